	.target	sm_80

	.elftype	@"ET_EXEC"


//--------------------- .note.nv.tkinfo           --------------------------
	.section	.note.nv.tkinfo,"",@"SHT_NOTE"
	.sectionflags	@"SHF_NOTE_NV_TKINFO"
	.tkinfo
        /*0018*/ 	.word	0x00000002
        /*0030*/ 	.string	""
        /*0030*/ 	.string	"ptxas"
        /*0030*/ 	.string	"Cuda compilation tools, release 13.0, V13.0.88"
        /*0030*/ 	.string	"Build cuda_13.0.r13.0/compiler.36424714_0"
        /*0030*/ 	.string	"-arch sm_80 -m 64 "



//--------------------- .note.nv.cuinfo           --------------------------
	.section	.note.nv.cuinfo,"",@"SHT_NOTE"
	.sectionflags	@"SHF_NOTE_NV_CUINFO"
        /*0018*/ 	.short	0x0002
        /*001a*/ 	.short	0x0050
        /*001c*/ 	.short	0x0082
	.zero		2


//--------------------- .nv.info                  --------------------------
	.section	.nv.info,"",@"SHT_CUDA_INFO"
	.align	4


	//----- nvinfo : EIATTR_REGCOUNT
	.align		4
        /*0000*/ 	.byte	0x04, 0x2f
        /*0002*/ 	.short	(.L_12 - .L_11)
	.align		4
.L_11:
        /*0004*/ 	.word	index@(_ZN5flash24flash_fwd_splitkv_kernelI23Flash_fwd_kernel_traitsILi128ELi64ELi64ELi4ELb0ELb0EN7cutlass10bfloat16_tE19Flash_kernel_traitsILi128ELi64ELi64ELi4ES3_EELb1ELb0ELb1ELb0ELb0ELb1ELb1ELb1EEEvNS_16Flash_fwd_paramsE)
        /*0008*/ 	.word	0x000000c4


	//----- nvinfo : EIATTR_FRAME_SIZE
	.align		4
.L_12:
        /*000c*/ 	.byte	0x04, 0x11
        /*000e*/ 	.short	(.L_14 - .L_13)
	.align		4
.L_13:
        /*0010*/ 	.word	index@(_ZN5flash24flash_fwd_splitkv_kernelI23Flash_fwd_kernel_traitsILi128ELi64ELi64ELi4ELb0ELb0EN7cutlass10bfloat16_tE19Flash_kernel_traitsILi128ELi64ELi64ELi4ES3_EELb1ELb0ELb1ELb0ELb0ELb1ELb1ELb1EEEvNS_16Flash_fwd_paramsE)
        /*0014*/ 	.word	0x00000000


	//----- nvinfo : EIATTR_REGCOUNT
	.align		4
.L_14:
        /*0018*/ 	.byte	0x04, 0x2f
        /*001a*/ 	.short	(.L_16 - .L_15)
	.align		4
.L_15:
        /*001c*/ 	.word	index@(_ZN5flash24flash_fwd_splitkv_kernelI23Flash_fwd_kernel_traitsILi128ELi64ELi64ELi4ELb0ELb0EN7cutlass10bfloat16_tE19Flash_kernel_traitsILi128ELi64ELi64ELi4ES3_EELb1ELb0ELb1ELb0ELb0ELb0ELb1ELb1EEEvNS_16Flash_fwd_paramsE)
        /*0020*/ 	.word	0x000000bc


	//----- nvinfo : EIATTR_FRAME_SIZE
	.align		4
.L_16:
        /*0024*/ 	.byte	0x04, 0x11
        /*0026*/ 	.short	(.L_18 - .L_17)
	.align		4
.L_17:
        /*0028*/ 	.word	index@(_ZN5flash24flash_fwd_splitkv_kernelI23Flash_fwd_kernel_traitsILi128ELi64ELi64ELi4ELb0ELb0EN7cutlass10bfloat16_tE19Flash_kernel_traitsILi128ELi64ELi64ELi4ES3_EELb1ELb0ELb1ELb0ELb0ELb0ELb1ELb1EEEvNS_16Flash_fwd_paramsE)
        /*002c*/ 	.word	0x00000000


	//----- nvinfo : EIATTR_REGCOUNT
	.align		4
.L_18:
        /*0030*/ 	.byte	0x04, 0x2f
        /*0032*/ 	.short	(.L_20 - .L_19)
	.align		4
.L_19:
        /*0034*/ 	.word	index@(_ZN5flash24flash_fwd_splitkv_kernelI23Flash_fwd_kernel_traitsILi128ELi64ELi64ELi4ELb0ELb0EN7cutlass10bfloat16_tE19Flash_kernel_traitsILi128ELi64ELi64ELi4ES3_EELb1ELb0ELb0ELb0ELb1ELb1ELb1ELb1EEEvNS_16Flash_fwd_paramsE)
        /*0038*/ 	.word	0x000000cc


	//----- nvinfo : EIATTR_FRAME_SIZE
	.align		4
.L_20:
        /*003c*/ 	.byte	0x04, 0x11
        /*003e*/ 	.short	(.L_22 - .L_21)
	.align		4
.L_21:
        /*0040*/ 	.word	index@(_ZN5flash24flash_fwd_splitkv_kernelI23Flash_fwd_kernel_traitsILi128ELi64ELi64ELi4ELb0ELb0EN7cutlass10bfloat16_tE19Flash_kernel_traitsILi128ELi64ELi64ELi4ES3_EELb1ELb0ELb0ELb0ELb1ELb1ELb1ELb1EEEvNS_16Flash_fwd_paramsE)
        /*0044*/ 	.word	0x00000000


	//----- nvinfo : EIATTR_REGCOUNT
	.align		4
.L_22:
        /*0048*/ 	.byte	0x04, 0x2f
        /*004a*/ 	.short	(.L_24 - .L_23)
	.align		4
.L_23:
        /*004c*/ 	.word	index@(_ZN5flash24flash_fwd_splitkv_kernelI23Flash_fwd_kernel_traitsILi128ELi64ELi64ELi4ELb0ELb0EN7cutlass10bfloat16_tE19Flash_kernel_traitsILi128ELi64ELi64ELi4ES3_EELb1ELb0ELb0ELb0ELb1ELb0ELb1ELb1EEEvNS_16Flash_fwd_paramsE)
        /*0050*/ 	.word	0x000000b0


	//----- nvinfo : EIATTR_FRAME_SIZE
	.align		4
.L_24:
        /*0054*/ 	.byte	0x04, 0x11
        /*0056*/ 	.short	(.L_26 - .L_25)
	.align		4
.L_25:
        /*0058*/ 	.word	index@(_ZN5flash24flash_fwd_splitkv_kernelI23Flash_fwd_kernel_traitsILi128ELi64ELi64ELi4ELb0ELb0EN7cutlass10bfloat16_tE19Flash_kernel_traitsILi128ELi64ELi64ELi4ES3_EELb1ELb0ELb0ELb0ELb1ELb0ELb1ELb1EEEvNS_16Flash_fwd_paramsE)
        /*005c*/ 	.word	0x00000000


	//----- nvinfo : EIATTR_REGCOUNT
	.align		4
.L_26:
        /*0060*/ 	.byte	0x04, 0x2f
        /*0062*/ 	.short	(.L_28 - .L_27)
	.align		4
.L_27:
        /*0064*/ 	.word	index@(_ZN5flash24flash_fwd_splitkv_kernelI23Flash_fwd_kernel_traitsILi128ELi64ELi64ELi4ELb0ELb0EN7cutlass10bfloat16_tE19Flash_kernel_traitsILi128ELi64ELi64ELi4ES3_EELb1ELb0ELb1ELb0ELb0ELb1ELb1ELb0EEEvNS_16Flash_fwd_paramsE)
        /*0068*/ 	.word	0x000000c5


	//----- nvinfo : EIATTR_FRAME_SIZE
	.align		4
.L_28:
        /*006c*/ 	.byte	0x04, 0x11
        /*006e*/ 	.short	(.L_30 - .L_29)
	.align		4
.L_29:
        /*0070*/ 	.word	index@(_ZN5flash24flash_fwd_splitkv_kernelI23Flash_fwd_kernel_traitsILi128ELi64ELi64ELi4ELb0ELb0EN7cutlass10bfloat16_tE19Flash_kernel_traitsILi128ELi64ELi64ELi4ES3_EELb1ELb0ELb1ELb0ELb0ELb1ELb1ELb0EEEvNS_16Flash_fwd_paramsE)
        /*0074*/ 	.word	0x00000000


	//----- nvinfo : EIATTR_REGCOUNT
	.align		4
.L_30:
        /*0078*/ 	.byte	0x04, 0x2f
        /*007a*/ 	.short	(.L_32 - .L_31)
	.align		4
.L_31:
        /*007c*/ 	.word	index@(_ZN5flash24flash_fwd_splitkv_kernelI23Flash_fwd_kernel_traitsILi128ELi64ELi64ELi4ELb0ELb0EN7cutlass10bfloat16_tE19Flash_kernel_traitsILi128ELi64ELi64ELi4ES3_EELb1ELb0ELb1ELb0ELb0ELb0ELb1ELb0EEEvNS_16Flash_fwd_paramsE)
        /*0080*/ 	.word	0x000000c9


	//----- nvinfo : EIATTR_FRAME_SIZE
	.align		4
.L_32:
        /*0084*/ 	.byte	0x04, 0x11
        /*0086*/ 	.short	(.L_34 - .L_33)
	.align		4
.L_33:
        /*0088*/ 	.word	index@(_ZN5flash24flash_fwd_splitkv_kernelI23Flash_fwd_kernel_traitsILi128ELi64ELi64ELi4ELb0ELb0EN7cutlass10bfloat16_tE19Flash_kernel_traitsILi128ELi64ELi64ELi4ES3_EELb1ELb0ELb1ELb0ELb0ELb0ELb1ELb0EEEvNS_16Flash_fwd_paramsE)
        /*008c*/ 	.word	0x00000000


	//----- nvinfo : EIATTR_REGCOUNT
	.align		4
.L_34:
        /*0090*/ 	.byte	0x04, 0x2f
        /*0092*/ 	.short	(.L_36 - .L_35)
	.align		4
.L_35:
        /*0094*/ 	.word	index@(_ZN5flash24flash_fwd_splitkv_kernelI23Flash_fwd_kernel_traitsILi128ELi64ELi64ELi4ELb0ELb0EN7cutlass10bfloat16_tE19Flash_kernel_traitsILi128ELi64ELi64ELi4ES3_EELb1ELb0ELb0ELb0ELb1ELb1ELb1ELb0EEEvNS_16Flash_fwd_paramsE)
        /*0098*/ 	.word	0x000000e2


	//----- nvinfo : EIATTR_FRAME_SIZE
	.align		4
.L_36:
        /*009c*/ 	.byte	0x04, 0x11
        /*009e*/ 	.short	(.L_38 - .L_37)
	.align		4
.L_37:
        /*00a0*/ 	.word	index@(_ZN5flash24flash_fwd_splitkv_kernelI23Flash_fwd_kernel_traitsILi128ELi64ELi64ELi4ELb0ELb0EN7cutlass10bfloat16_tE19Flash_kernel_traitsILi128ELi64ELi64ELi4ES3_EELb1ELb0ELb0ELb0ELb1ELb1ELb1ELb0EEEvNS_16Flash_fwd_paramsE)
        /*00a4*/ 	.word	0x00000000


	//----- nvinfo : EIATTR_REGCOUNT
	.align		4
.L_38:
        /*00a8*/ 	.byte	0x04, 0x2f
        /*00aa*/ 	.short	(.L_40 - .L_39)
	.align		4
.L_39:
        /*00ac*/ 	.word	index@(_ZN5flash24flash_fwd_splitkv_kernelI23Flash_fwd_kernel_traitsILi128ELi64ELi64ELi4ELb0ELb0EN7cutlass10bfloat16_tE19Flash_kernel_traitsILi128ELi64ELi64ELi4ES3_EELb1ELb0ELb0ELb0ELb1ELb0ELb1ELb0EEEvNS_16Flash_fwd_paramsE)
        /*00b0*/ 	.word	0x000000ca


	//----- nvinfo : EIATTR_FRAME_SIZE
	.align		4
.L_40:
        /*00b4*/ 	.byte	0x04, 0x11
        /*00b6*/ 	.short	(.L_42 - .L_41)
	.align		4
.L_41:
        /*00b8*/ 	.word	index@(_ZN5flash24flash_fwd_splitkv_kernelI23Flash_fwd_kernel_traitsILi128ELi64ELi64ELi4ELb0ELb0EN7cutlass10bfloat16_tE19Flash_kernel_traitsILi128ELi64ELi64ELi4ES3_EELb1ELb0ELb0ELb0ELb1ELb0ELb1ELb0EEEvNS_16Flash_fwd_paramsE)
        /*00bc*/ 	.word	0x00000000


	//----- nvinfo : EIATTR_REGCOUNT
	.align		4
.L_42:
        /*00c0*/ 	.byte	0x04, 0x2f
        /*00c2*/ 	.short	(.L_44 - .L_43)
	.align		4
.L_43:
        /*00c4*/ 	.word	index@(_ZN5flash24flash_fwd_splitkv_kernelI23Flash_fwd_kernel_traitsILi128ELi64ELi64ELi4ELb0ELb0EN7cutlass10bfloat16_tE19Flash_kernel_traitsILi128ELi64ELi64ELi4ES3_EELb1ELb0ELb1ELb0ELb0ELb1ELb0ELb1EEEvNS_16Flash_fwd_paramsE)
        /*00c8*/ 	.word	0x000000c9


	//----- nvinfo : EIATTR_FRAME_SIZE
	.align		4
.L_44:
        /*00cc*/ 	.byte	0x04, 0x11
        /*00ce*/ 	.short	(.L_46 - .L_45)
	.align		4
.L_45:
        /*00d0*/ 	.word	index@(_ZN5flash24flash_fwd_splitkv_kernelI23Flash_fwd_kernel_traitsILi128ELi64ELi64ELi4ELb0ELb0EN7cutlass10bfloat16_tE19Flash_kernel_traitsILi128ELi64ELi64ELi4ES3_EELb1ELb0ELb1ELb0ELb0ELb1ELb0ELb1EEEvNS_16Flash_fwd_paramsE)
        /*00d4*/ 	.word	0x00000000


	//----- nvinfo : EIATTR_REGCOUNT
	.align		4
.L_46:
        /*00d8*/ 	.byte	0x04, 0x2f
        /*00da*/ 	.short	(.L_48 - .L_47)
	.align		4
.L_47:
        /*00dc*/ 	.word	index@(_ZN5flash24flash_fwd_splitkv_kernelI23Flash_fwd_kernel_traitsILi128ELi64ELi64ELi4ELb0ELb0EN7cutlass10bfloat16_tE19Flash_kernel_traitsILi128ELi64ELi64ELi4ES3_EELb1ELb0ELb1ELb0ELb0ELb0ELb0ELb1EEEvNS_16Flash_fwd_paramsE)
        /*00e0*/ 	.word	0x000000c8


	//----- nvinfo : EIATTR_FRAME_SIZE
	.align		4
.L_48:
        /*00e4*/ 	.byte	0x04, 0x11
        /*00e6*/ 	.short	(.L_50 - .L_49)
	.align		4
.L_49:
        /*00e8*/ 	.word	index@(_ZN5flash24flash_fwd_splitkv_kernelI23Flash_fwd_kernel_traitsILi128ELi64ELi64ELi4ELb0ELb0EN7cutlass10bfloat16_tE19Flash_kernel_traitsILi128ELi64ELi64ELi4ES3_EELb1ELb0ELb1ELb0ELb0ELb0ELb0ELb1EEEvNS_16Flash_fwd_paramsE)
        /*00ec*/ 	.word	0x00000000


	//----- nvinfo : EIATTR_REGCOUNT
	.align		4
.L_50:
        /*00f0*/ 	.byte	0x04, 0x2f
        /*00f2*/ 	.short	(.L_52 - .L_51)
	.align		4
.L_51:
        /*00f4*/ 	.word	index@(_ZN5flash24flash_fwd_splitkv_kernelI23Flash_fwd_kernel_traitsILi128ELi64ELi64ELi4ELb0ELb0EN7cutlass10bfloat16_tE19Flash_kernel_traitsILi128ELi64ELi64ELi4ES3_EELb1ELb0ELb0ELb0ELb1ELb1ELb0ELb1EEEvNS_16Flash_fwd_paramsE)
        /*00f8*/ 	.word	0x000000c0


	//----- nvinfo : EIATTR_FRAME_SIZE
	.align		4
.L_52:
        /*00fc*/ 	.byte	0x04, 0x11
        /*00fe*/ 	.short	(.L_54 - .L_53)
	.align		4
.L_53:
        /*0100*/ 	.word	index@(_ZN5flash24flash_fwd_splitkv_kernelI23Flash_fwd_kernel_traitsILi128ELi64ELi64ELi4ELb0ELb0EN7cutlass10bfloat16_tE19Flash_kernel_traitsILi128ELi64ELi64ELi4ES3_EELb1ELb0ELb0ELb0ELb1ELb1ELb0ELb1EEEvNS_16Flash_fwd_paramsE)
        /*0104*/ 	.word	0x00000000


	//----- nvinfo : EIATTR_REGCOUNT
	.align		4
.L_54:
        /*0108*/ 	.byte	0x04, 0x2f
        /*010a*/ 	.short	(.L_56 - .L_55)
	.align		4
.L_55:
        /*010c*/ 	.word	index@(_ZN5flash24flash_fwd_splitkv_kernelI23Flash_fwd_kernel_traitsILi128ELi64ELi64ELi4ELb0ELb0EN7cutlass10bfloat16_tE19Flash_kernel_traitsILi128ELi64ELi64ELi4ES3_EELb1ELb0ELb0ELb0ELb1ELb0ELb0ELb1EEEvNS_16Flash_fwd_paramsE)
        /*0110*/ 	.word	0x000000b2


	//----- nvinfo : EIATTR_FRAME_SIZE
	.align		4
.L_56:
        /*0114*/ 	.byte	0x04, 0x11
        /*0116*/ 	.short	(.L_58 - .L_57)
	.align		4
.L_57:
        /*0118*/ 	.word	index@(_ZN5flash24flash_fwd_splitkv_kernelI23Flash_fwd_kernel_traitsILi128ELi64ELi64ELi4ELb0ELb0EN7cutlass10bfloat16_tE19Flash_kernel_traitsILi128ELi64ELi64ELi4ES3_EELb1ELb0ELb0ELb0ELb1ELb0ELb0ELb1EEEvNS_16Flash_fwd_paramsE)
        /*011c*/ 	.word	0x00000000


	//----- nvinfo : EIATTR_REGCOUNT
	.align		4
.L_58:
        /*0120*/ 	.byte	0x04, 0x2f
        /*0122*/ 	.short	(.L_60 - .L_59)
	.align		4
.L_59:
        /*0124*/ 	.word	index@(_ZN5flash24flash_fwd_splitkv_kernelI23Flash_fwd_kernel_traitsILi128ELi64ELi64ELi4ELb0ELb0EN7cutlass10bfloat16_tE19Flash_kernel_traitsILi128ELi64ELi64ELi4ES3_EELb1ELb0ELb1ELb0ELb0ELb1ELb0ELb0EEEvNS_16Flash_fwd_paramsE)
        /*0128*/ 	.word	0x000000c8


	//----- nvinfo : EIATTR_FRAME_SIZE
	.align		4
.L_60:
        /*012c*/ 	.byte	0x04, 0x11
        /*012e*/ 	.short	(.L_62 - .L_61)
	.align		4
.L_61:
        /*0130*/ 	.word	index@(_ZN5flash24flash_fwd_splitkv_kernelI23Flash_fwd_kernel_traitsILi128ELi64ELi64ELi4ELb0ELb0EN7cutlass10bfloat16_tE19Flash_kernel_traitsILi128ELi64ELi64ELi4ES3_EELb1ELb0ELb1ELb0ELb0ELb1ELb0ELb0EEEvNS_16Flash_fwd_paramsE)
        /*0134*/ 	.word	0x00000000


	//----- nvinfo : EIATTR_REGCOUNT
	.align		4
.L_62:
        /*0138*/ 	.byte	0x04, 0x2f
        /*013a*/ 	.short	(.L_64 - .L_63)
	.align		4
.L_63:
        /*013c*/ 	.word	index@(_ZN5flash24flash_fwd_splitkv_kernelI23Flash_fwd_kernel_traitsILi128ELi64ELi64ELi4ELb0ELb0EN7cutlass10bfloat16_tE19Flash_kernel_traitsILi128ELi64ELi64ELi4ES3_EELb1ELb0ELb1ELb0ELb0ELb0ELb0ELb0EEEvNS_16Flash_fwd_paramsE)
        /*0140*/ 	.word	0x000000c2


	//----- nvinfo : EIATTR_FRAME_SIZE
	.align		4
.L_64:
        /*0144*/ 	.byte	0x04, 0x11
        /*0146*/ 	.short	(.L_66 - .L_65)
	.align		4
.L_65:
        /*0148*/ 	.word	index@(_ZN5flash24flash_fwd_splitkv_kernelI23Flash_fwd_kernel_traitsILi128ELi64ELi64ELi4ELb0ELb0EN7cutlass10bfloat16_tE19Flash_kernel_traitsILi128ELi64ELi64ELi4ES3_EELb1ELb0ELb1ELb0ELb0ELb0ELb0ELb0EEEvNS_16Flash_fwd_paramsE)
        /*014c*/ 	.word	0x00000000


	//----- nvinfo : EIATTR_REGCOUNT
	.align		4
.L_66:
        /*0150*/ 	.byte	0x04, 0x2f
        /*0152*/ 	.short	(.L_68 - .L_67)
	.align		4
.L_67:
        /*0154*/ 	.word	index@(_ZN5flash24flash_fwd_splitkv_kernelI23Flash_fwd_kernel_traitsILi128ELi64ELi64ELi4ELb0ELb0EN7cutlass10bfloat16_tE19Flash_kernel_traitsILi128ELi64ELi64ELi4ES3_EELb1ELb0ELb0ELb0ELb1ELb1ELb0ELb0EEEvNS_16Flash_fwd_paramsE)
        /*0158*/ 	.word	0x000000e2


	//----- nvinfo : EIATTR_FRAME_SIZE
	.align		4
.L_68:
        /*015c*/ 	.byte	0x04, 0x11
        /*015e*/ 	.short	(.L_70 - .L_69)
	.align		4
.L_69:
        /*0160*/ 	.word	index@(_ZN5flash24flash_fwd_splitkv_kernelI23Flash_fwd_kernel_traitsILi128ELi64ELi64ELi4ELb0ELb0EN7cutlass10bfloat16_tE19Flash_kernel_traitsILi128ELi64ELi64ELi4ES3_EELb1ELb0ELb0ELb0ELb1ELb1ELb0ELb0EEEvNS_16Flash_fwd_paramsE)
        /*0164*/ 	.word	0x00000000


	//----- nvinfo : EIATTR_REGCOUNT
	.align		4
.L_70:
        /*0168*/ 	.byte	0x04, 0x2f
        /*016a*/ 	.short	(.L_72 - .L_71)
	.align		4
.L_71:
        /*016c*/ 	.word	index@(_ZN5flash24flash_fwd_splitkv_kernelI23Flash_fwd_kernel_traitsILi128ELi64ELi64ELi4ELb0ELb0EN7cutlass10bfloat16_tE19Flash_kernel_traitsILi128ELi64ELi64ELi4ES3_EELb1ELb0ELb0ELb0ELb1ELb0ELb0ELb0EEEvNS_16Flash_fwd_paramsE)
        /*0170*/ 	.word	0x000000c4


	//----- nvinfo : EIATTR_FRAME_SIZE
	.align		4
.L_72:
        /*0174*/ 	.byte	0x04, 0x11
        /*0176*/ 	.short	(.L_74 - .L_73)
	.align		4
.L_73:
        /*0178*/ 	.word	index@(_ZN5flash24flash_fwd_splitkv_kernelI23Flash_fwd_kernel_traitsILi128ELi64ELi64ELi4ELb0ELb0EN7cutlass10bfloat16_tE19Flash_kernel_traitsILi128ELi64ELi64ELi4ES3_EELb1ELb0ELb0ELb0ELb1ELb0ELb0ELb0EEEvNS_16Flash_fwd_paramsE)
        /*017c*/ 	.word	0x00000000


	//----- nvinfo : EIATTR_REGCOUNT
	.align		4
.L_74:
        /*0180*/ 	.byte	0x04, 0x2f
        /*0182*/ 	.short	(.L_76 - .L_75)
	.align		4
.L_75:
        /*0184*/ 	.word	index@(_ZN5flash24flash_fwd_splitkv_kernelI23Flash_fwd_kernel_traitsILi128ELi64ELi64ELi4ELb0ELb0EN7cutlass10bfloat16_tE19Flash_kernel_traitsILi128ELi64ELi64ELi4ES3_EELb1ELb0ELb0ELb1ELb1ELb1ELb1ELb0EEEvNS_16Flash_fwd_paramsE)
        /*0188*/ 	.word	0x000000cb


	//----- nvinfo : EIATTR_FRAME_SIZE
	.align		4
.L_76:
        /*018c*/ 	.byte	0x04, 0x11
        /*018e*/ 	.short	(.L_78 - .L_77)
	.align		4
.L_77:
        /*0190*/ 	.word	index@(_ZN5flash24flash_fwd_splitkv_kernelI23Flash_fwd_kernel_traitsILi128ELi64ELi64ELi4ELb0ELb0EN7cutlass10bfloat16_tE19Flash_kernel_traitsILi128ELi64ELi64ELi4ES3_EELb1ELb0ELb0ELb1ELb1ELb1ELb1ELb0EEEvNS_16Flash_fwd_paramsE)
        /*0194*/ 	.word	0x00000000


	//----- nvinfo : EIATTR_REGCOUNT
	.align		4
.L_78:
        /*0198*/ 	.byte	0x04, 0x2f
        /*019a*/ 	.short	(.L_80 - .L_79)
	.align		4
.L_79:
        /*019c*/ 	.word	index@(_ZN5flash24flash_fwd_splitkv_kernelI23Flash_fwd_kernel_traitsILi128ELi64ELi64ELi4ELb0ELb0EN7cutlass10bfloat16_tE19Flash_kernel_traitsILi128ELi64ELi64ELi4ES3_EELb1ELb0ELb0ELb1ELb1ELb0ELb1ELb0EEEvNS_16Flash_fwd_paramsE)
        /*01a0*/ 	.word	0x000000b0


	//----- nvinfo : EIATTR_FRAME_SIZE
	.align		4
.L_80:
        /*01a4*/ 	.byte	0x04, 0x11
        /*01a6*/ 	.short	(.L_82 - .L_81)
	.align		4
.L_81:
        /*01a8*/ 	.word	index@(_ZN5flash24flash_fwd_splitkv_kernelI23Flash_fwd_kernel_traitsILi128ELi64ELi64ELi4ELb0ELb0EN7cutlass10bfloat16_tE19Flash_kernel_traitsILi128ELi64ELi64ELi4ES3_EELb1ELb0ELb0ELb1ELb1ELb0ELb1ELb0EEEvNS_16Flash_fwd_paramsE)
        /*01ac*/ 	.word	0x00000000


	//----- nvinfo : EIATTR_REGCOUNT
	.align		4
.L_82:
        /*01b0*/ 	.byte	0x04, 0x2f
        /*01b2*/ 	.short	(.L_84 - .L_83)
	.align		4
.L_83:
        /*01b4*/ 	.word	index@(_ZN5flash24flash_fwd_splitkv_kernelI23Flash_fwd_kernel_traitsILi128ELi64ELi64ELi4ELb0ELb0EN7cutlass10bfloat16_tE19Flash_kernel_traitsILi128ELi64ELi64ELi4ES3_EELb1ELb0ELb0ELb1ELb1ELb1ELb0ELb0EEEvNS_16Flash_fwd_paramsE)
        /*01b8*/ 	.word	0x000000c7


	//----- nvinfo : EIATTR_FRAME_SIZE
	.align		4
.L_84:
        /*01bc*/ 	.byte	0x04, 0x11
        /*01be*/ 	.short	(.L_86 - .L_85)
	.align		4
.L_85:
        /*01c0*/ 	.word	index@(_ZN5flash24flash_fwd_splitkv_kernelI23Flash_fwd_kernel_traitsILi128ELi64ELi64ELi4ELb0ELb0EN7cutlass10bfloat16_tE19Flash_kernel_traitsILi128ELi64ELi64ELi4ES3_EELb1ELb0ELb0ELb1ELb1ELb1ELb0ELb0EEEvNS_16Flash_fwd_paramsE)
        /*01c4*/ 	.word	0x00000000


	//----- nvinfo : EIATTR_REGCOUNT
	.align		4
.L_86:
        /*01c8*/ 	.byte	0x04, 0x2f
        /*01ca*/ 	.short	(.L_88 - .L_87)
	.align		4
.L_87:
        /*01cc*/ 	.word	index@(_ZN5flash24flash_fwd_splitkv_kernelI23Flash_fwd_kernel_traitsILi128ELi64ELi64ELi4ELb0ELb0EN7cutlass10bfloat16_tE19Flash_kernel_traitsILi128ELi64ELi64ELi4ES3_EELb1ELb0ELb0ELb1ELb1ELb0ELb0ELb0EEEvNS_16Flash_fwd_paramsE)
        /*01d0*/ 	.word	0x000000b6


	//----- nvinfo : EIATTR_FRAME_SIZE
	.align		4
.L_88:
        /*01d4*/ 	.byte	0x04, 0x11
        /*01d6*/ 	.short	(.L_90 - .L_89)
	.align		4
.L_89:
        /*01d8*/ 	.word	index@(_ZN5flash24flash_fwd_splitkv_kernelI23Flash_fwd_kernel_traitsILi128ELi64ELi64ELi4ELb0ELb0EN7cutlass10bfloat16_tE19Flash_kernel_traitsILi128ELi64ELi64ELi4ES3_EELb1ELb0ELb0ELb1ELb1ELb0ELb0ELb0EEEvNS_16Flash_fwd_paramsE)
        /*01dc*/ 	.word	0x00000000


	//----- nvinfo : EIATTR_REGCOUNT
	.align		4
.L_90:
        /*01e0*/ 	.byte	0x04, 0x2f
        /*01e2*/ 	.short	(.L_92 - .L_91)
	.align		4
.L_91:
        /*01e4*/ 	.word	index@(_ZN5flash24flash_fwd_splitkv_kernelI23Flash_fwd_kernel_traitsILi128ELi64ELi64ELi4ELb0ELb0EN7cutlass10bfloat16_tE19Flash_kernel_traitsILi128ELi64ELi64ELi4ES3_EELb1ELb0ELb0ELb0ELb0ELb1ELb1ELb1EEEvNS_16Flash_fwd_paramsE)
        /*01e8*/ 	.word	0x000000d8


	//----- nvinfo : EIATTR_FRAME_SIZE
	.align		4
.L_92:
        /*01ec*/ 	.byte	0x04, 0x11
        /*01ee*/ 	.short	(.L_94 - .L_93)
	.align		4
.L_93:
        /*01f0*/ 	.word	index@(_ZN5flash24flash_fwd_splitkv_kernelI23Flash_fwd_kernel_traitsILi128ELi64ELi64ELi4ELb0ELb0EN7cutlass10bfloat16_tE19Flash_kernel_traitsILi128ELi64ELi64ELi4ES3_EELb1ELb0ELb0ELb0ELb0ELb1ELb1ELb1EEEvNS_16Flash_fwd_paramsE)
        /*01f4*/ 	.word	0x00000000


	//----- nvinfo : EIATTR_REGCOUNT
	.align		4
.L_94:
        /*01f8*/ 	.byte	0x04, 0x2f
        /*01fa*/ 	.short	(.L_96 - .L_95)
	.align		4
.L_95:
        /*01fc*/ 	.word	index@(_ZN5flash24flash_fwd_splitkv_kernelI23Flash_fwd_kernel_traitsILi128ELi64ELi64ELi4ELb0ELb0EN7cutlass10bfloat16_tE19Flash_kernel_traitsILi128ELi64ELi64ELi4ES3_EELb1ELb0ELb0ELb0ELb0ELb0ELb1ELb1EEEvNS_16Flash_fwd_paramsE)
        /*0200*/ 	.word	0x000000c6


	//----- nvinfo : EIATTR_FRAME_SIZE
	.align		4
.L_96:
        /*0204*/ 	.byte	0x04, 0x11
        /*0206*/ 	.short	(.L_98 - .L_97)
	.align		4
.L_97:
        /*0208*/ 	.word	index@(_ZN5flash24flash_fwd_splitkv_kernelI23Flash_fwd_kernel_traitsILi128ELi64ELi64ELi4ELb0ELb0EN7cutlass10bfloat16_tE19Flash_kernel_traitsILi128ELi64ELi64ELi4ES3_EELb1ELb0ELb0ELb0ELb0ELb0ELb1ELb1EEEvNS_16Flash_fwd_paramsE)
        /*020c*/ 	.word	0x00000000


	//----- nvinfo : EIATTR_REGCOUNT
	.align		4
.L_98:
        /*0210*/ 	.byte	0x04, 0x2f
        /*0212*/ 	.short	(.L_100 - .L_99)
	.align		4
.L_99:
        /*0214*/ 	.word	index@(_ZN5flash24flash_fwd_splitkv_kernelI23Flash_fwd_kernel_traitsILi128ELi64ELi64ELi4ELb0ELb0EN7cutlass10bfloat16_tE19Flash_kernel_traitsILi128ELi64ELi64ELi4ES3_EELb1ELb0ELb0ELb0ELb0ELb1ELb1ELb0EEEvNS_16Flash_fwd_paramsE)
        /*0218*/ 	.word	0x000000ca


	//----- nvinfo : EIATTR_FRAME_SIZE
	.align		4
.L_100:
        /*021c*/ 	.byte	0x04, 0x11
        /*021e*/ 	.short	(.L_102 - .L_101)
	.align		4
.L_101:
        /*0220*/ 	.word	index@(_ZN5flash24flash_fwd_splitkv_kernelI23Flash_fwd_kernel_traitsILi128ELi64ELi64ELi4ELb0ELb0EN7cutlass10bfloat16_tE19Flash_kernel_traitsILi128ELi64ELi64ELi4ES3_EELb1ELb0ELb0ELb0ELb0ELb1ELb1ELb0EEEvNS_16Flash_fwd_paramsE)
        /*0224*/ 	.word	0x00000000


	//----- nvinfo : EIATTR_REGCOUNT
	.align		4
.L_102:
        /*0228*/ 	.byte	0x04, 0x2f
        /*022a*/ 	.short	(.L_104 - .L_103)
	.align		4
.L_103:
        /*022c*/ 	.word	index@(_ZN5flash24flash_fwd_splitkv_kernelI23Flash_fwd_kernel_traitsILi128ELi64ELi64ELi4ELb0ELb0EN7cutlass10bfloat16_tE19Flash_kernel_traitsILi128ELi64ELi64ELi4ES3_EELb1ELb0ELb0ELb0ELb0ELb0ELb1ELb0EEEvNS_16Flash_fwd_paramsE)
        /*0230*/ 	.word	0x000000bc


	//----- nvinfo : EIATTR_FRAME_SIZE
	.align		4
.L_104:
        /*0234*/ 	.byte	0x04, 0x11
        /*0236*/ 	.short	(.L_106 - .L_105)
	.align		4
.L_105:
        /*0238*/ 	.word	index@(_ZN5flash24flash_fwd_splitkv_kernelI23Flash_fwd_kernel_traitsILi128ELi64ELi64ELi4ELb0ELb0EN7cutlass10bfloat16_tE19Flash_kernel_traitsILi128ELi64ELi64ELi4ES3_EELb1ELb0ELb0ELb0ELb0ELb0ELb1ELb0EEEvNS_16Flash_fwd_paramsE)
        /*023c*/ 	.word	0x00000000


	//----- nvinfo : EIATTR_REGCOUNT
	.align		4
.L_106:
        /*0240*/ 	.byte	0x04, 0x2f
        /*0242*/ 	.short	(.L_108 - .L_107)
	.align		4
.L_107:
        /*0244*/ 	.word	index@(_ZN5flash24flash_fwd_splitkv_kernelI23Flash_fwd_kernel_traitsILi128ELi64ELi64ELi4ELb0ELb0EN7cutlass10bfloat16_tE19Flash_kernel_traitsILi128ELi64ELi64ELi4ES3_EELb1ELb0ELb0ELb0ELb0ELb1ELb0ELb1EEEvNS_16Flash_fwd_paramsE)
        /*0248*/ 	.word	0x000000ca


	//----- nvinfo : EIATTR_FRAME_SIZE
	.align		4
.L_108:
        /*024c*/ 	.byte	0x04, 0x11
        /*024e*/ 	.short	(.L_110 - .L_109)
	.align		4
.L_109:
        /*0250*/ 	.word	index@(_ZN5flash24flash_fwd_splitkv_kernelI23Flash_fwd_kernel_traitsILi128ELi64ELi64ELi4ELb0ELb0EN7cutlass10bfloat16_tE19Flash_kernel_traitsILi128ELi64ELi64ELi4ES3_EELb1ELb0ELb0ELb0ELb0ELb1ELb0ELb1EEEvNS_16Flash_fwd_paramsE)
        /*0254*/ 	.word	0x00000000


	//----- nvinfo : EIATTR_REGCOUNT
	.align		4
.L_110:
        /*0258*/ 	.byte	0x04, 0x2f
        /*025a*/ 	.short	(.L_112 - .L_111)
	.align		4
.L_111:
        /*025c*/ 	.word	index@(_ZN5flash24flash_fwd_splitkv_kernelI23Flash_fwd_kernel_traitsILi128ELi64ELi64ELi4ELb0ELb0EN7cutlass10bfloat16_tE19Flash_kernel_traitsILi128ELi64ELi64ELi4ES3_EELb1ELb0ELb0ELb0ELb0ELb0ELb0ELb1EEEvNS_16Flash_fwd_paramsE)
        /*0260*/ 	.word	0x000000b8


	//----- nvinfo : EIATTR_FRAME_SIZE
	.align		4
.L_112:
        /*0264*/ 	.byte	0x04, 0x11
        /*0266*/ 	.short	(.L_114 - .L_113)
	.align		4
.L_113:
        /*0268*/ 	.word	index@(_ZN5flash24flash_fwd_splitkv_kernelI23Flash_fwd_kernel_traitsILi128ELi64ELi64ELi4ELb0ELb0EN7cutlass10bfloat16_tE19Flash_kernel_traitsILi128ELi64ELi64ELi4ES3_EELb1ELb0ELb0ELb0ELb0ELb0ELb0ELb1EEEvNS_16Flash_fwd_paramsE)
        /*026c*/ 	.word	0x00000000


	//----- nvinfo : EIATTR_REGCOUNT
	.align		4
.L_114:
        /*0270*/ 	.byte	0x04, 0x2f
        /*0272*/ 	.short	(.L_116 - .L_115)
	.align		4
.L_115:
        /*0274*/ 	.word	index@(_ZN5flash24flash_fwd_splitkv_kernelI23Flash_fwd_kernel_traitsILi128ELi64ELi64ELi4ELb0ELb0EN7cutlass10bfloat16_tE19Flash_kernel_traitsILi128ELi64ELi64ELi4ES3_EELb1ELb0ELb0ELb0ELb0ELb1ELb0ELb0EEEvNS_16Flash_fwd_paramsE)
        /*0278*/ 	.word	0x000000cc


	//----- nvinfo : EIATTR_FRAME_SIZE
	.align		4
.L_116:
        /*027c*/ 	.byte	0x04, 0x11
        /*027e*/ 	.short	(.L_118 - .L_117)
	.align		4
.L_117:
        /*0280*/ 	.word	index@(_ZN5flash24flash_fwd_splitkv_kernelI23Flash_fwd_kernel_traitsILi128ELi64ELi64ELi4ELb0ELb0EN7cutlass10bfloat16_tE19Flash_kernel_traitsILi128ELi64ELi64ELi4ES3_EELb1ELb0ELb0ELb0ELb0ELb1ELb0ELb0EEEvNS_16Flash_fwd_paramsE)
        /*0284*/ 	.word	0x00000000


	//----- nvinfo : EIATTR_REGCOUNT
	.align		4
.L_118:
        /*0288*/ 	.byte	0x04, 0x2f
        /*028a*/ 	.short	(.L_120 - .L_119)
	.align		4
.L_119:
        /*028c*/ 	.word	index@(_ZN5flash24flash_fwd_splitkv_kernelI23Flash_fwd_kernel_traitsILi128ELi64ELi64ELi4ELb0ELb0EN7cutlass10bfloat16_tE19Flash_kernel_traitsILi128ELi64ELi64ELi4ES3_EELb1ELb0ELb0ELb0ELb0ELb0ELb0ELb0EEEvNS_16Flash_fwd_paramsE)
        /*0290*/ 	.word	0x000000b8


	//----- nvinfo : EIATTR_FRAME_SIZE
	.align		4
.L_120:
        /*0294*/ 	.byte	0x04, 0x11
        /*0296*/ 	.short	(.L_122 - .L_121)
	.align		4
.L_121:
        /*0298*/ 	.word	index@(_ZN5flash24flash_fwd_splitkv_kernelI23Flash_fwd_kernel_traitsILi128ELi64ELi64ELi4ELb0ELb0EN7cutlass10bfloat16_tE19Flash_kernel_traitsILi128ELi64ELi64ELi4ES3_EELb1ELb0ELb0ELb0ELb0ELb0ELb0ELb0EEEvNS_16Flash_fwd_paramsE)
        /*029c*/ 	.word	0x00000000


	//----- nvinfo : EIATTR_REGCOUNT
	.align		4
.L_122:
        /*02a0*/ 	.byte	0x04, 0x2f
        /*02a2*/ 	.short	(.L_124 - .L_123)
	.align		4
.L_123:
        /*02a4*/ 	.word	index@(_ZN5flash32flash_fwd_splitkv_combine_kernelI23Flash_fwd_kernel_traitsILi128ELi64ELi64ELi4ELb0ELb0EN7cutlass10bfloat16_tE19Flash_kernel_traitsILi128ELi64ELi64ELi4ES3_EELi4ELi1ELb1EEEvNS_16Flash_fwd_paramsE)
        /*02a8*/ 	.word	0x00000036


	//----- nvinfo : EIATTR_FRAME_SIZE
	.align		4
.L_124:
        /*02ac*/ 	.byte	0x04, 0x11
        /*02ae*/ 	.short	(.L_126 - .L_125)
	.align		4
.L_125:
        /*02b0*/ 	.word	index@($__internal_39_$__cuda_sm20_div_s64)
        /*02b4*/ 	.word	0x00000000


	//----- nvinfo : EIATTR_FRAME_SIZE
	.align		4
.L_126:
        /*02b8*/ 	.byte	0x04, 0x11
        /*02ba*/ 	.short	(.L_128 - .L_127)
	.align		4
.L_127:
        /*02bc*/ 	.word	index@(_ZN5flash32flash_fwd_splitkv_combine_kernelI23Flash_fwd_kernel_traitsILi128ELi64ELi64ELi4ELb0ELb0EN7cutlass10bfloat16_tE19Flash_kernel_traitsILi128ELi64ELi64ELi4ES3_EELi4ELi1ELb1EEEvNS_16Flash_fwd_paramsE)
        /*02c0*/ 	.word	0x00000000


	//----- nvinfo : EIATTR_REGCOUNT
	.align		4
.L_128:
        /*02c4*/ 	.byte	0x04, 0x2f
        /*02c6*/ 	.short	(.L_130 - .L_129)
	.align		4
.L_129:
        /*02c8*/ 	.word	index@(_ZN5flash32flash_fwd_splitkv_combine_kernelI23Flash_fwd_kernel_traitsILi128ELi64ELi64ELi4ELb0ELb0EN7cutlass10bfloat16_tE19Flash_kernel_traitsILi128ELi64ELi64ELi4ES3_EELi4ELi2ELb1EEEvNS_16Flash_fwd_paramsE)
        /*02cc*/ 	.word	0x00000038


	//----- nvinfo : EIATTR_FRAME_SIZE
	.align		4
.L_130:
        /*02d0*/ 	.byte	0x04, 0x11
        /*02d2*/ 	.short	(.L_132 - .L_131)
	.align		4
.L_131:
        /*02d4*/ 	.word	index@($__internal_38_$__cuda_sm20_div_s64)
        /*02d8*/ 	.word	0x00000000


	//----- nvinfo : EIATTR_FRAME_SIZE
	.align		4
.L_132:
        /*02dc*/ 	.byte	0x04, 0x11
        /*02de*/ 	.short	(.L_134 - .L_133)
	.align		4
.L_133:
        /*02e0*/ 	.word	index@(_ZN5flash32flash_fwd_splitkv_combine_kernelI23Flash_fwd_kernel_traitsILi128ELi64ELi64ELi4ELb0ELb0EN7cutlass10bfloat16_tE19Flash_kernel_traitsILi128ELi64ELi64ELi4ES3_EELi4ELi2ELb1EEEvNS_16Flash_fwd_paramsE)
        /*02e4*/ 	.word	0x00000000


	//----- nvinfo : EIATTR_REGCOUNT
	.align		4
.L_134:
        /*02e8*/ 	.byte	0x04, 0x2f
        /*02ea*/ 	.short	(.L_136 - .L_135)
	.align		4
.L_135:
        /*02ec*/ 	.word	index@(_ZN5flash32flash_fwd_splitkv_combine_kernelI23Flash_fwd_kernel_traitsILi128ELi64ELi64ELi4ELb0ELb0EN7cutlass10bfloat16_tE19Flash_kernel_traitsILi128ELi64ELi64ELi4ES3_EELi4ELi3ELb1EEEvNS_16Flash_fwd_paramsE)
        /*02f0*/ 	.word	0x00000034


	//----- nvinfo : EIATTR_FRAME_SIZE
	.align		4
.L_136:
        /*02f4*/ 	.byte	0x04, 0x11
        /*02f6*/ 	.short	(.L_138 - .L_137)
	.align		4
.L_137:
        /*02f8*/ 	.word	index@($__internal_37_$__cuda_sm20_div_s64)
        /*02fc*/ 	.word	0x00000000


	//----- nvinfo : EIATTR_FRAME_SIZE
	.align		4
.L_138:
        /*0300*/ 	.byte	0x04, 0x11
        /*0302*/ 	.short	(.L_140 - .L_139)
	.align		4
.L_139:
        /*0304*/ 	.word	index@(_ZN5flash32flash_fwd_splitkv_combine_kernelI23Flash_fwd_kernel_traitsILi128ELi64ELi64ELi4ELb0ELb0EN7cutlass10bfloat16_tE19Flash_kernel_traitsILi128ELi64ELi64ELi4ES3_EELi4ELi3ELb1EEEvNS_16Flash_fwd_paramsE)
        /*0308*/ 	.word	0x00000000


	//----- nvinfo : EIATTR_REGCOUNT
	.align		4
.L_140:
        /*030c*/ 	.byte	0x04, 0x2f
        /*030e*/ 	.short	(.L_142 - .L_141)
	.align		4
.L_141:
        /*0310*/ 	.word	index@(_ZN5flash32flash_fwd_splitkv_combine_kernelI23Flash_fwd_kernel_traitsILi128ELi64ELi64ELi4ELb0ELb0EN7cutlass10bfloat16_tE19Flash_kernel_traitsILi128ELi64ELi64ELi4ES3_EELi4ELi4ELb1EEEvNS_16Flash_fwd_paramsE)
        /*0314*/ 	.word	0x00000034


	//----- nvinfo : EIATTR_FRAME_SIZE
	.align		4
.L_142:
        /*0318*/ 	.byte	0x04, 0x11
        /*031a*/ 	.short	(.L_144 - .L_143)
	.align		4
.L_143:
        /*031c*/ 	.word	index@($__internal_36_$__cuda_sm20_div_s64)
        /*0320*/ 	.word	0x00000000


	//----- nvinfo : EIATTR_FRAME_SIZE
	.align		4
.L_144:
        /*0324*/ 	.byte	0x04, 0x11
        /*0326*/ 	.short	(.L_146 - .L_145)
	.align		4
.L_145:
        /*0328*/ 	.word	index@(_ZN5flash32flash_fwd_splitkv_combine_kernelI23Flash_fwd_kernel_traitsILi128ELi64ELi64ELi4ELb0ELb0EN7cutlass10bfloat16_tE19Flash_kernel_traitsILi128ELi64ELi64ELi4ES3_EELi4ELi4ELb1EEEvNS_16Flash_fwd_paramsE)
        /*032c*/ 	.word	0x00000000


	//----- nvinfo : EIATTR_REGCOUNT
	.align		4
.L_146:
        /*0330*/ 	.byte	0x04, 0x2f
        /*0332*/ 	.short	(.L_148 - .L_147)
	.align		4
.L_147:
        /*0334*/ 	.word	index@(_ZN5flash32flash_fwd_splitkv_combine_kernelI23Flash_fwd_kernel_traitsILi128ELi64ELi64ELi4ELb0ELb0EN7cutlass10bfloat16_tE19Flash_kernel_traitsILi128ELi64ELi64ELi4ES3_EELi4ELi5ELb1EEEvNS_16Flash_fwd_paramsE)
        /*0338*/ 	.word	0x00000034


	//----- nvinfo : EIATTR_FRAME_SIZE
	.align		4
.L_148:
        /*033c*/ 	.byte	0x04, 0x11
        /*033e*/ 	.short	(.L_150 - .L_149)
	.align		4
.L_149:
        /*0340*/ 	.word	index@($__internal_35_$__cuda_sm20_div_s64)
        /*0344*/ 	.word	0x00000000


	//----- nvinfo : EIATTR_FRAME_SIZE
	.align		4
.L_150:
        /*0348*/ 	.byte	0x04, 0x11
        /*034a*/ 	.short	(.L_152 - .L_151)
	.align		4
.L_151:
        /*034c*/ 	.word	index@(_ZN5flash32flash_fwd_splitkv_combine_kernelI23Flash_fwd_kernel_traitsILi128ELi64ELi64ELi4ELb0ELb0EN7cutlass10bfloat16_tE19Flash_kernel_traitsILi128ELi64ELi64ELi4ES3_EELi4ELi5ELb1EEEvNS_16Flash_fwd_paramsE)
        /*0350*/ 	.word	0x00000000


	//----- nvinfo : EIATTR_REGCOUNT
	.align		4
.L_152:
        /*0354*/ 	.byte	0x04, 0x2f
        /*0356*/ 	.short	(.L_154 - .L_153)
	.align		4
.L_153:
        /*0358*/ 	.word	index@(_ZN5flash32flash_fwd_splitkv_combine_kernelI23Flash_fwd_kernel_traitsILi128ELi64ELi64ELi4ELb0ELb0EN7cutlass10bfloat16_tE19Flash_kernel_traitsILi128ELi64ELi64ELi4ES3_EELi4ELi6ELb1EEEvNS_16Flash_fwd_paramsE)
        /*035c*/ 	.word	0x0000003a


	//----- nvinfo : EIATTR_FRAME_SIZE
	.align		4
.L_154:
        /*0360*/ 	.byte	0x04, 0x11
        /*0362*/ 	.short	(.L_156 - .L_155)
	.align		4
.L_155:
        /*0364*/ 	.word	index@($__internal_34_$__cuda_sm20_div_s64)
        /*0368*/ 	.word	0x00000000


	//----- nvinfo : EIATTR_FRAME_SIZE
	.align		4
.L_156:
        /*036c*/ 	.byte	0x04, 0x11
        /*036e*/ 	.short	(.L_158 - .L_157)
	.align		4
.L_157:
        /*0370*/ 	.word	index@(_ZN5flash32flash_fwd_splitkv_combine_kernelI23Flash_fwd_kernel_traitsILi128ELi64ELi64ELi4ELb0ELb0EN7cutlass10bfloat16_tE19Flash_kernel_traitsILi128ELi64ELi64ELi4ES3_EELi4ELi6ELb1EEEvNS_16Flash_fwd_paramsE)
        /*0374*/ 	.word	0x00000000


	//----- nvinfo : EIATTR_REGCOUNT
	.align		4
.L_158:
        /*0378*/ 	.byte	0x04, 0x2f
        /*037a*/ 	.short	(.L_160 - .L_159)
	.align		4
.L_159:
        /*037c*/ 	.word	index@(_ZN5flash32flash_fwd_splitkv_combine_kernelI23Flash_fwd_kernel_traitsILi128ELi64ELi64ELi4ELb0ELb0EN7cutlass10bfloat16_tE19Flash_kernel_traitsILi128ELi64ELi64ELi4ES3_EELi4ELi7ELb1EEEvNS_16Flash_fwd_paramsE)
        /*0380*/ 	.word	0x0000003e


	//----- nvinfo : EIATTR_FRAME_SIZE
	.align		4
.L_160:
        /*0384*/ 	.byte	0x04, 0x11
        /*0386*/ 	.short	(.L_162 - .L_161)
	.align		4
.L_161:
        /*0388*/ 	.word	index@($__internal_33_$__cuda_sm20_div_s64)
        /*038c*/ 	.word	0x00000000


	//----- nvinfo : EIATTR_FRAME_SIZE
	.align		4
.L_162:
        /*0390*/ 	.byte	0x04, 0x11
        /*0392*/ 	.short	(.L_164 - .L_163)
	.align		4
.L_163:
        /*0394*/ 	.word	index@(_ZN5flash32flash_fwd_splitkv_combine_kernelI23Flash_fwd_kernel_traitsILi128ELi64ELi64ELi4ELb0ELb0EN7cutlass10bfloat16_tE19Flash_kernel_traitsILi128ELi64ELi64ELi4ES3_EELi4ELi7ELb1EEEvNS_16Flash_fwd_paramsE)
        /*0398*/ 	.word	0x00000000


	//----- nvinfo : EIATTR_REGCOUNT
	.align		4
.L_164:
        /*039c*/ 	.byte	0x04, 0x2f
        /*039e*/ 	.short	(.L_166 - .L_165)
	.align		4
.L_165:
        /*03a0*/ 	.word	index@(_ZN5flash32flash_fwd_splitkv_combine_kernelI23Flash_fwd_kernel_traitsILi128ELi64ELi64ELi4ELb0ELb0EN7cutlass10bfloat16_tE19Flash_kernel_traitsILi128ELi64ELi64ELi4ES3_EELi4ELi1ELb0EEEvNS_16Flash_fwd_paramsE)
        /*03a4*/ 	.word	0x00000036


	//----- nvinfo : EIATTR_FRAME_SIZE
	.align		4
.L_166:
        /*03a8*/ 	.byte	0x04, 0x11
        /*03aa*/ 	.short	(.L_168 - .L_167)
	.align		4
.L_167:
        /*03ac*/ 	.word	index@($__internal_32_$__cuda_sm20_div_s64)
        /*03b0*/ 	.word	0x00000000


	//----- nvinfo : EIATTR_FRAME_SIZE
	.align		4
.L_168:
        /*03b4*/ 	.byte	0x04, 0x11
        /*03b6*/ 	.short	(.L_170 - .L_169)
	.align		4
.L_169:
        /*03b8*/ 	.word	index@(_ZN5flash32flash_fwd_splitkv_combine_kernelI23Flash_fwd_kernel_traitsILi128ELi64ELi64ELi4ELb0ELb0EN7cutlass10bfloat16_tE19Flash_kernel_traitsILi128ELi64ELi64ELi4ES3_EELi4ELi1ELb0EEEvNS_16Flash_fwd_paramsE)
        /*03bc*/ 	.word	0x00000000


	//----- nvinfo : EIATTR_REGCOUNT
	.align		4
.L_170:
        /*03c0*/ 	.byte	0x04, 0x2f
        /*03c2*/ 	.short	(.L_172 - .L_171)
	.align		4
.L_171:
        /*03c4*/ 	.word	index@(_ZN5flash32flash_fwd_splitkv_combine_kernelI23Flash_fwd_kernel_traitsILi128ELi64ELi64ELi4ELb0ELb0EN7cutlass10bfloat16_tE19Flash_kernel_traitsILi128ELi64ELi64ELi4ES3_EELi4ELi2ELb0EEEvNS_16Flash_fwd_paramsE)
        /*03c8*/ 	.word	0x00000038


	//----- nvinfo : EIATTR_FRAME_SIZE
	.align		4
.L_172:
        /*03cc*/ 	.byte	0x04, 0x11
        /*03ce*/ 	.short	(.L_174 - .L_173)
	.align		4
.L_173:
        /*03d0*/ 	.word	index@($__internal_31_$__cuda_sm20_div_s64)
        /*03d4*/ 	.word	0x00000000


	//----- nvinfo : EIATTR_FRAME_SIZE
	.align		4
.L_174:
        /*03d8*/ 	.byte	0x04, 0x11
        /*03da*/ 	.short	(.L_176 - .L_175)
	.align		4
.L_175:
        /*03dc*/ 	.word	index@(_ZN5flash32flash_fwd_splitkv_combine_kernelI23Flash_fwd_kernel_traitsILi128ELi64ELi64ELi4ELb0ELb0EN7cutlass10bfloat16_tE19Flash_kernel_traitsILi128ELi64ELi64ELi4ES3_EELi4ELi2ELb0EEEvNS_16Flash_fwd_paramsE)
        /*03e0*/ 	.word	0x00000000


	//----- nvinfo : EIATTR_REGCOUNT
	.align		4
.L_176:
        /*03e4*/ 	.byte	0x04, 0x2f
        /*03e6*/ 	.short	(.L_178 - .L_177)
	.align		4
.L_177:
        /*03e8*/ 	.word	index@(_ZN5flash32flash_fwd_splitkv_combine_kernelI23Flash_fwd_kernel_traitsILi128ELi64ELi64ELi4ELb0ELb0EN7cutlass10bfloat16_tE19Flash_kernel_traitsILi128ELi64ELi64ELi4ES3_EELi4ELi3ELb0EEEvNS_16Flash_fwd_paramsE)
        /*03ec*/ 	.word	0x00000034


	//----- nvinfo : EIATTR_FRAME_SIZE
	.align		4
.L_178:
        /*03f0*/ 	.byte	0x04, 0x11
        /*03f2*/ 	.short	(.L_180 - .L_179)
	.align		4
.L_179:
        /*03f4*/ 	.word	index@($__internal_30_$__cuda_sm20_div_s64)
        /*03f8*/ 	.word	0x00000000


	//----- nvinfo : EIATTR_FRAME_SIZE
	.align		4
.L_180:
        /*03fc*/ 	.byte	0x04, 0x11
        /*03fe*/ 	.short	(.L_182 - .L_181)
	.align		4
.L_181:
        /*0400*/ 	.word	index@(_ZN5flash32flash_fwd_splitkv_combine_kernelI23Flash_fwd_kernel_traitsILi128ELi64ELi64ELi4ELb0ELb0EN7cutlass10bfloat16_tE19Flash_kernel_traitsILi128ELi64ELi64ELi4ES3_EELi4ELi3ELb0EEEvNS_16Flash_fwd_paramsE)
        /*0404*/ 	.word	0x00000000


	//----- nvinfo : EIATTR_REGCOUNT
	.align		4
.L_182:
        /*0408*/ 	.byte	0x04, 0x2f
        /*040a*/ 	.short	(.L_184 - .L_183)
	.align		4
.L_183:
        /*040c*/ 	.word	index@(_ZN5flash32flash_fwd_splitkv_combine_kernelI23Flash_fwd_kernel_traitsILi128ELi64ELi64ELi4ELb0ELb0EN7cutlass10bfloat16_tE19Flash_kernel_traitsILi128ELi64ELi64ELi4ES3_EELi4ELi4ELb0EEEvNS_16Flash_fwd_paramsE)
        /*0410*/ 	.word	0x00000034


	//----- nvinfo : EIATTR_FRAME_SIZE
	.align		4
.L_184:
        /*0414*/ 	.byte	0x04, 0x11
        /*0416*/ 	.short	(.L_186 - .L_185)
	.align		4
.L_185:
        /*0418*/ 	.word	index@($__internal_29_$__cuda_sm20_div_s64)
        /*041c*/ 	.word	0x00000000


	//----- nvinfo : EIATTR_FRAME_SIZE
	.align		4
.L_186:
        /*0420*/ 	.byte	0x04, 0x11
        /*0422*/ 	.short	(.L_188 - .L_187)
	.align		4
.L_187:
        /*0424*/ 	.word	index@(_ZN5flash32flash_fwd_splitkv_combine_kernelI23Flash_fwd_kernel_traitsILi128ELi64ELi64ELi4ELb0ELb0EN7cutlass10bfloat16_tE19Flash_kernel_traitsILi128ELi64ELi64ELi4ES3_EELi4ELi4ELb0EEEvNS_16Flash_fwd_paramsE)
        /*0428*/ 	.word	0x00000000


	//----- nvinfo : EIATTR_REGCOUNT
	.align		4
.L_188:
        /*042c*/ 	.byte	0x04, 0x2f
        /*042e*/ 	.short	(.L_190 - .L_189)
	.align		4
.L_189:
        /*0430*/ 	.word	index@(_ZN5flash32flash_fwd_splitkv_combine_kernelI23Flash_fwd_kernel_traitsILi128ELi64ELi64ELi4ELb0ELb0EN7cutlass10bfloat16_tE19Flash_kernel_traitsILi128ELi64ELi64ELi4ES3_EELi4ELi5ELb0EEEvNS_16Flash_fwd_paramsE)
        /*0434*/ 	.word	0x00000034


	//----- nvinfo : EIATTR_FRAME_SIZE
	.align		4
.L_190:
        /*0438*/ 	.byte	0x04, 0x11
        /*043a*/ 	.short	(.L_192 - .L_191)
	.align		4
.L_191:
        /*043c*/ 	.word	index@($__internal_28_$__cuda_sm20_div_s64)
        /*0440*/ 	.word	0x00000000


	//----- nvinfo : EIATTR_FRAME_SIZE
	.align		4
.L_192:
        /*0444*/ 	.byte	0x04, 0x11
        /*0446*/ 	.short	(.L_194 - .L_193)
	.align		4
.L_193:
        /*0448*/ 	.word	index@(_ZN5flash32flash_fwd_splitkv_combine_kernelI23Flash_fwd_kernel_traitsILi128ELi64ELi64ELi4ELb0ELb0EN7cutlass10bfloat16_tE19Flash_kernel_traitsILi128ELi64ELi64ELi4ES3_EELi4ELi5ELb0EEEvNS_16Flash_fwd_paramsE)
        /*044c*/ 	.word	0x00000000


	//----- nvinfo : EIATTR_REGCOUNT
	.align		4
.L_194:
        /*0450*/ 	.byte	0x04, 0x2f
        /*0452*/ 	.short	(.L_196 - .L_195)
	.align		4
.L_195:
        /*0454*/ 	.word	index@(_ZN5flash32flash_fwd_splitkv_combine_kernelI23Flash_fwd_kernel_traitsILi128ELi64ELi64ELi4ELb0ELb0EN7cutlass10bfloat16_tE19Flash_kernel_traitsILi128ELi64ELi64ELi4ES3_EELi4ELi6ELb0EEEvNS_16Flash_fwd_paramsE)
        /*0458*/ 	.word	0x0000003a


	//----- nvinfo : EIATTR_FRAME_SIZE
	.align		4
.L_196:
        /*045c*/ 	.byte	0x04, 0x11
        /*045e*/ 	.short	(.L_198 - .L_197)
	.align		4
.L_197:
        /*0460*/ 	.word	index@($__internal_27_$__cuda_sm20_div_s64)
        /*0464*/ 	.word	0x00000000


	//----- nvinfo : EIATTR_FRAME_SIZE
	.align		4
.L_198:
        /*0468*/ 	.byte	0x04, 0x11
        /*046a*/ 	.short	(.L_200 - .L_199)
	.align		4
.L_199:
        /*046c*/ 	.word	index@(_ZN5flash32flash_fwd_splitkv_combine_kernelI23Flash_fwd_kernel_traitsILi128ELi64ELi64ELi4ELb0ELb0EN7cutlass10bfloat16_tE19Flash_kernel_traitsILi128ELi64ELi64ELi4ES3_EELi4ELi6ELb0EEEvNS_16Flash_fwd_paramsE)
        /*0470*/ 	.word	0x00000000


	//----- nvinfo : EIATTR_REGCOUNT
	.align		4
.L_200:
        /*0474*/ 	.byte	0x04, 0x2f
        /*0476*/ 	.short	(.L_202 - .L_201)
	.align		4
.L_201:
        /*0478*/ 	.word	index@(_ZN5flash32flash_fwd_splitkv_combine_kernelI23Flash_fwd_kernel_traitsILi128ELi64ELi64ELi4ELb0ELb0EN7cutlass10bfloat16_tE19Flash_kernel_traitsILi128ELi64ELi64ELi4ES3_EELi4ELi7ELb0EEEvNS_16Flash_fwd_paramsE)
        /*047c*/ 	.word	0x0000003e


	//----- nvinfo : EIATTR_FRAME_SIZE
	.align		4
.L_202:
        /*0480*/ 	.byte	0x04, 0x11
        /*0482*/ 	.short	(.L_204 - .L_203)
	.align		4
.L_203:
        /*0484*/ 	.word	index@($__internal_26_$__cuda_sm20_div_s64)
        /*0488*/ 	.word	0x00000000


	//----- nvinfo : EIATTR_FRAME_SIZE
	.align		4
.L_204:
        /*048c*/ 	.byte	0x04, 0x11
        /*048e*/ 	.short	(.L_206 - .L_205)
	.align		4
.L_205:
        /*0490*/ 	.word	index@(_ZN5flash32flash_fwd_splitkv_combine_kernelI23Flash_fwd_kernel_traitsILi128ELi64ELi64ELi4ELb0ELb0EN7cutlass10bfloat16_tE19Flash_kernel_traitsILi128ELi64ELi64ELi4ES3_EELi4ELi7ELb0EEEvNS_16Flash_fwd_paramsE)
        /*0494*/ 	.word	0x00000000


	//----- nvinfo : EIATTR_REGCOUNT
	.align		4
.L_206:
        /*0498*/ 	.byte	0x04, 0x2f
        /*049a*/ 	.short	(.L_208 - .L_207)
	.align		4
.L_207:
        /*049c*/ 	.word	index@(_ZN5flash24flash_fwd_splitkv_kernelI23Flash_fwd_kernel_traitsILi128ELi64ELi128ELi4ELb0ELb0EN7cutlass10bfloat16_tE19Flash_kernel_traitsILi128ELi64ELi128ELi4ES3_EELb1ELb0ELb1ELb0ELb0ELb1ELb1ELb1EEEvNS_16Flash_fwd_paramsE)
        /*04a0*/ 	.word	0x000000ff


	//----- nvinfo : EIATTR_FRAME_SIZE
	.align		4
.L_208:
        /*04a4*/ 	.byte	0x04, 0x11
        /*04a6*/ 	.short	(.L_210 - .L_209)
	.align		4
.L_209:
        /*04a8*/ 	.word	index@($__internal_25_$__cuda_sm70_shflsync_bfly_p)
        /*04ac*/ 	.word	0x00000000


	//----- nvinfo : EIATTR_FRAME_SIZE
	.align		4
.L_210:
        /*04b0*/ 	.byte	0x04, 0x11
        /*04b2*/ 	.short	(.L_212 - .L_211)
	.align		4
.L_211:
        /*04b4*/ 	.word	index@($_ZN5flash24flash_fwd_splitkv_kernelI23Flash_fwd_kernel_traitsILi128ELi64ELi128ELi4ELb0ELb0EN7cutlass10bfloat16_tE19Flash_kernel_traitsILi128ELi64ELi128ELi4ES3_EELb1ELb0ELb1ELb0ELb0ELb1ELb1ELb1EEEvNS_16Flash_fwd_paramsE$_ZN5flash30compute_attn_1rowblock_splitkvI23Flash_fwd_kernel_traitsILi128ELi64ELi128ELi4ELb0ELb0EN7cutlass10bfloat16_tE19Flash_kernel_traitsILi128ELi64ELi128ELi4ES3_EELb1ELb0ELb1ELb0ELb0ELb1ELb1ELb1ENS_16Flash_fwd_paramsEEEvRKT8_iiiii)
        /*04b8*/ 	.word	0x00000000


	//----- nvinfo : EIATTR_FRAME_SIZE
	.align		4
.L_212:
        /*04bc*/ 	.byte	0x04, 0x11
        /*04be*/ 	.short	(.L_214 - .L_213)
	.align		4
.L_213:
        /*04c0*/ 	.word	index@(_ZN5flash24flash_fwd_splitkv_kernelI23Flash_fwd_kernel_traitsILi128ELi64ELi128ELi4ELb0ELb0EN7cutlass10bfloat16_tE19Flash_kernel_traitsILi128ELi64ELi128ELi4ES3_EELb1ELb0ELb1ELb0ELb0ELb1ELb1ELb1EEEvNS_16Flash_fwd_paramsE)
        /*04c4*/ 	.word	0x00000000


	//----- nvinfo : EIATTR_REGCOUNT
	.align		4
.L_214:
        /*04c8*/ 	.byte	0x04, 0x2f
        /*04ca*/ 	.short	(.L_216 - .L_215)
	.align		4
.L_215:
        /*04cc*/ 	.word	index@(_ZN5flash24flash_fwd_splitkv_kernelI23Flash_fwd_kernel_traitsILi128ELi64ELi128ELi4ELb0ELb0EN7cutlass10bfloat16_tE19Flash_kernel_traitsILi128ELi64ELi128ELi4ES3_EELb1ELb0ELb1ELb0ELb0ELb0ELb1ELb1EEEvNS_16Flash_fwd_paramsE)
        /*04d0*/ 	.word	0x000000fe


	//----- nvinfo : EIATTR_FRAME_SIZE
	.align		4
.L_216:
        /*04d4*/ 	.byte	0x04, 0x11
        /*04d6*/ 	.short	(.L_218 - .L_217)
	.align		4
.L_217:
        /*04d8*/ 	.word	index@($__internal_24_$__cuda_sm70_shflsync_bfly_p)
        /*04dc*/ 	.word	0x00000000


	//----- nvinfo : EIATTR_FRAME_SIZE
	.align		4
.L_218:
        /*04e0*/ 	.byte	0x04, 0x11
        /*04e2*/ 	.short	(.L_220 - .L_219)
	.align		4
.L_219:
        /*04e4*/ 	.word	index@($_ZN5flash24flash_fwd_splitkv_kernelI23Flash_fwd_kernel_traitsILi128ELi64ELi128ELi4ELb0ELb0EN7cutlass10bfloat16_tE19Flash_kernel_traitsILi128ELi64ELi128ELi4ES3_EELb1ELb0ELb1ELb0ELb0ELb0ELb1ELb1EEEvNS_16Flash_fwd_paramsE$_ZN5flash30compute_attn_1rowblock_splitkvI23Flash_fwd_kernel_traitsILi128ELi64ELi128ELi4ELb0ELb0EN7cutlass10bfloat16_tE19Flash_kernel_traitsILi128ELi64ELi128ELi4ES3_EELb1ELb0ELb1ELb0ELb0ELb0ELb1ELb1ENS_16Flash_fwd_paramsEEEvRKT8_iiiii)
        /*04e8*/ 	.word	0x00000000


	//----- nvinfo : EIATTR_FRAME_SIZE
	.align		4
.L_220:
        /*04ec*/ 	.byte	0x04, 0x11
        /*04ee*/ 	.short	(.L_222 - .L_221)
	.align		4
.L_221:
        /*04f0*/ 	.word	index@(_ZN5flash24flash_fwd_splitkv_kernelI23Flash_fwd_kernel_traitsILi128ELi64ELi128ELi4ELb0ELb0EN7cutlass10bfloat16_tE19Flash_kernel_traitsILi128ELi64ELi128ELi4ES3_EELb1ELb0ELb1ELb0ELb0ELb0ELb1ELb1EEEvNS_16Flash_fwd_paramsE)
        /*04f4*/ 	.word	0x00000000


	//----- nvinfo : EIATTR_REGCOUNT
	.align		4
.L_222:
        /*04f8*/ 	.byte	0x04, 0x2f
        /*04fa*/ 	.short	(.L_224 - .L_223)
	.align		4
.L_223:
        /*04fc*/ 	.word	index@(_ZN5flash24flash_fwd_splitkv_kernelI23Flash_fwd_kernel_traitsILi128ELi64ELi128ELi4ELb0ELb0EN7cutlass10bfloat16_tE19Flash_kernel_traitsILi128ELi64ELi128ELi4ES3_EELb1ELb0ELb0ELb0ELb1ELb1ELb1ELb1EEEvNS_16Flash_fwd_paramsE)
        /*0500*/ 	.word	0x000000ff


	//----- nvinfo : EIATTR_FRAME_SIZE
	.align		4
.L_224:
        /*0504*/ 	.byte	0x04, 0x11
        /*0506*/ 	.short	(.L_226 - .L_225)
	.align		4
.L_225:
        /*0508*/ 	.word	index@($__internal_23_$__cuda_sm70_shflsync_bfly_p)
        /*050c*/ 	.word	0x00000000


	//----- nvinfo : EIATTR_FRAME_SIZE
	.align		4
.L_226:
        /*0510*/ 	.byte	0x04, 0x11
        /*0512*/ 	.short	(.L_228 - .L_227)
	.align		4
.L_227:
        /*0514*/ 	.word	index@($_ZN5flash24flash_fwd_splitkv_kernelI23Flash_fwd_kernel_traitsILi128ELi64ELi128ELi4ELb0ELb0EN7cutlass10bfloat16_tE19Flash_kernel_traitsILi128ELi64ELi128ELi4ES3_EELb1ELb0ELb0ELb0ELb1ELb1ELb1ELb1EEEvNS_16Flash_fwd_paramsE$_ZN5flash30compute_attn_1rowblock_splitkvI23Flash_fwd_kernel_traitsILi128ELi64ELi128ELi4ELb0ELb0EN7cutlass10bfloat16_tE19Flash_kernel_traitsILi128ELi64ELi128ELi4ES3_EELb1ELb0ELb0ELb0ELb1ELb1ELb1ELb1ENS_16Flash_fwd_paramsEEEvRKT8_iiiii)
        /*0518*/ 	.word	0x00000000


	//----- nvinfo : EIATTR_FRAME_SIZE
	.align		4
.L_228:
        /*051c*/ 	.byte	0x04, 0x11
        /*051e*/ 	.short	(.L_230 - .L_229)
	.align		4
.L_229:
        /*0520*/ 	.word	index@(_ZN5flash24flash_fwd_splitkv_kernelI23Flash_fwd_kernel_traitsILi128ELi64ELi128ELi4ELb0ELb0EN7cutlass10bfloat16_tE19Flash_kernel_traitsILi128ELi64ELi128ELi4ES3_EELb1ELb0ELb0ELb0ELb1ELb1ELb1ELb1EEEvNS_16Flash_fwd_paramsE)
        /*0524*/ 	.word	0x00000000


	//----- nvinfo : EIATTR_REGCOUNT
	.align		4
.L_230:
        /*0528*/ 	.byte	0x04, 0x2f
        /*052a*/ 	.short	(.L_232 - .L_231)
	.align		4
.L_231:
        /*052c*/ 	.word	index@(_ZN5flash24flash_fwd_splitkv_kernelI23Flash_fwd_kernel_traitsILi128ELi64ELi128ELi4ELb0ELb0EN7cutlass10bfloat16_tE19Flash_kernel_traitsILi128ELi64ELi128ELi4ES3_EELb1ELb0ELb0ELb0ELb1ELb0ELb1ELb1EEEvNS_16Flash_fwd_paramsE)
        /*0530*/ 	.word	0x000000ff


	//----- nvinfo : EIATTR_FRAME_SIZE
	.align		4
.L_232:
        /*0534*/ 	.byte	0x04, 0x11
        /*0536*/ 	.short	(.L_234 - .L_233)
	.align		4
.L_233:
        /*0538*/ 	.word	index@($__internal_22_$__cuda_sm70_shflsync_bfly_p)
        /*053c*/ 	.word	0x00000000


	//----- nvinfo : EIATTR_FRAME_SIZE
	.align		4
.L_234:
        /*0540*/ 	.byte	0x04, 0x11
        /*0542*/ 	.short	(.L_236 - .L_235)
	.align		4
.L_235:
        /*0544*/ 	.word	index@($_ZN5flash24flash_fwd_splitkv_kernelI23Flash_fwd_kernel_traitsILi128ELi64ELi128ELi4ELb0ELb0EN7cutlass10bfloat16_tE19Flash_kernel_traitsILi128ELi64ELi128ELi4ES3_EELb1ELb0ELb0ELb0ELb1ELb0ELb1ELb1EEEvNS_16Flash_fwd_paramsE$_ZN5flash30compute_attn_1rowblock_splitkvI23Flash_fwd_kernel_traitsILi128ELi64ELi128ELi4ELb0ELb0EN7cutlass10bfloat16_tE19Flash_kernel_traitsILi128ELi64ELi128ELi4ES3_EELb1ELb0ELb0ELb0ELb1ELb0ELb1ELb1ENS_16Flash_fwd_paramsEEEvRKT8_iiiii)
        /*0548*/ 	.word	0x00000000


	//----- nvinfo : EIATTR_FRAME_SIZE
	.align		4
.L_236:
        /*054c*/ 	.byte	0x04, 0x11
        /*054e*/ 	.short	(.L_238 - .L_237)
	.align		4
.L_237:
        /*0550*/ 	.word	index@(_ZN5flash24flash_fwd_splitkv_kernelI23Flash_fwd_kernel_traitsILi128ELi64ELi128ELi4ELb0ELb0EN7cutlass10bfloat16_tE19Flash_kernel_traitsILi128ELi64ELi128ELi4ES3_EELb1ELb0ELb0ELb0ELb1ELb0ELb1ELb1EEEvNS_16Flash_fwd_paramsE)
        /*0554*/ 	.word	0x00000008


	//----- nvinfo : EIATTR_REGCOUNT
	.align		4
.L_238:
        /*0558*/ 	.byte	0x04, 0x2f
        /*055a*/ 	.short	(.L_240 - .L_239)
	.align		4
.L_239:
        /*055c*/ 	.word	index@(_ZN5flash24flash_fwd_splitkv_kernelI23Flash_fwd_kernel_traitsILi128ELi64ELi128ELi4ELb0ELb0EN7cutlass10bfloat16_tE19Flash_kernel_traitsILi128ELi64ELi128ELi4ES3_EELb1ELb0ELb1ELb0ELb0ELb1ELb1ELb0EEEvNS_16Flash_fwd_paramsE)
        /*0560*/ 	.word	0x000000ff


	//----- nvinfo : EIATTR_FRAME_SIZE
	.align		4
.L_240:
        /*0564*/ 	.byte	0x04, 0x11
        /*0566*/ 	.short	(.L_242 - .L_241)
	.align		4
.L_241:
        /*0568*/ 	.word	index@(_ZN5flash24flash_fwd_splitkv_kernelI23Flash_fwd_kernel_traitsILi128ELi64ELi128ELi4ELb0ELb0EN7cutlass10bfloat16_tE19Flash_kernel_traitsILi128ELi64ELi128ELi4ES3_EELb1ELb0ELb1ELb0ELb0ELb1ELb1ELb0EEEvNS_16Flash_fwd_paramsE)
        /*056c*/ 	.word	0x00000000


	//----- nvinfo : EIATTR_REGCOUNT
	.align		4
.L_242:
        /*0570*/ 	.byte	0x04, 0x2f
        /*0572*/ 	.short	(.L_244 - .L_243)
	.align		4
.L_243:
        /*0574*/ 	.word	index@(_ZN5flash24flash_fwd_splitkv_kernelI23Flash_fwd_kernel_traitsILi128ELi64ELi128ELi4ELb0ELb0EN7cutlass10bfloat16_tE19Flash_kernel_traitsILi128ELi64ELi128ELi4ES3_EELb1ELb0ELb1ELb0ELb0ELb0ELb1ELb0EEEvNS_16Flash_fwd_paramsE)
        /*0578*/ 	.word	0x000000fe


	//----- nvinfo : EIATTR_FRAME_SIZE
	.align		4
.L_244:
        /*057c*/ 	.byte	0x04, 0x11
        /*057e*/ 	.short	(.L_246 - .L_245)
	.align		4
.L_245:
        /*0580*/ 	.word	index@(_ZN5flash24flash_fwd_splitkv_kernelI23Flash_fwd_kernel_traitsILi128ELi64ELi128ELi4ELb0ELb0EN7cutlass10bfloat16_tE19Flash_kernel_traitsILi128ELi64ELi128ELi4ES3_EELb1ELb0ELb1ELb0ELb0ELb0ELb1ELb0EEEvNS_16Flash_fwd_paramsE)
        /*0584*/ 	.word	0x00000000


	//----- nvinfo : EIATTR_REGCOUNT
	.align		4
.L_246:
        /*0588*/ 	.byte	0x04, 0x2f
        /*058a*/ 	.short	(.L_248 - .L_247)
	.align		4
.L_247:
        /*058c*/ 	.word	index@(_ZN5flash24flash_fwd_splitkv_kernelI23Flash_fwd_kernel_traitsILi128ELi64ELi128ELi4ELb0ELb0EN7cutlass10bfloat16_tE19Flash_kernel_traitsILi128ELi64ELi128ELi4ES3_EELb1ELb0ELb0ELb0ELb1ELb1ELb1ELb0EEEvNS_16Flash_fwd_paramsE)
        /*0590*/ 	.word	0x000000ff


	//----- nvinfo : EIATTR_FRAME_SIZE
	.align		4
.L_248:
        /*0594*/ 	.byte	0x04, 0x11
        /*0596*/ 	.short	(.L_250 - .L_249)
	.align		4
.L_249:
        /*0598*/ 	.word	index@(_ZN5flash24flash_fwd_splitkv_kernelI23Flash_fwd_kernel_traitsILi128ELi64ELi128ELi4ELb0ELb0EN7cutlass10bfloat16_tE19Flash_kernel_traitsILi128ELi64ELi128ELi4ES3_EELb1ELb0ELb0ELb0ELb1ELb1ELb1ELb0EEEvNS_16Flash_fwd_paramsE)
        /*059c*/ 	.word	0x00000000


	//----- nvinfo : EIATTR_REGCOUNT
	.align		4
.L_250:
        /*05a0*/ 	.byte	0x04, 0x2f
        /*05a2*/ 	.short	(.L_252 - .L_251)
	.align		4
.L_251:
        /*05a4*/ 	.word	index@(_ZN5flash24flash_fwd_splitkv_kernelI23Flash_fwd_kernel_traitsILi128ELi64ELi128ELi4ELb0ELb0EN7cutlass10bfloat16_tE19Flash_kernel_traitsILi128ELi64ELi128ELi4ES3_EELb1ELb0ELb0ELb0ELb1ELb0ELb1ELb0EEEvNS_16Flash_fwd_paramsE)
        /*05a8*/ 	.word	0x000000fe


	//----- nvinfo : EIATTR_FRAME_SIZE
	.align		4
.L_252:
        /*05ac*/ 	.byte	0x04, 0x11
        /*05ae*/ 	.short	(.L_254 - .L_253)
	.align		4
.L_253:
        /*05b0*/ 	.word	index@(_ZN5flash24flash_fwd_splitkv_kernelI23Flash_fwd_kernel_traitsILi128ELi64ELi128ELi4ELb0ELb0EN7cutlass10bfloat16_tE19Flash_kernel_traitsILi128ELi64ELi128ELi4ES3_EELb1ELb0ELb0ELb0ELb1ELb0ELb1ELb0EEEvNS_16Flash_fwd_paramsE)
        /*05b4*/ 	.word	0x00000000


	//----- nvinfo : EIATTR_REGCOUNT
	.align		4
.L_254:
        /*05b8*/ 	.byte	0x04, 0x2f
        /*05ba*/ 	.short	(.L_256 - .L_255)
	.align		4
.L_255:
        /*05bc*/ 	.word	index@(_ZN5flash24flash_fwd_splitkv_kernelI23Flash_fwd_kernel_traitsILi128ELi64ELi128ELi4ELb0ELb0EN7cutlass10bfloat16_tE19Flash_kernel_traitsILi128ELi64ELi128ELi4ES3_EELb1ELb0ELb1ELb0ELb0ELb1ELb0ELb1EEEvNS_16Flash_fwd_paramsE)
        /*05c0*/ 	.word	0x000000ff


	//----- nvinfo : EIATTR_FRAME_SIZE
	.align		4
.L_256:
        /*05c4*/ 	.byte	0x04, 0x11
        /*05c6*/ 	.short	(.L_258 - .L_257)
	.align		4
.L_257:
        /*05c8*/ 	.word	index@($__internal_21_$__cuda_sm70_shflsync_bfly_p)
        /*05cc*/ 	.word	0x00000000


	//----- nvinfo : EIATTR_FRAME_SIZE
	.align		4
.L_258:
        /*05d0*/ 	.byte	0x04, 0x11
        /*05d2*/ 	.short	(.L_260 - .L_259)
	.align		4
.L_259:
        /*05d4*/ 	.word	index@($_ZN5flash24flash_fwd_splitkv_kernelI23Flash_fwd_kernel_traitsILi128ELi64ELi128ELi4ELb0ELb0EN7cutlass10bfloat16_tE19Flash_kernel_traitsILi128ELi64ELi128ELi4ES3_EELb1ELb0ELb1ELb0ELb0ELb1ELb0ELb1EEEvNS_16Flash_fwd_paramsE$_ZN5flash30compute_attn_1rowblock_splitkvI23Flash_fwd_kernel_traitsILi128ELi64ELi128ELi4ELb0ELb0EN7cutlass10bfloat16_tE19Flash_kernel_traitsILi128ELi64ELi128ELi4ES3_EELb1ELb0ELb1ELb0ELb0ELb1ELb0ELb1ENS_16Flash_fwd_paramsEEEvRKT8_iiiii)
        /*05d8*/ 	.word	0x00000000


	//----- nvinfo : EIATTR_FRAME_SIZE
	.align		4
.L_260:
        /*05dc*/ 	.byte	0x04, 0x11
        /*05de*/ 	.short	(.L_262 - .L_261)
	.align		4
.L_261:
        /*05e0*/ 	.word	index@(_ZN5flash24flash_fwd_splitkv_kernelI23Flash_fwd_kernel_traitsILi128ELi64ELi128ELi4ELb0ELb0EN7cutlass10bfloat16_tE19Flash_kernel_traitsILi128ELi64ELi128ELi4ES3_EELb1ELb0ELb1ELb0ELb0ELb1ELb0ELb1EEEvNS_16Flash_fwd_paramsE)
        /*05e4*/ 	.word	0x00000000


	//----- nvinfo : EIATTR_REGCOUNT
	.align		4
.L_262:
        /*05e8*/ 	.byte	0x04, 0x2f
        /*05ea*/ 	.short	(.L_264 - .L_263)
	.align		4
.L_263:
        /*05ec*/ 	.word	index@(_ZN5flash24flash_fwd_splitkv_kernelI23Flash_fwd_kernel_traitsILi128ELi64ELi128ELi4ELb0ELb0EN7cutlass10bfloat16_tE19Flash_kernel_traitsILi128ELi64ELi128ELi4ES3_EELb1ELb0ELb1ELb0ELb0ELb0ELb0ELb1EEEvNS_16Flash_fwd_paramsE)
        /*05f0*/ 	.word	0x000000fe


	//----- nvinfo : EIATTR_FRAME_SIZE
	.align		4
.L_264:
        /*05f4*/ 	.byte	0x04, 0x11
        /*05f6*/ 	.short	(.L_266 - .L_265)
	.align		4
.L_265:
        /*05f8*/ 	.word	index@($__internal_20_$__cuda_sm70_shflsync_bfly_p)
        /*05fc*/ 	.word	0x00000000


	//----- nvinfo : EIATTR_FRAME_SIZE
	.align		4
.L_266:
        /*0600*/ 	.byte	0x04, 0x11
        /*0602*/ 	.short	(.L_268 - .L_267)
	.align		4
.L_267:
        /*0604*/ 	.word	index@($_ZN5flash24flash_fwd_splitkv_kernelI23Flash_fwd_kernel_traitsILi128ELi64ELi128ELi4ELb0ELb0EN7cutlass10bfloat16_tE19Flash_kernel_traitsILi128ELi64ELi128ELi4ES3_EELb1ELb0ELb1ELb0ELb0ELb0ELb0ELb1EEEvNS_16Flash_fwd_paramsE$_ZN5flash30compute_attn_1rowblock_splitkvI23Flash_fwd_kernel_traitsILi128ELi64ELi128ELi4ELb0ELb0EN7cutlass10bfloat16_tE19Flash_kernel_traitsILi128ELi64ELi128ELi4ES3_EELb1ELb0ELb1ELb0ELb0ELb0ELb0ELb1ENS_16Flash_fwd_paramsEEEvRKT8_iiiii)
        /*0608*/ 	.word	0x00000000


	//----- nvinfo : EIATTR_FRAME_SIZE
	.align		4
.L_268:
        /*060c*/ 	.byte	0x04, 0x11
        /*060e*/ 	.short	(.L_270 - .L_269)
	.align		4
.L_269:
        /*0610*/ 	.word	index@(_ZN5flash24flash_fwd_splitkv_kernelI23Flash_fwd_kernel_traitsILi128ELi64ELi128ELi4ELb0ELb0EN7cutlass10bfloat16_tE19Flash_kernel_traitsILi128ELi64ELi128ELi4ES3_EELb1ELb0ELb1ELb0ELb0ELb0ELb0ELb1EEEvNS_16Flash_fwd_paramsE)
        /*0614*/ 	.word	0x00000000


	//----- nvinfo : EIATTR_REGCOUNT
	.align		4
.L_270:
        /*0618*/ 	.byte	0x04, 0x2f
        /*061a*/ 	.short	(.L_272 - .L_271)
	.align		4
.L_271:
        /*061c*/ 	.word	index@(_ZN5flash24flash_fwd_splitkv_kernelI23Flash_fwd_kernel_traitsILi128ELi64ELi128ELi4ELb0ELb0EN7cutlass10bfloat16_tE19Flash_kernel_traitsILi128ELi64ELi128ELi4ES3_EELb1ELb0ELb0ELb0ELb1ELb1ELb0ELb1EEEvNS_16Flash_fwd_paramsE)
        /*0620*/ 	.word	0x000000ff


	//----- nvinfo : EIATTR_FRAME_SIZE
	.align		4
.L_272:
        /*0624*/ 	.byte	0x04, 0x11
        /*0626*/ 	.short	(.L_274 - .L_273)
	.align		4
.L_273:
        /*0628*/ 	.word	index@($__internal_19_$__cuda_sm70_shflsync_bfly_p)
        /*062c*/ 	.word	0x00000000


	//----- nvinfo : EIATTR_FRAME_SIZE
	.align		4
.L_274:
        /*0630*/ 	.byte	0x04, 0x11
        /*0632*/ 	.short	(.L_276 - .L_275)
	.align		4
.L_275:
        /*0634*/ 	.word	index@($_ZN5flash24flash_fwd_splitkv_kernelI23Flash_fwd_kernel_traitsILi128ELi64ELi128ELi4ELb0ELb0EN7cutlass10bfloat16_tE19Flash_kernel_traitsILi128ELi64ELi128ELi4ES3_EELb1ELb0ELb0ELb0ELb1ELb1ELb0ELb1EEEvNS_16Flash_fwd_paramsE$_ZN5flash30compute_attn_1rowblock_splitkvI23Flash_fwd_kernel_traitsILi128ELi64ELi128ELi4ELb0ELb0EN7cutlass10bfloat16_tE19Flash_kernel_traitsILi128ELi64ELi128ELi4ES3_EELb1ELb0ELb0ELb0ELb1ELb1ELb0ELb1ENS_16Flash_fwd_paramsEEEvRKT8_iiiii)
        /*0638*/ 	.word	0x00000000


	//----- nvinfo : EIATTR_FRAME_SIZE
	.align		4
.L_276:
        /*063c*/ 	.byte	0x04, 0x11
        /*063e*/ 	.short	(.L_278 - .L_277)
	.align		4
.L_277:
        /*0640*/ 	.word	index@(_ZN5flash24flash_fwd_splitkv_kernelI23Flash_fwd_kernel_traitsILi128ELi64ELi128ELi4ELb0ELb0EN7cutlass10bfloat16_tE19Flash_kernel_traitsILi128ELi64ELi128ELi4ES3_EELb1ELb0ELb0ELb0ELb1ELb1ELb0ELb1EEEvNS_16Flash_fwd_paramsE)
        /*0644*/ 	.word	0x00000000


	//----- nvinfo : EIATTR_REGCOUNT
	.align		4
.L_278:
        /*0648*/ 	.byte	0x04, 0x2f
        /*064a*/ 	.short	(.L_280 - .L_279)
	.align		4
.L_279:
        /*064c*/ 	.word	index@(_ZN5flash24flash_fwd_splitkv_kernelI23Flash_fwd_kernel_traitsILi128ELi64ELi128ELi4ELb0ELb0EN7cutlass10bfloat16_tE19Flash_kernel_traitsILi128ELi64ELi128ELi4ES3_EELb1ELb0ELb0ELb0ELb1ELb0ELb0ELb1EEEvNS_16Flash_fwd_paramsE)
        /*0650*/ 	.word	0x000000fe


	//----- nvinfo : EIATTR_FRAME_SIZE
	.align		4
.L_280:
        /*0654*/ 	.byte	0x04, 0x11
        /*0656*/ 	.short	(.L_282 - .L_281)
	.align		4
.L_281:
        /*0658*/ 	.word	index@($__internal_18_$__cuda_sm70_shflsync_bfly_p)
        /*065c*/ 	.word	0x00000000


	//----- nvinfo : EIATTR_FRAME_SIZE
	.align		4
.L_282:
        /*0660*/ 	.byte	0x04, 0x11
        /*0662*/ 	.short	(.L_284 - .L_283)
	.align		4
.L_283:
        /*0664*/ 	.word	index@($_ZN5flash24flash_fwd_splitkv_kernelI23Flash_fwd_kernel_traitsILi128ELi64ELi128ELi4ELb0ELb0EN7cutlass10bfloat16_tE19Flash_kernel_traitsILi128ELi64ELi128ELi4ES3_EELb1ELb0ELb0ELb0ELb1ELb0ELb0ELb1EEEvNS_16Flash_fwd_paramsE$_ZN5flash30compute_attn_1rowblock_splitkvI23Flash_fwd_kernel_traitsILi128ELi64ELi128ELi4ELb0ELb0EN7cutlass10bfloat16_tE19Flash_kernel_traitsILi128ELi64ELi128ELi4ES3_EELb1ELb0ELb0ELb0ELb1ELb0ELb0ELb1ENS_16Flash_fwd_paramsEEEvRKT8_iiiii)
        /*0668*/ 	.word	0x00000000


	//----- nvinfo : EIATTR_FRAME_SIZE
	.align		4
.L_284:
        /*066c*/ 	.byte	0x04, 0x11
        /*066e*/ 	.short	(.L_286 - .L_285)
	.align		4
.L_285:
        /*0670*/ 	.word	index@(_ZN5flash24flash_fwd_splitkv_kernelI23Flash_fwd_kernel_traitsILi128ELi64ELi128ELi4ELb0ELb0EN7cutlass10bfloat16_tE19Flash_kernel_traitsILi128ELi64ELi128ELi4ES3_EELb1ELb0ELb0ELb0ELb1ELb0ELb0ELb1EEEvNS_16Flash_fwd_paramsE)
        /*0674*/ 	.word	0x00000000


	//----- nvinfo : EIATTR_REGCOUNT
	.align		4
.L_286:
        /*0678*/ 	.byte	0x04, 0x2f
        /*067a*/ 	.short	(.L_288 - .L_287)
	.align		4
.L_287:
        /*067c*/ 	.word	index@(_ZN5flash24flash_fwd_splitkv_kernelI23Flash_fwd_kernel_traitsILi128ELi64ELi128ELi4ELb0ELb0EN7cutlass10bfloat16_tE19Flash_kernel_traitsILi128ELi64ELi128ELi4ES3_EELb1ELb0ELb1ELb0ELb0ELb1ELb0ELb0EEEvNS_16Flash_fwd_paramsE)
        /*0680*/ 	.word	0x000000ff


	//----- nvinfo : EIATTR_FRAME_SIZE
	.align		4
.L_288:
        /*0684*/ 	.byte	0x04, 0x11
        /*0686*/ 	.short	(.L_290 - .L_289)
	.align		4
.L_289:
        /*0688*/ 	.word	index@(_ZN5flash24flash_fwd_splitkv_kernelI23Flash_fwd_kernel_traitsILi128ELi64ELi128ELi4ELb0ELb0EN7cutlass10bfloat16_tE19Flash_kernel_traitsILi128ELi64ELi128ELi4ES3_EELb1ELb0ELb1ELb0ELb0ELb1ELb0ELb0EEEvNS_16Flash_fwd_paramsE)
        /*068c*/ 	.word	0x00000000


	//----- nvinfo : EIATTR_REGCOUNT
	.align		4
.L_290:
        /*0690*/ 	.byte	0x04, 0x2f
        /*0692*/ 	.short	(.L_292 - .L_291)
	.align		4
.L_291:
        /*0694*/ 	.word	index@(_ZN5flash24flash_fwd_splitkv_kernelI23Flash_fwd_kernel_traitsILi128ELi64ELi128ELi4ELb0ELb0EN7cutlass10bfloat16_tE19Flash_kernel_traitsILi128ELi64ELi128ELi4ES3_EELb1ELb0ELb1ELb0ELb0ELb0ELb0ELb0EEEvNS_16Flash_fwd_paramsE)
        /*0698*/ 	.word	0x000000fe


	//----- nvinfo : EIATTR_FRAME_SIZE
	.align		4
.L_292:
        /*069c*/ 	.byte	0x04, 0x11
        /*069e*/ 	.short	(.L_294 - .L_293)
	.align		4
.L_293:
        /*06a0*/ 	.word	index@(_ZN5flash24flash_fwd_splitkv_kernelI23Flash_fwd_kernel_traitsILi128ELi64ELi128ELi4ELb0ELb0EN7cutlass10bfloat16_tE19Flash_kernel_traitsILi128ELi64ELi128ELi4ES3_EELb1ELb0ELb1ELb0ELb0ELb0ELb0ELb0EEEvNS_16Flash_fwd_paramsE)
        /*06a4*/ 	.word	0x00000000


	//----- nvinfo : EIATTR_REGCOUNT
	.align		4
.L_294:
        /*06a8*/ 	.byte	0x04, 0x2f
        /*06aa*/ 	.short	(.L_296 - .L_295)
	.align		4
.L_295:
        /*06ac*/ 	.word	index@(_ZN5flash24flash_fwd_splitkv_kernelI23Flash_fwd_kernel_traitsILi128ELi64ELi128ELi4ELb0ELb0EN7cutlass10bfloat16_tE19Flash_kernel_traitsILi128ELi64ELi128ELi4ES3_EELb1ELb0ELb0ELb0ELb1ELb1ELb0ELb0EEEvNS_16Flash_fwd_paramsE)
        /*06b0*/ 	.word	0x000000ff


	//----- nvinfo : EIATTR_FRAME_SIZE
	.align		4
.L_296:
        /*06b4*/ 	.byte	0x04, 0x11
        /*06b6*/ 	.short	(.L_298 - .L_297)
	.align		4
.L_297:
        /*06b8*/ 	.word	index@(_ZN5flash24flash_fwd_splitkv_kernelI23Flash_fwd_kernel_traitsILi128ELi64ELi128ELi4ELb0ELb0EN7cutlass10bfloat16_tE19Flash_kernel_traitsILi128ELi64ELi128ELi4ES3_EELb1ELb0ELb0ELb0ELb1ELb1ELb0ELb0EEEvNS_16Flash_fwd_paramsE)
        /*06bc*/ 	.word	0x00000000


	//----- nvinfo : EIATTR_REGCOUNT
	.align		4
.L_298:
        /*06c0*/ 	.byte	0x04, 0x2f
        /*06c2*/ 	.short	(.L_300 - .L_299)
	.align		4
.L_299:
        /*06c4*/ 	.word	index@(_ZN5flash24flash_fwd_splitkv_kernelI23Flash_fwd_kernel_traitsILi128ELi64ELi128ELi4ELb0ELb0EN7cutlass10bfloat16_tE19Flash_kernel_traitsILi128ELi64ELi128ELi4ES3_EELb1ELb0ELb0ELb0ELb1ELb0ELb0ELb0EEEvNS_16Flash_fwd_paramsE)
        /*06c8*/ 	.word	0x000000fe


	//----- nvinfo : EIATTR_FRAME_SIZE
	.align		4
.L_300:
        /*06cc*/ 	.byte	0x04, 0x11
        /*06ce*/ 	.short	(.L_302 - .L_301)
	.align		4
.L_301:
        /*06d0*/ 	.word	index@(_ZN5flash24flash_fwd_splitkv_kernelI23Flash_fwd_kernel_traitsILi128ELi64ELi128ELi4ELb0ELb0EN7cutlass10bfloat16_tE19Flash_kernel_traitsILi128ELi64ELi128ELi4ES3_EELb1ELb0ELb0ELb0ELb1ELb0ELb0ELb0EEEvNS_16Flash_fwd_paramsE)
        /*06d4*/ 	.word	0x00000000


	//----- nvinfo : EIATTR_REGCOUNT
	.align		4
.L_302:
        /*06d8*/ 	.byte	0x04, 0x2f
        /*06da*/ 	.short	(.L_304 - .L_303)
	.align		4
.L_303:
        /*06dc*/ 	.word	index@(_ZN5flash24flash_fwd_splitkv_kernelI23Flash_fwd_kernel_traitsILi128ELi64ELi128ELi4ELb0ELb0EN7cutlass10bfloat16_tE19Flash_kernel_traitsILi128ELi64ELi128ELi4ES3_EELb1ELb0ELb0ELb1ELb1ELb1ELb1ELb0EEEvNS_16Flash_fwd_paramsE)
        /*06e0*/ 	.word	0x000000ff


	//----- nvinfo : EIATTR_FRAME_SIZE
	.align		4
.L_304:
        /*06e4*/ 	.byte	0x04, 0x11
        /*06e6*/ 	.short	(.L_306 - .L_305)
	.align		4
.L_305:
        /*06e8*/ 	.word	index@(_ZN5flash24flash_fwd_splitkv_kernelI23Flash_fwd_kernel_traitsILi128ELi64ELi128ELi4ELb0ELb0EN7cutlass10bfloat16_tE19Flash_kernel_traitsILi128ELi64ELi128ELi4ES3_EELb1ELb0ELb0ELb1ELb1ELb1ELb1ELb0EEEvNS_16Flash_fwd_paramsE)
        /*06ec*/ 	.word	0x00000000


	//----- nvinfo : EIATTR_REGCOUNT
	.align		4
.L_306:
        /*06f0*/ 	.byte	0x04, 0x2f
        /*06f2*/ 	.short	(.L_308 - .L_307)
	.align		4
.L_307:
        /*06f4*/ 	.word	index@(_ZN5flash24flash_fwd_splitkv_kernelI23Flash_fwd_kernel_traitsILi128ELi64ELi128ELi4ELb0ELb0EN7cutlass10bfloat16_tE19Flash_kernel_traitsILi128ELi64ELi128ELi4ES3_EELb1ELb0ELb0ELb1ELb1ELb0ELb1ELb0EEEvNS_16Flash_fwd_paramsE)
        /*06f8*/ 	.word	0x000000f2


	//----- nvinfo : EIATTR_FRAME_SIZE
	.align		4
.L_308:
        /*06fc*/ 	.byte	0x04, 0x11
        /*06fe*/ 	.short	(.L_310 - .L_309)
	.align		4
.L_309:
        /*0700*/ 	.word	index@(_ZN5flash24flash_fwd_splitkv_kernelI23Flash_fwd_kernel_traitsILi128ELi64ELi128ELi4ELb0ELb0EN7cutlass10bfloat16_tE19Flash_kernel_traitsILi128ELi64ELi128ELi4ES3_EELb1ELb0ELb0ELb1ELb1ELb0ELb1ELb0EEEvNS_16Flash_fwd_paramsE)
        /*0704*/ 	.word	0x00000000


	//----- nvinfo : EIATTR_REGCOUNT
	.align		4
.L_310:
        /*0708*/ 	.byte	0x04, 0x2f
        /*070a*/ 	.short	(.L_312 - .L_311)
	.align		4
.L_311:
        /*070c*/ 	.word	index@(_ZN5flash24flash_fwd_splitkv_kernelI23Flash_fwd_kernel_traitsILi128ELi64ELi128ELi4ELb0ELb0EN7cutlass10bfloat16_tE19Flash_kernel_traitsILi128ELi64ELi128ELi4ES3_EELb1ELb0ELb0ELb1ELb1ELb1ELb0ELb0EEEvNS_16Flash_fwd_paramsE)
        /*0710*/ 	.word	0x000000ff


	//----- nvinfo : EIATTR_FRAME_SIZE
	.align		4
.L_312:
        /*0714*/ 	.byte	0x04, 0x11
        /*0716*/ 	.short	(.L_314 - .L_313)
	.align		4
.L_313:
        /*0718*/ 	.word	index@(_ZN5flash24flash_fwd_splitkv_kernelI23Flash_fwd_kernel_traitsILi128ELi64ELi128ELi4ELb0ELb0EN7cutlass10bfloat16_tE19Flash_kernel_traitsILi128ELi64ELi128ELi4ES3_EELb1ELb0ELb0ELb1ELb1ELb1ELb0ELb0EEEvNS_16Flash_fwd_paramsE)
        /*071c*/ 	.word	0x00000000


	//----- nvinfo : EIATTR_REGCOUNT
	.align		4
.L_314:
        /*0720*/ 	.byte	0x04, 0x2f
        /*0722*/ 	.short	(.L_316 - .L_315)
	.align		4
.L_315:
        /*0724*/ 	.word	index@(_ZN5flash24flash_fwd_splitkv_kernelI23Flash_fwd_kernel_traitsILi128ELi64ELi128ELi4ELb0ELb0EN7cutlass10bfloat16_tE19Flash_kernel_traitsILi128ELi64ELi128ELi4ES3_EELb1ELb0ELb0ELb1ELb1ELb0ELb0ELb0EEEvNS_16Flash_fwd_paramsE)
        /*0728*/ 	.word	0x000000f4


	//----- nvinfo : EIATTR_FRAME_SIZE
	.align		4
.L_316:
        /*072c*/ 	.byte	0x04, 0x11
        /*072e*/ 	.short	(.L_318 - .L_317)
	.align		4
.L_317:
        /*0730*/ 	.word	index@(_ZN5flash24flash_fwd_splitkv_kernelI23Flash_fwd_kernel_traitsILi128ELi64ELi128ELi4ELb0ELb0EN7cutlass10bfloat16_tE19Flash_kernel_traitsILi128ELi64ELi128ELi4ES3_EELb1ELb0ELb0ELb1ELb1ELb0ELb0ELb0EEEvNS_16Flash_fwd_paramsE)
        /*0734*/ 	.word	0x00000000


	//----- nvinfo : EIATTR_REGCOUNT
	.align		4
.L_318:
        /*0738*/ 	.byte	0x04, 0x2f
        /*073a*/ 	.short	(.L_320 - .L_319)
	.align		4
.L_319:
        /*073c*/ 	.word	index@(_ZN5flash24flash_fwd_splitkv_kernelI23Flash_fwd_kernel_traitsILi128ELi64ELi128ELi4ELb0ELb0EN7cutlass10bfloat16_tE19Flash_kernel_traitsILi128ELi64ELi128ELi4ES3_EELb1ELb0ELb0ELb0ELb0ELb1ELb1ELb1EEEvNS_16Flash_fwd_paramsE)
        /*0740*/ 	.word	0x000000ff


	//----- nvinfo : EIATTR_FRAME_SIZE
	.align		4
.L_320:
        /*0744*/ 	.byte	0x04, 0x11
        /*0746*/ 	.short	(.L_322 - .L_321)
	.align		4
.L_321:
        /*0748*/ 	.word	index@($__internal_17_$__cuda_sm70_shflsync_bfly_p)
        /*074c*/ 	.word	0x00000000


	//----- nvinfo : EIATTR_FRAME_SIZE
	.align		4
.L_322:
        /*0750*/ 	.byte	0x04, 0x11
        /*0752*/ 	.short	(.L_324 - .L_323)
	.align		4
.L_323:
        /*0754*/ 	.word	index@($_ZN5flash24flash_fwd_splitkv_kernelI23Flash_fwd_kernel_traitsILi128ELi64ELi128ELi4ELb0ELb0EN7cutlass10bfloat16_tE19Flash_kernel_traitsILi128ELi64ELi128ELi4ES3_EELb1ELb0ELb0ELb0ELb0ELb1ELb1ELb1EEEvNS_16Flash_fwd_paramsE$_ZN5flash30compute_attn_1rowblock_splitkvI23Flash_fwd_kernel_traitsILi128ELi64ELi128ELi4ELb0ELb0EN7cutlass10bfloat16_tE19Flash_kernel_traitsILi128ELi64ELi128ELi4ES3_EELb1ELb0ELb0ELb0ELb0ELb1ELb1ELb1ENS_16Flash_fwd_paramsEEEvRKT8_iiiii)
        /*0758*/ 	.word	0x00000000


	//----- nvinfo : EIATTR_FRAME_SIZE
	.align		4
.L_324:
        /*075c*/ 	.byte	0x04, 0x11
        /*075e*/ 	.short	(.L_326 - .L_325)
	.align		4
.L_325:
        /*0760*/ 	.word	index@(_ZN5flash24flash_fwd_splitkv_kernelI23Flash_fwd_kernel_traitsILi128ELi64ELi128ELi4ELb0ELb0EN7cutlass10bfloat16_tE19Flash_kernel_traitsILi128ELi64ELi128ELi4ES3_EELb1ELb0ELb0ELb0ELb0ELb1ELb1ELb1EEEvNS_16Flash_fwd_paramsE)
        /*0764*/ 	.word	0x00000000


	//----- nvinfo : EIATTR_REGCOUNT
	.align		4
.L_326:
        /*0768*/ 	.byte	0x04, 0x2f
        /*076a*/ 	.short	(.L_328 - .L_327)
	.align		4
.L_327:
        /*076c*/ 	.word	index@(_ZN5flash24flash_fwd_splitkv_kernelI23Flash_fwd_kernel_traitsILi128ELi64ELi128ELi4ELb0ELb0EN7cutlass10bfloat16_tE19Flash_kernel_traitsILi128ELi64ELi128ELi4ES3_EELb1ELb0ELb0ELb0ELb0ELb0ELb1ELb1EEEvNS_16Flash_fwd_paramsE)
        /*0770*/ 	.word	0x000000fe


	//----- nvinfo : EIATTR_FRAME_SIZE
	.align		4
.L_328:
        /*0774*/ 	.byte	0x04, 0x11
        /*0776*/ 	.short	(.L_330 - .L_329)
	.align		4
.L_329:
        /*0778*/ 	.word	index@($__internal_16_$__cuda_sm70_shflsync_bfly_p)
        /*077c*/ 	.word	0x00000000


	//----- nvinfo : EIATTR_FRAME_SIZE
	.align		4
.L_330:
        /*0780*/ 	.byte	0x04, 0x11
        /*0782*/ 	.short	(.L_332 - .L_331)
	.align		4
.L_331:
        /*0784*/ 	.word	index@($_ZN5flash24flash_fwd_splitkv_kernelI23Flash_fwd_kernel_traitsILi128ELi64ELi128ELi4ELb0ELb0EN7cutlass10bfloat16_tE19Flash_kernel_traitsILi128ELi64ELi128ELi4ES3_EELb1ELb0ELb0ELb0ELb0ELb0ELb1ELb1EEEvNS_16Flash_fwd_paramsE$_ZN5flash30compute_attn_1rowblock_splitkvI23Flash_fwd_kernel_traitsILi128ELi64ELi128ELi4ELb0ELb0EN7cutlass10bfloat16_tE19Flash_kernel_traitsILi128ELi64ELi128ELi4ES3_EELb1ELb0ELb0ELb0ELb0ELb0ELb1ELb1ENS_16Flash_fwd_paramsEEEvRKT8_iiiii)
        /*0788*/ 	.word	0x00000000


	//----- nvinfo : EIATTR_FRAME_SIZE
	.align		4
.L_332:
        /*078c*/ 	.byte	0x04, 0x11
        /*078e*/ 	.short	(.L_334 - .L_333)
	.align		4
.L_333:
        /*0790*/ 	.word	index@(_ZN5flash24flash_fwd_splitkv_kernelI23Flash_fwd_kernel_traitsILi128ELi64ELi128ELi4ELb0ELb0EN7cutlass10bfloat16_tE19Flash_kernel_traitsILi128ELi64ELi128ELi4ES3_EELb1ELb0ELb0ELb0ELb0ELb0ELb1ELb1EEEvNS_16Flash_fwd_paramsE)
        /*0794*/ 	.word	0x00000000


	//----- nvinfo : EIATTR_REGCOUNT
	.align		4
.L_334:
        /*0798*/ 	.byte	0x04, 0x2f
        /*079a*/ 	.short	(.L_336 - .L_335)
	.align		4
.L_335:
        /*079c*/ 	.word	index@(_ZN5flash24flash_fwd_splitkv_kernelI23Flash_fwd_kernel_traitsILi128ELi64ELi128ELi4ELb0ELb0EN7cutlass10bfloat16_tE19Flash_kernel_traitsILi128ELi64ELi128ELi4ES3_EELb1ELb0ELb0ELb0ELb0ELb1ELb1ELb0EEEvNS_16Flash_fwd_paramsE)
        /*07a0*/ 	.word	0x000000ff


	//----- nvinfo : EIATTR_FRAME_SIZE
	.align		4
.L_336:
        /*07a4*/ 	.byte	0x04, 0x11
        /*07a6*/ 	.short	(.L_338 - .L_337)
	.align		4
.L_337:
        /*07a8*/ 	.word	index@(_ZN5flash24flash_fwd_splitkv_kernelI23Flash_fwd_kernel_traitsILi128ELi64ELi128ELi4ELb0ELb0EN7cutlass10bfloat16_tE19Flash_kernel_traitsILi128ELi64ELi128ELi4ES3_EELb1ELb0ELb0ELb0ELb0ELb1ELb1ELb0EEEvNS_16Flash_fwd_paramsE)
        /*07ac*/ 	.word	0x00000000


	//----- nvinfo : EIATTR_REGCOUNT
	.align		4
.L_338:
        /*07b0*/ 	.byte	0x04, 0x2f
        /*07b2*/ 	.short	(.L_340 - .L_339)
	.align		4
.L_339:
        /*07b4*/ 	.word	index@(_ZN5flash24flash_fwd_splitkv_kernelI23Flash_fwd_kernel_traitsILi128ELi64ELi128ELi4ELb0ELb0EN7cutlass10bfloat16_tE19Flash_kernel_traitsILi128ELi64ELi128ELi4ES3_EELb1ELb0ELb0ELb0ELb0ELb0ELb1ELb0EEEvNS_16Flash_fwd_paramsE)
        /*07b8*/ 	.word	0x000000ff


	//----- nvinfo : EIATTR_FRAME_SIZE
	.align		4
.L_340:
        /*07bc*/ 	.byte	0x04, 0x11
        /*07be*/ 	.short	(.L_342 - .L_341)
	.align		4
.L_341:
        /*07c0*/ 	.word	index@(_ZN5flash24flash_fwd_splitkv_kernelI23Flash_fwd_kernel_traitsILi128ELi64ELi128ELi4ELb0ELb0EN7cutlass10bfloat16_tE19Flash_kernel_traitsILi128ELi64ELi128ELi4ES3_EELb1ELb0ELb0ELb0ELb0ELb0ELb1ELb0EEEvNS_16Flash_fwd_paramsE)
        /*07c4*/ 	.word	0x00000000


	//----- nvinfo : EIATTR_REGCOUNT
	.align		4
.L_342:
        /*07c8*/ 	.byte	0x04, 0x2f
        /*07ca*/ 	.short	(.L_344 - .L_343)
	.align		4
.L_343:
        /*07cc*/ 	.word	index@(_ZN5flash24flash_fwd_splitkv_kernelI23Flash_fwd_kernel_traitsILi128ELi64ELi128ELi4ELb0ELb0EN7cutlass10bfloat16_tE19Flash_kernel_traitsILi128ELi64ELi128ELi4ES3_EELb1ELb0ELb0ELb0ELb0ELb1ELb0ELb1EEEvNS_16Flash_fwd_paramsE)
        /*07d0*/ 	.word	0x000000ff


	//----- nvinfo : EIATTR_FRAME_SIZE
	.align		4
.L_344:
        /*07d4*/ 	.byte	0x04, 0x11
        /*07d6*/ 	.short	(.L_346 - .L_345)
	.align		4
.L_345:
        /*07d8*/ 	.word	index@($__internal_15_$__cuda_sm70_shflsync_bfly_p)
        /*07dc*/ 	.word	0x00000000


	//----- nvinfo : EIATTR_FRAME_SIZE
	.align		4
.L_346:
        /*07e0*/ 	.byte	0x04, 0x11
        /*07e2*/ 	.short	(.L_348 - .L_347)
	.align		4
.L_347:
        /*07e4*/ 	.word	index@($_ZN5flash24flash_fwd_splitkv_kernelI23Flash_fwd_kernel_traitsILi128ELi64ELi128ELi4ELb0ELb0EN7cutlass10bfloat16_tE19Flash_kernel_traitsILi128ELi64ELi128ELi4ES3_EELb1ELb0ELb0ELb0ELb0ELb1ELb0ELb1EEEvNS_16Flash_fwd_paramsE$_ZN5flash30compute_attn_1rowblock_splitkvI23Flash_fwd_kernel_traitsILi128ELi64ELi128ELi4ELb0ELb0EN7cutlass10bfloat16_tE19Flash_kernel_traitsILi128ELi64ELi128ELi4ES3_EELb1ELb0ELb0ELb0ELb0ELb1ELb0ELb1ENS_16Flash_fwd_paramsEEEvRKT8_iiiii)
        /*07e8*/ 	.word	0x00000000


	//----- nvinfo : EIATTR_FRAME_SIZE
	.align		4
.L_348:
        /*07ec*/ 	.byte	0x04, 0x11
        /*07ee*/ 	.short	(.L_350 - .L_349)
	.align		4
.L_349:
        /*07f0*/ 	.word	index@(_ZN5flash24flash_fwd_splitkv_kernelI23Flash_fwd_kernel_traitsILi128ELi64ELi128ELi4ELb0ELb0EN7cutlass10bfloat16_tE19Flash_kernel_traitsILi128ELi64ELi128ELi4ES3_EELb1ELb0ELb0ELb0ELb0ELb1ELb0ELb1EEEvNS_16Flash_fwd_paramsE)
        /*07f4*/ 	.word	0x00000000


	//----- nvinfo : EIATTR_REGCOUNT
	.align		4
.L_350:
        /*07f8*/ 	.byte	0x04, 0x2f
        /*07fa*/ 	.short	(.L_352 - .L_351)
	.align		4
.L_351:
        /*07fc*/ 	.word	index@(_ZN5flash24flash_fwd_splitkv_kernelI23Flash_fwd_kernel_traitsILi128ELi64ELi128ELi4ELb0ELb0EN7cutlass10bfloat16_tE19Flash_kernel_traitsILi128ELi64ELi128ELi4ES3_EELb1ELb0ELb0ELb0ELb0ELb0ELb0ELb1EEEvNS_16Flash_fwd_paramsE)
        /*0800*/ 	.word	0x000000fe


	//----- nvinfo : EIATTR_FRAME_SIZE
	.align		4
.L_352:
        /*0804*/ 	.byte	0x04, 0x11
        /*0806*/ 	.short	(.L_354 - .L_353)
	.align		4
.L_353:
        /*0808*/ 	.word	index@($__internal_14_$__cuda_sm70_shflsync_bfly_p)
        /*080c*/ 	.word	0x00000000


	//----- nvinfo : EIATTR_FRAME_SIZE
	.align		4
.L_354:
        /*0810*/ 	.byte	0x04, 0x11
        /*0812*/ 	.short	(.L_356 - .L_355)
	.align		4
.L_355:
        /*0814*/ 	.word	index@($_ZN5flash24flash_fwd_splitkv_kernelI23Flash_fwd_kernel_traitsILi128ELi64ELi128ELi4ELb0ELb0EN7cutlass10bfloat16_tE19Flash_kernel_traitsILi128ELi64ELi128ELi4ES3_EELb1ELb0ELb0ELb0ELb0ELb0ELb0ELb1EEEvNS_16Flash_fwd_paramsE$_ZN5flash30compute_attn_1rowblock_splitkvI23Flash_fwd_kernel_traitsILi128ELi64ELi128ELi4ELb0ELb0EN7cutlass10bfloat16_tE19Flash_kernel_traitsILi128ELi64ELi128ELi4ES3_EELb1ELb0ELb0ELb0ELb0ELb0ELb0ELb1ENS_16Flash_fwd_paramsEEEvRKT8_iiiii)
        /*0818*/ 	.word	0x00000000


	//----- nvinfo : EIATTR_FRAME_SIZE
	.align		4
.L_356:
        /*081c*/ 	.byte	0x04, 0x11
        /*081e*/ 	.short	(.L_358 - .L_357)
	.align		4
.L_357:
        /*0820*/ 	.word	index@(_ZN5flash24flash_fwd_splitkv_kernelI23Flash_fwd_kernel_traitsILi128ELi64ELi128ELi4ELb0ELb0EN7cutlass10bfloat16_tE19Flash_kernel_traitsILi128ELi64ELi128ELi4ES3_EELb1ELb0ELb0ELb0ELb0ELb0ELb0ELb1EEEvNS_16Flash_fwd_paramsE)
        /*0824*/ 	.word	0x00000000


	//----- nvinfo : EIATTR_REGCOUNT
	.align		4
.L_358:
        /*0828*/ 	.byte	0x04, 0x2f
        /*082a*/ 	.short	(.L_360 - .L_359)
	.align		4
.L_359:
        /*082c*/ 	.word	index@(_ZN5flash24flash_fwd_splitkv_kernelI23Flash_fwd_kernel_traitsILi128ELi64ELi128ELi4ELb0ELb0EN7cutlass10bfloat16_tE19Flash_kernel_traitsILi128ELi64ELi128ELi4ES3_EELb1ELb0ELb0ELb0ELb0ELb1ELb0ELb0EEEvNS_16Flash_fwd_paramsE)
        /*0830*/ 	.word	0x000000ff


	//----- nvinfo : EIATTR_FRAME_SIZE
	.align		4
.L_360:
        /*0834*/ 	.byte	0x04, 0x11
        /*0836*/ 	.short	(.L_362 - .L_361)
	.align		4
.L_361:
        /*0838*/ 	.word	index@(_ZN5flash24flash_fwd_splitkv_kernelI23Flash_fwd_kernel_traitsILi128ELi64ELi128ELi4ELb0ELb0EN7cutlass10bfloat16_tE19Flash_kernel_traitsILi128ELi64ELi128ELi4ES3_EELb1ELb0ELb0ELb0ELb0ELb1ELb0ELb0EEEvNS_16Flash_fwd_paramsE)
        /*083c*/ 	.word	0x00000000


	//----- nvinfo : EIATTR_REGCOUNT
	.align		4
.L_362:
        /*0840*/ 	.byte	0x04, 0x2f
        /*0842*/ 	.short	(.L_364 - .L_363)
	.align		4
.L_363:
        /*0844*/ 	.word	index@(_ZN5flash24flash_fwd_splitkv_kernelI23Flash_fwd_kernel_traitsILi128ELi64ELi128ELi4ELb0ELb0EN7cutlass10bfloat16_tE19Flash_kernel_traitsILi128ELi64ELi128ELi4ES3_EELb1ELb0ELb0ELb0ELb0ELb0ELb0ELb0EEEvNS_16Flash_fwd_paramsE)
        /*0848*/ 	.word	0x000000fe


	//----- nvinfo : EIATTR_FRAME_SIZE
	.align		4
.L_364:
        /*084c*/ 	.byte	0x04, 0x11
        /*084e*/ 	.short	(.L_366 - .L_365)
	.align		4
.L_365:
        /*0850*/ 	.word	index@(_ZN5flash24flash_fwd_splitkv_kernelI23Flash_fwd_kernel_traitsILi128ELi64ELi128ELi4ELb0ELb0EN7cutlass10bfloat16_tE19Flash_kernel_traitsILi128ELi64ELi128ELi4ES3_EELb1ELb0ELb0ELb0ELb0ELb0ELb0ELb0EEEvNS_16Flash_fwd_paramsE)
        /*0854*/ 	.word	0x00000000


	//----- nvinfo : EIATTR_REGCOUNT
	.align		4
.L_366:
        /*0858*/ 	.byte	0x04, 0x2f
        /*085a*/ 	.short	(.L_368 - .L_367)
	.align		4
.L_367:
        /*085c*/ 	.word	index@(_ZN5flash32flash_fwd_splitkv_combine_kernelI23Flash_fwd_kernel_traitsILi128ELi64ELi128ELi4ELb0ELb0EN7cutlass10bfloat16_tE19Flash_kernel_traitsILi128ELi64ELi128ELi4ES3_EELi4ELi1ELb1EEEvNS_16Flash_fwd_paramsE)
        /*0860*/ 	.word	0x00000036


	//----- nvinfo : EIATTR_FRAME_SIZE
	.align		4
.L_368:
        /*0864*/ 	.byte	0x04, 0x11
        /*0866*/ 	.short	(.L_370 - .L_369)
	.align		4
.L_369:
        /*0868*/ 	.word	index@($__internal_13_$__cuda_sm20_div_s64)
        /*086c*/ 	.word	0x00000000


	//----- nvinfo : EIATTR_FRAME_SIZE
	.align		4
.L_370:
        /*0870*/ 	.byte	0x04, 0x11
        /*0872*/ 	.short	(.L_372 - .L_371)
	.align		4
.L_371:
        /*0874*/ 	.word	index@(_ZN5flash32flash_fwd_splitkv_combine_kernelI23Flash_fwd_kernel_traitsILi128ELi64ELi128ELi4ELb0ELb0EN7cutlass10bfloat16_tE19Flash_kernel_traitsILi128ELi64ELi128ELi4ES3_EELi4ELi1ELb1EEEvNS_16Flash_fwd_paramsE)
        /*0878*/ 	.word	0x00000000


	//----- nvinfo : EIATTR_REGCOUNT
	.align		4
.L_372:
        /*087c*/ 	.byte	0x04, 0x2f
        /*087e*/ 	.short	(.L_374 - .L_373)
	.align		4
.L_373:
        /*0880*/ 	.word	index@(_ZN5flash32flash_fwd_splitkv_combine_kernelI23Flash_fwd_kernel_traitsILi128ELi64ELi128ELi4ELb0ELb0EN7cutlass10bfloat16_tE19Flash_kernel_traitsILi128ELi64ELi128ELi4ES3_EELi4ELi2ELb1EEEvNS_16Flash_fwd_paramsE)
        /*0884*/ 	.word	0x00000038


	//----- nvinfo : EIATTR_FRAME_SIZE
	.align		4
.L_374:
        /*0888*/ 	.byte	0x04, 0x11
        /*088a*/ 	.short	(.L_376 - .L_375)
	.align		4
.L_375:
        /*088c*/ 	.word	index@($__internal_12_$__cuda_sm20_div_s64)
        /*0890*/ 	.word	0x00000000


	//----- nvinfo : EIATTR_FRAME_SIZE
	.align		4
.L_376:
        /*0894*/ 	.byte	0x04, 0x11
        /*0896*/ 	.short	(.L_378 - .L_377)
	.align		4
.L_377:
        /*0898*/ 	.word	index@(_ZN5flash32flash_fwd_splitkv_combine_kernelI23Flash_fwd_kernel_traitsILi128ELi64ELi128ELi4ELb0ELb0EN7cutlass10bfloat16_tE19Flash_kernel_traitsILi128ELi64ELi128ELi4ES3_EELi4ELi2ELb1EEEvNS_16Flash_fwd_paramsE)
        /*089c*/ 	.word	0x00000000


	//----- nvinfo : EIATTR_REGCOUNT
	.align		4
.L_378:
        /*08a0*/ 	.byte	0x04, 0x2f
        /*08a2*/ 	.short	(.L_380 - .L_379)
	.align		4
.L_379:
        /*08a4*/ 	.word	index@(_ZN5flash32flash_fwd_splitkv_combine_kernelI23Flash_fwd_kernel_traitsILi128ELi64ELi128ELi4ELb0ELb0EN7cutlass10bfloat16_tE19Flash_kernel_traitsILi128ELi64ELi128ELi4ES3_EELi4ELi3ELb1EEEvNS_16Flash_fwd_paramsE)
        /*08a8*/ 	.word	0x00000034


	//----- nvinfo : EIATTR_FRAME_SIZE
	.align		4
.L_380:
        /*08ac*/ 	.byte	0x04, 0x11
        /*08ae*/ 	.short	(.L_382 - .L_381)
	.align		4
.L_381:
        /*08b0*/ 	.word	index@($__internal_11_$__cuda_sm20_div_s64)
        /*08b4*/ 	.word	0x00000000


	//----- nvinfo : EIATTR_FRAME_SIZE
	.align		4
.L_382:
        /*08b8*/ 	.byte	0x04, 0x11
        /*08ba*/ 	.short	(.L_384 - .L_383)
	.align		4
.L_383:
        /*08bc*/ 	.word	index@(_ZN5flash32flash_fwd_splitkv_combine_kernelI23Flash_fwd_kernel_traitsILi128ELi64ELi128ELi4ELb0ELb0EN7cutlass10bfloat16_tE19Flash_kernel_traitsILi128ELi64ELi128ELi4ES3_EELi4ELi3ELb1EEEvNS_16Flash_fwd_paramsE)
        /*08c0*/ 	.word	0x00000000


	//----- nvinfo : EIATTR_REGCOUNT
	.align		4
.L_384:
        /*08c4*/ 	.byte	0x04, 0x2f
        /*08c6*/ 	.short	(.L_386 - .L_385)
	.align		4
.L_385:
        /*08c8*/ 	.word	index@(_ZN5flash32flash_fwd_splitkv_combine_kernelI23Flash_fwd_kernel_traitsILi128ELi64ELi128ELi4ELb0ELb0EN7cutlass10bfloat16_tE19Flash_kernel_traitsILi128ELi64ELi128ELi4ES3_EELi4ELi4ELb1EEEvNS_16Flash_fwd_paramsE)
        /*08cc*/ 	.word	0x00000034


	//----- nvinfo : EIATTR_FRAME_SIZE
	.align		4
.L_386:
        /*08d0*/ 	.byte	0x04, 0x11
        /*08d2*/ 	.short	(.L_388 - .L_387)
	.align		4
.L_387:
        /*08d4*/ 	.word	index@($__internal_10_$__cuda_sm20_div_s64)
        /*08d8*/ 	.word	0x00000000


	//----- nvinfo : EIATTR_FRAME_SIZE
	.align		4
.L_388:
        /*08dc*/ 	.byte	0x04, 0x11
        /*08de*/ 	.short	(.L_390 - .L_389)
	.align		4
.L_389:
        /*08e0*/ 	.word	index@(_ZN5flash32flash_fwd_splitkv_combine_kernelI23Flash_fwd_kernel_traitsILi128ELi64ELi128ELi4ELb0ELb0EN7cutlass10bfloat16_tE19Flash_kernel_traitsILi128ELi64ELi128ELi4ES3_EELi4ELi4ELb1EEEvNS_16Flash_fwd_paramsE)
        /*08e4*/ 	.word	0x00000000


	//----- nvinfo : EIATTR_REGCOUNT
	.align		4
.L_390:
        /*08e8*/ 	.byte	0x04, 0x2f
        /*08ea*/ 	.short	(.L_392 - .L_391)
	.align		4
.L_391:
        /*08ec*/ 	.word	index@(_ZN5flash32flash_fwd_splitkv_combine_kernelI23Flash_fwd_kernel_traitsILi128ELi64ELi128ELi4ELb0ELb0EN7cutlass10bfloat16_tE19Flash_kernel_traitsILi128ELi64ELi128ELi4ES3_EELi4ELi5ELb1EEEvNS_16Flash_fwd_paramsE)
        /*08f0*/ 	.word	0x00000034


	//----- nvinfo : EIATTR_FRAME_SIZE
	.align		4
.L_392:
        /*08f4*/ 	.byte	0x04, 0x11
        /*08f6*/ 	.short	(.L_394 - .L_393)
	.align		4
.L_393:
        /*08f8*/ 	.word	index@($__internal_9_$__cuda_sm20_div_s64)
        /*08fc*/ 	.word	0x00000000


	//----- nvinfo : EIATTR_FRAME_SIZE
	.align		4
.L_394:
        /*0900*/ 	.byte	0x04, 0x11
        /*0902*/ 	.short	(.L_396 - .L_395)
	.align		4
.L_395:
        /*0904*/ 	.word	index@(_ZN5flash32flash_fwd_splitkv_combine_kernelI23Flash_fwd_kernel_traitsILi128ELi64ELi128ELi4ELb0ELb0EN7cutlass10bfloat16_tE19Flash_kernel_traitsILi128ELi64ELi128ELi4ES3_EELi4ELi5ELb1EEEvNS_16Flash_fwd_paramsE)
        /*0908*/ 	.word	0x00000000


	//----- nvinfo : EIATTR_REGCOUNT
	.align		4
.L_396:
        /*090c*/ 	.byte	0x04, 0x2f
        /*090e*/ 	.short	(.L_398 - .L_397)
	.align		4
.L_397:
        /*0910*/ 	.word	index@(_ZN5flash32flash_fwd_splitkv_combine_kernelI23Flash_fwd_kernel_traitsILi128ELi64ELi128ELi4ELb0ELb0EN7cutlass10bfloat16_tE19Flash_kernel_traitsILi128ELi64ELi128ELi4ES3_EELi4ELi6ELb1EEEvNS_16Flash_fwd_paramsE)
        /*0914*/ 	.word	0x0000003a


	//----- nvinfo : EIATTR_FRAME_SIZE
	.align		4
.L_398:
        /*0918*/ 	.byte	0x04, 0x11
        /*091a*/ 	.short	(.L_400 - .L_399)
	.align		4
.L_399:
        /*091c*/ 	.word	index@($__internal_8_$__cuda_sm20_div_s64)
        /*0920*/ 	.word	0x00000000


	//----- nvinfo : EIATTR_FRAME_SIZE
	.align		4
.L_400:
        /*0924*/ 	.byte	0x04, 0x11
        /*0926*/ 	.short	(.L_402 - .L_401)
	.align		4
.L_401:
        /*0928*/ 	.word	index@(_ZN5flash32flash_fwd_splitkv_combine_kernelI23Flash_fwd_kernel_traitsILi128ELi64ELi128ELi4ELb0ELb0EN7cutlass10bfloat16_tE19Flash_kernel_traitsILi128ELi64ELi128ELi4ES3_EELi4ELi6ELb1EEEvNS_16Flash_fwd_paramsE)
        /*092c*/ 	.word	0x00000000


	//----- nvinfo : EIATTR_REGCOUNT
	.align		4
.L_402:
        /*0930*/ 	.byte	0x04, 0x2f
        /*0932*/ 	.short	(.L_404 - .L_403)
	.align		4
.L_403:
        /*0934*/ 	.word	index@(_ZN5flash32flash_fwd_splitkv_combine_kernelI23Flash_fwd_kernel_traitsILi128ELi64ELi128ELi4ELb0ELb0EN7cutlass10bfloat16_tE19Flash_kernel_traitsILi128ELi64ELi128ELi4ES3_EELi4ELi7ELb1EEEvNS_16Flash_fwd_paramsE)
        /*0938*/ 	.word	0x0000003e


	//----- nvinfo : EIATTR_FRAME_SIZE
	.align		4
.L_404:
        /*093c*/ 	.byte	0x04, 0x11
        /*093e*/ 	.short	(.L_406 - .L_405)
	.align		4
.L_405:
        /*0940*/ 	.word	index@($__internal_7_$__cuda_sm20_div_s64)
        /*0944*/ 	.word	0x00000000


	//----- nvinfo : EIATTR_FRAME_SIZE
	.align		4
.L_406:
        /*0948*/ 	.byte	0x04, 0x11
        /*094a*/ 	.short	(.L_408 - .L_407)
	.align		4
.L_407:
        /*094c*/ 	.word	index@(_ZN5flash32flash_fwd_splitkv_combine_kernelI23Flash_fwd_kernel_traitsILi128ELi64ELi128ELi4ELb0ELb0EN7cutlass10bfloat16_tE19Flash_kernel_traitsILi128ELi64ELi128ELi4ES3_EELi4ELi7ELb1EEEvNS_16Flash_fwd_paramsE)
        /*0950*/ 	.word	0x00000000


	//----- nvinfo : EIATTR_REGCOUNT
	.align		4
.L_408:
        /*0954*/ 	.byte	0x04, 0x2f
        /*0956*/ 	.short	(.L_410 - .L_409)
	.align		4
.L_409:
        /*0958*/ 	.word	index@(_ZN5flash32flash_fwd_splitkv_combine_kernelI23Flash_fwd_kernel_traitsILi128ELi64ELi128ELi4ELb0ELb0EN7cutlass10bfloat16_tE19Flash_kernel_traitsILi128ELi64ELi128ELi4ES3_EELi4ELi1ELb0EEEvNS_16Flash_fwd_paramsE)
        /*095c*/ 	.word	0x00000036


	//----- nvinfo : EIATTR_FRAME_SIZE
	.align		4
.L_410:
        /*0960*/ 	.byte	0x04, 0x11
        /*0962*/ 	.short	(.L_412 - .L_411)
	.align		4
.L_411:
        /*0964*/ 	.word	index@($__internal_6_$__cuda_sm20_div_s64)
        /*0968*/ 	.word	0x00000000


	//----- nvinfo : EIATTR_FRAME_SIZE
	.align		4
.L_412:
        /*096c*/ 	.byte	0x04, 0x11
        /*096e*/ 	.short	(.L_414 - .L_413)
	.align		4
.L_413:
        /*0970*/ 	.word	index@(_ZN5flash32flash_fwd_splitkv_combine_kernelI23Flash_fwd_kernel_traitsILi128ELi64ELi128ELi4ELb0ELb0EN7cutlass10bfloat16_tE19Flash_kernel_traitsILi128ELi64ELi128ELi4ES3_EELi4ELi1ELb0EEEvNS_16Flash_fwd_paramsE)
        /*0974*/ 	.word	0x00000000


	//----- nvinfo : EIATTR_REGCOUNT
	.align		4
.L_414:
        /*0978*/ 	.byte	0x04, 0x2f
        /*097a*/ 	.short	(.L_416 - .L_415)
	.align		4
.L_415:
        /*097c*/ 	.word	index@(_ZN5flash32flash_fwd_splitkv_combine_kernelI23Flash_fwd_kernel_traitsILi128ELi64ELi128ELi4ELb0ELb0EN7cutlass10bfloat16_tE19Flash_kernel_traitsILi128ELi64ELi128ELi4ES3_EELi4ELi2ELb0EEEvNS_16Flash_fwd_paramsE)
        /*0980*/ 	.word	0x00000038


	//----- nvinfo : EIATTR_FRAME_SIZE
	.align		4
.L_416:
        /*0984*/ 	.byte	0x04, 0x11
        /*0986*/ 	.short	(.L_418 - .L_417)
	.align		4
.L_417:
        /*0988*/ 	.word	index@($__internal_5_$__cuda_sm20_div_s64)
        /*098c*/ 	.word	0x00000000


	//----- nvinfo : EIATTR_FRAME_SIZE
	.align		4
.L_418:
        /*0990*/ 	.byte	0x04, 0x11
        /*0992*/ 	.short	(.L_420 - .L_419)
	.align		4
.L_419:
        /*0994*/ 	.word	index@(_ZN5flash32flash_fwd_splitkv_combine_kernelI23Flash_fwd_kernel_traitsILi128ELi64ELi128ELi4ELb0ELb0EN7cutlass10bfloat16_tE19Flash_kernel_traitsILi128ELi64ELi128ELi4ES3_EELi4ELi2ELb0EEEvNS_16Flash_fwd_paramsE)
        /*0998*/ 	.word	0x00000000


	//----- nvinfo : EIATTR_REGCOUNT
	.align		4
.L_420:
        /*099c*/ 	.byte	0x04, 0x2f
        /*099e*/ 	.short	(.L_422 - .L_421)
	.align		4
.L_421:
        /*09a0*/ 	.word	index@(_ZN5flash32flash_fwd_splitkv_combine_kernelI23Flash_fwd_kernel_traitsILi128ELi64ELi128ELi4ELb0ELb0EN7cutlass10bfloat16_tE19Flash_kernel_traitsILi128ELi64ELi128ELi4ES3_EELi4ELi3ELb0EEEvNS_16Flash_fwd_paramsE)
        /*09a4*/ 	.word	0x00000034


	//----- nvinfo : EIATTR_FRAME_SIZE
	.align		4
.L_422:
        /*09a8*/ 	.byte	0x04, 0x11
        /*09aa*/ 	.short	(.L_424 - .L_423)
	.align		4
.L_423:
        /*09ac*/ 	.word	index@($__internal_4_$__cuda_sm20_div_s64)
        /*09b0*/ 	.word	0x00000000


	//----- nvinfo : EIATTR_FRAME_SIZE
	.align		4
.L_424:
        /*09b4*/ 	.byte	0x04, 0x11
        /*09b6*/ 	.short	(.L_426 - .L_425)
	.align		4
.L_425:
        /*09b8*/ 	.word	index@(_ZN5flash32flash_fwd_splitkv_combine_kernelI23Flash_fwd_kernel_traitsILi128ELi64ELi128ELi4ELb0ELb0EN7cutlass10bfloat16_tE19Flash_kernel_traitsILi128ELi64ELi128ELi4ES3_EELi4ELi3ELb0EEEvNS_16Flash_fwd_paramsE)
        /*09bc*/ 	.word	0x00000000


	//----- nvinfo : EIATTR_REGCOUNT
	.align		4
.L_426:
        /*09c0*/ 	.byte	0x04, 0x2f
        /*09c2*/ 	.short	(.L_428 - .L_427)
	.align		4
.L_427:
        /*09c4*/ 	.word	index@(_ZN5flash32flash_fwd_splitkv_combine_kernelI23Flash_fwd_kernel_traitsILi128ELi64ELi128ELi4ELb0ELb0EN7cutlass10bfloat16_tE19Flash_kernel_traitsILi128ELi64ELi128ELi4ES3_EELi4ELi4ELb0EEEvNS_16Flash_fwd_paramsE)
        /*09c8*/ 	.word	0x00000034


	//----- nvinfo : EIATTR_FRAME_SIZE
	.align		4
.L_428:
        /*09cc*/ 	.byte	0x04, 0x11
        /*09ce*/ 	.short	(.L_430 - .L_429)
	.align		4
.L_429:
        /*09d0*/ 	.word	index@($__internal_3_$__cuda_sm20_div_s64)
        /*09d4*/ 	.word	0x00000000


	//----- nvinfo : EIATTR_FRAME_SIZE
	.align		4
.L_430:
        /*09d8*/ 	.byte	0x04, 0x11
        /*09da*/ 	.short	(.L_432 - .L_431)
	.align		4
.L_431:
        /*09dc*/ 	.word	index@(_ZN5flash32flash_fwd_splitkv_combine_kernelI23Flash_fwd_kernel_traitsILi128ELi64ELi128ELi4ELb0ELb0EN7cutlass10bfloat16_tE19Flash_kernel_traitsILi128ELi64ELi128ELi4ES3_EELi4ELi4ELb0EEEvNS_16Flash_fwd_paramsE)
        /*09e0*/ 	.word	0x00000000


	//----- nvinfo : EIATTR_REGCOUNT
	.align		4
.L_432:
        /*09e4*/ 	.byte	0x04, 0x2f
        /*09e6*/ 	.short	(.L_434 - .L_433)
	.align		4
.L_433:
        /*09e8*/ 	.word	index@(_ZN5flash32flash_fwd_splitkv_combine_kernelI23Flash_fwd_kernel_traitsILi128ELi64ELi128ELi4ELb0ELb0EN7cutlass10bfloat16_tE19Flash_kernel_traitsILi128ELi64ELi128ELi4ES3_EELi4ELi5ELb0EEEvNS_16Flash_fwd_paramsE)
        /*09ec*/ 	.word	0x00000034


	//----- nvinfo : EIATTR_FRAME_SIZE
	.align		4
.L_434:
        /*09f0*/ 	.byte	0x04, 0x11
        /*09f2*/ 	.short	(.L_436 - .L_435)
	.align		4
.L_435:
        /*09f4*/ 	.word	index@($__internal_2_$__cuda_sm20_div_s64)
        /*09f8*/ 	.word	0x00000000


	//----- nvinfo : EIATTR_FRAME_SIZE
	.align		4
.L_436:
        /*09fc*/ 	.byte	0x04, 0x11
        /*09fe*/ 	.short	(.L_438 - .L_437)
	.align		4
.L_437:
        /*0a00*/ 	.word	index@(_ZN5flash32flash_fwd_splitkv_combine_kernelI23Flash_fwd_kernel_traitsILi128ELi64ELi128ELi4ELb0ELb0EN7cutlass10bfloat16_tE19Flash_kernel_traitsILi128ELi64ELi128ELi4ES3_EELi4ELi5ELb0EEEvNS_16Flash_fwd_paramsE)
        /*0a04*/ 	.word	0x00000000


	//----- nvinfo : EIATTR_REGCOUNT
	.align		4
.L_438:
        /*0a08*/ 	.byte	0x04, 0x2f
        /*0a0a*/ 	.short	(.L_440 - .L_439)
	.align		4
.L_439:
        /*0a0c*/ 	.word	index@(_ZN5flash32flash_fwd_splitkv_combine_kernelI23Flash_fwd_kernel_traitsILi128ELi64ELi128ELi4ELb0ELb0EN7cutlass10bfloat16_tE19Flash_kernel_traitsILi128ELi64ELi128ELi4ES3_EELi4ELi6ELb0EEEvNS_16Flash_fwd_paramsE)
        /*0a10*/ 	.word	0x0000003a


	//----- nvinfo : EIATTR_FRAME_SIZE
	.align		4
.L_440:
        /*0a14*/ 	.byte	0x04, 0x11
        /*0a16*/ 	.short	(.L_442 - .L_441)
	.align		4
.L_441:
        /*0a18*/ 	.word	index@($__internal_1_$__cuda_sm20_div_s64)
        /*0a1c*/ 	.word	0x00000000


	//----- nvinfo : EIATTR_FRAME_SIZE
	.align		4
.L_442:
        /*0a20*/ 	.byte	0x04, 0x11
        /*0a22*/ 	.short	(.L_444 - .L_443)
	.align		4
.L_443:
        /*0a24*/ 	.word	index@(_ZN5flash32flash_fwd_splitkv_combine_kernelI23Flash_fwd_kernel_traitsILi128ELi64ELi128ELi4ELb0ELb0EN7cutlass10bfloat16_tE19Flash_kernel_traitsILi128ELi64ELi128ELi4ES3_EELi4ELi6ELb0EEEvNS_16Flash_fwd_paramsE)
        /*0a28*/ 	.word	0x00000000


	//----- nvinfo : EIATTR_REGCOUNT
	.align		4
.L_444:
        /*0a2c*/ 	.byte	0x04, 0x2f
        /*0a2e*/ 	.short	(.L_446 - .L_445)
	.align		4
.L_445:
        /*0a30*/ 	.word	index@(_ZN5flash32flash_fwd_splitkv_combine_kernelI23Flash_fwd_kernel_traitsILi128ELi64ELi128ELi4ELb0ELb0EN7cutlass10bfloat16_tE19Flash_kernel_traitsILi128ELi64ELi128ELi4ES3_EELi4ELi7ELb0EEEvNS_16Flash_fwd_paramsE)
        /*0a34*/ 	.word	0x0000003e


	//----- nvinfo : EIATTR_FRAME_SIZE
	.align		4
.L_446:
        /*0a38*/ 	.byte	0x04, 0x11
        /*0a3a*/ 	.short	(.L_448 - .L_447)
	.align		4
.L_447:
        /*0a3c*/ 	.word	index@($__internal_0_$__cuda_sm20_div_s64)
        /*0a40*/ 	.word	0x00000000


	//----- nvinfo : EIATTR_FRAME_SIZE
	.align		4
.L_448:
        /*0a44*/ 	.byte	0x04, 0x11
        /*0a46*/ 	.short	(.L_450 - .L_449)
	.align		4
.L_449:
        /*0a48*/ 	.word	index@(_ZN5flash32flash_fwd_splitkv_combine_kernelI23Flash_fwd_kernel_traitsILi128ELi64ELi128ELi4ELb0ELb0EN7cutlass10bfloat16_tE19Flash_kernel_traitsILi128ELi64ELi128ELi4ES3_EELi4ELi7ELb0EEEvNS_16Flash_fwd_paramsE)
        /*0a4c*/ 	.word	0x00000000


	//----- nvinfo : EIATTR_MIN_STACK_SIZE
	.align		4
.L_450:
        /*0a50*/ 	.byte	0x04, 0x12
        /*0a52*/ 	.short	(.L_452 - .L_451)
	.align		4
.L_451:
        /*0a54*/ 	.word	index@(_ZN5flash32flash_fwd_splitkv_combine_kernelI23Flash_fwd_kernel_traitsILi128ELi64ELi128ELi4ELb0ELb0EN7cutlass10bfloat16_tE19Flash_kernel_traitsILi128ELi64ELi128ELi4ES3_EELi4ELi7ELb0EEEvNS_16Flash_fwd_paramsE)
        /*0a58*/ 	.word	0x00000000


	//----- nvinfo : EIATTR_MIN_STACK_SIZE
	.align		4
.L_452:
        /*0a5c*/ 	.byte	0x04, 0x12
        /*0a5e*/ 	.short	(.L_454 - .L_453)
	.align		4
.L_453:
        /*0a60*/ 	.word	index@(_ZN5flash32flash_fwd_splitkv_combine_kernelI23Flash_fwd_kernel_traitsILi128ELi64ELi128ELi4ELb0ELb0EN7cutlass10bfloat16_tE19Flash_kernel_traitsILi128ELi64ELi128ELi4ES3_EELi4ELi6ELb0EEEvNS_16Flash_fwd_paramsE)
        /*0a64*/ 	.word	0x00000000


	//----- nvinfo : EIATTR_MIN_STACK_SIZE
	.align		4
.L_454:
        /*0a68*/ 	.byte	0x04, 0x12
        /*0a6a*/ 	.short	(.L_456 - .L_455)
	.align		4
.L_455:
        /*0a6c*/ 	.word	index@(_ZN5flash32flash_fwd_splitkv_combine_kernelI23Flash_fwd_kernel_traitsILi128ELi64ELi128ELi4ELb0ELb0EN7cutlass10bfloat16_tE19Flash_kernel_traitsILi128ELi64ELi128ELi4ES3_EELi4ELi5ELb0EEEvNS_16Flash_fwd_paramsE)
        /*0a70*/ 	.word	0x00000000


	//----- nvinfo : EIATTR_MIN_STACK_SIZE
	.align		4
.L_456:
        /*0a74*/ 	.byte	0x04, 0x12
        /*0a76*/ 	.short	(.L_458 - .L_457)
	.align		4
.L_457:
        /*0a78*/ 	.word	index@(_ZN5flash32flash_fwd_splitkv_combine_kernelI23Flash_fwd_kernel_traitsILi128ELi64ELi128ELi4ELb0ELb0EN7cutlass10bfloat16_tE19Flash_kernel_traitsILi128ELi64ELi128ELi4ES3_EELi4ELi4ELb0EEEvNS_16Flash_fwd_paramsE)
        /*0a7c*/ 	.word	0x00000000


	//----- nvinfo : EIATTR_MIN_STACK_SIZE
	.align		4
.L_458:
        /*0a80*/ 	.byte	0x04, 0x12
        /*0a82*/ 	.short	(.L_460 - .L_459)
	.align		4
.L_459:
        /*0a84*/ 	.word	index@(_ZN5flash32flash_fwd_splitkv_combine_kernelI23Flash_fwd_kernel_traitsILi128ELi64ELi128ELi4ELb0ELb0EN7cutlass10bfloat16_tE19Flash_kernel_traitsILi128ELi64ELi128ELi4ES3_EELi4ELi3ELb0EEEvNS_16Flash_fwd_paramsE)
        /*0a88*/ 	.word	0x00000000


	//----- nvinfo : EIATTR_MIN_STACK_SIZE
	.align		4
.L_460:
        /*0a8c*/ 	.byte	0x04, 0x12
        /*0a8e*/ 	.short	(.L_462 - .L_461)
	.align		4
.L_461:
        /*0a90*/ 	.word	index@(_ZN5flash32flash_fwd_splitkv_combine_kernelI23Flash_fwd_kernel_traitsILi128ELi64ELi128ELi4ELb0ELb0EN7cutlass10bfloat16_tE19Flash_kernel_traitsILi128ELi64ELi128ELi4ES3_EELi4ELi2ELb0EEEvNS_16Flash_fwd_paramsE)
        /*0a94*/ 	.word	0x00000000


	//----- nvinfo : EIATTR_MIN_STACK_SIZE
	.align		4
.L_462:
        /*0a98*/ 	.byte	0x04, 0x12
        /*0a9a*/ 	.short	(.L_464 - .L_463)
	.align		4
.L_463:
        /*0a9c*/ 	.word	index@(_ZN5flash32flash_fwd_splitkv_combine_kernelI23Flash_fwd_kernel_traitsILi128ELi64ELi128ELi4ELb0ELb0EN7cutlass10bfloat16_tE19Flash_kernel_traitsILi128ELi64ELi128ELi4ES3_EELi4ELi1ELb0EEEvNS_16Flash_fwd_paramsE)
        /*0aa0*/ 	.word	0x00000000


	//----- nvinfo : EIATTR_MIN_STACK_SIZE
	.align		4
.L_464:
        /*0aa4*/ 	.byte	0x04, 0x12
        /*0aa6*/ 	.short	(.L_466 - .L_465)
	.align		4
.L_465:
        /*0aa8*/ 	.word	index@(_ZN5flash32flash_fwd_splitkv_combine_kernelI23Flash_fwd_kernel_traitsILi128ELi64ELi128ELi4ELb0ELb0EN7cutlass10bfloat16_tE19Flash_kernel_traitsILi128ELi64ELi128ELi4ES3_EELi4ELi7ELb1EEEvNS_16Flash_fwd_paramsE)
        /*0aac*/ 	.word	0x00000000


	//----- nvinfo : EIATTR_MIN_STACK_SIZE
	.align		4
.L_466:
        /*0ab0*/ 	.byte	0x04, 0x12
        /*0ab2*/ 	.short	(.L_468 - .L_467)
	.align		4
.L_467:
        /*0ab4*/ 	.word	index@(_ZN5flash32flash_fwd_splitkv_combine_kernelI23Flash_fwd_kernel_traitsILi128ELi64ELi128ELi4ELb0ELb0EN7cutlass10bfloat16_tE19Flash_kernel_traitsILi128ELi64ELi128ELi4ES3_EELi4ELi6ELb1EEEvNS_16Flash_fwd_paramsE)
        /*0ab8*/ 	.word	0x00000000


	//----- nvinfo : EIATTR_MIN_STACK_SIZE
	.align		4
.L_468:
        /*0abc*/ 	.byte	0x04, 0x12
        /*0abe*/ 	.short	(.L_470 - .L_469)
	.align		4
.L_469:
        /*0ac0*/ 	.word	index@(_ZN5flash32flash_fwd_splitkv_combine_kernelI23Flash_fwd_kernel_traitsILi128ELi64ELi128ELi4ELb0ELb0EN7cutlass10bfloat16_tE19Flash_kernel_traitsILi128ELi64ELi128ELi4ES3_EELi4ELi5ELb1EEEvNS_16Flash_fwd_paramsE)
        /*0ac4*/ 	.word	0x00000000


	//----- nvinfo : EIATTR_MIN_STACK_SIZE
	.align		4
.L_470:
        /*0ac8*/ 	.byte	0x04, 0x12
        /*0aca*/ 	.short	(.L_472 - .L_471)
	.align		4
.L_471:
        /*0acc*/ 	.word	index@(_ZN5flash32flash_fwd_splitkv_combine_kernelI23Flash_fwd_kernel_traitsILi128ELi64ELi128ELi4ELb0ELb0EN7cutlass10bfloat16_tE19Flash_kernel_traitsILi128ELi64ELi128ELi4ES3_EELi4ELi4ELb1EEEvNS_16Flash_fwd_paramsE)
        /*0ad0*/ 	.word	0x00000000


	//----- nvinfo : EIATTR_MIN_STACK_SIZE
	.align		4
.L_472:
        /*0ad4*/ 	.byte	0x04, 0x12
        /*0ad6*/ 	.short	(.L_474 - .L_473)
	.align		4
.L_473:
        /*0ad8*/ 	.word	index@(_ZN5flash32flash_fwd_splitkv_combine_kernelI23Flash_fwd_kernel_traitsILi128ELi64ELi128ELi4ELb0ELb0EN7cutlass10bfloat16_tE19Flash_kernel_traitsILi128ELi64ELi128ELi4ES3_EELi4ELi3ELb1EEEvNS_16Flash_fwd_paramsE)
        /*0adc*/ 	.word	0x00000000


	//----- nvinfo : EIATTR_MIN_STACK_SIZE
	.align		4
.L_474:
        /*0ae0*/ 	.byte	0x04, 0x12
        /*0ae2*/ 	.short	(.L_476 - .L_475)
	.align		4
.L_475:
        /*0ae4*/ 	.word	index@(_ZN5flash32flash_fwd_splitkv_combine_kernelI23Flash_fwd_kernel_traitsILi128ELi64ELi128ELi4ELb0ELb0EN7cutlass10bfloat16_tE19Flash_kernel_traitsILi128ELi64ELi128ELi4ES3_EELi4ELi2ELb1EEEvNS_16Flash_fwd_paramsE)
        /*0ae8*/ 	.word	0x00000000


	//----- nvinfo : EIATTR_MIN_STACK_SIZE
	.align		4
.L_476:
        /*0aec*/ 	.byte	0x04, 0x12
        /*0aee*/ 	.short	(.L_478 - .L_477)
	.align		4
.L_477:
        /*0af0*/ 	.word	index@(_ZN5flash32flash_fwd_splitkv_combine_kernelI23Flash_fwd_kernel_traitsILi128ELi64ELi128ELi4ELb0ELb0EN7cutlass10bfloat16_tE19Flash_kernel_traitsILi128ELi64ELi128ELi4ES3_EELi4ELi1ELb1EEEvNS_16Flash_fwd_paramsE)
        /*0af4*/ 	.word	0x00000000


	//----- nvinfo : EIATTR_MIN_STACK_SIZE
	.align		4
.L_478:
        /*0af8*/ 	.byte	0x04, 0x12
        /*0afa*/ 	.short	(.L_480 - .L_479)
	.align		4
.L_479:
        /*0afc*/ 	.word	index@(_ZN5flash24flash_fwd_splitkv_kernelI23Flash_fwd_kernel_traitsILi128ELi64ELi128ELi4ELb0ELb0EN7cutlass10bfloat16_tE19Flash_kernel_traitsILi128ELi64ELi128ELi4ES3_EELb1ELb0ELb0ELb0ELb0ELb0ELb0ELb0EEEvNS_16Flash_fwd_paramsE)
        /*0b00*/ 	.word	0x00000000


	//----- nvinfo : EIATTR_MIN_STACK_SIZE
	.align		4
.L_480:
        /*0b04*/ 	.byte	0x04, 0x12
        /*0b06*/ 	.short	(.L_482 - .L_481)
	.align		4
.L_481:
        /*0b08*/ 	.word	index@(_ZN5flash24flash_fwd_splitkv_kernelI23Flash_fwd_kernel_traitsILi128ELi64ELi128ELi4ELb0ELb0EN7cutlass10bfloat16_tE19Flash_kernel_traitsILi128ELi64ELi128ELi4ES3_EELb1ELb0ELb0ELb0ELb0ELb1ELb0ELb0EEEvNS_16Flash_fwd_paramsE)
        /*0b0c*/ 	.word	0x00000000


	//----- nvinfo : EIATTR_MIN_STACK_SIZE
	.align		4
.L_482:
        /*0b10*/ 	.byte	0x04, 0x12
        /*0b12*/ 	.short	(.L_484 - .L_483)
	.align		4
.L_483:
        /*0b14*/ 	.word	index@(_ZN5flash24flash_fwd_splitkv_kernelI23Flash_fwd_kernel_traitsILi128ELi64ELi128ELi4ELb0ELb0EN7cutlass10bfloat16_tE19Flash_kernel_traitsILi128ELi64ELi128ELi4ES3_EELb1ELb0ELb0ELb0ELb0ELb0ELb0ELb1EEEvNS_16Flash_fwd_paramsE)
        /*0b18*/ 	.word	0x00000000


	//----- nvinfo : EIATTR_MIN_STACK_SIZE
	.align		4
.L_484:
        /*0b1c*/ 	.byte	0x04, 0x12
        /*0b1e*/ 	.short	(.L_486 - .L_485)
	.align		4
.L_485:
        /*0b20*/ 	.word	index@(_ZN5flash24flash_fwd_splitkv_kernelI23Flash_fwd_kernel_traitsILi128ELi64ELi128ELi4ELb0ELb0EN7cutlass10bfloat16_tE19Flash_kernel_traitsILi128ELi64ELi128ELi4ES3_EELb1ELb0ELb0ELb0ELb0ELb1ELb0ELb1EEEvNS_16Flash_fwd_paramsE)
        /*0b24*/ 	.word	0x00000000


	//----- nvinfo : EIATTR_MIN_STACK_SIZE
	.align		4
.L_486:
        /*0b28*/ 	.byte	0x04, 0x12
        /*0b2a*/ 	.short	(.L_488 - .L_487)
	.align		4
.L_487:
        /*0b2c*/ 	.word	index@(_ZN5flash24flash_fwd_splitkv_kernelI23Flash_fwd_kernel_traitsILi128ELi64ELi128ELi4ELb0ELb0EN7cutlass10bfloat16_tE19Flash_kernel_traitsILi128ELi64ELi128ELi4ES3_EELb1ELb0ELb0ELb0ELb0ELb0ELb1ELb0EEEvNS_16Flash_fwd_paramsE)
        /*0b30*/ 	.word	0x00000000


	//----- nvinfo : EIATTR_MIN_STACK_SIZE
	.align		4
.L_488:
        /*0b34*/ 	.byte	0x04, 0x12
        /*0b36*/ 	.short	(.L_490 - .L_489)
	.align		4
.L_489:
        /*0b38*/ 	.word	index@(_ZN5flash24flash_fwd_splitkv_kernelI23Flash_fwd_kernel_traitsILi128ELi64ELi128ELi4ELb0ELb0EN7cutlass10bfloat16_tE19Flash_kernel_traitsILi128ELi64ELi128ELi4ES3_EELb1ELb0ELb0ELb0ELb0ELb1ELb1ELb0EEEvNS_16Flash_fwd_paramsE)
        /*0b3c*/ 	.word	0x00000000


	//----- nvinfo : EIATTR_MIN_STACK_SIZE
	.align		4
.L_490:
        /*0b40*/ 	.byte	0x04, 0x12
        /*0b42*/ 	.short	(.L_492 - .L_491)
	.align		4
.L_491:
        /*0b44*/ 	.word	index@(_ZN5flash24flash_fwd_splitkv_kernelI23Flash_fwd_kernel_traitsILi128ELi64ELi128ELi4ELb0ELb0EN7cutlass10bfloat16_tE19Flash_kernel_traitsILi128ELi64ELi128ELi4ES3_EELb1ELb0ELb0ELb0ELb0ELb0ELb1ELb1EEEvNS_16Flash_fwd_paramsE)
        /*0b48*/ 	.word	0x00000000


	//----- nvinfo : EIATTR_MIN_STACK_SIZE
	.align		4
.L_492:
        /*0b4c*/ 	.byte	0x04, 0x12
        /*0b4e*/ 	.short	(.L_494 - .L_493)
	.align		4
.L_493:
        /*0b50*/ 	.word	index@(_ZN5flash24flash_fwd_splitkv_kernelI23Flash_fwd_kernel_traitsILi128ELi64ELi128ELi4ELb0ELb0EN7cutlass10bfloat16_tE19Flash_kernel_traitsILi128ELi64ELi128ELi4ES3_EELb1ELb0ELb0ELb0ELb0ELb1ELb1ELb1EEEvNS_16Flash_fwd_paramsE)
        /*0b54*/ 	.word	0x00000000


	//----- nvinfo : EIATTR_MIN_STACK_SIZE
	.align		4
.L_494:
        /*0b58*/ 	.byte	0x04, 0x12
        /*0b5a*/ 	.short	(.L_496 - .L_495)
	.align		4
.L_495:
        /*0b5c*/ 	.word	index@(_ZN5flash24flash_fwd_splitkv_kernelI23Flash_fwd_kernel_traitsILi128ELi64ELi128ELi4ELb0ELb0EN7cutlass10bfloat16_tE19Flash_kernel_traitsILi128ELi64ELi128ELi4ES3_EELb1ELb0ELb0ELb1ELb1ELb0ELb0ELb0EEEvNS_16Flash_fwd_paramsE)
        /*0b60*/ 	.word	0x00000000


	//----- nvinfo : EIATTR_MIN_STACK_SIZE
	.align		4
.L_496:
        /*0b64*/ 	.byte	0x04, 0x12
        /*0b66*/ 	.short	(.L_498 - .L_497)
	.align		4
.L_497:
        /*0b68*/ 	.word	index@(_ZN5flash24flash_fwd_splitkv_kernelI23Flash_fwd_kernel_traitsILi128ELi64ELi128ELi4ELb0ELb0EN7cutlass10bfloat16_tE19Flash_kernel_traitsILi128ELi64ELi128ELi4ES3_EELb1ELb0ELb0ELb1ELb1ELb1ELb0ELb0EEEvNS_16Flash_fwd_paramsE)
        /*0b6c*/ 	.word	0x00000000


	//----- nvinfo : EIATTR_MIN_STACK_SIZE
	.align		4
.L_498:
        /*0b70*/ 	.byte	0x04, 0x12
        /*0b72*/ 	.short	(.L_500 - .L_499)
	.align		4
.L_499:
        /*0b74*/ 	.word	index@(_ZN5flash24flash_fwd_splitkv_kernelI23Flash_fwd_kernel_traitsILi128ELi64ELi128ELi4ELb0ELb0EN7cutlass10bfloat16_tE19Flash_kernel_traitsILi128ELi64ELi128ELi4ES3_EELb1ELb0ELb0ELb1ELb1ELb0ELb1ELb0EEEvNS_16Flash_fwd_paramsE)
        /*0b78*/ 	.word	0x00000000


	//----- nvinfo : EIATTR_MIN_STACK_SIZE
	.align		4
.L_500:
        /*0b7c*/ 	.byte	0x04, 0x12
        /*0b7e*/ 	.short	(.L_502 - .L_501)
	.align		4
.L_501:
        /*0b80*/ 	.word	index@(_ZN5flash24flash_fwd_splitkv_kernelI23Flash_fwd_kernel_traitsILi128ELi64ELi128ELi4ELb0ELb0EN7cutlass10bfloat16_tE19Flash_kernel_traitsILi128ELi64ELi128ELi4ES3_EELb1ELb0ELb0ELb1ELb1ELb1ELb1ELb0EEEvNS_16Flash_fwd_paramsE)
        /*0b84*/ 	.word	0x00000000


	//----- nvinfo : EIATTR_MIN_STACK_SIZE
	.align		4
.L_502:
        /*0b88*/ 	.byte	0x04, 0x12
        /*0b8a*/ 	.short	(.L_504 - .L_503)
	.align		4
.L_503:
        /*0b8c*/ 	.word	index@(_ZN5flash24flash_fwd_splitkv_kernelI23Flash_fwd_kernel_traitsILi128ELi64ELi128ELi4ELb0ELb0EN7cutlass10bfloat16_tE19Flash_kernel_traitsILi128ELi64ELi128ELi4ES3_EELb1ELb0ELb0ELb0ELb1ELb0ELb0ELb0EEEvNS_16Flash_fwd_paramsE)
        /*0b90*/ 	.word	0x00000000


	//----- nvinfo : EIATTR_MIN_STACK_SIZE
	.align		4
.L_504:
        /*0b94*/ 	.byte	0x04, 0x12
        /*0b96*/ 	.short	(.L_506 - .L_505)
	.align		4
.L_505:
        /*0b98*/ 	.word	index@(_ZN5flash24flash_fwd_splitkv_kernelI23Flash_fwd_kernel_traitsILi128ELi64ELi128ELi4ELb0ELb0EN7cutlass10bfloat16_tE19Flash_kernel_traitsILi128ELi64ELi128ELi4ES3_EELb1ELb0ELb0ELb0ELb1ELb1ELb0ELb0EEEvNS_16Flash_fwd_paramsE)
        /*0b9c*/ 	.word	0x00000000


	//----- nvinfo : EIATTR_MIN_STACK_SIZE
	.align		4
.L_506:
        /*0ba0*/ 	.byte	0x04, 0x12
        /*0ba2*/ 	.short	(.L_508 - .L_507)
	.align		4
.L_507:
        /*0ba4*/ 	.word	index@(_ZN5flash24flash_fwd_splitkv_kernelI23Flash_fwd_kernel_traitsILi128ELi64ELi128ELi4ELb0ELb0EN7cutlass10bfloat16_tE19Flash_kernel_traitsILi128ELi64ELi128ELi4ES3_EELb1ELb0ELb1ELb0ELb0ELb0ELb0ELb0EEEvNS_16Flash_fwd_paramsE)
        /*0ba8*/ 	.word	0x00000000


	//----- nvinfo : EIATTR_MIN_STACK_SIZE
	.align		4
.L_508:
        /*0bac*/ 	.byte	0x04, 0x12
        /*0bae*/ 	.short	(.L_510 - .L_509)
	.align		4
.L_509:
        /*0bb0*/ 	.word	index@(_ZN5flash24flash_fwd_splitkv_kernelI23Flash_fwd_kernel_traitsILi128ELi64ELi128ELi4ELb0ELb0EN7cutlass10bfloat16_tE19Flash_kernel_traitsILi128ELi64ELi128ELi4ES3_EELb1ELb0ELb1ELb0ELb0ELb1ELb0ELb0EEEvNS_16Flash_fwd_paramsE)
        /*0bb4*/ 	.word	0x00000000


	//----- nvinfo : EIATTR_MIN_STACK_SIZE
	.align		4
.L_510:
        /*0bb8*/ 	.byte	0x04, 0x12
        /*0bba*/ 	.short	(.L_512 - .L_511)
	.align		4
.L_511:
        /*0bbc*/ 	.word	index@(_ZN5flash24flash_fwd_splitkv_kernelI23Flash_fwd_kernel_traitsILi128ELi64ELi128ELi4ELb0ELb0EN7cutlass10bfloat16_tE19Flash_kernel_traitsILi128ELi64ELi128ELi4ES3_EELb1ELb0ELb0ELb0ELb1ELb0ELb0ELb1EEEvNS_16Flash_fwd_paramsE)
        /*0bc0*/ 	.word	0x00000000


	//----- nvinfo : EIATTR_MIN_STACK_SIZE
	.align		4
.L_512:
        /*0bc4*/ 	.byte	0x04, 0x12
        /*0bc6*/ 	.short	(.L_514 - .L_513)
	.align		4
.L_513:
        /*0bc8*/ 	.word	index@(_ZN5flash24flash_fwd_splitkv_kernelI23Flash_fwd_kernel_traitsILi128ELi64ELi128ELi4ELb0ELb0EN7cutlass10bfloat16_tE19Flash_kernel_traitsILi128ELi64ELi128ELi4ES3_EELb1ELb0ELb0ELb0ELb1ELb1ELb0ELb1EEEvNS_16Flash_fwd_paramsE)
        /*0bcc*/ 	.word	0x00000000


	//----- nvinfo : EIATTR_MIN_STACK_SIZE
	.align		4
.L_514:
        /*0bd0*/ 	.byte	0x04, 0x12
        /*0bd2*/ 	.short	(.L_516 - .L_515)
	.align		4
.L_515:
        /*0bd4*/ 	.word	index@(_ZN5flash24flash_fwd_splitkv_kernelI23Flash_fwd_kernel_traitsILi128ELi64ELi128ELi4ELb0ELb0EN7cutlass10bfloat16_tE19Flash_kernel_traitsILi128ELi64ELi128ELi4ES3_EELb1ELb0ELb1ELb0ELb0ELb0ELb0ELb1EEEvNS_16Flash_fwd_paramsE)
        /*0bd8*/ 	.word	0x00000000


	//----- nvinfo : EIATTR_MIN_STACK_SIZE
	.align		4
.L_516:
        /*0bdc*/ 	.byte	0x04, 0x12
        /*0bde*/ 	.short	(.L_518 - .L_517)
	.align		4
.L_517:
        /*0be0*/ 	.word	index@(_ZN5flash24flash_fwd_splitkv_kernelI23Flash_fwd_kernel_traitsILi128ELi64ELi128ELi4ELb0ELb0EN7cutlass10bfloat16_tE19Flash_kernel_traitsILi128ELi64ELi128ELi4ES3_EELb1ELb0ELb1ELb0ELb0ELb1ELb0ELb1EEEvNS_16Flash_fwd_paramsE)
        /*0be4*/ 	.word	0x00000000


	//----- nvinfo : EIATTR_MIN_STACK_SIZE
	.align		4
.L_518:
        /*0be8*/ 	.byte	0x04, 0x12
        /*0bea*/ 	.short	(.L_520 - .L_519)
	.align		4
.L_519:
        /*0bec*/ 	.word	index@(_ZN5flash24flash_fwd_splitkv_kernelI23Flash_fwd_kernel_traitsILi128ELi64ELi128ELi4ELb0ELb0EN7cutlass10bfloat16_tE19Flash_kernel_traitsILi128ELi64ELi128ELi4ES3_EELb1ELb0ELb0ELb0ELb1ELb0ELb1ELb0EEEvNS_16Flash_fwd_paramsE)
        /*0bf0*/ 	.word	0x00000000


	//----- nvinfo : EIATTR_MIN_STACK_SIZE
	.align		4
.L_520:
        /*0bf4*/ 	.byte	0x04, 0x12
        /*0bf6*/ 	.short	(.L_522 - .L_521)
	.align		4
.L_521:
        /*0bf8*/ 	.word	index@(_ZN5flash24flash_fwd_splitkv_kernelI23Flash_fwd_kernel_traitsILi128ELi64ELi128ELi4ELb0ELb0EN7cutlass10bfloat16_tE19Flash_kernel_traitsILi128ELi64ELi128ELi4ES3_EELb1ELb0ELb0ELb0ELb1ELb1ELb1ELb0EEEvNS_16Flash_fwd_paramsE)
        /*0bfc*/ 	.word	0x00000000


	//----- nvinfo : EIATTR_MIN_STACK_SIZE
	.align		4
.L_522:
        /*0c00*/ 	.byte	0x04, 0x12
        /*0c02*/ 	.short	(.L_524 - .L_523)
	.align		4
.L_523:
        /*0c04*/ 	.word	index@(_ZN5flash24flash_fwd_splitkv_kernelI23Flash_fwd_kernel_traitsILi128ELi64ELi128ELi4ELb0ELb0EN7cutlass10bfloat16_tE19Flash_kernel_traitsILi128ELi64ELi128ELi4ES3_EELb1ELb0ELb1ELb0ELb0ELb0ELb1ELb0EEEvNS_16Flash_fwd_paramsE)
        /*0c08*/ 	.word	0x00000000


	//----- nvinfo : EIATTR_MIN_STACK_SIZE
	.align		4
.L_524:
        /*0c0c*/ 	.byte	0x04, 0x12
        /*0c0e*/ 	.short	(.L_526 - .L_525)
	.align		4
.L_525:
        /*0c10*/ 	.word	index@(_ZN5flash24flash_fwd_splitkv_kernelI23Flash_fwd_kernel_traitsILi128ELi64ELi128ELi4ELb0ELb0EN7cutlass10bfloat16_tE19Flash_kernel_traitsILi128ELi64ELi128ELi4ES3_EELb1ELb0ELb1ELb0ELb0ELb1ELb1ELb0EEEvNS_16Flash_fwd_paramsE)
        /*0c14*/ 	.word	0x00000000


	//----- nvinfo : EIATTR_MIN_STACK_SIZE
	.align		4
.L_526:
        /*0c18*/ 	.byte	0x04, 0x12
        /*0c1a*/ 	.short	(.L_528 - .L_527)
	.align		4
.L_527:
        /*0c1c*/ 	.word	index@(_ZN5flash24flash_fwd_splitkv_kernelI23Flash_fwd_kernel_traitsILi128ELi64ELi128ELi4ELb0ELb0EN7cutlass10bfloat16_tE19Flash_kernel_traitsILi128ELi64ELi128ELi4ES3_EELb1ELb0ELb0ELb0ELb1ELb0ELb1ELb1EEEvNS_16Flash_fwd_paramsE)
        /*0c20*/ 	.word	0x00000008


	//----- nvinfo : EIATTR_MIN_STACK_SIZE
	.align		4
.L_528:
        /*0c24*/ 	.byte	0x04, 0x12
        /*0c26*/ 	.short	(.L_530 - .L_529)
	.align		4
.L_529:
        /*0c28*/ 	.word	index@(_ZN5flash24flash_fwd_splitkv_kernelI23Flash_fwd_kernel_traitsILi128ELi64ELi128ELi4ELb0ELb0EN7cutlass10bfloat16_tE19Flash_kernel_traitsILi128ELi64ELi128ELi4ES3_EELb1ELb0ELb0ELb0ELb1ELb1ELb1ELb1EEEvNS_16Flash_fwd_paramsE)
        /*0c2c*/ 	.word	0x00000000


	//----- nvinfo : EIATTR_MIN_STACK_SIZE
	.align		4
.L_530:
        /*0c30*/ 	.byte	0x04, 0x12
        /*0c32*/ 	.short	(.L_532 - .L_531)
	.align		4
.L_531:
        /*0c34*/ 	.word	index@(_ZN5flash24flash_fwd_splitkv_kernelI23Flash_fwd_kernel_traitsILi128ELi64ELi128ELi4ELb0ELb0EN7cutlass10bfloat16_tE19Flash_kernel_traitsILi128ELi64ELi128ELi4ES3_EELb1ELb0ELb1ELb0ELb0ELb0ELb1ELb1EEEvNS_16Flash_fwd_paramsE)
        /*0c38*/ 	.word	0x00000000


	//----- nvinfo : EIATTR_MIN_STACK_SIZE
	.align		4
.L_532:
        /*0c3c*/ 	.byte	0x04, 0x12
        /*0c3e*/ 	.short	(.L_534 - .L_533)
	.align		4
.L_533:
        /*0c40*/ 	.word	index@(_ZN5flash24flash_fwd_splitkv_kernelI23Flash_fwd_kernel_traitsILi128ELi64ELi128ELi4ELb0ELb0EN7cutlass10bfloat16_tE19Flash_kernel_traitsILi128ELi64ELi128ELi4ES3_EELb1ELb0ELb1ELb0ELb0ELb1ELb1ELb1EEEvNS_16Flash_fwd_paramsE)
        /*0c44*/ 	.word	0x00000000


	//----- nvinfo : EIATTR_MIN_STACK_SIZE
	.align		4
.L_534:
        /*0c48*/ 	.byte	0x04, 0x12
        /*0c4a*/ 	.short	(.L_536 - .L_535)
	.align		4
.L_535:
        /*0c4c*/ 	.word	index@(_ZN5flash32flash_fwd_splitkv_combine_kernelI23Flash_fwd_kernel_traitsILi128ELi64ELi64ELi4ELb0ELb0EN7cutlass10bfloat16_tE19Flash_kernel_traitsILi128ELi64ELi64ELi4ES3_EELi4ELi7ELb0EEEvNS_16Flash_fwd_paramsE)
        /*0c50*/ 	.word	0x00000000


	//----- nvinfo : EIATTR_MIN_STACK_SIZE
	.align		4
.L_536:
        /*0c54*/ 	.byte	0x04, 0x12
        /*0c56*/ 	.short	(.L_538 - .L_537)
	.align		4
.L_537:
        /*0c58*/ 	.word	index@(_ZN5flash32flash_fwd_splitkv_combine_kernelI23Flash_fwd_kernel_traitsILi128ELi64ELi64ELi4ELb0ELb0EN7cutlass10bfloat16_tE19Flash_kernel_traitsILi128ELi64ELi64ELi4ES3_EELi4ELi6ELb0EEEvNS_16Flash_fwd_paramsE)
        /*0c5c*/ 	.word	0x00000000


	//----- nvinfo : EIATTR_MIN_STACK_SIZE
	.align		4
.L_538:
        /*0c60*/ 	.byte	0x04, 0x12
        /*0c62*/ 	.short	(.L_540 - .L_539)
	.align		4
.L_539:
        /*0c64*/ 	.word	index@(_ZN5flash32flash_fwd_splitkv_combine_kernelI23Flash_fwd_kernel_traitsILi128ELi64ELi64ELi4ELb0ELb0EN7cutlass10bfloat16_tE19Flash_kernel_traitsILi128ELi64ELi64ELi4ES3_EELi4ELi5ELb0EEEvNS_16Flash_fwd_paramsE)
        /*0c68*/ 	.word	0x00000000


	//----- nvinfo : EIATTR_MIN_STACK_SIZE
	.align		4
.L_540:
        /*0c6c*/ 	.byte	0x04, 0x12
        /*0c6e*/ 	.short	(.L_542 - .L_541)
	.align		4
.L_541:
        /*0c70*/ 	.word	index@(_ZN5flash32flash_fwd_splitkv_combine_kernelI23Flash_fwd_kernel_traitsILi128ELi64ELi64ELi4ELb0ELb0EN7cutlass10bfloat16_tE19Flash_kernel_traitsILi128ELi64ELi64ELi4ES3_EELi4ELi4ELb0EEEvNS_16Flash_fwd_paramsE)
        /*0c74*/ 	.word	0x00000000


	//----- nvinfo : EIATTR_MIN_STACK_SIZE
	.align		4
.L_542:
        /*0c78*/ 	.byte	0x04, 0x12
        /*0c7a*/ 	.short	(.L_544 - .L_543)
	.align		4
.L_543:
        /*0c7c*/ 	.word	index@(_ZN5flash32flash_fwd_splitkv_combine_kernelI23Flash_fwd_kernel_traitsILi128ELi64ELi64ELi4ELb0ELb0EN7cutlass10bfloat16_tE19Flash_kernel_traitsILi128ELi64ELi64ELi4ES3_EELi4ELi3ELb0EEEvNS_16Flash_fwd_paramsE)
        /*0c80*/ 	.word	0x00000000


	//----- nvinfo : EIATTR_MIN_STACK_SIZE
	.align		4
.L_544:
        /*0c84*/ 	.byte	0x04, 0x12
        /*0c86*/ 	.short	(.L_546 - .L_545)
	.align		4
.L_545:
        /*0c88*/ 	.word	index@(_ZN5flash32flash_fwd_splitkv_combine_kernelI23Flash_fwd_kernel_traitsILi128ELi64ELi64ELi4ELb0ELb0EN7cutlass10bfloat16_tE19Flash_kernel_traitsILi128ELi64ELi64ELi4ES3_EELi4ELi2ELb0EEEvNS_16Flash_fwd_paramsE)
        /*0c8c*/ 	.word	0x00000000


	//----- nvinfo : EIATTR_MIN_STACK_SIZE
	.align		4
.L_546:
        /*0c90*/ 	.byte	0x04, 0x12
        /*0c92*/ 	.short	(.L_548 - .L_547)
	.align		4
.L_547:
        /*0c94*/ 	.word	index@(_ZN5flash32flash_fwd_splitkv_combine_kernelI23Flash_fwd_kernel_traitsILi128ELi64ELi64ELi4ELb0ELb0EN7cutlass10bfloat16_tE19Flash_kernel_traitsILi128ELi64ELi64ELi4ES3_EELi4ELi1ELb0EEEvNS_16Flash_fwd_paramsE)
        /*0c98*/ 	.word	0x00000000


	//----- nvinfo : EIATTR_MIN_STACK_SIZE
	.align		4
.L_548:
        /*0c9c*/ 	.byte	0x04, 0x12
        /*0c9e*/ 	.short	(.L_550 - .L_549)
	.align		4
.L_549:
        /*0ca0*/ 	.word	index@(_ZN5flash32flash_fwd_splitkv_combine_kernelI23Flash_fwd_kernel_traitsILi128ELi64ELi64ELi4ELb0ELb0EN7cutlass10bfloat16_tE19Flash_kernel_traitsILi128ELi64ELi64ELi4ES3_EELi4ELi7ELb1EEEvNS_16Flash_fwd_paramsE)
        /*0ca4*/ 	.word	0x00000000


	//----- nvinfo : EIATTR_MIN_STACK_SIZE
	.align		4
.L_550:
        /*0ca8*/ 	.byte	0x04, 0x12
        /*0caa*/ 	.short	(.L_552 - .L_551)
	.align		4
.L_551:
        /*0cac*/ 	.word	index@(_ZN5flash32flash_fwd_splitkv_combine_kernelI23Flash_fwd_kernel_traitsILi128ELi64ELi64ELi4ELb0ELb0EN7cutlass10bfloat16_tE19Flash_kernel_traitsILi128ELi64ELi64ELi4ES3_EELi4ELi6ELb1EEEvNS_16Flash_fwd_paramsE)
        /*0cb0*/ 	.word	0x00000000


	//----- nvinfo : EIATTR_MIN_STACK_SIZE
	.align		4
.L_552:
        /*0cb4*/ 	.byte	0x04, 0x12
        /*0cb6*/ 	.short	(.L_554 - .L_553)
	.align		4
.L_553:
        /*0cb8*/ 	.word	index@(_ZN5flash32flash_fwd_splitkv_combine_kernelI23Flash_fwd_kernel_traitsILi128ELi64ELi64ELi4ELb0ELb0EN7cutlass10bfloat16_tE19Flash_kernel_traitsILi128ELi64ELi64ELi4ES3_EELi4ELi5ELb1EEEvNS_16Flash_fwd_paramsE)
        /*0cbc*/ 	.word	0x00000000


	//----- nvinfo : EIATTR_MIN_STACK_SIZE
	.align		4
.L_554:
        /*0cc0*/ 	.byte	0x04, 0x12
        /*0cc2*/ 	.short	(.L_556 - .L_555)
	.align		4
.L_555:
        /*0cc4*/ 	.word	index@(_ZN5flash32flash_fwd_splitkv_combine_kernelI23Flash_fwd_kernel_traitsILi128ELi64ELi64ELi4ELb0ELb0EN7cutlass10bfloat16_tE19Flash_kernel_traitsILi128ELi64ELi64ELi4ES3_EELi4ELi4ELb1EEEvNS_16Flash_fwd_paramsE)
        /*0cc8*/ 	.word	0x00000000


	//----- nvinfo : EIATTR_MIN_STACK_SIZE
	.align		4
.L_556:
        /*0ccc*/ 	.byte	0x04, 0x12
        /*0cce*/ 	.short	(.L_558 - .L_557)
	.align		4
.L_557:
        /*0cd0*/ 	.word	index@(_ZN5flash32flash_fwd_splitkv_combine_kernelI23Flash_fwd_kernel_traitsILi128ELi64ELi64ELi4ELb0ELb0EN7cutlass10bfloat16_tE19Flash_kernel_traitsILi128ELi64ELi64ELi4ES3_EELi4ELi3ELb1EEEvNS_16Flash_fwd_paramsE)
        /*0cd4*/ 	.word	0x00000000


	//----- nvinfo : EIATTR_MIN_STACK_SIZE
	.align		4
.L_558:
        /*0cd8*/ 	.byte	0x04, 0x12
        /*0cda*/ 	.short	(.L_560 - .L_559)
	.align		4
.L_559:
        /*0cdc*/ 	.word	index@(_ZN5flash32flash_fwd_splitkv_combine_kernelI23Flash_fwd_kernel_traitsILi128ELi64ELi64ELi4ELb0ELb0EN7cutlass10bfloat16_tE19Flash_kernel_traitsILi128ELi64ELi64ELi4ES3_EELi4ELi2ELb1EEEvNS_16Flash_fwd_paramsE)
        /*0ce0*/ 	.word	0x00000000


	//----- nvinfo : EIATTR_MIN_STACK_SIZE
	.align		4
.L_560:
        /*0ce4*/ 	.byte	0x04, 0x12
        /*0ce6*/ 	.short	(.L_562 - .L_561)
	.align		4
.L_561:
        /*0ce8*/ 	.word	index@(_ZN5flash32flash_fwd_splitkv_combine_kernelI23Flash_fwd_kernel_traitsILi128ELi64ELi64ELi4ELb0ELb0EN7cutlass10bfloat16_tE19Flash_kernel_traitsILi128ELi64ELi64ELi4ES3_EELi4ELi1ELb1EEEvNS_16Flash_fwd_paramsE)
        /*0cec*/ 	.word	0x00000000


	//----- nvinfo : EIATTR_MIN_STACK_SIZE
	.align		4
.L_562:
        /*0cf0*/ 	.byte	0x04, 0x12
        /*0cf2*/ 	.short	(.L_564 - .L_563)
	.align		4
.L_563:
        /*0cf4*/ 	.word	index@(_ZN5flash24flash_fwd_splitkv_kernelI23Flash_fwd_kernel_traitsILi128ELi64ELi64ELi4ELb0ELb0EN7cutlass10bfloat16_tE19Flash_kernel_traitsILi128ELi64ELi64ELi4ES3_EELb1ELb0ELb0ELb0ELb0ELb0ELb0ELb0EEEvNS_16Flash_fwd_paramsE)
        /*0cf8*/ 	.word	0x00000000


	//----- nvinfo : EIATTR_MIN_STACK_SIZE
	.align		4
.L_564:
        /*0cfc*/ 	.byte	0x04, 0x12
        /*0cfe*/ 	.short	(.L_566 - .L_565)
	.align		4
.L_565:
        /*0d00*/ 	.word	index@(_ZN5flash24flash_fwd_splitkv_kernelI23Flash_fwd_kernel_traitsILi128ELi64ELi64ELi4ELb0ELb0EN7cutlass10bfloat16_tE19Flash_kernel_traitsILi128ELi64ELi64ELi4ES3_EELb1ELb0ELb0ELb0ELb0ELb1ELb0ELb0EEEvNS_16Flash_fwd_paramsE)
        /*0d04*/ 	.word	0x00000000


	//----- nvinfo : EIATTR_MIN_STACK_SIZE
	.align		4
.L_566:
        /*0d08*/ 	.byte	0x04, 0x12
        /*0d0a*/ 	.short	(.L_568 - .L_567)
	.align		4
.L_567:
        /*0d0c*/ 	.word	index@(_ZN5flash24flash_fwd_splitkv_kernelI23Flash_fwd_kernel_traitsILi128ELi64ELi64ELi4ELb0ELb0EN7cutlass10bfloat16_tE19Flash_kernel_traitsILi128ELi64ELi64ELi4ES3_EELb1ELb0ELb0ELb0ELb0ELb0ELb0ELb1EEEvNS_16Flash_fwd_paramsE)
        /*0d10*/ 	.word	0x00000000


	//----- nvinfo : EIATTR_MIN_STACK_SIZE
	.align		4
.L_568:
        /*0d14*/ 	.byte	0x04, 0x12
        /*0d16*/ 	.short	(.L_570 - .L_569)
	.align		4
.L_569:
        /*0d18*/ 	.word	index@(_ZN5flash24flash_fwd_splitkv_kernelI23Flash_fwd_kernel_traitsILi128ELi64ELi64ELi4ELb0ELb0EN7cutlass10bfloat16_tE19Flash_kernel_traitsILi128ELi64ELi64ELi4ES3_EELb1ELb0ELb0ELb0ELb0ELb1ELb0ELb1EEEvNS_16Flash_fwd_paramsE)
        /*0d1c*/ 	.word	0x00000000


	//----- nvinfo : EIATTR_MIN_STACK_SIZE
	.align		4
.L_570:
        /*0d20*/ 	.byte	0x04, 0x12
        /*0d22*/ 	.short	(.L_572 - .L_571)
	.align		4
.L_571:
        /*0d24*/ 	.word	index@(_ZN5flash24flash_fwd_splitkv_kernelI23Flash_fwd_kernel_traitsILi128ELi64ELi64ELi4ELb0ELb0EN7cutlass10bfloat16_tE19Flash_kernel_traitsILi128ELi64ELi64ELi4ES3_EELb1ELb0ELb0ELb0ELb0ELb0ELb1ELb0EEEvNS_16Flash_fwd_paramsE)
        /*0d28*/ 	.word	0x00000000


	//----- nvinfo : EIATTR_MIN_STACK_SIZE
	.align		4
.L_572:
        /*0d2c*/ 	.byte	0x04, 0x12
        /*0d2e*/ 	.short	(.L_574 - .L_573)
	.align		4
.L_573:
        /*0d30*/ 	.word	index@(_ZN5flash24flash_fwd_splitkv_kernelI23Flash_fwd_kernel_traitsILi128ELi64ELi64ELi4ELb0ELb0EN7cutlass10bfloat16_tE19Flash_kernel_traitsILi128ELi64ELi64ELi4ES3_EELb1ELb0ELb0ELb0ELb0ELb1ELb1ELb0EEEvNS_16Flash_fwd_paramsE)
        /*0d34*/ 	.word	0x00000000


	//----- nvinfo : EIATTR_MIN_STACK_SIZE
	.align		4
.L_574:
        /*0d38*/ 	.byte	0x04, 0x12
        /*0d3a*/ 	.short	(.L_576 - .L_575)
	.align		4
.L_575:
        /*0d3c*/ 	.word	index@(_ZN5flash24flash_fwd_splitkv_kernelI23Flash_fwd_kernel_traitsILi128ELi64ELi64ELi4ELb0ELb0EN7cutlass10bfloat16_tE19Flash_kernel_traitsILi128ELi64ELi64ELi4ES3_EELb1ELb0ELb0ELb0ELb0ELb0ELb1ELb1EEEvNS_16Flash_fwd_paramsE)
        /*0d40*/ 	.word	0x00000000


	//----- nvinfo : EIATTR_MIN_STACK_SIZE
	.align		4
.L_576:
        /*0d44*/ 	.byte	0x04, 0x12
        /*0d46*/ 	.short	(.L_578 - .L_577)
	.align		4
.L_577:
        /*0d48*/ 	.word	index@(_ZN5flash24flash_fwd_splitkv_kernelI23Flash_fwd_kernel_traitsILi128ELi64ELi64ELi4ELb0ELb0EN7cutlass10bfloat16_tE19Flash_kernel_traitsILi128ELi64ELi64ELi4ES3_EELb1ELb0ELb0ELb0ELb0ELb1ELb1ELb1EEEvNS_16Flash_fwd_paramsE)
        /*0d4c*/ 	.word	0x00000000


	//----- nvinfo : EIATTR_MIN_STACK_SIZE
	.align		4
.L_578:
        /*0d50*/ 	.byte	0x04, 0x12
        /*0d52*/ 	.short	(.L_580 - .L_579)
	.align		4
.L_579:
        /*0d54*/ 	.word	index@(_ZN5flash24flash_fwd_splitkv_kernelI23Flash_fwd_kernel_traitsILi128ELi64ELi64ELi4ELb0ELb0EN7cutlass10bfloat16_tE19Flash_kernel_traitsILi128ELi64ELi64ELi4ES3_EELb1ELb0ELb0ELb1ELb1ELb0ELb0ELb0EEEvNS_16Flash_fwd_paramsE)
        /*0d58*/ 	.word	0x00000000


	//----- nvinfo : EIATTR_MIN_STACK_SIZE
	.align		4
.L_580:
        /*0d5c*/ 	.byte	0x04, 0x12
        /*0d5e*/ 	.short	(.L_582 - .L_581)
	.align		4
.L_581:
        /*0d60*/ 	.word	index@(_ZN5flash24flash_fwd_splitkv_kernelI23Flash_fwd_kernel_traitsILi128ELi64ELi64ELi4ELb0ELb0EN7cutlass10bfloat16_tE19Flash_kernel_traitsILi128ELi64ELi64ELi4ES3_EELb1ELb0ELb0ELb1ELb1ELb1ELb0ELb0EEEvNS_16Flash_fwd_paramsE)
        /*0d64*/ 	.word	0x00000000


	//----- nvinfo : EIATTR_MIN_STACK_SIZE
	.align		4
.L_582:
        /*0d68*/ 	.byte	0x04, 0x12
        /*0d6a*/ 	.short	(.L_584 - .L_583)
	.align		4
.L_583:
        /*0d6c*/ 	.word	index@(_ZN5flash24flash_fwd_splitkv_kernelI23Flash_fwd_kernel_traitsILi128ELi64ELi64ELi4ELb0ELb0EN7cutlass10bfloat16_tE19Flash_kernel_traitsILi128ELi64ELi64ELi4ES3_EELb1ELb0ELb0ELb1ELb1ELb0ELb1ELb0EEEvNS_16Flash_fwd_paramsE)
        /*0d70*/ 	.word	0x00000000


	//----- nvinfo : EIATTR_MIN_STACK_SIZE
	.align		4
.L_584:
        /*0d74*/ 	.byte	0x04, 0x12
        /*0d76*/ 	.short	(.L_586 - .L_585)
	.align		4
.L_585:
        /*0d78*/ 	.word	index@(_ZN5flash24flash_fwd_splitkv_kernelI23Flash_fwd_kernel_traitsILi128ELi64ELi64ELi4ELb0ELb0EN7cutlass10bfloat16_tE19Flash_kernel_traitsILi128ELi64ELi64ELi4ES3_EELb1ELb0ELb0ELb1ELb1ELb1ELb1ELb0EEEvNS_16Flash_fwd_paramsE)
        /*0d7c*/ 	.word	0x00000000


	//----- nvinfo : EIATTR_MIN_STACK_SIZE
	.align		4
.L_586:
        /*0d80*/ 	.byte	0x04, 0x12
        /*0d82*/ 	.short	(.L_588 - .L_587)
	.align		4
.L_587:
        /*0d84*/ 	.word	index@(_ZN5flash24flash_fwd_splitkv_kernelI23Flash_fwd_kernel_traitsILi128ELi64ELi64ELi4ELb0ELb0EN7cutlass10bfloat16_tE19Flash_kernel_traitsILi128ELi64ELi64ELi4ES3_EELb1ELb0ELb0ELb0ELb1ELb0ELb0ELb0EEEvNS_16Flash_fwd_paramsE)
        /*0d88*/ 	.word	0x00000000


	//----- nvinfo : EIATTR_MIN_STACK_SIZE
	.align		4
.L_588:
        /*0d8c*/ 	.byte	0x04, 0x12
        /*0d8e*/ 	.short	(.L_590 - .L_589)
	.align		4
.L_589:
        /*0d90*/ 	.word	index@(_ZN5flash24flash_fwd_splitkv_kernelI23Flash_fwd_kernel_traitsILi128ELi64ELi64ELi4ELb0ELb0EN7cutlass10bfloat16_tE19Flash_kernel_traitsILi128ELi64ELi64ELi4ES3_EELb1ELb0ELb0ELb0ELb1ELb1ELb0ELb0EEEvNS_16Flash_fwd_paramsE)
        /*0d94*/ 	.word	0x00000000


	//----- nvinfo : EIATTR_MIN_STACK_SIZE
	.align		4
.L_590:
        /*0d98*/ 	.byte	0x04, 0x12
        /*0d9a*/ 	.short	(.L_592 - .L_591)
	.align		4
.L_591:
        /*0d9c*/ 	.word	index@(_ZN5flash24flash_fwd_splitkv_kernelI23Flash_fwd_kernel_traitsILi128ELi64ELi64ELi4ELb0ELb0EN7cutlass10bfloat16_tE19Flash_kernel_traitsILi128ELi64ELi64ELi4ES3_EELb1ELb0ELb1ELb0ELb0ELb0ELb0ELb0EEEvNS_16Flash_fwd_paramsE)
        /*0da0*/ 	.word	0x00000000


	//----- nvinfo : EIATTR_MIN_STACK_SIZE
	.align		4
.L_592:
        /*0da4*/ 	.byte	0x04, 0x12
        /*0da6*/ 	.short	(.L_594 - .L_593)
	.align		4
.L_593:
        /*0da8*/ 	.word	index@(_ZN5flash24flash_fwd_splitkv_kernelI23Flash_fwd_kernel_traitsILi128ELi64ELi64ELi4ELb0ELb0EN7cutlass10bfloat16_tE19Flash_kernel_traitsILi128ELi64ELi64ELi4ES3_EELb1ELb0ELb1ELb0ELb0ELb1ELb0ELb0EEEvNS_16Flash_fwd_paramsE)
        /*0dac*/ 	.word	0x00000000


	//----- nvinfo : EIATTR_MIN_STACK_SIZE
	.align		4
.L_594:
        /*0db0*/ 	.byte	0x04, 0x12
        /*0db2*/ 	.short	(.L_596 - .L_595)
	.align		4
.L_595:
        /*0db4*/ 	.word	index@(_ZN5flash24flash_fwd_splitkv_kernelI23Flash_fwd_kernel_traitsILi128ELi64ELi64ELi4ELb0ELb0EN7cutlass10bfloat16_tE19Flash_kernel_traitsILi128ELi64ELi64ELi4ES3_EELb1ELb0ELb0ELb0ELb1ELb0ELb0ELb1EEEvNS_16Flash_fwd_paramsE)
        /*0db8*/ 	.word	0x00000000


	//----- nvinfo : EIATTR_MIN_STACK_SIZE
	.align		4
.L_596:
        /*0dbc*/ 	.byte	0x04, 0x12
        /*0dbe*/ 	.short	(.L_598 - .L_597)
	.align		4
.L_597:
        /*0dc0*/ 	.word	index@(_ZN5flash24flash_fwd_splitkv_kernelI23Flash_fwd_kernel_traitsILi128ELi64ELi64ELi4ELb0ELb0EN7cutlass10bfloat16_tE19Flash_kernel_traitsILi128ELi64ELi64ELi4ES3_EELb1ELb0ELb0ELb0ELb1ELb1ELb0ELb1EEEvNS_16Flash_fwd_paramsE)
        /*0dc4*/ 	.word	0x00000000


	//----- nvinfo : EIATTR_MIN_STACK_SIZE
	.align		4
.L_598:
        /*0dc8*/ 	.byte	0x04, 0x12
        /*0dca*/ 	.short	(.L_600 - .L_599)
	.align		4
.L_599:
        /*0dcc*/ 	.word	index@(_ZN5flash24flash_fwd_splitkv_kernelI23Flash_fwd_kernel_traitsILi128ELi64ELi64ELi4ELb0ELb0EN7cutlass10bfloat16_tE19Flash_kernel_traitsILi128ELi64ELi64ELi4ES3_EELb1ELb0ELb1ELb0ELb0ELb0ELb0ELb1EEEvNS_16Flash_fwd_paramsE)
        /*0dd0*/ 	.word	0x00000000


	//----- nvinfo : EIATTR_MIN_STACK_SIZE
	.align		4
.L_600:
        /*0dd4*/ 	.byte	0x04, 0x12
        /*0dd6*/ 	.short	(.L_602 - .L_601)
	.align		4
.L_601:
        /*0dd8*/ 	.word	index@(_ZN5flash24flash_fwd_splitkv_kernelI23Flash_fwd_kernel_traitsILi128ELi64ELi64ELi4ELb0ELb0EN7cutlass10bfloat16_tE19Flash_kernel_traitsILi128ELi64ELi64ELi4ES3_EELb1ELb0ELb1ELb0ELb0ELb1ELb0ELb1EEEvNS_16Flash_fwd_paramsE)
        /*0ddc*/ 	.word	0x00000000


	//----- nvinfo : EIATTR_MIN_STACK_SIZE
	.align		4
.L_602:
        /*0de0*/ 	.byte	0x04, 0x12
        /*0de2*/ 	.short	(.L_604 - .L_603)
	.align		4
.L_603:
        /*0de4*/ 	.word	index@(_ZN5flash24flash_fwd_splitkv_kernelI23Flash_fwd_kernel_traitsILi128ELi64ELi64ELi4ELb0ELb0EN7cutlass10bfloat16_tE19Flash_kernel_traitsILi128ELi64ELi64ELi4ES3_EELb1ELb0ELb0ELb0ELb1ELb0ELb1ELb0EEEvNS_16Flash_fwd_paramsE)
        /*0de8*/ 	.word	0x00000000


	//----- nvinfo : EIATTR_MIN_STACK_SIZE
	.align		4
.L_604:
        /*0dec*/ 	.byte	0x04, 0x12
        /*0dee*/ 	.short	(.L_606 - .L_605)
	.align		4
.L_605:
        /*0df0*/ 	.word	index@(_ZN5flash24flash_fwd_splitkv_kernelI23Flash_fwd_kernel_traitsILi128ELi64ELi64ELi4ELb0ELb0EN7cutlass10bfloat16_tE19Flash_kernel_traitsILi128ELi64ELi64ELi4ES3_EELb1ELb0ELb0ELb0ELb1ELb1ELb1ELb0EEEvNS_16Flash_fwd_paramsE)
        /*0df4*/ 	.word	0x00000000


	//----- nvinfo : EIATTR_MIN_STACK_SIZE
	.align		4
.L_606:
        /*0df8*/ 	.byte	0x04, 0x12
        /*0dfa*/ 	.short	(.L_608 - .L_607)
	.align		4
.L_607:
        /*0dfc*/ 	.word	index@(_ZN5flash24flash_fwd_splitkv_kernelI23Flash_fwd_kernel_traitsILi128ELi64ELi64ELi4ELb0ELb0EN7cutlass10bfloat16_tE19Flash_kernel_traitsILi128ELi64ELi64ELi4ES3_EELb1ELb0ELb1ELb0ELb0ELb0ELb1ELb0EEEvNS_16Flash_fwd_paramsE)
        /*0e00*/ 	.word	0x00000000


	//----- nvinfo : EIATTR_MIN_STACK_SIZE
	.align		4
.L_608:
        /*0e04*/ 	.byte	0x04, 0x12
        /*0e06*/ 	.short	(.L_610 - .L_609)
	.align		4
.L_609:
        /*0e08*/ 	.word	index@(_ZN5flash24flash_fwd_splitkv_kernelI23Flash_fwd_kernel_traitsILi128ELi64ELi64ELi4ELb0ELb0EN7cutlass10bfloat16_tE19Flash_kernel_traitsILi128ELi64ELi64ELi4ES3_EELb1ELb0ELb1ELb0ELb0ELb1ELb1ELb0EEEvNS_16Flash_fwd_paramsE)
        /*0e0c*/ 	.word	0x00000000


	//----- nvinfo : EIATTR_MIN_STACK_SIZE
	.align		4
.L_610:
        /*0e10*/ 	.byte	0x04, 0x12
        /*0e12*/ 	.short	(.L_612 - .L_611)
	.align		4
.L_611:
        /*0e14*/ 	.word	index@(_ZN5flash24flash_fwd_splitkv_kernelI23Flash_fwd_kernel_traitsILi128ELi64ELi64ELi4ELb0ELb0EN7cutlass10bfloat16_tE19Flash_kernel_traitsILi128ELi64ELi64ELi4ES3_EELb1ELb0ELb0ELb0ELb1ELb0ELb1ELb1EEEvNS_16Flash_fwd_paramsE)
        /*0e18*/ 	.word	0x00000000


	//----- nvinfo : EIATTR_MIN_STACK_SIZE
	.align		4
.L_612:
        /*0e1c*/ 	.byte	0x04, 0x12
        /*0e1e*/ 	.short	(.L_614 - .L_613)
	.align		4
.L_613:
        /*0e20*/ 	.word	index@(_ZN5flash24flash_fwd_splitkv_kernelI23Flash_fwd_kernel_traitsILi128ELi64ELi64ELi4ELb0ELb0EN7cutlass10bfloat16_tE19Flash_kernel_traitsILi128ELi64ELi64ELi4ES3_EELb1ELb0ELb0ELb0ELb1ELb1ELb1ELb1EEEvNS_16Flash_fwd_paramsE)
        /*0e24*/ 	.word	0x00000000


	//----- nvinfo : EIATTR_MIN_STACK_SIZE
	.align		4
.L_614:
        /*0e28*/ 	.byte	0x04, 0x12
        /*0e2a*/ 	.short	(.L_616 - .L_615)
	.align		4
.L_615:
        /*0e2c*/ 	.word	index@(_ZN5flash24flash_fwd_splitkv_kernelI23Flash_fwd_kernel_traitsILi128ELi64ELi64ELi4ELb0ELb0EN7cutlass10bfloat16_tE19Flash_kernel_traitsILi128ELi64ELi64ELi4ES3_EELb1ELb0ELb1ELb0ELb0ELb0ELb1ELb1EEEvNS_16Flash_fwd_paramsE)
        /*0e30*/ 	.word	0x00000000


	//----- nvinfo : EIATTR_MIN_STACK_SIZE
	.align		4
.L_616:
        /*0e34*/ 	.byte	0x04, 0x12
        /*0e36*/ 	.short	(.L_618 - .L_617)
	.align		4
.L_617:
        /*0e38*/ 	.word	index@(_ZN5flash24flash_fwd_splitkv_kernelI23Flash_fwd_kernel_traitsILi128ELi64ELi64ELi4ELb0ELb0EN7cutlass10bfloat16_tE19Flash_kernel_traitsILi128ELi64ELi64ELi4ES3_EELb1ELb0ELb1ELb0ELb0ELb1ELb1ELb1EEEvNS_16Flash_fwd_paramsE)
        /*0e3c*/ 	.word	0x00000000
.L_618:


//--------------------- .nv.info._ZN5flash32flash_fwd_splitkv_combine_kernelI23Flash_fwd_kernel_traitsILi128ELi64ELi128ELi4ELb0ELb0EN7cutlass10bfloat16_tE19Flash_kernel_traitsILi128ELi64ELi128ELi4ES3_EELi4ELi7ELb0EEEvNS_16Flash_fwd_paramsE --------------------------
	.section	.nv.info._ZN5flash32flash_fwd_splitkv_combine_kernelI23Flash_fwd_kernel_traitsILi128ELi64ELi128ELi4ELb0ELb0EN7cutlass10bfloat16_tE19Flash_kernel_traitsILi128ELi64ELi128ELi4ES3_EELi4ELi7ELb0EEEvNS_16Flash_fwd_paramsE,"",@"SHT_CUDA_INFO"
	.sectionflags	@""
	.align	4


	//----- nvinfo : EIATTR_CUDA_API_VERSION
	.align		4
        /*0000*/ 	.byte	0x04, 0x37
        /*0002*/ 	.short	(.L_620 - .L_619)
.L_619:
        /*0004*/ 	.word	0x00000082


	//----- nvinfo : EIATTR_SW2861232_WAR
	.align		4
.L_620:
        /*0008*/ 	.byte	0x01, 0x35
	.zero		2


	//----- nvinfo : EIATTR_PARAM_CBANK
	.align		4
        /*000c*/ 	.byte	0x04, 0x0a
        /*000e*/ 	.short	(.L_622 - .L_621)
	.align		4
.L_621:
        /*0010*/ 	.word	index@(.nv.constant0._ZN5flash32flash_fwd_splitkv_combine_kernelI23Flash_fwd_kernel_traitsILi128ELi64ELi128ELi4ELb0ELb0EN7cutlass10bfloat16_tE19Flash_kernel_traitsILi128ELi64ELi128ELi4ES3_EELi4ELi7ELb0EEEvNS_16Flash_fwd_paramsE)
        /*0014*/ 	.short	0x0160
        /*0016*/ 	.short	0x01d0


	//----- nvinfo : EIATTR_CBANK_PARAM_SIZE
	.align		4
.L_622:
        /*0018*/ 	.byte	0x03, 0x19
        /*001a*/ 	.short	0x01d0


	//----- nvinfo : EIATTR_KPARAM_INFO
	.align		4
        /*001c*/ 	.byte	0x04, 0x17
        /*001e*/ 	.short	(.L_624 - .L_623)
.L_623:
        /*0020*/ 	.word	0x00000000
        /*0024*/ 	.short	0x0000
        /*0026*/ 	.short	0x0000
        /*0028*/ 	.byte	0x00, 0xf0, 0x41, 0x07


	//----- nvinfo : EIATTR_MAXREG_COUNT
	.align		4
.L_624:
        /*002c*/ 	.byte	0x03, 0x1b
        /*002e*/ 	.short	0x00ff


	//----- nvinfo : EIATTR_NUM_BARRIERS
	.align		4
        /*0030*/ 	.byte	0x02, 0x4c
        /*0032*/ 	.byte	0x01
	.zero		1


	//----- nvinfo : EIATTR_MERCURY_ISA_VERSION
	.align		4
        /*0034*/ 	.byte	0x03, 0x5f
        /*0036*/ 	.short	0x0000


	//----- nvinfo : EIATTR_COOP_GROUP_MASK_REGIDS
	.align		4
        /*0038*/ 	.byte	0x04, 0x29
        /*003a*/ 	.short	(.L_626 - .L_625)


	//   ....[0]....
.L_625:
        /*003c*/ 	.word	0xffffffff


	//   ....[1]....
        /*0040*/ 	.word	0xffffffff


	//   ....[2]....
        /*0044*/ 	.word	0xffffffff


	//   ....[3]....
        /*0048*/ 	.word	0xffffffff


	//   ....[4]....
        /*004c*/ 	.word	0xffffffff


	//   ....[5]....
        /*0050*/ 	.word	0xffffffff


	//   ....[6]....
        /*0054*/ 	.word	0xffffffff


	//   ....[7]....
        /*0058*/ 	.word	0xffffffff


	//   ....[8]....
        /*005c*/ 	.word	0xffffffff


	//   ....[9]....
        /*0060*/ 	.word	0xffffffff


	//----- nvinfo : EIATTR_COOP_GROUP_INSTR_OFFSETS
	.align		4
.L_626:
        /*0064*/ 	.byte	0x04, 0x28
        /*0066*/ 	.short	(.L_628 - .L_627)


	//   ....[0]....
.L_627:
        /*0068*/ 	.word	0x00001aa0


	//   ....[1]....
        /*006c*/ 	.word	0x00001ac0


	//   ....[2]....
        /*0070*/ 	.word	0x00001ae0


	//   ....[3]....
        /*0074*/ 	.word	0x00001b00


	//   ....[4]....
        /*0078*/ 	.word	0x00001b20


	//   ....[5]....
        /*007c*/ 	.word	0x00001c80


	//   ....[6]....
        /*0080*/ 	.word	0x00001cd0


	//   ....[7]....
        /*0084*/ 	.word	0x00001db0


	//   ....[8]....
        /*0088*/ 	.word	0x00001ea0


	//   ....[9]....
        /*008c*/ 	.word	0x00001fb0


	//----- nvinfo : EIATTR_EXIT_INSTR_OFFSETS
	.align		4
.L_628:
        /*0090*/ 	.byte	0x04, 0x1c
        /*0092*/ 	.short	(.L_630 - .L_629)


	//   ....[0]....
.L_629:
        /*0094*/ 	.word	0x00004290


	//   ....[1]....
        /*0098*/ 	.word	0x000042b0


	//   ....[2]....
        /*009c*/ 	.word	0x00004740


	//----- nvinfo : EIATTR_CRS_STACK_SIZE
	.align		4
.L_630:
        /*00a0*/ 	.byte	0x04, 0x1e
        /*00a2*/ 	.short	(.L_632 - .L_631)
.L_631:
        /*00a4*/ 	.word	0x00000000
.L_632:


//--------------------- .nv.info._ZN5flash32flash_fwd_splitkv_combine_kernelI23Flash_fwd_kernel_traitsILi128ELi64ELi128ELi4ELb0ELb0EN7cutlass10bfloat16_tE19Flash_kernel_traitsILi128ELi64ELi128ELi4ES3_EELi4ELi6ELb0EEEvNS_16Flash_fwd_paramsE --------------------------
	.section	.nv.info._ZN5flash32flash_fwd_splitkv_combine_kernelI23Flash_fwd_kernel_traitsILi128ELi64ELi128ELi4ELb0ELb0EN7cutlass10bfloat16_tE19Flash_kernel_traitsILi128ELi64ELi128ELi4ES3_EELi4ELi6ELb0EEEvNS_16Flash_fwd_paramsE,"",@"SHT_CUDA_INFO"
	.sectionflags	@""
	.align	4


	//----- nvinfo : EIATTR_CUDA_API_VERSION
	.align		4
        /*0000*/ 	.byte	0x04, 0x37
        /*0002*/ 	.short	(.L_634 - .L_633)
.L_633:
        /*0004*/ 	.word	0x00000082


	//----- nvinfo : EIATTR_SW2861232_WAR
	.align		4
.L_634:
        /*0008*/ 	.byte	0x01, 0x35
	.zero		2


	//----- nvinfo : EIATTR_PARAM_CBANK
	.align		4
        /*000c*/ 	.byte	0x04, 0x0a
        /*000e*/ 	.short	(.L_636 - .L_635)
	.align		4
.L_635:
        /*0010*/ 	.word	index@(.nv.constant0._ZN5flash32flash_fwd_splitkv_combine_kernelI23Flash_fwd_kernel_traitsILi128ELi64ELi128ELi4ELb0ELb0EN7cutlass10bfloat16_tE19Flash_kernel_traitsILi128ELi64ELi128ELi4ES3_EELi4ELi6ELb0EEEvNS_16Flash_fwd_paramsE)
        /*0014*/ 	.short	0x0160
        /*0016*/ 	.short	0x01d0


	//----- nvinfo : EIATTR_CBANK_PARAM_SIZE
	.align		4
.L_636:
        /*0018*/ 	.byte	0x03, 0x19
        /*001a*/ 	.short	0x01d0


	//----- nvinfo : EIATTR_KPARAM_INFO
	.align		4
        /*001c*/ 	.byte	0x04, 0x17
        /*001e*/ 	.short	(.L_638 - .L_637)
.L_637:
        /*0020*/ 	.word	0x00000000
        /*0024*/ 	.short	0x0000
        /*0026*/ 	.short	0x0000
        /*0028*/ 	.byte	0x00, 0xf0, 0x41, 0x07


	//----- nvinfo : EIATTR_MAXREG_COUNT
	.align		4
.L_638:
        /*002c*/ 	.byte	0x03, 0x1b
        /*002e*/ 	.short	0x00ff


	//----- nvinfo : EIATTR_NUM_BARRIERS
	.align		4
        /*0030*/ 	.byte	0x02, 0x4c
        /*0032*/ 	.byte	0x01
	.zero		1


	//----- nvinfo : EIATTR_MERCURY_ISA_VERSION
	.align		4
        /*0034*/ 	.byte	0x03, 0x5f
        /*0036*/ 	.short	0x0000


	//----- nvinfo : EIATTR_COOP_GROUP_MASK_REGIDS
	.align		4
        /*0038*/ 	.byte	0x04, 0x29
        /*003a*/ 	.short	(.L_640 - .L_639)


	//   ....[0]....
.L_639:
        /*003c*/ 	.word	0xffffffff


	//   ....[1]....
        /*0040*/ 	.word	0xffffffff


	//   ....[2]....
        /*0044*/ 	.word	0xffffffff


	//   ....[3]....
        /*0048*/ 	.word	0xffffffff


	//   ....[4]....
        /*004c*/ 	.word	0xffffffff


	//   ....[5]....
        /*0050*/ 	.word	0xffffffff


	//   ....[6]....
        /*0054*/ 	.word	0xffffffff


	//   ....[7]....
        /*0058*/ 	.word	0xffffffff


	//   ....[8]....
        /*005c*/ 	.word	0xffffffff


	//   ....[9]....
        /*0060*/ 	.word	0xffffffff


	//----- nvinfo : EIATTR_COOP_GROUP_INSTR_OFFSETS
	.align		4
.L_640:
        /*0064*/ 	.byte	0x04, 0x28
        /*0066*/ 	.short	(.L_642 - .L_641)


	//   ....[0]....
.L_641:
        /*0068*/ 	.word	0x00001690


	//   ....[1]....
        /*006c*/ 	.word	0x000016c0


	//   ....[2]....
        /*0070*/ 	.word	0x00001730


	//   ....[3]....
        /*0074*/ 	.word	0x000017b0


	//   ....[4]....
        /*0078*/ 	.word	0x000017f0


	//   ....[5]....
        /*007c*/ 	.word	0x00001980


	//   ....[6]....
        /*0080*/ 	.word	0x000019e0


	//   ....[7]....
        /*0084*/ 	.word	0x00001ab0


	//   ....[8]....
        /*0088*/ 	.word	0x00001b30


	//   ....[9]....
        /*008c*/ 	.word	0x00001c40


	//----- nvinfo : EIATTR_EXIT_INSTR_OFFSETS
	.align		4
.L_642:
        /*0090*/ 	.byte	0x04, 0x1c
        /*0092*/ 	.short	(.L_644 - .L_643)


	//   ....[0]....
.L_643:
        /*0094*/ 	.word	0x00003f30


	//   ....[1]....
        /*0098*/ 	.word	0x00003f50


	//   ....[2]....
        /*009c*/ 	.word	0x000043e0


	//----- nvinfo : EIATTR_CRS_STACK_SIZE
	.align		4
.L_644:
        /*00a0*/ 	.byte	0x04, 0x1e
        /*00a2*/ 	.short	(.L_646 - .L_645)
.L_645:
        /*00a4*/ 	.word	0x00000000
.L_646:


//--------------------- .nv.info._ZN5flash32flash_fwd_splitkv_combine_kernelI23Flash_fwd_kernel_traitsILi128ELi64ELi128ELi4ELb0ELb0EN7cutlass10bfloat16_tE19Flash_kernel_traitsILi128ELi64ELi128ELi4ES3_EELi4ELi5ELb0EEEvNS_16Flash_fwd_paramsE --------------------------
	.section	.nv.info._ZN5flash32flash_fwd_splitkv_combine_kernelI23Flash_fwd_kernel_traitsILi128ELi64ELi128ELi4ELb0ELb0EN7cutlass10bfloat16_tE19Flash_kernel_traitsILi128ELi64ELi128ELi4ES3_EELi4ELi5ELb0EEEvNS_16Flash_fwd_paramsE,"",@"SHT_CUDA_INFO"
	.sectionflags	@""
	.align	4


	//----- nvinfo : EIATTR_CUDA_API_VERSION
	.align		4
        /*0000*/ 	.byte	0x04, 0x37
        /*0002*/ 	.short	(.L_648 - .L_647)
.L_647:
        /*0004*/ 	.word	0x00000082


	//----- nvinfo : EIATTR_SW2861232_WAR
	.align		4
.L_648:
        /*0008*/ 	.byte	0x01, 0x35
	.zero		2


	//----- nvinfo : EIATTR_PARAM_CBANK
	.align		4
        /*000c*/ 	.byte	0x04, 0x0a
        /*000e*/ 	.short	(.L_650 - .L_649)
	.align		4
.L_649:
        /*0010*/ 	.word	index@(.nv.constant0._ZN5flash32flash_fwd_splitkv_combine_kernelI23Flash_fwd_kernel_traitsILi128ELi64ELi128ELi4ELb0ELb0EN7cutlass10bfloat16_tE19Flash_kernel_traitsILi128ELi64ELi128ELi4ES3_EELi4ELi5ELb0EEEvNS_16Flash_fwd_paramsE)
        /*0014*/ 	.short	0x0160
        /*0016*/ 	.short	0x01d0


	//----- nvinfo : EIATTR_CBANK_PARAM_SIZE
	.align		4
.L_650:
        /*0018*/ 	.byte	0x03, 0x19
        /*001a*/ 	.short	0x01d0


	//----- nvinfo : EIATTR_KPARAM_INFO
	.align		4
        /*001c*/ 	.byte	0x04, 0x17
        /*001e*/ 	.short	(.L_652 - .L_651)
.L_651:
        /*0020*/ 	.word	0x00000000
        /*0024*/ 	.short	0x0000
        /*0026*/ 	.short	0x0000
        /*0028*/ 	.byte	0x00, 0xf0, 0x41, 0x07


	//----- nvinfo : EIATTR_MAXREG_COUNT
	.align		4
.L_652:
        /*002c*/ 	.byte	0x03, 0x1b
        /*002e*/ 	.short	0x00ff


	//----- nvinfo : EIATTR_NUM_BARRIERS
	.align		4
        /*0030*/ 	.byte	0x02, 0x4c
        /*0032*/ 	.byte	0x01
	.zero		1


	//----- nvinfo : EIATTR_MERCURY_ISA_VERSION
	.align		4
        /*0034*/ 	.byte	0x03, 0x5f
        /*0036*/ 	.short	0x0000


	//----- nvinfo : EIATTR_COOP_GROUP_MASK_REGIDS
	.align		4
        /*0038*/ 	.byte	0x04, 0x29
        /*003a*/ 	.short	(.L_654 - .L_653)


	//   ....[0]....
.L_653:
        /*003c*/ 	.word	0xffffffff


	//   ....[1]....
        /*0040*/ 	.word	0xffffffff


	//   ....[2]....
        /*0044*/ 	.word	0xffffffff


	//   ....[3]....
        /*0048*/ 	.word	0xffffffff


	//   ....[4]....
        /*004c*/ 	.word	0xffffffff


	//   ....[5]....
        /*0050*/ 	.word	0xffffffff


	//   ....[6]....
        /*0054*/ 	.word	0xffffffff


	//   ....[7]....
        /*0058*/ 	.word	0xffffffff


	//   ....[8]....
        /*005c*/ 	.word	0xffffffff


	//   ....[9]....
        /*0060*/ 	.word	0xffffffff


	//----- nvinfo : EIATTR_COOP_GROUP_INSTR_OFFSETS
	.align		4
.L_654:
        /*0064*/ 	.byte	0x04, 0x28
        /*0066*/ 	.short	(.L_656 - .L_655)


	//   ....[0]....
.L_655:
        /*0068*/ 	.word	0x00001c30


	//   ....[1]....
        /*006c*/ 	.word	0x00001c50


	//   ....[2]....
        /*0070*/ 	.word	0x00001c70


	//   ....[3]....
        /*0074*/ 	.word	0x00001c90


	//   ....[4]....
        /*0078*/ 	.word	0x00001cb0


	//   ....[5]....
        /*007c*/ 	.word	0x00001d20


	//   ....[6]....
        /*0080*/ 	.word	0x00001d40


	//   ....[7]....
        /*0084*/ 	.word	0x00001d70


	//   ....[8]....
        /*0088*/ 	.word	0x00001d90


	//   ....[9]....
        /*008c*/ 	.word	0x00001db0


	//----- nvinfo : EIATTR_EXIT_INSTR_OFFSETS
	.align		4
.L_656:
        /*0090*/ 	.byte	0x04, 0x1c
        /*0092*/ 	.short	(.L_658 - .L_657)


	//   ....[0]....
.L_657:
        /*0094*/ 	.word	0x00003e90


	//   ....[1]....
        /*0098*/ 	.word	0x00003eb0


	//   ....[2]....
        /*009c*/ 	.word	0x00004340


	//----- nvinfo : EIATTR_CRS_STACK_SIZE
	.align		4
.L_658:
        /*00a0*/ 	.byte	0x04, 0x1e
        /*00a2*/ 	.short	(.L_660 - .L_659)
.L_659:
        /*00a4*/ 	.word	0x00000000
.L_660:


//--------------------- .nv.info._ZN5flash32flash_fwd_splitkv_combine_kernelI23Flash_fwd_kernel_traitsILi128ELi64ELi128ELi4ELb0ELb0EN7cutlass10bfloat16_tE19Flash_kernel_traitsILi128ELi64ELi128ELi4ES3_EELi4ELi4ELb0EEEvNS_16Flash_fwd_paramsE --------------------------
	.section	.nv.info._ZN5flash32flash_fwd_splitkv_combine_kernelI23Flash_fwd_kernel_traitsILi128ELi64ELi128ELi4ELb0ELb0EN7cutlass10bfloat16_tE19Flash_kernel_traitsILi128ELi64ELi128ELi4ES3_EELi4ELi4ELb0EEEvNS_16Flash_fwd_paramsE,"",@"SHT_CUDA_INFO"
	.sectionflags	@""
	.align	4


	//----- nvinfo : EIATTR_CUDA_API_VERSION
	.align		4
        /*0000*/ 	.byte	0x04, 0x37
        /*0002*/ 	.short	(.L_662 - .L_661)
.L_661:
        /*0004*/ 	.word	0x00000082


	//----- nvinfo : EIATTR_SW2861232_WAR
	.align		4
.L_662:
        /*0008*/ 	.byte	0x01, 0x35
	.zero		2


	//----- nvinfo : EIATTR_PARAM_CBANK
	.align		4
        /*000c*/ 	.byte	0x04, 0x0a
        /*000e*/ 	.short	(.L_664 - .L_663)
	.align		4
.L_663:
        /*0010*/ 	.word	index@(.nv.constant0._ZN5flash32flash_fwd_splitkv_combine_kernelI23Flash_fwd_kernel_traitsILi128ELi64ELi128ELi4ELb0ELb0EN7cutlass10bfloat16_tE19Flash_kernel_traitsILi128ELi64ELi128ELi4ES3_EELi4ELi4ELb0EEEvNS_16Flash_fwd_paramsE)
        /*0014*/ 	.short	0x0160
        /*0016*/ 	.short	0x01d0


	//----- nvinfo : EIATTR_CBANK_PARAM_SIZE
	.align		4
.L_664:
        /*0018*/ 	.byte	0x03, 0x19
        /*001a*/ 	.short	0x01d0


	//----- nvinfo : EIATTR_KPARAM_INFO
	.align		4
        /*001c*/ 	.byte	0x04, 0x17
        /*001e*/ 	.short	(.L_666 - .L_665)
.L_665:
        /*0020*/ 	.word	0x00000000
        /*0024*/ 	.short	0x0000
        /*0026*/ 	.short	0x0000
        /*0028*/ 	.byte	0x00, 0xf0, 0x41, 0x07


	//----- nvinfo : EIATTR_MAXREG_COUNT
	.align		4
.L_666:
        /*002c*/ 	.byte	0x03, 0x1b
        /*002e*/ 	.short	0x00ff


	//----- nvinfo : EIATTR_NUM_BARRIERS
	.align		4
        /*0030*/ 	.byte	0x02, 0x4c
        /*0032*/ 	.byte	0x01
	.zero		1


	//----- nvinfo : EIATTR_MERCURY_ISA_VERSION
	.align		4
        /*0034*/ 	.byte	0x03, 0x5f
        /*0036*/ 	.short	0x0000


	//----- nvinfo : EIATTR_COOP_GROUP_MASK_REGIDS
	.align		4
        /*0038*/ 	.byte	0x04, 0x29
        /*003a*/ 	.short	(.L_668 - .L_667)


	//   ....[0]....
.L_667:
        /*003c*/ 	.word	0xffffffff


	//   ....[1]....
        /*0040*/ 	.word	0xffffffff


	//   ....[2]....
        /*0044*/ 	.word	0xffffffff


	//   ....[3]....
        /*0048*/ 	.word	0xffffffff


	//   ....[4]....
        /*004c*/ 	.word	0xffffffff


	//   ....[5]....
        /*0050*/ 	.word	0xffffffff


	//   ....[6]....
        /*0054*/ 	.word	0xffffffff


	//   ....[7]....
        /*0058*/ 	.word	0xffffffff


	//----- nvinfo : EIATTR_COOP_GROUP_INSTR_OFFSETS
	.align		4
.L_668:
        /*005c*/ 	.byte	0x04, 0x28
        /*005e*/ 	.short	(.L_670 - .L_669)


	//   ....[0]....
.L_669:
        /*0060*/ 	.word	0x00001c30


	//   ....[1]....
        /*0064*/ 	.word	0x00001c50


	//   ....[2]....
        /*0068*/ 	.word	0x00001c70


	//   ....[3]....
        /*006c*/ 	.word	0x00001c90


	//   ....[4]....
        /*0070*/ 	.word	0x00001d00


	//   ....[5]....
        /*0074*/ 	.word	0x00001d30


	//   ....[6]....
        /*0078*/ 	.word	0x00001d50


	//   ....[7]....
        /*007c*/ 	.word	0x00001d70


	//----- nvinfo : EIATTR_EXIT_INSTR_OFFSETS
	.align		4
.L_670:
        /*0080*/ 	.byte	0x04, 0x1c
        /*0082*/ 	.short	(.L_672 - .L_671)


	//   ....[0]....
.L_671:
        /*0084*/ 	.word	0x00003e80


	//   ....[1]....
        /*0088*/ 	.word	0x00003ea0


	//   ....[2]....
        /*008c*/ 	.word	0x00004330


	//----- nvinfo : EIATTR_CRS_STACK_SIZE
	.align		4
.L_672:
        /*0090*/ 	.byte	0x04, 0x1e
        /*0092*/ 	.short	(.L_674 - .L_673)
.L_673:
        /*0094*/ 	.word	0x00000000
.L_674:


//--------------------- .nv.info._ZN5flash32flash_fwd_splitkv_combine_kernelI23Flash_fwd_kernel_traitsILi128ELi64ELi128ELi4ELb0ELb0EN7cutlass10bfloat16_tE19Flash_kernel_traitsILi128ELi64ELi128ELi4ES3_EELi4ELi3ELb0EEEvNS_16Flash_fwd_paramsE --------------------------
	.section	.nv.info._ZN5flash32flash_fwd_splitkv_combine_kernelI23Flash_fwd_kernel_traitsILi128ELi64ELi128ELi4ELb0ELb0EN7cutlass10bfloat16_tE19Flash_kernel_traitsILi128ELi64ELi128ELi4ES3_EELi4ELi3ELb0EEEvNS_16Flash_fwd_paramsE,"",@"SHT_CUDA_INFO"
	.sectionflags	@""
	.align	4


	//----- nvinfo : EIATTR_CUDA_API_VERSION
	.align		4
        /*0000*/ 	.byte	0x04, 0x37
        /*0002*/ 	.short	(.L_676 - .L_675)
.L_675:
        /*0004*/ 	.word	0x00000082


	//----- nvinfo : EIATTR_SW2861232_WAR
	.align		4
.L_676:
        /*0008*/ 	.byte	0x01, 0x35
	.zero		2


	//----- nvinfo : EIATTR_PARAM_CBANK
	.align		4
        /*000c*/ 	.byte	0x04, 0x0a
        /*000e*/ 	.short	(.L_678 - .L_677)
	.align		4
.L_677:
        /*0010*/ 	.word	index@(.nv.constant0._ZN5flash32flash_fwd_splitkv_combine_kernelI23Flash_fwd_kernel_traitsILi128ELi64ELi128ELi4ELb0ELb0EN7cutlass10bfloat16_tE19Flash_kernel_traitsILi128ELi64ELi128ELi4ES3_EELi4ELi3ELb0EEEvNS_16Flash_fwd_paramsE)
        /*0014*/ 	.short	0x0160
        /*0016*/ 	.short	0x01d0


	//----- nvinfo : EIATTR_CBANK_PARAM_SIZE
	.align		4
.L_678:
        /*0018*/ 	.byte	0x03, 0x19
        /*001a*/ 	.short	0x01d0


	//----- nvinfo : EIATTR_KPARAM_INFO
	.align		4
        /*001c*/ 	.byte	0x04, 0x17
        /*001e*/ 	.short	(.L_680 - .L_679)
.L_679:
        /*0020*/ 	.word	0x00000000
        /*0024*/ 	.short	0x0000
        /*0026*/ 	.short	0x0000
        /*0028*/ 	.byte	0x00, 0xf0, 0x41, 0x07


	//----- nvinfo : EIATTR_MAXREG_COUNT
	.align		4
.L_680:
        /*002c*/ 	.byte	0x03, 0x1b
        /*002e*/ 	.short	0x00ff


	//----- nvinfo : EIATTR_NUM_BARRIERS
	.align		4
        /*0030*/ 	.byte	0x02, 0x4c
        /*0032*/ 	.byte	0x01
	.zero		1


	//----- nvinfo : EIATTR_MERCURY_ISA_VERSION
	.align		4
        /*0034*/ 	.byte	0x03, 0x5f
        /*0036*/ 	.short	0x0000


	//----- nvinfo : EIATTR_COOP_GROUP_MASK_REGIDS
	.align		4
        /*0038*/ 	.byte	0x04, 0x29
        /*003a*/ 	.short	(.L_682 - .L_681)


	//   ....[0]....
.L_681:
        /*003c*/ 	.word	0xffffffff


	//   ....[1]....
        /*0040*/ 	.word	0xffffffff


	//   ....[2]....
        /*0044*/ 	.word	0xffffffff


	//   ....[3]....
        /*0048*/ 	.word	0xffffffff


	//   ....[4]....
        /*004c*/ 	.word	0xffffffff


	//   ....[5]....
        /*0050*/ 	.word	0xffffffff


	//----- nvinfo : EIATTR_COOP_GROUP_INSTR_OFFSETS
	.align		4
.L_682:
        /*0054*/ 	.byte	0x04, 0x28
        /*0056*/ 	.short	(.L_684 - .L_683)


	//   ....[0]....
.L_683:
        /*0058*/ 	.word	0x00001c30


	//   ....[1]....
        /*005c*/ 	.word	0x00001c50


	//   ....[2]....
        /*0060*/ 	.word	0x00001c80


	//   ....[3]....
        /*0064*/ 	.word	0x00001cf0


	//   ....[4]....
        /*0068*/ 	.word	0x00001d10


	//   ....[5]....
        /*006c*/ 	.word	0x00001d30


	//----- nvinfo : EIATTR_EXIT_INSTR_OFFSETS
	.align		4
.L_684:
        /*0070*/ 	.byte	0x04, 0x1c
        /*0072*/ 	.short	(.L_686 - .L_685)


	//   ....[0]....
.L_685:
        /*0074*/ 	.word	0x00003e40


	//   ....[1]....
        /*0078*/ 	.word	0x00003e60


	//   ....[2]....
        /*007c*/ 	.word	0x000042f0


	//----- nvinfo : EIATTR_CRS_STACK_SIZE
	.align		4
.L_686:
        /*0080*/ 	.byte	0x04, 0x1e
        /*0082*/ 	.short	(.L_688 - .L_687)
.L_687:
        /*0084*/ 	.word	0x00000000
.L_688:


//--------------------- .nv.info._ZN5flash32flash_fwd_splitkv_combine_kernelI23Flash_fwd_kernel_traitsILi128ELi64ELi128ELi4ELb0ELb0EN7cutlass10bfloat16_tE19Flash_kernel_traitsILi128ELi64ELi128ELi4ES3_EELi4ELi2ELb0EEEvNS_16Flash_fwd_paramsE --------------------------
	.section	.nv.info._ZN5flash32flash_fwd_splitkv_combine_kernelI23Flash_fwd_kernel_traitsILi128ELi64ELi128ELi4ELb0ELb0EN7cutlass10bfloat16_tE19Flash_kernel_traitsILi128ELi64ELi128ELi4ES3_EELi4ELi2ELb0EEEvNS_16Flash_fwd_paramsE,"",@"SHT_CUDA_INFO"
	.sectionflags	@""
	.align	4


	//----- nvinfo : EIATTR_CUDA_API_VERSION
	.align		4
        /*0000*/ 	.byte	0x04, 0x37
        /*0002*/ 	.short	(.L_690 - .L_689)
.L_689:
        /*0004*/ 	.word	0x00000082


	//----- nvinfo : EIATTR_SW2861232_WAR
	.align		4
.L_690:
        /*0008*/ 	.byte	0x01, 0x35
	.zero		2


	//----- nvinfo : EIATTR_PARAM_CBANK
	.align		4
        /*000c*/ 	.byte	0x04, 0x0a
        /*000e*/ 	.short	(.L_692 - .L_691)
	.align		4
.L_691:
        /*0010*/ 	.word	index@(.nv.constant0._ZN5flash32flash_fwd_splitkv_combine_kernelI23Flash_fwd_kernel_traitsILi128ELi64ELi128ELi4ELb0ELb0EN7cutlass10bfloat16_tE19Flash_kernel_traitsILi128ELi64ELi128ELi4ES3_EELi4ELi2ELb0EEEvNS_16Flash_fwd_paramsE)
        /*0014*/ 	.short	0x0160
        /*0016*/ 	.short	0x01d0


	//----- nvinfo : EIATTR_CBANK_PARAM_SIZE
	.align		4
.L_692:
        /*0018*/ 	.byte	0x03, 0x19
        /*001a*/ 	.short	0x01d0


	//----- nvinfo : EIATTR_KPARAM_INFO
	.align		4
        /*001c*/ 	.byte	0x04, 0x17
        /*001e*/ 	.short	(.L_694 - .L_693)
.L_693:
        /*0020*/ 	.word	0x00000000
        /*0024*/ 	.short	0x0000
        /*0026*/ 	.short	0x0000
        /*0028*/ 	.byte	0x00, 0xf0, 0x41, 0x07


	//----- nvinfo : EIATTR_MAXREG_COUNT
	.align		4
.L_694:
        /*002c*/ 	.byte	0x03, 0x1b
        /*002e*/ 	.short	0x00ff


	//----- nvinfo : EIATTR_NUM_BARRIERS
	.align		4
        /*0030*/ 	.byte	0x02, 0x4c
        /*0032*/ 	.byte	0x01
	.zero		1


	//----- nvinfo : EIATTR_MERCURY_ISA_VERSION
	.align		4
        /*0034*/ 	.byte	0x03, 0x5f
        /*0036*/ 	.short	0x0000


	//----- nvinfo : EIATTR_COOP_GROUP_MASK_REGIDS
	.align		4
        /*0038*/ 	.byte	0x04, 0x29
        /*003a*/ 	.short	(.L_696 - .L_695)


	//   ....[0]....
.L_695:
        /*003c*/ 	.word	0xffffffff


	//   ....[1]....
        /*0040*/ 	.word	0xffffffff


	//   ....[2]....
        /*0044*/ 	.word	0xffffffff


	//   ....[3]....
        /*0048*/ 	.word	0xffffffff


	//----- nvinfo : EIATTR_COOP_GROUP_INSTR_OFFSETS
	.align		4
.L_696:
        /*004c*/ 	.byte	0x04, 0x28
        /*004e*/ 	.short	(.L_698 - .L_697)


	//   ....[0]....
.L_697:
        /*0050*/ 	.word	0x00001c10


	//   ....[1]....
        /*0054*/ 	.word	0x00001c30


	//   ....[2]....
        /*0058*/ 	.word	0x00001cd0


	//   ....[3]....
        /*005c*/ 	.word	0x00001cf0


	//----- nvinfo : EIATTR_EXIT_INSTR_OFFSETS
	.align		4
.L_698:
        /*0060*/ 	.byte	0x04, 0x1c
        /*0062*/ 	.short	(.L_700 - .L_699)


	//   ....[0]....
.L_699:
        /*0064*/ 	.word	0x00003d80


	//   ....[1]....
        /*0068*/ 	.word	0x00003da0


	//   ....[2]....
        /*006c*/ 	.word	0x00004210


	//----- nvinfo : EIATTR_CRS_STACK_SIZE
	.align		4
.L_700:
        /*0070*/ 	.byte	0x04, 0x1e
        /*0072*/ 	.short	(.L_702 - .L_701)
.L_701:
        /*0074*/ 	.word	0x00000000
.L_702:


//--------------------- .nv.info._ZN5flash32flash_fwd_splitkv_combine_kernelI23Flash_fwd_kernel_traitsILi128ELi64ELi128ELi4ELb0ELb0EN7cutlass10bfloat16_tE19Flash_kernel_traitsILi128ELi64ELi128ELi4ES3_EELi4ELi1ELb0EEEvNS_16Flash_fwd_paramsE --------------------------
	.section	.nv.info._ZN5flash32flash_fwd_splitkv_combine_kernelI23Flash_fwd_kernel_traitsILi128ELi64ELi128ELi4ELb0ELb0EN7cutlass10bfloat16_tE19Flash_kernel_traitsILi128ELi64ELi128ELi4ES3_EELi4ELi1ELb0EEEvNS_16Flash_fwd_paramsE,"",@"SHT_CUDA_INFO"
	.sectionflags	@""
	.align	4


	//----- nvinfo : EIATTR_CUDA_API_VERSION
	.align		4
        /*0000*/ 	.byte	0x04, 0x37
        /*0002*/ 	.short	(.L_704 - .L_703)
.L_703:
        /*0004*/ 	.word	0x00000082


	//----- nvinfo : EIATTR_SW2861232_WAR
	.align		4
.L_704:
        /*0008*/ 	.byte	0x01, 0x35
	.zero		2


	//----- nvinfo : EIATTR_PARAM_CBANK
	.align		4
        /*000c*/ 	.byte	0x04, 0x0a
        /*000e*/ 	.short	(.L_706 - .L_705)
	.align		4
.L_705:
        /*0010*/ 	.word	index@(.nv.constant0._ZN5flash32flash_fwd_splitkv_combine_kernelI23Flash_fwd_kernel_traitsILi128ELi64ELi128ELi4ELb0ELb0EN7cutlass10bfloat16_tE19Flash_kernel_traitsILi128ELi64ELi128ELi4ES3_EELi4ELi1ELb0EEEvNS_16Flash_fwd_paramsE)
        /*0014*/ 	.short	0x0160
        /*0016*/ 	.short	0x01d0


	//----- nvinfo : EIATTR_CBANK_PARAM_SIZE
	.align		4
.L_706:
        /*0018*/ 	.byte	0x03, 0x19
        /*001a*/ 	.short	0x01d0


	//----- nvinfo : EIATTR_KPARAM_INFO
	.align		4
        /*001c*/ 	.byte	0x04, 0x17
        /*001e*/ 	.short	(.L_708 - .L_707)
.L_707:
        /*0020*/ 	.word	0x00000000
        /*0024*/ 	.short	0x0000
        /*0026*/ 	.short	0x0000
        /*0028*/ 	.byte	0x00, 0xf0, 0x41, 0x07


	//----- nvinfo : EIATTR_MAXREG_COUNT
	.align		4
.L_708:
        /*002c*/ 	.byte	0x03, 0x1b
        /*002e*/ 	.short	0x00ff


	//----- nvinfo : EIATTR_NUM_BARRIERS
	.align		4
        /*0030*/ 	.byte	0x02, 0x4c
        /*0032*/ 	.byte	0x01
	.zero		1


	//----- nvinfo : EIATTR_MERCURY_ISA_VERSION
	.align		4
        /*0034*/ 	.byte	0x03, 0x5f
        /*0036*/ 	.short	0x0000


	//----- nvinfo : EIATTR_COOP_GROUP_MASK_REGIDS
	.align		4
        /*0038*/ 	.byte	0x04, 0x29
        /*003a*/ 	.short	(.L_710 - .L_709)


	//   ....[0]....
.L_709:
        /*003c*/ 	.word	0xffffffff


	//   ....[1]....
        /*0040*/ 	.word	0xffffffff


	//----- nvinfo : EIATTR_COOP_GROUP_INSTR_OFFSETS
	.align		4
.L_710:
        /*0044*/ 	.byte	0x04, 0x28
        /*0046*/ 	.short	(.L_712 - .L_711)


	//   ....[0]....
.L_711:
        /*0048*/ 	.word	0x00001cd0


	//   ....[1]....
        /*004c*/ 	.word	0x00001d40


	//----- nvinfo : EIATTR_EXIT_INSTR_OFFSETS
	.align		4
.L_712:
        /*0050*/ 	.byte	0x04, 0x1c
        /*0052*/ 	.short	(.L_714 - .L_713)


	//   ....[0]....
.L_713:
        /*0054*/ 	.word	0x00003e60


	//   ....[1]....
        /*0058*/ 	.word	0x00003e80


	//   ....[2]....
        /*005c*/ 	.word	0x000042e0


	//----- nvinfo : EIATTR_CRS_STACK_SIZE
	.align		4
.L_714:
        /*0060*/ 	.byte	0x04, 0x1e
        /*0062*/ 	.short	(.L_716 - .L_715)
.L_715:
        /*0064*/ 	.word	0x00000000
.L_716:


//--------------------- .nv.info._ZN5flash32flash_fwd_splitkv_combine_kernelI23Flash_fwd_kernel_traitsILi128ELi64ELi128ELi4ELb0ELb0EN7cutlass10bfloat16_tE19Flash_kernel_traitsILi128ELi64ELi128ELi4ES3_EELi4ELi7ELb1EEEvNS_16Flash_fwd_paramsE --------------------------
	.section	.nv.info._ZN5flash32flash_fwd_splitkv_combine_kernelI23Flash_fwd_kernel_traitsILi128ELi64ELi128ELi4ELb0ELb0EN7cutlass10bfloat16_tE19Flash_kernel_traitsILi128ELi64ELi128ELi4ES3_EELi4ELi7ELb1EEEvNS_16Flash_fwd_paramsE,"",@"SHT_CUDA_INFO"
	.sectionflags	@""
	.align	4


	//----- nvinfo : EIATTR_CUDA_API_VERSION
	.align		4
        /*0000*/ 	.byte	0x04, 0x37
        /*0002*/ 	.short	(.L_718 - .L_717)
.L_717:
        /*0004*/ 	.word	0x00000082


	//----- nvinfo : EIATTR_SW2861232_WAR
	.align		4
.L_718:
        /*0008*/ 	.byte	0x01, 0x35
	.zero		2


	//----- nvinfo : EIATTR_PARAM_CBANK
	.align		4
        /*000c*/ 	.byte	0x04, 0x0a
        /*000e*/ 	.short	(.L_720 - .L_719)
	.align		4
.L_719:
        /*0010*/ 	.word	index@(.nv.constant0._ZN5flash32flash_fwd_splitkv_combine_kernelI23Flash_fwd_kernel_traitsILi128ELi64ELi128ELi4ELb0ELb0EN7cutlass10bfloat16_tE19Flash_kernel_traitsILi128ELi64ELi128ELi4ES3_EELi4ELi7ELb1EEEvNS_16Flash_fwd_paramsE)
        /*0014*/ 	.short	0x0160
        /*0016*/ 	.short	0x01d0


	//----- nvinfo : EIATTR_CBANK_PARAM_SIZE
	.align		4
.L_720:
        /*0018*/ 	.byte	0x03, 0x19
        /*001a*/ 	.short	0x01d0


	//----- nvinfo : EIATTR_KPARAM_INFO
	.align		4
        /*001c*/ 	.byte	0x04, 0x17
        /*001e*/ 	.short	(.L_722 - .L_721)
.L_721:
        /*0020*/ 	.word	0x00000000
        /*0024*/ 	.short	0x0000
        /*0026*/ 	.short	0x0000
        /*0028*/ 	.byte	0x00, 0xf0, 0x41, 0x07


	//----- nvinfo : EIATTR_MAXREG_COUNT
	.align		4
.L_722:
        /*002c*/ 	.byte	0x03, 0x1b
        /*002e*/ 	.short	0x00ff


	//----- nvinfo : EIATTR_NUM_BARRIERS
	.align		4
        /*0030*/ 	.byte	0x02, 0x4c
        /*0032*/ 	.byte	0x01
	.zero		1


	//----- nvinfo : EIATTR_MERCURY_ISA_VERSION
	.align		4
        /*0034*/ 	.byte	0x03, 0x5f
        /*0036*/ 	.short	0x0000


	//----- nvinfo : EIATTR_COOP_GROUP_MASK_REGIDS
	.align		4
        /*0038*/ 	.byte	0x04, 0x29
        /*003a*/ 	.short	(.L_724 - .L_723)


	//   ....[0]....
.L_723:
        /*003c*/ 	.word	0xffffffff


	//   ....[1]....
        /*0040*/ 	.word	0xffffffff


	//   ....[2]....
        /*0044*/ 	.word	0xffffffff


	//   ....[3]....
        /*0048*/ 	.word	0xffffffff


	//   ....[4]....
        /*004c*/ 	.word	0xffffffff


	//   ....[5]....
        /*0050*/ 	.word	0xffffffff


	//   ....[6]....
        /*0054*/ 	.word	0xffffffff


	//   ....[7]....
        /*0058*/ 	.word	0xffffffff


	//   ....[8]....
        /*005c*/ 	.word	0xffffffff


	//   ....[9]....
        /*0060*/ 	.word	0xffffffff


	//----- nvinfo : EIATTR_COOP_GROUP_INSTR_OFFSETS
	.align		4
.L_724:
        /*0064*/ 	.byte	0x04, 0x28
        /*0066*/ 	.short	(.L_726 - .L_725)


	//   ....[0]....
.L_725:
        /*0068*/ 	.word	0x00001aa0


	//   ....[1]....
        /*006c*/ 	.word	0x00001ac0


	//   ....[2]....
        /*0070*/ 	.word	0x00001ae0


	//   ....[3]....
        /*0074*/ 	.word	0x00001b00


	//   ....[4]....
        /*0078*/ 	.word	0x00001b20


	//   ....[5]....
        /*007c*/ 	.word	0x00001c80


	//   ....[6]....
        /*0080*/ 	.word	0x00001cd0


	//   ....[7]....
        /*0084*/ 	.word	0x00001db0


	//   ....[8]....
        /*0088*/ 	.word	0x00001ea0


	//   ....[9]....
        /*008c*/ 	.word	0x00001fb0


	//----- nvinfo : EIATTR_EXIT_INSTR_OFFSETS
	.align		4
.L_726:
        /*0090*/ 	.byte	0x04, 0x1c
        /*0092*/ 	.short	(.L_728 - .L_727)


	//   ....[0]....
.L_727:
        /*0094*/ 	.word	0x00004660


	//   ....[1]....
        /*0098*/ 	.word	0x00004af0


	//----- nvinfo : EIATTR_CRS_STACK_SIZE
	.align		4
.L_728:
        /*009c*/ 	.byte	0x04, 0x1e
        /*009e*/ 	.short	(.L_730 - .L_729)
.L_729:
        /*00a0*/ 	.word	0x00000000
.L_730:


//--------------------- .nv.info._ZN5flash32flash_fwd_splitkv_combine_kernelI23Flash_fwd_kernel_traitsILi128ELi64ELi128ELi4ELb0ELb0EN7cutlass10bfloat16_tE19Flash_kernel_traitsILi128ELi64ELi128ELi4ES3_EELi4ELi6ELb1EEEvNS_16Flash_fwd_paramsE --------------------------
	.section	.nv.info._ZN5flash32flash_fwd_splitkv_combine_kernelI23Flash_fwd_kernel_traitsILi128ELi64ELi128ELi4ELb0ELb0EN7cutlass10bfloat16_tE19Flash_kernel_traitsILi128ELi64ELi128ELi4ES3_EELi4ELi6ELb1EEEvNS_16Flash_fwd_paramsE,"",@"SHT_CUDA_INFO"
	.sectionflags	@""
	.align	4


	//----- nvinfo : EIATTR_CUDA_API_VERSION
	.align		4
        /*0000*/ 	.byte	0x04, 0x37
        /*0002*/ 	.short	(.L_732 - .L_731)
.L_731:
        /*0004*/ 	.word	0x00000082


	//----- nvinfo : EIATTR_SW2861232_WAR
	.align		4
.L_732:
        /*0008*/ 	.byte	0x01, 0x35
	.zero		2


	//----- nvinfo : EIATTR_PARAM_CBANK
	.align		4
        /*000c*/ 	.byte	0x04, 0x0a
        /*000e*/ 	.short	(.L_734 - .L_733)
	.align		4
.L_733:
        /*0010*/ 	.word	index@(.nv.constant0._ZN5flash32flash_fwd_splitkv_combine_kernelI23Flash_fwd_kernel_traitsILi128ELi64ELi128ELi4ELb0ELb0EN7cutlass10bfloat16_tE19Flash_kernel_traitsILi128ELi64ELi128ELi4ES3_EELi4ELi6ELb1EEEvNS_16Flash_fwd_paramsE)
        /*0014*/ 	.short	0x0160
        /*0016*/ 	.short	0x01d0


	//----- nvinfo : EIATTR_CBANK_PARAM_SIZE
	.align		4
.L_734:
        /*0018*/ 	.byte	0x03, 0x19
        /*001a*/ 	.short	0x01d0


	//----- nvinfo : EIATTR_KPARAM_INFO
	.align		4
        /*001c*/ 	.byte	0x04, 0x17
        /*001e*/ 	.short	(.L_736 - .L_735)
.L_735:
        /*0020*/ 	.word	0x00000000
        /*0024*/ 	.short	0x0000
        /*0026*/ 	.short	0x0000
        /*0028*/ 	.byte	0x00, 0xf0, 0x41, 0x07


	//----- nvinfo : EIATTR_MAXREG_COUNT
	.align		4
.L_736:
        /*002c*/ 	.byte	0x03, 0x1b
        /*002e*/ 	.short	0x00ff


	//----- nvinfo : EIATTR_NUM_BARRIERS
	.align		4
        /*0030*/ 	.byte	0x02, 0x4c
        /*0032*/ 	.byte	0x01
	.zero		1


	//----- nvinfo : EIATTR_MERCURY_ISA_VERSION
	.align		4
        /*0034*/ 	.byte	0x03, 0x5f
        /*0036*/ 	.short	0x0000


	//----- nvinfo : EIATTR_COOP_GROUP_MASK_REGIDS
	.align		4
        /*0038*/ 	.byte	0x04, 0x29
        /*003a*/ 	.short	(.L_738 - .L_737)


	//   ....[0]....
.L_737:
        /*003c*/ 	.word	0xffffffff


	//   ....[1]....
        /*0040*/ 	.word	0xffffffff


	//   ....[2]....
        /*0044*/ 	.word	0xffffffff


	//   ....[3]....
        /*0048*/ 	.word	0xffffffff


	//   ....[4]....
        /*004c*/ 	.word	0xffffffff


	//   ....[5]....
        /*0050*/ 	.word	0xffffffff


	//   ....[6]....
        /*0054*/ 	.word	0xffffffff


	//   ....[7]....
        /*0058*/ 	.word	0xffffffff


	//   ....[8]....
        /*005c*/ 	.word	0xffffffff


	//   ....[9]....
        /*0060*/ 	.word	0xffffffff


	//----- nvinfo : EIATTR_COOP_GROUP_INSTR_OFFSETS
	.align		4
.L_738:
        /*0064*/ 	.byte	0x04, 0x28
        /*0066*/ 	.short	(.L_740 - .L_739)


	//   ....[0]....
.L_739:
        /*0068*/ 	.word	0x00001690


	//   ....[1]....
        /*006c*/ 	.word	0x000016c0


	//   ....[2]....
        /*0070*/ 	.word	0x00001730


	//   ....[3]....
        /*0074*/ 	.word	0x000017b0


	//   ....[4]....
        /*0078*/ 	.word	0x000017f0


	//   ....[5]....
        /*007c*/ 	.word	0x00001980


	//   ....[6]....
        /*0080*/ 	.word	0x000019e0


	//   ....[7]....
        /*0084*/ 	.word	0x00001ab0


	//   ....[8]....
        /*0088*/ 	.word	0x00001b30


	//   ....[9]....
        /*008c*/ 	.word	0x00001c40


	//----- nvinfo : EIATTR_EXIT_INSTR_OFFSETS
	.align		4
.L_740:
        /*0090*/ 	.byte	0x04, 0x1c
        /*0092*/ 	.short	(.L_742 - .L_741)


	//   ....[0]....
.L_741:
        /*0094*/ 	.word	0x00004300


	//   ....[1]....
        /*0098*/ 	.word	0x00004790


	//----- nvinfo : EIATTR_CRS_STACK_SIZE
	.align		4
.L_742:
        /*009c*/ 	.byte	0x04, 0x1e
        /*009e*/ 	.short	(.L_744 - .L_743)
.L_743:
        /*00a0*/ 	.word	0x00000000
.L_744:


//--------------------- .nv.info._ZN5flash32flash_fwd_splitkv_combine_kernelI23Flash_fwd_kernel_traitsILi128ELi64ELi128ELi4ELb0ELb0EN7cutlass10bfloat16_tE19Flash_kernel_traitsILi128ELi64ELi128ELi4ES3_EELi4ELi5ELb1EEEvNS_16Flash_fwd_paramsE --------------------------
	.section	.nv.info._ZN5flash32flash_fwd_splitkv_combine_kernelI23Flash_fwd_kernel_traitsILi128ELi64ELi128ELi4ELb0ELb0EN7cutlass10bfloat16_tE19Flash_kernel_traitsILi128ELi64ELi128ELi4ES3_EELi4ELi5ELb1EEEvNS_16Flash_fwd_paramsE,"",@"SHT_CUDA_INFO"
	.sectionflags	@""
	.align	4


	//----- nvinfo : EIATTR_CUDA_API_VERSION
	.align		4
        /*0000*/ 	.byte	0x04, 0x37
        /*0002*/ 	.short	(.L_746 - .L_745)
.L_745:
        /*0004*/ 	.word	0x00000082


	//----- nvinfo : EIATTR_SW2861232_WAR
	.align		4
.L_746:
        /*0008*/ 	.byte	0x01, 0x35
	.zero		2


	//----- nvinfo : EIATTR_PARAM_CBANK
	.align		4
        /*000c*/ 	.byte	0x04, 0x0a
        /*000e*/ 	.short	(.L_748 - .L_747)
	.align		4
.L_747:
        /*0010*/ 	.word	index@(.nv.constant0._ZN5flash32flash_fwd_splitkv_combine_kernelI23Flash_fwd_kernel_traitsILi128ELi64ELi128ELi4ELb0ELb0EN7cutlass10bfloat16_tE19Flash_kernel_traitsILi128ELi64ELi128ELi4ES3_EELi4ELi5ELb1EEEvNS_16Flash_fwd_paramsE)
        /*0014*/ 	.short	0x0160
        /*0016*/ 	.short	0x01d0


	//----- nvinfo : EIATTR_CBANK_PARAM_SIZE
	.align		4
.L_748:
        /*0018*/ 	.byte	0x03, 0x19
        /*001a*/ 	.short	0x01d0


	//----- nvinfo : EIATTR_KPARAM_INFO
	.align		4
        /*001c*/ 	.byte	0x04, 0x17
        /*001e*/ 	.short	(.L_750 - .L_749)
.L_749:
        /*0020*/ 	.word	0x00000000
        /*0024*/ 	.short	0x0000
        /*0026*/ 	.short	0x0000
        /*0028*/ 	.byte	0x00, 0xf0, 0x41, 0x07


	//----- nvinfo : EIATTR_MAXREG_COUNT
	.align		4
.L_750:
        /*002c*/ 	.byte	0x03, 0x1b
        /*002e*/ 	.short	0x00ff


	//----- nvinfo : EIATTR_NUM_BARRIERS
	.align		4
        /*0030*/ 	.byte	0x02, 0x4c
        /*0032*/ 	.byte	0x01
	.zero		1


	//----- nvinfo : EIATTR_MERCURY_ISA_VERSION
	.align		4
        /*0034*/ 	.byte	0x03, 0x5f
        /*0036*/ 	.short	0x0000


	//----- nvinfo : EIATTR_COOP_GROUP_MASK_REGIDS
	.align		4
        /*0038*/ 	.byte	0x04, 0x29
        /*003a*/ 	.short	(.L_752 - .L_751)


	//   ....[0]....
.L_751:
        /*003c*/ 	.word	0xffffffff


	//   ....[1]....
        /*0040*/ 	.word	0xffffffff


	//   ....[2]....
        /*0044*/ 	.word	0xffffffff


	//   ....[3]....
        /*0048*/ 	.word	0xffffffff


	//   ....[4]....
        /*004c*/ 	.word	0xffffffff


	//   ....[5]....
        /*0050*/ 	.word	0xffffffff


	//   ....[6]....
        /*0054*/ 	.word	0xffffffff


	//   ....[7]....
        /*0058*/ 	.word	0xffffffff


	//   ....[8]....
        /*005c*/ 	.word	0xffffffff


	//   ....[9]....
        /*0060*/ 	.word	0xffffffff


	//----- nvinfo : EIATTR_COOP_GROUP_INSTR_OFFSETS
	.align		4
.L_752:
        /*0064*/ 	.byte	0x04, 0x28
        /*0066*/ 	.short	(.L_754 - .L_753)


	//   ....[0]....
.L_753:
        /*0068*/ 	.word	0x00001c30


	//   ....[1]....
        /*006c*/ 	.word	0x00001c50


	//   ....[2]....
        /*0070*/ 	.word	0x00001c70


	//   ....[3]....
        /*0074*/ 	.word	0x00001c90


	//   ....[4]....
        /*0078*/ 	.word	0x00001cb0


	//   ....[5]....
        /*007c*/ 	.word	0x00001d20


	//   ....[6]....
        /*0080*/ 	.word	0x00001d40


	//   ....[7]....
        /*0084*/ 	.word	0x00001d70


	//   ....[8]....
        /*0088*/ 	.word	0x00001d90


	//   ....[9]....
        /*008c*/ 	.word	0x00001db0


	//----- nvinfo : EIATTR_EXIT_INSTR_OFFSETS
	.align		4
.L_754:
        /*0090*/ 	.byte	0x04, 0x1c
        /*0092*/ 	.short	(.L_756 - .L_755)


	//   ....[0]....
.L_755:
        /*0094*/ 	.word	0x00004260


	//   ....[1]....
        /*0098*/ 	.word	0x000046f0


	//----- nvinfo : EIATTR_CRS_STACK_SIZE
	.align		4
.L_756:
        /*009c*/ 	.byte	0x04, 0x1e
        /*009e*/ 	.short	(.L_758 - .L_757)
.L_757:
        /*00a0*/ 	.word	0x00000000
.L_758:


//--------------------- .nv.info._ZN5flash32flash_fwd_splitkv_combine_kernelI23Flash_fwd_kernel_traitsILi128ELi64ELi128ELi4ELb0ELb0EN7cutlass10bfloat16_tE19Flash_kernel_traitsILi128ELi64ELi128ELi4ES3_EELi4ELi4ELb1EEEvNS_16Flash_fwd_paramsE --------------------------
	.section	.nv.info._ZN5flash32flash_fwd_splitkv_combine_kernelI23Flash_fwd_kernel_traitsILi128ELi64ELi128ELi4ELb0ELb0EN7cutlass10bfloat16_tE19Flash_kernel_traitsILi128ELi64ELi128ELi4ES3_EELi4ELi4ELb1EEEvNS_16Flash_fwd_paramsE,"",@"SHT_CUDA_INFO"
	.sectionflags	@""
	.align	4


	//----- nvinfo : EIATTR_CUDA_API_VERSION
	.align		4
        /*0000*/ 	.byte	0x04, 0x37
        /*0002*/ 	.short	(.L_760 - .L_759)
.L_759:
        /*0004*/ 	.word	0x00000082


	//----- nvinfo : EIATTR_SW2861232_WAR
	.align		4
.L_760:
        /*0008*/ 	.byte	0x01, 0x35
	.zero		2


	//----- nvinfo : EIATTR_PARAM_CBANK
	.align		4
        /*000c*/ 	.byte	0x04, 0x0a
        /*000e*/ 	.short	(.L_762 - .L_761)
	.align		4
.L_761:
        /*0010*/ 	.word	index@(.nv.constant0._ZN5flash32flash_fwd_splitkv_combine_kernelI23Flash_fwd_kernel_traitsILi128ELi64ELi128ELi4ELb0ELb0EN7cutlass10bfloat16_tE19Flash_kernel_traitsILi128ELi64ELi128ELi4ES3_EELi4ELi4ELb1EEEvNS_16Flash_fwd_paramsE)
        /*0014*/ 	.short	0x0160
        /*0016*/ 	.short	0x01d0


	//----- nvinfo : EIATTR_CBANK_PARAM_SIZE
	.align		4
.L_762:
        /*0018*/ 	.byte	0x03, 0x19
        /*001a*/ 	.short	0x01d0


	//----- nvinfo : EIATTR_KPARAM_INFO
	.align		4
        /*001c*/ 	.byte	0x04, 0x17
        /*001e*/ 	.short	(.L_764 - .L_763)
.L_763:
        /*0020*/ 	.word	0x00000000
        /*0024*/ 	.short	0x0000
        /*0026*/ 	.short	0x0000
        /*0028*/ 	.byte	0x00, 0xf0, 0x41, 0x07


	//----- nvinfo : EIATTR_MAXREG_COUNT
	.align		4
.L_764:
        /*002c*/ 	.byte	0x03, 0x1b
        /*002e*/ 	.short	0x00ff


	//----- nvinfo : EIATTR_NUM_BARRIERS
	.align		4
        /*0030*/ 	.byte	0x02, 0x4c
        /*0032*/ 	.byte	0x01
	.zero		1


	//----- nvinfo : EIATTR_MERCURY_ISA_VERSION
	.align		4
        /*0034*/ 	.byte	0x03, 0x5f
        /*0036*/ 	.short	0x0000


	//----- nvinfo : EIATTR_COOP_GROUP_MASK_REGIDS
	.align		4
        /*0038*/ 	.byte	0x04, 0x29
        /*003a*/ 	.short	(.L_766 - .L_765)


	//   ....[0]....
.L_765:
        /*003c*/ 	.word	0xffffffff


	//   ....[1]....
        /*0040*/ 	.word	0xffffffff


	//   ....[2]....
        /*0044*/ 	.word	0xffffffff


	//   ....[3]....
        /*0048*/ 	.word	0xffffffff


	//   ....[4]....
        /*004c*/ 	.word	0xffffffff


	//   ....[5]....
        /*0050*/ 	.word	0xffffffff


	//   ....[6]....
        /*0054*/ 	.word	0xffffffff


	//   ....[7]....
        /*0058*/ 	.word	0xffffffff


	//----- nvinfo : EIATTR_COOP_GROUP_INSTR_OFFSETS
	.align		4
.L_766:
        /*005c*/ 	.byte	0x04, 0x28
        /*005e*/ 	.short	(.L_768 - .L_767)


	//   ....[0]....
.L_767:
        /*0060*/ 	.word	0x00001c30


	//   ....[1]....
        /*0064*/ 	.word	0x00001c50


	//   ....[2]....
        /*0068*/ 	.word	0x00001c70


	//   ....[3]....
        /*006c*/ 	.word	0x00001c90


	//   ....[4]....
        /*0070*/ 	.word	0x00001d00


	//   ....[5]....
        /*0074*/ 	.word	0x00001d30


	//   ....[6]....
        /*0078*/ 	.word	0x00001d50


	//   ....[7]....
        /*007c*/ 	.word	0x00001d70


	//----- nvinfo : EIATTR_EXIT_INSTR_OFFSETS
	.align		4
.L_768:
        /*0080*/ 	.byte	0x04, 0x1c
        /*0082*/ 	.short	(.L_770 - .L_769)


	//   ....[0]....
.L_769:
        /*0084*/ 	.word	0x00004260


	//   ....[1]....
        /*0088*/ 	.word	0x000046f0


	//----- nvinfo : EIATTR_CRS_STACK_SIZE
	.align		4
.L_770:
        /*008c*/ 	.byte	0x04, 0x1e
        /*008e*/ 	.short	(.L_772 - .L_771)
.L_771:
        /*0090*/ 	.word	0x00000000
.L_772:


//--------------------- .nv.info._ZN5flash32flash_fwd_splitkv_combine_kernelI23Flash_fwd_kernel_traitsILi128ELi64ELi128ELi4ELb0ELb0EN7cutlass10bfloat16_tE19Flash_kernel_traitsILi128ELi64ELi128ELi4ES3_EELi4ELi3ELb1EEEvNS_16Flash_fwd_paramsE --------------------------
	.section	.nv.info._ZN5flash32flash_fwd_splitkv_combine_kernelI23Flash_fwd_kernel_traitsILi128ELi64ELi128ELi4ELb0ELb0EN7cutlass10bfloat16_tE19Flash_kernel_traitsILi128ELi64ELi128ELi4ES3_EELi4ELi3ELb1EEEvNS_16Flash_fwd_paramsE,"",@"SHT_CUDA_INFO"
	.sectionflags	@""
	.align	4


	//----- nvinfo : EIATTR_CUDA_API_VERSION
	.align		4
        /*0000*/ 	.byte	0x04, 0x37
        /*0002*/ 	.short	(.L_774 - .L_773)
.L_773:
        /*0004*/ 	.word	0x00000082


	//----- nvinfo : EIATTR_SW2861232_WAR
	.align		4
.L_774:
        /*0008*/ 	.byte	0x01, 0x35
	.zero		2


	//----- nvinfo : EIATTR_PARAM_CBANK
	.align		4
        /*000c*/ 	.byte	0x04, 0x0a
        /*000e*/ 	.short	(.L_776 - .L_775)
	.align		4
.L_775:
        /*0010*/ 	.word	index@(.nv.constant0._ZN5flash32flash_fwd_splitkv_combine_kernelI23Flash_fwd_kernel_traitsILi128ELi64ELi128ELi4ELb0ELb0EN7cutlass10bfloat16_tE19Flash_kernel_traitsILi128ELi64ELi128ELi4ES3_EELi4ELi3ELb1EEEvNS_16Flash_fwd_paramsE)
        /*0014*/ 	.short	0x0160
        /*0016*/ 	.short	0x01d0


	//----- nvinfo : EIATTR_CBANK_PARAM_SIZE
	.align		4
.L_776:
        /*0018*/ 	.byte	0x03, 0x19
        /*001a*/ 	.short	0x01d0


	//----- nvinfo : EIATTR_KPARAM_INFO
	.align		4
        /*001c*/ 	.byte	0x04, 0x17
        /*001e*/ 	.short	(.L_778 - .L_777)
.L_777:
        /*0020*/ 	.word	0x00000000
        /*0024*/ 	.short	0x0000
        /*0026*/ 	.short	0x0000
        /*0028*/ 	.byte	0x00, 0xf0, 0x41, 0x07


	//----- nvinfo : EIATTR_MAXREG_COUNT
	.align		4
.L_778:
        /*002c*/ 	.byte	0x03, 0x1b
        /*002e*/ 	.short	0x00ff


	//----- nvinfo : EIATTR_NUM_BARRIERS
	.align		4
        /*0030*/ 	.byte	0x02, 0x4c
        /*0032*/ 	.byte	0x01
	.zero		1


	//----- nvinfo : EIATTR_MERCURY_ISA_VERSION
	.align		4
        /*0034*/ 	.byte	0x03, 0x5f
        /*0036*/ 	.short	0x0000


	//----- nvinfo : EIATTR_COOP_GROUP_MASK_REGIDS
	.align		4
        /*0038*/ 	.byte	0x04, 0x29
        /*003a*/ 	.short	(.L_780 - .L_779)


	//   ....[0]....
.L_779:
        /*003c*/ 	.word	0xffffffff


	//   ....[1]....
        /*0040*/ 	.word	0xffffffff


	//   ....[2]....
        /*0044*/ 	.word	0xffffffff


	//   ....[3]....
        /*0048*/ 	.word	0xffffffff


	//   ....[4]....
        /*004c*/ 	.word	0xffffffff


	//   ....[5]....
        /*0050*/ 	.word	0xffffffff


	//----- nvinfo : EIATTR_COOP_GROUP_INSTR_OFFSETS
	.align		4
.L_780:
        /*0054*/ 	.byte	0x04, 0x28
        /*0056*/ 	.short	(.L_782 - .L_781)


	//   ....[0]....
.L_781:
        /*0058*/ 	.word	0x00001c30


	//   ....[1]....
        /*005c*/ 	.word	0x00001c50


	//   ....[2]....
        /*0060*/ 	.word	0x00001c80


	//   ....[3]....
        /*0064*/ 	.word	0x00001cf0


	//   ....[4]....
        /*0068*/ 	.word	0x00001d10


	//   ....[5]....
        /*006c*/ 	.word	0x00001d30


	//----- nvinfo : EIATTR_EXIT_INSTR_OFFSETS
	.align		4
.L_782:
        /*0070*/ 	.byte	0x04, 0x1c
        /*0072*/ 	.short	(.L_784 - .L_783)


	//   ....[0]....
.L_783:
        /*0074*/ 	.word	0x00004220


	//   ....[1]....
        /*0078*/ 	.word	0x000046b0


	//----- nvinfo : EIATTR_CRS_STACK_SIZE
	.align		4
.L_784:
        /*007c*/ 	.byte	0x04, 0x1e
        /*007e*/ 	.short	(.L_786 - .L_785)
.L_785:
        /*0080*/ 	.word	0x00000000
.L_786:


//--------------------- .nv.info._ZN5flash32flash_fwd_splitkv_combine_kernelI23Flash_fwd_kernel_traitsILi128ELi64ELi128ELi4ELb0ELb0EN7cutlass10bfloat16_tE19Flash_kernel_traitsILi128ELi64ELi128ELi4ES3_EELi4ELi2ELb1EEEvNS_16Flash_fwd_paramsE --------------------------
	.section	.nv.info._ZN5flash32flash_fwd_splitkv_combine_kernelI23Flash_fwd_kernel_traitsILi128ELi64ELi128ELi4ELb0ELb0EN7cutlass10bfloat16_tE19Flash_kernel_traitsILi128ELi64ELi128ELi4ES3_EELi4ELi2ELb1EEEvNS_16Flash_fwd_paramsE,"",@"SHT_CUDA_INFO"
	.sectionflags	@""
	.align	4


	//----- nvinfo : EIATTR_CUDA_API_VERSION
	.align		4
        /*0000*/ 	.byte	0x04, 0x37
        /*0002*/ 	.short	(.L_788 - .L_787)
.L_787:
        /*0004*/ 	.word	0x00000082


	//----- nvinfo : EIATTR_SW2861232_WAR
	.align		4
.L_788:
        /*0008*/ 	.byte	0x01, 0x35
	.zero		2


	//----- nvinfo : EIATTR_PARAM_CBANK
	.align		4
        /*000c*/ 	.byte	0x04, 0x0a
        /*000e*/ 	.short	(.L_790 - .L_789)
	.align		4
.L_789:
        /*0010*/ 	.word	index@(.nv.constant0._ZN5flash32flash_fwd_splitkv_combine_kernelI23Flash_fwd_kernel_traitsILi128ELi64ELi128ELi4ELb0ELb0EN7cutlass10bfloat16_tE19Flash_kernel_traitsILi128ELi64ELi128ELi4ES3_EELi4ELi2ELb1EEEvNS_16Flash_fwd_paramsE)
        /*0014*/ 	.short	0x0160
        /*0016*/ 	.short	0x01d0


	//----- nvinfo : EIATTR_CBANK_PARAM_SIZE
	.align		4
.L_790:
        /*0018*/ 	.byte	0x03, 0x19
        /*001a*/ 	.short	0x01d0


	//----- nvinfo : EIATTR_KPARAM_INFO
	.align		4
        /*001c*/ 	.byte	0x04, 0x17
        /*001e*/ 	.short	(.L_792 - .L_791)
.L_791:
        /*0020*/ 	.word	0x00000000
        /*0024*/ 	.short	0x0000
        /*0026*/ 	.short	0x0000
        /*0028*/ 	.byte	0x00, 0xf0, 0x41, 0x07


	//----- nvinfo : EIATTR_MAXREG_COUNT
	.align		4
.L_792:
        /*002c*/ 	.byte	0x03, 0x1b
        /*002e*/ 	.short	0x00ff


	//----- nvinfo : EIATTR_NUM_BARRIERS
	.align		4
        /*0030*/ 	.byte	0x02, 0x4c
        /*0032*/ 	.byte	0x01
	.zero		1


	//----- nvinfo : EIATTR_MERCURY_ISA_VERSION
	.align		4
        /*0034*/ 	.byte	0x03, 0x5f
        /*0036*/ 	.short	0x0000


	//----- nvinfo : EIATTR_COOP_GROUP_MASK_REGIDS
	.align		4
        /*0038*/ 	.byte	0x04, 0x29
        /*003a*/ 	.short	(.L_794 - .L_793)


	//   ....[0]....
.L_793:
        /*003c*/ 	.word	0xffffffff


	//   ....[1]....
        /*0040*/ 	.word	0xffffffff


	//   ....[2]....
        /*0044*/ 	.word	0xffffffff


	//   ....[3]....
        /*0048*/ 	.word	0xffffffff


	//----- nvinfo : EIATTR_COOP_GROUP_INSTR_OFFSETS
	.align		4
.L_794:
        /*004c*/ 	.byte	0x04, 0x28
        /*004e*/ 	.short	(.L_796 - .L_795)


	//   ....[0]....
.L_795:
        /*0050*/ 	.word	0x00001c10


	//   ....[1]....
        /*0054*/ 	.word	0x00001c30


	//   ....[2]....
        /*0058*/ 	.word	0x00001cd0


	//   ....[3]....
        /*005c*/ 	.word	0x00001cf0


	//----- nvinfo : EIATTR_EXIT_INSTR_OFFSETS
	.align		4
.L_796:
        /*0060*/ 	.byte	0x04, 0x1c
        /*0062*/ 	.short	(.L_798 - .L_797)


	//   ....[0]....
.L_797:
        /*0064*/ 	.word	0x00004150


	//   ....[1]....
        /*0068*/ 	.word	0x000045c0


	//----- nvinfo : EIATTR_CRS_STACK_SIZE
	.align		4
.L_798:
        /*006c*/ 	.byte	0x04, 0x1e
        /*006e*/ 	.short	(.L_800 - .L_799)
.L_799:
        /*0070*/ 	.word	0x00000000
.L_800:


//--------------------- .nv.info._ZN5flash32flash_fwd_splitkv_combine_kernelI23Flash_fwd_kernel_traitsILi128ELi64ELi128ELi4ELb0ELb0EN7cutlass10bfloat16_tE19Flash_kernel_traitsILi128ELi64ELi128ELi4ES3_EELi4ELi1ELb1EEEvNS_16Flash_fwd_paramsE --------------------------
	.section	.nv.info._ZN5flash32flash_fwd_splitkv_combine_kernelI23Flash_fwd_kernel_traitsILi128ELi64ELi128ELi4ELb0ELb0EN7cutlass10bfloat16_tE19Flash_kernel_traitsILi128ELi64ELi128ELi4ES3_EELi4ELi1ELb1EEEvNS_16Flash_fwd_paramsE,"",@"SHT_CUDA_INFO"
	.sectionflags	@""
	.align	4


	//----- nvinfo : EIATTR_CUDA_API_VERSION
	.align		4
        /*0000*/ 	.byte	0x04, 0x37
        /*0002*/ 	.short	(.L_802 - .L_801)
.L_801:
        /*0004*/ 	.word	0x00000082


	//----- nvinfo : EIATTR_SW2861232_WAR
	.align		4
.L_802:
        /*0008*/ 	.byte	0x01, 0x35
	.zero		2


	//----- nvinfo : EIATTR_PARAM_CBANK
	.align		4
        /*000c*/ 	.byte	0x04, 0x0a
        /*000e*/ 	.short	(.L_804 - .L_803)
	.align		4
.L_803:
        /*0010*/ 	.word	index@(.nv.constant0._ZN5flash32flash_fwd_splitkv_combine_kernelI23Flash_fwd_kernel_traitsILi128ELi64ELi128ELi4ELb0ELb0EN7cutlass10bfloat16_tE19Flash_kernel_traitsILi128ELi64ELi128ELi4ES3_EELi4ELi1ELb1EEEvNS_16Flash_fwd_paramsE)
        /*0014*/ 	.short	0x0160
        /*0016*/ 	.short	0x01d0


	//----- nvinfo : EIATTR_CBANK_PARAM_SIZE
	.align		4
.L_804:
        /*0018*/ 	.byte	0x03, 0x19
        /*001a*/ 	.short	0x01d0


	//----- nvinfo : EIATTR_KPARAM_INFO
	.align		4
        /*001c*/ 	.byte	0x04, 0x17
        /*001e*/ 	.short	(.L_806 - .L_805)
.L_805:
        /*0020*/ 	.word	0x00000000
        /*0024*/ 	.short	0x0000
        /*0026*/ 	.short	0x0000
        /*0028*/ 	.byte	0x00, 0xf0, 0x41, 0x07


	//----- nvinfo : EIATTR_MAXREG_COUNT
	.align		4
.L_806:
        /*002c*/ 	.byte	0x03, 0x1b
        /*002e*/ 	.short	0x00ff


	//----- nvinfo : EIATTR_NUM_BARRIERS
	.align		4
        /*0030*/ 	.byte	0x02, 0x4c
        /*0032*/ 	.byte	0x01
	.zero		1


	//----- nvinfo : EIATTR_MERCURY_ISA_VERSION
	.align		4
        /*0034*/ 	.byte	0x03, 0x5f
        /*0036*/ 	.short	0x0000


	//----- nvinfo : EIATTR_COOP_GROUP_MASK_REGIDS
	.align		4
        /*0038*/ 	.byte	0x04, 0x29
        /*003a*/ 	.short	(.L_808 - .L_807)


	//   ....[0]....
.L_807:
        /*003c*/ 	.word	0xffffffff


	//   ....[1]....
        /*0040*/ 	.word	0xffffffff


	//----- nvinfo : EIATTR_COOP_GROUP_INSTR_OFFSETS
	.align		4
.L_808:
        /*0044*/ 	.byte	0x04, 0x28
        /*0046*/ 	.short	(.L_810 - .L_809)


	//   ....[0]....
.L_809:
        /*0048*/ 	.word	0x00001cd0


	//   ....[1]....
        /*004c*/ 	.word	0x00001d40


	//----- nvinfo : EIATTR_EXIT_INSTR_OFFSETS
	.align		4
.L_810:
        /*0050*/ 	.byte	0x04, 0x1c
        /*0052*/ 	.short	(.L_812 - .L_811)


	//   ....[0]....
.L_811:
        /*0054*/ 	.word	0x00004290


	//   ....[1]....
        /*0058*/ 	.word	0x000046f0


	//----- nvinfo : EIATTR_CRS_STACK_SIZE
	.align		4
.L_812:
        /*005c*/ 	.byte	0x04, 0x1e
        /*005e*/ 	.short	(.L_814 - .L_813)
.L_813:
        /*0060*/ 	.word	0x00000000
.L_814:


//--------------------- .nv.info._ZN5flash24flash_fwd_splitkv_kernelI23Flash_fwd_kernel_traitsILi128ELi64ELi128ELi4ELb0ELb0EN7cutlass10bfloat16_tE19Flash_kernel_traitsILi128ELi64ELi128ELi4ES3_EELb1ELb0ELb0ELb0ELb0ELb0ELb0ELb0EEEvNS_16Flash_fwd_paramsE --------------------------
	.section	.nv.info._ZN5flash24flash_fwd_splitkv_kernelI23Flash_fwd_kernel_traitsILi128ELi64ELi128ELi4ELb0ELb0EN7cutlass10bfloat16_tE19Flash_kernel_traitsILi128ELi64ELi128ELi4ES3_EELb1ELb0ELb0ELb0ELb0ELb0ELb0ELb0EEEvNS_16Flash_fwd_paramsE,"",@"SHT_CUDA_INFO"
	.sectionflags	@""
	.align	4


	//----- nvinfo : EIATTR_CUDA_API_VERSION
	.align		4
        /*0000*/ 	.byte	0x04, 0x37
        /*0002*/ 	.short	(.L_816 - .L_815)
.L_815:
        /*0004*/ 	.word	0x00000082


	//----- nvinfo : EIATTR_SW2861232_WAR
	.align		4
.L_816:
        /*0008*/ 	.byte	0x01, 0x35
	.zero		2


	//----- nvinfo : EIATTR_PARAM_CBANK
	.align		4
        /*000c*/ 	.byte	0x04, 0x0a
        /*000e*/ 	.short	(.L_818 - .L_817)
	.align		4
.L_817:
        /*0010*/ 	.word	index@(.nv.constant0._ZN5flash24flash_fwd_splitkv_kernelI23Flash_fwd_kernel_traitsILi128ELi64ELi128ELi4ELb0ELb0EN7cutlass10bfloat16_tE19Flash_kernel_traitsILi128ELi64ELi128ELi4ES3_EELb1ELb0ELb0ELb0ELb0ELb0ELb0ELb0EEEvNS_16Flash_fwd_paramsE)
        /*0014*/ 	.short	0x0160
        /*0016*/ 	.short	0x01d0


	//----- nvinfo : EIATTR_CBANK_PARAM_SIZE
	.align		4
.L_818:
        /*0018*/ 	.byte	0x03, 0x19
        /*001a*/ 	.short	0x01d0


	//----- nvinfo : EIATTR_KPARAM_INFO
	.align		4
        /*001c*/ 	.byte	0x04, 0x17
        /*001e*/ 	.short	(.L_820 - .L_819)
.L_819:
        /*0020*/ 	.word	0x00000000
        /*0024*/ 	.short	0x0000
        /*0026*/ 	.short	0x0000
        /*0028*/ 	.byte	0x00, 0xf0, 0x41, 0x07


	//----- nvinfo : EIATTR_MAXREG_COUNT
	.align		4
.L_820:
        /*002c*/ 	.byte	0x03, 0x1b
        /*002e*/ 	.short	0x00ff


	//----- nvinfo : EIATTR_NUM_BARRIERS
	.align		4
        /*0030*/ 	.byte	0x02, 0x4c
        /*0032*/ 	.byte	0x01
	.zero		1


	//----- nvinfo : EIATTR_MERCURY_ISA_VERSION
	.align		4
        /*0034*/ 	.byte	0x03, 0x5f
        /*0036*/ 	.short	0x0000


	//----- nvinfo : EIATTR_COOP_GROUP_MASK_REGIDS
	.align		4
        /*0038*/ 	.byte	0x04, 0x29
        /*003a*/ 	.short	(.L_822 - .L_821)


	//   ....[0]....
.L_821:
        /*003c*/ 	.word	0xffffffff


	//   ....[1]....
        /*0040*/ 	.word	0xffffffff


	//   ....[2]....
        /*0044*/ 	.word	0xffffffff


	//   ....[3]....
        /*0048*/ 	.word	0xffffffff


	//   ....[4]....
        /*004c*/ 	.word	0xffffffff


	//   ....[5]....
        /*0050*/ 	.word	0xffffffff


	//   ....[6]....
        /*0054*/ 	.word	0xffffffff


	//   ....[7]....
        /*0058*/ 	.word	0xffffffff


	//   ....[8]....
        /*005c*/ 	.word	0xffffffff


	//   ....[9]....
        /*0060*/ 	.word	0xffffffff


	//   ....[10]....
        /*0064*/ 	.word	0xffffffff


	//   ....[11]....
        /*0068*/ 	.word	0xffffffff


	//   ....[12]....
        /*006c*/ 	.word	0xffffffff


	//   ....[13]....
        /*0070*/ 	.word	0xffffffff


	//   ....[14]....
        /*0074*/ 	.word	0xffffffff


	//   ....[15]....
        /*0078*/ 	.word	0xffffffff


	//----- nvinfo : EIATTR_COOP_GROUP_INSTR_OFFSETS
	.align		4
.L_822:
        /*007c*/ 	.byte	0x04, 0x28
        /*007e*/ 	.short	(.L_824 - .L_823)


	//   ....[0]....
.L_823:
        /*0080*/ 	.word	0x000067d0


	//   ....[1]....
        /*0084*/ 	.word	0x00006800


	//   ....[2]....
        /*0088*/ 	.word	0x00006820


	//   ....[3]....
        /*008c*/ 	.word	0x00006840


	//   ....[4]....
        /*0090*/ 	.word	0x0000b7a0


	//   ....[5]....
        /*0094*/ 	.word	0x0000b7b0


	//   ....[6]....
        /*0098*/ 	.word	0x0000b7e0


	//   ....[7]....
        /*009c*/ 	.word	0x0000b7f0


	//   ....[8]....
        /*00a0*/ 	.word	0x00010130


	//   ....[9]....
        /*00a4*/ 	.word	0x00010150


	//   ....[10]....
        /*00a8*/ 	.word	0x00010180


	//   ....[11]....
        /*00ac*/ 	.word	0x00010190


	//   ....[12]....
        /*00b0*/ 	.word	0x000120b0


	//   ....[13]....
        /*00b4*/ 	.word	0x000120f0


	//   ....[14]....
        /*00b8*/ 	.word	0x00012150


	//   ....[15]....
        /*00bc*/ 	.word	0x00012170


	//----- nvinfo : EIATTR_EXIT_INSTR_OFFSETS
	.align		4
.L_824:
        /*00c0*/ 	.byte	0x04, 0x1c
        /*00c2*/ 	.short	(.L_826 - .L_825)


	//   ....[0]....
.L_825:
        /*00c4*/ 	.word	0x000002d0


	//   ....[1]....
        /*00c8*/ 	.word	0x00000b80


	//   ....[2]....
        /*00cc*/ 	.word	0x00000bb0


	//   ....[3]....
        /*00d0*/ 	.word	0x00013370


	//   ....[4]....
        /*00d4*/ 	.word	0x00013440


	//   ....[5]....
        /*00d8*/ 	.word	0x00013460


	//----- nvinfo : EIATTR_CTAIDZ_USED
	.align		4
.L_826:
        /*00dc*/ 	.byte	0x01, 0x04
	.zero		2


	//----- nvinfo : EIATTR_CRS_STACK_SIZE
	.align		4
        /*00e0*/ 	.byte	0x04, 0x1e
        /*00e2*/ 	.short	(.L_828 - .L_827)
.L_827:
        /*00e4*/ 	.word	0x00000000
.L_828:


//--------------------- .nv.info._ZN5flash24flash_fwd_splitkv_kernelI23Flash_fwd_kernel_traitsILi128ELi64ELi128ELi4ELb0ELb0EN7cutlass10bfloat16_tE19Flash_kernel_traitsILi128ELi64ELi128ELi4ES3_EELb1ELb0ELb0ELb0ELb0ELb1ELb0ELb0EEEvNS_16Flash_fwd_paramsE --------------------------
	.section	.nv.info._ZN5flash24flash_fwd_splitkv_kernelI23Flash_fwd_kernel_traitsILi128ELi64ELi128ELi4ELb0ELb0EN7cutlass10bfloat16_tE19Flash_kernel_traitsILi128ELi64ELi128ELi4ES3_EELb1ELb0ELb0ELb0ELb0ELb1ELb0ELb0EEEvNS_16Flash_fwd_paramsE,"",@"SHT_CUDA_INFO"
	.sectionflags	@""
	.align	4


	//----- nvinfo : EIATTR_CUDA_API_VERSION
	.align		4
        /*0000*/ 	.byte	0x04, 0x37
        /*0002*/ 	.short	(.L_830 - .L_829)
.L_829:
        /*0004*/ 	.word	0x00000082


	//----- nvinfo : EIATTR_SW2861232_WAR
	.align		4
.L_830:
        /*0008*/ 	.byte	0x01, 0x35
	.zero		2


	//----- nvinfo : EIATTR_PARAM_CBANK
	.align		4
        /*000c*/ 	.byte	0x04, 0x0a
        /*000e*/ 	.short	(.L_832 - .L_831)
	.align		4
.L_831:
        /*0010*/ 	.word	index@(.nv.constant0._ZN5flash24flash_fwd_splitkv_kernelI23Flash_fwd_kernel_traitsILi128ELi64ELi128ELi4ELb0ELb0EN7cutlass10bfloat16_tE19Flash_kernel_traitsILi128ELi64ELi128ELi4ES3_EELb1ELb0ELb0ELb0ELb0ELb1ELb0ELb0EEEvNS_16Flash_fwd_paramsE)
        /*0014*/ 	.short	0x0160
        /*0016*/ 	.short	0x01d0


	//----- nvinfo : EIATTR_CBANK_PARAM_SIZE
	.align		4
.L_832:
        /*0018*/ 	.byte	0x03, 0x19
        /*001a*/ 	.short	0x01d0


	//----- nvinfo : EIATTR_KPARAM_INFO
	.align		4
        /*001c*/ 	.byte	0x04, 0x17
        /*001e*/ 	.short	(.L_834 - .L_833)
.L_833:
        /*0020*/ 	.word	0x00000000
        /*0024*/ 	.short	0x0000
        /*0026*/ 	.short	0x0000
        /*0028*/ 	.byte	0x00, 0xf0, 0x41, 0x07


	//----- nvinfo : EIATTR_MAXREG_COUNT
	.align		4
.L_834:
        /*002c*/ 	.byte	0x03, 0x1b
        /*002e*/ 	.short	0x00ff


	//----- nvinfo : EIATTR_NUM_BARRIERS
	.align		4
        /*0030*/ 	.byte	0x02, 0x4c
        /*0032*/ 	.byte	0x01
	.zero		1


	//----- nvinfo : EIATTR_MERCURY_ISA_VERSION
	.align		4
        /*0034*/ 	.byte	0x03, 0x5f
        /*0036*/ 	.short	0x0000


	//----- nvinfo : EIATTR_COOP_GROUP_MASK_REGIDS
	.align		4
        /*0038*/ 	.byte	0x04, 0x29
        /*003a*/ 	.short	(.L_836 - .L_835)


	//   ....[0]....
.L_835:
        /*003c*/ 	.word	0xffffffff


	//   ....[1]....
        /*0040*/ 	.word	0xffffffff


	//   ....[2]....
        /*0044*/ 	.word	0xffffffff


	//   ....[3]....
        /*0048*/ 	.word	0xffffffff


	//   ....[4]....
        /*004c*/ 	.word	0xffffffff


	//   ....[5]....
        /*0050*/ 	.word	0xffffffff


	//   ....[6]....
        /*0054*/ 	.word	0xffffffff


	//   ....[7]....
        /*0058*/ 	.word	0xffffffff


	//   ....[8]....
        /*005c*/ 	.word	0xffffffff


	//   ....[9]....
        /*0060*/ 	.word	0xffffffff


	//   ....[10]....
        /*0064*/ 	.word	0xffffffff


	//   ....[11]....
        /*0068*/ 	.word	0xffffffff


	//   ....[12]....
        /*006c*/ 	.word	0xffffffff


	//   ....[13]....
        /*0070*/ 	.word	0xffffffff


	//   ....[14]....
        /*0074*/ 	.word	0xffffffff


	//   ....[15]....
        /*0078*/ 	.word	0xffffffff


	//----- nvinfo : EIATTR_COOP_GROUP_INSTR_OFFSETS
	.align		4
.L_836:
        /*007c*/ 	.byte	0x04, 0x28
        /*007e*/ 	.short	(.L_838 - .L_837)


	//   ....[0]....
.L_837:
        /*0080*/ 	.word	0x00006f30


	//   ....[1]....
        /*0084*/ 	.word	0x00007000


	//   ....[2]....
        /*0088*/ 	.word	0x00007010


	//   ....[3]....
        /*008c*/ 	.word	0x00007040


	//   ....[4]....
        /*0090*/ 	.word	0x0000c7a0


	//   ....[5]....
        /*0094*/ 	.word	0x0000c7b0


	//   ....[6]....
        /*0098*/ 	.word	0x0000c7e0


	//   ....[7]....
        /*009c*/ 	.word	0x0000c7f0


	//   ....[8]....
        /*00a0*/ 	.word	0x00011960


	//   ....[9]....
        /*00a4*/ 	.word	0x00011970


	//   ....[10]....
        /*00a8*/ 	.word	0x000119a0


	//   ....[11]....
        /*00ac*/ 	.word	0x000119b0


	//   ....[12]....
        /*00b0*/ 	.word	0x00013880


	//   ....[13]....
        /*00b4*/ 	.word	0x000138c0


	//   ....[14]....
        /*00b8*/ 	.word	0x00013920


	//   ....[15]....
        /*00bc*/ 	.word	0x00013940


	//----- nvinfo : EIATTR_EXIT_INSTR_OFFSETS
	.align		4
.L_838:
        /*00c0*/ 	.byte	0x04, 0x1c
        /*00c2*/ 	.short	(.L_840 - .L_839)


	//   ....[0]....
.L_839:
        /*00c4*/ 	.word	0x000002d0


	//   ....[1]....
        /*00c8*/ 	.word	0x00000b80


	//   ....[2]....
        /*00cc*/ 	.word	0x00000bb0


	//   ....[3]....
        /*00d0*/ 	.word	0x00014b40


	//   ....[4]....
        /*00d4*/ 	.word	0x00014c10


	//   ....[5]....
        /*00d8*/ 	.word	0x00014c30


	//----- nvinfo : EIATTR_CTAIDZ_USED
	.align		4
.L_840:
        /*00dc*/ 	.byte	0x01, 0x04
	.zero		2


	//----- nvinfo : EIATTR_CRS_STACK_SIZE
	.align		4
        /*00e0*/ 	.byte	0x04, 0x1e
        /*00e2*/ 	.short	(.L_842 - .L_841)
.L_841:
        /*00e4*/ 	.word	0x00000000
.L_842:


//--------------------- .nv.info._ZN5flash24flash_fwd_splitkv_kernelI23Flash_fwd_kernel_traitsILi128ELi64ELi128ELi4ELb0ELb0EN7cutlass10bfloat16_tE19Flash_kernel_traitsILi128ELi64ELi128ELi4ES3_EELb1ELb0ELb0ELb0ELb0ELb0ELb0ELb1EEEvNS_16Flash_fwd_paramsE --------------------------
	.section	.nv.info._ZN5flash24flash_fwd_splitkv_kernelI23Flash_fwd_kernel_traitsILi128ELi64ELi128ELi4ELb0ELb0EN7cutlass10bfloat16_tE19Flash_kernel_traitsILi128ELi64ELi128ELi4ES3_EELb1ELb0ELb0ELb0ELb0ELb0ELb0ELb1EEEvNS_16Flash_fwd_paramsE,"",@"SHT_CUDA_INFO"
	.sectionflags	@""
	.align	4


	//----- nvinfo : EIATTR_CUDA_API_VERSION
	.align		4
        /*0000*/ 	.byte	0x04, 0x37
        /*0002*/ 	.short	(.L_844 - .L_843)
.L_843:
        /*0004*/ 	.word	0x00000082


	//----- nvinfo : EIATTR_SW2861232_WAR
	.align		4
.L_844:
        /*0008*/ 	.byte	0x01, 0x35
	.zero		2


	//----- nvinfo : EIATTR_PARAM_CBANK
	.align		4
        /*000c*/ 	.byte	0x04, 0x0a
        /*000e*/ 	.short	(.L_846 - .L_845)
	.align		4
.L_845:
        /*0010*/ 	.word	index@(.nv.constant0._ZN5flash24flash_fwd_splitkv_kernelI23Flash_fwd_kernel_traitsILi128ELi64ELi128ELi4ELb0ELb0EN7cutlass10bfloat16_tE19Flash_kernel_traitsILi128ELi64ELi128ELi4ES3_EELb1ELb0ELb0ELb0ELb0ELb0ELb0ELb1EEEvNS_16Flash_fwd_paramsE)
        /*0014*/ 	.short	0x0160
        /*0016*/ 	.short	0x01d0


	//----- nvinfo : EIATTR_CBANK_PARAM_SIZE
	.align		4
.L_846:
        /*0018*/ 	.byte	0x03, 0x19
        /*001a*/ 	.short	0x01d0


	//----- nvinfo : EIATTR_KPARAM_INFO
	.align		4
        /*001c*/ 	.byte	0x04, 0x17
        /*001e*/ 	.short	(.L_848 - .L_847)
.L_847:
        /*0020*/ 	.word	0x00000000
        /*0024*/ 	.short	0x0000
        /*0026*/ 	.short	0x0000
        /*0028*/ 	.byte	0x00, 0xf0, 0x41, 0x07


	//----- nvinfo : EIATTR_MAXREG_COUNT
	.align		4
.L_848:
        /*002c*/ 	.byte	0x03, 0x1b
        /*002e*/ 	.short	0x00ff


	//----- nvinfo : EIATTR_NUM_BARRIERS
	.align		4
        /*0030*/ 	.byte	0x02, 0x4c
        /*0032*/ 	.byte	0x01
	.zero		1


	//----- nvinfo : EIATTR_MERCURY_ISA_VERSION
	.align		4
        /*0034*/ 	.byte	0x03, 0x5f
        /*0036*/ 	.short	0x0000


	//----- nvinfo : EIATTR_COOP_GROUP_MASK_REGIDS
	.align		4
        /*0038*/ 	.byte	0x04, 0x29
        /*003a*/ 	.short	(.L_850 - .L_849)


	//   ....[0]....
.L_849:
        /*003c*/ 	.word	0xffffffff


	//   ....[1]....
        /*0040*/ 	.word	0xffffffff


	//   ....[2]....
        /*0044*/ 	.word	0xffffffff


	//   ....[3]....
        /*0048*/ 	.word	0xffffffff


	//   ....[4]....
        /*004c*/ 	.word	0xffffffff


	//   ....[5]....
        /*0050*/ 	.word	0xffffffff


	//   ....[6]....
        /*0054*/ 	.word	0xffffffff


	//   ....[7]....
        /*0058*/ 	.word	0xffffffff


	//   ....[8]....
        /*005c*/ 	.word	0xffffffff


	//   ....[9]....
        /*0060*/ 	.word	0xffffffff


	//   ....[10]....
        /*0064*/ 	.word	0xffffffff


	//   ....[11]....
        /*0068*/ 	.word	0xffffffff


	//   ....[12]....
        /*006c*/ 	.word	0xffffffff


	//   ....[13]....
        /*0070*/ 	.word	0xffffffff


	//   ....[14]....
        /*0074*/ 	.word	0xffffffff


	//   ....[15]....
        /*0078*/ 	.word	0xffffffff


	//   ....[16]....
        /*007c*/ 	.word	0xffffffff


	//   ....[17]....
        /*0080*/ 	.word	0xffffffff


	//   ....[18]....
        /*0084*/ 	.word	0xffffffff


	//   ....[19]....
        /*0088*/ 	.word	0xffffffff


	//----- nvinfo : EIATTR_COOP_GROUP_INSTR_OFFSETS
	.align		4
.L_850:
        /*008c*/ 	.byte	0x04, 0x28
        /*008e*/ 	.short	(.L_852 - .L_851)


	//   ....[0]....
.L_851:
        /*0090*/ 	.word	0x00017d50


	//   ....[1]....
        /*0094*/ 	.word	0x00017db0


	//   ....[2]....
        /*0098*/ 	.word	0x00017dd0


	//   ....[3]....
        /*009c*/ 	.word	0x00017df0


	//   ....[4]....
        /*00a0*/ 	.word	0x0001cc60


	//   ....[5]....
        /*00a4*/ 	.word	0x0001ccb0


	//   ....[6]....
        /*00a8*/ 	.word	0x0001cce0


	//   ....[7]....
        /*00ac*/ 	.word	0x0001cd00


	//   ....[8]....
        /*00b0*/ 	.word	0x000216b0


	//   ....[9]....
        /*00b4*/ 	.word	0x000216d0


	//   ....[10]....
        /*00b8*/ 	.word	0x000216f0


	//   ....[11]....
        /*00bc*/ 	.word	0x00021710


	//   ....[12]....
        /*00c0*/ 	.word	0x000236f0


	//   ....[13]....
        /*00c4*/ 	.word	0x00023720


	//   ....[14]....
        /*00c8*/ 	.word	0x00023730


	//   ....[15]....
        /*00cc*/ 	.word	0x00023760


	//   ....[16]....
        /*00d0*/ 	.word	0x00024e10


	//   ....[17]....
        /*00d4*/ 	.word	0x00024e50


	//   ....[18]....
        /*00d8*/ 	.word	0x00024ea0


	//   ....[19]....
        /*00dc*/ 	.word	0x00024ef0


	//----- nvinfo : EIATTR_EXIT_INSTR_OFFSETS
	.align		4
.L_852:
        /*00e0*/ 	.byte	0x04, 0x1c
        /*00e2*/ 	.short	(.L_854 - .L_853)


	//   ....[0]....
.L_853:
        /*00e4*/ 	.word	0x000000b0


	//----- nvinfo : EIATTR_CTAIDZ_USED
	.align		4
.L_854:
        /*00e8*/ 	.byte	0x01, 0x04
	.zero		2


	//----- nvinfo : EIATTR_CRS_STACK_SIZE
	.align		4
        /*00ec*/ 	.byte	0x04, 0x1e
        /*00ee*/ 	.short	(.L_856 - .L_855)
.L_855:
        /*00f0*/ 	.word	0x00000000
.L_856:


//--------------------- .nv.info._ZN5flash24flash_fwd_splitkv_kernelI23Flash_fwd_kernel_traitsILi128ELi64ELi128ELi4ELb0ELb0EN7cutlass10bfloat16_tE19Flash_kernel_traitsILi128ELi64ELi128ELi4ES3_EELb1ELb0ELb0ELb0ELb0ELb1ELb0ELb1EEEvNS_16Flash_fwd_paramsE --------------------------
	.section	.nv.info._ZN5flash24flash_fwd_splitkv_kernelI23Flash_fwd_kernel_traitsILi128ELi64ELi128ELi4ELb0ELb0EN7cutlass10bfloat16_tE19Flash_kernel_traitsILi128ELi64ELi128ELi4ES3_EELb1ELb0ELb0ELb0ELb0ELb1ELb0ELb1EEEvNS_16Flash_fwd_paramsE,"",@"SHT_CUDA_INFO"
	.sectionflags	@""
	.align	4


	//----- nvinfo : EIATTR_CUDA_API_VERSION
	.align		4
        /*0000*/ 	.byte	0x04, 0x37
        /*0002*/ 	.short	(.L_858 - .L_857)
.L_857:
        /*0004*/ 	.word	0x00000082


	//----- nvinfo : EIATTR_SW2861232_WAR
	.align		4
.L_858:
        /*0008*/ 	.byte	0x01, 0x35
	.zero		2


	//----- nvinfo : EIATTR_PARAM_CBANK
	.align		4
        /*000c*/ 	.byte	0x04, 0x0a
        /*000e*/ 	.short	(.L_860 - .L_859)
	.align		4
.L_859:
        /*0010*/ 	.word	index@(.nv.constant0._ZN5flash24flash_fwd_splitkv_kernelI23Flash_fwd_kernel_traitsILi128ELi64ELi128ELi4ELb0ELb0EN7cutlass10bfloat16_tE19Flash_kernel_traitsILi128ELi64ELi128ELi4ES3_EELb1ELb0ELb0ELb0ELb0ELb1ELb0ELb1EEEvNS_16Flash_fwd_paramsE)
        /*0014*/ 	.short	0x0160
        /*0016*/ 	.short	0x01d0


	//----- nvinfo : EIATTR_CBANK_PARAM_SIZE
	.align		4
.L_860:
        /*0018*/ 	.byte	0x03, 0x19
        /*001a*/ 	.short	0x01d0


	//----- nvinfo : EIATTR_KPARAM_INFO
	.align		4
        /*001c*/ 	.byte	0x04, 0x17
        /*001e*/ 	.short	(.L_862 - .L_861)
.L_861:
        /*0020*/ 	.word	0x00000000
        /*0024*/ 	.short	0x0000
        /*0026*/ 	.short	0x0000
        /*0028*/ 	.byte	0x00, 0xf0, 0x41, 0x07


	//----- nvinfo : EIATTR_MAXREG_COUNT
	.align		4
.L_862:
        /*002c*/ 	.byte	0x03, 0x1b
        /*002e*/ 	.short	0x00ff


	//----- nvinfo : EIATTR_NUM_BARRIERS
	.align		4
        /*0030*/ 	.byte	0x02, 0x4c
        /*0032*/ 	.byte	0x01
	.zero		1


	//----- nvinfo : EIATTR_MERCURY_ISA_VERSION
	.align		4
        /*0034*/ 	.byte	0x03, 0x5f
        /*0036*/ 	.short	0x0000


	//----- nvinfo : EIATTR_COOP_GROUP_MASK_REGIDS
	.align		4
        /*0038*/ 	.byte	0x04, 0x29
        /*003a*/ 	.short	(.L_864 - .L_863)


	//   ....[0]....
.L_863:
        /*003c*/ 	.word	0xffffffff


	//   ....[1]....
        /*0040*/ 	.word	0xffffffff


	//   ....[2]....
        /*0044*/ 	.word	0xffffffff


	//   ....[3]....
        /*0048*/ 	.word	0xffffffff


	//   ....[4]....
        /*004c*/ 	.word	0xffffffff


	//   ....[5]....
        /*0050*/ 	.word	0xffffffff


	//   ....[6]....
        /*0054*/ 	.word	0xffffffff


	//   ....[7]....
        /*0058*/ 	.word	0xffffffff


	//   ....[8]....
        /*005c*/ 	.word	0xffffffff


	//   ....[9]....
        /*0060*/ 	.word	0xffffffff


	//   ....[10]....
        /*0064*/ 	.word	0xffffffff


	//   ....[11]....
        /*0068*/ 	.word	0xffffffff


	//   ....[12]....
        /*006c*/ 	.word	0xffffffff


	//   ....[13]....
        /*0070*/ 	.word	0xffffffff


	//   ....[14]....
        /*0074*/ 	.word	0xffffffff


	//   ....[15]....
        /*0078*/ 	.word	0xffffffff


	//   ....[16]....
        /*007c*/ 	.word	0xffffffff


	//   ....[17]....
        /*0080*/ 	.word	0xffffffff


	//   ....[18]....
        /*0084*/ 	.word	0xffffffff


	//   ....[19]....
        /*0088*/ 	.word	0xffffffff


	//----- nvinfo : EIATTR_COOP_GROUP_INSTR_OFFSETS
	.align		4
.L_864:
        /*008c*/ 	.byte	0x04, 0x28
        /*008e*/ 	.short	(.L_866 - .L_865)


	//   ....[0]....
.L_865:
        /*0090*/ 	.word	0x00019080


	//   ....[1]....
        /*0094*/ 	.word	0x000190a0


	//   ....[2]....
        /*0098*/ 	.word	0x00019140


	//   ....[3]....
        /*009c*/ 	.word	0x00019150


	//   ....[4]....
        /*00a0*/ 	.word	0x0001e890


	//   ....[5]....
        /*00a4*/ 	.word	0x0001e8a0


	//   ....[6]....
        /*00a8*/ 	.word	0x0001e8d0


	//   ....[7]....
        /*00ac*/ 	.word	0x0001e8e0


	//   ....[8]....
        /*00b0*/ 	.word	0x00023b60


	//   ....[9]....
        /*00b4*/ 	.word	0x00023b80


	//   ....[10]....
        /*00b8*/ 	.word	0x00023ba0


	//   ....[11]....
        /*00bc*/ 	.word	0x00023bc0


	//   ....[12]....
        /*00c0*/ 	.word	0x00025b40


	//   ....[13]....
        /*00c4*/ 	.word	0x00025b70


	//   ....[14]....
        /*00c8*/ 	.word	0x00025b80


	//   ....[15]....
        /*00cc*/ 	.word	0x00025bb0


	//   ....[16]....
        /*00d0*/ 	.word	0x000272a0


	//   ....[17]....
        /*00d4*/ 	.word	0x000272f0


	//   ....[18]....
        /*00d8*/ 	.word	0x00027340


	//   ....[19]....
        /*00dc*/ 	.word	0x00027390


	//----- nvinfo : EIATTR_EXIT_INSTR_OFFSETS
	.align		4
.L_866:
        /*00e0*/ 	.byte	0x04, 0x1c
        /*00e2*/ 	.short	(.L_868 - .L_867)


	//   ....[0]....
.L_867:
        /*00e4*/ 	.word	0x000000b0


	//----- nvinfo : EIATTR_CTAIDZ_USED
	.align		4
.L_868:
        /*00e8*/ 	.byte	0x01, 0x04
	.zero		2


	//----- nvinfo : EIATTR_CRS_STACK_SIZE
	.align		4
        /*00ec*/ 	.byte	0x04, 0x1e
        /*00ee*/ 	.short	(.L_870 - .L_869)
.L_869:
        /*00f0*/ 	.word	0x00000000
.L_870:


//--------------------- .nv.info._ZN5flash24flash_fwd_splitkv_kernelI23Flash_fwd_kernel_traitsILi128ELi64ELi128ELi4ELb0ELb0EN7cutlass10bfloat16_tE19Flash_kernel_traitsILi128ELi64ELi128ELi4ES3_EELb1ELb0ELb0ELb0ELb0ELb0ELb1ELb0EEEvNS_16Flash_fwd_paramsE --------------------------
	.section	.nv.info._ZN5flash24flash_fwd_splitkv_kernelI23Flash_fwd_kernel_traitsILi128ELi64ELi128ELi4ELb0ELb0EN7cutlass10bfloat16_tE19Flash_kernel_traitsILi128ELi64ELi128ELi4ES3_EELb1ELb0ELb0ELb0ELb0ELb0ELb1ELb0EEEvNS_16Flash_fwd_paramsE,"",@"SHT_CUDA_INFO"
	.sectionflags	@""
	.align	4


	//----- nvinfo : EIATTR_CUDA_API_VERSION
	.align		4
        /*0000*/ 	.byte	0x04, 0x37
        /*0002*/ 	.short	(.L_872 - .L_871)
.L_871:
        /*0004*/ 	.word	0x00000082


	//----- nvinfo : EIATTR_SW2861232_WAR
	.align		4
.L_872:
        /*0008*/ 	.byte	0x01, 0x35
	.zero		2


	//----- nvinfo : EIATTR_PARAM_CBANK
	.align		4
        /*000c*/ 	.byte	0x04, 0x0a
        /*000e*/ 	.short	(.L_874 - .L_873)
	.align		4
.L_873:
        /*0010*/ 	.word	index@(.nv.constant0._ZN5flash24flash_fwd_splitkv_kernelI23Flash_fwd_kernel_traitsILi128ELi64ELi128ELi4ELb0ELb0EN7cutlass10bfloat16_tE19Flash_kernel_traitsILi128ELi64ELi128ELi4ES3_EELb1ELb0ELb0ELb0ELb0ELb0ELb1ELb0EEEvNS_16Flash_fwd_paramsE)
        /*0014*/ 	.short	0x0160
        /*0016*/ 	.short	0x01d0


	//----- nvinfo : EIATTR_CBANK_PARAM_SIZE
	.align		4
.L_874:
        /*0018*/ 	.byte	0x03, 0x19
        /*001a*/ 	.short	0x01d0


	//----- nvinfo : EIATTR_KPARAM_INFO
	.align		4
        /*001c*/ 	.byte	0x04, 0x17
        /*001e*/ 	.short	(.L_876 - .L_875)
.L_875:
        /*0020*/ 	.word	0x00000000
        /*0024*/ 	.short	0x0000
        /*0026*/ 	.short	0x0000
        /*0028*/ 	.byte	0x00, 0xf0, 0x41, 0x07


	//----- nvinfo : EIATTR_MAXREG_COUNT
	.align		4
.L_876:
        /*002c*/ 	.byte	0x03, 0x1b
        /*002e*/ 	.short	0x00ff


	//----- nvinfo : EIATTR_NUM_BARRIERS
	.align		4
        /*0030*/ 	.byte	0x02, 0x4c
        /*0032*/ 	.byte	0x01
	.zero		1


	//----- nvinfo : EIATTR_MERCURY_ISA_VERSION
	.align		4
        /*0034*/ 	.byte	0x03, 0x5f
        /*0036*/ 	.short	0x0000


	//----- nvinfo : EIATTR_COOP_GROUP_MASK_REGIDS
	.align		4
        /*0038*/ 	.byte	0x04, 0x29
        /*003a*/ 	.short	(.L_878 - .L_877)


	//   ....[0]....
.L_877:
        /*003c*/ 	.word	0xffffffff


	//   ....[1]....
        /*0040*/ 	.word	0xffffffff


	//   ....[2]....
        /*0044*/ 	.word	0xffffffff


	//   ....[3]....
        /*0048*/ 	.word	0xffffffff


	//   ....[4]....
        /*004c*/ 	.word	0xffffffff


	//   ....[5]....
        /*0050*/ 	.word	0xffffffff


	//   ....[6]....
        /*0054*/ 	.word	0xffffffff


	//   ....[7]....
        /*0058*/ 	.word	0xffffffff


	//   ....[8]....
        /*005c*/ 	.word	0xffffffff


	//   ....[9]....
        /*0060*/ 	.word	0xffffffff


	//   ....[10]....
        /*0064*/ 	.word	0xffffffff


	//   ....[11]....
        /*0068*/ 	.word	0xffffffff


	//   ....[12]....
        /*006c*/ 	.word	0xffffffff


	//   ....[13]....
        /*0070*/ 	.word	0xffffffff


	//   ....[14]....
        /*0074*/ 	.word	0xffffffff


	//   ....[15]....
        /*0078*/ 	.word	0xffffffff


	//----- nvinfo : EIATTR_COOP_GROUP_INSTR_OFFSETS
	.align		4
.L_878:
        /*007c*/ 	.byte	0x04, 0x28
        /*007e*/ 	.short	(.L_880 - .L_879)


	//   ....[0]....
.L_879:
        /*0080*/ 	.word	0x00006b00


	//   ....[1]....
        /*0084*/ 	.word	0x00006b20


	//   ....[2]....
        /*0088*/ 	.word	0x00006bc0


	//   ....[3]....
        /*008c*/ 	.word	0x00006bd0


	//   ....[4]....
        /*0090*/ 	.word	0x0000bbf0


	//   ....[5]....
        /*0094*/ 	.word	0x0000bc00


	//   ....[6]....
        /*0098*/ 	.word	0x0000bc30


	//   ....[7]....
        /*009c*/ 	.word	0x0000bc40


	//   ....[8]....
        /*00a0*/ 	.word	0x00010580


	//   ....[9]....
        /*00a4*/ 	.word	0x000105a0


	//   ....[10]....
        /*00a8*/ 	.word	0x000105d0


	//   ....[11]....
        /*00ac*/ 	.word	0x000105e0


	//   ....[12]....
        /*00b0*/ 	.word	0x000124f0


	//   ....[13]....
        /*00b4*/ 	.word	0x00012530


	//   ....[14]....
        /*00b8*/ 	.word	0x00012580


	//   ....[15]....
        /*00bc*/ 	.word	0x00012590


	//----- nvinfo : EIATTR_EXIT_INSTR_OFFSETS
	.align		4
.L_880:
        /*00c0*/ 	.byte	0x04, 0x1c
        /*00c2*/ 	.short	(.L_882 - .L_881)


	//   ....[0]....
.L_881:
        /*00c4*/ 	.word	0x00000410


	//   ....[1]....
        /*00c8*/ 	.word	0x00000e50


	//   ....[2]....
        /*00cc*/ 	.word	0x00000e80


	//   ....[3]....
        /*00d0*/ 	.word	0x00013780


	//   ....[4]....
        /*00d4*/ 	.word	0x000137c0


	//   ....[5]....
        /*00d8*/ 	.word	0x000137e0


	//----- nvinfo : EIATTR_CTAIDZ_USED
	.align		4
.L_882:
        /*00dc*/ 	.byte	0x01, 0x04
	.zero		2


	//----- nvinfo : EIATTR_CRS_STACK_SIZE
	.align		4
        /*00e0*/ 	.byte	0x04, 0x1e
        /*00e2*/ 	.short	(.L_884 - .L_883)
.L_883:
        /*00e4*/ 	.word	0x00000000
.L_884:


//--------------------- .nv.info._ZN5flash24flash_fwd_splitkv_kernelI23Flash_fwd_kernel_traitsILi128ELi64ELi128ELi4ELb0ELb0EN7cutlass10bfloat16_tE19Flash_kernel_traitsILi128ELi64ELi128ELi4ES3_EELb1ELb0ELb0ELb0ELb0ELb1ELb1ELb0EEEvNS_16Flash_fwd_paramsE --------------------------
	.section	.nv.info._ZN5flash24flash_fwd_splitkv_kernelI23Flash_fwd_kernel_traitsILi128ELi64ELi128ELi4ELb0ELb0EN7cutlass10bfloat16_tE19Flash_kernel_traitsILi128ELi64ELi128ELi4ES3_EELb1ELb0ELb0ELb0ELb0ELb1ELb1ELb0EEEvNS_16Flash_fwd_paramsE,"",@"SHT_CUDA_INFO"
	.sectionflags	@""
	.align	4


	//----- nvinfo : EIATTR_CUDA_API_VERSION
	.align		4
        /*0000*/ 	.byte	0x04, 0x37
        /*0002*/ 	.short	(.L_886 - .L_885)
.L_885:
        /*0004*/ 	.word	0x00000082


	//----- nvinfo : EIATTR_SW2861232_WAR
	.align		4
.L_886:
        /*0008*/ 	.byte	0x01, 0x35
	.zero		2


	//----- nvinfo : EIATTR_PARAM_CBANK
	.align		4
        /*000c*/ 	.byte	0x04, 0x0a
        /*000e*/ 	.short	(.L_888 - .L_887)
	.align		4
.L_887:
        /*0010*/ 	.word	index@(.nv.constant0._ZN5flash24flash_fwd_splitkv_kernelI23Flash_fwd_kernel_traitsILi128ELi64ELi128ELi4ELb0ELb0EN7cutlass10bfloat16_tE19Flash_kernel_traitsILi128ELi64ELi128ELi4ES3_EELb1ELb0ELb0ELb0ELb0ELb1ELb1ELb0EEEvNS_16Flash_fwd_paramsE)
        /*0014*/ 	.short	0x0160
        /*0016*/ 	.short	0x01d0


	//----- nvinfo : EIATTR_CBANK_PARAM_SIZE
	.align		4
.L_888:
        /*0018*/ 	.byte	0x03, 0x19
        /*001a*/ 	.short	0x01d0


	//----- nvinfo : EIATTR_KPARAM_INFO
	.align		4
        /*001c*/ 	.byte	0x04, 0x17
        /*001e*/ 	.short	(.L_890 - .L_889)
.L_889:
        /*0020*/ 	.word	0x00000000
        /*0024*/ 	.short	0x0000
        /*0026*/ 	.short	0x0000
        /*0028*/ 	.byte	0x00, 0xf0, 0x41, 0x07


	//----- nvinfo : EIATTR_MAXREG_COUNT
	.align		4
.L_890:
        /*002c*/ 	.byte	0x03, 0x1b
        /*002e*/ 	.short	0x00ff


	//----- nvinfo : EIATTR_NUM_BARRIERS
	.align		4
        /*0030*/ 	.byte	0x02, 0x4c
        /*0032*/ 	.byte	0x01
	.zero		1


	//----- nvinfo : EIATTR_MERCURY_ISA_VERSION
	.align		4
        /*0034*/ 	.byte	0x03, 0x5f
        /*0036*/ 	.short	0x0000


	//----- nvinfo : EIATTR_COOP_GROUP_MASK_REGIDS
	.align		4
        /*0038*/ 	.byte	0x04, 0x29
        /*003a*/ 	.short	(.L_892 - .L_891)


	//   ....[0]....
.L_891:
        /*003c*/ 	.word	0xffffffff


	//   ....[1]....
        /*0040*/ 	.word	0xffffffff


	//   ....[2]....
        /*0044*/ 	.word	0xffffffff


	//   ....[3]....
        /*0048*/ 	.word	0xffffffff


	//   ....[4]....
        /*004c*/ 	.word	0xffffffff


	//   ....[5]....
        /*0050*/ 	.word	0xffffffff


	//   ....[6]....
        /*0054*/ 	.word	0xffffffff


	//   ....[7]....
        /*0058*/ 	.word	0xffffffff


	//   ....[8]....
        /*005c*/ 	.word	0xffffffff


	//   ....[9]....
        /*0060*/ 	.word	0xffffffff


	//   ....[10]....
        /*0064*/ 	.word	0xffffffff


	//   ....[11]....
        /*0068*/ 	.word	0xffffffff


	//   ....[12]....
        /*006c*/ 	.word	0xffffffff


	//   ....[13]....
        /*0070*/ 	.word	0xffffffff


	//   ....[14]....
        /*0074*/ 	.word	0xffffffff


	//   ....[15]....
        /*0078*/ 	.word	0xffffffff


	//----- nvinfo : EIATTR_COOP_GROUP_INSTR_OFFSETS
	.align		4
.L_892:
        /*007c*/ 	.byte	0x04, 0x28
        /*007e*/ 	.short	(.L_894 - .L_893)


	//   ....[0]....
.L_893:
        /*0080*/ 	.word	0x00007570


	//   ....[1]....
        /*0084*/ 	.word	0x00007620


	//   ....[2]....
        /*0088*/ 	.word	0x00007630


	//   ....[3]....
        /*008c*/ 	.word	0x00007690


	//   ....[4]....
        /*0090*/ 	.word	0x0000ce50


	//   ....[5]....
        /*0094*/ 	.word	0x0000ce60


	//   ....[6]....
        /*0098*/ 	.word	0x0000ce90


	//   ....[7]....
        /*009c*/ 	.word	0x0000cea0


	//   ....[8]....
        /*00a0*/ 	.word	0x00012030


	//   ....[9]....
        /*00a4*/ 	.word	0x00012050


	//   ....[10]....
        /*00a8*/ 	.word	0x00012080


	//   ....[11]....
        /*00ac*/ 	.word	0x00012090


	//   ....[12]....
        /*00b0*/ 	.word	0x00013f50


	//   ....[13]....
        /*00b4*/ 	.word	0x00013f90


	//   ....[14]....
        /*00b8*/ 	.word	0x00013fe0


	//   ....[15]....
        /*00bc*/ 	.word	0x00013ff0


	//----- nvinfo : EIATTR_EXIT_INSTR_OFFSETS
	.align		4
.L_894:
        /*00c0*/ 	.byte	0x04, 0x1c
        /*00c2*/ 	.short	(.L_896 - .L_895)


	//   ....[0]....
.L_895:
        /*00c4*/ 	.word	0x00000410


	//   ....[1]....
        /*00c8*/ 	.word	0x00000e60


	//   ....[2]....
        /*00cc*/ 	.word	0x00000e90


	//   ....[3]....
        /*00d0*/ 	.word	0x000151e0


	//   ....[4]....
        /*00d4*/ 	.word	0x00015220


	//   ....[5]....
        /*00d8*/ 	.word	0x00015240


	//----- nvinfo : EIATTR_CTAIDZ_USED
	.align		4
.L_896:
        /*00dc*/ 	.byte	0x01, 0x04
	.zero		2


	//----- nvinfo : EIATTR_CRS_STACK_SIZE
	.align		4
        /*00e0*/ 	.byte	0x04, 0x1e
        /*00e2*/ 	.short	(.L_898 - .L_897)
.L_897:
        /*00e4*/ 	.word	0x00000000
.L_898:


//--------------------- .nv.info._ZN5flash24flash_fwd_splitkv_kernelI23Flash_fwd_kernel_traitsILi128ELi64ELi128ELi4ELb0ELb0EN7cutlass10bfloat16_tE19Flash_kernel_traitsILi128ELi64ELi128ELi4ES3_EELb1ELb0ELb0ELb0ELb0ELb0ELb1ELb1EEEvNS_16Flash_fwd_paramsE --------------------------
	.section	.nv.info._ZN5flash24flash_fwd_splitkv_kernelI23Flash_fwd_kernel_traitsILi128ELi64ELi128ELi4ELb0ELb0EN7cutlass10bfloat16_tE19Flash_kernel_traitsILi128ELi64ELi128ELi4ES3_EELb1ELb0ELb0ELb0ELb0ELb0ELb1ELb1EEEvNS_16Flash_fwd_paramsE,"",@"SHT_CUDA_INFO"
	.sectionflags	@""
	.align	4


	//----- nvinfo : EIATTR_CUDA_API_VERSION
	.align		4
        /*0000*/ 	.byte	0x04, 0x37
        /*0002*/ 	.short	(.L_900 - .L_899)
.L_899:
        /*0004*/ 	.word	0x00000082


	//----- nvinfo : EIATTR_SW2861232_WAR
	.align		4
.L_900:
        /*0008*/ 	.byte	0x01, 0x35
	.zero		2


	//----- nvinfo : EIATTR_PARAM_CBANK
	.align		4
        /*000c*/ 	.byte	0x04, 0x0a
        /*000e*/ 	.short	(.L_902 - .L_901)
	.align		4
.L_901:
        /*0010*/ 	.word	index@(.nv.constant0._ZN5flash24flash_fwd_splitkv_kernelI23Flash_fwd_kernel_traitsILi128ELi64ELi128ELi4ELb0ELb0EN7cutlass10bfloat16_tE19Flash_kernel_traitsILi128ELi64ELi128ELi4ES3_EELb1ELb0ELb0ELb0ELb0ELb0ELb1ELb1EEEvNS_16Flash_fwd_paramsE)
        /*0014*/ 	.short	0x0160
        /*0016*/ 	.short	0x01d0


	//----- nvinfo : EIATTR_CBANK_PARAM_SIZE
	.align		4
.L_902:
        /*0018*/ 	.byte	0x03, 0x19
        /*001a*/ 	.short	0x01d0


	//----- nvinfo : EIATTR_KPARAM_INFO
	.align		4
        /*001c*/ 	.byte	0x04, 0x17
        /*001e*/ 	.short	(.L_904 - .L_903)
.L_903:
        /*0020*/ 	.word	0x00000000
        /*0024*/ 	.short	0x0000
        /*0026*/ 	.short	0x0000
        /*0028*/ 	.byte	0x00, 0xf0, 0x41, 0x07


	//----- nvinfo : EIATTR_MAXREG_COUNT
	.align		4
.L_904:
        /*002c*/ 	.byte	0x03, 0x1b
        /*002e*/ 	.short	0x00ff


	//----- nvinfo : EIATTR_NUM_BARRIERS
	.align		4
        /*0030*/ 	.byte	0x02, 0x4c
        /*0032*/ 	.byte	0x01
	.zero		1


	//----- nvinfo : EIATTR_MERCURY_ISA_VERSION
	.align		4
        /*0034*/ 	.byte	0x03, 0x5f
        /*0036*/ 	.short	0x0000


	//----- nvinfo : EIATTR_COOP_GROUP_MASK_REGIDS
	.align		4
        /*0038*/ 	.byte	0x04, 0x29
        /*003a*/ 	.short	(.L_906 - .L_905)


	//   ....[0]....
.L_905:
        /*003c*/ 	.word	0xffffffff


	//   ....[1]....
        /*0040*/ 	.word	0xffffffff


	//   ....[2]....
        /*0044*/ 	.word	0xffffffff


	//   ....[3]....
        /*0048*/ 	.word	0xffffffff


	//   ....[4]....
        /*004c*/ 	.word	0xffffffff


	//   ....[5]....
        /*0050*/ 	.word	0xffffffff


	//   ....[6]....
        /*0054*/ 	.word	0xffffffff


	//   ....[7]....
        /*0058*/ 	.word	0xffffffff


	//   ....[8]....
        /*005c*/ 	.word	0xffffffff


	//   ....[9]....
        /*0060*/ 	.word	0xffffffff


	//   ....[10]....
        /*0064*/ 	.word	0xffffffff


	//   ....[11]....
        /*0068*/ 	.word	0xffffffff


	//   ....[12]....
        /*006c*/ 	.word	0xffffffff


	//   ....[13]....
        /*0070*/ 	.word	0xffffffff


	//   ....[14]....
        /*0074*/ 	.word	0xffffffff


	//   ....[15]....
        /*0078*/ 	.word	0xffffffff


	//   ....[16]....
        /*007c*/ 	.word	0xffffffff


	//   ....[17]....
        /*0080*/ 	.word	0xffffffff


	//   ....[18]....
        /*0084*/ 	.word	0xffffffff


	//   ....[19]....
        /*0088*/ 	.word	0xffffffff


	//----- nvinfo : EIATTR_COOP_GROUP_INSTR_OFFSETS
	.align		4
.L_906:
        /*008c*/ 	.byte	0x04, 0x28
        /*008e*/ 	.short	(.L_908 - .L_907)


	//   ....[0]....
.L_907:
        /*0090*/ 	.word	0x00017f70


	//   ....[1]....
        /*0094*/ 	.word	0x00017fd0


	//   ....[2]....
        /*0098*/ 	.word	0x00018000


	//   ....[3]....
        /*009c*/ 	.word	0x00018020


	//   ....[4]....
        /*00a0*/ 	.word	0x0001ce70


	//   ....[5]....
        /*00a4*/ 	.word	0x0001cec0


	//   ....[6]....
        /*00a8*/ 	.word	0x0001cef0


	//   ....[7]....
        /*00ac*/ 	.word	0x0001cf10


	//   ....[8]....
        /*00b0*/ 	.word	0x000218e0


	//   ....[9]....
        /*00b4*/ 	.word	0x00021900


	//   ....[10]....
        /*00b8*/ 	.word	0x00021920


	//   ....[11]....
        /*00bc*/ 	.word	0x00021940


	//   ....[12]....
        /*00c0*/ 	.word	0x00023900


	//   ....[13]....
        /*00c4*/ 	.word	0x00023930


	//   ....[14]....
        /*00c8*/ 	.word	0x00023940


	//   ....[15]....
        /*00cc*/ 	.word	0x00023970


	//   ....[16]....
        /*00d0*/ 	.word	0x00024d40


	//   ....[17]....
        /*00d4*/ 	.word	0x00024d80


	//   ....[18]....
        /*00d8*/ 	.word	0x00024dd0


	//   ....[19]....
        /*00dc*/ 	.word	0x00024e20


	//----- nvinfo : EIATTR_EXIT_INSTR_OFFSETS
	.align		4
.L_908:
        /*00e0*/ 	.byte	0x04, 0x1c
        /*00e2*/ 	.short	(.L_910 - .L_909)


	//   ....[0]....
.L_909:
        /*00e4*/ 	.word	0x000001f0


	//----- nvinfo : EIATTR_CTAIDZ_USED
	.align		4
.L_910:
        /*00e8*/ 	.byte	0x01, 0x04
	.zero		2


	//----- nvinfo : EIATTR_CRS_STACK_SIZE
	.align		4
        /*00ec*/ 	.byte	0x04, 0x1e
        /*00ee*/ 	.short	(.L_912 - .L_911)
.L_911:
        /*00f0*/ 	.word	0x00000000
.L_912:


//--------------------- .nv.info._ZN5flash24flash_fwd_splitkv_kernelI23Flash_fwd_kernel_traitsILi128ELi64ELi128ELi4ELb0ELb0EN7cutlass10bfloat16_tE19Flash_kernel_traitsILi128ELi64ELi128ELi4ES3_EELb1ELb0ELb0ELb0ELb0ELb1ELb1ELb1EEEvNS_16Flash_fwd_paramsE --------------------------
	.section	.nv.info._ZN5flash24flash_fwd_splitkv_kernelI23Flash_fwd_kernel_traitsILi128ELi64ELi128ELi4ELb0ELb0EN7cutlass10bfloat16_tE19Flash_kernel_traitsILi128ELi64ELi128ELi4ES3_EELb1ELb0ELb0ELb0ELb0ELb1ELb1ELb1EEEvNS_16Flash_fwd_paramsE,"",@"SHT_CUDA_INFO"
	.sectionflags	@""
	.align	4


	//----- nvinfo : EIATTR_CUDA_API_VERSION
	.align		4
        /*0000*/ 	.byte	0x04, 0x37
        /*0002*/ 	.short	(.L_914 - .L_913)
.L_913:
        /*0004*/ 	.word	0x00000082


	//----- nvinfo : EIATTR_SW2861232_WAR
	.align		4
.L_914:
        /*0008*/ 	.byte	0x01, 0x35
	.zero		2


	//----- nvinfo : EIATTR_PARAM_CBANK
	.align		4
        /*000c*/ 	.byte	0x04, 0x0a
        /*000e*/ 	.short	(.L_916 - .L_915)
	.align		4
.L_915:
        /*0010*/ 	.word	index@(.nv.constant0._ZN5flash24flash_fwd_splitkv_kernelI23Flash_fwd_kernel_traitsILi128ELi64ELi128ELi4ELb0ELb0EN7cutlass10bfloat16_tE19Flash_kernel_traitsILi128ELi64ELi128ELi4ES3_EELb1ELb0ELb0ELb0ELb0ELb1ELb1ELb1EEEvNS_16Flash_fwd_paramsE)
        /*0014*/ 	.short	0x0160
        /*0016*/ 	.short	0x01d0


	//----- nvinfo : EIATTR_CBANK_PARAM_SIZE
	.align		4
.L_916:
        /*0018*/ 	.byte	0x03, 0x19
        /*001a*/ 	.short	0x01d0


	//----- nvinfo : EIATTR_KPARAM_INFO
	.align		4
        /*001c*/ 	.byte	0x04, 0x17
        /*001e*/ 	.short	(.L_918 - .L_917)
.L_917:
        /*0020*/ 	.word	0x00000000
        /*0024*/ 	.short	0x0000
        /*0026*/ 	.short	0x0000
        /*0028*/ 	.byte	0x00, 0xf0, 0x41, 0x07


	//----- nvinfo : EIATTR_MAXREG_COUNT
	.align		4
.L_918:
        /*002c*/ 	.byte	0x03, 0x1b
        /*002e*/ 	.short	0x00ff


	//----- nvinfo : EIATTR_NUM_BARRIERS
	.align		4
        /*0030*/ 	.byte	0x02, 0x4c
        /*0032*/ 	.byte	0x01
	.zero		1


	//----- nvinfo : EIATTR_MERCURY_ISA_VERSION
	.align		4
        /*0034*/ 	.byte	0x03, 0x5f
        /*0036*/ 	.short	0x0000


	//----- nvinfo : EIATTR_COOP_GROUP_MASK_REGIDS
	.align		4
        /*0038*/ 	.byte	0x04, 0x29
        /*003a*/ 	.short	(.L_920 - .L_919)


	//   ....[0]....
.L_919:
        /*003c*/ 	.word	0xffffffff


	//   ....[1]....
        /*0040*/ 	.word	0xffffffff


	//   ....[2]....
        /*0044*/ 	.word	0xffffffff


	//   ....[3]....
        /*0048*/ 	.word	0xffffffff


	//   ....[4]....
        /*004c*/ 	.word	0xffffffff


	//   ....[5]....
        /*0050*/ 	.word	0xffffffff


	//   ....[6]....
        /*0054*/ 	.word	0xffffffff


	//   ....[7]....
        /*0058*/ 	.word	0xffffffff


	//   ....[8]....
        /*005c*/ 	.word	0xffffffff


	//   ....[9]....
        /*0060*/ 	.word	0xffffffff


	//   ....[10]....
        /*0064*/ 	.word	0xffffffff


	//   ....[11]....
        /*0068*/ 	.word	0xffffffff


	//   ....[12]....
        /*006c*/ 	.word	0xffffffff


	//   ....[13]....
        /*0070*/ 	.word	0xffffffff


	//   ....[14]....
        /*0074*/ 	.word	0xffffffff


	//   ....[15]....
        /*0078*/ 	.word	0xffffffff


	//   ....[16]....
        /*007c*/ 	.word	0xffffffff


	//   ....[17]....
        /*0080*/ 	.word	0xffffffff


	//   ....[18]....
        /*0084*/ 	.word	0xffffffff


	//   ....[19]....
        /*0088*/ 	.word	0xffffffff


	//----- nvinfo : EIATTR_COOP_GROUP_INSTR_OFFSETS
	.align		4
.L_920:
        /*008c*/ 	.byte	0x04, 0x28
        /*008e*/ 	.short	(.L_922 - .L_921)


	//   ....[0]....
.L_921:
        /*0090*/ 	.word	0x000192e0


	//   ....[1]....
        /*0094*/ 	.word	0x00019300


	//   ....[2]....
        /*0098*/ 	.word	0x000193a0


	//   ....[3]....
        /*009c*/ 	.word	0x000193b0


	//   ....[4]....
        /*00a0*/ 	.word	0x0001eb00


	//   ....[5]....
        /*00a4*/ 	.word	0x0001eb10


	//   ....[6]....
        /*00a8*/ 	.word	0x0001eb40


	//   ....[7]....
        /*00ac*/ 	.word	0x0001eb50


	//   ....[8]....
        /*00b0*/ 	.word	0x00023de0


	//   ....[9]....
        /*00b4*/ 	.word	0x00023e00


	//   ....[10]....
        /*00b8*/ 	.word	0x00023e20


	//   ....[11]....
        /*00bc*/ 	.word	0x00023e40


	//   ....[12]....
        /*00c0*/ 	.word	0x00025da0


	//   ....[13]....
        /*00c4*/ 	.word	0x00025dd0


	//   ....[14]....
        /*00c8*/ 	.word	0x00025de0


	//   ....[15]....
        /*00cc*/ 	.word	0x00025e10


	//   ....[16]....
        /*00d0*/ 	.word	0x00027210


	//   ....[17]....
        /*00d4*/ 	.word	0x00027270


	//   ....[18]....
        /*00d8*/ 	.word	0x000272c0


	//   ....[19]....
        /*00dc*/ 	.word	0x00027310


	//----- nvinfo : EIATTR_EXIT_INSTR_OFFSETS
	.align		4
.L_922:
        /*00e0*/ 	.byte	0x04, 0x1c
        /*00e2*/ 	.short	(.L_924 - .L_923)


	//   ....[0]....
.L_923:
        /*00e4*/ 	.word	0x000001f0


	//----- nvinfo : EIATTR_CTAIDZ_USED
	.align		4
.L_924:
        /*00e8*/ 	.byte	0x01, 0x04
	.zero		2


	//----- nvinfo : EIATTR_CRS_STACK_SIZE
	.align		4
        /*00ec*/ 	.byte	0x04, 0x1e
        /*00ee*/ 	.short	(.L_926 - .L_925)
.L_925:
        /*00f0*/ 	.word	0x00000000
.L_926:


//--------------------- .nv.info._ZN5flash24flash_fwd_splitkv_kernelI23Flash_fwd_kernel_traitsILi128ELi64ELi128ELi4ELb0ELb0EN7cutlass10bfloat16_tE19Flash_kernel_traitsILi128ELi64ELi128ELi4ES3_EELb1ELb0ELb0ELb1ELb1ELb0ELb0ELb0EEEvNS_16Flash_fwd_paramsE --------------------------
	.section	.nv.info._ZN5flash24flash_fwd_splitkv_kernelI23Flash_fwd_kernel_traitsILi128ELi64ELi128ELi4ELb0ELb0EN7cutlass10bfloat16_tE19Flash_kernel_traitsILi128ELi64ELi128ELi4ES3_EELb1ELb0ELb0ELb1ELb1ELb0ELb0ELb0EEEvNS_16Flash_fwd_paramsE,"",@"SHT_CUDA_INFO"
	.sectionflags	@""
	.align	4


	//----- nvinfo : EIATTR_CUDA_API_VERSION
	.align		4
        /*0000*/ 	.byte	0x04, 0x37
        /*0002*/ 	.short	(.L_928 - .L_927)
.L_927:
        /*0004*/ 	.word	0x00000082


	//----- nvinfo : EIATTR_SW2861232_WAR
	.align		4
.L_928:
        /*0008*/ 	.byte	0x01, 0x35
	.zero		2


	//----- nvinfo : EIATTR_PARAM_CBANK
	.align		4
        /*000c*/ 	.byte	0x04, 0x0a
        /*000e*/ 	.short	(.L_930 - .L_929)
	.align		4
.L_929:
        /*0010*/ 	.word	index@(.nv.constant0._ZN5flash24flash_fwd_splitkv_kernelI23Flash_fwd_kernel_traitsILi128ELi64ELi128ELi4ELb0ELb0EN7cutlass10bfloat16_tE19Flash_kernel_traitsILi128ELi64ELi128ELi4ES3_EELb1ELb0ELb0ELb1ELb1ELb0ELb0ELb0EEEvNS_16Flash_fwd_paramsE)
        /*0014*/ 	.short	0x0160
        /*0016*/ 	.short	0x01d0


	//----- nvinfo : EIATTR_CBANK_PARAM_SIZE
	.align		4
.L_930:
        /*0018*/ 	.byte	0x03, 0x19
        /*001a*/ 	.short	0x01d0


	//----- nvinfo : EIATTR_KPARAM_INFO
	.align		4
        /*001c*/ 	.byte	0x04, 0x17
        /*001e*/ 	.short	(.L_932 - .L_931)
.L_931:
        /*0020*/ 	.word	0x00000000
        /*0024*/ 	.short	0x0000
        /*0026*/ 	.short	0x0000
        /*0028*/ 	.byte	0x00, 0xf0, 0x41, 0x07


	//----- nvinfo : EIATTR_MAXREG_COUNT
	.align		4
.L_932:
        /*002c*/ 	.byte	0x03, 0x1b
        /*002e*/ 	.short	0x00ff


	//----- nvinfo : EIATTR_NUM_BARRIERS
	.align		4
        /*0030*/ 	.byte	0x02, 0x4c
        /*0032*/ 	.byte	0x01
	.zero		1


	//----- nvinfo : EIATTR_MERCURY_ISA_VERSION
	.align		4
        /*0034*/ 	.byte	0x03, 0x5f
        /*0036*/ 	.short	0x0000


	//----- nvinfo : EIATTR_COOP_GROUP_MASK_REGIDS
	.align		4
        /*0038*/ 	.byte	0x04, 0x29
        /*003a*/ 	.short	(.L_934 - .L_933)


	//   ....[0]....
.L_933:
        /*003c*/ 	.word	0xffffffff


	//   ....[1]....
        /*0040*/ 	.word	0xffffffff


	//   ....[2]....
        /*0044*/ 	.word	0xffffffff


	//   ....[3]....
        /*0048*/ 	.word	0xffffffff


	//   ....[4]....
        /*004c*/ 	.word	0xffffffff


	//   ....[5]....
        /*0050*/ 	.word	0xffffffff


	//   ....[6]....
        /*0054*/ 	.word	0xffffffff


	//   ....[7]....
        /*0058*/ 	.word	0xffffffff


	//   ....[8]....
        /*005c*/ 	.word	0xffffffff


	//   ....[9]....
        /*0060*/ 	.word	0xffffffff


	//   ....[10]....
        /*0064*/ 	.word	0xffffffff


	//   ....[11]....
        /*0068*/ 	.word	0xffffffff


	//----- nvinfo : EIATTR_COOP_GROUP_INSTR_OFFSETS
	.align		4
.L_934:
        /*006c*/ 	.byte	0x04, 0x28
        /*006e*/ 	.short	(.L_936 - .L_935)


	//   ....[0]....
.L_935:
        /*0070*/ 	.word	0x00003ff0


	//   ....[1]....
        /*0074*/ 	.word	0x00004010


	//   ....[2]....
        /*0078*/ 	.word	0x000040b0


	//   ....[3]....
        /*007c*/ 	.word	0x000040c0


	//   ....[4]....
        /*0080*/ 	.word	0x000078e0


	//   ....[5]....
        /*0084*/ 	.word	0x00007900


	//   ....[6]....
        /*0088*/ 	.word	0x00007930


	//   ....[7]....
        /*008c*/ 	.word	0x00007940


	//   ....[8]....
        /*0090*/ 	.word	0x00009870


	//   ....[9]....
        /*0094*/ 	.word	0x000098b0


	//   ....[10]....
        /*0098*/ 	.word	0x00009930


	//   ....[11]....
        /*009c*/ 	.word	0x00009950


	//----- nvinfo : EIATTR_EXIT_INSTR_OFFSETS
	.align		4
.L_936:
        /*00a0*/ 	.byte	0x04, 0x1c
        /*00a2*/ 	.short	(.L_938 - .L_937)


	//   ....[0]....
.L_937:
        /*00a4*/ 	.word	0x00000160


	//   ....[1]....
        /*00a8*/ 	.word	0x00000710


	//   ....[2]....
        /*00ac*/ 	.word	0x00000740


	//   ....[3]....
        /*00b0*/ 	.word	0x0000a920


	//----- nvinfo : EIATTR_CTAIDZ_USED
	.align		4
.L_938:
        /*00b4*/ 	.byte	0x01, 0x04
	.zero		2


	//----- nvinfo : EIATTR_CRS_STACK_SIZE
	.align		4
        /*00b8*/ 	.byte	0x04, 0x1e
        /*00ba*/ 	.short	(.L_940 - .L_939)
.L_939:
        /*00bc*/ 	.word	0x00000000
.L_940:


//--------------------- .nv.info._ZN5flash24flash_fwd_splitkv_kernelI23Flash_fwd_kernel_traitsILi128ELi64ELi128ELi4ELb0ELb0EN7cutlass10bfloat16_tE19Flash_kernel_traitsILi128ELi64ELi128ELi4ES3_EELb1ELb0ELb0ELb1ELb1ELb1ELb0ELb0EEEvNS_16Flash_fwd_paramsE --------------------------
	.section	.nv.info._ZN5flash24flash_fwd_splitkv_kernelI23Flash_fwd_kernel_traitsILi128ELi64ELi128ELi4ELb0ELb0EN7cutlass10bfloat16_tE19Flash_kernel_traitsILi128ELi64ELi128ELi4ES3_EELb1ELb0ELb0ELb1ELb1ELb1ELb0ELb0EEEvNS_16Flash_fwd_paramsE,"",@"SHT_CUDA_INFO"
	.sectionflags	@""
	.align	4


	//----- nvinfo : EIATTR_CUDA_API_VERSION
	.align		4
        /*0000*/ 	.byte	0x04, 0x37
        /*0002*/ 	.short	(.L_942 - .L_941)
.L_941:
        /*0004*/ 	.word	0x00000082


	//----- nvinfo : EIATTR_SW2861232_WAR
	.align		4
.L_942:
        /*0008*/ 	.byte	0x01, 0x35
	.zero		2


	//----- nvinfo : EIATTR_PARAM_CBANK
	.align		4
        /*000c*/ 	.byte	0x04, 0x0a
        /*000e*/ 	.short	(.L_944 - .L_943)
	.align		4
.L_943:
        /*0010*/ 	.word	index@(.nv.constant0._ZN5flash24flash_fwd_splitkv_kernelI23Flash_fwd_kernel_traitsILi128ELi64ELi128ELi4ELb0ELb0EN7cutlass10bfloat16_tE19Flash_kernel_traitsILi128ELi64ELi128ELi4ES3_EELb1ELb0ELb0ELb1ELb1ELb1ELb0ELb0EEEvNS_16Flash_fwd_paramsE)
        /*0014*/ 	.short	0x0160
        /*0016*/ 	.short	0x01d0


	//----- nvinfo : EIATTR_CBANK_PARAM_SIZE
	.align		4
.L_944:
        /*0018*/ 	.byte	0x03, 0x19
        /*001a*/ 	.short	0x01d0


	//----- nvinfo : EIATTR_KPARAM_INFO
	.align		4
        /*001c*/ 	.byte	0x04, 0x17
        /*001e*/ 	.short	(.L_946 - .L_945)
.L_945:
        /*0020*/ 	.word	0x00000000
        /*0024*/ 	.short	0x0000
        /*0026*/ 	.short	0x0000
        /*0028*/ 	.byte	0x00, 0xf0, 0x41, 0x07


	//----- nvinfo : EIATTR_MAXREG_COUNT
	.align		4
.L_946:
        /*002c*/ 	.byte	0x03, 0x1b
        /*002e*/ 	.short	0x00ff


	//----- nvinfo : EIATTR_NUM_BARRIERS
	.align		4
        /*0030*/ 	.byte	0x02, 0x4c
        /*0032*/ 	.byte	0x01
	.zero		1


	//----- nvinfo : EIATTR_MERCURY_ISA_VERSION
	.align		4
        /*0034*/ 	.byte	0x03, 0x5f
        /*0036*/ 	.short	0x0000


	//----- nvinfo : EIATTR_COOP_GROUP_MASK_REGIDS
	.align		4
        /*0038*/ 	.byte	0x04, 0x29
        /*003a*/ 	.short	(.L_948 - .L_947)


	//   ....[0]....
.L_947:
        /*003c*/ 	.word	0xffffffff


	//   ....[1]....
        /*0040*/ 	.word	0xffffffff


	//   ....[2]....
        /*0044*/ 	.word	0xffffffff


	//   ....[3]....
        /*0048*/ 	.word	0xffffffff


	//   ....[4]....
        /*004c*/ 	.word	0xffffffff


	//   ....[5]....
        /*0050*/ 	.word	0xffffffff


	//   ....[6]....
        /*0054*/ 	.word	0xffffffff


	//   ....[7]....
        /*0058*/ 	.word	0xffffffff


	//   ....[8]....
        /*005c*/ 	.word	0xffffffff


	//   ....[9]....
        /*0060*/ 	.word	0xffffffff


	//   ....[10]....
        /*0064*/ 	.word	0xffffffff


	//   ....[11]....
        /*0068*/ 	.word	0xffffffff


	//----- nvinfo : EIATTR_COOP_GROUP_INSTR_OFFSETS
	.align		4
.L_948:
        /*006c*/ 	.byte	0x04, 0x28
        /*006e*/ 	.short	(.L_950 - .L_949)


	//   ....[0]....
.L_949:
        /*0070*/ 	.word	0x000047e0


	//   ....[1]....
        /*0074*/ 	.word	0x00004800


	//   ....[2]....
        /*0078*/ 	.word	0x000048a0


	//   ....[3]....
        /*007c*/ 	.word	0x000048b0


	//   ....[4]....
        /*0080*/ 	.word	0x00008930


	//   ....[5]....
        /*0084*/ 	.word	0x00008940


	//   ....[6]....
        /*0088*/ 	.word	0x00008970


	//   ....[7]....
        /*008c*/ 	.word	0x00008980


	//   ....[8]....
        /*0090*/ 	.word	0x0000a860


	//   ....[9]....
        /*0094*/ 	.word	0x0000a8a0


	//   ....[10]....
        /*0098*/ 	.word	0x0000a920


	//   ....[11]....
        /*009c*/ 	.word	0x0000a940


	//----- nvinfo : EIATTR_EXIT_INSTR_OFFSETS
	.align		4
.L_950:
        /*00a0*/ 	.byte	0x04, 0x1c
        /*00a2*/ 	.short	(.L_952 - .L_951)


	//   ....[0]....
.L_951:
        /*00a4*/ 	.word	0x00000160


	//   ....[1]....
        /*00a8*/ 	.word	0x00000710


	//   ....[2]....
        /*00ac*/ 	.word	0x00000740


	//   ....[3]....
        /*00b0*/ 	.word	0x0000b910


	//----- nvinfo : EIATTR_CTAIDZ_USED
	.align		4
.L_952:
        /*00b4*/ 	.byte	0x01, 0x04
	.zero		2


	//----- nvinfo : EIATTR_CRS_STACK_SIZE
	.align		4
        /*00b8*/ 	.byte	0x04, 0x1e
        /*00ba*/ 	.short	(.L_954 - .L_953)
.L_953:
        /*00bc*/ 	.word	0x00000000
.L_954:


//--------------------- .nv.info._ZN5flash24flash_fwd_splitkv_kernelI23Flash_fwd_kernel_traitsILi128ELi64ELi128ELi4ELb0ELb0EN7cutlass10bfloat16_tE19Flash_kernel_traitsILi128ELi64ELi128ELi4ES3_EELb1ELb0ELb0ELb1ELb1ELb0ELb1ELb0EEEvNS_16Flash_fwd_paramsE --------------------------
	.section	.nv.info._ZN5flash24flash_fwd_splitkv_kernelI23Flash_fwd_kernel_traitsILi128ELi64ELi128ELi4ELb0ELb0EN7cutlass10bfloat16_tE19Flash_kernel_traitsILi128ELi64ELi128ELi4ES3_EELb1ELb0ELb0ELb1ELb1ELb0ELb1ELb0EEEvNS_16Flash_fwd_paramsE,"",@"SHT_CUDA_INFO"
	.sectionflags	@""
	.align	4


	//----- nvinfo : EIATTR_CUDA_API_VERSION
	.align		4
        /*0000*/ 	.byte	0x04, 0x37
        /*0002*/ 	.short	(.L_956 - .L_955)
.L_955:
        /*0004*/ 	.word	0x00000082


	//----- nvinfo : EIATTR_SW2861232_WAR
	.align		4
.L_956:
        /*0008*/ 	.byte	0x01, 0x35
	.zero		2


	//----- nvinfo : EIATTR_PARAM_CBANK
	.align		4
        /*000c*/ 	.byte	0x04, 0x0a
        /*000e*/ 	.short	(.L_958 - .L_957)
	.align		4
.L_957:
        /*0010*/ 	.word	index@(.nv.constant0._ZN5flash24flash_fwd_splitkv_kernelI23Flash_fwd_kernel_traitsILi128ELi64ELi128ELi4ELb0ELb0EN7cutlass10bfloat16_tE19Flash_kernel_traitsILi128ELi64ELi128ELi4ES3_EELb1ELb0ELb0ELb1ELb1ELb0ELb1ELb0EEEvNS_16Flash_fwd_paramsE)
        /*0014*/ 	.short	0x0160
        /*0016*/ 	.short	0x01d0


	//----- nvinfo : EIATTR_CBANK_PARAM_SIZE
	.align		4
.L_958:
        /*0018*/ 	.byte	0x03, 0x19
        /*001a*/ 	.short	0x01d0


	//----- nvinfo : EIATTR_KPARAM_INFO
	.align		4
        /*001c*/ 	.byte	0x04, 0x17
        /*001e*/ 	.short	(.L_960 - .L_959)
.L_959:
        /*0020*/ 	.word	0x00000000
        /*0024*/ 	.short	0x0000
        /*0026*/ 	.short	0x0000
        /*0028*/ 	.byte	0x00, 0xf0, 0x41, 0x07


	//----- nvinfo : EIATTR_MAXREG_COUNT
	.align		4
.L_960:
        /*002c*/ 	.byte	0x03, 0x1b
        /*002e*/ 	.short	0x00ff


	//----- nvinfo : EIATTR_NUM_BARRIERS
	.align		4
        /*0030*/ 	.byte	0x02, 0x4c
        /*0032*/ 	.byte	0x01
	.zero		1


	//----- nvinfo : EIATTR_MERCURY_ISA_VERSION
	.align		4
        /*0034*/ 	.byte	0x03, 0x5f
        /*0036*/ 	.short	0x0000


	//----- nvinfo : EIATTR_COOP_GROUP_MASK_REGIDS
	.align		4
        /*0038*/ 	.byte	0x04, 0x29
        /*003a*/ 	.short	(.L_962 - .L_961)


	//   ....[0]....
.L_961:
        /*003c*/ 	.word	0xffffffff


	//   ....[1]....
        /*0040*/ 	.word	0xffffffff


	//   ....[2]....
        /*0044*/ 	.word	0xffffffff


	//   ....[3]....
        /*0048*/ 	.word	0xffffffff


	//   ....[4]....
        /*004c*/ 	.word	0xffffffff


	//   ....[5]....
        /*0050*/ 	.word	0xffffffff


	//   ....[6]....
        /*0054*/ 	.word	0xffffffff


	//   ....[7]....
        /*0058*/ 	.word	0xffffffff


	//   ....[8]....
        /*005c*/ 	.word	0xffffffff


	//   ....[9]....
        /*0060*/ 	.word	0xffffffff


	//   ....[10]....
        /*0064*/ 	.word	0xffffffff


	//   ....[11]....
        /*0068*/ 	.word	0xffffffff


	//----- nvinfo : EIATTR_COOP_GROUP_INSTR_OFFSETS
	.align		4
.L_962:
        /*006c*/ 	.byte	0x04, 0x28
        /*006e*/ 	.short	(.L_964 - .L_963)


	//   ....[0]....
.L_963:
        /*0070*/ 	.word	0x00004290


	//   ....[1]....
        /*0074*/ 	.word	0x000042b0


	//   ....[2]....
        /*0078*/ 	.word	0x00004350


	//   ....[3]....
        /*007c*/ 	.word	0x00004360


	//   ....[4]....
        /*0080*/ 	.word	0x00007b70


	//   ....[5]....
        /*0084*/ 	.word	0x00007b90


	//   ....[6]....
        /*0088*/ 	.word	0x00007bc0


	//   ....[7]....
        /*008c*/ 	.word	0x00007bd0


	//   ....[8]....
        /*0090*/ 	.word	0x00009b00


	//   ....[9]....
        /*0094*/ 	.word	0x00009b40


	//   ....[10]....
        /*0098*/ 	.word	0x00009ba0


	//   ....[11]....
        /*009c*/ 	.word	0x00009bb0


	//----- nvinfo : EIATTR_EXIT_INSTR_OFFSETS
	.align		4
.L_964:
        /*00a0*/ 	.byte	0x04, 0x1c
        /*00a2*/ 	.short	(.L_966 - .L_965)


	//   ....[0]....
.L_965:
        /*00a4*/ 	.word	0x000002a0


	//   ....[1]....
        /*00a8*/ 	.word	0x000009f0


	//   ....[2]....
        /*00ac*/ 	.word	0x00000a20


	//   ....[3]....
        /*00b0*/ 	.word	0x0000a990


	//----- nvinfo : EIATTR_CTAIDZ_USED
	.align		4
.L_966:
        /*00b4*/ 	.byte	0x01, 0x04
	.zero		2


	//----- nvinfo : EIATTR_CRS_STACK_SIZE
	.align		4
        /*00b8*/ 	.byte	0x04, 0x1e
        /*00ba*/ 	.short	(.L_968 - .L_967)
.L_967:
        /*00bc*/ 	.word	0x00000000
.L_968:


//--------------------- .nv.info._ZN5flash24flash_fwd_splitkv_kernelI23Flash_fwd_kernel_traitsILi128ELi64ELi128ELi4ELb0ELb0EN7cutlass10bfloat16_tE19Flash_kernel_traitsILi128ELi64ELi128ELi4ES3_EELb1ELb0ELb0ELb1ELb1ELb1ELb1ELb0EEEvNS_16Flash_fwd_paramsE --------------------------
	.section	.nv.info._ZN5flash24flash_fwd_splitkv_kernelI23Flash_fwd_kernel_traitsILi128ELi64ELi128ELi4ELb0ELb0EN7cutlass10bfloat16_tE19Flash_kernel_traitsILi128ELi64ELi128ELi4ES3_EELb1ELb0ELb0ELb1ELb1ELb1ELb1ELb0EEEvNS_16Flash_fwd_paramsE,"",@"SHT_CUDA_INFO"
	.sectionflags	@""
	.align	4


	//----- nvinfo : EIATTR_CUDA_API_VERSION
	.align		4
        /*0000*/ 	.byte	0x04, 0x37
        /*0002*/ 	.short	(.L_970 - .L_969)
.L_969:
        /*0004*/ 	.word	0x00000082


	//----- nvinfo : EIATTR_SW2861232_WAR
	.align		4
.L_970:
        /*0008*/ 	.byte	0x01, 0x35
	.zero		2


	//----- nvinfo : EIATTR_PARAM_CBANK
	.align		4
        /*000c*/ 	.byte	0x04, 0x0a
        /*000e*/ 	.short	(.L_972 - .L_971)
	.align		4
.L_971:
        /*0010*/ 	.word	index@(.nv.constant0._ZN5flash24flash_fwd_splitkv_kernelI23Flash_fwd_kernel_traitsILi128ELi64ELi128ELi4ELb0ELb0EN7cutlass10bfloat16_tE19Flash_kernel_traitsILi128ELi64ELi128ELi4ES3_EELb1ELb0ELb0ELb1ELb1ELb1ELb1ELb0EEEvNS_16Flash_fwd_paramsE)
        /*0014*/ 	.short	0x0160
        /*0016*/ 	.short	0x01d0


	//----- nvinfo : EIATTR_CBANK_PARAM_SIZE
	.align		4
.L_972:
        /*0018*/ 	.byte	0x03, 0x19
        /*001a*/ 	.short	0x01d0


	//----- nvinfo : EIATTR_KPARAM_INFO
	.align		4
        /*001c*/ 	.byte	0x04, 0x17
        /*001e*/ 	.short	(.L_974 - .L_973)
.L_973:
        /*0020*/ 	.word	0x00000000
        /*0024*/ 	.short	0x0000
        /*0026*/ 	.short	0x0000
        /*0028*/ 	.byte	0x00, 0xf0, 0x41, 0x07


	//----- nvinfo : EIATTR_MAXREG_COUNT
	.align		4
.L_974:
        /*002c*/ 	.byte	0x03, 0x1b
        /*002e*/ 	.short	0x00ff


	//----- nvinfo : EIATTR_NUM_BARRIERS
	.align		4
        /*0030*/ 	.byte	0x02, 0x4c
        /*0032*/ 	.byte	0x01
	.zero		1


	//----- nvinfo : EIATTR_MERCURY_ISA_VERSION
	.align		4
        /*0034*/ 	.byte	0x03, 0x5f
        /*0036*/ 	.short	0x0000


	//----- nvinfo : EIATTR_COOP_GROUP_MASK_REGIDS
	.align		4
        /*0038*/ 	.byte	0x04, 0x29
        /*003a*/ 	.short	(.L_976 - .L_975)


	//   ....[0]....
.L_975:
        /*003c*/ 	.word	0xffffffff


	//   ....[1]....
        /*0040*/ 	.word	0xffffffff


	//   ....[2]....
        /*0044*/ 	.word	0xffffffff


	//   ....[3]....
        /*0048*/ 	.word	0xffffffff


	//   ....[4]....
        /*004c*/ 	.word	0xffffffff


	//   ....[5]....
        /*0050*/ 	.word	0xffffffff


	//   ....[6]....
        /*0054*/ 	.word	0xffffffff


	//   ....[7]....
        /*0058*/ 	.word	0xffffffff


	//   ....[8]....
        /*005c*/ 	.word	0xffffffff


	//   ....[9]....
        /*0060*/ 	.word	0xffffffff


	//   ....[10]....
        /*0064*/ 	.word	0xffffffff


	//   ....[11]....
        /*0068*/ 	.word	0xffffffff


	//----- nvinfo : EIATTR_COOP_GROUP_INSTR_OFFSETS
	.align		4
.L_976:
        /*006c*/ 	.byte	0x04, 0x28
        /*006e*/ 	.short	(.L_978 - .L_977)


	//   ....[0]....
.L_977:
        /*0070*/ 	.word	0x00004a90


	//   ....[1]....
        /*0074*/ 	.word	0x00004ab0


	//   ....[2]....
        /*0078*/ 	.word	0x00004b50


	//   ....[3]....
        /*007c*/ 	.word	0x00004b60


	//   ....[4]....
        /*0080*/ 	.word	0x00008bd0


	//   ....[5]....
        /*0084*/ 	.word	0x00008be0


	//   ....[6]....
        /*0088*/ 	.word	0x00008c10


	//   ....[7]....
        /*008c*/ 	.word	0x00008c20


	//   ....[8]....
        /*0090*/ 	.word	0x0000ab00


	//   ....[9]....
        /*0094*/ 	.word	0x0000ab40


	//   ....[10]....
        /*0098*/ 	.word	0x0000aba0


	//   ....[11]....
        /*009c*/ 	.word	0x0000abb0


	//----- nvinfo : EIATTR_EXIT_INSTR_OFFSETS
	.align		4
.L_978:
        /*00a0*/ 	.byte	0x04, 0x1c
        /*00a2*/ 	.short	(.L_980 - .L_979)


	//   ....[0]....
.L_979:
        /*00a4*/ 	.word	0x000002a0


	//   ....[1]....
        /*00a8*/ 	.word	0x000009f0


	//   ....[2]....
        /*00ac*/ 	.word	0x00000a20


	//   ....[3]....
        /*00b0*/ 	.word	0x0000b990


	//----- nvinfo : EIATTR_CTAIDZ_USED
	.align		4
.L_980:
        /*00b4*/ 	.byte	0x01, 0x04
	.zero		2


	//----- nvinfo : EIATTR_CRS_STACK_SIZE
	.align		4
        /*00b8*/ 	.byte	0x04, 0x1e
        /*00ba*/ 	.short	(.L_982 - .L_981)
.L_981:
        /*00bc*/ 	.word	0x00000000
.L_982:


//--------------------- .nv.info._ZN5flash24flash_fwd_splitkv_kernelI23Flash_fwd_kernel_traitsILi128ELi64ELi128ELi4ELb0ELb0EN7cutlass10bfloat16_tE19Flash_kernel_traitsILi128ELi64ELi128ELi4ES3_EELb1ELb0ELb0ELb0ELb1ELb0ELb0ELb0EEEvNS_16Flash_fwd_paramsE --------------------------
	.section	.nv.info._ZN5flash24flash_fwd_splitkv_kernelI23Flash_fwd_kernel_traitsILi128ELi64ELi128ELi4ELb0ELb0EN7cutlass10bfloat16_tE19Flash_kernel_traitsILi128ELi64ELi128ELi4ES3_EELb1ELb0ELb0ELb0ELb1ELb0ELb0ELb0EEEvNS_16Flash_fwd_paramsE,"",@"SHT_CUDA_INFO"
	.sectionflags	@""
	.align	4


	//----- nvinfo : EIATTR_CUDA_API_VERSION
	.align		4
        /*0000*/ 	.byte	0x04, 0x37
        /*0002*/ 	.short	(.L_984 - .L_983)
.L_983:
        /*0004*/ 	.word	0x00000082


	//----- nvinfo : EIATTR_SW2861232_WAR
	.align		4
.L_984:
        /*0008*/ 	.byte	0x01, 0x35
	.zero		2


	//----- nvinfo : EIATTR_PARAM_CBANK
	.align		4
        /*000c*/ 	.byte	0x04, 0x0a
        /*000e*/ 	.short	(.L_986 - .L_985)
	.align		4
.L_985:
        /*0010*/ 	.word	index@(.nv.constant0._ZN5flash24flash_fwd_splitkv_kernelI23Flash_fwd_kernel_traitsILi128ELi64ELi128ELi4ELb0ELb0EN7cutlass10bfloat16_tE19Flash_kernel_traitsILi128ELi64ELi128ELi4ES3_EELb1ELb0ELb0ELb0ELb1ELb0ELb0ELb0EEEvNS_16Flash_fwd_paramsE)
        /*0014*/ 	.short	0x0160
        /*0016*/ 	.short	0x01d0


	//----- nvinfo : EIATTR_CBANK_PARAM_SIZE
	.align		4
.L_986:
        /*0018*/ 	.byte	0x03, 0x19
        /*001a*/ 	.short	0x01d0


	//----- nvinfo : EIATTR_KPARAM_INFO
	.align		4
        /*001c*/ 	.byte	0x04, 0x17
        /*001e*/ 	.short	(.L_988 - .L_987)
.L_987:
        /*0020*/ 	.word	0x00000000
        /*0024*/ 	.short	0x0000
        /*0026*/ 	.short	0x0000
        /*0028*/ 	.byte	0x00, 0xf0, 0x41, 0x07


	//----- nvinfo : EIATTR_MAXREG_COUNT
	.align		4
.L_988:
        /*002c*/ 	.byte	0x03, 0x1b
        /*002e*/ 	.short	0x00ff


	//----- nvinfo : EIATTR_NUM_BARRIERS
	.align		4
        /*0030*/ 	.byte	0x02, 0x4c
        /*0032*/ 	.byte	0x01
	.zero		1


	//----- nvinfo : EIATTR_MERCURY_ISA_VERSION
	.align		4
        /*0034*/ 	.byte	0x03, 0x5f
        /*0036*/ 	.short	0x0000


	//----- nvinfo : EIATTR_COOP_GROUP_MASK_REGIDS
	.align		4
        /*0038*/ 	.byte	0x04, 0x29
        /*003a*/ 	.short	(.L_990 - .L_989)


	//   ....[0]....
.L_989:
        /*003c*/ 	.word	0xffffffff


	//   ....[1]....
        /*0040*/ 	.word	0xffffffff


	//   ....[2]....
        /*0044*/ 	.word	0xffffffff


	//   ....[3]....
        /*0048*/ 	.word	0xffffffff


	//   ....[4]....
        /*004c*/ 	.word	0xffffffff


	//   ....[5]....
        /*0050*/ 	.word	0xffffffff


	//   ....[6]....
        /*0054*/ 	.word	0xffffffff


	//   ....[7]....
        /*0058*/ 	.word	0xffffffff


	//   ....[8]....
        /*005c*/ 	.word	0xffffffff


	//   ....[9]....
        /*0060*/ 	.word	0xffffffff


	//   ....[10]....
        /*0064*/ 	.word	0xffffffff


	//   ....[11]....
        /*0068*/ 	.word	0xffffffff


	//   ....[12]....
        /*006c*/ 	.word	0xffffffff


	//   ....[13]....
        /*0070*/ 	.word	0xffffffff


	//   ....[14]....
        /*0074*/ 	.word	0xffffffff


	//   ....[15]....
        /*0078*/ 	.word	0xffffffff


	//----- nvinfo : EIATTR_COOP_GROUP_INSTR_OFFSETS
	.align		4
.L_990:
        /*007c*/ 	.byte	0x04, 0x28
        /*007e*/ 	.short	(.L_992 - .L_991)


	//   ....[0]....
.L_991:
        /*0080*/ 	.word	0x00004d40


	//   ....[1]....
        /*0084*/ 	.word	0x00004d70


	//   ....[2]....
        /*0088*/ 	.word	0x00004d90


	//   ....[3]....
        /*008c*/ 	.word	0x00004db0


	//   ....[4]....
        /*0090*/ 	.word	0x00009060


	//   ....[5]....
        /*0094*/ 	.word	0x00009070


	//   ....[6]....
        /*0098*/ 	.word	0x000090a0


	//   ....[7]....
        /*009c*/ 	.word	0x000090b0


	//   ....[8]....
        /*00a0*/ 	.word	0x0000ce20


	//   ....[9]....
        /*00a4*/ 	.word	0x0000ce40


	//   ....[10]....
        /*00a8*/ 	.word	0x0000ce70


	//   ....[11]....
        /*00ac*/ 	.word	0x0000ce80


	//   ....[12]....
        /*00b0*/ 	.word	0x0000edb0


	//   ....[13]....
        /*00b4*/ 	.word	0x0000edf0


	//   ....[14]....
        /*00b8*/ 	.word	0x0000ee30


	//   ....[15]....
        /*00bc*/ 	.word	0x0000ee40


	//----- nvinfo : EIATTR_EXIT_INSTR_OFFSETS
	.align		4
.L_992:
        /*00c0*/ 	.byte	0x04, 0x1c
        /*00c2*/ 	.short	(.L_994 - .L_993)


	//   ....[0]....
.L_993:
        /*00c4*/ 	.word	0x000002d0


	//   ....[1]....
        /*00c8*/ 	.word	0x00000af0


	//   ....[2]....
        /*00cc*/ 	.word	0x00000b20


	//   ....[3]....
        /*00d0*/ 	.word	0x00010030


	//   ....[4]....
        /*00d4*/ 	.word	0x000100f0


	//----- nvinfo : EIATTR_CTAIDZ_USED
	.align		4
.L_994:
        /*00d8*/ 	.byte	0x01, 0x04
	.zero		2


	//----- nvinfo : EIATTR_CRS_STACK_SIZE
	.align		4
        /*00dc*/ 	.byte	0x04, 0x1e
        /*00de*/ 	.short	(.L_996 - .L_995)
.L_995:
        /*00e0*/ 	.word	0x00000000
.L_996:


//--------------------- .nv.info._ZN5flash24flash_fwd_splitkv_kernelI23Flash_fwd_kernel_traitsILi128ELi64ELi128ELi4ELb0ELb0EN7cutlass10bfloat16_tE19Flash_kernel_traitsILi128ELi64ELi128ELi4ES3_EELb1ELb0ELb0ELb0ELb1ELb1ELb0ELb0EEEvNS_16Flash_fwd_paramsE --------------------------
	.section	.nv.info._ZN5flash24flash_fwd_splitkv_kernelI23Flash_fwd_kernel_traitsILi128ELi64ELi128ELi4ELb0ELb0EN7cutlass10bfloat16_tE19Flash_kernel_traitsILi128ELi64ELi128ELi4ES3_EELb1ELb0ELb0ELb0ELb1ELb1ELb0ELb0EEEvNS_16Flash_fwd_paramsE,"",@"SHT_CUDA_INFO"
	.sectionflags	@""
	.align	4


	//----- nvinfo : EIATTR_CUDA_API_VERSION
	.align		4
        /*0000*/ 	.byte	0x04, 0x37
        /*0002*/ 	.short	(.L_998 - .L_997)
.L_997:
        /*0004*/ 	.word	0x00000082


	//----- nvinfo : EIATTR_SW2861232_WAR
	.align		4
.L_998:
        /*0008*/ 	.byte	0x01, 0x35
	.zero		2


	//----- nvinfo : EIATTR_PARAM_CBANK
	.align		4
        /*000c*/ 	.byte	0x04, 0x0a
        /*000e*/ 	.short	(.L_1000 - .L_999)
	.align		4
.L_999:
        /*0010*/ 	.word	index@(.nv.constant0._ZN5flash24flash_fwd_splitkv_kernelI23Flash_fwd_kernel_traitsILi128ELi64ELi128ELi4ELb0ELb0EN7cutlass10bfloat16_tE19Flash_kernel_traitsILi128ELi64ELi128ELi4ES3_EELb1ELb0ELb0ELb0ELb1ELb1ELb0ELb0EEEvNS_16Flash_fwd_paramsE)
        /*0014*/ 	.short	0x0160
        /*0016*/ 	.short	0x01d0


	//----- nvinfo : EIATTR_CBANK_PARAM_SIZE
	.align		4
.L_1000:
        /*0018*/ 	.byte	0x03, 0x19
        /*001a*/ 	.short	0x01d0


	//----- nvinfo : EIATTR_KPARAM_INFO
	.align		4
        /*001c*/ 	.byte	0x04, 0x17
        /*001e*/ 	.short	(.L_1002 - .L_1001)
.L_1001:
        /*0020*/ 	.word	0x00000000
        /*0024*/ 	.short	0x0000
        /*0026*/ 	.short	0x0000
        /*0028*/ 	.byte	0x00, 0xf0, 0x41, 0x07


	//----- nvinfo : EIATTR_MAXREG_COUNT
	.align		4
.L_1002:
        /*002c*/ 	.byte	0x03, 0x1b
        /*002e*/ 	.short	0x00ff


	//----- nvinfo : EIATTR_NUM_BARRIERS
	.align		4
        /*0030*/ 	.byte	0x02, 0x4c
        /*0032*/ 	.byte	0x01
	.zero		1


	//----- nvinfo : EIATTR_MERCURY_ISA_VERSION
	.align		4
        /*0034*/ 	.byte	0x03, 0x5f
        /*0036*/ 	.short	0x0000


	//----- nvinfo : EIATTR_COOP_GROUP_MASK_REGIDS
	.align		4
        /*0038*/ 	.byte	0x04, 0x29
        /*003a*/ 	.short	(.L_1004 - .L_1003)


	//   ....[0]....
.L_1003:
        /*003c*/ 	.word	0xffffffff


	//   ....[1]....
        /*0040*/ 	.word	0xffffffff


	//   ....[2]....
        /*0044*/ 	.word	0xffffffff


	//   ....[3]....
        /*0048*/ 	.word	0xffffffff


	//   ....[4]....
        /*004c*/ 	.word	0xffffffff


	//   ....[5]....
        /*0050*/ 	.word	0xffffffff


	//   ....[6]....
        /*0054*/ 	.word	0xffffffff


	//   ....[7]....
        /*0058*/ 	.word	0xffffffff


	//   ....[8]....
        /*005c*/ 	.word	0xffffffff


	//   ....[9]....
        /*0060*/ 	.word	0xffffffff


	//   ....[10]....
        /*0064*/ 	.word	0xffffffff


	//   ....[11]....
        /*0068*/ 	.word	0xffffffff


	//   ....[12]....
        /*006c*/ 	.word	0xffffffff


	//   ....[13]....
        /*0070*/ 	.word	0xffffffff


	//   ....[14]....
        /*0074*/ 	.word	0xffffffff


	//   ....[15]....
        /*0078*/ 	.word	0xffffffff


	//----- nvinfo : EIATTR_COOP_GROUP_INSTR_OFFSETS
	.align		4
.L_1004:
        /*007c*/ 	.byte	0x04, 0x28
        /*007e*/ 	.short	(.L_1006 - .L_1005)


	//   ....[0]....
.L_1005:
        /*0080*/ 	.word	0x00005650


	//   ....[1]....
        /*0084*/ 	.word	0x00005720


	//   ....[2]....
        /*0088*/ 	.word	0x00005730


	//   ....[3]....
        /*008c*/ 	.word	0x00005770


	//   ....[4]....
        /*0090*/ 	.word	0x0000a250


	//   ....[5]....
        /*0094*/ 	.word	0x0000a260


	//   ....[6]....
        /*0098*/ 	.word	0x0000a290


	//   ....[7]....
        /*009c*/ 	.word	0x0000a2a0


	//   ....[8]....
        /*00a0*/ 	.word	0x0000e8a0


	//   ....[9]....
        /*00a4*/ 	.word	0x0000e8b0


	//   ....[10]....
        /*00a8*/ 	.word	0x0000e8e0


	//   ....[11]....
        /*00ac*/ 	.word	0x0000e8f0


	//   ....[12]....
        /*00b0*/ 	.word	0x000107d0


	//   ....[13]....
        /*00b4*/ 	.word	0x00010810


	//   ....[14]....
        /*00b8*/ 	.word	0x00010850


	//   ....[15]....
        /*00bc*/ 	.word	0x00010870


	//----- nvinfo : EIATTR_EXIT_INSTR_OFFSETS
	.align		4
.L_1006:
        /*00c0*/ 	.byte	0x04, 0x1c
        /*00c2*/ 	.short	(.L_1008 - .L_1007)


	//   ....[0]....
.L_1007:
        /*00c4*/ 	.word	0x000002d0


	//   ....[1]....
        /*00c8*/ 	.word	0x00000b00


	//   ....[2]....
        /*00cc*/ 	.word	0x00000b30


	//   ....[3]....
        /*00d0*/ 	.word	0x00011a60


	//   ....[4]....
        /*00d4*/ 	.word	0x00011b20


	//----- nvinfo : EIATTR_CTAIDZ_USED
	.align		4
.L_1008:
        /*00d8*/ 	.byte	0x01, 0x04
	.zero		2


	//----- nvinfo : EIATTR_CRS_STACK_SIZE
	.align		4
        /*00dc*/ 	.byte	0x04, 0x1e
        /*00de*/ 	.short	(.L_1010 - .L_1009)
.L_1009:
        /*00e0*/ 	.word	0x00000000
.L_1010:


//--------------------- .nv.info._ZN5flash24flash_fwd_splitkv_kernelI23Flash_fwd_kernel_traitsILi128ELi64ELi128ELi4ELb0ELb0EN7cutlass10bfloat16_tE19Flash_kernel_traitsILi128ELi64ELi128ELi4ES3_EELb1ELb0ELb1ELb0ELb0ELb0ELb0ELb0EEEvNS_16Flash_fwd_paramsE --------------------------
	.section	.nv.info._ZN5flash24flash_fwd_splitkv_kernelI23Flash_fwd_kernel_traitsILi128ELi64ELi128ELi4ELb0ELb0EN7cutlass10bfloat16_tE19Flash_kernel_traitsILi128ELi64ELi128ELi4ES3_EELb1ELb0ELb1ELb0ELb0ELb0ELb0ELb0EEEvNS_16Flash_fwd_paramsE,"",@"SHT_CUDA_INFO"
	.sectionflags	@""
	.align	4


	//----- nvinfo : EIATTR_CUDA_API_VERSION
	.align		4
        /*0000*/ 	.byte	0x04, 0x37
        /*0002*/ 	.short	(.L_1012 - .L_1011)
.L_1011:
        /*0004*/ 	.word	0x00000082


	//----- nvinfo : EIATTR_SW2861232_WAR
	.align		4
.L_1012:
        /*0008*/ 	.byte	0x01, 0x35
	.zero		2


	//----- nvinfo : EIATTR_PARAM_CBANK
	.align		4
        /*000c*/ 	.byte	0x04, 0x0a
        /*000e*/ 	.short	(.L_1014 - .L_1013)
	.align		4
.L_1013:
        /*0010*/ 	.word	index@(.nv.constant0._ZN5flash24flash_fwd_splitkv_kernelI23Flash_fwd_kernel_traitsILi128ELi64ELi128ELi4ELb0ELb0EN7cutlass10bfloat16_tE19Flash_kernel_traitsILi128ELi64ELi128ELi4ES3_EELb1ELb0ELb1ELb0ELb0ELb0ELb0ELb0EEEvNS_16Flash_fwd_paramsE)
        /*0014*/ 	.short	0x0160
        /*0016*/ 	.short	0x01d0


	//----- nvinfo : EIATTR_CBANK_PARAM_SIZE
	.align		4
.L_1014:
        /*0018*/ 	.byte	0x03, 0x19
        /*001a*/ 	.short	0x01d0


	//----- nvinfo : EIATTR_KPARAM_INFO
	.align		4
        /*001c*/ 	.byte	0x04, 0x17
        /*001e*/ 	.short	(.L_1016 - .L_1015)
.L_1015:
        /*0020*/ 	.word	0x00000000
        /*0024*/ 	.short	0x0000
        /*0026*/ 	.short	0x0000
        /*0028*/ 	.byte	0x00, 0xf0, 0x41, 0x07


	//----- nvinfo : EIATTR_MAXREG_COUNT
	.align		4
.L_1016:
        /*002c*/ 	.byte	0x03, 0x1b
        /*002e*/ 	.short	0x00ff


	//----- nvinfo : EIATTR_NUM_BARRIERS
	.align		4
        /*0030*/ 	.byte	0x02, 0x4c
        /*0032*/ 	.byte	0x01
	.zero		1


	//----- nvinfo : EIATTR_MERCURY_ISA_VERSION
	.align		4
        /*0034*/ 	.byte	0x03, 0x5f
        /*0036*/ 	.short	0x0000


	//----- nvinfo : EIATTR_COOP_GROUP_MASK_REGIDS
	.align		4
        /*0038*/ 	.byte	0x04, 0x29
        /*003a*/ 	.short	(.L_1018 - .L_1017)


	//   ....[0]....
.L_1017:
        /*003c*/ 	.word	0xffffffff


	//   ....[1]....
        /*0040*/ 	.word	0xffffffff


	//   ....[2]....
        /*0044*/ 	.word	0xffffffff


	//   ....[3]....
        /*0048*/ 	.word	0xffffffff


	//   ....[4]....
        /*004c*/ 	.word	0xffffffff


	//   ....[5]....
        /*0050*/ 	.word	0xffffffff


	//   ....[6]....
        /*0054*/ 	.word	0xffffffff


	//   ....[7]....
        /*0058*/ 	.word	0xffffffff


	//   ....[8]....
        /*005c*/ 	.word	0xffffffff


	//   ....[9]....
        /*0060*/ 	.word	0xffffffff


	//   ....[10]....
        /*0064*/ 	.word	0xffffffff


	//   ....[11]....
        /*0068*/ 	.word	0xffffffff


	//   ....[12]....
        /*006c*/ 	.word	0xffffffff


	//   ....[13]....
        /*0070*/ 	.word	0xffffffff


	//   ....[14]....
        /*0074*/ 	.word	0xffffffff


	//   ....[15]....
        /*0078*/ 	.word	0xffffffff


	//----- nvinfo : EIATTR_COOP_GROUP_INSTR_OFFSETS
	.align		4
.L_1018:
        /*007c*/ 	.byte	0x04, 0x28
        /*007e*/ 	.short	(.L_1020 - .L_1019)


	//   ....[0]....
.L_1019:
        /*0080*/ 	.word	0x00006dd0


	//   ....[1]....
        /*0084*/ 	.word	0x00006df0


	//   ....[2]....
        /*0088*/ 	.word	0x00006e90


	//   ....[3]....
        /*008c*/ 	.word	0x00006ea0


	//   ....[4]....
        /*0090*/ 	.word	0x0000c460


	//   ....[5]....
        /*0094*/ 	.word	0x0000c480


	//   ....[6]....
        /*0098*/ 	.word	0x0000c4a0


	//   ....[7]....
        /*009c*/ 	.word	0x0000c4c0


	//   ....[8]....
        /*00a0*/ 	.word	0x000115d0


	//   ....[9]....
        /*00a4*/ 	.word	0x000115f0


	//   ....[10]....
        /*00a8*/ 	.word	0x00011610


	//   ....[11]....
        /*00ac*/ 	.word	0x00011630


	//   ....[12]....
        /*00b0*/ 	.word	0x00013550


	//   ....[13]....
        /*00b4*/ 	.word	0x00013590


	//   ....[14]....
        /*00b8*/ 	.word	0x000135d0


	//   ....[15]....
        /*00bc*/ 	.word	0x000135f0


	//----- nvinfo : EIATTR_EXIT_INSTR_OFFSETS
	.align		4
.L_1020:
        /*00c0*/ 	.byte	0x04, 0x1c
        /*00c2*/ 	.short	(.L_1022 - .L_1021)


	//   ....[0]....
.L_1021:
        /*00c4*/ 	.word	0x000002d0


	//   ....[1]....
        /*00c8*/ 	.word	0x00000b80


	//   ....[2]....
        /*00cc*/ 	.word	0x00000bb0


	//   ....[3]....
        /*00d0*/ 	.word	0x00014860


	//   ....[4]....
        /*00d4*/ 	.word	0x00014940


	//   ....[5]....
        /*00d8*/ 	.word	0x00014960


	//----- nvinfo : EIATTR_CTAIDZ_USED
	.align		4
.L_1022:
        /*00dc*/ 	.byte	0x01, 0x04
	.zero		2


	//----- nvinfo : EIATTR_CRS_STACK_SIZE
	.align		4
        /*00e0*/ 	.byte	0x04, 0x1e
        /*00e2*/ 	.short	(.L_1024 - .L_1023)
.L_1023:
        /*00e4*/ 	.word	0x00000000
.L_1024:


//--------------------- .nv.info._ZN5flash24flash_fwd_splitkv_kernelI23Flash_fwd_kernel_traitsILi128ELi64ELi128ELi4ELb0ELb0EN7cutlass10bfloat16_tE19Flash_kernel_traitsILi128ELi64ELi128ELi4ES3_EELb1ELb0ELb1ELb0ELb0ELb1ELb0ELb0EEEvNS_16Flash_fwd_paramsE --------------------------
	.section	.nv.info._ZN5flash24flash_fwd_splitkv_kernelI23Flash_fwd_kernel_traitsILi128ELi64ELi128ELi4ELb0ELb0EN7cutlass10bfloat16_tE19Flash_kernel_traitsILi128ELi64ELi128ELi4ES3_EELb1ELb0ELb1ELb0ELb0ELb1ELb0ELb0EEEvNS_16Flash_fwd_paramsE,"",@"SHT_CUDA_INFO"
	.sectionflags	@""
	.align	4


	//----- nvinfo : EIATTR_CUDA_API_VERSION
	.align		4
        /*0000*/ 	.byte	0x04, 0x37
        /*0002*/ 	.short	(.L_1026 - .L_1025)
.L_1025:
        /*0004*/ 	.word	0x00000082


	//----- nvinfo : EIATTR_SW2861232_WAR
	.align		4
.L_1026:
        /*0008*/ 	.byte	0x01, 0x35
	.zero		2


	//----- nvinfo : EIATTR_PARAM_CBANK
	.align		4
        /*000c*/ 	.byte	0x04, 0x0a
        /*000e*/ 	.short	(.L_1028 - .L_1027)
	.align		4
.L_1027:
        /*0010*/ 	.word	index@(.nv.constant0._ZN5flash24flash_fwd_splitkv_kernelI23Flash_fwd_kernel_traitsILi128ELi64ELi128ELi4ELb0ELb0EN7cutlass10bfloat16_tE19Flash_kernel_traitsILi128ELi64ELi128ELi4ES3_EELb1ELb0ELb1ELb0ELb0ELb1ELb0ELb0EEEvNS_16Flash_fwd_paramsE)
        /*0014*/ 	.short	0x0160
        /*0016*/ 	.short	0x01d0


	//----- nvinfo : EIATTR_CBANK_PARAM_SIZE
	.align		4
.L_1028:
        /*0018*/ 	.byte	0x03, 0x19
        /*001a*/ 	.short	0x01d0


	//----- nvinfo : EIATTR_KPARAM_INFO
	.align		4
        /*001c*/ 	.byte	0x04, 0x17
        /*001e*/ 	.short	(.L_1030 - .L_1029)
.L_1029:
        /*0020*/ 	.word	0x00000000
        /*0024*/ 	.short	0x0000
        /*0026*/ 	.short	0x0000
        /*0028*/ 	.byte	0x00, 0xf0, 0x41, 0x07


	//----- nvinfo : EIATTR_MAXREG_COUNT
	.align		4
.L_1030:
        /*002c*/ 	.byte	0x03, 0x1b
        /*002e*/ 	.short	0x00ff


	//----- nvinfo : EIATTR_NUM_BARRIERS
	.align		4
        /*0030*/ 	.byte	0x02, 0x4c
        /*0032*/ 	.byte	0x01
	.zero		1


	//----- nvinfo : EIATTR_MERCURY_ISA_VERSION
	.align		4
        /*0034*/ 	.byte	0x03, 0x5f
        /*0036*/ 	.short	0x0000


	//----- nvinfo : EIATTR_COOP_GROUP_MASK_REGIDS
	.align		4
        /*0038*/ 	.byte	0x04, 0x29
        /*003a*/ 	.short	(.L_1032 - .L_1031)


	//   ....[0]....
.L_1031:
        /*003c*/ 	.word	0xffffffff


	//   ....[1]....
        /*0040*/ 	.word	0xffffffff


	//   ....[2]....
        /*0044*/ 	.word	0xffffffff


	//   ....[3]....
        /*0048*/ 	.word	0xffffffff


	//   ....[4]....
        /*004c*/ 	.word	0xffffffff


	//   ....[5]....
        /*0050*/ 	.word	0xffffffff


	//   ....[6]....
        /*0054*/ 	.word	0xffffffff


	//   ....[7]....
        /*0058*/ 	.word	0xffffffff


	//   ....[8]....
        /*005c*/ 	.word	0xffffffff


	//   ....[9]....
        /*0060*/ 	.word	0xffffffff


	//   ....[10]....
        /*0064*/ 	.word	0xffffffff


	//   ....[11]....
        /*0068*/ 	.word	0xffffffff


	//   ....[12]....
        /*006c*/ 	.word	0xffffffff


	//   ....[13]....
        /*0070*/ 	.word	0xffffffff


	//   ....[14]....
        /*0074*/ 	.word	0xffffffff


	//   ....[15]....
        /*0078*/ 	.word	0xffffffff


	//----- nvinfo : EIATTR_COOP_GROUP_INSTR_OFFSETS
	.align		4
.L_1032:
        /*007c*/ 	.byte	0x04, 0x28
        /*007e*/ 	.short	(.L_1034 - .L_1033)


	//   ....[0]....
.L_1033:
        /*0080*/ 	.word	0x000075e0


	//   ....[1]....
        /*0084*/ 	.word	0x00007600


	//   ....[2]....
        /*0088*/ 	.word	0x000076a0


	//   ....[3]....
        /*008c*/ 	.word	0x000076b0


	//   ....[4]....
        /*0090*/ 	.word	0x0000d4c0


	//   ....[5]....
        /*0094*/ 	.word	0x0000d510


	//   ....[6]....
        /*0098*/ 	.word	0x0000d540


	//   ....[7]....
        /*009c*/ 	.word	0x0000d560


	//   ....[8]....
        /*00a0*/ 	.word	0x00012ef0


	//   ....[9]....
        /*00a4*/ 	.word	0x00012f00


	//   ....[10]....
        /*00a8*/ 	.word	0x00012f20


	//   ....[11]....
        /*00ac*/ 	.word	0x00012f40


	//   ....[12]....
        /*00b0*/ 	.word	0x00014e10


	//   ....[13]....
        /*00b4*/ 	.word	0x00014e50


	//   ....[14]....
        /*00b8*/ 	.word	0x00014e90


	//   ....[15]....
        /*00bc*/ 	.word	0x00014eb0


	//----- nvinfo : EIATTR_EXIT_INSTR_OFFSETS
	.align		4
.L_1034:
        /*00c0*/ 	.byte	0x04, 0x1c
        /*00c2*/ 	.short	(.L_1036 - .L_1035)


	//   ....[0]....
.L_1035:
        /*00c4*/ 	.word	0x000002d0


	//   ....[1]....
        /*00c8*/ 	.word	0x00000b80


	//   ....[2]....
        /*00cc*/ 	.word	0x00000bb0


	//   ....[3]....
        /*00d0*/ 	.word	0x00016120


	//   ....[4]....
        /*00d4*/ 	.word	0x000161f0


	//   ....[5]....
        /*00d8*/ 	.word	0x00016210


	//----- nvinfo : EIATTR_CTAIDZ_USED
	.align		4
.L_1036:
        /*00dc*/ 	.byte	0x01, 0x04
	.zero		2


	//----- nvinfo : EIATTR_CRS_STACK_SIZE
	.align		4
        /*00e0*/ 	.byte	0x04, 0x1e
        /*00e2*/ 	.short	(.L_1038 - .L_1037)
.L_1037:
        /*00e4*/ 	.word	0x00000000
.L_1038:


//--------------------- .nv.info._ZN5flash24flash_fwd_splitkv_kernelI23Flash_fwd_kernel_traitsILi128ELi64ELi128ELi4ELb0ELb0EN7cutlass10bfloat16_tE19Flash_kernel_traitsILi128ELi64ELi128ELi4ES3_EELb1ELb0ELb0ELb0ELb1ELb0ELb0ELb1EEEvNS_16Flash_fwd_paramsE --------------------------
	.section	.nv.info._ZN5flash24flash_fwd_splitkv_kernelI23Flash_fwd_kernel_traitsILi128ELi64ELi128ELi4ELb0ELb0EN7cutlass10bfloat16_tE19Flash_kernel_traitsILi128ELi64ELi128ELi4ES3_EELb1ELb0ELb0ELb0ELb1ELb0ELb0ELb1EEEvNS_16Flash_fwd_paramsE,"",@"SHT_CUDA_INFO"
	.sectionflags	@""
	.align	4


	//----- nvinfo : EIATTR_CUDA_API_VERSION
	.align		4
        /*0000*/ 	.byte	0x04, 0x37
        /*0002*/ 	.short	(.L_1040 - .L_1039)
.L_1039:
        /*0004*/ 	.word	0x00000082


	//----- nvinfo : EIATTR_SW2861232_WAR
	.align		4
.L_1040:
        /*0008*/ 	.byte	0x01, 0x35
	.zero		2


	//----- nvinfo : EIATTR_PARAM_CBANK
	.align		4
        /*000c*/ 	.byte	0x04, 0x0a
        /*000e*/ 	.short	(.L_1042 - .L_1041)
	.align		4
.L_1041:
        /*0010*/ 	.word	index@(.nv.constant0._ZN5flash24flash_fwd_splitkv_kernelI23Flash_fwd_kernel_traitsILi128ELi64ELi128ELi4ELb0ELb0EN7cutlass10bfloat16_tE19Flash_kernel_traitsILi128ELi64ELi128ELi4ES3_EELb1ELb0ELb0ELb0ELb1ELb0ELb0ELb1EEEvNS_16Flash_fwd_paramsE)
        /*0014*/ 	.short	0x0160
        /*0016*/ 	.short	0x01d0


	//----- nvinfo : EIATTR_CBANK_PARAM_SIZE
	.align		4
.L_1042:
        /*0018*/ 	.byte	0x03, 0x19
        /*001a*/ 	.short	0x01d0


	//----- nvinfo : EIATTR_KPARAM_INFO
	.align		4
        /*001c*/ 	.byte	0x04, 0x17
        /*001e*/ 	.short	(.L_1044 - .L_1043)
.L_1043:
        /*0020*/ 	.word	0x00000000
        /*0024*/ 	.short	0x0000
        /*0026*/ 	.short	0x0000
        /*0028*/ 	.byte	0x00, 0xf0, 0x41, 0x07


	//----- nvinfo : EIATTR_MAXREG_COUNT
	.align		4
.L_1044:
        /*002c*/ 	.byte	0x03, 0x1b
        /*002e*/ 	.short	0x00ff


	//----- nvinfo : EIATTR_NUM_BARRIERS
	.align		4
        /*0030*/ 	.byte	0x02, 0x4c
        /*0032*/ 	.byte	0x01
	.zero		1


	//----- nvinfo : EIATTR_MERCURY_ISA_VERSION
	.align		4
        /*0034*/ 	.byte	0x03, 0x5f
        /*0036*/ 	.short	0x0000


	//----- nvinfo : EIATTR_COOP_GROUP_MASK_REGIDS
	.align		4
        /*0038*/ 	.byte	0x04, 0x29
        /*003a*/ 	.short	(.L_1046 - .L_1045)


	//   ....[0]....
.L_1045:
        /*003c*/ 	.word	0xffffffff


	//   ....[1]....
        /*0040*/ 	.word	0xffffffff


	//   ....[2]....
        /*0044*/ 	.word	0xffffffff


	//   ....[3]....
        /*0048*/ 	.word	0xffffffff


	//   ....[4]....
        /*004c*/ 	.word	0xffffffff


	//   ....[5]....
        /*0050*/ 	.word	0xffffffff


	//   ....[6]....
        /*0054*/ 	.word	0xffffffff


	//   ....[7]....
        /*0058*/ 	.word	0xffffffff


	//   ....[8]....
        /*005c*/ 	.word	0xffffffff


	//   ....[9]....
        /*0060*/ 	.word	0xffffffff


	//   ....[10]....
        /*0064*/ 	.word	0xffffffff


	//   ....[11]....
        /*0068*/ 	.word	0xffffffff


	//   ....[12]....
        /*006c*/ 	.word	0xffffffff


	//   ....[13]....
        /*0070*/ 	.word	0xffffffff


	//   ....[14]....
        /*0074*/ 	.word	0xffffffff


	//   ....[15]....
        /*0078*/ 	.word	0xffffffff


	//   ....[16]....
        /*007c*/ 	.word	0xffffffff


	//   ....[17]....
        /*0080*/ 	.word	0xffffffff


	//   ....[18]....
        /*0084*/ 	.word	0xffffffff


	//   ....[19]....
        /*0088*/ 	.word	0xffffffff


	//----- nvinfo : EIATTR_COOP_GROUP_INSTR_OFFSETS
	.align		4
.L_1046:
        /*008c*/ 	.byte	0x04, 0x28
        /*008e*/ 	.short	(.L_1048 - .L_1047)


	//   ....[0]....
.L_1047:
        /*0090*/ 	.word	0x00015100


	//   ....[1]....
        /*0094*/ 	.word	0x00015160


	//   ....[2]....
        /*0098*/ 	.word	0x00015180


	//   ....[3]....
        /*009c*/ 	.word	0x000151a0


	//   ....[4]....
        /*00a0*/ 	.word	0x00019480


	//   ....[5]....
        /*00a4*/ 	.word	0x000194d0


	//   ....[6]....
        /*00a8*/ 	.word	0x00019500


	//   ....[7]....
        /*00ac*/ 	.word	0x00019520


	//   ....[8]....
        /*00b0*/ 	.word	0x0001d3a0


	//   ....[9]....
        /*00b4*/ 	.word	0x0001d3c0


	//   ....[10]....
        /*00b8*/ 	.word	0x0001d3e0


	//   ....[11]....
        /*00bc*/ 	.word	0x0001d400


	//   ....[12]....
        /*00c0*/ 	.word	0x0001f3e0


	//   ....[13]....
        /*00c4*/ 	.word	0x0001f410


	//   ....[14]....
        /*00c8*/ 	.word	0x0001f420


	//   ....[15]....
        /*00cc*/ 	.word	0x0001f450


	//   ....[16]....
        /*00d0*/ 	.word	0x000209f0


	//   ....[17]....
        /*00d4*/ 	.word	0x00020a30


	//   ....[18]....
        /*00d8*/ 	.word	0x00020a80


	//   ....[19]....
        /*00dc*/ 	.word	0x00020ad0


	//----- nvinfo : EIATTR_EXIT_INSTR_OFFSETS
	.align		4
.L_1048:
        /*00e0*/ 	.byte	0x04, 0x1c
        /*00e2*/ 	.short	(.L_1050 - .L_1049)


	//   ....[0]....
.L_1049:
        /*00e4*/ 	.word	0x000000b0


	//----- nvinfo : EIATTR_CTAIDZ_USED
	.align		4
.L_1050:
        /*00e8*/ 	.byte	0x01, 0x04
	.zero		2


	//----- nvinfo : EIATTR_CRS_STACK_SIZE
	.align		4
        /*00ec*/ 	.byte	0x04, 0x1e
        /*00ee*/ 	.short	(.L_1052 - .L_1051)
.L_1051:
        /*00f0*/ 	.word	0x00000000
.L_1052:


//--------------------- .nv.info._ZN5flash24flash_fwd_splitkv_kernelI23Flash_fwd_kernel_traitsILi128ELi64ELi128ELi4ELb0ELb0EN7cutlass10bfloat16_tE19Flash_kernel_traitsILi128ELi64ELi128ELi4ES3_EELb1ELb0ELb0ELb0ELb1ELb1ELb0ELb1EEEvNS_16Flash_fwd_paramsE --------------------------
	.section	.nv.info._ZN5flash24flash_fwd_splitkv_kernelI23Flash_fwd_kernel_traitsILi128ELi64ELi128ELi4ELb0ELb0EN7cutlass10bfloat16_tE19Flash_kernel_traitsILi128ELi64ELi128ELi4ES3_EELb1ELb0ELb0ELb0ELb1ELb1ELb0ELb1EEEvNS_16Flash_fwd_paramsE,"",@"SHT_CUDA_INFO"
	.sectionflags	@""
	.align	4


	//----- nvinfo : EIATTR_CUDA_API_VERSION
	.align		4
        /*0000*/ 	.byte	0x04, 0x37
        /*0002*/ 	.short	(.L_1054 - .L_1053)
.L_1053:
        /*0004*/ 	.word	0x00000082


	//----- nvinfo : EIATTR_SW2861232_WAR
	.align		4
.L_1054:
        /*0008*/ 	.byte	0x01, 0x35
	.zero		2


	//----- nvinfo : EIATTR_PARAM_CBANK
	.align		4
        /*000c*/ 	.byte	0x04, 0x0a
        /*000e*/ 	.short	(.L_1056 - .L_1055)
	.align		4
.L_1055:
        /*0010*/ 	.word	index@(.nv.constant0._ZN5flash24flash_fwd_splitkv_kernelI23Flash_fwd_kernel_traitsILi128ELi64ELi128ELi4ELb0ELb0EN7cutlass10bfloat16_tE19Flash_kernel_traitsILi128ELi64ELi128ELi4ES3_EELb1ELb0ELb0ELb0ELb1ELb1ELb0ELb1EEEvNS_16Flash_fwd_paramsE)
        /*0014*/ 	.short	0x0160
        /*0016*/ 	.short	0x01d0


	//----- nvinfo : EIATTR_CBANK_PARAM_SIZE
	.align		4
.L_1056:
        /*0018*/ 	.byte	0x03, 0x19
        /*001a*/ 	.short	0x01d0


	//----- nvinfo : EIATTR_KPARAM_INFO
	.align		4
        /*001c*/ 	.byte	0x04, 0x17
        /*001e*/ 	.short	(.L_1058 - .L_1057)
.L_1057:
        /*0020*/ 	.word	0x00000000
        /*0024*/ 	.short	0x0000
        /*0026*/ 	.short	0x0000
        /*0028*/ 	.byte	0x00, 0xf0, 0x41, 0x07


	//----- nvinfo : EIATTR_MAXREG_COUNT
	.align		4
.L_1058:
        /*002c*/ 	.byte	0x03, 0x1b
        /*002e*/ 	.short	0x00ff


	//----- nvinfo : EIATTR_NUM_BARRIERS
	.align		4
        /*0030*/ 	.byte	0x02, 0x4c
        /*0032*/ 	.byte	0x01
	.zero		1


	//----- nvinfo : EIATTR_MERCURY_ISA_VERSION
	.align		4
        /*0034*/ 	.byte	0x03, 0x5f
        /*0036*/ 	.short	0x0000


	//----- nvinfo : EIATTR_COOP_GROUP_MASK_REGIDS
	.align		4
        /*0038*/ 	.byte	0x04, 0x29
        /*003a*/ 	.short	(.L_1060 - .L_1059)


	//   ....[0]....
.L_1059:
        /*003c*/ 	.word	0xffffffff


	//   ....[1]....
        /*0040*/ 	.word	0xffffffff


	//   ....[2]....
        /*0044*/ 	.word	0xffffffff


	//   ....[3]....
        /*0048*/ 	.word	0xffffffff


	//   ....[4]....
        /*004c*/ 	.word	0xffffffff


	//   ....[5]....
        /*0050*/ 	.word	0xffffffff


	//   ....[6]....
        /*0054*/ 	.word	0xffffffff


	//   ....[7]....
        /*0058*/ 	.word	0xffffffff


	//   ....[8]....
        /*005c*/ 	.word	0xffffffff


	//   ....[9]....
        /*0060*/ 	.word	0xffffffff


	//   ....[10]....
        /*0064*/ 	.word	0xffffffff


	//   ....[11]....
        /*0068*/ 	.word	0xffffffff


	//   ....[12]....
        /*006c*/ 	.word	0xffffffff


	//   ....[13]....
        /*0070*/ 	.word	0xffffffff


	//   ....[14]....
        /*0074*/ 	.word	0xffffffff


	//   ....[15]....
        /*0078*/ 	.word	0xffffffff


	//   ....[16]....
        /*007c*/ 	.word	0xffffffff


	//   ....[17]....
        /*0080*/ 	.word	0xffffffff


	//   ....[18]....
        /*0084*/ 	.word	0xffffffff


	//   ....[19]....
        /*0088*/ 	.word	0xffffffff


	//----- nvinfo : EIATTR_COOP_GROUP_INSTR_OFFSETS
	.align		4
.L_1060:
        /*008c*/ 	.byte	0x04, 0x28
        /*008e*/ 	.short	(.L_1062 - .L_1061)


	//   ....[0]....
.L_1061:
        /*0090*/ 	.word	0x000159f0


	//   ....[1]....
        /*0094*/ 	.word	0x00015a50


	//   ....[2]....
        /*0098*/ 	.word	0x00015a70


	//   ....[3]....
        /*009c*/ 	.word	0x00015a90


	//   ....[4]....
        /*00a0*/ 	.word	0x0001a540


	//   ....[5]....
        /*00a4*/ 	.word	0x0001a590


	//   ....[6]....
        /*00a8*/ 	.word	0x0001a5b0


	//   ....[7]....
        /*00ac*/ 	.word	0x0001a5d0


	//   ....[8]....
        /*00b0*/ 	.word	0x0001ecf0


	//   ....[9]....
        /*00b4*/ 	.word	0x0001ed10


	//   ....[10]....
        /*00b8*/ 	.word	0x0001ed30


	//   ....[11]....
        /*00bc*/ 	.word	0x0001ed50


	//   ....[12]....
        /*00c0*/ 	.word	0x00020cd0


	//   ....[13]....
        /*00c4*/ 	.word	0x00020d00


	//   ....[14]....
        /*00c8*/ 	.word	0x00020d10


	//   ....[15]....
        /*00cc*/ 	.word	0x00020d40


	//   ....[16]....
        /*00d0*/ 	.word	0x000222e0


	//   ....[17]....
        /*00d4*/ 	.word	0x00022320


	//   ....[18]....
        /*00d8*/ 	.word	0x00022370


	//   ....[19]....
        /*00dc*/ 	.word	0x000223c0


	//----- nvinfo : EIATTR_EXIT_INSTR_OFFSETS
	.align		4
.L_1062:
        /*00e0*/ 	.byte	0x04, 0x1c
        /*00e2*/ 	.short	(.L_1064 - .L_1063)


	//   ....[0]....
.L_1063:
        /*00e4*/ 	.word	0x000000b0


	//----- nvinfo : EIATTR_CTAIDZ_USED
	.align		4
.L_1064:
        /*00e8*/ 	.byte	0x01, 0x04
	.zero		2


	//----- nvinfo : EIATTR_CRS_STACK_SIZE
	.align		4
        /*00ec*/ 	.byte	0x04, 0x1e
        /*00ee*/ 	.short	(.L_1066 - .L_1065)
.L_1065:
        /*00f0*/ 	.word	0x00000000
.L_1066:


//--------------------- .nv.info._ZN5flash24flash_fwd_splitkv_kernelI23Flash_fwd_kernel_traitsILi128ELi64ELi128ELi4ELb0ELb0EN7cutlass10bfloat16_tE19Flash_kernel_traitsILi128ELi64ELi128ELi4ES3_EELb1ELb0ELb1ELb0ELb0ELb0ELb0ELb1EEEvNS_16Flash_fwd_paramsE --------------------------
	.section	.nv.info._ZN5flash24flash_fwd_splitkv_kernelI23Flash_fwd_kernel_traitsILi128ELi64ELi128ELi4ELb0ELb0EN7cutlass10bfloat16_tE19Flash_kernel_traitsILi128ELi64ELi128ELi4ES3_EELb1ELb0ELb1ELb0ELb0ELb0ELb0ELb1EEEvNS_16Flash_fwd_paramsE,"",@"SHT_CUDA_INFO"
	.sectionflags	@""
	.align	4


	//----- nvinfo : EIATTR_CUDA_API_VERSION
	.align		4
        /*0000*/ 	.byte	0x04, 0x37
        /*0002*/ 	.short	(.L_1068 - .L_1067)
.L_1067:
        /*0004*/ 	.word	0x00000082


	//----- nvinfo : EIATTR_SW2861232_WAR
	.align		4
.L_1068:
        /*0008*/ 	.byte	0x01, 0x35
	.zero		2


	//----- nvinfo : EIATTR_PARAM_CBANK
	.align		4
        /*000c*/ 	.byte	0x04, 0x0a
        /*000e*/ 	.short	(.L_1070 - .L_1069)
	.align		4
.L_1069:
        /*0010*/ 	.word	index@(.nv.constant0._ZN5flash24flash_fwd_splitkv_kernelI23Flash_fwd_kernel_traitsILi128ELi64ELi128ELi4ELb0ELb0EN7cutlass10bfloat16_tE19Flash_kernel_traitsILi128ELi64ELi128ELi4ES3_EELb1ELb0ELb1ELb0ELb0ELb0ELb0ELb1EEEvNS_16Flash_fwd_paramsE)
        /*0014*/ 	.short	0x0160
        /*0016*/ 	.short	0x01d0


	//----- nvinfo : EIATTR_CBANK_PARAM_SIZE
	.align		4
.L_1070:
        /*0018*/ 	.byte	0x03, 0x19
        /*001a*/ 	.short	0x01d0


	//----- nvinfo : EIATTR_KPARAM_INFO
	.align		4
        /*001c*/ 	.byte	0x04, 0x17
        /*001e*/ 	.short	(.L_1072 - .L_1071)
.L_1071:
        /*0020*/ 	.word	0x00000000
        /*0024*/ 	.short	0x0000
        /*0026*/ 	.short	0x0000
        /*0028*/ 	.byte	0x00, 0xf0, 0x41, 0x07


	//----- nvinfo : EIATTR_MAXREG_COUNT
	.align		4
.L_1072:
        /*002c*/ 	.byte	0x03, 0x1b
        /*002e*/ 	.short	0x00ff


	//----- nvinfo : EIATTR_NUM_BARRIERS
	.align		4
        /*0030*/ 	.byte	0x02, 0x4c
        /*0032*/ 	.byte	0x01
	.zero		1


	//----- nvinfo : EIATTR_MERCURY_ISA_VERSION
	.align		4
        /*0034*/ 	.byte	0x03, 0x5f
        /*0036*/ 	.short	0x0000


	//----- nvinfo : EIATTR_COOP_GROUP_MASK_REGIDS
	.align		4
        /*0038*/ 	.byte	0x04, 0x29
        /*003a*/ 	.short	(.L_1074 - .L_1073)


	//   ....[0]....
.L_1073:
        /*003c*/ 	.word	0xffffffff


	//   ....[1]....
        /*0040*/ 	.word	0xffffffff


	//   ....[2]....
        /*0044*/ 	.word	0xffffffff


	//   ....[3]....
        /*0048*/ 	.word	0xffffffff


	//   ....[4]....
        /*004c*/ 	.word	0xffffffff


	//   ....[5]....
        /*0050*/ 	.word	0xffffffff


	//   ....[6]....
        /*0054*/ 	.word	0xffffffff


	//   ....[7]....
        /*0058*/ 	.word	0xffffffff


	//   ....[8]....
        /*005c*/ 	.word	0xffffffff


	//   ....[9]....
        /*0060*/ 	.word	0xffffffff


	//   ....[10]....
        /*0064*/ 	.word	0xffffffff


	//   ....[11]....
        /*0068*/ 	.word	0xffffffff


	//   ....[12]....
        /*006c*/ 	.word	0xffffffff


	//   ....[13]....
        /*0070*/ 	.word	0xffffffff


	//   ....[14]....
        /*0074*/ 	.word	0xffffffff


	//   ....[15]....
        /*0078*/ 	.word	0xffffffff


	//   ....[16]....
        /*007c*/ 	.word	0xffffffff


	//   ....[17]....
        /*0080*/ 	.word	0xffffffff


	//   ....[18]....
        /*0084*/ 	.word	0xffffffff


	//   ....[19]....
        /*0088*/ 	.word	0xffffffff


	//----- nvinfo : EIATTR_COOP_GROUP_INSTR_OFFSETS
	.align		4
.L_1074:
        /*008c*/ 	.byte	0x04, 0x28
        /*008e*/ 	.short	(.L_1076 - .L_1075)


	//   ....[0]....
.L_1075:
        /*0090*/ 	.word	0x00018470


	//   ....[1]....
        /*0094*/ 	.word	0x000184d0


	//   ....[2]....
        /*0098*/ 	.word	0x000184f0


	//   ....[3]....
        /*009c*/ 	.word	0x00018510


	//   ....[4]....
        /*00a0*/ 	.word	0x0001d950


	//   ....[5]....
        /*00a4*/ 	.word	0x0001d9a0


	//   ....[6]....
        /*00a8*/ 	.word	0x0001d9c0


	//   ....[7]....
        /*00ac*/ 	.word	0x0001d9e0


	//   ....[8]....
        /*00b0*/ 	.word	0x00022c00


	//   ....[9]....
        /*00b4*/ 	.word	0x00022c20


	//   ....[10]....
        /*00b8*/ 	.word	0x00022c40


	//   ....[11]....
        /*00bc*/ 	.word	0x00022c60


	//   ....[12]....
        /*00c0*/ 	.word	0x00024c20


	//   ....[13]....
        /*00c4*/ 	.word	0x00024c50


	//   ....[14]....
        /*00c8*/ 	.word	0x00024c60


	//   ....[15]....
        /*00cc*/ 	.word	0x00024c90


	//   ....[16]....
        /*00d0*/ 	.word	0x00026340


	//   ....[17]....
        /*00d4*/ 	.word	0x00026380


	//   ....[18]....
        /*00d8*/ 	.word	0x000263d0


	//   ....[19]....
        /*00dc*/ 	.word	0x00026420


	//----- nvinfo : EIATTR_EXIT_INSTR_OFFSETS
	.align		4
.L_1076:
        /*00e0*/ 	.byte	0x04, 0x1c
        /*00e2*/ 	.short	(.L_1078 - .L_1077)


	//   ....[0]....
.L_1077:
        /*00e4*/ 	.word	0x000000b0


	//----- nvinfo : EIATTR_CTAIDZ_USED
	.align		4
.L_1078:
        /*00e8*/ 	.byte	0x01, 0x04
	.zero		2


	//----- nvinfo : EIATTR_CRS_STACK_SIZE
	.align		4
        /*00ec*/ 	.byte	0x04, 0x1e
        /*00ee*/ 	.short	(.L_1080 - .L_1079)
.L_1079:
        /*00f0*/ 	.word	0x00000000
.L_1080:


//--------------------- .nv.info._ZN5flash24flash_fwd_splitkv_kernelI23Flash_fwd_kernel_traitsILi128ELi64ELi128ELi4ELb0ELb0EN7cutlass10bfloat16_tE19Flash_kernel_traitsILi128ELi64ELi128ELi4ES3_EELb1ELb0ELb1ELb0ELb0ELb1ELb0ELb1EEEvNS_16Flash_fwd_paramsE --------------------------
	.section	.nv.info._ZN5flash24flash_fwd_splitkv_kernelI23Flash_fwd_kernel_traitsILi128ELi64ELi128ELi4ELb0ELb0EN7cutlass10bfloat16_tE19Flash_kernel_traitsILi128ELi64ELi128ELi4ES3_EELb1ELb0ELb1ELb0ELb0ELb1ELb0ELb1EEEvNS_16Flash_fwd_paramsE,"",@"SHT_CUDA_INFO"
	.sectionflags	@""
	.align	4


	//----- nvinfo : EIATTR_CUDA_API_VERSION
	.align		4
        /*0000*/ 	.byte	0x04, 0x37
        /*0002*/ 	.short	(.L_1082 - .L_1081)
.L_1081:
        /*0004*/ 	.word	0x00000082


	//----- nvinfo : EIATTR_SW2861232_WAR
	.align		4
.L_1082:
        /*0008*/ 	.byte	0x01, 0x35
	.zero		2


	//----- nvinfo : EIATTR_PARAM_CBANK
	.align		4
        /*000c*/ 	.byte	0x04, 0x0a
        /*000e*/ 	.short	(.L_1084 - .L_1083)
	.align		4
.L_1083:
        /*0010*/ 	.word	index@(.nv.constant0._ZN5flash24flash_fwd_splitkv_kernelI23Flash_fwd_kernel_traitsILi128ELi64ELi128ELi4ELb0ELb0EN7cutlass10bfloat16_tE19Flash_kernel_traitsILi128ELi64ELi128ELi4ES3_EELb1ELb0ELb1ELb0ELb0ELb1ELb0ELb1EEEvNS_16Flash_fwd_paramsE)
        /*0014*/ 	.short	0x0160
        /*0016*/ 	.short	0x01d0


	//----- nvinfo : EIATTR_CBANK_PARAM_SIZE
	.align		4
.L_1084:
        /*0018*/ 	.byte	0x03, 0x19
        /*001a*/ 	.short	0x01d0


	//----- nvinfo : EIATTR_KPARAM_INFO
	.align		4
        /*001c*/ 	.byte	0x04, 0x17
        /*001e*/ 	.short	(.L_1086 - .L_1085)
.L_1085:
        /*0020*/ 	.word	0x00000000
        /*0024*/ 	.short	0x0000
        /*0026*/ 	.short	0x0000
        /*0028*/ 	.byte	0x00, 0xf0, 0x41, 0x07


	//----- nvinfo : EIATTR_MAXREG_COUNT
	.align		4
.L_1086:
        /*002c*/ 	.byte	0x03, 0x1b
        /*002e*/ 	.short	0x00ff


	//----- nvinfo : EIATTR_NUM_BARRIERS
	.align		4
        /*0030*/ 	.byte	0x02, 0x4c
        /*0032*/ 	.byte	0x01
	.zero		1


	//----- nvinfo : EIATTR_MERCURY_ISA_VERSION
	.align		4
        /*0034*/ 	.byte	0x03, 0x5f
        /*0036*/ 	.short	0x0000


	//----- nvinfo : EIATTR_COOP_GROUP_MASK_REGIDS
	.align		4
        /*0038*/ 	.byte	0x04, 0x29
        /*003a*/ 	.short	(.L_1088 - .L_1087)


	//   ....[0]....
.L_1087:
        /*003c*/ 	.word	0xffffffff


	//   ....[1]....
        /*0040*/ 	.word	0xffffffff


	//   ....[2]....
        /*0044*/ 	.word	0xffffffff


	//   ....[3]....
        /*0048*/ 	.word	0xffffffff


	//   ....[4]....
        /*004c*/ 	.word	0xffffffff


	//   ....[5]....
        /*0050*/ 	.word	0xffffffff


	//   ....[6]....
        /*0054*/ 	.word	0xffffffff


	//   ....[7]....
        /*0058*/ 	.word	0xffffffff


	//   ....[8]....
        /*005c*/ 	.word	0xffffffff


	//   ....[9]....
        /*0060*/ 	.word	0xffffffff


	//   ....[10]....
        /*0064*/ 	.word	0xffffffff


	//   ....[11]....
        /*0068*/ 	.word	0xffffffff


	//   ....[12]....
        /*006c*/ 	.word	0xffffffff


	//   ....[13]....
        /*0070*/ 	.word	0xffffffff


	//   ....[14]....
        /*0074*/ 	.word	0xffffffff


	//   ....[15]....
        /*0078*/ 	.word	0xffffffff


	//   ....[16]....
        /*007c*/ 	.word	0xffffffff


	//   ....[17]....
        /*0080*/ 	.word	0xffffffff


	//   ....[18]....
        /*0084*/ 	.word	0xffffffff


	//   ....[19]....
        /*0088*/ 	.word	0xffffffff


	//----- nvinfo : EIATTR_COOP_GROUP_INSTR_OFFSETS
	.align		4
.L_1088:
        /*008c*/ 	.byte	0x04, 0x28
        /*008e*/ 	.short	(.L_1090 - .L_1089)


	//   ....[0]....
.L_1089:
        /*0090*/ 	.word	0x00019750


	//   ....[1]....
        /*0094*/ 	.word	0x00019800


	//   ....[2]....
        /*0098*/ 	.word	0x00019810


	//   ....[3]....
        /*009c*/ 	.word	0x00019890


	//   ....[4]....
        /*00a0*/ 	.word	0x0001f580


	//   ....[5]....
        /*00a4*/ 	.word	0x0001f590


	//   ....[6]....
        /*00a8*/ 	.word	0x0001f5c0


	//   ....[7]....
        /*00ac*/ 	.word	0x0001f5d0


	//   ....[8]....
        /*00b0*/ 	.word	0x00025090


	//   ....[9]....
        /*00b4*/ 	.word	0x000250a0


	//   ....[10]....
        /*00b8*/ 	.word	0x000250c0


	//   ....[11]....
        /*00bc*/ 	.word	0x000250e0


	//   ....[12]....
        /*00c0*/ 	.word	0x00027050


	//   ....[13]....
        /*00c4*/ 	.word	0x00027080


	//   ....[14]....
        /*00c8*/ 	.word	0x00027090


	//   ....[15]....
        /*00cc*/ 	.word	0x000270c0


	//   ....[16]....
        /*00d0*/ 	.word	0x000287b0


	//   ....[17]....
        /*00d4*/ 	.word	0x00028800


	//   ....[18]....
        /*00d8*/ 	.word	0x00028850


	//   ....[19]....
        /*00dc*/ 	.word	0x000288a0


	//----- nvinfo : EIATTR_EXIT_INSTR_OFFSETS
	.align		4
.L_1090:
        /*00e0*/ 	.byte	0x04, 0x1c
        /*00e2*/ 	.short	(.L_1092 - .L_1091)


	//   ....[0]....
.L_1091:
        /*00e4*/ 	.word	0x000000b0


	//----- nvinfo : EIATTR_CTAIDZ_USED
	.align		4
.L_1092:
        /*00e8*/ 	.byte	0x01, 0x04
	.zero		2


	//----- nvinfo : EIATTR_CRS_STACK_SIZE
	.align		4
        /*00ec*/ 	.byte	0x04, 0x1e
        /*00ee*/ 	.short	(.L_1094 - .L_1093)
.L_1093:
        /*00f0*/ 	.word	0x00000000
.L_1094:


//--------------------- .nv.info._ZN5flash24flash_fwd_splitkv_kernelI23Flash_fwd_kernel_traitsILi128ELi64ELi128ELi4ELb0ELb0EN7cutlass10bfloat16_tE19Flash_kernel_traitsILi128ELi64ELi128ELi4ES3_EELb1ELb0ELb0ELb0ELb1ELb0ELb1ELb0EEEvNS_16Flash_fwd_paramsE --------------------------
	.section	.nv.info._ZN5flash24flash_fwd_splitkv_kernelI23Flash_fwd_kernel_traitsILi128ELi64ELi128ELi4ELb0ELb0EN7cutlass10bfloat16_tE19Flash_kernel_traitsILi128ELi64ELi128ELi4ES3_EELb1ELb0ELb0ELb0ELb1ELb0ELb1ELb0EEEvNS_16Flash_fwd_paramsE,"",@"SHT_CUDA_INFO"
	.sectionflags	@""
	.align	4


	//----- nvinfo : EIATTR_CUDA_API_VERSION
	.align		4
        /*0000*/ 	.byte	0x04, 0x37
        /*0002*/ 	.short	(.L_1096 - .L_1095)
.L_1095:
        /*0004*/ 	.word	0x00000082


	//----- nvinfo : EIATTR_SW2861232_WAR
	.align		4
.L_1096:
        /*0008*/ 	.byte	0x01, 0x35
	.zero		2


	//----- nvinfo : EIATTR_PARAM_CBANK
	.align		4
        /*000c*/ 	.byte	0x04, 0x0a
        /*000e*/ 	.short	(.L_1098 - .L_1097)
	.align		4
.L_1097:
        /*0010*/ 	.word	index@(.nv.constant0._ZN5flash24flash_fwd_splitkv_kernelI23Flash_fwd_kernel_traitsILi128ELi64ELi128ELi4ELb0ELb0EN7cutlass10bfloat16_tE19Flash_kernel_traitsILi128ELi64ELi128ELi4ES3_EELb1ELb0ELb0ELb0ELb1ELb0ELb1ELb0EEEvNS_16Flash_fwd_paramsE)
        /*0014*/ 	.short	0x0160
        /*0016*/ 	.short	0x01d0


	//----- nvinfo : EIATTR_CBANK_PARAM_SIZE
	.align		4
.L_1098:
        /*0018*/ 	.byte	0x03, 0x19
        /*001a*/ 	.short	0x01d0


	//----- nvinfo : EIATTR_KPARAM_INFO
	.align		4
        /*001c*/ 	.byte	0x04, 0x17
        /*001e*/ 	.short	(.L_1100 - .L_1099)
.L_1099:
        /*0020*/ 	.word	0x00000000
        /*0024*/ 	.short	0x0000
        /*0026*/ 	.short	0x0000
        /*0028*/ 	.byte	0x00, 0xf0, 0x41, 0x07


	//----- nvinfo : EIATTR_MAXREG_COUNT
	.align		4
.L_1100:
        /*002c*/ 	.byte	0x03, 0x1b
        /*002e*/ 	.short	0x00ff


	//----- nvinfo : EIATTR_NUM_BARRIERS
	.align		4
        /*0030*/ 	.byte	0x02, 0x4c
        /*0032*/ 	.byte	0x01
	.zero		1


	//----- nvinfo : EIATTR_MERCURY_ISA_VERSION
	.align		4
        /*0034*/ 	.byte	0x03, 0x5f
        /*0036*/ 	.short	0x0000


	//----- nvinfo : EIATTR_COOP_GROUP_MASK_REGIDS
	.align		4
        /*0038*/ 	.byte	0x04, 0x29
        /*003a*/ 	.short	(.L_1102 - .L_1101)


	//   ....[0]....
.L_1101:
        /*003c*/ 	.word	0xffffffff


	//   ....[1]....
        /*0040*/ 	.word	0xffffffff


	//   ....[2]....
        /*0044*/ 	.word	0xffffffff


	//   ....[3]....
        /*0048*/ 	.word	0xffffffff


	//   ....[4]....
        /*004c*/ 	.word	0xffffffff


	//   ....[5]....
        /*0050*/ 	.word	0xffffffff


	//   ....[6]....
        /*0054*/ 	.word	0xffffffff


	//   ....[7]....
        /*0058*/ 	.word	0xffffffff


	//   ....[8]....
        /*005c*/ 	.word	0xffffffff


	//   ....[9]....
        /*0060*/ 	.word	0xffffffff


	//   ....[10]....
        /*0064*/ 	.word	0xffffffff


	//   ....[11]....
        /*0068*/ 	.word	0xffffffff


	//   ....[12]....
        /*006c*/ 	.word	0xffffffff


	//   ....[13]....
        /*0070*/ 	.word	0xffffffff


	//   ....[14]....
        /*0074*/ 	.word	0xffffffff


	//   ....[15]....
        /*0078*/ 	.word	0xffffffff


	//----- nvinfo : EIATTR_COOP_GROUP_INSTR_OFFSETS
	.align		4
.L_1102:
        /*007c*/ 	.byte	0x04, 0x28
        /*007e*/ 	.short	(.L_1104 - .L_1103)


	//   ....[0]....
.L_1103:
        /*0080*/ 	.word	0x00004dd0


	//   ....[1]....
        /*0084*/ 	.word	0x00004e70


	//   ....[2]....
        /*0088*/ 	.word	0x00004e90


	//   ....[3]....
        /*008c*/ 	.word	0x00004eb0


	//   ....[4]....
        /*0090*/ 	.word	0x00009130


	//   ....[5]....
        /*0094*/ 	.word	0x00009140


	//   ....[6]....
        /*0098*/ 	.word	0x00009170


	//   ....[7]....
        /*009c*/ 	.word	0x00009180


	//   ....[8]....
        /*00a0*/ 	.word	0x0000cef0


	//   ....[9]....
        /*00a4*/ 	.word	0x0000cf10


	//   ....[10]....
        /*00a8*/ 	.word	0x0000cf40


	//   ....[11]....
        /*00ac*/ 	.word	0x0000cf50


	//   ....[12]....
        /*00b0*/ 	.word	0x0000ee60


	//   ....[13]....
        /*00b4*/ 	.word	0x0000eea0


	//   ....[14]....
        /*00b8*/ 	.word	0x0000ef10


	//   ....[15]....
        /*00bc*/ 	.word	0x0000ef30


	//----- nvinfo : EIATTR_EXIT_INSTR_OFFSETS
	.align		4
.L_1104:
        /*00c0*/ 	.byte	0x04, 0x1c
        /*00c2*/ 	.short	(.L_1106 - .L_1105)


	//   ....[0]....
.L_1105:
        /*00c4*/ 	.word	0x00000410


	//   ....[1]....
        /*00c8*/ 	.word	0x00000bd0


	//   ....[2]....
        /*00cc*/ 	.word	0x00000c00


	//   ....[3]....
        /*00d0*/ 	.word	0x0000fdd0


	//   ....[4]....
        /*00d4*/ 	.word	0x0000fe00


	//----- nvinfo : EIATTR_CTAIDZ_USED
	.align		4
.L_1106:
        /*00d8*/ 	.byte	0x01, 0x04
	.zero		2


	//----- nvinfo : EIATTR_CRS_STACK_SIZE
	.align		4
        /*00dc*/ 	.byte	0x04, 0x1e
        /*00de*/ 	.short	(.L_1108 - .L_1107)
.L_1107:
        /*00e0*/ 	.word	0x00000000
.L_1108:


//--------------------- .nv.info._ZN5flash24flash_fwd_splitkv_kernelI23Flash_fwd_kernel_traitsILi128ELi64ELi128ELi4ELb0ELb0EN7cutlass10bfloat16_tE19Flash_kernel_traitsILi128ELi64ELi128ELi4ES3_EELb1ELb0ELb0ELb0ELb1ELb1ELb1ELb0EEEvNS_16Flash_fwd_paramsE --------------------------
	.section	.nv.info._ZN5flash24flash_fwd_splitkv_kernelI23Flash_fwd_kernel_traitsILi128ELi64ELi128ELi4ELb0ELb0EN7cutlass10bfloat16_tE19Flash_kernel_traitsILi128ELi64ELi128ELi4ES3_EELb1ELb0ELb0ELb0ELb1ELb1ELb1ELb0EEEvNS_16Flash_fwd_paramsE,"",@"SHT_CUDA_INFO"
	.sectionflags	@""
	.align	4


	//----- nvinfo : EIATTR_CUDA_API_VERSION
	.align		4
        /*0000*/ 	.byte	0x04, 0x37
        /*0002*/ 	.short	(.L_1110 - .L_1109)
.L_1109:
        /*0004*/ 	.word	0x00000082


	//----- nvinfo : EIATTR_SW2861232_WAR
	.align		4
.L_1110:
        /*0008*/ 	.byte	0x01, 0x35
	.zero		2


	//----- nvinfo : EIATTR_PARAM_CBANK
	.align		4
        /*000c*/ 	.byte	0x04, 0x0a
        /*000e*/ 	.short	(.L_1112 - .L_1111)
	.align		4
.L_1111:
        /*0010*/ 	.word	index@(.nv.constant0._ZN5flash24flash_fwd_splitkv_kernelI23Flash_fwd_kernel_traitsILi128ELi64ELi128ELi4ELb0ELb0EN7cutlass10bfloat16_tE19Flash_kernel_traitsILi128ELi64ELi128ELi4ES3_EELb1ELb0ELb0ELb0ELb1ELb1ELb1ELb0EEEvNS_16Flash_fwd_paramsE)
        /*0014*/ 	.short	0x0160
        /*0016*/ 	.short	0x01d0


	//----- nvinfo : EIATTR_CBANK_PARAM_SIZE
	.align		4
.L_1112:
        /*0018*/ 	.byte	0x03, 0x19
        /*001a*/ 	.short	0x01d0


	//----- nvinfo : EIATTR_KPARAM_INFO
	.align		4
        /*001c*/ 	.byte	0x04, 0x17
        /*001e*/ 	.short	(.L_1114 - .L_1113)
.L_1113:
        /*0020*/ 	.word	0x00000000
        /*0024*/ 	.short	0x0000
        /*0026*/ 	.short	0x0000
        /*0028*/ 	.byte	0x00, 0xf0, 0x41, 0x07


	//----- nvinfo : EIATTR_MAXREG_COUNT
	.align		4
.L_1114:
        /*002c*/ 	.byte	0x03, 0x1b
        /*002e*/ 	.short	0x00ff


	//----- nvinfo : EIATTR_NUM_BARRIERS
	.align		4
        /*0030*/ 	.byte	0x02, 0x4c
        /*0032*/ 	.byte	0x01
	.zero		1


	//----- nvinfo : EIATTR_MERCURY_ISA_VERSION
	.align		4
        /*0034*/ 	.byte	0x03, 0x5f
        /*0036*/ 	.short	0x0000


	//----- nvinfo : EIATTR_COOP_GROUP_MASK_REGIDS
	.align		4
        /*0038*/ 	.byte	0x04, 0x29
        /*003a*/ 	.short	(.L_1116 - .L_1115)


	//   ....[0]....
.L_1115:
        /*003c*/ 	.word	0xffffffff


	//   ....[1]....
        /*0040*/ 	.word	0xffffffff


	//   ....[2]....
        /*0044*/ 	.word	0xffffffff


	//   ....[3]....
        /*0048*/ 	.word	0xffffffff


	//   ....[4]....
        /*004c*/ 	.word	0xffffffff


	//   ....[5]....
        /*0050*/ 	.word	0xffffffff


	//   ....[6]....
        /*0054*/ 	.word	0xffffffff


	//   ....[7]....
        /*0058*/ 	.word	0xffffffff


	//   ....[8]....
        /*005c*/ 	.word	0xffffffff


	//   ....[9]....
        /*0060*/ 	.word	0xffffffff


	//   ....[10]....
        /*0064*/ 	.word	0xffffffff


	//   ....[11]....
        /*0068*/ 	.word	0xffffffff


	//   ....[12]....
        /*006c*/ 	.word	0xffffffff


	//   ....[13]....
        /*0070*/ 	.word	0xffffffff


	//   ....[14]....
        /*0074*/ 	.word	0xffffffff


	//   ....[15]....
        /*0078*/ 	.word	0xffffffff


	//----- nvinfo : EIATTR_COOP_GROUP_INSTR_OFFSETS
	.align		4
.L_1116:
        /*007c*/ 	.byte	0x04, 0x28
        /*007e*/ 	.short	(.L_1118 - .L_1117)


	//   ....[0]....
.L_1117:
        /*0080*/ 	.word	0x00005580


	//   ....[1]....
        /*0084*/ 	.word	0x000056a0


	//   ....[2]....
        /*0088*/ 	.word	0x000056b0


	//   ....[3]....
        /*008c*/ 	.word	0x00005700


	//   ....[4]....
        /*0090*/ 	.word	0x0000a140


	//   ....[5]....
        /*0094*/ 	.word	0x0000a150


	//   ....[6]....
        /*0098*/ 	.word	0x0000a180


	//   ....[7]....
        /*009c*/ 	.word	0x0000a190


	//   ....[8]....
        /*00a0*/ 	.word	0x0000e770


	//   ....[9]....
        /*00a4*/ 	.word	0x0000e780


	//   ....[10]....
        /*00a8*/ 	.word	0x0000e7b0


	//   ....[11]....
        /*00ac*/ 	.word	0x0000e7c0


	//   ....[12]....
        /*00b0*/ 	.word	0x00010680


	//   ....[13]....
        /*00b4*/ 	.word	0x000106c0


	//   ....[14]....
        /*00b8*/ 	.word	0x00010730


	//   ....[15]....
        /*00bc*/ 	.word	0x00010750


	//----- nvinfo : EIATTR_EXIT_INSTR_OFFSETS
	.align		4
.L_1118:
        /*00c0*/ 	.byte	0x04, 0x1c
        /*00c2*/ 	.short	(.L_1120 - .L_1119)


	//   ....[0]....
.L_1119:
        /*00c4*/ 	.word	0x00000410


	//   ....[1]....
        /*00c8*/ 	.word	0x00000bd0


	//   ....[2]....
        /*00cc*/ 	.word	0x00000c00


	//   ....[3]....
        /*00d0*/ 	.word	0x000115f0


	//   ....[4]....
        /*00d4*/ 	.word	0x00011620


	//----- nvinfo : EIATTR_CTAIDZ_USED
	.align		4
.L_1120:
        /*00d8*/ 	.byte	0x01, 0x04
	.zero		2


	//----- nvinfo : EIATTR_CRS_STACK_SIZE
	.align		4
        /*00dc*/ 	.byte	0x04, 0x1e
        /*00de*/ 	.short	(.L_1122 - .L_1121)
.L_1121:
        /*00e0*/ 	.word	0x00000000
.L_1122:


//--------------------- .nv.info._ZN5flash24flash_fwd_splitkv_kernelI23Flash_fwd_kernel_traitsILi128ELi64ELi128ELi4ELb0ELb0EN7cutlass10bfloat16_tE19Flash_kernel_traitsILi128ELi64ELi128ELi4ES3_EELb1ELb0ELb1ELb0ELb0ELb0ELb1ELb0EEEvNS_16Flash_fwd_paramsE --------------------------
	.section	.nv.info._ZN5flash24flash_fwd_splitkv_kernelI23Flash_fwd_kernel_traitsILi128ELi64ELi128ELi4ELb0ELb0EN7cutlass10bfloat16_tE19Flash_kernel_traitsILi128ELi64ELi128ELi4ES3_EELb1ELb0ELb1ELb0ELb0ELb0ELb1ELb0EEEvNS_16Flash_fwd_paramsE,"",@"SHT_CUDA_INFO"
	.sectionflags	@""
	.align	4


	//----- nvinfo : EIATTR_CUDA_API_VERSION
	.align		4
        /*0000*/ 	.byte	0x04, 0x37
        /*0002*/ 	.short	(.L_1124 - .L_1123)
.L_1123:
        /*0004*/ 	.word	0x00000082


	//----- nvinfo : EIATTR_SW2861232_WAR
	.align		4
.L_1124:
        /*0008*/ 	.byte	0x01, 0x35
	.zero		2


	//----- nvinfo : EIATTR_PARAM_CBANK
	.align		4
        /*000c*/ 	.byte	0x04, 0x0a
        /*000e*/ 	.short	(.L_1126 - .L_1125)
	.align		4
.L_1125:
        /*0010*/ 	.word	index@(.nv.constant0._ZN5flash24flash_fwd_splitkv_kernelI23Flash_fwd_kernel_traitsILi128ELi64ELi128ELi4ELb0ELb0EN7cutlass10bfloat16_tE19Flash_kernel_traitsILi128ELi64ELi128ELi4ES3_EELb1ELb0ELb1ELb0ELb0ELb0ELb1ELb0EEEvNS_16Flash_fwd_paramsE)
        /*0014*/ 	.short	0x0160
        /*0016*/ 	.short	0x01d0


	//----- nvinfo : EIATTR_CBANK_PARAM_SIZE
	.align		4
.L_1126:
        /*0018*/ 	.byte	0x03, 0x19
        /*001a*/ 	.short	0x01d0


	//----- nvinfo : EIATTR_KPARAM_INFO
	.align		4
        /*001c*/ 	.byte	0x04, 0x17
        /*001e*/ 	.short	(.L_1128 - .L_1127)
.L_1127:
        /*0020*/ 	.word	0x00000000
        /*0024*/ 	.short	0x0000
        /*0026*/ 	.short	0x0000
        /*0028*/ 	.byte	0x00, 0xf0, 0x41, 0x07


	//----- nvinfo : EIATTR_MAXREG_COUNT
	.align		4
.L_1128:
        /*002c*/ 	.byte	0x03, 0x1b
        /*002e*/ 	.short	0x00ff


	//----- nvinfo : EIATTR_NUM_BARRIERS
	.align		4
        /*0030*/ 	.byte	0x02, 0x4c
        /*0032*/ 	.byte	0x01
	.zero		1


	//----- nvinfo : EIATTR_MERCURY_ISA_VERSION
	.align		4
        /*0034*/ 	.byte	0x03, 0x5f
        /*0036*/ 	.short	0x0000


	//----- nvinfo : EIATTR_COOP_GROUP_MASK_REGIDS
	.align		4
        /*0038*/ 	.byte	0x04, 0x29
        /*003a*/ 	.short	(.L_1130 - .L_1129)


	//   ....[0]....
.L_1129:
        /*003c*/ 	.word	0xffffffff


	//   ....[1]....
        /*0040*/ 	.word	0xffffffff


	//   ....[2]....
        /*0044*/ 	.word	0xffffffff


	//   ....[3]....
        /*0048*/ 	.word	0xffffffff


	//   ....[4]....
        /*004c*/ 	.word	0xffffffff


	//   ....[5]....
        /*0050*/ 	.word	0xffffffff


	//   ....[6]....
        /*0054*/ 	.word	0xffffffff


	//   ....[7]....
        /*0058*/ 	.word	0xffffffff


	//   ....[8]....
        /*005c*/ 	.word	0xffffffff


	//   ....[9]....
        /*0060*/ 	.word	0xffffffff


	//   ....[10]....
        /*0064*/ 	.word	0xffffffff


	//   ....[11]....
        /*0068*/ 	.word	0xffffffff


	//   ....[12]....
        /*006c*/ 	.word	0xffffffff


	//   ....[13]....
        /*0070*/ 	.word	0xffffffff


	//   ....[14]....
        /*0074*/ 	.word	0xffffffff


	//   ....[15]....
        /*0078*/ 	.word	0xffffffff


	//----- nvinfo : EIATTR_COOP_GROUP_INSTR_OFFSETS
	.align		4
.L_1130:
        /*007c*/ 	.byte	0x04, 0x28
        /*007e*/ 	.short	(.L_1132 - .L_1131)


	//   ....[0]....
.L_1131:
        /*0080*/ 	.word	0x00007100


	//   ....[1]....
        /*0084*/ 	.word	0x00007120


	//   ....[2]....
        /*0088*/ 	.word	0x000071c0


	//   ....[3]....
        /*008c*/ 	.word	0x000071d0


	//   ....[4]....
        /*0090*/ 	.word	0x0000c7c0


	//   ....[5]....
        /*0094*/ 	.word	0x0000c7d0


	//   ....[6]....
        /*0098*/ 	.word	0x0000c800


	//   ....[7]....
        /*009c*/ 	.word	0x0000c810


	//   ....[8]....
        /*00a0*/ 	.word	0x00011950


	//   ....[9]....
        /*00a4*/ 	.word	0x00011970


	//   ....[10]....
        /*00a8*/ 	.word	0x00011990


	//   ....[11]....
        /*00ac*/ 	.word	0x000119b0


	//   ....[12]....
        /*00b0*/ 	.word	0x000138c0


	//   ....[13]....
        /*00b4*/ 	.word	0x00013910


	//   ....[14]....
        /*00b8*/ 	.word	0x00013950


	//   ....[15]....
        /*00bc*/ 	.word	0x00013990


	//----- nvinfo : EIATTR_EXIT_INSTR_OFFSETS
	.align		4
.L_1132:
        /*00c0*/ 	.byte	0x04, 0x1c
        /*00c2*/ 	.short	(.L_1134 - .L_1133)


	//   ....[0]....
.L_1133:
        /*00c4*/ 	.word	0x00000410


	//   ....[1]....
        /*00c8*/ 	.word	0x00000e50


	//   ....[2]....
        /*00cc*/ 	.word	0x00000e80


	//   ....[3]....
        /*00d0*/ 	.word	0x00014b50


	//   ....[4]....
        /*00d4*/ 	.word	0x00014b90


	//   ....[5]....
        /*00d8*/ 	.word	0x00014bb0


	//----- nvinfo : EIATTR_CTAIDZ_USED
	.align		4
.L_1134:
        /*00dc*/ 	.byte	0x01, 0x04
	.zero		2


	//----- nvinfo : EIATTR_CRS_STACK_SIZE
	.align		4
        /*00e0*/ 	.byte	0x04, 0x1e
        /*00e2*/ 	.short	(.L_1136 - .L_1135)
.L_1135:
        /*00e4*/ 	.word	0x00000000
.L_1136:


//--------------------- .nv.info._ZN5flash24flash_fwd_splitkv_kernelI23Flash_fwd_kernel_traitsILi128ELi64ELi128ELi4ELb0ELb0EN7cutlass10bfloat16_tE19Flash_kernel_traitsILi128ELi64ELi128ELi4ES3_EELb1ELb0ELb1ELb0ELb0ELb1ELb1ELb0EEEvNS_16Flash_fwd_paramsE --------------------------
	.section	.nv.info._ZN5flash24flash_fwd_splitkv_kernelI23Flash_fwd_kernel_traitsILi128ELi64ELi128ELi4ELb0ELb0EN7cutlass10bfloat16_tE19Flash_kernel_traitsILi128ELi64ELi128ELi4ES3_EELb1ELb0ELb1ELb0ELb0ELb1ELb1ELb0EEEvNS_16Flash_fwd_paramsE,"",@"SHT_CUDA_INFO"
	.sectionflags	@""
	.align	4


	//----- nvinfo : EIATTR_CUDA_API_VERSION
	.align		4
        /*0000*/ 	.byte	0x04, 0x37
        /*0002*/ 	.short	(.L_1138 - .L_1137)
.L_1137:
        /*0004*/ 	.word	0x00000082


	//----- nvinfo : EIATTR_SW2861232_WAR
	.align		4
.L_1138:
        /*0008*/ 	.byte	0x01, 0x35
	.zero		2


	//----- nvinfo : EIATTR_PARAM_CBANK
	.align		4
        /*000c*/ 	.byte	0x04, 0x0a
        /*000e*/ 	.short	(.L_1140 - .L_1139)
	.align		4
.L_1139:
        /*0010*/ 	.word	index@(.nv.constant0._ZN5flash24flash_fwd_splitkv_kernelI23Flash_fwd_kernel_traitsILi128ELi64ELi128ELi4ELb0ELb0EN7cutlass10bfloat16_tE19Flash_kernel_traitsILi128ELi64ELi128ELi4ES3_EELb1ELb0ELb1ELb0ELb0ELb1ELb1ELb0EEEvNS_16Flash_fwd_paramsE)
        /*0014*/ 	.short	0x0160
        /*0016*/ 	.short	0x01d0


	//----- nvinfo : EIATTR_CBANK_PARAM_SIZE
	.align		4
.L_1140:
        /*0018*/ 	.byte	0x03, 0x19
        /*001a*/ 	.short	0x01d0


	//----- nvinfo : EIATTR_KPARAM_INFO
	.align		4
        /*001c*/ 	.byte	0x04, 0x17
        /*001e*/ 	.short	(.L_1142 - .L_1141)
.L_1141:
        /*0020*/ 	.word	0x00000000
        /*0024*/ 	.short	0x0000
        /*0026*/ 	.short	0x0000
        /*0028*/ 	.byte	0x00, 0xf0, 0x41, 0x07


	//----- nvinfo : EIATTR_MAXREG_COUNT
	.align		4
.L_1142:
        /*002c*/ 	.byte	0x03, 0x1b
        /*002e*/ 	.short	0x00ff


	//----- nvinfo : EIATTR_NUM_BARRIERS
	.align		4
        /*0030*/ 	.byte	0x02, 0x4c
        /*0032*/ 	.byte	0x01
	.zero		1


	//----- nvinfo : EIATTR_MERCURY_ISA_VERSION
	.align		4
        /*0034*/ 	.byte	0x03, 0x5f
        /*0036*/ 	.short	0x0000


	//----- nvinfo : EIATTR_COOP_GROUP_MASK_REGIDS
	.align		4
        /*0038*/ 	.byte	0x04, 0x29
        /*003a*/ 	.short	(.L_1144 - .L_1143)


	//   ....[0]....
.L_1143:
        /*003c*/ 	.word	0xffffffff


	//   ....[1]....
        /*0040*/ 	.word	0xffffffff


	//   ....[2]....
        /*0044*/ 	.word	0xffffffff


	//   ....[3]....
        /*0048*/ 	.word	0xffffffff


	//   ....[4]....
        /*004c*/ 	.word	0xffffffff


	//   ....[5]....
        /*0050*/ 	.word	0xffffffff


	//   ....[6]....
        /*0054*/ 	.word	0xffffffff


	//   ....[7]....
        /*0058*/ 	.word	0xffffffff


	//   ....[8]....
        /*005c*/ 	.word	0xffffffff


	//   ....[9]....
        /*0060*/ 	.word	0xffffffff


	//   ....[10]....
        /*0064*/ 	.word	0xffffffff


	//   ....[11]....
        /*0068*/ 	.word	0xffffffff


	//   ....[12]....
        /*006c*/ 	.word	0xffffffff


	//   ....[13]....
        /*0070*/ 	.word	0xffffffff


	//   ....[14]....
        /*0074*/ 	.word	0xffffffff


	//   ....[15]....
        /*0078*/ 	.word	0xffffffff


	//----- nvinfo : EIATTR_COOP_GROUP_INSTR_OFFSETS
	.align		4
.L_1144:
        /*007c*/ 	.byte	0x04, 0x28
        /*007e*/ 	.short	(.L_1146 - .L_1145)


	//   ....[0]....
.L_1145:
        /*0080*/ 	.word	0x00007bc0


	//   ....[1]....
        /*0084*/ 	.word	0x00007c70


	//   ....[2]....
        /*0088*/ 	.word	0x00007c80


	//   ....[3]....
        /*008c*/ 	.word	0x00007d00


	//   ....[4]....
        /*0090*/ 	.word	0x0000da80


	//   ....[5]....
        /*0094*/ 	.word	0x0000da90


	//   ....[6]....
        /*0098*/ 	.word	0x0000dac0


	//   ....[7]....
        /*009c*/ 	.word	0x0000dad0


	//   ....[8]....
        /*00a0*/ 	.word	0x00013480


	//   ....[9]....
        /*00a4*/ 	.word	0x00013490


	//   ....[10]....
        /*00a8*/ 	.word	0x000134b0


	//   ....[11]....
        /*00ac*/ 	.word	0x000134d0


	//   ....[12]....
        /*00b0*/ 	.word	0x00015390


	//   ....[13]....
        /*00b4*/ 	.word	0x000153d0


	//   ....[14]....
        /*00b8*/ 	.word	0x00015420


	//   ....[15]....
        /*00bc*/ 	.word	0x00015430


	//----- nvinfo : EIATTR_EXIT_INSTR_OFFSETS
	.align		4
.L_1146:
        /*00c0*/ 	.byte	0x04, 0x1c
        /*00c2*/ 	.short	(.L_1148 - .L_1147)


	//   ....[0]....
.L_1147:
        /*00c4*/ 	.word	0x00000410


	//   ....[1]....
        /*00c8*/ 	.word	0x00000e60


	//   ....[2]....
        /*00cc*/ 	.word	0x00000e90


	//   ....[3]....
        /*00d0*/ 	.word	0x00016620


	//   ....[4]....
        /*00d4*/ 	.word	0x00016660


	//   ....[5]....
        /*00d8*/ 	.word	0x00016680


	//----- nvinfo : EIATTR_CTAIDZ_USED
	.align		4
.L_1148:
        /*00dc*/ 	.byte	0x01, 0x04
	.zero		2


	//----- nvinfo : EIATTR_CRS_STACK_SIZE
	.align		4
        /*00e0*/ 	.byte	0x04, 0x1e
        /*00e2*/ 	.short	(.L_1150 - .L_1149)
.L_1149:
        /*00e4*/ 	.word	0x00000000
.L_1150:


//--------------------- .nv.info._ZN5flash24flash_fwd_splitkv_kernelI23Flash_fwd_kernel_traitsILi128ELi64ELi128ELi4ELb0ELb0EN7cutlass10bfloat16_tE19Flash_kernel_traitsILi128ELi64ELi128ELi4ES3_EELb1ELb0ELb0ELb0ELb1ELb0ELb1ELb1EEEvNS_16Flash_fwd_paramsE --------------------------
	.section	.nv.info._ZN5flash24flash_fwd_splitkv_kernelI23Flash_fwd_kernel_traitsILi128ELi64ELi128ELi4ELb0ELb0EN7cutlass10bfloat16_tE19Flash_kernel_traitsILi128ELi64ELi128ELi4ES3_EELb1ELb0ELb0ELb0ELb1ELb0ELb1ELb1EEEvNS_16Flash_fwd_paramsE,"",@"SHT_CUDA_INFO"
	.sectionflags	@""
	.align	4


	//----- nvinfo : EIATTR_CUDA_API_VERSION
	.align		4
        /*0000*/ 	.byte	0x04, 0x37
        /*0002*/ 	.short	(.L_1152 - .L_1151)
.L_1151:
        /*0004*/ 	.word	0x00000082


	//----- nvinfo : EIATTR_SW2861232_WAR
	.align		4
.L_1152:
        /*0008*/ 	.byte	0x01, 0x35
	.zero		2


	//----- nvinfo : EIATTR_PARAM_CBANK
	.align		4
        /*000c*/ 	.byte	0x04, 0x0a
        /*000e*/ 	.short	(.L_1154 - .L_1153)
	.align		4
.L_1153:
        /*0010*/ 	.word	index@(.nv.constant0._ZN5flash24flash_fwd_splitkv_kernelI23Flash_fwd_kernel_traitsILi128ELi64ELi128ELi4ELb0ELb0EN7cutlass10bfloat16_tE19Flash_kernel_traitsILi128ELi64ELi128ELi4ES3_EELb1ELb0ELb0ELb0ELb1ELb0ELb1ELb1EEEvNS_16Flash_fwd_paramsE)
        /*0014*/ 	.short	0x0160
        /*0016*/ 	.short	0x01d0


	//----- nvinfo : EIATTR_CBANK_PARAM_SIZE
	.align		4
.L_1154:
        /*0018*/ 	.byte	0x03, 0x19
        /*001a*/ 	.short	0x01d0


	//----- nvinfo : EIATTR_KPARAM_INFO
	.align		4
        /*001c*/ 	.byte	0x04, 0x17
        /*001e*/ 	.short	(.L_1156 - .L_1155)
.L_1155:
        /*0020*/ 	.word	0x00000000
        /*0024*/ 	.short	0x0000
        /*0026*/ 	.short	0x0000
        /*0028*/ 	.byte	0x00, 0xf0, 0x41, 0x07


	//----- nvinfo : EIATTR_MAXREG_COUNT
	.align		4
.L_1156:
        /*002c*/ 	.byte	0x03, 0x1b
        /*002e*/ 	.short	0x00ff


	//----- nvinfo : EIATTR_NUM_BARRIERS
	.align		4
        /*0030*/ 	.byte	0x02, 0x4c
        /*0032*/ 	.byte	0x01
	.zero		1


	//----- nvinfo : EIATTR_ANNOTATIONS
	.align		4
        /*0034*/ 	.byte	0x04, 0x55
        /*0036*/ 	.short	(.L_1158 - .L_1157)


	//   ....[0]....
.L_1157:
        /*0038*/ 	.word	0x00000001
        /*003c*/ 	.byte	0xb0, 0x80, 0x01, 0x00, 0x01, 0x00, 0x00, 0x00, 0xa0, 0x81, 0x01, 0x00, 0x01, 0x00, 0x00, 0x00
        /*004c*/ 	.byte	0x40, 0x92, 0x01, 0x00, 0x01, 0x00, 0x00, 0x00, 0x50, 0x92, 0x01, 0x00


	//----- nvinfo : EIATTR_MERCURY_ISA_VERSION
	.align		4
.L_1158:
        /*0058*/ 	.byte	0x03, 0x5f
        /*005a*/ 	.short	0x0000


	//----- nvinfo : EIATTR_COOP_GROUP_MASK_REGIDS
	.align		4
        /*005c*/ 	.byte	0x04, 0x29
        /*005e*/ 	.short	(.L_1160 - .L_1159)


	//   ....[0]....
.L_1159:
        /*0060*/ 	.word	0xffffffff


	//   ....[1]....
        /*0064*/ 	.word	0xffffffff


	//   ....[2]....
        /*0068*/ 	.word	0xffffffff


	//   ....[3]....
        /*006c*/ 	.word	0xffffffff


	//   ....[4]....
        /*0070*/ 	.word	0xffffffff


	//   ....[5]....
        /*0074*/ 	.word	0xffffffff


	//   ....[6]....
        /*0078*/ 	.word	0xffffffff


	//   ....[7]....
        /*007c*/ 	.word	0xffffffff


	//   ....[8]....
        /*0080*/ 	.word	0xffffffff


	//   ....[9]....
        /*0084*/ 	.word	0xffffffff


	//   ....[10]....
        /*0088*/ 	.word	0xffffffff


	//   ....[11]....
        /*008c*/ 	.word	0xffffffff


	//   ....[12]....
        /*0090*/ 	.word	0xffffffff


	//   ....[13]....
        /*0094*/ 	.word	0xffffffff


	//   ....[14]....
        /*0098*/ 	.word	0xffffffff


	//   ....[15]....
        /*009c*/ 	.word	0xffffffff


	//   ....[16]....
        /*00a0*/ 	.word	0xffffffff


	//   ....[17]....
        /*00a4*/ 	.word	0xffffffff


	//   ....[18]....
        /*00a8*/ 	.word	0xffffffff


	//   ....[19]....
        /*00ac*/ 	.word	0xffffffff


	//----- nvinfo : EIATTR_COOP_GROUP_INSTR_OFFSETS
	.align		4
.L_1160:
        /*00b0*/ 	.byte	0x04, 0x28
        /*00b2*/ 	.short	(.L_1162 - .L_1161)


	//   ....[0]....
.L_1161:
        /*00b4*/ 	.word	0x000152f0


	//   ....[1]....
        /*00b8*/ 	.word	0x00015350


	//   ....[2]....
        /*00bc*/ 	.word	0x00015370


	//   ....[3]....
        /*00c0*/ 	.word	0x00015390


	//   ....[4]....
        /*00c4*/ 	.word	0x00019680


	//   ....[5]....
        /*00c8*/ 	.word	0x000196e0


	//   ....[6]....
        /*00cc*/ 	.word	0x00019710


	//   ....[7]....
        /*00d0*/ 	.word	0x00019780


	//   ....[8]....
        /*00d4*/ 	.word	0x0001d730


	//   ....[9]....
        /*00d8*/ 	.word	0x0001d750


	//   ....[10]....
        /*00dc*/ 	.word	0x0001d770


	//   ....[11]....
        /*00e0*/ 	.word	0x0001d790


	//   ....[12]....
        /*00e4*/ 	.word	0x0001f810


	//   ....[13]....
        /*00e8*/ 	.word	0x0001f840


	//   ....[14]....
        /*00ec*/ 	.word	0x0001f850


	//   ....[15]....
        /*00f0*/ 	.word	0x0001f880


	//   ....[16]....
        /*00f4*/ 	.word	0x000208e0


	//   ....[17]....
        /*00f8*/ 	.word	0x00020920


	//   ....[18]....
        /*00fc*/ 	.word	0x00020970


	//   ....[19]....
        /*0100*/ 	.word	0x000209c0


	//----- nvinfo : EIATTR_EXIT_INSTR_OFFSETS
	.align		4
.L_1162:
        /*0104*/ 	.byte	0x04, 0x1c
        /*0106*/ 	.short	(.L_1164 - .L_1163)


	//   ....[0]....
.L_1163:
        /*0108*/ 	.word	0x00000200


	//----- nvinfo : EIATTR_CTAIDZ_USED
	.align		4
.L_1164:
        /*010c*/ 	.byte	0x01, 0x04
	.zero		2


	//----- nvinfo : EIATTR_CRS_STACK_SIZE
	.align		4
        /*0110*/ 	.byte	0x04, 0x1e
        /*0112*/ 	.short	(.L_1166 - .L_1165)
.L_1165:
        /*0114*/ 	.word	0x00000000
.L_1166:


//--------------------- .nv.info._ZN5flash24flash_fwd_splitkv_kernelI23Flash_fwd_kernel_traitsILi128ELi64ELi128ELi4ELb0ELb0EN7cutlass10bfloat16_tE19Flash_kernel_traitsILi128ELi64ELi128ELi4ES3_EELb1ELb0ELb0ELb0ELb1ELb1ELb1ELb1EEEvNS_16Flash_fwd_paramsE --------------------------
	.section	.nv.info._ZN5flash24flash_fwd_splitkv_kernelI23Flash_fwd_kernel_traitsILi128ELi64ELi128ELi4ELb0ELb0EN7cutlass10bfloat16_tE19Flash_kernel_traitsILi128ELi64ELi128ELi4ES3_EELb1ELb0ELb0ELb0ELb1ELb1ELb1ELb1EEEvNS_16Flash_fwd_paramsE,"",@"SHT_CUDA_INFO"
	.sectionflags	@""
	.align	4


	//----- nvinfo : EIATTR_CUDA_API_VERSION
	.align		4
        /*0000*/ 	.byte	0x04, 0x37
        /*0002*/ 	.short	(.L_1168 - .L_1167)
.L_1167:
        /*0004*/ 	.word	0x00000082


	//----- nvinfo : EIATTR_SW2861232_WAR
	.align		4
.L_1168:
        /*0008*/ 	.byte	0x01, 0x35
	.zero		2


	//----- nvinfo : EIATTR_PARAM_CBANK
	.align		4
        /*000c*/ 	.byte	0x04, 0x0a
        /*000e*/ 	.short	(.L_1170 - .L_1169)
	.align		4
.L_1169:
        /*0010*/ 	.word	index@(.nv.constant0._ZN5flash24flash_fwd_splitkv_kernelI23Flash_fwd_kernel_traitsILi128ELi64ELi128ELi4ELb0ELb0EN7cutlass10bfloat16_tE19Flash_kernel_traitsILi128ELi64ELi128ELi4ES3_EELb1ELb0ELb0ELb0ELb1ELb1ELb1ELb1EEEvNS_16Flash_fwd_paramsE)
        /*0014*/ 	.short	0x0160
        /*0016*/ 	.short	0x01d0


	//----- nvinfo : EIATTR_CBANK_PARAM_SIZE
	.align		4
.L_1170:
        /*0018*/ 	.byte	0x03, 0x19
        /*001a*/ 	.short	0x01d0


	//----- nvinfo : EIATTR_KPARAM_INFO
	.align		4
        /*001c*/ 	.byte	0x04, 0x17
        /*001e*/ 	.short	(.L_1172 - .L_1171)
.L_1171:
        /*0020*/ 	.word	0x00000000
        /*0024*/ 	.short	0x0000
        /*0026*/ 	.short	0x0000
        /*0028*/ 	.byte	0x00, 0xf0, 0x41, 0x07


	//----- nvinfo : EIATTR_MAXREG_COUNT
	.align		4
.L_1172:
        /*002c*/ 	.byte	0x03, 0x1b
        /*002e*/ 	.short	0x00ff


	//----- nvinfo : EIATTR_NUM_BARRIERS
	.align		4
        /*0030*/ 	.byte	0x02, 0x4c
        /*0032*/ 	.byte	0x01
	.zero		1


	//----- nvinfo : EIATTR_MERCURY_ISA_VERSION
	.align		4
        /*0034*/ 	.byte	0x03, 0x5f
        /*0036*/ 	.short	0x0000


	//----- nvinfo : EIATTR_COOP_GROUP_MASK_REGIDS
	.align		4
        /*0038*/ 	.byte	0x04, 0x29
        /*003a*/ 	.short	(.L_1174 - .L_1173)


	//   ....[0]....
.L_1173:
        /*003c*/ 	.word	0xffffffff


	//   ....[1]....
        /*0040*/ 	.word	0xffffffff


	//   ....[2]....
        /*0044*/ 	.word	0xffffffff


	//   ....[3]....
        /*0048*/ 	.word	0xffffffff


	//   ....[4]....
        /*004c*/ 	.word	0xffffffff


	//   ....[5]....
        /*0050*/ 	.word	0xffffffff


	//   ....[6]....
        /*0054*/ 	.word	0xffffffff


	//   ....[7]....
        /*0058*/ 	.word	0xffffffff


	//   ....[8]....
        /*005c*/ 	.word	0xffffffff


	//   ....[9]....
        /*0060*/ 	.word	0xffffffff


	//   ....[10]....
        /*0064*/ 	.word	0xffffffff


	//   ....[11]....
        /*0068*/ 	.word	0xffffffff


	//   ....[12]....
        /*006c*/ 	.word	0xffffffff


	//   ....[13]....
        /*0070*/ 	.word	0xffffffff


	//   ....[14]....
        /*0074*/ 	.word	0xffffffff


	//   ....[15]....
        /*0078*/ 	.word	0xffffffff


	//   ....[16]....
        /*007c*/ 	.word	0xffffffff


	//   ....[17]....
        /*0080*/ 	.word	0xffffffff


	//   ....[18]....
        /*0084*/ 	.word	0xffffffff


	//   ....[19]....
        /*0088*/ 	.word	0xffffffff


	//----- nvinfo : EIATTR_COOP_GROUP_INSTR_OFFSETS
	.align		4
.L_1174:
        /*008c*/ 	.byte	0x04, 0x28
        /*008e*/ 	.short	(.L_1176 - .L_1175)


	//   ....[0]....
.L_1175:
        /*0090*/ 	.word	0x000159f0


	//   ....[1]....
        /*0094*/ 	.word	0x00015a50


	//   ....[2]....
        /*0098*/ 	.word	0x00015a70


	//   ....[3]....
        /*009c*/ 	.word	0x00015a90


	//   ....[4]....
        /*00a0*/ 	.word	0x0001a610


	//   ....[5]....
        /*00a4*/ 	.word	0x0001a6a0


	//   ....[6]....
        /*00a8*/ 	.word	0x0001a6d0


	//   ....[7]....
        /*00ac*/ 	.word	0x0001a730


	//   ....[8]....
        /*00b0*/ 	.word	0x0001eef0


	//   ....[9]....
        /*00b4*/ 	.word	0x0001ef10


	//   ....[10]....
        /*00b8*/ 	.word	0x0001ef40


	//   ....[11]....
        /*00bc*/ 	.word	0x0001ef70


	//   ....[12]....
        /*00c0*/ 	.word	0x00020fe0


	//   ....[13]....
        /*00c4*/ 	.word	0x00021010


	//   ....[14]....
        /*00c8*/ 	.word	0x00021020


	//   ....[15]....
        /*00cc*/ 	.word	0x00021050


	//   ....[16]....
        /*00d0*/ 	.word	0x000220c0


	//   ....[17]....
        /*00d4*/ 	.word	0x00022100


	//   ....[18]....
        /*00d8*/ 	.word	0x00022150


	//   ....[19]....
        /*00dc*/ 	.word	0x000221a0


	//----- nvinfo : EIATTR_EXIT_INSTR_OFFSETS
	.align		4
.L_1176:
        /*00e0*/ 	.byte	0x04, 0x1c
        /*00e2*/ 	.short	(.L_1178 - .L_1177)


	//   ....[0]....
.L_1177:
        /*00e4*/ 	.word	0x000001f0


	//----- nvinfo : EIATTR_CTAIDZ_USED
	.align		4
.L_1178:
        /*00e8*/ 	.byte	0x01, 0x04
	.zero		2


	//----- nvinfo : EIATTR_CRS_STACK_SIZE
	.align		4
        /*00ec*/ 	.byte	0x04, 0x1e
        /*00ee*/ 	.short	(.L_1180 - .L_1179)
.L_1179:
        /*00f0*/ 	.word	0x00000000
.L_1180:


//--------------------- .nv.info._ZN5flash24flash_fwd_splitkv_kernelI23Flash_fwd_kernel_traitsILi128ELi64ELi128ELi4ELb0ELb0EN7cutlass10bfloat16_tE19Flash_kernel_traitsILi128ELi64ELi128ELi4ES3_EELb1ELb0ELb1ELb0ELb0ELb0ELb1ELb1EEEvNS_16Flash_fwd_paramsE --------------------------
	.section	.nv.info._ZN5flash24flash_fwd_splitkv_kernelI23Flash_fwd_kernel_traitsILi128ELi64ELi128ELi4ELb0ELb0EN7cutlass10bfloat16_tE19Flash_kernel_traitsILi128ELi64ELi128ELi4ES3_EELb1ELb0ELb1ELb0ELb0ELb0ELb1ELb1EEEvNS_16Flash_fwd_paramsE,"",@"SHT_CUDA_INFO"
	.sectionflags	@""
	.align	4


	//----- nvinfo : EIATTR_CUDA_API_VERSION
	.align		4
        /*0000*/ 	.byte	0x04, 0x37
        /*0002*/ 	.short	(.L_1182 - .L_1181)
.L_1181:
        /*0004*/ 	.word	0x00000082


	//----- nvinfo : EIATTR_SW2861232_WAR
	.align		4
.L_1182:
        /*0008*/ 	.byte	0x01, 0x35
	.zero		2


	//----- nvinfo : EIATTR_PARAM_CBANK
	.align		4
        /*000c*/ 	.byte	0x04, 0x0a
        /*000e*/ 	.short	(.L_1184 - .L_1183)
	.align		4
.L_1183:
        /*0010*/ 	.word	index@(.nv.constant0._ZN5flash24flash_fwd_splitkv_kernelI23Flash_fwd_kernel_traitsILi128ELi64ELi128ELi4ELb0ELb0EN7cutlass10bfloat16_tE19Flash_kernel_traitsILi128ELi64ELi128ELi4ES3_EELb1ELb0ELb1ELb0ELb0ELb0ELb1ELb1EEEvNS_16Flash_fwd_paramsE)
        /*0014*/ 	.short	0x0160
        /*0016*/ 	.short	0x01d0


	//----- nvinfo : EIATTR_CBANK_PARAM_SIZE
	.align		4
.L_1184:
        /*0018*/ 	.byte	0x03, 0x19
        /*001a*/ 	.short	0x01d0


	//----- nvinfo : EIATTR_KPARAM_INFO
	.align		4
        /*001c*/ 	.byte	0x04, 0x17
        /*001e*/ 	.short	(.L_1186 - .L_1185)
.L_1185:
        /*0020*/ 	.word	0x00000000
        /*0024*/ 	.short	0x0000
        /*0026*/ 	.short	0x0000
        /*0028*/ 	.byte	0x00, 0xf0, 0x41, 0x07


	//----- nvinfo : EIATTR_MAXREG_COUNT
	.align		4
.L_1186:
        /*002c*/ 	.byte	0x03, 0x1b
        /*002e*/ 	.short	0x00ff


	//----- nvinfo : EIATTR_NUM_BARRIERS
	.align		4
        /*0030*/ 	.byte	0x02, 0x4c
        /*0032*/ 	.byte	0x01
	.zero		1


	//----- nvinfo : EIATTR_MERCURY_ISA_VERSION
	.align		4
        /*0034*/ 	.byte	0x03, 0x5f
        /*0036*/ 	.short	0x0000


	//----- nvinfo : EIATTR_COOP_GROUP_MASK_REGIDS
	.align		4
        /*0038*/ 	.byte	0x04, 0x29
        /*003a*/ 	.short	(.L_1188 - .L_1187)


	//   ....[0]....
.L_1187:
        /*003c*/ 	.word	0xffffffff


	//   ....[1]....
        /*0040*/ 	.word	0xffffffff


	//   ....[2]....
        /*0044*/ 	.word	0xffffffff


	//   ....[3]....
        /*0048*/ 	.word	0xffffffff


	//   ....[4]....
        /*004c*/ 	.word	0xffffffff


	//   ....[5]....
        /*0050*/ 	.word	0xffffffff


	//   ....[6]....
        /*0054*/ 	.word	0xffffffff


	//   ....[7]....
        /*0058*/ 	.word	0xffffffff


	//   ....[8]....
        /*005c*/ 	.word	0xffffffff


	//   ....[9]....
        /*0060*/ 	.word	0xffffffff


	//   ....[10]....
        /*0064*/ 	.word	0xffffffff


	//   ....[11]....
        /*0068*/ 	.word	0xffffffff


	//   ....[12]....
        /*006c*/ 	.word	0xffffffff


	//   ....[13]....
        /*0070*/ 	.word	0xffffffff


	//   ....[14]....
        /*0074*/ 	.word	0xffffffff


	//   ....[15]....
        /*0078*/ 	.word	0xffffffff


	//   ....[16]....
        /*007c*/ 	.word	0xffffffff


	//   ....[17]....
        /*0080*/ 	.word	0xffffffff


	//   ....[18]....
        /*0084*/ 	.word	0xffffffff


	//   ....[19]....
        /*0088*/ 	.word	0xffffffff


	//----- nvinfo : EIATTR_COOP_GROUP_INSTR_OFFSETS
	.align		4
.L_1188:
        /*008c*/ 	.byte	0x04, 0x28
        /*008e*/ 	.short	(.L_1190 - .L_1189)


	//   ....[0]....
.L_1189:
        /*0090*/ 	.word	0x00018600


	//   ....[1]....
        /*0094*/ 	.word	0x00018660


	//   ....[2]....
        /*0098*/ 	.word	0x00018680


	//   ....[3]....
        /*009c*/ 	.word	0x000186a0


	//   ....[4]....
        /*00a0*/ 	.word	0x0001daf0


	//   ....[5]....
        /*00a4*/ 	.word	0x0001db40


	//   ....[6]....
        /*00a8*/ 	.word	0x0001db60


	//   ....[7]....
        /*00ac*/ 	.word	0x0001db80


	//   ....[8]....
        /*00b0*/ 	.word	0x00022d80


	//   ....[9]....
        /*00b4*/ 	.word	0x00022da0


	//   ....[10]....
        /*00b8*/ 	.word	0x00022dc0


	//   ....[11]....
        /*00bc*/ 	.word	0x00022de0


	//   ....[12]....
        /*00c0*/ 	.word	0x00024da0


	//   ....[13]....
        /*00c4*/ 	.word	0x00024dd0


	//   ....[14]....
        /*00c8*/ 	.word	0x00024de0


	//   ....[15]....
        /*00cc*/ 	.word	0x00024e10


	//   ....[16]....
        /*00d0*/ 	.word	0x000261e0


	//   ....[17]....
        /*00d4*/ 	.word	0x00026230


	//   ....[18]....
        /*00d8*/ 	.word	0x00026280


	//   ....[19]....
        /*00dc*/ 	.word	0x000262d0


	//----- nvinfo : EIATTR_EXIT_INSTR_OFFSETS
	.align		4
.L_1190:
        /*00e0*/ 	.byte	0x04, 0x1c
        /*00e2*/ 	.short	(.L_1192 - .L_1191)


	//   ....[0]....
.L_1191:
        /*00e4*/ 	.word	0x000001f0


	//----- nvinfo : EIATTR_CTAIDZ_USED
	.align		4
.L_1192:
        /*00e8*/ 	.byte	0x01, 0x04
	.zero		2


	//----- nvinfo : EIATTR_CRS_STACK_SIZE
	.align		4
        /*00ec*/ 	.byte	0x04, 0x1e
        /*00ee*/ 	.short	(.L_1194 - .L_1193)
.L_1193:
        /*00f0*/ 	.word	0x00000000
.L_1194:


//--------------------- .nv.info._ZN5flash24flash_fwd_splitkv_kernelI23Flash_fwd_kernel_traitsILi128ELi64ELi128ELi4ELb0ELb0EN7cutlass10bfloat16_tE19Flash_kernel_traitsILi128ELi64ELi128ELi4ES3_EELb1ELb0ELb1ELb0ELb0ELb1ELb1ELb1EEEvNS_16Flash_fwd_paramsE --------------------------
	.section	.nv.info._ZN5flash24flash_fwd_splitkv_kernelI23Flash_fwd_kernel_traitsILi128ELi64ELi128ELi4ELb0ELb0EN7cutlass10bfloat16_tE19Flash_kernel_traitsILi128ELi64ELi128ELi4ES3_EELb1ELb0ELb1ELb0ELb0ELb1ELb1ELb1EEEvNS_16Flash_fwd_paramsE,"",@"SHT_CUDA_INFO"
	.sectionflags	@""
	.align	4


	//----- nvinfo : EIATTR_CUDA_API_VERSION
	.align		4
        /*0000*/ 	.byte	0x04, 0x37
        /*0002*/ 	.short	(.L_1196 - .L_1195)
.L_1195:
        /*0004*/ 	.word	0x00000082


	//----- nvinfo : EIATTR_SW2861232_WAR
	.align		4
.L_1196:
        /*0008*/ 	.byte	0x01, 0x35
	.zero		2


	//----- nvinfo : EIATTR_PARAM_CBANK
	.align		4
        /*000c*/ 	.byte	0x04, 0x0a
        /*000e*/ 	.short	(.L_1198 - .L_1197)
	.align		4
.L_1197:
        /*0010*/ 	.word	index@(.nv.constant0._ZN5flash24flash_fwd_splitkv_kernelI23Flash_fwd_kernel_traitsILi128ELi64ELi128ELi4ELb0ELb0EN7cutlass10bfloat16_tE19Flash_kernel_traitsILi128ELi64ELi128ELi4ES3_EELb1ELb0ELb1ELb0ELb0ELb1ELb1ELb1EEEvNS_16Flash_fwd_paramsE)
        /*0014*/ 	.short	0x0160
        /*0016*/ 	.short	0x01d0


	//----- nvinfo : EIATTR_CBANK_PARAM_SIZE
	.align		4
.L_1198:
        /*0018*/ 	.byte	0x03, 0x19
        /*001a*/ 	.short	0x01d0


	//----- nvinfo : EIATTR_KPARAM_INFO
	.align		4
        /*001c*/ 	.byte	0x04, 0x17
        /*001e*/ 	.short	(.L_1200 - .L_1199)
.L_1199:
        /*0020*/ 	.word	0x00000000
        /*0024*/ 	.short	0x0000
        /*0026*/ 	.short	0x0000
        /*0028*/ 	.byte	0x00, 0xf0, 0x41, 0x07


	//----- nvinfo : EIATTR_MAXREG_COUNT
	.align		4
.L_1200:
        /*002c*/ 	.byte	0x03, 0x1b
        /*002e*/ 	.short	0x00ff


	//----- nvinfo : EIATTR_NUM_BARRIERS
	.align		4
        /*0030*/ 	.byte	0x02, 0x4c
        /*0032*/ 	.byte	0x01
	.zero		1


	//----- nvinfo : EIATTR_MERCURY_ISA_VERSION
	.align		4
        /*0034*/ 	.byte	0x03, 0x5f
        /*0036*/ 	.short	0x0000


	//----- nvinfo : EIATTR_COOP_GROUP_MASK_REGIDS
	.align		4
        /*0038*/ 	.byte	0x04, 0x29
        /*003a*/ 	.short	(.L_1202 - .L_1201)


	//   ....[0]....
.L_1201:
        /*003c*/ 	.word	0xffffffff


	//   ....[1]....
        /*0040*/ 	.word	0xffffffff


	//   ....[2]....
        /*0044*/ 	.word	0xffffffff


	//   ....[3]....
        /*0048*/ 	.word	0xffffffff


	//   ....[4]....
        /*004c*/ 	.word	0xffffffff


	//   ....[5]....
        /*0050*/ 	.word	0xffffffff


	//   ....[6]....
        /*0054*/ 	.word	0xffffffff


	//   ....[7]....
        /*0058*/ 	.word	0xffffffff


	//   ....[8]....
        /*005c*/ 	.word	0xffffffff


	//   ....[9]....
        /*0060*/ 	.word	0xffffffff


	//   ....[10]....
        /*0064*/ 	.word	0xffffffff


	//   ....[11]....
        /*0068*/ 	.word	0xffffffff


	//   ....[12]....
        /*006c*/ 	.word	0xffffffff


	//   ....[13]....
        /*0070*/ 	.word	0xffffffff


	//   ....[14]....
        /*0074*/ 	.word	0xffffffff


	//   ....[15]....
        /*0078*/ 	.word	0xffffffff


	//   ....[16]....
        /*007c*/ 	.word	0xffffffff


	//   ....[17]....
        /*0080*/ 	.word	0xffffffff


	//   ....[18]....
        /*0084*/ 	.word	0xffffffff


	//   ....[19]....
        /*0088*/ 	.word	0xffffffff


	//----- nvinfo : EIATTR_COOP_GROUP_INSTR_OFFSETS
	.align		4
.L_1202:
        /*008c*/ 	.byte	0x04, 0x28
        /*008e*/ 	.short	(.L_1204 - .L_1203)


	//   ....[0]....
.L_1203:
        /*0090*/ 	.word	0x00018e20


	//   ....[1]....
        /*0094*/ 	.word	0x00018e80


	//   ....[2]....
        /*0098*/ 	.word	0x00018ea0


	//   ....[3]....
        /*009c*/ 	.word	0x00018ec0


	//   ....[4]....
        /*00a0*/ 	.word	0x0001eb00


	//   ....[5]....
        /*00a4*/ 	.word	0x0001eb50


	//   ....[6]....
        /*00a8*/ 	.word	0x0001eb70


	//   ....[7]....
        /*00ac*/ 	.word	0x0001eb90


	//   ....[8]....
        /*00b0*/ 	.word	0x00024640


	//   ....[9]....
        /*00b4*/ 	.word	0x00024650


	//   ....[10]....
        /*00b8*/ 	.word	0x00024670


	//   ....[11]....
        /*00bc*/ 	.word	0x00024690


	//   ....[12]....
        /*00c0*/ 	.word	0x000265f0


	//   ....[13]....
        /*00c4*/ 	.word	0x00026620


	//   ....[14]....
        /*00c8*/ 	.word	0x00026630


	//   ....[15]....
        /*00cc*/ 	.word	0x00026660


	//   ....[16]....
        /*00d0*/ 	.word	0x00027a30


	//   ....[17]....
        /*00d4*/ 	.word	0x00027a80


	//   ....[18]....
        /*00d8*/ 	.word	0x00027ad0


	//   ....[19]....
        /*00dc*/ 	.word	0x00027b20


	//----- nvinfo : EIATTR_EXIT_INSTR_OFFSETS
	.align		4
.L_1204:
        /*00e0*/ 	.byte	0x04, 0x1c
        /*00e2*/ 	.short	(.L_1206 - .L_1205)


	//   ....[0]....
.L_1205:
        /*00e4*/ 	.word	0x000001f0


	//----- nvinfo : EIATTR_CTAIDZ_USED
	.align		4
.L_1206:
        /*00e8*/ 	.byte	0x01, 0x04
	.zero		2


	//----- nvinfo : EIATTR_CRS_STACK_SIZE
	.align		4
        /*00ec*/ 	.byte	0x04, 0x1e
        /*00ee*/ 	.short	(.L_1208 - .L_1207)
.L_1207:
        /*00f0*/ 	.word	0x00000000
.L_1208:


//--------------------- .nv.info._ZN5flash32flash_fwd_splitkv_combine_kernelI23Flash_fwd_kernel_traitsILi128ELi64ELi64ELi4ELb0ELb0EN7cutlass10bfloat16_tE19Flash_kernel_traitsILi128ELi64ELi64ELi4ES3_EELi4ELi7ELb0EEEvNS_16Flash_fwd_paramsE --------------------------
	.section	.nv.info._ZN5flash32flash_fwd_splitkv_combine_kernelI23Flash_fwd_kernel_traitsILi128ELi64ELi64ELi4ELb0ELb0EN7cutlass10bfloat16_tE19Flash_kernel_traitsILi128ELi64ELi64ELi4ES3_EELi4ELi7ELb0EEEvNS_16Flash_fwd_paramsE,"",@"SHT_CUDA_INFO"
	.sectionflags	@""
	.align	4


	//----- nvinfo : EIATTR_CUDA_API_VERSION
	.align		4
        /*0000*/ 	.byte	0x04, 0x37
        /*0002*/ 	.short	(.L_1210 - .L_1209)
.L_1209:
        /*0004*/ 	.word	0x00000082


	//----- nvinfo : EIATTR_SW2861232_WAR
	.align		4
.L_1210:
        /*0008*/ 	.byte	0x01, 0x35
	.zero		2


	//----- nvinfo : EIATTR_PARAM_CBANK
	.align		4
        /*000c*/ 	.byte	0x04, 0x0a
        /*000e*/ 	.short	(.L_1212 - .L_1211)
	.align		4
.L_1211:
        /*0010*/ 	.word	index@(.nv.constant0._ZN5flash32flash_fwd_splitkv_combine_kernelI23Flash_fwd_kernel_traitsILi128ELi64ELi64ELi4ELb0ELb0EN7cutlass10bfloat16_tE19Flash_kernel_traitsILi128ELi64ELi64ELi4ES3_EELi4ELi7ELb0EEEvNS_16Flash_fwd_paramsE)
        /*0014*/ 	.short	0x0160
        /*0016*/ 	.short	0x01d0


	//----- nvinfo : EIATTR_CBANK_PARAM_SIZE
	.align		4
.L_1212:
        /*0018*/ 	.byte	0x03, 0x19
        /*001a*/ 	.short	0x01d0


	//----- nvinfo : EIATTR_KPARAM_INFO
	.align		4
        /*001c*/ 	.byte	0x04, 0x17
        /*001e*/ 	.short	(.L_1214 - .L_1213)
.L_1213:
        /*0020*/ 	.word	0x00000000
        /*0024*/ 	.short	0x0000
        /*0026*/ 	.short	0x0000
        /*0028*/ 	.byte	0x00, 0xf0, 0x41, 0x07


	//----- nvinfo : EIATTR_MAXREG_COUNT
	.align		4
.L_1214:
        /*002c*/ 	.byte	0x03, 0x1b
        /*002e*/ 	.short	0x00ff


	//----- nvinfo : EIATTR_NUM_BARRIERS
	.align		4
        /*0030*/ 	.byte	0x02, 0x4c
        /*0032*/ 	.byte	0x01
	.zero		1


	//----- nvinfo : EIATTR_MERCURY_ISA_VERSION
	.align		4
        /*0034*/ 	.byte	0x03, 0x5f
        /*0036*/ 	.short	0x0000


	//----- nvinfo : EIATTR_COOP_GROUP_MASK_REGIDS
	.align		4
        /*0038*/ 	.byte	0x04, 0x29
        /*003a*/ 	.short	(.L_1216 - .L_1215)


	//   ....[0]....
.L_1215:
        /*003c*/ 	.word	0xffffffff


	//   ....[1]....
        /*0040*/ 	.word	0xffffffff


	//   ....[2]....
        /*0044*/ 	.word	0xffffffff


	//   ....[3]....
        /*0048*/ 	.word	0xffffffff


	//   ....[4]....
        /*004c*/ 	.word	0xffffffff


	//   ....[5]....
        /*0050*/ 	.word	0xffffffff


	//   ....[6]....
        /*0054*/ 	.word	0xffffffff


	//   ....[7]....
        /*0058*/ 	.word	0xffffffff


	//   ....[8]....
        /*005c*/ 	.word	0xffffffff


	//   ....[9]....
        /*0060*/ 	.word	0xffffffff


	//----- nvinfo : EIATTR_COOP_GROUP_INSTR_OFFSETS
	.align		4
.L_1216:
        /*0064*/ 	.byte	0x04, 0x28
        /*0066*/ 	.short	(.L_1218 - .L_1217)


	//   ....[0]....
.L_1217:
        /*0068*/ 	.word	0x00001aa0


	//   ....[1]....
        /*006c*/ 	.word	0x00001ac0


	//   ....[2]....
        /*0070*/ 	.word	0x00001ae0


	//   ....[3]....
        /*0074*/ 	.word	0x00001b00


	//   ....[4]....
        /*0078*/ 	.word	0x00001b20


	//   ....[5]....
        /*007c*/ 	.word	0x00001c80


	//   ....[6]....
        /*0080*/ 	.word	0x00001cd0


	//   ....[7]....
        /*0084*/ 	.word	0x00001db0


	//   ....[8]....
        /*0088*/ 	.word	0x00001ea0


	//   ....[9]....
        /*008c*/ 	.word	0x00001fb0


	//----- nvinfo : EIATTR_EXIT_INSTR_OFFSETS
	.align		4
.L_1218:
        /*0090*/ 	.byte	0x04, 0x1c
        /*0092*/ 	.short	(.L_1220 - .L_1219)


	//   ....[0]....
.L_1219:
        /*0094*/ 	.word	0x00004290


	//   ....[1]....
        /*0098*/ 	.word	0x000042b0


	//   ....[2]....
        /*009c*/ 	.word	0x00004740


	//----- nvinfo : EIATTR_CRS_STACK_SIZE
	.align		4
.L_1220:
        /*00a0*/ 	.byte	0x04, 0x1e
        /*00a2*/ 	.short	(.L_1222 - .L_1221)
.L_1221:
        /*00a4*/ 	.word	0x00000000
.L_1222:


//--------------------- .nv.info._ZN5flash32flash_fwd_splitkv_combine_kernelI23Flash_fwd_kernel_traitsILi128ELi64ELi64ELi4ELb0ELb0EN7cutlass10bfloat16_tE19Flash_kernel_traitsILi128ELi64ELi64ELi4ES3_EELi4ELi6ELb0EEEvNS_16Flash_fwd_paramsE --------------------------
	.section	.nv.info._ZN5flash32flash_fwd_splitkv_combine_kernelI23Flash_fwd_kernel_traitsILi128ELi64ELi64ELi4ELb0ELb0EN7cutlass10bfloat16_tE19Flash_kernel_traitsILi128ELi64ELi64ELi4ES3_EELi4ELi6ELb0EEEvNS_16Flash_fwd_paramsE,"",@"SHT_CUDA_INFO"
	.sectionflags	@""
	.align	4


	//----- nvinfo : EIATTR_CUDA_API_VERSION
	.align		4
        /*0000*/ 	.byte	0x04, 0x37
        /*0002*/ 	.short	(.L_1224 - .L_1223)
.L_1223:
        /*0004*/ 	.word	0x00000082


	//----- nvinfo : EIATTR_SW2861232_WAR
	.align		4
.L_1224:
        /*0008*/ 	.byte	0x01, 0x35
	.zero		2


	//----- nvinfo : EIATTR_PARAM_CBANK
	.align		4
        /*000c*/ 	.byte	0x04, 0x0a
        /*000e*/ 	.short	(.L_1226 - .L_1225)
	.align		4
.L_1225:
        /*0010*/ 	.word	index@(.nv.constant0._ZN5flash32flash_fwd_splitkv_combine_kernelI23Flash_fwd_kernel_traitsILi128ELi64ELi64ELi4ELb0ELb0EN7cutlass10bfloat16_tE19Flash_kernel_traitsILi128ELi64ELi64ELi4ES3_EELi4ELi6ELb0EEEvNS_16Flash_fwd_paramsE)
        /*0014*/ 	.short	0x0160
        /*0016*/ 	.short	0x01d0


	//----- nvinfo : EIATTR_CBANK_PARAM_SIZE
	.align		4
.L_1226:
        /*0018*/ 	.byte	0x03, 0x19
        /*001a*/ 	.short	0x01d0


	//----- nvinfo : EIATTR_KPARAM_INFO
	.align		4
        /*001c*/ 	.byte	0x04, 0x17
        /*001e*/ 	.short	(.L_1228 - .L_1227)
.L_1227:
        /*0020*/ 	.word	0x00000000
        /*0024*/ 	.short	0x0000
        /*0026*/ 	.short	0x0000
        /*0028*/ 	.byte	0x00, 0xf0, 0x41, 0x07


	//----- nvinfo : EIATTR_MAXREG_COUNT
	.align		4
.L_1228:
        /*002c*/ 	.byte	0x03, 0x1b
        /*002e*/ 	.short	0x00ff


	//----- nvinfo : EIATTR_NUM_BARRIERS
	.align		4
        /*0030*/ 	.byte	0x02, 0x4c
        /*0032*/ 	.byte	0x01
	.zero		1


	//----- nvinfo : EIATTR_MERCURY_ISA_VERSION
	.align		4
        /*0034*/ 	.byte	0x03, 0x5f
        /*0036*/ 	.short	0x0000


	//----- nvinfo : EIATTR_COOP_GROUP_MASK_REGIDS
	.align		4
        /*0038*/ 	.byte	0x04, 0x29
        /*003a*/ 	.short	(.L_1230 - .L_1229)


	//   ....[0]....
.L_1229:
        /*003c*/ 	.word	0xffffffff


	//   ....[1]....
        /*0040*/ 	.word	0xffffffff


	//   ....[2]....
        /*0044*/ 	.word	0xffffffff


	//   ....[3]....
        /*0048*/ 	.word	0xffffffff


	//   ....[4]....
        /*004c*/ 	.word	0xffffffff


	//   ....[5]....
        /*0050*/ 	.word	0xffffffff


	//   ....[6]....
        /*0054*/ 	.word	0xffffffff


	//   ....[7]....
        /*0058*/ 	.word	0xffffffff


	//   ....[8]....
        /*005c*/ 	.word	0xffffffff


	//   ....[9]....
        /*0060*/ 	.word	0xffffffff


	//----- nvinfo : EIATTR_COOP_GROUP_INSTR_OFFSETS
	.align		4
.L_1230:
        /*0064*/ 	.byte	0x04, 0x28
        /*0066*/ 	.short	(.L_1232 - .L_1231)


	//   ....[0]....
.L_1231:
        /*0068*/ 	.word	0x00001690


	//   ....[1]....
        /*006c*/ 	.word	0x000016c0


	//   ....[2]....
        /*0070*/ 	.word	0x00001730


	//   ....[3]....
        /*0074*/ 	.word	0x000017b0


	//   ....[4]....
        /*0078*/ 	.word	0x000017f0


	//   ....[5]....
        /*007c*/ 	.word	0x00001980


	//   ....[6]....
        /*0080*/ 	.word	0x000019e0


	//   ....[7]....
        /*0084*/ 	.word	0x00001ab0


	//   ....[8]....
        /*0088*/ 	.word	0x00001b30


	//   ....[9]....
        /*008c*/ 	.word	0x00001c40


	//----- nvinfo : EIATTR_EXIT_INSTR_OFFSETS
	.align		4
.L_1232:
        /*0090*/ 	.byte	0x04, 0x1c
        /*0092*/ 	.short	(.L_1234 - .L_1233)


	//   ....[0]....
.L_1233:
        /*0094*/ 	.word	0x00003f30


	//   ....[1]....
        /*0098*/ 	.word	0x00003f50


	//   ....[2]....
        /*009c*/ 	.word	0x000043e0


	//----- nvinfo : EIATTR_CRS_STACK_SIZE
	.align		4
.L_1234:
        /*00a0*/ 	.byte	0x04, 0x1e
        /*00a2*/ 	.short	(.L_1236 - .L_1235)
.L_1235:
        /*00a4*/ 	.word	0x00000000
.L_1236:


//--------------------- .nv.info._ZN5flash32flash_fwd_splitkv_combine_kernelI23Flash_fwd_kernel_traitsILi128ELi64ELi64ELi4ELb0ELb0EN7cutlass10bfloat16_tE19Flash_kernel_traitsILi128ELi64ELi64ELi4ES3_EELi4ELi5ELb0EEEvNS_16Flash_fwd_paramsE --------------------------
	.section	.nv.info._ZN5flash32flash_fwd_splitkv_combine_kernelI23Flash_fwd_kernel_traitsILi128ELi64ELi64ELi4ELb0ELb0EN7cutlass10bfloat16_tE19Flash_kernel_traitsILi128ELi64ELi64ELi4ES3_EELi4ELi5ELb0EEEvNS_16Flash_fwd_paramsE,"",@"SHT_CUDA_INFO"
	.sectionflags	@""
	.align	4


	//----- nvinfo : EIATTR_CUDA_API_VERSION
	.align		4
        /*0000*/ 	.byte	0x04, 0x37
        /*0002*/ 	.short	(.L_1238 - .L_1237)
.L_1237:
        /*0004*/ 	.word	0x00000082


	//----- nvinfo : EIATTR_SW2861232_WAR
	.align		4
.L_1238:
        /*0008*/ 	.byte	0x01, 0x35
	.zero		2


	//----- nvinfo : EIATTR_PARAM_CBANK
	.align		4
        /*000c*/ 	.byte	0x04, 0x0a
        /*000e*/ 	.short	(.L_1240 - .L_1239)
	.align		4
.L_1239:
        /*0010*/ 	.word	index@(.nv.constant0._ZN5flash32flash_fwd_splitkv_combine_kernelI23Flash_fwd_kernel_traitsILi128ELi64ELi64ELi4ELb0ELb0EN7cutlass10bfloat16_tE19Flash_kernel_traitsILi128ELi64ELi64ELi4ES3_EELi4ELi5ELb0EEEvNS_16Flash_fwd_paramsE)
        /*0014*/ 	.short	0x0160
        /*0016*/ 	.short	0x01d0


	//----- nvinfo : EIATTR_CBANK_PARAM_SIZE
	.align		4
.L_1240:
        /*0018*/ 	.byte	0x03, 0x19
        /*001a*/ 	.short	0x01d0


	//----- nvinfo : EIATTR_KPARAM_INFO
	.align		4
        /*001c*/ 	.byte	0x04, 0x17
        /*001e*/ 	.short	(.L_1242 - .L_1241)
.L_1241:
        /*0020*/ 	.word	0x00000000
        /*0024*/ 	.short	0x0000
        /*0026*/ 	.short	0x0000
        /*0028*/ 	.byte	0x00, 0xf0, 0x41, 0x07


	//----- nvinfo : EIATTR_MAXREG_COUNT
	.align		4
.L_1242:
        /*002c*/ 	.byte	0x03, 0x1b
        /*002e*/ 	.short	0x00ff


	//----- nvinfo : EIATTR_NUM_BARRIERS
	.align		4
        /*0030*/ 	.byte	0x02, 0x4c
        /*0032*/ 	.byte	0x01
	.zero		1


	//----- nvinfo : EIATTR_MERCURY_ISA_VERSION
	.align		4
        /*0034*/ 	.byte	0x03, 0x5f
        /*0036*/ 	.short	0x0000


	//----- nvinfo : EIATTR_COOP_GROUP_MASK_REGIDS
	.align		4
        /*0038*/ 	.byte	0x04, 0x29
        /*003a*/ 	.short	(.L_1244 - .L_1243)


	//   ....[0]....
.L_1243:
        /*003c*/ 	.word	0xffffffff


	//   ....[1]....
        /*0040*/ 	.word	0xffffffff


	//   ....[2]....
        /*0044*/ 	.word	0xffffffff


	//   ....[3]....
        /*0048*/ 	.word	0xffffffff


	//   ....[4]....
        /*004c*/ 	.word	0xffffffff


	//   ....[5]....
        /*0050*/ 	.word	0xffffffff


	//   ....[6]....
        /*0054*/ 	.word	0xffffffff


	//   ....[7]....
        /*0058*/ 	.word	0xffffffff


	//   ....[8]....
        /*005c*/ 	.word	0xffffffff


	//   ....[9]....
        /*0060*/ 	.word	0xffffffff


	//----- nvinfo : EIATTR_COOP_GROUP_INSTR_OFFSETS
	.align		4
.L_1244:
        /*0064*/ 	.byte	0x04, 0x28
        /*0066*/ 	.short	(.L_1246 - .L_1245)


	//   ....[0]....
.L_1245:
        /*0068*/ 	.word	0x00001c30


	//   ....[1]....
        /*006c*/ 	.word	0x00001c50


	//   ....[2]....
        /*0070*/ 	.word	0x00001c70


	//   ....[3]....
        /*0074*/ 	.word	0x00001c90


	//   ....[4]....
        /*0078*/ 	.word	0x00001cb0


	//   ....[5]....
        /*007c*/ 	.word	0x00001d20


	//   ....[6]....
        /*0080*/ 	.word	0x00001d40


	//   ....[7]....
        /*0084*/ 	.word	0x00001d70


	//   ....[8]....
        /*0088*/ 	.word	0x00001d90


	//   ....[9]....
        /*008c*/ 	.word	0x00001db0


	//----- nvinfo : EIATTR_EXIT_INSTR_OFFSETS
	.align		4
.L_1246:
        /*0090*/ 	.byte	0x04, 0x1c
        /*0092*/ 	.short	(.L_1248 - .L_1247)


	//   ....[0]....
.L_1247:
        /*0094*/ 	.word	0x00003e90


	//   ....[1]....
        /*0098*/ 	.word	0x00003eb0


	//   ....[2]....
        /*009c*/ 	.word	0x00004340


	//----- nvinfo : EIATTR_CRS_STACK_SIZE
	.align		4
.L_1248:
        /*00a0*/ 	.byte	0x04, 0x1e
        /*00a2*/ 	.short	(.L_1250 - .L_1249)
.L_1249:
        /*00a4*/ 	.word	0x00000000
.L_1250:


//--------------------- .nv.info._ZN5flash32flash_fwd_splitkv_combine_kernelI23Flash_fwd_kernel_traitsILi128ELi64ELi64ELi4ELb0ELb0EN7cutlass10bfloat16_tE19Flash_kernel_traitsILi128ELi64ELi64ELi4ES3_EELi4ELi4ELb0EEEvNS_16Flash_fwd_paramsE --------------------------
	.section	.nv.info._ZN5flash32flash_fwd_splitkv_combine_kernelI23Flash_fwd_kernel_traitsILi128ELi64ELi64ELi4ELb0ELb0EN7cutlass10bfloat16_tE19Flash_kernel_traitsILi128ELi64ELi64ELi4ES3_EELi4ELi4ELb0EEEvNS_16Flash_fwd_paramsE,"",@"SHT_CUDA_INFO"
	.sectionflags	@""
	.align	4


	//----- nvinfo : EIATTR_CUDA_API_VERSION
	.align		4
        /*0000*/ 	.byte	0x04, 0x37
        /*0002*/ 	.short	(.L_1252 - .L_1251)
.L_1251:
        /*0004*/ 	.word	0x00000082


	//----- nvinfo : EIATTR_SW2861232_WAR
	.align		4
.L_1252:
        /*0008*/ 	.byte	0x01, 0x35
	.zero		2


	//----- nvinfo : EIATTR_PARAM_CBANK
	.align		4
        /*000c*/ 	.byte	0x04, 0x0a
        /*000e*/ 	.short	(.L_1254 - .L_1253)
	.align		4
.L_1253:
        /*0010*/ 	.word	index@(.nv.constant0._ZN5flash32flash_fwd_splitkv_combine_kernelI23Flash_fwd_kernel_traitsILi128ELi64ELi64ELi4ELb0ELb0EN7cutlass10bfloat16_tE19Flash_kernel_traitsILi128ELi64ELi64ELi4ES3_EELi4ELi4ELb0EEEvNS_16Flash_fwd_paramsE)
        /*0014*/ 	.short	0x0160
        /*0016*/ 	.short	0x01d0


	//----- nvinfo : EIATTR_CBANK_PARAM_SIZE
	.align		4
.L_1254:
        /*0018*/ 	.byte	0x03, 0x19
        /*001a*/ 	.short	0x01d0


	//----- nvinfo : EIATTR_KPARAM_INFO
	.align		4
        /*001c*/ 	.byte	0x04, 0x17
        /*001e*/ 	.short	(.L_1256 - .L_1255)
.L_1255:
        /*0020*/ 	.word	0x00000000
        /*0024*/ 	.short	0x0000
        /*0026*/ 	.short	0x0000
        /*0028*/ 	.byte	0x00, 0xf0, 0x41, 0x07


	//----- nvinfo : EIATTR_MAXREG_COUNT
	.align		4
.L_1256:
        /*002c*/ 	.byte	0x03, 0x1b
        /*002e*/ 	.short	0x00ff


	//----- nvinfo : EIATTR_NUM_BARRIERS
	.align		4
        /*0030*/ 	.byte	0x02, 0x4c
        /*0032*/ 	.byte	0x01
	.zero		1


	//----- nvinfo : EIATTR_MERCURY_ISA_VERSION
	.align		4
        /*0034*/ 	.byte	0x03, 0x5f
        /*0036*/ 	.short	0x0000


	//----- nvinfo : EIATTR_COOP_GROUP_MASK_REGIDS
	.align		4
        /*0038*/ 	.byte	0x04, 0x29
        /*003a*/ 	.short	(.L_1258 - .L_1257)


	//   ....[0]....
.L_1257:
        /*003c*/ 	.word	0xffffffff


	//   ....[1]....
        /*0040*/ 	.word	0xffffffff


	//   ....[2]....
        /*0044*/ 	.word	0xffffffff


	//   ....[3]....
        /*0048*/ 	.word	0xffffffff


	//   ....[4]....
        /*004c*/ 	.word	0xffffffff


	//   ....[5]....
        /*0050*/ 	.word	0xffffffff


	//   ....[6]....
        /*0054*/ 	.word	0xffffffff


	//   ....[7]....
        /*0058*/ 	.word	0xffffffff


	//----- nvinfo : EIATTR_COOP_GROUP_INSTR_OFFSETS
	.align		4
.L_1258:
        /*005c*/ 	.byte	0x04, 0x28
        /*005e*/ 	.short	(.L_1260 - .L_1259)


	//   ....[0]....
.L_1259:
        /*0060*/ 	.word	0x00001c30


	//   ....[1]....
        /*0064*/ 	.word	0x00001c50


	//   ....[2]....
        /*0068*/ 	.word	0x00001c70


	//   ....[3]....
        /*006c*/ 	.word	0x00001c90


	//   ....[4]....
        /*0070*/ 	.word	0x00001d00


	//   ....[5]....
        /*0074*/ 	.word	0x00001d30


	//   ....[6]....
        /*0078*/ 	.word	0x00001d50


	//   ....[7]....
        /*007c*/ 	.word	0x00001d70


	//----- nvinfo : EIATTR_EXIT_INSTR_OFFSETS
	.align		4
.L_1260:
        /*0080*/ 	.byte	0x04, 0x1c
        /*0082*/ 	.short	(.L_1262 - .L_1261)


	//   ....[0]....
.L_1261:
        /*0084*/ 	.word	0x00003e80


	//   ....[1]....
        /*0088*/ 	.word	0x00003ea0


	//   ....[2]....
        /*008c*/ 	.word	0x00004330


	//----- nvinfo : EIATTR_CRS_STACK_SIZE
	.align		4
.L_1262:
        /*0090*/ 	.byte	0x04, 0x1e
        /*0092*/ 	.short	(.L_1264 - .L_1263)
.L_1263:
        /*0094*/ 	.word	0x00000000
.L_1264:


//--------------------- .nv.info._ZN5flash32flash_fwd_splitkv_combine_kernelI23Flash_fwd_kernel_traitsILi128ELi64ELi64ELi4ELb0ELb0EN7cutlass10bfloat16_tE19Flash_kernel_traitsILi128ELi64ELi64ELi4ES3_EELi4ELi3ELb0EEEvNS_16Flash_fwd_paramsE --------------------------
	.section	.nv.info._ZN5flash32flash_fwd_splitkv_combine_kernelI23Flash_fwd_kernel_traitsILi128ELi64ELi64ELi4ELb0ELb0EN7cutlass10bfloat16_tE19Flash_kernel_traitsILi128ELi64ELi64ELi4ES3_EELi4ELi3ELb0EEEvNS_16Flash_fwd_paramsE,"",@"SHT_CUDA_INFO"
	.sectionflags	@""
	.align	4


	//----- nvinfo : EIATTR_CUDA_API_VERSION
	.align		4
        /*0000*/ 	.byte	0x04, 0x37
        /*0002*/ 	.short	(.L_1266 - .L_1265)
.L_1265:
        /*0004*/ 	.word	0x00000082


	//----- nvinfo : EIATTR_SW2861232_WAR
	.align		4
.L_1266:
        /*0008*/ 	.byte	0x01, 0x35
	.zero		2


	//----- nvinfo : EIATTR_PARAM_CBANK
	.align		4
        /*000c*/ 	.byte	0x04, 0x0a
        /*000e*/ 	.short	(.L_1268 - .L_1267)
	.align		4
.L_1267:
        /*0010*/ 	.word	index@(.nv.constant0._ZN5flash32flash_fwd_splitkv_combine_kernelI23Flash_fwd_kernel_traitsILi128ELi64ELi64ELi4ELb0ELb0EN7cutlass10bfloat16_tE19Flash_kernel_traitsILi128ELi64ELi64ELi4ES3_EELi4ELi3ELb0EEEvNS_16Flash_fwd_paramsE)
        /*0014*/ 	.short	0x0160
        /*0016*/ 	.short	0x01d0


	//----- nvinfo : EIATTR_CBANK_PARAM_SIZE
	.align		4
.L_1268:
        /*0018*/ 	.byte	0x03, 0x19
        /*001a*/ 	.short	0x01d0


	//----- nvinfo : EIATTR_KPARAM_INFO
	.align		4
        /*001c*/ 	.byte	0x04, 0x17
        /*001e*/ 	.short	(.L_1270 - .L_1269)
.L_1269:
        /*0020*/ 	.word	0x00000000
        /*0024*/ 	.short	0x0000
        /*0026*/ 	.short	0x0000
        /*0028*/ 	.byte	0x00, 0xf0, 0x41, 0x07


	//----- nvinfo : EIATTR_MAXREG_COUNT
	.align		4
.L_1270:
        /*002c*/ 	.byte	0x03, 0x1b
        /*002e*/ 	.short	0x00ff


	//----- nvinfo : EIATTR_NUM_BARRIERS
	.align		4
        /*0030*/ 	.byte	0x02, 0x4c
        /*0032*/ 	.byte	0x01
	.zero		1


	//----- nvinfo : EIATTR_MERCURY_ISA_VERSION
	.align		4
        /*0034*/ 	.byte	0x03, 0x5f
        /*0036*/ 	.short	0x0000


	//----- nvinfo : EIATTR_COOP_GROUP_MASK_REGIDS
	.align		4
        /*0038*/ 	.byte	0x04, 0x29
        /*003a*/ 	.short	(.L_1272 - .L_1271)


	//   ....[0]....
.L_1271:
        /*003c*/ 	.word	0xffffffff


	//   ....[1]....
        /*0040*/ 	.word	0xffffffff


	//   ....[2]....
        /*0044*/ 	.word	0xffffffff


	//   ....[3]....
        /*0048*/ 	.word	0xffffffff


	//   ....[4]....
        /*004c*/ 	.word	0xffffffff


	//   ....[5]....
        /*0050*/ 	.word	0xffffffff


	//----- nvinfo : EIATTR_COOP_GROUP_INSTR_OFFSETS
	.align		4
.L_1272:
        /*0054*/ 	.byte	0x04, 0x28
        /*0056*/ 	.short	(.L_1274 - .L_1273)


	//   ....[0]....
.L_1273:
        /*0058*/ 	.word	0x00001c30


	//   ....[1]....
        /*005c*/ 	.word	0x00001c50


	//   ....[2]....
        /*0060*/ 	.word	0x00001c80


	//   ....[3]....
        /*0064*/ 	.word	0x00001cf0


	//   ....[4]....
        /*0068*/ 	.word	0x00001d10


	//   ....[5]....
        /*006c*/ 	.word	0x00001d30


	//----- nvinfo : EIATTR_EXIT_INSTR_OFFSETS
	.align		4
.L_1274:
        /*0070*/ 	.byte	0x04, 0x1c
        /*0072*/ 	.short	(.L_1276 - .L_1275)


	//   ....[0]....
.L_1275:
        /*0074*/ 	.word	0x00003e40


	//   ....[1]....
        /*0078*/ 	.word	0x00003e60


	//   ....[2]....
        /*007c*/ 	.word	0x000042f0


	//----- nvinfo : EIATTR_CRS_STACK_SIZE
	.align		4
.L_1276:
        /*0080*/ 	.byte	0x04, 0x1e
        /*0082*/ 	.short	(.L_1278 - .L_1277)
.L_1277:
        /*0084*/ 	.word	0x00000000
.L_1278:


//--------------------- .nv.info._ZN5flash32flash_fwd_splitkv_combine_kernelI23Flash_fwd_kernel_traitsILi128ELi64ELi64ELi4ELb0ELb0EN7cutlass10bfloat16_tE19Flash_kernel_traitsILi128ELi64ELi64ELi4ES3_EELi4ELi2ELb0EEEvNS_16Flash_fwd_paramsE --------------------------
	.section	.nv.info._ZN5flash32flash_fwd_splitkv_combine_kernelI23Flash_fwd_kernel_traitsILi128ELi64ELi64ELi4ELb0ELb0EN7cutlass10bfloat16_tE19Flash_kernel_traitsILi128ELi64ELi64ELi4ES3_EELi4ELi2ELb0EEEvNS_16Flash_fwd_paramsE,"",@"SHT_CUDA_INFO"
	.sectionflags	@""
	.align	4


	//----- nvinfo : EIATTR_CUDA_API_VERSION
	.align		4
        /*0000*/ 	.byte	0x04, 0x37
        /*0002*/ 	.short	(.L_1280 - .L_1279)
.L_1279:
        /*0004*/ 	.word	0x00000082


	//----- nvinfo : EIATTR_SW2861232_WAR
	.align		4
.L_1280:
        /*0008*/ 	.byte	0x01, 0x35
	.zero		2


	//----- nvinfo : EIATTR_PARAM_CBANK
	.align		4
        /*000c*/ 	.byte	0x04, 0x0a
        /*000e*/ 	.short	(.L_1282 - .L_1281)
	.align		4
.L_1281:
        /*0010*/ 	.word	index@(.nv.constant0._ZN5flash32flash_fwd_splitkv_combine_kernelI23Flash_fwd_kernel_traitsILi128ELi64ELi64ELi4ELb0ELb0EN7cutlass10bfloat16_tE19Flash_kernel_traitsILi128ELi64ELi64ELi4ES3_EELi4ELi2ELb0EEEvNS_16Flash_fwd_paramsE)
        /*0014*/ 	.short	0x0160
        /*0016*/ 	.short	0x01d0


	//----- nvinfo : EIATTR_CBANK_PARAM_SIZE
	.align		4
.L_1282:
        /*0018*/ 	.byte	0x03, 0x19
        /*001a*/ 	.short	0x01d0


	//----- nvinfo : EIATTR_KPARAM_INFO
	.align		4
        /*001c*/ 	.byte	0x04, 0x17
        /*001e*/ 	.short	(.L_1284 - .L_1283)
.L_1283:
        /*0020*/ 	.word	0x00000000
        /*0024*/ 	.short	0x0000
        /*0026*/ 	.short	0x0000
        /*0028*/ 	.byte	0x00, 0xf0, 0x41, 0x07


	//----- nvinfo : EIATTR_MAXREG_COUNT
	.align		4
.L_1284:
        /*002c*/ 	.byte	0x03, 0x1b
        /*002e*/ 	.short	0x00ff


	//----- nvinfo : EIATTR_NUM_BARRIERS
	.align		4
        /*0030*/ 	.byte	0x02, 0x4c
        /*0032*/ 	.byte	0x01
	.zero		1


	//----- nvinfo : EIATTR_MERCURY_ISA_VERSION
	.align		4
        /*0034*/ 	.byte	0x03, 0x5f
        /*0036*/ 	.short	0x0000


	//----- nvinfo : EIATTR_COOP_GROUP_MASK_REGIDS
	.align		4
        /*0038*/ 	.byte	0x04, 0x29
        /*003a*/ 	.short	(.L_1286 - .L_1285)


	//   ....[0]....
.L_1285:
        /*003c*/ 	.word	0xffffffff


	//   ....[1]....
        /*0040*/ 	.word	0xffffffff


	//   ....[2]....
        /*0044*/ 	.word	0xffffffff


	//   ....[3]....
        /*0048*/ 	.word	0xffffffff


	//----- nvinfo : EIATTR_COOP_GROUP_INSTR_OFFSETS
	.align		4
.L_1286:
        /*004c*/ 	.byte	0x04, 0x28
        /*004e*/ 	.short	(.L_1288 - .L_1287)


	//   ....[0]....
.L_1287:
        /*0050*/ 	.word	0x00001c10


	//   ....[1]....
        /*0054*/ 	.word	0x00001c30


	//   ....[2]....
        /*0058*/ 	.word	0x00001cd0


	//   ....[3]....
        /*005c*/ 	.word	0x00001cf0


	//----- nvinfo : EIATTR_EXIT_INSTR_OFFSETS
	.align		4
.L_1288:
        /*0060*/ 	.byte	0x04, 0x1c
        /*0062*/ 	.short	(.L_1290 - .L_1289)


	//   ....[0]....
.L_1289:
        /*0064*/ 	.word	0x00003d80


	//   ....[1]....
        /*0068*/ 	.word	0x00003da0


	//   ....[2]....
        /*006c*/ 	.word	0x00004210


	//----- nvinfo : EIATTR_CRS_STACK_SIZE
	.align		4
.L_1290:
        /*0070*/ 	.byte	0x04, 0x1e
        /*0072*/ 	.short	(.L_1292 - .L_1291)
.L_1291:
        /*0074*/ 	.word	0x00000000
.L_1292:


//--------------------- .nv.info._ZN5flash32flash_fwd_splitkv_combine_kernelI23Flash_fwd_kernel_traitsILi128ELi64ELi64ELi4ELb0ELb0EN7cutlass10bfloat16_tE19Flash_kernel_traitsILi128ELi64ELi64ELi4ES3_EELi4ELi1ELb0EEEvNS_16Flash_fwd_paramsE --------------------------
	.section	.nv.info._ZN5flash32flash_fwd_splitkv_combine_kernelI23Flash_fwd_kernel_traitsILi128ELi64ELi64ELi4ELb0ELb0EN7cutlass10bfloat16_tE19Flash_kernel_traitsILi128ELi64ELi64ELi4ES3_EELi4ELi1ELb0EEEvNS_16Flash_fwd_paramsE,"",@"SHT_CUDA_INFO"
	.sectionflags	@""
	.align	4


	//----- nvinfo : EIATTR_CUDA_API_VERSION
	.align		4
        /*0000*/ 	.byte	0x04, 0x37
        /*0002*/ 	.short	(.L_1294 - .L_1293)
.L_1293:
        /*0004*/ 	.word	0x00000082


	//----- nvinfo : EIATTR_SW2861232_WAR
	.align		4
.L_1294:
        /*0008*/ 	.byte	0x01, 0x35
	.zero		2


	//----- nvinfo : EIATTR_PARAM_CBANK
	.align		4
        /*000c*/ 	.byte	0x04, 0x0a
        /*000e*/ 	.short	(.L_1296 - .L_1295)
	.align		4
.L_1295:
        /*0010*/ 	.word	index@(.nv.constant0._ZN5flash32flash_fwd_splitkv_combine_kernelI23Flash_fwd_kernel_traitsILi128ELi64ELi64ELi4ELb0ELb0EN7cutlass10bfloat16_tE19Flash_kernel_traitsILi128ELi64ELi64ELi4ES3_EELi4ELi1ELb0EEEvNS_16Flash_fwd_paramsE)
        /*0014*/ 	.short	0x0160
        /*0016*/ 	.short	0x01d0


	//----- nvinfo : EIATTR_CBANK_PARAM_SIZE
	.align		4
.L_1296:
        /*0018*/ 	.byte	0x03, 0x19
        /*001a*/ 	.short	0x01d0


	//----- nvinfo : EIATTR_KPARAM_INFO
	.align		4
        /*001c*/ 	.byte	0x04, 0x17
        /*001e*/ 	.short	(.L_1298 - .L_1297)
.L_1297:
        /*0020*/ 	.word	0x00000000
        /*0024*/ 	.short	0x0000
        /*0026*/ 	.short	0x0000
        /*0028*/ 	.byte	0x00, 0xf0, 0x41, 0x07


	//----- nvinfo : EIATTR_MAXREG_COUNT
	.align		4
.L_1298:
        /*002c*/ 	.byte	0x03, 0x1b
        /*002e*/ 	.short	0x00ff


	//----- nvinfo : EIATTR_NUM_BARRIERS
	.align		4
        /*0030*/ 	.byte	0x02, 0x4c
        /*0032*/ 	.byte	0x01
	.zero		1


	//----- nvinfo : EIATTR_MERCURY_ISA_VERSION
	.align		4
        /*0034*/ 	.byte	0x03, 0x5f
        /*0036*/ 	.short	0x0000


	//----- nvinfo : EIATTR_COOP_GROUP_MASK_REGIDS
	.align		4
        /*0038*/ 	.byte	0x04, 0x29
        /*003a*/ 	.short	(.L_1300 - .L_1299)


	//   ....[0]....
.L_1299:
        /*003c*/ 	.word	0xffffffff


	//   ....[1]....
        /*0040*/ 	.word	0xffffffff


	//----- nvinfo : EIATTR_COOP_GROUP_INSTR_OFFSETS
	.align		4
.L_1300:
        /*0044*/ 	.byte	0x04, 0x28
        /*0046*/ 	.short	(.L_1302 - .L_1301)


	//   ....[0]....
.L_1301:
        /*0048*/ 	.word	0x00001cd0


	//   ....[1]....
        /*004c*/ 	.word	0x00001d40


	//----- nvinfo : EIATTR_EXIT_INSTR_OFFSETS
	.align		4
.L_1302:
        /*0050*/ 	.byte	0x04, 0x1c
        /*0052*/ 	.short	(.L_1304 - .L_1303)


	//   ....[0]....
.L_1303:
        /*0054*/ 	.word	0x00003e60


	//   ....[1]....
        /*0058*/ 	.word	0x00003e80


	//   ....[2]....
        /*005c*/ 	.word	0x000042e0


	//----- nvinfo : EIATTR_CRS_STACK_SIZE
	.align		4
.L_1304:
        /*0060*/ 	.byte	0x04, 0x1e
        /*0062*/ 	.short	(.L_1306 - .L_1305)
.L_1305:
        /*0064*/ 	.word	0x00000000
.L_1306:


//--------------------- .nv.info._ZN5flash32flash_fwd_splitkv_combine_kernelI23Flash_fwd_kernel_traitsILi128ELi64ELi64ELi4ELb0ELb0EN7cutlass10bfloat16_tE19Flash_kernel_traitsILi128ELi64ELi64ELi4ES3_EELi4ELi7ELb1EEEvNS_16Flash_fwd_paramsE --------------------------
	.section	.nv.info._ZN5flash32flash_fwd_splitkv_combine_kernelI23Flash_fwd_kernel_traitsILi128ELi64ELi64ELi4ELb0ELb0EN7cutlass10bfloat16_tE19Flash_kernel_traitsILi128ELi64ELi64ELi4ES3_EELi4ELi7ELb1EEEvNS_16Flash_fwd_paramsE,"",@"SHT_CUDA_INFO"
	.sectionflags	@""
	.align	4


	//----- nvinfo : EIATTR_CUDA_API_VERSION
	.align		4
        /*0000*/ 	.byte	0x04, 0x37
        /*0002*/ 	.short	(.L_1308 - .L_1307)
.L_1307:
        /*0004*/ 	.word	0x00000082


	//----- nvinfo : EIATTR_SW2861232_WAR
	.align		4
.L_1308:
        /*0008*/ 	.byte	0x01, 0x35
	.zero		2


	//----- nvinfo : EIATTR_PARAM_CBANK
	.align		4
        /*000c*/ 	.byte	0x04, 0x0a
        /*000e*/ 	.short	(.L_1310 - .L_1309)
	.align		4
.L_1309:
        /*0010*/ 	.word	index@(.nv.constant0._ZN5flash32flash_fwd_splitkv_combine_kernelI23Flash_fwd_kernel_traitsILi128ELi64ELi64ELi4ELb0ELb0EN7cutlass10bfloat16_tE19Flash_kernel_traitsILi128ELi64ELi64ELi4ES3_EELi4ELi7ELb1EEEvNS_16Flash_fwd_paramsE)
        /*0014*/ 	.short	0x0160
        /*0016*/ 	.short	0x01d0


	//----- nvinfo : EIATTR_CBANK_PARAM_SIZE
	.align		4
.L_1310:
        /*0018*/ 	.byte	0x03, 0x19
        /*001a*/ 	.short	0x01d0


	//----- nvinfo : EIATTR_KPARAM_INFO
	.align		4
        /*001c*/ 	.byte	0x04, 0x17
        /*001e*/ 	.short	(.L_1312 - .L_1311)
.L_1311:
        /*0020*/ 	.word	0x00000000
        /*0024*/ 	.short	0x0000
        /*0026*/ 	.short	0x0000
        /*0028*/ 	.byte	0x00, 0xf0, 0x41, 0x07


	//----- nvinfo : EIATTR_MAXREG_COUNT
	.align		4
.L_1312:
        /*002c*/ 	.byte	0x03, 0x1b
        /*002e*/ 	.short	0x00ff


	//----- nvinfo : EIATTR_NUM_BARRIERS
	.align		4
        /*0030*/ 	.byte	0x02, 0x4c
        /*0032*/ 	.byte	0x01
	.zero		1


	//----- nvinfo : EIATTR_MERCURY_ISA_VERSION
	.align		4
        /*0034*/ 	.byte	0x03, 0x5f
        /*0036*/ 	.short	0x0000


	//----- nvinfo : EIATTR_COOP_GROUP_MASK_REGIDS
	.align		4
        /*0038*/ 	.byte	0x04, 0x29
        /*003a*/ 	.short	(.L_1314 - .L_1313)


	//   ....[0]....
.L_1313:
        /*003c*/ 	.word	0xffffffff


	//   ....[1]....
        /*0040*/ 	.word	0xffffffff


	//   ....[2]....
        /*0044*/ 	.word	0xffffffff


	//   ....[3]....
        /*0048*/ 	.word	0xffffffff


	//   ....[4]....
        /*004c*/ 	.word	0xffffffff


	//   ....[5]....
        /*0050*/ 	.word	0xffffffff


	//   ....[6]....
        /*0054*/ 	.word	0xffffffff


	//   ....[7]....
        /*0058*/ 	.word	0xffffffff


	//   ....[8]....
        /*005c*/ 	.word	0xffffffff


	//   ....[9]....
        /*0060*/ 	.word	0xffffffff


	//----- nvinfo : EIATTR_COOP_GROUP_INSTR_OFFSETS
	.align		4
.L_1314:
        /*0064*/ 	.byte	0x04, 0x28
        /*0066*/ 	.short	(.L_1316 - .L_1315)


	//   ....[0]....
.L_1315:
        /*0068*/ 	.word	0x00001aa0


	//   ....[1]....
        /*006c*/ 	.word	0x00001ac0


	//   ....[2]....
        /*0070*/ 	.word	0x00001ae0


	//   ....[3]....
        /*0074*/ 	.word	0x00001b00


	//   ....[4]....
        /*0078*/ 	.word	0x00001b20


	//   ....[5]....
        /*007c*/ 	.word	0x00001c80


	//   ....[6]....
        /*0080*/ 	.word	0x00001cd0


	//   ....[7]....
        /*0084*/ 	.word	0x00001db0


	//   ....[8]....
        /*0088*/ 	.word	0x00001ea0


	//   ....[9]....
        /*008c*/ 	.word	0x00001fb0


	//----- nvinfo : EIATTR_EXIT_INSTR_OFFSETS
	.align		4
.L_1316:
        /*0090*/ 	.byte	0x04, 0x1c
        /*0092*/ 	.short	(.L_1318 - .L_1317)


	//   ....[0]....
.L_1317:
        /*0094*/ 	.word	0x00004660


	//   ....[1]....
        /*0098*/ 	.word	0x00004af0


	//----- nvinfo : EIATTR_CRS_STACK_SIZE
	.align		4
.L_1318:
        /*009c*/ 	.byte	0x04, 0x1e
        /*009e*/ 	.short	(.L_1320 - .L_1319)
.L_1319:
        /*00a0*/ 	.word	0x00000000
.L_1320:


//--------------------- .nv.info._ZN5flash32flash_fwd_splitkv_combine_kernelI23Flash_fwd_kernel_traitsILi128ELi64ELi64ELi4ELb0ELb0EN7cutlass10bfloat16_tE19Flash_kernel_traitsILi128ELi64ELi64ELi4ES3_EELi4ELi6ELb1EEEvNS_16Flash_fwd_paramsE --------------------------
	.section	.nv.info._ZN5flash32flash_fwd_splitkv_combine_kernelI23Flash_fwd_kernel_traitsILi128ELi64ELi64ELi4ELb0ELb0EN7cutlass10bfloat16_tE19Flash_kernel_traitsILi128ELi64ELi64ELi4ES3_EELi4ELi6ELb1EEEvNS_16Flash_fwd_paramsE,"",@"SHT_CUDA_INFO"
	.sectionflags	@""
	.align	4


	//----- nvinfo : EIATTR_CUDA_API_VERSION
	.align		4
        /*0000*/ 	.byte	0x04, 0x37
        /*0002*/ 	.short	(.L_1322 - .L_1321)
.L_1321:
        /*0004*/ 	.word	0x00000082


	//----- nvinfo : EIATTR_SW2861232_WAR
	.align		4
.L_1322:
        /*0008*/ 	.byte	0x01, 0x35
	.zero		2


	//----- nvinfo : EIATTR_PARAM_CBANK
	.align		4
        /*000c*/ 	.byte	0x04, 0x0a
        /*000e*/ 	.short	(.L_1324 - .L_1323)
	.align		4
.L_1323:
        /*0010*/ 	.word	index@(.nv.constant0._ZN5flash32flash_fwd_splitkv_combine_kernelI23Flash_fwd_kernel_traitsILi128ELi64ELi64ELi4ELb0ELb0EN7cutlass10bfloat16_tE19Flash_kernel_traitsILi128ELi64ELi64ELi4ES3_EELi4ELi6ELb1EEEvNS_16Flash_fwd_paramsE)
        /*0014*/ 	.short	0x0160
        /*0016*/ 	.short	0x01d0


	//----- nvinfo : EIATTR_CBANK_PARAM_SIZE
	.align		4
.L_1324:
        /*0018*/ 	.byte	0x03, 0x19
        /*001a*/ 	.short	0x01d0


	//----- nvinfo : EIATTR_KPARAM_INFO
	.align		4
        /*001c*/ 	.byte	0x04, 0x17
        /*001e*/ 	.short	(.L_1326 - .L_1325)
.L_1325:
        /*0020*/ 	.word	0x00000000
        /*0024*/ 	.short	0x0000
        /*0026*/ 	.short	0x0000
        /*0028*/ 	.byte	0x00, 0xf0, 0x41, 0x07


	//----- nvinfo : EIATTR_MAXREG_COUNT
	.align		4
.L_1326:
        /*002c*/ 	.byte	0x03, 0x1b
        /*002e*/ 	.short	0x00ff


	//----- nvinfo : EIATTR_NUM_BARRIERS
	.align		4
        /*0030*/ 	.byte	0x02, 0x4c
        /*0032*/ 	.byte	0x01
	.zero		1


	//----- nvinfo : EIATTR_MERCURY_ISA_VERSION
	.align		4
        /*0034*/ 	.byte	0x03, 0x5f
        /*0036*/ 	.short	0x0000


	//----- nvinfo : EIATTR_COOP_GROUP_MASK_REGIDS
	.align		4
        /*0038*/ 	.byte	0x04, 0x29
        /*003a*/ 	.short	(.L_1328 - .L_1327)


	//   ....[0]....
.L_1327:
        /*003c*/ 	.word	0xffffffff


	//   ....[1]....
        /*0040*/ 	.word	0xffffffff


	//   ....[2]....
        /*0044*/ 	.word	0xffffffff


	//   ....[3]....
        /*0048*/ 	.word	0xffffffff


	//   ....[4]....
        /*004c*/ 	.word	0xffffffff


	//   ....[5]....
        /*0050*/ 	.word	0xffffffff


	//   ....[6]....
        /*0054*/ 	.word	0xffffffff


	//   ....[7]....
        /*0058*/ 	.word	0xffffffff


	//   ....[8]....
        /*005c*/ 	.word	0xffffffff


	//   ....[9]....
        /*0060*/ 	.word	0xffffffff


	//----- nvinfo : EIATTR_COOP_GROUP_INSTR_OFFSETS
	.align		4
.L_1328:
        /*0064*/ 	.byte	0x04, 0x28
        /*0066*/ 	.short	(.L_1330 - .L_1329)


	//   ....[0]....
.L_1329:
        /*0068*/ 	.word	0x00001690


	//   ....[1]....
        /*006c*/ 	.word	0x000016c0


	//   ....[2]....
        /*0070*/ 	.word	0x00001730


	//   ....[3]....
        /*0074*/ 	.word	0x000017b0


	//   ....[4]....
        /*0078*/ 	.word	0x000017f0


	//   ....[5]....
        /*007c*/ 	.word	0x00001980


	//   ....[6]....
        /*0080*/ 	.word	0x000019e0


	//   ....[7]....
        /*0084*/ 	.word	0x00001ab0


	//   ....[8]....
        /*0088*/ 	.word	0x00001b30


	//   ....[9]....
        /*008c*/ 	.word	0x00001c40


	//----- nvinfo : EIATTR_EXIT_INSTR_OFFSETS
	.align		4
.L_1330:
        /*0090*/ 	.byte	0x04, 0x1c
        /*0092*/ 	.short	(.L_1332 - .L_1331)


	//   ....[0]....
.L_1331:
        /*0094*/ 	.word	0x00004300


	//   ....[1]....
        /*0098*/ 	.word	0x00004790


	//----- nvinfo : EIATTR_CRS_STACK_SIZE
	.align		4
.L_1332:
        /*009c*/ 	.byte	0x04, 0x1e
        /*009e*/ 	.short	(.L_1334 - .L_1333)
.L_1333:
        /*00a0*/ 	.word	0x00000000
.L_1334:


//--------------------- .nv.info._ZN5flash32flash_fwd_splitkv_combine_kernelI23Flash_fwd_kernel_traitsILi128ELi64ELi64ELi4ELb0ELb0EN7cutlass10bfloat16_tE19Flash_kernel_traitsILi128ELi64ELi64ELi4ES3_EELi4ELi5ELb1EEEvNS_16Flash_fwd_paramsE --------------------------
	.section	.nv.info._ZN5flash32flash_fwd_splitkv_combine_kernelI23Flash_fwd_kernel_traitsILi128ELi64ELi64ELi4ELb0ELb0EN7cutlass10bfloat16_tE19Flash_kernel_traitsILi128ELi64ELi64ELi4ES3_EELi4ELi5ELb1EEEvNS_16Flash_fwd_paramsE,"",@"SHT_CUDA_INFO"
	.sectionflags	@""
	.align	4


	//----- nvinfo : EIATTR_CUDA_API_VERSION
	.align		4
        /*0000*/ 	.byte	0x04, 0x37
        /*0002*/ 	.short	(.L_1336 - .L_1335)
.L_1335:
        /*0004*/ 	.word	0x00000082


	//----- nvinfo : EIATTR_SW2861232_WAR
	.align		4
.L_1336:
        /*0008*/ 	.byte	0x01, 0x35
	.zero		2


	//----- nvinfo : EIATTR_PARAM_CBANK
	.align		4
        /*000c*/ 	.byte	0x04, 0x0a
        /*000e*/ 	.short	(.L_1338 - .L_1337)
	.align		4
.L_1337:
        /*0010*/ 	.word	index@(.nv.constant0._ZN5flash32flash_fwd_splitkv_combine_kernelI23Flash_fwd_kernel_traitsILi128ELi64ELi64ELi4ELb0ELb0EN7cutlass10bfloat16_tE19Flash_kernel_traitsILi128ELi64ELi64ELi4ES3_EELi4ELi5ELb1EEEvNS_16Flash_fwd_paramsE)
        /*0014*/ 	.short	0x0160
        /*0016*/ 	.short	0x01d0


	//----- nvinfo : EIATTR_CBANK_PARAM_SIZE
	.align		4
.L_1338:
        /*0018*/ 	.byte	0x03, 0x19
        /*001a*/ 	.short	0x01d0


	//----- nvinfo : EIATTR_KPARAM_INFO
	.align		4
        /*001c*/ 	.byte	0x04, 0x17
        /*001e*/ 	.short	(.L_1340 - .L_1339)
.L_1339:
        /*0020*/ 	.word	0x00000000
        /*0024*/ 	.short	0x0000
        /*0026*/ 	.short	0x0000
        /*0028*/ 	.byte	0x00, 0xf0, 0x41, 0x07


	//----- nvinfo : EIATTR_MAXREG_COUNT
	.align		4
.L_1340:
        /*002c*/ 	.byte	0x03, 0x1b
        /*002e*/ 	.short	0x00ff


	//----- nvinfo : EIATTR_NUM_BARRIERS
	.align		4
        /*0030*/ 	.byte	0x02, 0x4c
        /*0032*/ 	.byte	0x01
	.zero		1


	//----- nvinfo : EIATTR_MERCURY_ISA_VERSION
	.align		4
        /*0034*/ 	.byte	0x03, 0x5f
        /*0036*/ 	.short	0x0000


	//----- nvinfo : EIATTR_COOP_GROUP_MASK_REGIDS
	.align		4
        /*0038*/ 	.byte	0x04, 0x29
        /*003a*/ 	.short	(.L_1342 - .L_1341)


	//   ....[0]....
.L_1341:
        /*003c*/ 	.word	0xffffffff


	//   ....[1]....
        /*0040*/ 	.word	0xffffffff


	//   ....[2]....
        /*0044*/ 	.word	0xffffffff


	//   ....[3]....
        /*0048*/ 	.word	0xffffffff


	//   ....[4]....
        /*004c*/ 	.word	0xffffffff


	//   ....[5]....
        /*0050*/ 	.word	0xffffffff


	//   ....[6]....
        /*0054*/ 	.word	0xffffffff


	//   ....[7]....
        /*0058*/ 	.word	0xffffffff


	//   ....[8]....
        /*005c*/ 	.word	0xffffffff


	//   ....[9]....
        /*0060*/ 	.word	0xffffffff


	//----- nvinfo : EIATTR_COOP_GROUP_INSTR_OFFSETS
	.align		4
.L_1342:
        /*0064*/ 	.byte	0x04, 0x28
        /*0066*/ 	.short	(.L_1344 - .L_1343)


	//   ....[0]....
.L_1343:
        /*0068*/ 	.word	0x00001c30


	//   ....[1]....
        /*006c*/ 	.word	0x00001c50


	//   ....[2]....
        /*0070*/ 	.word	0x00001c70


	//   ....[3]....
        /*0074*/ 	.word	0x00001c90


	//   ....[4]....
        /*0078*/ 	.word	0x00001cb0


	//   ....[5]....
        /*007c*/ 	.word	0x00001d20


	//   ....[6]....
        /*0080*/ 	.word	0x00001d40


	//   ....[7]....
        /*0084*/ 	.word	0x00001d70


	//   ....[8]....
        /*0088*/ 	.word	0x00001d90


	//   ....[9]....
        /*008c*/ 	.word	0x00001db0


	//----- nvinfo : EIATTR_EXIT_INSTR_OFFSETS
	.align		4
.L_1344:
        /*0090*/ 	.byte	0x04, 0x1c
        /*0092*/ 	.short	(.L_1346 - .L_1345)


	//   ....[0]....
.L_1345:
        /*0094*/ 	.word	0x00004260


	//   ....[1]....
        /*0098*/ 	.word	0x000046f0


	//----- nvinfo : EIATTR_CRS_STACK_SIZE
	.align		4
.L_1346:
        /*009c*/ 	.byte	0x04, 0x1e
        /*009e*/ 	.short	(.L_1348 - .L_1347)
.L_1347:
        /*00a0*/ 	.word	0x00000000
.L_1348:


//--------------------- .nv.info._ZN5flash32flash_fwd_splitkv_combine_kernelI23Flash_fwd_kernel_traitsILi128ELi64ELi64ELi4ELb0ELb0EN7cutlass10bfloat16_tE19Flash_kernel_traitsILi128ELi64ELi64ELi4ES3_EELi4ELi4ELb1EEEvNS_16Flash_fwd_paramsE --------------------------
	.section	.nv.info._ZN5flash32flash_fwd_splitkv_combine_kernelI23Flash_fwd_kernel_traitsILi128ELi64ELi64ELi4ELb0ELb0EN7cutlass10bfloat16_tE19Flash_kernel_traitsILi128ELi64ELi64ELi4ES3_EELi4ELi4ELb1EEEvNS_16Flash_fwd_paramsE,"",@"SHT_CUDA_INFO"
	.sectionflags	@""
	.align	4


	//----- nvinfo : EIATTR_CUDA_API_VERSION
	.align		4
        /*0000*/ 	.byte	0x04, 0x37
        /*0002*/ 	.short	(.L_1350 - .L_1349)
.L_1349:
        /*0004*/ 	.word	0x00000082


	//----- nvinfo : EIATTR_SW2861232_WAR
	.align		4
.L_1350:
        /*0008*/ 	.byte	0x01, 0x35
	.zero		2


	//----- nvinfo : EIATTR_PARAM_CBANK
	.align		4
        /*000c*/ 	.byte	0x04, 0x0a
        /*000e*/ 	.short	(.L_1352 - .L_1351)
	.align		4
.L_1351:
        /*0010*/ 	.word	index@(.nv.constant0._ZN5flash32flash_fwd_splitkv_combine_kernelI23Flash_fwd_kernel_traitsILi128ELi64ELi64ELi4ELb0ELb0EN7cutlass10bfloat16_tE19Flash_kernel_traitsILi128ELi64ELi64ELi4ES3_EELi4ELi4ELb1EEEvNS_16Flash_fwd_paramsE)
        /*0014*/ 	.short	0x0160
        /*0016*/ 	.short	0x01d0


	//----- nvinfo : EIATTR_CBANK_PARAM_SIZE
	.align		4
.L_1352:
        /*0018*/ 	.byte	0x03, 0x19
        /*001a*/ 	.short	0x01d0


	//----- nvinfo : EIATTR_KPARAM_INFO
	.align		4
        /*001c*/ 	.byte	0x04, 0x17
        /*001e*/ 	.short	(.L_1354 - .L_1353)
.L_1353:
        /*0020*/ 	.word	0x00000000
        /*0024*/ 	.short	0x0000
        /*0026*/ 	.short	0x0000
        /*0028*/ 	.byte	0x00, 0xf0, 0x41, 0x07


	//----- nvinfo : EIATTR_MAXREG_COUNT
	.align		4
.L_1354:
        /*002c*/ 	.byte	0x03, 0x1b
        /*002e*/ 	.short	0x00ff


	//----- nvinfo : EIATTR_NUM_BARRIERS
	.align		4
        /*0030*/ 	.byte	0x02, 0x4c
        /*0032*/ 	.byte	0x01
	.zero		1


	//----- nvinfo : EIATTR_MERCURY_ISA_VERSION
	.align		4
        /*0034*/ 	.byte	0x03, 0x5f
        /*0036*/ 	.short	0x0000


	//----- nvinfo : EIATTR_COOP_GROUP_MASK_REGIDS
	.align		4
        /*0038*/ 	.byte	0x04, 0x29
        /*003a*/ 	.short	(.L_1356 - .L_1355)


	//   ....[0]....
.L_1355:
        /*003c*/ 	.word	0xffffffff


	//   ....[1]....
        /*0040*/ 	.word	0xffffffff


	//   ....[2]....
        /*0044*/ 	.word	0xffffffff


	//   ....[3]....
        /*0048*/ 	.word	0xffffffff


	//   ....[4]....
        /*004c*/ 	.word	0xffffffff


	//   ....[5]....
        /*0050*/ 	.word	0xffffffff


	//   ....[6]....
        /*0054*/ 	.word	0xffffffff


	//   ....[7]....
        /*0058*/ 	.word	0xffffffff


	//----- nvinfo : EIATTR_COOP_GROUP_INSTR_OFFSETS
	.align		4
.L_1356:
        /*005c*/ 	.byte	0x04, 0x28
        /*005e*/ 	.short	(.L_1358 - .L_1357)


	//   ....[0]....
.L_1357:
        /*0060*/ 	.word	0x00001c30


	//   ....[1]....
        /*0064*/ 	.word	0x00001c50


	//   ....[2]....
        /*0068*/ 	.word	0x00001c70


	//   ....[3]....
        /*006c*/ 	.word	0x00001c90


	//   ....[4]....
        /*0070*/ 	.word	0x00001d00


	//   ....[5]....
        /*0074*/ 	.word	0x00001d30


	//   ....[6]....
        /*0078*/ 	.word	0x00001d50


	//   ....[7]....
        /*007c*/ 	.word	0x00001d70


	//----- nvinfo : EIATTR_EXIT_INSTR_OFFSETS
	.align		4
.L_1358:
        /*0080*/ 	.byte	0x04, 0x1c
        /*0082*/ 	.short	(.L_1360 - .L_1359)


	//   ....[0]....
.L_1359:
        /*0084*/ 	.word	0x00004260


	//   ....[1]....
        /*0088*/ 	.word	0x000046f0


	//----- nvinfo : EIATTR_CRS_STACK_SIZE
	.align		4
.L_1360:
        /*008c*/ 	.byte	0x04, 0x1e
        /*008e*/ 	.short	(.L_1362 - .L_1361)
.L_1361:
        /*0090*/ 	.word	0x00000000
.L_1362:


//--------------------- .nv.info._ZN5flash32flash_fwd_splitkv_combine_kernelI23Flash_fwd_kernel_traitsILi128ELi64ELi64ELi4ELb0ELb0EN7cutlass10bfloat16_tE19Flash_kernel_traitsILi128ELi64ELi64ELi4ES3_EELi4ELi3ELb1EEEvNS_16Flash_fwd_paramsE --------------------------
	.section	.nv.info._ZN5flash32flash_fwd_splitkv_combine_kernelI23Flash_fwd_kernel_traitsILi128ELi64ELi64ELi4ELb0ELb0EN7cutlass10bfloat16_tE19Flash_kernel_traitsILi128ELi64ELi64ELi4ES3_EELi4ELi3ELb1EEEvNS_16Flash_fwd_paramsE,"",@"SHT_CUDA_INFO"
	.sectionflags	@""
	.align	4


	//----- nvinfo : EIATTR_CUDA_API_VERSION
	.align		4
        /*0000*/ 	.byte	0x04, 0x37
        /*0002*/ 	.short	(.L_1364 - .L_1363)
.L_1363:
        /*0004*/ 	.word	0x00000082


	//----- nvinfo : EIATTR_SW2861232_WAR
	.align		4
.L_1364:
        /*0008*/ 	.byte	0x01, 0x35
	.zero		2


	//----- nvinfo : EIATTR_PARAM_CBANK
	.align		4
        /*000c*/ 	.byte	0x04, 0x0a
        /*000e*/ 	.short	(.L_1366 - .L_1365)
	.align		4
.L_1365:
        /*0010*/ 	.word	index@(.nv.constant0._ZN5flash32flash_fwd_splitkv_combine_kernelI23Flash_fwd_kernel_traitsILi128ELi64ELi64ELi4ELb0ELb0EN7cutlass10bfloat16_tE19Flash_kernel_traitsILi128ELi64ELi64ELi4ES3_EELi4ELi3ELb1EEEvNS_16Flash_fwd_paramsE)
        /*0014*/ 	.short	0x0160
        /*0016*/ 	.short	0x01d0


	//----- nvinfo : EIATTR_CBANK_PARAM_SIZE
	.align		4
.L_1366:
        /*0018*/ 	.byte	0x03, 0x19
        /*001a*/ 	.short	0x01d0


	//----- nvinfo : EIATTR_KPARAM_INFO
	.align		4
        /*001c*/ 	.byte	0x04, 0x17
        /*001e*/ 	.short	(.L_1368 - .L_1367)
.L_1367:
        /*0020*/ 	.word	0x00000000
        /*0024*/ 	.short	0x0000
        /*0026*/ 	.short	0x0000
        /*0028*/ 	.byte	0x00, 0xf0, 0x41, 0x07


	//----- nvinfo : EIATTR_MAXREG_COUNT
	.align		4
.L_1368:
        /*002c*/ 	.byte	0x03, 0x1b
        /*002e*/ 	.short	0x00ff


	//----- nvinfo : EIATTR_NUM_BARRIERS
	.align		4
        /*0030*/ 	.byte	0x02, 0x4c
        /*0032*/ 	.byte	0x01
	.zero		1


	//----- nvinfo : EIATTR_MERCURY_ISA_VERSION
	.align		4
        /*0034*/ 	.byte	0x03, 0x5f
        /*0036*/ 	.short	0x0000


	//----- nvinfo : EIATTR_COOP_GROUP_MASK_REGIDS
	.align		4
        /*0038*/ 	.byte	0x04, 0x29
        /*003a*/ 	.short	(.L_1370 - .L_1369)


	//   ....[0]....
.L_1369:
        /*003c*/ 	.word	0xffffffff


	//   ....[1]....
        /*0040*/ 	.word	0xffffffff


	//   ....[2]....
        /*0044*/ 	.word	0xffffffff


	//   ....[3]....
        /*0048*/ 	.word	0xffffffff


	//   ....[4]....
        /*004c*/ 	.word	0xffffffff


	//   ....[5]....
        /*0050*/ 	.word	0xffffffff


	//----- nvinfo : EIATTR_COOP_GROUP_INSTR_OFFSETS
	.align		4
.L_1370:
        /*0054*/ 	.byte	0x04, 0x28
        /*0056*/ 	.short	(.L_1372 - .L_1371)


	//   ....[0]....
.L_1371:
        /*0058*/ 	.word	0x00001c30


	//   ....[1]....
        /*005c*/ 	.word	0x00001c50


	//   ....[2]....
        /*0060*/ 	.word	0x00001c80


	//   ....[3]....
        /*0064*/ 	.word	0x00001cf0


	//   ....[4]....
        /*0068*/ 	.word	0x00001d10


	//   ....[5]....
        /*006c*/ 	.word	0x00001d30


	//----- nvinfo : EIATTR_EXIT_INSTR_OFFSETS
	.align		4
.L_1372:
        /*0070*/ 	.byte	0x04, 0x1c
        /*0072*/ 	.short	(.L_1374 - .L_1373)


	//   ....[0]....
.L_1373:
        /*0074*/ 	.word	0x00004220


	//   ....[1]....
        /*0078*/ 	.word	0x000046b0


	//----- nvinfo : EIATTR_CRS_STACK_SIZE
	.align		4
.L_1374:
        /*007c*/ 	.byte	0x04, 0x1e
        /*007e*/ 	.short	(.L_1376 - .L_1375)
.L_1375:
        /*0080*/ 	.word	0x00000000
.L_1376:


//--------------------- .nv.info._ZN5flash32flash_fwd_splitkv_combine_kernelI23Flash_fwd_kernel_traitsILi128ELi64ELi64ELi4ELb0ELb0EN7cutlass10bfloat16_tE19Flash_kernel_traitsILi128ELi64ELi64ELi4ES3_EELi4ELi2ELb1EEEvNS_16Flash_fwd_paramsE --------------------------
	.section	.nv.info._ZN5flash32flash_fwd_splitkv_combine_kernelI23Flash_fwd_kernel_traitsILi128ELi64ELi64ELi4ELb0ELb0EN7cutlass10bfloat16_tE19Flash_kernel_traitsILi128ELi64ELi64ELi4ES3_EELi4ELi2ELb1EEEvNS_16Flash_fwd_paramsE,"",@"SHT_CUDA_INFO"
	.sectionflags	@""
	.align	4


	//----- nvinfo : EIATTR_CUDA_API_VERSION
	.align		4
        /*0000*/ 	.byte	0x04, 0x37
        /*0002*/ 	.short	(.L_1378 - .L_1377)
.L_1377:
        /*0004*/ 	.word	0x00000082


	//----- nvinfo : EIATTR_SW2861232_WAR
	.align		4
.L_1378:
        /*0008*/ 	.byte	0x01, 0x35
	.zero		2


	//----- nvinfo : EIATTR_PARAM_CBANK
	.align		4
        /*000c*/ 	.byte	0x04, 0x0a
        /*000e*/ 	.short	(.L_1380 - .L_1379)
	.align		4
.L_1379:
        /*0010*/ 	.word	index@(.nv.constant0._ZN5flash32flash_fwd_splitkv_combine_kernelI23Flash_fwd_kernel_traitsILi128ELi64ELi64ELi4ELb0ELb0EN7cutlass10bfloat16_tE19Flash_kernel_traitsILi128ELi64ELi64ELi4ES3_EELi4ELi2ELb1EEEvNS_16Flash_fwd_paramsE)
        /*0014*/ 	.short	0x0160
        /*0016*/ 	.short	0x01d0


	//----- nvinfo : EIATTR_CBANK_PARAM_SIZE
	.align		4
.L_1380:
        /*0018*/ 	.byte	0x03, 0x19
        /*001a*/ 	.short	0x01d0


	//----- nvinfo : EIATTR_KPARAM_INFO
	.align		4
        /*001c*/ 	.byte	0x04, 0x17
        /*001e*/ 	.short	(.L_1382 - .L_1381)
.L_1381:
        /*0020*/ 	.word	0x00000000
        /*0024*/ 	.short	0x0000
        /*0026*/ 	.short	0x0000
        /*0028*/ 	.byte	0x00, 0xf0, 0x41, 0x07


	//----- nvinfo : EIATTR_MAXREG_COUNT
	.align		4
.L_1382:
        /*002c*/ 	.byte	0x03, 0x1b
        /*002e*/ 	.short	0x00ff


	//----- nvinfo : EIATTR_NUM_BARRIERS
	.align		4
        /*0030*/ 	.byte	0x02, 0x4c
        /*0032*/ 	.byte	0x01
	.zero		1


	//----- nvinfo : EIATTR_MERCURY_ISA_VERSION
	.align		4
        /*0034*/ 	.byte	0x03, 0x5f
        /*0036*/ 	.short	0x0000


	//----- nvinfo : EIATTR_COOP_GROUP_MASK_REGIDS
	.align		4
        /*0038*/ 	.byte	0x04, 0x29
        /*003a*/ 	.short	(.L_1384 - .L_1383)


	//   ....[0]....
.L_1383:
        /*003c*/ 	.word	0xffffffff


	//   ....[1]....
        /*0040*/ 	.word	0xffffffff


	//   ....[2]....
        /*0044*/ 	.word	0xffffffff


	//   ....[3]....
        /*0048*/ 	.word	0xffffffff


	//----- nvinfo : EIATTR_COOP_GROUP_INSTR_OFFSETS
	.align		4
.L_1384:
        /*004c*/ 	.byte	0x04, 0x28
        /*004e*/ 	.short	(.L_1386 - .L_1385)


	//   ....[0]....
.L_1385:
        /*0050*/ 	.word	0x00001c10


	//   ....[1]....
        /*0054*/ 	.word	0x00001c30


	//   ....[2]....
        /*0058*/ 	.word	0x00001cd0


	//   ....[3]....
        /*005c*/ 	.word	0x00001cf0


	//----- nvinfo : EIATTR_EXIT_INSTR_OFFSETS
	.align		4
.L_1386:
        /*0060*/ 	.byte	0x04, 0x1c
        /*0062*/ 	.short	(.L_1388 - .L_1387)


	//   ....[0]....
.L_1387:
        /*0064*/ 	.word	0x00004150


	//   ....[1]....
        /*0068*/ 	.word	0x000045c0


	//----- nvinfo : EIATTR_CRS_STACK_SIZE
	.align		4
.L_1388:
        /*006c*/ 	.byte	0x04, 0x1e
        /*006e*/ 	.short	(.L_1390 - .L_1389)
.L_1389:
        /*0070*/ 	.word	0x00000000
.L_1390:


//--------------------- .nv.info._ZN5flash32flash_fwd_splitkv_combine_kernelI23Flash_fwd_kernel_traitsILi128ELi64ELi64ELi4ELb0ELb0EN7cutlass10bfloat16_tE19Flash_kernel_traitsILi128ELi64ELi64ELi4ES3_EELi4ELi1ELb1EEEvNS_16Flash_fwd_paramsE --------------------------
	.section	.nv.info._ZN5flash32flash_fwd_splitkv_combine_kernelI23Flash_fwd_kernel_traitsILi128ELi64ELi64ELi4ELb0ELb0EN7cutlass10bfloat16_tE19Flash_kernel_traitsILi128ELi64ELi64ELi4ES3_EELi4ELi1ELb1EEEvNS_16Flash_fwd_paramsE,"",@"SHT_CUDA_INFO"
	.sectionflags	@""
	.align	4


	//----- nvinfo : EIATTR_CUDA_API_VERSION
	.align		4
        /*0000*/ 	.byte	0x04, 0x37
        /*0002*/ 	.short	(.L_1392 - .L_1391)
.L_1391:
        /*0004*/ 	.word	0x00000082


	//----- nvinfo : EIATTR_SW2861232_WAR
	.align		4
.L_1392:
        /*0008*/ 	.byte	0x01, 0x35
	.zero		2


	//----- nvinfo : EIATTR_PARAM_CBANK
	.align		4
        /*000c*/ 	.byte	0x04, 0x0a
        /*000e*/ 	.short	(.L_1394 - .L_1393)
	.align		4
.L_1393:
        /*0010*/ 	.word	index@(.nv.constant0._ZN5flash32flash_fwd_splitkv_combine_kernelI23Flash_fwd_kernel_traitsILi128ELi64ELi64ELi4ELb0ELb0EN7cutlass10bfloat16_tE19Flash_kernel_traitsILi128ELi64ELi64ELi4ES3_EELi4ELi1ELb1EEEvNS_16Flash_fwd_paramsE)
        /*0014*/ 	.short	0x0160
        /*0016*/ 	.short	0x01d0


	//----- nvinfo : EIATTR_CBANK_PARAM_SIZE
	.align		4
.L_1394:
        /*0018*/ 	.byte	0x03, 0x19
        /*001a*/ 	.short	0x01d0


	//----- nvinfo : EIATTR_KPARAM_INFO
	.align		4
        /*001c*/ 	.byte	0x04, 0x17
        /*001e*/ 	.short	(.L_1396 - .L_1395)
.L_1395:
        /*0020*/ 	.word	0x00000000
        /*0024*/ 	.short	0x0000
        /*0026*/ 	.short	0x0000
        /*0028*/ 	.byte	0x00, 0xf0, 0x41, 0x07


	//----- nvinfo : EIATTR_MAXREG_COUNT
	.align		4
.L_1396:
        /*002c*/ 	.byte	0x03, 0x1b
        /*002e*/ 	.short	0x00ff


	//----- nvinfo : EIATTR_NUM_BARRIERS
	.align		4
        /*0030*/ 	.byte	0x02, 0x4c
        /*0032*/ 	.byte	0x01
	.zero		1


	//----- nvinfo : EIATTR_MERCURY_ISA_VERSION
	.align		4
        /*0034*/ 	.byte	0x03, 0x5f
        /*0036*/ 	.short	0x0000


	//----- nvinfo : EIATTR_COOP_GROUP_MASK_REGIDS
	.align		4
        /*0038*/ 	.byte	0x04, 0x29
        /*003a*/ 	.short	(.L_1398 - .L_1397)


	//   ....[0]....
.L_1397:
        /*003c*/ 	.word	0xffffffff


	//   ....[1]....
        /*0040*/ 	.word	0xffffffff


	//----- nvinfo : EIATTR_COOP_GROUP_INSTR_OFFSETS
	.align		4
.L_1398:
        /*0044*/ 	.byte	0x04, 0x28
        /*0046*/ 	.short	(.L_1400 - .L_1399)


	//   ....[0]....
.L_1399:
        /*0048*/ 	.word	0x00001cd0


	//   ....[1]....
        /*004c*/ 	.word	0x00001d40


	//----- nvinfo : EIATTR_EXIT_INSTR_OFFSETS
	.align		4
.L_1400:
        /*0050*/ 	.byte	0x04, 0x1c
        /*0052*/ 	.short	(.L_1402 - .L_1401)


	//   ....[0]....
.L_1401:
        /*0054*/ 	.word	0x00004290


	//   ....[1]....
        /*0058*/ 	.word	0x000046f0


	//----- nvinfo : EIATTR_CRS_STACK_SIZE
	.align		4
.L_1402:
        /*005c*/ 	.byte	0x04, 0x1e
        /*005e*/ 	.short	(.L_1404 - .L_1403)
.L_1403:
        /*0060*/ 	.word	0x00000000
.L_1404:


//--------------------- .nv.info._ZN5flash24flash_fwd_splitkv_kernelI23Flash_fwd_kernel_traitsILi128ELi64ELi64ELi4ELb0ELb0EN7cutlass10bfloat16_tE19Flash_kernel_traitsILi128ELi64ELi64ELi4ES3_EELb1ELb0ELb0ELb0ELb0ELb0ELb0ELb0EEEvNS_16Flash_fwd_paramsE --------------------------
	.section	.nv.info._ZN5flash24flash_fwd_splitkv_kernelI23Flash_fwd_kernel_traitsILi128ELi64ELi64ELi4ELb0ELb0EN7cutlass10bfloat16_tE19Flash_kernel_traitsILi128ELi64ELi64ELi4ES3_EELb1ELb0ELb0ELb0ELb0ELb0ELb0ELb0EEEvNS_16Flash_fwd_paramsE,"",@"SHT_CUDA_INFO"
	.sectionflags	@""
	.align	4


	//----- nvinfo : EIATTR_CUDA_API_VERSION
	.align		4
        /*0000*/ 	.byte	0x04, 0x37
        /*0002*/ 	.short	(.L_1406 - .L_1405)
.L_1405:
        /*0004*/ 	.word	0x00000082


	//----- nvinfo : EIATTR_SW2861232_WAR
	.align		4
.L_1406:
        /*0008*/ 	.byte	0x01, 0x35
	.zero		2


	//----- nvinfo : EIATTR_PARAM_CBANK
	.align		4
        /*000c*/ 	.byte	0x04, 0x0a
        /*000e*/ 	.short	(.L_1408 - .L_1407)
	.align		4
.L_1407:
        /*0010*/ 	.word	index@(.nv.constant0._ZN5flash24flash_fwd_splitkv_kernelI23Flash_fwd_kernel_traitsILi128ELi64ELi64ELi4ELb0ELb0EN7cutlass10bfloat16_tE19Flash_kernel_traitsILi128ELi64ELi64ELi4ES3_EELb1ELb0ELb0ELb0ELb0ELb0ELb0ELb0EEEvNS_16Flash_fwd_paramsE)
        /*0014*/ 	.short	0x0160
        /*0016*/ 	.short	0x01d0


	//----- nvinfo : EIATTR_CBANK_PARAM_SIZE
	.align		4
.L_1408:
        /*0018*/ 	.byte	0x03, 0x19
        /*001a*/ 	.short	0x01d0


	//----- nvinfo : EIATTR_KPARAM_INFO
	.align		4
        /*001c*/ 	.byte	0x04, 0x17
        /*001e*/ 	.short	(.L_1410 - .L_1409)
.L_1409:
        /*0020*/ 	.word	0x00000000
        /*0024*/ 	.short	0x0000
        /*0026*/ 	.short	0x0000
        /*0028*/ 	.byte	0x00, 0xf0, 0x41, 0x07


	//----- nvinfo : EIATTR_MAXREG_COUNT
	.align		4
.L_1410:
        /*002c*/ 	.byte	0x03, 0x1b
        /*002e*/ 	.short	0x00ff


	//----- nvinfo : EIATTR_NUM_BARRIERS
	.align		4
        /*0030*/ 	.byte	0x02, 0x4c
        /*0032*/ 	.byte	0x01
	.zero		1


	//----- nvinfo : EIATTR_MERCURY_ISA_VERSION
	.align		4
        /*0034*/ 	.byte	0x03, 0x5f
        /*0036*/ 	.short	0x0000


	//----- nvinfo : EIATTR_COOP_GROUP_MASK_REGIDS
	.align		4
        /*0038*/ 	.byte	0x04, 0x29
        /*003a*/ 	.short	(.L_1412 - .L_1411)


	//   ....[0]....
.L_1411:
        /*003c*/ 	.word	0xffffffff


	//   ....[1]....
        /*0040*/ 	.word	0xffffffff


	//   ....[2]....
        /*0044*/ 	.word	0xffffffff


	//   ....[3]....
        /*0048*/ 	.word	0xffffffff


	//   ....[4]....
        /*004c*/ 	.word	0xffffffff


	//   ....[5]....
        /*0050*/ 	.word	0xffffffff


	//   ....[6]....
        /*0054*/ 	.word	0xffffffff


	//   ....[7]....
        /*0058*/ 	.word	0xffffffff


	//   ....[8]....
        /*005c*/ 	.word	0xffffffff


	//   ....[9]....
        /*0060*/ 	.word	0xffffffff


	//   ....[10]....
        /*0064*/ 	.word	0xffffffff


	//   ....[11]....
        /*0068*/ 	.word	0xffffffff


	//   ....[12]....
        /*006c*/ 	.word	0xffffffff


	//   ....[13]....
        /*0070*/ 	.word	0xffffffff


	//   ....[14]....
        /*0074*/ 	.word	0xffffffff


	//   ....[15]....
        /*0078*/ 	.word	0xffffffff


	//----- nvinfo : EIATTR_COOP_GROUP_INSTR_OFFSETS
	.align		4
.L_1412:
        /*007c*/ 	.byte	0x04, 0x28
        /*007e*/ 	.short	(.L_1414 - .L_1413)


	//   ....[0]....
.L_1413:
        /*0080*/ 	.word	0x00004820


	//   ....[1]....
        /*0084*/ 	.word	0x000048c0


	//   ....[2]....
        /*0088*/ 	.word	0x000048e0


	//   ....[3]....
        /*008c*/ 	.word	0x00004900


	//   ....[4]....
        /*0090*/ 	.word	0x000075c0


	//   ....[5]....
        /*0094*/ 	.word	0x000075d0


	//   ....[6]....
        /*0098*/ 	.word	0x00007610


	//   ....[7]....
        /*009c*/ 	.word	0x00007620


	//   ....[8]....
        /*00a0*/ 	.word	0x0000a1b0


	//   ....[9]....
        /*00a4*/ 	.word	0x0000a1d0


	//   ....[10]....
        /*00a8*/ 	.word	0x0000a200


	//   ....[11]....
        /*00ac*/ 	.word	0x0000a210


	//   ....[12]....
        /*00b0*/ 	.word	0x0000b440


	//   ....[13]....
        /*00b4*/ 	.word	0x0000b480


	//   ....[14]....
        /*00b8*/ 	.word	0x0000b4d0


	//   ....[15]....
        /*00bc*/ 	.word	0x0000b4f0


	//----- nvinfo : EIATTR_EXIT_INSTR_OFFSETS
	.align		4
.L_1414:
        /*00c0*/ 	.byte	0x04, 0x1c
        /*00c2*/ 	.short	(.L_1416 - .L_1415)


	//   ....[0]....
.L_1415:
        /*00c4*/ 	.word	0x000002d0


	//   ....[1]....
        /*00c8*/ 	.word	0x00000b70


	//   ....[2]....
        /*00cc*/ 	.word	0x00000ba0


	//   ....[3]....
        /*00d0*/ 	.word	0x0000c760


	//   ....[4]....
        /*00d4*/ 	.word	0x0000c840


	//   ....[5]....
        /*00d8*/ 	.word	0x0000c860


	//----- nvinfo : EIATTR_CTAIDZ_USED
	.align		4
.L_1416:
        /*00dc*/ 	.byte	0x01, 0x04
	.zero		2


	//----- nvinfo : EIATTR_CRS_STACK_SIZE
	.align		4
        /*00e0*/ 	.byte	0x04, 0x1e
        /*00e2*/ 	.short	(.L_1418 - .L_1417)
.L_1417:
        /*00e4*/ 	.word	0x00000000
.L_1418:


//--------------------- .nv.info._ZN5flash24flash_fwd_splitkv_kernelI23Flash_fwd_kernel_traitsILi128ELi64ELi64ELi4ELb0ELb0EN7cutlass10bfloat16_tE19Flash_kernel_traitsILi128ELi64ELi64ELi4ES3_EELb1ELb0ELb0ELb0ELb0ELb1ELb0ELb0EEEvNS_16Flash_fwd_paramsE --------------------------
	.section	.nv.info._ZN5flash24flash_fwd_splitkv_kernelI23Flash_fwd_kernel_traitsILi128ELi64ELi64ELi4ELb0ELb0EN7cutlass10bfloat16_tE19Flash_kernel_traitsILi128ELi64ELi64ELi4ES3_EELb1ELb0ELb0ELb0ELb0ELb1ELb0ELb0EEEvNS_16Flash_fwd_paramsE,"",@"SHT_CUDA_INFO"
	.sectionflags	@""
	.align	4


	//----- nvinfo : EIATTR_CUDA_API_VERSION
	.align		4
        /*0000*/ 	.byte	0x04, 0x37
        /*0002*/ 	.short	(.L_1420 - .L_1419)
.L_1419:
        /*0004*/ 	.word	0x00000082


	//----- nvinfo : EIATTR_SW2861232_WAR
	.align		4
.L_1420:
        /*0008*/ 	.byte	0x01, 0x35
	.zero		2


	//----- nvinfo : EIATTR_PARAM_CBANK
	.align		4
        /*000c*/ 	.byte	0x04, 0x0a
        /*000e*/ 	.short	(.L_1422 - .L_1421)
	.align		4
.L_1421:
        /*0010*/ 	.word	index@(.nv.constant0._ZN5flash24flash_fwd_splitkv_kernelI23Flash_fwd_kernel_traitsILi128ELi64ELi64ELi4ELb0ELb0EN7cutlass10bfloat16_tE19Flash_kernel_traitsILi128ELi64ELi64ELi4ES3_EELb1ELb0ELb0ELb0ELb0ELb1ELb0ELb0EEEvNS_16Flash_fwd_paramsE)
        /*0014*/ 	.short	0x0160
        /*0016*/ 	.short	0x01d0


	//----- nvinfo : EIATTR_CBANK_PARAM_SIZE
	.align		4
.L_1422:
        /*0018*/ 	.byte	0x03, 0x19
        /*001a*/ 	.short	0x01d0


	//----- nvinfo : EIATTR_KPARAM_INFO
	.align		4
        /*001c*/ 	.byte	0x04, 0x17
        /*001e*/ 	.short	(.L_1424 - .L_1423)
.L_1423:
        /*0020*/ 	.word	0x00000000
        /*0024*/ 	.short	0x0000
        /*0026*/ 	.short	0x0000
        /*0028*/ 	.byte	0x00, 0xf0, 0x41, 0x07


	//----- nvinfo : EIATTR_MAXREG_COUNT
	.align		4
.L_1424:
        /*002c*/ 	.byte	0x03, 0x1b
        /*002e*/ 	.short	0x00ff


	//----- nvinfo : EIATTR_NUM_BARRIERS
	.align		4
        /*0030*/ 	.byte	0x02, 0x4c
        /*0032*/ 	.byte	0x01
	.zero		1


	//----- nvinfo : EIATTR_MERCURY_ISA_VERSION
	.align		4
        /*0034*/ 	.byte	0x03, 0x5f
        /*0036*/ 	.short	0x0000


	//----- nvinfo : EIATTR_COOP_GROUP_MASK_REGIDS
	.align		4
        /*0038*/ 	.byte	0x04, 0x29
        /*003a*/ 	.short	(.L_1426 - .L_1425)


	//   ....[0]....
.L_1425:
        /*003c*/ 	.word	0xffffffff


	//   ....[1]....
        /*0040*/ 	.word	0xffffffff


	//   ....[2]....
        /*0044*/ 	.word	0xffffffff


	//   ....[3]....
        /*0048*/ 	.word	0xffffffff


	//   ....[4]....
        /*004c*/ 	.word	0xffffffff


	//   ....[5]....
        /*0050*/ 	.word	0xffffffff


	//   ....[6]....
        /*0054*/ 	.word	0xffffffff


	//   ....[7]....
        /*0058*/ 	.word	0xffffffff


	//   ....[8]....
        /*005c*/ 	.word	0xffffffff


	//   ....[9]....
        /*0060*/ 	.word	0xffffffff


	//   ....[10]....
        /*0064*/ 	.word	0xffffffff


	//   ....[11]....
        /*0068*/ 	.word	0xffffffff


	//   ....[12]....
        /*006c*/ 	.word	0xffffffff


	//   ....[13]....
        /*0070*/ 	.word	0xffffffff


	//   ....[14]....
        /*0074*/ 	.word	0xffffffff


	//   ....[15]....
        /*0078*/ 	.word	0xffffffff


	//----- nvinfo : EIATTR_COOP_GROUP_INSTR_OFFSETS
	.align		4
.L_1426:
        /*007c*/ 	.byte	0x04, 0x28
        /*007e*/ 	.short	(.L_1428 - .L_1427)


	//   ....[0]....
.L_1427:
        /*0080*/ 	.word	0x00004b90


	//   ....[1]....
        /*0084*/ 	.word	0x00004cb0


	//   ....[2]....
        /*0088*/ 	.word	0x00004cc0


	//   ....[3]....
        /*008c*/ 	.word	0x00004d10


	//   ....[4]....
        /*0090*/ 	.word	0x00007d90


	//   ....[5]....
        /*0094*/ 	.word	0x00007da0


	//   ....[6]....
        /*0098*/ 	.word	0x00007dd0


	//   ....[7]....
        /*009c*/ 	.word	0x00007de0


	//   ....[8]....
        /*00a0*/ 	.word	0x0000add0


	//   ....[9]....
        /*00a4*/ 	.word	0x0000ade0


	//   ....[10]....
        /*00a8*/ 	.word	0x0000ae10


	//   ....[11]....
        /*00ac*/ 	.word	0x0000ae20


	//   ....[12]....
        /*00b0*/ 	.word	0x0000c030


	//   ....[13]....
        /*00b4*/ 	.word	0x0000c070


	//   ....[14]....
        /*00b8*/ 	.word	0x0000c0c0


	//   ....[15]....
        /*00bc*/ 	.word	0x0000c0e0


	//----- nvinfo : EIATTR_EXIT_INSTR_OFFSETS
	.align		4
.L_1428:
        /*00c0*/ 	.byte	0x04, 0x1c
        /*00c2*/ 	.short	(.L_1430 - .L_1429)


	//   ....[0]....
.L_1429:
        /*00c4*/ 	.word	0x000002d0


	//   ....[1]....
        /*00c8*/ 	.word	0x00000b70


	//   ....[2]....
        /*00cc*/ 	.word	0x00000ba0


	//   ....[3]....
        /*00d0*/ 	.word	0x0000d350


	//   ....[4]....
        /*00d4*/ 	.word	0x0000d430


	//   ....[5]....
        /*00d8*/ 	.word	0x0000d450


	//----- nvinfo : EIATTR_CTAIDZ_USED
	.align		4
.L_1430:
        /*00dc*/ 	.byte	0x01, 0x04
	.zero		2


	//----- nvinfo : EIATTR_CRS_STACK_SIZE
	.align		4
        /*00e0*/ 	.byte	0x04, 0x1e
        /*00e2*/ 	.short	(.L_1432 - .L_1431)
.L_1431:
        /*00e4*/ 	.word	0x00000000
.L_1432:


//--------------------- .nv.info._ZN5flash24flash_fwd_splitkv_kernelI23Flash_fwd_kernel_traitsILi128ELi64ELi64ELi4ELb0ELb0EN7cutlass10bfloat16_tE19Flash_kernel_traitsILi128ELi64ELi64ELi4ES3_EELb1ELb0ELb0ELb0ELb0ELb0ELb0ELb1EEEvNS_16Flash_fwd_paramsE --------------------------
	.section	.nv.info._ZN5flash24flash_fwd_splitkv_kernelI23Flash_fwd_kernel_traitsILi128ELi64ELi64ELi4ELb0ELb0EN7cutlass10bfloat16_tE19Flash_kernel_traitsILi128ELi64ELi64ELi4ES3_EELb1ELb0ELb0ELb0ELb0ELb0ELb0ELb1EEEvNS_16Flash_fwd_paramsE,"",@"SHT_CUDA_INFO"
	.sectionflags	@""
	.align	4


	//----- nvinfo : EIATTR_CUDA_API_VERSION
	.align		4
        /*0000*/ 	.byte	0x04, 0x37
        /*0002*/ 	.short	(.L_1434 - .L_1433)
.L_1433:
        /*0004*/ 	.word	0x00000082


	//----- nvinfo : EIATTR_SW2861232_WAR
	.align		4
.L_1434:
        /*0008*/ 	.byte	0x01, 0x35
	.zero		2


	//----- nvinfo : EIATTR_PARAM_CBANK
	.align		4
        /*000c*/ 	.byte	0x04, 0x0a
        /*000e*/ 	.short	(.L_1436 - .L_1435)
	.align		4
.L_1435:
        /*0010*/ 	.word	index@(.nv.constant0._ZN5flash24flash_fwd_splitkv_kernelI23Flash_fwd_kernel_traitsILi128ELi64ELi64ELi4ELb0ELb0EN7cutlass10bfloat16_tE19Flash_kernel_traitsILi128ELi64ELi64ELi4ES3_EELb1ELb0ELb0ELb0ELb0ELb0ELb0ELb1EEEvNS_16Flash_fwd_paramsE)
        /*0014*/ 	.short	0x0160
        /*0016*/ 	.short	0x01d0


	//----- nvinfo : EIATTR_CBANK_PARAM_SIZE
	.align		4
.L_1436:
        /*0018*/ 	.byte	0x03, 0x19
        /*001a*/ 	.short	0x01d0


	//----- nvinfo : EIATTR_KPARAM_INFO
	.align		4
        /*001c*/ 	.byte	0x04, 0x17
        /*001e*/ 	.short	(.L_1438 - .L_1437)
.L_1437:
        /*0020*/ 	.word	0x00000000
        /*0024*/ 	.short	0x0000
        /*0026*/ 	.short	0x0000
        /*0028*/ 	.byte	0x00, 0xf0, 0x41, 0x07


	//----- nvinfo : EIATTR_MAXREG_COUNT
	.align		4
.L_1438:
        /*002c*/ 	.byte	0x03, 0x1b
        /*002e*/ 	.short	0x00ff


	//----- nvinfo : EIATTR_NUM_BARRIERS
	.align		4
        /*0030*/ 	.byte	0x02, 0x4c
        /*0032*/ 	.byte	0x01
	.zero		1


	//----- nvinfo : EIATTR_MERCURY_ISA_VERSION
	.align		4
        /*0034*/ 	.byte	0x03, 0x5f
        /*0036*/ 	.short	0x0000


	//----- nvinfo : EIATTR_COOP_GROUP_MASK_REGIDS
	.align		4
        /*0038*/ 	.byte	0x04, 0x29
        /*003a*/ 	.short	(.L_1440 - .L_1439)


	//   ....[0]....
.L_1439:
        /*003c*/ 	.word	0xffffffff


	//   ....[1]....
        /*0040*/ 	.word	0xffffffff


	//   ....[2]....
        /*0044*/ 	.word	0xffffffff


	//   ....[3]....
        /*0048*/ 	.word	0xffffffff


	//   ....[4]....
        /*004c*/ 	.word	0xffffffff


	//   ....[5]....
        /*0050*/ 	.word	0xffffffff


	//   ....[6]....
        /*0054*/ 	.word	0xffffffff


	//   ....[7]....
        /*0058*/ 	.word	0xffffffff


	//   ....[8]....
        /*005c*/ 	.word	0xffffffff


	//   ....[9]....
        /*0060*/ 	.word	0xffffffff


	//   ....[10]....
        /*0064*/ 	.word	0xffffffff


	//   ....[11]....
        /*0068*/ 	.word	0xffffffff


	//   ....[12]....
        /*006c*/ 	.word	0xffffffff


	//   ....[13]....
        /*0070*/ 	.word	0xffffffff


	//   ....[14]....
        /*0074*/ 	.word	0xffffffff


	//   ....[15]....
        /*0078*/ 	.word	0xffffffff


	//----- nvinfo : EIATTR_COOP_GROUP_INSTR_OFFSETS
	.align		4
.L_1440:
        /*007c*/ 	.byte	0x04, 0x28
        /*007e*/ 	.short	(.L_1442 - .L_1441)


	//   ....[0]....
.L_1441:
        /*0080*/ 	.word	0x0000fa00


	//   ....[1]....
        /*0084*/ 	.word	0x0000fa30


	//   ....[2]....
        /*0088*/ 	.word	0x0000fa90


	//   ....[3]....
        /*008c*/ 	.word	0x0000faa0


	//   ....[4]....
        /*0090*/ 	.word	0x000126d0


	//   ....[5]....
        /*0094*/ 	.word	0x000126f0


	//   ....[6]....
        /*0098*/ 	.word	0x00012710


	//   ....[7]....
        /*009c*/ 	.word	0x00012730


	//   ....[8]....
        /*00a0*/ 	.word	0x000152f0


	//   ....[9]....
        /*00a4*/ 	.word	0x00015310


	//   ....[10]....
        /*00a8*/ 	.word	0x00015350


	//   ....[11]....
        /*00ac*/ 	.word	0x00015360


	//   ....[12]....
        /*00b0*/ 	.word	0x00016590


	//   ....[13]....
        /*00b4*/ 	.word	0x000165d0


	//   ....[14]....
        /*00b8*/ 	.word	0x00016600


	//   ....[15]....
        /*00bc*/ 	.word	0x00016610


	//----- nvinfo : EIATTR_EXIT_INSTR_OFFSETS
	.align		4
.L_1442:
        /*00c0*/ 	.byte	0x04, 0x1c
        /*00c2*/ 	.short	(.L_1444 - .L_1443)


	//   ....[0]....
.L_1443:
        /*00c4*/ 	.word	0x00000310


	//   ....[1]....
        /*00c8*/ 	.word	0x00000bb0


	//   ....[2]....
        /*00cc*/ 	.word	0x00000be0


	//   ....[3]....
        /*00d0*/ 	.word	0x00017940


	//   ....[4]....
        /*00d4*/ 	.word	0x00017a20


	//   ....[5]....
        /*00d8*/ 	.word	0x00017a40


	//----- nvinfo : EIATTR_CTAIDZ_USED
	.align		4
.L_1444:
        /*00dc*/ 	.byte	0x01, 0x04
	.zero		2


	//----- nvinfo : EIATTR_CRS_STACK_SIZE
	.align		4
        /*00e0*/ 	.byte	0x04, 0x1e
        /*00e2*/ 	.short	(.L_1446 - .L_1445)
.L_1445:
        /*00e4*/ 	.word	0x00000000
.L_1446:


//--------------------- .nv.info._ZN5flash24flash_fwd_splitkv_kernelI23Flash_fwd_kernel_traitsILi128ELi64ELi64ELi4ELb0ELb0EN7cutlass10bfloat16_tE19Flash_kernel_traitsILi128ELi64ELi64ELi4ES3_EELb1ELb0ELb0ELb0ELb0ELb1ELb0ELb1EEEvNS_16Flash_fwd_paramsE --------------------------
	.section	.nv.info._ZN5flash24flash_fwd_splitkv_kernelI23Flash_fwd_kernel_traitsILi128ELi64ELi64ELi4ELb0ELb0EN7cutlass10bfloat16_tE19Flash_kernel_traitsILi128ELi64ELi64ELi4ES3_EELb1ELb0ELb0ELb0ELb0ELb1ELb0ELb1EEEvNS_16Flash_fwd_paramsE,"",@"SHT_CUDA_INFO"
	.sectionflags	@""
	.align	4


	//----- nvinfo : EIATTR_CUDA_API_VERSION
	.align		4
        /*0000*/ 	.byte	0x04, 0x37
        /*0002*/ 	.short	(.L_1448 - .L_1447)
.L_1447:
        /*0004*/ 	.word	0x00000082


	//----- nvinfo : EIATTR_SW2861232_WAR
	.align		4
.L_1448:
        /*0008*/ 	.byte	0x01, 0x35
	.zero		2


	//----- nvinfo : EIATTR_PARAM_CBANK
	.align		4
        /*000c*/ 	.byte	0x04, 0x0a
        /*000e*/ 	.short	(.L_1450 - .L_1449)
	.align		4
.L_1449:
        /*0010*/ 	.word	index@(.nv.constant0._ZN5flash24flash_fwd_splitkv_kernelI23Flash_fwd_kernel_traitsILi128ELi64ELi64ELi4ELb0ELb0EN7cutlass10bfloat16_tE19Flash_kernel_traitsILi128ELi64ELi64ELi4ES3_EELb1ELb0ELb0ELb0ELb0ELb1ELb0ELb1EEEvNS_16Flash_fwd_paramsE)
        /*0014*/ 	.short	0x0160
        /*0016*/ 	.short	0x01d0


	//----- nvinfo : EIATTR_CBANK_PARAM_SIZE
	.align		4
.L_1450:
        /*0018*/ 	.byte	0x03, 0x19
        /*001a*/ 	.short	0x01d0


	//----- nvinfo : EIATTR_KPARAM_INFO
	.align		4
        /*001c*/ 	.byte	0x04, 0x17
        /*001e*/ 	.short	(.L_1452 - .L_1451)
.L_1451:
        /*0020*/ 	.word	0x00000000
        /*0024*/ 	.short	0x0000
        /*0026*/ 	.short	0x0000
        /*0028*/ 	.byte	0x00, 0xf0, 0x41, 0x07


	//----- nvinfo : EIATTR_MAXREG_COUNT
	.align		4
.L_1452:
        /*002c*/ 	.byte	0x03, 0x1b
        /*002e*/ 	.short	0x00ff


	//----- nvinfo : EIATTR_NUM_BARRIERS
	.align		4
        /*0030*/ 	.byte	0x02, 0x4c
        /*0032*/ 	.byte	0x01
	.zero		1


	//----- nvinfo : EIATTR_MERCURY_ISA_VERSION
	.align		4
        /*0034*/ 	.byte	0x03, 0x5f
        /*0036*/ 	.short	0x0000


	//----- nvinfo : EIATTR_COOP_GROUP_MASK_REGIDS
	.align		4
        /*0038*/ 	.byte	0x04, 0x29
        /*003a*/ 	.short	(.L_1454 - .L_1453)


	//   ....[0]....
.L_1453:
        /*003c*/ 	.word	0xffffffff


	//   ....[1]....
        /*0040*/ 	.word	0xffffffff


	//   ....[2]....
        /*0044*/ 	.word	0xffffffff


	//   ....[3]....
        /*0048*/ 	.word	0xffffffff


	//   ....[4]....
        /*004c*/ 	.word	0xffffffff


	//   ....[5]....
        /*0050*/ 	.word	0xffffffff


	//   ....[6]....
        /*0054*/ 	.word	0xffffffff


	//   ....[7]....
        /*0058*/ 	.word	0xffffffff


	//   ....[8]....
        /*005c*/ 	.word	0xffffffff


	//   ....[9]....
        /*0060*/ 	.word	0xffffffff


	//   ....[10]....
        /*0064*/ 	.word	0xffffffff


	//   ....[11]....
        /*0068*/ 	.word	0xffffffff


	//   ....[12]....
        /*006c*/ 	.word	0xffffffff


	//   ....[13]....
        /*0070*/ 	.word	0xffffffff


	//   ....[14]....
        /*0074*/ 	.word	0xffffffff


	//   ....[15]....
        /*0078*/ 	.word	0xffffffff


	//----- nvinfo : EIATTR_COOP_GROUP_INSTR_OFFSETS
	.align		4
.L_1454:
        /*007c*/ 	.byte	0x04, 0x28
        /*007e*/ 	.short	(.L_1456 - .L_1455)


	//   ....[0]....
.L_1455:
        /*0080*/ 	.word	0x0000fdd0


	//   ....[1]....
        /*0084*/ 	.word	0x0000fdf0


	//   ....[2]....
        /*0088*/ 	.word	0x0000fe80


	//   ....[3]....
        /*008c*/ 	.word	0x0000fe90


	//   ....[4]....
        /*0090*/ 	.word	0x00012eb0


	//   ....[5]....
        /*0094*/ 	.word	0x00012ec0


	//   ....[6]....
        /*0098*/ 	.word	0x00012ef0


	//   ....[7]....
        /*009c*/ 	.word	0x00012f00


	//   ....[8]....
        /*00a0*/ 	.word	0x00015ee0


	//   ....[9]....
        /*00a4*/ 	.word	0x00015f00


	//   ....[10]....
        /*00a8*/ 	.word	0x00015f30


	//   ....[11]....
        /*00ac*/ 	.word	0x00015f40


	//   ....[12]....
        /*00b0*/ 	.word	0x00017160


	//   ....[13]....
        /*00b4*/ 	.word	0x000171a0


	//   ....[14]....
        /*00b8*/ 	.word	0x000171d0


	//   ....[15]....
        /*00bc*/ 	.word	0x000171e0


	//----- nvinfo : EIATTR_EXIT_INSTR_OFFSETS
	.align		4
.L_1456:
        /*00c0*/ 	.byte	0x04, 0x1c
        /*00c2*/ 	.short	(.L_1458 - .L_1457)


	//   ....[0]....
.L_1457:
        /*00c4*/ 	.word	0x00000310


	//   ....[1]....
        /*00c8*/ 	.word	0x00000bb0


	//   ....[2]....
        /*00cc*/ 	.word	0x00000be0


	//   ....[3]....
        /*00d0*/ 	.word	0x00018510


	//   ....[4]....
        /*00d4*/ 	.word	0x000185f0


	//   ....[5]....
        /*00d8*/ 	.word	0x00018610


	//----- nvinfo : EIATTR_CTAIDZ_USED
	.align		4
.L_1458:
        /*00dc*/ 	.byte	0x01, 0x04
	.zero		2


	//----- nvinfo : EIATTR_CRS_STACK_SIZE
	.align		4
        /*00e0*/ 	.byte	0x04, 0x1e
        /*00e2*/ 	.short	(.L_1460 - .L_1459)
.L_1459:
        /*00e4*/ 	.word	0x00000000
.L_1460:


//--------------------- .nv.info._ZN5flash24flash_fwd_splitkv_kernelI23Flash_fwd_kernel_traitsILi128ELi64ELi64ELi4ELb0ELb0EN7cutlass10bfloat16_tE19Flash_kernel_traitsILi128ELi64ELi64ELi4ES3_EELb1ELb0ELb0ELb0ELb0ELb0ELb1ELb0EEEvNS_16Flash_fwd_paramsE --------------------------
	.section	.nv.info._ZN5flash24flash_fwd_splitkv_kernelI23Flash_fwd_kernel_traitsILi128ELi64ELi64ELi4ELb0ELb0EN7cutlass10bfloat16_tE19Flash_kernel_traitsILi128ELi64ELi64ELi4ES3_EELb1ELb0ELb0ELb0ELb0ELb0ELb1ELb0EEEvNS_16Flash_fwd_paramsE,"",@"SHT_CUDA_INFO"
	.sectionflags	@""
	.align	4


	//----- nvinfo : EIATTR_CUDA_API_VERSION
	.align		4
        /*0000*/ 	.byte	0x04, 0x37
        /*0002*/ 	.short	(.L_1462 - .L_1461)
.L_1461:
        /*0004*/ 	.word	0x00000082


	//----- nvinfo : EIATTR_SW2861232_WAR
	.align		4
.L_1462:
        /*0008*/ 	.byte	0x01, 0x35
	.zero		2


	//----- nvinfo : EIATTR_PARAM_CBANK
	.align		4
        /*000c*/ 	.byte	0x04, 0x0a
        /*000e*/ 	.short	(.L_1464 - .L_1463)
	.align		4
.L_1463:
        /*0010*/ 	.word	index@(.nv.constant0._ZN5flash24flash_fwd_splitkv_kernelI23Flash_fwd_kernel_traitsILi128ELi64ELi64ELi4ELb0ELb0EN7cutlass10bfloat16_tE19Flash_kernel_traitsILi128ELi64ELi64ELi4ES3_EELb1ELb0ELb0ELb0ELb0ELb0ELb1ELb0EEEvNS_16Flash_fwd_paramsE)
        /*0014*/ 	.short	0x0160
        /*0016*/ 	.short	0x01d0


	//----- nvinfo : EIATTR_CBANK_PARAM_SIZE
	.align		4
.L_1464:
        /*0018*/ 	.byte	0x03, 0x19
        /*001a*/ 	.short	0x01d0


	//----- nvinfo : EIATTR_KPARAM_INFO
	.align		4
        /*001c*/ 	.byte	0x04, 0x17
        /*001e*/ 	.short	(.L_1466 - .L_1465)
.L_1465:
        /*0020*/ 	.word	0x00000000
        /*0024*/ 	.short	0x0000
        /*0026*/ 	.short	0x0000
        /*0028*/ 	.byte	0x00, 0xf0, 0x41, 0x07


	//----- nvinfo : EIATTR_MAXREG_COUNT
	.align		4
.L_1466:
        /*002c*/ 	.byte	0x03, 0x1b
        /*002e*/ 	.short	0x00ff


	//----- nvinfo : EIATTR_NUM_BARRIERS
	.align		4
        /*0030*/ 	.byte	0x02, 0x4c
        /*0032*/ 	.byte	0x01
	.zero		1


	//----- nvinfo : EIATTR_MERCURY_ISA_VERSION
	.align		4
        /*0034*/ 	.byte	0x03, 0x5f
        /*0036*/ 	.short	0x0000


	//----- nvinfo : EIATTR_COOP_GROUP_MASK_REGIDS
	.align		4
        /*0038*/ 	.byte	0x04, 0x29
        /*003a*/ 	.short	(.L_1468 - .L_1467)


	//   ....[0]....
.L_1467:
        /*003c*/ 	.word	0xffffffff


	//   ....[1]....
        /*0040*/ 	.word	0xffffffff


	//   ....[2]....
        /*0044*/ 	.word	0xffffffff


	//   ....[3]....
        /*0048*/ 	.word	0xffffffff


	//   ....[4]....
        /*004c*/ 	.word	0xffffffff


	//   ....[5]....
        /*0050*/ 	.word	0xffffffff


	//   ....[6]....
        /*0054*/ 	.word	0xffffffff


	//   ....[7]....
        /*0058*/ 	.word	0xffffffff


	//   ....[8]....
        /*005c*/ 	.word	0xffffffff


	//   ....[9]....
        /*0060*/ 	.word	0xffffffff


	//   ....[10]....
        /*0064*/ 	.word	0xffffffff


	//   ....[11]....
        /*0068*/ 	.word	0xffffffff


	//   ....[12]....
        /*006c*/ 	.word	0xffffffff


	//   ....[13]....
        /*0070*/ 	.word	0xffffffff


	//   ....[14]....
        /*0074*/ 	.word	0xffffffff


	//   ....[15]....
        /*0078*/ 	.word	0xffffffff


	//----- nvinfo : EIATTR_COOP_GROUP_INSTR_OFFSETS
	.align		4
.L_1468:
        /*007c*/ 	.byte	0x04, 0x28
        /*007e*/ 	.short	(.L_1470 - .L_1469)


	//   ....[0]....
.L_1469:
        /*0080*/ 	.word	0x00004ba0


	//   ....[1]....
        /*0084*/ 	.word	0x00004bc0


	//   ....[2]....
        /*0088*/ 	.word	0x00004c60


	//   ....[3]....
        /*008c*/ 	.word	0x00004c70


	//   ....[4]....
        /*0090*/ 	.word	0x00007930


	//   ....[5]....
        /*0094*/ 	.word	0x00007960


	//   ....[6]....
        /*0098*/ 	.word	0x00007980


	//   ....[7]....
        /*009c*/ 	.word	0x000079a0


	//   ....[8]....
        /*00a0*/ 	.word	0x0000a530


	//   ....[9]....
        /*00a4*/ 	.word	0x0000a550


	//   ....[10]....
        /*00a8*/ 	.word	0x0000a580


	//   ....[11]....
        /*00ac*/ 	.word	0x0000a590


	//   ....[12]....
        /*00b0*/ 	.word	0x0000b7a0


	//   ....[13]....
        /*00b4*/ 	.word	0x0000b7e0


	//   ....[14]....
        /*00b8*/ 	.word	0x0000b850


	//   ....[15]....
        /*00bc*/ 	.word	0x0000b870


	//----- nvinfo : EIATTR_EXIT_INSTR_OFFSETS
	.align		4
.L_1470:
        /*00c0*/ 	.byte	0x04, 0x1c
        /*00c2*/ 	.short	(.L_1472 - .L_1471)


	//   ....[0]....
.L_1471:
        /*00c4*/ 	.word	0x00000410


	//   ....[1]....
        /*00c8*/ 	.word	0x00000e60


	//   ....[2]....
        /*00cc*/ 	.word	0x00000e90


	//   ....[3]....
        /*00d0*/ 	.word	0x0000c980


	//   ....[4]....
        /*00d4*/ 	.word	0x0000c9c0


	//   ....[5]....
        /*00d8*/ 	.word	0x0000c9e0


	//----- nvinfo : EIATTR_CTAIDZ_USED
	.align		4
.L_1472:
        /*00dc*/ 	.byte	0x01, 0x04
	.zero		2


	//----- nvinfo : EIATTR_CRS_STACK_SIZE
	.align		4
        /*00e0*/ 	.byte	0x04, 0x1e
        /*00e2*/ 	.short	(.L_1474 - .L_1473)
.L_1473:
        /*00e4*/ 	.word	0x00000000
.L_1474:


//--------------------- .nv.info._ZN5flash24flash_fwd_splitkv_kernelI23Flash_fwd_kernel_traitsILi128ELi64ELi64ELi4ELb0ELb0EN7cutlass10bfloat16_tE19Flash_kernel_traitsILi128ELi64ELi64ELi4ES3_EELb1ELb0ELb0ELb0ELb0ELb1ELb1ELb0EEEvNS_16Flash_fwd_paramsE --------------------------
	.section	.nv.info._ZN5flash24flash_fwd_splitkv_kernelI23Flash_fwd_kernel_traitsILi128ELi64ELi64ELi4ELb0ELb0EN7cutlass10bfloat16_tE19Flash_kernel_traitsILi128ELi64ELi64ELi4ES3_EELb1ELb0ELb0ELb0ELb0ELb1ELb1ELb0EEEvNS_16Flash_fwd_paramsE,"",@"SHT_CUDA_INFO"
	.sectionflags	@""
	.align	4


	//----- nvinfo : EIATTR_CUDA_API_VERSION
	.align		4
        /*0000*/ 	.byte	0x04, 0x37
        /*0002*/ 	.short	(.L_1476 - .L_1475)
.L_1475:
        /*0004*/ 	.word	0x00000082


	//----- nvinfo : EIATTR_SW2861232_WAR
	.align		4
.L_1476:
        /*0008*/ 	.byte	0x01, 0x35
	.zero		2


	//----- nvinfo : EIATTR_PARAM_CBANK
	.align		4
        /*000c*/ 	.byte	0x04, 0x0a
        /*000e*/ 	.short	(.L_1478 - .L_1477)
	.align		4
.L_1477:
        /*0010*/ 	.word	index@(.nv.constant0._ZN5flash24flash_fwd_splitkv_kernelI23Flash_fwd_kernel_traitsILi128ELi64ELi64ELi4ELb0ELb0EN7cutlass10bfloat16_tE19Flash_kernel_traitsILi128ELi64ELi64ELi4ES3_EELb1ELb0ELb0ELb0ELb0ELb1ELb1ELb0EEEvNS_16Flash_fwd_paramsE)
        /*0014*/ 	.short	0x0160
        /*0016*/ 	.short	0x01d0


	//----- nvinfo : EIATTR_CBANK_PARAM_SIZE
	.align		4
.L_1478:
        /*0018*/ 	.byte	0x03, 0x19
        /*001a*/ 	.short	0x01d0


	//----- nvinfo : EIATTR_KPARAM_INFO
	.align		4
        /*001c*/ 	.byte	0x04, 0x17
        /*001e*/ 	.short	(.L_1480 - .L_1479)
.L_1479:
        /*0020*/ 	.word	0x00000000
        /*0024*/ 	.short	0x0000
        /*0026*/ 	.short	0x0000
        /*0028*/ 	.byte	0x00, 0xf0, 0x41, 0x07


	//----- nvinfo : EIATTR_MAXREG_COUNT
	.align		4
.L_1480:
        /*002c*/ 	.byte	0x03, 0x1b
        /*002e*/ 	.short	0x00ff


	//----- nvinfo : EIATTR_NUM_BARRIERS
	.align		4
        /*0030*/ 	.byte	0x02, 0x4c
        /*0032*/ 	.byte	0x01
	.zero		1


	//----- nvinfo : EIATTR_MERCURY_ISA_VERSION
	.align		4
        /*0034*/ 	.byte	0x03, 0x5f
        /*0036*/ 	.short	0x0000


	//----- nvinfo : EIATTR_COOP_GROUP_MASK_REGIDS
	.align		4
        /*0038*/ 	.byte	0x04, 0x29
        /*003a*/ 	.short	(.L_1482 - .L_1481)


	//   ....[0]....
.L_1481:
        /*003c*/ 	.word	0xffffffff


	//   ....[1]....
        /*0040*/ 	.word	0xffffffff


	//   ....[2]....
        /*0044*/ 	.word	0xffffffff


	//   ....[3]....
        /*0048*/ 	.word	0xffffffff


	//   ....[4]....
        /*004c*/ 	.word	0xffffffff


	//   ....[5]....
        /*0050*/ 	.word	0xffffffff


	//   ....[6]....
        /*0054*/ 	.word	0xffffffff


	//   ....[7]....
        /*0058*/ 	.word	0xffffffff


	//   ....[8]....
        /*005c*/ 	.word	0xffffffff


	//   ....[9]....
        /*0060*/ 	.word	0xffffffff


	//   ....[10]....
        /*0064*/ 	.word	0xffffffff


	//   ....[11]....
        /*0068*/ 	.word	0xffffffff


	//   ....[12]....
        /*006c*/ 	.word	0xffffffff


	//   ....[13]....
        /*0070*/ 	.word	0xffffffff


	//   ....[14]....
        /*0074*/ 	.word	0xffffffff


	//   ....[15]....
        /*0078*/ 	.word	0xffffffff


	//----- nvinfo : EIATTR_COOP_GROUP_INSTR_OFFSETS
	.align		4
.L_1482:
        /*007c*/ 	.byte	0x04, 0x28
        /*007e*/ 	.short	(.L_1484 - .L_1483)


	//   ....[0]....
.L_1483:
        /*0080*/ 	.word	0x00004f70


	//   ....[1]....
        /*0084*/ 	.word	0x00004f90


	//   ....[2]....
        /*0088*/ 	.word	0x00005030


	//   ....[3]....
        /*008c*/ 	.word	0x00005040


	//   ....[4]....
        /*0090*/ 	.word	0x00008100


	//   ....[5]....
        /*0094*/ 	.word	0x00008110


	//   ....[6]....
        /*0098*/ 	.word	0x00008150


	//   ....[7]....
        /*009c*/ 	.word	0x00008160


	//   ....[8]....
        /*00a0*/ 	.word	0x0000b140


	//   ....[9]....
        /*00a4*/ 	.word	0x0000b150


	//   ....[10]....
        /*00a8*/ 	.word	0x0000b180


	//   ....[11]....
        /*00ac*/ 	.word	0x0000b190


	//   ....[12]....
        /*00b0*/ 	.word	0x0000c390


	//   ....[13]....
        /*00b4*/ 	.word	0x0000c3d0


	//   ....[14]....
        /*00b8*/ 	.word	0x0000c440


	//   ....[15]....
        /*00bc*/ 	.word	0x0000c460


	//----- nvinfo : EIATTR_EXIT_INSTR_OFFSETS
	.align		4
.L_1484:
        /*00c0*/ 	.byte	0x04, 0x1c
        /*00c2*/ 	.short	(.L_1486 - .L_1485)


	//   ....[0]....
.L_1485:
        /*00c4*/ 	.word	0x00000410


	//   ....[1]....
        /*00c8*/ 	.word	0x00000e60


	//   ....[2]....
        /*00cc*/ 	.word	0x00000e90


	//   ....[3]....
        /*00d0*/ 	.word	0x0000d570


	//   ....[4]....
        /*00d4*/ 	.word	0x0000d5b0


	//   ....[5]....
        /*00d8*/ 	.word	0x0000d5d0


	//----- nvinfo : EIATTR_CTAIDZ_USED
	.align		4
.L_1486:
        /*00dc*/ 	.byte	0x01, 0x04
	.zero		2


	//----- nvinfo : EIATTR_CRS_STACK_SIZE
	.align		4
        /*00e0*/ 	.byte	0x04, 0x1e
        /*00e2*/ 	.short	(.L_1488 - .L_1487)
.L_1487:
        /*00e4*/ 	.word	0x00000000
.L_1488:


//--------------------- .nv.info._ZN5flash24flash_fwd_splitkv_kernelI23Flash_fwd_kernel_traitsILi128ELi64ELi64ELi4ELb0ELb0EN7cutlass10bfloat16_tE19Flash_kernel_traitsILi128ELi64ELi64ELi4ES3_EELb1ELb0ELb0ELb0ELb0ELb0ELb1ELb1EEEvNS_16Flash_fwd_paramsE --------------------------
	.section	.nv.info._ZN5flash24flash_fwd_splitkv_kernelI23Flash_fwd_kernel_traitsILi128ELi64ELi64ELi4ELb0ELb0EN7cutlass10bfloat16_tE19Flash_kernel_traitsILi128ELi64ELi64ELi4ES3_EELb1ELb0ELb0ELb0ELb0ELb0ELb1ELb1EEEvNS_16Flash_fwd_paramsE,"",@"SHT_CUDA_INFO"
	.sectionflags	@""
	.align	4


	//----- nvinfo : EIATTR_CUDA_API_VERSION
	.align		4
        /*0000*/ 	.byte	0x04, 0x37
        /*0002*/ 	.short	(.L_1490 - .L_1489)
.L_1489:
        /*0004*/ 	.word	0x00000082


	//----- nvinfo : EIATTR_SW2861232_WAR
	.align		4
.L_1490:
        /*0008*/ 	.byte	0x01, 0x35
	.zero		2


	//----- nvinfo : EIATTR_PARAM_CBANK
	.align		4
        /*000c*/ 	.byte	0x04, 0x0a
        /*000e*/ 	.short	(.L_1492 - .L_1491)
	.align		4
.L_1491:
        /*0010*/ 	.word	index@(.nv.constant0._ZN5flash24flash_fwd_splitkv_kernelI23Flash_fwd_kernel_traitsILi128ELi64ELi64ELi4ELb0ELb0EN7cutlass10bfloat16_tE19Flash_kernel_traitsILi128ELi64ELi64ELi4ES3_EELb1ELb0ELb0ELb0ELb0ELb0ELb1ELb1EEEvNS_16Flash_fwd_paramsE)
        /*0014*/ 	.short	0x0160
        /*0016*/ 	.short	0x01d0


	//----- nvinfo : EIATTR_CBANK_PARAM_SIZE
	.align		4
.L_1492:
        /*0018*/ 	.byte	0x03, 0x19
        /*001a*/ 	.short	0x01d0


	//----- nvinfo : EIATTR_KPARAM_INFO
	.align		4
        /*001c*/ 	.byte	0x04, 0x17
        /*001e*/ 	.short	(.L_1494 - .L_1493)
.L_1493:
        /*0020*/ 	.word	0x00000000
        /*0024*/ 	.short	0x0000
        /*0026*/ 	.short	0x0000
        /*0028*/ 	.byte	0x00, 0xf0, 0x41, 0x07


	//----- nvinfo : EIATTR_MAXREG_COUNT
	.align		4
.L_1494:
        /*002c*/ 	.byte	0x03, 0x1b
        /*002e*/ 	.short	0x00ff


	//----- nvinfo : EIATTR_NUM_BARRIERS
	.align		4
        /*0030*/ 	.byte	0x02, 0x4c
        /*0032*/ 	.byte	0x01
	.zero		1


	//----- nvinfo : EIATTR_MERCURY_ISA_VERSION
	.align		4
        /*0034*/ 	.byte	0x03, 0x5f
        /*0036*/ 	.short	0x0000


	//----- nvinfo : EIATTR_COOP_GROUP_MASK_REGIDS
	.align		4
        /*0038*/ 	.byte	0x04, 0x29
        /*003a*/ 	.short	(.L_1496 - .L_1495)


	//   ....[0]....
.L_1495:
        /*003c*/ 	.word	0xffffffff


	//   ....[1]....
        /*0040*/ 	.word	0xffffffff


	//   ....[2]....
        /*0044*/ 	.word	0xffffffff


	//   ....[3]....
        /*0048*/ 	.word	0xffffffff


	//   ....[4]....
        /*004c*/ 	.word	0xffffffff


	//   ....[5]....
        /*0050*/ 	.word	0xffffffff


	//   ....[6]....
        /*0054*/ 	.word	0xffffffff


	//   ....[7]....
        /*0058*/ 	.word	0xffffffff


	//   ....[8]....
        /*005c*/ 	.word	0xffffffff


	//   ....[9]....
        /*0060*/ 	.word	0xffffffff


	//   ....[10]....
        /*0064*/ 	.word	0xffffffff


	//   ....[11]....
        /*0068*/ 	.word	0xffffffff


	//   ....[12]....
        /*006c*/ 	.word	0xffffffff


	//   ....[13]....
        /*0070*/ 	.word	0xffffffff


	//   ....[14]....
        /*0074*/ 	.word	0xffffffff


	//   ....[15]....
        /*0078*/ 	.word	0xffffffff


	//----- nvinfo : EIATTR_COOP_GROUP_INSTR_OFFSETS
	.align		4
.L_1496:
        /*007c*/ 	.byte	0x04, 0x28
        /*007e*/ 	.short	(.L_1498 - .L_1497)


	//   ....[0]....
.L_1497:
        /*0080*/ 	.word	0x0000fcf0


	//   ....[1]....
        /*0084*/ 	.word	0x0000fd10


	//   ....[2]....
        /*0088*/ 	.word	0x0000fdb0


	//   ....[3]....
        /*008c*/ 	.word	0x0000fdc0


	//   ....[4]....
        /*0090*/ 	.word	0x00012a30


	//   ....[5]....
        /*0094*/ 	.word	0x00012a40


	//   ....[6]....
        /*0098*/ 	.word	0x00012a70


	//   ....[7]....
        /*009c*/ 	.word	0x00012a80


	//   ....[8]....
        /*00a0*/ 	.word	0x00015620


	//   ....[9]....
        /*00a4*/ 	.word	0x00015640


	//   ....[10]....
        /*00a8*/ 	.word	0x00015670


	//   ....[11]....
        /*00ac*/ 	.word	0x00015680


	//   ....[12]....
        /*00b0*/ 	.word	0x00016890


	//   ....[13]....
        /*00b4*/ 	.word	0x000168d0


	//   ....[14]....
        /*00b8*/ 	.word	0x00016930


	//   ....[15]....
        /*00bc*/ 	.word	0x00016950


	//----- nvinfo : EIATTR_EXIT_INSTR_OFFSETS
	.align		4
.L_1498:
        /*00c0*/ 	.byte	0x04, 0x1c
        /*00c2*/ 	.short	(.L_1500 - .L_1499)


	//   ....[0]....
.L_1499:
        /*00c4*/ 	.word	0x00000420


	//   ....[1]....
        /*00c8*/ 	.word	0x00000e60


	//   ....[2]....
        /*00cc*/ 	.word	0x00000e90


	//   ....[3]....
        /*00d0*/ 	.word	0x00017ad0


	//   ....[4]....
        /*00d4*/ 	.word	0x00017b10


	//   ....[5]....
        /*00d8*/ 	.word	0x00017b30


	//----- nvinfo : EIATTR_CTAIDZ_USED
	.align		4
.L_1500:
        /*00dc*/ 	.byte	0x01, 0x04
	.zero		2


	//----- nvinfo : EIATTR_CRS_STACK_SIZE
	.align		4
        /*00e0*/ 	.byte	0x04, 0x1e
        /*00e2*/ 	.short	(.L_1502 - .L_1501)
.L_1501:
        /*00e4*/ 	.word	0x00000000
.L_1502:


//--------------------- .nv.info._ZN5flash24flash_fwd_splitkv_kernelI23Flash_fwd_kernel_traitsILi128ELi64ELi64ELi4ELb0ELb0EN7cutlass10bfloat16_tE19Flash_kernel_traitsILi128ELi64ELi64ELi4ES3_EELb1ELb0ELb0ELb0ELb0ELb1ELb1ELb1EEEvNS_16Flash_fwd_paramsE --------------------------
	.section	.nv.info._ZN5flash24flash_fwd_splitkv_kernelI23Flash_fwd_kernel_traitsILi128ELi64ELi64ELi4ELb0ELb0EN7cutlass10bfloat16_tE19Flash_kernel_traitsILi128ELi64ELi64ELi4ES3_EELb1ELb0ELb0ELb0ELb0ELb1ELb1ELb1EEEvNS_16Flash_fwd_paramsE,"",@"SHT_CUDA_INFO"
	.sectionflags	@""
	.align	4


	//----- nvinfo : EIATTR_CUDA_API_VERSION
	.align		4
        /*0000*/ 	.byte	0x04, 0x37
        /*0002*/ 	.short	(.L_1504 - .L_1503)
.L_1503:
        /*0004*/ 	.word	0x00000082


	//----- nvinfo : EIATTR_SW2861232_WAR
	.align		4
.L_1504:
        /*0008*/ 	.byte	0x01, 0x35
	.zero		2


	//----- nvinfo : EIATTR_PARAM_CBANK
	.align		4
        /*000c*/ 	.byte	0x04, 0x0a
        /*000e*/ 	.short	(.L_1506 - .L_1505)
	.align		4
.L_1505:
        /*0010*/ 	.word	index@(.nv.constant0._ZN5flash24flash_fwd_splitkv_kernelI23Flash_fwd_kernel_traitsILi128ELi64ELi64ELi4ELb0ELb0EN7cutlass10bfloat16_tE19Flash_kernel_traitsILi128ELi64ELi64ELi4ES3_EELb1ELb0ELb0ELb0ELb0ELb1ELb1ELb1EEEvNS_16Flash_fwd_paramsE)
        /*0014*/ 	.short	0x0160
        /*0016*/ 	.short	0x01d0


	//----- nvinfo : EIATTR_CBANK_PARAM_SIZE
	.align		4
.L_1506:
        /*0018*/ 	.byte	0x03, 0x19
        /*001a*/ 	.short	0x01d0


	//----- nvinfo : EIATTR_KPARAM_INFO
	.align		4
        /*001c*/ 	.byte	0x04, 0x17
        /*001e*/ 	.short	(.L_1508 - .L_1507)
.L_1507:
        /*0020*/ 	.word	0x00000000
        /*0024*/ 	.short	0x0000
        /*0026*/ 	.short	0x0000
        /*0028*/ 	.byte	0x00, 0xf0, 0x41, 0x07


	//----- nvinfo : EIATTR_MAXREG_COUNT
	.align		4
.L_1508:
        /*002c*/ 	.byte	0x03, 0x1b
        /*002e*/ 	.short	0x00ff


	//----- nvinfo : EIATTR_NUM_BARRIERS
	.align		4
        /*0030*/ 	.byte	0x02, 0x4c
        /*0032*/ 	.byte	0x01
	.zero		1


	//----- nvinfo : EIATTR_MERCURY_ISA_VERSION
	.align		4
        /*0034*/ 	.byte	0x03, 0x5f
        /*0036*/ 	.short	0x0000


	//----- nvinfo : EIATTR_COOP_GROUP_MASK_REGIDS
	.align		4
        /*0038*/ 	.byte	0x04, 0x29
        /*003a*/ 	.short	(.L_1510 - .L_1509)


	//   ....[0]....
.L_1509:
        /*003c*/ 	.word	0xffffffff


	//   ....[1]....
        /*0040*/ 	.word	0xffffffff


	//   ....[2]....
        /*0044*/ 	.word	0xffffffff


	//   ....[3]....
        /*0048*/ 	.word	0xffffffff


	//   ....[4]....
        /*004c*/ 	.word	0xffffffff


	//   ....[5]....
        /*0050*/ 	.word	0xffffffff


	//   ....[6]....
        /*0054*/ 	.word	0xffffffff


	//   ....[7]....
        /*0058*/ 	.word	0xffffffff


	//   ....[8]....
        /*005c*/ 	.word	0xffffffff


	//   ....[9]....
        /*0060*/ 	.word	0xffffffff


	//   ....[10]....
        /*0064*/ 	.word	0xffffffff


	//   ....[11]....
        /*0068*/ 	.word	0xffffffff


	//   ....[12]....
        /*006c*/ 	.word	0xffffffff


	//   ....[13]....
        /*0070*/ 	.word	0xffffffff


	//   ....[14]....
        /*0074*/ 	.word	0xffffffff


	//   ....[15]....
        /*0078*/ 	.word	0xffffffff


	//----- nvinfo : EIATTR_COOP_GROUP_INSTR_OFFSETS
	.align		4
.L_1510:
        /*007c*/ 	.byte	0x04, 0x28
        /*007e*/ 	.short	(.L_1512 - .L_1511)


	//   ....[0]....
.L_1511:
        /*0080*/ 	.word	0x000100f0


	//   ....[1]....
        /*0084*/ 	.word	0x00010110


	//   ....[2]....
        /*0088*/ 	.word	0x000101b0


	//   ....[3]....
        /*008c*/ 	.word	0x000101c0


	//   ....[4]....
        /*0090*/ 	.word	0x00013200


	//   ....[5]....
        /*0094*/ 	.word	0x00013210


	//   ....[6]....
        /*0098*/ 	.word	0x00013240


	//   ....[7]....
        /*009c*/ 	.word	0x00013250


	//   ....[8]....
        /*00a0*/ 	.word	0x00016210


	//   ....[9]....
        /*00a4*/ 	.word	0x00016220


	//   ....[10]....
        /*00a8*/ 	.word	0x00016250


	//   ....[11]....
        /*00ac*/ 	.word	0x00016260


	//   ....[12]....
        /*00b0*/ 	.word	0x00017460


	//   ....[13]....
        /*00b4*/ 	.word	0x000174a0


	//   ....[14]....
        /*00b8*/ 	.word	0x00017500


	//   ....[15]....
        /*00bc*/ 	.word	0x00017520


	//----- nvinfo : EIATTR_EXIT_INSTR_OFFSETS
	.align		4
.L_1512:
        /*00c0*/ 	.byte	0x04, 0x1c
        /*00c2*/ 	.short	(.L_1514 - .L_1513)


	//   ....[0]....
.L_1513:
        /*00c4*/ 	.word	0x00000420


	//   ....[1]....
        /*00c8*/ 	.word	0x00000e60


	//   ....[2]....
        /*00cc*/ 	.word	0x00000e90


	//   ....[3]....
        /*00d0*/ 	.word	0x000186a0


	//   ....[4]....
        /*00d4*/ 	.word	0x000186e0


	//   ....[5]....
        /*00d8*/ 	.word	0x00018700


	//----- nvinfo : EIATTR_CTAIDZ_USED
	.align		4
.L_1514:
        /*00dc*/ 	.byte	0x01, 0x04
	.zero		2


	//----- nvinfo : EIATTR_CRS_STACK_SIZE
	.align		4
        /*00e0*/ 	.byte	0x04, 0x1e
        /*00e2*/ 	.short	(.L_1516 - .L_1515)
.L_1515:
        /*00e4*/ 	.word	0x00000000
.L_1516:


//--------------------- .nv.info._ZN5flash24flash_fwd_splitkv_kernelI23Flash_fwd_kernel_traitsILi128ELi64ELi64ELi4ELb0ELb0EN7cutlass10bfloat16_tE19Flash_kernel_traitsILi128ELi64ELi64ELi4ES3_EELb1ELb0ELb0ELb1ELb1ELb0ELb0ELb0EEEvNS_16Flash_fwd_paramsE --------------------------
	.section	.nv.info._ZN5flash24flash_fwd_splitkv_kernelI23Flash_fwd_kernel_traitsILi128ELi64ELi64ELi4ELb0ELb0EN7cutlass10bfloat16_tE19Flash_kernel_traitsILi128ELi64ELi64ELi4ES3_EELb1ELb0ELb0ELb1ELb1ELb0ELb0ELb0EEEvNS_16Flash_fwd_paramsE,"",@"SHT_CUDA_INFO"
	.sectionflags	@""
	.align	4


	//----- nvinfo : EIATTR_CUDA_API_VERSION
	.align		4
        /*0000*/ 	.byte	0x04, 0x37
        /*0002*/ 	.short	(.L_1518 - .L_1517)
.L_1517:
        /*0004*/ 	.word	0x00000082


	//----- nvinfo : EIATTR_SW2861232_WAR
	.align		4
.L_1518:
        /*0008*/ 	.byte	0x01, 0x35
	.zero		2


	//----- nvinfo : EIATTR_PARAM_CBANK
	.align		4
        /*000c*/ 	.byte	0x04, 0x0a
        /*000e*/ 	.short	(.L_1520 - .L_1519)
	.align		4
.L_1519:
        /*0010*/ 	.word	index@(.nv.constant0._ZN5flash24flash_fwd_splitkv_kernelI23Flash_fwd_kernel_traitsILi128ELi64ELi64ELi4ELb0ELb0EN7cutlass10bfloat16_tE19Flash_kernel_traitsILi128ELi64ELi64ELi4ES3_EELb1ELb0ELb0ELb1ELb1ELb0ELb0ELb0EEEvNS_16Flash_fwd_paramsE)
        /*0014*/ 	.short	0x0160
        /*0016*/ 	.short	0x01d0


	//----- nvinfo : EIATTR_CBANK_PARAM_SIZE
	.align		4
.L_1520:
        /*0018*/ 	.byte	0x03, 0x19
        /*001a*/ 	.short	0x01d0


	//----- nvinfo : EIATTR_KPARAM_INFO
	.align		4
        /*001c*/ 	.byte	0x04, 0x17
        /*001e*/ 	.short	(.L_1522 - .L_1521)
.L_1521:
        /*0020*/ 	.word	0x00000000
        /*0024*/ 	.short	0x0000
        /*0026*/ 	.short	0x0000
        /*0028*/ 	.byte	0x00, 0xf0, 0x41, 0x07


	//----- nvinfo : EIATTR_MAXREG_COUNT
	.align		4
.L_1522:
        /*002c*/ 	.byte	0x03, 0x1b
        /*002e*/ 	.short	0x00ff


	//----- nvinfo : EIATTR_NUM_BARRIERS
	.align		4
        /*0030*/ 	.byte	0x02, 0x4c
        /*0032*/ 	.byte	0x01
	.zero		1


	//----- nvinfo : EIATTR_MERCURY_ISA_VERSION
	.align		4
        /*0034*/ 	.byte	0x03, 0x5f
        /*0036*/ 	.short	0x0000


	//----- nvinfo : EIATTR_COOP_GROUP_MASK_REGIDS
	.align		4
        /*0038*/ 	.byte	0x04, 0x29
        /*003a*/ 	.short	(.L_1524 - .L_1523)


	//   ....[0]....
.L_1523:
        /*003c*/ 	.word	0xffffffff


	//   ....[1]....
        /*0040*/ 	.word	0xffffffff


	//   ....[2]....
        /*0044*/ 	.word	0xffffffff


	//   ....[3]....
        /*0048*/ 	.word	0xffffffff


	//   ....[4]....
        /*004c*/ 	.word	0xffffffff


	//   ....[5]....
        /*0050*/ 	.word	0xffffffff


	//   ....[6]....
        /*0054*/ 	.word	0xffffffff


	//   ....[7]....
        /*0058*/ 	.word	0xffffffff


	//   ....[8]....
        /*005c*/ 	.word	0xffffffff


	//   ....[9]....
        /*0060*/ 	.word	0xffffffff


	//   ....[10]....
        /*0064*/ 	.word	0xffffffff


	//   ....[11]....
        /*0068*/ 	.word	0xffffffff


	//----- nvinfo : EIATTR_COOP_GROUP_INSTR_OFFSETS
	.align		4
.L_1524:
        /*006c*/ 	.byte	0x04, 0x28
        /*006e*/ 	.short	(.L_1526 - .L_1525)


	//   ....[0]....
.L_1525:
        /*0070*/ 	.word	0x00002f60


	//   ....[1]....
        /*0074*/ 	.word	0x00002f80


	//   ....[2]....
        /*0078*/ 	.word	0x00003020


	//   ....[3]....
        /*007c*/ 	.word	0x00003030


	//   ....[4]....
        /*0080*/ 	.word	0x00005160


	//   ....[5]....
        /*0084*/ 	.word	0x00005180


	//   ....[6]....
        /*0088*/ 	.word	0x000051b0


	//   ....[7]....
        /*008c*/ 	.word	0x000051c0


	//   ....[8]....
        /*0090*/ 	.word	0x000063e0


	//   ....[9]....
        /*0094*/ 	.word	0x00006420


	//   ....[10]....
        /*0098*/ 	.word	0x00006480


	//   ....[11]....
        /*009c*/ 	.word	0x000064a0


	//----- nvinfo : EIATTR_EXIT_INSTR_OFFSETS
	.align		4
.L_1526:
        /*00a0*/ 	.byte	0x04, 0x1c
        /*00a2*/ 	.short	(.L_1528 - .L_1527)


	//   ....[0]....
.L_1527:
        /*00a4*/ 	.word	0x00000160


	//   ....[1]....
        /*00a8*/ 	.word	0x00000710


	//   ....[2]....
        /*00ac*/ 	.word	0x00000740


	//   ....[3]....
        /*00b0*/ 	.word	0x00007480


	//----- nvinfo : EIATTR_CTAIDZ_USED
	.align		4
.L_1528:
        /*00b4*/ 	.byte	0x01, 0x04
	.zero		2


	//----- nvinfo : EIATTR_CRS_STACK_SIZE
	.align		4
        /*00b8*/ 	.byte	0x04, 0x1e
        /*00ba*/ 	.short	(.L_1530 - .L_1529)
.L_1529:
        /*00bc*/ 	.word	0x00000000
.L_1530:


//--------------------- .nv.info._ZN5flash24flash_fwd_splitkv_kernelI23Flash_fwd_kernel_traitsILi128ELi64ELi64ELi4ELb0ELb0EN7cutlass10bfloat16_tE19Flash_kernel_traitsILi128ELi64ELi64ELi4ES3_EELb1ELb0ELb0ELb1ELb1ELb1ELb0ELb0EEEvNS_16Flash_fwd_paramsE --------------------------
	.section	.nv.info._ZN5flash24flash_fwd_splitkv_kernelI23Flash_fwd_kernel_traitsILi128ELi64ELi64ELi4ELb0ELb0EN7cutlass10bfloat16_tE19Flash_kernel_traitsILi128ELi64ELi64ELi4ES3_EELb1ELb0ELb0ELb1ELb1ELb1ELb0ELb0EEEvNS_16Flash_fwd_paramsE,"",@"SHT_CUDA_INFO"
	.sectionflags	@""
	.align	4


	//----- nvinfo : EIATTR_CUDA_API_VERSION
	.align		4
        /*0000*/ 	.byte	0x04, 0x37
        /*0002*/ 	.short	(.L_1532 - .L_1531)
.L_1531:
        /*0004*/ 	.word	0x00000082


	//----- nvinfo : EIATTR_SW2861232_WAR
	.align		4
.L_1532:
        /*0008*/ 	.byte	0x01, 0x35
	.zero		2


	//----- nvinfo : EIATTR_PARAM_CBANK
	.align		4
        /*000c*/ 	.byte	0x04, 0x0a
        /*000e*/ 	.short	(.L_1534 - .L_1533)
	.align		4
.L_1533:
        /*0010*/ 	.word	index@(.nv.constant0._ZN5flash24flash_fwd_splitkv_kernelI23Flash_fwd_kernel_traitsILi128ELi64ELi64ELi4ELb0ELb0EN7cutlass10bfloat16_tE19Flash_kernel_traitsILi128ELi64ELi64ELi4ES3_EELb1ELb0ELb0ELb1ELb1ELb1ELb0ELb0EEEvNS_16Flash_fwd_paramsE)
        /*0014*/ 	.short	0x0160
        /*0016*/ 	.short	0x01d0


	//----- nvinfo : EIATTR_CBANK_PARAM_SIZE
	.align		4
.L_1534:
        /*0018*/ 	.byte	0x03, 0x19
        /*001a*/ 	.short	0x01d0


	//----- nvinfo : EIATTR_KPARAM_INFO
	.align		4
        /*001c*/ 	.byte	0x04, 0x17
        /*001e*/ 	.short	(.L_1536 - .L_1535)
.L_1535:
        /*0020*/ 	.word	0x00000000
        /*0024*/ 	.short	0x0000
        /*0026*/ 	.short	0x0000
        /*0028*/ 	.byte	0x00, 0xf0, 0x41, 0x07


	//----- nvinfo : EIATTR_MAXREG_COUNT
	.align		4
.L_1536:
        /*002c*/ 	.byte	0x03, 0x1b
        /*002e*/ 	.short	0x00ff


	//----- nvinfo : EIATTR_NUM_BARRIERS
	.align		4
        /*0030*/ 	.byte	0x02, 0x4c
        /*0032*/ 	.byte	0x01
	.zero		1


	//----- nvinfo : EIATTR_MERCURY_ISA_VERSION
	.align		4
        /*0034*/ 	.byte	0x03, 0x5f
        /*0036*/ 	.short	0x0000


	//----- nvinfo : EIATTR_COOP_GROUP_MASK_REGIDS
	.align		4
        /*0038*/ 	.byte	0x04, 0x29
        /*003a*/ 	.short	(.L_1538 - .L_1537)


	//   ....[0]....
.L_1537:
        /*003c*/ 	.word	0xffffffff


	//   ....[1]....
        /*0040*/ 	.word	0xffffffff


	//   ....[2]....
        /*0044*/ 	.word	0xffffffff


	//   ....[3]....
        /*0048*/ 	.word	0xffffffff


	//   ....[4]....
        /*004c*/ 	.word	0xffffffff


	//   ....[5]....
        /*0050*/ 	.word	0xffffffff


	//   ....[6]....
        /*0054*/ 	.word	0xffffffff


	//   ....[7]....
        /*0058*/ 	.word	0xffffffff


	//   ....[8]....
        /*005c*/ 	.word	0xffffffff


	//   ....[9]....
        /*0060*/ 	.word	0xffffffff


	//   ....[10]....
        /*0064*/ 	.word	0xffffffff


	//   ....[11]....
        /*0068*/ 	.word	0xffffffff


	//----- nvinfo : EIATTR_COOP_GROUP_INSTR_OFFSETS
	.align		4
.L_1538:
        /*006c*/ 	.byte	0x04, 0x28
        /*006e*/ 	.short	(.L_1540 - .L_1539)


	//   ....[0]....
.L_1539:
        /*0070*/ 	.word	0x00003370


	//   ....[1]....
        /*0074*/ 	.word	0x00003390


	//   ....[2]....
        /*0078*/ 	.word	0x00003430


	//   ....[3]....
        /*007c*/ 	.word	0x00003440


	//   ....[4]....
        /*0080*/ 	.word	0x000059b0


	//   ....[5]....
        /*0084*/ 	.word	0x000059d0


	//   ....[6]....
        /*0088*/ 	.word	0x00005a00


	//   ....[7]....
        /*008c*/ 	.word	0x00005a10


	//   ....[8]....
        /*0090*/ 	.word	0x00006c00


	//   ....[9]....
        /*0094*/ 	.word	0x00006c40


	//   ....[10]....
        /*0098*/ 	.word	0x00006ca0


	//   ....[11]....
        /*009c*/ 	.word	0x00006cc0


	//----- nvinfo : EIATTR_EXIT_INSTR_OFFSETS
	.align		4
.L_1540:
        /*00a0*/ 	.byte	0x04, 0x1c
        /*00a2*/ 	.short	(.L_1542 - .L_1541)


	//   ....[0]....
.L_1541:
        /*00a4*/ 	.word	0x00000160


	//   ....[1]....
        /*00a8*/ 	.word	0x00000710


	//   ....[2]....
        /*00ac*/ 	.word	0x00000740


	//   ....[3]....
        /*00b0*/ 	.word	0x00007ca0


	//----- nvinfo : EIATTR_CTAIDZ_USED
	.align		4
.L_1542:
        /*00b4*/ 	.byte	0x01, 0x04
	.zero		2


	//----- nvinfo : EIATTR_CRS_STACK_SIZE
	.align		4
        /*00b8*/ 	.byte	0x04, 0x1e
        /*00ba*/ 	.short	(.L_1544 - .L_1543)
.L_1543:
        /*00bc*/ 	.word	0x00000000
.L_1544:


//--------------------- .nv.info._ZN5flash24flash_fwd_splitkv_kernelI23Flash_fwd_kernel_traitsILi128ELi64ELi64ELi4ELb0ELb0EN7cutlass10bfloat16_tE19Flash_kernel_traitsILi128ELi64ELi64ELi4ES3_EELb1ELb0ELb0ELb1ELb1ELb0ELb1ELb0EEEvNS_16Flash_fwd_paramsE --------------------------
	.section	.nv.info._ZN5flash24flash_fwd_splitkv_kernelI23Flash_fwd_kernel_traitsILi128ELi64ELi64ELi4ELb0ELb0EN7cutlass10bfloat16_tE19Flash_kernel_traitsILi128ELi64ELi64ELi4ES3_EELb1ELb0ELb0ELb1ELb1ELb0ELb1ELb0EEEvNS_16Flash_fwd_paramsE,"",@"SHT_CUDA_INFO"
	.sectionflags	@""
	.align	4


	//----- nvinfo : EIATTR_CUDA_API_VERSION
	.align		4
        /*0000*/ 	.byte	0x04, 0x37
        /*0002*/ 	.short	(.L_1546 - .L_1545)
.L_1545:
        /*0004*/ 	.word	0x00000082


	//----- nvinfo : EIATTR_SW2861232_WAR
	.align		4
.L_1546:
        /*0008*/ 	.byte	0x01, 0x35
	.zero		2


	//----- nvinfo : EIATTR_PARAM_CBANK
	.align		4
        /*000c*/ 	.byte	0x04, 0x0a
        /*000e*/ 	.short	(.L_1548 - .L_1547)
	.align		4
.L_1547:
        /*0010*/ 	.word	index@(.nv.constant0._ZN5flash24flash_fwd_splitkv_kernelI23Flash_fwd_kernel_traitsILi128ELi64ELi64ELi4ELb0ELb0EN7cutlass10bfloat16_tE19Flash_kernel_traitsILi128ELi64ELi64ELi4ES3_EELb1ELb0ELb0ELb1ELb1ELb0ELb1ELb0EEEvNS_16Flash_fwd_paramsE)
        /*0014*/ 	.short	0x0160
        /*0016*/ 	.short	0x01d0


	//----- nvinfo : EIATTR_CBANK_PARAM_SIZE
	.align		4
.L_1548:
        /*0018*/ 	.byte	0x03, 0x19
        /*001a*/ 	.short	0x01d0


	//----- nvinfo : EIATTR_KPARAM_INFO
	.align		4
        /*001c*/ 	.byte	0x04, 0x17
        /*001e*/ 	.short	(.L_1550 - .L_1549)
.L_1549:
        /*0020*/ 	.word	0x00000000
        /*0024*/ 	.short	0x0000
        /*0026*/ 	.short	0x0000
        /*0028*/ 	.byte	0x00, 0xf0, 0x41, 0x07


	//----- nvinfo : EIATTR_MAXREG_COUNT
	.align		4
.L_1550:
        /*002c*/ 	.byte	0x03, 0x1b
        /*002e*/ 	.short	0x00ff


	//----- nvinfo : EIATTR_NUM_BARRIERS
	.align		4
        /*0030*/ 	.byte	0x02, 0x4c
        /*0032*/ 	.byte	0x01
	.zero		1


	//----- nvinfo : EIATTR_MERCURY_ISA_VERSION
	.align		4
        /*0034*/ 	.byte	0x03, 0x5f
        /*0036*/ 	.short	0x0000


	//----- nvinfo : EIATTR_COOP_GROUP_MASK_REGIDS
	.align		4
        /*0038*/ 	.byte	0x04, 0x29
        /*003a*/ 	.short	(.L_1552 - .L_1551)


	//   ....[0]....
.L_1551:
        /*003c*/ 	.word	0xffffffff


	//   ....[1]....
        /*0040*/ 	.word	0xffffffff


	//   ....[2]....
        /*0044*/ 	.word	0xffffffff


	//   ....[3]....
        /*0048*/ 	.word	0xffffffff


	//   ....[4]....
        /*004c*/ 	.word	0xffffffff


	//   ....[5]....
        /*0050*/ 	.word	0xffffffff


	//   ....[6]....
        /*0054*/ 	.word	0xffffffff


	//   ....[7]....
        /*0058*/ 	.word	0xffffffff


	//   ....[8]....
        /*005c*/ 	.word	0xffffffff


	//   ....[9]....
        /*0060*/ 	.word	0xffffffff


	//   ....[10]....
        /*0064*/ 	.word	0xffffffff


	//   ....[11]....
        /*0068*/ 	.word	0xffffffff


	//----- nvinfo : EIATTR_COOP_GROUP_INSTR_OFFSETS
	.align		4
.L_1552:
        /*006c*/ 	.byte	0x04, 0x28
        /*006e*/ 	.short	(.L_1554 - .L_1553)


	//   ....[0]....
.L_1553:
        /*0070*/ 	.word	0x000031f0


	//   ....[1]....
        /*0074*/ 	.word	0x00003210


	//   ....[2]....
        /*0078*/ 	.word	0x000032b0


	//   ....[3]....
        /*007c*/ 	.word	0x000032c0


	//   ....[4]....
        /*0080*/ 	.word	0x000053d0


	//   ....[5]....
        /*0084*/ 	.word	0x000053f0


	//   ....[6]....
        /*0088*/ 	.word	0x00005420


	//   ....[7]....
        /*008c*/ 	.word	0x00005430


	//   ....[8]....
        /*0090*/ 	.word	0x00006660


	//   ....[9]....
        /*0094*/ 	.word	0x000066a0


	//   ....[10]....
        /*0098*/ 	.word	0x00006710


	//   ....[11]....
        /*009c*/ 	.word	0x00006730


	//----- nvinfo : EIATTR_EXIT_INSTR_OFFSETS
	.align		4
.L_1554:
        /*00a0*/ 	.byte	0x04, 0x1c
        /*00a2*/ 	.short	(.L_1556 - .L_1555)


	//   ....[0]....
.L_1555:
        /*00a4*/ 	.word	0x000002a0


	//   ....[1]....
        /*00a8*/ 	.word	0x000009f0


	//   ....[2]....
        /*00ac*/ 	.word	0x00000a20


	//   ....[3]....
        /*00b0*/ 	.word	0x00007540


	//----- nvinfo : EIATTR_CTAIDZ_USED
	.align		4
.L_1556:
        /*00b4*/ 	.byte	0x01, 0x04
	.zero		2


	//----- nvinfo : EIATTR_CRS_STACK_SIZE
	.align		4
        /*00b8*/ 	.byte	0x04, 0x1e
        /*00ba*/ 	.short	(.L_1558 - .L_1557)
.L_1557:
        /*00bc*/ 	.word	0x00000000
.L_1558:


//--------------------- .nv.info._ZN5flash24flash_fwd_splitkv_kernelI23Flash_fwd_kernel_traitsILi128ELi64ELi64ELi4ELb0ELb0EN7cutlass10bfloat16_tE19Flash_kernel_traitsILi128ELi64ELi64ELi4ES3_EELb1ELb0ELb0ELb1ELb1ELb1ELb1ELb0EEEvNS_16Flash_fwd_paramsE --------------------------
	.section	.nv.info._ZN5flash24flash_fwd_splitkv_kernelI23Flash_fwd_kernel_traitsILi128ELi64ELi64ELi4ELb0ELb0EN7cutlass10bfloat16_tE19Flash_kernel_traitsILi128ELi64ELi64ELi4ES3_EELb1ELb0ELb0ELb1ELb1ELb1ELb1ELb0EEEvNS_16Flash_fwd_paramsE,"",@"SHT_CUDA_INFO"
	.sectionflags	@""
	.align	4


	//----- nvinfo : EIATTR_CUDA_API_VERSION
	.align		4
        /*0000*/ 	.byte	0x04, 0x37
        /*0002*/ 	.short	(.L_1560 - .L_1559)
.L_1559:
        /*0004*/ 	.word	0x00000082


	//----- nvinfo : EIATTR_SW2861232_WAR
	.align		4
.L_1560:
        /*0008*/ 	.byte	0x01, 0x35
	.zero		2


	//----- nvinfo : EIATTR_PARAM_CBANK
	.align		4
        /*000c*/ 	.byte	0x04, 0x0a
        /*000e*/ 	.short	(.L_1562 - .L_1561)
	.align		4
.L_1561:
        /*0010*/ 	.word	index@(.nv.constant0._ZN5flash24flash_fwd_splitkv_kernelI23Flash_fwd_kernel_traitsILi128ELi64ELi64ELi4ELb0ELb0EN7cutlass10bfloat16_tE19Flash_kernel_traitsILi128ELi64ELi64ELi4ES3_EELb1ELb0ELb0ELb1ELb1ELb1ELb1ELb0EEEvNS_16Flash_fwd_paramsE)
        /*0014*/ 	.short	0x0160
        /*0016*/ 	.short	0x01d0


	//----- nvinfo : EIATTR_CBANK_PARAM_SIZE
	.align		4
.L_1562:
        /*0018*/ 	.byte	0x03, 0x19
        /*001a*/ 	.short	0x01d0


	//----- nvinfo : EIATTR_KPARAM_INFO
	.align		4
        /*001c*/ 	.byte	0x04, 0x17
        /*001e*/ 	.short	(.L_1564 - .L_1563)
.L_1563:
        /*0020*/ 	.word	0x00000000
        /*0024*/ 	.short	0x0000
        /*0026*/ 	.short	0x0000
        /*0028*/ 	.byte	0x00, 0xf0, 0x41, 0x07


	//----- nvinfo : EIATTR_MAXREG_COUNT
	.align		4
.L_1564:
        /*002c*/ 	.byte	0x03, 0x1b
        /*002e*/ 	.short	0x00ff


	//----- nvinfo : EIATTR_NUM_BARRIERS
	.align		4
        /*0030*/ 	.byte	0x02, 0x4c
        /*0032*/ 	.byte	0x01
	.zero		1


	//----- nvinfo : EIATTR_MERCURY_ISA_VERSION
	.align		4
        /*0034*/ 	.byte	0x03, 0x5f
        /*0036*/ 	.short	0x0000


	//----- nvinfo : EIATTR_COOP_GROUP_MASK_REGIDS
	.align		4
        /*0038*/ 	.byte	0x04, 0x29
        /*003a*/ 	.short	(.L_1566 - .L_1565)


	//   ....[0]....
.L_1565:
        /*003c*/ 	.word	0xffffffff


	//   ....[1]....
        /*0040*/ 	.word	0xffffffff


	//   ....[2]....
        /*0044*/ 	.word	0xffffffff


	//   ....[3]....
        /*0048*/ 	.word	0xffffffff


	//   ....[4]....
        /*004c*/ 	.word	0xffffffff


	//   ....[5]....
        /*0050*/ 	.word	0xffffffff


	//   ....[6]....
        /*0054*/ 	.word	0xffffffff


	//   ....[7]....
        /*0058*/ 	.word	0xffffffff


	//   ....[8]....
        /*005c*/ 	.word	0xffffffff


	//   ....[9]....
        /*0060*/ 	.word	0xffffffff


	//   ....[10]....
        /*0064*/ 	.word	0xffffffff


	//   ....[11]....
        /*0068*/ 	.word	0xffffffff


	//----- nvinfo : EIATTR_COOP_GROUP_INSTR_OFFSETS
	.align		4
.L_1566:
        /*006c*/ 	.byte	0x04, 0x28
        /*006e*/ 	.short	(.L_1568 - .L_1567)


	//   ....[0]....
.L_1567:
        /*0070*/ 	.word	0x000035f0


	//   ....[1]....
        /*0074*/ 	.word	0x00003610


	//   ....[2]....
        /*0078*/ 	.word	0x000036a0


	//   ....[3]....
        /*007c*/ 	.word	0x000036b0


	//   ....[4]....
        /*0080*/ 	.word	0x00005c10


	//   ....[5]....
        /*0084*/ 	.word	0x00005c20


	//   ....[6]....
        /*0088*/ 	.word	0x00005c50


	//   ....[7]....
        /*008c*/ 	.word	0x00005c60


	//   ....[8]....
        /*0090*/ 	.word	0x00006e70


	//   ....[9]....
        /*0094*/ 	.word	0x00006eb0


	//   ....[10]....
        /*0098*/ 	.word	0x00006f20


	//   ....[11]....
        /*009c*/ 	.word	0x00006f40


	//----- nvinfo : EIATTR_EXIT_INSTR_OFFSETS
	.align		4
.L_1568:
        /*00a0*/ 	.byte	0x04, 0x1c
        /*00a2*/ 	.short	(.L_1570 - .L_1569)


	//   ....[0]....
.L_1569:
        /*00a4*/ 	.word	0x000002a0


	//   ....[1]....
        /*00a8*/ 	.word	0x000009f0


	//   ....[2]....
        /*00ac*/ 	.word	0x00000a20


	//   ....[3]....
        /*00b0*/ 	.word	0x00007d50


	//----- nvinfo : EIATTR_CTAIDZ_USED
	.align		4
.L_1570:
        /*00b4*/ 	.byte	0x01, 0x04
	.zero		2


	//----- nvinfo : EIATTR_CRS_STACK_SIZE
	.align		4
        /*00b8*/ 	.byte	0x04, 0x1e
        /*00ba*/ 	.short	(.L_1572 - .L_1571)
.L_1571:
        /*00bc*/ 	.word	0x00000000
.L_1572:


//--------------------- .nv.info._ZN5flash24flash_fwd_splitkv_kernelI23Flash_fwd_kernel_traitsILi128ELi64ELi64ELi4ELb0ELb0EN7cutlass10bfloat16_tE19Flash_kernel_traitsILi128ELi64ELi64ELi4ES3_EELb1ELb0ELb0ELb0ELb1ELb0ELb0ELb0EEEvNS_16Flash_fwd_paramsE --------------------------
	.section	.nv.info._ZN5flash24flash_fwd_splitkv_kernelI23Flash_fwd_kernel_traitsILi128ELi64ELi64ELi4ELb0ELb0EN7cutlass10bfloat16_tE19Flash_kernel_traitsILi128ELi64ELi64ELi4ES3_EELb1ELb0ELb0ELb0ELb1ELb0ELb0ELb0EEEvNS_16Flash_fwd_paramsE,"",@"SHT_CUDA_INFO"
	.sectionflags	@""
	.align	4


	//----- nvinfo : EIATTR_CUDA_API_VERSION
	.align		4
        /*0000*/ 	.byte	0x04, 0x37
        /*0002*/ 	.short	(.L_1574 - .L_1573)
.L_1573:
        /*0004*/ 	.word	0x00000082


	//----- nvinfo : EIATTR_SW2861232_WAR
	.align		4
.L_1574:
        /*0008*/ 	.byte	0x01, 0x35
	.zero		2


	//----- nvinfo : EIATTR_PARAM_CBANK
	.align		4
        /*000c*/ 	.byte	0x04, 0x0a
        /*000e*/ 	.short	(.L_1576 - .L_1575)
	.align		4
.L_1575:
        /*0010*/ 	.word	index@(.nv.constant0._ZN5flash24flash_fwd_splitkv_kernelI23Flash_fwd_kernel_traitsILi128ELi64ELi64ELi4ELb0ELb0EN7cutlass10bfloat16_tE19Flash_kernel_traitsILi128ELi64ELi64ELi4ES3_EELb1ELb0ELb0ELb0ELb1ELb0ELb0ELb0EEEvNS_16Flash_fwd_paramsE)
        /*0014*/ 	.short	0x0160
        /*0016*/ 	.short	0x01d0


	//----- nvinfo : EIATTR_CBANK_PARAM_SIZE
	.align		4
.L_1576:
        /*0018*/ 	.byte	0x03, 0x19
        /*001a*/ 	.short	0x01d0


	//----- nvinfo : EIATTR_KPARAM_INFO
	.align		4
        /*001c*/ 	.byte	0x04, 0x17
        /*001e*/ 	.short	(.L_1578 - .L_1577)
.L_1577:
        /*0020*/ 	.word	0x00000000
        /*0024*/ 	.short	0x0000
        /*0026*/ 	.short	0x0000
        /*0028*/ 	.byte	0x00, 0xf0, 0x41, 0x07


	//----- nvinfo : EIATTR_MAXREG_COUNT
	.align		4
.L_1578:
        /*002c*/ 	.byte	0x03, 0x1b
        /*002e*/ 	.short	0x00ff


	//----- nvinfo : EIATTR_NUM_BARRIERS
	.align		4
        /*0030*/ 	.byte	0x02, 0x4c
        /*0032*/ 	.byte	0x01
	.zero		1


	//----- nvinfo : EIATTR_MERCURY_ISA_VERSION
	.align		4
        /*0034*/ 	.byte	0x03, 0x5f
        /*0036*/ 	.short	0x0000


	//----- nvinfo : EIATTR_COOP_GROUP_MASK_REGIDS
	.align		4
        /*0038*/ 	.byte	0x04, 0x29
        /*003a*/ 	.short	(.L_1580 - .L_1579)


	//   ....[0]....
.L_1579:
        /*003c*/ 	.word	0xffffffff


	//   ....[1]....
        /*0040*/ 	.word	0xffffffff


	//   ....[2]....
        /*0044*/ 	.word	0xffffffff


	//   ....[3]....
        /*0048*/ 	.word	0xffffffff


	//   ....[4]....
        /*004c*/ 	.word	0xffffffff


	//   ....[5]....
        /*0050*/ 	.word	0xffffffff


	//   ....[6]....
        /*0054*/ 	.word	0xffffffff


	//   ....[7]....
        /*0058*/ 	.word	0xffffffff


	//   ....[8]....
        /*005c*/ 	.word	0xffffffff


	//   ....[9]....
        /*0060*/ 	.word	0xffffffff


	//   ....[10]....
        /*0064*/ 	.word	0xffffffff


	//   ....[11]....
        /*0068*/ 	.word	0xffffffff


	//   ....[12]....
        /*006c*/ 	.word	0xffffffff


	//   ....[13]....
        /*0070*/ 	.word	0xffffffff


	//   ....[14]....
        /*0074*/ 	.word	0xffffffff


	//   ....[15]....
        /*0078*/ 	.word	0xffffffff


	//----- nvinfo : EIATTR_COOP_GROUP_INSTR_OFFSETS
	.align		4
.L_1580:
        /*007c*/ 	.byte	0x04, 0x28
        /*007e*/ 	.short	(.L_1582 - .L_1581)


	//   ....[0]....
.L_1581:
        /*0080*/ 	.word	0x00003890


	//   ....[1]....
        /*0084*/ 	.word	0x000038b0


	//   ....[2]....
        /*0088*/ 	.word	0x00003950


	//   ....[3]....
        /*008c*/ 	.word	0x00003960


	//   ....[4]....
        /*0090*/ 	.word	0x00005f90


	//   ....[5]....
        /*0094*/ 	.word	0x00005fa0


	//   ....[6]....
        /*0098*/ 	.word	0x00005fd0


	//   ....[7]....
        /*009c*/ 	.word	0x00005fe0


	//   ....[8]....
        /*00a0*/ 	.word	0x00008630


	//   ....[9]....
        /*00a4*/ 	.word	0x00008650


	//   ....[10]....
        /*00a8*/ 	.word	0x00008680


	//   ....[11]....
        /*00ac*/ 	.word	0x00008690


	//   ....[12]....
        /*00b0*/ 	.word	0x000098c0


	//   ....[13]....
        /*00b4*/ 	.word	0x00009900


	//   ....[14]....
        /*00b8*/ 	.word	0x00009940


	//   ....[15]....
        /*00bc*/ 	.word	0x00009950


	//----- nvinfo : EIATTR_EXIT_INSTR_OFFSETS
	.align		4
.L_1582:
        /*00c0*/ 	.byte	0x04, 0x1c
        /*00c2*/ 	.short	(.L_1584 - .L_1583)


	//   ....[0]....
.L_1583:
        /*00c4*/ 	.word	0x000002e0


	//   ....[1]....
        /*00c8*/ 	.word	0x00000ae0


	//   ....[2]....
        /*00cc*/ 	.word	0x00000b10


	//   ....[3]....
        /*00d0*/ 	.word	0x0000ab90


	//   ....[4]....
        /*00d4*/ 	.word	0x0000ac60


	//----- nvinfo : EIATTR_CTAIDZ_USED
	.align		4
.L_1584:
        /*00d8*/ 	.byte	0x01, 0x04
	.zero		2


	//----- nvinfo : EIATTR_CRS_STACK_SIZE
	.align		4
        /*00dc*/ 	.byte	0x04, 0x1e
        /*00de*/ 	.short	(.L_1586 - .L_1585)
.L_1585:
        /*00e0*/ 	.word	0x00000000
.L_1586:


//--------------------- .nv.info._ZN5flash24flash_fwd_splitkv_kernelI23Flash_fwd_kernel_traitsILi128ELi64ELi64ELi4ELb0ELb0EN7cutlass10bfloat16_tE19Flash_kernel_traitsILi128ELi64ELi64ELi4ES3_EELb1ELb0ELb0ELb0ELb1ELb1ELb0ELb0EEEvNS_16Flash_fwd_paramsE --------------------------
	.section	.nv.info._ZN5flash24flash_fwd_splitkv_kernelI23Flash_fwd_kernel_traitsILi128ELi64ELi64ELi4ELb0ELb0EN7cutlass10bfloat16_tE19Flash_kernel_traitsILi128ELi64ELi64ELi4ES3_EELb1ELb0ELb0ELb0ELb1ELb1ELb0ELb0EEEvNS_16Flash_fwd_paramsE,"",@"SHT_CUDA_INFO"
	.sectionflags	@""
	.align	4


	//----- nvinfo : EIATTR_CUDA_API_VERSION
	.align		4
        /*0000*/ 	.byte	0x04, 0x37
        /*0002*/ 	.short	(.L_1588 - .L_1587)
.L_1587:
        /*0004*/ 	.word	0x00000082


	//----- nvinfo : EIATTR_SW2861232_WAR
	.align		4
.L_1588:
        /*0008*/ 	.byte	0x01, 0x35
	.zero		2


	//----- nvinfo : EIATTR_PARAM_CBANK
	.align		4
        /*000c*/ 	.byte	0x04, 0x0a
        /*000e*/ 	.short	(.L_1590 - .L_1589)
	.align		4
.L_1589:
        /*0010*/ 	.word	index@(.nv.constant0._ZN5flash24flash_fwd_splitkv_kernelI23Flash_fwd_kernel_traitsILi128ELi64ELi64ELi4ELb0ELb0EN7cutlass10bfloat16_tE19Flash_kernel_traitsILi128ELi64ELi64ELi4ES3_EELb1ELb0ELb0ELb0ELb1ELb1ELb0ELb0EEEvNS_16Flash_fwd_paramsE)
        /*0014*/ 	.short	0x0160
        /*0016*/ 	.short	0x01d0


	//----- nvinfo : EIATTR_CBANK_PARAM_SIZE
	.align		4
.L_1590:
        /*0018*/ 	.byte	0x03, 0x19
        /*001a*/ 	.short	0x01d0


	//----- nvinfo : EIATTR_KPARAM_INFO
	.align		4
        /*001c*/ 	.byte	0x04, 0x17
        /*001e*/ 	.short	(.L_1592 - .L_1591)
.L_1591:
        /*0020*/ 	.word	0x00000000
        /*0024*/ 	.short	0x0000
        /*0026*/ 	.short	0x0000
        /*0028*/ 	.byte	0x00, 0xf0, 0x41, 0x07


	//----- nvinfo : EIATTR_MAXREG_COUNT
	.align		4
.L_1592:
        /*002c*/ 	.byte	0x03, 0x1b
        /*002e*/ 	.short	0x00ff


	//----- nvinfo : EIATTR_NUM_BARRIERS
	.align		4
        /*0030*/ 	.byte	0x02, 0x4c
        /*0032*/ 	.byte	0x01
	.zero		1


	//----- nvinfo : EIATTR_MERCURY_ISA_VERSION
	.align		4
        /*0034*/ 	.byte	0x03, 0x5f
        /*0036*/ 	.short	0x0000


	//----- nvinfo : EIATTR_COOP_GROUP_MASK_REGIDS
	.align		4
        /*0038*/ 	.byte	0x04, 0x29
        /*003a*/ 	.short	(.L_1594 - .L_1593)


	//   ....[0]....
.L_1593:
        /*003c*/ 	.word	0xffffffff


	//   ....[1]....
        /*0040*/ 	.word	0xffffffff


	//   ....[2]....
        /*0044*/ 	.word	0xffffffff


	//   ....[3]....
        /*0048*/ 	.word	0xffffffff


	//   ....[4]....
        /*004c*/ 	.word	0xffffffff


	//   ....[5]....
        /*0050*/ 	.word	0xffffffff


	//   ....[6]....
        /*0054*/ 	.word	0xffffffff


	//   ....[7]....
        /*0058*/ 	.word	0xffffffff


	//   ....[8]....
        /*005c*/ 	.word	0xffffffff


	//   ....[9]....
        /*0060*/ 	.word	0xffffffff


	//   ....[10]....
        /*0064*/ 	.word	0xffffffff


	//   ....[11]....
        /*0068*/ 	.word	0xffffffff


	//   ....[12]....
        /*006c*/ 	.word	0xffffffff


	//   ....[13]....
        /*0070*/ 	.word	0xffffffff


	//   ....[14]....
        /*0074*/ 	.word	0xffffffff


	//   ....[15]....
        /*0078*/ 	.word	0xffffffff


	//----- nvinfo : EIATTR_COOP_GROUP_INSTR_OFFSETS
	.align		4
.L_1594:
        /*007c*/ 	.byte	0x04, 0x28
        /*007e*/ 	.short	(.L_1596 - .L_1595)


	//   ....[0]....
.L_1595:
        /*0080*/ 	.word	0x00003c80


	//   ....[1]....
        /*0084*/ 	.word	0x00003ca0


	//   ....[2]....
        /*0088*/ 	.word	0x00003d40


	//   ....[3]....
        /*008c*/ 	.word	0x00003d50


	//   ....[4]....
        /*0090*/ 	.word	0x00006780


	//   ....[5]....
        /*0094*/ 	.word	0x00006790


	//   ....[6]....
        /*0098*/ 	.word	0x000067c0


	//   ....[7]....
        /*009c*/ 	.word	0x000067d0


	//   ....[8]....
        /*00a0*/ 	.word	0x00009270


	//   ....[9]....
        /*00a4*/ 	.word	0x00009280


	//   ....[10]....
        /*00a8*/ 	.word	0x000092b0


	//   ....[11]....
        /*00ac*/ 	.word	0x000092c0


	//   ....[12]....
        /*00b0*/ 	.word	0x0000a4a0


	//   ....[13]....
        /*00b4*/ 	.word	0x0000a4e0


	//   ....[14]....
        /*00b8*/ 	.word	0x0000a520


	//   ....[15]....
        /*00bc*/ 	.word	0x0000a530


	//----- nvinfo : EIATTR_EXIT_INSTR_OFFSETS
	.align		4
.L_1596:
        /*00c0*/ 	.byte	0x04, 0x1c
        /*00c2*/ 	.short	(.L_1598 - .L_1597)


	//   ....[0]....
.L_1597:
        /*00c4*/ 	.word	0x000002e0


	//   ....[1]....
        /*00c8*/ 	.word	0x00000ae0


	//   ....[2]....
        /*00cc*/ 	.word	0x00000b10


	//   ....[3]....
        /*00d0*/ 	.word	0x0000b770


	//   ....[4]....
        /*00d4*/ 	.word	0x0000b840


	//----- nvinfo : EIATTR_CTAIDZ_USED
	.align		4
.L_1598:
        /*00d8*/ 	.byte	0x01, 0x04
	.zero		2


	//----- nvinfo : EIATTR_CRS_STACK_SIZE
	.align		4
        /*00dc*/ 	.byte	0x04, 0x1e
        /*00de*/ 	.short	(.L_1600 - .L_1599)
.L_1599:
        /*00e0*/ 	.word	0x00000000
.L_1600:


//--------------------- .nv.info._ZN5flash24flash_fwd_splitkv_kernelI23Flash_fwd_kernel_traitsILi128ELi64ELi64ELi4ELb0ELb0EN7cutlass10bfloat16_tE19Flash_kernel_traitsILi128ELi64ELi64ELi4ES3_EELb1ELb0ELb1ELb0ELb0ELb0ELb0ELb0EEEvNS_16Flash_fwd_paramsE --------------------------
	.section	.nv.info._ZN5flash24flash_fwd_splitkv_kernelI23Flash_fwd_kernel_traitsILi128ELi64ELi64ELi4ELb0ELb0EN7cutlass10bfloat16_tE19Flash_kernel_traitsILi128ELi64ELi64ELi4ES3_EELb1ELb0ELb1ELb0ELb0ELb0ELb0ELb0EEEvNS_16Flash_fwd_paramsE,"",@"SHT_CUDA_INFO"
	.sectionflags	@""
	.align	4


	//----- nvinfo : EIATTR_CUDA_API_VERSION
	.align		4
        /*0000*/ 	.byte	0x04, 0x37
        /*0002*/ 	.short	(.L_1602 - .L_1601)
.L_1601:
        /*0004*/ 	.word	0x00000082


	//----- nvinfo : EIATTR_SW2861232_WAR
	.align		4
.L_1602:
        /*0008*/ 	.byte	0x01, 0x35
	.zero		2


	//----- nvinfo : EIATTR_PARAM_CBANK
	.align		4
        /*000c*/ 	.byte	0x04, 0x0a
        /*000e*/ 	.short	(.L_1604 - .L_1603)
	.align		4
.L_1603:
        /*0010*/ 	.word	index@(.nv.constant0._ZN5flash24flash_fwd_splitkv_kernelI23Flash_fwd_kernel_traitsILi128ELi64ELi64ELi4ELb0ELb0EN7cutlass10bfloat16_tE19Flash_kernel_traitsILi128ELi64ELi64ELi4ES3_EELb1ELb0ELb1ELb0ELb0ELb0ELb0ELb0EEEvNS_16Flash_fwd_paramsE)
        /*0014*/ 	.short	0x0160
        /*0016*/ 	.short	0x01d0


	//----- nvinfo : EIATTR_CBANK_PARAM_SIZE
	.align		4
.L_1604:
        /*0018*/ 	.byte	0x03, 0x19
        /*001a*/ 	.short	0x01d0


	//----- nvinfo : EIATTR_KPARAM_INFO
	.align		4
        /*001c*/ 	.byte	0x04, 0x17
        /*001e*/ 	.short	(.L_1606 - .L_1605)
.L_1605:
        /*0020*/ 	.word	0x00000000
        /*0024*/ 	.short	0x0000
        /*0026*/ 	.short	0x0000
        /*0028*/ 	.byte	0x00, 0xf0, 0x41, 0x07


	//----- nvinfo : EIATTR_MAXREG_COUNT
	.align		4
.L_1606:
        /*002c*/ 	.byte	0x03, 0x1b
        /*002e*/ 	.short	0x00ff


	//----- nvinfo : EIATTR_NUM_BARRIERS
	.align		4
        /*0030*/ 	.byte	0x02, 0x4c
        /*0032*/ 	.byte	0x01
	.zero		1


	//----- nvinfo : EIATTR_MERCURY_ISA_VERSION
	.align		4
        /*0034*/ 	.byte	0x03, 0x5f
        /*0036*/ 	.short	0x0000


	//----- nvinfo : EIATTR_COOP_GROUP_MASK_REGIDS
	.align		4
        /*0038*/ 	.byte	0x04, 0x29
        /*003a*/ 	.short	(.L_1608 - .L_1607)


	//   ....[0]....
.L_1607:
        /*003c*/ 	.word	0xffffffff


	//   ....[1]....
        /*0040*/ 	.word	0xffffffff


	//   ....[2]....
        /*0044*/ 	.word	0xffffffff


	//   ....[3]....
        /*0048*/ 	.word	0xffffffff


	//   ....[4]....
        /*004c*/ 	.word	0xffffffff


	//   ....[5]....
        /*0050*/ 	.word	0xffffffff


	//   ....[6]....
        /*0054*/ 	.word	0xffffffff


	//   ....[7]....
        /*0058*/ 	.word	0xffffffff


	//   ....[8]....
        /*005c*/ 	.word	0xffffffff


	//   ....[9]....
        /*0060*/ 	.word	0xffffffff


	//   ....[10]....
        /*0064*/ 	.word	0xffffffff


	//   ....[11]....
        /*0068*/ 	.word	0xffffffff


	//   ....[12]....
        /*006c*/ 	.word	0xffffffff


	//   ....[13]....
        /*0070*/ 	.word	0xffffffff


	//   ....[14]....
        /*0074*/ 	.word	0xffffffff


	//   ....[15]....
        /*0078*/ 	.word	0xffffffff


	//----- nvinfo : EIATTR_COOP_GROUP_INSTR_OFFSETS
	.align		4
.L_1608:
        /*007c*/ 	.byte	0x04, 0x28
        /*007e*/ 	.short	(.L_1610 - .L_1609)


	//   ....[0]....
.L_1609:
        /*0080*/ 	.word	0x00004be0


	//   ....[1]....
        /*0084*/ 	.word	0x00004c00


	//   ....[2]....
        /*0088*/ 	.word	0x00004ca0


	//   ....[3]....
        /*008c*/ 	.word	0x00004cb0


	//   ....[4]....
        /*0090*/ 	.word	0x00007c70


	//   ....[5]....
        /*0094*/ 	.word	0x00007c80


	//   ....[6]....
        /*0098*/ 	.word	0x00007cb0


	//   ....[7]....
        /*009c*/ 	.word	0x00007cc0


	//   ....[8]....
        /*00a0*/ 	.word	0x0000ac90


	//   ....[9]....
        /*00a4*/ 	.word	0x0000acb0


	//   ....[10]....
        /*00a8*/ 	.word	0x0000acd0


	//   ....[11]....
        /*00ac*/ 	.word	0x0000acf0


	//   ....[12]....
        /*00b0*/ 	.word	0x0000bf10


	//   ....[13]....
        /*00b4*/ 	.word	0x0000bf50


	//   ....[14]....
        /*00b8*/ 	.word	0x0000bf90


	//   ....[15]....
        /*00bc*/ 	.word	0x0000bfb0


	//----- nvinfo : EIATTR_EXIT_INSTR_OFFSETS
	.align		4
.L_1610:
        /*00c0*/ 	.byte	0x04, 0x1c
        /*00c2*/ 	.short	(.L_1612 - .L_1611)


	//   ....[0]....
.L_1611:
        /*00c4*/ 	.word	0x000002d0


	//   ....[1]....
        /*00c8*/ 	.word	0x00000b80


	//   ....[2]....
        /*00cc*/ 	.word	0x00000bb0


	//   ....[3]....
        /*00d0*/ 	.word	0x0000d280


	//   ....[4]....
        /*00d4*/ 	.word	0x0000d360


	//   ....[5]....
        /*00d8*/ 	.word	0x0000d380


	//----- nvinfo : EIATTR_CTAIDZ_USED
	.align		4
.L_1612:
        /*00dc*/ 	.byte	0x01, 0x04
	.zero		2


	//----- nvinfo : EIATTR_CRS_STACK_SIZE
	.align		4
        /*00e0*/ 	.byte	0x04, 0x1e
        /*00e2*/ 	.short	(.L_1614 - .L_1613)
.L_1613:
        /*00e4*/ 	.word	0x00000000
.L_1614:


//--------------------- .nv.info._ZN5flash24flash_fwd_splitkv_kernelI23Flash_fwd_kernel_traitsILi128ELi64ELi64ELi4ELb0ELb0EN7cutlass10bfloat16_tE19Flash_kernel_traitsILi128ELi64ELi64ELi4ES3_EELb1ELb0ELb1ELb0ELb0ELb1ELb0ELb0EEEvNS_16Flash_fwd_paramsE --------------------------
	.section	.nv.info._ZN5flash24flash_fwd_splitkv_kernelI23Flash_fwd_kernel_traitsILi128ELi64ELi64ELi4ELb0ELb0EN7cutlass10bfloat16_tE19Flash_kernel_traitsILi128ELi64ELi64ELi4ES3_EELb1ELb0ELb1ELb0ELb0ELb1ELb0ELb0EEEvNS_16Flash_fwd_paramsE,"",@"SHT_CUDA_INFO"
	.sectionflags	@""
	.align	4


	//----- nvinfo : EIATTR_CUDA_API_VERSION
	.align		4
        /*0000*/ 	.byte	0x04, 0x37
        /*0002*/ 	.short	(.L_1616 - .L_1615)
.L_1615:
        /*0004*/ 	.word	0x00000082


	//----- nvinfo : EIATTR_SW2861232_WAR
	.align		4
.L_1616:
        /*0008*/ 	.byte	0x01, 0x35
	.zero		2


	//----- nvinfo : EIATTR_PARAM_CBANK
	.align		4
        /*000c*/ 	.byte	0x04, 0x0a
        /*000e*/ 	.short	(.L_1618 - .L_1617)
	.align		4
.L_1617:
        /*0010*/ 	.word	index@(.nv.constant0._ZN5flash24flash_fwd_splitkv_kernelI23Flash_fwd_kernel_traitsILi128ELi64ELi64ELi4ELb0ELb0EN7cutlass10bfloat16_tE19Flash_kernel_traitsILi128ELi64ELi64ELi4ES3_EELb1ELb0ELb1ELb0ELb0ELb1ELb0ELb0EEEvNS_16Flash_fwd_paramsE)
        /*0014*/ 	.short	0x0160
        /*0016*/ 	.short	0x01d0


	//----- nvinfo : EIATTR_CBANK_PARAM_SIZE
	.align		4
.L_1618:
        /*0018*/ 	.byte	0x03, 0x19
        /*001a*/ 	.short	0x01d0


	//----- nvinfo : EIATTR_KPARAM_INFO
	.align		4
        /*001c*/ 	.byte	0x04, 0x17
        /*001e*/ 	.short	(.L_1620 - .L_1619)
.L_1619:
        /*0020*/ 	.word	0x00000000
        /*0024*/ 	.short	0x0000
        /*0026*/ 	.short	0x0000
        /*0028*/ 	.byte	0x00, 0xf0, 0x41, 0x07


	//----- nvinfo : EIATTR_MAXREG_COUNT
	.align		4
.L_1620:
        /*002c*/ 	.byte	0x03, 0x1b
        /*002e*/ 	.short	0x00ff


	//----- nvinfo : EIATTR_NUM_BARRIERS
	.align		4
        /*0030*/ 	.byte	0x02, 0x4c
        /*0032*/ 	.byte	0x01
	.zero		1


	//----- nvinfo : EIATTR_MERCURY_ISA_VERSION
	.align		4
        /*0034*/ 	.byte	0x03, 0x5f
        /*0036*/ 	.short	0x0000


	//----- nvinfo : EIATTR_COOP_GROUP_MASK_REGIDS
	.align		4
        /*0038*/ 	.byte	0x04, 0x29
        /*003a*/ 	.short	(.L_1622 - .L_1621)


	//   ....[0]....
.L_1621:
        /*003c*/ 	.word	0xffffffff


	//   ....[1]....
        /*0040*/ 	.word	0xffffffff


	//   ....[2]....
        /*0044*/ 	.word	0xffffffff


	//   ....[3]....
        /*0048*/ 	.word	0xffffffff


	//   ....[4]....
        /*004c*/ 	.word	0xffffffff


	//   ....[5]....
        /*0050*/ 	.word	0xffffffff


	//   ....[6]....
        /*0054*/ 	.word	0xffffffff


	//   ....[7]....
        /*0058*/ 	.word	0xffffffff


	//   ....[8]....
        /*005c*/ 	.word	0xffffffff


	//   ....[9]....
        /*0060*/ 	.word	0xffffffff


	//   ....[10]....
        /*0064*/ 	.word	0xffffffff


	//   ....[11]....
        /*0068*/ 	.word	0xffffffff


	//   ....[12]....
        /*006c*/ 	.word	0xffffffff


	//   ....[13]....
        /*0070*/ 	.word	0xffffffff


	//   ....[14]....
        /*0074*/ 	.word	0xffffffff


	//   ....[15]....
        /*0078*/ 	.word	0xffffffff


	//----- nvinfo : EIATTR_COOP_GROUP_INSTR_OFFSETS
	.align		4
.L_1622:
        /*007c*/ 	.byte	0x04, 0x28
        /*007e*/ 	.short	(.L_1624 - .L_1623)


	//   ....[0]....
.L_1623:
        /*0080*/ 	.word	0x00004fe0


	//   ....[1]....
        /*0084*/ 	.word	0x00005000


	//   ....[2]....
        /*0088*/ 	.word	0x000050a0


	//   ....[3]....
        /*008c*/ 	.word	0x000050b0


	//   ....[4]....
        /*0090*/ 	.word	0x00008450


	//   ....[5]....
        /*0094*/ 	.word	0x00008460


	//   ....[6]....
        /*0098*/ 	.word	0x00008490


	//   ....[7]....
        /*009c*/ 	.word	0x000084a0


	//   ....[8]....
        /*00a0*/ 	.word	0x0000b880


	//   ....[9]....
        /*00a4*/ 	.word	0x0000b8a0


	//   ....[10]....
        /*00a8*/ 	.word	0x0000b8c0


	//   ....[11]....
        /*00ac*/ 	.word	0x0000b8e0


	//   ....[12]....
        /*00b0*/ 	.word	0x0000caf0


	//   ....[13]....
        /*00b4*/ 	.word	0x0000cb30


	//   ....[14]....
        /*00b8*/ 	.word	0x0000cb70


	//   ....[15]....
        /*00bc*/ 	.word	0x0000cb90


	//----- nvinfo : EIATTR_EXIT_INSTR_OFFSETS
	.align		4
.L_1624:
        /*00c0*/ 	.byte	0x04, 0x1c
        /*00c2*/ 	.short	(.L_1626 - .L_1625)


	//   ....[0]....
.L_1625:
        /*00c4*/ 	.word	0x000002d0


	//   ....[1]....
        /*00c8*/ 	.word	0x00000b80


	//   ....[2]....
        /*00cc*/ 	.word	0x00000bb0


	//   ....[3]....
        /*00d0*/ 	.word	0x0000de60


	//   ....[4]....
        /*00d4*/ 	.word	0x0000df40


	//   ....[5]....
        /*00d8*/ 	.word	0x0000df60


	//----- nvinfo : EIATTR_CTAIDZ_USED
	.align		4
.L_1626:
        /*00dc*/ 	.byte	0x01, 0x04
	.zero		2


	//----- nvinfo : EIATTR_CRS_STACK_SIZE
	.align		4
        /*00e0*/ 	.byte	0x04, 0x1e
        /*00e2*/ 	.short	(.L_1628 - .L_1627)
.L_1627:
        /*00e4*/ 	.word	0x00000000
.L_1628:


//--------------------- .nv.info._ZN5flash24flash_fwd_splitkv_kernelI23Flash_fwd_kernel_traitsILi128ELi64ELi64ELi4ELb0ELb0EN7cutlass10bfloat16_tE19Flash_kernel_traitsILi128ELi64ELi64ELi4ES3_EELb1ELb0ELb0ELb0ELb1ELb0ELb0ELb1EEEvNS_16Flash_fwd_paramsE --------------------------
	.section	.nv.info._ZN5flash24flash_fwd_splitkv_kernelI23Flash_fwd_kernel_traitsILi128ELi64ELi64ELi4ELb0ELb0EN7cutlass10bfloat16_tE19Flash_kernel_traitsILi128ELi64ELi64ELi4ES3_EELb1ELb0ELb0ELb0ELb1ELb0ELb0ELb1EEEvNS_16Flash_fwd_paramsE,"",@"SHT_CUDA_INFO"
	.sectionflags	@""
	.align	4


	//----- nvinfo : EIATTR_CUDA_API_VERSION
	.align		4
        /*0000*/ 	.byte	0x04, 0x37
        /*0002*/ 	.short	(.L_1630 - .L_1629)
.L_1629:
        /*0004*/ 	.word	0x00000082


	//----- nvinfo : EIATTR_SW2861232_WAR
	.align		4
.L_1630:
        /*0008*/ 	.byte	0x01, 0x35
	.zero		2


	//----- nvinfo : EIATTR_PARAM_CBANK
	.align		4
        /*000c*/ 	.byte	0x04, 0x0a
        /*000e*/ 	.short	(.L_1632 - .L_1631)
	.align		4
.L_1631:
        /*0010*/ 	.word	index@(.nv.constant0._ZN5flash24flash_fwd_splitkv_kernelI23Flash_fwd_kernel_traitsILi128ELi64ELi64ELi4ELb0ELb0EN7cutlass10bfloat16_tE19Flash_kernel_traitsILi128ELi64ELi64ELi4ES3_EELb1ELb0ELb0ELb0ELb1ELb0ELb0ELb1EEEvNS_16Flash_fwd_paramsE)
        /*0014*/ 	.short	0x0160
        /*0016*/ 	.short	0x01d0


	//----- nvinfo : EIATTR_CBANK_PARAM_SIZE
	.align		4
.L_1632:
        /*0018*/ 	.byte	0x03, 0x19
        /*001a*/ 	.short	0x01d0


	//----- nvinfo : EIATTR_KPARAM_INFO
	.align		4
        /*001c*/ 	.byte	0x04, 0x17
        /*001e*/ 	.short	(.L_1634 - .L_1633)
.L_1633:
        /*0020*/ 	.word	0x00000000
        /*0024*/ 	.short	0x0000
        /*0026*/ 	.short	0x0000
        /*0028*/ 	.byte	0x00, 0xf0, 0x41, 0x07


	//----- nvinfo : EIATTR_MAXREG_COUNT
	.align		4
.L_1634:
        /*002c*/ 	.byte	0x03, 0x1b
        /*002e*/ 	.short	0x00ff


	//----- nvinfo : EIATTR_NUM_BARRIERS
	.align		4
        /*0030*/ 	.byte	0x02, 0x4c
        /*0032*/ 	.byte	0x01
	.zero		1


	//----- nvinfo : EIATTR_MERCURY_ISA_VERSION
	.align		4
        /*0034*/ 	.byte	0x03, 0x5f
        /*0036*/ 	.short	0x0000


	//----- nvinfo : EIATTR_COOP_GROUP_MASK_REGIDS
	.align		4
        /*0038*/ 	.byte	0x04, 0x29
        /*003a*/ 	.short	(.L_1636 - .L_1635)


	//   ....[0]....
.L_1635:
        /*003c*/ 	.word	0xffffffff


	//   ....[1]....
        /*0040*/ 	.word	0xffffffff


	//   ....[2]....
        /*0044*/ 	.word	0xffffffff


	//   ....[3]....
        /*0048*/ 	.word	0xffffffff


	//   ....[4]....
        /*004c*/ 	.word	0xffffffff


	//   ....[5]....
        /*0050*/ 	.word	0xffffffff


	//   ....[6]....
        /*0054*/ 	.word	0xffffffff


	//   ....[7]....
        /*0058*/ 	.word	0xffffffff


	//   ....[8]....
        /*005c*/ 	.word	0xffffffff


	//   ....[9]....
        /*0060*/ 	.word	0xffffffff


	//   ....[10]....
        /*0064*/ 	.word	0xffffffff


	//   ....[11]....
        /*0068*/ 	.word	0xffffffff


	//   ....[12]....
        /*006c*/ 	.word	0xffffffff


	//   ....[13]....
        /*0070*/ 	.word	0xffffffff


	//   ....[14]....
        /*0074*/ 	.word	0xffffffff


	//   ....[15]....
        /*0078*/ 	.word	0xffffffff


	//----- nvinfo : EIATTR_COOP_GROUP_INSTR_OFFSETS
	.align		4
.L_1636:
        /*007c*/ 	.byte	0x04, 0x28
        /*007e*/ 	.short	(.L_1638 - .L_1637)


	//   ....[0]....
.L_1637:
        /*0080*/ 	.word	0x0000e010


	//   ....[1]....
        /*0084*/ 	.word	0x0000e050


	//   ....[2]....
        /*0088*/ 	.word	0x0000e090


	//   ....[3]....
        /*008c*/ 	.word	0x0000e0b0


	//   ....[4]....
        /*0090*/ 	.word	0x00010740


	//   ....[5]....
        /*0094*/ 	.word	0x00010750


	//   ....[6]....
        /*0098*/ 	.word	0x00010780


	//   ....[7]....
        /*009c*/ 	.word	0x00010790


	//   ....[8]....
        /*00a0*/ 	.word	0x00012e20


	//   ....[9]....
        /*00a4*/ 	.word	0x00012e40


	//   ....[10]....
        /*00a8*/ 	.word	0x00012e70


	//   ....[11]....
        /*00ac*/ 	.word	0x00012e80


	//   ....[12]....
        /*00b0*/ 	.word	0x000140a0


	//   ....[13]....
        /*00b4*/ 	.word	0x000140e0


	//   ....[14]....
        /*00b8*/ 	.word	0x00014120


	//   ....[15]....
        /*00bc*/ 	.word	0x00014130


	//----- nvinfo : EIATTR_EXIT_INSTR_OFFSETS
	.align		4
.L_1638:
        /*00c0*/ 	.byte	0x04, 0x1c
        /*00c2*/ 	.short	(.L_1640 - .L_1639)


	//   ....[0]....
.L_1639:
        /*00c4*/ 	.word	0x00000320


	//   ....[1]....
        /*00c8*/ 	.word	0x00000b10


	//   ....[2]....
        /*00cc*/ 	.word	0x00000b40


	//   ....[3]....
        /*00d0*/ 	.word	0x00015420


	//   ....[4]....
        /*00d4*/ 	.word	0x000154f0


	//----- nvinfo : EIATTR_CTAIDZ_USED
	.align		4
.L_1640:
        /*00d8*/ 	.byte	0x01, 0x04
	.zero		2


	//----- nvinfo : EIATTR_CRS_STACK_SIZE
	.align		4
        /*00dc*/ 	.byte	0x04, 0x1e
        /*00de*/ 	.short	(.L_1642 - .L_1641)
.L_1641:
        /*00e0*/ 	.word	0x00000000
.L_1642:


//--------------------- .nv.info._ZN5flash24flash_fwd_splitkv_kernelI23Flash_fwd_kernel_traitsILi128ELi64ELi64ELi4ELb0ELb0EN7cutlass10bfloat16_tE19Flash_kernel_traitsILi128ELi64ELi64ELi4ES3_EELb1ELb0ELb0ELb0ELb1ELb1ELb0ELb1EEEvNS_16Flash_fwd_paramsE --------------------------
	.section	.nv.info._ZN5flash24flash_fwd_splitkv_kernelI23Flash_fwd_kernel_traitsILi128ELi64ELi64ELi4ELb0ELb0EN7cutlass10bfloat16_tE19Flash_kernel_traitsILi128ELi64ELi64ELi4ES3_EELb1ELb0ELb0ELb0ELb1ELb1ELb0ELb1EEEvNS_16Flash_fwd_paramsE,"",@"SHT_CUDA_INFO"
	.sectionflags	@""
	.align	4


	//----- nvinfo : EIATTR_CUDA_API_VERSION
	.align		4
        /*0000*/ 	.byte	0x04, 0x37
        /*0002*/ 	.short	(.L_1644 - .L_1643)
.L_1643:
        /*0004*/ 	.word	0x00000082


	//----- nvinfo : EIATTR_SW2861232_WAR
	.align		4
.L_1644:
        /*0008*/ 	.byte	0x01, 0x35
	.zero		2


	//----- nvinfo : EIATTR_PARAM_CBANK
	.align		4
        /*000c*/ 	.byte	0x04, 0x0a
        /*000e*/ 	.short	(.L_1646 - .L_1645)
	.align		4
.L_1645:
        /*0010*/ 	.word	index@(.nv.constant0._ZN5flash24flash_fwd_splitkv_kernelI23Flash_fwd_kernel_traitsILi128ELi64ELi64ELi4ELb0ELb0EN7cutlass10bfloat16_tE19Flash_kernel_traitsILi128ELi64ELi64ELi4ES3_EELb1ELb0ELb0ELb0ELb1ELb1ELb0ELb1EEEvNS_16Flash_fwd_paramsE)
        /*0014*/ 	.short	0x0160
        /*0016*/ 	.short	0x01d0


	//----- nvinfo : EIATTR_CBANK_PARAM_SIZE
	.align		4
.L_1646:
        /*0018*/ 	.byte	0x03, 0x19
        /*001a*/ 	.short	0x01d0


	//----- nvinfo : EIATTR_KPARAM_INFO
	.align		4
        /*001c*/ 	.byte	0x04, 0x17
        /*001e*/ 	.short	(.L_1648 - .L_1647)
.L_1647:
        /*0020*/ 	.word	0x00000000
        /*0024*/ 	.short	0x0000
        /*0026*/ 	.short	0x0000
        /*0028*/ 	.byte	0x00, 0xf0, 0x41, 0x07


	//----- nvinfo : EIATTR_MAXREG_COUNT
	.align		4
.L_1648:
        /*002c*/ 	.byte	0x03, 0x1b
        /*002e*/ 	.short	0x00ff


	//----- nvinfo : EIATTR_NUM_BARRIERS
	.align		4
        /*0030*/ 	.byte	0x02, 0x4c
        /*0032*/ 	.byte	0x01
	.zero		1


	//----- nvinfo : EIATTR_MERCURY_ISA_VERSION
	.align		4
        /*0034*/ 	.byte	0x03, 0x5f
        /*0036*/ 	.short	0x0000


	//----- nvinfo : EIATTR_COOP_GROUP_MASK_REGIDS
	.align		4
        /*0038*/ 	.byte	0x04, 0x29
        /*003a*/ 	.short	(.L_1650 - .L_1649)


	//   ....[0]....
.L_1649:
        /*003c*/ 	.word	0xffffffff


	//   ....[1]....
        /*0040*/ 	.word	0xffffffff


	//   ....[2]....
        /*0044*/ 	.word	0xffffffff


	//   ....[3]....
        /*0048*/ 	.word	0xffffffff


	//   ....[4]....
        /*004c*/ 	.word	0xffffffff


	//   ....[5]....
        /*0050*/ 	.word	0xffffffff


	//   ....[6]....
        /*0054*/ 	.word	0xffffffff


	//   ....[7]....
        /*0058*/ 	.word	0xffffffff


	//   ....[8]....
        /*005c*/ 	.word	0xffffffff


	//   ....[9]....
        /*0060*/ 	.word	0xffffffff


	//   ....[10]....
        /*0064*/ 	.word	0xffffffff


	//   ....[11]....
        /*0068*/ 	.word	0xffffffff


	//   ....[12]....
        /*006c*/ 	.word	0xffffffff


	//   ....[13]....
        /*0070*/ 	.word	0xffffffff


	//   ....[14]....
        /*0074*/ 	.word	0xffffffff


	//   ....[15]....
        /*0078*/ 	.word	0xffffffff


	//----- nvinfo : EIATTR_COOP_GROUP_INSTR_OFFSETS
	.align		4
.L_1650:
        /*007c*/ 	.byte	0x04, 0x28
        /*007e*/ 	.short	(.L_1652 - .L_1651)


	//   ....[0]....
.L_1651:
        /*0080*/ 	.word	0x0000e3b0


	//   ....[1]....
        /*0084*/ 	.word	0x0000e400


	//   ....[2]....
        /*0088*/ 	.word	0x0000e460


	//   ....[3]....
        /*008c*/ 	.word	0x0000e480


	//   ....[4]....
        /*0090*/ 	.word	0x00010ec0


	//   ....[5]....
        /*0094*/ 	.word	0x00010ed0


	//   ....[6]....
        /*0098*/ 	.word	0x00010f00


	//   ....[7]....
        /*009c*/ 	.word	0x00010f10


	//   ....[8]....
        /*00a0*/ 	.word	0x000139b0


	//   ....[9]....
        /*00a4*/ 	.word	0x000139d0


	//   ....[10]....
        /*00a8*/ 	.word	0x00013a00


	//   ....[11]....
        /*00ac*/ 	.word	0x00013a10


	//   ....[12]....
        /*00b0*/ 	.word	0x00014c20


	//   ....[13]....
        /*00b4*/ 	.word	0x00014c60


	//   ....[14]....
        /*00b8*/ 	.word	0x00014ca0


	//   ....[15]....
        /*00bc*/ 	.word	0x00014cb0


	//----- nvinfo : EIATTR_EXIT_INSTR_OFFSETS
	.align		4
.L_1652:
        /*00c0*/ 	.byte	0x04, 0x1c
        /*00c2*/ 	.short	(.L_1654 - .L_1653)


	//   ....[0]....
.L_1653:
        /*00c4*/ 	.word	0x00000320


	//   ....[1]....
        /*00c8*/ 	.word	0x00000b10


	//   ....[2]....
        /*00cc*/ 	.word	0x00000b40


	//   ....[3]....
        /*00d0*/ 	.word	0x00015fa0


	//   ....[4]....
        /*00d4*/ 	.word	0x00016070


	//----- nvinfo : EIATTR_CTAIDZ_USED
	.align		4
.L_1654:
        /*00d8*/ 	.byte	0x01, 0x04
	.zero		2


	//----- nvinfo : EIATTR_CRS_STACK_SIZE
	.align		4
        /*00dc*/ 	.byte	0x04, 0x1e
        /*00de*/ 	.short	(.L_1656 - .L_1655)
.L_1655:
        /*00e0*/ 	.word	0x00000000
.L_1656:


//--------------------- .nv.info._ZN5flash24flash_fwd_splitkv_kernelI23Flash_fwd_kernel_traitsILi128ELi64ELi64ELi4ELb0ELb0EN7cutlass10bfloat16_tE19Flash_kernel_traitsILi128ELi64ELi64ELi4ES3_EELb1ELb0ELb1ELb0ELb0ELb0ELb0ELb1EEEvNS_16Flash_fwd_paramsE --------------------------
	.section	.nv.info._ZN5flash24flash_fwd_splitkv_kernelI23Flash_fwd_kernel_traitsILi128ELi64ELi64ELi4ELb0ELb0EN7cutlass10bfloat16_tE19Flash_kernel_traitsILi128ELi64ELi64ELi4ES3_EELb1ELb0ELb1ELb0ELb0ELb0ELb0ELb1EEEvNS_16Flash_fwd_paramsE,"",@"SHT_CUDA_INFO"
	.sectionflags	@""
	.align	4


	//----- nvinfo : EIATTR_CUDA_API_VERSION
	.align		4
        /*0000*/ 	.byte	0x04, 0x37
        /*0002*/ 	.short	(.L_1658 - .L_1657)
.L_1657:
        /*0004*/ 	.word	0x00000082


	//----- nvinfo : EIATTR_SW2861232_WAR
	.align		4
.L_1658:
        /*0008*/ 	.byte	0x01, 0x35
	.zero		2


	//----- nvinfo : EIATTR_PARAM_CBANK
	.align		4
        /*000c*/ 	.byte	0x04, 0x0a
        /*000e*/ 	.short	(.L_1660 - .L_1659)
	.align		4
.L_1659:
        /*0010*/ 	.word	index@(.nv.constant0._ZN5flash24flash_fwd_splitkv_kernelI23Flash_fwd_kernel_traitsILi128ELi64ELi64ELi4ELb0ELb0EN7cutlass10bfloat16_tE19Flash_kernel_traitsILi128ELi64ELi64ELi4ES3_EELb1ELb0ELb1ELb0ELb0ELb0ELb0ELb1EEEvNS_16Flash_fwd_paramsE)
        /*0014*/ 	.short	0x0160
        /*0016*/ 	.short	0x01d0


	//----- nvinfo : EIATTR_CBANK_PARAM_SIZE
	.align		4
.L_1660:
        /*0018*/ 	.byte	0x03, 0x19
        /*001a*/ 	.short	0x01d0


	//----- nvinfo : EIATTR_KPARAM_INFO
	.align		4
        /*001c*/ 	.byte	0x04, 0x17
        /*001e*/ 	.short	(.L_1662 - .L_1661)
.L_1661:
        /*0020*/ 	.word	0x00000000
        /*0024*/ 	.short	0x0000
        /*0026*/ 	.short	0x0000
        /*0028*/ 	.byte	0x00, 0xf0, 0x41, 0x07


	//----- nvinfo : EIATTR_MAXREG_COUNT
	.align		4
.L_1662:
        /*002c*/ 	.byte	0x03, 0x1b
        /*002e*/ 	.short	0x00ff


	//----- nvinfo : EIATTR_NUM_BARRIERS
	.align		4
        /*0030*/ 	.byte	0x02, 0x4c
        /*0032*/ 	.byte	0x01
	.zero		1


	//----- nvinfo : EIATTR_MERCURY_ISA_VERSION
	.align		4
        /*0034*/ 	.byte	0x03, 0x5f
        /*0036*/ 	.short	0x0000


	//----- nvinfo : EIATTR_COOP_GROUP_MASK_REGIDS
	.align		4
        /*0038*/ 	.byte	0x04, 0x29
        /*003a*/ 	.short	(.L_1664 - .L_1663)


	//   ....[0]....
.L_1663:
        /*003c*/ 	.word	0xffffffff


	//   ....[1]....
        /*0040*/ 	.word	0xffffffff


	//   ....[2]....
        /*0044*/ 	.word	0xffffffff


	//   ....[3]....
        /*0048*/ 	.word	0xffffffff


	//   ....[4]....
        /*004c*/ 	.word	0xffffffff


	//   ....[5]....
        /*0050*/ 	.word	0xffffffff


	//   ....[6]....
        /*0054*/ 	.word	0xffffffff


	//   ....[7]....
        /*0058*/ 	.word	0xffffffff


	//   ....[8]....
        /*005c*/ 	.word	0xffffffff


	//   ....[9]....
        /*0060*/ 	.word	0xffffffff


	//   ....[10]....
        /*0064*/ 	.word	0xffffffff


	//   ....[11]....
        /*0068*/ 	.word	0xffffffff


	//   ....[12]....
        /*006c*/ 	.word	0xffffffff


	//   ....[13]....
        /*0070*/ 	.word	0xffffffff


	//   ....[14]....
        /*0074*/ 	.word	0xffffffff


	//   ....[15]....
        /*0078*/ 	.word	0xffffffff


	//----- nvinfo : EIATTR_COOP_GROUP_INSTR_OFFSETS
	.align		4
.L_1664:
        /*007c*/ 	.byte	0x04, 0x28
        /*007e*/ 	.short	(.L_1666 - .L_1665)


	//   ....[0]....
.L_1665:
        /*0080*/ 	.word	0x0000fd70


	//   ....[1]....
        /*0084*/ 	.word	0x0000fdc0


	//   ....[2]....
        /*0088*/ 	.word	0x0000fe00


	//   ....[3]....
        /*008c*/ 	.word	0x0000fe20


	//   ....[4]....
        /*0090*/ 	.word	0x00012d10


	//   ....[5]....
        /*0094*/ 	.word	0x00012d50


	//   ....[6]....
        /*0098*/ 	.word	0x00012d70


	//   ....[7]....
        /*009c*/ 	.word	0x00012da0


	//   ....[8]....
        /*00a0*/ 	.word	0x00015d50


	//   ....[9]....
        /*00a4*/ 	.word	0x00015d70


	//   ....[10]....
        /*00a8*/ 	.word	0x00015d90


	//   ....[11]....
        /*00ac*/ 	.word	0x00015db0


	//   ....[12]....
        /*00b0*/ 	.word	0x00016fe0


	//   ....[13]....
        /*00b4*/ 	.word	0x00017020


	//   ....[14]....
        /*00b8*/ 	.word	0x00017060


	//   ....[15]....
        /*00bc*/ 	.word	0x00017070


	//----- nvinfo : EIATTR_EXIT_INSTR_OFFSETS
	.align		4
.L_1666:
        /*00c0*/ 	.byte	0x04, 0x1c
        /*00c2*/ 	.short	(.L_1668 - .L_1667)


	//   ....[0]....
.L_1667:
        /*00c4*/ 	.word	0x00000310


	//   ....[1]....
        /*00c8*/ 	.word	0x00000bb0


	//   ....[2]....
        /*00cc*/ 	.word	0x00000be0


	//   ....[3]....
        /*00d0*/ 	.word	0x00018390


	//   ....[4]....
        /*00d4*/ 	.word	0x00018470


	//   ....[5]....
        /*00d8*/ 	.word	0x00018490


	//----- nvinfo : EIATTR_CTAIDZ_USED
	.align		4
.L_1668:
        /*00dc*/ 	.byte	0x01, 0x04
	.zero		2


	//----- nvinfo : EIATTR_CRS_STACK_SIZE
	.align		4
        /*00e0*/ 	.byte	0x04, 0x1e
        /*00e2*/ 	.short	(.L_1670 - .L_1669)
.L_1669:
        /*00e4*/ 	.word	0x00000000
.L_1670:


//--------------------- .nv.info._ZN5flash24flash_fwd_splitkv_kernelI23Flash_fwd_kernel_traitsILi128ELi64ELi64ELi4ELb0ELb0EN7cutlass10bfloat16_tE19Flash_kernel_traitsILi128ELi64ELi64ELi4ES3_EELb1ELb0ELb1ELb0ELb0ELb1ELb0ELb1EEEvNS_16Flash_fwd_paramsE --------------------------
	.section	.nv.info._ZN5flash24flash_fwd_splitkv_kernelI23Flash_fwd_kernel_traitsILi128ELi64ELi64ELi4ELb0ELb0EN7cutlass10bfloat16_tE19Flash_kernel_traitsILi128ELi64ELi64ELi4ES3_EELb1ELb0ELb1ELb0ELb0ELb1ELb0ELb1EEEvNS_16Flash_fwd_paramsE,"",@"SHT_CUDA_INFO"
	.sectionflags	@""
	.align	4


	//----- nvinfo : EIATTR_CUDA_API_VERSION
	.align		4
        /*0000*/ 	.byte	0x04, 0x37
        /*0002*/ 	.short	(.L_1672 - .L_1671)
.L_1671:
        /*0004*/ 	.word	0x00000082


	//----- nvinfo : EIATTR_SW2861232_WAR
	.align		4
.L_1672:
        /*0008*/ 	.byte	0x01, 0x35
	.zero		2


	//----- nvinfo : EIATTR_PARAM_CBANK
	.align		4
        /*000c*/ 	.byte	0x04, 0x0a
        /*000e*/ 	.short	(.L_1674 - .L_1673)
	.align		4
.L_1673:
        /*0010*/ 	.word	index@(.nv.constant0._ZN5flash24flash_fwd_splitkv_kernelI23Flash_fwd_kernel_traitsILi128ELi64ELi64ELi4ELb0ELb0EN7cutlass10bfloat16_tE19Flash_kernel_traitsILi128ELi64ELi64ELi4ES3_EELb1ELb0ELb1ELb0ELb0ELb1ELb0ELb1EEEvNS_16Flash_fwd_paramsE)
        /*0014*/ 	.short	0x0160
        /*0016*/ 	.short	0x01d0


	//----- nvinfo : EIATTR_CBANK_PARAM_SIZE
	.align		4
.L_1674:
        /*0018*/ 	.byte	0x03, 0x19
        /*001a*/ 	.short	0x01d0


	//----- nvinfo : EIATTR_KPARAM_INFO
	.align		4
        /*001c*/ 	.byte	0x04, 0x17
        /*001e*/ 	.short	(.L_1676 - .L_1675)
.L_1675:
        /*0020*/ 	.word	0x00000000
        /*0024*/ 	.short	0x0000
        /*0026*/ 	.short	0x0000
        /*0028*/ 	.byte	0x00, 0xf0, 0x41, 0x07


	//----- nvinfo : EIATTR_MAXREG_COUNT
	.align		4
.L_1676:
        /*002c*/ 	.byte	0x03, 0x1b
        /*002e*/ 	.short	0x00ff


	//----- nvinfo : EIATTR_NUM_BARRIERS
	.align		4
        /*0030*/ 	.byte	0x02, 0x4c
        /*0032*/ 	.byte	0x01
	.zero		1


	//----- nvinfo : EIATTR_MERCURY_ISA_VERSION
	.align		4
        /*0034*/ 	.byte	0x03, 0x5f
        /*0036*/ 	.short	0x0000


	//----- nvinfo : EIATTR_COOP_GROUP_MASK_REGIDS
	.align		4
        /*0038*/ 	.byte	0x04, 0x29
        /*003a*/ 	.short	(.L_1678 - .L_1677)


	//   ....[0]....
.L_1677:
        /*003c*/ 	.word	0xffffffff


	//   ....[1]....
        /*0040*/ 	.word	0xffffffff


	//   ....[2]....
        /*0044*/ 	.word	0xffffffff


	//   ....[3]....
        /*0048*/ 	.word	0xffffffff


	//   ....[4]....
        /*004c*/ 	.word	0xffffffff


	//   ....[5]....
        /*0050*/ 	.word	0xffffffff


	//   ....[6]....
        /*0054*/ 	.word	0xffffffff


	//   ....[7]....
        /*0058*/ 	.word	0xffffffff


	//   ....[8]....
        /*005c*/ 	.word	0xffffffff


	//   ....[9]....
        /*0060*/ 	.word	0xffffffff


	//   ....[10]....
        /*0064*/ 	.word	0xffffffff


	//   ....[11]....
        /*0068*/ 	.word	0xffffffff


	//   ....[12]....
        /*006c*/ 	.word	0xffffffff


	//   ....[13]....
        /*0070*/ 	.word	0xffffffff


	//   ....[14]....
        /*0074*/ 	.word	0xffffffff


	//   ....[15]....
        /*0078*/ 	.word	0xffffffff


	//----- nvinfo : EIATTR_COOP_GROUP_INSTR_OFFSETS
	.align		4
.L_1678:
        /*007c*/ 	.byte	0x04, 0x28
        /*007e*/ 	.short	(.L_1680 - .L_1679)


	//   ....[0]....
.L_1679:
        /*0080*/ 	.word	0x00010190


	//   ....[1]....
        /*0084*/ 	.word	0x000101e0


	//   ....[2]....
        /*0088*/ 	.word	0x00010220


	//   ....[3]....
        /*008c*/ 	.word	0x00010240


	//   ....[4]....
        /*0090*/ 	.word	0x00013540


	//   ....[5]....
        /*0094*/ 	.word	0x00013550


	//   ....[6]....
        /*0098*/ 	.word	0x00013580


	//   ....[7]....
        /*009c*/ 	.word	0x00013590


	//   ....[8]....
        /*00a0*/ 	.word	0x00016970


	//   ....[9]....
        /*00a4*/ 	.word	0x00016980


	//   ....[10]....
        /*00a8*/ 	.word	0x000169a0


	//   ....[11]....
        /*00ac*/ 	.word	0x000169c0


	//   ....[12]....
        /*00b0*/ 	.word	0x00017bd0


	//   ....[13]....
        /*00b4*/ 	.word	0x00017c10


	//   ....[14]....
        /*00b8*/ 	.word	0x00017c50


	//   ....[15]....
        /*00bc*/ 	.word	0x00017c60


	//----- nvinfo : EIATTR_EXIT_INSTR_OFFSETS
	.align		4
.L_1680:
        /*00c0*/ 	.byte	0x04, 0x1c
        /*00c2*/ 	.short	(.L_1682 - .L_1681)


	//   ....[0]....
.L_1681:
        /*00c4*/ 	.word	0x00000310


	//   ....[1]....
        /*00c8*/ 	.word	0x00000bb0


	//   ....[2]....
        /*00cc*/ 	.word	0x00000be0


	//   ....[3]....
        /*00d0*/ 	.word	0x00018f80


	//   ....[4]....
        /*00d4*/ 	.word	0x00019060


	//   ....[5]....
        /*00d8*/ 	.word	0x00019080


	//----- nvinfo : EIATTR_CTAIDZ_USED
	.align		4
.L_1682:
        /*00dc*/ 	.byte	0x01, 0x04
	.zero		2


	//----- nvinfo : EIATTR_CRS_STACK_SIZE
	.align		4
        /*00e0*/ 	.byte	0x04, 0x1e
        /*00e2*/ 	.short	(.L_1684 - .L_1683)
.L_1683:
        /*00e4*/ 	.word	0x00000000
.L_1684:


//--------------------- .nv.info._ZN5flash24flash_fwd_splitkv_kernelI23Flash_fwd_kernel_traitsILi128ELi64ELi64ELi4ELb0ELb0EN7cutlass10bfloat16_tE19Flash_kernel_traitsILi128ELi64ELi64ELi4ES3_EELb1ELb0ELb0ELb0ELb1ELb0ELb1ELb0EEEvNS_16Flash_fwd_paramsE --------------------------
	.section	.nv.info._ZN5flash24flash_fwd_splitkv_kernelI23Flash_fwd_kernel_traitsILi128ELi64ELi64ELi4ELb0ELb0EN7cutlass10bfloat16_tE19Flash_kernel_traitsILi128ELi64ELi64ELi4ES3_EELb1ELb0ELb0ELb0ELb1ELb0ELb1ELb0EEEvNS_16Flash_fwd_paramsE,"",@"SHT_CUDA_INFO"
	.sectionflags	@""
	.align	4


	//----- nvinfo : EIATTR_CUDA_API_VERSION
	.align		4
        /*0000*/ 	.byte	0x04, 0x37
        /*0002*/ 	.short	(.L_1686 - .L_1685)
.L_1685:
        /*0004*/ 	.word	0x00000082


	//----- nvinfo : EIATTR_SW2861232_WAR
	.align		4
.L_1686:
        /*0008*/ 	.byte	0x01, 0x35
	.zero		2


	//----- nvinfo : EIATTR_PARAM_CBANK
	.align		4
        /*000c*/ 	.byte	0x04, 0x0a
        /*000e*/ 	.short	(.L_1688 - .L_1687)
	.align		4
.L_1687:
        /*0010*/ 	.word	index@(.nv.constant0._ZN5flash24flash_fwd_splitkv_kernelI23Flash_fwd_kernel_traitsILi128ELi64ELi64ELi4ELb0ELb0EN7cutlass10bfloat16_tE19Flash_kernel_traitsILi128ELi64ELi64ELi4ES3_EELb1ELb0ELb0ELb0ELb1ELb0ELb1ELb0EEEvNS_16Flash_fwd_paramsE)
        /*0014*/ 	.short	0x0160
        /*0016*/ 	.short	0x01d0


	//----- nvinfo : EIATTR_CBANK_PARAM_SIZE
	.align		4
.L_1688:
        /*0018*/ 	.byte	0x03, 0x19
        /*001a*/ 	.short	0x01d0


	//----- nvinfo : EIATTR_KPARAM_INFO
	.align		4
        /*001c*/ 	.byte	0x04, 0x17
        /*001e*/ 	.short	(.L_1690 - .L_1689)
.L_1689:
        /*0020*/ 	.word	0x00000000
        /*0024*/ 	.short	0x0000
        /*0026*/ 	.short	0x0000
        /*0028*/ 	.byte	0x00, 0xf0, 0x41, 0x07


	//----- nvinfo : EIATTR_MAXREG_COUNT
	.align		4
.L_1690:
        /*002c*/ 	.byte	0x03, 0x1b
        /*002e*/ 	.short	0x00ff


	//----- nvinfo : EIATTR_NUM_BARRIERS
	.align		4
        /*0030*/ 	.byte	0x02, 0x4c
        /*0032*/ 	.byte	0x01
	.zero		1


	//----- nvinfo : EIATTR_MERCURY_ISA_VERSION
	.align		4
        /*0034*/ 	.byte	0x03, 0x5f
        /*0036*/ 	.short	0x0000


	//----- nvinfo : EIATTR_COOP_GROUP_MASK_REGIDS
	.align		4
        /*0038*/ 	.byte	0x04, 0x29
        /*003a*/ 	.short	(.L_1692 - .L_1691)


	//   ....[0]....
.L_1691:
        /*003c*/ 	.word	0xffffffff


	//   ....[1]....
        /*0040*/ 	.word	0xffffffff


	//   ....[2]....
        /*0044*/ 	.word	0xffffffff


	//   ....[3]....
        /*0048*/ 	.word	0xffffffff


	//   ....[4]....
        /*004c*/ 	.word	0xffffffff


	//   ....[5]....
        /*0050*/ 	.word	0xffffffff


	//   ....[6]....
        /*0054*/ 	.word	0xffffffff


	//   ....[7]....
        /*0058*/ 	.word	0xffffffff


	//   ....[8]....
        /*005c*/ 	.word	0xffffffff


	//   ....[9]....
        /*0060*/ 	.word	0xffffffff


	//   ....[10]....
        /*0064*/ 	.word	0xffffffff


	//   ....[11]....
        /*0068*/ 	.word	0xffffffff


	//   ....[12]....
        /*006c*/ 	.word	0xffffffff


	//   ....[13]....
        /*0070*/ 	.word	0xffffffff


	//   ....[14]....
        /*0074*/ 	.word	0xffffffff


	//   ....[15]....
        /*0078*/ 	.word	0xffffffff


	//----- nvinfo : EIATTR_COOP_GROUP_INSTR_OFFSETS
	.align		4
.L_1692:
        /*007c*/ 	.byte	0x04, 0x28
        /*007e*/ 	.short	(.L_1694 - .L_1693)


	//   ....[0]....
.L_1693:
        /*0080*/ 	.word	0x000039a0


	//   ....[1]....
        /*0084*/ 	.word	0x00003a80


	//   ....[2]....
        /*0088*/ 	.word	0x00003a90


	//   ....[3]....
        /*008c*/ 	.word	0x00003ad0


	//   ....[4]....
        /*0090*/ 	.word	0x000060e0


	//   ....[5]....
        /*0094*/ 	.word	0x000060f0


	//   ....[6]....
        /*0098*/ 	.word	0x00006120


	//   ....[7]....
        /*009c*/ 	.word	0x00006130


	//   ....[8]....
        /*00a0*/ 	.word	0x00008770


	//   ....[9]....
        /*00a4*/ 	.word	0x00008790


	//   ....[10]....
        /*00a8*/ 	.word	0x000087c0


	//   ....[11]....
        /*00ac*/ 	.word	0x000087d0


	//   ....[12]....
        /*00b0*/ 	.word	0x000099e0


	//   ....[13]....
        /*00b4*/ 	.word	0x00009a10


	//   ....[14]....
        /*00b8*/ 	.word	0x00009a70


	//   ....[15]....
        /*00bc*/ 	.word	0x00009a80


	//----- nvinfo : EIATTR_EXIT_INSTR_OFFSETS
	.align		4
.L_1694:
        /*00c0*/ 	.byte	0x04, 0x1c
        /*00c2*/ 	.short	(.L_1696 - .L_1695)


	//   ....[0]....
.L_1695:
        /*00c4*/ 	.word	0x00000410


	//   ....[1]....
        /*00c8*/ 	.word	0x00000bc0


	//   ....[2]....
        /*00cc*/ 	.word	0x00000bf0


	//   ....[3]....
        /*00d0*/ 	.word	0x0000a9b0


	//   ....[4]....
        /*00d4*/ 	.word	0x0000a9e0


	//----- nvinfo : EIATTR_CTAIDZ_USED
	.align		4
.L_1696:
        /*00d8*/ 	.byte	0x01, 0x04
	.zero		2


	//----- nvinfo : EIATTR_CRS_STACK_SIZE
	.align		4
        /*00dc*/ 	.byte	0x04, 0x1e
        /*00de*/ 	.short	(.L_1698 - .L_1697)
.L_1697:
        /*00e0*/ 	.word	0x00000000
.L_1698:


//--------------------- .nv.info._ZN5flash24flash_fwd_splitkv_kernelI23Flash_fwd_kernel_traitsILi128ELi64ELi64ELi4ELb0ELb0EN7cutlass10bfloat16_tE19Flash_kernel_traitsILi128ELi64ELi64ELi4ES3_EELb1ELb0ELb0ELb0ELb1ELb1ELb1ELb0EEEvNS_16Flash_fwd_paramsE --------------------------
	.section	.nv.info._ZN5flash24flash_fwd_splitkv_kernelI23Flash_fwd_kernel_traitsILi128ELi64ELi64ELi4ELb0ELb0EN7cutlass10bfloat16_tE19Flash_kernel_traitsILi128ELi64ELi64ELi4ES3_EELb1ELb0ELb0ELb0ELb1ELb1ELb1ELb0EEEvNS_16Flash_fwd_paramsE,"",@"SHT_CUDA_INFO"
	.sectionflags	@""
	.align	4


	//----- nvinfo : EIATTR_CUDA_API_VERSION
	.align		4
        /*0000*/ 	.byte	0x04, 0x37
        /*0002*/ 	.short	(.L_1700 - .L_1699)
.L_1699:
        /*0004*/ 	.word	0x00000082


	//----- nvinfo : EIATTR_SW2861232_WAR
	.align		4
.L_1700:
        /*0008*/ 	.byte	0x01, 0x35
	.zero		2


	//----- nvinfo : EIATTR_PARAM_CBANK
	.align		4
        /*000c*/ 	.byte	0x04, 0x0a
        /*000e*/ 	.short	(.L_1702 - .L_1701)
	.align		4
.L_1701:
        /*0010*/ 	.word	index@(.nv.constant0._ZN5flash24flash_fwd_splitkv_kernelI23Flash_fwd_kernel_traitsILi128ELi64ELi64ELi4ELb0ELb0EN7cutlass10bfloat16_tE19Flash_kernel_traitsILi128ELi64ELi64ELi4ES3_EELb1ELb0ELb0ELb0ELb1ELb1ELb1ELb0EEEvNS_16Flash_fwd_paramsE)
        /*0014*/ 	.short	0x0160
        /*0016*/ 	.short	0x01d0


	//----- nvinfo : EIATTR_CBANK_PARAM_SIZE
	.align		4
.L_1702:
        /*0018*/ 	.byte	0x03, 0x19
        /*001a*/ 	.short	0x01d0


	//----- nvinfo : EIATTR_KPARAM_INFO
	.align		4
        /*001c*/ 	.byte	0x04, 0x17
        /*001e*/ 	.short	(.L_1704 - .L_1703)
.L_1703:
        /*0020*/ 	.word	0x00000000
        /*0024*/ 	.short	0x0000
        /*0026*/ 	.short	0x0000
        /*0028*/ 	.byte	0x00, 0xf0, 0x41, 0x07


	//----- nvinfo : EIATTR_MAXREG_COUNT
	.align		4
.L_1704:
        /*002c*/ 	.byte	0x03, 0x1b
        /*002e*/ 	.short	0x00ff


	//----- nvinfo : EIATTR_NUM_BARRIERS
	.align		4
        /*0030*/ 	.byte	0x02, 0x4c
        /*0032*/ 	.byte	0x01
	.zero		1


	//----- nvinfo : EIATTR_MERCURY_ISA_VERSION
	.align		4
        /*0034*/ 	.byte	0x03, 0x5f
        /*0036*/ 	.short	0x0000


	//----- nvinfo : EIATTR_COOP_GROUP_MASK_REGIDS
	.align		4
        /*0038*/ 	.byte	0x04, 0x29
        /*003a*/ 	.short	(.L_1706 - .L_1705)


	//   ....[0]....
.L_1705:
        /*003c*/ 	.word	0xffffffff


	//   ....[1]....
        /*0040*/ 	.word	0xffffffff


	//   ....[2]....
        /*0044*/ 	.word	0xffffffff


	//   ....[3]....
        /*0048*/ 	.word	0xffffffff


	//   ....[4]....
        /*004c*/ 	.word	0xffffffff


	//   ....[5]....
        /*0050*/ 	.word	0xffffffff


	//   ....[6]....
        /*0054*/ 	.word	0xffffffff


	//   ....[7]....
        /*0058*/ 	.word	0xffffffff


	//   ....[8]....
        /*005c*/ 	.word	0xffffffff


	//   ....[9]....
        /*0060*/ 	.word	0xffffffff


	//   ....[10]....
        /*0064*/ 	.word	0xffffffff


	//   ....[11]....
        /*0068*/ 	.word	0xffffffff


	//   ....[12]....
        /*006c*/ 	.word	0xffffffff


	//   ....[13]....
        /*0070*/ 	.word	0xffffffff


	//   ....[14]....
        /*0074*/ 	.word	0xffffffff


	//   ....[15]....
        /*0078*/ 	.word	0xffffffff


	//----- nvinfo : EIATTR_COOP_GROUP_INSTR_OFFSETS
	.align		4
.L_1706:
        /*007c*/ 	.byte	0x04, 0x28
        /*007e*/ 	.short	(.L_1708 - .L_1707)


	//   ....[0]....
.L_1707:
        /*0080*/ 	.word	0x00003e00


	//   ....[1]....
        /*0084*/ 	.word	0x00003e30


	//   ....[2]....
        /*0088*/ 	.word	0x00003e50


	//   ....[3]....
        /*008c*/ 	.word	0x00003e70


	//   ....[4]....
        /*0090*/ 	.word	0x000068a0


	//   ....[5]....
        /*0094*/ 	.word	0x000068b0


	//   ....[6]....
        /*0098*/ 	.word	0x000068e0


	//   ....[7]....
        /*009c*/ 	.word	0x000068f0


	//   ....[8]....
        /*00a0*/ 	.word	0x00009380


	//   ....[9]....
        /*00a4*/ 	.word	0x000093a0


	//   ....[10]....
        /*00a8*/ 	.word	0x000093d0


	//   ....[11]....
        /*00ac*/ 	.word	0x000093e0


	//   ....[12]....
        /*00b0*/ 	.word	0x0000a5b0


	//   ....[13]....
        /*00b4*/ 	.word	0x0000a5e0


	//   ....[14]....
        /*00b8*/ 	.word	0x0000a640


	//   ....[15]....
        /*00bc*/ 	.word	0x0000a650


	//----- nvinfo : EIATTR_EXIT_INSTR_OFFSETS
	.align		4
.L_1708:
        /*00c0*/ 	.byte	0x04, 0x1c
        /*00c2*/ 	.short	(.L_1710 - .L_1709)


	//   ....[0]....
.L_1709:
        /*00c4*/ 	.word	0x00000410


	//   ....[1]....
        /*00c8*/ 	.word	0x00000bc0


	//   ....[2]....
        /*00cc*/ 	.word	0x00000bf0


	//   ....[3]....
        /*00d0*/ 	.word	0x0000b580


	//   ....[4]....
        /*00d4*/ 	.word	0x0000b5b0


	//----- nvinfo : EIATTR_CTAIDZ_USED
	.align		4
.L_1710:
        /*00d8*/ 	.byte	0x01, 0x04
	.zero		2


	//----- nvinfo : EIATTR_CRS_STACK_SIZE
	.align		4
        /*00dc*/ 	.byte	0x04, 0x1e
        /*00de*/ 	.short	(.L_1712 - .L_1711)
.L_1711:
        /*00e0*/ 	.word	0x00000000
.L_1712:


//--------------------- .nv.info._ZN5flash24flash_fwd_splitkv_kernelI23Flash_fwd_kernel_traitsILi128ELi64ELi64ELi4ELb0ELb0EN7cutlass10bfloat16_tE19Flash_kernel_traitsILi128ELi64ELi64ELi4ES3_EELb1ELb0ELb1ELb0ELb0ELb0ELb1ELb0EEEvNS_16Flash_fwd_paramsE --------------------------
	.section	.nv.info._ZN5flash24flash_fwd_splitkv_kernelI23Flash_fwd_kernel_traitsILi128ELi64ELi64ELi4ELb0ELb0EN7cutlass10bfloat16_tE19Flash_kernel_traitsILi128ELi64ELi64ELi4ES3_EELb1ELb0ELb1ELb0ELb0ELb0ELb1ELb0EEEvNS_16Flash_fwd_paramsE,"",@"SHT_CUDA_INFO"
	.sectionflags	@""
	.align	4


	//----- nvinfo : EIATTR_CUDA_API_VERSION
	.align		4
        /*0000*/ 	.byte	0x04, 0x37
        /*0002*/ 	.short	(.L_1714 - .L_1713)
.L_1713:
        /*0004*/ 	.word	0x00000082


	//----- nvinfo : EIATTR_SW2861232_WAR
	.align		4
.L_1714:
        /*0008*/ 	.byte	0x01, 0x35
	.zero		2


	//----- nvinfo : EIATTR_PARAM_CBANK
	.align		4
        /*000c*/ 	.byte	0x04, 0x0a
        /*000e*/ 	.short	(.L_1716 - .L_1715)
	.align		4
.L_1715:
        /*0010*/ 	.word	index@(.nv.constant0._ZN5flash24flash_fwd_splitkv_kernelI23Flash_fwd_kernel_traitsILi128ELi64ELi64ELi4ELb0ELb0EN7cutlass10bfloat16_tE19Flash_kernel_traitsILi128ELi64ELi64ELi4ES3_EELb1ELb0ELb1ELb0ELb0ELb0ELb1ELb0EEEvNS_16Flash_fwd_paramsE)
        /*0014*/ 	.short	0x0160
        /*0016*/ 	.short	0x01d0


	//----- nvinfo : EIATTR_CBANK_PARAM_SIZE
	.align		4
.L_1716:
        /*0018*/ 	.byte	0x03, 0x19
        /*001a*/ 	.short	0x01d0


	//----- nvinfo : EIATTR_KPARAM_INFO
	.align		4
        /*001c*/ 	.byte	0x04, 0x17
        /*001e*/ 	.short	(.L_1718 - .L_1717)
.L_1717:
        /*0020*/ 	.word	0x00000000
        /*0024*/ 	.short	0x0000
        /*0026*/ 	.short	0x0000
        /*0028*/ 	.byte	0x00, 0xf0, 0x41, 0x07


	//----- nvinfo : EIATTR_MAXREG_COUNT
	.align		4
.L_1718:
        /*002c*/ 	.byte	0x03, 0x1b
        /*002e*/ 	.short	0x00ff


	//----- nvinfo : EIATTR_NUM_BARRIERS
	.align		4
        /*0030*/ 	.byte	0x02, 0x4c
        /*0032*/ 	.byte	0x01
	.zero		1


	//----- nvinfo : EIATTR_MERCURY_ISA_VERSION
	.align		4
        /*0034*/ 	.byte	0x03, 0x5f
        /*0036*/ 	.short	0x0000


	//----- nvinfo : EIATTR_COOP_GROUP_MASK_REGIDS
	.align		4
        /*0038*/ 	.byte	0x04, 0x29
        /*003a*/ 	.short	(.L_1720 - .L_1719)


	//   ....[0]....
.L_1719:
        /*003c*/ 	.word	0xffffffff


	//   ....[1]....
        /*0040*/ 	.word	0xffffffff


	//   ....[2]....
        /*0044*/ 	.word	0xffffffff


	//   ....[3]....
        /*0048*/ 	.word	0xffffffff


	//   ....[4]....
        /*004c*/ 	.word	0xffffffff


	//   ....[5]....
        /*0050*/ 	.word	0xffffffff


	//   ....[6]....
        /*0054*/ 	.word	0xffffffff


	//   ....[7]....
        /*0058*/ 	.word	0xffffffff


	//   ....[8]....
        /*005c*/ 	.word	0xffffffff


	//   ....[9]....
        /*0060*/ 	.word	0xffffffff


	//   ....[10]....
        /*0064*/ 	.word	0xffffffff


	//   ....[11]....
        /*0068*/ 	.word	0xffffffff


	//   ....[12]....
        /*006c*/ 	.word	0xffffffff


	//   ....[13]....
        /*0070*/ 	.word	0xffffffff


	//   ....[14]....
        /*0074*/ 	.word	0xffffffff


	//   ....[15]....
        /*0078*/ 	.word	0xffffffff


	//----- nvinfo : EIATTR_COOP_GROUP_INSTR_OFFSETS
	.align		4
.L_1720:
        /*007c*/ 	.byte	0x04, 0x28
        /*007e*/ 	.short	(.L_1722 - .L_1721)


	//   ....[0]....
.L_1721:
        /*0080*/ 	.word	0x00004f30


	//   ....[1]....
        /*0084*/ 	.word	0x00004f80


	//   ....[2]....
        /*0088*/ 	.word	0x00004fe0


	//   ....[3]....
        /*008c*/ 	.word	0x00005010


	//   ....[4]....
        /*0090*/ 	.word	0x00007fc0


	//   ....[5]....
        /*0094*/ 	.word	0x00007fd0


	//   ....[6]....
        /*0098*/ 	.word	0x00008000


	//   ....[7]....
        /*009c*/ 	.word	0x00008010


	//   ....[8]....
        /*00a0*/ 	.word	0x0000afb0


	//   ....[9]....
        /*00a4*/ 	.word	0x0000afd0


	//   ....[10]....
        /*00a8*/ 	.word	0x0000aff0


	//   ....[11]....
        /*00ac*/ 	.word	0x0000b010


	//   ....[12]....
        /*00b0*/ 	.word	0x0000c230


	//   ....[13]....
        /*00b4*/ 	.word	0x0000c270


	//   ....[14]....
        /*00b8*/ 	.word	0x0000c2e0


	//   ....[15]....
        /*00bc*/ 	.word	0x0000c300


	//----- nvinfo : EIATTR_EXIT_INSTR_OFFSETS
	.align		4
.L_1722:
        /*00c0*/ 	.byte	0x04, 0x1c
        /*00c2*/ 	.short	(.L_1724 - .L_1723)


	//   ....[0]....
.L_1723:
        /*00c4*/ 	.word	0x00000410


	//   ....[1]....
        /*00c8*/ 	.word	0x00000e50


	//   ....[2]....
        /*00cc*/ 	.word	0x00000e80


	//   ....[3]....
        /*00d0*/ 	.word	0x0000d410


	//   ....[4]....
        /*00d4*/ 	.word	0x0000d450


	//   ....[5]....
        /*00d8*/ 	.word	0x0000d470


	//----- nvinfo : EIATTR_CTAIDZ_USED
	.align		4
.L_1724:
        /*00dc*/ 	.byte	0x01, 0x04
	.zero		2


	//----- nvinfo : EIATTR_CRS_STACK_SIZE
	.align		4
        /*00e0*/ 	.byte	0x04, 0x1e
        /*00e2*/ 	.short	(.L_1726 - .L_1725)
.L_1725:
        /*00e4*/ 	.word	0x00000000
.L_1726:


//--------------------- .nv.info._ZN5flash24flash_fwd_splitkv_kernelI23Flash_fwd_kernel_traitsILi128ELi64ELi64ELi4ELb0ELb0EN7cutlass10bfloat16_tE19Flash_kernel_traitsILi128ELi64ELi64ELi4ES3_EELb1ELb0ELb1ELb0ELb0ELb1ELb1ELb0EEEvNS_16Flash_fwd_paramsE --------------------------
	.section	.nv.info._ZN5flash24flash_fwd_splitkv_kernelI23Flash_fwd_kernel_traitsILi128ELi64ELi64ELi4ELb0ELb0EN7cutlass10bfloat16_tE19Flash_kernel_traitsILi128ELi64ELi64ELi4ES3_EELb1ELb0ELb1ELb0ELb0ELb1ELb1ELb0EEEvNS_16Flash_fwd_paramsE,"",@"SHT_CUDA_INFO"
	.sectionflags	@""
	.align	4


	//----- nvinfo : EIATTR_CUDA_API_VERSION
	.align		4
        /*0000*/ 	.byte	0x04, 0x37
        /*0002*/ 	.short	(.L_1728 - .L_1727)
.L_1727:
        /*0004*/ 	.word	0x00000082


	//----- nvinfo : EIATTR_SW2861232_WAR
	.align		4
.L_1728:
        /*0008*/ 	.byte	0x01, 0x35
	.zero		2


	//----- nvinfo : EIATTR_PARAM_CBANK
	.align		4
        /*000c*/ 	.byte	0x04, 0x0a
        /*000e*/ 	.short	(.L_1730 - .L_1729)
	.align		4
.L_1729:
        /*0010*/ 	.word	index@(.nv.constant0._ZN5flash24flash_fwd_splitkv_kernelI23Flash_fwd_kernel_traitsILi128ELi64ELi64ELi4ELb0ELb0EN7cutlass10bfloat16_tE19Flash_kernel_traitsILi128ELi64ELi64ELi4ES3_EELb1ELb0ELb1ELb0ELb0ELb1ELb1ELb0EEEvNS_16Flash_fwd_paramsE)
        /*0014*/ 	.short	0x0160
        /*0016*/ 	.short	0x01d0


	//----- nvinfo : EIATTR_CBANK_PARAM_SIZE
	.align		4
.L_1730:
        /*0018*/ 	.byte	0x03, 0x19
        /*001a*/ 	.short	0x01d0


	//----- nvinfo : EIATTR_KPARAM_INFO
	.align		4
        /*001c*/ 	.byte	0x04, 0x17
        /*001e*/ 	.short	(.L_1732 - .L_1731)
.L_1731:
        /*0020*/ 	.word	0x00000000
        /*0024*/ 	.short	0x0000
        /*0026*/ 	.short	0x0000
        /*0028*/ 	.byte	0x00, 0xf0, 0x41, 0x07


	//----- nvinfo : EIATTR_MAXREG_COUNT
	.align		4
.L_1732:
        /*002c*/ 	.byte	0x03, 0x1b
        /*002e*/ 	.short	0x00ff


	//----- nvinfo : EIATTR_NUM_BARRIERS
	.align		4
        /*0030*/ 	.byte	0x02, 0x4c
        /*0032*/ 	.byte	0x01
	.zero		1


	//----- nvinfo : EIATTR_MERCURY_ISA_VERSION
	.align		4
        /*0034*/ 	.byte	0x03, 0x5f
        /*0036*/ 	.short	0x0000


	//----- nvinfo : EIATTR_COOP_GROUP_MASK_REGIDS
	.align		4
        /*0038*/ 	.byte	0x04, 0x29
        /*003a*/ 	.short	(.L_1734 - .L_1733)


	//   ....[0]....
.L_1733:
        /*003c*/ 	.word	0xffffffff


	//   ....[1]....
        /*0040*/ 	.word	0xffffffff


	//   ....[2]....
        /*0044*/ 	.word	0xffffffff


	//   ....[3]....
        /*0048*/ 	.word	0xffffffff


	//   ....[4]....
        /*004c*/ 	.word	0xffffffff


	//   ....[5]....
        /*0050*/ 	.word	0xffffffff


	//   ....[6]....
        /*0054*/ 	.word	0xffffffff


	//   ....[7]....
        /*0058*/ 	.word	0xffffffff


	//   ....[8]....
        /*005c*/ 	.word	0xffffffff


	//   ....[9]....
        /*0060*/ 	.word	0xffffffff


	//   ....[10]....
        /*0064*/ 	.word	0xffffffff


	//   ....[11]....
        /*0068*/ 	.word	0xffffffff


	//   ....[12]....
        /*006c*/ 	.word	0xffffffff


	//   ....[13]....
        /*0070*/ 	.word	0xffffffff


	//   ....[14]....
        /*0074*/ 	.word	0xffffffff


	//   ....[15]....
        /*0078*/ 	.word	0xffffffff


	//----- nvinfo : EIATTR_COOP_GROUP_INSTR_OFFSETS
	.align		4
.L_1734:
        /*007c*/ 	.byte	0x04, 0x28
        /*007e*/ 	.short	(.L_1736 - .L_1735)


	//   ....[0]....
.L_1735:
        /*0080*/ 	.word	0x00005300


	//   ....[1]....
        /*0084*/ 	.word	0x00005350


	//   ....[2]....
        /*0088*/ 	.word	0x000053b0


	//   ....[3]....
        /*008c*/ 	.word	0x000053d0


	//   ....[4]....
        /*0090*/ 	.word	0x00008750


	//   ....[5]....
        /*0094*/ 	.word	0x00008790


	//   ....[6]....
        /*0098*/ 	.word	0x000087b0


	//   ....[7]....
        /*009c*/ 	.word	0x000087d0


	//   ....[8]....
        /*00a0*/ 	.word	0x0000bb70


	//   ....[9]....
        /*00a4*/ 	.word	0x0000bb80


	//   ....[10]....
        /*00a8*/ 	.word	0x0000bba0


	//   ....[11]....
        /*00ac*/ 	.word	0x0000bbc0


	//   ....[12]....
        /*00b0*/ 	.word	0x0000cdc0


	//   ....[13]....
        /*00b4*/ 	.word	0x0000ce00


	//   ....[14]....
        /*00b8*/ 	.word	0x0000ce70


	//   ....[15]....
        /*00bc*/ 	.word	0x0000ce90


	//----- nvinfo : EIATTR_EXIT_INSTR_OFFSETS
	.align		4
.L_1736:
        /*00c0*/ 	.byte	0x04, 0x1c
        /*00c2*/ 	.short	(.L_1738 - .L_1737)


	//   ....[0]....
.L_1737:
        /*00c4*/ 	.word	0x00000410


	//   ....[1]....
        /*00c8*/ 	.word	0x00000e50


	//   ....[2]....
        /*00cc*/ 	.word	0x00000e80


	//   ....[3]....
        /*00d0*/ 	.word	0x0000dfa0


	//   ....[4]....
        /*00d4*/ 	.word	0x0000dfe0


	//   ....[5]....
        /*00d8*/ 	.word	0x0000e000


	//----- nvinfo : EIATTR_CTAIDZ_USED
	.align		4
.L_1738:
        /*00dc*/ 	.byte	0x01, 0x04
	.zero		2


	//----- nvinfo : EIATTR_CRS_STACK_SIZE
	.align		4
        /*00e0*/ 	.byte	0x04, 0x1e
        /*00e2*/ 	.short	(.L_1740 - .L_1739)
.L_1739:
        /*00e4*/ 	.word	0x00000000
.L_1740:


//--------------------- .nv.info._ZN5flash24flash_fwd_splitkv_kernelI23Flash_fwd_kernel_traitsILi128ELi64ELi64ELi4ELb0ELb0EN7cutlass10bfloat16_tE19Flash_kernel_traitsILi128ELi64ELi64ELi4ES3_EELb1ELb0ELb0ELb0ELb1ELb0ELb1ELb1EEEvNS_16Flash_fwd_paramsE --------------------------
	.section	.nv.info._ZN5flash24flash_fwd_splitkv_kernelI23Flash_fwd_kernel_traitsILi128ELi64ELi64ELi4ELb0ELb0EN7cutlass10bfloat16_tE19Flash_kernel_traitsILi128ELi64ELi64ELi4ES3_EELb1ELb0ELb0ELb0ELb1ELb0ELb1ELb1EEEvNS_16Flash_fwd_paramsE,"",@"SHT_CUDA_INFO"
	.sectionflags	@""
	.align	4


	//----- nvinfo : EIATTR_CUDA_API_VERSION
	.align		4
        /*0000*/ 	.byte	0x04, 0x37
        /*0002*/ 	.short	(.L_1742 - .L_1741)
.L_1741:
        /*0004*/ 	.word	0x00000082


	//----- nvinfo : EIATTR_SW2861232_WAR
	.align		4
.L_1742:
        /*0008*/ 	.byte	0x01, 0x35
	.zero		2


	//----- nvinfo : EIATTR_PARAM_CBANK
	.align		4
        /*000c*/ 	.byte	0x04, 0x0a
        /*000e*/ 	.short	(.L_1744 - .L_1743)
	.align		4
.L_1743:
        /*0010*/ 	.word	index@(.nv.constant0._ZN5flash24flash_fwd_splitkv_kernelI23Flash_fwd_kernel_traitsILi128ELi64ELi64ELi4ELb0ELb0EN7cutlass10bfloat16_tE19Flash_kernel_traitsILi128ELi64ELi64ELi4ES3_EELb1ELb0ELb0ELb0ELb1ELb0ELb1ELb1EEEvNS_16Flash_fwd_paramsE)
        /*0014*/ 	.short	0x0160
        /*0016*/ 	.short	0x01d0


	//----- nvinfo : EIATTR_CBANK_PARAM_SIZE
	.align		4
.L_1744:
        /*0018*/ 	.byte	0x03, 0x19
        /*001a*/ 	.short	0x01d0


	//----- nvinfo : EIATTR_KPARAM_INFO
	.align		4
        /*001c*/ 	.byte	0x04, 0x17
        /*001e*/ 	.short	(.L_1746 - .L_1745)
.L_1745:
        /*0020*/ 	.word	0x00000000
        /*0024*/ 	.short	0x0000
        /*0026*/ 	.short	0x0000
        /*0028*/ 	.byte	0x00, 0xf0, 0x41, 0x07


	//----- nvinfo : EIATTR_MAXREG_COUNT
	.align		4
.L_1746:
        /*002c*/ 	.byte	0x03, 0x1b
        /*002e*/ 	.short	0x00ff


	//----- nvinfo : EIATTR_NUM_BARRIERS
	.align		4
        /*0030*/ 	.byte	0x02, 0x4c
        /*0032*/ 	.byte	0x01
	.zero		1


	//----- nvinfo : EIATTR_MERCURY_ISA_VERSION
	.align		4
        /*0034*/ 	.byte	0x03, 0x5f
        /*0036*/ 	.short	0x0000


	//----- nvinfo : EIATTR_COOP_GROUP_MASK_REGIDS
	.align		4
        /*0038*/ 	.byte	0x04, 0x29
        /*003a*/ 	.short	(.L_1748 - .L_1747)


	//   ....[0]....
.L_1747:
        /*003c*/ 	.word	0xffffffff


	//   ....[1]....
        /*0040*/ 	.word	0xffffffff


	//   ....[2]....
        /*0044*/ 	.word	0xffffffff


	//   ....[3]....
        /*0048*/ 	.word	0xffffffff


	//   ....[4]....
        /*004c*/ 	.word	0xffffffff


	//   ....[5]....
        /*0050*/ 	.word	0xffffffff


	//   ....[6]....
        /*0054*/ 	.word	0xffffffff


	//   ....[7]....
        /*0058*/ 	.word	0xffffffff


	//   ....[8]....
        /*005c*/ 	.word	0xffffffff


	//   ....[9]....
        /*0060*/ 	.word	0xffffffff


	//   ....[10]....
        /*0064*/ 	.word	0xffffffff


	//   ....[11]....
        /*0068*/ 	.word	0xffffffff


	//   ....[12]....
        /*006c*/ 	.word	0xffffffff


	//   ....[13]....
        /*0070*/ 	.word	0xffffffff


	//   ....[14]....
        /*0074*/ 	.word	0xffffffff


	//   ....[15]....
        /*0078*/ 	.word	0xffffffff


	//----- nvinfo : EIATTR_COOP_GROUP_INSTR_OFFSETS
	.align		4
.L_1748:
        /*007c*/ 	.byte	0x04, 0x28
        /*007e*/ 	.short	(.L_1750 - .L_1749)


	//   ....[0]....
.L_1749:
        /*0080*/ 	.word	0x0000e110


	//   ....[1]....
        /*0084*/ 	.word	0x0000e150


	//   ....[2]....
        /*0088*/ 	.word	0x0000e1a0


	//   ....[3]....
        /*008c*/ 	.word	0x0000e1c0


	//   ....[4]....
        /*0090*/ 	.word	0x00010840


	//   ....[5]....
        /*0094*/ 	.word	0x00010850


	//   ....[6]....
        /*0098*/ 	.word	0x00010880


	//   ....[7]....
        /*009c*/ 	.word	0x00010890


	//   ....[8]....
        /*00a0*/ 	.word	0x00012f00


	//   ....[9]....
        /*00a4*/ 	.word	0x00012f20


	//   ....[10]....
        /*00a8*/ 	.word	0x00012f50


	//   ....[11]....
        /*00ac*/ 	.word	0x00012f60


	//   ....[12]....
        /*00b0*/ 	.word	0x00014170


	//   ....[13]....
        /*00b4*/ 	.word	0x000141a0


	//   ....[14]....
        /*00b8*/ 	.word	0x000141f0


	//   ....[15]....
        /*00bc*/ 	.word	0x00014210


	//----- nvinfo : EIATTR_EXIT_INSTR_OFFSETS
	.align		4
.L_1750:
        /*00c0*/ 	.byte	0x04, 0x1c
        /*00c2*/ 	.short	(.L_1752 - .L_1751)


	//   ....[0]....
.L_1751:
        /*00c4*/ 	.word	0x00000420


	//   ....[1]....
        /*00c8*/ 	.word	0x00000be0


	//   ....[2]....
        /*00cc*/ 	.word	0x00000c10


	//   ....[3]....
        /*00d0*/ 	.word	0x00015160


	//   ....[4]....
        /*00d4*/ 	.word	0x00015190


	//----- nvinfo : EIATTR_CTAIDZ_USED
	.align		4
.L_1752:
        /*00d8*/ 	.byte	0x01, 0x04
	.zero		2


	//----- nvinfo : EIATTR_CRS_STACK_SIZE
	.align		4
        /*00dc*/ 	.byte	0x04, 0x1e
        /*00de*/ 	.short	(.L_1754 - .L_1753)
.L_1753:
        /*00e0*/ 	.word	0x00000000
.L_1754:


//--------------------- .nv.info._ZN5flash24flash_fwd_splitkv_kernelI23Flash_fwd_kernel_traitsILi128ELi64ELi64ELi4ELb0ELb0EN7cutlass10bfloat16_tE19Flash_kernel_traitsILi128ELi64ELi64ELi4ES3_EELb1ELb0ELb0ELb0ELb1ELb1ELb1ELb1EEEvNS_16Flash_fwd_paramsE --------------------------
	.section	.nv.info._ZN5flash24flash_fwd_splitkv_kernelI23Flash_fwd_kernel_traitsILi128ELi64ELi64ELi4ELb0ELb0EN7cutlass10bfloat16_tE19Flash_kernel_traitsILi128ELi64ELi64ELi4ES3_EELb1ELb0ELb0ELb0ELb1ELb1ELb1ELb1EEEvNS_16Flash_fwd_paramsE,"",@"SHT_CUDA_INFO"
	.sectionflags	@""
	.align	4


	//----- nvinfo : EIATTR_CUDA_API_VERSION
	.align		4
        /*0000*/ 	.byte	0x04, 0x37
        /*0002*/ 	.short	(.L_1756 - .L_1755)
.L_1755:
        /*0004*/ 	.word	0x00000082


	//----- nvinfo : EIATTR_SW2861232_WAR
	.align		4
.L_1756:
        /*0008*/ 	.byte	0x01, 0x35
	.zero		2


	//----- nvinfo : EIATTR_PARAM_CBANK
	.align		4
        /*000c*/ 	.byte	0x04, 0x0a
        /*000e*/ 	.short	(.L_1758 - .L_1757)
	.align		4
.L_1757:
        /*0010*/ 	.word	index@(.nv.constant0._ZN5flash24flash_fwd_splitkv_kernelI23Flash_fwd_kernel_traitsILi128ELi64ELi64ELi4ELb0ELb0EN7cutlass10bfloat16_tE19Flash_kernel_traitsILi128ELi64ELi64ELi4ES3_EELb1ELb0ELb0ELb0ELb1ELb1ELb1ELb1EEEvNS_16Flash_fwd_paramsE)
        /*0014*/ 	.short	0x0160
        /*0016*/ 	.short	0x01d0


	//----- nvinfo : EIATTR_CBANK_PARAM_SIZE
	.align		4
.L_1758:
        /*0018*/ 	.byte	0x03, 0x19
        /*001a*/ 	.short	0x01d0


	//----- nvinfo : EIATTR_KPARAM_INFO
	.align		4
        /*001c*/ 	.byte	0x04, 0x17
        /*001e*/ 	.short	(.L_1760 - .L_1759)
.L_1759:
        /*0020*/ 	.word	0x00000000
        /*0024*/ 	.short	0x0000
        /*0026*/ 	.short	0x0000
        /*0028*/ 	.byte	0x00, 0xf0, 0x41, 0x07


	//----- nvinfo : EIATTR_MAXREG_COUNT
	.align		4
.L_1760:
        /*002c*/ 	.byte	0x03, 0x1b
        /*002e*/ 	.short	0x00ff


	//----- nvinfo : EIATTR_NUM_BARRIERS
	.align		4
        /*0030*/ 	.byte	0x02, 0x4c
        /*0032*/ 	.byte	0x01
	.zero		1


	//----- nvinfo : EIATTR_MERCURY_ISA_VERSION
	.align		4
        /*0034*/ 	.byte	0x03, 0x5f
        /*0036*/ 	.short	0x0000


	//----- nvinfo : EIATTR_COOP_GROUP_MASK_REGIDS
	.align		4
        /*0038*/ 	.byte	0x04, 0x29
        /*003a*/ 	.short	(.L_1762 - .L_1761)


	//   ....[0]....
.L_1761:
        /*003c*/ 	.word	0xffffffff


	//   ....[1]....
        /*0040*/ 	.word	0xffffffff


	//   ....[2]....
        /*0044*/ 	.word	0xffffffff


	//   ....[3]....
        /*0048*/ 	.word	0xffffffff


	//   ....[4]....
        /*004c*/ 	.word	0xffffffff


	//   ....[5]....
        /*0050*/ 	.word	0xffffffff


	//   ....[6]....
        /*0054*/ 	.word	0xffffffff


	//   ....[7]....
        /*0058*/ 	.word	0xffffffff


	//   ....[8]....
        /*005c*/ 	.word	0xffffffff


	//   ....[9]....
        /*0060*/ 	.word	0xffffffff


	//   ....[10]....
        /*0064*/ 	.word	0xffffffff


	//   ....[11]....
        /*0068*/ 	.word	0xffffffff


	//   ....[12]....
        /*006c*/ 	.word	0xffffffff


	//   ....[13]....
        /*0070*/ 	.word	0xffffffff


	//   ....[14]....
        /*0074*/ 	.word	0xffffffff


	//   ....[15]....
        /*0078*/ 	.word	0xffffffff


	//----- nvinfo : EIATTR_COOP_GROUP_INSTR_OFFSETS
	.align		4
.L_1762:
        /*007c*/ 	.byte	0x04, 0x28
        /*007e*/ 	.short	(.L_1764 - .L_1763)


	//   ....[0]....
.L_1763:
        /*0080*/ 	.word	0x0000e4e0


	//   ....[1]....
        /*0084*/ 	.word	0x0000e530


	//   ....[2]....
        /*0088*/ 	.word	0x0000e590


	//   ....[3]....
        /*008c*/ 	.word	0x0000e5b0


	//   ....[4]....
        /*0090*/ 	.word	0x00011000


	//   ....[5]....
        /*0094*/ 	.word	0x00011010


	//   ....[6]....
        /*0098*/ 	.word	0x00011040


	//   ....[7]....
        /*009c*/ 	.word	0x00011050


	//   ....[8]....
        /*00a0*/ 	.word	0x00013b20


	//   ....[9]....
        /*00a4*/ 	.word	0x00013b30


	//   ....[10]....
        /*00a8*/ 	.word	0x00013b60


	//   ....[11]....
        /*00ac*/ 	.word	0x00013b70


	//   ....[12]....
        /*00b0*/ 	.word	0x00014d60


	//   ....[13]....
        /*00b4*/ 	.word	0x00014d90


	//   ....[14]....
        /*00b8*/ 	.word	0x00014de0


	//   ....[15]....
        /*00bc*/ 	.word	0x00014e00


	//----- nvinfo : EIATTR_EXIT_INSTR_OFFSETS
	.align		4
.L_1764:
        /*00c0*/ 	.byte	0x04, 0x1c
        /*00c2*/ 	.short	(.L_1766 - .L_1765)


	//   ....[0]....
.L_1765:
        /*00c4*/ 	.word	0x00000420


	//   ....[1]....
        /*00c8*/ 	.word	0x00000be0


	//   ....[2]....
        /*00cc*/ 	.word	0x00000c10


	//   ....[3]....
        /*00d0*/ 	.word	0x00015d50


	//   ....[4]....
        /*00d4*/ 	.word	0x00015d80


	//----- nvinfo : EIATTR_CTAIDZ_USED
	.align		4
.L_1766:
        /*00d8*/ 	.byte	0x01, 0x04
	.zero		2


	//----- nvinfo : EIATTR_CRS_STACK_SIZE
	.align		4
        /*00dc*/ 	.byte	0x04, 0x1e
        /*00de*/ 	.short	(.L_1768 - .L_1767)
.L_1767:
        /*00e0*/ 	.word	0x00000000
.L_1768:


//--------------------- .nv.info._ZN5flash24flash_fwd_splitkv_kernelI23Flash_fwd_kernel_traitsILi128ELi64ELi64ELi4ELb0ELb0EN7cutlass10bfloat16_tE19Flash_kernel_traitsILi128ELi64ELi64ELi4ES3_EELb1ELb0ELb1ELb0ELb0ELb0ELb1ELb1EEEvNS_16Flash_fwd_paramsE --------------------------
	.section	.nv.info._ZN5flash24flash_fwd_splitkv_kernelI23Flash_fwd_kernel_traitsILi128ELi64ELi64ELi4ELb0ELb0EN7cutlass10bfloat16_tE19Flash_kernel_traitsILi128ELi64ELi64ELi4ES3_EELb1ELb0ELb1ELb0ELb0ELb0ELb1ELb1EEEvNS_16Flash_fwd_paramsE,"",@"SHT_CUDA_INFO"
	.sectionflags	@""
	.align	4


	//----- nvinfo : EIATTR_CUDA_API_VERSION
	.align		4
        /*0000*/ 	.byte	0x04, 0x37
        /*0002*/ 	.short	(.L_1770 - .L_1769)
.L_1769:
        /*0004*/ 	.word	0x00000082


	//----- nvinfo : EIATTR_SW2861232_WAR
	.align		4
.L_1770:
        /*0008*/ 	.byte	0x01, 0x35
	.zero		2


	//----- nvinfo : EIATTR_PARAM_CBANK
	.align		4
        /*000c*/ 	.byte	0x04, 0x0a
        /*000e*/ 	.short	(.L_1772 - .L_1771)
	.align		4
.L_1771:
        /*0010*/ 	.word	index@(.nv.constant0._ZN5flash24flash_fwd_splitkv_kernelI23Flash_fwd_kernel_traitsILi128ELi64ELi64ELi4ELb0ELb0EN7cutlass10bfloat16_tE19Flash_kernel_traitsILi128ELi64ELi64ELi4ES3_EELb1ELb0ELb1ELb0ELb0ELb0ELb1ELb1EEEvNS_16Flash_fwd_paramsE)
        /*0014*/ 	.short	0x0160
        /*0016*/ 	.short	0x01d0


	//----- nvinfo : EIATTR_CBANK_PARAM_SIZE
	.align		4
.L_1772:
        /*0018*/ 	.byte	0x03, 0x19
        /*001a*/ 	.short	0x01d0


	//----- nvinfo : EIATTR_KPARAM_INFO
	.align		4
        /*001c*/ 	.byte	0x04, 0x17
        /*001e*/ 	.short	(.L_1774 - .L_1773)
.L_1773:
        /*0020*/ 	.word	0x00000000
        /*0024*/ 	.short	0x0000
        /*0026*/ 	.short	0x0000
        /*0028*/ 	.byte	0x00, 0xf0, 0x41, 0x07


	//----- nvinfo : EIATTR_MAXREG_COUNT
	.align		4
.L_1774:
        /*002c*/ 	.byte	0x03, 0x1b
        /*002e*/ 	.short	0x00ff


	//----- nvinfo : EIATTR_NUM_BARRIERS
	.align		4
        /*0030*/ 	.byte	0x02, 0x4c
        /*0032*/ 	.byte	0x01
	.zero		1


	//----- nvinfo : EIATTR_MERCURY_ISA_VERSION
	.align		4
        /*0034*/ 	.byte	0x03, 0x5f
        /*0036*/ 	.short	0x0000


	//----- nvinfo : EIATTR_COOP_GROUP_MASK_REGIDS
	.align		4
        /*0038*/ 	.byte	0x04, 0x29
        /*003a*/ 	.short	(.L_1776 - .L_1775)


	//   ....[0]....
.L_1775:
        /*003c*/ 	.word	0xffffffff


	//   ....[1]....
        /*0040*/ 	.word	0xffffffff


	//   ....[2]....
        /*0044*/ 	.word	0xffffffff


	//   ....[3]....
        /*0048*/ 	.word	0xffffffff


	//   ....[4]....
        /*004c*/ 	.word	0xffffffff


	//   ....[5]....
        /*0050*/ 	.word	0xffffffff


	//   ....[6]....
        /*0054*/ 	.word	0xffffffff


	//   ....[7]....
        /*0058*/ 	.word	0xffffffff


	//   ....[8]....
        /*005c*/ 	.word	0xffffffff


	//   ....[9]....
        /*0060*/ 	.word	0xffffffff


	//   ....[10]....
        /*0064*/ 	.word	0xffffffff


	//   ....[11]....
        /*0068*/ 	.word	0xffffffff


	//   ....[12]....
        /*006c*/ 	.word	0xffffffff


	//   ....[13]....
        /*0070*/ 	.word	0xffffffff


	//   ....[14]....
        /*0074*/ 	.word	0xffffffff


	//   ....[15]....
        /*0078*/ 	.word	0xffffffff


	//----- nvinfo : EIATTR_COOP_GROUP_INSTR_OFFSETS
	.align		4
.L_1776:
        /*007c*/ 	.byte	0x04, 0x28
        /*007e*/ 	.short	(.L_1778 - .L_1777)


	//   ....[0]....
.L_1777:
        /*0080*/ 	.word	0x000100b0


	//   ....[1]....
        /*0084*/ 	.word	0x000100d0


	//   ....[2]....
        /*0088*/ 	.word	0x00010170


	//   ....[3]....
        /*008c*/ 	.word	0x00010180


	//   ....[4]....
        /*0090*/ 	.word	0x000130a0


	//   ....[5]....
        /*0094*/ 	.word	0x000130b0


	//   ....[6]....
        /*0098*/ 	.word	0x000130f0


	//   ....[7]....
        /*009c*/ 	.word	0x00013100


	//   ....[8]....
        /*00a0*/ 	.word	0x00016080


	//   ....[9]....
        /*00a4*/ 	.word	0x000160a0


	//   ....[10]....
        /*00a8*/ 	.word	0x000160c0


	//   ....[11]....
        /*00ac*/ 	.word	0x000160e0


	//   ....[12]....
        /*00b0*/ 	.word	0x000172f0


	//   ....[13]....
        /*00b4*/ 	.word	0x00017330


	//   ....[14]....
        /*00b8*/ 	.word	0x00017390


	//   ....[15]....
        /*00bc*/ 	.word	0x000173b0


	//----- nvinfo : EIATTR_EXIT_INSTR_OFFSETS
	.align		4
.L_1778:
        /*00c0*/ 	.byte	0x04, 0x1c
        /*00c2*/ 	.short	(.L_1780 - .L_1779)


	//   ....[0]....
.L_1779:
        /*00c4*/ 	.word	0x00000420


	//   ....[1]....
        /*00c8*/ 	.word	0x00000e70


	//   ....[2]....
        /*00cc*/ 	.word	0x00000ea0


	//   ....[3]....
        /*00d0*/ 	.word	0x00018530


	//   ....[4]....
        /*00d4*/ 	.word	0x00018570


	//   ....[5]....
        /*00d8*/ 	.word	0x00018590


	//----- nvinfo : EIATTR_CTAIDZ_USED
	.align		4
.L_1780:
        /*00dc*/ 	.byte	0x01, 0x04
	.zero		2


	//----- nvinfo : EIATTR_CRS_STACK_SIZE
	.align		4
        /*00e0*/ 	.byte	0x04, 0x1e
        /*00e2*/ 	.short	(.L_1782 - .L_1781)
.L_1781:
        /*00e4*/ 	.word	0x00000000
.L_1782:


//--------------------- .nv.info._ZN5flash24flash_fwd_splitkv_kernelI23Flash_fwd_kernel_traitsILi128ELi64ELi64ELi4ELb0ELb0EN7cutlass10bfloat16_tE19Flash_kernel_traitsILi128ELi64ELi64ELi4ES3_EELb1ELb0ELb1ELb0ELb0ELb1ELb1ELb1EEEvNS_16Flash_fwd_paramsE --------------------------
	.section	.nv.info._ZN5flash24flash_fwd_splitkv_kernelI23Flash_fwd_kernel_traitsILi128ELi64ELi64ELi4ELb0ELb0EN7cutlass10bfloat16_tE19Flash_kernel_traitsILi128ELi64ELi64ELi4ES3_EELb1ELb0ELb1ELb0ELb0ELb1ELb1ELb1EEEvNS_16Flash_fwd_paramsE,"",@"SHT_CUDA_INFO"
	.sectionflags	@""
	.align	4


	//----- nvinfo : EIATTR_CUDA_API_VERSION
	.align		4
        /*0000*/ 	.byte	0x04, 0x37
        /*0002*/ 	.short	(.L_1784 - .L_1783)
.L_1783:
        /*0004*/ 	.word	0x00000082


	//----- nvinfo : EIATTR_SW2861232_WAR
	.align		4
.L_1784:
        /*0008*/ 	.byte	0x01, 0x35
	.zero		2


	//----- nvinfo : EIATTR_PARAM_CBANK
	.align		4
        /*000c*/ 	.byte	0x04, 0x0a
        /*000e*/ 	.short	(.L_1786 - .L_1785)
	.align		4
.L_1785:
        /*0010*/ 	.word	index@(.nv.constant0._ZN5flash24flash_fwd_splitkv_kernelI23Flash_fwd_kernel_traitsILi128ELi64ELi64ELi4ELb0ELb0EN7cutlass10bfloat16_tE19Flash_kernel_traitsILi128ELi64ELi64ELi4ES3_EELb1ELb0ELb1ELb0ELb0ELb1ELb1ELb1EEEvNS_16Flash_fwd_paramsE)
        /*0014*/ 	.short	0x0160
        /*0016*/ 	.short	0x01d0


	//----- nvinfo : EIATTR_CBANK_PARAM_SIZE
	.align		4
.L_1786:
        /*0018*/ 	.byte	0x03, 0x19
        /*001a*/ 	.short	0x01d0


	//----- nvinfo : EIATTR_KPARAM_INFO
	.align		4
        /*001c*/ 	.byte	0x04, 0x17
        /*001e*/ 	.short	(.L_1788 - .L_1787)
.L_1787:
        /*0020*/ 	.word	0x00000000
        /*0024*/ 	.short	0x0000
        /*0026*/ 	.short	0x0000
        /*0028*/ 	.byte	0x00, 0xf0, 0x41, 0x07


	//----- nvinfo : EIATTR_MAXREG_COUNT
	.align		4
.L_1788:
        /*002c*/ 	.byte	0x03, 0x1b
        /*002e*/ 	.short	0x00ff


	//----- nvinfo : EIATTR_NUM_BARRIERS
	.align		4
        /*0030*/ 	.byte	0x02, 0x4c
        /*0032*/ 	.byte	0x01
	.zero		1


	//----- nvinfo : EIATTR_MERCURY_ISA_VERSION
	.align		4
        /*0034*/ 	.byte	0x03, 0x5f
        /*0036*/ 	.short	0x0000


	//----- nvinfo : EIATTR_COOP_GROUP_MASK_REGIDS
	.align		4
        /*0038*/ 	.byte	0x04, 0x29
        /*003a*/ 	.short	(.L_1790 - .L_1789)


	//   ....[0]....
.L_1789:
        /*003c*/ 	.word	0xffffffff


	//   ....[1]....
        /*0040*/ 	.word	0xffffffff


	//   ....[2]....
        /*0044*/ 	.word	0xffffffff


	//   ....[3]....
        /*0048*/ 	.word	0xffffffff


	//   ....[4]....
        /*004c*/ 	.word	0xffffffff


	//   ....[5]....
        /*0050*/ 	.word	0xffffffff


	//   ....[6]....
        /*0054*/ 	.word	0xffffffff


	//   ....[7]....
        /*0058*/ 	.word	0xffffffff


	//   ....[8]....
        /*005c*/ 	.word	0xffffffff


	//   ....[9]....
        /*0060*/ 	.word	0xffffffff


	//   ....[10]....
        /*0064*/ 	.word	0xffffffff


	//   ....[11]....
        /*0068*/ 	.word	0xffffffff


	//   ....[12]....
        /*006c*/ 	.word	0xffffffff


	//   ....[13]....
        /*0070*/ 	.word	0xffffffff


	//   ....[14]....
        /*0074*/ 	.word	0xffffffff


	//   ....[15]....
        /*0078*/ 	.word	0xffffffff


	//----- nvinfo : EIATTR_COOP_GROUP_INSTR_OFFSETS
	.align		4
.L_1790:
        /*007c*/ 	.byte	0x04, 0x28
        /*007e*/ 	.short	(.L_1792 - .L_1791)


	//   ....[0]....
.L_1791:
        /*0080*/ 	.word	0x000104b0


	//   ....[1]....
        /*0084*/ 	.word	0x000104d0


	//   ....[2]....
        /*0088*/ 	.word	0x00010570


	//   ....[3]....
        /*008c*/ 	.word	0x00010580


	//   ....[4]....
        /*0090*/ 	.word	0x00013890


	//   ....[5]....
        /*0094*/ 	.word	0x000138a0


	//   ....[6]....
        /*0098*/ 	.word	0x000138d0


	//   ....[7]....
        /*009c*/ 	.word	0x000138e0


	//   ....[8]....
        /*00a0*/ 	.word	0x00016ca0


	//   ....[9]....
        /*00a4*/ 	.word	0x00016cb0


	//   ....[10]....
        /*00a8*/ 	.word	0x00016cd0


	//   ....[11]....
        /*00ac*/ 	.word	0x00016cf0


	//   ....[12]....
        /*00b0*/ 	.word	0x00017ef0


	//   ....[13]....
        /*00b4*/ 	.word	0x00017f30


	//   ....[14]....
        /*00b8*/ 	.word	0x00017f90


	//   ....[15]....
        /*00bc*/ 	.word	0x00017fb0


	//----- nvinfo : EIATTR_EXIT_INSTR_OFFSETS
	.align		4
.L_1792:
        /*00c0*/ 	.byte	0x04, 0x1c
        /*00c2*/ 	.short	(.L_1794 - .L_1793)


	//   ....[0]....
.L_1793:
        /*00c4*/ 	.word	0x00000420


	//   ....[1]....
        /*00c8*/ 	.word	0x00000e70


	//   ....[2]....
        /*00cc*/ 	.word	0x00000ea0


	//   ....[3]....
        /*00d0*/ 	.word	0x00019130


	//   ....[4]....
        /*00d4*/ 	.word	0x00019170


	//   ....[5]....
        /*00d8*/ 	.word	0x00019190


	//----- nvinfo : EIATTR_CTAIDZ_USED
	.align		4
.L_1794:
        /*00dc*/ 	.byte	0x01, 0x04
	.zero		2


	//----- nvinfo : EIATTR_CRS_STACK_SIZE
	.align		4
        /*00e0*/ 	.byte	0x04, 0x1e
        /*00e2*/ 	.short	(.L_1796 - .L_1795)
.L_1795:
        /*00e4*/ 	.word	0x00000000
.L_1796:


//--------------------- .nv.callgraph             --------------------------
	.section	.nv.callgraph,"",@"SHT_CUDA_CALLGRAPH"
	.align	4
	.sectionentsize	8
	.align		4
        /*0000*/ 	.word	0x00000000
	.align		4
        /*0004*/ 	.word	0xffffffff
	.align		4
        /*0008*/ 	.word	0x00000000
	.align		4
        /*000c*/ 	.word	0xfffffffe
	.align		4
        /*0010*/ 	.word	0x00000000
	.align		4
        /*0014*/ 	.word	0xfffffffd
	.align		4
        /*0018*/ 	.word	0x00000000
	.align		4
        /*001c*/ 	.word	0xfffffffc


//--------------------- .nv.rel.action            --------------------------
	.section	.nv.rel.action,"",@"SHT_CUDA_RELOCINFO"
	.align	8
	.sectionentsize	8
        /*0000*/ 	.byte	0x73, 0x00, 0x00, 0x00, 0x00, 0x00, 0x00, 0x00, 0x00, 0x00, 0x00, 0x11, 0x25, 0x00, 0x05, 0x36


//--------------------- .nv.constant4             --------------------------
	.section	.nv.constant4,"a",@progbits
	.align	8
	.align		8
.nv.constant4:
        /*0000*/ 	.dword	_ZN79_INTERNAL_73c12ef7_43_flash_fwd_split_hdim128_bf16_causal_sm80_cu_8761d306_27494cuda3std3__45__cpo5beginE
	.align		8
        /*0008*/ 	.dword	_ZN79_INTERNAL_73c12ef7_43_flash_fwd_split_hdim128_bf16_causal_sm80_cu_8761d306_27494cuda3std3__45__cpo3endE
	.align		8
        /*0010*/ 	.dword	_ZN79_INTERNAL_73c12ef7_43_flash_fwd_split_hdim128_bf16_causal_sm80_cu_8761d306_27494cuda3std3__45__cpo6cbeginE
	.align		8
        /*0018*/ 	.dword	_ZN79_INTERNAL_73c12ef7_43_flash_fwd_split_hdim128_bf16_causal_sm80_cu_8761d306_27494cuda3std3__45__cpo4cendE
	.align		8
        /*0020*/ 	.dword	_ZN79_INTERNAL_73c12ef7_43_flash_fwd_split_hdim128_bf16_causal_sm80_cu_8761d306_27494cuda3std3__481_GLOBAL__N__73c12ef7_43_flash_fwd_split_hdim128_bf16_causal_sm80_cu_8761d306_27496ignoreE
	.align		8
        /*0028*/ 	.dword	_ZN79_INTERNAL_73c12ef7_43_flash_fwd_split_hdim128_bf16_causal_sm80_cu_8761d306_27494cuda3std3__419piecewise_constructE
	.align		8
        /*0030*/ 	.dword	_ZN79_INTERNAL_73c12ef7_43_flash_fwd_split_hdim128_bf16_causal_sm80_cu_8761d306_27494cuda3std3__48in_placeE
	.align		8
        /*0038*/ 	.dword	_ZN79_INTERNAL_73c12ef7_43_flash_fwd_split_hdim128_bf16_causal_sm80_cu_8761d306_27494cuda3std6ranges3__45__cpo4swapE
	.align		8
        /*0040*/ 	.dword	_ZN79_INTERNAL_73c12ef7_43_flash_fwd_split_hdim128_bf16_causal_sm80_cu_8761d306_27494cuda3std6ranges3__45__cpo9iter_moveE
	.align		8
        /*0048*/ 	.dword	_ZN79_INTERNAL_73c12ef7_43_flash_fwd_split_hdim128_bf16_causal_sm80_cu_8761d306_27494cute7productE
	.align		8
        /*0050*/ 	.dword	_ZN79_INTERNAL_73c12ef7_43_flash_fwd_split_hdim128_bf16_causal_sm80_cu_8761d306_27494cute1_E


//--------------------- .nv.constant0._ZN5flash32flash_fwd_splitkv_combine_kernelI23Flash_fwd_kernel_traitsILi128ELi64ELi128ELi4ELb0ELb0EN7cutlass10bfloat16_tE19Flash_kernel_traitsILi128ELi64ELi128ELi4ES3_EELi4ELi7ELb0EEEvNS_16Flash_fwd_paramsE --------------------------
	.section	.nv.constant0._ZN5flash32flash_fwd_splitkv_combine_kernelI23Flash_fwd_kernel_traitsILi128ELi64ELi128ELi4ELb0ELb0EN7cutlass10bfloat16_tE19Flash_kernel_traitsILi128ELi64ELi128ELi4ES3_EELi4ELi7ELb0EEEvNS_16Flash_fwd_paramsE,"a",@progbits
	.sectionflags	@""
	.align	4
.nv.constant0._ZN5flash32flash_fwd_splitkv_combine_kernelI23Flash_fwd_kernel_traitsILi128ELi64ELi128ELi4ELb0ELb0EN7cutlass10bfloat16_tE19Flash_kernel_traitsILi128ELi64ELi128ELi4ES3_EELi4ELi7ELb0EEEvNS_16Flash_fwd_paramsE:
	.zero		816


//--------------------- .nv.constant0._ZN5flash32flash_fwd_splitkv_combine_kernelI23Flash_fwd_kernel_traitsILi128ELi64ELi128ELi4ELb0ELb0EN7cutlass10bfloat16_tE19Flash_kernel_traitsILi128ELi64ELi128ELi4ES3_EELi4ELi6ELb0EEEvNS_16Flash_fwd_paramsE --------------------------
	.section	.nv.constant0._ZN5flash32flash_fwd_splitkv_combine_kernelI23Flash_fwd_kernel_traitsILi128ELi64ELi128ELi4ELb0ELb0EN7cutlass10bfloat16_tE19Flash_kernel_traitsILi128ELi64ELi128ELi4ES3_EELi4ELi6ELb0EEEvNS_16Flash_fwd_paramsE,"a",@progbits
	.sectionflags	@""
	.align	4
.nv.constant0._ZN5flash32flash_fwd_splitkv_combine_kernelI23Flash_fwd_kernel_traitsILi128ELi64ELi128ELi4ELb0ELb0EN7cutlass10bfloat16_tE19Flash_kernel_traitsILi128ELi64ELi128ELi4ES3_EELi4ELi6ELb0EEEvNS_16Flash_fwd_paramsE:
	.zero		816


//--------------------- .nv.constant0._ZN5flash32flash_fwd_splitkv_combine_kernelI23Flash_fwd_kernel_traitsILi128ELi64ELi128ELi4ELb0ELb0EN7cutlass10bfloat16_tE19Flash_kernel_traitsILi128ELi64ELi128ELi4ES3_EELi4ELi5ELb0EEEvNS_16Flash_fwd_paramsE --------------------------
	.section	.nv.constant0._ZN5flash32flash_fwd_splitkv_combine_kernelI23Flash_fwd_kernel_traitsILi128ELi64ELi128ELi4ELb0ELb0EN7cutlass10bfloat16_tE19Flash_kernel_traitsILi128ELi64ELi128ELi4ES3_EELi4ELi5ELb0EEEvNS_16Flash_fwd_paramsE,"a",@progbits
	.sectionflags	@""
	.align	4
.nv.constant0._ZN5flash32flash_fwd_splitkv_combine_kernelI23Flash_fwd_kernel_traitsILi128ELi64ELi128ELi4ELb0ELb0EN7cutlass10bfloat16_tE19Flash_kernel_traitsILi128ELi64ELi128ELi4ES3_EELi4ELi5ELb0EEEvNS_16Flash_fwd_paramsE:
	.zero		816


//--------------------- .nv.constant0._ZN5flash32flash_fwd_splitkv_combine_kernelI23Flash_fwd_kernel_traitsILi128ELi64ELi128ELi4ELb0ELb0EN7cutlass10bfloat16_tE19Flash_kernel_traitsILi128ELi64ELi128ELi4ES3_EELi4ELi4ELb0EEEvNS_16Flash_fwd_paramsE --------------------------
	.section	.nv.constant0._ZN5flash32flash_fwd_splitkv_combine_kernelI23Flash_fwd_kernel_traitsILi128ELi64ELi128ELi4ELb0ELb0EN7cutlass10bfloat16_tE19Flash_kernel_traitsILi128ELi64ELi128ELi4ES3_EELi4ELi4ELb0EEEvNS_16Flash_fwd_paramsE,"a",@progbits
	.sectionflags	@""
	.align	4
.nv.constant0._ZN5flash32flash_fwd_splitkv_combine_kernelI23Flash_fwd_kernel_traitsILi128ELi64ELi128ELi4ELb0ELb0EN7cutlass10bfloat16_tE19Flash_kernel_traitsILi128ELi64ELi128ELi4ES3_EELi4ELi4ELb0EEEvNS_16Flash_fwd_paramsE:
	.zero		816


//--------------------- .nv.constant0._ZN5flash32flash_fwd_splitkv_combine_kernelI23Flash_fwd_kernel_traitsILi128ELi64ELi128ELi4ELb0ELb0EN7cutlass10bfloat16_tE19Flash_kernel_traitsILi128ELi64ELi128ELi4ES3_EELi4ELi3ELb0EEEvNS_16Flash_fwd_paramsE --------------------------
	.section	.nv.constant0._ZN5flash32flash_fwd_splitkv_combine_kernelI23Flash_fwd_kernel_traitsILi128ELi64ELi128ELi4ELb0ELb0EN7cutlass10bfloat16_tE19Flash_kernel_traitsILi128ELi64ELi128ELi4ES3_EELi4ELi3ELb0EEEvNS_16Flash_fwd_paramsE,"a",@progbits
	.sectionflags	@""
	.align	4
.nv.constant0._ZN5flash32flash_fwd_splitkv_combine_kernelI23Flash_fwd_kernel_traitsILi128ELi64ELi128ELi4ELb0ELb0EN7cutlass10bfloat16_tE19Flash_kernel_traitsILi128ELi64ELi128ELi4ES3_EELi4ELi3ELb0EEEvNS_16Flash_fwd_paramsE:
	.zero		816


//--------------------- .nv.constant0._ZN5flash32flash_fwd_splitkv_combine_kernelI23Flash_fwd_kernel_traitsILi128ELi64ELi128ELi4ELb0ELb0EN7cutlass10bfloat16_tE19Flash_kernel_traitsILi128ELi64ELi128ELi4ES3_EELi4ELi2ELb0EEEvNS_16Flash_fwd_paramsE --------------------------
	.section	.nv.constant0._ZN5flash32flash_fwd_splitkv_combine_kernelI23Flash_fwd_kernel_traitsILi128ELi64ELi128ELi4ELb0ELb0EN7cutlass10bfloat16_tE19Flash_kernel_traitsILi128ELi64ELi128ELi4ES3_EELi4ELi2ELb0EEEvNS_16Flash_fwd_paramsE,"a",@progbits
	.sectionflags	@""
	.align	4
.nv.constant0._ZN5flash32flash_fwd_splitkv_combine_kernelI23Flash_fwd_kernel_traitsILi128ELi64ELi128ELi4ELb0ELb0EN7cutlass10bfloat16_tE19Flash_kernel_traitsILi128ELi64ELi128ELi4ES3_EELi4ELi2ELb0EEEvNS_16Flash_fwd_paramsE:
	.zero		816


//--------------------- .nv.constant0._ZN5flash32flash_fwd_splitkv_combine_kernelI23Flash_fwd_kernel_traitsILi128ELi64ELi128ELi4ELb0ELb0EN7cutlass10bfloat16_tE19Flash_kernel_traitsILi128ELi64ELi128ELi4ES3_EELi4ELi1ELb0EEEvNS_16Flash_fwd_paramsE --------------------------
	.section	.nv.constant0._ZN5flash32flash_fwd_splitkv_combine_kernelI23Flash_fwd_kernel_traitsILi128ELi64ELi128ELi4ELb0ELb0EN7cutlass10bfloat16_tE19Flash_kernel_traitsILi128ELi64ELi128ELi4ES3_EELi4ELi1ELb0EEEvNS_16Flash_fwd_paramsE,"a",@progbits
	.sectionflags	@""
	.align	4
.nv.constant0._ZN5flash32flash_fwd_splitkv_combine_kernelI23Flash_fwd_kernel_traitsILi128ELi64ELi128ELi4ELb0ELb0EN7cutlass10bfloat16_tE19Flash_kernel_traitsILi128ELi64ELi128ELi4ES3_EELi4ELi1ELb0EEEvNS_16Flash_fwd_paramsE:
	.zero		816


//--------------------- .nv.constant0._ZN5flash32flash_fwd_splitkv_combine_kernelI23Flash_fwd_kernel_traitsILi128ELi64ELi128ELi4ELb0ELb0EN7cutlass10bfloat16_tE19Flash_kernel_traitsILi128ELi64ELi128ELi4ES3_EELi4ELi7ELb1EEEvNS_16Flash_fwd_paramsE --------------------------
	.section	.nv.constant0._ZN5flash32flash_fwd_splitkv_combine_kernelI23Flash_fwd_kernel_traitsILi128ELi64ELi128ELi4ELb0ELb0EN7cutlass10bfloat16_tE19Flash_kernel_traitsILi128ELi64ELi128ELi4ES3_EELi4ELi7ELb1EEEvNS_16Flash_fwd_paramsE,"a",@progbits
	.sectionflags	@""
	.align	4
.nv.constant0._ZN5flash32flash_fwd_splitkv_combine_kernelI23Flash_fwd_kernel_traitsILi128ELi64ELi128ELi4ELb0ELb0EN7cutlass10bfloat16_tE19Flash_kernel_traitsILi128ELi64ELi128ELi4ES3_EELi4ELi7ELb1EEEvNS_16Flash_fwd_paramsE:
	.zero		816


//--------------------- .nv.constant0._ZN5flash32flash_fwd_splitkv_combine_kernelI23Flash_fwd_kernel_traitsILi128ELi64ELi128ELi4ELb0ELb0EN7cutlass10bfloat16_tE19Flash_kernel_traitsILi128ELi64ELi128ELi4ES3_EELi4ELi6ELb1EEEvNS_16Flash_fwd_paramsE --------------------------
	.section	.nv.constant0._ZN5flash32flash_fwd_splitkv_combine_kernelI23Flash_fwd_kernel_traitsILi128ELi64ELi128ELi4ELb0ELb0EN7cutlass10bfloat16_tE19Flash_kernel_traitsILi128ELi64ELi128ELi4ES3_EELi4ELi6ELb1EEEvNS_16Flash_fwd_paramsE,"a",@progbits
	.sectionflags	@""
	.align	4
.nv.constant0._ZN5flash32flash_fwd_splitkv_combine_kernelI23Flash_fwd_kernel_traitsILi128ELi64ELi128ELi4ELb0ELb0EN7cutlass10bfloat16_tE19Flash_kernel_traitsILi128ELi64ELi128ELi4ES3_EELi4ELi6ELb1EEEvNS_16Flash_fwd_paramsE:
	.zero		816


//--------------------- .nv.constant0._ZN5flash32flash_fwd_splitkv_combine_kernelI23Flash_fwd_kernel_traitsILi128ELi64ELi128ELi4ELb0ELb0EN7cutlass10bfloat16_tE19Flash_kernel_traitsILi128ELi64ELi128ELi4ES3_EELi4ELi5ELb1EEEvNS_16Flash_fwd_paramsE --------------------------
	.section	.nv.constant0._ZN5flash32flash_fwd_splitkv_combine_kernelI23Flash_fwd_kernel_traitsILi128ELi64ELi128ELi4ELb0ELb0EN7cutlass10bfloat16_tE19Flash_kernel_traitsILi128ELi64ELi128ELi4ES3_EELi4ELi5ELb1EEEvNS_16Flash_fwd_paramsE,"a",@progbits
	.sectionflags	@""
	.align	4
.nv.constant0._ZN5flash32flash_fwd_splitkv_combine_kernelI23Flash_fwd_kernel_traitsILi128ELi64ELi128ELi4ELb0ELb0EN7cutlass10bfloat16_tE19Flash_kernel_traitsILi128ELi64ELi128ELi4ES3_EELi4ELi5ELb1EEEvNS_16Flash_fwd_paramsE:
	.zero		816


//--------------------- .nv.constant0._ZN5flash32flash_fwd_splitkv_combine_kernelI23Flash_fwd_kernel_traitsILi128ELi64ELi128ELi4ELb0ELb0EN7cutlass10bfloat16_tE19Flash_kernel_traitsILi128ELi64ELi128ELi4ES3_EELi4ELi4ELb1EEEvNS_16Flash_fwd_paramsE --------------------------
	.section	.nv.constant0._ZN5flash32flash_fwd_splitkv_combine_kernelI23Flash_fwd_kernel_traitsILi128ELi64ELi128ELi4ELb0ELb0EN7cutlass10bfloat16_tE19Flash_kernel_traitsILi128ELi64ELi128ELi4ES3_EELi4ELi4ELb1EEEvNS_16Flash_fwd_paramsE,"a",@progbits
	.sectionflags	@""
	.align	4
.nv.constant0._ZN5flash32flash_fwd_splitkv_combine_kernelI23Flash_fwd_kernel_traitsILi128ELi64ELi128ELi4ELb0ELb0EN7cutlass10bfloat16_tE19Flash_kernel_traitsILi128ELi64ELi128ELi4ES3_EELi4ELi4ELb1EEEvNS_16Flash_fwd_paramsE:
	.zero		816


//--------------------- .nv.constant0._ZN5flash32flash_fwd_splitkv_combine_kernelI23Flash_fwd_kernel_traitsILi128ELi64ELi128ELi4ELb0ELb0EN7cutlass10bfloat16_tE19Flash_kernel_traitsILi128ELi64ELi128ELi4ES3_EELi4ELi3ELb1EEEvNS_16Flash_fwd_paramsE --------------------------
	.section	.nv.constant0._ZN5flash32flash_fwd_splitkv_combine_kernelI23Flash_fwd_kernel_traitsILi128ELi64ELi128ELi4ELb0ELb0EN7cutlass10bfloat16_tE19Flash_kernel_traitsILi128ELi64ELi128ELi4ES3_EELi4ELi3ELb1EEEvNS_16Flash_fwd_paramsE,"a",@progbits
	.sectionflags	@""
	.align	4
.nv.constant0._ZN5flash32flash_fwd_splitkv_combine_kernelI23Flash_fwd_kernel_traitsILi128ELi64ELi128ELi4ELb0ELb0EN7cutlass10bfloat16_tE19Flash_kernel_traitsILi128ELi64ELi128ELi4ES3_EELi4ELi3ELb1EEEvNS_16Flash_fwd_paramsE:
	.zero		816


//--------------------- .nv.constant0._ZN5flash32flash_fwd_splitkv_combine_kernelI23Flash_fwd_kernel_traitsILi128ELi64ELi128ELi4ELb0ELb0EN7cutlass10bfloat16_tE19Flash_kernel_traitsILi128ELi64ELi128ELi4ES3_EELi4ELi2ELb1EEEvNS_16Flash_fwd_paramsE --------------------------
	.section	.nv.constant0._ZN5flash32flash_fwd_splitkv_combine_kernelI23Flash_fwd_kernel_traitsILi128ELi64ELi128ELi4ELb0ELb0EN7cutlass10bfloat16_tE19Flash_kernel_traitsILi128ELi64ELi128ELi4ES3_EELi4ELi2ELb1EEEvNS_16Flash_fwd_paramsE,"a",@progbits
	.sectionflags	@""
	.align	4
.nv.constant0._ZN5flash32flash_fwd_splitkv_combine_kernelI23Flash_fwd_kernel_traitsILi128ELi64ELi128ELi4ELb0ELb0EN7cutlass10bfloat16_tE19Flash_kernel_traitsILi128ELi64ELi128ELi4ES3_EELi4ELi2ELb1EEEvNS_16Flash_fwd_paramsE:
	.zero		816


//--------------------- .nv.constant0._ZN5flash32flash_fwd_splitkv_combine_kernelI23Flash_fwd_kernel_traitsILi128ELi64ELi128ELi4ELb0ELb0EN7cutlass10bfloat16_tE19Flash_kernel_traitsILi128ELi64ELi128ELi4ES3_EELi4ELi1ELb1EEEvNS_16Flash_fwd_paramsE --------------------------
	.section	.nv.constant0._ZN5flash32flash_fwd_splitkv_combine_kernelI23Flash_fwd_kernel_traitsILi128ELi64ELi128ELi4ELb0ELb0EN7cutlass10bfloat16_tE19Flash_kernel_traitsILi128ELi64ELi128ELi4ES3_EELi4ELi1ELb1EEEvNS_16Flash_fwd_paramsE,"a",@progbits
	.sectionflags	@""
	.align	4
.nv.constant0._ZN5flash32flash_fwd_splitkv_combine_kernelI23Flash_fwd_kernel_traitsILi128ELi64ELi128ELi4ELb0ELb0EN7cutlass10bfloat16_tE19Flash_kernel_traitsILi128ELi64ELi128ELi4ES3_EELi4ELi1ELb1EEEvNS_16Flash_fwd_paramsE:
	.zero		816


//--------------------- .nv.constant0._ZN5flash24flash_fwd_splitkv_kernelI23Flash_fwd_kernel_traitsILi128ELi64ELi128ELi4ELb0ELb0EN7cutlass10bfloat16_tE19Flash_kernel_traitsILi128ELi64ELi128ELi4ES3_EELb1ELb0ELb0ELb0ELb0ELb0ELb0ELb0EEEvNS_16Flash_fwd_paramsE --------------------------
	.section	.nv.constant0._ZN5flash24flash_fwd_splitkv_kernelI23Flash_fwd_kernel_traitsILi128ELi64ELi128ELi4ELb0ELb0EN7cutlass10bfloat16_tE19Flash_kernel_traitsILi128ELi64ELi128ELi4ES3_EELb1ELb0ELb0ELb0ELb0ELb0ELb0ELb0EEEvNS_16Flash_fwd_paramsE,"a",@progbits
	.sectionflags	@""
	.align	4
.nv.constant0._ZN5flash24flash_fwd_splitkv_kernelI23Flash_fwd_kernel_traitsILi128ELi64ELi128ELi4ELb0ELb0EN7cutlass10bfloat16_tE19Flash_kernel_traitsILi128ELi64ELi128ELi4ES3_EELb1ELb0ELb0ELb0ELb0ELb0ELb0ELb0EEEvNS_16Flash_fwd_paramsE:
	.zero		816


//--------------------- .nv.constant0._ZN5flash24flash_fwd_splitkv_kernelI23Flash_fwd_kernel_traitsILi128ELi64ELi128ELi4ELb0ELb0EN7cutlass10bfloat16_tE19Flash_kernel_traitsILi128ELi64ELi128ELi4ES3_EELb1ELb0ELb0ELb0ELb0ELb1ELb0ELb0EEEvNS_16Flash_fwd_paramsE --------------------------
	.section	.nv.constant0._ZN5flash24flash_fwd_splitkv_kernelI23Flash_fwd_kernel_traitsILi128ELi64ELi128ELi4ELb0ELb0EN7cutlass10bfloat16_tE19Flash_kernel_traitsILi128ELi64ELi128ELi4ES3_EELb1ELb0ELb0ELb0ELb0ELb1ELb0ELb0EEEvNS_16Flash_fwd_paramsE,"a",@progbits
	.sectionflags	@""
	.align	4
.nv.constant0._ZN5flash24flash_fwd_splitkv_kernelI23Flash_fwd_kernel_traitsILi128ELi64ELi128ELi4ELb0ELb0EN7cutlass10bfloat16_tE19Flash_kernel_traitsILi128ELi64ELi128ELi4ES3_EELb1ELb0ELb0ELb0ELb0ELb1ELb0ELb0EEEvNS_16Flash_fwd_paramsE:
	.zero		816


//--------------------- .nv.constant0._ZN5flash24flash_fwd_splitkv_kernelI23Flash_fwd_kernel_traitsILi128ELi64ELi128ELi4ELb0ELb0EN7cutlass10bfloat16_tE19Flash_kernel_traitsILi128ELi64ELi128ELi4ES3_EELb1ELb0ELb0ELb0ELb0ELb0ELb0ELb1EEEvNS_16Flash_fwd_paramsE --------------------------
	.section	.nv.constant0._ZN5flash24flash_fwd_splitkv_kernelI23Flash_fwd_kernel_traitsILi128ELi64ELi128ELi4ELb0ELb0EN7cutlass10bfloat16_tE19Flash_kernel_traitsILi128ELi64ELi128ELi4ES3_EELb1ELb0ELb0ELb0ELb0ELb0ELb0ELb1EEEvNS_16Flash_fwd_paramsE,"a",@progbits
	.sectionflags	@""
	.align	4
.nv.constant0._ZN5flash24flash_fwd_splitkv_kernelI23Flash_fwd_kernel_traitsILi128ELi64ELi128ELi4ELb0ELb0EN7cutlass10bfloat16_tE19Flash_kernel_traitsILi128ELi64ELi128ELi4ES3_EELb1ELb0ELb0ELb0ELb0ELb0ELb0ELb1EEEvNS_16Flash_fwd_paramsE:
	.zero		816


//--------------------- .nv.constant0._ZN5flash24flash_fwd_splitkv_kernelI23Flash_fwd_kernel_traitsILi128ELi64ELi128ELi4ELb0ELb0EN7cutlass10bfloat16_tE19Flash_kernel_traitsILi128ELi64ELi128ELi4ES3_EELb1ELb0ELb0ELb0ELb0ELb1ELb0ELb1EEEvNS_16Flash_fwd_paramsE --------------------------
	.section	.nv.constant0._ZN5flash24flash_fwd_splitkv_kernelI23Flash_fwd_kernel_traitsILi128ELi64ELi128ELi4ELb0ELb0EN7cutlass10bfloat16_tE19Flash_kernel_traitsILi128ELi64ELi128ELi4ES3_EELb1ELb0ELb0ELb0ELb0ELb1ELb0ELb1EEEvNS_16Flash_fwd_paramsE,"a",@progbits
	.sectionflags	@""
	.align	4
.nv.constant0._ZN5flash24flash_fwd_splitkv_kernelI23Flash_fwd_kernel_traitsILi128ELi64ELi128ELi4ELb0ELb0EN7cutlass10bfloat16_tE19Flash_kernel_traitsILi128ELi64ELi128ELi4ES3_EELb1ELb0ELb0ELb0ELb0ELb1ELb0ELb1EEEvNS_16Flash_fwd_paramsE:
	.zero		816


//--------------------- .nv.constant0._ZN5flash24flash_fwd_splitkv_kernelI23Flash_fwd_kernel_traitsILi128ELi64ELi128ELi4ELb0ELb0EN7cutlass10bfloat16_tE19Flash_kernel_traitsILi128ELi64ELi128ELi4ES3_EELb1ELb0ELb0ELb0ELb0ELb0ELb1ELb0EEEvNS_16Flash_fwd_paramsE --------------------------
	.section	.nv.constant0._ZN5flash24flash_fwd_splitkv_kernelI23Flash_fwd_kernel_traitsILi128ELi64ELi128ELi4ELb0ELb0EN7cutlass10bfloat16_tE19Flash_kernel_traitsILi128ELi64ELi128ELi4ES3_EELb1ELb0ELb0ELb0ELb0ELb0ELb1ELb0EEEvNS_16Flash_fwd_paramsE,"a",@progbits
	.sectionflags	@""
	.align	4
.nv.constant0._ZN5flash24flash_fwd_splitkv_kernelI23Flash_fwd_kernel_traitsILi128ELi64ELi128ELi4ELb0ELb0EN7cutlass10bfloat16_tE19Flash_kernel_traitsILi128ELi64ELi128ELi4ES3_EELb1ELb0ELb0ELb0ELb0ELb0ELb1ELb0EEEvNS_16Flash_fwd_paramsE:
	.zero		816


//--------------------- .nv.constant0._ZN5flash24flash_fwd_splitkv_kernelI23Flash_fwd_kernel_traitsILi128ELi64ELi128ELi4ELb0ELb0EN7cutlass10bfloat16_tE19Flash_kernel_traitsILi128ELi64ELi128ELi4ES3_EELb1ELb0ELb0ELb0ELb0ELb1ELb1ELb0EEEvNS_16Flash_fwd_paramsE --------------------------
	.section	.nv.constant0._ZN5flash24flash_fwd_splitkv_kernelI23Flash_fwd_kernel_traitsILi128ELi64ELi128ELi4ELb0ELb0EN7cutlass10bfloat16_tE19Flash_kernel_traitsILi128ELi64ELi128ELi4ES3_EELb1ELb0ELb0ELb0ELb0ELb1ELb1ELb0EEEvNS_16Flash_fwd_paramsE,"a",@progbits
	.sectionflags	@""
	.align	4
.nv.constant0._ZN5flash24flash_fwd_splitkv_kernelI23Flash_fwd_kernel_traitsILi128ELi64ELi128ELi4ELb0ELb0EN7cutlass10bfloat16_tE19Flash_kernel_traitsILi128ELi64ELi128ELi4ES3_EELb1ELb0ELb0ELb0ELb0ELb1ELb1ELb0EEEvNS_16Flash_fwd_paramsE:
	.zero		816


//--------------------- .nv.constant0._ZN5flash24flash_fwd_splitkv_kernelI23Flash_fwd_kernel_traitsILi128ELi64ELi128ELi4ELb0ELb0EN7cutlass10bfloat16_tE19Flash_kernel_traitsILi128ELi64ELi128ELi4ES3_EELb1ELb0ELb0ELb0ELb0ELb0ELb1ELb1EEEvNS_16Flash_fwd_paramsE --------------------------
	.section	.nv.constant0._ZN5flash24flash_fwd_splitkv_kernelI23Flash_fwd_kernel_traitsILi128ELi64ELi128ELi4ELb0ELb0EN7cutlass10bfloat16_tE19Flash_kernel_traitsILi128ELi64ELi128ELi4ES3_EELb1ELb0ELb0ELb0ELb0ELb0ELb1ELb1EEEvNS_16Flash_fwd_paramsE,"a",@progbits
	.sectionflags	@""
	.align	4
.nv.constant0._ZN5flash24flash_fwd_splitkv_kernelI23Flash_fwd_kernel_traitsILi128ELi64ELi128ELi4ELb0ELb0EN7cutlass10bfloat16_tE19Flash_kernel_traitsILi128ELi64ELi128ELi4ES3_EELb1ELb0ELb0ELb0ELb0ELb0ELb1ELb1EEEvNS_16Flash_fwd_paramsE:
	.zero		816


//--------------------- .nv.constant0._ZN5flash24flash_fwd_splitkv_kernelI23Flash_fwd_kernel_traitsILi128ELi64ELi128ELi4ELb0ELb0EN7cutlass10bfloat16_tE19Flash_kernel_traitsILi128ELi64ELi128ELi4ES3_EELb1ELb0ELb0ELb0ELb0ELb1ELb1ELb1EEEvNS_16Flash_fwd_paramsE --------------------------
	.section	.nv.constant0._ZN5flash24flash_fwd_splitkv_kernelI23Flash_fwd_kernel_traitsILi128ELi64ELi128ELi4ELb0ELb0EN7cutlass10bfloat16_tE19Flash_kernel_traitsILi128ELi64ELi128ELi4ES3_EELb1ELb0ELb0ELb0ELb0ELb1ELb1ELb1EEEvNS_16Flash_fwd_paramsE,"a",@progbits
	.sectionflags	@""
	.align	4
.nv.constant0._ZN5flash24flash_fwd_splitkv_kernelI23Flash_fwd_kernel_traitsILi128ELi64ELi128ELi4ELb0ELb0EN7cutlass10bfloat16_tE19Flash_kernel_traitsILi128ELi64ELi128ELi4ES3_EELb1ELb0ELb0ELb0ELb0ELb1ELb1ELb1EEEvNS_16Flash_fwd_paramsE:
	.zero		816


//--------------------- .nv.constant0._ZN5flash24flash_fwd_splitkv_kernelI23Flash_fwd_kernel_traitsILi128ELi64ELi128ELi4ELb0ELb0EN7cutlass10bfloat16_tE19Flash_kernel_traitsILi128ELi64ELi128ELi4ES3_EELb1ELb0ELb0ELb1ELb1ELb0ELb0ELb0EEEvNS_16Flash_fwd_paramsE --------------------------
	.section	.nv.constant0._ZN5flash24flash_fwd_splitkv_kernelI23Flash_fwd_kernel_traitsILi128ELi64ELi128ELi4ELb0ELb0EN7cutlass10bfloat16_tE19Flash_kernel_traitsILi128ELi64ELi128ELi4ES3_EELb1ELb0ELb0ELb1ELb1ELb0ELb0ELb0EEEvNS_16Flash_fwd_paramsE,"a",@progbits
	.sectionflags	@""
	.align	4
.nv.constant0._ZN5flash24flash_fwd_splitkv_kernelI23Flash_fwd_kernel_traitsILi128ELi64ELi128ELi4ELb0ELb0EN7cutlass10bfloat16_tE19Flash_kernel_traitsILi128ELi64ELi128ELi4ES3_EELb1ELb0ELb0ELb1ELb1ELb0ELb0ELb0EEEvNS_16Flash_fwd_paramsE:
	.zero		816


//--------------------- .nv.constant0._ZN5flash24flash_fwd_splitkv_kernelI23Flash_fwd_kernel_traitsILi128ELi64ELi128ELi4ELb0ELb0EN7cutlass10bfloat16_tE19Flash_kernel_traitsILi128ELi64ELi128ELi4ES3_EELb1ELb0ELb0ELb1ELb1ELb1ELb0ELb0EEEvNS_16Flash_fwd_paramsE --------------------------
	.section	.nv.constant0._ZN5flash24flash_fwd_splitkv_kernelI23Flash_fwd_kernel_traitsILi128ELi64ELi128ELi4ELb0ELb0EN7cutlass10bfloat16_tE19Flash_kernel_traitsILi128ELi64ELi128ELi4ES3_EELb1ELb0ELb0ELb1ELb1ELb1ELb0ELb0EEEvNS_16Flash_fwd_paramsE,"a",@progbits
	.sectionflags	@""
	.align	4
.nv.constant0._ZN5flash24flash_fwd_splitkv_kernelI23Flash_fwd_kernel_traitsILi128ELi64ELi128ELi4ELb0ELb0EN7cutlass10bfloat16_tE19Flash_kernel_traitsILi128ELi64ELi128ELi4ES3_EELb1ELb0ELb0ELb1ELb1ELb1ELb0ELb0EEEvNS_16Flash_fwd_paramsE:
	.zero		816


//--------------------- .nv.constant0._ZN5flash24flash_fwd_splitkv_kernelI23Flash_fwd_kernel_traitsILi128ELi64ELi128ELi4ELb0ELb0EN7cutlass10bfloat16_tE19Flash_kernel_traitsILi128ELi64ELi128ELi4ES3_EELb1ELb0ELb0ELb1ELb1ELb0ELb1ELb0EEEvNS_16Flash_fwd_paramsE --------------------------
	.section	.nv.constant0._ZN5flash24flash_fwd_splitkv_kernelI23Flash_fwd_kernel_traitsILi128ELi64ELi128ELi4ELb0ELb0EN7cutlass10bfloat16_tE19Flash_kernel_traitsILi128ELi64ELi128ELi4ES3_EELb1ELb0ELb0ELb1ELb1ELb0ELb1ELb0EEEvNS_16Flash_fwd_paramsE,"a",@progbits
	.sectionflags	@""
	.align	4
.nv.constant0._ZN5flash24flash_fwd_splitkv_kernelI23Flash_fwd_kernel_traitsILi128ELi64ELi128ELi4ELb0ELb0EN7cutlass10bfloat16_tE19Flash_kernel_traitsILi128ELi64ELi128ELi4ES3_EELb1ELb0ELb0ELb1ELb1ELb0ELb1ELb0EEEvNS_16Flash_fwd_paramsE:
	.zero		816


//--------------------- .nv.constant0._ZN5flash24flash_fwd_splitkv_kernelI23Flash_fwd_kernel_traitsILi128ELi64ELi128ELi4ELb0ELb0EN7cutlass10bfloat16_tE19Flash_kernel_traitsILi128ELi64ELi128ELi4ES3_EELb1ELb0ELb0ELb1ELb1ELb1ELb1ELb0EEEvNS_16Flash_fwd_paramsE --------------------------
	.section	.nv.constant0._ZN5flash24flash_fwd_splitkv_kernelI23Flash_fwd_kernel_traitsILi128ELi64ELi128ELi4ELb0ELb0EN7cutlass10bfloat16_tE19Flash_kernel_traitsILi128ELi64ELi128ELi4ES3_EELb1ELb0ELb0ELb1ELb1ELb1ELb1ELb0EEEvNS_16Flash_fwd_paramsE,"a",@progbits
	.sectionflags	@""
	.align	4
.nv.constant0._ZN5flash24flash_fwd_splitkv_kernelI23Flash_fwd_kernel_traitsILi128ELi64ELi128ELi4ELb0ELb0EN7cutlass10bfloat16_tE19Flash_kernel_traitsILi128ELi64ELi128ELi4ES3_EELb1ELb0ELb0ELb1ELb1ELb1ELb1ELb0EEEvNS_16Flash_fwd_paramsE:
	.zero		816


//--------------------- .nv.constant0._ZN5flash24flash_fwd_splitkv_kernelI23Flash_fwd_kernel_traitsILi128ELi64ELi128ELi4ELb0ELb0EN7cutlass10bfloat16_tE19Flash_kernel_traitsILi128ELi64ELi128ELi4ES3_EELb1ELb0ELb0ELb0ELb1ELb0ELb0ELb0EEEvNS_16Flash_fwd_paramsE --------------------------
	.section	.nv.constant0._ZN5flash24flash_fwd_splitkv_kernelI23Flash_fwd_kernel_traitsILi128ELi64ELi128ELi4ELb0ELb0EN7cutlass10bfloat16_tE19Flash_kernel_traitsILi128ELi64ELi128ELi4ES3_EELb1ELb0ELb0ELb0ELb1ELb0ELb0ELb0EEEvNS_16Flash_fwd_paramsE,"a",@progbits
	.sectionflags	@""
	.align	4
.nv.constant0._ZN5flash24flash_fwd_splitkv_kernelI23Flash_fwd_kernel_traitsILi128ELi64ELi128ELi4ELb0ELb0EN7cutlass10bfloat16_tE19Flash_kernel_traitsILi128ELi64ELi128ELi4ES3_EELb1ELb0ELb0ELb0ELb1ELb0ELb0ELb0EEEvNS_16Flash_fwd_paramsE:
	.zero		816


//--------------------- .nv.constant0._ZN5flash24flash_fwd_splitkv_kernelI23Flash_fwd_kernel_traitsILi128ELi64ELi128ELi4ELb0ELb0EN7cutlass10bfloat16_tE19Flash_kernel_traitsILi128ELi64ELi128ELi4ES3_EELb1ELb0ELb0ELb0ELb1ELb1ELb0ELb0EEEvNS_16Flash_fwd_paramsE --------------------------
	.section	.nv.constant0._ZN5flash24flash_fwd_splitkv_kernelI23Flash_fwd_kernel_traitsILi128ELi64ELi128ELi4ELb0ELb0EN7cutlass10bfloat16_tE19Flash_kernel_traitsILi128ELi64ELi128ELi4ES3_EELb1ELb0ELb0ELb0ELb1ELb1ELb0ELb0EEEvNS_16Flash_fwd_paramsE,"a",@progbits
	.sectionflags	@""
	.align	4
.nv.constant0._ZN5flash24flash_fwd_splitkv_kernelI23Flash_fwd_kernel_traitsILi128ELi64ELi128ELi4ELb0ELb0EN7cutlass10bfloat16_tE19Flash_kernel_traitsILi128ELi64ELi128ELi4ES3_EELb1ELb0ELb0ELb0ELb1ELb1ELb0ELb0EEEvNS_16Flash_fwd_paramsE:
	.zero		816


//--------------------- .nv.constant0._ZN5flash24flash_fwd_splitkv_kernelI23Flash_fwd_kernel_traitsILi128ELi64ELi128ELi4ELb0ELb0EN7cutlass10bfloat16_tE19Flash_kernel_traitsILi128ELi64ELi128ELi4ES3_EELb1ELb0ELb1ELb0ELb0ELb0ELb0ELb0EEEvNS_16Flash_fwd_paramsE --------------------------
	.section	.nv.constant0._ZN5flash24flash_fwd_splitkv_kernelI23Flash_fwd_kernel_traitsILi128ELi64ELi128ELi4ELb0ELb0EN7cutlass10bfloat16_tE19Flash_kernel_traitsILi128ELi64ELi128ELi4ES3_EELb1ELb0ELb1ELb0ELb0ELb0ELb0ELb0EEEvNS_16Flash_fwd_paramsE,"a",@progbits
	.sectionflags	@""
	.align	4
.nv.constant0._ZN5flash24flash_fwd_splitkv_kernelI23Flash_fwd_kernel_traitsILi128ELi64ELi128ELi4ELb0ELb0EN7cutlass10bfloat16_tE19Flash_kernel_traitsILi128ELi64ELi128ELi4ES3_EELb1ELb0ELb1ELb0ELb0ELb0ELb0ELb0EEEvNS_16Flash_fwd_paramsE:
	.zero		816


//--------------------- .nv.constant0._ZN5flash24flash_fwd_splitkv_kernelI23Flash_fwd_kernel_traitsILi128ELi64ELi128ELi4ELb0ELb0EN7cutlass10bfloat16_tE19Flash_kernel_traitsILi128ELi64ELi128ELi4ES3_EELb1ELb0ELb1ELb0ELb0ELb1ELb0ELb0EEEvNS_16Flash_fwd_paramsE --------------------------
	.section	.nv.constant0._ZN5flash24flash_fwd_splitkv_kernelI23Flash_fwd_kernel_traitsILi128ELi64ELi128ELi4ELb0ELb0EN7cutlass10bfloat16_tE19Flash_kernel_traitsILi128ELi64ELi128ELi4ES3_EELb1ELb0ELb1ELb0ELb0ELb1ELb0ELb0EEEvNS_16Flash_fwd_paramsE,"a",@progbits
	.sectionflags	@""
	.align	4
.nv.constant0._ZN5flash24flash_fwd_splitkv_kernelI23Flash_fwd_kernel_traitsILi128ELi64ELi128ELi4ELb0ELb0EN7cutlass10bfloat16_tE19Flash_kernel_traitsILi128ELi64ELi128ELi4ES3_EELb1ELb0ELb1ELb0ELb0ELb1ELb0ELb0EEEvNS_16Flash_fwd_paramsE:
	.zero		816


//--------------------- .nv.constant0._ZN5flash24flash_fwd_splitkv_kernelI23Flash_fwd_kernel_traitsILi128ELi64ELi128ELi4ELb0ELb0EN7cutlass10bfloat16_tE19Flash_kernel_traitsILi128ELi64ELi128ELi4ES3_EELb1ELb0ELb0ELb0ELb1ELb0ELb0ELb1EEEvNS_16Flash_fwd_paramsE --------------------------
	.section	.nv.constant0._ZN5flash24flash_fwd_splitkv_kernelI23Flash_fwd_kernel_traitsILi128ELi64ELi128ELi4ELb0ELb0EN7cutlass10bfloat16_tE19Flash_kernel_traitsILi128ELi64ELi128ELi4ES3_EELb1ELb0ELb0ELb0ELb1ELb0ELb0ELb1EEEvNS_16Flash_fwd_paramsE,"a",@progbits
	.sectionflags	@""
	.align	4
.nv.constant0._ZN5flash24flash_fwd_splitkv_kernelI23Flash_fwd_kernel_traitsILi128ELi64ELi128ELi4ELb0ELb0EN7cutlass10bfloat16_tE19Flash_kernel_traitsILi128ELi64ELi128ELi4ES3_EELb1ELb0ELb0ELb0ELb1ELb0ELb0ELb1EEEvNS_16Flash_fwd_paramsE:
	.zero		816


//--------------------- .nv.constant0._ZN5flash24flash_fwd_splitkv_kernelI23Flash_fwd_kernel_traitsILi128ELi64ELi128ELi4ELb0ELb0EN7cutlass10bfloat16_tE19Flash_kernel_traitsILi128ELi64ELi128ELi4ES3_EELb1ELb0ELb0ELb0ELb1ELb1ELb0ELb1EEEvNS_16Flash_fwd_paramsE --------------------------
	.section	.nv.constant0._ZN5flash24flash_fwd_splitkv_kernelI23Flash_fwd_kernel_traitsILi128ELi64ELi128ELi4ELb0ELb0EN7cutlass10bfloat16_tE19Flash_kernel_traitsILi128ELi64ELi128ELi4ES3_EELb1ELb0ELb0ELb0ELb1ELb1ELb0ELb1EEEvNS_16Flash_fwd_paramsE,"a",@progbits
	.sectionflags	@""
	.align	4
.nv.constant0._ZN5flash24flash_fwd_splitkv_kernelI23Flash_fwd_kernel_traitsILi128ELi64ELi128ELi4ELb0ELb0EN7cutlass10bfloat16_tE19Flash_kernel_traitsILi128ELi64ELi128ELi4ES3_EELb1ELb0ELb0ELb0ELb1ELb1ELb0ELb1EEEvNS_16Flash_fwd_paramsE:
	.zero		816


//--------------------- .nv.constant0._ZN5flash24flash_fwd_splitkv_kernelI23Flash_fwd_kernel_traitsILi128ELi64ELi128ELi4ELb0ELb0EN7cutlass10bfloat16_tE19Flash_kernel_traitsILi128ELi64ELi128ELi4ES3_EELb1ELb0ELb1ELb0ELb0ELb0ELb0ELb1EEEvNS_16Flash_fwd_paramsE --------------------------
	.section	.nv.constant0._ZN5flash24flash_fwd_splitkv_kernelI23Flash_fwd_kernel_traitsILi128ELi64ELi128ELi4ELb0ELb0EN7cutlass10bfloat16_tE19Flash_kernel_traitsILi128ELi64ELi128ELi4ES3_EELb1ELb0ELb1ELb0ELb0ELb0ELb0ELb1EEEvNS_16Flash_fwd_paramsE,"a",@progbits
	.sectionflags	@""
	.align	4
.nv.constant0._ZN5flash24flash_fwd_splitkv_kernelI23Flash_fwd_kernel_traitsILi128ELi64ELi128ELi4ELb0ELb0EN7cutlass10bfloat16_tE19Flash_kernel_traitsILi128ELi64ELi128ELi4ES3_EELb1ELb0ELb1ELb0ELb0ELb0ELb0ELb1EEEvNS_16Flash_fwd_paramsE:
	.zero		816


//--------------------- .nv.constant0._ZN5flash24flash_fwd_splitkv_kernelI23Flash_fwd_kernel_traitsILi128ELi64ELi128ELi4ELb0ELb0EN7cutlass10bfloat16_tE19Flash_kernel_traitsILi128ELi64ELi128ELi4ES3_EELb1ELb0ELb1ELb0ELb0ELb1ELb0ELb1EEEvNS_16Flash_fwd_paramsE --------------------------
	.section	.nv.constant0._ZN5flash24flash_fwd_splitkv_kernelI23Flash_fwd_kernel_traitsILi128ELi64ELi128ELi4ELb0ELb0EN7cutlass10bfloat16_tE19Flash_kernel_traitsILi128ELi64ELi128ELi4ES3_EELb1ELb0ELb1ELb0ELb0ELb1ELb0ELb1EEEvNS_16Flash_fwd_paramsE,"a",@progbits
	.sectionflags	@""
	.align	4
.nv.constant0._ZN5flash24flash_fwd_splitkv_kernelI23Flash_fwd_kernel_traitsILi128ELi64ELi128ELi4ELb0ELb0EN7cutlass10bfloat16_tE19Flash_kernel_traitsILi128ELi64ELi128ELi4ES3_EELb1ELb0ELb1ELb0ELb0ELb1ELb0ELb1EEEvNS_16Flash_fwd_paramsE:
	.zero		816


//--------------------- .nv.constant0._ZN5flash24flash_fwd_splitkv_kernelI23Flash_fwd_kernel_traitsILi128ELi64ELi128ELi4ELb0ELb0EN7cutlass10bfloat16_tE19Flash_kernel_traitsILi128ELi64ELi128ELi4ES3_EELb1ELb0ELb0ELb0ELb1ELb0ELb1ELb0EEEvNS_16Flash_fwd_paramsE --------------------------
	.section	.nv.constant0._ZN5flash24flash_fwd_splitkv_kernelI23Flash_fwd_kernel_traitsILi128ELi64ELi128ELi4ELb0ELb0EN7cutlass10bfloat16_tE19Flash_kernel_traitsILi128ELi64ELi128ELi4ES3_EELb1ELb0ELb0ELb0ELb1ELb0ELb1ELb0EEEvNS_16Flash_fwd_paramsE,"a",@progbits
	.sectionflags	@""
	.align	4
.nv.constant0._ZN5flash24flash_fwd_splitkv_kernelI23Flash_fwd_kernel_traitsILi128ELi64ELi128ELi4ELb0ELb0EN7cutlass10bfloat16_tE19Flash_kernel_traitsILi128ELi64ELi128ELi4ES3_EELb1ELb0ELb0ELb0ELb1ELb0ELb1ELb0EEEvNS_16Flash_fwd_paramsE:
	.zero		816


//--------------------- .nv.constant0._ZN5flash24flash_fwd_splitkv_kernelI23Flash_fwd_kernel_traitsILi128ELi64ELi128ELi4ELb0ELb0EN7cutlass10bfloat16_tE19Flash_kernel_traitsILi128ELi64ELi128ELi4ES3_EELb1ELb0ELb0ELb0ELb1ELb1ELb1ELb0EEEvNS_16Flash_fwd_paramsE --------------------------
	.section	.nv.constant0._ZN5flash24flash_fwd_splitkv_kernelI23Flash_fwd_kernel_traitsILi128ELi64ELi128ELi4ELb0ELb0EN7cutlass10bfloat16_tE19Flash_kernel_traitsILi128ELi64ELi128ELi4ES3_EELb1ELb0ELb0ELb0ELb1ELb1ELb1ELb0EEEvNS_16Flash_fwd_paramsE,"a",@progbits
	.sectionflags	@""
	.align	4
.nv.constant0._ZN5flash24flash_fwd_splitkv_kernelI23Flash_fwd_kernel_traitsILi128ELi64ELi128ELi4ELb0ELb0EN7cutlass10bfloat16_tE19Flash_kernel_traitsILi128ELi64ELi128ELi4ES3_EELb1ELb0ELb0ELb0ELb1ELb1ELb1ELb0EEEvNS_16Flash_fwd_paramsE:
	.zero		816


//--------------------- .nv.constant0._ZN5flash24flash_fwd_splitkv_kernelI23Flash_fwd_kernel_traitsILi128ELi64ELi128ELi4ELb0ELb0EN7cutlass10bfloat16_tE19Flash_kernel_traitsILi128ELi64ELi128ELi4ES3_EELb1ELb0ELb1ELb0ELb0ELb0ELb1ELb0EEEvNS_16Flash_fwd_paramsE --------------------------
	.section	.nv.constant0._ZN5flash24flash_fwd_splitkv_kernelI23Flash_fwd_kernel_traitsILi128ELi64ELi128ELi4ELb0ELb0EN7cutlass10bfloat16_tE19Flash_kernel_traitsILi128ELi64ELi128ELi4ES3_EELb1ELb0ELb1ELb0ELb0ELb0ELb1ELb0EEEvNS_16Flash_fwd_paramsE,"a",@progbits
	.sectionflags	@""
	.align	4
.nv.constant0._ZN5flash24flash_fwd_splitkv_kernelI23Flash_fwd_kernel_traitsILi128ELi64ELi128ELi4ELb0ELb0EN7cutlass10bfloat16_tE19Flash_kernel_traitsILi128ELi64ELi128ELi4ES3_EELb1ELb0ELb1ELb0ELb0ELb0ELb1ELb0EEEvNS_16Flash_fwd_paramsE:
	.zero		816


//--------------------- .nv.constant0._ZN5flash24flash_fwd_splitkv_kernelI23Flash_fwd_kernel_traitsILi128ELi64ELi128ELi4ELb0ELb0EN7cutlass10bfloat16_tE19Flash_kernel_traitsILi128ELi64ELi128ELi4ES3_EELb1ELb0ELb1ELb0ELb0ELb1ELb1ELb0EEEvNS_16Flash_fwd_paramsE --------------------------
	.section	.nv.constant0._ZN5flash24flash_fwd_splitkv_kernelI23Flash_fwd_kernel_traitsILi128ELi64ELi128ELi4ELb0ELb0EN7cutlass10bfloat16_tE19Flash_kernel_traitsILi128ELi64ELi128ELi4ES3_EELb1ELb0ELb1ELb0ELb0ELb1ELb1ELb0EEEvNS_16Flash_fwd_paramsE,"a",@progbits
	.sectionflags	@""
	.align	4
.nv.constant0._ZN5flash24flash_fwd_splitkv_kernelI23Flash_fwd_kernel_traitsILi128ELi64ELi128ELi4ELb0ELb0EN7cutlass10bfloat16_tE19Flash_kernel_traitsILi128ELi64ELi128ELi4ES3_EELb1ELb0ELb1ELb0ELb0ELb1ELb1ELb0EEEvNS_16Flash_fwd_paramsE:
	.zero		816


//--------------------- .nv.constant0._ZN5flash24flash_fwd_splitkv_kernelI23Flash_fwd_kernel_traitsILi128ELi64ELi128ELi4ELb0ELb0EN7cutlass10bfloat16_tE19Flash_kernel_traitsILi128ELi64ELi128ELi4ES3_EELb1ELb0ELb0ELb0ELb1ELb0ELb1ELb1EEEvNS_16Flash_fwd_paramsE --------------------------
	.section	.nv.constant0._ZN5flash24flash_fwd_splitkv_kernelI23Flash_fwd_kernel_traitsILi128ELi64ELi128ELi4ELb0ELb0EN7cutlass10bfloat16_tE19Flash_kernel_traitsILi128ELi64ELi128ELi4ES3_EELb1ELb0ELb0ELb0ELb1ELb0ELb1ELb1EEEvNS_16Flash_fwd_paramsE,"a",@progbits
	.sectionflags	@""
	.align	4
.nv.constant0._ZN5flash24flash_fwd_splitkv_kernelI23Flash_fwd_kernel_traitsILi128ELi64ELi128ELi4ELb0ELb0EN7cutlass10bfloat16_tE19Flash_kernel_traitsILi128ELi64ELi128ELi4ES3_EELb1ELb0ELb0ELb0ELb1ELb0ELb1ELb1EEEvNS_16Flash_fwd_paramsE:
	.zero		816


//--------------------- .nv.constant0._ZN5flash24flash_fwd_splitkv_kernelI23Flash_fwd_kernel_traitsILi128ELi64ELi128ELi4ELb0ELb0EN7cutlass10bfloat16_tE19Flash_kernel_traitsILi128ELi64ELi128ELi4ES3_EELb1ELb0ELb0ELb0ELb1ELb1ELb1ELb1EEEvNS_16Flash_fwd_paramsE --------------------------
	.section	.nv.constant0._ZN5flash24flash_fwd_splitkv_kernelI23Flash_fwd_kernel_traitsILi128ELi64ELi128ELi4ELb0ELb0EN7cutlass10bfloat16_tE19Flash_kernel_traitsILi128ELi64ELi128ELi4ES3_EELb1ELb0ELb0ELb0ELb1ELb1ELb1ELb1EEEvNS_16Flash_fwd_paramsE,"a",@progbits
	.sectionflags	@""
	.align	4
.nv.constant0._ZN5flash24flash_fwd_splitkv_kernelI23Flash_fwd_kernel_traitsILi128ELi64ELi128ELi4ELb0ELb0EN7cutlass10bfloat16_tE19Flash_kernel_traitsILi128ELi64ELi128ELi4ES3_EELb1ELb0ELb0ELb0ELb1ELb1ELb1ELb1EEEvNS_16Flash_fwd_paramsE:
	.zero		816


//--------------------- .nv.constant0._ZN5flash24flash_fwd_splitkv_kernelI23Flash_fwd_kernel_traitsILi128ELi64ELi128ELi4ELb0ELb0EN7cutlass10bfloat16_tE19Flash_kernel_traitsILi128ELi64ELi128ELi4ES3_EELb1ELb0ELb1ELb0ELb0ELb0ELb1ELb1EEEvNS_16Flash_fwd_paramsE --------------------------
	.section	.nv.constant0._ZN5flash24flash_fwd_splitkv_kernelI23Flash_fwd_kernel_traitsILi128ELi64ELi128ELi4ELb0ELb0EN7cutlass10bfloat16_tE19Flash_kernel_traitsILi128ELi64ELi128ELi4ES3_EELb1ELb0ELb1ELb0ELb0ELb0ELb1ELb1EEEvNS_16Flash_fwd_paramsE,"a",@progbits
	.sectionflags	@""
	.align	4
.nv.constant0._ZN5flash24flash_fwd_splitkv_kernelI23Flash_fwd_kernel_traitsILi128ELi64ELi128ELi4ELb0ELb0EN7cutlass10bfloat16_tE19Flash_kernel_traitsILi128ELi64ELi128ELi4ES3_EELb1ELb0ELb1ELb0ELb0ELb0ELb1ELb1EEEvNS_16Flash_fwd_paramsE:
	.zero		816


//--------------------- .nv.constant0._ZN5flash24flash_fwd_splitkv_kernelI23Flash_fwd_kernel_traitsILi128ELi64ELi128ELi4ELb0ELb0EN7cutlass10bfloat16_tE19Flash_kernel_traitsILi128ELi64ELi128ELi4ES3_EELb1ELb0ELb1ELb0ELb0ELb1ELb1ELb1EEEvNS_16Flash_fwd_paramsE --------------------------
	.section	.nv.constant0._ZN5flash24flash_fwd_splitkv_kernelI23Flash_fwd_kernel_traitsILi128ELi64ELi128ELi4ELb0ELb0EN7cutlass10bfloat16_tE19Flash_kernel_traitsILi128ELi64ELi128ELi4ES3_EELb1ELb0ELb1ELb0ELb0ELb1ELb1ELb1EEEvNS_16Flash_fwd_paramsE,"a",@progbits
	.sectionflags	@""
	.align	4
.nv.constant0._ZN5flash24flash_fwd_splitkv_kernelI23Flash_fwd_kernel_traitsILi128ELi64ELi128ELi4ELb0ELb0EN7cutlass10bfloat16_tE19Flash_kernel_traitsILi128ELi64ELi128ELi4ES3_EELb1ELb0ELb1ELb0ELb0ELb1ELb1ELb1EEEvNS_16Flash_fwd_paramsE:
	.zero		816


//--------------------- .nv.constant0._ZN5flash32flash_fwd_splitkv_combine_kernelI23Flash_fwd_kernel_traitsILi128ELi64ELi64ELi4ELb0ELb0EN7cutlass10bfloat16_tE19Flash_kernel_traitsILi128ELi64ELi64ELi4ES3_EELi4ELi7ELb0EEEvNS_16Flash_fwd_paramsE --------------------------
	.section	.nv.constant0._ZN5flash32flash_fwd_splitkv_combine_kernelI23Flash_fwd_kernel_traitsILi128ELi64ELi64ELi4ELb0ELb0EN7cutlass10bfloat16_tE19Flash_kernel_traitsILi128ELi64ELi64ELi4ES3_EELi4ELi7ELb0EEEvNS_16Flash_fwd_paramsE,"a",@progbits
	.sectionflags	@""
	.align	4
.nv.constant0._ZN5flash32flash_fwd_splitkv_combine_kernelI23Flash_fwd_kernel_traitsILi128ELi64ELi64ELi4ELb0ELb0EN7cutlass10bfloat16_tE19Flash_kernel_traitsILi128ELi64ELi64ELi4ES3_EELi4ELi7ELb0EEEvNS_16Flash_fwd_paramsE:
	.zero		816


//--------------------- .nv.constant0._ZN5flash32flash_fwd_splitkv_combine_kernelI23Flash_fwd_kernel_traitsILi128ELi64ELi64ELi4ELb0ELb0EN7cutlass10bfloat16_tE19Flash_kernel_traitsILi128ELi64ELi64ELi4ES3_EELi4ELi6ELb0EEEvNS_16Flash_fwd_paramsE --------------------------
	.section	.nv.constant0._ZN5flash32flash_fwd_splitkv_combine_kernelI23Flash_fwd_kernel_traitsILi128ELi64ELi64ELi4ELb0ELb0EN7cutlass10bfloat16_tE19Flash_kernel_traitsILi128ELi64ELi64ELi4ES3_EELi4ELi6ELb0EEEvNS_16Flash_fwd_paramsE,"a",@progbits
	.sectionflags	@""
	.align	4
.nv.constant0._ZN5flash32flash_fwd_splitkv_combine_kernelI23Flash_fwd_kernel_traitsILi128ELi64ELi64ELi4ELb0ELb0EN7cutlass10bfloat16_tE19Flash_kernel_traitsILi128ELi64ELi64ELi4ES3_EELi4ELi6ELb0EEEvNS_16Flash_fwd_paramsE:
	.zero		816


//--------------------- .nv.constant0._ZN5flash32flash_fwd_splitkv_combine_kernelI23Flash_fwd_kernel_traitsILi128ELi64ELi64ELi4ELb0ELb0EN7cutlass10bfloat16_tE19Flash_kernel_traitsILi128ELi64ELi64ELi4ES3_EELi4ELi5ELb0EEEvNS_16Flash_fwd_paramsE --------------------------
	.section	.nv.constant0._ZN5flash32flash_fwd_splitkv_combine_kernelI23Flash_fwd_kernel_traitsILi128ELi64ELi64ELi4ELb0ELb0EN7cutlass10bfloat16_tE19Flash_kernel_traitsILi128ELi64ELi64ELi4ES3_EELi4ELi5ELb0EEEvNS_16Flash_fwd_paramsE,"a",@progbits
	.sectionflags	@""
	.align	4
.nv.constant0._ZN5flash32flash_fwd_splitkv_combine_kernelI23Flash_fwd_kernel_traitsILi128ELi64ELi64ELi4ELb0ELb0EN7cutlass10bfloat16_tE19Flash_kernel_traitsILi128ELi64ELi64ELi4ES3_EELi4ELi5ELb0EEEvNS_16Flash_fwd_paramsE:
	.zero		816


//--------------------- .nv.constant0._ZN5flash32flash_fwd_splitkv_combine_kernelI23Flash_fwd_kernel_traitsILi128ELi64ELi64ELi4ELb0ELb0EN7cutlass10bfloat16_tE19Flash_kernel_traitsILi128ELi64ELi64ELi4ES3_EELi4ELi4ELb0EEEvNS_16Flash_fwd_paramsE --------------------------
	.section	.nv.constant0._ZN5flash32flash_fwd_splitkv_combine_kernelI23Flash_fwd_kernel_traitsILi128ELi64ELi64ELi4ELb0ELb0EN7cutlass10bfloat16_tE19Flash_kernel_traitsILi128ELi64ELi64ELi4ES3_EELi4ELi4ELb0EEEvNS_16Flash_fwd_paramsE,"a",@progbits
	.sectionflags	@""
	.align	4
.nv.constant0._ZN5flash32flash_fwd_splitkv_combine_kernelI23Flash_fwd_kernel_traitsILi128ELi64ELi64ELi4ELb0ELb0EN7cutlass10bfloat16_tE19Flash_kernel_traitsILi128ELi64ELi64ELi4ES3_EELi4ELi4ELb0EEEvNS_16Flash_fwd_paramsE:
	.zero		816


//--------------------- .nv.constant0._ZN5flash32flash_fwd_splitkv_combine_kernelI23Flash_fwd_kernel_traitsILi128ELi64ELi64ELi4ELb0ELb0EN7cutlass10bfloat16_tE19Flash_kernel_traitsILi128ELi64ELi64ELi4ES3_EELi4ELi3ELb0EEEvNS_16Flash_fwd_paramsE --------------------------
	.section	.nv.constant0._ZN5flash32flash_fwd_splitkv_combine_kernelI23Flash_fwd_kernel_traitsILi128ELi64ELi64ELi4ELb0ELb0EN7cutlass10bfloat16_tE19Flash_kernel_traitsILi128ELi64ELi64ELi4ES3_EELi4ELi3ELb0EEEvNS_16Flash_fwd_paramsE,"a",@progbits
	.sectionflags	@""
	.align	4
.nv.constant0._ZN5flash32flash_fwd_splitkv_combine_kernelI23Flash_fwd_kernel_traitsILi128ELi64ELi64ELi4ELb0ELb0EN7cutlass10bfloat16_tE19Flash_kernel_traitsILi128ELi64ELi64ELi4ES3_EELi4ELi3ELb0EEEvNS_16Flash_fwd_paramsE:
	.zero		816


//--------------------- .nv.constant0._ZN5flash32flash_fwd_splitkv_combine_kernelI23Flash_fwd_kernel_traitsILi128ELi64ELi64ELi4ELb0ELb0EN7cutlass10bfloat16_tE19Flash_kernel_traitsILi128ELi64ELi64ELi4ES3_EELi4ELi2ELb0EEEvNS_16Flash_fwd_paramsE --------------------------
	.section	.nv.constant0._ZN5flash32flash_fwd_splitkv_combine_kernelI23Flash_fwd_kernel_traitsILi128ELi64ELi64ELi4ELb0ELb0EN7cutlass10bfloat16_tE19Flash_kernel_traitsILi128ELi64ELi64ELi4ES3_EELi4ELi2ELb0EEEvNS_16Flash_fwd_paramsE,"a",@progbits
	.sectionflags	@""
	.align	4
.nv.constant0._ZN5flash32flash_fwd_splitkv_combine_kernelI23Flash_fwd_kernel_traitsILi128ELi64ELi64ELi4ELb0ELb0EN7cutlass10bfloat16_tE19Flash_kernel_traitsILi128ELi64ELi64ELi4ES3_EELi4ELi2ELb0EEEvNS_16Flash_fwd_paramsE:
	.zero		816


//--------------------- .nv.constant0._ZN5flash32flash_fwd_splitkv_combine_kernelI23Flash_fwd_kernel_traitsILi128ELi64ELi64ELi4ELb0ELb0EN7cutlass10bfloat16_tE19Flash_kernel_traitsILi128ELi64ELi64ELi4ES3_EELi4ELi1ELb0EEEvNS_16Flash_fwd_paramsE --------------------------
	.section	.nv.constant0._ZN5flash32flash_fwd_splitkv_combine_kernelI23Flash_fwd_kernel_traitsILi128ELi64ELi64ELi4ELb0ELb0EN7cutlass10bfloat16_tE19Flash_kernel_traitsILi128ELi64ELi64ELi4ES3_EELi4ELi1ELb0EEEvNS_16Flash_fwd_paramsE,"a",@progbits
	.sectionflags	@""
	.align	4
.nv.constant0._ZN5flash32flash_fwd_splitkv_combine_kernelI23Flash_fwd_kernel_traitsILi128ELi64ELi64ELi4ELb0ELb0EN7cutlass10bfloat16_tE19Flash_kernel_traitsILi128ELi64ELi64ELi4ES3_EELi4ELi1ELb0EEEvNS_16Flash_fwd_paramsE:
	.zero		816


//--------------------- .nv.constant0._ZN5flash32flash_fwd_splitkv_combine_kernelI23Flash_fwd_kernel_traitsILi128ELi64ELi64ELi4ELb0ELb0EN7cutlass10bfloat16_tE19Flash_kernel_traitsILi128ELi64ELi64ELi4ES3_EELi4ELi7ELb1EEEvNS_16Flash_fwd_paramsE --------------------------
	.section	.nv.constant0._ZN5flash32flash_fwd_splitkv_combine_kernelI23Flash_fwd_kernel_traitsILi128ELi64ELi64ELi4ELb0ELb0EN7cutlass10bfloat16_tE19Flash_kernel_traitsILi128ELi64ELi64ELi4ES3_EELi4ELi7ELb1EEEvNS_16Flash_fwd_paramsE,"a",@progbits
	.sectionflags	@""
	.align	4
.nv.constant0._ZN5flash32flash_fwd_splitkv_combine_kernelI23Flash_fwd_kernel_traitsILi128ELi64ELi64ELi4ELb0ELb0EN7cutlass10bfloat16_tE19Flash_kernel_traitsILi128ELi64ELi64ELi4ES3_EELi4ELi7ELb1EEEvNS_16Flash_fwd_paramsE:
	.zero		816


//--------------------- .nv.constant0._ZN5flash32flash_fwd_splitkv_combine_kernelI23Flash_fwd_kernel_traitsILi128ELi64ELi64ELi4ELb0ELb0EN7cutlass10bfloat16_tE19Flash_kernel_traitsILi128ELi64ELi64ELi4ES3_EELi4ELi6ELb1EEEvNS_16Flash_fwd_paramsE --------------------------
	.section	.nv.constant0._ZN5flash32flash_fwd_splitkv_combine_kernelI23Flash_fwd_kernel_traitsILi128ELi64ELi64ELi4ELb0ELb0EN7cutlass10bfloat16_tE19Flash_kernel_traitsILi128ELi64ELi64ELi4ES3_EELi4ELi6ELb1EEEvNS_16Flash_fwd_paramsE,"a",@progbits
	.sectionflags	@""
	.align	4
.nv.constant0._ZN5flash32flash_fwd_splitkv_combine_kernelI23Flash_fwd_kernel_traitsILi128ELi64ELi64ELi4ELb0ELb0EN7cutlass10bfloat16_tE19Flash_kernel_traitsILi128ELi64ELi64ELi4ES3_EELi4ELi6ELb1EEEvNS_16Flash_fwd_paramsE:
	.zero		816


//--------------------- .nv.constant0._ZN5flash32flash_fwd_splitkv_combine_kernelI23Flash_fwd_kernel_traitsILi128ELi64ELi64ELi4ELb0ELb0EN7cutlass10bfloat16_tE19Flash_kernel_traitsILi128ELi64ELi64ELi4ES3_EELi4ELi5ELb1EEEvNS_16Flash_fwd_paramsE --------------------------
	.section	.nv.constant0._ZN5flash32flash_fwd_splitkv_combine_kernelI23Flash_fwd_kernel_traitsILi128ELi64ELi64ELi4ELb0ELb0EN7cutlass10bfloat16_tE19Flash_kernel_traitsILi128ELi64ELi64ELi4ES3_EELi4ELi5ELb1EEEvNS_16Flash_fwd_paramsE,"a",@progbits
	.sectionflags	@""
	.align	4
.nv.constant0._ZN5flash32flash_fwd_splitkv_combine_kernelI23Flash_fwd_kernel_traitsILi128ELi64ELi64ELi4ELb0ELb0EN7cutlass10bfloat16_tE19Flash_kernel_traitsILi128ELi64ELi64ELi4ES3_EELi4ELi5ELb1EEEvNS_16Flash_fwd_paramsE:
	.zero		816


//--------------------- .nv.constant0._ZN5flash32flash_fwd_splitkv_combine_kernelI23Flash_fwd_kernel_traitsILi128ELi64ELi64ELi4ELb0ELb0EN7cutlass10bfloat16_tE19Flash_kernel_traitsILi128ELi64ELi64ELi4ES3_EELi4ELi4ELb1EEEvNS_16Flash_fwd_paramsE --------------------------
	.section	.nv.constant0._ZN5flash32flash_fwd_splitkv_combine_kernelI23Flash_fwd_kernel_traitsILi128ELi64ELi64ELi4ELb0ELb0EN7cutlass10bfloat16_tE19Flash_kernel_traitsILi128ELi64ELi64ELi4ES3_EELi4ELi4ELb1EEEvNS_16Flash_fwd_paramsE,"a",@progbits
	.sectionflags	@""
	.align	4
.nv.constant0._ZN5flash32flash_fwd_splitkv_combine_kernelI23Flash_fwd_kernel_traitsILi128ELi64ELi64ELi4ELb0ELb0EN7cutlass10bfloat16_tE19Flash_kernel_traitsILi128ELi64ELi64ELi4ES3_EELi4ELi4ELb1EEEvNS_16Flash_fwd_paramsE:
	.zero		816


//--------------------- .nv.constant0._ZN5flash32flash_fwd_splitkv_combine_kernelI23Flash_fwd_kernel_traitsILi128ELi64ELi64ELi4ELb0ELb0EN7cutlass10bfloat16_tE19Flash_kernel_traitsILi128ELi64ELi64ELi4ES3_EELi4ELi3ELb1EEEvNS_16Flash_fwd_paramsE --------------------------
	.section	.nv.constant0._ZN5flash32flash_fwd_splitkv_combine_kernelI23Flash_fwd_kernel_traitsILi128ELi64ELi64ELi4ELb0ELb0EN7cutlass10bfloat16_tE19Flash_kernel_traitsILi128ELi64ELi64ELi4ES3_EELi4ELi3ELb1EEEvNS_16Flash_fwd_paramsE,"a",@progbits
	.sectionflags	@""
	.align	4
.nv.constant0._ZN5flash32flash_fwd_splitkv_combine_kernelI23Flash_fwd_kernel_traitsILi128ELi64ELi64ELi4ELb0ELb0EN7cutlass10bfloat16_tE19Flash_kernel_traitsILi128ELi64ELi64ELi4ES3_EELi4ELi3ELb1EEEvNS_16Flash_fwd_paramsE:
	.zero		816


//--------------------- .nv.constant0._ZN5flash32flash_fwd_splitkv_combine_kernelI23Flash_fwd_kernel_traitsILi128ELi64ELi64ELi4ELb0ELb0EN7cutlass10bfloat16_tE19Flash_kernel_traitsILi128ELi64ELi64ELi4ES3_EELi4ELi2ELb1EEEvNS_16Flash_fwd_paramsE --------------------------
	.section	.nv.constant0._ZN5flash32flash_fwd_splitkv_combine_kernelI23Flash_fwd_kernel_traitsILi128ELi64ELi64ELi4ELb0ELb0EN7cutlass10bfloat16_tE19Flash_kernel_traitsILi128ELi64ELi64ELi4ES3_EELi4ELi2ELb1EEEvNS_16Flash_fwd_paramsE,"a",@progbits
	.sectionflags	@""
	.align	4
.nv.constant0._ZN5flash32flash_fwd_splitkv_combine_kernelI23Flash_fwd_kernel_traitsILi128ELi64ELi64ELi4ELb0ELb0EN7cutlass10bfloat16_tE19Flash_kernel_traitsILi128ELi64ELi64ELi4ES3_EELi4ELi2ELb1EEEvNS_16Flash_fwd_paramsE:
	.zero		816


//--------------------- .nv.constant0._ZN5flash32flash_fwd_splitkv_combine_kernelI23Flash_fwd_kernel_traitsILi128ELi64ELi64ELi4ELb0ELb0EN7cutlass10bfloat16_tE19Flash_kernel_traitsILi128ELi64ELi64ELi4ES3_EELi4ELi1ELb1EEEvNS_16Flash_fwd_paramsE --------------------------
	.section	.nv.constant0._ZN5flash32flash_fwd_splitkv_combine_kernelI23Flash_fwd_kernel_traitsILi128ELi64ELi64ELi4ELb0ELb0EN7cutlass10bfloat16_tE19Flash_kernel_traitsILi128ELi64ELi64ELi4ES3_EELi4ELi1ELb1EEEvNS_16Flash_fwd_paramsE,"a",@progbits
	.sectionflags	@""
	.align	4
.nv.constant0._ZN5flash32flash_fwd_splitkv_combine_kernelI23Flash_fwd_kernel_traitsILi128ELi64ELi64ELi4ELb0ELb0EN7cutlass10bfloat16_tE19Flash_kernel_traitsILi128ELi64ELi64ELi4ES3_EELi4ELi1ELb1EEEvNS_16Flash_fwd_paramsE:
	.zero		816


//--------------------- .nv.constant0._ZN5flash24flash_fwd_splitkv_kernelI23Flash_fwd_kernel_traitsILi128ELi64ELi64ELi4ELb0ELb0EN7cutlass10bfloat16_tE19Flash_kernel_traitsILi128ELi64ELi64ELi4ES3_EELb1ELb0ELb0ELb0ELb0ELb0ELb0ELb0EEEvNS_16Flash_fwd_paramsE --------------------------
	.section	.nv.constant0._ZN5flash24flash_fwd_splitkv_kernelI23Flash_fwd_kernel_traitsILi128ELi64ELi64ELi4ELb0ELb0EN7cutlass10bfloat16_tE19Flash_kernel_traitsILi128ELi64ELi64ELi4ES3_EELb1ELb0ELb0ELb0ELb0ELb0ELb0ELb0EEEvNS_16Flash_fwd_paramsE,"a",@progbits
	.sectionflags	@""
	.align	4
.nv.constant0._ZN5flash24flash_fwd_splitkv_kernelI23Flash_fwd_kernel_traitsILi128ELi64ELi64ELi4ELb0ELb0EN7cutlass10bfloat16_tE19Flash_kernel_traitsILi128ELi64ELi64ELi4ES3_EELb1ELb0ELb0ELb0ELb0ELb0ELb0ELb0EEEvNS_16Flash_fwd_paramsE:
	.zero		816


//--------------------- .nv.constant0._ZN5flash24flash_fwd_splitkv_kernelI23Flash_fwd_kernel_traitsILi128ELi64ELi64ELi4ELb0ELb0EN7cutlass10bfloat16_tE19Flash_kernel_traitsILi128ELi64ELi64ELi4ES3_EELb1ELb0ELb0ELb0ELb0ELb1ELb0ELb0EEEvNS_16Flash_fwd_paramsE --------------------------
	.section	.nv.constant0._ZN5flash24flash_fwd_splitkv_kernelI23Flash_fwd_kernel_traitsILi128ELi64ELi64ELi4ELb0ELb0EN7cutlass10bfloat16_tE19Flash_kernel_traitsILi128ELi64ELi64ELi4ES3_EELb1ELb0ELb0ELb0ELb0ELb1ELb0ELb0EEEvNS_16Flash_fwd_paramsE,"a",@progbits
	.sectionflags	@""
	.align	4
.nv.constant0._ZN5flash24flash_fwd_splitkv_kernelI23Flash_fwd_kernel_traitsILi128ELi64ELi64ELi4ELb0ELb0EN7cutlass10bfloat16_tE19Flash_kernel_traitsILi128ELi64ELi64ELi4ES3_EELb1ELb0ELb0ELb0ELb0ELb1ELb0ELb0EEEvNS_16Flash_fwd_paramsE:
	.zero		816


//--------------------- .nv.constant0._ZN5flash24flash_fwd_splitkv_kernelI23Flash_fwd_kernel_traitsILi128ELi64ELi64ELi4ELb0ELb0EN7cutlass10bfloat16_tE19Flash_kernel_traitsILi128ELi64ELi64ELi4ES3_EELb1ELb0ELb0ELb0ELb0ELb0ELb0ELb1EEEvNS_16Flash_fwd_paramsE --------------------------
	.section	.nv.constant0._ZN5flash24flash_fwd_splitkv_kernelI23Flash_fwd_kernel_traitsILi128ELi64ELi64ELi4ELb0ELb0EN7cutlass10bfloat16_tE19Flash_kernel_traitsILi128ELi64ELi64ELi4ES3_EELb1ELb0ELb0ELb0ELb0ELb0ELb0ELb1EEEvNS_16Flash_fwd_paramsE,"a",@progbits
	.sectionflags	@""
	.align	4
.nv.constant0._ZN5flash24flash_fwd_splitkv_kernelI23Flash_fwd_kernel_traitsILi128ELi64ELi64ELi4ELb0ELb0EN7cutlass10bfloat16_tE19Flash_kernel_traitsILi128ELi64ELi64ELi4ES3_EELb1ELb0ELb0ELb0ELb0ELb0ELb0ELb1EEEvNS_16Flash_fwd_paramsE:
	.zero		816


//--------------------- .nv.constant0._ZN5flash24flash_fwd_splitkv_kernelI23Flash_fwd_kernel_traitsILi128ELi64ELi64ELi4ELb0ELb0EN7cutlass10bfloat16_tE19Flash_kernel_traitsILi128ELi64ELi64ELi4ES3_EELb1ELb0ELb0ELb0ELb0ELb1ELb0ELb1EEEvNS_16Flash_fwd_paramsE --------------------------
	.section	.nv.constant0._ZN5flash24flash_fwd_splitkv_kernelI23Flash_fwd_kernel_traitsILi128ELi64ELi64ELi4ELb0ELb0EN7cutlass10bfloat16_tE19Flash_kernel_traitsILi128ELi64ELi64ELi4ES3_EELb1ELb0ELb0ELb0ELb0ELb1ELb0ELb1EEEvNS_16Flash_fwd_paramsE,"a",@progbits
	.sectionflags	@""
	.align	4
.nv.constant0._ZN5flash24flash_fwd_splitkv_kernelI23Flash_fwd_kernel_traitsILi128ELi64ELi64ELi4ELb0ELb0EN7cutlass10bfloat16_tE19Flash_kernel_traitsILi128ELi64ELi64ELi4ES3_EELb1ELb0ELb0ELb0ELb0ELb1ELb0ELb1EEEvNS_16Flash_fwd_paramsE:
	.zero		816


//--------------------- .nv.constant0._ZN5flash24flash_fwd_splitkv_kernelI23Flash_fwd_kernel_traitsILi128ELi64ELi64ELi4ELb0ELb0EN7cutlass10bfloat16_tE19Flash_kernel_traitsILi128ELi64ELi64ELi4ES3_EELb1ELb0ELb0ELb0ELb0ELb0ELb1ELb0EEEvNS_16Flash_fwd_paramsE --------------------------
	.section	.nv.constant0._ZN5flash24flash_fwd_splitkv_kernelI23Flash_fwd_kernel_traitsILi128ELi64ELi64ELi4ELb0ELb0EN7cutlass10bfloat16_tE19Flash_kernel_traitsILi128ELi64ELi64ELi4ES3_EELb1ELb0ELb0ELb0ELb0ELb0ELb1ELb0EEEvNS_16Flash_fwd_paramsE,"a",@progbits
	.sectionflags	@""
	.align	4
.nv.constant0._ZN5flash24flash_fwd_splitkv_kernelI23Flash_fwd_kernel_traitsILi128ELi64ELi64ELi4ELb0ELb0EN7cutlass10bfloat16_tE19Flash_kernel_traitsILi128ELi64ELi64ELi4ES3_EELb1ELb0ELb0ELb0ELb0ELb0ELb1ELb0EEEvNS_16Flash_fwd_paramsE:
	.zero		816


//--------------------- .nv.constant0._ZN5flash24flash_fwd_splitkv_kernelI23Flash_fwd_kernel_traitsILi128ELi64ELi64ELi4ELb0ELb0EN7cutlass10bfloat16_tE19Flash_kernel_traitsILi128ELi64ELi64ELi4ES3_EELb1ELb0ELb0ELb0ELb0ELb1ELb1ELb0EEEvNS_16Flash_fwd_paramsE --------------------------
	.section	.nv.constant0._ZN5flash24flash_fwd_splitkv_kernelI23Flash_fwd_kernel_traitsILi128ELi64ELi64ELi4ELb0ELb0EN7cutlass10bfloat16_tE19Flash_kernel_traitsILi128ELi64ELi64ELi4ES3_EELb1ELb0ELb0ELb0ELb0ELb1ELb1ELb0EEEvNS_16Flash_fwd_paramsE,"a",@progbits
	.sectionflags	@""
	.align	4
.nv.constant0._ZN5flash24flash_fwd_splitkv_kernelI23Flash_fwd_kernel_traitsILi128ELi64ELi64ELi4ELb0ELb0EN7cutlass10bfloat16_tE19Flash_kernel_traitsILi128ELi64ELi64ELi4ES3_EELb1ELb0ELb0ELb0ELb0ELb1ELb1ELb0EEEvNS_16Flash_fwd_paramsE:
	.zero		816


//--------------------- .nv.constant0._ZN5flash24flash_fwd_splitkv_kernelI23Flash_fwd_kernel_traitsILi128ELi64ELi64ELi4ELb0ELb0EN7cutlass10bfloat16_tE19Flash_kernel_traitsILi128ELi64ELi64ELi4ES3_EELb1ELb0ELb0ELb0ELb0ELb0ELb1ELb1EEEvNS_16Flash_fwd_paramsE --------------------------
	.section	.nv.constant0._ZN5flash24flash_fwd_splitkv_kernelI23Flash_fwd_kernel_traitsILi128ELi64ELi64ELi4ELb0ELb0EN7cutlass10bfloat16_tE19Flash_kernel_traitsILi128ELi64ELi64ELi4ES3_EELb1ELb0ELb0ELb0ELb0ELb0ELb1ELb1EEEvNS_16Flash_fwd_paramsE,"a",@progbits
	.sectionflags	@""
	.align	4
.nv.constant0._ZN5flash24flash_fwd_splitkv_kernelI23Flash_fwd_kernel_traitsILi128ELi64ELi64ELi4ELb0ELb0EN7cutlass10bfloat16_tE19Flash_kernel_traitsILi128ELi64ELi64ELi4ES3_EELb1ELb0ELb0ELb0ELb0ELb0ELb1ELb1EEEvNS_16Flash_fwd_paramsE:
	.zero		816


//--------------------- .nv.constant0._ZN5flash24flash_fwd_splitkv_kernelI23Flash_fwd_kernel_traitsILi128ELi64ELi64ELi4ELb0ELb0EN7cutlass10bfloat16_tE19Flash_kernel_traitsILi128ELi64ELi64ELi4ES3_EELb1ELb0ELb0ELb0ELb0ELb1ELb1ELb1EEEvNS_16Flash_fwd_paramsE --------------------------
	.section	.nv.constant0._ZN5flash24flash_fwd_splitkv_kernelI23Flash_fwd_kernel_traitsILi128ELi64ELi64ELi4ELb0ELb0EN7cutlass10bfloat16_tE19Flash_kernel_traitsILi128ELi64ELi64ELi4ES3_EELb1ELb0ELb0ELb0ELb0ELb1ELb1ELb1EEEvNS_16Flash_fwd_paramsE,"a",@progbits
	.sectionflags	@""
	.align	4
.nv.constant0._ZN5flash24flash_fwd_splitkv_kernelI23Flash_fwd_kernel_traitsILi128ELi64ELi64ELi4ELb0ELb0EN7cutlass10bfloat16_tE19Flash_kernel_traitsILi128ELi64ELi64ELi4ES3_EELb1ELb0ELb0ELb0ELb0ELb1ELb1ELb1EEEvNS_16Flash_fwd_paramsE:
	.zero		816


//--------------------- .nv.constant0._ZN5flash24flash_fwd_splitkv_kernelI23Flash_fwd_kernel_traitsILi128ELi64ELi64ELi4ELb0ELb0EN7cutlass10bfloat16_tE19Flash_kernel_traitsILi128ELi64ELi64ELi4ES3_EELb1ELb0ELb0ELb1ELb1ELb0ELb0ELb0EEEvNS_16Flash_fwd_paramsE --------------------------
	.section	.nv.constant0._ZN5flash24flash_fwd_splitkv_kernelI23Flash_fwd_kernel_traitsILi128ELi64ELi64ELi4ELb0ELb0EN7cutlass10bfloat16_tE19Flash_kernel_traitsILi128ELi64ELi64ELi4ES3_EELb1ELb0ELb0ELb1ELb1ELb0ELb0ELb0EEEvNS_16Flash_fwd_paramsE,"a",@progbits
	.sectionflags	@""
	.align	4
.nv.constant0._ZN5flash24flash_fwd_splitkv_kernelI23Flash_fwd_kernel_traitsILi128ELi64ELi64ELi4ELb0ELb0EN7cutlass10bfloat16_tE19Flash_kernel_traitsILi128ELi64ELi64ELi4ES3_EELb1ELb0ELb0ELb1ELb1ELb0ELb0ELb0EEEvNS_16Flash_fwd_paramsE:
	.zero		816


//--------------------- .nv.constant0._ZN5flash24flash_fwd_splitkv_kernelI23Flash_fwd_kernel_traitsILi128ELi64ELi64ELi4ELb0ELb0EN7cutlass10bfloat16_tE19Flash_kernel_traitsILi128ELi64ELi64ELi4ES3_EELb1ELb0ELb0ELb1ELb1ELb1ELb0ELb0EEEvNS_16Flash_fwd_paramsE --------------------------
	.section	.nv.constant0._ZN5flash24flash_fwd_splitkv_kernelI23Flash_fwd_kernel_traitsILi128ELi64ELi64ELi4ELb0ELb0EN7cutlass10bfloat16_tE19Flash_kernel_traitsILi128ELi64ELi64ELi4ES3_EELb1ELb0ELb0ELb1ELb1ELb1ELb0ELb0EEEvNS_16Flash_fwd_paramsE,"a",@progbits
	.sectionflags	@""
	.align	4
.nv.constant0._ZN5flash24flash_fwd_splitkv_kernelI23Flash_fwd_kernel_traitsILi128ELi64ELi64ELi4ELb0ELb0EN7cutlass10bfloat16_tE19Flash_kernel_traitsILi128ELi64ELi64ELi4ES3_EELb1ELb0ELb0ELb1ELb1ELb1ELb0ELb0EEEvNS_16Flash_fwd_paramsE:
	.zero		816


//--------------------- .nv.constant0._ZN5flash24flash_fwd_splitkv_kernelI23Flash_fwd_kernel_traitsILi128ELi64ELi64ELi4ELb0ELb0EN7cutlass10bfloat16_tE19Flash_kernel_traitsILi128ELi64ELi64ELi4ES3_EELb1ELb0ELb0ELb1ELb1ELb0ELb1ELb0EEEvNS_16Flash_fwd_paramsE --------------------------
	.section	.nv.constant0._ZN5flash24flash_fwd_splitkv_kernelI23Flash_fwd_kernel_traitsILi128ELi64ELi64ELi4ELb0ELb0EN7cutlass10bfloat16_tE19Flash_kernel_traitsILi128ELi64ELi64ELi4ES3_EELb1ELb0ELb0ELb1ELb1ELb0ELb1ELb0EEEvNS_16Flash_fwd_paramsE,"a",@progbits
	.sectionflags	@""
	.align	4
.nv.constant0._ZN5flash24flash_fwd_splitkv_kernelI23Flash_fwd_kernel_traitsILi128ELi64ELi64ELi4ELb0ELb0EN7cutlass10bfloat16_tE19Flash_kernel_traitsILi128ELi64ELi64ELi4ES3_EELb1ELb0ELb0ELb1ELb1ELb0ELb1ELb0EEEvNS_16Flash_fwd_paramsE:
	.zero		816


//--------------------- .nv.constant0._ZN5flash24flash_fwd_splitkv_kernelI23Flash_fwd_kernel_traitsILi128ELi64ELi64ELi4ELb0ELb0EN7cutlass10bfloat16_tE19Flash_kernel_traitsILi128ELi64ELi64ELi4ES3_EELb1ELb0ELb0ELb1ELb1ELb1ELb1ELb0EEEvNS_16Flash_fwd_paramsE --------------------------
	.section	.nv.constant0._ZN5flash24flash_fwd_splitkv_kernelI23Flash_fwd_kernel_traitsILi128ELi64ELi64ELi4ELb0ELb0EN7cutlass10bfloat16_tE19Flash_kernel_traitsILi128ELi64ELi64ELi4ES3_EELb1ELb0ELb0ELb1ELb1ELb1ELb1ELb0EEEvNS_16Flash_fwd_paramsE,"a",@progbits
	.sectionflags	@""
	.align	4
.nv.constant0._ZN5flash24flash_fwd_splitkv_kernelI23Flash_fwd_kernel_traitsILi128ELi64ELi64ELi4ELb0ELb0EN7cutlass10bfloat16_tE19Flash_kernel_traitsILi128ELi64ELi64ELi4ES3_EELb1ELb0ELb0ELb1ELb1ELb1ELb1ELb0EEEvNS_16Flash_fwd_paramsE:
	.zero		816


//--------------------- .nv.constant0._ZN5flash24flash_fwd_splitkv_kernelI23Flash_fwd_kernel_traitsILi128ELi64ELi64ELi4ELb0ELb0EN7cutlass10bfloat16_tE19Flash_kernel_traitsILi128ELi64ELi64ELi4ES3_EELb1ELb0ELb0ELb0ELb1ELb0ELb0ELb0EEEvNS_16Flash_fwd_paramsE --------------------------
	.section	.nv.constant0._ZN5flash24flash_fwd_splitkv_kernelI23Flash_fwd_kernel_traitsILi128ELi64ELi64ELi4ELb0ELb0EN7cutlass10bfloat16_tE19Flash_kernel_traitsILi128ELi64ELi64ELi4ES3_EELb1ELb0ELb0ELb0ELb1ELb0ELb0ELb0EEEvNS_16Flash_fwd_paramsE,"a",@progbits
	.sectionflags	@""
	.align	4
.nv.constant0._ZN5flash24flash_fwd_splitkv_kernelI23Flash_fwd_kernel_traitsILi128ELi64ELi64ELi4ELb0ELb0EN7cutlass10bfloat16_tE19Flash_kernel_traitsILi128ELi64ELi64ELi4ES3_EELb1ELb0ELb0ELb0ELb1ELb0ELb0ELb0EEEvNS_16Flash_fwd_paramsE:
	.zero		816


//--------------------- .nv.constant0._ZN5flash24flash_fwd_splitkv_kernelI23Flash_fwd_kernel_traitsILi128ELi64ELi64ELi4ELb0ELb0EN7cutlass10bfloat16_tE19Flash_kernel_traitsILi128ELi64ELi64ELi4ES3_EELb1ELb0ELb0ELb0ELb1ELb1ELb0ELb0EEEvNS_16Flash_fwd_paramsE --------------------------
	.section	.nv.constant0._ZN5flash24flash_fwd_splitkv_kernelI23Flash_fwd_kernel_traitsILi128ELi64ELi64ELi4ELb0ELb0EN7cutlass10bfloat16_tE19Flash_kernel_traitsILi128ELi64ELi64ELi4ES3_EELb1ELb0ELb0ELb0ELb1ELb1ELb0ELb0EEEvNS_16Flash_fwd_paramsE,"a",@progbits
	.sectionflags	@""
	.align	4
.nv.constant0._ZN5flash24flash_fwd_splitkv_kernelI23Flash_fwd_kernel_traitsILi128ELi64ELi64ELi4ELb0ELb0EN7cutlass10bfloat16_tE19Flash_kernel_traitsILi128ELi64ELi64ELi4ES3_EELb1ELb0ELb0ELb0ELb1ELb1ELb0ELb0EEEvNS_16Flash_fwd_paramsE:
	.zero		816


//--------------------- .nv.constant0._ZN5flash24flash_fwd_splitkv_kernelI23Flash_fwd_kernel_traitsILi128ELi64ELi64ELi4ELb0ELb0EN7cutlass10bfloat16_tE19Flash_kernel_traitsILi128ELi64ELi64ELi4ES3_EELb1ELb0ELb1ELb0ELb0ELb0ELb0ELb0EEEvNS_16Flash_fwd_paramsE --------------------------
	.section	.nv.constant0._ZN5flash24flash_fwd_splitkv_kernelI23Flash_fwd_kernel_traitsILi128ELi64ELi64ELi4ELb0ELb0EN7cutlass10bfloat16_tE19Flash_kernel_traitsILi128ELi64ELi64ELi4ES3_EELb1ELb0ELb1ELb0ELb0ELb0ELb0ELb0EEEvNS_16Flash_fwd_paramsE,"a",@progbits
	.sectionflags	@""
	.align	4
.nv.constant0._ZN5flash24flash_fwd_splitkv_kernelI23Flash_fwd_kernel_traitsILi128ELi64ELi64ELi4ELb0ELb0EN7cutlass10bfloat16_tE19Flash_kernel_traitsILi128ELi64ELi64ELi4ES3_EELb1ELb0ELb1ELb0ELb0ELb0ELb0ELb0EEEvNS_16Flash_fwd_paramsE:
	.zero		816


//--------------------- .nv.constant0._ZN5flash24flash_fwd_splitkv_kernelI23Flash_fwd_kernel_traitsILi128ELi64ELi64ELi4ELb0ELb0EN7cutlass10bfloat16_tE19Flash_kernel_traitsILi128ELi64ELi64ELi4ES3_EELb1ELb0ELb1ELb0ELb0ELb1ELb0ELb0EEEvNS_16Flash_fwd_paramsE --------------------------
	.section	.nv.constant0._ZN5flash24flash_fwd_splitkv_kernelI23Flash_fwd_kernel_traitsILi128ELi64ELi64ELi4ELb0ELb0EN7cutlass10bfloat16_tE19Flash_kernel_traitsILi128ELi64ELi64ELi4ES3_EELb1ELb0ELb1ELb0ELb0ELb1ELb0ELb0EEEvNS_16Flash_fwd_paramsE,"a",@progbits
	.sectionflags	@""
	.align	4
.nv.constant0._ZN5flash24flash_fwd_splitkv_kernelI23Flash_fwd_kernel_traitsILi128ELi64ELi64ELi4ELb0ELb0EN7cutlass10bfloat16_tE19Flash_kernel_traitsILi128ELi64ELi64ELi4ES3_EELb1ELb0ELb1ELb0ELb0ELb1ELb0ELb0EEEvNS_16Flash_fwd_paramsE:
	.zero		816


//--------------------- .nv.constant0._ZN5flash24flash_fwd_splitkv_kernelI23Flash_fwd_kernel_traitsILi128ELi64ELi64ELi4ELb0ELb0EN7cutlass10bfloat16_tE19Flash_kernel_traitsILi128ELi64ELi64ELi4ES3_EELb1ELb0ELb0ELb0ELb1ELb0ELb0ELb1EEEvNS_16Flash_fwd_paramsE --------------------------
	.section	.nv.constant0._ZN5flash24flash_fwd_splitkv_kernelI23Flash_fwd_kernel_traitsILi128ELi64ELi64ELi4ELb0ELb0EN7cutlass10bfloat16_tE19Flash_kernel_traitsILi128ELi64ELi64ELi4ES3_EELb1ELb0ELb0ELb0ELb1ELb0ELb0ELb1EEEvNS_16Flash_fwd_paramsE,"a",@progbits
	.sectionflags	@""
	.align	4
.nv.constant0._ZN5flash24flash_fwd_splitkv_kernelI23Flash_fwd_kernel_traitsILi128ELi64ELi64ELi4ELb0ELb0EN7cutlass10bfloat16_tE19Flash_kernel_traitsILi128ELi64ELi64ELi4ES3_EELb1ELb0ELb0ELb0ELb1ELb0ELb0ELb1EEEvNS_16Flash_fwd_paramsE:
	.zero		816


//--------------------- .nv.constant0._ZN5flash24flash_fwd_splitkv_kernelI23Flash_fwd_kernel_traitsILi128ELi64ELi64ELi4ELb0ELb0EN7cutlass10bfloat16_tE19Flash_kernel_traitsILi128ELi64ELi64ELi4ES3_EELb1ELb0ELb0ELb0ELb1ELb1ELb0ELb1EEEvNS_16Flash_fwd_paramsE --------------------------
	.section	.nv.constant0._ZN5flash24flash_fwd_splitkv_kernelI23Flash_fwd_kernel_traitsILi128ELi64ELi64ELi4ELb0ELb0EN7cutlass10bfloat16_tE19Flash_kernel_traitsILi128ELi64ELi64ELi4ES3_EELb1ELb0ELb0ELb0ELb1ELb1ELb0ELb1EEEvNS_16Flash_fwd_paramsE,"a",@progbits
	.sectionflags	@""
	.align	4
.nv.constant0._ZN5flash24flash_fwd_splitkv_kernelI23Flash_fwd_kernel_traitsILi128ELi64ELi64ELi4ELb0ELb0EN7cutlass10bfloat16_tE19Flash_kernel_traitsILi128ELi64ELi64ELi4ES3_EELb1ELb0ELb0ELb0ELb1ELb1ELb0ELb1EEEvNS_16Flash_fwd_paramsE:
	.zero		816


//--------------------- .nv.constant0._ZN5flash24flash_fwd_splitkv_kernelI23Flash_fwd_kernel_traitsILi128ELi64ELi64ELi4ELb0ELb0EN7cutlass10bfloat16_tE19Flash_kernel_traitsILi128ELi64ELi64ELi4ES3_EELb1ELb0ELb1ELb0ELb0ELb0ELb0ELb1EEEvNS_16Flash_fwd_paramsE --------------------------
	.section	.nv.constant0._ZN5flash24flash_fwd_splitkv_kernelI23Flash_fwd_kernel_traitsILi128ELi64ELi64ELi4ELb0ELb0EN7cutlass10bfloat16_tE19Flash_kernel_traitsILi128ELi64ELi64ELi4ES3_EELb1ELb0ELb1ELb0ELb0ELb0ELb0ELb1EEEvNS_16Flash_fwd_paramsE,"a",@progbits
	.sectionflags	@""
	.align	4
.nv.constant0._ZN5flash24flash_fwd_splitkv_kernelI23Flash_fwd_kernel_traitsILi128ELi64ELi64ELi4ELb0ELb0EN7cutlass10bfloat16_tE19Flash_kernel_traitsILi128ELi64ELi64ELi4ES3_EELb1ELb0ELb1ELb0ELb0ELb0ELb0ELb1EEEvNS_16Flash_fwd_paramsE:
	.zero		816


//--------------------- .nv.constant0._ZN5flash24flash_fwd_splitkv_kernelI23Flash_fwd_kernel_traitsILi128ELi64ELi64ELi4ELb0ELb0EN7cutlass10bfloat16_tE19Flash_kernel_traitsILi128ELi64ELi64ELi4ES3_EELb1ELb0ELb1ELb0ELb0ELb1ELb0ELb1EEEvNS_16Flash_fwd_paramsE --------------------------
	.section	.nv.constant0._ZN5flash24flash_fwd_splitkv_kernelI23Flash_fwd_kernel_traitsILi128ELi64ELi64ELi4ELb0ELb0EN7cutlass10bfloat16_tE19Flash_kernel_traitsILi128ELi64ELi64ELi4ES3_EELb1ELb0ELb1ELb0ELb0ELb1ELb0ELb1EEEvNS_16Flash_fwd_paramsE,"a",@progbits
	.sectionflags	@""
	.align	4
.nv.constant0._ZN5flash24flash_fwd_splitkv_kernelI23Flash_fwd_kernel_traitsILi128ELi64ELi64ELi4ELb0ELb0EN7cutlass10bfloat16_tE19Flash_kernel_traitsILi128ELi64ELi64ELi4ES3_EELb1ELb0ELb1ELb0ELb0ELb1ELb0ELb1EEEvNS_16Flash_fwd_paramsE:
	.zero		816


//--------------------- .nv.constant0._ZN5flash24flash_fwd_splitkv_kernelI23Flash_fwd_kernel_traitsILi128ELi64ELi64ELi4ELb0ELb0EN7cutlass10bfloat16_tE19Flash_kernel_traitsILi128ELi64ELi64ELi4ES3_EELb1ELb0ELb0ELb0ELb1ELb0ELb1ELb0EEEvNS_16Flash_fwd_paramsE --------------------------
	.section	.nv.constant0._ZN5flash24flash_fwd_splitkv_kernelI23Flash_fwd_kernel_traitsILi128ELi64ELi64ELi4ELb0ELb0EN7cutlass10bfloat16_tE19Flash_kernel_traitsILi128ELi64ELi64ELi4ES3_EELb1ELb0ELb0ELb0ELb1ELb0ELb1ELb0EEEvNS_16Flash_fwd_paramsE,"a",@progbits
	.sectionflags	@""
	.align	4
.nv.constant0._ZN5flash24flash_fwd_splitkv_kernelI23Flash_fwd_kernel_traitsILi128ELi64ELi64ELi4ELb0ELb0EN7cutlass10bfloat16_tE19Flash_kernel_traitsILi128ELi64ELi64ELi4ES3_EELb1ELb0ELb0ELb0ELb1ELb0ELb1ELb0EEEvNS_16Flash_fwd_paramsE:
	.zero		816


//--------------------- .nv.constant0._ZN5flash24flash_fwd_splitkv_kernelI23Flash_fwd_kernel_traitsILi128ELi64ELi64ELi4ELb0ELb0EN7cutlass10bfloat16_tE19Flash_kernel_traitsILi128ELi64ELi64ELi4ES3_EELb1ELb0ELb0ELb0ELb1ELb1ELb1ELb0EEEvNS_16Flash_fwd_paramsE --------------------------
	.section	.nv.constant0._ZN5flash24flash_fwd_splitkv_kernelI23Flash_fwd_kernel_traitsILi128ELi64ELi64ELi4ELb0ELb0EN7cutlass10bfloat16_tE19Flash_kernel_traitsILi128ELi64ELi64ELi4ES3_EELb1ELb0ELb0ELb0ELb1ELb1ELb1ELb0EEEvNS_16Flash_fwd_paramsE,"a",@progbits
	.sectionflags	@""
	.align	4
.nv.constant0._ZN5flash24flash_fwd_splitkv_kernelI23Flash_fwd_kernel_traitsILi128ELi64ELi64ELi4ELb0ELb0EN7cutlass10bfloat16_tE19Flash_kernel_traitsILi128ELi64ELi64ELi4ES3_EELb1ELb0ELb0ELb0ELb1ELb1ELb1ELb0EEEvNS_16Flash_fwd_paramsE:
	.zero		816


//--------------------- .nv.constant0._ZN5flash24flash_fwd_splitkv_kernelI23Flash_fwd_kernel_traitsILi128ELi64ELi64ELi4ELb0ELb0EN7cutlass10bfloat16_tE19Flash_kernel_traitsILi128ELi64ELi64ELi4ES3_EELb1ELb0ELb1ELb0ELb0ELb0ELb1ELb0EEEvNS_16Flash_fwd_paramsE --------------------------
	.section	.nv.constant0._ZN5flash24flash_fwd_splitkv_kernelI23Flash_fwd_kernel_traitsILi128ELi64ELi64ELi4ELb0ELb0EN7cutlass10bfloat16_tE19Flash_kernel_traitsILi128ELi64ELi64ELi4ES3_EELb1ELb0ELb1ELb0ELb0ELb0ELb1ELb0EEEvNS_16Flash_fwd_paramsE,"a",@progbits
	.sectionflags	@""
	.align	4
.nv.constant0._ZN5flash24flash_fwd_splitkv_kernelI23Flash_fwd_kernel_traitsILi128ELi64ELi64ELi4ELb0ELb0EN7cutlass10bfloat16_tE19Flash_kernel_traitsILi128ELi64ELi64ELi4ES3_EELb1ELb0ELb1ELb0ELb0ELb0ELb1ELb0EEEvNS_16Flash_fwd_paramsE:
	.zero		816


//--------------------- .nv.constant0._ZN5flash24flash_fwd_splitkv_kernelI23Flash_fwd_kernel_traitsILi128ELi64ELi64ELi4ELb0ELb0EN7cutlass10bfloat16_tE19Flash_kernel_traitsILi128ELi64ELi64ELi4ES3_EELb1ELb0ELb1ELb0ELb0ELb1ELb1ELb0EEEvNS_16Flash_fwd_paramsE --------------------------
	.section	.nv.constant0._ZN5flash24flash_fwd_splitkv_kernelI23Flash_fwd_kernel_traitsILi128ELi64ELi64ELi4ELb0ELb0EN7cutlass10bfloat16_tE19Flash_kernel_traitsILi128ELi64ELi64ELi4ES3_EELb1ELb0ELb1ELb0ELb0ELb1ELb1ELb0EEEvNS_16Flash_fwd_paramsE,"a",@progbits
	.sectionflags	@""
	.align	4
.nv.constant0._ZN5flash24flash_fwd_splitkv_kernelI23Flash_fwd_kernel_traitsILi128ELi64ELi64ELi4ELb0ELb0EN7cutlass10bfloat16_tE19Flash_kernel_traitsILi128ELi64ELi64ELi4ES3_EELb1ELb0ELb1ELb0ELb0ELb1ELb1ELb0EEEvNS_16Flash_fwd_paramsE:
	.zero		816


//--------------------- .nv.constant0._ZN5flash24flash_fwd_splitkv_kernelI23Flash_fwd_kernel_traitsILi128ELi64ELi64ELi4ELb0ELb0EN7cutlass10bfloat16_tE19Flash_kernel_traitsILi128ELi64ELi64ELi4ES3_EELb1ELb0ELb0ELb0ELb1ELb0ELb1ELb1EEEvNS_16Flash_fwd_paramsE --------------------------
	.section	.nv.constant0._ZN5flash24flash_fwd_splitkv_kernelI23Flash_fwd_kernel_traitsILi128ELi64ELi64ELi4ELb0ELb0EN7cutlass10bfloat16_tE19Flash_kernel_traitsILi128ELi64ELi64ELi4ES3_EELb1ELb0ELb0ELb0ELb1ELb0ELb1ELb1EEEvNS_16Flash_fwd_paramsE,"a",@progbits
	.sectionflags	@""
	.align	4
.nv.constant0._ZN5flash24flash_fwd_splitkv_kernelI23Flash_fwd_kernel_traitsILi128ELi64ELi64ELi4ELb0ELb0EN7cutlass10bfloat16_tE19Flash_kernel_traitsILi128ELi64ELi64ELi4ES3_EELb1ELb0ELb0ELb0ELb1ELb0ELb1ELb1EEEvNS_16Flash_fwd_paramsE:
	.zero		816


//--------------------- .nv.constant0._ZN5flash24flash_fwd_splitkv_kernelI23Flash_fwd_kernel_traitsILi128ELi64ELi64ELi4ELb0ELb0EN7cutlass10bfloat16_tE19Flash_kernel_traitsILi128ELi64ELi64ELi4ES3_EELb1ELb0ELb0ELb0ELb1ELb1ELb1ELb1EEEvNS_16Flash_fwd_paramsE --------------------------
	.section	.nv.constant0._ZN5flash24flash_fwd_splitkv_kernelI23Flash_fwd_kernel_traitsILi128ELi64ELi64ELi4ELb0ELb0EN7cutlass10bfloat16_tE19Flash_kernel_traitsILi128ELi64ELi64ELi4ES3_EELb1ELb0ELb0ELb0ELb1ELb1ELb1ELb1EEEvNS_16Flash_fwd_paramsE,"a",@progbits
	.sectionflags	@""
	.align	4
.nv.constant0._ZN5flash24flash_fwd_splitkv_kernelI23Flash_fwd_kernel_traitsILi128ELi64ELi64ELi4ELb0ELb0EN7cutlass10bfloat16_tE19Flash_kernel_traitsILi128ELi64ELi64ELi4ES3_EELb1ELb0ELb0ELb0ELb1ELb1ELb1ELb1EEEvNS_16Flash_fwd_paramsE:
	.zero		816


//--------------------- .nv.constant0._ZN5flash24flash_fwd_splitkv_kernelI23Flash_fwd_kernel_traitsILi128ELi64ELi64ELi4ELb0ELb0EN7cutlass10bfloat16_tE19Flash_kernel_traitsILi128ELi64ELi64ELi4ES3_EELb1ELb0ELb1ELb0ELb0ELb0ELb1ELb1EEEvNS_16Flash_fwd_paramsE --------------------------
	.section	.nv.constant0._ZN5flash24flash_fwd_splitkv_kernelI23Flash_fwd_kernel_traitsILi128ELi64ELi64ELi4ELb0ELb0EN7cutlass10bfloat16_tE19Flash_kernel_traitsILi128ELi64ELi64ELi4ES3_EELb1ELb0ELb1ELb0ELb0ELb0ELb1ELb1EEEvNS_16Flash_fwd_paramsE,"a",@progbits
	.sectionflags	@""
	.align	4
.nv.constant0._ZN5flash24flash_fwd_splitkv_kernelI23Flash_fwd_kernel_traitsILi128ELi64ELi64ELi4ELb0ELb0EN7cutlass10bfloat16_tE19Flash_kernel_traitsILi128ELi64ELi64ELi4ES3_EELb1ELb0ELb1ELb0ELb0ELb0ELb1ELb1EEEvNS_16Flash_fwd_paramsE:
	.zero		816


//--------------------- .nv.constant0._ZN5flash24flash_fwd_splitkv_kernelI23Flash_fwd_kernel_traitsILi128ELi64ELi64ELi4ELb0ELb0EN7cutlass10bfloat16_tE19Flash_kernel_traitsILi128ELi64ELi64ELi4ES3_EELb1ELb0ELb1ELb0ELb0ELb1ELb1ELb1EEEvNS_16Flash_fwd_paramsE --------------------------
	.section	.nv.constant0._ZN5flash24flash_fwd_splitkv_kernelI23Flash_fwd_kernel_traitsILi128ELi64ELi64ELi4ELb0ELb0EN7cutlass10bfloat16_tE19Flash_kernel_traitsILi128ELi64ELi64ELi4ES3_EELb1ELb0ELb1ELb0ELb0ELb1ELb1ELb1EEEvNS_16Flash_fwd_paramsE,"a",@progbits
	.sectionflags	@""
	.align	4
.nv.constant0._ZN5flash24flash_fwd_splitkv_kernelI23Flash_fwd_kernel_traitsILi128ELi64ELi64ELi4ELb0ELb0EN7cutlass10bfloat16_tE19Flash_kernel_traitsILi128ELi64ELi64ELi4ES3_EELb1ELb0ELb1ELb0ELb0ELb1ELb1ELb1EEEvNS_16Flash_fwd_paramsE:
	.zero		816


//--------------------- .text._ZN5flash32flash_fwd_splitkv_combine_kernelI23Flash_fwd_kernel_traitsILi128ELi64ELi128ELi4ELb0ELb0EN7cutlass10bfloat16_tE19Flash_kernel_traitsILi128ELi64ELi128ELi4ES3_EELi4ELi7ELb0EEEvNS_16Flash_fwd_paramsE --------------------------
	.section	.text._ZN5flash32flash_fwd_splitkv_combine_kernelI23Flash_fwd_kernel_traitsILi128ELi64ELi128ELi4ELb0ELb0EN7cutlass10bfloat16_tE19Flash_kernel_traitsILi128ELi64ELi128ELi4ES3_EELi4ELi7ELb0EEEvNS_16Flash_fwd_paramsE,"ax",@progbits
	.sectioninfo	@"SHI_REGISTERS=62"
	.align	128
        .global         _ZN5flash32flash_fwd_splitkv_combine_kernelI23Flash_fwd_kernel_traitsILi128ELi64ELi128ELi4ELb0ELb0EN7cutlass10bfloat16_tE19Flash_kernel_traitsILi128ELi64ELi128ELi4ES3_EELi4ELi7ELb0EEEvNS_16Flash_fwd_paramsE
        .type           _ZN5flash32flash_fwd_splitkv_combine_kernelI23Flash_fwd_kernel_traitsILi128ELi64ELi128ELi4ELb0ELb0EN7cutlass10bfloat16_tE19Flash_kernel_traitsILi128ELi64ELi128ELi4ES3_EELi4ELi7ELb0EEEvNS_16Flash_fwd_paramsE,@function
        .size           _ZN5flash32flash_fwd_splitkv_combine_kernelI23Flash_fwd_kernel_traitsILi128ELi64ELi128ELi4ELb0ELb0EN7cutlass10bfloat16_tE19Flash_kernel_traitsILi128ELi64ELi128ELi4ES3_EELi4ELi7ELb0EEEvNS_16Flash_fwd_paramsE,(.L_x_8262 - _ZN5flash32flash_fwd_splitkv_combine_kernelI23Flash_fwd_kernel_traitsILi128ELi64ELi128ELi4ELb0ELb0EN7cutlass10bfloat16_tE19Flash_kernel_traitsILi128ELi64ELi128ELi4ES3_EELi4ELi7ELb0EEEvNS_16Flash_fwd_paramsE)
        .other          _ZN5flash32flash_fwd_splitkv_combine_kernelI23Flash_fwd_kernel_traitsILi128ELi64ELi128ELi4ELb0ELb0EN7cutlass10bfloat16_tE19Flash_kernel_traitsILi128ELi64ELi128ELi4ES3_EELi4ELi7ELb0EEEvNS_16Flash_fwd_paramsE,@"STO_CUDA_ENTRY STV_DEFAULT"
_ZN5flash32flash_fwd_splitkv_combine_kernelI23Flash_fwd_kernel_traitsILi128ELi64ELi128ELi4ELb0ELb0EN7cutlass10bfloat16_tE19Flash_kernel_traitsILi128ELi64ELi128ELi4ES3_EELi4ELi7ELb0EEEvNS_16Flash_fwd_paramsE:
.text._ZN5flash32flash_fwd_splitkv_combine_kernelI23Flash_fwd_kernel_traitsILi128ELi64ELi128ELi4ELb0ELb0EN7cutlass10bfloat16_tE19Flash_kernel_traitsILi128ELi64ELi128ELi4ES3_EELi4ELi7ELb0EEEvNS_16Flash_fwd_paramsE:
[----:B------:R-:W-:Y:S02]  /*0000*/  MOV R1, c[0x0][0x28] ;  /* 0x00000a0000017a02 */ /* 0x000fe40000000f00 */
[----:B------:R-:W-:Y:S01]  /*0010*/  IMAD.MOV.U32 R2, RZ, RZ, c[0x0][0x1c0] ;  /* 0x00007000ff027624 */ /* 0x000fe200078e00ff */
[----:B------:R-:W0:Y:S01]  /*0020*/  S2UR UR7, SR_CTAID.X ;  /* 0x00000000000779c3 */ /* 0x000e220000002500 */
[----:B------:R-:W-:Y:S02]  /*0030*/  IMAD.MOV.U32 R5, RZ, RZ, c[0x0][0x214] ;  /* 0x00008500ff057624 */ /* 0x000fe400078e00ff */
[----:B------:R-:W-:Y:S01]  /*0040*/  IMAD R12, R2, c[0x0][0x210], RZ ;  /* 0x00008400020c7a24 */ /* 0x000fe200078e02ff */
[----:B------:R-:W-:Y:S02]  /*0050*/  SHF.R.S32.HI R2, RZ, 0x1f, R2 ;  /* 0x0000001fff027819 */ /* 0x000fe40000011402 */
[----:B------:R-:W-:Y:S01]  /*0060*/  SHF.R.S32.HI R5, RZ, 0x1f, R5 ;  /* 0x0000001fff057819 */ /* 0x000fe20000011405 */
[----:B------:R-:W-:-:S05]  /*0070*/  IMAD R12, R12, c[0x0][0x214], RZ ;  /* 0x000085000c0c7a24 */ /* 0x000fca00078e02ff */
[----:B------:R-:W-:Y:S02]  /*0080*/  ISETP.LT.U32.AND P0, PT, R12, c[0x0][0x214], PT ;  /* 0x000085000c007a0c */ /* 0x000fe40003f01070 */
[----:B------:R-:W-:-:S04]  /*0090*/  SHF.R.S32.HI R0, RZ, 0x1f, R12 ;  /* 0x0000001fff007819 */ /* 0x000fc8000001140c */
[----:B------:R-:W-:-:S04]  /*00a0*/  ISETP.LT.AND.EX P0, PT, R0, R5, PT, P0 ;  /* 0x000000050000720c */ /* 0x000fc80003f01300 */
[----:B------:R-:W-:Y:S01]  /*00b0*/  SEL R5, R0, R5, P0 ;  /* 0x0000000500057207 */ /* 0x000fe20000000000 */
[----:B0-----:R-:W-:Y:S01]  /*00c0*/  USHF.L.U32 UR7, UR7, 0x2, URZ ;  /* 0x0000000207077899 */ /* 0x001fe2000800063f */
[----:B------:R-:W-:Y:S02]  /*00d0*/  SEL R35, R12, c[0x0][0x214], P0 ;  /* 0x000085000c237a07 */ /* 0x000fe40000000000 */
[----:B------:R-:W-:Y:S01]  /*00e0*/  LOP3.LUT R3, R0, R5, RZ, 0xfc, !PT ;  /* 0x0000000500037212 */ /* 0x000fe200078efcff */
[----:B------:R-:W-:-:S03]  /*00f0*/  USHF.R.S32.HI UR6, URZ, 0x1f, UR7 ;  /* 0x0000001f3f067899 */ /* 0x000fc60008011407 */
[----:B------:R-:W-:-:S13]  /*0100*/  ISETP.NE.U32.AND P1, PT, R3, RZ, PT ;  /* 0x000000ff0300720c */ /* 0x000fda0003f25070 */
[----:B------:R-:W-:Y:S05]  /*0110*/  @!P1 BRA `(.L_x_0) ;  /* 0x0000007000009947 */ /* 0x000fea0003800000 */
[----:B------:R-:W-:Y:S01]  /*0120*/  IMAD.MOV.U32 R30, RZ, RZ, R12 ;  /* 0x000000ffff1e7224 */ /* 0x000fe200078e000c */
[----:B------:R-:W-:Y:S01]  /*0130*/  MOV R26, R35 ;  /* 0x00000023001a7202 */ /* 0x000fe20000000f00 */
[----:B------:R-:W-:Y:S01]  /*0140*/  IMAD.MOV.U32 R19, RZ, RZ, R0 ;  /* 0x000000ffff137224 */ /* 0x000fe200078e0000 */
[----:B------:R-:W-:Y:S02]  /*0150*/  MOV R25, R5 ;  /* 0x0000000500197202 */ /* 0x000fe40000000f00 */
[----:B------:R-:W-:Y:S02]  /*0160*/  MOV R24, 0x180 ;  /* 0x0000018000187802 */ /* 0x000fe40000000f00 */
[----:B------:R-:W-:Y:S05]  /*0170*/  CALL.REL.NOINC `($__internal_0_$__cuda_sm20_div_s64) ;  /* 0x000045d000007944 */ /* 0x000fea0003c00000 */
[----:B------:R-:W-:Y:S05]  /*0180*/  BRA `(.L_x_1) ;  /* 0x0000013000007947 */ /* 0x000fea0003800000 */
.L_x_0:
[----:B------:R-:W0:Y:S01]  /*0190*/  I2F.U32.RP R8, R35 ;  /* 0x0000002300087306 */ /* 0x000e220000209000 */
[----:B------:R-:W-:Y:S01]  /*01a0*/  ISETP.NE.U32.AND P0, PT, R35, RZ, PT ;  /* 0x000000ff2300720c */ /* 0x000fe20003f05070 */
[----:B------:R-:W-:-:S06]  /*01b0*/  HFMA2.MMA R21, -RZ, RZ, 0, 0 ;  /* 0x00000000ff157435 */ /* 0x000fcc00000001ff */
[----:B0-----:R-:W0:Y:S02]  /*01c0*/  MUFU.RCP R6, R8 ;  /* 0x0000000800067308 */ /* 0x001e240000001000 */
[----:B0-----:R-:W-:-:S06]  /*01d0*/  IADD3 R6, R6, 0xffffffe, RZ ;  /* 0x0ffffffe06067810 */ /* 0x001fcc0007ffe0ff */
[----:B------:R-:W0:Y:S02]  /*01e0*/  F2I.FTZ.U32.TRUNC.NTZ R7, R6 ;  /* 0x0000000600077305 */ /* 0x000e24000021f000 */
[----:B0-----:R-:W-:Y:S02]  /*01f0*/  IMAD.MOV R3, RZ, RZ, -R7 ;  /* 0x000000ffff037224 */ /* 0x001fe400078e0a07 */
[----:B------:R-:W-:Y:S02]  /*0200*/  IMAD.MOV.U32 R6, RZ, RZ, RZ ;  /* 0x000000ffff067224 */ /* 0x000fe400078e00ff */
[----:B------:R-:W-:-:S04]  /*0210*/  IMAD R3, R3, R35, RZ ;  /* 0x0000002303037224 */ /* 0x000fc800078e02ff */
[----:B------:R-:W-:-:S06]  /*0220*/  IMAD.HI.U32 R3, R7, R3, R6 ;  /* 0x0000000307037227 */ /* 0x000fcc00078e0006 */
[----:B------:R-:W-:-:S05]  /*0230*/  IMAD.HI.U32 R20, R3, R12, RZ ;  /* 0x0000000c03147227 */ /* 0x000fca00078e00ff */
[----:B------:R-:W-:-:S05]  /*0240*/  IADD3 R3, -R20, RZ, RZ ;  /* 0x000000ff14037210 */ /* 0x000fca0007ffe1ff */
[----:B------:R-:W-:-:S05]  /*0250*/  IMAD R4, R35, R3, R12 ;  /* 0x0000000323047224 */ /* 0x000fca00078e020c */
[----:B------:R-:W-:-:S13]  /*0260*/  ISETP.GE.U32.AND P2, PT, R4, R35, PT ;  /* 0x000000230400720c */ /* 0x000fda0003f46070 */
[----:B------:R-:W-:Y:S01]  /*0270*/  @P2 IMAD.IADD R4, R4, 0x1, -R35 ;  /* 0x0000000104042824 */ /* 0x000fe200078e0a23 */
[----:B------:R-:W-:-:S04]  /*0280*/  @P2 IADD3 R20, R20, 0x1, RZ ;  /* 0x0000000114142810 */ /* 0x000fc80007ffe0ff */
[----:B------:R-:W-:-:S13]  /*0290*/  ISETP.GE.U32.AND P1, PT, R4, R35, PT ;  /* 0x000000230400720c */ /* 0x000fda0003f26070 */
[----:B------:R-:W-:Y:S02]  /*02a0*/  @P1 IADD3 R20, R20, 0x1, RZ ;  /* 0x0000000114141810 */ /* 0x000fe40007ffe0ff */
[----:B------:R-:W-:-:S04]  /*02b0*/  @!P0 LOP3.LUT R20, RZ, R35, RZ, 0x33, !PT ;  /* 0x00000023ff148212 */ /* 0x000fc800078e33ff */
.L_x_1:
[----:B------:R-:W-:Y:S01]  /*02c0*/  ISETP.LT.U32.AND P0, PT, R20, c[0x0][0x1c0], PT ;  /* 0x0000700014007a0c */ /* 0x000fe20003f01070 */
[----:B------:R-:W-:Y:S03]  /*02d0*/  BSSY B0, `(.L_x_2) ;  /* 0x0000021000007945 */ /* 0x000fe60003800000 */
[----:B------:R-:W-:-:S04]  /*02e0*/  ISETP.LT.AND.EX P0, PT, R21, R2, PT, P0 ;  /* 0x000000021500720c */ /* 0x000fc80003f01300 */
[C---:B------:R-:W-:Y:S02]  /*02f0*/  SEL R25, R21.reuse, R2, P0 ;  /* 0x0000000215197207 */ /* 0x040fe40000000000 */
[----:B------:R-:W-:Y:S02]  /*0300*/  SEL R26, R20, c[0x0][0x1c0], P0 ;  /* 0x00007000141a7a07 */ /* 0x000fe40000000000 */
[----:B------:R-:W-:-:S04]  /*0310*/  LOP3.LUT R2, R21, R25, RZ, 0xfc, !PT ;  /* 0x0000001915027212 */ /* 0x000fc800078efcff */
[----:B------:R-:W-:-:S13]  /*0320*/  ISETP.NE.U32.AND P1, PT, R2, RZ, PT ;  /* 0x000000ff0200720c */ /* 0x000fda0003f25070 */
[----:B------:R-:W-:Y:S05]  /*0330*/  @!P1 BRA `(.L_x_3) ;  /* 0x0000007000009947 */ /* 0x000fea0003800000 */
[----:B------:R-:W-:Y:S01]  /*0340*/  IMAD.MOV.U32 R30, RZ, RZ, R20 ;  /* 0x000000ffff1e7224 */ /* 0x000fe200078e0014 */
[----:B------:R-:W-:Y:S02]  /*0350*/  MOV R19, R21 ;  /* 0x0000001500137202 */ /* 0x000fe40000000f00 */
[----:B------:R-:W-:Y:S02]  /*0360*/  MOV R24, 0x380 ;  /* 0x0000038000187802 */ /* 0x000fe40000000f00 */
[----:B------:R-:W-:Y:S05]  /*0370*/  CALL.REL.NOINC `($__internal_0_$__cuda_sm20_div_s64) ;  /* 0x000043d000007944 */ /* 0x000fea0003c00000 */
[----:B------:R-:W-:Y:S02]  /*0380*/  MOV R32, R20 ;  /* 0x0000001400207202 */ /* 0x000fe40000000f00 */
[----:B------:R-:W-:Y:S01]  /*0390*/  MOV R33, R21 ;  /* 0x0000001500217202 */ /* 0x000fe20000000f00 */
[----:B------:R-:W-:Y:S05]  /*03a0*/  BRA `(.L_x_4) ;  /* 0x0000013000007947 */ /* 0x000fea0003800000 */
.L_x_3:
[----:B------:R-:W0:Y:S01]  /*03b0*/  I2F.U32.RP R6, R26 ;  /* 0x0000001a00067306 */ /* 0x000e220000209000 */
[----:B------:R-:W-:Y:S01]  /*03c0*/  ISETP.NE.U32.AND P0, PT, R26, RZ, PT ;  /* 0x000000ff1a00720c */ /* 0x000fe20003f05070 */
[----:B------:R-:W-:-:S06]  /*03d0*/  HFMA2.MMA R33, -RZ, RZ, 0, 0 ;  /* 0x00000000ff217435 */ /* 0x000fcc00000001ff */
[----:B0-----:R-:W0:Y:S02]  /*03e0*/  MUFU.RCP R4, R6 ;  /* 0x0000000600047308 */ /* 0x001e240000001000 */
[----:B0-----:R-:W-:-:S06]  /*03f0*/  IADD3 R4, R4, 0xffffffe, RZ ;  /* 0x0ffffffe04047810 */ /* 0x001fcc0007ffe0ff */
[----:B------:R-:W0:Y:S02]  /*0400*/  F2I.FTZ.U32.TRUNC.NTZ R3, R4 ;  /* 0x0000000400037305 */ /* 0x000e24000021f000 */
[----:B0-----:R-:W-:-:S04]  /*0410*/  IMAD.MOV R2, RZ, RZ, -R3 ;  /* 0x000000ffff027224 */ /* 0x001fc800078e0a03 */
[----:B------:R-:W-:Y:S02]  /*0420*/  IMAD R7, R2, R26, RZ ;  /* 0x0000001a02077224 */ /* 0x000fe400078e02ff */
[----:B------:R-:W-:-:S04]  /*0430*/  IMAD.MOV.U32 R2, RZ, RZ, RZ ;  /* 0x000000ffff027224 */ /* 0x000fc800078e00ff */
        /* <DEDUP_REMOVED lines=9> */
[----:B------:R-:W-:Y:S02]  /*04d0*/  @!P0 LOP3.LUT R32, RZ, R26, RZ, 0x33, !PT ;  /* 0x0000001aff208212 */ /* 0x000fe400078e33ff */
.L_x_4:
[----:B------:R-:W-:Y:S05]  /*04e0*/  BSYNC B0 ;  /* 0x0000000000007941 */ /* 0x000fea0003800000 */
.L_x_2:
[----:B------:R-:W-:Y:S01]  /*04f0*/  IABS R4, c[0x0][0x214] ;  /* 0x0000850000047a13 */ /* 0x000fe20000000000 */
[----:B------:R-:W-:Y:S01]  /*0500*/  ULDC UR4, c[0x0][0x214] ;  /* 0x0000850000047ab9 */ /* 0x000fe20000000800 */
[----:B------:R-:W-:Y:S01]  /*0510*/  BSSY B0, `(.L_x_5) ;  /* 0x000004a000007945 */ /* 0x000fe20003800000 */
[----:B------:R-:W-:Y:S01]  /*0520*/  UIADD3 UR8, UR4, -0x1, URZ ;  /* 0xffffffff04087890 */ /* 0x000fe2000fffe03f */
[----:B------:R-:W0:Y:S01]  /*0530*/  I2F.RP R6, R4 ;  /* 0x0000000400067306 */ /* 0x000e220000209400 */
[----:B------:R-:W-:Y:S02]  /*0540*/  UISETP.LT.AND UP0, UPT, URZ, UR4, UPT ;  /* 0x000000043f00728c */ /* 0x000fe4000bf01270 */
[----:B------:R-:W-:Y:S02]  /*0550*/  USHF.R.S32.HI UR5, URZ, 0x1f, UR4 ;  /* 0x0000001f3f057899 */ /* 0x000fe40008011404 */
[----:B------:R-:W-:Y:S01]  /*0560*/  IADD3 R7, R4, UR8, RZ ;  /* 0x0000000804077c10 */ /* 0x000fe2000fffe0ff */
[----:B------:R-:W-:-:S03]  /*0570*/  ULEA.HI.SX32 UR4, UR4, 0x1, 0x1 ;  /* 0x0000000104047891 */ /* 0x000fc6000f8f0a3f */
[----:B------:R-:W-:-:S03]  /*0580*/  IABS R2, R7 ;  /* 0x0000000700027213 */ /* 0x000fc60000000000 */
[----:B------:R-:W-:Y:S01]  /*0590*/  @!UP0 UIADD3 UR4, UR5, URZ, URZ ;  /* 0x0000003f05048290 */ /* 0x000fe2000fffe03f */
[----:B0-----:R-:W0:Y:S02]  /*05a0*/  MUFU.RCP R8, R6 ;  /* 0x0000000600087308 */ /* 0x001e240000001000 */
[----:B0-----:R-:W-:Y:S01]  /*05b0*/  IADD3 R8, R8, 0xffffffe, RZ ;  /* 0x0ffffffe08087810 */ /* 0x001fe20007ffe0ff */
[----:B------:R-:W-:-:S05]  /*05c0*/  IMAD.MOV.U32 R6, RZ, RZ, R2 ;  /* 0x000000ffff067224 */ /* 0x000fca00078e0002 */
[----:B------:R-:W0:Y:S02]  /*05d0*/  F2I.FTZ.U32.TRUNC.NTZ R9, R8 ;  /* 0x0000000800097305 */ /* 0x000e24000021f000 */
[----:B0-----:R-:W-:Y:S02]  /*05e0*/  IMAD.MOV R3, RZ, RZ, -R9 ;  /* 0x000000ffff037224 */ /* 0x001fe400078e0a09 */
[----:B------:R-:W-:Y:S02]  /*05f0*/  IMAD.MOV.U32 R8, RZ, RZ, RZ ;  /* 0x000000ffff087224 */ /* 0x000fe400078e00ff */
[----:B------:R-:W-:-:S04]  /*0600*/  IMAD R3, R3, R4, RZ ;  /* 0x0000000403037224 */ /* 0x000fc800078e02ff */
[----:B------:R-:W-:-:S06]  /*0610*/  IMAD.HI.U32 R3, R9, R3, R8 ;  /* 0x0000000309037227 */ /* 0x000fcc00078e0008 */
[----:B------:R-:W-:-:S04]  /*0620*/  IMAD.HI.U32 R2, R3, R6, RZ ;  /* 0x0000000603027227 */ /* 0x000fc800078e00ff */
[----:B------:R-:W-:-:S04]  /*0630*/  IMAD.MOV R3, RZ, RZ, -R2 ;  /* 0x000000ffff037224 */ /* 0x000fc800078e0a02 */
[----:B------:R-:W-:-:S05]  /*0640*/  IMAD R3, R4, R3, R6 ;  /* 0x0000000304037224 */ /* 0x000fca00078e0206 */
[----:B------:R-:W-:-:S13]  /*0650*/  ISETP.GT.U32.AND P1, PT, R4, R3, PT ;  /* 0x000000030400720c */ /* 0x000fda0003f24070 */
[----:B------:R-:W-:Y:S01]  /*0660*/  @!P1 IMAD.IADD R3, R3, 0x1, -R4 ;  /* 0x0000000103039824 */ /* 0x000fe200078e0a04 */
[----:B------:R-:W-:Y:S02]  /*0670*/  @!P1 IADD3 R2, R2, 0x1, RZ ;  /* 0x0000000102029810 */ /* 0x000fe40007ffe0ff */
[----:B------:R-:W-:Y:S02]  /*0680*/  ISETP.NE.AND P1, PT, RZ, c[0x0][0x214], PT ;  /* 0x00008500ff007a0c */ /* 0x000fe40003f25270 */
[-C--:B------:R-:W-:Y:S02]  /*0690*/  ISETP.GE.U32.AND P2, PT, R3, R4.reuse, PT ;  /* 0x000000040300720c */ /* 0x080fe40003f46070 */
[C---:B------:R-:W-:Y:S02]  /*06a0*/  LOP3.LUT R3, R7.reuse, R4, RZ, 0x3c, !PT ;  /* 0x0000000407037212 */ /* 0x040fe400078e3cff */
[----:B------:R-:W-:Y:S02]  /*06b0*/  LOP3.LUT R7, R7, c[0x0][0x214], RZ, 0x3c, !PT ;  /* 0x0000850007077a12 */ /* 0x000fe400078e3cff */
[----:B------:R-:W-:-:S07]  /*06c0*/  ISETP.GE.AND P0, PT, R3, RZ, PT ;  /* 0x000000ff0300720c */ /* 0x000fce0003f06270 */
[----:B------:R-:W-:Y:S02]  /*06d0*/  @P2 IADD3 R2, R2, 0x1, RZ ;  /* 0x0000000102022810 */ /* 0x000fe40007ffe0ff */
[----:B------:R-:W-:-:S03]  /*06e0*/  ISETP.NE.AND P2, PT, RZ, c[0x0][0x214], PT ;  /* 0x00008500ff007a0c */ /* 0x000fc60003f45270 */
[--C-:B------:R-:W-:Y:S02]  /*06f0*/  IMAD.MOV.U32 R17, RZ, RZ, R2.reuse ;  /* 0x000000ffff117224 */ /* 0x100fe400078e0002 */
[----:B------:R-:W-:Y:S02]  /*0700*/  IMAD.MOV.U32 R3, RZ, RZ, R2 ;  /* 0x000000ffff037224 */ /* 0x000fe400078e0002 */
[----:B------:R-:W-:Y:S01]  /*0710*/  @!P0 IMAD.MOV R17, RZ, RZ, -R17 ;  /* 0x000000ffff118224 */ /* 0x000fe200078e0a11 */
[----:B------:R-:W-:Y:S02]  /*0720*/  @!P1 LOP3.LUT R17, RZ, R4, RZ, 0x33, !PT ;  /* 0x00000004ff119212 */ /* 0x000fe400078e33ff */
[----:B------:R-:W-:Y:S02]  /*0730*/  ISETP.GE.AND P1, PT, R7, RZ, PT ;  /* 0x000000ff0700720c */ /* 0x000fe40003f26270 */
[----:B------:R-:W-:Y:S02]  /*0740*/  ISETP.LT.U32.AND P0, PT, R26, R17, PT ;  /* 0x000000111a00720c */ /* 0x000fe40003f01070 */
[----:B------:R-:W-:-:S04]  /*0750*/  SHF.R.S32.HI R16, RZ, 0x1f, R17 ;  /* 0x0000001fff107819 */ /* 0x000fc80000011411 */
[----:B------:R-:W-:-:S04]  /*0760*/  ISETP.LT.AND.EX P0, PT, R25, R16, PT, P0 ;  /* 0x000000101900720c */ /* 0x000fc80003f01300 */
[C---:B------:R-:W-:Y:S01]  /*0770*/  SEL R16, R25.reuse, R16, P0 ;  /* 0x0000001019107207 */ /* 0x040fe20000000000 */
[----:B------:R-:W-:Y:S01]  /*0780*/  @!P1 IMAD.MOV R3, RZ, RZ, -R3 ;  /* 0x000000ffff039224 */ /* 0x000fe200078e0a03 */
[----:B------:R-:W-:Y:S02]  /*0790*/  @!P2 LOP3.LUT R3, RZ, c[0x0][0x214], RZ, 0x33, !PT ;  /* 0x00008500ff03aa12 */ /* 0x000fe400078e33ff */
[----:B------:R-:W-:Y:S02]  /*07a0*/  LOP3.LUT R2, R25, R16, RZ, 0xfc, !PT ;  /* 0x0000001019027212 */ /* 0x000fe400078efcff */
[----:B------:R-:W-:Y:S01]  /*07b0*/  SEL R17, R26, R17, P0 ;  /* 0x000000111a117207 */ /* 0x000fe20000000000 */
[----:B------:R-:W-:Y:S01]  /*07c0*/  IMAD R3, R3, UR4, RZ ;  /* 0x0000000403037c24 */ /* 0x000fe2000f8e02ff */
        /* <DEDUP_REMOVED lines=8> */
[----:B------:R-:W-:Y:S02]  /*0850*/  MOV R8, R20 ;  /* 0x0000001400087202 */ /* 0x000fe40000000f00 */
[----:B------:R-:W-:Y:S01]  /*0860*/  MOV R9, R21 ;  /* 0x0000001500097202 */ /* 0x000fe20000000f00 */
[----:B------:R-:W-:Y:S05]  /*0870*/  BRA `(.L_x_7) ;  /* 0x0000013000007947 */ /* 0x000fea0003800000 */
.L_x_6:
[----:B------:R-:W0:Y:S01]  /*0880*/  I2F.U32.RP R4, R17 ;  /* 0x0000001100047306 */ /* 0x000e220000209000 */
[----:B------:R-:W-:-:S07]  /*0890*/  ISETP.NE.U32.AND P0, PT, R17, RZ, PT ;  /* 0x000000ff1100720c */ /* 0x000fce0003f05070 */
[----:B0-----:R-:W0:Y:S02]  /*08a0*/  MUFU.RCP R6, R4 ;  /* 0x0000000400067308 */ /* 0x001e240000001000 */
[----:B0-----:R-:W-:-:S06]  /*08b0*/  IADD3 R6, R6, 0xffffffe, RZ ;  /* 0x0ffffffe06067810 */ /* 0x001fcc0007ffe0ff */
[----:B------:R-:W0:Y:S02]  /*08c0*/  F2I.FTZ.U32.TRUNC.NTZ R7, R6 ;  /* 0x0000000600077305 */ /* 0x000e24000021f000 */
[----:B0-----:R-:W-:Y:S02]  /*08d0*/  IMAD.MOV R2, RZ, RZ, -R7 ;  /* 0x000000ffff027224 */ /* 0x001fe400078e0a07 */
[----:B------:R-:W-:Y:S02]  /*08e0*/  IMAD.MOV.U32 R6, RZ, RZ, RZ ;  /* 0x000000ffff067224 */ /* 0x000fe400078e00ff */
[----:B------:R-:W-:-:S04]  /*08f0*/  IMAD R9, R2, R17, RZ ;  /* 0x0000001102097224 */ /* 0x000fc800078e02ff */
[----:B------:R-:W-:-:S06]  /*0900*/  IMAD.HI.U32 R9, R7, R9, R6 ;  /* 0x0000000907097227 */ /* 0x000fcc00078e0006 */
[----:B------:R-:W-:Y:S01]  /*0910*/  IMAD.HI.U32 R8, R9, R26, RZ ;  /* 0x0000001a09087227 */ /* 0x000fe200078e00ff */
[----:B------:R-:W-:-:S04]  /*0920*/  HFMA2.MMA R9, -RZ, RZ, 0, 0 ;  /* 0x00000000ff097435 */ /* 0x000fc800000001ff */
        /* <DEDUP_REMOVED lines=8> */
.L_x_7:
[----:B------:R-:W-:Y:S05]  /*09b0*/  BSYNC B0 ;  /* 0x0000000000007941 */ /* 0x000fea0003800000 */
.L_x_5:
[----:B------:R-:W-:Y:S01]  /*09c0*/  IMAD.MOV.U32 R6, RZ, RZ, c[0x0][0x1c0] ;  /* 0x00007000ff067624 */ /* 0x000fe200078e00ff */
[----:B------:R-:W-:Y:S01]  /*09d0*/  IABS R19, R3 ;  /* 0x0000000300137213 */ /* 0x000fe20000000000 */
[----:B------:R-:W-:Y:S01]  /*09e0*/  IMAD.MOV.U32 R26, RZ, RZ, RZ ;  /* 0x000000ffff1a7224 */ /* 0x000fe200078e00ff */
[----:B------:R-:W-:Y:S01]  /*09f0*/  IABS R14, c[0x0][0x214] ;  /* 0x00008500000e7a13 */ /* 0x000fe20000000000 */
[C---:B------:R-:W-:Y:S01]  /*0a00*/  IMAD R2, R6.reuse, c[0x0][0x214], RZ ;  /* 0x0000850006027a24 */ /* 0x040fe200078e02ff */
[----:B------:R-:W0:Y:S01]  /*0a10*/  I2F.RP R20, R19 ;  /* 0x0000001300147306 */ /* 0x000e220000209400 */
[----:B------:R-:W-:Y:S01]  /*0a20*/  IADD3 R6, R6, -0x1, RZ ;  /* 0xffffffff06067810 */ /* 0x000fe20007ffe0ff */
[----:B------:R-:W1:Y:S01]  /*0a30*/  S2R R38, SR_TID.X ;  /* 0x0000000000267919 */ /* 0x000e620000002100 */
[----:B------:R-:W-:Y:S01]  /*0a40*/  ISETP.NE.AND P5, PT, R3, RZ, PT ;  /* 0x000000ff0300720c */ /* 0x000fe20003fa5270 */
[----:B------:R-:W-:Y:S01]  /*0a50*/  BSSY B0, `(.L_x_8) ;  /* 0x0000072000007945 */ /* 0x000fe20003800000 */
[----:B------:R-:W-:-:S03]  /*0a60*/  IABS R18, R2 ;  /* 0x0000000200127213 */ /* 0x000fc60000000000 */
[----:B------:R-:W-:Y:S01]  /*0a70*/  I2F.RP R13, R14 ;  /* 0x0000000e000d7306 */ /* 0x000fe20000209400 */
[----:B------:R-:W-:-:S07]  /*0a80*/  IADD3 R21, R18, UR8, RZ ;  /* 0x0000000812157c10 */ /* 0x000fce000fffe0ff */
[----:B------:R-:W2:Y:S08]  /*0a90*/  I2F.RP R15, R18 ;  /* 0x00000012000f7306 */ /* 0x000eb00000209400 */
[----:B0-----:R-:W0:Y:S08]  /*0aa0*/  MUFU.RCP R4, R20 ;  /* 0x0000001400047308 */ /* 0x001e300000001000 */
[----:B--2---:R-:W2:Y:S08]  /*0ab0*/  MUFU.RCP R10, R15 ;  /* 0x0000000f000a7308 */ /* 0x004eb00000001000 */
[----:B------:R-:W3:Y:S01]  /*0ac0*/  MUFU.RCP R24, R13 ;  /* 0x0000000d00187308 */ /* 0x000ee20000001000 */
[----:B0-----:R-:W-:-:S02]  /*0ad0*/  IADD3 R4, R4, 0xffffffe, RZ ;  /* 0x0ffffffe04047810 */ /* 0x001fc40007ffe0ff */
[----:B--2---:R-:W-:-:S05]  /*0ae0*/  IADD3 R10, R10, 0xffffffe, RZ ;  /* 0x0ffffffe0a0a7810 */ /* 0x004fca0007ffe0ff */
[----:B------:R-:W0:Y:S01]  /*0af0*/  F2I.FTZ.U32.TRUNC.NTZ R27, R4 ;  /* 0x00000004001b7305 */ /* 0x000e22000021f000 */
[----:B------:R-:W-:Y:S02]  /*0b00*/  IABS R15, R21 ;  /* 0x00000015000f7213 */ /* 0x000fe40000000000 */
[----:B---3--:R-:W-:-:S05]  /*0b10*/  IADD3 R24, R24, 0xffffffe, RZ ;  /* 0x0ffffffe18187810 */ /* 0x008fca0007ffe0ff */
[----:B------:R-:W2:Y:S08]  /*0b20*/  F2I.FTZ.U32.TRUNC.NTZ R11, R10 ;  /* 0x0000000a000b7305 */ /* 0x000eb0000021f000 */
[----:B------:R-:W3:Y:S01]  /*0b30*/  F2I.FTZ.U32.TRUNC.NTZ R25, R24 ;  /* 0x0000001800197305 */ /* 0x000ee2000021f000 */
[----:B0-----:R-:W-:Y:S02]  /*0b40*/  IMAD.MOV R22, RZ, RZ, -R27 ;  /* 0x000000ffff167224 */ /* 0x001fe400078e0a1b */
[----:B------:R-:W-:-:S02]  /*0b50*/  IMAD.IADD R4, R6, 0x1, R19 ;  /* 0x0000000106047824 */ /* 0x000fc400078e0213 */
[----:B------:R-:W-:Y:S02]  /*0b60*/  IMAD R22, R22, R19, RZ ;  /* 0x0000001316167224 */ /* 0x000fe400078e02ff */
[----:B--2---:R-:W-:Y:S01]  /*0b70*/  IMAD.MOV R7, RZ, RZ, -R11 ;  /* 0x000000ffff077224 */ /* 0x004fe200078e0a0b */
[----:B------:R-:W-:Y:S01]  /*0b80*/  IABS R13, R4 ;  /* 0x00000004000d7213 */ /* 0x000fe20000000000 */
[----:B------:R-:W-:Y:S02]  /*0b90*/  IMAD.MOV.U32 R10, RZ, RZ, RZ ;  /* 0x000000ffff0a7224 */ /* 0x000fe400078e00ff */
[----:B------:R-:W-:Y:S02]  /*0ba0*/  IMAD R20, R7, R18, RZ ;  /* 0x0000001207147224 */ /* 0x000fe400078e02ff */
[----:B------:R-:W-:-:S04]  /*0bb0*/  IMAD.HI.U32 R22, R27, R22, R26 ;  /* 0x000000161b167227 */ /* 0x000fc800078e001a */
[----:B------:R-:W-:Y:S01]  /*0bc0*/  IMAD.HI.U32 R20, R11, R20, R10 ;  /* 0x000000140b147227 */ /* 0x000fe200078e000a */
[----:B------:R-:W-:Y:S02]  /*0bd0*/  IABS R10, R2 ;  /* 0x00000002000a7213 */ /* 0x000fe40000000000 */
[----:B------:R-:W-:Y:S01]  /*0be0*/  IABS R11, R3 ;  /* 0x00000003000b7213 */ /* 0x000fe20000000000 */
[----:B---3--:R-:W-:Y:S02]  /*0bf0*/  IMAD.MOV R7, RZ, RZ, -R25 ;  /* 0x000000ffff077224 */ /* 0x008fe400078e0a19 */
[----:B------:R-:W-:Y:S02]  /*0c00*/  IMAD.MOV.U32 R24, RZ, RZ, RZ ;  /* 0x000000ffff187224 */ /* 0x000fe400078e00ff */
[----:B------:R-:W-:Y:S02]  /*0c10*/  IMAD R7, R7, R14, RZ ;  /* 0x0000000e07077224 */ /* 0x000fe400078e02ff */
[----:B------:R-:W-:-:S02]  /*0c20*/  IMAD.MOV R10, RZ, RZ, -R10 ;  /* 0x000000ffff0a7224 */ /* 0x000fc400078e0a0a */
[----:B------:R-:W-:-:S04]  /*0c30*/  IMAD.HI.U32 R20, R20, R15, RZ ;  /* 0x0000000f14147227 */ /* 0x000fc800078e00ff */
[----:B------:R-:W-:-:S04]  /*0c40*/  IMAD.HI.U32 R24, R25, R7, R24 ;  /* 0x0000000719187227 */ /* 0x000fc800078e0018 */
[----:B------:R-:W-:Y:S02]  /*0c50*/  IMAD R7, R20, R10, R15 ;  /* 0x0000000a14077224 */ /* 0x000fe400078e020f */
[----:B------:R-:W-:Y:S02]  /*0c60*/  IMAD.MOV R11, RZ, RZ, -R11 ;  /* 0x000000ffff0b7224 */ /* 0x000fe400078e0a0b */
[----:B------:R-:W-:Y:S01]  /*0c70*/  IMAD.HI.U32 R22, R22, R13, RZ ;  /* 0x0000000d16167227 */ /* 0x000fe200078e00ff */
[----:B------:R-:W-:-:S03]  /*0c80*/  ISETP.GT.U32.AND P4, PT, R18, R7, PT ;  /* 0x000000071200720c */ /* 0x000fc60003f84070 */
[----:B------:R-:W-:Y:S01]  /*0c90*/  IMAD R26, R22, R11, R13 ;  /* 0x0000000b161a7224 */ /* 0x000fe200078e020d */
[----:B------:R-:W-:Y:S01]  /*0ca0*/  LEA.HI.SX32 R13, R2, 0x1, 0x1 ;  /* 0x00000001020d7811 */ /* 0x000fe200078f0aff */
[----:B------:R-:W-:-:S03]  /*0cb0*/  IMAD.HI.U32 R24, R24, R15, RZ ;  /* 0x0000000f18187227 */ /* 0x000fc600078e00ff */
[----:B------:R-:W-:Y:S01]  /*0cc0*/  ISETP.GT.U32.AND P3, PT, R19, R26, PT ;  /* 0x0000001a1300720c */ /* 0x000fe20003f64070 */
[----:B------:R-:W-:-:S04]  /*0cd0*/  IMAD.MOV R10, RZ, RZ, -R24 ;  /* 0x000000ffff0a7224 */ /* 0x000fc800078e0a18 */
[----:B------:R-:W-:Y:S01]  /*0ce0*/  @!P4 IMAD.IADD R7, R7, 0x1, -R18 ;  /* 0x000000010707c824 */ /* 0x000fe200078e0a12 */
[----:B------:R-:W-:Y:S01]  /*0cf0*/  @!P4 IADD3 R20, R20, 0x1, RZ ;  /* 0x000000011414c810 */ /* 0x000fe20007ffe0ff */
[----:B------:R-:W-:Y:S01]  /*0d00*/  IMAD R15, R14, R10, R15 ;  /* 0x0000000a0e0f7224 */ /* 0x000fe200078e020f */
[----:B------:R-:W-:Y:S02]  /*0d10*/  ISETP.NE.AND P4, PT, R2, RZ, PT ;  /* 0x000000ff0200720c */ /* 0x000fe40003f85270 */
[-C--:B------:R-:W-:Y:S02]  /*0d20*/  ISETP.GE.U32.AND P2, PT, R7, R18.reuse, PT ;  /* 0x000000120700720c */ /* 0x080fe40003f46070 */
[----:B------:R-:W-:Y:S01]  /*0d30*/  LOP3.LUT R7, R21, R18, RZ, 0x3c, !PT ;  /* 0x0000001215077212 */ /* 0x000fe200078e3cff */
[----:B------:R-:W-:Y:S01]  /*0d40*/  @!P3 IMAD.IADD R26, R26, 0x1, -R19 ;  /* 0x000000011a1ab824 */ /* 0x000fe200078e0a13 */
[----:B------:R-:W-:Y:S02]  /*0d50*/  ISETP.GT.U32.AND P0, PT, R14, R15, PT ;  /* 0x0000000f0e00720c */ /* 0x000fe40003f04070 */
[----:B------:R-:W-:-:S02]  /*0d60*/  ISETP.GE.AND P1, PT, R7, RZ, PT ;  /* 0x000000ff0700720c */ /* 0x000fc40003f26270 */
[-C--:B------:R-:W-:Y:S02]  /*0d70*/  ISETP.GE.U32.AND P6, PT, R26, R19.reuse, PT ;  /* 0x000000131a00720c */ /* 0x080fe40003fc6070 */
[----:B------:R-:W-:Y:S02]  /*0d80*/  LOP3.LUT R7, R4, R19, RZ, 0x3c, !PT ;  /* 0x0000001304077212 */ /* 0x000fe400078e3cff */
[----:B------:R-:W-:Y:S02]  /*0d90*/  @!P3 IADD3 R22, R22, 0x1, RZ ;  /* 0x000000011616b810 */ /* 0x000fe40007ffe0ff */
[----:B------:R-:W-:Y:S02]  /*0da0*/  @P2 IADD3 R20, R20, 0x1, RZ ;  /* 0x0000000114142810 */ /* 0x000fe40007ffe0ff */
[----:B------:R-:W-:Y:S01]  /*0db0*/  ISETP.GE.AND P2, PT, R7, RZ, PT ;  /* 0x000000ff0700720c */ /* 0x000fe20003f46270 */
[----:B------:R-:W-:Y:S01]  /*0dc0*/  @!P0 IMAD.IADD R15, R15, 0x1, -R14 ;  /* 0x000000010f0f8824 */ /* 0x000fe200078e0a0e */
[----:B------:R-:W-:Y:S01]  /*0dd0*/  @!P0 IADD3 R24, R24, 0x1, RZ ;  /* 0x0000000118188810 */ /* 0x000fe20007ffe0ff */
[----:B------:R-:W-:Y:S01]  /*0de0*/  @!P1 IMAD.MOV R20, RZ, RZ, -R20 ;  /* 0x000000ffff149224 */ /* 0x000fe200078e0a14 */
[----:B------:R-:W-:-:S02]  /*0df0*/  @!P4 LOP3.LUT R20, RZ, R18, RZ, 0x33, !PT ;  /* 0x00000012ff14c212 */ /* 0x000fc400078e33ff */
[----:B------:R-:W-:Y:S02]  /*0e00*/  @P6 IADD3 R22, R22, 0x1, RZ ;  /* 0x0000000116166810 */ /* 0x000fe40007ffe0ff */
[----:B------:R-:W-:Y:S02]  /*0e10*/  ISETP.LT.U32.AND P0, PT, R32, R20, PT ;  /* 0x000000142000720c */ /* 0x000fe40003f01070 */
[----:B------:R-:W-:Y:S02]  /*0e20*/  SHF.R.S32.HI R11, RZ, 0x1f, R20 ;  /* 0x0000001fff0b7819 */ /* 0x000fe40000011414 */
[----:B------:R-:W-:Y:S01]  /*0e30*/  ISETP.GE.U32.AND P3, PT, R15, R14, PT ;  /* 0x0000000e0f00720c */ /* 0x000fe20003f66070 */
[----:B------:R-:W-:Y:S01]  /*0e40*/  @!P2 IMAD.MOV R22, RZ, RZ, -R22 ;  /* 0x000000ffff16a224 */ /* 0x000fe200078e0a16 */
[----:B------:R-:W-:Y:S02]  /*0e50*/  ISETP.GT.AND P2, PT, R2, RZ, PT ;  /* 0x000000ff0200720c */ /* 0x000fe40003f44270 */
[----:B------:R-:W-:-:S02]  /*0e60*/  ISETP.LT.AND.EX P0, PT, R33, R11, PT, P0 ;  /* 0x0000000b2100720c */ /* 0x000fc40003f01300 */
[----:B------:R-:W-:Y:S02]  /*0e70*/  LOP3.LUT R21, R21, c[0x0][0x214], RZ, 0x3c, !PT ;  /* 0x0000850015157a12 */ /* 0x000fe400078e3cff */
[----:B------:R-:W-:Y:S02]  /*0e80*/  SEL R11, R33, R11, P0 ;  /* 0x0000000b210b7207 */ /* 0x000fe40000000000 */
[----:B------:R-:W-:Y:S02]  /*0e90*/  ISETP.GE.AND P1, PT, R21, RZ, PT ;  /* 0x000000ff1500720c */ /* 0x000fe40003f26270 */
[----:B------:R-:W-:Y:S02]  /*0ea0*/  SHF.R.S32.HI R10, RZ, 0x1f, R2 ;  /* 0x0000001fff0a7819 */ /* 0x000fe40000011402 */
[----:B------:R-:W-:Y:S02]  /*0eb0*/  ISETP.NE.AND P4, PT, RZ, c[0x0][0x214], PT ;  /* 0x00008500ff007a0c */ /* 0x000fe40003f85270 */
[----:B------:R-:W-:Y:S01]  /*0ec0*/  LOP3.LUT R2, R33, R11, RZ, 0xfc, !PT ;  /* 0x0000000b21027212 */ /* 0x000fe200078efcff */
[----:B------:R-:W-:Y:S01]  /*0ed0*/  @!P2 IMAD.MOV R13, RZ, RZ, R10 ;  /* 0x000000ffff0da224 */ /* 0x000fe200078e020a */
[----:B------:R-:W-:-:S02]  /*0ee0*/  @P3 IADD3 R24, R24, 0x1, RZ ;  /* 0x0000000118183810 */ /* 0x000fc40007ffe0ff */
[----:B------:R-:W-:Y:S02]  /*0ef0*/  ISETP.NE.U32.AND P2, PT, R2, RZ, PT ;  /* 0x000000ff0200720c */ /* 0x000fe40003f45070 */
[----:B------:R-:W-:Y:S01]  /*0f00*/  @!P5 LOP3.LUT R22, RZ, R19, RZ, 0x33, !PT ;  /* 0x00000013ff16d212 */ /* 0x000fe200078e33ff */
[----:B------:R-:W-:-:S03]  /*0f10*/  @!P1 IMAD.MOV R24, RZ, RZ, -R24 ;  /* 0x000000ffff189224 */ /* 0x000fc600078e0a18 */
[----:B------:R-:W-:Y:S02]  /*0f20*/  ISETP.LT.U32.AND P1, PT, R8, R22, PT ;  /* 0x000000160800720c */ /* 0x000fe40003f21070 */
[----:B------:R-:W-:Y:S02]  /*0f30*/  SHF.R.S32.HI R7, RZ, 0x1f, R22 ;  /* 0x0000001fff077819 */ /* 0x000fe40000011416 */
[----:B------:R-:W-:Y:S02]  /*0f40*/  @!P4 LOP3.LUT R24, RZ, c[0x0][0x214], RZ, 0x33, !PT ;  /* 0x00008500ff18ca12 */ /* 0x000fe400078e33ff */
[----:B------:R-:W-:-:S03]  /*0f50*/  ISETP.LT.AND.EX P1, PT, R9, R7, PT, P1 ;  /* 0x000000070900720c */ /* 0x000fc60003f21310 */
[----:B------:R-:W-:Y:S01]  /*0f60*/  IMAD R2, R24, R13, RZ ;  /* 0x0000000d18027224 */ /* 0x000fe200078e02ff */
[----:B------:R-:W-:Y:S02]  /*0f70*/  SEL R15, R8, R22, P1 ;  /* 0x00000016080f7207 */ /* 0x000fe40000800000 */
[----:B------:R-:W-:Y:S02]  /*0f80*/  SEL R14, R9, R7, P1 ;  /* 0x00000007090e7207 */ /* 0x000fe40000800000 */
[----:B------:R-:W-:Y:S01]  /*0f90*/  SEL R13, R32, R20, P0 ;  /* 0x00000014200d7207 */ /* 0x000fe20000000000 */
[----:B------:R-:W-:Y:S05]  /*0fa0*/  @!P2 BRA `(.L_x_9) ;  /* 0x000000900000a947 */ /* 0x000fea0003800000 */
[----:B-1----:R-:W-:Y:S01]  /*0fb0*/  IMAD.MOV.U32 R30, RZ, RZ, R32 ;  /* 0x000000ffff1e7224 */ /* 0x002fe200078e0020 */
[----:B------:R-:W-:Y:S01]  /*0fc0*/  MOV R26, R13 ;  /* 0x0000000d001a7202 */ /* 0x000fe20000000f00 */
[----:B------:R-:W-:Y:S01]  /*0fd0*/  IMAD.MOV.U32 R19, RZ, RZ, R33 ;  /* 0x000000ffff137224 */ /* 0x000fe200078e0021 */
[----:B------:R-:W-:Y:S02]  /*0fe0*/  MOV R25, R11 ;  /* 0x0000000b00197202 */ /* 0x000fe40000000f00 */
[----:B------:R-:W-:-:S02]  /*0ff0*/  MOV R24, 0x1010 ;  /* 0x0000101000187802 */ /* 0x000fc40000000f00 */
[----:B------:R-:W-:Y:S05]  /*1000*/  CALL.REL.NOINC `($__internal_0_$__cuda_sm20_div_s64) ;  /* 0x0000374000007944 */ /* 0x000fea0003c00000 */
[----:B------:R-:W-:Y:S02]  /*1010*/  MOV R40, R20 ;  /* 0x0000001400287202 */ /* 0x000fe40000000f00 */
[----:B------:R-:W-:Y:S01]  /*1020*/  MOV R41, R21 ;  /* 0x0000001500297202 */ /* 0x000fe20000000f00 */
[----:B------:R-:W-:Y:S05]  /*1030*/  BRA `(.L_x_10) ;  /* 0x0000013000007947 */ /* 0x000fea0003800000 */
.L_x_9:
[----:B-1----:R-:W0:Y:S01]  /*1040*/  I2F.U32.RP R10, R13 ;  /* 0x0000000d000a7306 */ /* 0x002e220000209000 */
        /* <DEDUP_REMOVED lines=18> */
.L_x_10:
[----:B------:R-:W-:Y:S05]  /*1170*/  BSYNC B0 ;  /* 0x0000000000007941 */ /* 0x000fea0003800000 */
.L_x_8:
[----:B------:R-:W-:Y:S01]  /*1180*/  SHF.R.S32.HI R7, RZ, 0x1f, R38 ;  /* 0x0000001fff077819 */ /* 0x000fe20000011426 */
[----:B------:R-:W-:Y:S01]  /*1190*/  ULDC.64 UR8, c[0x0][0x118] ;  /* 0x0000460000087ab9 */ /* 0x000fe20000000a00 */
[----:B------:R-:W-:Y:S02]  /*11a0*/  IADD3 R21, P0, R12, -UR7, RZ ;  /* 0x800000070c157c10 */ /* 0x000fe4000ff1e0ff */
[----:B------:R-:W-:-:S04]  /*11b0*/  LEA.HI R25, R7, R38, RZ, 0x2 ;  /* 0x0000002607197211 */ /* 0x000fc800078f10ff */
[----:B------:R-:W-:Y:S02]  /*11c0*/  LOP3.LUT R19, R25, 0xfffffffc, RZ, 0xc0, !PT ;  /* 0xfffffffc19137812 */ /* 0x000fe400078ec0ff */
[----:B------:R-:W-:-:S03]  /*11d0*/  SHF.R.S32.HI R25, RZ, 0x2, R25 ;  /* 0x00000002ff197819 */ /* 0x000fc60000011419 */
[----:B------:R-:W-:Y:S01]  /*11e0*/  IMAD.IADD R20, R38, 0x1, -R19 ;  /* 0x0000000126147824 */ /* 0x000fe200078e0a13 */
[----:B------:R-:W-:Y:S02]  /*11f0*/  IADD3.X R19, R0, ~UR6, RZ, P0, !PT ;  /* 0x8000000600137c10 */ /* 0x000fe400087fe4ff */
[----:B------:R-:W-:Y:S02]  /*1200*/  IADD3 R31, R25, 0x40, RZ ;  /* 0x00000040191f7810 */ /* 0x000fe40007ffe0ff */
[----:B------:R-:W-:Y:S02]  /*1210*/  ISETP.GT.U32.AND P3, PT, R21, R20, PT ;  /* 0x000000141500720c */ /* 0x000fe40003f64070 */
[----:B------:R-:W-:Y:S02]  /*1220*/  SHF.R.S32.HI R10, RZ, 0x1f, R20 ;  /* 0x0000001fff0a7819 */ /* 0x000fe40000011414 */
[----:B------:R-:W-:Y:S02]  /*1230*/  IADD3 R27, R25, 0x20, RZ ;  /* 0x00000020191b7810 */ /* 0x000fe40007ffe0ff */
[----:B------:R-:W-:-:S02]  /*1240*/  ISETP.GT.AND.EX P3, PT, R19, R10, PT, P3 ;  /* 0x0000000a1300720c */ /* 0x000fc40003f64330 */
[----:B------:R-:W-:Y:S02]  /*1250*/  IADD3 R23, R25, 0x60, RZ ;  /* 0x0000006019177810 */ /* 0x000fe40007ffe0ff */
[----:B------:R-:W-:Y:S02]  /*1260*/  ISETP.GE.OR P4, PT, R31, c[0x0][0x314], !P3 ;  /* 0x0000c5001f007a0c */ /* 0x000fe40005f86670 */
[----:B------:R-:W-:Y:S02]  /*1270*/  ISETP.GE.OR P5, PT, R27, c[0x0][0x314], !P3 ;  /* 0x0000c5001b007a0c */ /* 0x000fe40005fa6670 */
[----:B------:R-:W-:Y:S02]  /*1280*/  ISETP.GE.OR P6, PT, R25, c[0x0][0x314], !P3 ;  /* 0x0000c50019007a0c */ /* 0x000fe40005fc6670 */
[----:B------:R-:W-:Y:S02]  /*1290*/  ISETP.GE.OR P3, PT, R23, c[0x0][0x314], !P3 ;  /* 0x0000c50017007a0c */ /* 0x000fe40005f66670 */
[----:B------:R-:W-:-:S04]  /*12a0*/  IADD3 R32, P0, R20, UR7, RZ ;  /* 0x0000000714207c10 */ /* 0x000fc8000ff1e0ff */
[----:B------:R-:W-:Y:S01]  /*12b0*/  IADD3.X R33, R10, UR6, RZ, P0, !PT ;  /* 0x000000060a217c10 */ /* 0x000fe200087fe4ff */
[--C-:B------:R-:W-:Y:S01]  /*12c0*/  @!P4 IMAD.MOV.U32 R26, RZ, RZ, R32.reuse ;  /* 0x000000ffff1ac224 */ /* 0x100fe200078e0020 */
[----:B------:R-:W-:Y:S02]  /*12d0*/  @!P4 SHF.R.S32.HI R19, RZ, 0x1f, R31 ;  /* 0x0000001fff13c819 */ /* 0x000fe4000001141f */
[----:B------:R-:W-:Y:S01]  /*12e0*/  @!P5 SHF.R.S32.HI R21, RZ, 0x1f, R27 ;  /* 0x0000001fff15d819 */ /* 0x000fe2000001141b */
[----:B------:R-:W-:-:S04]  /*12f0*/  @!P5 IMAD.WIDE.U32 R28, R12, R27, R32 ;  /* 0x0000001b0c1cd225 */ /* 0x000fc800078e0020 */
[-C--:B------:R-:W-:Y:S01]  /*1300*/  @!P4 IMAD R19, R19, R12.reuse, RZ ;  /* 0x0000000c1313c224 */ /* 0x080fe200078e02ff */
[----:B------:R-:W-:Y:S01]  /*1310*/  @!P5 LEA R22, P0, R28, c[0x0][0x208], 0x2 ;  /* 0x000082001c16da11 */ /* 0x000fe200078010ff */
[----:B------:R-:W-:Y:S02]  /*1320*/  @!P5 IMAD R21, R21, R12, RZ ;  /* 0x0000000c1515d224 */ /* 0x000fe400078e02ff */
[-C--:B------:R-:W-:Y:S01]  /*1330*/  @!P4 IMAD R10, R31, R0.reuse, R19 ;  /* 0x000000001f0ac224 */ /* 0x080fe200078e0213 */
[----:B------:R-:W-:Y:S01]  /*1340*/  @!P3 SHF.R.S32.HI R19, RZ, 0x1f, R23 ;  /* 0x0000001fff13b819 */ /* 0x000fe20000011417 */
[----:B------:R-:W-:Y:S01]  /*1350*/  @!P5 IMAD R18, R27, R0, R21 ;  /* 0x000000001b12d224 */ /* 0x000fe200078e0215 */
[----:B------:R-:W-:Y:S01]  /*1360*/  @!P6 SHF.R.S32.HI R21, RZ, 0x1f, R25 ;  /* 0x0000001fff15e819 */ /* 0x000fe20000011419 */
[----:B------:R-:W-:Y:S02]  /*1370*/  @!P4 IMAD.MOV.U32 R27, RZ, RZ, R33 ;  /* 0x000000ffff1bc224 */ /* 0x000fe400078e0021 */
[----:B------:R-:W-:-:S02]  /*1380*/  @!P3 IMAD R19, R19, R12, RZ ;  /* 0x0000000c1313b224 */ /* 0x000fc400078e02ff */
[----:B------:R-:W-:-:S04]  /*1390*/  @!P4 IMAD.WIDE.U32 R26, R12, R31, R26 ;  /* 0x0000001f0c1ac225 */ /* 0x000fc800078e001a */
[----:B------:R-:W-:Y:S02]  /*13a0*/  @!P6 IMAD.MOV.U32 R30, RZ, RZ, R32 ;  /* 0x000000ffff1ee224 */ /* 0x000fe400078e0020 */
[--C-:B------:R-:W-:Y:S02]  /*13b0*/  @!P6 IMAD.MOV.U32 R31, RZ, RZ, R33.reuse ;  /* 0x000000ffff1fe224 */ /* 0x100fe400078e0021 */
[----:B------:R-:W-:Y:S02]  /*13c0*/  @!P6 IMAD R21, R21, R12, RZ ;  /* 0x0000000c1515e224 */ /* 0x000fe400078e02ff */
[----:B------:R-:W-:Y:S02]  /*13d0*/  @!P5 IMAD.IADD R18, R29, 0x1, R18 ;  /* 0x000000011d12d824 */ /* 0x000fe400078e0212 */
[----:B------:R-:W-:-:S04]  /*13e0*/  @!P3 IMAD.WIDE.U32 R32, R12, R23, R32 ;  /* 0x000000170c20b225 */ /* 0x000fc800078e0020 */
[-C--:B------:R-:W-:Y:S01]  /*13f0*/  @!P3 IMAD R19, R23, R0.reuse, R19 ;  /* 0x000000001713b224 */ /* 0x080fe200078e0213 */
[----:B------:R-:W-:Y:S01]  /*1400*/  @!P5 LEA.HI.X R23, R28, c[0x0][0x20c], R18, 0x2, P0 ;  /* 0x000083001c17da11 */ /* 0x000fe200000f1412 */
[----:B------:R-:W-:Y:S01]  /*1410*/  @!P6 IMAD.WIDE.U32 R30, R12, R25, R30 ;  /* 0x000000190c1ee225 */ /* 0x000fe200078e001e */
[----:B------:R-:W-:Y:S02]  /*1420*/  @!P3 LEA R18, P0, R32, c[0x0][0x208], 0x2 ;  /* 0x000082002012ba11 */ /* 0x000fe400078010ff */
[----:B------:R-:W-:Y:S01]  /*1430*/  @!P4 LEA R28, P1, R26, c[0x0][0x208], 0x2 ;  /* 0x000082001a1cca11 */ /* 0x000fe200078210ff */
[----:B------:R-:W-:Y:S01]  /*1440*/  @!P6 IMAD R21, R25, R0, R21 ;  /* 0x000000001915e224 */ /* 0x000fe200078e0215 */
[----:B------:R-:W-:Y:S01]  /*1450*/  @!P6 LEA R36, P2, R30, c[0x0][0x208], 0x2 ;  /* 0x000082001e24ea11 */ /* 0x000fe200078410ff */
[----:B------:R-:W-:Y:S02]  /*1460*/  @!P3 IMAD.IADD R19, R33, 0x1, R19 ;  /* 0x000000012113b824 */ /* 0x000fe400078e0213 */
[----:B------:R-:W-:-:S02]  /*1470*/  @!P6 IMAD.IADD R21, R31, 0x1, R21 ;  /* 0x000000011f15e824 */ /* 0x000fc400078e0215 */
[----:B------:R-:W-:Y:S01]  /*1480*/  @!P4 IMAD.IADD R27, R27, 0x1, R10 ;  /* 0x000000011b1bc824 */ /* 0x000fe200078e020a */
[----:B------:R-:W-:Y:S01]  /*1490*/  @!P3 LEA.HI.X R19, R32, c[0x0][0x20c], R19, 0x2, P0 ;  /* 0x000083002013ba11 */ /* 0x000fe200000f1413 */
[----:B------:R-:W-:Y:S01]  /*14a0*/  IMAD.MOV.U32 R24, RZ, RZ, -0x800000 ;  /* 0xff800000ff187424 */ /* 0x000fe200078e00ff */
[----:B------:R-:W-:Y:S01]  /*14b0*/  @!P6 LEA.HI.X R37, R30, c[0x0][0x20c], R21, 0x2, P2 ;  /* 0x000083001e25ea11 */ /* 0x000fe200010f1415 */
[----:B------:R-:W-:Y:S01]  /*14c0*/  IMAD.MOV.U32 R21, RZ, RZ, -0x800000 ;  /* 0xff800000ff157424 */ /* 0x000fe200078e00ff */
[----:B------:R-:W-:Y:S01]  /*14d0*/  @!P4 LEA.HI.X R29, R26, c[0x0][0x20c], R27, 0x2, P1 ;  /* 0x000083001a1dca11 */ /* 0x000fe200008f141b */
[----:B------:R-:W-:Y:S02]  /*14e0*/  IMAD.MOV.U32 R10, RZ, RZ, -0x800000 ;  /* 0xff800000ff0a7424 */ /* 0x000fe400078e00ff */
[----:B------:R-:W-:Y:S01]  /*14f0*/  IMAD.MOV.U32 R26, RZ, RZ, -0x800000 ;  /* 0xff800000ff1a7424 */ /* 0x000fe200078e00ff */
[----:B------:R0:W2:Y:S04]  /*1500*/  @!P3 LDG.E R24, [R18.64] ;  /* 0x000000081218b981 */ /* 0x0000a8000c1e1900 */
[----:B------:R-:W3:Y:S04]  /*1510*/  @!P6 LDG.E R21, [R36.64] ;  /* 0x000000082415e981 */ /* 0x000ee8000c1e1900 */
[----:B------:R1:W4:Y:S04]  /*1520*/  @!P5 LDG.E R10, [R22.64] ;  /* 0x00000008160ad981 */ /* 0x000328000c1e1900 */
[----:B------:R-:W5:Y:S01]  /*1530*/  @!P4 LDG.E R26, [R28.64] ;  /* 0x000000081c1ac981 */ /* 0x000f62000c1e1900 */
[----:B------:R-:W-:-:S04]  /*1540*/  IABS R27, c[0x0][0x1c0] ;  /* 0x00007000001b7a13 */ /* 0x000fc80000000000 */
[----:B------:R-:W0:Y:S08]  /*1550*/  I2F.U32.RP R32, R27 ;  /* 0x0000001b00207306 */ /* 0x000e300000209000 */
[----:B0-----:R-:W0:Y:S02]  /*1560*/  MUFU.RCP R30, R32 ;  /* 0x00000020001e7308 */ /* 0x001e240000001000 */
[----:B0-----:R-:W-:-:S06]  /*1570*/  IADD3 R30, R30, 0xffffffe, RZ ;  /* 0x0ffffffe1e1e7810 */ /* 0x001fcc0007ffe0ff */
[----:B------:R-:W1:Y:S01]  /*1580*/  F2I.FTZ.U32.TRUNC.NTZ R31, R30 ;  /* 0x0000001e001f7305 */ /* 0x000e62000021f000 */
[----:B------:R-:W-:Y:S02]  /*1590*/  IABS R19, R4 ;  /* 0x0000000400137213 */ /* 0x000fe40000000000 */
[----:B------:R-:W-:Y:S01]  /*15a0*/  IABS R18, c[0x0][0x1c0] ;  /* 0x0000700000127a13 */ /* 0x000fe20000000000 */
[----:B-1----:R-:W-:Y:S02]  /*15b0*/  IMAD.MOV R22, RZ, RZ, -R31 ;  /* 0x000000ffff167224 */ /* 0x002fe400078e0a1f */
[----:B------:R-:W-:Y:S02]  /*15c0*/  IMAD.MOV.U32 R30, RZ, RZ, RZ ;  /* 0x000000ffff1e7224 */ /* 0x000fe400078e00ff */
[----:B------:R-:W-:-:S04]  /*15d0*/  IMAD R22, R22, R27, RZ ;  /* 0x0000001b16167224 */ /* 0x000fc800078e02ff */
[----:B------:R-:W-:-:S04]  /*15e0*/  IMAD.HI.U32 R22, R31, R22, R30 ;  /* 0x000000161f167227 */ /* 0x000fc800078e001e */
[----:B------:R-:W-:Y:S02]  /*15f0*/  IMAD.MOV R18, RZ, RZ, -R18 ;  /* 0x000000ffff127224 */ /* 0x000fe400078e0a12 */
[----:B------:R-:W-:-:S04]  /*1600*/  IMAD.HI.U32 R22, R22, R19, RZ ;  /* 0x0000001316167227 */ /* 0x000fc800078e00ff */
[----:B------:R-:W-:-:S05]  /*1610*/  IMAD R18, R22, R18, R19 ;  /* 0x0000001216127224 */ /* 0x000fca00078e0213 */
[----:B------:R-:W-:Y:S02]  /*1620*/  ISETP.GT.U32.AND P3, PT, R27, R18, PT ;  /* 0x000000121b00720c */ /* 0x000fe40003f64070 */
[C---:B------:R-:W-:Y:S02]  /*1630*/  ISETP.GT.AND P6, PT, R38.reuse, 0x7f, PT ;  /* 0x0000007f2600780c */ /* 0x040fe40003fc4270 */
[C---:B------:R-:W-:Y:S02]  /*1640*/  ISETP.GT.AND P2, PT, R38.reuse, 0x1ff, PT ;  /* 0x000001ff2600780c */ /* 0x040fe40003f44270 */
[C---:B------:R-:W-:Y:S02]  /*1650*/  ISETP.GT.AND P1, PT, R38.reuse, 0x17f, PT ;  /* 0x0000017f2600780c */ /* 0x040fe40003f24270 */
[----:B------:R-:W-:Y:S01]  /*1660*/  ISETP.GT.AND P0, PT, R38, 0xff, PT ;  /* 0x000000ff2600780c */ /* 0x000fe20003f04270 */
[----:B------:R-:W-:-:S04]  /*1670*/  IMAD R25, R25, 0x5, R20 ;  /* 0x0000000519197824 */ /* 0x000fc800078e0214 */
[----:B------:R-:W-:-:S05]  /*1680*/  @!P3 IMAD.IADD R18, R18, 0x1, -R27 ;  /* 0x000000011212b824 */ /* 0x000fca00078e0a1b */
[----:B------:R-:W-:Y:S02]  /*1690*/  ISETP.GE.U32.AND P4, PT, R18, R27, PT ;  /* 0x0000001b1200720c */ /* 0x000fe40003f86070 */
[----:B------:R-:W-:Y:S02]  /*16a0*/  LOP3.LUT R18, R9, R14, RZ, 0xfc, !PT ;  /* 0x0000000e09127212 */ /* 0x000fe400078efcff */
[----:B------:R-:W-:Y:S02]  /*16b0*/  LOP3.LUT R4, R4, c[0x0][0x1c0], RZ, 0x3c, !PT ;  /* 0x0000700004047a12 */ /* 0x000fe400078e3cff */
[----:B------:R-:W-:-:S07]  /*16c0*/  @!P3 IADD3 R22, R22, 0x1, RZ ;  /* 0x000000011616b810 */ /* 0x000fce0007ffe0ff */
[----:B------:R-:W-:Y:S01]  /*16d0*/  @P4 IADD3 R22, R22, 0x1, RZ ;  /* 0x0000000116164810 */ /* 0x000fe20007ffe0ff */
[----:B------:R-:W-:Y:S01]  /*16e0*/  BSSY B0, `(.L_x_11) ;  /* 0x0000028000007945 */ /* 0x000fe20003800000 */
[----:B--2---:R0:W-:Y:S04]  /*16f0*/  @!P6 STS [R25.X4+0x780], R24 ;  /* 0x000780181900e388 */ /* 0x0041e80000004800 */
[----:B---3--:R0:W-:Y:S01]  /*1700*/  @!P2 STS [R25.X4], R21 ;  /* 0x000000151900a388 */ /* 0x0081e20000004800 */
[----:B------:R-:W-:-:S03]  /*1710*/  ISETP.NE.U32.AND P2, PT, R18, RZ, PT ;  /* 0x000000ff1200720c */ /* 0x000fc60003f45070 */
[----:B----4-:R0:W-:Y:S01]  /*1720*/  @!P1 STS [R25.X4+0x280], R10 ;  /* 0x0002800a19009388 */ /* 0x0101e20000004800 */
[----:B------:R-:W-:-:S03]  /*1730*/  ISETP.GE.AND P1, PT, R4, RZ, PT ;  /* 0x000000ff0400720c */ /* 0x000fc60003f26270 */
[----:B-----5:R0:W-:Y:S01]  /*1740*/  @!P0 STS [R25.X4+0x500], R26 ;  /* 0x0005001a19008388 */ /* 0x0201e20000004800 */
[----:B------:R-:W-:Y:S01]  /*1750*/  ISETP.NE.AND P0, PT, RZ, c[0x0][0x1c0], PT ;  /* 0x00007000ff007a0c */ /* 0x000fe20003f05270 */
[----:B------:R-:W-:-:S08]  /*1760*/  IMAD.MOV.U32 R4, RZ, RZ, R22 ;  /* 0x000000ffff047224 */ /* 0x000fd000078e0016 */
[----:B------:R-:W-:-:S04]  /*1770*/  @!P1 IMAD.MOV R4, RZ, RZ, -R4 ;  /* 0x000000ffff049224 */ /* 0x000fc800078e0a04 */
[----:B------:R-:W-:Y:S01]  /*1780*/  @!P0 LOP3.LUT R4, RZ, c[0x0][0x1c0], RZ, 0x33, !PT ;  /* 0x00007000ff048a12 */ /* 0x000fe200078e33ff */
[----:B------:R-:W-:Y:S05]  /*1790*/  @!P2 BRA `(.L_x_12) ;  /* 0x000000900000a947 */ /* 0x000fea0003800000 */
[----:B------:R-:W-:Y:S01]  /*17a0*/  IMAD.MOV.U32 R30, RZ, RZ, R8 ;  /* 0x000000ffff1e7224 */ /* 0x000fe200078e0008 */
[----:B0-----:R-:W-:Y:S01]  /*17b0*/  MOV R26, R15 ;  /* 0x0000000f001a7202 */ /* 0x001fe20000000f00 */
[----:B------:R-:W-:Y:S01]  /*17c0*/  IMAD.MOV.U32 R19, RZ, RZ, R9 ;  /* 0x000000ffff137224 */ /* 0x000fe200078e0009 */
[----:B------:R-:W-:Y:S02]  /*17d0*/  MOV R25, R14 ;  /* 0x0000000e00197202 */ /* 0x000fe40000000f00 */
[----:B------:R-:W-:Y:S02]  /*17e0*/  MOV R24, 0x1800 ;  /* 0x0000180000187802 */ /* 0x000fe40000000f00 */
[----:B------:R-:W-:Y:S05]  /*17f0*/  CALL.REL.NOINC `($__internal_0_$__cuda_sm20_div_s64) ;  /* 0x00002f5000007944 */ /* 0x000fea0003c00000 */
[----:B------:R-:W-:Y:S02]  /*1800*/  MOV R42, R20 ;  /* 0x00000014002a7202 */ /* 0x000fe40000000f00 */
[----:B------:R-:W-:Y:S01]  /*1810*/  MOV R43, R21 ;  /* 0x00000015002b7202 */ /* 0x000fe20000000f00 */
[----:B------:R-:W-:Y:S05]  /*1820*/  BRA `(.L_x_13) ;  /* 0x0000013000007947 */ /* 0x000fea0003800000 */
.L_x_12:
[----:B0-----:R-:W0:Y:S01]  /*1830*/  I2F.U32.RP R10, R15 ;  /* 0x0000000f000a7306 */ /* 0x001e220000209000 */
        /* <DEDUP_REMOVED lines=18> */
.L_x_13:
[----:B------:R-:W-:Y:S05]  /*1960*/  BSYNC B0 ;  /* 0x0000000000007941 */ /* 0x000fea0003800000 */
.L_x_11:
[----:B------:R-:W-:Y:S01]  /*1970*/  BAR.SYNC.DEFER_BLOCKING 0x0 ;  /* 0x0000000000007b1d */ /* 0x000fe20000010000 */
[----:B------:R-:W-:Y:S01]  /*1980*/  LEA.HI R7, R7, R38, RZ, 0x5 ;  /* 0x0000002607077211 */ /* 0x000fe200078f28ff */
[----:B------:R-:W-:Y:S02]  /*1990*/  IMAD.MOV.U32 R36, RZ, RZ, -0x800000 ;  /* 0xff800000ff247424 */ /* 0x000fe400078e00ff */
[----:B------:R-:W-:Y:S01]  /*19a0*/  IMAD.MOV.U32 R33, RZ, RZ, -0x800000 ;  /* 0xff800000ff217424 */ /* 0x000fe200078e00ff */
[----:B------:R-:W-:Y:S01]  /*19b0*/  LOP3.LUT R9, R7, 0xffffffe0, RZ, 0xc0, !PT ;  /* 0xffffffe007097812 */ /* 0x000fe200078ec0ff */
[----:B------:R-:W-:Y:S01]  /*19c0*/  IMAD.MOV.U32 R32, RZ, RZ, -0x800000 ;  /* 0xff800000ff207424 */ /* 0x000fe200078e00ff */
[----:B------:R-:W-:Y:S01]  /*19d0*/  SHF.R.S32.HI R7, RZ, 0x5, R7 ;  /* 0x00000005ff077819 */ /* 0x000fe20000011407 */
[----:B------:R-:W-:Y:S01]  /*19e0*/  IMAD.MOV.U32 R34, RZ, RZ, -0x800000 ;  /* 0xff800000ff227424 */ /* 0x000fe200078e00ff */
[----:B------:R-:W-:Y:S01]  /*19f0*/  ULDC.U8 UR4, c[0x0][0x329] ;  /* 0x0000ca4000047ab9 */ /* 0x000fe20000000000 */
[----:B------:R-:W-:Y:S01]  /*1a00*/  IMAD.IADD R38, R38, 0x1, -R9 ;  /* 0x0000000126267824 */ /* 0x000fe200078e0a09 */
[----:B------:R-:W-:Y:S03]  /*1a10*/  BSSY B1, `(.L_x_14) ;  /* 0x0000240000017945 */ /* 0x000fe60003800000 */
[----:B------:R-:W-:-:S05]  /*1a20*/  IMAD R27, R38, 0x5, R7 ;  /* 0x00000005261b7824 */ /* 0x000fca00078e0207 */
[----:B------:R-:W-:Y:S04]  /*1a30*/  @!P6 LDS R36, [R27.X4] ;  /* 0x000000001b24e984 */ /* 0x000fe80000004800 */
[----:B------:R-:W0:Y:S04]  /*1a40*/  @!P6 LDS R33, [R27.X4+0x280] ;  /* 0x000280001b21e984 */ /* 0x000e280000004800 */
[----:B------:R-:W1:Y:S04]  /*1a50*/  @!P6 LDS R32, [R27.X4+0x500] ;  /* 0x000500001b20e984 */ /* 0x000e680000004800 */
[----:B------:R-:W2:Y:S01]  /*1a60*/  @!P6 LDS R34, [R27.X4+0x780] ;  /* 0x000780001b22e984 */ /* 0x000ea20000004800 */
[----:B0-----:R-:W-:-:S04]  /*1a70*/  FMNMX.FTZ R19, R36, R33, !PT ;  /* 0x0000002124137209 */ /* 0x001fc80007810000 */
[----:B-1----:R-:W-:-:S04]  /*1a80*/  FMNMX.FTZ R19, R19, R32, !PT ;  /* 0x0000002013137209 */ /* 0x002fc80007810000 */
[----:B--2---:R-:W-:-:S05]  /*1a90*/  FMNMX.FTZ R19, R19, R34, !PT ;  /* 0x0000002213137209 */ /* 0x004fca0007810000 */
[----:B------:R-:W0:Y:S02]  /*1aa0*/  SHFL.BFLY PT, R18, R19, 0x10, 0x1f ;  /* 0x0e001f0013127f89 */ /* 0x000e2400000e0000 */
[----:B0-----:R-:W-:-:S05]  /*1ab0*/  FMNMX.FTZ R18, R19, R18, !PT ;  /* 0x0000001213127209 */ /* 0x001fca0007810000 */
[----:B------:R-:W0:Y:S02]  /*1ac0*/  SHFL.BFLY PT, R25, R18, 0x8, 0x1f ;  /* 0x0d001f0012197f89 */ /* 0x000e2400000e0000 */
[----:B0-----:R-:W-:-:S05]  /*1ad0*/  FMNMX.FTZ R25, R18, R25, !PT ;  /* 0x0000001912197209 */ /* 0x001fca0007810000 */
[----:B------:R-:W0:Y:S02]  /*1ae0*/  SHFL.BFLY PT, R10, R25, 0x4, 0x1f ;  /* 0x0c801f00190a7f89 */ /* 0x000e2400000e0000 */
[----:B0-----:R-:W-:-:S05]  /*1af0*/  FMNMX.FTZ R10, R25, R10, !PT ;  /* 0x0000000a190a7209 */ /* 0x001fca0007810000 */
[----:B------:R-:W0:Y:S02]  /*1b00*/  SHFL.BFLY PT, R9, R10, 0x2, 0x1f ;  /* 0x0c401f000a097f89 */ /* 0x000e2400000e0000 */
[----:B0-----:R-:W-:-:S05]  /*1b10*/  FMNMX.FTZ R9, R10, R9, !PT ;  /* 0x000000090a097209 */ /* 0x001fca0007810000 */
[----:B------:R-:W0:Y:S02]  /*1b20*/  SHFL.BFLY PT, R8, R9, 0x1, 0x1f ;  /* 0x0c201f0009087f89 */ /* 0x000e2400000e0000 */
[----:B0-----:R-:W-:-:S04]  /*1b30*/  FMNMX.FTZ R8, R9, R8, !PT ;  /* 0x0000000809087209 */ /* 0x001fc80007810000 */
[----:B------:R-:W-:-:S04]  /*1b40*/  FSETP.NEU.FTZ.AND P0, PT, R8, -INF , PT ;  /* 0xff8000000800780b */ /* 0x000fc80003f1d000 */
[----:B------:R-:W-:-:S05]  /*1b50*/  FSEL R19, R8, RZ, P0 ;  /* 0x000000ff08137208 */ /* 0x000fca0000000000 */
[C---:B------:R-:W-:Y:S02]  /*1b60*/  FADD.FTZ R21, -R19.reuse, R36 ;  /* 0x0000002413157221 */ /* 0x040fe40000010100 */
[----:B------:R-:W-:Y:S02]  /*1b70*/  FADD.FTZ R23, -R19, R33 ;  /* 0x0000002113177221 */ /* 0x000fe40000010100 */
[----:B------:R-:W-:Y:S02]  /*1b80*/  FMUL.FTZ R21, R21, 1.4426950216293334961 ;  /* 0x3fb8aa3b15157820 */ /* 0x000fe40000410000 */
[----:B------:R-:W-:Y:S02]  /*1b90*/  FMUL.FTZ R23, R23, 1.4426950216293334961 ;  /* 0x3fb8aa3b17177820 */ /* 0x000fe40000410000 */
[C---:B------:R-:W-:Y:S02]  /*1ba0*/  FADD.FTZ R22, -R19.reuse, R32 ;  /* 0x0000002013167221 */ /* 0x040fe40000010100 */
[----:B------:R-:W-:Y:S01]  /*1bb0*/  MUFU.EX2 R21, R21 ;  /* 0x0000001500157308 */ /* 0x000fe20000000800 */
[----:B------:R-:W-:-:S02]  /*1bc0*/  FADD.FTZ R20, -R19, R34 ;  /* 0x0000002213147221 */ /* 0x000fc40000010100 */
[----:B------:R-:W-:Y:S02]  /*1bd0*/  FMUL.FTZ R22, R22, 1.4426950216293334961 ;  /* 0x3fb8aa3b16167820 */ /* 0x000fe40000410000 */
[----:B------:R-:W-:-:S03]  /*1be0*/  FMUL.FTZ R20, R20, 1.4426950216293334961 ;  /* 0x3fb8aa3b14147820 */ /* 0x000fc60000410000 */
[----:B------:R-:W0:Y:S08]  /*1bf0*/  MUFU.EX2 R10, R23 ;  /* 0x00000017000a7308 */ /* 0x000e300000000800 */
[----:B------:R-:W1:Y:S08]  /*1c00*/  MUFU.EX2 R9, R22 ;  /* 0x0000001600097308 */ /* 0x000e700000000800 */
[----:B------:R-:W2:Y:S01]  /*1c10*/  MUFU.EX2 R8, R20 ;  /* 0x0000001400087308 */ /* 0x000ea20000000800 */
[----:B0-----:R-:W-:Y:S01]  /*1c20*/  FADD.FTZ R10, R21, R10 ;  /* 0x0000000a150a7221 */ /* 0x001fe20000010000 */
[----:B------:R-:W-:-:S03]  /*1c30*/  IABS R21, R2 ;  /* 0x0000000200157213 */ /* 0x000fc60000000000 */
[----:B-1----:R-:W-:-:S04]  /*1c40*/  FADD.FTZ R9, R10, R9 ;  /* 0x000000090a097221 */ /* 0x002fc80000010000 */
[----:B--2---:R-:W-:Y:S01]  /*1c50*/  FADD.FTZ R25, R9, R8 ;  /* 0x0000000809197221 */ /* 0x004fe20000010000 */
[----:B------:R-:W-:Y:S01]  /*1c60*/  IABS R9, c[0x0][0x1c0] ;  /* 0x0000700000097a13 */ /* 0x000fe20000000000 */
[----:B------:R-:W0:Y:S03]  /*1c70*/  I2F.RP R8, R21 ;  /* 0x0000001500087306 */ /* 0x000e260000209400 */
[----:B------:R-:W1:Y:S05]  /*1c80*/  SHFL.BFLY PT, R18, R25, 0x10, 0x1f ;  /* 0x0e001f0019127f89 */ /* 0x000e6a00000e0000 */
[----:B------:R-:W2:Y:S08]  /*1c90*/  I2F.U32.RP R20, R9 ;  /* 0x0000000900147306 */ /* 0x000eb00000209000 */
[----:B0-----:R-:W0:Y:S08]  /*1ca0*/  MUFU.RCP R8, R8 ;  /* 0x0000000800087308 */ /* 0x001e300000001000 */
[----:B--2---:R-:W2:Y:S01]  /*1cb0*/  MUFU.RCP R24, R20 ;  /* 0x0000001400187308 */ /* 0x004ea20000001000 */
[----:B-1----:R-:W-:-:S05]  /*1cc0*/  FADD.FTZ R18, R25, R18 ;  /* 0x0000001219127221 */ /* 0x002fca0000010000 */
[----:B------:R-:W1:Y:S01]  /*1cd0*/  SHFL.BFLY PT, R23, R18, 0x8, 0x1f ;  /* 0x0d001f0012177f89 */ /* 0x000e6200000e0000 */
[----:B0-----:R-:W-:Y:S02]  /*1ce0*/  IADD3 R28, R8, 0xffffffe, RZ ;  /* 0x0ffffffe081c7810 */ /* 0x001fe40007ffe0ff */
[----:B------:R-:W-:Y:S02]  /*1cf0*/  IABS R8, R2 ;  /* 0x0000000200087213 */ /* 0x000fe40000000000 */
[----:B------:R-:W0:Y:S01]  /*1d00*/  F2I.FTZ.U32.TRUNC.NTZ R29, R28 ;  /* 0x0000001c001d7305 */ /* 0x000e22000021f000 */
[----:B--2---:R-:W-:Y:S01]  /*1d10*/  IADD3 R24, R24, 0xffffffe, RZ ;  /* 0x0ffffffe18187810 */ /* 0x004fe20007ffe0ff */
[----:B------:R-:W-:Y:S02]  /*1d20*/  IMAD.IADD R20, R6, 0x1, R21 ;  /* 0x0000000106147824 */ /* 0x000fe400078e0215 */
[----:B------:R-:W-:-:S04]  /*1d30*/  IMAD.MOV R8, RZ, RZ, -R8 ;  /* 0x000000ffff087224 */ /* 0x000fc800078e0a08 */
[----:B------:R-:W2:Y:S01]  /*1d40*/  F2I.FTZ.U32.TRUNC.NTZ R25, R24 ;  /* 0x0000001800197305 */ /* 0x000ea2000021f000 */
[----:B0-----:R-:W-:Y:S02]  /*1d50*/  IMAD.MOV R22, RZ, RZ, -R29 ;  /* 0x000000ffff167224 */ /* 0x001fe400078e0a1d */
[----:B------:R-:W-:Y:S02]  /*1d60*/  IMAD.MOV.U32 R28, RZ, RZ, RZ ;  /* 0x000000ffff1c7224 */ /* 0x000fe400078e00ff */
[----:B-1----:R-:W-:Y:S01]  /*1d70*/  FADD.FTZ R23, R18, R23 ;  /* 0x0000001712177221 */ /* 0x002fe20000010000 */
[----:B------:R-:W-:Y:S01]  /*1d80*/  IABS R18, R20 ;  /* 0x0000001400127213 */ /* 0x000fe20000000000 */
[----:B------:R-:W-:Y:S02]  /*1d90*/  IMAD R22, R22, R21, RZ ;  /* 0x0000001516167224 */ /* 0x000fe400078e02ff */
[----:B--2---:R-:W-:Y:S01]  /*1da0*/  IMAD.MOV R6, RZ, RZ, -R25 ;  /* 0x000000ffff067224 */ /* 0x004fe200078e0a19 */
[----:B------:R-:W0:Y:S01]  /*1db0*/  SHFL.BFLY PT, R10, R23, 0x4, 0x1f ;  /* 0x0c801f00170a7f89 */ /* 0x000e2200000e0000 */
[----:B------:R-:W-:-:S04]  /*1dc0*/  IMAD.HI.U32 R22, R29, R22, R28 ;  /* 0x000000161d167227 */ /* 0x000fc800078e001c */
[----:B------:R-:W-:Y:S01]  /*1dd0*/  IMAD.MOV.U32 R29, RZ, RZ, R18 ;  /* 0x000000ffff1d7224 */ /* 0x000fe200078e0012 */
[----:B------:R-:W-:Y:S01]  /*1de0*/  IABS R18, c[0x0][0x1c0] ;  /* 0x0000700000127a13 */ /* 0x000fe20000000000 */
[----:B------:R-:W-:Y:S02]  /*1df0*/  IMAD R31, R6, R9, RZ ;  /* 0x00000009061f7224 */ /* 0x000fe400078e02ff */
[----:B------:R-:W-:Y:S02]  /*1e00*/  IMAD.MOV.U32 R24, RZ, RZ, RZ ;  /* 0x000000ffff187224 */ /* 0x000fe400078e00ff */
[----:B------:R-:W-:-:S04]  /*1e10*/  IMAD.HI.U32 R22, R22, R29, RZ ;  /* 0x0000001d16167227 */ /* 0x000fc800078e00ff */
[----:B------:R-:W-:-:S04]  /*1e20*/  IMAD.HI.U32 R24, R25, R31, R24 ;  /* 0x0000001f19187227 */ /* 0x000fc800078e0018 */
[----:B------:R-:W-:Y:S02]  /*1e30*/  IMAD R8, R22, R8, R29 ;  /* 0x0000000816087224 */ /* 0x000fe400078e021d */
[----:B------:R-:W-:Y:S02]  /*1e40*/  IMAD.MOV R18, RZ, RZ, -R18 ;  /* 0x000000ffff127224 */ /* 0x000fe400078e0a12 */
[----:B------:R-:W-:Y:S01]  /*1e50*/  IMAD.HI.U32 R24, R24, R29, RZ ;  /* 0x0000001d18187227 */ /* 0x000fe200078e00ff */
[----:B------:R-:W-:-:S03]  /*1e60*/  ISETP.GT.U32.AND P0, PT, R21, R8, PT ;  /* 0x000000081500720c */ /* 0x000fc60003f04070 */
[----:B0-----:R-:W-:Y:S02]  /*1e70*/  FADD.FTZ R10, R23, R10 ;  /* 0x0000000a170a7221 */ /* 0x001fe40000010000 */
[----:B------:R-:W-:Y:S02]  /*1e80*/  IMAD R18, R24, R18, R29 ;  /* 0x0000001218127224 */ /* 0x000fe400078e021d */
[----:B------:R-:W-:Y:S01]  /*1e90*/  IMAD.MOV.U32 R31, RZ, RZ, 0x7f800000 ;  /* 0x7f800000ff1f7424 */ /* 0x000fe200078e00ff */
[----:B------:R-:W0:Y:S02]  /*1ea0*/  SHFL.BFLY PT, R23, R10, 0x2, 0x1f ;  /* 0x0c401f000a177f89 */ /* 0x000e2400000e0000 */
[----:B------:R-:W-:-:S03]  /*1eb0*/  ISETP.GT.U32.AND P5, PT, R9, R18, PT ;  /* 0x000000120900720c */ /* 0x000fc60003fa4070 */
[----:B------:R-:W-:Y:S01]  /*1ec0*/  @!P0 IMAD.IADD R8, R8, 0x1, -R21 ;  /* 0x0000000108088824 */ /* 0x000fe200078e0a15 */
[----:B------:R-:W-:Y:S02]  /*1ed0*/  @!P0 IADD3 R22, R22, 0x1, RZ ;  /* 0x0000000116168810 */ /* 0x000fe40007ffe0ff */
[----:B------:R-:W-:Y:S02]  /*1ee0*/  ISETP.GT.AND P0, PT, R2, RZ, PT ;  /* 0x000000ff0200720c */ /* 0x000fe40003f04270 */
[-C--:B------:R-:W-:Y:S02]  /*1ef0*/  ISETP.GE.U32.AND P4, PT, R8, R21.reuse, PT ;  /* 0x000000150800720c */ /* 0x080fe40003f86070 */
[C---:B------:R-:W-:Y:S02]  /*1f00*/  LOP3.LUT R8, R20.reuse, R21, RZ, 0x3c, !PT ;  /* 0x0000001514087212 */ /* 0x040fe400078e3cff */
[----:B------:R-:W-:Y:S01]  /*1f10*/  LOP3.LUT R20, R20, c[0x0][0x1c0], RZ, 0x3c, !PT ;  /* 0x0000700014147a12 */ /* 0x000fe200078e3cff */
[----:B------:R-:W-:Y:S01]  /*1f20*/  @!P5 IMAD.IADD R18, R18, 0x1, -R9 ;  /* 0x000000011212d824 */ /* 0x000fe200078e0a09 */
[----:B------:R-:W-:-:S02]  /*1f30*/  ISETP.GE.AND P3, PT, R8, RZ, PT ;  /* 0x000000ff0800720c */ /* 0x000fc40003f66270 */
[----:B------:R-:W1:Y:S01]  /*1f40*/  S2R R8, SR_TID.X ;  /* 0x0000000000087919 */ /* 0x000e620000002100 */
[----:B------:R-:W-:Y:S02]  /*1f50*/  @!P5 IADD3 R24, R24, 0x1, RZ ;  /* 0x000000011818d810 */ /* 0x000fe40007ffe0ff */
[----:B------:R-:W-:Y:S02]  /*1f60*/  ISETP.GE.U32.AND P1, PT, R18, R9, PT ;  /* 0x000000091200720c */ /* 0x000fe40003f26070 */
[----:B------:R-:W-:Y:S01]  /*1f70*/  ISETP.GE.AND P2, PT, R20, RZ, PT ;  /* 0x000000ff1400720c */ /* 0x000fe20003f46270 */
[----:B0-----:R-:W-:Y:S01]  /*1f80*/  FADD.FTZ R23, R10, R23 ;  /* 0x000000170a177221 */ /* 0x001fe20000010000 */
[----:B------:R-:W-:Y:S02]  /*1f90*/  @P4 IADD3 R22, R22, 0x1, RZ ;  /* 0x0000000116164810 */ /* 0x000fe40007ffe0ff */
[----:B------:R-:W-:Y:S02]  /*1fa0*/  ISETP.GT.AND P4, PT, R3, RZ, PT ;  /* 0x000000ff0300720c */ /* 0x000fe40003f84270 */
[----:B------:R-:W0:Y:S01]  /*1fb0*/  SHFL.BFLY PT, R6, R23, 0x1, 0x1f ;  /* 0x0c201f0017067f89 */ /* 0x000e2200000e0000 */
[----:B------:R-:W-:Y:S01]  /*1fc0*/  SHF.R.S32.HI R20, RZ, 0x1f, R2 ;  /* 0x0000001fff147819 */ /* 0x000fe20000011402 */
[----:B------:R-:W-:Y:S01]  /*1fd0*/  @!P3 IMAD.MOV R22, RZ, RZ, -R22 ;  /* 0x000000ffff16b224 */ /* 0x000fe200078e0a16 */
[----:B------:R-:W-:-:S02]  /*1fe0*/  ISETP.NE.AND P5, PT, R2, RZ, PT ;  /* 0x000000ff0200720c */ /* 0x000fc40003fa5270 */
[----:B------:R-:W-:Y:S02]  /*1ff0*/  @P1 IADD3 R24, R24, 0x1, RZ ;  /* 0x0000000118181810 */ /* 0x000fe40007ffe0ff */
[----:B------:R-:W-:Y:S01]  /*2000*/  LEA.HI.SX32 R9, R2, 0x1, 0x1 ;  /* 0x0000000102097811 */ /* 0x000fe200078f0aff */
[----:B------:R-:W-:Y:S01]  /*2010*/  @!P0 IMAD.MOV R9, RZ, RZ, R20 ;  /* 0x000000ffff098224 */ /* 0x000fe200078e0214 */
[----:B------:R-:W-:Y:S01]  /*2020*/  ISETP.NE.AND P0, PT, RZ, c[0x0][0x1c0], PT ;  /* 0x00007000ff007a0c */ /* 0x000fe20003f05270 */
[----:B------:R-:W-:Y:S01]  /*2030*/  @!P2 IMAD.MOV R24, RZ, RZ, -R24 ;  /* 0x000000ffff18a224 */ /* 0x000fe200078e0a18 */
[----:B------:R-:W-:Y:S02]  /*2040*/  SHF.R.S32.HI R10, RZ, 0x1f, R3 ;  /* 0x0000001fff0a7819 */ /* 0x000fe40000011403 */
[----:B-1----:R-:W-:Y:S02]  /*2050*/  LOP3.LUT P2, RZ, R8, 0x1f, RZ, 0xc0, !PT ;  /* 0x0000001f08ff7812 */ /* 0x002fe4000784c0ff */
[----:B------:R-:W-:-:S02]  /*2060*/  ISETP.NE.AND P3, PT, RZ, UR4, PT ;  /* 0x00000004ff007c0c */ /* 0x000fc4000bf65270 */
[----:B------:R-:W-:Y:S02]  /*2070*/  ISETP.GT.OR P2, PT, R8, 0x7f, P2 ;  /* 0x0000007f0800780c */ /* 0x000fe40001744670 */
[----:B------:R-:W-:-:S03]  /*2080*/  @!P5 LOP3.LUT R22, RZ, R21, RZ, 0x33, !PT ;  /* 0x00000015ff16d212 */ /* 0x000fc600078e33ff */
[----:B------:R-:W-:Y:S01]  /*2090*/  @!P0 LOP3.LUT R24, RZ, c[0x0][0x1c0], RZ, 0x33, !PT ;  /* 0x00007000ff188a12 */ /* 0x000fe200078e33ff */
[----:B0-----:R-:W-:Y:S01]  /*20a0*/  FADD.FTZ R18, R23, R6 ;  /* 0x0000000617127221 */ /* 0x001fe20000010000 */
[----:B------:R-:W-:Y:S01]  /*20b0*/  LEA.HI.SX32 R6, R3, 0x1, 0x1 ;  /* 0x0000000103067811 */ /* 0x000fe200078f0aff */
[----:B------:R-:W-:Y:S01]  /*20c0*/  @!P4 IMAD.MOV R6, RZ, RZ, R10 ;  /* 0x000000ffff06c224 */ /* 0x000fe200078e020a */
[----:B------:R-:W-:Y:S01]  /*20d0*/  ISETP.LT.U32.AND P0, PT, R40, R22, PT ;  /* 0x000000162800720c */ /* 0x000fe20003f01070 */
[----:B------:R-:W-:Y:S01]  /*20e0*/  IMAD.MOV.U32 R10, RZ, RZ, c[0x0][0x214] ;  /* 0x00008500ff0a7624 */ /* 0x000fe200078e00ff */
[----:B------:R-:W-:Y:S02]  /*20f0*/  FSETP.NE.FTZ.AND P1, PT, R18, RZ, PT ;  /* 0x000000ff1200720b */ /* 0x000fe40003f35000 */
[----:B------:R-:W-:Y:S02]  /*2100*/  SHF.R.S32.HI R21, RZ, 0x1f, R22 ;  /* 0x0000001fff157819 */ /* 0x000fe40000011416 */
[----:B------:R-:W-:-:S02]  /*2110*/  SEL R23, R10, 0x1, !P3 ;  /* 0x000000010a177807 */ /* 0x000fc40005800000 */
[----:B------:R-:W-:-:S03]  /*2120*/  ISETP.LT.AND.EX P0, PT, R41, R21, PT, P0 ;  /* 0x000000152900720c */ /* 0x000fc60003f01300 */
[-C--:B------:R-:W-:Y:S01]  /*2130*/  IMAD R8, R24, R23.reuse, RZ ;  /* 0x0000001718087224 */ /* 0x080fe200078e02ff */
[----:B------:R-:W-:Y:S01]  /*2140*/  SEL R10, R40, R22, P0 ;  /* 0x00000016280a7207 */ /* 0x000fe20000000000 */
[----:B------:R-:W-:Y:S02]  /*2150*/  IMAD R25, R4, R23, RZ ;  /* 0x0000001704197224 */ /* 0x000fe400078e02ff */
[----:B------:R-:W0:Y:S01]  /*2160*/  @P1 MUFU.LG2 R18, R18 ;  /* 0x0000001200121308 */ /* 0x000e220000000c00 */
[----:B------:R-:W-:Y:S01]  /*2170*/  IMAD R8, R9, R8, RZ ;  /* 0x0000000809087224 */ /* 0x000fe200078e02ff */
[----:B------:R-:W-:Y:S01]  /*2180*/  SEL R9, R41, R21, P0 ;  /* 0x0000001529097207 */ /* 0x000fe20000000000 */
[----:B------:R-:W-:Y:S02]  /*2190*/  IMAD R6, R25, R6, RZ ;  /* 0x0000000619067224 */ /* 0x000fe400078e02ff */
[----:B0-----:R-:W-:Y:S01]  /*21a0*/  @P1 FFMA.FTZ R31, R18, 0.69314718246459960938, R19 ;  /* 0x3f317218121f1823 */ /* 0x001fe20000010013 */
[----:B------:R-:W-:Y:S05]  /*21b0*/  @P2 BRA `(.L_x_15) ;  /* 0x00001c5000002947 */ /* 0x000fea0003800000 */
[----:B------:R-:W-:Y:S01]  /*21c0*/  ULDC.U8 UR4, c[0x0][0x328] ;  /* 0x0000ca0000047ab9 */ /* 0x000fe20000000000 */
[----:B------:R-:W-:-:S02]  /*21d0*/  IADD3 R40, P0, R7, UR7, RZ ;  /* 0x0000000707287c10 */ /* 0x000fc4000ff1e0ff */
[----:B------:R-:W-:Y:S02]  /*21e0*/  ISETP.NE.AND P1, PT, RZ, UR4, PT ;  /* 0x00000004ff007c0c */ /* 0x000fe4000bf25270 */
[----:B------:R-:W-:-:S11]  /*21f0*/  LEA.HI.X.SX32 R41, R7, UR6, 0x1, P0 ;  /* 0x0000000607297c11 */ /* 0x000fd600080f0eff */
[----:B------:R-:W-:Y:S05]  /*2200*/  @!P1 BRA `(.L_x_16) ;  /* 0x00001bd000009947 */ /* 0x000fea0003800000 */
[----:B------:R-:W-:Y:S01]  /*2210*/  ISETP.GE.U32.AND P1, PT, R40, R12, PT ;  /* 0x0000000c2800720c */ /* 0x000fe20003f26070 */
[----:B------:R-:W-:-:S03]  /*2220*/  IMAD.MOV.U32 R4, RZ, RZ, c[0x0][0x1c0] ;  /* 0x00007000ff047624 */ /* 0x000fc600078e00ff */
[----:B------:R-:W-:Y:S02]  /*2230*/  ISETP.GE.AND.EX P1, PT, R41, R0, PT, P1 ;  /* 0x000000002900720c */ /* 0x000fe40003f26310 */
[----:B------:R-:W-:Y:S02]  /*2240*/  ISETP.LT.U32.AND P0, PT, R4, 0x1, PT ;  /* 0x000000010400780c */ /* 0x000fe40003f01070 */
[----:B------:R-:W-:-:S04]  /*2250*/  SHF.R.S32.HI R18, RZ, 0x1f, R4 ;  /* 0x0000001fff127819 */ /* 0x000fc80000011404 */
[----:B------:R-:W-:-:S04]  /*2260*/  ISETP.LT.AND.EX P0, PT, R18, RZ, PT, P0 ;  /* 0x000000ff1200720c */ /* 0x000fc80003f01300 */
[----:B------:R-:W-:Y:S02]  /*2270*/  SEL R4, R4, 0x1, P0 ;  /* 0x0000000104047807 */ /* 0x000fe40000000000 */
[----:B------:R-:W-:Y:S01]  /*2280*/  SEL R0, R18, RZ, P0 ;  /* 0x000000ff12007207 */ /* 0x000fe20000000000 */
[----:B------:R-:W-:Y:S05]  /*2290*/  @P1 BRA `(.L_x_15) ;  /* 0x00001b7000001947 */ /* 0x000fea0003800000 */
[----:B------:R-:W-:Y:S01]  /*22a0*/  IADD3 R18, P1, R4, 0x1, RZ ;  /* 0x0000000104127810 */ /* 0x000fe20007f3e0ff */
[----:B------:R-:W-:Y:S03]  /*22b0*/  BSSY B0, `(.L_x_17) ;  /* 0x0000035000007945 */ /* 0x000fe60003800000 */
[----:B------:R-:W-:Y:S01]  /*22c0*/  ISETP.GE.U32.AND P0, PT, R18, 0x3, PT ;  /* 0x000000031200780c */ /* 0x000fe20003f06070 */
[----:B------:R-:W-:-:S05]  /*22d0*/  IMAD.X R18, RZ, RZ, R0, P1 ;  /* 0x000000ffff127224 */ /* 0x000fca00008e0600 */
[----:B------:R-:W-:-:S04]  /*22e0*/  ISETP.GE.U32.AND.EX P0, PT, R18, RZ, PT, P0 ;  /* 0x000000ff1200720c */ /* 0x000fc80003f06100 */
[----:B------:R-:W-:Y:S02]  /*22f0*/  SEL R18, R0, RZ, !P0 ;  /* 0x000000ff00127207 */ /* 0x000fe40004000000 */
[----:B------:R-:W-:-:S03]  /*2300*/  SEL R20, R4, RZ, !P0 ;  /* 0x000000ff04147207 */ /* 0x000fc60004000000 */
[-C--:B------:R-:W-:Y:S02]  /*2310*/  IMAD R18, R18, R35.reuse, RZ ;  /* 0x0000002312127224 */ /* 0x080fe400078e02ff */
[----:B------:R-:W-:-:S04]  /*2320*/  IMAD.WIDE.U32 R22, R20, R35, RZ ;  /* 0x0000002314167225 */ /* 0x000fc800078e00ff */
[----:B------:R-:W-:Y:S02]  /*2330*/  IMAD R19, R20, R5, R18 ;  /* 0x0000000514137224 */ /* 0x000fe400078e0212 */
[----:B------:R-:W-:-:S03]  /*2340*/  IMAD.WIDE.U32 R44, R22, R4, RZ ;  /* 0x00000004162c7225 */ /* 0x000fc600078e00ff */
[----:B------:R-:W-:-:S05]  /*2350*/  IADD3 R19, R23, R19, RZ ;  /* 0x0000001317137210 */ /* 0x000fca0007ffe0ff */
[----:B------:R-:W-:-:S04]  /*2360*/  IMAD R25, R19, R4, RZ ;  /* 0x0000000413197224 */ /* 0x000fc800078e02ff */
[----:B------:R-:W-:-:S04]  /*2370*/  IMAD R25, R0, R22, R25 ;  /* 0x0000001600197224 */ /* 0x000fc800078e0219 */
[----:B------:R-:W-:-:S05]  /*2380*/  IMAD.IADD R25, R45, 0x1, R25 ;  /* 0x000000012d197824 */ /* 0x000fca00078e0219 */
[----:B------:R-:W-:-:S04]  /*2390*/  LOP3.LUT R18, R41, R25, RZ, 0xfc, !PT ;  /* 0x0000001929127212 */ /* 0x000fc800078efcff */
[----:B------:R-:W-:-:S13]  /*23a0*/  ISETP.NE.U32.AND P0, PT, R18, RZ, PT ;  /* 0x000000ff1200720c */ /* 0x000fda0003f05070 */
[----:B------:R-:W-:Y:S05]  /*23b0*/  @!P0 BRA `(.L_x_18) ;  /* 0x000000e000008947 */ /* 0x000fea0003800000 */
[----:B------:R-:W-:Y:S01]  /*23c0*/  IMAD.MOV.U32 R30, RZ, RZ, R40 ;  /* 0x000000ffff1e7224 */ /* 0x000fe200078e0028 */
[----:B------:R-:W-:Y:S01]  /*23d0*/  MOV R19, R41 ;  /* 0x0000002900137202 */ /* 0x000fe20000000f00 */
[----:B------:R-:W-:Y:S01]  /*23e0*/  IMAD.MOV.U32 R26, RZ, RZ, R44 ;  /* 0x000000ffff1a7224 */ /* 0x000fe200078e002c */
[----:B------:R-:W-:Y:S02]  /*23f0*/  MOV R24, 0x2410 ;  /* 0x0000241000187802 */ /* 0x000fe40000000f00 */
[----:B------:R-:W-:Y:S05]  /*2400*/  CALL.REL.NOINC `($__internal_0_$__cuda_sm20_div_s64) ;  /* 0x0000234000007944 */ /* 0x000fea0003c00000 */
[-C--:B------:R-:W-:Y:S02]  /*2410*/  IADD3 R23, P0, RZ, -R20.reuse, RZ ;  /* 0x80000014ff177210 */ /* 0x080fe40007f1e0ff */
[----:B------:R-:W-:Y:S02]  /*2420*/  MOV R50, R20 ;  /* 0x0000001400327202 */ /* 0x000fe40000000f00 */
[----:B------:R-:W-:Y:S01]  /*2430*/  IADD3.X R19, RZ, ~R21, RZ, P0, !PT ;  /* 0x80000015ff137210 */ /* 0x000fe200007fe4ff */
[----:B------:R-:W-:Y:S01]  /*2440*/  IMAD.WIDE.U32 R40, R44, R23, R40 ;  /* 0x000000172c287225 */ /* 0x000fe200078e0028 */
[----:B------:R-:W-:-:S03]  /*2450*/  MOV R51, R21 ;  /* 0x0000001500337202 */ /* 0x000fc60000000f00 */
[----:B------:R-:W-:-:S04]  /*2460*/  IMAD R18, R19, R44, RZ ;  /* 0x0000002c13127224 */ /* 0x000fc800078e02ff */
[----:B------:R-:W-:-:S05]  /*2470*/  IMAD R19, R25, R23, R18 ;  /* 0x0000001719137224 */ /* 0x000fca00078e0212 */
[----:B------:R-:W-:Y:S01]  /*2480*/  IADD3 R19, R41, R19, RZ ;  /* 0x0000001329137210 */ /* 0x000fe20007ffe0ff */
[----:B------:R-:W-:Y:S05]  /*2490*/  BRA `(.L_x_19) ;  /* 0x0000016000007947 */ /* 0x000fea0003800000 */
.L_x_18:
[----:B------:R-:W0:Y:S01]  /*24a0*/  I2F.U32.RP R22, R44 ;  /* 0x0000002c00167306 */ /* 0x000e220000209000 */
[----:B------:R-:W-:Y:S01]  /*24b0*/  ISETP.NE.U32.AND P0, PT, R44, RZ, PT ;  /* 0x000000ff2c00720c */ /* 0x000fe20003f05070 */
[----:B------:R-:W-:-:S06]  /*24c0*/  IMAD.MOV.U32 R51, RZ, RZ, RZ ;  /* 0x000000ffff337224 */ /* 0x000fcc00078e00ff */
[----:B0-----:R-:W0:Y:S02]  /*24d0*/  MUFU.RCP R20, R22 ;  /* 0x0000001600147308 */ /* 0x001e240000001000 */
[----:B0-----:R-:W-:-:S06]  /*24e0*/  IADD3 R20, R20, 0xffffffe, RZ ;  /* 0x0ffffffe14147810 */ /* 0x001fcc0007ffe0ff */
[----:B------:R0:W1:Y:S02]  /*24f0*/  F2I.FTZ.U32.TRUNC.NTZ R21, R20 ;  /* 0x0000001400157305 */ /* 0x000064000021f000 */
[----:B0-----:R-:W-:Y:S01]  /*2500*/  HFMA2.MMA R20, -RZ, RZ, 0, 0 ;  /* 0x00000000ff147435 */ /* 0x001fe200000001ff */
[----:B-1----:R-:W-:-:S04]  /*2510*/  IMAD.MOV R18, RZ, RZ, -R21 ;  /* 0x000000ffff127224 */ /* 0x002fc800078e0a15 */
[----:B------:R-:W-:-:S05]  /*2520*/  IMAD R18, R18, R44, RZ ;  /* 0x0000002c12127224 */ /* 0x000fca00078e02ff */
[----:B------:R-:W-:-:S06]  /*2530*/  IMAD.HI.U32 R21, R21, R18, R20 ;  /* 0x0000001215157227 */ /* 0x000fcc00078e0014 */
[----:B------:R-:W-:-:S04]  /*2540*/  IMAD.HI.U32 R50, R21, R40, RZ ;  /* 0x0000002815327227 */ /* 0x000fc800078e00ff */
[----:B------:R-:W-:-:S04]  /*2550*/  IMAD.MOV R19, RZ, RZ, -R50 ;  /* 0x000000ffff137224 */ /* 0x000fc800078e0a32 */
[----:B------:R-:W-:-:S05]  /*2560*/  IMAD R19, R44, R19, R40 ;  /* 0x000000132c137224 */ /* 0x000fca00078e0228 */
[----:B------:R-:W-:-:S13]  /*2570*/  ISETP.GE.U32.AND P2, PT, R19, R44, PT ;  /* 0x0000002c1300720c */ /* 0x000fda0003f46070 */
[-C--:B------:R-:W-:Y:S02]  /*2580*/  @P2 IADD3 R19, R19, -R44.reuse, RZ ;  /* 0x8000002c13132210 */ /* 0x080fe40007ffe0ff */
[----:B------:R-:W-:Y:S02]  /*2590*/  @P2 IADD3 R50, R50, 0x1, RZ ;  /* 0x0000000132322810 */ /* 0x000fe40007ffe0ff */
[----:B------:R-:W-:Y:S02]  /*25a0*/  ISETP.GE.U32.AND P1, PT, R19, R44, PT ;  /* 0x0000002c1300720c */ /* 0x000fe40003f26070 */
[----:B------:R-:W-:-:S11]  /*25b0*/  MOV R19, RZ ;  /* 0x000000ff00137202 */ /* 0x000fd60000000f00 */
[----:B------:R-:W-:Y:S02]  /*25c0*/  @P1 IADD3 R50, R50, 0x1, RZ ;  /* 0x0000000132321810 */ /* 0x000fe40007ffe0ff */
[----:B------:R-:W-:-:S05]  /*25d0*/  @!P0 LOP3.LUT R50, RZ, R44, RZ, 0x33, !PT ;  /* 0x0000002cff328212 */ /* 0x000fca00078e33ff */
[----:B------:R-:W-:-:S04]  /*25e0*/  IMAD.MOV R21, RZ, RZ, -R50 ;  /* 0x000000ffff157224 */ /* 0x000fc800078e0a32 */
[----:B------:R-:W-:Y:S02]  /*25f0*/  IMAD R40, R44, R21, R40 ;  /* 0x000000152c287224 */ /* 0x000fe400078e0228 */
.L_x_19:
[----:B------:R-:W-:Y:S05]  /*2600*/  BSYNC B0 ;  /* 0x0000000000007941 */ /* 0x000fea0003800000 */
.L_x_17:
[----:B------:R-:W-:Y:S01]  /*2610*/  LOP3.LUT R18, R19, R5, RZ, 0xfc, !PT ;  /* 0x0000000513127212 */ /* 0x000fe200078efcff */
[----:B------:R-:W-:Y:S03]  /*2620*/  BSSY B0, `(.L_x_20) ;  /* 0x0000028000007945 */ /* 0x000fe60003800000 */
        /* <DEDUP_REMOVED lines=9> */
[-C--:B------:R-:W-:Y:S02]  /*26c0*/  IADD3.X R18, RZ, ~R21.reuse, RZ, P0, !PT ;  /* 0x80000015ff127210 */ /* 0x080fe400007fe4ff */
[----:B------:R-:W-:Y:S01]  /*26d0*/  MOV R44, R20 ;  /* 0x00000014002c7202 */ /* 0x000fe20000000f00 */
[----:B------:R-:W-:Y:S01]  /*26e0*/  IMAD.WIDE.U32 R40, R35, R22, R40 ;  /* 0x0000001623287225 */ /* 0x000fe200078e0028 */
[----:B------:R-:W-:-:S03]  /*26f0*/  MOV R45, R21 ;  /* 0x00000015002d7202 */ /* 0x000fc60000000f00 */
[----:B------:R-:W-:-:S04]  /*2700*/  IMAD R18, R18, R35, RZ ;  /* 0x0000002312127224 */ /* 0x000fc800078e02ff */
[----:B------:R-:W-:-:S05]  /*2710*/  IMAD R5, R5, R22, R18 ;  /* 0x0000001605057224 */ /* 0x000fca00078e0212 */
[----:B------:R-:W-:Y:S01]  /*2720*/  IADD3 R5, R41, R5, RZ ;  /* 0x0000000529057210 */ /* 0x000fe20007ffe0ff */
[----:B------:R-:W-:Y:S05]  /*2730*/  BRA `(.L_x_22) ;  /* 0x0000016000007947 */ /* 0x000fea0003800000 */
.L_x_21:
[----:B------:R-:W0:Y:S01]  /*2740*/  I2F.U32.RP R20, R35 ;  /* 0x0000002300147306 */ /* 0x000e220000209000 */
[----:B------:R-:W-:Y:S01]  /*2750*/  HFMA2.MMA R18, -RZ, RZ, 0, 0 ;  /* 0x00000000ff127435 */ /* 0x000fe200000001ff */
[----:B------:R-:W-:Y:S01]  /*2760*/  ISETP.NE.U32.AND P0, PT, R35, RZ, PT ;  /* 0x000000ff2300720c */ /* 0x000fe20003f05070 */
[----:B------:R-:W-:-:S05]  /*2770*/  IMAD.MOV.U32 R45, RZ, RZ, RZ ;  /* 0x000000ffff2d7224 */ /* 0x000fca00078e00ff */
[----:B0-----:R-:W0:Y:S02]  /*2780*/  MUFU.RCP R19, R20 ;  /* 0x0000001400137308 */ /* 0x001e240000001000 */
[----:B0-----:R-:W-:-:S06]  /*2790*/  IADD3 R19, R19, 0xffffffe, RZ ;  /* 0x0ffffffe13137810 */ /* 0x001fcc0007ffe0ff */
[----:B------:R-:W0:Y:S02]  /*27a0*/  F2I.FTZ.U32.TRUNC.NTZ R19, R19 ;  /* 0x0000001300137305 */ /* 0x000e24000021f000 */
[----:B0-----:R-:W-:-:S04]  /*27b0*/  IMAD.MOV R5, RZ, RZ, -R19 ;  /* 0x000000ffff057224 */ /* 0x001fc800078e0a13 */
[----:B------:R-:W-:-:S04]  /*27c0*/  IMAD R5, R5, R35, RZ ;  /* 0x0000002305057224 */ /* 0x000fc800078e02ff */
[----:B------:R-:W-:-:S06]  /*27d0*/  IMAD.HI.U32 R5, R19, R5, R18 ;  /* 0x0000000513057227 */ /* 0x000fcc00078e0012 */
[----:B------:R-:W-:-:S04]  /*27e0*/  IMAD.HI.U32 R44, R5, R40, RZ ;  /* 0x00000028052c7227 */ /* 0x000fc800078e00ff */
[----:B------:R-:W-:-:S04]  /*27f0*/  IMAD.MOV R5, RZ, RZ, -R44 ;  /* 0x000000ffff057224 */ /* 0x000fc800078e0a2c */
[----:B------:R-:W-:Y:S01]  /*2800*/  IMAD R18, R35, R5, R40 ;  /* 0x0000000523127224 */ /* 0x000fe200078e0228 */
[----:B------:R-:W-:-:S04]  /*2810*/  MOV R5, RZ ;  /* 0x000000ff00057202 */ /* 0x000fc80000000f00 */
[----:B------:R-:W-:-:S13]  /*2820*/  ISETP.GE.U32.AND P2, PT, R18, R35, PT ;  /* 0x000000231200720c */ /* 0x000fda0003f46070 */
[-C--:B------:R-:W-:Y:S02]  /*2830*/  @P2 IADD3 R18, R18, -R35.reuse, RZ ;  /* 0x8000002312122210 */ /* 0x080fe40007ffe0ff */
[----:B------:R-:W-:Y:S02]  /*2840*/  @P2 IADD3 R44, R44, 0x1, RZ ;  /* 0x000000012c2c2810 */ /* 0x000fe40007ffe0ff */
[----:B------:R-:W-:-:S13]  /*2850*/  ISETP.GE.U32.AND P1, PT, R18, R35, PT ;  /* 0x000000231200720c */ /* 0x000fda0003f26070 */
[----:B------:R-:W-:Y:S02]  /*2860*/  @P1 IADD3 R44, R44, 0x1, RZ ;  /* 0x000000012c2c1810 */ /* 0x000fe40007ffe0ff */
[----:B------:R-:W-:-:S05]  /*2870*/  @!P0 LOP3.LUT R44, RZ, R35, RZ, 0x33, !PT ;  /* 0x00000023ff2c8212 */ /* 0x000fca00078e33ff */
[----:B------:R-:W-:-:S04]  /*2880*/  IMAD.MOV R18, RZ, RZ, -R44 ;  /* 0x000000ffff127224 */ /* 0x000fc800078e0a2c */
[----:B------:R-:W-:Y:S02]  /*2890*/  IMAD R40, R35, R18, R40 ;  /* 0x0000001223287224 */ /* 0x000fe400078e0228 */
.L_x_22:
[----:B------:R-:W-:Y:S05]  /*28a0*/  BSYNC B0 ;  /* 0x0000000000007941 */ /* 0x000fea0003800000 */
.L_x_20:
[----:B------:R-:W-:Y:S01]  /*28b0*/  LOP3.LUT R18, R45, R0, RZ, 0xfc, !PT ;  /* 0x000000002d127212 */ /* 0x000fe200078efcff */
[----:B------:R-:W-:Y:S01]  /*28c0*/  IMAD.MOV.U32 R28, RZ, RZ, c[0x0][0x210] ;  /* 0x00008400ff1c7624 */ /* 0x000fe200078e00ff */
[----:B------:R-:W-:Y:S02]  /*28d0*/  BSSY B0, `(.L_x_23) ;  /* 0x0000027000007945 */ /* 0x000fe40003800000 */
[----:B------:R-:W-:Y:S02]  /*28e0*/  ISETP.NE.U32.AND P0, PT, R18, RZ, PT ;  /* 0x000000ff1200720c */ /* 0x000fe40003f05070 */
[----:B------:R-:W-:-:S11]  /*28f0*/  SEL R28, R28, 0x1, P3 ;  /* 0x000000011c1c7807 */ /* 0x000fd60001800000 */
[----:B------:R-:W-:Y:S05]  /*2900*/  @!P0 BRA `(.L_x_24) ;  /* 0x000000d000008947 */ /* 0x000fea0003800000 */
[----:B------:R-:W-:Y:S01]  /*2910*/  IMAD.MOV.U32 R30, RZ, RZ, R44 ;  /* 0x000000ffff1e7224 */ /* 0x000fe200078e002c */
[----:B------:R-:W-:Y:S01]  /*2920*/  MOV R26, R4 ;  /* 0x00000004001a7202 */ /* 0x000fe20000000f00 */
[----:B------:R-:W-:Y:S01]  /*2930*/  IMAD.MOV.U32 R19, RZ, RZ, R45 ;  /* 0x000000ffff137224 */ /* 0x000fe200078e002d */
[----:B------:R-:W-:Y:S02]  /*2940*/  MOV R25, R0 ;  /* 0x0000000000197202 */ /* 0x000fe40000000f00 */
[----:B------:R-:W-:Y:S02]  /*2950*/  MOV R24, 0x2970 ;  /* 0x0000297000187802 */ /* 0x000fe40000000f00 */
[----:B------:R-:W-:Y:S05]  /*2960*/  CALL.REL.NOINC `($__internal_0_$__cuda_sm20_div_s64) ;  /* 0x00001de000007944 */ /* 0x000fea0003c00000 */
[----:B------:R-:W-:-:S04]  /*2970*/  IADD3 R23, P0, RZ, -R20, RZ ;  /* 0x80000014ff177210 */ /* 0x000fc80007f1e0ff */
[----:B------:R-:W-:Y:S01]  /*2980*/  IADD3.X R19, RZ, ~R21, RZ, P0, !PT ;  /* 0x80000015ff137210 */ /* 0x000fe200007fe4ff */
[----:B------:R-:W-:-:S04]  /*2990*/  IMAD.WIDE.U32 R44, R4, R23, R44 ;  /* 0x00000017042c7225 */ /* 0x000fc800078e002c */
[----:B------:R-:W-:-:S04]  /*29a0*/  IMAD R19, R19, R4, RZ ;  /* 0x0000000413137224 */ /* 0x000fc800078e02ff */
[----:B------:R-:W-:-:S05]  /*29b0*/  IMAD R0, R0, R23, R19 ;  /* 0x0000001700007224 */ /* 0x000fca00078e0213 */
[----:B------:R-:W-:Y:S01]  /*29c0*/  IADD3 R0, R45, R0, RZ ;  /* 0x000000002d007210 */ /* 0x000fe20007ffe0ff */
[----:B------:R-:W-:Y:S05]  /*29d0*/  BRA `(.L_x_25) ;  /* 0x0000016000007947 */ /* 0x000fea0003800000 */
.L_x_24:
[----:B------:R-:W0:Y:S01]  /*29e0*/  I2F.U32.RP R21, R4 ;  /* 0x0000000400157306 */ /* 0x000e220000209000 */
[----:B------:R-:W-:-:S07]  /*29f0*/  ISETP.NE.U32.AND P0, PT, R4, RZ, PT ;  /* 0x000000ff0400720c */ /* 0x000fce0003f05070 */
[----:B0-----:R-:W0:Y:S02]  /*2a00*/  MUFU.RCP R18, R21 ;  /* 0x0000001500127308 */ /* 0x001e240000001000 */
[----:B0-----:R-:W-:Y:S01]  /*2a10*/  IADD3 R18, R18, 0xffffffe, RZ ;  /* 0x0ffffffe12127810 */ /* 0x001fe20007ffe0ff */
[----:B------:R-:W-:-:S05]  /*2a20*/  IMAD.MOV.U32 R21, RZ, RZ, RZ ;  /* 0x000000ffff157224 */ /* 0x000fca00078e00ff */
[----:B------:R0:W1:Y:S02]  /*2a30*/  F2I.FTZ.U32.TRUNC.NTZ R19, R18 ;  /* 0x0000001200137305 */ /* 0x000064000021f000 */
[----:B0-----:R-:W-:Y:S01]  /*2a40*/  HFMA2.MMA R18, -RZ, RZ, 0, 0 ;  /* 0x00000000ff127435 */ /* 0x001fe200000001ff */
[----:B-1----:R-:W-:-:S04]  /*2a50*/  IMAD.MOV R0, RZ, RZ, -R19 ;  /* 0x000000ffff007224 */ /* 0x002fc800078e0a13 */
[----:B------:R-:W-:-:S05]  /*2a60*/  IMAD R0, R0, R4, RZ ;  /* 0x0000000400007224 */ /* 0x000fca00078e02ff */
[----:B------:R-:W-:Y:S01]  /*2a70*/  IMAD.HI.U32 R19, R19, R0, R18 ;  /* 0x0000000013137227 */ /* 0x000fe200078e0012 */
[----:B------:R-:W-:-:S05]  /*2a80*/  MOV R0, RZ ;  /* 0x000000ff00007202 */ /* 0x000fca0000000f00 */
[----:B------:R-:W-:-:S04]  /*2a90*/  IMAD.HI.U32 R20, R19, R44, RZ ;  /* 0x0000002c13147227 */ /* 0x000fc800078e00ff */
[----:B------:R-:W-:-:S04]  /*2aa0*/  IMAD.MOV R19, RZ, RZ, -R20 ;  /* 0x000000ffff137224 */ /* 0x000fc800078e0a14 */
[----:B------:R-:W-:-:S05]  /*2ab0*/  IMAD R19, R4, R19, R44 ;  /* 0x0000001304137224 */ /* 0x000fca00078e022c */
        /* <DEDUP_REMOVED lines=8> */
.L_x_25:
[----:B------:R-:W-:Y:S05]  /*2b40*/  BSYNC B0 ;  /* 0x0000000000007941 */ /* 0x000fea0003800000 */
.L_x_23:
[-C--:B------:R-:W-:Y:S01]  /*2b50*/  IMAD R19, R43, R17.reuse, RZ ;  /* 0x000000112b137224 */ /* 0x080fe200078e02ff */
[----:B------:R-:W-:Y:S01]  /*2b60*/  ULDC.U8 UR10, c[0x0][0x329] ;  /* 0x0000ca40000a7ab9 */ /* 0x000fe20000000000 */
[C---:B------:R-:W-:Y:S01]  /*2b70*/  IMAD.WIDE.U32 R48, R42.reuse, R17, RZ ;  /* 0x000000112a307225 */ /* 0x040fe200078e00ff */
[----:B------:R-:W-:Y:S01]  /*2b80*/  UISETP.NE.AND UP0, UPT, UR10, URZ, UPT ;  /* 0x0000003f0a00728c */ /* 0x000fe2000bf05270 */
[----:B------:R-:W-:Y:S01]  /*2b90*/  BSSY B0, `(.L_x_26) ;  /* 0x0000046000007945 */ /* 0x000fe20003800000 */
[----:B------:R-:W-:Y:S01]  /*2ba0*/  ULDC.64 UR4, c[0x0][0x210] ;  /* 0x0000840000047ab9 */ /* 0x000fe20000000a00 */
[----:B------:R-:W-:Y:S01]  /*2bb0*/  IMAD R19, R42, R16, R19 ;  /* 0x000000102a137224 */ /* 0x000fe200078e0213 */
[----:B------:R-:W-:Y:S01]  /*2bc0*/  UIMAD UR4, UR4, UR5, URZ ;  /* 0x00000005040472a4 */ /* 0x000fe2000f8e023f */
[----:B------:R-:W-:Y:S01]  /*2bd0*/  IMAD R5, R5, R28, RZ ;  /* 0x0000001c05057224 */ /* 0x000fe200078e02ff */
[----:B------:R-:W-:Y:S02]  /*2be0*/  USEL UR5, UR5, 0x1, !UP0 ;  /* 0x0000000105057887 */ /* 0x000fe4000c000000 */
[----:B------:R-:W-:Y:S01]  /*2bf0*/  IADD3 R4, R49, R19, RZ ;  /* 0x0000001331047210 */ /* 0x000fe20007ffe0ff */
[----:B------:R-:W-:Y:S01]  /*2c00*/  USHF.R.S32.HI UR11, URZ, 0x1f, UR4 ;  /* 0x0000001f3f0b7899 */ /* 0x000fe20008011404 */
[----:B------:R-:W-:Y:S01]  /*2c10*/  SHF.R.S32.HI R19, RZ, 0x1f, R28 ;  /* 0x0000001fff137819 */ /* 0x000fe2000001141c */
[----:B------:R-:W-:Y:S01]  /*2c20*/  USHF.R.S32.HI UR10, URZ, 0x1f, UR5 ;  /* 0x0000001f3f0a7899 */ /* 0x000fe20008011405 */
[----:B------:R-:W-:-:S02]  /*2c30*/  IMAD R23, R0, UR4, RZ ;  /* 0x0000000400177c24 */ /* 0x000fc4000f8e02ff */
[-C--:B------:R-:W-:Y:S02]  /*2c40*/  IMAD R25, R4, R15.reuse, RZ ;  /* 0x0000000f04197224 */ /* 0x080fe400078e02ff */
[----:B------:R-:W-:Y:S02]  /*2c50*/  IMAD R19, R19, R40, R5 ;  /* 0x0000002813137224 */ /* 0x000fe400078e0205 */
[----:B------:R-:W-:Y:S02]  /*2c60*/  IMAD R25, R14, R48, R25 ;  /* 0x000000300e197224 */ /* 0x000fe400078e0219 */
[----:B------:R-:W-:-:S04]  /*2c70*/  IMAD.WIDE.U32 R48, R48, R15, RZ ;  /* 0x0000000f30307225 */ /* 0x000fc800078e00ff */
[----:B------:R-:W-:Y:S01]  /*2c80*/  IMAD R5, R21, UR5, RZ ;  /* 0x0000000515057c24 */ /* 0x000fe2000f8e02ff */
[----:B------:R-:W-:Y:S01]  /*2c90*/  IADD3 R25, R49, R25, RZ ;  /* 0x0000001931197210 */ /* 0x000fe20007ffe0ff */
[----:B------:R-:W-:Y:S02]  /*2ca0*/  IMAD R21, R44, UR11, R23 ;  /* 0x0000000b2c157c24 */ /* 0x000fe4000f8e0217 */
[----:B------:R-:W-:Y:S01]  /*2cb0*/  IMAD.WIDE.U32 R40, R40, R28, RZ ;  /* 0x0000001c28287225 */ /* 0x000fe200078e00ff */
[----:B------:R-:W-:-:S03]  /*2cc0*/  LOP3.LUT R4, R51, R25, RZ, 0xfc, !PT ;  /* 0x0000001933047212 */ /* 0x000fc600078efcff */
[----:B------:R-:W-:Y:S01]  /*2cd0*/  IMAD.WIDE.U32 R44, R44, UR4, RZ ;  /* 0x000000042c2c7c25 */ /* 0x000fe2000f8e00ff */
[----:B------:R-:W-:Y:S02]  /*2ce0*/  ISETP.NE.U32.AND P0, PT, R4, RZ, PT ;  /* 0x000000ff0400720c */ /* 0x000fe40003f05070 */
[----:B------:R-:W-:Y:S01]  /*2cf0*/  IADD3 R0, R41, R19, RZ ;  /* 0x0000001329007210 */ /* 0x000fe20007ffe0ff */
[C---:B------:R-:W-:Y:S01]  /*2d00*/  IMAD R5, R20.reuse, UR10, R5 ;  /* 0x0000000a14057c24 */ /* 0x040fe2000f8e0205 */
[----:B------:R-:W-:Y:S01]  /*2d10*/  IADD3 R4, R45, R21, RZ ;  /* 0x000000152d047210 */ /* 0x000fe20007ffe0ff */
[----:B------:R-:W-:-:S04]  /*2d20*/  IMAD.WIDE.U32 R42, R20, UR5, RZ ;  /* 0x00000005142a7c25 */ /* 0x000fc8000f8e00ff */
[----:B------:R-:W-:Y:S01]  /*2d30*/  IMAD R3, R3, UR4, RZ ;  /* 0x0000000403037c24 */ /* 0x000fe2000f8e02ff */
[----:B------:R-:W-:Y:S01]  /*2d40*/  IADD3 R5, R43, R5, RZ ;  /* 0x000000052b057210 */ /* 0x000fe20007ffe0ff */
[----:B------:R-:W-:Y:S02]  /*2d50*/  IMAD R2, R2, UR4, RZ ;  /* 0x0000000402027c24 */ /* 0x000fe4000f8e02ff */
[----:B------:R-:W-:Y:S05]  /*2d60*/  @!P0 BRA `(.L_x_27) ;  /* 0x0000011000008947 */ /* 0x000fea0003800000 */
[----:B------:R-:W-:Y:S01]  /*2d70*/  IMAD.MOV.U32 R30, RZ, RZ, R50 ;  /* 0x000000ffff1e7224 */ /* 0x000fe200078e0032 */
[----:B------:R-:W-:Y:S01]  /*2d80*/  MOV R19, R51 ;  /* 0x0000003300137202 */ /* 0x000fe20000000f00 */
[----:B------:R-:W-:Y:S01]  /*2d90*/  IMAD.MOV.U32 R26, RZ, RZ, R48 ;  /* 0x000000ffff1a7224 */ /* 0x000fe200078e0030 */
[----:B------:R-:W-:Y:S02]  /*2da0*/  MOV R24, 0x2dc0 ;  /* 0x00002dc000187802 */ /* 0x000fe40000000f00 */
[----:B------:R-:W-:Y:S05]  /*2db0*/  CALL.REL.NOINC `($__internal_0_$__cuda_sm20_div_s64) ;  /* 0x0000199000007944 */ /* 0x000fea0003c00000 */
[----:B------:R-:W-:Y:S01]  /*2dc0*/  IADD3 R18, P0, RZ, -R20, RZ ;  /* 0x80000014ff127210 */ /* 0x000fe20007f1e0ff */
[----:B------:R-:W-:Y:S01]  /*2dd0*/  IMAD.MOV.U32 R23, RZ, RZ, R51 ;  /* 0x000000ffff177224 */ /* 0x000fe200078e0033 */
[----:B------:R-:W-:Y:S02]  /*2de0*/  MOV R22, R50 ;  /* 0x0000003200167202 */ /* 0x000fe40000000f00 */
[----:B------:R-:W-:-:S05]  /*2df0*/  IADD3.X R19, RZ, ~R21, RZ, P0, !PT ;  /* 0x80000015ff137210 */ /* 0x000fca00007fe4ff */
[-C--:B------:R-:W-:Y:S02]  /*2e00*/  IMAD R19, R19, R48.reuse, RZ ;  /* 0x0000003013137224 */ /* 0x080fe400078e02ff */
[----:B------:R-:W-:-:S04]  /*2e10*/  IMAD.WIDE.U32 R48, R18, R48, R22 ;  /* 0x0000003012307225 */ /* 0x000fc800078e0016 */
[----:B------:R-:W-:Y:S01]  /*2e20*/  IMAD R19, R25, R18, R19 ;  /* 0x0000001219137224 */ /* 0x000fe200078e0213 */
[----:B------:R-:W-:Y:S02]  /*2e30*/  MOV R18, R48 ;  /* 0x0000003000127202 */ /* 0x000fe40000000f00 */
[----:B------:R-:W-:Y:S01]  /*2e40*/  MOV R48, R20 ;  /* 0x0000001400307202 */ /* 0x000fe20000000f00 */
[----:B------:R-:W-:Y:S01]  /*2e50*/  IMAD.IADD R19, R49, 0x1, R19 ;  /* 0x0000000131137824 */ /* 0x000fe200078e0213 */
[----:B------:R-:W-:Y:S01]  /*2e60*/  MOV R49, R21 ;  /* 0x0000001500317202 */ /* 0x000fe20000000f00 */
[----:B------:R-:W-:Y:S05]  /*2e70*/  BRA `(.L_x_28) ;  /* 0x0000017000007947 */ /* 0x000fea0003800000 */
.L_x_27:
[----:B------:R-:W0:Y:S01]  /*2e80*/  I2F.U32.RP R22, R48 ;  /* 0x0000003000167306 */ /* 0x000e220000209000 */
[----:B------:R-:W-:Y:S01]  /*2e90*/  IMAD.MOV.U32 R20, RZ, RZ, RZ ;  /* 0x000000ffff147224 */ /* 0x000fe200078e00ff */
        /* <DEDUP_REMOVED lines=14> */
[----:B------:R-:W-:Y:S01]  /*2f80*/  ISETP.GE.U32.AND P1, PT, R19, R48, PT ;  /* 0x000000301300720c */ /* 0x000fe20003f26070 */
[----:B------:R-:W-:-:S12]  /*2f90*/  IMAD.MOV.U32 R19, RZ, RZ, RZ ;  /* 0x000000ffff137224 */ /* 0x000fd800078e00ff */
[----:B------:R-:W-:Y:S02]  /*2fa0*/  @P1 IADD3 R20, R20, 0x1, RZ ;  /* 0x0000000114141810 */ /* 0x000fe40007ffe0ff */
[----:B------:R-:W-:-:S04]  /*2fb0*/  @!P0 LOP3.LUT R20, RZ, R48, RZ, 0x33, !PT ;  /* 0x00000030ff148212 */ /* 0x000fc800078e33ff */
[----:B------:R-:W-:-:S05]  /*2fc0*/  IADD3 R21, -R20, RZ, RZ ;  /* 0x000000ff14157210 */ /* 0x000fca0007ffe1ff */
[----:B------:R-:W-:Y:S01]  /*2fd0*/  IMAD R18, R48, R21, R50 ;  /* 0x0000001530127224 */ /* 0x000fe200078e0232 */
[----:B------:R-:W-:Y:S02]  /*2fe0*/  MOV R48, R20 ;  /* 0x0000001400307202 */ /* 0x000fe40000000f00 */
.L_x_28:
[----:B------:R-:W-:Y:S05]  /*2ff0*/  BSYNC B0 ;  /* 0x0000000000007941 */ /* 0x000fea0003800000 */
.L_x_26:
        /* <DEDUP_REMOVED lines=18> */
.L_x_30:
        /* <DEDUP_REMOVED lines=22> */
.L_x_31:
[----:B------:R-:W-:Y:S05]  /*3280*/  BSYNC B0 ;  /* 0x0000000000007941 */ /* 0x000fea0003800000 */
.L_x_29:
[----:B------:R-:W-:Y:S01]  /*3290*/  LOP3.LUT R17, R51, R14, RZ, 0xfc, !PT ;  /* 0x0000000e33117212 */ /* 0x000fe200078efcff */
[----:B------:R-:W-:Y:S03]  /*32a0*/  BSSY B0, `(.L_x_32) ;  /* 0x000002c000007945 */ /* 0x000fe60003800000 */
        /* <DEDUP_REMOVED lines=8> */
[----:B------:R-:W-:Y:S01]  /*3330*/  IADD3 R17, P0, RZ, -R20, RZ ;  /* 0x80000014ff117210 */ /* 0x000fe20007f1e0ff */
[----:B------:R-:W-:Y:S01]  /*3340*/  IMAD.MOV.U32 R25, RZ, RZ, R51 ;  /* 0x000000ffff197224 */ /* 0x000fe200078e0033 */
[----:B------:R-:W-:Y:S02]  /*3350*/  MOV R24, R50 ;  /* 0x0000003200187202 */ /* 0x000fe40000000f00 */
[----:B------:R-:W-:-:S03]  /*3360*/  IADD3.X R22, RZ, ~R21, RZ, P0, !PT ;  /* 0x80000015ff167210 */ /* 0x000fc600007fe4ff */
[----:B------:R-:W-:-:S04]  /*3370*/  IMAD.WIDE.U32 R24, R15, R17, R24 ;  /* 0x000000110f187225 */ /* 0x000fc800078e0018 */
[----:B------:R-:W-:-:S04]  /*3380*/  IMAD R22, R22, R15, RZ ;  /* 0x0000000f16167224 */ /* 0x000fc800078e02ff */
[----:B------:R-:W-:Y:S01]  /*3390*/  IMAD R14, R14, R17, R22 ;  /* 0x000000110e0e7224 */ /* 0x000fe200078e0216 */
[----:B------:R-:W-:Y:S02]  /*33a0*/  MOV R22, R24 ;  /* 0x0000001800167202 */ /* 0x000fe40000000f00 */
[----:B------:R-:W-:Y:S01]  /*33b0*/  MOV R24, R20 ;  /* 0x0000001400187202 */ /* 0x000fe20000000f00 */
[----:B------:R-:W-:Y:S01]  /*33c0*/  IMAD.IADD R14, R25, 0x1, R14 ;  /* 0x00000001190e7824 */ /* 0x000fe200078e020e */
[----:B------:R-:W-:Y:S01]  /*33d0*/  MOV R25, R21 ;  /* 0x0000001500197202 */ /* 0x000fe20000000f00 */
[----:B------:R-:W-:Y:S05]  /*33e0*/  BRA `(.L_x_34) ;  /* 0x0000017000007947 */ /* 0x000fea0003800000 */
.L_x_33:
        /* <DEDUP_REMOVED lines=20> */
[----:B------:R-:W-:Y:S02]  /*3530*/  IADD3 R22, -R20, RZ, RZ ;  /* 0x000000ff14167210 */ /* 0x000fe40007ffe1ff */
[----:B------:R-:W-:-:S03]  /*3540*/  MOV R24, R20 ;  /* 0x0000001400187202 */ /* 0x000fc60000000f00 */
[----:B------:R-:W-:Y:S02]  /*3550*/  IMAD R22, R15, R22, R50 ;  /* 0x000000160f167224 */ /* 0x000fe400078e0232 */
.L_x_34:
[----:B------:R-:W-:Y:S05]  /*3560*/  BSYNC B0 ;  /* 0x0000000000007941 */ /* 0x000fea0003800000 */
.L_x_32:
[----:B------:R-:W-:Y:S01]  /*3570*/  IMAD R17, R14, R3, RZ ;  /* 0x000000030e117224 */ /* 0x000fe200078e02ff */
[----:B------:R-:W-:Y:S01]  /*3580*/  LOP3.LUT R14, R49, R11, RZ, 0xfc, !PT ;  /* 0x0000000b310e7212 */ /* 0x000fe200078efcff */
[----:B------:R-:W-:Y:S01]  /*3590*/  IMAD R53, R28, c[0x0][0x214], RZ ;  /* 0x000085001c357a24 */ /* 0x000fe200078e02ff */
[----:B------:R-:W-:Y:S01]  /*35a0*/  SHF.R.S32.HI R19, RZ, 0x1f, R3 ;  /* 0x0000001fff137819 */ /* 0x000fe20000011403 */
[-C--:B------:R-:W-:Y:S01]  /*35b0*/  IMAD R15, R25, R6.reuse, RZ ;  /* 0x00000006190f7224 */ /* 0x080fe200078e02ff */
[----:B------:R-:W-:Y:S01]  /*35c0*/  ISETP.NE.U32.AND P0, PT, R14, RZ, PT ;  /* 0x000000ff0e00720c */ /* 0x000fe20003f05070 */
[----:B------:R-:W-:Y:S01]  /*35d0*/  IMAD.WIDE.U32 R50, R24, R6, RZ ;  /* 0x0000000618327225 */ /* 0x000fe200078e00ff */
[----:B------:R-:W-:Y:S01]  /*35e0*/  SHF.R.S32.HI R20, RZ, 0x1f, R6 ;  /* 0x0000001fff147819 */ /* 0x000fe20000011406 */
[----:B------:R-:W-:Y:S01]  /*35f0*/  BSSY B0, `(.L_x_35) ;  /* 0x0000035000007945 */ /* 0x000fe20003800000 */
[----:B------:R-:W-:Y:S01]  /*3600*/  SHF.R.S32.HI R21, RZ, 0x1f, R53 ;  /* 0x0000001fff157819 */ /* 0x000fe20000011435 */
[----:B------:R-:W-:-:S02]  /*3610*/  IMAD R6, R16, R53, RZ ;  /* 0x0000003510067224 */ /* 0x000fc400078e02ff */
[----:B------:R-:W-:Y:S02]  /*3620*/  IMAD R19, R19, R22, R17 ;  /* 0x0000001613137224 */ /* 0x000fe400078e0211 */
[----:B------:R-:W-:-:S04]  /*3630*/  IMAD.WIDE.U32 R16, R22, R3, RZ ;  /* 0x0000000316107225 */ /* 0x000fc800078e00ff */
[----:B------:R-:W-:Y:S01]  /*3640*/  IMAD R15, R20, R24, R15 ;  /* 0x00000018140f7224 */ /* 0x000fe200078e020f */
[----:B------:R-:W-:Y:S01]  /*3650*/  IADD3 R14, R17, R19, RZ ;  /* 0x00000013110e7210 */ /* 0x000fe20007ffe0ff */
[----:B------:R-:W-:Y:S02]  /*3660*/  IMAD R3, R21, R18, R6 ;  /* 0x0000001215037224 */ /* 0x000fe400078e0206 */
[----:B------:R-:W-:Y:S01]  /*3670*/  IMAD.WIDE.U32 R52, R18, R53, RZ ;  /* 0x0000003512347225 */ /* 0x000fe200078e00ff */
[----:B------:R-:W-:-:S04]  /*3680*/  IADD3 R6, R51, R15, RZ ;  /* 0x0000000f33067210 */ /* 0x000fc80007ffe0ff */
[----:B------:R-:W-:Y:S01]  /*3690*/  IADD3 R3, R53, R3, RZ ;  /* 0x0000000335037210 */ /* 0x000fe20007ffe0ff */
        /* <DEDUP_REMOVED lines=10> */
[----:B------:R-:W-:-:S02]  /*3740*/  IADD3.X R18, RZ, ~R21, RZ, P0, !PT ;  /* 0x80000015ff127210 */ /* 0x000fc400007fe4ff */
[----:B------:R-:W-:Y:S01]  /*3750*/  MOV R48, R20 ;  /* 0x0000001400307202 */ /* 0x000fe20000000f00 */
[----:B------:R-:W-:Y:S01]  /*3760*/  IMAD.WIDE.U32 R24, R13, R22, R24 ;  /* 0x000000160d187225 */ /* 0x000fe200078e0018 */
[----:B------:R-:W-:-:S03]  /*3770*/  MOV R49, R21 ;  /* 0x0000001500317202 */ /* 0x000fc60000000f00 */
[----:B------:R-:W-:-:S04]  /*3780*/  IMAD R18, R18, R13, RZ ;  /* 0x0000000d12127224 */ /* 0x000fc800078e02ff */
[----:B------:R-:W-:Y:S01]  /*3790*/  IMAD R11, R11, R22, R18 ;  /* 0x000000160b0b7224 */ /* 0x000fe200078e0212 */
[----:B------:R-:W-:-:S03]  /*37a0*/  MOV R18, R24 ;  /* 0x0000001800127202 */ /* 0x000fc60000000f00 */
[----:B------:R-:W-:Y:S01]  /*37b0*/  IMAD.IADD R11, R25, 0x1, R11 ;  /* 0x00000001190b7824 */ /* 0x000fe200078e020b */
[----:B------:R-:W-:Y:S05]  /*37c0*/  BRA `(.L_x_37) ;  /* 0x0000017000007947 */ /* 0x000fea0003800000 */
.L_x_36:
        /* <DEDUP_REMOVED lines=12> */
[----:B------:R-:W-:Y:S02]  /*3890*/  IMAD R18, R13, R11, R48 ;  /* 0x0000000b0d127224 */ /* 0x000fe400078e0230 */
[----:B------:R-:W-:-:S03]  /*38a0*/  IMAD.MOV.U32 R11, RZ, RZ, RZ ;  /* 0x000000ffff0b7224 */ /* 0x000fc600078e00ff */
[----:B------:R-:W-:-:S13]  /*38b0*/  ISETP.GE.U32.AND P2, PT, R18, R13, PT ;  /* 0x0000000d1200720c */ /* 0x000fda0003f46070 */
[----:B------:R-:W-:Y:S01]  /*38c0*/  @P2 IMAD.IADD R18, R18, 0x1, -R13 ;  /* 0x0000000112122824 */ /* 0x000fe200078e0a0d */
[----:B------:R-:W-:-:S04]  /*38d0*/  @P2 IADD3 R15, R15, 0x1, RZ ;  /* 0x000000010f0f2810 */ /* 0x000fc80007ffe0ff */
[----:B------:R-:W-:-:S13]  /*38e0*/  ISETP.GE.U32.AND P1, PT, R18, R13, PT ;  /* 0x0000000d1200720c */ /* 0x000fda0003f26070 */
[----:B------:R-:W-:Y:S02]  /*38f0*/  @P1 IADD3 R15, R15, 0x1, RZ ;  /* 0x000000010f0f1810 */ /* 0x000fe40007ffe0ff */
[----:B------:R-:W-:-:S04]  /*3900*/  @!P0 LOP3.LUT R15, RZ, R13, RZ, 0x33, !PT ;  /* 0x0000000dff0f8212 */ /* 0x000fc800078e33ff */
[----:B------:R-:W-:-:S05]  /*3910*/  IADD3 R18, -R15, RZ, RZ ;  /* 0x000000ff0f127210 */ /* 0x000fca0007ffe1ff */
[----:B------:R-:W-:Y:S01]  /*3920*/  IMAD R18, R13, R18, R48 ;  /* 0x000000120d127224 */ /* 0x000fe200078e0230 */
[----:B------:R-:W-:Y:S02]  /*3930*/  MOV R48, R15 ;  /* 0x0000000f00307202 */ /* 0x000fe40000000f00 */
.L_x_37:
[----:B------:R-:W-:Y:S05]  /*3940*/  BSYNC B0 ;  /* 0x0000000000007941 */ /* 0x000fea0003800000 */
.L_x_35:
[----:B------:R-:W-:Y:S01]  /*3950*/  ULDC UR5, c[0x0][0x1c0] ;  /* 0x0000700000057ab9 */ /* 0x000fe20000000800 */
[----:B------:R-:W-:Y:S01]  /*3960*/  LOP3.LUT R15, R49, R9, RZ, 0xfc, !PT ;  /* 0x00000009310f7212 */ /* 0x000fe200078efcff */
[----:B------:R-:W-:Y:S01]  /*3970*/  ULDC UR4, c[0x0][0x214] ;  /* 0x0000850000047ab9 */ /* 0x000fe20000000800 */
[----:B------:R-:W-:Y:S01]  /*3980*/  BSSY B0, `(.L_x_38) ;  /* 0x0000031000007945 */ /* 0x000fe20003800000 */
[----:B------:R-:W-:Y:S01]  /*3990*/  UIMAD UR4, UR5, UR4, URZ ;  /* 0x00000004050472a4 */ /* 0x000fe2000f8e023f */
[----:B------:R-:W-:-:S05]  /*39a0*/  ISETP.NE.U32.AND P0, PT, R15, RZ, PT ;  /* 0x000000ff0f00720c */ /* 0x000fca0003f05070 */
[----:B------:R-:W-:-:S04]  /*39b0*/  IMAD R28, R28, UR4, RZ ;  /* 0x000000041c1c7c24 */ /* 0x000fc8000f8e02ff */
[-C--:B------:R-:W-:Y:S01]  /*39c0*/  IMAD R11, R11, R28.reuse, RZ ;  /* 0x0000001c0b0b7224 */ /* 0x080fe200078e02ff */
[----:B------:R-:W-:Y:S01]  /*39d0*/  SHF.R.S32.HI R13, RZ, 0x1f, R28 ;  /* 0x0000001fff0d7819 */ /* 0x000fe2000001141c */
[----:B------:R-:W-:-:S04]  /*39e0*/  IMAD.WIDE.U32 R54, R18, R28, RZ ;  /* 0x0000001c12367225 */ /* 0x000fc800078e00ff */
[----:B------:R-:W-:-:S05]  /*39f0*/  IMAD R11, R13, R18, R11 ;  /* 0x000000120d0b7224 */ /* 0x000fca00078e020b */
        /* <DEDUP_REMOVED lines=8> */
[----:B------:R-:W-:Y:S02]  /*3a80*/  IADD3 R15, P0, RZ, -R20, RZ ;  /* 0x80000014ff0f7210 */ /* 0x000fe40007f1e0ff */
[----:B------:R-:W-:Y:S02]  /*3a90*/  MOV R22, R48 ;  /* 0x0000003000167202 */ /* 0x000fe40000000f00 */
[----:B------:R-:W-:-:S02]  /*3aa0*/  IADD3.X R13, RZ, ~R21, RZ, P0, !PT ;  /* 0x80000015ff0d7210 */ /* 0x000fc400007fe4ff */
[----:B------:R-:W-:-:S03]  /*3ab0*/  MOV R23, R49 ;  /* 0x0000003100177202 */ /* 0x000fc60000000f00 */
[----:B------:R-:W-:Y:S02]  /*3ac0*/  IMAD R18, R13, R10, RZ ;  /* 0x0000000a0d127224 */ /* 0x000fe400078e02ff */
[----:B------:R-:W-:-:S04]  /*3ad0*/  IMAD.WIDE.U32 R22, R10, R15, R22 ;  /* 0x0000000f0a167225 */ /* 0x000fc800078e0016 */
[----:B------:R-:W-:Y:S01]  /*3ae0*/  IMAD R9, R9, R15, R18 ;  /* 0x0000000f09097224 */ /* 0x000fe200078e0212 */
[----:B------:R-:W-:-:S04]  /*3af0*/  MOV R10, R22 ;  /* 0x00000016000a7202 */ /* 0x000fc80000000f00 */
[----:B------:R-:W-:Y:S01]  /*3b00*/  IADD3 R9, R23, R9, RZ ;  /* 0x0000000917097210 */ /* 0x000fe20007ffe0ff */
[----:B------:R-:W-:Y:S05]  /*3b10*/  BRA `(.L_x_40) ;  /* 0x0000017000007947 */ /* 0x000fea0003800000 */
.L_x_39:
        /* <DEDUP_REMOVED lines=23> */
.L_x_40:
[----:B------:R-:W-:Y:S05]  /*3c90*/  BSYNC B0 ;  /* 0x0000000000007941 */ /* 0x000fea0003800000 */
.L_x_38:
[----:B------:R-:W-:Y:S01]  /*3ca0*/  IADD3 R41, P1, P0, R44, R42, R40 ;  /* 0x0000002a2c297210 */ /* 0x000fe2000783e028 */
[----:B------:R-:W-:-:S03]  /*3cb0*/  IMAD R9, R9, R2, RZ ;  /* 0x0000000209097224 */ /* 0x000fc600078e02ff */
[----:B------:R-:W-:Y:S02]  /*3cc0*/  IADD3 R41, P3, P2, R50, R41, R52 ;  /* 0x0000002932297210 */ /* 0x000fe40007a7e034 */
[----:B------:R-:W-:Y:S02]  /*3cd0*/  IADD3.X R0, R4, R5, R0, P1, P0 ;  /* 0x0000000504007210 */ /* 0x000fe40000fe0400 */
[----:B------:R-:W-:Y:S02]  /*3ce0*/  IADD3 R16, P1, P0, R54, R41, R16 ;  /* 0x0000002936107210 */ /* 0x000fe4000783e010 */
[----:B------:R-:W-:Y:S01]  /*3cf0*/  IADD3.X R0, R6, R0, R3, P3, P2 ;  /* 0x0000000006007210 */ /* 0x000fe20001fe4403 */
[----:B------:R-:W-:Y:S01]  /*3d00*/  IMAD R3, R21, R8, RZ ;  /* 0x0000000815037224 */ /* 0x000fe200078e02ff */
[----:B------:R-:W-:Y:S02]  /*3d10*/  SHF.R.S32.HI R4, RZ, 0x1f, R8 ;  /* 0x0000001fff047819 */ /* 0x000fe40000011408 */
[----:B------:R-:W-:-:S02]  /*3d20*/  IADD3.X R17, R11, R0, R14, P1, P0 ;  /* 0x000000000b117210 */ /* 0x000fc40000fe040e */
[----:B------:R-:W-:Y:S01]  /*3d30*/  SHF.R.S32.HI R0, RZ, 0x1f, R2 ;  /* 0x0000001fff007819 */ /* 0x000fe20000011402 */
[-C--:B------:R-:W-:Y:S02]  /*3d40*/  IMAD R3, R4, R20.reuse, R3 ;  /* 0x0000001404037224 */ /* 0x080fe400078e0203 */
[----:B------:R-:W-:-:S04]  /*3d50*/  IMAD.WIDE.U32 R16, R8, R20, R16 ;  /* 0x0000001408107225 */ /* 0x000fc800078e0010 */
[----:B------:R-:W-:Y:S02]  /*3d60*/  IMAD.IADD R17, R17, 0x1, R3 ;  /* 0x0000000111117824 */ /* 0x000fe400078e0203 */
[-C--:B------:R-:W-:Y:S02]  /*3d70*/  IMAD R0, R0, R10.reuse, R9 ;  /* 0x0000000a00007224 */ /* 0x080fe400078e0209 */
[----:B------:R-:W-:-:S04]  /*3d80*/  IMAD.WIDE.U32 R2, R2, R10, R16 ;  /* 0x0000000a02027225 */ /* 0x000fc800078e0010 */
[----:B------:R-:W-:Y:S01]  /*3d90*/  IMAD.IADD R3, R3, 0x1, R0 ;  /* 0x0000000103037824 */ /* 0x000fe200078e0200 */
[----:B------:R-:W-:-:S04]  /*3da0*/  LEA R4, P0, R2, c[0x0][0x200], 0x2 ;  /* 0x0000800002047a11 */ /* 0x000fc800078010ff */
[----:B------:R-:W-:-:S05]  /*3db0*/  LEA.HI.X R5, R2, c[0x0][0x204], R3, 0x2, P0 ;  /* 0x0000810002057a11 */ /* 0x000fca00000f1403 */
[----:B------:R0:W-:Y:S01]  /*3dc0*/  STG.E [R4.64], R31 ;  /* 0x0000001f04007986 */ /* 0x0001e2000c101908 */
[----:B------:R-:W-:Y:S05]  /*3dd0*/  BRA `(.L_x_15) ;  /* 0x0000003000007947 */ /* 0x000fea0003800000 */
.L_x_16:
[----:B------:R-:W-:-:S04]  /*3de0*/  LEA R2, P0, R40, c[0x0][0x200], 0x2 ;  /* 0x0000800028027a11 */ /* 0x000fc800078010ff */
[----:B------:R-:W-:-:S05]  /*3df0*/  LEA.HI.X R3, R40, c[0x0][0x204], R41, 0x2, P0 ;  /* 0x0000810028037a11 */ /* 0x000fca00000f1429 */
[----:B------:R0:W-:Y:S04]  /*3e00*/  STG.E [R2.64], R31 ;  /* 0x0000001f02007986 */ /* 0x0001e8000c101908 */
.L_x_15:
[----:B------:R-:W-:Y:S05]  /*3e10*/  BSYNC B1 ;  /* 0x0000000000017941 */ /* 0x000fea0003800000 */
.L_x_14:
[C---:B------:R-:W-:Y:S01]  /*3e20*/  IADD3 R0, R38.reuse, 0x20, RZ ;  /* 0x0000002026007810 */ /* 0x040fe20007ffe0ff */
[----:B0-----:R-:W-:Y:S01]  /*3e30*/  HFMA2.MMA R5, -RZ, RZ, 0, 0 ;  /* 0x00000000ff057435 */ /* 0x001fe200000001ff */
[----:B------:R-:W-:Y:S01]  /*3e40*/  ISETP.GE.OR P2, PT, R38, c[0x0][0x314], P6 ;  /* 0x0000c50026007a0c */ /* 0x000fe20003746670 */
[----:B------:R-:W-:Y:S01]  /*3e50*/  CS2R R2, SRZ ;  /* 0x0000000000027805 */ /* 0x000fe2000001ff00 */
[----:B------:R-:W-:Y:S02]  /*3e60*/  ISETP.GE.OR P1, PT, R0, c[0x0][0x314], P6 ;  /* 0x0000c50000007a0c */ /* 0x000fe40003726670 */
[----:B------:R-:W-:-:S04]  /*3e70*/  IADD3 R0, R38, 0x40, RZ ;  /* 0x0000004026007810 */ /* 0x000fc80007ffe0ff */
[----:B------:R-:W-:Y:S02]  /*3e80*/  ISETP.GE.OR P0, PT, R0, c[0x0][0x314], P6 ;  /* 0x0000c50000007a0c */ /* 0x000fe40003706670 */
[C---:B------:R-:W-:Y:S01]  /*3e90*/  IADD3 R0, R38.reuse, 0x60, RZ ;  /* 0x0000006026007810 */ /* 0x040fe20007ffe0ff */
[----:B------:R-:W-:Y:S02]  /*3ea0*/  IMAD.SHL.U32 R38, R38, 0x4, RZ ;  /* 0x0000000426267824 */ /* 0x000fe400078e00ff */
[C---:B------:R-:W-:Y:S01]  /*3eb0*/  @!P2 FADD.FTZ R36, -R31.reuse, R36 ;  /* 0x000000241f24a221 */ /* 0x040fe20000010100 */
[----:B------:R-:W-:Y:S01]  /*3ec0*/  ISETP.GE.OR P6, PT, R0, c[0x0][0x314], P6 ;  /* 0x0000c50000007a0c */ /* 0x000fe200037c6670 */
[----:B------:R-:W-:Y:S02]  /*3ed0*/  @!P1 FADD.FTZ R33, -R31, R33 ;  /* 0x000000211f219221 */ /* 0x000fe40000010100 */
[----:B------:R-:W-:Y:S02]  /*3ee0*/  @!P2 FMUL.FTZ R36, R36, 1.4426950216293334961 ;  /* 0x3fb8aa3b2424a820 */ /* 0x000fe40000410000 */
[----:B------:R-:W-:-:S02]  /*3ef0*/  @!P1 FMUL.FTZ R33, R33, 1.4426950216293334961 ;  /* 0x3fb8aa3b21219820 */ /* 0x000fc40000410000 */
[C---:B------:R-:W-:Y:S02]  /*3f00*/  @!P0 FADD.FTZ R32, -R31.reuse, R32 ;  /* 0x000000201f208221 */ /* 0x040fe40000010100 */
[----:B------:R-:W0:Y:S01]  /*3f10*/  @!P2 MUFU.EX2 R36, R36 ;  /* 0x000000240024a308 */ /* 0x000e220000000800 */
[----:B------:R-:W-:Y:S02]  /*3f20*/  IMAD.MOV.U32 R0, RZ, RZ, c[0x0][0x314] ;  /* 0x0000c500ff007624 */ /* 0x000fe400078e00ff */
[----:B------:R-:W-:Y:S02]  /*3f30*/  @!P0 FMUL.FTZ R32, R32, 1.4426950216293334961 ;  /* 0x3fb8aa3b20208820 */ /* 0x000fe40000410000 */
[----:B------:R-:W-:-:S03]  /*3f40*/  @!P6 FADD.FTZ R31, -R31, R34 ;  /* 0x000000221f1fe221 */ /* 0x000fc60000010100 */
[----:B------:R-:W1:Y:S01]  /*3f50*/  @!P1 MUFU.EX2 R4, R33 ;  /* 0x0000002100049308 */ /* 0x000e620000000800 */
[----:B------:R-:W-:-:S07]  /*3f60*/  @!P6 FMUL.FTZ R6, R31, 1.4426950216293334961 ;  /* 0x3fb8aa3b1f06e820 */ /* 0x000fce0000410000 */
[----:B------:R-:W2:Y:S01]  /*3f70*/  @!P0 MUFU.EX2 R32, R32 ;  /* 0x0000002000208308 */ /* 0x000ea20000000800 */
[----:B0-----:R0:W-:Y:S07]  /*3f80*/  @!P2 STS [R27.X4], R36 ;  /* 0x000000241b00a388 */ /* 0x0011ee0000004800 */
[----:B------:R-:W3:Y:S01]  /*3f90*/  @!P6 MUFU.EX2 R6, R6 ;  /* 0x000000060006e308 */ /* 0x000ee20000000800 */
[----:B-1----:R0:W-:Y:S04]  /*3fa0*/  @!P1 STS [R27.X4+0x280], R4 ;  /* 0x000280041b009388 */ /* 0x0021e80000004800 */
[----:B--2---:R0:W-:Y:S01]  /*3fb0*/  @!P0 STS [R27.X4+0x500], R32 ;  /* 0x000500201b008388 */ /* 0x0041e20000004800 */
[----:B------:R-:W-:-:S02]  /*3fc0*/  ISETP.GE.AND P0, PT, R0, 0x1, PT ;  /* 0x000000010000780c */ /* 0x000fc40003f06270 */
[----:B------:R-:W-:Y:S01]  /*3fd0*/  MOV R0, RZ ;  /* 0x000000ff00007202 */ /* 0x000fe20000000f00 */
[----:B---3--:R0:W-:Y:S04]  /*3fe0*/  @!P6 STS [R27.X4+0x780], R6 ;  /* 0x000780061b00e388 */ /* 0x0081e80000004800 */
[----:B------:R-:W-:Y:S06]  /*3ff0*/  BAR.SYNC.DEFER_BLOCKING 0x0 ;  /* 0x0000000000007b1d */ /* 0x000fec0000010000 */
[----:B------:R-:W-:Y:S05]  /*4000*/  @!P0 BRA `(.L_x_41) ;  /* 0x0000024000008947 */ /* 0x000fea0003800000 */
[----:B------:R-:W-:Y:S01]  /*4010*/  ULDC UR5, c[0x0][0x22c] ;  /* 0x00008b0000057ab9 */ /* 0x000fe20000000800 */
[C---:B------:R-:W-:Y:S01]  /*4020*/  IMAD R13, R7.reuse, 0x80, R38 ;  /* 0x00000080070d7824 */ /* 0x040fe200078e0226 */
[----:B------:R-:W-:Y:S01]  /*4030*/  UIMAD UR5, UR7, UR5, URZ ;  /* 0x00000005070572a4 */ /* 0x000fe2000f8e023f */
[C---:B0-----:R-:W-:Y:S01]  /*4040*/  IADD3 R6, R12.reuse, -UR7, RZ ;  /* 0x800000070c067c10 */ /* 0x041fe2000fffe0ff */
[----:B------:R-:W-:Y:S01]  /*4050*/  IMAD R18, R12, c[0x0][0x22c], RZ ;  /* 0x00008b000c127a24 */ /* 0x000fe200078e02ff */
[----:B------:R-:W-:Y:S01]  /*4060*/  CS2R R8, SRZ ;  /* 0x0000000000087805 */ /* 0x000fe2000001ff00 */
[----:B------:R-:W-:Y:S01]  /*4070*/  USHF.R.S32.HI UR4, URZ, 0x1f, UR5 ;  /* 0x0000001f3f047899 */ /* 0x000fe20008011405 */
[C---:B------:R-:W-:Y:S01]  /*4080*/  ISETP.GE.AND P2, PT, R7.reuse, R6, PT ;  /* 0x000000060700720c */ /* 0x040fe20003f46270 */
[----:B------:R-:W-:Y:S01]  /*4090*/  IMAD.SHL.U32 R6, R7, 0x4, RZ ;  /* 0x0000000407067824 */ /* 0x000fe200078e00ff */
[C---:B------:R-:W-:Y:S01]  /*40a0*/  IADD3 R4, P0, R13.reuse, UR5, RZ ;  /* 0x000000050d047c10 */ /* 0x040fe2000ff1e0ff */
[----:B------:R-:W-:Y:S01]  /*40b0*/  IMAD.MOV.U32 R16, RZ, RZ, RZ ;  /* 0x000000ffff107224 */ /* 0x000fe200078e00ff */
[----:B------:R-:W-:Y:S01]  /*40c0*/  CS2R R10, SRZ ;  /* 0x00000000000a7805 */ /* 0x000fe2000001ff00 */
[----:B------:R-:W-:Y:S01]  /*40d0*/  IMAD.MOV.U32 R5, RZ, RZ, RZ ;  /* 0x000000ffff057224 */ /* 0x000fe200078e00ff */
[----:B------:R-:W-:Y:S01]  /*40e0*/  LEA.HI.X.SX32 R13, R13, UR4, 0x1, P0 ;  /* 0x000000040d0d7c11 */ /* 0x000fe200080f0eff */
[----:B------:R-:W-:Y:S01]  /*40f0*/  IMAD.WIDE R18, R18, 0x4, RZ ;  /* 0x0000000412127825 */ /* 0x000fe200078e02ff */
[----:B------:R-:W-:-:S04]  /*4100*/  LEA R14, P0, R4, c[0x0][0x1d8], 0x2 ;  /* 0x00007600040e7a11 */ /* 0x000fc800078010ff */
[----:B------:R-:W-:-:S03]  /*4110*/  LEA.HI.X R13, R4, c[0x0][0x1dc], R13, 0x2, P0 ;  /* 0x00007700040d7a11 */ /* 0x000fc600000f140d */
.L_x_44:
[----:B------:R-:W-:Y:S01]  /*4120*/  BSSY B0, `(.L_x_42) ;  /* 0x0000007000007945 */ /* 0x000fe20003800000 */
[----:B------:R-:W-:-:S05]  /*4130*/  @P2 BRA `(.L_x_43) ;  /* 0x0000005000002947 */ /* 0x000fca0003800000 */
[----:B------:R-:W-:Y:S01]  /*4140*/  ISETP.GE.AND P0, PT, R38, c[0x0][0x220], PT ;  /* 0x0000880026007a0c */ /* 0x000fe20003f06270 */
[----:B------:R-:W-:Y:S01]  /*4150*/  CS2R R8, SRZ ;  /* 0x0000000000087805 */ /* 0x000fe2000001ff00 */
[----:B------:R-:W-:Y:S11]  /*4160*/  CS2R R10, SRZ ;  /* 0x00000000000a7805 */ /* 0x000ff6000001ff00 */
[----:B------:R-:W-:Y:S05]  /*4170*/  @!P0 MOV R15, R13 ;  /* 0x0000000d000f8202 */ /* 0x000fea0000000f00 */
[----:B------:R0:W5:Y:S02]  /*4180*/  @!P0 LDG.E.128 R8, [R14.64] ;  /* 0x000000080e088981 */ /* 0x000164000c1e1d00 */
.L_x_43:
[----:B------:R-:W-:Y:S05]  /*4190*/  BSYNC B0 ;  /* 0x0000000000007941 */ /* 0x000fea0003800000 */
.L_x_42:
[----:B------:R-:W-:Y:S01]  /*41a0*/  IADD3 R16, R16, 0x1, RZ ;  /* 0x0000000110107810 */ /* 0x000fe20007ffe0ff */
[----:B------:R1:W2:Y:S01]  /*41b0*/  LDS R4, [R6] ;  /* 0x0000000006047984 */ /* 0x0002a20000000800 */
[----:B0-----:R-:W-:Y:S02]  /*41c0*/  IADD3 R14, P0, R18, R14, RZ ;  /* 0x0000000e120e7210 */ /* 0x001fe40007f1e0ff */
[----:B------:R-:W-:Y:S02]  /*41d0*/  ISETP.GE.AND P1, PT, R16, c[0x0][0x314], PT ;  /* 0x0000c50010007a0c */ /* 0x000fe40003f26270 */
[----:B------:R-:W-:Y:S02]  /*41e0*/  IADD3.X R13, R19, R13, RZ, P0, !PT ;  /* 0x0000000d130d7210 */ /* 0x000fe400007fe4ff */
[----:B-1----:R-:W-:Y:S01]  /*41f0*/  IADD3 R6, R6, 0x14, RZ ;  /* 0x0000001406067810 */ /* 0x002fe20007ffe0ff */
[C---:B--2--5:R-:W-:Y:S02]  /*4200*/  FFMA.FTZ R0, R4.reuse, R8, R0 ;  /* 0x0000000804007223 */ /* 0x064fe40000010000 */
[C---:B------:R-:W-:Y:S02]  /*4210*/  FFMA.FTZ R3, R4.reuse, R9, R3 ;  /* 0x0000000904037223 */ /* 0x040fe40000010003 */
[C---:B------:R-:W-:Y:S02]  /*4220*/  FFMA.FTZ R2, R4.reuse, R10, R2 ;  /* 0x0000000a04027223 */ /* 0x040fe40000010002 */
[----:B------:R-:W-:Y:S02]  /*4230*/  FFMA.FTZ R5, R4, R11, R5 ;  /* 0x0000000b04057223 */ /* 0x000fe40000010005 */
[----:B------:R-:W-:-:S05]  /*4240*/  @!P1 BRA `(.L_x_44) ;  /* 0xfffffed000009947 */ /* 0x000fca000383ffff */
.L_x_41:
[----:B------:R-:W-:Y:S02]  /*4250*/  IADD3 R7, R7, UR7, RZ ;  /* 0x0000000707077c10 */ /* 0x000fe4000fffe0ff */
[----:B0-----:R-:W-:-:S02]  /*4260*/  F2FP.BF16.PACK_AB R4, R3, R0 ;  /* 0x000000000304723e */ /* 0x001fc400000010ff */
[----:B------:R-:W-:Y:S02]  /*4270*/  ISETP.GE.AND P0, PT, R7, R12, PT ;  /* 0x0000000c0700720c */ /* 0x000fe40003f06270 */
[----:B------:R-:W-:-:S11]  /*4280*/  F2FP.BF16.PACK_AB R5, R5, R2 ;  /* 0x000000020505723e */ /* 0x000fd600000010ff */
[----:B------:R-:W-:Y:S05]  /*4290*/  @P0 EXIT ;  /* 0x000000000000094d */ /* 0x000fea0003800000 */
[----:B------:R-:W-:-:S13]  /*42a0*/  ISETP.GE.AND P0, PT, R38, c[0x0][0x220], PT ;  /* 0x0000880026007a0c */ /* 0x000fda0003f06270 */
[----:B------:R-:W-:Y:S05]  /*42b0*/  @P0 EXIT ;  /* 0x000000000000094d */ /* 0x000fea0003800000 */
[----:B------:R-:W-:Y:S01]  /*42c0*/  IMAD.MOV.U32 R6, RZ, RZ, c[0x0][0x1c0] ;  /* 0x00007000ff067624 */ /* 0x000fe200078e00ff */
[----:B------:R-:W-:Y:S02]  /*42d0*/  IABS R3, c[0x0][0x214] ;  /* 0x0000850000037a13 */ /* 0x000fe40000000000 */
[----:B------:R-:W-:Y:S01]  /*42e0*/  IABS R10, R7 ;  /* 0x00000007000a7213 */ /* 0x000fe20000000000 */
[----:B------:R-:W-:Y:S01]  /*42f0*/  IMAD R6, R6, c[0x0][0x214], RZ ;  /* 0x0000850006067a24 */ /* 0x000fe200078e02ff */
[----:B------:R-:W-:-:S04]  /*4300*/  SHF.R.S32.HI R39, RZ, 0x1f, R38 ;  /* 0x0000001fff277819 */ /* 0x000fc80000011426 */
[-C--:B------:R-:W-:Y:S02]  /*4310*/  IABS R8, R6.reuse ;  /* 0x0000000600087213 */ /* 0x080fe40000000000 */
[----:B------:R-:W-:Y:S02]  /*4320*/  IABS R2, R6 ;  /* 0x0000000600027213 */ /* 0x000fe40000000000 */
[----:B------:R-:W0:Y:S02]  /*4330*/  I2F.RP R11, R8 ;  /* 0x00000008000b7306 */ /* 0x000e240000209400 */
[----:B------:R-:W-:-:S06]  /*4340*/  IADD3 R2, RZ, -R2, RZ ;  /* 0x80000002ff027210 */ /* 0x000fcc0007ffe0ff */
[----:B0-----:R-:W0:Y:S02]  /*4350*/  MUFU.RCP R12, R11 ;  /* 0x0000000b000c7308 */ /* 0x001e240000001000 */
[----:B0-----:R-:W-:-:S06]  /*4360*/  IADD3 R12, R12, 0xffffffe, RZ ;  /* 0x0ffffffe0c0c7810 */ /* 0x001fcc0007ffe0ff */
[----:B------:R-:W0:Y:S02]  /*4370*/  F2I.FTZ.U32.TRUNC.NTZ R13, R12 ;  /* 0x0000000c000d7305 */ /* 0x000e24000021f000 */
[--C-:B0-----:R-:W-:Y:S02]  /*4380*/  IMAD.MOV R0, RZ, RZ, -R13.reuse ;  /* 0x000000ffff007224 */ /* 0x101fe400078e0a0d */
[----:B------:R-:W-:Y:S02]  /*4390*/  IMAD.MOV.U32 R12, RZ, RZ, RZ ;  /* 0x000000ffff0c7224 */ /* 0x000fe400078e00ff */
[----:B------:R-:W-:Y:S02]  /*43a0*/  IMAD R9, R0, R8, RZ ;  /* 0x0000000800097224 */ /* 0x000fe400078e02ff */
[----:B------:R-:W0:Y:S02]  /*43b0*/  I2F.RP R0, R3 ;  /* 0x0000000300007306 */ /* 0x000e240000209400 */
[----:B------:R-:W-:-:S06]  /*43c0*/  IMAD.HI.U32 R9, R13, R9, R12 ;  /* 0x000000090d097227 */ /* 0x000fcc00078e000c */
[----:B------:R-:W-:-:S04]  /*43d0*/  IMAD.HI.U32 R9, R9, R10, RZ ;  /* 0x0000000a09097227 */ /* 0x000fc800078e00ff */
[----:B------:R-:W-:Y:S01]  /*43e0*/  IMAD R11, R9, R2, R10 ;  /* 0x00000002090b7224 */ /* 0x000fe200078e020a */
[----:B------:R-:W-:Y:S01]  /*43f0*/  LOP3.LUT R2, R7, R6, RZ, 0x3c, !PT ;  /* 0x0000000607027212 */ /* 0x000fe200078e3cff */
[----:B0-----:R-:W0:Y:S03]  /*4400*/  MUFU.RCP R0, R0 ;  /* 0x0000000000007308 */ /* 0x001e260000001000 */
[----:B------:R-:W-:Y:S02]  /*4410*/  ISETP.GT.U32.AND P1, PT, R8, R11, PT ;  /* 0x0000000b0800720c */ /* 0x000fe40003f24070 */
[----:B------:R-:W-:-:S11]  /*4420*/  ISETP.GE.AND P0, PT, R2, RZ, PT ;  /* 0x000000ff0200720c */ /* 0x000fd60003f06270 */
[----:B------:R-:W-:Y:S01]  /*4430*/  @!P1 IMAD.IADD R11, R11, 0x1, -R8 ;  /* 0x000000010b0b9824 */ /* 0x000fe200078e0a08 */
[----:B------:R-:W-:Y:S02]  /*4440*/  @!P1 IADD3 R9, R9, 0x1, RZ ;  /* 0x0000000109099810 */ /* 0x000fe40007ffe0ff */
[----:B0-----:R-:W-:Y:S02]  /*4450*/  IADD3 R10, R0, 0xffffffe, RZ ;  /* 0x0ffffffe000a7810 */ /* 0x001fe40007ffe0ff */
[----:B------:R-:W-:Y:S02]  /*4460*/  ISETP.GE.U32.AND P2, PT, R11, R8, PT ;  /* 0x000000080b00720c */ /* 0x000fe40003f46070 */
[----:B------:R-:W-:Y:S01]  /*4470*/  ISETP.NE.AND P1, PT, R6, RZ, PT ;  /* 0x000000ff0600720c */ /* 0x000fe20003f25270 */
[----:B------:R0:W1:Y:S10]  /*4480*/  F2I.FTZ.U32.TRUNC.NTZ R11, R10 ;  /* 0x0000000a000b7305 */ /* 0x000074000021f000 */
[----:B------:R-:W-:-:S05]  /*4490*/  @P2 IADD3 R9, R9, 0x1, RZ ;  /* 0x0000000109092810 */ /* 0x000fca0007ffe0ff */
[----:B------:R-:W-:Y:S01]  /*44a0*/  @!P0 IMAD.MOV R9, RZ, RZ, -R9 ;  /* 0x000000ffff098224 */ /* 0x000fe200078e0a09 */
[----:B------:R-:W-:Y:S01]  /*44b0*/  @!P1 LOP3.LUT R9, RZ, R6, RZ, 0x33, !PT ;  /* 0x00000006ff099212 */ /* 0x000fe200078e33ff */
[----:B0-----:R-:W-:Y:S01]  /*44c0*/  IMAD.MOV.U32 R10, RZ, RZ, RZ ;  /* 0x000000ffff0a7224 */ /* 0x001fe200078e00ff */
[----:B-1----:R-:W-:-:S03]  /*44d0*/  IADD3 R2, RZ, -R11, RZ ;  /* 0x8000000bff027210 */ /* 0x002fc60007ffe0ff */
[----:B------:R-:W-:Y:S02]  /*44e0*/  IMAD R6, R9, R6, RZ ;  /* 0x0000000609067224 */ /* 0x000fe400078e02ff */
[----:B------:R-:W-:Y:S02]  /*44f0*/  IMAD R2, R2, R3, RZ ;  /* 0x0000000302027224 */ /* 0x000fe400078e02ff */
[----:B------:R-:W-:Y:S02]  /*4500*/  IMAD.IADD R8, R7, 0x1, -R6 ;  /* 0x0000000107087824 */ /* 0x000fe400078e0a06 */
[----:B------:R-:W-:-:S03]  /*4510*/  IMAD.HI.U32 R2, R11, R2, R10 ;  /* 0x000000020b027227 */ /* 0x000fc600078e000a */
[----:B------:R-:W-:Y:S01]  /*4520*/  IABS R0, R8 ;  /* 0x0000000800007213 */ /* 0x000fe20000000000 */
[----:B------:R-:W-:Y:S01]  /*4530*/  IMAD.WIDE.U32 R38, R9, c[0x0][0x1e0], R38 ;  /* 0x0000780009267a25 */ /* 0x000fe200078e0026 */
[----:B------:R-:W-:-:S03]  /*4540*/  LOP3.LUT R8, R8, c[0x0][0x214], RZ, 0x3c, !PT ;  /* 0x0000850008087a12 */ /* 0x000fc600078e3cff */
[----:B------:R-:W-:Y:S01]  /*4550*/  IMAD.HI.U32 R10, R2, R0, RZ ;  /* 0x00000000020a7227 */ /* 0x000fe200078e00ff */
[----:B------:R-:W-:-:S04]  /*4560*/  ISETP.GE.AND P1, PT, R8, RZ, PT ;  /* 0x000000ff0800720c */ /* 0x000fc80003f26270 */
[----:B------:R-:W-:-:S05]  /*4570*/  IADD3 R2, -R10, RZ, RZ ;  /* 0x000000ff0a027210 */ /* 0x000fca0007ffe1ff */
[----:B------:R-:W-:-:S05]  /*4580*/  IMAD R0, R3, R2, R0 ;  /* 0x0000000203007224 */ /* 0x000fca00078e0200 */
[----:B------:R-:W-:-:S13]  /*4590*/  ISETP.GT.U32.AND P0, PT, R3, R0, PT ;  /* 0x000000000300720c */ /* 0x000fda0003f04070 */
[----:B------:R-:W-:Y:S01]  /*45a0*/  @!P0 IMAD.IADD R0, R0, 0x1, -R3 ;  /* 0x0000000100008824 */ /* 0x000fe200078e0a03 */
[----:B------:R-:W-:Y:S02]  /*45b0*/  @!P0 IADD3 R10, R10, 0x1, RZ ;  /* 0x000000010a0a8810 */ /* 0x000fe40007ffe0ff */
[----:B------:R-:W-:Y:S02]  /*45c0*/  ISETP.NE.AND P0, PT, RZ, c[0x0][0x214], PT ;  /* 0x00008500ff007a0c */ /* 0x000fe40003f05270 */
[----:B------:R-:W-:Y:S02]  /*45d0*/  ISETP.GE.U32.AND P2, PT, R0, R3, PT ;  /* 0x000000030000720c */ /* 0x000fe40003f46070 */
[----:B------:R-:W-:-:S05]  /*45e0*/  SHF.R.S32.HI R0, RZ, 0x1f, R9 ;  /* 0x0000001fff007819 */ /* 0x000fca0000011409 */
[----:B------:R-:W-:-:S04]  /*45f0*/  IMAD R0, R0, c[0x0][0x1e0], RZ ;  /* 0x0000780000007a24 */ /* 0x000fc800078e02ff */
[----:B------:R-:W-:Y:S02]  /*4600*/  IMAD R9, R9, c[0x0][0x1e4], R0 ;  /* 0x0000790009097a24 */ /* 0x000fe400078e0200 */
[----:B------:R-:W-:-:S03]  /*4610*/  @P2 IADD3 R10, R10, 0x1, RZ ;  /* 0x000000010a0a2810 */ /* 0x000fc60007ffe0ff */
[----:B------:R-:W-:Y:S02]  /*4620*/  IADD3 R39, R39, R9, RZ ;  /* 0x0000000927277210 */ /* 0x000fe40007ffe0ff */
[----:B------:R-:W-:Y:S01]  /*4630*/  @!P1 IMAD.MOV R10, RZ, RZ, -R10 ;  /* 0x000000ffff0a9224 */ /* 0x000fe200078e0a0a */
[----:B------:R-:W-:-:S04]  /*4640*/  @!P0 LOP3.LUT R10, RZ, c[0x0][0x214], RZ, 0x33, !PT ;  /* 0x00008500ff0a8a12 */ /* 0x000fc800078e33ff */
[----:B------:R-:W-:Y:S01]  /*4650*/  SHF.R.S32.HI R0, RZ, 0x1f, R10 ;  /* 0x0000001fff007819 */ /* 0x000fe2000001140a */
[C---:B------:R-:W-:Y:S02]  /*4660*/  IMAD R6, R10.reuse, c[0x0][0x214], R6 ;  /* 0x000085000a067a24 */ /* 0x040fe400078e0206 */
[----:B------:R-:W-:-:S04]  /*4670*/  IMAD.WIDE.U32 R38, R10, c[0x0][0x1f0], R38 ;  /* 0x00007c000a267a25 */ /* 0x000fc800078e0026 */
[----:B------:R-:W-:Y:S02]  /*4680*/  IMAD.IADD R6, R7, 0x1, -R6 ;  /* 0x0000000107067824 */ /* 0x000fe400078e0a06 */
[----:B------:R-:W-:-:S03]  /*4690*/  IMAD R3, R0, c[0x0][0x1f0], RZ ;  /* 0x00007c0000037a24 */ /* 0x000fc600078e02ff */
[----:B------:R-:W-:Y:S01]  /*46a0*/  SHF.R.S32.HI R0, RZ, 0x1f, R6 ;  /* 0x0000001fff007819 */ /* 0x000fe20000011406 */
[----:B------:R-:W-:-:S04]  /*46b0*/  IMAD R3, R10, c[0x0][0x1f4], R3 ;  /* 0x00007d000a037a24 */ /* 0x000fc800078e0203 */
[----:B------:R-:W-:Y:S02]  /*46c0*/  IMAD.IADD R39, R39, 0x1, R3 ;  /* 0x0000000127277824 */ /* 0x000fe400078e0203 */
[----:B------:R-:W-:-:S04]  /*46d0*/  IMAD R3, R0, c[0x0][0x1e8], RZ ;  /* 0x00007a0000037a24 */ /* 0x000fc800078e02ff */
[C---:B------:R-:W-:Y:S02]  /*46e0*/  IMAD R3, R6.reuse, c[0x0][0x1ec], R3 ;  /* 0x00007b0006037a24 */ /* 0x040fe400078e0203 */
[----:B------:R-:W-:-:S05]  /*46f0*/  IMAD.WIDE.U32 R6, R6, c[0x0][0x1e8], R38 ;  /* 0x00007a0006067a25 */ /* 0x000fca00078e0026 */
[----:B------:R-:W-:Y:S02]  /*4700*/  IADD3 R3, R7, R3, RZ ;  /* 0x0000000307037210 */ /* 0x000fe40007ffe0ff */
[----:B------:R-:W-:-:S04]  /*4710*/  LEA R2, P0, R6, c[0x0][0x1d0], 0x1 ;  /* 0x0000740006027a11 */ /* 0x000fc800078008ff */
[----:B------:R-:W-:-:S05]  /*4720*/  LEA.HI.X R3, R6, c[0x0][0x1d4], R3, 0x1, P0 ;  /* 0x0000750006037a11 */ /* 0x000fca00000f0c03 */
[----:B------:R-:W-:Y:S01]  /*4730*/  STG.E.64 [R2.64], R4 ;  /* 0x0000000402007986 */ /* 0x000fe2000c101b08 */
[----:B------:R-:W-:Y:S05]  /*4740*/  EXIT ;  /* 0x000000000000794d */ /* 0x000fea0003800000 */
        .weak           $__internal_0_$__cuda_sm20_div_s64
        .type           $__internal_0_$__cuda_sm20_div_s64,@function
        .size           $__internal_0_$__cuda_sm20_div_s64,(.L_x_8262 - $__internal_0_$__cuda_sm20_div_s64)
$__internal_0_$__cuda_sm20_div_s64:
[----:B------:R-:W-:Y:S02]  /*4750*/  IADD3 R47, P0, RZ, -R26, RZ ;  /* 0x8000001aff2f7210 */ /* 0x000fe40007f1e0ff */
[----:B------:R-:W-:-:S03]  /*4760*/  ISETP.GE.AND P1, PT, R25, RZ, PT ;  /* 0x000000ff1900720c */ /* 0x000fc60003f26270 */
[----:B------:R-:W-:Y:S01]  /*4770*/  IMAD.X R20, RZ, RZ, ~R25, P0 ;  /* 0x000000ffff147224 */ /* 0x000fe200000e0e19 */
[----:B------:R-:W-:-:S04]  /*4780*/  SEL R46, R47, R26, !P1 ;  /* 0x0000001a2f2e7207 */ /* 0x000fc80004800000 */
[----:B------:R-:W-:-:S04]  /*4790*/  SEL R47, R20, R25, !P1 ;  /* 0x00000019142f7207 */ /* 0x000fc80004800000 */
[----:B------:R-:W0:Y:S08]  /*47a0*/  I2F.U64.RP R20, R46 ;  /* 0x0000002e00147312 */ /* 0x000e300000309000 */
[----:B0-----:R-:W0:Y:S02]  /*47b0*/  MUFU.RCP R22, R20 ;  /* 0x0000001400167308 */ /* 0x001e240000001000 */
[----:B0-----:R-:W-:-:S06]  /*47c0*/  IADD3 R22, R22, 0x1ffffffe, RZ ;  /* 0x1ffffffe16167810 */ /* 0x001fcc0007ffe0ff */
[----:B------:R-:W0:Y:S02]  /*47d0*/  F2I.U64.TRUNC R58, R22 ;  /* 0x00000016003a7311 */ /* 0x000e24000020d800 */
[----:B0-----:R-:W-:-:S04]  /*47e0*/  IMAD.WIDE.U32 R56, R58, R46, RZ ;  /* 0x0000002e3a387225 */ /* 0x001fc800078e00ff */
[C---:B------:R-:W-:Y:S01]  /*47f0*/  IMAD R21, R58.reuse, R47, R57 ;  /* 0x0000002f3a157224 */ /* 0x040fe200078e0239 */
[----:B------:R-:W-:Y:S01]  /*4800*/  IADD3 R23, P0, RZ, -R56, RZ ;  /* 0x80000038ff177210 */ /* 0x000fe20007f1e0ff */
[----:B------:R-:W-:Y:S02]  /*4810*/  IMAD.MOV.U32 R57, RZ, RZ, R58 ;  /* 0x000000ffff397224 */ /* 0x000fe400078e003a */
[----:B------:R-:W-:Y:S02]  /*4820*/  IMAD R21, R59, R46, R21 ;  /* 0x0000002e3b157224 */ /* 0x000fe400078e0215 */
[----:B------:R-:W-:-:S04]  /*4830*/  IMAD.HI.U32 R56, R58, R23, RZ ;  /* 0x000000173a387227 */ /* 0x000fc800078e00ff */
[----:B------:R-:W-:-:S04]  /*4840*/  IMAD.X R21, RZ, RZ, ~R21, P0 ;  /* 0x000000ffff157224 */ /* 0x000fc800000e0e15 */
[----:B------:R-:W-:-:S04]  /*4850*/  IMAD.WIDE.U32 R56, P2, R58, R21, R56 ;  /* 0x000000153a387225 */ /* 0x000fc80007840038 */
[C---:B------:R-:W-:Y:S02]  /*4860*/  IMAD R20, R59.reuse, R21, RZ ;  /* 0x000000153b147224 */ /* 0x040fe400078e02ff */
[----:B------:R-:W-:-:S04]  /*4870*/  IMAD.HI.U32 R23, P1, R59, R23, R56 ;  /* 0x000000173b177227 */ /* 0x000fc80007820038 */
[----:B------:R-:W-:Y:S01]  /*4880*/  IMAD.HI.U32 R21, R59, R21, RZ ;  /* 0x000000153b157227 */ /* 0x000fe200078e00ff */
[----:B------:R-:W-:-:S03]  /*4890*/  IADD3 R57, P0, R20, R23, RZ ;  /* 0x0000001714397210 */ /* 0x000fc60007f1e0ff */
[----:B------:R-:W-:Y:S02]  /*48a0*/  IMAD.X R21, R21, 0x1, R59, P2 ;  /* 0x0000000115157824 */ /* 0x000fe400010e063b */
[----:B------:R-:W-:-:S03]  /*48b0*/  IMAD.WIDE.U32 R58, R57, R46, RZ ;  /* 0x0000002e393a7225 */ /* 0x000fc600078e00ff */
[----:B------:R-:W-:Y:S01]  /*48c0*/  IADD3.X R29, RZ, RZ, R21, P0, P1 ;  /* 0x000000ffff1d7210 */ /* 0x000fe200007e2415 */
[----:B------:R-:W-:Y:S01]  /*48d0*/  IMAD R22, R57, R47, R59 ;  /* 0x0000002f39167224 */ /* 0x000fe200078e023b */
[----:B------:R-:W-:Y:S02]  /*48e0*/  IADD3 R20, P0, RZ, -R58, RZ ;  /* 0x8000003aff147210 */ /* 0x000fe40007f1e0ff */
[----:B------:R-:W-:Y:S01]  /*48f0*/  ISETP.GE.AND P1, PT, R19, RZ, PT ;  /* 0x000000ff1300720c */ /* 0x000fe20003f26270 */
[----:B------:R-:W-:Y:S02]  /*4900*/  IMAD R22, R29, R46, R22 ;  /* 0x0000002e1d167224 */ /* 0x000fe400078e0216 */
[----:B------:R-:W-:-:S04]  /*4910*/  IMAD.HI.U32 R56, R57, R20, RZ ;  /* 0x0000001439387227 */ /* 0x000fc800078e00ff */
[----:B------:R-:W-:Y:S01]  /*4920*/  IMAD.X R22, RZ, RZ, ~R22, P0 ;  /* 0x000000ffff167224 */ /* 0x000fe200000e0e16 */
[----:B------:R-:W-:-:S03]  /*4930*/  IADD3 R21, P0, RZ, -R30, RZ ;  /* 0x8000001eff157210 */ /* 0x000fc60007f1e0ff */
[----:B------:R-:W-:Y:S01]  /*4940*/  IMAD.WIDE.U32 R56, P5, R57, R22, R56 ;  /* 0x0000001639387225 */ /* 0x000fe200078a0038 */
[----:B------:R-:W-:-:S03]  /*4950*/  SEL R21, R21, R30, !P1 ;  /* 0x0000001e15157207 */ /* 0x000fc60004800000 */
[C---:B------:R-:W-:Y:S02]  /*4960*/  IMAD R23, R29.reuse, R22, RZ ;  /* 0x000000161d177224 */ /* 0x040fe400078e02ff */
[----:B------:R-:W-:-:S04]  /*4970*/  IMAD.HI.U32 R20, P4, R29, R20, R56 ;  /* 0x000000141d147227 */ /* 0x000fc80007880038 */
[----:B------:R-:W-:Y:S01]  /*4980*/  IMAD.HI.U32 R22, R29, R22, RZ ;  /* 0x000000161d167227 */ /* 0x000fe200078e00ff */
[----:B------:R-:W-:-:S03]  /*4990*/  IADD3 R23, P2, R23, R20, RZ ;  /* 0x0000001417177210 */ /* 0x000fc60007f5e0ff */
[----:B------:R-:W-:Y:S02]  /*49a0*/  IMAD.X R20, RZ, RZ, ~R19, P0 ;  /* 0x000000ffff147224 */ /* 0x000fe400000e0e13 */
[----:B------:R-:W-:-:S03]  /*49b0*/  IMAD.HI.U32 R56, R23, R21, RZ ;  /* 0x0000001517387227 */ /* 0x000fc600078e00ff */
[----:B------:R-:W-:Y:S01]  /*49c0*/  SEL R20, R20, R19, !P1 ;  /* 0x0000001314147207 */ /* 0x000fe20004800000 */
[----:B------:R-:W-:Y:S02]  /*49d0*/  IMAD.X R29, R22, 0x1, R29, P5 ;  /* 0x00000001161d7824 */ /* 0x000fe400028e061d */
[----:B------:R-:W-:-:S03]  /*49e0*/  IMAD.MOV.U32 R57, RZ, RZ, RZ ;  /* 0x000000ffff397224 */ /* 0x000fc600078e00ff */
[----:B------:R-:W-:Y:S01]  /*49f0*/  IADD3.X R29, RZ, RZ, R29, P2, P4 ;  /* 0x000000ffff1d7210 */ /* 0x000fe200017e841d */
[----:B------:R-:W-:-:S04]  /*4a00*/  IMAD.WIDE.U32 R56, R23, R20, R56 ;  /* 0x0000001417387225 */ /* 0x000fc800078e0038 */
[C---:B------:R-:W-:Y:S02]  /*4a10*/  IMAD R30, R29.reuse, R20, RZ ;  /* 0x000000141d1e7224 */ /* 0x040fe400078e02ff */
[----:B------:R-:W-:-:S04]  /*4a20*/  IMAD.HI.U32 R23, P1, R29, R21, R56 ;  /* 0x000000151d177227 */ /* 0x000fc80007820038 */
[----:B------:R-:W-:Y:S01]  /*4a30*/  IMAD.HI.U32 R22, R29, R20, RZ ;  /* 0x000000141d167227 */ /* 0x000fe200078e00ff */
[----:B------:R-:W-:-:S04]  /*4a40*/  IADD3 R30, P0, R30, R23, RZ ;  /* 0x000000171e1e7210 */ /* 0x000fc80007f1e0ff */
[----:B------:R-:W-:Y:S01]  /*4a50*/  IADD3.X R22, R22, RZ, RZ, P1, !PT ;  /* 0x000000ff16167210 */ /* 0x000fe20000ffe4ff */
[----:B------:R-:W-:-:S04]  /*4a60*/  IMAD.WIDE.U32 R56, R30, R46, RZ ;  /* 0x0000002e1e387225 */ /* 0x000fc800078e00ff */
[----:B------:R-:W-:Y:S01]  /*4a70*/  IMAD.X R29, RZ, RZ, R22, P0 ;  /* 0x000000ffff1d7224 */ /* 0x000fe200000e0616 */
[----:B------:R-:W-:Y:S01]  /*4a80*/  IADD3 R21, P0, -R56, R21, RZ ;  /* 0x0000001538157210 */ /* 0x000fe20007f1e1ff */
[----:B------:R-:W-:-:S03]  /*4a90*/  IMAD R22, R30, R47, R57 ;  /* 0x0000002f1e167224 */ /* 0x000fc600078e0239 */
[-C--:B------:R-:W-:Y:S01]  /*4aa0*/  ISETP.GE.U32.AND P2, PT, R21, R46.reuse, PT ;  /* 0x0000002e1500720c */ /* 0x080fe20003f46070 */
[-C--:B------:R-:W-:Y:S01]  /*4ab0*/  IMAD R23, R29, R46.reuse, R22 ;  /* 0x0000002e1d177224 */ /* 0x080fe200078e0216 */
[----:B------:R-:W-:-:S03]  /*4ac0*/  IADD3 R22, P1, R21, -R46, RZ ;  /* 0x8000002e15167210 */ /* 0x000fc60007f3e0ff */
[----:B------:R-:W-:Y:S01]  /*4ad0*/  IMAD.X R20, R20, 0x1, ~R23, P0 ;  /* 0x0000000114147824 */ /* 0x000fe200000e0e17 */
[----:B------:R-:W-:-:S04]  /*4ae0*/  IADD3 R23, P0, R30, 0x1, RZ ;  /* 0x000000011e177810 */ /* 0x000fc80007f1e0ff */
[----:B------:R-:W-:-:S04]  /*4af0*/  ISETP.GE.U32.AND.EX P2, PT, R20, R47, PT, P2 ;  /* 0x0000002f1400720c */ /* 0x000fc80003f46120 */
[----:B------:R-:W-:Y:S01]  /*4b00*/  SEL R22, R22, R21, P2 ;  /* 0x0000001516167207 */ /* 0x000fe20001000000 */
[----:B------:R-:W-:Y:S01]  /*4b10*/  IMAD.X R21, R20, 0x1, ~R47, P1 ;  /* 0x0000000114157824 */ /* 0x000fe200008e0e2f */
[----:B------:R-:W-:Y:S01]  /*4b20*/  SEL R23, R23, R30, P2 ;  /* 0x0000001e17177207 */ /* 0x000fe20001000000 */
[----:B------:R-:W-:Y:S01]  /*4b30*/  IMAD.X R30, RZ, RZ, R29, P0 ;  /* 0x000000ffff1e7224 */ /* 0x000fe200000e061d */
[----:B------:R-:W-:Y:S02]  /*4b40*/  ISETP.GE.U32.AND P0, PT, R22, R46, PT ;  /* 0x0000002e1600720c */ /* 0x000fe40003f06070 */
[----:B------:R-:W-:Y:S02]  /*4b50*/  SEL R21, R21, R20, P2 ;  /* 0x0000001415157207 */ /* 0x000fe40001000000 */
[----:B------:R-:W-:Y:S02]  /*4b60*/  SEL R30, R30, R29, P2 ;  /* 0x0000001d1e1e7207 */ /* 0x000fe40001000000 */
[----:B------:R-:W-:-:S02]  /*4b70*/  IADD3 R20, P1, R23, 0x1, RZ ;  /* 0x0000000117147810 */ /* 0x000fc40007f3e0ff */
[----:B------:R-:W-:Y:S02]  /*4b80*/  ISETP.GE.U32.AND.EX P0, PT, R21, R47, PT, P0 ;  /* 0x0000002f1500720c */ /* 0x000fe40003f06100 */
[-C--:B------:R-:W-:Y:S02]  /*4b90*/  IADD3.X R21, RZ, R30.reuse, RZ, P1, !PT ;  /* 0x0000001eff157210 */ /* 0x080fe40000ffe4ff */
[----:B------:R-:W-:Y:S02]  /*4ba0*/  SEL R20, R20, R23, P0 ;  /* 0x0000001714147207 */ /* 0x000fe40000000000 */
[----:B------:R-:W-:Y:S02]  /*4bb0*/  SEL R30, R21, R30, P0 ;  /* 0x0000001e151e7207 */ /* 0x000fe40000000000 */
[----:B------:R-:W-:Y:S02]  /*4bc0*/  IADD3 R21, P1, RZ, -R20, RZ ;  /* 0x80000014ff157210 */ /* 0x000fe40007f3e0ff */
[----:B------:R-:W-:-:S02]  /*4bd0*/  LOP3.LUT R22, R25, R19, RZ, 0x3c, !PT ;  /* 0x0000001319167212 */ /* 0x000fc400078e3cff */
[----:B------:R-:W-:Y:S01]  /*4be0*/  ISETP.NE.U32.AND P0, PT, R26, RZ, PT ;  /* 0x000000ff1a00720c */ /* 0x000fe20003f05070 */
[----:B------:R-:W-:Y:S01]  /*4bf0*/  IMAD.X R23, RZ, RZ, ~R30, P1 ;  /* 0x000000ffff177224 */ /* 0x000fe200008e0e1e */
[----:B------:R-:W-:Y:S01]  /*4c00*/  ISETP.GE.AND P2, PT, R22, RZ, PT ;  /* 0x000000ff1600720c */ /* 0x000fe20003f46270 */
[----:B------:R-:W-:Y:S01]  /*4c10*/  IMAD.MOV.U32 R22, RZ, RZ, R24 ;  /* 0x000000ffff167224 */ /* 0x000fe200078e0018 */
[----:B------:R-:W-:Y:S02]  /*4c20*/  ISETP.NE.AND.EX P0, PT, R25, RZ, PT, P0 ;  /* 0x000000ff1900720c */ /* 0x000fe40003f05300 */
[----:B------:R-:W-:Y:S02]  /*4c30*/  SEL R21, R21, R20, !P2 ;  /* 0x0000001415157207 */ /* 0x000fe40005000000 */
[----:B------:R-:W-:Y:S02]  /*4c40*/  SEL R23, R23, R30, !P2 ;  /* 0x0000001e17177207 */ /* 0x000fe40005000000 */
[----:B------:R-:W-:-:S02]  /*4c50*/  SEL R20, R21, 0xffffffff, P0 ;  /* 0xffffffff15147807 */ /* 0x000fc40000000000 */
[----:B------:R-:W-:Y:S01]  /*4c60*/  SEL R21, R23, 0xffffffff, P0 ;  /* 0xffffffff17157807 */ /* 0x000fe20000000000 */
[----:B------:R-:W-:-:S04]  /*4c70*/  IMAD.MOV.U32 R23, RZ, RZ, 0x0 ;  /* 0x00000000ff177424 */ /* 0x000fc800078e00ff */
[----:B------:R-:W-:Y:S05]  /*4c80*/  RET.REL.NODEC R22 `(_ZN5flash32flash_fwd_splitkv_combine_kernelI23Flash_fwd_kernel_traitsILi128ELi64ELi128ELi4ELb0ELb0EN7cutlass10bfloat16_tE19Flash_kernel_traitsILi128ELi64ELi128ELi4ES3_EELi4ELi7ELb0EEEvNS_16Flash_fwd_paramsE) ;  /* 0xffffb37016007950 */ /* 0x000fea0003c3ffff */
.L_x_45:
[----:B------:R-:W-:-:S00]  /*4c90*/  BRA `(.L_x_45) ;  /* 0xfffffff000007947 */ /* 0x000fc0000383ffff */
[----:B------:R-:W-:-:S00]  /*4ca0*/  NOP ;  /* 0x0000000000007918 */ /* 0x000fc00000000000 */
        /* <DEDUP_REMOVED lines=13> */
.L_x_8262:


//--------------------- .text._ZN5flash32flash_fwd_splitkv_combine_kernelI23Flash_fwd_kernel_traitsILi128ELi64ELi128ELi4ELb0ELb0EN7cutlass10bfloat16_tE19Flash_kernel_traitsILi128ELi64ELi128ELi4ES3_EELi4ELi6ELb0EEEvNS_16Flash_fwd_paramsE --------------------------
	.section	.text._ZN5flash32flash_fwd_splitkv_combine_kernelI23Flash_fwd_kernel_traitsILi128ELi64ELi128ELi4ELb0ELb0EN7cutlass10bfloat16_tE19Flash_kernel_traitsILi128ELi64ELi128ELi4ES3_EELi4ELi6ELb0EEEvNS_16Flash_fwd_paramsE,"ax",@progbits
	.sectioninfo	@"SHI_REGISTERS=58"
	.align	128
        .global         _ZN5flash32flash_fwd_splitkv_combine_kernelI23Flash_fwd_kernel_traitsILi128ELi64ELi128ELi4ELb0ELb0EN7cutlass10bfloat16_tE19Flash_kernel_traitsILi128ELi64ELi128ELi4ES3_EELi4ELi6ELb0EEEvNS_16Flash_fwd_paramsE
        .type           _ZN5flash32flash_fwd_splitkv_combine_kernelI23Flash_fwd_kernel_traitsILi128ELi64ELi128ELi4ELb0ELb0EN7cutlass10bfloat16_tE19Flash_kernel_traitsILi128ELi64ELi128ELi4ES3_EELi4ELi6ELb0EEEvNS_16Flash_fwd_paramsE,@function
        .size           _ZN5flash32flash_fwd_splitkv_combine_kernelI23Flash_fwd_kernel_traitsILi128ELi64ELi128ELi4ELb0ELb0EN7cutlass10bfloat16_tE19Flash_kernel_traitsILi128ELi64ELi128ELi4ES3_EELi4ELi6ELb0EEEvNS_16Flash_fwd_paramsE,(.L_x_8263 - _ZN5flash32flash_fwd_splitkv_combine_kernelI23Flash_fwd_kernel_traitsILi128ELi64ELi128ELi4ELb0ELb0EN7cutlass10bfloat16_tE19Flash_kernel_traitsILi128ELi64ELi128ELi4ES3_EELi4ELi6ELb0EEEvNS_16Flash_fwd_paramsE)
        .other          _ZN5flash32flash_fwd_splitkv_combine_kernelI23Flash_fwd_kernel_traitsILi128ELi64ELi128ELi4ELb0ELb0EN7cutlass10bfloat16_tE19Flash_kernel_traitsILi128ELi64ELi128ELi4ES3_EELi4ELi6ELb0EEEvNS_16Flash_fwd_paramsE,@"STO_CUDA_ENTRY STV_DEFAULT"
_ZN5flash32flash_fwd_splitkv_combine_kernelI23Flash_fwd_kernel_traitsILi128ELi64ELi128ELi4ELb0ELb0EN7cutlass10bfloat16_tE19Flash_kernel_traitsILi128ELi64ELi128ELi4ES3_EELi4ELi6ELb0EEEvNS_16Flash_fwd_paramsE:
.text._ZN5flash32flash_fwd_splitkv_combine_kernelI23Flash_fwd_kernel_traitsILi128ELi64ELi128ELi4ELb0ELb0EN7cutlass10bfloat16_tE19Flash_kernel_traitsILi128ELi64ELi128ELi4ES3_EELi4ELi6ELb0EEEvNS_16Flash_fwd_paramsE:
        /* <DEDUP_REMOVED lines=11> */
[C---:B------:R-:W-:Y:S01]  /*00b0*/  SEL R0, R5.reuse, R0, P0 ;  /* 0x0000000005007207 */ /* 0x040fe20000000000 */
        /* <DEDUP_REMOVED lines=11> */
[----:B------:R-:W-:Y:S05]  /*0170*/  CALL.REL.NOINC `($__internal_1_$__cuda_sm20_div_s64) ;  /* 0x0000427000007944 */ /* 0x000fea0003c00000 */
[----:B------:R-:W-:Y:S05]  /*0180*/  BRA `(.L_x_47) ;  /* 0x0000013000007947 */ /* 0x000fea0003800000 */
.L_x_46:
        /* <DEDUP_REMOVED lines=19> */
.L_x_47:
        /* <DEDUP_REMOVED lines=11> */
[----:B------:R-:W-:Y:S05]  /*0370*/  CALL.REL.NOINC `($__internal_1_$__cuda_sm20_div_s64) ;  /* 0x0000407000007944 */ /* 0x000fea0003c00000 */
[----:B------:R-:W-:Y:S02]  /*0380*/  MOV R32, R20 ;  /* 0x0000001400207202 */ /* 0x000fe40000000f00 */
[----:B------:R-:W-:Y:S01]  /*0390*/  MOV R33, R21 ;  /* 0x0000001500217202 */ /* 0x000fe20000000f00 */
[----:B------:R-:W-:Y:S05]  /*03a0*/  BRA `(.L_x_50) ;  /* 0x0000013000007947 */ /* 0x000fea0003800000 */
.L_x_49:
        /* <DEDUP_REMOVED lines=19> */
.L_x_50:
[----:B------:R-:W-:Y:S05]  /*04e0*/  BSYNC B0 ;  /* 0x0000000000007941 */ /* 0x000fea0003800000 */
.L_x_48:
[----:B------:R-:W-:Y:S01]  /*04f0*/  IABS R7, c[0x0][0x214] ;  /* 0x0000850000077a13 */ /* 0x000fe20000000000 */
[----:B------:R-:W-:Y:S01]  /*0500*/  ULDC UR6, c[0x0][0x214] ;  /* 0x0000850000067ab9 */ /* 0x000fe20000000800 */
[----:B------:R-:W-:Y:S01]  /*0510*/  BSSY B0, `(.L_x_51) ;  /* 0x000003b000007945 */ /* 0x000fe20003800000 */
[----:B------:R-:W-:Y:S01]  /*0520*/  UIADD3 UR6, UR6, -0x1, URZ ;  /* 0xffffffff06067890 */ /* 0x000fe2000fffe03f */
[----:B------:R-:W0:Y:S05]  /*0530*/  I2F.RP R6, R7 ;  /* 0x0000000700067306 */ /* 0x000e2a0000209400 */
[----:B------:R-:W-:-:S04]  /*0540*/  IADD3 R2, R7, UR6, RZ ;  /* 0x0000000607027c10 */ /* 0x000fc8000fffe0ff */
[----:B------:R-:W-:Y:S01]  /*0550*/  IABS R3, R2 ;  /* 0x0000000200037213 */ /* 0x000fe20000000000 */
[----:B0-----:R-:W0:Y:S02]  /*0560*/  MUFU.RCP R8, R6 ;  /* 0x0000000600087308 */ /* 0x001e240000001000 */
[----:B0-----:R-:W-:-:S06]  /*0570*/  IADD3 R8, R8, 0xffffffe, RZ ;  /* 0x0ffffffe08087810 */ /* 0x001fcc0007ffe0ff */
[----:B------:R-:W0:Y:S02]  /*0580*/  F2I.FTZ.U32.TRUNC.NTZ R9, R8 ;  /* 0x0000000800097305 */ /* 0x000e24000021f000 */
[----:B0-----:R-:W-:Y:S02]  /*0590*/  IMAD.MOV R4, RZ, RZ, -R9 ;  /* 0x000000ffff047224 */ /* 0x001fe400078e0a09 */
[----:B------:R-:W-:Y:S02]  /*05a0*/  IMAD.MOV.U32 R8, RZ, RZ, RZ ;  /* 0x000000ffff087224 */ /* 0x000fe400078e00ff */
[----:B------:R-:W-:-:S04]  /*05b0*/  IMAD R4, R4, R7, RZ ;  /* 0x0000000704047224 */ /* 0x000fc800078e02ff */
[----:B------:R-:W-:-:S06]  /*05c0*/  IMAD.HI.U32 R4, R9, R4, R8 ;  /* 0x0000000409047227 */ /* 0x000fcc00078e0008 */
[----:B------:R-:W-:-:S04]  /*05d0*/  IMAD.HI.U32 R6, R4, R3, RZ ;  /* 0x0000000304067227 */ /* 0x000fc800078e00ff */
[----:B------:R-:W-:-:S04]  /*05e0*/  IMAD.MOV R4, RZ, RZ, -R6 ;  /* 0x000000ffff047224 */ /* 0x000fc800078e0a06 */
[----:B------:R-:W-:Y:S01]  /*05f0*/  IMAD R4, R7, R4, R3 ;  /* 0x0000000407047224 */ /* 0x000fe200078e0203 */
[----:B------:R-:W-:-:S04]  /*0600*/  LOP3.LUT R3, R2, R7, RZ, 0x3c, !PT ;  /* 0x0000000702037212 */ /* 0x000fc800078e3cff */
[----:B------:R-:W-:Y:S02]  /*0610*/  ISETP.GT.U32.AND P1, PT, R7, R4, PT ;  /* 0x000000040700720c */ /* 0x000fe40003f24070 */
[----:B------:R-:W-:-:S11]  /*0620*/  ISETP.GE.AND P0, PT, R3, RZ, PT ;  /* 0x000000ff0300720c */ /* 0x000fd60003f06270 */
[----:B------:R-:W-:Y:S01]  /*0630*/  @!P1 IMAD.IADD R4, R4, 0x1, -R7 ;  /* 0x0000000104049824 */ /* 0x000fe200078e0a07 */
[----:B------:R-:W-:Y:S02]  /*0640*/  @!P1 IADD3 R6, R6, 0x1, RZ ;  /* 0x0000000106069810 */ /* 0x000fe40007ffe0ff */
[----:B------:R-:W-:Y:S02]  /*0650*/  ISETP.NE.AND P1, PT, RZ, c[0x0][0x214], PT ;  /* 0x00008500ff007a0c */ /* 0x000fe40003f25270 */
[----:B------:R-:W-:-:S13]  /*0660*/  ISETP.GE.U32.AND P2, PT, R4, R7, PT ;  /* 0x000000070400720c */ /* 0x000fda0003f46070 */
[----:B------:R-:W-:-:S05]  /*0670*/  @P2 IADD3 R6, R6, 0x1, RZ ;  /* 0x0000000106062810 */ /* 0x000fca0007ffe0ff */
[----:B------:R-:W-:Y:S01]  /*0680*/  @!P0 IMAD.MOV R6, RZ, RZ, -R6 ;  /* 0x000000ffff068224 */ /* 0x000fe200078e0a06 */
[----:B------:R-:W-:-:S04]  /*0690*/  @!P1 LOP3.LUT R6, RZ, R7, RZ, 0x33, !PT ;  /* 0x00000007ff069212 */ /* 0x000fc800078e33ff */
[----:B------:R-:W-:Y:S02]  /*06a0*/  ISETP.LT.U32.AND P0, PT, R28, R6, PT ;  /* 0x000000061c00720c */ /* 0x000fe40003f01070 */
[----:B------:R-:W-:-:S04]  /*06b0*/  SHF.R.S32.HI R16, RZ, 0x1f, R6 ;  /* 0x0000001fff107819 */ /* 0x000fc80000011406 */
[----:B------:R-:W-:-:S04]  /*06c0*/  ISETP.LT.AND.EX P0, PT, R25, R16, PT, P0 ;  /* 0x000000101900720c */ /* 0x000fc80003f01300 */
[C---:B------:R-:W-:Y:S02]  /*06d0*/  SEL R16, R25.reuse, R16, P0 ;  /* 0x0000001019107207 */ /* 0x040fe40000000000 */
[----:B------:R-:W-:Y:S02]  /*06e0*/  SEL R17, R28, R6, P0 ;  /* 0x000000061c117207 */ /* 0x000fe40000000000 */
[----:B------:R-:W-:-:S04]  /*06f0*/  LOP3.LUT R3, R25, R16, RZ, 0xfc, !PT ;  /* 0x0000001019037212 */ /* 0x000fc800078efcff */
        /* <DEDUP_REMOVED lines=9> */
.L_x_52:
        /* <DEDUP_REMOVED lines=19> */
.L_x_53:
[----:B------:R-:W-:Y:S05]  /*08c0*/  BSYNC B0 ;  /* 0x0000000000007941 */ /* 0x000fea0003800000 */
.L_x_51:
[----:B------:R-:W-:Y:S01]  /*08d0*/  IABS R6, c[0x0][0x214] ;  /* 0x0000850000067a13 */ /* 0x000fe20000000000 */
[----:B------:R-:W-:Y:S01]  /*08e0*/  ULDC UR4, c[0x0][0x214] ;  /* 0x0000850000047ab9 */ /* 0x000fe20000000800 */
[----:B------:R-:W-:Y:S01]  /*08f0*/  BSSY B0, `(.L_x_54) ;  /* 0x000005d000007945 */ /* 0x000fe20003800000 */
[----:B------:R-:W-:Y:S01]  /*0900*/  UISETP.LT.AND UP0, UPT, URZ, UR4, UPT ;  /* 0x000000043f00728c */ /* 0x000fe2000bf01270 */
[----:B------:R-:W0:Y:S01]  /*0910*/  I2F.RP R10, R6 ;  /* 0x00000006000a7306 */ /* 0x000e220000209400 */
[----:B------:R-:W-:Y:S02]  /*0920*/  USHF.R.S32.HI UR5, URZ, 0x1f, UR4 ;  /* 0x0000001f3f057899 */ /* 0x000fe40008011404 */
[----:B------:R-:W-:-:S07]  /*0930*/  ULEA.HI.SX32 UR4, UR4, 0x1, 0x1 ;  /* 0x0000000104047891 */ /* 0x000fce000f8f0a3f */
[----:B------:R-:W-:Y:S01]  /*0940*/  @!UP0 UIADD3 UR4, UR5, URZ, URZ ;  /* 0x0000003f05048290 */ /* 0x000fe2000fffe03f */
[----:B0-----:R-:W0:Y:S02]  /*0950*/  MUFU.RCP R8, R10 ;  /* 0x0000000a00087308 */ /* 0x001e240000001000 */
[----:B0-----:R-:W-:-:S06]  /*0960*/  IADD3 R8, R8, 0xffffffe, RZ ;  /* 0x0ffffffe08087810 */ /* 0x001fcc0007ffe0ff */
[----:B------:R-:W0:Y:S02]  /*0970*/  F2I.FTZ.U32.TRUNC.NTZ R9, R8 ;  /* 0x0000000800097305 */ /* 0x000e24000021f000 */
[--C-:B0-----:R-:W-:Y:S02]  /*0980*/  IMAD.MOV R3, RZ, RZ, -R9.reuse ;  /* 0x000000ffff037224 */ /* 0x101fe400078e0a09 */
[----:B------:R-:W-:Y:S02]  /*0990*/  IMAD.MOV.U32 R8, RZ, RZ, RZ ;  /* 0x000000ffff087224 */ /* 0x000fe400078e00ff */
[----:B------:R-:W-:Y:S01]  /*09a0*/  IMAD R4, R3, R6, RZ ;  /* 0x0000000603047224 */ /* 0x000fe200078e02ff */
[----:B------:R-:W-:Y:S02]  /*09b0*/  IABS R3, R2 ;  /* 0x0000000200037213 */ /* 0x000fe40000000000 */
[----:B------:R-:W-:Y:S01]  /*09c0*/  LOP3.LUT R2, R2, c[0x0][0x214], RZ, 0x3c, !PT ;  /* 0x0000850002027a12 */ /* 0x000fe200078e3cff */
[----:B------:R-:W-:-:S03]  /*09d0*/  IMAD.HI.U32 R4, R9, R4, R8 ;  /* 0x0000000409047227 */ /* 0x000fc600078e0008 */
[----:B------:R-:W-:Y:S01]  /*09e0*/  ISETP.GE.AND P2, PT, R2, RZ, PT ;  /* 0x000000ff0200720c */ /* 0x000fe20003f46270 */
[----:B------:R-:W-:Y:S02]  /*09f0*/  IMAD.MOV.U32 R7, RZ, RZ, R3 ;  /* 0x000000ffff077224 */ /* 0x000fe400078e0003 */
[----:B------:R-:W-:Y:S02]  /*0a00*/  IMAD.MOV.U32 R2, RZ, RZ, c[0x0][0x1c0] ;  /* 0x00007000ff027624 */ /* 0x000fe400078e00ff */
[----:B------:R-:W-:-:S04]  /*0a10*/  IMAD.HI.U32 R4, R4, R7, RZ ;  /* 0x0000000704047227 */ /* 0x000fc800078e00ff */
[----:B------:R-:W-:-:S04]  /*0a20*/  IMAD.MOV R3, RZ, RZ, -R4 ;  /* 0x000000ffff037224 */ /* 0x000fc800078e0a04 */
[----:B------:R-:W-:-:S05]  /*0a30*/  IMAD R3, R6, R3, R7 ;  /* 0x0000000306037224 */ /* 0x000fca00078e0207 */
[----:B------:R-:W-:-:S13]  /*0a40*/  ISETP.GT.U32.AND P1, PT, R6, R3, PT ;  /* 0x000000030600720c */ /* 0x000fda0003f24070 */
[----:B------:R-:W-:Y:S01]  /*0a50*/  @!P1 IMAD.IADD R3, R3, 0x1, -R6 ;  /* 0x0000000103039824 */ /* 0x000fe200078e0a06 */
[----:B------:R-:W-:Y:S02]  /*0a60*/  @!P1 IADD3 R4, R4, 0x1, RZ ;  /* 0x0000000104049810 */ /* 0x000fe40007ffe0ff */
[----:B------:R-:W-:Y:S02]  /*0a70*/  ISETP.NE.AND P1, PT, RZ, c[0x0][0x214], PT ;  /* 0x00008500ff007a0c */ /* 0x000fe40003f25270 */
[----:B------:R-:W-:Y:S02]  /*0a80*/  ISETP.GE.U32.AND P0, PT, R3, R6, PT ;  /* 0x000000060300720c */ /* 0x000fe40003f06070 */
[C---:B------:R-:W-:Y:S01]  /*0a90*/  IADD3 R6, R2.reuse, -0x1, RZ ;  /* 0xffffffff02067810 */ /* 0x040fe20007ffe0ff */
[----:B------:R-:W-:-:S10]  /*0aa0*/  IMAD R2, R2, c[0x0][0x214], RZ ;  /* 0x0000850002027a24 */ /* 0x000fd400078e02ff */
[----:B------:R-:W-:-:S05]  /*0ab0*/  @P0 IADD3 R4, R4, 0x1, RZ ;  /* 0x0000000104040810 */ /* 0x000fca0007ffe0ff */
[----:B------:R-:W-:Y:S01]  /*0ac0*/  @!P2 IMAD.MOV R4, RZ, RZ, -R4 ;  /* 0x000000ffff04a224 */ /* 0x000fe200078e0a04 */
[----:B------:R-:W-:-:S05]  /*0ad0*/  @!P1 LOP3.LUT R4, RZ, c[0x0][0x214], RZ, 0x33, !PT ;  /* 0x00008500ff049a12 */ /* 0x000fca00078e33ff */
[----:B------:R-:W-:-:S05]  /*0ae0*/  IMAD R3, R4, UR4, RZ ;  /* 0x0000000404037c24 */ /* 0x000fca000f8e02ff */
[-C--:B------:R-:W-:Y:S02]  /*0af0*/  IABS R11, R3.reuse ;  /* 0x00000003000b7213 */ /* 0x080fe40000000000 */
[----:B------:R-:W-:Y:S02]  /*0b00*/  IABS R7, R3 ;  /* 0x0000000300077213 */ /* 0x000fe40000000000 */
[----:B------:R-:W0:Y:S01]  /*0b10*/  I2F.RP R10, R11 ;  /* 0x0000000b000a7306 */ /* 0x000e220000209400 */
[----:B------:R-:W-:Y:S02]  /*0b20*/  IMAD.IADD R4, R6, 0x1, R11 ;  /* 0x0000000106047824 */ /* 0x000fe400078e020b */
[----:B------:R-:W-:-:S05]  /*0b30*/  IMAD.MOV R7, RZ, RZ, -R7 ;  /* 0x000000ffff077224 */ /* 0x000fca00078e0a07 */
[----:B0-----:R-:W0:Y:S02]  /*0b40*/  MUFU.RCP R14, R10 ;  /* 0x0000000a000e7308 */ /* 0x001e240000001000 */
[----:B0-----:R-:W-:-:S06]  /*0b50*/  IADD3 R14, R14, 0xffffffe, RZ ;  /* 0x0ffffffe0e0e7810 */ /* 0x001fcc0007ffe0ff */
[----:B------:R-:W0:Y:S02]  /*0b60*/  F2I.FTZ.U32.TRUNC.NTZ R15, R14 ;  /* 0x0000000e000f7305 */ /* 0x000e24000021f000 */
[----:B0-----:R-:W-:Y:S02]  /*0b70*/  IMAD.MOV R8, RZ, RZ, -R15 ;  /* 0x000000ffff087224 */ /* 0x001fe400078e0a0f */
[----:B------:R-:W-:Y:S02]  /*0b80*/  IMAD.MOV.U32 R14, RZ, RZ, RZ ;  /* 0x000000ffff0e7224 */ /* 0x000fe400078e00ff */
[----:B------:R-:W-:Y:S01]  /*0b90*/  IMAD R9, R8, R11, RZ ;  /* 0x0000000b08097224 */ /* 0x000fe200078e02ff */
[----:B------:R-:W-:-:S03]  /*0ba0*/  IABS R8, R4 ;  /* 0x0000000400087213 */ /* 0x000fc60000000000 */
[----:B------:R-:W-:-:S06]  /*0bb0*/  IMAD.HI.U32 R9, R15, R9, R14 ;  /* 0x000000090f097227 */ /* 0x000fcc00078e000e */
[----:B------:R-:W-:-:S04]  /*0bc0*/  IMAD.HI.U32 R15, R9, R8, RZ ;  /* 0x00000008090f7227 */ /* 0x000fc800078e00ff */
[----:B------:R-:W-:Y:S01]  /*0bd0*/  IMAD R8, R15, R7, R8 ;  /* 0x000000070f087224 */ /* 0x000fe200078e0208 */
[----:B------:R-:W-:-:S04]  /*0be0*/  LOP3.LUT R7, R4, R11, RZ, 0x3c, !PT ;  /* 0x0000000b04077212 */ /* 0x000fc800078e3cff */
[----:B------:R-:W-:Y:S02]  /*0bf0*/  ISETP.GT.U32.AND P1, PT, R11, R8, PT ;  /* 0x000000080b00720c */ /* 0x000fe40003f24070 */
[----:B------:R-:W-:-:S11]  /*0c00*/  ISETP.GE.AND P0, PT, R7, RZ, PT ;  /* 0x000000ff0700720c */ /* 0x000fd60003f06270 */
[----:B------:R-:W-:Y:S01]  /*0c10*/  @!P1 IMAD.IADD R8, R8, 0x1, -R11 ;  /* 0x0000000108089824 */ /* 0x000fe200078e0a0b */
[----:B------:R-:W-:Y:S02]  /*0c20*/  @!P1 IADD3 R15, R15, 0x1, RZ ;  /* 0x000000010f0f9810 */ /* 0x000fe40007ffe0ff */
[----:B------:R-:W-:Y:S02]  /*0c30*/  ISETP.NE.AND P1, PT, R3, RZ, PT ;  /* 0x000000ff0300720c */ /* 0x000fe40003f25270 */
        /* <DEDUP_REMOVED lines=18> */
[----:B------:R-:W-:Y:S02]  /*0d60*/  MOV R40, R20 ;  /* 0x0000001400287202 */ /* 0x000fe40000000f00 */
[----:B------:R-:W-:Y:S01]  /*0d70*/  MOV R41, R21 ;  /* 0x0000001500297202 */ /* 0x000fe20000000f00 */
[----:B------:R-:W-:Y:S05]  /*0d80*/  BRA `(.L_x_56) ;  /* 0x0000013000007947 */ /* 0x000fea0003800000 */
.L_x_55:
        /* <DEDUP_REMOVED lines=19> */
.L_x_56:
[----:B------:R-:W-:Y:S05]  /*0ec0*/  BSYNC B0 ;  /* 0x0000000000007941 */ /* 0x000fea0003800000 */
.L_x_54:
[-C--:B------:R-:W-:Y:S01]  /*0ed0*/  IABS R11, R2.reuse ;  /* 0x00000002000b7213 */ /* 0x080fe20000000000 */
[----:B------:R-:W-:Y:S01]  /*0ee0*/  BSSY B0, `(.L_x_57) ;  /* 0x000003b000007945 */ /* 0x000fe20003800000 */
[----:B------:R-:W-:Y:S02]  /*0ef0*/  IABS R7, R2 ;  /* 0x0000000200077213 */ /* 0x000fe40000000000 */
[----:B------:R-:W0:Y:S01]  /*0f00*/  I2F.RP R13, R11 ;  /* 0x0000000b000d7306 */ /* 0x000e220000209400 */
[----:B------:R-:W-:Y:S02]  /*0f10*/  IADD3 R8, R11, UR6, RZ ;  /* 0x000000060b087c10 */ /* 0x000fe4000fffe0ff */
[----:B------:R-:W-:Y:S02]  /*0f20*/  IMAD.MOV R7, RZ, RZ, -R7 ;  /* 0x000000ffff077224 */ /* 0x000fe400078e0a07 */
[----:B------:R-:W-:-:S03]  /*0f30*/  IABS R9, R8 ;  /* 0x0000000800097213 */ /* 0x000fc60000000000 */
        /* <DEDUP_REMOVED lines=34> */
.L_x_58:
        /* <DEDUP_REMOVED lines=19> */
.L_x_59:
[----:B------:R-:W-:Y:S05]  /*1290*/  BSYNC B0 ;  /* 0x0000000000007941 */ /* 0x000fea0003800000 */
.L_x_57:
[----:B------:R-:W0:Y:S01]  /*12a0*/  S2R R9, SR_TID.X ;  /* 0x0000000000097919 */ /* 0x000e220000002100 */
[----:B------:R-:W-:Y:S01]  /*12b0*/  IADD3 R18, P0, R12, -UR8, RZ ;  /* 0x800000080c127c10 */ /* 0x000fe2000ff1e0ff */
[----:B------:R-:W-:-:S03]  /*12c0*/  ULDC.64 UR10, c[0x0][0x118] ;  /* 0x00004600000a7ab9 */ /* 0x000fc60000000a00 */
[----:B------:R-:W-:Y:S02]  /*12d0*/  IADD3.X R7, R5, ~UR7, RZ, P0, !PT ;  /* 0x8000000705077c10 */ /* 0x000fe400087fe4ff */
[----:B0-----:R-:W-:-:S04]  /*12e0*/  SHF.R.S32.HI R22, RZ, 0x1f, R9 ;  /* 0x0000001fff167819 */ /* 0x001fc80000011409 */
[----:B------:R-:W-:-:S04]  /*12f0*/  LEA.HI R10, R22, R9, RZ, 0x2 ;  /* 0x00000009160a7211 */ /* 0x000fc800078f10ff */
[----:B------:R-:W-:Y:S02]  /*1300*/  LOP3.LUT R24, R10, 0xfffffffc, RZ, 0xc0, !PT ;  /* 0xfffffffc0a187812 */ /* 0x000fe400078ec0ff */
[----:B------:R-:W-:-:S03]  /*1310*/  SHF.R.S32.HI R10, RZ, 0x2, R10 ;  /* 0x00000002ff0a7819 */ /* 0x000fc6000001140a */
[----:B------:R-:W-:-:S05]  /*1320*/  IMAD.IADD R23, R9, 0x1, -R24 ;  /* 0x0000000109177824 */ /* 0x000fca00078e0a18 */
[----:B------:R-:W-:Y:S02]  /*1330*/  ISETP.GT.U32.AND P2, PT, R18, R23, PT ;  /* 0x000000171200720c */ /* 0x000fe40003f44070 */
[----:B------:R-:W-:Y:S02]  /*1340*/  SHF.R.S32.HI R18, RZ, 0x1f, R23 ;  /* 0x0000001fff127819 */ /* 0x000fe40000011417 */
[----:B------:R-:W-:Y:S02]  /*1350*/  IADD3 R32, P0, R23, UR8, RZ ;  /* 0x0000000817207c10 */ /* 0x000fe4000ff1e0ff */
[----:B------:R-:W-:Y:S02]  /*1360*/  ISETP.GT.AND.EX P2, PT, R7, R18, PT, P2 ;  /* 0x000000120700720c */ /* 0x000fe40003f44320 */
[C---:B------:R-:W-:Y:S02]  /*1370*/  IADD3 R7, R10.reuse, 0x20, RZ ;  /* 0x000000200a077810 */ /* 0x040fe40007ffe0ff */
[----:B------:R-:W-:-:S02]  /*1380*/  ISETP.GE.OR P3, PT, R10, c[0x0][0x314], !P2 ;  /* 0x0000c5000a007a0c */ /* 0x000fc40005766670 */
[----:B------:R-:W-:Y:S02]  /*1390*/  ISETP.GE.OR P2, PT, R7, c[0x0][0x314], !P2 ;  /* 0x0000c50007007a0c */ /* 0x000fe40005746670 */
[----:B------:R-:W-:-:S09]  /*13a0*/  IADD3.X R33, R18, UR7, RZ, P0, !PT ;  /* 0x0000000712217c10 */ /* 0x000fd200087fe4ff */
[----:B------:R-:W-:Y:S02]  /*13b0*/  @!P3 SHF.R.S32.HI R25, RZ, 0x1f, R10 ;  /* 0x0000001fff19b819 */ /* 0x000fe4000001140a */
[----:B------:R-:W-:Y:S01]  /*13c0*/  @!P2 SHF.R.S32.HI R19, RZ, 0x1f, R7 ;  /* 0x0000001fff13a819 */ /* 0x000fe20000011407 */
[--C-:B------:R-:W-:Y:S02]  /*13d0*/  @!P2 IMAD.MOV.U32 R26, RZ, RZ, R32.reuse ;  /* 0x000000ffff1aa224 */ /* 0x100fe400078e0020 */
[-C--:B------:R-:W-:Y:S02]  /*13e0*/  @!P3 IMAD R18, R25, R12.reuse, RZ ;  /* 0x0000000c1912b224 */ /* 0x080fe400078e02ff */
[--C-:B------:R-:W-:Y:S02]  /*13f0*/  @!P2 IMAD.MOV.U32 R27, RZ, RZ, R33.reuse ;  /* 0x000000ffff1ba224 */ /* 0x100fe400078e0021 */
[----:B------:R-:W-:Y:S02]  /*1400*/  @!P2 IMAD R24, R19, R12, RZ ;  /* 0x0000000c1318a224 */ /* 0x000fe400078e02ff */
[----:B------:R-:W-:-:S04]  /*1410*/  @!P3 IMAD.WIDE.U32 R32, R12, R10, R32 ;  /* 0x0000000a0c20b225 */ /* 0x000fc800078e0020 */
[----:B------:R-:W-:Y:S01]  /*1420*/  @!P3 IMAD R18, R10, R5, R18 ;  /* 0x000000050a12b224 */ /* 0x000fe200078e0212 */
[----:B------:R-:W-:Y:S01]  /*1430*/  @!P3 LEA R30, P1, R32, c[0x0][0x208], 0x2 ;  /* 0x00008200201eba11 */ /* 0x000fe200078210ff */
[----:B------:R-:W-:-:S04]  /*1440*/  @!P2 IMAD.WIDE.U32 R26, R12, R7, R26 ;  /* 0x000000070c1aa225 */ /* 0x000fc800078e001a */
[----:B------:R-:W-:Y:S01]  /*1450*/  @!P2 IMAD R7, R7, R5, R24 ;  /* 0x000000050707a224 */ /* 0x000fe200078e0218 */
[----:B------:R-:W-:Y:S01]  /*1460*/  @!P2 LEA R24, P0, R26, c[0x0][0x208], 0x2 ;  /* 0x000082001a18aa11 */ /* 0x000fe200078010ff */
[----:B------:R-:W-:Y:S02]  /*1470*/  @!P3 IMAD.IADD R18, R33, 0x1, R18 ;  /* 0x000000012112b824 */ /* 0x000fe400078e0212 */
[----:B------:R-:W-:Y:S02]  /*1480*/  @!P2 IMAD.IADD R7, R27, 0x1, R7 ;  /* 0x000000011b07a824 */ /* 0x000fe400078e0207 */
[----:B------:R-:W-:Y:S01]  /*1490*/  IMAD.MOV.U32 R19, RZ, RZ, -0x800000 ;  /* 0xff800000ff137424 */ /* 0x000fe200078e00ff */
[----:B------:R-:W-:Y:S01]  /*14a0*/  @!P3 LEA.HI.X R31, R32, c[0x0][0x20c], R18, 0x2, P1 ;  /* 0x00008300201fba11 */ /* 0x000fe200008f1412 */
[----:B------:R-:W-:Y:S01]  /*14b0*/  IMAD.MOV.U32 R18, RZ, RZ, -0x800000 ;  /* 0xff800000ff127424 */ /* 0x000fe200078e00ff */
[----:B------:R-:W-:-:S03]  /*14c0*/  @!P2 LEA.HI.X R25, R26, c[0x0][0x20c], R7, 0x2, P0 ;  /* 0x000083001a19aa11 */ /* 0x000fc600000f1407 */
[----:B------:R-:W2:Y:S04]  /*14d0*/  @!P3 LDG.E R19, [R30.64] ;  /* 0x0000000a1e13b981 */ /* 0x000ea8000c1e1900 */
[----:B------:R0:W3:Y:S01]  /*14e0*/  @!P2 LDG.E R18, [R24.64] ;  /* 0x0000000a1812a981 */ /* 0x0000e2000c1e1900 */
[C---:B------:R-:W-:Y:S01]  /*14f0*/  ISETP.GT.AND P0, PT, R9.reuse, 0xff, PT ;  /* 0x000000ff0900780c */ /* 0x040fe20003f04270 */
[----:B------:R-:W-:Y:S01]  /*1500*/  IMAD R23, R10, 0x5, R23 ;  /* 0x000000050a177824 */ /* 0x000fe200078e0217 */
[----:B------:R-:W-:Y:S01]  /*1510*/  ISETP.GT.AND P2, PT, R9, 0x7f, PT ;  /* 0x0000007f0900780c */ /* 0x000fe20003f44270 */
[----:B------:R-:W-:Y:S01]  /*1520*/  IMAD.MOV.U32 R33, RZ, RZ, -0x800000 ;  /* 0xff800000ff217424 */ /* 0x000fe200078e00ff */
[----:B------:R-:W-:Y:S01]  /*1530*/  LEA.HI R7, R22, R9, RZ, 0x5 ;  /* 0x0000000916077211 */ /* 0x000fe200078f28ff */
[----:B------:R-:W-:Y:S01]  /*1540*/  IMAD.MOV.U32 R34, RZ, RZ, -0x800000 ;  /* 0xff800000ff227424 */ /* 0x000fe200078e00ff */
[----:B------:R-:W-:Y:S01]  /*1550*/  IABS R10, c[0x0][0x214] ;  /* 0x00008500000a7a13 */ /* 0x000fe20000000000 */
[----:B------:R-:W-:Y:S01]  /*1560*/  ULDC.U8 UR4, c[0x0][0x329] ;  /* 0x0000ca4000047ab9 */ /* 0x000fe20000000000 */
[----:B------:R-:W-:Y:S01]  /*1570*/  LOP3.LUT R36, R7, 0xffffffe0, RZ, 0xc0, !PT ;  /* 0xffffffe007247812 */ /* 0x000fe200078ec0ff */
[----:B------:R-:W-:Y:S01]  /*1580*/  BSSY B1, `(.L_x_60) ;  /* 0x000025f000017945 */ /* 0x000fe20003800000 */
[----:B------:R-:W-:Y:S01]  /*1590*/  SHF.R.S32.HI R7, RZ, 0x5, R7 ;  /* 0x00000005ff077819 */ /* 0x000fe20000011407 */
[----:B------:R-:W0:Y:S01]  /*15a0*/  I2F.RP R28, R10 ;  /* 0x0000000a001c7306 */ /* 0x000e220000209400 */
[----:B------:R-:W-:Y:S01]  /*15b0*/  ISETP.GT.AND P4, PT, R2, RZ, PT ;  /* 0x000000ff0200720c */ /* 0x000fe20003f84270 */
[----:B------:R-:W-:-:S02]  /*15c0*/  IMAD.IADD R36, R9, 0x1, -R36 ;  /* 0x0000000109247824 */ /* 0x000fc400078e0a24 */
[----:B------:R-:W-:Y:S02]  /*15d0*/  IMAD.MOV.U32 R32, RZ, RZ, 0x7f800000 ;  /* 0x7f800000ff207424 */ /* 0x000fe400078e00ff */
[----:B------:R-:W-:Y:S02]  /*15e0*/  IMAD R27, R36, 0x5, R7 ;  /* 0x00000005241b7824 */ /* 0x000fe400078e0207 */
[----:B0-----:R-:W0:Y:S02]  /*15f0*/  MUFU.RCP R24, R28 ;  /* 0x0000001c00187308 */ /* 0x001e240000001000 */
[----:B0-----:R-:W-:Y:S01]  /*1600*/  IADD3 R24, R24, 0xffffffe, RZ ;  /* 0x0ffffffe18187810 */ /* 0x001fe20007ffe0ff */
[----:B--2---:R-:W-:Y:S04]  /*1610*/  @!P0 STS [R23.X4], R19 ;  /* 0x0000001317008388 */ /* 0x004fe80000004800 */
[----:B---3--:R0:W-:Y:S04]  /*1620*/  @!P2 STS [R23.X4+0x280], R18 ;  /* 0x000280121700a388 */ /* 0x0081e80000004800 */
[----:B------:R-:W-:Y:S01]  /*1630*/  BAR.SYNC.DEFER_BLOCKING 0x0 ;  /* 0x0000000000007b1d */ /* 0x000fe20000010000 */
[----:B0-----:R-:W-:-:S02]  /*1640*/  IABS R18, R8 ;  /* 0x0000000800127213 */ /* 0x001fc40000000000 */
[----:B------:R-:W-:-:S03]  /*1650*/  LOP3.LUT R8, R8, c[0x0][0x214], RZ, 0x3c, !PT ;  /* 0x0000850008087a12 */ /* 0x000fc600078e3cff */
[----:B------:R-:W-:Y:S04]  /*1660*/  @!P2 LDS R33, [R27.X4] ;  /* 0x000000001b21a984 */ /* 0x000fe80000004800 */
[----:B------:R-:W0:Y:S02]  /*1670*/  @!P2 LDS R34, [R27.X4+0x280] ;  /* 0x000280001b22a984 */ /* 0x000e240000004800 */
[----:B0-----:R-:W-:-:S05]  /*1680*/  FMNMX.FTZ R25, R33, R34, !PT ;  /* 0x0000002221197209 */ /* 0x001fca0007810000 */
[----:B------:R-:W0:Y:S02]  /*1690*/  SHFL.BFLY PT, R22, R25, 0x10, 0x1f ;  /* 0x0e001f0019167f89 */ /* 0x000e2400000e0000 */
[----:B0-----:R-:W-:Y:S02]  /*16a0*/  FMNMX.FTZ R22, R25, R22, !PT ;  /* 0x0000001619167209 */ /* 0x001fe40007810000 */
[----:B------:R-:W0:Y:S03]  /*16b0*/  F2I.FTZ.U32.TRUNC.NTZ R25, R24 ;  /* 0x0000001800197305 */ /* 0x000e26000021f000 */
[----:B------:R-:W1:Y:S01]  /*16c0*/  SHFL.BFLY PT, R31, R22, 0x8, 0x1f ;  /* 0x0d001f00161f7f89 */ /* 0x000e6200000e0000 */
[----:B0-----:R-:W-:Y:S02]  /*16d0*/  IMAD.MOV R19, RZ, RZ, -R25 ;  /* 0x000000ffff137224 */ /* 0x001fe400078e0a19 */
[----:B------:R-:W-:-:S02]  /*16e0*/  IMAD.MOV.U32 R24, RZ, RZ, RZ ;  /* 0x000000ffff187224 */ /* 0x000fc400078e00ff */
[----:B------:R-:W-:-:S04]  /*16f0*/  IMAD R19, R19, R10, RZ ;  /* 0x0000000a13137224 */ /* 0x000fc800078e02ff */
[----:B------:R-:W-:Y:S01]  /*1700*/  IMAD.HI.U32 R19, R25, R19, R24 ;  /* 0x0000001319137227 */ /* 0x000fe200078e0018 */
[----:B-1----:R-:W-:-:S05]  /*1710*/  FMNMX.FTZ R31, R22, R31, !PT ;  /* 0x0000001f161f7209 */ /* 0x002fca0007810000 */
[----:B------:R-:W-:Y:S01]  /*1720*/  IMAD.HI.U32 R19, R19, R18, RZ ;  /* 0x0000001213137227 */ /* 0x000fe200078e00ff */
[----:B------:R-:W0:Y:S03]  /*1730*/  SHFL.BFLY PT, R26, R31, 0x4, 0x1f ;  /* 0x0c801f001f1a7f89 */ /* 0x000e2600000e0000 */
[----:B------:R-:W-:-:S04]  /*1740*/  IMAD.MOV R25, RZ, RZ, -R19 ;  /* 0x000000ffff197224 */ /* 0x000fc800078e0a13 */
[----:B------:R-:W-:-:S05]  /*1750*/  IMAD R25, R10, R25, R18 ;  /* 0x000000190a197224 */ /* 0x000fca00078e0212 */
[----:B------:R-:W-:Y:S02]  /*1760*/  ISETP.GT.U32.AND P0, PT, R10, R25, PT ;  /* 0x000000190a00720c */ /* 0x000fe40003f04070 */
[----:B0-----:R-:W-:-:S11]  /*1770*/  FMNMX.FTZ R26, R31, R26, !PT ;  /* 0x0000001a1f1a7209 */ /* 0x001fd60007810000 */
[----:B------:R-:W-:Y:S01]  /*1780*/  @!P0 IMAD.IADD R25, R25, 0x1, -R10 ;  /* 0x0000000119198824 */ /* 0x000fe200078e0a0a */
[----:B------:R-:W-:Y:S02]  /*1790*/  @!P0 IADD3 R19, R19, 0x1, RZ ;  /* 0x0000000113138810 */ /* 0x000fe40007ffe0ff */
[----:B------:R-:W-:Y:S01]  /*17a0*/  ISETP.NE.AND P0, PT, RZ, c[0x0][0x214], PT ;  /* 0x00008500ff007a0c */ /* 0x000fe20003f05270 */
[----:B------:R-:W0:Y:S01]  /*17b0*/  SHFL.BFLY PT, R23, R26, 0x2, 0x1f ;  /* 0x0c401f001a177f89 */ /* 0x000e2200000e0000 */
[----:B------:R-:W-:-:S13]  /*17c0*/  ISETP.GE.U32.AND P3, PT, R25, R10, PT ;  /* 0x0000000a1900720c */ /* 0x000fda0003f66070 */
[----:B------:R-:W-:Y:S02]  /*17d0*/  @P3 IADD3 R19, R19, 0x1, RZ ;  /* 0x0000000113133810 */ /* 0x000fe40007ffe0ff */
[----:B0-----:R-:W-:-:S05]  /*17e0*/  FMNMX.FTZ R23, R26, R23, !PT ;  /* 0x000000171a177209 */ /* 0x001fca0007810000 */
[----:B------:R-:W0:Y:S02]  /*17f0*/  SHFL.BFLY PT, R22, R23, 0x1, 0x1f ;  /* 0x0c201f0017167f89 */ /* 0x000e2400000e0000 */
[----:B0-----:R-:W-:-:S04]  /*1800*/  FMNMX.FTZ R22, R23, R22, !PT ;  /* 0x0000001617167209 */ /* 0x001fc80007810000 */
[----:B------:R-:W-:-:S04]  /*1810*/  FSETP.NEU.FTZ.AND P1, PT, R22, -INF , PT ;  /* 0xff8000001600780b */ /* 0x000fc80003f3d000 */
[----:B------:R-:W-:Y:S02]  /*1820*/  FSEL R18, R22, RZ, P1 ;  /* 0x000000ff16127208 */ /* 0x000fe40000800000 */
[----:B------:R-:W-:Y:S02]  /*1830*/  ISETP.GE.AND P1, PT, R8, RZ, PT ;  /* 0x000000ff0800720c */ /* 0x000fe40003f26270 */
[----:B------:R-:W-:Y:S01]  /*1840*/  SHF.R.S32.HI R8, RZ, 0x1f, R2 ;  /* 0x0000001fff087819 */ /* 0x000fe20000011402 */
[----:B------:R-:W-:Y:S01]  /*1850*/  FADD.FTZ R22, -R18, R33 ;  /* 0x0000002112167221 */ /* 0x000fe20000010100 */
[----:B------:R-:W-:Y:S01]  /*1860*/  LEA.HI.SX32 R2, R2, 0x1, 0x1 ;  /* 0x0000000102027811 */ /* 0x000fe200078f0aff */
[----:B------:R-:W-:Y:S02]  /*1870*/  FADD.FTZ R10, -R18, R34 ;  /* 0x00000022120a7221 */ /* 0x000fe40000010100 */
[----:B------:R-:W-:Y:S02]  /*1880*/  FMUL.FTZ R22, R22, 1.4426950216293334961 ;  /* 0x3fb8aa3b16167820 */ /* 0x000fe40000410000 */
[----:B------:R-:W-:-:S02]  /*1890*/  FMUL.FTZ R10, R10, 1.4426950216293334961 ;  /* 0x3fb8aa3b0a0a7820 */ /* 0x000fc40000410000 */
[----:B------:R-:W-:Y:S01]  /*18a0*/  @!P4 IMAD.MOV R2, RZ, RZ, R8 ;  /* 0x000000ffff02c224 */ /* 0x000fe200078e0208 */
[----:B------:R-:W-:Y:S01]  /*18b0*/  IABS R8, c[0x0][0x1c0] ;  /* 0x0000700000087a13 */ /* 0x000fe20000000000 */
[----:B------:R-:W-:Y:S01]  /*18c0*/  MUFU.EX2 R22, R22 ;  /* 0x0000001600167308 */ /* 0x000fe20000000800 */
[----:B------:R-:W-:Y:S01]  /*18d0*/  @!P1 IMAD.MOV R19, RZ, RZ, -R19 ;  /* 0x000000ffff139224 */ /* 0x000fe200078e0a13 */
[----:B------:R-:W-:-:S05]  /*18e0*/  @!P0 LOP3.LUT R19, RZ, c[0x0][0x214], RZ, 0x33, !PT ;  /* 0x00008500ff138a12 */ /* 0x000fca00078e33ff */
[----:B------:R-:W-:Y:S01]  /*18f0*/  IMAD R2, R2, R19, RZ ;  /* 0x0000001302027224 */ /* 0x000fe200078e02ff */
[----:B------:R-:W0:Y:S04]  /*1900*/  MUFU.EX2 R31, R10 ;  /* 0x0000000a001f7308 */ /* 0x000e280000000800 */
[-C--:B------:R-:W-:Y:S02]  /*1910*/  IABS R19, R2.reuse ;  /* 0x0000000200137213 */ /* 0x080fe40000000000 */
[----:B------:R-:W-:Y:S02]  /*1920*/  IABS R28, R2 ;  /* 0x00000002001c7213 */ /* 0x000fe40000000000 */
[----:B------:R-:W1:Y:S01]  /*1930*/  I2F.U32.RP R25, R8 ;  /* 0x0000000800197306 */ /* 0x000e620000209000 */
[----:B------:R-:W-:-:S02]  /*1940*/  ISETP.NE.AND P6, PT, R2, RZ, PT ;  /* 0x000000ff0200720c */ /* 0x000fc40003fc5270 */
[----:B------:R-:W-:Y:S02]  /*1950*/  IMAD.MOV R28, RZ, RZ, -R28 ;  /* 0x000000ffff1c7224 */ /* 0x000fe400078e0a1c */
[----:B0-----:R-:W-:-:S03]  /*1960*/  FADD.FTZ R31, R22, R31 ;  /* 0x0000001f161f7221 */ /* 0x001fc60000010000 */
[----:B------:R-:W0:Y:S02]  /*1970*/  I2F.RP R22, R19 ;  /* 0x0000001300167306 */ /* 0x000e240000209400 */
[----:B------:R-:W2:Y:S06]  /*1980*/  SHFL.BFLY PT, R24, R31, 0x10, 0x1f ;  /* 0x0e001f001f187f89 */ /* 0x000eac00000e0000 */
[----:B-1----:R-:W1:Y:S08]  /*1990*/  MUFU.RCP R38, R25 ;  /* 0x0000001900267308 */ /* 0x002e700000001000 */
[----:B0-----:R-:W0:Y:S01]  /*19a0*/  MUFU.RCP R10, R22 ;  /* 0x00000016000a7308 */ /* 0x001e220000001000 */
[----:B-1----:R-:W-:Y:S01]  /*19b0*/  IADD3 R38, R38, 0xffffffe, RZ ;  /* 0x0ffffffe26267810 */ /* 0x002fe20007ffe0ff */
[----:B--2---:R-:W-:-:S06]  /*19c0*/  FADD.FTZ R24, R31, R24 ;  /* 0x000000181f187221 */ /* 0x004fcc0000010000 */
[----:B------:R1:W-:Y:S01]  /*19d0*/  F2I.FTZ.U32.TRUNC.NTZ R39, R38 ;  /* 0x0000002600277305 */ /* 0x0003e2000021f000 */
[----:B------:R-:W2:Y:S01]  /*19e0*/  SHFL.BFLY PT, R23, R24, 0x8, 0x1f ;  /* 0x0d001f0018177f89 */ /* 0x000ea200000e0000 */
[----:B0-----:R-:W-:Y:S01]  /*19f0*/  IADD3 R42, R10, 0xffffffe, RZ ;  /* 0x0ffffffe0a2a7810 */ /* 0x001fe20007ffe0ff */
[----:B------:R-:W-:Y:S01]  /*1a00*/  IMAD.IADD R22, R6, 0x1, R19 ;  /* 0x0000000106167824 */ /* 0x000fe200078e0213 */
[----:B------:R-:W-:-:S04]  /*1a10*/  IABS R6, R4 ;  /* 0x0000000400067213 */ /* 0x000fc80000000000 */
[----:B------:R-:W0:Y:S01]  /*1a20*/  F2I.FTZ.U32.TRUNC.NTZ R43, R42 ;  /* 0x0000002a002b7305 */ /* 0x000e22000021f000 */
[----:B------:R-:W-:Y:S01]  /*1a30*/  LOP3.LUT R4, R4, c[0x0][0x1c0], RZ, 0x3c, !PT ;  /* 0x0000700004047a12 */ /* 0x000fe200078e3cff */
[----:B-1----:R-:W-:Y:S02]  /*1a40*/  IMAD.MOV.U32 R38, RZ, RZ, RZ ;  /* 0x000000ffff267224 */ /* 0x002fe400078e00ff */
[----:B0-----:R-:W-:Y:S02]  /*1a50*/  IMAD.MOV R10, RZ, RZ, -R43 ;  /* 0x000000ffff0a7224 */ /* 0x001fe400078e0a2b */
[----:B------:R-:W-:Y:S02]  /*1a60*/  IMAD.MOV.U32 R42, RZ, RZ, RZ ;  /* 0x000000ffff2a7224 */ /* 0x000fe400078e00ff */
[----:B--2---:R-:W-:Y:S01]  /*1a70*/  FADD.FTZ R23, R24, R23 ;  /* 0x0000001718177221 */ /* 0x004fe20000010000 */
[----:B------:R-:W-:Y:S01]  /*1a80*/  IABS R24, R22 ;  /* 0x0000001600187213 */ /* 0x000fe20000000000 */
[----:B------:R-:W-:Y:S01]  /*1a90*/  IMAD R31, R10, R19, RZ ;  /* 0x000000130a1f7224 */ /* 0x000fe200078e02ff */
[----:B------:R-:W-:-:S02]  /*1aa0*/  IABS R10, c[0x0][0x1c0] ;  /* 0x00007000000a7a13 */ /* 0x000fc40000000000 */
[----:B------:R-:W0:Y:S01]  /*1ab0*/  SHFL.BFLY PT, R26, R23, 0x4, 0x1f ;  /* 0x0c801f00171a7f89 */ /* 0x000e2200000e0000 */
[----:B------:R-:W-:-:S04]  /*1ac0*/  IMAD.HI.U32 R31, R43, R31, R42 ;  /* 0x0000001f2b1f7227 */ /* 0x000fc800078e002a */
[----:B------:R-:W-:Y:S02]  /*1ad0*/  IMAD.MOV R10, RZ, RZ, -R10 ;  /* 0x000000ffff0a7224 */ /* 0x000fe400078e0a0a */
[----:B------:R-:W-:-:S04]  /*1ae0*/  IMAD.HI.U32 R31, R31, R24, RZ ;  /* 0x000000181f1f7227 */ /* 0x000fc800078e00ff */
[----:B------:R-:W-:-:S05]  /*1af0*/  IMAD R28, R31, R28, R24 ;  /* 0x0000001c1f1c7224 */ /* 0x000fca00078e0218 */
[----:B------:R-:W-:Y:S01]  /*1b00*/  ISETP.GT.U32.AND P3, PT, R19, R28, PT ;  /* 0x0000001c1300720c */ /* 0x000fe20003f64070 */
[----:B0-----:R-:W-:Y:S02]  /*1b10*/  FADD.FTZ R26, R23, R26 ;  /* 0x0000001a171a7221 */ /* 0x001fe40000010000 */
[----:B------:R-:W-:-:S03]  /*1b20*/  IMAD.MOV R23, RZ, RZ, -R39 ;  /* 0x000000ffff177224 */ /* 0x000fc600078e0a27 */
[----:B------:R-:W0:Y:S01]  /*1b30*/  SHFL.BFLY PT, R25, R26, 0x2, 0x1f ;  /* 0x0c401f001a197f89 */ /* 0x000e2200000e0000 */
[----:B------:R-:W-:-:S06]  /*1b40*/  IMAD R23, R23, R8, RZ ;  /* 0x0000000817177224 */ /* 0x000fcc00078e02ff */
[----:B------:R-:W-:Y:S01]  /*1b50*/  @!P3 IADD3 R31, R31, 0x1, RZ ;  /* 0x000000011f1fb810 */ /* 0x000fe20007ffe0ff */
[----:B------:R-:W-:Y:S02]  /*1b60*/  @!P3 IMAD.IADD R28, R28, 0x1, -R19 ;  /* 0x000000011c1cb824 */ /* 0x000fe400078e0a13 */
[----:B------:R-:W-:-:S03]  /*1b70*/  IMAD.HI.U32 R23, R39, R23, R38 ;  /* 0x0000001727177227 */ /* 0x000fc600078e0026 */
[----:B------:R-:W-:-:S03]  /*1b80*/  ISETP.GE.U32.AND P4, PT, R28, R19, PT ;  /* 0x000000131c00720c */ /* 0x000fc60003f86070 */
[----:B------:R-:W-:-:S04]  /*1b90*/  IMAD.HI.U32 R35, R23, R6, RZ ;  /* 0x0000000617237227 */ /* 0x000fc800078e00ff */
[----:B------:R-:W-:Y:S01]  /*1ba0*/  IMAD R37, R35, R10, R6 ;  /* 0x0000000a23257224 */ /* 0x000fe200078e0206 */
[C---:B------:R-:W-:Y:S01]  /*1bb0*/  LOP3.LUT R6, R22.reuse, R19, RZ, 0x3c, !PT ;  /* 0x0000001316067212 */ /* 0x040fe200078e3cff */
[----:B------:R-:W-:Y:S01]  /*1bc0*/  IMAD.HI.U32 R23, R23, R24, RZ ;  /* 0x0000001817177227 */ /* 0x000fe200078e00ff */
[----:B------:R-:W-:Y:S02]  /*1bd0*/  LOP3.LUT R22, R22, c[0x0][0x1c0], RZ, 0x3c, !PT ;  /* 0x0000700016167a12 */ /* 0x000fe400078e3cff */
[----:B------:R-:W-:Y:S01]  /*1be0*/  ISETP.GE.AND P5, PT, R6, RZ, PT ;  /* 0x000000ff0600720c */ /* 0x000fe20003fa6270 */
[----:B------:R-:W-:Y:S01]  /*1bf0*/  IMAD R39, R23, R10, R24 ;  /* 0x0000000a17277224 */ /* 0x000fe200078e0218 */
[----:B------:R-:W-:Y:S01]  /*1c00*/  ISETP.GT.U32.AND P0, PT, R8, R37, PT ;  /* 0x000000250800720c */ /* 0x000fe20003f04070 */
[----:B0-----:R-:W-:Y:S01]  /*1c10*/  FADD.FTZ R25, R26, R25 ;  /* 0x000000191a197221 */ /* 0x001fe20000010000 */
[----:B------:R-:W-:Y:S02]  /*1c20*/  @P4 IADD3 R31, R31, 0x1, RZ ;  /* 0x000000011f1f4810 */ /* 0x000fe40007ffe0ff */
[----:B------:R-:W-:-:S02]  /*1c30*/  ISETP.GT.U32.AND P1, PT, R8, R39, PT ;  /* 0x000000270800720c */ /* 0x000fc40003f24070 */
[----:B------:R-:W0:Y:S01]  /*1c40*/  SHFL.BFLY PT, R6, R25, 0x1, 0x1f ;  /* 0x0c201f0019067f89 */ /* 0x000e2200000e0000 */
[----:B------:R-:W-:Y:S02]  /*1c50*/  ISETP.GT.AND P4, PT, R3, RZ, PT ;  /* 0x000000ff0300720c */ /* 0x000fe40003f84270 */
[----:B------:R-:W-:Y:S02]  /*1c60*/  SHF.R.S32.HI R10, RZ, 0x1f, R3 ;  /* 0x0000001fff0a7819 */ /* 0x000fe40000011403 */
[----:B------:R-:W-:Y:S01]  /*1c70*/  @!P5 IMAD.MOV R31, RZ, RZ, -R31 ;  /* 0x000000ffff1fd224 */ /* 0x000fe200078e0a1f */
[----:B------:R-:W-:Y:S01]  /*1c80*/  @!P6 LOP3.LUT R31, RZ, R19, RZ, 0x33, !PT ;  /* 0x00000013ff1fe212 */ /* 0x000fe200078e33ff */
[--C-:B------:R-:W-:Y:S01]  /*1c90*/  @!P0 IMAD.IADD R37, R37, 0x1, -R8.reuse ;  /* 0x0000000125258824 */ /* 0x100fe200078e0a08 */
[----:B------:R-:W-:Y:S02]  /*1ca0*/  @!P0 IADD3 R35, R35, 0x1, RZ ;  /* 0x0000000123238810 */ /* 0x000fe40007ffe0ff */
[----:B------:R-:W-:Y:S01]  /*1cb0*/  ISETP.GE.AND P0, PT, R4, RZ, PT ;  /* 0x000000ff0400720c */ /* 0x000fe20003f06270 */
[----:B------:R-:W-:Y:S01]  /*1cc0*/  IMAD.MOV.U32 R4, RZ, RZ, c[0x0][0x214] ;  /* 0x00008500ff047624 */ /* 0x000fe200078e00ff */
[----:B------:R-:W-:Y:S01]  /*1cd0*/  ISETP.GE.U32.AND P3, PT, R37, R8, PT ;  /* 0x000000082500720c */ /* 0x000fe20003f66070 */
[----:B------:R-:W-:Y:S01]  /*1ce0*/  @!P1 IMAD.IADD R39, R39, 0x1, -R8 ;  /* 0x0000000127279824 */ /* 0x000fe200078e0a08 */
[----:B------:R-:W-:-:S02]  /*1cf0*/  @!P1 IADD3 R23, R23, 0x1, RZ ;  /* 0x0000000117179810 */ /* 0x000fc40007ffe0ff */
[----:B------:R-:W-:Y:S02]  /*1d00*/  ISETP.GE.AND P1, PT, R22, RZ, PT ;  /* 0x000000ff1600720c */ /* 0x000fe40003f26270 */
[----:B------:R-:W-:Y:S02]  /*1d10*/  ISETP.GE.U32.AND P5, PT, R39, R8, PT ;  /* 0x000000082700720c */ /* 0x000fe40003fa6070 */
[----:B------:R-:W-:Y:S01]  /*1d20*/  LEA.HI.SX32 R8, R3, 0x1, 0x1 ;  /* 0x0000000103087811 */ /* 0x000fe200078f0aff */
[----:B------:R-:W-:Y:S01]  /*1d30*/  @!P4 IMAD.MOV R8, RZ, RZ, R10 ;  /* 0x000000ffff08c224 */ /* 0x000fe200078e020a */
[----:B------:R-:W-:Y:S02]  /*1d40*/  LOP3.LUT R10, RZ, c[0x0][0x1c0], RZ, 0x33, !PT ;  /* 0x00007000ff0a7a12 */ /* 0x000fe400078e33ff */
[----:B------:R-:W-:Y:S01]  /*1d50*/  SHF.R.S32.HI R24, RZ, 0x1f, R2 ;  /* 0x0000001fff187819 */ /* 0x000fe20000011402 */
[----:B0-----:R-:W-:Y:S01]  /*1d60*/  FADD.FTZ R6, R25, R6 ;  /* 0x0000000619067221 */ /* 0x001fe20000010000 */
[----:B------:R-:W-:-:S02]  /*1d70*/  @P3 IADD3 R35, R35, 0x1, RZ ;  /* 0x0000000123233810 */ /* 0x000fc40007ffe0ff */
[----:B------:R-:W-:Y:S02]  /*1d80*/  ISETP.NE.AND P3, PT, RZ, UR4, PT ;  /* 0x00000004ff007c0c */ /* 0x000fe4000bf65270 */
[----:B------:R-:W-:Y:S01]  /*1d90*/  FSETP.NE.FTZ.AND P4, PT, R6, RZ, PT ;  /* 0x000000ff0600720b */ /* 0x000fe20003f95000 */
[----:B------:R-:W-:Y:S01]  /*1da0*/  @!P0 IMAD.MOV R35, RZ, RZ, -R35 ;  /* 0x000000ffff238224 */ /* 0x000fe200078e0a23 */
[----:B------:R-:W-:Y:S02]  /*1db0*/  @P5 IADD3 R23, R23, 0x1, RZ ;  /* 0x0000000117175810 */ /* 0x000fe40007ffe0ff */
[C---:B------:R-:W-:Y:S02]  /*1dc0*/  LOP3.LUT P5, RZ, R9.reuse, 0x1f, RZ, 0xc0, !PT ;  /* 0x0000001f09ff7812 */ /* 0x040fe400078ac0ff */
[----:B------:R-:W-:Y:S01]  /*1dd0*/  ISETP.GT.AND P0, PT, R2, RZ, PT ;  /* 0x000000ff0200720c */ /* 0x000fe20003f04270 */
[----:B------:R-:W-:Y:S01]  /*1de0*/  @!P1 IMAD.MOV R23, RZ, RZ, -R23 ;  /* 0x000000ffff179224 */ /* 0x000fe200078e0a17 */
[----:B------:R-:W-:-:S02]  /*1df0*/  ISETP.GT.OR P5, PT, R9, 0x7f, P5 ;  /* 0x0000007f0900780c */ /* 0x000fc40002fa4670 */
[----:B------:R-:W-:Y:S02]  /*1e00*/  ISETP.NE.AND P1, PT, RZ, c[0x0][0x1c0], PT ;  /* 0x00007000ff007a0c */ /* 0x000fe40003f25270 */
[----:B------:R-:W-:Y:S01]  /*1e10*/  SEL R4, R4, 0x1, !P3 ;  /* 0x0000000104047807 */ /* 0x000fe20005800000 */
[----:B------:R0:W1:Y:S01]  /*1e20*/  @P4 MUFU.LG2 R19, R6 ;  /* 0x0000000600134308 */ /* 0x0000620000000c00 */
[C---:B------:R-:W-:Y:S02]  /*1e30*/  SEL R35, R10.reuse, R35, !P1 ;  /* 0x000000230a237207 */ /* 0x040fe40004800000 */
[----:B------:R-:W-:Y:S02]  /*1e40*/  SEL R23, R10, R23, !P1 ;  /* 0x000000170a177207 */ /* 0x000fe40004800000 */
[----:B------:R-:W-:Y:S01]  /*1e50*/  ISETP.LT.U32.AND P1, PT, R20, R31, PT ;  /* 0x0000001f1400720c */ /* 0x000fe20003f21070 */
[-C--:B------:R-:W-:Y:S01]  /*1e60*/  IMAD R35, R35, R4.reuse, RZ ;  /* 0x0000000423237224 */ /* 0x080fe200078e02ff */
[----:B------:R-:W-:Y:S01]  /*1e70*/  SHF.R.S32.HI R9, RZ, 0x1f, R31 ;  /* 0x0000001fff097819 */ /* 0x000fe2000001141f */
[----:B------:R-:W-:Y:S01]  /*1e80*/  IMAD R23, R23, R4, RZ ;  /* 0x0000000417177224 */ /* 0x000fe200078e02ff */
[----:B------:R-:W-:Y:S01]  /*1e90*/  LEA.HI.SX32 R22, R2, 0x1, 0x1 ;  /* 0x0000000102167811 */ /* 0x000fe200078f0aff */
[----:B------:R-:W-:Y:S01]  /*1ea0*/  @!P0 IMAD.MOV R22, RZ, RZ, R24 ;  /* 0x000000ffff168224 */ /* 0x000fe200078e0218 */
[----:B------:R-:W-:Y:S01]  /*1eb0*/  ISETP.LT.AND.EX P1, PT, R21, R9, PT, P1 ;  /* 0x000000091500720c */ /* 0x000fe20003f21310 */
[----:B------:R-:W-:-:S03]  /*1ec0*/  IMAD R8, R8, R35, RZ ;  /* 0x0000002308087224 */ /* 0x000fc600078e02ff */
[----:B------:R-:W-:Y:S01]  /*1ed0*/  SEL R10, R20, R31, P1 ;  /* 0x0000001f140a7207 */ /* 0x000fe20000800000 */
[----:B0-----:R-:W-:Y:S01]  /*1ee0*/  IMAD R6, R23, R22, RZ ;  /* 0x0000001617067224 */ /* 0x001fe200078e02ff */
[----:B------:R-:W-:Y:S01]  /*1ef0*/  SEL R9, R21, R9, P1 ;  /* 0x0000000915097207 */ /* 0x000fe20000800000 */
[----:B-1----:R-:W-:Y:S01]  /*1f00*/  @P4 FFMA.FTZ R32, R19, 0.69314718246459960938, R18 ;  /* 0x3f31721813204823 */ /* 0x002fe20000010012 */
[----:B------:R-:W-:Y:S05]  /*1f10*/  @P5 BRA `(.L_x_61) ;  /* 0x00001c5000005947 */ /* 0x000fea0003800000 */
[----:B------:R-:W-:Y:S01]  /*1f20*/  ULDC.U8 UR4, c[0x0][0x328] ;  /* 0x0000ca0000047ab9 */ /* 0x000fe20000000000 */
[C---:B------:R-:W-:Y:S02]  /*1f30*/  IADD3 R38, P0, R7.reuse, UR8, RZ ;  /* 0x0000000807267c10 */ /* 0x040fe4000ff1e0ff */
        /* <DEDUP_REMOVED lines=34> */
[----:B------:R-:W-:Y:S05]  /*2160*/  CALL.REL.NOINC `($__internal_1_$__cuda_sm20_div_s64) ;  /* 0x0000228000007944 */ /* 0x000fea0003c00000 */
        /* <DEDUP_REMOVED lines=9> */
.L_x_64:
        /* <DEDUP_REMOVED lines=22> */
.L_x_65:
[----:B------:R-:W-:Y:S05]  /*2360*/  BSYNC B0 ;  /* 0x0000000000007941 */ /* 0x000fea0003800000 */
.L_x_63:
        /* <DEDUP_REMOVED lines=19> */
.L_x_67:
        /* <DEDUP_REMOVED lines=22> */
.L_x_68:
[----:B------:R-:W-:Y:S05]  /*2600*/  BSYNC B0 ;  /* 0x0000000000007941 */ /* 0x000fea0003800000 */
.L_x_66:
        /* <DEDUP_REMOVED lines=11> */
[----:B------:R-:W-:Y:S05]  /*26c0*/  CALL.REL.NOINC `($__internal_1_$__cuda_sm20_div_s64) ;  /* 0x00001d2000007944 */ /* 0x000fea0003c00000 */
[----:B------:R-:W-:-:S04]  /*26d0*/  IADD3 R19, P0, RZ, -R20, RZ ;  /* 0x80000014ff137210 */ /* 0x000fc80007f1e0ff */
[----:B------:R-:W-:Y:S01]  /*26e0*/  IADD3.X R18, RZ, ~R21, RZ, P0, !PT ;  /* 0x80000015ff127210 */ /* 0x000fe200007fe4ff */
[----:B------:R-:W-:-:S04]  /*26f0*/  IMAD.WIDE.U32 R42, R5, R19, R42 ;  /* 0x00000013052a7225 */ /* 0x000fc800078e002a */
[----:B------:R-:W-:-:S04]  /*2700*/  IMAD R18, R18, R5, RZ ;  /* 0x0000000512127224 */ /* 0x000fc800078e02ff */
[----:B------:R-:W-:-:S05]  /*2710*/  IMAD R4, R4, R19, R18 ;  /* 0x0000001304047224 */ /* 0x000fca00078e0212 */
[----:B------:R-:W-:Y:S01]  /*2720*/  IADD3 R4, R43, R4, RZ ;  /* 0x000000042b047210 */ /* 0x000fe20007ffe0ff */
[----:B------:R-:W-:Y:S05]  /*2730*/  BRA `(.L_x_71) ;  /* 0x0000016000007947 */ /* 0x000fea0003800000 */
.L_x_70:
        /* <DEDUP_REMOVED lines=22> */
.L_x_71:
[----:B------:R-:W-:Y:S05]  /*28a0*/  BSYNC B0 ;  /* 0x0000000000007941 */ /* 0x000fea0003800000 */
.L_x_69:
[-C--:B------:R-:W-:Y:S01]  /*28b0*/  IMAD R5, R41, R17.reuse, RZ ;  /* 0x0000001129057224 */ /* 0x080fe200078e02ff */
[----:B------:R-:W-:Y:S01]  /*28c0*/  SHF.R.S32.HI R19, RZ, 0x1f, R29 ;  /* 0x0000001fff137819 */ /* 0x000fe2000001141d */
[C---:B------:R-:W-:Y:S01]  /*28d0*/  IMAD.WIDE.U32 R46, R40.reuse, R17, RZ ;  /* 0x00000011282e7225 */ /* 0x040fe200078e00ff */
[----:B------:R-:W-:Y:S01]  /*28e0*/  ULDC.U8 UR6, c[0x0][0x329] ;  /* 0x0000ca4000067ab9 */ /* 0x000fe20000000000 */
[----:B------:R-:W-:Y:S01]  /*28f0*/  BSSY B0, `(.L_x_72) ;  /* 0x0000046000007945 */ /* 0x000fe20003800000 */
[----:B------:R-:W-:Y:S01]  /*2900*/  UISETP.NE.AND UP0, UPT, UR6, URZ, UPT ;  /* 0x0000003f0600728c */ /* 0x000fe2000bf05270 */
[----:B------:R-:W-:Y:S01]  /*2910*/  IMAD R5, R40, R16, R5 ;  /* 0x0000001028057224 */ /* 0x000fe200078e0205 */
[----:B------:R-:W-:Y:S01]  /*2920*/  ULDC.64 UR4, c[0x0][0x210] ;  /* 0x0000840000047ab9 */ /* 0x000fe20000000a00 */
[----:B------:R-:W-:Y:S01]  /*2930*/  IMAD R0, R0, R29, RZ ;  /* 0x0000001d00007224 */ /* 0x000fe200078e02ff */
[----:B------:R-:W-:Y:S02]  /*2940*/  UIMAD UR4, UR4, UR5, URZ ;  /* 0x00000005040472a4 */ /* 0x000fe4000f8e023f */
[----:B------:R-:W-:Y:S01]  /*2950*/  IADD3 R18, R47, R5, RZ ;  /* 0x000000052f127210 */ /* 0x000fe20007ffe0ff */
[----:B------:R-:W-:Y:S01]  /*2960*/  IMAD R19, R19, R38, R0 ;  /* 0x0000002613137224 */ /* 0x000fe200078e0200 */
[----:B------:R-:W-:Y:S01]  /*2970*/  USEL UR5, UR5, 0x1, !UP0 ;  /* 0x0000000105057887 */ /* 0x000fe2000c000000 */
[----:B------:R-:W-:Y:S01]  /*2980*/  IMAD.WIDE.U32 R38, R38, R29, RZ ;  /* 0x0000001d26267225 */ /* 0x000fe200078e00ff */
[----:B------:R-:W-:-:S02]  /*2990*/  USHF.R.S32.HI UR9, URZ, 0x1f, UR4 ;  /* 0x0000001f3f097899 */ /* 0x000fc40008011404 */
[----:B------:R-:W-:Y:S01]  /*29a0*/  USHF.R.S32.HI UR6, URZ, 0x1f, UR5 ;  /* 0x0000001f3f067899 */ /* 0x000fe20008011405 */
[-C--:B------:R-:W-:Y:S02]  /*29b0*/  IMAD R25, R18, R15.reuse, RZ ;  /* 0x0000000f12197224 */ /* 0x080fe400078e02ff */
[----:B------:R-:W-:Y:S02]  /*29c0*/  IMAD R23, R4, UR4, RZ ;  /* 0x0000000404177c24 */ /* 0x000fe4000f8e02ff */
[----:B------:R-:W-:Y:S02]  /*29d0*/  IMAD R25, R14, R46, R25 ;  /* 0x0000002e0e197224 */ /* 0x000fe400078e0219 */
[----:B------:R-:W-:-:S04]  /*29e0*/  IMAD.WIDE.U32 R46, R46, R15, RZ ;  /* 0x0000000f2e2e7225 */ /* 0x000fc800078e00ff */
[----:B------:R-:W-:Y:S01]  /*29f0*/  IMAD R5, R21, UR5, RZ ;  /* 0x0000000515057c24 */ /* 0x000fe2000f8e02ff */
[----:B------:R-:W-:Y:S01]  /*2a00*/  IADD3 R25, R47, R25, RZ ;  /* 0x000000192f197210 */ /* 0x000fe20007ffe0ff */
[C---:B------:R-:W-:Y:S02]  /*2a10*/  IMAD R21, R42.reuse, UR9, R23 ;  /* 0x000000092a157c24 */ /* 0x040fe4000f8e0217 */
[----:B------:R-:W-:Y:S01]  /*2a20*/  IMAD.WIDE.U32 R42, R42, UR4, RZ ;  /* 0x000000042a2a7c25 */ /* 0x000fe2000f8e00ff */
[----:B------:R-:W-:-:S03]  /*2a30*/  LOP3.LUT R0, R49, R25, RZ, 0xfc, !PT ;  /* 0x0000001931007212 */ /* 0x000fc600078efcff */
[----:B------:R-:W-:Y:S01]  /*2a40*/  IMAD R5, R20, UR6, R5 ;  /* 0x0000000614057c24 */ /* 0x000fe2000f8e0205 */
[----:B------:R-:W-:Y:S01]  /*2a50*/  ISETP.NE.U32.AND P0, PT, R0, RZ, PT ;  /* 0x000000ff0000720c */ /* 0x000fe20003f05070 */
[----:B------:R-:W-:Y:S01]  /*2a60*/  IMAD.WIDE.U32 R40, R20, UR5, RZ ;  /* 0x0000000514287c25 */ /* 0x000fe2000f8e00ff */
[----:B------:R-:W-:Y:S02]  /*2a70*/  IADD3 R0, R39, R19, RZ ;  /* 0x0000001327007210 */ /* 0x000fe40007ffe0ff */
[----:B------:R-:W-:Y:S01]  /*2a80*/  IADD3 R4, R43, R21, RZ ;  /* 0x000000152b047210 */ /* 0x000fe20007ffe0ff */
[----:B------:R-:W-:Y:S01]  /*2a90*/  IMAD R3, R3, UR4, RZ ;  /* 0x0000000403037c24 */ /* 0x000fe2000f8e02ff */
[----:B------:R-:W-:Y:S01]  /*2aa0*/  IADD3 R5, R41, R5, RZ ;  /* 0x0000000529057210 */ /* 0x000fe20007ffe0ff */
[----:B------:R-:W-:-:S06]  /*2ab0*/  IMAD R2, R2, UR4, RZ ;  /* 0x0000000402027c24 */ /* 0x000fcc000f8e02ff */
[----:B------:R-:W-:Y:S05]  /*2ac0*/  @!P0 BRA `(.L_x_73) ;  /* 0x0000011000008947 */ /* 0x000fea0003800000 */
[----:B------:R-:W-:Y:S01]  /*2ad0*/  IMAD.MOV.U32 R24, RZ, RZ, R48 ;  /* 0x000000ffff187224 */ /* 0x000fe200078e0030 */
[----:B------:R-:W-:Y:S01]  /*2ae0*/  MOV R19, R49 ;  /* 0x0000003100137202 */ /* 0x000fe20000000f00 */
[----:B------:R-:W-:Y:S01]  /*2af0*/  IMAD.MOV.U32 R28, RZ, RZ, R46 ;  /* 0x000000ffff1c7224 */ /* 0x000fe200078e002e */
[----:B------:R-:W-:Y:S02]  /*2b00*/  MOV R26, 0x2b20 ;  /* 0x00002b20001a7802 */ /* 0x000fe40000000f00 */
[----:B------:R-:W-:Y:S05]  /*2b10*/  CALL.REL.NOINC `($__internal_1_$__cuda_sm20_div_s64) ;  /* 0x000018d000007944 */ /* 0x000fea0003c00000 */
        /* <DEDUP_REMOVED lines=12> */
.L_x_73:
        /* <DEDUP_REMOVED lines=23> */
.L_x_74:
[----:B------:R-:W-:Y:S05]  /*2d50*/  BSYNC B0 ;  /* 0x0000000000007941 */ /* 0x000fea0003800000 */
.L_x_72:
        /* <DEDUP_REMOVED lines=18> */
.L_x_76:
        /* <DEDUP_REMOVED lines=22> */
.L_x_77:
[----:B------:R-:W-:Y:S05]  /*2fe0*/  BSYNC B0 ;  /* 0x0000000000007941 */ /* 0x000fea0003800000 */
.L_x_75:
        /* <DEDUP_REMOVED lines=22> */
.L_x_79:
        /* <DEDUP_REMOVED lines=23> */
.L_x_80:
[----:B------:R-:W-:Y:S05]  /*32c0*/  BSYNC B0 ;  /* 0x0000000000007941 */ /* 0x000fea0003800000 */
.L_x_78:
        /* <DEDUP_REMOVED lines=38> */
.L_x_82:
        /* <DEDUP_REMOVED lines=23> */
.L_x_83:
[----:B------:R-:W-:Y:S05]  /*36a0*/  BSYNC B0 ;  /* 0x0000000000007941 */ /* 0x000fea0003800000 */
.L_x_81:
        /* <DEDUP_REMOVED lines=29> */
.L_x_85:
        /* <DEDUP_REMOVED lines=23> */
.L_x_86:
[----:B------:R-:W-:Y:S05]  /*39f0*/  BSYNC B0 ;  /* 0x0000000000007941 */ /* 0x000fea0003800000 */
.L_x_84:
        /* <DEDUP_REMOVED lines=20> */
.L_x_62:
[----:B------:R-:W-:-:S04]  /*3b40*/  LEA R2, P0, R38, c[0x0][0x200], 0x2 ;  /* 0x0000800026027a11 */ /* 0x000fc800078010ff */
[----:B------:R-:W-:-:S05]  /*3b50*/  LEA.HI.X R3, R38, c[0x0][0x204], R39, 0x2, P0 ;  /* 0x0000810026037a11 */ /* 0x000fca00000f1427 */
[----:B------:R0:W-:Y:S04]  /*3b60*/  STG.E [R2.64], R32 ;  /* 0x0000002002007986 */ /* 0x0001e8000c10190a */
.L_x_61:
[----:B------:R-:W-:Y:S05]  /*3b70*/  BSYNC B1 ;  /* 0x0000000000017941 */ /* 0x000fea0003800000 */
.L_x_60:
[C---:B------:R-:W-:Y:S01]  /*3b80*/  ISETP.GE.OR P0, PT, R36.reuse, c[0x0][0x314], P2 ;  /* 0x0000c50024007a0c */ /* 0x040fe20001706670 */
[----:B0-----:R-:W-:Y:S01]  /*3b90*/  IMAD.MOV.U32 R2, RZ, RZ, c[0x0][0x314] ;  /* 0x0000c500ff027624 */ /* 0x001fe200078e00ff */
[C---:B------:R-:W-:Y:S01]  /*3ba0*/  IADD3 R0, R36.reuse, 0x20, RZ ;  /* 0x0000002024007810 */ /* 0x040fe20007ffe0ff */
[----:B------:R-:W-:Y:S01]  /*3bb0*/  HFMA2.MMA R5, -RZ, RZ, 0, 0 ;  /* 0x00000000ff057435 */ /* 0x000fe200000001ff */
[----:B------:R-:W-:Y:S02]  /*3bc0*/  IMAD.SHL.U32 R36, R36, 0x4, RZ ;  /* 0x0000000424247824 */ /* 0x000fe400078e00ff */
[----:B------:R-:W-:-:S07]  /*3bd0*/  ISETP.GE.OR P2, PT, R0, c[0x0][0x314], P2 ;  /* 0x0000c50000007a0c */ /* 0x000fce0001746670 */
[----:B------:R-:W-:-:S04]  /*3be0*/  @!P0 FADD.FTZ R0, -R32, R33 ;  /* 0x0000002120008221 */ /* 0x000fc80000010100 */
[----:B------:R-:W-:Y:S02]  /*3bf0*/  @!P0 FMUL.FTZ R0, R0, 1.4426950216293334961 ;  /* 0x3fb8aa3b00008820 */ /* 0x000fe40000410000 */
[----:B------:R-:W-:Y:S02]  /*3c00*/  @!P2 FADD.FTZ R32, -R32, R34 ;  /* 0x000000222020a221 */ /* 0x000fe40000010100 */
[----:B------:R-:W0:Y:S02]  /*3c10*/  @!P0 MUFU.EX2 R4, R0 ;  /* 0x0000000000048308 */ /* 0x000e240000000800 */
[----:B------:R-:W-:-:S06]  /*3c20*/  @!P2 FMUL.FTZ R6, R32, 1.4426950216293334961 ;  /* 0x3fb8aa3b2006a820 */ /* 0x000fcc0000410000 */
[----:B------:R-:W1:Y:S01]  /*3c30*/  @!P2 MUFU.EX2 R6, R6 ;  /* 0x000000060006a308 */ /* 0x000e620000000800 */
[----:B0-----:R0:W-:Y:S01]  /*3c40*/  @!P0 STS [R27.X4], R4 ;  /* 0x000000041b008388 */ /* 0x0011e20000004800 */
[----:B------:R-:W-:Y:S02]  /*3c50*/  ISETP.GE.AND P0, PT, R2, 0x1, PT ;  /* 0x000000010200780c */ /* 0x000fe40003f06270 */
[----:B------:R-:W-:Y:S01]  /*3c60*/  CS2R R2, SRZ ;  /* 0x0000000000027805 */ /* 0x000fe2000001ff00 */
[----:B------:R-:W-:Y:S01]  /*3c70*/  MOV R0, RZ ;  /* 0x000000ff00007202 */ /* 0x000fe20000000f00 */
[----:B-1----:R0:W-:Y:S04]  /*3c80*/  @!P2 STS [R27.X4+0x280], R6 ;  /* 0x000280061b00a388 */ /* 0x0021e80000004800 */
        /* <DEDUP_REMOVED lines=19> */
.L_x_90:
[----:B------:R-:W-:Y:S01]  /*3dc0*/  BSSY B0, `(.L_x_88) ;  /* 0x0000007000007945 */ /* 0x000fe20003800000 */
[----:B------:R-:W-:-:S05]  /*3dd0*/  @P2 BRA `(.L_x_89) ;  /* 0x0000005000002947 */ /* 0x000fca0003800000 */
[----:B------:R-:W-:Y:S01]  /*3de0*/  ISETP.GE.AND P0, PT, R36, c[0x0][0x220], PT ;  /* 0x0000880024007a0c */ /* 0x000fe20003f06270 */
[----:B------:R-:W-:Y:S01]  /*3df0*/  CS2R R8, SRZ ;  /* 0x0000000000087805 */ /* 0x000fe2000001ff00 */
[----:B------:R-:W-:Y:S11]  /*3e00*/  CS2R R10, SRZ ;  /* 0x00000000000a7805 */ /* 0x000ff6000001ff00 */
[----:B------:R-:W-:Y:S05]  /*3e10*/  @!P0 MOV R15, R13 ;  /* 0x0000000d000f8202 */ /* 0x000fea0000000f00 */
[----:B------:R0:W5:Y:S02]  /*3e20*/  @!P0 LDG.E.128 R8, [R14.64] ;  /* 0x0000000a0e088981 */ /* 0x000164000c1e1d00 */
.L_x_89:
[----:B------:R-:W-:Y:S05]  /*3e30*/  BSYNC B0 ;  /* 0x0000000000007941 */ /* 0x000fea0003800000 */
.L_x_88:
        /* <DEDUP_REMOVED lines=11> */
.L_x_87:
        /* <DEDUP_REMOVED lines=80> */
        .weak           $__internal_1_$__cuda_sm20_div_s64
        .type           $__internal_1_$__cuda_sm20_div_s64,@function
        .size           $__internal_1_$__cuda_sm20_div_s64,(.L_x_8263 - $__internal_1_$__cuda_sm20_div_s64)
$__internal_1_$__cuda_sm20_div_s64:
        /* <DEDUP_REMOVED lines=33> */
[----:B------:R-:W-:Y:S02]  /*4600*/  IMAD.X R24, RZ, RZ, ~R19, P0 ;  /* 0x000000ffff187224 */ /* 0x000fe400000e0e13 */
[----:B------:R-:W-:-:S04]  /*4610*/  IMAD.HI.U32 R31, P5, R23, R22, R30 ;  /* 0x00000016171f7227 */ /* 0x000fc800078a001e */
[CC--:B------:R-:W-:Y:S02]  /*4620*/  IMAD R22, R23.reuse, R20.reuse, RZ ;  /* 0x0000001417167224 */ /* 0x0c0fe400078e02ff */
[----:B------:R-:W-:-:S03]  /*4630*/  IMAD.HI.U32 R20, R23, R20, RZ ;  /* 0x0000001417147227 */ /* 0x000fc600078e00ff */
[----:B------:R-:W-:Y:S01]  /*4640*/  IADD3 R22, P4, R22, R31, RZ ;  /* 0x0000001f16167210 */ /* 0x000fe20007f9e0ff */
[----:B------:R-:W-:Y:S01]  /*4650*/  IMAD.X R23, R20, 0x1, R23, P6 ;  /* 0x0000000114177824 */ /* 0x000fe200030e0617 */
[----:B------:R-:W-:Y:S01]  /*4660*/  SEL R20, R24, R19, !P1 ;  /* 0x0000001318147207 */ /* 0x000fe20004800000 */
[----:B------:R-:W-:Y:S02]  /*4670*/  IMAD.MOV.U32 R31, RZ, RZ, RZ ;  /* 0x000000ffff1f7224 */ /* 0x000fe400078e00ff */
[----:B------:R-:W-:Y:S01]  /*4680*/  IMAD.HI.U32 R30, R22, R21, RZ ;  /* 0x00000015161e7227 */ /* 0x000fe200078e00ff */
[----:B------:R-:W-:-:S05]  /*4690*/  IADD3.X R23, RZ, RZ, R23, P4, P5 ;  /* 0x000000ffff177210 */ /* 0x000fca00027ea417 */
        /* <DEDUP_REMOVED lines=10> */
[CC--:B------:R-:W-:Y:S01]  /*4740*/  ISETP.GE.U32.AND P4, PT, R21.reuse, R44.reuse, PT ;  /* 0x0000002c1500720c */ /* 0x0c0fe20003f86070 */
[-C--:B------:R-:W-:Y:S01]  /*4750*/  IMAD R23, R30, R44.reuse, R23 ;  /* 0x0000002c1e177224 */ /* 0x080fe200078e0217 */
[----:B------:R-:W-:-:S03]  /*4760*/  IADD3 R22, P1, R21, -R44, RZ ;  /* 0x8000002c15167210 */ /* 0x000fc60007f3e0ff */
[----:B------:R-:W-:Y:S01]  /*4770*/  IMAD.X R20, R20, 0x1, ~R23, P0 ;  /* 0x0000000114147824 */ /* 0x000fe200000e0e17 */
[----:B------:R-:W-:-:S03]  /*4780*/  IADD3 R24, P0, R31, 0x1, RZ ;  /* 0x000000011f187810 */ /* 0x000fc60007f1e0ff */
[C---:B------:R-:W-:Y:S01]  /*4790*/  IMAD.X R23, R20.reuse, 0x1, ~R45, P1 ;  /* 0x0000000114177824 */ /* 0x040fe200008e0e2d */
[----:B------:R-:W-:-:S04]  /*47a0*/  ISETP.GE.U32.AND.EX P4, PT, R20, R45, PT, P4 ;  /* 0x0000002d1400720c */ /* 0x000fc80003f86140 */
[----:B------:R-:W-:Y:S01]  /*47b0*/  SEL R22, R22, R21, P4 ;  /* 0x0000001516167207 */ /* 0x000fe20002000000 */
[----:B------:R-:W-:Y:S01]  /*47c0*/  IMAD.X R21, RZ, RZ, R30, P0 ;  /* 0x000000ffff157224 */ /* 0x000fe200000e061e */
[----:B------:R-:W-:Y:S02]  /*47d0*/  SEL R24, R24, R31, P4 ;  /* 0x0000001f18187207 */ /* 0x000fe40002000000 */
[----:B------:R-:W-:Y:S02]  /*47e0*/  SEL R23, R23, R20, P4 ;  /* 0x0000001417177207 */ /* 0x000fe40002000000 */
[----:B------:R-:W-:Y:S02]  /*47f0*/  ISETP.GE.U32.AND P0, PT, R22, R44, PT ;  /* 0x0000002c1600720c */ /* 0x000fe40003f06070 */
[----:B------:R-:W-:Y:S02]  /*4800*/  SEL R21, R21, R30, P4 ;  /* 0x0000001e15157207 */ /* 0x000fe40002000000 */
[----:B------:R-:W-:-:S02]  /*4810*/  IADD3 R31, P1, R24, 0x1, RZ ;  /* 0x00000001181f7810 */ /* 0x000fc40007f3e0ff */
[----:B------:R-:W-:Y:S01]  /*4820*/  ISETP.GE.U32.AND.EX P0, PT, R23, R45, PT, P0 ;  /* 0x0000002d1700720c */ /* 0x000fe20003f06100 */
[----:B------:R-:W-:Y:S01]  /*4830*/  IMAD.MOV.U32 R23, RZ, RZ, 0x0 ;  /* 0x00000000ff177424 */ /* 0x000fe200078e00ff */
[-C--:B------:R-:W-:Y:S02]  /*4840*/  IADD3.X R20, RZ, R21.reuse, RZ, P1, !PT ;  /* 0x00000015ff147210 */ /* 0x080fe40000ffe4ff */
[----:B------:R-:W-:Y:S02]  /*4850*/  SEL R31, R31, R24, P0 ;  /* 0x000000181f1f7207 */ /* 0x000fe40000000000 */
[----:B------:R-:W-:Y:S02]  /*4860*/  SEL R21, R20, R21, P0 ;  /* 0x0000001514157207 */ /* 0x000fe40000000000 */
[----:B------:R-:W-:Y:S02]  /*4870*/  LOP3.LUT R22, R25, R19, RZ, 0x3c, !PT ;  /* 0x0000001319167212 */ /* 0x000fe400078e3cff */
[----:B------:R-:W-:-:S02]  /*4880*/  IADD3 R20, P1, RZ, -R31, RZ ;  /* 0x8000001fff147210 */ /* 0x000fc40007f3e0ff */
[----:B------:R-:W-:Y:S02]  /*4890*/  ISETP.GE.AND P4, PT, R22, RZ, PT ;  /* 0x000000ff1600720c */ /* 0x000fe40003f86270 */
[----:B------:R-:W-:Y:S01]  /*48a0*/  ISETP.NE.U32.AND P0, PT, R28, RZ, PT ;  /* 0x000000ff1c00720c */ /* 0x000fe20003f05070 */
[----:B------:R-:W-:Y:S01]  /*48b0*/  IMAD.X R22, RZ, RZ, ~R21, P1 ;  /* 0x000000ffff167224 */ /* 0x000fe200008e0e15 */
[----:B------:R-:W-:Y:S02]  /*48c0*/  SEL R20, R20, R31, !P4 ;  /* 0x0000001f14147207 */ /* 0x000fe40006000000 */
[----:B------:R-:W-:Y:S02]  /*48d0*/  ISETP.NE.AND.EX P0, PT, R25, RZ, PT, P0 ;  /* 0x000000ff1900720c */ /* 0x000fe40003f05300 */
[----:B------:R-:W-:Y:S02]  /*48e0*/  SEL R22, R22, R21, !P4 ;  /* 0x0000001516167207 */ /* 0x000fe40006000000 */
[----:B------:R-:W-:-:S02]  /*48f0*/  SEL R20, R20, 0xffffffff, P0 ;  /* 0xffffffff14147807 */ /* 0x000fc40000000000 */
[----:B------:R-:W-:Y:S01]  /*4900*/  SEL R21, R22, 0xffffffff, P0 ;  /* 0xffffffff16157807 */ /* 0x000fe20000000000 */
[----:B------:R-:W-:-:S04]  /*4910*/  IMAD.MOV.U32 R22, RZ, RZ, R26 ;  /* 0x000000ffff167224 */ /* 0x000fc800078e001a */
[----:B------:R-:W-:Y:S05]  /*4920*/  RET.REL.NODEC R22 `(_ZN5flash32flash_fwd_splitkv_combine_kernelI23Flash_fwd_kernel_traitsILi128ELi64ELi128ELi4ELb0ELb0EN7cutlass10bfloat16_tE19Flash_kernel_traitsILi128ELi64ELi128ELi4ES3_EELi4ELi6ELb0EEEvNS_16Flash_fwd_paramsE) ;  /* 0xffffb6d016007950 */ /* 0x000fea0003c3ffff */
.L_x_91:
        /* <DEDUP_REMOVED lines=13> */
.L_x_8263:


//--------------------- .text._ZN5flash32flash_fwd_splitkv_combine_kernelI23Flash_fwd_kernel_traitsILi128ELi64ELi128ELi4ELb0ELb0EN7cutlass10bfloat16_tE19Flash_kernel_traitsILi128ELi64ELi128ELi4ES3_EELi4ELi5ELb0EEEvNS_16Flash_fwd_paramsE --------------------------
	.section	.text._ZN5flash32flash_fwd_splitkv_combine_kernelI23Flash_fwd_kernel_traitsILi128ELi64ELi128ELi4ELb0ELb0EN7cutlass10bfloat16_tE19Flash_kernel_traitsILi128ELi64ELi128ELi4ES3_EELi4ELi5ELb0EEEvNS_16Flash_fwd_paramsE,"ax",@progbits
	.sectioninfo	@"SHI_REGISTERS=52"
	.align	128
        .global         _ZN5flash32flash_fwd_splitkv_combine_kernelI23Flash_fwd_kernel_traitsILi128ELi64ELi128ELi4ELb0ELb0EN7cutlass10bfloat16_tE19Flash_kernel_traitsILi128ELi64ELi128ELi4ES3_EELi4ELi5ELb0EEEvNS_16Flash_fwd_paramsE
        .type           _ZN5flash32flash_fwd_splitkv_combine_kernelI23Flash_fwd_kernel_traitsILi128ELi64ELi128ELi4ELb0ELb0EN7cutlass10bfloat16_tE19Flash_kernel_traitsILi128ELi64ELi128ELi4ES3_EELi4ELi5ELb0EEEvNS_16Flash_fwd_paramsE,@function
        .size           _ZN5flash32flash_fwd_splitkv_combine_kernelI23Flash_fwd_kernel_traitsILi128ELi64ELi128ELi4ELb0ELb0EN7cutlass10bfloat16_tE19Flash_kernel_traitsILi128ELi64ELi128ELi4ES3_EELi4ELi5ELb0EEEvNS_16Flash_fwd_paramsE,(.L_x_8264 - _ZN5flash32flash_fwd_splitkv_combine_kernelI23Flash_fwd_kernel_traitsILi128ELi64ELi128ELi4ELb0ELb0EN7cutlass10bfloat16_tE19Flash_kernel_traitsILi128ELi64ELi128ELi4ES3_EELi4ELi5ELb0EEEvNS_16Flash_fwd_paramsE)
        .other          _ZN5flash32flash_fwd_splitkv_combine_kernelI23Flash_fwd_kernel_traitsILi128ELi64ELi128ELi4ELb0ELb0EN7cutlass10bfloat16_tE19Flash_kernel_traitsILi128ELi64ELi128ELi4ES3_EELi4ELi5ELb0EEEvNS_16Flash_fwd_paramsE,@"STO_CUDA_ENTRY STV_DEFAULT"
_ZN5flash32flash_fwd_splitkv_combine_kernelI23Flash_fwd_kernel_traitsILi128ELi64ELi128ELi4ELb0ELb0EN7cutlass10bfloat16_tE19Flash_kernel_traitsILi128ELi64ELi128ELi4ES3_EELi4ELi5ELb0EEEvNS_16Flash_fwd_paramsE:
.text._ZN5flash32flash_fwd_splitkv_combine_kernelI23Flash_fwd_kernel_traitsILi128ELi64ELi128ELi4ELb0ELb0EN7cutlass10bfloat16_tE19Flash_kernel_traitsILi128ELi64ELi128ELi4ES3_EELi4ELi5ELb0EEEvNS_16Flash_fwd_paramsE:
        /* <DEDUP_REMOVED lines=23> */
[----:B------:R-:W-:Y:S05]  /*0170*/  CALL.REL.NOINC `($__internal_2_$__cuda_sm20_div_s64) ;  /* 0x000041d000007944 */ /* 0x000fea0003c00000 */
[----:B------:R-:W-:Y:S05]  /*0180*/  BRA `(.L_x_93) ;  /* 0x0000013000007947 */ /* 0x000fea0003800000 */
.L_x_92:
[----:B------:R-:W0:Y:S01]  /*0190*/  I2F.U32.RP R4, R30 ;  /* 0x0000001e00047306 */ /* 0x000e220000209000 */
[----:B------:R-:W-:Y:S01]  /*01a0*/  IMAD.MOV.U32 R8, RZ, RZ, RZ ;  /* 0x000000ffff087224 */ /* 0x000fe200078e00ff */
[----:B------:R-:W-:Y:S01]  /*01b0*/  ISETP.NE.U32.AND P0, PT, R30, RZ, PT ;  /* 0x000000ff1e00720c */ /* 0x000fe20003f05070 */
[----:B------:R-:W-:-:S05]  /*01c0*/  HFMA2.MMA R21, -RZ, RZ, 0, 0 ;  /* 0x00000000ff157435 */ /* 0x000fca00000001ff */
        /* <DEDUP_REMOVED lines=15> */
.L_x_93:
        /* <DEDUP_REMOVED lines=9> */
[----:B------:R-:W-:Y:S01]  /*0350*/  MOV R17, R21 ;  /* 0x0000001500117202 */ /* 0x000fe20000000f00 */
[----:B------:R-:W-:Y:S01]  /*0360*/  IMAD.MOV.U32 R24, RZ, RZ, R3 ;  /* 0x000000ffff187224 */ /* 0x000fe200078e0003 */
[----:B------:R-:W-:Y:S02]  /*0370*/  MOV R22, 0x390 ;  /* 0x0000039000167802 */ /* 0x000fe40000000f00 */
[----:B------:R-:W-:Y:S05]  /*0380*/  CALL.REL.NOINC `($__internal_2_$__cuda_sm20_div_s64) ;  /* 0x00003fc000007944 */ /* 0x000fea0003c00000 */
[----:B------:R-:W-:Y:S02]  /*0390*/  MOV R28, R20 ;  /* 0x00000014001c7202 */ /* 0x000fe40000000f00 */
[----:B------:R-:W-:Y:S01]  /*03a0*/  MOV R29, R21 ;  /* 0x00000015001d7202 */ /* 0x000fe20000000f00 */
[----:B------:R-:W-:Y:S05]  /*03b0*/  BRA `(.L_x_96) ;  /* 0x0000013000007947 */ /* 0x000fea0003800000 */
.L_x_95:
        /* <DEDUP_REMOVED lines=19> */
.L_x_96:
[----:B------:R-:W-:Y:S05]  /*04f0*/  BSYNC B0 ;  /* 0x0000000000007941 */ /* 0x000fea0003800000 */
.L_x_94:
        /* <DEDUP_REMOVED lines=13> */
[----:B------:R-:W-:-:S04]  /*05d0*/  IMAD.HI.U32 R11, R11, R6, R10 ;  /* 0x000000060b0b7227 */ /* 0x000fc800078e000a */
[----:B------:R-:W-:-:S04]  /*05e0*/  IMAD.MOV.U32 R6, RZ, RZ, R4 ;  /* 0x000000ffff067224 */ /* 0x000fc800078e0004 */
        /* <DEDUP_REMOVED lines=8> */
[----:B------:R-:W-:-:S04]  /*0670*/  LOP3.LUT R4, R2, R9, RZ, 0x3c, !PT ;  /* 0x0000000902047212 */ /* 0x000fc800078e3cff */
[----:B------:R-:W-:-:S07]  /*0680*/  ISETP.GE.AND P0, PT, R4, RZ, PT ;  /* 0x000000ff0400720c */ /* 0x000fce0003f06270 */
[----:B------:R-:W-:-:S06]  /*0690*/  @P2 IADD3 R8, R8, 0x1, RZ ;  /* 0x0000000108082810 */ /* 0x000fcc0007ffe0ff */
[----:B------:R-:W-:Y:S01]  /*06a0*/  @!P0 IMAD.MOV R8, RZ, RZ, -R8 ;  /* 0x000000ffff088224 */ /* 0x000fe200078e0a08 */
[----:B------:R-:W-:-:S04]  /*06b0*/  @!P1 LOP3.LUT R8, RZ, R9, RZ, 0x33, !PT ;  /* 0x00000009ff089212 */ /* 0x000fc800078e33ff */
[----:B------:R-:W-:Y:S02]  /*06c0*/  ISETP.LT.U32.AND P0, PT, R3, R8, PT ;  /* 0x000000080300720c */ /* 0x000fe40003f01070 */
[----:B------:R-:W-:-:S04]  /*06d0*/  SHF.R.S32.HI R4, RZ, 0x1f, R8 ;  /* 0x0000001fff047819 */ /* 0x000fc80000011408 */
[----:B------:R-:W-:-:S04]  /*06e0*/  ISETP.LT.AND.EX P0, PT, R23, R4, PT, P0 ;  /* 0x000000041700720c */ /* 0x000fc80003f01300 */
[----:B------:R-:W-:Y:S02]  /*06f0*/  SEL R15, R23, R4, P0 ;  /* 0x00000004170f7207 */ /* 0x000fe40000000000 */
        /* <DEDUP_REMOVED lines=11> */
.L_x_98:
        /* <DEDUP_REMOVED lines=19> */
.L_x_99:
[----:B------:R-:W-:Y:S05]  /*08e0*/  BSYNC B0 ;  /* 0x0000000000007941 */ /* 0x000fea0003800000 */
.L_x_97:
[----:B------:R-:W-:Y:S01]  /*08f0*/  IABS R6, c[0x0][0x214] ;  /* 0x0000850000067a13 */ /* 0x000fe20000000000 */
[----:B------:R-:W-:Y:S01]  /*0900*/  IMAD.MOV.U32 R8, RZ, RZ, RZ ;  /* 0x000000ffff087224 */ /* 0x000fe200078e00ff */
[----:B------:R-:W-:Y:S01]  /*0910*/  ULDC UR4, c[0x0][0x214] ;  /* 0x0000850000047ab9 */ /* 0x000fe20000000800 */
[----:B------:R-:W-:Y:S01]  /*0920*/  BSSY B0, `(.L_x_100) ;  /* 0x000005d000007945 */ /* 0x000fe20003800000 */
[----:B------:R-:W0:Y:S01]  /*0930*/  I2F.RP R11, R6 ;  /* 0x00000006000b7306 */ /* 0x000e220000209400 */
[----:B------:R-:W-:Y:S02]  /*0940*/  UISETP.LT.AND UP0, UPT, URZ, UR4, UPT ;  /* 0x000000043f00728c */ /* 0x000fe4000bf01270 */
[----:B------:R-:W-:Y:S02]  /*0950*/  USHF.R.S32.HI UR5, URZ, 0x1f, UR4 ;  /* 0x0000001f3f057899 */ /* 0x000fe40008011404 */
[----:B------:R-:W-:-:S07]  /*0960*/  ULEA.HI.SX32 UR4, UR4, 0x1, 0x1 ;  /* 0x0000000104047891 */ /* 0x000fce000f8f0a3f */
[----:B------:R-:W-:Y:S01]  /*0970*/  @!UP0 UIADD3 UR4, UR5, URZ, URZ ;  /* 0x0000003f05048290 */ /* 0x000fe2000fffe03f */
[----:B0-----:R-:W0:Y:S02]  /*0980*/  MUFU.RCP R10, R11 ;  /* 0x0000000b000a7308 */ /* 0x001e240000001000 */
[----:B0-----:R-:W-:-:S06]  /*0990*/  IADD3 R10, R10, 0xffffffe, RZ ;  /* 0x0ffffffe0a0a7810 */ /* 0x001fcc0007ffe0ff */
[----:B------:R-:W0:Y:S02]  /*09a0*/  F2I.FTZ.U32.TRUNC.NTZ R9, R10 ;  /* 0x0000000a00097305 */ /* 0x000e24000021f000 */
[----:B0-----:R-:W-:-:S04]  /*09b0*/  IMAD.MOV R3, RZ, RZ, -R9 ;  /* 0x000000ffff037224 */ /* 0x001fc800078e0a09 */
[----:B------:R-:W-:Y:S01]  /*09c0*/  IMAD R4, R3, R6, RZ ;  /* 0x0000000603047224 */ /* 0x000fe200078e02ff */
[----:B------:R-:W-:Y:S02]  /*09d0*/  IABS R3, R2 ;  /* 0x0000000200037213 */ /* 0x000fe40000000000 */
[----:B------:R-:W-:Y:S01]  /*09e0*/  LOP3.LUT R2, R2, c[0x0][0x214], RZ, 0x3c, !PT ;  /* 0x0000850002027a12 */ /* 0x000fe200078e3cff */
[----:B------:R-:W-:-:S03]  /*09f0*/  IMAD.HI.U32 R9, R9, R4, R8 ;  /* 0x0000000409097227 */ /* 0x000fc600078e0008 */
[----:B------:R-:W-:Y:S01]  /*0a00*/  ISETP.GE.AND P2, PT, R2, RZ, PT ;  /* 0x000000ff0200720c */ /* 0x000fe20003f46270 */
        /* <DEDUP_REMOVED lines=8> */
[----:B------:R-:W-:Y:S01]  /*0a90*/  ISETP.GE.U32.AND P0, PT, R3, R6, PT ;  /* 0x000000060300720c */ /* 0x000fe20003f06070 */
[----:B------:R-:W-:-:S05]  /*0aa0*/  IMAD.MOV.U32 R3, RZ, RZ, c[0x0][0x1c0] ;  /* 0x00007000ff037624 */ /* 0x000fca00078e00ff */
[C---:B------:R-:W-:Y:S01]  /*0ab0*/  IADD3 R6, R3.reuse, -0x1, RZ ;  /* 0xffffffff03067810 */ /* 0x040fe20007ffe0ff */
[----:B------:R-:W-:-:S06]  /*0ac0*/  IMAD R3, R3, c[0x0][0x214], RZ ;  /* 0x0000850003037a24 */ /* 0x000fcc00078e02ff */
        /* <DEDUP_REMOVED lines=8> */
[----:B------:R-:W-:-:S03]  /*0b50*/  IMAD.MOV R8, RZ, RZ, -R8 ;  /* 0x000000ffff087224 */ /* 0x000fc600078e0a08 */
[----:B------:R-:W-:Y:S02]  /*0b60*/  IABS R9, R4 ;  /* 0x0000000400097213 */ /* 0x000fe40000000000 */
        /* <DEDUP_REMOVED lines=8> */
[----:B------:R-:W-:-:S05]  /*0bf0*/  IMAD R8, R10, R8, R9 ;  /* 0x000000080a087224 */ /* 0x000fca00078e0209 */
[----:B------:R-:W-:-:S13]  /*0c00*/  ISETP.GT.U32.AND P1, PT, R11, R8, PT ;  /* 0x000000080b00720c */ /* 0x000fda0003f24070 */
[----:B------:R-:W-:Y:S01]  /*0c10*/  @!P1 IMAD.IADD R8, R8, 0x1, -R11 ;  /* 0x0000000108089824 */ /* 0x000fe200078e0a0b */
[----:B------:R-:W-:Y:S02]  /*0c20*/  @!P1 IADD3 R10, R10, 0x1, RZ ;  /* 0x000000010a0a9810 */ /* 0x000fe40007ffe0ff */
[----:B------:R-:W-:Y:S02]  /*0c30*/  ISETP.NE.AND P1, PT, R2, RZ, PT ;  /* 0x000000ff0200720c */ /* 0x000fe40003f25270 */
[-C--:B------:R-:W-:Y:S02]  /*0c40*/  ISETP.GE.U32.AND P2, PT, R8, R11.reuse, PT ;  /* 0x0000000b0800720c */ /* 0x080fe40003f46070 */
[----:B------:R-:W-:-:S04]  /*0c50*/  LOP3.LUT R8, R4, R11, RZ, 0x3c, !PT ;  /* 0x0000000b04087212 */ /* 0x000fc800078e3cff */
[----:B------:R-:W-:-:S07]  /*0c60*/  ISETP.GE.AND P0, PT, R8, RZ, PT ;  /* 0x000000ff0800720c */ /* 0x000fce0003f06270 */
[----:B------:R-:W-:-:S05]  /*0c70*/  @P2 IADD3 R10, R10, 0x1, RZ ;  /* 0x000000010a0a2810 */ /* 0x000fca0007ffe0ff */
[----:B------:R-:W-:-:S04]  /*0c80*/  IMAD.MOV.U32 R9, RZ, RZ, R10 ;  /* 0x000000ffff097224 */ /* 0x000fc800078e000a */
        /* <DEDUP_REMOVED lines=16> */
[----:B------:R-:W-:Y:S02]  /*0d90*/  MOV R32, R20 ;  /* 0x0000001400207202 */ /* 0x000fe40000000f00 */
[----:B------:R-:W-:Y:S01]  /*0da0*/  MOV R33, R21 ;  /* 0x0000001500217202 */ /* 0x000fe20000000f00 */
[----:B------:R-:W-:Y:S05]  /*0db0*/  BRA `(.L_x_102) ;  /* 0x0000013000007947 */ /* 0x000fea0003800000 */
.L_x_101:
        /* <DEDUP_REMOVED lines=19> */
.L_x_102:
[----:B------:R-:W-:Y:S05]  /*0ef0*/  BSYNC B0 ;  /* 0x0000000000007941 */ /* 0x000fea0003800000 */
.L_x_100:
[-C--:B------:R-:W-:Y:S01]  /*0f00*/  IABS R17, R3.reuse ;  /* 0x0000000300117213 */ /* 0x080fe20000000000 */
[----:B------:R-:W-:Y:S01]  /*0f10*/  BSSY B0, `(.L_x_103) ;  /* 0x000003c000007945 */ /* 0x000fe20003800000 */
[----:B------:R-:W-:Y:S02]  /*0f20*/  IABS R9, R3 ;  /* 0x0000000300097213 */ /* 0x000fe40000000000 */
[----:B------:R-:W0:Y:S01]  /*0f30*/  I2F.RP R12, R17 ;  /* 0x00000011000c7306 */ /* 0x000e220000209400 */
[----:B------:R-:W-:Y:S02]  /*0f40*/  IADD3 R8, R17, UR6, RZ ;  /* 0x0000000611087c10 */ /* 0x000fe4000fffe0ff */
        /* <DEDUP_REMOVED lines=37> */
.L_x_104:
        /* <DEDUP_REMOVED lines=19> */
.L_x_105:
[----:B------:R-:W-:Y:S05]  /*12d0*/  BSYNC B0 ;  /* 0x0000000000007941 */ /* 0x000fea0003800000 */
.L_x_103:
[----:B------:R-:W-:Y:S01]  /*12e0*/  IABS R17, c[0x0][0x214] ;  /* 0x0000850000117a13 */ /* 0x000fe20000000000 */
[----:B------:R-:W-:Y:S01]  /*12f0*/  IMAD.MOV.U32 R18, RZ, RZ, RZ ;  /* 0x000000ffff127224 */ /* 0x000fe200078e00ff */
[----:B------:R-:W-:Y:S01]  /*1300*/  ISETP.GT.AND P3, PT, R3, RZ, PT ;  /* 0x000000ff0300720c */ /* 0x000fe20003f64270 */
[----:B------:R-:W-:Y:S01]  /*1310*/  ULDC.U8 UR4, c[0x0][0x329] ;  /* 0x0000ca4000047ab9 */ /* 0x000fe20000000000 */
[----:B------:R-:W0:Y:S01]  /*1320*/  I2F.RP R22, R17 ;  /* 0x0000001100167306 */ /* 0x000e220000209400 */
[----:B------:R-:W-:Y:S01]  /*1330*/  IABS R24, R4 ;  /* 0x0000000400187213 */ /* 0x000fe20000000000 */
[----:B------:R-:W-:Y:S01]  /*1340*/  ULDC.64 UR10, c[0x0][0x118] ;  /* 0x00004600000a7ab9 */ /* 0x000fe20000000a00 */
[----:B------:R-:W-:Y:S01]  /*1350*/  LOP3.LUT R4, R4, c[0x0][0x1c0], RZ, 0x3c, !PT ;  /* 0x0000700004047a12 */ /* 0x000fe200078e3cff */
[----:B------:R-:W-:Y:S04]  /*1360*/  BSSY B0, `(.L_x_106) ;  /* 0x000007b000007945 */ /* 0x000fe80003800000 */
        /* <DEDUP_REMOVED lines=8> */
[----:B------:R-:W-:Y:S02]  /*13f0*/  ISETP.GE.AND P1, PT, R8, RZ, PT ;  /* 0x000000ff0800720c */ /* 0x000fe40003f26270 */
[----:B------:R-:W-:Y:S01]  /*1400*/  SHF.R.S32.HI R8, RZ, 0x1f, R3 ;  /* 0x0000001fff087819 */ /* 0x000fe20000011403 */
[----:B------:R-:W-:Y:S01]  /*1410*/  IMAD.HI.U32 R18, R10, R9, RZ ;  /* 0x000000090a127227 */ /* 0x000fe200078e00ff */
[----:B------:R-:W-:-:S03]  /*1420*/  LEA.HI.SX32 R3, R3, 0x1, 0x1 ;  /* 0x0000000103037811 */ /* 0x000fc600078f0aff */
[----:B------:R-:W-:Y:S02]  /*1430*/  IMAD.MOV R10, RZ, RZ, -R18 ;  /* 0x000000ffff0a7224 */ /* 0x000fe400078e0a12 */
[----:B------:R-:W-:Y:S01]  /*1440*/  @!P3 IMAD.MOV R3, RZ, RZ, R8 ;  /* 0x000000ffff03b224 */ /* 0x000fe200078e0208 */
[----:B------:R-:W-:Y:S01]  /*1450*/  IABS R8, c[0x0][0x1c0] ;  /* 0x0000700000087a13 */ /* 0x000fe20000000000 */
[----:B------:R-:W-:-:S05]  /*1460*/  IMAD R10, R17, R10, R9 ;  /* 0x0000000a110a7224 */ /* 0x000fca00078e0209 */
[----:B------:R-:W-:-:S13]  /*1470*/  ISETP.GT.U32.AND P0, PT, R17, R10, PT ;  /* 0x0000000a1100720c */ /* 0x000fda0003f04070 */
[----:B------:R-:W-:Y:S01]  /*1480*/  @!P0 IMAD.IADD R10, R10, 0x1, -R17 ;  /* 0x000000010a0a8824 */ /* 0x000fe200078e0a11 */
[----:B------:R-:W-:Y:S02]  /*1490*/  @!P0 IADD3 R18, R18, 0x1, RZ ;  /* 0x0000000112128810 */ /* 0x000fe40007ffe0ff */
[----:B------:R-:W-:Y:S02]  /*14a0*/  ISETP.NE.AND P0, PT, RZ, c[0x0][0x214], PT ;  /* 0x00008500ff007a0c */ /* 0x000fe40003f05270 */
[----:B------:R-:W-:Y:S02]  /*14b0*/  ISETP.GE.U32.AND P2, PT, R10, R17, PT ;  /* 0x000000110a00720c */ /* 0x000fe40003f46070 */
[----:B------:R-:W0:Y:S11]  /*14c0*/  I2F.U32.RP R17, R8 ;  /* 0x0000000800117306 */ /* 0x000e360000209000 */
[----:B------:R-:W-:-:S05]  /*14d0*/  @P2 IADD3 R18, R18, 0x1, RZ ;  /* 0x0000000112122810 */ /* 0x000fca0007ffe0ff */
[----:B------:R-:W-:Y:S01]  /*14e0*/  @!P1 IMAD.MOV R18, RZ, RZ, -R18 ;  /* 0x000000ffff129224 */ /* 0x000fe200078e0a12 */
[----:B------:R-:W-:Y:S01]  /*14f0*/  @!P0 LOP3.LUT R18, RZ, c[0x0][0x214], RZ, 0x33, !PT ;  /* 0x00008500ff128a12 */ /* 0x000fe200078e33ff */
[----:B0-----:R-:W0:Y:S04]  /*1500*/  MUFU.RCP R26, R17 ;  /* 0x00000011001a7308 */ /* 0x001e280000001000 */
[----:B------:R-:W-:-:S05]  /*1510*/  IMAD R3, R3, R18, RZ ;  /* 0x0000001203037224 */ /* 0x000fca00078e02ff */
[----:B------:R-:W-:-:S04]  /*1520*/  IABS R9, R3 ;  /* 0x0000000300097213 */ /* 0x000fc80000000000 */
[----:B------:R-:W1:Y:S01]  /*1530*/  I2F.RP R22, R9 ;  /* 0x0000000900167306 */ /* 0x000e620000209400 */
[----:B------:R-:W-:Y:S01]  /*1540*/  IMAD.IADD R6, R6, 0x1, R9 ;  /* 0x0000000106067824 */ /* 0x000fe200078e0209 */
[----:B0-----:R-:W-:-:S06]  /*1550*/  IADD3 R26, R26, 0xffffffe, RZ ;  /* 0x0ffffffe1a1a7810 */ /* 0x001fcc0007ffe0ff */
[----:B------:R-:W0:Y:S08]  /*1560*/  F2I.FTZ.U32.TRUNC.NTZ R27, R26 ;  /* 0x0000001a001b7305 */ /* 0x000e30000021f000 */
[----:B-1----:R-:W1:Y:S01]  /*1570*/  MUFU.RCP R10, R22 ;  /* 0x00000016000a7308 */ /* 0x002e620000001000 */
[----:B0-----:R-:W-:Y:S02]  /*1580*/  IMAD.MOV R25, RZ, RZ, -R27 ;  /* 0x000000ffff197224 */ /* 0x001fe400078e0a1b */
[----:B------:R-:W-:-:S02]  /*1590*/  IMAD.MOV.U32 R26, RZ, RZ, RZ ;  /* 0x000000ffff1a7224 */ /* 0x000fc400078e00ff */
[----:B------:R-:W-:Y:S01]  /*15a0*/  IMAD R25, R25, R8, RZ ;  /* 0x0000000819197224 */ /* 0x000fe200078e02ff */
[----:B-1----:R-:W-:-:S03]  /*15b0*/  IADD3 R18, R10, 0xffffffe, RZ ;  /* 0x0ffffffe0a127810 */ /* 0x002fc60007ffe0ff */
[----:B------:R-:W-:Y:S01]  /*15c0*/  IMAD.HI.U32 R25, R27, R25, R26 ;  /* 0x000000191b197227 */ /* 0x000fe200078e001a */
[----:B------:R-:W-:Y:S01]  /*15d0*/  IABS R22, R6 ;  /* 0x0000000600167213 */ /* 0x000fe20000000000 */
[----:B------:R-:W0:Y:S01]  /*15e0*/  F2I.FTZ.U32.TRUNC.NTZ R19, R18 ;  /* 0x0000001200137305 */ /* 0x000e22000021f000 */
[----:B------:R-:W-:Y:S01]  /*15f0*/  LEA.HI.SX32 R27, R2, 0x1, 0x1 ;  /* 0x00000001021b7811 */ /* 0x000fe200078f0aff */
[----:B0-----:R-:W-:Y:S02]  /*1600*/  IMAD.MOV R10, RZ, RZ, -R19 ;  /* 0x000000ffff0a7224 */ /* 0x001fe400078e0a13 */
[----:B------:R-:W-:Y:S02]  /*1610*/  IMAD.MOV.U32 R18, RZ, RZ, RZ ;  /* 0x000000ffff127224 */ /* 0x000fe400078e00ff */
[----:B------:R-:W-:Y:S02]  /*1620*/  IMAD R23, R10, R9, RZ ;  /* 0x000000090a177224 */ /* 0x000fe400078e02ff */
[----:B------:R-:W-:-:S04]  /*1630*/  IMAD.HI.U32 R10, R25, R24, RZ ;  /* 0x00000018190a7227 */ /* 0x000fc800078e00ff */
[----:B------:R-:W-:Y:S01]  /*1640*/  IMAD.HI.U32 R23, R19, R23, R18 ;  /* 0x0000001713177227 */ /* 0x000fe200078e0012 */
[----:B------:R-:W-:Y:S02]  /*1650*/  IABS R19, c[0x0][0x1c0] ;  /* 0x0000700000137a13 */ /* 0x000fe40000000000 */
[----:B------:R-:W-:Y:S01]  /*1660*/  IABS R18, R3 ;  /* 0x0000000300127213 */ /* 0x000fe20000000000 */
[----:B------:R-:W-:-:S04]  /*1670*/  IMAD.HI.U32 R25, R25, R22, RZ ;  /* 0x0000001619197227 */ /* 0x000fc800078e00ff */
[----:B------:R-:W-:Y:S02]  /*1680*/  IMAD.MOV R19, RZ, RZ, -R19 ;  /* 0x000000ffff137224 */ /* 0x000fe400078e0a13 */
[----:B------:R-:W-:Y:S02]  /*1690*/  IMAD.MOV R18, RZ, RZ, -R18 ;  /* 0x000000ffff127224 */ /* 0x000fe400078e0a12 */
[----:B------:R-:W-:Y:S02]  /*16a0*/  IMAD R17, R10, R19, R24 ;  /* 0x000000130a117224 */ /* 0x000fe400078e0218 */
[----:B------:R-:W-:-:S03]  /*16b0*/  IMAD.HI.U32 R23, R23, R22, RZ ;  /* 0x0000001617177227 */ /* 0x000fc600078e00ff */
[----:B------:R-:W-:Y:S01]  /*16c0*/  ISETP.GT.U32.AND P3, PT, R8, R17, PT ;  /* 0x000000110800720c */ /* 0x000fe20003f64070 */
[--C-:B------:R-:W-:Y:S02]  /*16d0*/  IMAD R18, R23, R18, R22.reuse ;  /* 0x0000001217127224 */ /* 0x100fe400078e0216 */
[----:B------:R-:W-:-:S03]  /*16e0*/  IMAD R19, R25, R19, R22 ;  /* 0x0000001319137224 */ /* 0x000fc600078e0216 */
[----:B------:R-:W-:Y:S02]  /*16f0*/  ISETP.GT.U32.AND P0, PT, R9, R18, PT ;  /* 0x000000120900720c */ /* 0x000fe40003f04070 */
[----:B------:R-:W-:-:S05]  /*1700*/  ISETP.GT.U32.AND P1, PT, R8, R19, PT ;  /* 0x000000130800720c */ /* 0x000fca0003f24070 */
[--C-:B------:R-:W-:Y:S01]  /*1710*/  @!P3 IMAD.IADD R17, R17, 0x1, -R8.reuse ;  /* 0x000000011111b824 */ /* 0x100fe200078e0a08 */
[----:B------:R-:W-:Y:S02]  /*1720*/  @!P3 IADD3 R10, R10, 0x1, RZ ;  /* 0x000000010a0ab810 */ /* 0x000fe40007ffe0ff */
[----:B------:R-:W-:Y:S02]  /*1730*/  ISETP.GT.AND P3, PT, R2, RZ, PT ;  /* 0x000000ff0200720c */ /* 0x000fe40003f64270 */
[----:B------:R-:W-:Y:S01]  /*1740*/  ISETP.GE.U32.AND P6, PT, R17, R8, PT ;  /* 0x000000081100720c */ /* 0x000fe20003fc6070 */
[----:B------:R-:W-:Y:S01]  /*1750*/  @!P0 IMAD.IADD R18, R18, 0x1, -R9 ;  /* 0x0000000112128824 */ /* 0x000fe200078e0a09 */
[----:B------:R-:W0:Y:S01]  /*1760*/  S2R R17, SR_TID.X ;  /* 0x0000000000117919 */ /* 0x000e220000002100 */
[----:B------:R-:W-:Y:S01]  /*1770*/  @!P0 IADD3 R23, R23, 0x1, RZ ;  /* 0x0000000117178810 */ /* 0x000fe20007ffe0ff */
[----:B------:R-:W-:Y:S01]  /*1780*/  @!P1 IMAD.IADD R19, R19, 0x1, -R8 ;  /* 0x0000000113139824 */ /* 0x000fe200078e0a08 */
[----:B------:R-:W-:-:S02]  /*1790*/  ISETP.GE.AND P0, PT, R4, RZ, PT ;  /* 0x000000ff0400720c */ /* 0x000fc40003f06270 */
[-C--:B------:R-:W-:Y:S02]  /*17a0*/  ISETP.GE.U32.AND P2, PT, R18, R9.reuse, PT ;  /* 0x000000091200720c */ /* 0x080fe40003f46070 */
[----:B------:R-:W-:Y:S02]  /*17b0*/  LOP3.LUT R18, R6, R9, RZ, 0x3c, !PT ;  /* 0x0000000906127212 */ /* 0x000fe400078e3cff */
[----:B------:R-:W-:Y:S01]  /*17c0*/  ISETP.GE.U32.AND P5, PT, R19, R8, PT ;  /* 0x000000081300720c */ /* 0x000fe20003fa6070 */
[----:B------:R-:W-:Y:S01]  /*17d0*/  IMAD.MOV.U32 R19, RZ, RZ, c[0x0][0x214] ;  /* 0x00008500ff137624 */ /* 0x000fe200078e00ff */
[----:B------:R-:W-:Y:S02]  /*17e0*/  ISETP.GE.AND P4, PT, R18, RZ, PT ;  /* 0x000000ff1200720c */ /* 0x000fe40003f86270 */
[----:B------:R-:W-:Y:S02]  /*17f0*/  @P6 IADD3 R10, R10, 0x1, RZ ;  /* 0x000000010a0a6810 */ /* 0x000fe40007ffe0ff */
[----:B------:R-:W-:-:S02]  /*1800*/  ISETP.NE.AND P6, PT, R3, RZ, PT ;  /* 0x000000ff0300720c */ /* 0x000fc40003fc5270 */
[----:B------:R-:W-:Y:S01]  /*1810*/  LOP3.LUT R6, R6, c[0x0][0x1c0], RZ, 0x3c, !PT ;  /* 0x0000700006067a12 */ /* 0x000fe200078e3cff */
[----:B------:R-:W-:Y:S01]  /*1820*/  @!P0 IMAD.MOV R10, RZ, RZ, -R10 ;  /* 0x000000ffff0a8224 */ /* 0x000fe200078e0a0a */
[----:B------:R-:W-:Y:S02]  /*1830*/  @P2 IADD3 R23, R23, 0x1, RZ ;  /* 0x0000000117172810 */ /* 0x000fe40007ffe0ff */
[----:B------:R-:W-:Y:S02]  /*1840*/  ISETP.GE.AND P2, PT, R6, RZ, PT ;  /* 0x000000ff0600720c */ /* 0x000fe40003f46270 */
[----:B------:R-:W-:Y:S01]  /*1850*/  LOP3.LUT R6, RZ, c[0x0][0x1c0], RZ, 0x33, !PT ;  /* 0x00007000ff067a12 */ /* 0x000fe200078e33ff */
[----:B------:R-:W-:Y:S01]  /*1860*/  @!P4 IMAD.MOV R23, RZ, RZ, -R23 ;  /* 0x000000ffff17c224 */ /* 0x000fe200078e0a17 */
[----:B------:R-:W-:Y:S02]  /*1870*/  ISETP.NE.AND P4, PT, RZ, c[0x0][0x1c0], PT ;  /* 0x00007000ff007a0c */ /* 0x000fe40003f85270 */
[----:B0-----:R-:W-:-:S02]  /*1880*/  SHF.R.S32.HI R4, RZ, 0x1f, R17 ;  /* 0x0000001fff047819 */ /* 0x001fc40000011411 */
[----:B------:R-:W-:Y:S02]  /*1890*/  @!P1 IADD3 R25, R25, 0x1, RZ ;  /* 0x0000000119199810 */ /* 0x000fe40007ffe0ff */
[----:B------:R-:W-:Y:S02]  /*18a0*/  SHF.R.S32.HI R18, RZ, 0x1f, R2 ;  /* 0x0000001fff127819 */ /* 0x000fe40000011402 */
[----:B------:R-:W-:Y:S02]  /*18b0*/  SEL R8, R6, R10, !P4 ;  /* 0x0000000a06087207 */ /* 0x000fe40006000000 */
[----:B------:R-:W-:Y:S01]  /*18c0*/  @!P6 LOP3.LUT R23, RZ, R9, RZ, 0x33, !PT ;  /* 0x00000009ff17e212 */ /* 0x000fe200078e33ff */
[----:B------:R-:W-:Y:S01]  /*18d0*/  @!P3 IMAD.MOV R27, RZ, RZ, R18 ;  /* 0x000000ffff1bb224 */ /* 0x000fe200078e0212 */
[----:B------:R-:W-:Y:S02]  /*18e0*/  LEA.HI R10, R4, R17, RZ, 0x2 ;  /* 0x00000011040a7211 */ /* 0x000fe400078f10ff */
[----:B------:R-:W-:-:S02]  /*18f0*/  @P5 IADD3 R25, R25, 0x1, RZ ;  /* 0x0000000119195810 */ /* 0x000fc40007ffe0ff */
[----:B------:R-:W-:Y:S02]  /*1900*/  ISETP.LT.U32.AND P0, PT, R20, R23, PT ;  /* 0x000000171400720c */ /* 0x000fe40003f01070 */
[----:B------:R-:W-:Y:S01]  /*1910*/  SHF.R.S32.HI R9, RZ, 0x1f, R23 ;  /* 0x0000001fff097819 */ /* 0x000fe20000011417 */
[----:B------:R-:W-:Y:S01]  /*1920*/  @!P2 IMAD.MOV R25, RZ, RZ, -R25 ;  /* 0x000000ffff19a224 */ /* 0x000fe200078e0a19 */
[----:B------:R-:W-:Y:S02]  /*1930*/  SHF.R.S32.HI R18, RZ, 0x2, R10 ;  /* 0x00000002ff127819 */ /* 0x000fe4000001140a */
[----:B------:R-:W-:Y:S02]  /*1940*/  ISETP.LT.AND.EX P2, PT, R21, R9, PT, P0 ;  /* 0x000000091500720c */ /* 0x000fe40003f41300 */
[----:B------:R-:W-:Y:S02]  /*1950*/  ISETP.GE.AND P0, PT, R18, c[0x0][0x314], PT ;  /* 0x0000c50012007a0c */ /* 0x000fe40003f06270 */
[----:B------:R-:W-:-:S02]  /*1960*/  ISETP.NE.AND P1, PT, RZ, UR4, PT ;  /* 0x00000004ff007c0c */ /* 0x000fc4000bf25270 */
[----:B------:R-:W-:Y:S02]  /*1970*/  LOP3.LUT R22, R10, 0xfffffffc, RZ, 0xc0, !PT ;  /* 0xfffffffc0a167812 */ /* 0x000fe400078ec0ff */
[----:B------:R-:W-:Y:S02]  /*1980*/  SEL R19, R19, 0x1, !P1 ;  /* 0x0000000113137807 */ /* 0x000fe40004800000 */
[----:B------:R-:W-:Y:S01]  /*1990*/  SEL R10, R20, R23, P2 ;  /* 0x00000017140a7207 */ /* 0x000fe20001000000 */
[----:B------:R-:W-:Y:S01]  /*19a0*/  IMAD.MOV.U32 R20, RZ, RZ, -0x800000 ;  /* 0xff800000ff147424 */ /* 0x000fe200078e00ff */
[----:B------:R-:W-:Y:S01]  /*19b0*/  SEL R6, R6, R25, !P4 ;  /* 0x0000001906067207 */ /* 0x000fe20006000000 */
[----:B------:R-:W-:Y:S01]  /*19c0*/  IMAD R8, R8, R19, RZ ;  /* 0x0000001308087224 */ /* 0x000fe200078e02ff */
[----:B------:R-:W-:Y:S01]  /*19d0*/  SEL R9, R21, R9, P2 ;  /* 0x0000000915097207 */ /* 0x000fe20001000000 */
[----:B------:R-:W-:Y:S02]  /*19e0*/  IMAD.IADD R23, R17, 0x1, -R22 ;  /* 0x0000000111177824 */ /* 0x000fe400078e0a16 */
[----:B------:R-:W-:Y:S01]  /*19f0*/  IMAD R8, R27, R8, RZ ;  /* 0x000000081b087224 */ /* 0x000fe200078e02ff */
[----:B------:R-:W-:Y:S05]  /*1a00*/  @P0 BRA `(.L_x_107) ;  /* 0x0000010000000947 */ /* 0x000fea0003800000 */
[----:B------:R-:W-:Y:S02]  /*1a10*/  IADD3 R22, P2, R7, -UR8, RZ ;  /* 0x8000000807167c10 */ /* 0x000fe4000ff5e0ff */
[----:B------:R-:W-:-:S02]  /*1a20*/  SHF.R.S32.HI R21, RZ, 0x1f, R23 ;  /* 0x0000001fff157819 */ /* 0x000fc40000011417 */
[----:B------:R-:W-:Y:S02]  /*1a30*/  ISETP.GT.U32.AND P0, PT, R22, R23, PT ;  /* 0x000000171600720c */ /* 0x000fe40003f04070 */
[----:B------:R-:W-:-:S04]  /*1a40*/  IADD3.X R22, R5, ~UR7, RZ, P2, !PT ;  /* 0x8000000705167c10 */ /* 0x000fc800097fe4ff */
[----:B------:R-:W-:-:S13]  /*1a50*/  ISETP.GT.AND.EX P0, PT, R22, R21, PT, P0 ;  /* 0x000000151600720c */ /* 0x000fda0003f04300 */
[----:B------:R-:W-:Y:S05]  /*1a60*/  @!P0 BRA `(.L_x_107) ;  /* 0x000000a000008947 */ /* 0x000fea0003800000 */
[----:B------:R-:W-:Y:S01]  /*1a70*/  IADD3 R24, P0, R23, UR8, RZ ;  /* 0x0000000817187c10 */ /* 0x000fe2000ff1e0ff */
[----:B------:R-:W-:Y:S01]  /*1a80*/  IMAD R20, R5, R18, RZ ;  /* 0x0000001205147224 */ /* 0x000fe200078e02ff */
[----:B------:R-:W-:Y:S02]  /*1a90*/  SHF.R.S32.HI R22, RZ, 0x1f, R18 ;  /* 0x0000001fff167819 */ /* 0x000fe40000011412 */
[----:B------:R-:W-:-:S03]  /*1aa0*/  IADD3.X R25, R21, UR7, RZ, P0, !PT ;  /* 0x0000000715197c10 */ /* 0x000fc600087fe4ff */
[C---:B------:R-:W-:Y:S02]  /*1ab0*/  IMAD R20, R7.reuse, R22, R20 ;  /* 0x0000001607147224 */ /* 0x040fe400078e0214 */
[----:B------:R-:W-:-:S04]  /*1ac0*/  IMAD.WIDE.U32 R24, R7, R18, R24 ;  /* 0x0000001207187225 */ /* 0x000fc800078e0018 */
[----:B------:R-:W-:Y:S01]  /*1ad0*/  IMAD.IADD R20, R25, 0x1, R20 ;  /* 0x0000000119147824 */ /* 0x000fe200078e0214 */
[----:B------:R-:W-:-:S04]  /*1ae0*/  LEA R26, P0, R24, c[0x0][0x208], 0x2 ;  /* 0x00008200181a7a11 */ /* 0x000fc800078010ff */
[----:B------:R-:W-:-:S05]  /*1af0*/  LEA.HI.X R27, R24, c[0x0][0x20c], R20, 0x2, P0 ;  /* 0x00008300181b7a11 */ /* 0x000fca00000f1414 */
[----:B------:R0:W5:Y:S04]  /*1b00*/  LDG.E R20, [R26.64] ;  /* 0x0000000a1a147981 */ /* 0x000168000c1e1900 */
.L_x_107:
[----:B------:R-:W-:Y:S05]  /*1b10*/  BSYNC B0 ;  /* 0x0000000000007941 */ /* 0x000fea0003800000 */
.L_x_106:
[C---:B------:R-:W-:Y:S01]  /*1b20*/  ISETP.GT.AND P0, PT, R17.reuse, 0x7f, PT ;  /* 0x0000007f1100780c */ /* 0x040fe20003f04270 */
[----:B------:R-:W-:Y:S01]  /*1b30*/  IMAD.MOV.U32 R29, RZ, RZ, -0x800000 ;  /* 0xff800000ff1d7424 */ /* 0x000fe200078e00ff */
[----:B------:R-:W-:Y:S01]  /*1b40*/  LOP3.LUT P2, RZ, R17, 0x1f, RZ, 0xc0, !PT ;  /* 0x0000001f11ff7812 */ /* 0x000fe2000784c0ff */
[----:B------:R-:W-:Y:S01]  /*1b50*/  IMAD R19, R6, R19, RZ ;  /* 0x0000001306137224 */ /* 0x000fe200078e02ff */
[----:B------:R-:W-:Y:S01]  /*1b60*/  ISETP.GT.AND P3, PT, R3, RZ, PT ;  /* 0x000000ff0300720c */ /* 0x000fe20003f64270 */
[----:B------:R-:W-:Y:S01]  /*1b70*/  BSSY B1, `(.L_x_108) ;  /* 0x00001f4000017945 */ /* 0x000fe20003800000 */
[----:B------:R-:W-:Y:S01]  /*1b80*/  ISETP.GT.OR P2, PT, R17, 0x7f, P2 ;  /* 0x0000007f1100780c */ /* 0x000fe20001744670 */
[----:B------:R-:W-:-:S06]  /*1b90*/  IMAD.MOV.U32 R28, RZ, RZ, 0x7f800000 ;  /* 0x7f800000ff1c7424 */ /* 0x000fcc00078e00ff */
[----:B------:R-:W-:Y:S01]  /*1ba0*/  @!P0 IMAD R23, R18, 0x5, R23 ;  /* 0x0000000512178824 */ /* 0x000fe200078e0217 */
[----:B------:R-:W-:-:S04]  /*1bb0*/  @!P0 LEA.HI R21, R4, R17, RZ, 0x5 ;  /* 0x0000001104158211 */ /* 0x000fc800078f28ff */
[----:B-----5:R-:W-:Y:S01]  /*1bc0*/  @!P0 STS [R23.X4], R20 ;  /* 0x0000001417008388 */ /* 0x020fe20000004800 */
[----:B------:R-:W-:Y:S02]  /*1bd0*/  @!P0 LOP3.LUT R22, R21, 0xffffffe0, RZ, 0xc0, !PT ;  /* 0xffffffe015168812 */ /* 0x000fe400078ec0ff */
[----:B------:R-:W-:-:S03]  /*1be0*/  @!P0 SHF.R.S32.HI R21, RZ, 0x5, R21 ;  /* 0x00000005ff158819 */ /* 0x000fc60000011415 */
[----:B------:R-:W-:-:S04]  /*1bf0*/  @!P0 IMAD.IADD R22, R17, 0x1, -R22 ;  /* 0x0000000111168824 */ /* 0x000fc800078e0a16 */
[----:B------:R-:W-:Y:S01]  /*1c00*/  @!P0 IMAD R21, R22, 0x5, R21 ;  /* 0x0000000516158824 */ /* 0x000fe200078e0215 */
[----:B------:R-:W-:Y:S06]  /*1c10*/  BAR.SYNC.DEFER_BLOCKING 0x0 ;  /* 0x0000000000007b1d */ /* 0x000fec0000010000 */
[----:B------:R-:W1:Y:S04]  /*1c20*/  @!P0 LDS R29, [R21.X4] ;  /* 0x00000000151d8984 */ /* 0x000e680000004800 */
[----:B-1----:R-:W1:Y:S02]  /*1c30*/  SHFL.BFLY PT, R22, R29, 0x10, 0x1f ;  /* 0x0e001f001d167f89 */ /* 0x002e6400000e0000 */
[----:B-1----:R-:W-:-:S05]  /*1c40*/  FMNMX.FTZ R22, R22, R29, !PT ;  /* 0x0000001d16167209 */ /* 0x002fca0007810000 */
[----:B------:R-:W1:Y:S02]  /*1c50*/  SHFL.BFLY PT, R25, R22, 0x8, 0x1f ;  /* 0x0d001f0016197f89 */ /* 0x000e6400000e0000 */
[----:B-1----:R-:W-:-:S05]  /*1c60*/  FMNMX.FTZ R25, R22, R25, !PT ;  /* 0x0000001916197209 */ /* 0x002fca0007810000 */
[----:B------:R-:W1:Y:S02]  /*1c70*/  SHFL.BFLY PT, R24, R25, 0x4, 0x1f ;  /* 0x0c801f0019187f89 */ /* 0x000e6400000e0000 */
[----:B-1----:R-:W-:-:S05]  /*1c80*/  FMNMX.FTZ R24, R25, R24, !PT ;  /* 0x0000001819187209 */ /* 0x002fca0007810000 */
[----:B0-----:R-:W0:Y:S02]  /*1c90*/  SHFL.BFLY PT, R27, R24, 0x2, 0x1f ;  /* 0x0c401f00181b7f89 */ /* 0x001e2400000e0000 */
[----:B0-----:R-:W-:-:S05]  /*1ca0*/  FMNMX.FTZ R27, R24, R27, !PT ;  /* 0x0000001b181b7209 */ /* 0x001fca0007810000 */
[----:B------:R-:W0:Y:S02]  /*1cb0*/  SHFL.BFLY PT, R18, R27, 0x1, 0x1f ;  /* 0x0c201f001b127f89 */ /* 0x000e2400000e0000 */
[----:B0-----:R-:W-:-:S04]  /*1cc0*/  FMNMX.FTZ R18, R27, R18, !PT ;  /* 0x000000121b127209 */ /* 0x001fc80007810000 */
[----:B------:R-:W-:-:S04]  /*1cd0*/  FSETP.NEU.FTZ.AND P0, PT, R18, -INF , PT ;  /* 0xff8000001200780b */ /* 0x000fc80003f1d000 */
[----:B------:R-:W-:-:S05]  /*1ce0*/  FSEL R18, R18, RZ, P0 ;  /* 0x000000ff12127208 */ /* 0x000fca0000000000 */
[----:B------:R-:W-:-:S04]  /*1cf0*/  FADD.FTZ R21, -R18, R29 ;  /* 0x0000001d12157221 */ /* 0x000fc80000010100 */
[----:B------:R-:W-:-:S06]  /*1d00*/  FMUL.FTZ R21, R21, 1.4426950216293334961 ;  /* 0x3fb8aa3b15157820 */ /* 0x000fcc0000410000 */
[----:B------:R-:W0:Y:S02]  /*1d10*/  MUFU.EX2 R21, R21 ;  /* 0x0000001500157308 */ /* 0x000e240000000800 */
[----:B0-----:R-:W0:Y:S02]  /*1d20*/  SHFL.BFLY PT, R22, R21, 0x10, 0x1f ;  /* 0x0e001f0015167f89 */ /* 0x001e2400000e0000 */
[----:B0-----:R-:W-:-:S05]  /*1d30*/  FADD.FTZ R22, R21, R22 ;  /* 0x0000001615167221 */ /* 0x001fca0000010000 */
[----:B------:R-:W0:Y:S02]  /*1d40*/  SHFL.BFLY PT, R25, R22, 0x8, 0x1f ;  /* 0x0d001f0016197f89 */ /* 0x000e2400000e0000 */
[----:B0-----:R-:W-:Y:S01]  /*1d50*/  FADD.FTZ R25, R22, R25 ;  /* 0x0000001916197221 */ /* 0x001fe20000010000 */
[----:B------:R-:W-:-:S04]  /*1d60*/  SHF.R.S32.HI R22, RZ, 0x1f, R3 ;  /* 0x0000001fff167819 */ /* 0x000fc80000011403 */
[----:B------:R-:W0:Y:S02]  /*1d70*/  SHFL.BFLY PT, R24, R25, 0x4, 0x1f ;  /* 0x0c801f0019187f89 */ /* 0x000e2400000e0000 */
[----:B0-----:R-:W-:-:S05]  /*1d80*/  FADD.FTZ R24, R25, R24 ;  /* 0x0000001819187221 */ /* 0x001fca0000010000 */
[----:B------:R-:W0:Y:S02]  /*1d90*/  SHFL.BFLY PT, R23, R24, 0x2, 0x1f ;  /* 0x0c401f0018177f89 */ /* 0x000e2400000e0000 */
[----:B0-----:R-:W-:-:S05]  /*1da0*/  FADD.FTZ R23, R24, R23 ;  /* 0x0000001718177221 */ /* 0x001fca0000010000 */
[----:B------:R-:W0:Y:S02]  /*1db0*/  SHFL.BFLY PT, R20, R23, 0x1, 0x1f ;  /* 0x0c201f0017147f89 */ /* 0x000e2400000e0000 */
[----:B0-----:R-:W-:Y:S01]  /*1dc0*/  FADD.FTZ R26, R23, R20 ;  /* 0x00000014171a7221 */ /* 0x001fe20000010000 */
[----:B------:R-:W-:Y:S01]  /*1dd0*/  LEA.HI.SX32 R20, R3, 0x1, 0x1 ;  /* 0x0000000103147811 */ /* 0x000fe200078f0aff */
[----:B------:R-:W-:-:S03]  /*1de0*/  @!P3 IMAD.MOV R20, RZ, RZ, R22 ;  /* 0x000000ffff14b224 */ /* 0x000fc600078e0216 */
[----:B------:R-:W-:Y:S01]  /*1df0*/  FSETP.NE.FTZ.AND P0, PT, R26, RZ, PT ;  /* 0x000000ff1a00720b */ /* 0x000fe20003f15000 */
[----:B------:R-:W-:-:S12]  /*1e00*/  IMAD R6, R19, R20, RZ ;  /* 0x0000001413067224 */ /* 0x000fd800078e02ff */
[----:B------:R-:W0:Y:S02]  /*1e10*/  @P0 MUFU.LG2 R21, R26 ;  /* 0x0000001a00150308 */ /* 0x000e240000000c00 */
[----:B0-----:R-:W-:Y:S01]  /*1e20*/  @P0 FFMA.FTZ R28, R21, 0.69314718246459960938, R18 ;  /* 0x3f317218151c0823 */ /* 0x001fe20000010012 */
[----:B------:R-:W-:Y:S05]  /*1e30*/  @P2 BRA `(.L_x_109) ;  /* 0x00001c7000002947 */ /* 0x000fea0003800000 */
[----:B------:R-:W-:Y:S01]  /*1e40*/  ULDC.U8 UR4, c[0x0][0x328] ;  /* 0x0000ca0000047ab9 */ /* 0x000fe20000000000 */
[----:B------:R-:W-:Y:S02]  /*1e50*/  LEA.HI R4, R4, R17, RZ, 0x5 ;  /* 0x0000001104047211 */ /* 0x000fe400078f28ff */
[----:B------:R-:W-:Y:S02]  /*1e60*/  ISETP.NE.AND P2, PT, RZ, UR4, PT ;  /* 0x00000004ff007c0c */ /* 0x000fe4000bf45270 */
[----:B------:R-:W-:-:S04]  /*1e70*/  SHF.R.S32.HI R4, RZ, 0x5, R4 ;  /* 0x00000005ff047819 */ /* 0x000fc80000011404 */
[----:B------:R-:W-:-:S04]  /*1e80*/  IADD3 R36, P0, R4, UR8, RZ ;  /* 0x0000000804247c10 */ /* 0x000fc8000ff1e0ff */
[----:B------:R-:W-:-:S03]  /*1e90*/  LEA.HI.X.SX32 R37, R4, UR7, 0x1, P0 ;  /* 0x0000000704257c11 */ /* 0x000fc600080f0eff */
        /* <DEDUP_REMOVED lines=33> */
[-C--:B------:R-:W-:Y:S02]  /*20b0*/  IADD3 R19, P0, RZ, -R20.reuse, RZ ;  /* 0x80000014ff137210 */ /* 0x080fe40007f1e0ff */
[----:B------:R-:W-:Y:S02]  /*20c0*/  MOV R42, R20 ;  /* 0x00000014002a7202 */ /* 0x000fe40000000f00 */
[----:B------:R-:W-:Y:S01]  /*20d0*/  IADD3.X R17, RZ, ~R21, RZ, P0, !PT ;  /* 0x80000015ff117210 */ /* 0x000fe200007fe4ff */
[----:B------:R-:W-:Y:S01]  /*20e0*/  IMAD.WIDE.U32 R36, R40, R19, R36 ;  /* 0x0000001328247225 */ /* 0x000fe200078e0024 */
[----:B------:R-:W-:-:S03]  /*20f0*/  MOV R43, R21 ;  /* 0x00000015002b7202 */ /* 0x000fc60000000f00 */
[----:B------:R-:W-:-:S04]  /*2100*/  IMAD R18, R17, R40, RZ ;  /* 0x0000002811127224 */ /* 0x000fc800078e02ff */
[----:B------:R-:W-:Y:S01]  /*2110*/  IMAD R17, R23, R19, R18 ;  /* 0x0000001317117224 */ /* 0x000fe200078e0212 */
[----:B------:R-:W-:-:S04]  /*2120*/  MOV R18, R36 ;  /* 0x0000002400127202 */ /* 0x000fc80000000f00 */
[----:B------:R-:W-:Y:S01]  /*2130*/  IADD3 R17, R37, R17, RZ ;  /* 0x0000001125117210 */ /* 0x000fe20007ffe0ff */
[----:B------:R-:W-:Y:S05]  /*2140*/  BRA `(.L_x_113) ;  /* 0x0000016000007947 */ /* 0x000fea0003800000 */
.L_x_112:
        /* <DEDUP_REMOVED lines=22> */
.L_x_113:
[----:B------:R-:W-:Y:S05]  /*22b0*/  BSYNC B0 ;  /* 0x0000000000007941 */ /* 0x000fea0003800000 */
.L_x_111:
[----:B------:R-:W-:Y:S01]  /*22c0*/  LOP3.LUT R19, R17, R0, RZ, 0xfc, !PT ;  /* 0x0000000011137212 */ /* 0x000fe200078efcff */
[----:B------:R-:W-:Y:S03]  /*22d0*/  BSSY B0, `(.L_x_114) ;  /* 0x0000028000007945 */ /* 0x000fe60003800000 */
[----:B------:R-:W-:-:S13]  /*22e0*/  ISETP.NE.U32.AND P0, PT, R19, RZ, PT ;  /* 0x000000ff1300720c */ /* 0x000fda0003f05070 */
[----:B------:R-:W-:Y:S05]  /*22f0*/  @!P0 BRA `(.L_x_115) ;  /* 0x000000f000008947 */ /* 0x000fea0003800000 */
[----:B------:R-:W-:Y:S01]  /*2300*/  IMAD.MOV.U32 R24, RZ, RZ, R30 ;  /* 0x000000ffff187224 */ /* 0x000fe200078e001e */
[----:B------:R-:W-:Y:S02]  /*2310*/  MOV R23, R0 ;  /* 0x0000000000177202 */ /* 0x000fe40000000f00 */
[----:B------:R-:W-:Y:S02]  /*2320*/  MOV R22, 0x2340 ;  /* 0x0000234000167802 */ /* 0x000fe40000000f00 */
[----:B------:R-:W-:Y:S05]  /*2330*/  CALL.REL.NOINC `($__internal_2_$__cuda_sm20_div_s64) ;  /* 0x0000201000007944 */ /* 0x000fea0003c00000 */
[----:B------:R-:W-:Y:S01]  /*2340*/  IADD3 R23, P0, RZ, -R20, RZ ;  /* 0x80000014ff177210 */ /* 0x000fe20007f1e0ff */
[----:B------:R-:W-:Y:S01]  /*2350*/  IMAD.MOV.U32 R37, RZ, RZ, R21 ;  /* 0x000000ffff257224 */ /* 0x000fe200078e0015 */
[----:B------:R-:W-:Y:S02]  /*2360*/  MOV R24, R18 ;  /* 0x0000001200187202 */ /* 0x000fe40000000f00 */
[----:B------:R-:W-:Y:S02]  /*2370*/  IADD3.X R19, RZ, ~R21, RZ, P0, !PT ;  /* 0x80000015ff137210 */ /* 0x000fe400007fe4ff */
[----:B------:R-:W-:Y:S02]  /*2380*/  MOV R25, R17 ;  /* 0x0000001100197202 */ /* 0x000fe40000000f00 */
[----:B------:R-:W-:Y:S01]  /*2390*/  MOV R36, R20 ;  /* 0x0000001400247202 */ /* 0x000fe20000000f00 */
[----:B------:R-:W-:-:S02]  /*23a0*/  IMAD R19, R19, R30, RZ ;  /* 0x0000001e13137224 */ /* 0x000fc400078e02ff */
[----:B------:R-:W-:-:S04]  /*23b0*/  IMAD.WIDE.U32 R30, R30, R23, R24 ;  /* 0x000000171e1e7225 */ /* 0x000fc800078e0018 */
[----:B------:R-:W-:-:S04]  /*23c0*/  IMAD R0, R0, R23, R19 ;  /* 0x0000001700007224 */ /* 0x000fc800078e0213 */
[----:B------:R-:W-:Y:S01]  /*23d0*/  IMAD.IADD R0, R31, 0x1, R0 ;  /* 0x000000011f007824 */ /* 0x000fe200078e0200 */
[----:B------:R-:W-:Y:S05]  /*23e0*/  BRA `(.L_x_116) ;  /* 0x0000016000007947 */ /* 0x000fea0003800000 */
.L_x_115:
        /* <DEDUP_REMOVED lines=22> */
.L_x_116:
[----:B------:R-:W-:Y:S05]  /*2550*/  BSYNC B0 ;  /* 0x0000000000007941 */ /* 0x000fea0003800000 */
.L_x_114:
        /* <DEDUP_REMOVED lines=11> */
[----:B------:R-:W-:Y:S05]  /*2610*/  CALL.REL.NOINC `($__internal_2_$__cuda_sm20_div_s64) ;  /* 0x00001d3000007944 */ /* 0x000fea0003c00000 */
[----:B------:R-:W-:-:S04]  /*2620*/  IADD3 R17, P0, RZ, -R20, RZ ;  /* 0x80000014ff117210 */ /* 0x000fc80007f1e0ff */
[----:B------:R-:W-:Y:S01]  /*2630*/  IADD3.X R18, RZ, ~R21, RZ, P0, !PT ;  /* 0x80000015ff127210 */ /* 0x000fe200007fe4ff */
[----:B------:R-:W-:-:S04]  /*2640*/  IMAD.WIDE.U32 R36, R5, R17, R36 ;  /* 0x0000001105247225 */ /* 0x000fc800078e0024 */
[----:B------:R-:W-:-:S04]  /*2650*/  IMAD R18, R18, R5, RZ ;  /* 0x0000000512127224 */ /* 0x000fc800078e02ff */
[----:B------:R-:W-:-:S05]  /*2660*/  IMAD R4, R4, R17, R18 ;  /* 0x0000001104047224 */ /* 0x000fca00078e0212 */
[----:B------:R-:W-:Y:S01]  /*2670*/  IADD3 R4, R37, R4, RZ ;  /* 0x0000000425047210 */ /* 0x000fe20007ffe0ff */
[----:B------:R-:W-:Y:S05]  /*2680*/  BRA `(.L_x_119) ;  /* 0x0000016000007947 */ /* 0x000fea0003800000 */
.L_x_118:
        /* <DEDUP_REMOVED lines=22> */
.L_x_119:
[----:B------:R-:W-:Y:S05]  /*27f0*/  BSYNC B0 ;  /* 0x0000000000007941 */ /* 0x000fea0003800000 */
.L_x_117:
        /* <DEDUP_REMOVED lines=16> */
[----:B------:R-:W-:Y:S02]  /*2900*/  IMAD R18, R5, R14, RZ ;  /* 0x0000000e05127224 */ /* 0x000fe400078e02ff */
        /* <DEDUP_REMOVED lines=21> */
[----:B------:R-:W-:Y:S05]  /*2a60*/  CALL.REL.NOINC `($__internal_2_$__cuda_sm20_div_s64) ;  /* 0x000018e000007944 */ /* 0x000fea0003c00000 */
        /* <DEDUP_REMOVED lines=12> */
.L_x_121:
[----:B------:R-:W0:Y:S01]  /*2b30*/  I2F.U32.RP R20, R40 ;  /* 0x0000002800147306 */ /* 0x000e220000209000 */
[----:B------:R-:W-:Y:S01]  /*2b40*/  ISETP.NE.U32.AND P0, PT, R40, RZ, PT ;  /* 0x000000ff2800720c */ /* 0x000fe20003f05070 */
[----:B------:R-:W-:-:S06]  /*2b50*/  IMAD.MOV.U32 R41, RZ, RZ, RZ ;  /* 0x000000ffff297224 */ /* 0x000fcc00078e00ff */
        /* <DEDUP_REMOVED lines=20> */
.L_x_122:
[----:B------:R-:W-:Y:S05]  /*2ca0*/  BSYNC B0 ;  /* 0x0000000000007941 */ /* 0x000fea0003800000 */
.L_x_120:
        /* <DEDUP_REMOVED lines=19> */
.L_x_124:
        /* <DEDUP_REMOVED lines=22> */
.L_x_125:
[----:B------:R-:W-:Y:S05]  /*2f40*/  BSYNC B0 ;  /* 0x0000000000007941 */ /* 0x000fea0003800000 */
.L_x_123:
        /* <DEDUP_REMOVED lines=10> */
[----:B------:R-:W-:Y:S02]  /*2ff0*/  IADD3 R18, P0, RZ, -R20, RZ ;  /* 0x80000014ff127210 */ /* 0x000fe40007f1e0ff */
[----:B------:R-:W-:Y:S02]  /*3000*/  MOV R22, R42 ;  /* 0x0000002a00167202 */ /* 0x000fe40000000f00 */
[----:B------:R-:W-:Y:S02]  /*3010*/  IADD3.X R17, RZ, ~R21, RZ, P0, !PT ;  /* 0x80000015ff117210 */ /* 0x000fe400007fe4ff */
[----:B------:R-:W-:-:S03]  /*3020*/  MOV R23, R43 ;  /* 0x0000002b00177202 */ /* 0x000fc60000000f00 */
[----:B------:R-:W-:Y:S02]  /*3030*/  IMAD R17, R17, R14, RZ ;  /* 0x0000000e11117224 */ /* 0x000fe400078e02ff */
[----:B------:R-:W-:-:S04]  /*3040*/  IMAD.WIDE.U32 R22, R14, R18, R22 ;  /* 0x000000120e167225 */ /* 0x000fc800078e0016 */
[----:B------:R-:W-:Y:S01]  /*3050*/  IMAD R13, R13, R18, R17 ;  /* 0x000000120d0d7224 */ /* 0x000fe200078e0211 */
[----:B------:R-:W-:-:S04]  /*3060*/  MOV R14, R22 ;  /* 0x00000016000e7202 */ /* 0x000fc80000000f00 */
[----:B------:R-:W-:Y:S01]  /*3070*/  IADD3 R13, R23, R13, RZ ;  /* 0x0000000d170d7210 */ /* 0x000fe20007ffe0ff */
[----:B------:R-:W-:Y:S05]  /*3080*/  BRA `(.L_x_128) ;  /* 0x0000017000007947 */ /* 0x000fea0003800000 */
.L_x_127:
[----:B------:R-:W0:Y:S01]  /*3090*/  I2F.U32.RP R19, R14 ;  /* 0x0000000e00137306 */ /* 0x000e220000209000 */
[----:B------:R-:W-:Y:S01]  /*30a0*/  IMAD.MOV.U32 R20, RZ, RZ, RZ ;  /* 0x000000ffff147224 */ /* 0x000fe200078e00ff */
[----:B------:R-:W-:-:S06]  /*30b0*/  ISETP.NE.U32.AND P0, PT, R14, RZ, PT ;  /* 0x000000ff0e00720c */ /* 0x000fcc0003f05070 */
[----:B0-----:R-:W0:Y:S02]  /*30c0*/  MUFU.RCP R17, R19 ;  /* 0x0000001300117308 */ /* 0x001e240000001000 */
[----:B0-----:R-:W-:-:S06]  /*30d0*/  IADD3 R17, R17, 0xffffffe, RZ ;  /* 0x0ffffffe11117810 */ /* 0x001fcc0007ffe0ff */
[----:B------:R-:W0:Y:S02]  /*30e0*/  F2I.FTZ.U32.TRUNC.NTZ R21, R17 ;  /* 0x0000001100157305 */ /* 0x000e24000021f000 */
[----:B0-----:R-:W-:-:S04]  /*30f0*/  IMAD.MOV R13, RZ, RZ, -R21 ;  /* 0x000000ffff0d7224 */ /* 0x001fc800078e0a15 */
[----:B------:R-:W-:-:S04]  /*3100*/  IMAD R13, R13, R14, RZ ;  /* 0x0000000e0d0d7224 */ /* 0x000fc800078e02ff */
[----:B------:R-:W-:-:S04]  /*3110*/  IMAD.HI.U32 R13, R21, R13, R20 ;  /* 0x0000000d150d7227 */ /* 0x000fc800078e0014 */
[----:B------:R-:W-:Y:S02]  /*3120*/  IMAD.MOV.U32 R21, RZ, RZ, RZ ;  /* 0x000000ffff157224 */ /* 0x000fe400078e00ff */
        /* <DEDUP_REMOVED lines=13> */
.L_x_128:
[----:B------:R-:W-:Y:S05]  /*3200*/  BSYNC B0 ;  /* 0x0000000000007941 */ /* 0x000fea0003800000 */
.L_x_126:
[----:B------:R-:W-:Y:S01]  /*3210*/  SHF.R.S32.HI R18, RZ, 0x1f, R8 ;  /* 0x0000001fff127819 */ /* 0x000fe20000011408 */
[----:B------:R-:W-:Y:S01]  /*3220*/  IMAD R17, R21, R8, RZ ;  /* 0x0000000815117224 */ /* 0x000fe200078e02ff */
[----:B------:R-:W-:Y:S01]  /*3230*/  SHF.R.S32.HI R21, RZ, 0x1f, R2 ;  /* 0x0000001fff157819 */ /* 0x000fe20000011402 */
[----:B------:R-:W-:Y:S01]  /*3240*/  IMAD R44, R25, c[0x0][0x214], RZ ;  /* 0x00008500192c7a24 */ /* 0x000fe200078e02ff */
[----:B------:R-:W-:Y:S01]  /*3250*/  BSSY B0, `(.L_x_129) ;  /* 0x0000039000007945 */ /* 0x000fe20003800000 */
[----:B------:R-:W-:Y:S01]  /*3260*/  IMAD R17, R18, R20, R17 ;  /* 0x0000001412117224 */ /* 0x000fe200078e0211 */
[----:B------:R-:W-:Y:S01]  /*3270*/  LOP3.LUT R18, R41, R11, RZ, 0xfc, !PT ;  /* 0x0000000b29127212 */ /* 0x000fe200078efcff */
[----:B------:R-:W-:Y:S01]  /*3280*/  IMAD R13, R13, R2, RZ ;  /* 0x000000020d0d7224 */ /* 0x000fe200078e02ff */
[----:B------:R-:W-:Y:S01]  /*3290*/  SHF.R.S32.HI R19, RZ, 0x1f, R44 ;  /* 0x0000001fff137819 */ /* 0x000fe2000001142c */
[----:B------:R-:W-:Y:S01]  /*32a0*/  IMAD.WIDE.U32 R42, R20, R8, RZ ;  /* 0x00000008142a7225 */ /* 0x000fe200078e00ff */
[----:B------:R-:W-:-:S03]  /*32b0*/  ISETP.NE.U32.AND P0, PT, R18, RZ, PT ;  /* 0x000000ff1200720c */ /* 0x000fc60003f05070 */
[----:B------:R-:W-:Y:S02]  /*32c0*/  IMAD R8, R15, R44, RZ ;  /* 0x0000002c0f087224 */ /* 0x000fe400078e02ff */
[----:B------:R-:W-:Y:S02]  /*32d0*/  IMAD R13, R21, R14, R13 ;  /* 0x0000000e150d7224 */ /* 0x000fe400078e020d */
[----:B------:R-:W-:-:S04]  /*32e0*/  IMAD.WIDE.U32 R14, R14, R2, RZ ;  /* 0x000000020e0e7225 */ /* 0x000fc800078e00ff */
[----:B------:R-:W-:Y:S01]  /*32f0*/  IMAD R19, R19, R16, R8 ;  /* 0x0000001013137224 */ /* 0x000fe200078e0208 */
[----:B------:R-:W-:Y:S01]  /*3300*/  IADD3 R8, R15, R13, RZ ;  /* 0x0000000d0f087210 */ /* 0x000fe20007ffe0ff */
        /* <DEDUP_REMOVED lines=9> */
[----:B------:R-:W-:Y:S05]  /*33a0*/  CALL.REL.NOINC `($__internal_2_$__cuda_sm20_div_s64) ;  /* 0x00000fa000007944 */ /* 0x000fea0003c00000 */
[----:B------:R-:W-:Y:S01]  /*33b0*/  IADD3 R16, P0, RZ, -R20, RZ ;  /* 0x80000014ff107210 */ /* 0x000fe20007f1e0ff */
[----:B------:R-:W-:Y:S01]  /*33c0*/  IMAD.MOV.U32 R19, RZ, RZ, R41 ;  /* 0x000000ffff137224 */ /* 0x000fe200078e0029 */
[----:B------:R-:W-:Y:S02]  /*33d0*/  MOV R18, R40 ;  /* 0x0000002800127202 */ /* 0x000fe40000000f00 */
[----:B------:R-:W-:-:S02]  /*33e0*/  IADD3.X R17, RZ, ~R21, RZ, P0, !PT ;  /* 0x80000015ff117210 */ /* 0x000fc400007fe4ff */
[----:B------:R-:W-:Y:S01]  /*33f0*/  MOV R40, R20 ;  /* 0x0000001400287202 */ /* 0x000fe20000000f00 */
[----:B------:R-:W-:Y:S01]  /*3400*/  IMAD.WIDE.U32 R18, R12, R16, R18 ;  /* 0x000000100c127225 */ /* 0x000fe200078e0012 */
[----:B------:R-:W-:-:S03]  /*3410*/  MOV R41, R21 ;  /* 0x0000001500297202 */ /* 0x000fc60000000f00 */
[----:B------:R-:W-:Y:S01]  /*3420*/  IMAD R17, R17, R12, RZ ;  /* 0x0000000c11117224 */ /* 0x000fe200078e02ff */
[----:B------:R-:W-:-:S03]  /*3430*/  MOV R12, R18 ;  /* 0x00000012000c7202 */ /* 0x000fc60000000f00 */
[----:B------:R-:W-:-:S04]  /*3440*/  IMAD R11, R11, R16, R17 ;  /* 0x000000100b0b7224 */ /* 0x000fc800078e0211 */
[----:B------:R-:W-:Y:S01]  /*3450*/  IMAD.IADD R11, R19, 0x1, R11 ;  /* 0x00000001130b7824 */ /* 0x000fe200078e020b */
[----:B------:R-:W-:Y:S05]  /*3460*/  BRA `(.L_x_131) ;  /* 0x0000017000007947 */ /* 0x000fea0003800000 */
.L_x_130:
        /* <DEDUP_REMOVED lines=23> */
.L_x_131:
[----:B------:R-:W-:Y:S05]  /*35e0*/  BSYNC B0 ;  /* 0x0000000000007941 */ /* 0x000fea0003800000 */
.L_x_129:
        /* <DEDUP_REMOVED lines=29> */
.L_x_133:
[----:B------:R-:W0:Y:S01]  /*37c0*/  I2F.U32.RP R17, R10 ;  /* 0x0000000a00117306 */ /* 0x000e220000209000 */
[----:B------:R-:W-:Y:S01]  /*37d0*/  IMAD.MOV.U32 R18, RZ, RZ, RZ ;  /* 0x000000ffff127224 */ /* 0x000fe200078e00ff */
[----:B------:R-:W-:Y:S01]  /*37e0*/  ISETP.NE.U32.AND P0, PT, R10, RZ, PT ;  /* 0x000000ff0a00720c */ /* 0x000fe20003f05070 */
[----:B------:R-:W-:-:S05]  /*37f0*/  IMAD.MOV.U32 R21, RZ, RZ, RZ ;  /* 0x000000ffff157224 */ /* 0x000fca00078e00ff */
        /* <DEDUP_REMOVED lines=16> */
[----:B------:R-:W-:Y:S02]  /*3900*/  IADD3 R9, -R16, RZ, RZ ;  /* 0x000000ff10097210 */ /* 0x000fe40007ffe1ff */
[----:B------:R-:W-:-:S03]  /*3910*/  MOV R20, R16 ;  /* 0x0000001000147202 */ /* 0x000fc60000000f00 */
[----:B------:R-:W-:Y:S02]  /*3920*/  IMAD R10, R10, R9, R40 ;  /* 0x000000090a0a7224 */ /* 0x000fe400078e0228 */
.L_x_134:
[----:B------:R-:W-:Y:S05]  /*3930*/  BSYNC B0 ;  /* 0x0000000000007941 */ /* 0x000fea0003800000 */
.L_x_132:
[----:B------:R-:W-:-:S04]  /*3940*/  IADD3 R31, P1, P0, R36, R32, R30 ;  /* 0x00000020241f7210 */ /* 0x000fc8000783e01e */
[----:B------:R-:W-:Y:S02]  /*3950*/  IADD3 R31, P3, P2, R42, R31, R44 ;  /* 0x0000001f2a1f7210 */ /* 0x000fe40007a7e02c */
[----:B------:R-:W-:Y:S01]  /*3960*/  IADD3.X R0, R4, R5, R0, P1, P0 ;  /* 0x0000000504007210 */ /* 0x000fe20000fe0400 */
[----:B------:R-:W-:Y:S01]  /*3970*/  IMAD R5, R21, R6, RZ ;  /* 0x0000000615057224 */ /* 0x000fe200078e02ff */
[----:B------:R-:W-:Y:S02]  /*3980*/  IADD3 R14, P1, P0, R46, R31, R14 ;  /* 0x0000001f2e0e7210 */ /* 0x000fe4000783e00e */
[----:B------:R-:W-:Y:S02]  /*3990*/  IADD3.X R0, R13, R0, R2, P3, P2 ;  /* 0x000000000d007210 */ /* 0x000fe40001fe4402 */
[----:B------:R-:W-:Y:S02]  /*39a0*/  SHF.R.S32.HI R2, RZ, 0x1f, R6 ;  /* 0x0000001fff027819 */ /* 0x000fe40000011406 */
[----:B------:R-:W-:-:S02]  /*39b0*/  IADD3.X R15, R11, R0, R8, P1, P0 ;  /* 0x000000000b0f7210 */ /* 0x000fc40000fe0408 */
[----:B------:R-:W-:Y:S01]  /*39c0*/  SHF.R.S32.HI R0, RZ, 0x1f, R3 ;  /* 0x0000001fff007819 */ /* 0x000fe20000011403 */
[-C--:B------:R-:W-:Y:S02]  /*39d0*/  IMAD R2, R2, R20.reuse, R5 ;  /* 0x0000001402027224 */ /* 0x080fe400078e0205 */
[----:B------:R-:W-:-:S04]  /*39e0*/  IMAD.WIDE.U32 R14, R6, R20, R14 ;  /* 0x00000014060e7225 */ /* 0x000fc800078e000e */
[----:B------:R-:W-:Y:S02]  /*39f0*/  IMAD R5, R12, R3, RZ ;  /* 0x000000030c057224 */ /* 0x000fe400078e02ff */
        /* <DEDUP_REMOVED lines=8> */
.L_x_110:
[----:B------:R-:W-:-:S04]  /*3a80*/  LEA R2, P0, R36, c[0x0][0x200], 0x2 ;  /* 0x0000800024027a11 */ /* 0x000fc800078010ff */
[----:B------:R-:W-:-:S05]  /*3a90*/  LEA.HI.X R3, R36, c[0x0][0x204], R37, 0x2, P0 ;  /* 0x0000810024037a11 */ /* 0x000fca00000f1425 */
[----:B------:R0:W-:Y:S04]  /*3aa0*/  STG.E [R2.64], R28 ;  /* 0x0000001c02007986 */ /* 0x0001e8000c10190a */
.L_x_109:
[----:B------:R-:W-:Y:S05]  /*3ab0*/  BSYNC B1 ;  /* 0x0000000000017941 */ /* 0x000fea0003800000 */
.L_x_108:
[----:B------:R-:W1:Y:S01]  /*3ac0*/  S2R R0, SR_TID.X ;  /* 0x0000000000007919 */ /* 0x000e620000002100 */
[----:B------:R-:W-:Y:S01]  /*3ad0*/  HFMA2.MMA R5, -RZ, RZ, 0, 0 ;  /* 0x00000000ff057435 */ /* 0x000fe200000001ff */
[----:B01----:R-:W-:-:S04]  /*3ae0*/  SHF.R.S32.HI R3, RZ, 0x1f, R0 ;  /* 0x0000001fff037819 */ /* 0x003fc80000011400 */
[----:B------:R-:W-:Y:S02]  /*3af0*/  LEA.HI R12, R3, R0, RZ, 0x5 ;  /* 0x00000000030c7211 */ /* 0x000fe400078f28ff */
[----:B------:R-:W-:Y:S02]  /*3b00*/  CS2R R2, SRZ ;  /* 0x0000000000027805 */ /* 0x000fe4000001ff00 */
[----:B------:R-:W-:Y:S02]  /*3b10*/  LOP3.LUT R19, R12, 0xffffffe0, RZ, 0xc0, !PT ;  /* 0xffffffe00c137812 */ /* 0x000fe400078ec0ff */
[----:B------:R-:W-:-:S03]  /*3b20*/  SHF.R.S32.HI R12, RZ, 0x5, R12 ;  /* 0x00000005ff0c7819 */ /* 0x000fc6000001140c */
[----:B------:R-:W-:-:S05]  /*3b30*/  IMAD.IADD R19, R0, 0x1, -R19 ;  /* 0x0000000100137824 */ /* 0x000fca00078e0a13 */
[C---:B------:R-:W-:Y:S02]  /*3b40*/  ISETP.GE.AND P0, PT, R19.reuse, c[0x0][0x314], PT ;  /* 0x0000c50013007a0c */ /* 0x040fe40003f06270 */
[----:B------:R-:W-:Y:S02]  /*3b50*/  SHF.L.U32 R18, R19, 0x2, RZ ;  /* 0x0000000213127819 */ /* 0x000fe400000006ff */
[----:B------:R-:W-:Y:S01]  /*3b60*/  ISETP.LT.AND P0, PT, R0, 0x80, !P0 ;  /* 0x000000800000780c */ /* 0x000fe20004701270 */
[----:B------:R-:W-:-:S12]  /*3b70*/  IMAD.MOV.U32 R0, RZ, RZ, c[0x0][0x314] ;  /* 0x0000c500ff007624 */ /* 0x000fd800078e00ff */
[----:B------:R-:W-:Y:S02]  /*3b80*/  @P0 FADD.FTZ R4, -R28, R29 ;  /* 0x0000001d1c040221 */ /* 0x000fe40000010100 */
[----:B------:R-:W-:Y:S02]  /*3b90*/  @P0 IMAD R9, R19, 0x5, R12 ;  /* 0x0000000513090824 */ /* 0x000fe400078e020c */
[----:B------:R-:W-:-:S06]  /*3ba0*/  @P0 FMUL.FTZ R4, R4, 1.4426950216293334961 ;  /* 0x3fb8aa3b04040820 */ /* 0x000fcc0000410000 */
[----:B------:R-:W0:Y:S02]  /*3bb0*/  @P0 MUFU.EX2 R4, R4 ;  /* 0x0000000400040308 */ /* 0x000e240000000800 */
[----:B0-----:R0:W-:Y:S04]  /*3bc0*/  @P0 STS [R9.X4], R4 ;  /* 0x0000000409000388 */ /* 0x0011e80000004800 */
[----:B------:R-:W-:Y:S01]  /*3bd0*/  BAR.SYNC.DEFER_BLOCKING 0x0 ;  /* 0x0000000000007b1d */ /* 0x000fe20000010000 */
[----:B------:R-:W-:Y:S01]  /*3be0*/  ISETP.GE.AND P0, PT, R0, 0x1, PT ;  /* 0x000000010000780c */ /* 0x000fe20003f06270 */
[----:B------:R-:W-:-:S12]  /*3bf0*/  IMAD.MOV.U32 R0, RZ, RZ, RZ ;  /* 0x000000ffff007224 */ /* 0x000fd800078e00ff */
[----:B------:R-:W-:Y:S05]  /*3c00*/  @!P0 BRA `(.L_x_135) ;  /* 0x0000024000008947 */ /* 0x000fea0003800000 */
[----:B------:R-:W-:Y:S01]  /*3c10*/  ULDC UR5, c[0x0][0x22c] ;  /* 0x00008b0000057ab9 */ /* 0x000fe20000000800 */
[C---:B------:R-:W-:Y:S01]  /*3c20*/  IMAD R13, R12.reuse, 0x80, R18 ;  /* 0x000000800c0d7824 */ /* 0x040fe200078e0212 */
[----:B------:R-:W-:Y:S01]  /*3c30*/  UIMAD UR5, UR8, UR5, URZ ;  /* 0x00000005080572a4 */ /* 0x000fe2000f8e023f */
[C---:B------:R-:W-:Y:S01]  /*3c40*/  IADD3 R5, R7.reuse, -UR8, RZ ;  /* 0x8000000807057c10 */ /* 0x040fe2000fffe0ff */
[----:B------:R-:W-:Y:S01]  /*3c50*/  IMAD R20, R7, c[0x0][0x22c], RZ ;  /* 0x00008b0007147a24 */ /* 0x000fe200078e02ff */
[----:B0-----:R-:W-:Y:S01]  /*3c60*/  CS2R R8, SRZ ;  /* 0x0000000000087805 */ /* 0x001fe2000001ff00 */
        /* <DEDUP_REMOVED lines=11> */
.L_x_138:
[----:B------:R-:W-:Y:S01]  /*3d20*/  BSSY B0, `(.L_x_136) ;  /* 0x0000007000007945 */ /* 0x000fe20003800000 */
[----:B------:R-:W-:-:S05]  /*3d30*/  @P2 BRA `(.L_x_137) ;  /* 0x0000005000002947 */ /* 0x000fca0003800000 */
[----:B------:R-:W-:Y:S01]  /*3d40*/  ISETP.GE.AND P0, PT, R18, c[0x0][0x220], PT ;  /* 0x0000880012007a0c */ /* 0x000fe20003f06270 */
[----:B------:R-:W-:Y:S01]  /*3d50*/  CS2R R8, SRZ ;  /* 0x0000000000087805 */ /* 0x000fe2000001ff00 */
[----:B------:R-:W-:Y:S11]  /*3d60*/  CS2R R10, SRZ ;  /* 0x00000000000a7805 */ /* 0x000ff6000001ff00 */
[----:B------:R-:W-:Y:S05]  /*3d70*/  @!P0 MOV R15, R13 ;  /* 0x0000000d000f8202 */ /* 0x000fea0000000f00 */
[----:B------:R0:W5:Y:S02]  /*3d80*/  @!P0 LDG.E.128 R8, [R14.64] ;  /* 0x0000000a0e088981 */ /* 0x000164000c1e1d00 */
.L_x_137:
[----:B------:R-:W-:Y:S05]  /*3d90*/  BSYNC B0 ;  /* 0x0000000000007941 */ /* 0x000fea0003800000 */
.L_x_136:
        /* <DEDUP_REMOVED lines=11> */
.L_x_135:
        /* <DEDUP_REMOVED lines=72> */
[----:B------:R-:W-:Y:S02]  /*42d0*/  IMAD R0, R0, c[0x0][0x1e8], RZ ;  /* 0x00007a0000007a24 */ /* 0x000fe400078e02ff */
[----:B------:R-:W-:-:S04]  /*42e0*/  IMAD.WIDE.U32 R18, R7, c[0x0][0x1e8], R18 ;  /* 0x00007a0007127a25 */ /* 0x000fc800078e0012 */
[----:B------:R-:W-:Y:S01]  /*42f0*/  IMAD R0, R7, c[0x0][0x1ec], R0 ;  /* 0x00007b0007007a24 */ /* 0x000fe200078e0200 */
[----:B------:R-:W-:-:S04]  /*4300*/  LEA R2, P0, R18, c[0x0][0x1d0], 0x1 ;  /* 0x0000740012027a11 */ /* 0x000fc800078008ff */
[----:B------:R-:W-:-:S04]  /*4310*/  IADD3 R3, R19, R0, RZ ;  /* 0x0000000013037210 */ /* 0x000fc80007ffe0ff */
[----:B------:R-:W-:-:S05]  /*4320*/  LEA.HI.X R3, R18, c[0x0][0x1d4], R3, 0x1, P0 ;  /* 0x0000750012037a11 */ /* 0x000fca00000f0c03 */
[----:B------:R-:W-:Y:S01]  /*4330*/  STG.E.64 [R2.64], R4 ;  /* 0x0000000402007986 */ /* 0x000fe2000c101b0a */
[----:B------:R-:W-:Y:S05]  /*4340*/  EXIT ;  /* 0x000000000000794d */ /* 0x000fea0003800000 */
        .weak           $__internal_2_$__cuda_sm20_div_s64
        .type           $__internal_2_$__cuda_sm20_div_s64,@function
        .size           $__internal_2_$__cuda_sm20_div_s64,(.L_x_8264 - $__internal_2_$__cuda_sm20_div_s64)
$__internal_2_$__cuda_sm20_div_s64:
        /* <DEDUP_REMOVED lines=29> */
[----:B------:R-:W-:-:S04]  /*4520*/  IMAD.X R26, RZ, RZ, ~R26, P0 ;  /* 0x000000ffff1a7224 */ /* 0x000fc800000e0e1a */
[----:B------:R-:W-:-:S04]  /*4530*/  IMAD.WIDE.U32 R34, P5, R35, R26, R34 ;  /* 0x0000001a23227225 */ /* 0x000fc800078a0022 */
[C---:B------:R-:W-:Y:S02]  /*4540*/  IMAD R21, R27.reuse, R26, RZ ;  /* 0x0000001a1b157224 */ /* 0x040fe400078e02ff */
[----:B------:R-:W-:-:S04]  /*4550*/  IMAD.HI.U32 R20, P4, R27, R20, R34 ;  /* 0x000000141b147227 */ /* 0x000fc80007880022 */
[----:B------:R-:W-:Y:S01]  /*4560*/  IMAD.HI.U32 R19, R27, R26, RZ ;  /* 0x0000001a1b137227 */ /* 0x000fe200078e00ff */
[----:B------:R-:W-:Y:S02]  /*4570*/  IADD3 R21, P3, R21, R20, RZ ;  /* 0x0000001415157210 */ /* 0x000fe40007f7e0ff */
[-C--:B------:R-:W-:Y:S01]  /*4580*/  IADD3 R20, P0, RZ, -R18.reuse, RZ ;  /* 0x80000012ff147210 */ /* 0x080fe20007f1e0ff */
[----:B------:R-:W-:Y:S02]  /*4590*/  IMAD.X R27, R19, 0x1, R27, P5 ;  /* 0x00000001131b7824 */ /* 0x000fe400028e061b */
[----:B------:R-:W-:Y:S01]  /*45a0*/  IMAD.MOV.U32 R35, RZ, RZ, RZ ;  /* 0x000000ffff237224 */ /* 0x000fe200078e00ff */
[----:B------:R-:W-:Y:S01]  /*45b0*/  SEL R20, R20, R18, !P2 ;  /* 0x0000001214147207 */ /* 0x000fe20005000000 */
[----:B------:R-:W-:-:S04]  /*45c0*/  IMAD.X R26, RZ, RZ, ~R17, P0 ;  /* 0x000000ffff1a7224 */ /* 0x000fc800000e0e11 */
[----:B------:R-:W-:Y:S01]  /*45d0*/  IMAD.HI.U32 R34, R21, R20, RZ ;  /* 0x0000001415227227 */ /* 0x000fe200078e00ff */
[----:B------:R-:W-:Y:S02]  /*45e0*/  SEL R19, R26, R17, !P2 ;  /* 0x000000111a137207 */ /* 0x000fe40005000000 */
[----:B------:R-:W-:-:S03]  /*45f0*/  IADD3.X R26, RZ, RZ, R27, P3, P4 ;  /* 0x000000ffff1a7210 */ /* 0x000fc60001fe841b */
[----:B------:R-:W-:-:S04]  /*4600*/  IMAD.WIDE.U32 R34, R21, R19, R34 ;  /* 0x0000001315227225 */ /* 0x000fc800078e0022 */
[C---:B------:R-:W-:Y:S02]  /*4610*/  IMAD R27, R26.reuse, R19, RZ ;  /* 0x000000131a1b7224 */ /* 0x040fe400078e02ff */
[----:B------:R-:W-:-:S04]  /*4620*/  IMAD.HI.U32 R34, P0, R26, R20, R34 ;  /* 0x000000141a227227 */ /* 0x000fc80007800022 */
[----:B------:R-:W-:Y:S01]  /*4630*/  IMAD.HI.U32 R26, R26, R19, RZ ;  /* 0x000000131a1a7227 */ /* 0x000fe200078e00ff */
[----:B------:R-:W-:-:S04]  /*4640*/  IADD3 R27, P2, R27, R34, RZ ;  /* 0x000000221b1b7210 */ /* 0x000fc80007f5e0ff */
[----:B------:R-:W-:Y:S01]  /*4650*/  IADD3.X R26, R26, RZ, RZ, P0, !PT ;  /* 0x000000ff1a1a7210 */ /* 0x000fe200007fe4ff */
[----:B------:R-:W-:-:S04]  /*4660*/  IMAD.WIDE.U32 R34, R27, R38, RZ ;  /* 0x000000261b227225 */ /* 0x000fc800078e00ff */
[----:B------:R-:W-:Y:S01]  /*4670*/  IMAD R21, R27, R39, R35 ;  /* 0x000000271b157224 */ /* 0x000fe200078e0223 */
[----:B------:R-:W-:Y:S01]  /*4680*/  IADD3 R20, P0, -R34, R20, RZ ;  /* 0x0000001422147210 */ /* 0x000fe20007f1e1ff */
[----:B------:R-:W-:-:S03]  /*4690*/  IMAD.X R26, RZ, RZ, R26, P2 ;  /* 0x000000ffff1a7224 */ /* 0x000fc600010e061a */
        /* <DEDUP_REMOVED lines=8> */
[----:B------:R-:W-:Y:S02]  /*4720*/  SEL R34, R34, R27, P4 ;  /* 0x0000001b22227207 */ /* 0x000fe40002000000 */
[----:B------:R-:W-:Y:S01]  /*4730*/  ISETP.GE.U32.AND P0, PT, R21, R38, PT ;  /* 0x000000261500720c */ /* 0x000fe20003f06070 */
[----:B------:R-:W-:Y:S01]  /*4740*/  IMAD.X R21, RZ, RZ, R26, P2 ;  /* 0x000000ffff157224 */ /* 0x000fe200010e061a */
[----:B------:R-:W-:Y:S02]  /*4750*/  SEL R19, R20, R19, P4 ;  /* 0x0000001314137207 */ /* 0x000fe40002000000 */
[----:B------:R-:W-:Y:S02]  /*4760*/  IADD3 R27, P2, R34, 0x1, RZ ;  /* 0x00000001221b7810 */ /* 0x000fe40007f5e0ff */
[----:B------:R-:W-:Y:S01]  /*4770*/  SEL R21, R21, R26, P4 ;  /* 0x0000001a15157207 */ /* 0x000fe20002000000 */
[----:B------:R-:W-:Y:S01]  /*4780*/  IMAD.MOV.U32 R26, RZ, RZ, R22 ;  /* 0x000000ffff1a7224 */ /* 0x000fe200078e0016 */
[----:B------:R-:W-:-:S02]  /*4790*/  ISETP.GE.U32.AND.EX P0, PT, R19, R39, PT, P0 ;  /* 0x000000271300720c */ /* 0x000fc40003f06100 */
[----:B------:R-:W-:Y:S02]  /*47a0*/  IADD3.X R20, RZ, R21, RZ, P2, !PT ;  /* 0x00000015ff147210 */ /* 0x000fe400017fe4ff */
[----:B------:R-:W-:Y:S02]  /*47b0*/  SEL R27, R27, R34, P0 ;  /* 0x000000221b1b7207 */ /* 0x000fe40000000000 */
[----:B------:R-:W-:Y:S02]  /*47c0*/  LOP3.LUT R19, R23, R17, RZ, 0x3c, !PT ;  /* 0x0000001117137212 */ /* 0x000fe400078e3cff */
[----:B------:R-:W-:Y:S02]  /*47d0*/  SEL R21, R20, R21, P0 ;  /* 0x0000001514157207 */ /* 0x000fe40000000000 */
[----:B------:R-:W-:Y:S02]  /*47e0*/  IADD3 R20, P2, RZ, -R27, RZ ;  /* 0x8000001bff147210 */ /* 0x000fe40007f5e0ff */
[----:B------:R-:W-:-:S02]  /*47f0*/  ISETP.GE.AND P3, PT, R19, RZ, PT ;  /* 0x000000ff1300720c */ /* 0x000fc40003f66270 */
[----:B------:R-:W-:Y:S01]  /*4800*/  ISETP.NE.U32.AND P0, PT, R24, RZ, PT ;  /* 0x000000ff1800720c */ /* 0x000fe20003f05070 */
[----:B------:R-:W-:Y:S01]  /*4810*/  IMAD.X R24, RZ, RZ, ~R21, P2 ;  /* 0x000000ffff187224 */ /* 0x000fe200010e0e15 */
[----:B------:R-:W-:Y:S01]  /*4820*/  SEL R20, R20, R27, !P3 ;  /* 0x0000001b14147207 */ /* 0x000fe20005800000 */
[----:B------:R-:W-:Y:S01]  /*4830*/  IMAD.MOV.U32 R27, RZ, RZ, 0x0 ;  /* 0x00000000ff1b7424 */ /* 0x000fe200078e00ff */
[----:B------:R-:W-:Y:S02]  /*4840*/  ISETP.NE.AND.EX P0, PT, R23, RZ, PT, P0 ;  /* 0x000000ff1700720c */ /* 0x000fe40003f05300 */
[----:B------:R-:W-:Y:S02]  /*4850*/  SEL R24, R24, R21, !P3 ;  /* 0x0000001518187207 */ /* 0x000fe40005800000 */
[----:B------:R-:W-:Y:S02]  /*4860*/  SEL R20, R20, 0xffffffff, P0 ;  /* 0xffffffff14147807 */ /* 0x000fe40000000000 */
[----:B------:R-:W-:Y:S01]  /*4870*/  SEL R21, R24, 0xffffffff, P0 ;  /* 0xffffffff18157807 */ /* 0x000fe20000000000 */
[----:B------:R-:W-:Y:S06]  /*4880*/  RET.REL.NODEC R26 `(_ZN5flash32flash_fwd_splitkv_combine_kernelI23Flash_fwd_kernel_traitsILi128ELi64ELi128ELi4ELb0ELb0EN7cutlass10bfloat16_tE19Flash_kernel_traitsILi128ELi64ELi128ELi4ES3_EELi4ELi5ELb0EEEvNS_16Flash_fwd_paramsE) ;  /* 0xffffb7701a007950 */ /* 0x000fec0003c3ffff */
.L_x_139:
        /* <DEDUP_REMOVED lines=15> */
.L_x_8264:


//--------------------- .text._ZN5flash32flash_fwd_splitkv_combine_kernelI23Flash_fwd_kernel_traitsILi128ELi64ELi128ELi4ELb0ELb0EN7cutlass10bfloat16_tE19Flash_kernel_traitsILi128ELi64ELi128ELi4ES3_EELi4ELi4ELb0EEEvNS_16Flash_fwd_paramsE --------------------------
	.section	.text._ZN5flash32flash_fwd_splitkv_combine_kernelI23Flash_fwd_kernel_traitsILi128ELi64ELi128ELi4ELb0ELb0EN7cutlass10bfloat16_tE19Flash_kernel_traitsILi128ELi64ELi128ELi4ES3_EELi4ELi4ELb0EEEvNS_16Flash_fwd_paramsE,"ax",@progbits
	.sectioninfo	@"SHI_REGISTERS=52"
	.align	128
        .global         _ZN5flash32flash_fwd_splitkv_combine_kernelI23Flash_fwd_kernel_traitsILi128ELi64ELi128ELi4ELb0ELb0EN7cutlass10bfloat16_tE19Flash_kernel_traitsILi128ELi64ELi128ELi4ES3_EELi4ELi4ELb0EEEvNS_16Flash_fwd_paramsE
        .type           _ZN5flash32flash_fwd_splitkv_combine_kernelI23Flash_fwd_kernel_traitsILi128ELi64ELi128ELi4ELb0ELb0EN7cutlass10bfloat16_tE19Flash_kernel_traitsILi128ELi64ELi128ELi4ES3_EELi4ELi4ELb0EEEvNS_16Flash_fwd_paramsE,@function
        .size           _ZN5flash32flash_fwd_splitkv_combine_kernelI23Flash_fwd_kernel_traitsILi128ELi64ELi128ELi4ELb0ELb0EN7cutlass10bfloat16_tE19Flash_kernel_traitsILi128ELi64ELi128ELi4ES3_EELi4ELi4ELb0EEEvNS_16Flash_fwd_paramsE,(.L_x_8265 - _ZN5flash32flash_fwd_splitkv_combine_kernelI23Flash_fwd_kernel_traitsILi128ELi64ELi128ELi4ELb0ELb0EN7cutlass10bfloat16_tE19Flash_kernel_traitsILi128ELi64ELi128ELi4ES3_EELi4ELi4ELb0EEEvNS_16Flash_fwd_paramsE)
        .other          _ZN5flash32flash_fwd_splitkv_combine_kernelI23Flash_fwd_kernel_traitsILi128ELi64ELi128ELi4ELb0ELb0EN7cutlass10bfloat16_tE19Flash_kernel_traitsILi128ELi64ELi128ELi4ES3_EELi4ELi4ELb0EEEvNS_16Flash_fwd_paramsE,@"STO_CUDA_ENTRY STV_DEFAULT"
_ZN5flash32flash_fwd_splitkv_combine_kernelI23Flash_fwd_kernel_traitsILi128ELi64ELi128ELi4ELb0ELb0EN7cutlass10bfloat16_tE19Flash_kernel_traitsILi128ELi64ELi128ELi4ES3_EELi4ELi4ELb0EEEvNS_16Flash_fwd_paramsE:
.text._ZN5flash32flash_fwd_splitkv_combine_kernelI23Flash_fwd_kernel_traitsILi128ELi64ELi128ELi4ELb0ELb0EN7cutlass10bfloat16_tE19Flash_kernel_traitsILi128ELi64ELi128ELi4ES3_EELi4ELi4ELb0EEEvNS_16Flash_fwd_paramsE:
        /* <DEDUP_REMOVED lines=23> */
[----:B------:R-:W-:Y:S05]  /*0170*/  CALL.REL.NOINC `($__internal_3_$__cuda_sm20_div_s64) ;  /* 0x000041c000007944 */ /* 0x000fea0003c00000 */
[----:B------:R-:W-:Y:S05]  /*0180*/  BRA `(.L_x_141) ;  /* 0x0000013000007947 */ /* 0x000fea0003800000 */
.L_x_140:
        /* <DEDUP_REMOVED lines=19> */
.L_x_141:
        /* <DEDUP_REMOVED lines=12> */
[----:B------:R-:W-:Y:S05]  /*0380*/  CALL.REL.NOINC `($__internal_3_$__cuda_sm20_div_s64) ;  /* 0x00003fb000007944 */ /* 0x000fea0003c00000 */
[----:B------:R-:W-:Y:S02]  /*0390*/  MOV R28, R20 ;  /* 0x00000014001c7202 */ /* 0x000fe40000000f00 */
[----:B------:R-:W-:Y:S01]  /*03a0*/  MOV R29, R21 ;  /* 0x00000015001d7202 */ /* 0x000fe20000000f00 */
[----:B------:R-:W-:Y:S05]  /*03b0*/  BRA `(.L_x_144) ;  /* 0x0000013000007947 */ /* 0x000fea0003800000 */
.L_x_143:
        /* <DEDUP_REMOVED lines=19> */
.L_x_144:
[----:B------:R-:W-:Y:S05]  /*04f0*/  BSYNC B0 ;  /* 0x0000000000007941 */ /* 0x000fea0003800000 */
.L_x_142:
        /* <DEDUP_REMOVED lines=43> */
.L_x_146:
        /* <DEDUP_REMOVED lines=19> */
.L_x_147:
[----:B------:R-:W-:Y:S05]  /*08e0*/  BSYNC B0 ;  /* 0x0000000000007941 */ /* 0x000fea0003800000 */
.L_x_145:
        /* <DEDUP_REMOVED lines=74> */
[----:B------:R-:W-:Y:S02]  /*0d90*/  MOV R32, R20 ;  /* 0x0000001400207202 */ /* 0x000fe40000000f00 */
[----:B------:R-:W-:Y:S01]  /*0da0*/  MOV R33, R21 ;  /* 0x0000001500217202 */ /* 0x000fe20000000f00 */
[----:B------:R-:W-:Y:S05]  /*0db0*/  BRA `(.L_x_150) ;  /* 0x0000013000007947 */ /* 0x000fea0003800000 */
.L_x_149:
        /* <DEDUP_REMOVED lines=19> */
.L_x_150:
[----:B------:R-:W-:Y:S05]  /*0ef0*/  BSYNC B0 ;  /* 0x0000000000007941 */ /* 0x000fea0003800000 */
.L_x_148:
        /* <DEDUP_REMOVED lines=42> */
.L_x_152:
        /* <DEDUP_REMOVED lines=19> */
.L_x_153:
[----:B------:R-:W-:Y:S05]  /*12d0*/  BSYNC B0 ;  /* 0x0000000000007941 */ /* 0x000fea0003800000 */
.L_x_151:
        /* <DEDUP_REMOVED lines=131> */
.L_x_155:
[----:B------:R-:W-:Y:S05]  /*1b10*/  BSYNC B0 ;  /* 0x0000000000007941 */ /* 0x000fea0003800000 */
.L_x_154:
        /* <DEDUP_REMOVED lines=95> */
.L_x_160:
        /* <DEDUP_REMOVED lines=22> */
.L_x_161:
[----:B------:R-:W-:Y:S05]  /*2270*/  BSYNC B0 ;  /* 0x0000000000007941 */ /* 0x000fea0003800000 */
.L_x_159:
[----:B------:R-:W-:Y:S01]  /*2280*/  LOP3.LUT R19, R17, R0, RZ, 0xfc, !PT ;  /* 0x0000000011137212 */ /* 0x000fe200078efcff */
[----:B------:R-:W-:Y:S03]  /*2290*/  BSSY B0, `(.L_x_162) ;  /* 0x0000028000007945 */ /* 0x000fe60003800000 */
[----:B------:R-:W-:-:S13]  /*22a0*/  ISETP.NE.U32.AND P0, PT, R19, RZ, PT ;  /* 0x000000ff1300720c */ /* 0x000fda0003f05070 */
[----:B------:R-:W-:Y:S05]  /*22b0*/  @!P0 BRA `(.L_x_163) ;  /* 0x000000f000008947 */ /* 0x000fea0003800000 */
[----:B------:R-:W-:Y:S01]  /*22c0*/  IMAD.MOV.U32 R24, RZ, RZ, R30 ;  /* 0x000000ffff187224 */ /* 0x000fe200078e001e */
[----:B------:R-:W-:Y:S02]  /*22d0*/  MOV R23, R0 ;  /* 0x0000000000177202 */ /* 0x000fe40000000f00 */
[----:B------:R-:W-:Y:S02]  /*22e0*/  MOV R22, 0x2300 ;  /* 0x0000230000167802 */ /* 0x000fe40000000f00 */
[----:B------:R-:W-:Y:S05]  /*22f0*/  CALL.REL.NOINC `($__internal_3_$__cuda_sm20_div_s64) ;  /* 0x0000204000007944 */ /* 0x000fea0003c00000 */
        /* <DEDUP_REMOVED lines=11> */
.L_x_163:
        /* <DEDUP_REMOVED lines=22> */
.L_x_164:
[----:B------:R-:W-:Y:S05]  /*2510*/  BSYNC B0 ;  /* 0x0000000000007941 */ /* 0x000fea0003800000 */
.L_x_162:
        /* <DEDUP_REMOVED lines=11> */
[----:B------:R-:W-:Y:S05]  /*25d0*/  CALL.REL.NOINC `($__internal_3_$__cuda_sm20_div_s64) ;  /* 0x00001d6000007944 */ /* 0x000fea0003c00000 */
[----:B------:R-:W-:-:S04]  /*25e0*/  IADD3 R17, P0, RZ, -R20, RZ ;  /* 0x80000014ff117210 */ /* 0x000fc80007f1e0ff */
[----:B------:R-:W-:Y:S01]  /*25f0*/  IADD3.X R18, RZ, ~R21, RZ, P0, !PT ;  /* 0x80000015ff127210 */ /* 0x000fe200007fe4ff */
[----:B------:R-:W-:-:S04]  /*2600*/  IMAD.WIDE.U32 R36, R5, R17, R36 ;  /* 0x0000001105247225 */ /* 0x000fc800078e0024 */
[----:B------:R-:W-:-:S04]  /*2610*/  IMAD R18, R18, R5, RZ ;  /* 0x0000000512127224 */ /* 0x000fc800078e02ff */
[----:B------:R-:W-:-:S05]  /*2620*/  IMAD R4, R4, R17, R18 ;  /* 0x0000001104047224 */ /* 0x000fca00078e0212 */
[----:B------:R-:W-:Y:S01]  /*2630*/  IADD3 R4, R37, R4, RZ ;  /* 0x0000000425047210 */ /* 0x000fe20007ffe0ff */
[----:B------:R-:W-:Y:S05]  /*2640*/  BRA `(.L_x_167) ;  /* 0x0000016000007947 */ /* 0x000fea0003800000 */
.L_x_166:
        /* <DEDUP_REMOVED lines=22> */
.L_x_167:
[----:B------:R-:W-:Y:S05]  /*27b0*/  BSYNC B0 ;  /* 0x0000000000007941 */ /* 0x000fea0003800000 */
.L_x_165:
        /* <DEDUP_REMOVED lines=38> */
[----:B------:R-:W-:Y:S05]  /*2a20*/  CALL.REL.NOINC `($__internal_3_$__cuda_sm20_div_s64) ;  /* 0x0000191000007944 */ /* 0x000fea0003c00000 */
        /* <DEDUP_REMOVED lines=12> */
.L_x_169:
        /* <DEDUP_REMOVED lines=23> */
.L_x_170:
[----:B------:R-:W-:Y:S05]  /*2c60*/  BSYNC B0 ;  /* 0x0000000000007941 */ /* 0x000fea0003800000 */
.L_x_168:
        /* <DEDUP_REMOVED lines=19> */
.L_x_172:
        /* <DEDUP_REMOVED lines=22> */
.L_x_173:
[----:B------:R-:W-:Y:S05]  /*2f00*/  BSYNC B0 ;  /* 0x0000000000007941 */ /* 0x000fea0003800000 */
.L_x_171:
        /* <DEDUP_REMOVED lines=20> */
.L_x_175:
        /* <DEDUP_REMOVED lines=23> */
.L_x_176:
[----:B------:R-:W-:Y:S05]  /*31c0*/  BSYNC B0 ;  /* 0x0000000000007941 */ /* 0x000fea0003800000 */
.L_x_174:
        /* <DEDUP_REMOVED lines=25> */
[----:B------:R-:W-:Y:S05]  /*3360*/  CALL.REL.NOINC `($__internal_3_$__cuda_sm20_div_s64) ;  /* 0x00000fd000007944 */ /* 0x000fea0003c00000 */
        /* <DEDUP_REMOVED lines=12> */
.L_x_178:
        /* <DEDUP_REMOVED lines=23> */
.L_x_179:
[----:B------:R-:W-:Y:S05]  /*35a0*/  BSYNC B0 ;  /* 0x0000000000007941 */ /* 0x000fea0003800000 */
.L_x_177:
        /* <DEDUP_REMOVED lines=29> */
.L_x_181:
        /* <DEDUP_REMOVED lines=23> */
.L_x_182:
[----:B------:R-:W-:Y:S05]  /*38f0*/  BSYNC B0 ;  /* 0x0000000000007941 */ /* 0x000fea0003800000 */
.L_x_180:
        /* <DEDUP_REMOVED lines=20> */
.L_x_158:
[----:B------:R-:W-:-:S04]  /*3a40*/  LEA R2, P0, R36, c[0x0][0x200], 0x2 ;  /* 0x0000800024027a11 */ /* 0x000fc800078010ff */
[----:B------:R-:W-:-:S05]  /*3a50*/  LEA.HI.X R3, R36, c[0x0][0x204], R37, 0x2, P0 ;  /* 0x0000810024037a11 */ /* 0x000fca00000f1425 */
[----:B------:R0:W-:Y:S04]  /*3a60*/  STG.E [R2.64], R28 ;  /* 0x0000001c02007986 */ /* 0x0001e8000c10190a */
.L_x_157:
[----:B------:R-:W-:Y:S05]  /*3a70*/  BSYNC B1 ;  /* 0x0000000000017941 */ /* 0x000fea0003800000 */
.L_x_156:
[----:B------:R-:W1:Y:S01]  /*3a80*/  S2R R16, SR_TID.X ;  /* 0x0000000000107919 */ /* 0x000e620000002100 */
[----:B------:R-:W-:Y:S01]  /*3a90*/  IMAD.MOV.U32 R5, RZ, RZ, RZ ;  /* 0x000000ffff057224 */ /* 0x000fe200078e00ff */
[----:B-1----:R-:W-:-:S04]  /*3aa0*/  SHF.R.S32.HI R15, RZ, 0x1f, R16 ;  /* 0x0000001fff0f7819 */ /* 0x002fc80000011410 */
[CC--:B0-----:R-:W-:Y:S02]  /*3ab0*/  LEA.HI R2, R15.reuse, R16.reuse, RZ, 0x4 ;  /* 0x000000100f027211 */ /* 0x0c1fe400078f20ff */
[----:B------:R-:W-:Y:S02]  /*3ac0*/  LEA.HI R15, R15, R16, RZ, 0x5 ;  /* 0x000000100f0f7211 */ /* 0x000fe400078f28ff */
[----:B------:R-:W-:-:S05]  /*3ad0*/  LOP3.LUT R3, R2, 0xfffffff0, RZ, 0xc0, !PT ;  /* 0xfffffff002037812 */ /* 0x000fca00078ec0ff */
[----:B------:R-:W-:-:S05]  /*3ae0*/  IMAD.IADD R0, R16, 0x1, -R3 ;  /* 0x0000000110007824 */ /* 0x000fca00078e0a03 */
[----:B------:R-:W-:-:S04]  /*3af0*/  ISETP.GE.AND P0, PT, R0, c[0x0][0x314], PT ;  /* 0x0000c50000007a0c */ /* 0x000fc80003f06270 */
[----:B------:R-:W-:-:S13]  /*3b00*/  ISETP.GT.OR P0, PT, R16, 0x3f, P0 ;  /* 0x0000003f1000780c */ /* 0x000fda0000704670 */
[----:B------:R-:W-:Y:S01]  /*3b10*/  @!P0 FADD.FTZ R4, -R28, R29 ;  /* 0x0000001d1c048221 */ /* 0x000fe20000010100 */
[----:B------:R-:W-:-:S03]  /*3b20*/  @!P0 SHF.R.S32.HI R3, RZ, 0x4, R2 ;  /* 0x00000004ff038819 */ /* 0x000fc60000011402 */
[----:B------:R-:W-:Y:S02]  /*3b30*/  @!P0 FMUL.FTZ R4, R4, 1.4426950216293334961 ;  /* 0x3fb8aa3b04048820 */ /* 0x000fe40000410000 */
[----:B------:R-:W-:Y:S01]  /*3b40*/  @!P0 IMAD R9, R0, 0x5, R3 ;  /* 0x0000000500098824 */ /* 0x000fe200078e0203 */
[----:B------:R-:W-:Y:S01]  /*3b50*/  LOP3.LUT R3, R15, 0x3fffffe0, RZ, 0xc0, !PT ;  /* 0x3fffffe00f037812 */ /* 0x000fe200078ec0ff */
[----:B------:R-:W-:Y:S01]  /*3b60*/  IMAD.MOV.U32 R0, RZ, RZ, c[0x0][0x314] ;  /* 0x0000c500ff007624 */ /* 0x000fe200078e00ff */
[----:B------:R-:W-:Y:S01]  /*3b70*/  SHF.R.S32.HI R15, RZ, 0x5, R15 ;  /* 0x00000005ff0f7819 */ /* 0x000fe2000001140f */
[----:B------:R-:W0:Y:S02]  /*3b80*/  @!P0 MUFU.EX2 R4, R4 ;  /* 0x0000000400048308 */ /* 0x000e240000000800 */
[----:B------:R-:W-:Y:S02]  /*3b90*/  IMAD.IADD R16, R16, 0x1, -R3 ;  /* 0x0000000110107824 */ /* 0x000fe400078e0a03 */
[----:B------:R-:W-:-:S02]  /*3ba0*/  CS2R R2, SRZ ;  /* 0x0000000000027805 */ /* 0x000fc4000001ff00 */
[----:B------:R-:W-:Y:S01]  /*3bb0*/  IMAD.SHL.U32 R16, R16, 0x4, RZ ;  /* 0x0000000410107824 */ /* 0x000fe200078e00ff */
[----:B0-----:R0:W-:Y:S04]  /*3bc0*/  @!P0 STS [R9.X4], R4 ;  /* 0x0000000409008388 */ /* 0x0011e80000004800 */
[----:B------:R-:W-:Y:S01]  /*3bd0*/  BAR.SYNC.DEFER_BLOCKING 0x0 ;  /* 0x0000000000007b1d */ /* 0x000fe20000010000 */
[----:B------:R-:W-:Y:S01]  /*3be0*/  ISETP.GE.AND P0, PT, R0, 0x1, PT ;  /* 0x000000010000780c */ /* 0x000fe20003f06270 */
[----:B------:R-:W-:-:S12]  /*3bf0*/  IMAD.MOV.U32 R0, RZ, RZ, RZ ;  /* 0x000000ffff007224 */ /* 0x000fd800078e00ff */
[----:B------:R-:W-:Y:S05]  /*3c00*/  @!P0 BRA `(.L_x_183) ;  /* 0x0000023000008947 */ /* 0x000fea0003800000 */
[----:B------:R-:W-:Y:S01]  /*3c10*/  ULDC UR5, c[0x0][0x22c] ;  /* 0x00008b0000057ab9 */ /* 0x000fe20000000800 */
[----:B------:R-:W-:Y:S01]  /*3c20*/  IMAD R13, R15, 0x80, R16 ;  /* 0x000000800f0d7824 */ /* 0x000fe200078e0210 */
        /* <DEDUP_REMOVED lines=15> */
.L_x_186:
[----:B------:R-:W-:Y:S01]  /*3d20*/  BSSY B0, `(.L_x_184) ;  /* 0x0000006000007945 */ /* 0x000fe20003800000 */
[----:B------:R-:W-:-:S05]  /*3d30*/  @P2 BRA `(.L_x_185) ;  /* 0x0000004000002947 */ /* 0x000fca0003800000 */
[----:B------:R-:W-:Y:S01]  /*3d40*/  ISETP.GE.AND P0, PT, R16, c[0x0][0x220], PT ;  /* 0x0000880010007a0c */ /* 0x000fe20003f06270 */
[----:B------:R-:W-:Y:S01]  /*3d50*/  CS2R R8, SRZ ;  /* 0x0000000000087805 */ /* 0x000fe2000001ff00 */
[----:B------:R-:W-:Y:S11]  /*3d60*/  CS2R R10, SRZ ;  /* 0x00000000000a7805 */ /* 0x000ff6000001ff00 */
[----:B------:R0:W5:Y:S02]  /*3d70*/  @!P0 LDG.E.128 R8, [R12.64] ;  /* 0x0000000a0c088981 */ /* 0x000164000c1e1d00 */
.L_x_185:
[----:B------:R-:W-:Y:S05]  /*3d80*/  BSYNC B0 ;  /* 0x0000000000007941 */ /* 0x000fea0003800000 */
.L_x_184:
        /* <DEDUP_REMOVED lines=11> */
.L_x_183:
        /* <DEDUP_REMOVED lines=80> */
        .weak           $__internal_3_$__cuda_sm20_div_s64
        .type           $__internal_3_$__cuda_sm20_div_s64,@function
        .size           $__internal_3_$__cuda_sm20_div_s64,(.L_x_8265 - $__internal_3_$__cuda_sm20_div_s64)
$__internal_3_$__cuda_sm20_div_s64:
        /* <DEDUP_REMOVED lines=83> */
[----:B------:R-:W-:Y:S06]  /*4870*/  RET.REL.NODEC R26 `(_ZN5flash32flash_fwd_splitkv_combine_kernelI23Flash_fwd_kernel_traitsILi128ELi64ELi128ELi4ELb0ELb0EN7cutlass10bfloat16_tE19Flash_kernel_traitsILi128ELi64ELi128ELi4ES3_EELi4ELi4ELb0EEEvNS_16Flash_fwd_paramsE) ;  /* 0xffffb7801a007950 */ /* 0x000fec0003c3ffff */
.L_x_187:
        /* <DEDUP_REMOVED lines=16> */
.L_x_8265:


//--------------------- .text._ZN5flash32flash_fwd_splitkv_combine_kernelI23Flash_fwd_kernel_traitsILi128ELi64ELi128ELi4ELb0ELb0EN7cutlass10bfloat16_tE19Flash_kernel_traitsILi128ELi64ELi128ELi4ES3_EELi4ELi3ELb0EEEvNS_16Flash_fwd_paramsE --------------------------
	.section	.text._ZN5flash32flash_fwd_splitkv_combine_kernelI23Flash_fwd_kernel_traitsILi128ELi64ELi128ELi4ELb0ELb0EN7cutlass10bfloat16_tE19Flash_kernel_traitsILi128ELi64ELi128ELi4ES3_EELi4ELi3ELb0EEEvNS_16Flash_fwd_paramsE,"ax",@progbits
	.sectioninfo	@"SHI_REGISTERS=52"
	.align	128
        .global         _ZN5flash32flash_fwd_splitkv_combine_kernelI23Flash_fwd_kernel_traitsILi128ELi64ELi128ELi4ELb0ELb0EN7cutlass10bfloat16_tE19Flash_kernel_traitsILi128ELi64ELi128ELi4ES3_EELi4ELi3ELb0EEEvNS_16Flash_fwd_paramsE
        .type           _ZN5flash32flash_fwd_splitkv_combine_kernelI23Flash_fwd_kernel_traitsILi128ELi64ELi128ELi4ELb0ELb0EN7cutlass10bfloat16_tE19Flash_kernel_traitsILi128ELi64ELi128ELi4ES3_EELi4ELi3ELb0EEEvNS_16Flash_fwd_paramsE,@function
        .size           _ZN5flash32flash_fwd_splitkv_combine_kernelI23Flash_fwd_kernel_traitsILi128ELi64ELi128ELi4ELb0ELb0EN7cutlass10bfloat16_tE19Flash_kernel_traitsILi128ELi64ELi128ELi4ES3_EELi4ELi3ELb0EEEvNS_16Flash_fwd_paramsE,(.L_x_8266 - _ZN5flash32flash_fwd_splitkv_combine_kernelI23Flash_fwd_kernel_traitsILi128ELi64ELi128ELi4ELb0ELb0EN7cutlass10bfloat16_tE19Flash_kernel_traitsILi128ELi64ELi128ELi4ES3_EELi4ELi3ELb0EEEvNS_16Flash_fwd_paramsE)
        .other          _ZN5flash32flash_fwd_splitkv_combine_kernelI23Flash_fwd_kernel_traitsILi128ELi64ELi128ELi4ELb0ELb0EN7cutlass10bfloat16_tE19Flash_kernel_traitsILi128ELi64ELi128ELi4ES3_EELi4ELi3ELb0EEEvNS_16Flash_fwd_paramsE,@"STO_CUDA_ENTRY STV_DEFAULT"
_ZN5flash32flash_fwd_splitkv_combine_kernelI23Flash_fwd_kernel_traitsILi128ELi64ELi128ELi4ELb0ELb0EN7cutlass10bfloat16_tE19Flash_kernel_traitsILi128ELi64ELi128ELi4ES3_EELi4ELi3ELb0EEEvNS_16Flash_fwd_paramsE:
.text._ZN5flash32flash_fwd_splitkv_combine_kernelI23Flash_fwd_kernel_traitsILi128ELi64ELi128ELi4ELb0ELb0EN7cutlass10bfloat16_tE19Flash_kernel_traitsILi128ELi64ELi128ELi4ES3_EELi4ELi3ELb0EEEvNS_16Flash_fwd_paramsE:
        /* <DEDUP_REMOVED lines=23> */
[----:B------:R-:W-:Y:S05]  /*0170*/  CALL.REL.NOINC `($__internal_4_$__cuda_sm20_div_s64) ;  /* 0x0000418000007944 */ /* 0x000fea0003c00000 */
[----:B------:R-:W-:Y:S05]  /*0180*/  BRA `(.L_x_189) ;  /* 0x0000013000007947 */ /* 0x000fea0003800000 */
.L_x_188:
        /* <DEDUP_REMOVED lines=19> */
.L_x_189:
        /* <DEDUP_REMOVED lines=12> */
[----:B------:R-:W-:Y:S05]  /*0380*/  CALL.REL.NOINC `($__internal_4_$__cuda_sm20_div_s64) ;  /* 0x00003f7000007944 */ /* 0x000fea0003c00000 */
[----:B------:R-:W-:Y:S02]  /*0390*/  MOV R28, R20 ;  /* 0x00000014001c7202 */ /* 0x000fe40000000f00 */
[----:B------:R-:W-:Y:S01]  /*03a0*/  MOV R29, R21 ;  /* 0x00000015001d7202 */ /* 0x000fe20000000f00 */
[----:B------:R-:W-:Y:S05]  /*03b0*/  BRA `(.L_x_192) ;  /* 0x0000013000007947 */ /* 0x000fea0003800000 */
.L_x_191:
        /* <DEDUP_REMOVED lines=19> */
.L_x_192:
[----:B------:R-:W-:Y:S05]  /*04f0*/  BSYNC B0 ;  /* 0x0000000000007941 */ /* 0x000fea0003800000 */
.L_x_190:
        /* <DEDUP_REMOVED lines=43> */
.L_x_194:
        /* <DEDUP_REMOVED lines=19> */
.L_x_195:
[----:B------:R-:W-:Y:S05]  /*08e0*/  BSYNC B0 ;  /* 0x0000000000007941 */ /* 0x000fea0003800000 */
.L_x_193:
        /* <DEDUP_REMOVED lines=74> */
[----:B------:R-:W-:Y:S02]  /*0d90*/  MOV R32, R20 ;  /* 0x0000001400207202 */ /* 0x000fe40000000f00 */
[----:B------:R-:W-:Y:S01]  /*0da0*/  MOV R33, R21 ;  /* 0x0000001500217202 */ /* 0x000fe20000000f00 */
[----:B------:R-:W-:Y:S05]  /*0db0*/  BRA `(.L_x_198) ;  /* 0x0000013000007947 */ /* 0x000fea0003800000 */
.L_x_197:
        /* <DEDUP_REMOVED lines=19> */
.L_x_198:
[----:B------:R-:W-:Y:S05]  /*0ef0*/  BSYNC B0 ;  /* 0x0000000000007941 */ /* 0x000fea0003800000 */
.L_x_196:
        /* <DEDUP_REMOVED lines=42> */
.L_x_200:
        /* <DEDUP_REMOVED lines=19> */
.L_x_201:
[----:B------:R-:W-:Y:S05]  /*12d0*/  BSYNC B0 ;  /* 0x0000000000007941 */ /* 0x000fea0003800000 */
.L_x_199:
        /* <DEDUP_REMOVED lines=131> */
.L_x_203:
[----:B------:R-:W-:Y:S05]  /*1b10*/  BSYNC B0 ;  /* 0x0000000000007941 */ /* 0x000fea0003800000 */
.L_x_202:
        /* <DEDUP_REMOVED lines=19> */
[----:B0-----:R-:W0:Y:S02]  /*1c50*/  SHFL.BFLY PT, R27, R22, 0x2, 0x1f ;  /* 0x0c401f00161b7f89 */ /* 0x001e2400000e0000 */
[----:B0-----:R-:W-:Y:S02]  /*1c60*/  FMNMX.FTZ R27, R22, R27, !PT ;  /* 0x0000001b161b7209 */ /* 0x001fe40007810000 */
[----:B------:R-:W-:-:S03]  /*1c70*/  SHF.R.S32.HI R22, RZ, 0x1f, R3 ;  /* 0x0000001fff167819 */ /* 0x000fc60000011403 */
        /* <DEDUP_REMOVED lines=69> */
.L_x_208:
        /* <DEDUP_REMOVED lines=22> */
.L_x_209:
[----:B------:R-:W-:Y:S05]  /*2230*/  BSYNC B0 ;  /* 0x0000000000007941 */ /* 0x000fea0003800000 */
.L_x_207:
[----:B------:R-:W-:Y:S01]  /*2240*/  LOP3.LUT R19, R17, R0, RZ, 0xfc, !PT ;  /* 0x0000000011137212 */ /* 0x000fe200078efcff */
[----:B------:R-:W-:Y:S03]  /*2250*/  BSSY B0, `(.L_x_210) ;  /* 0x0000028000007945 */ /* 0x000fe60003800000 */
[----:B------:R-:W-:-:S13]  /*2260*/  ISETP.NE.U32.AND P0, PT, R19, RZ, PT ;  /* 0x000000ff1300720c */ /* 0x000fda0003f05070 */
[----:B------:R-:W-:Y:S05]  /*2270*/  @!P0 BRA `(.L_x_211) ;  /* 0x000000f000008947 */ /* 0x000fea0003800000 */
[----:B------:R-:W-:Y:S01]  /*2280*/  IMAD.MOV.U32 R24, RZ, RZ, R30 ;  /* 0x000000ffff187224 */ /* 0x000fe200078e001e */
[----:B------:R-:W-:Y:S02]  /*2290*/  MOV R23, R0 ;  /* 0x0000000000177202 */ /* 0x000fe40000000f00 */
[----:B------:R-:W-:Y:S02]  /*22a0*/  MOV R22, 0x22c0 ;  /* 0x000022c000167802 */ /* 0x000fe40000000f00 */
[----:B------:R-:W-:Y:S05]  /*22b0*/  CALL.REL.NOINC `($__internal_4_$__cuda_sm20_div_s64) ;  /* 0x0000204000007944 */ /* 0x000fea0003c00000 */
        /* <DEDUP_REMOVED lines=11> */
.L_x_211:
        /* <DEDUP_REMOVED lines=22> */
.L_x_212:
[----:B------:R-:W-:Y:S05]  /*24d0*/  BSYNC B0 ;  /* 0x0000000000007941 */ /* 0x000fea0003800000 */
.L_x_210:
        /* <DEDUP_REMOVED lines=11> */
[----:B------:R-:W-:Y:S05]  /*2590*/  CALL.REL.NOINC `($__internal_4_$__cuda_sm20_div_s64) ;  /* 0x00001d6000007944 */ /* 0x000fea0003c00000 */
[----:B------:R-:W-:-:S04]  /*25a0*/  IADD3 R17, P0, RZ, -R20, RZ ;  /* 0x80000014ff117210 */ /* 0x000fc80007f1e0ff */
[----:B------:R-:W-:Y:S01]  /*25b0*/  IADD3.X R18, RZ, ~R21, RZ, P0, !PT ;  /* 0x80000015ff127210 */ /* 0x000fe200007fe4ff */
[----:B------:R-:W-:-:S04]  /*25c0*/  IMAD.WIDE.U32 R36, R5, R17, R36 ;  /* 0x0000001105247225 */ /* 0x000fc800078e0024 */
[----:B------:R-:W-:-:S04]  /*25d0*/  IMAD R18, R18, R5, RZ ;  /* 0x0000000512127224 */ /* 0x000fc800078e02ff */
[----:B------:R-:W-:-:S05]  /*25e0*/  IMAD R4, R4, R17, R18 ;  /* 0x0000001104047224 */ /* 0x000fca00078e0212 */
[----:B------:R-:W-:Y:S01]  /*25f0*/  IADD3 R4, R37, R4, RZ ;  /* 0x0000000425047210 */ /* 0x000fe20007ffe0ff */
[----:B------:R-:W-:Y:S05]  /*2600*/  BRA `(.L_x_215) ;  /* 0x0000016000007947 */ /* 0x000fea0003800000 */
.L_x_214:
        /* <DEDUP_REMOVED lines=22> */
.L_x_215:
[----:B------:R-:W-:Y:S05]  /*2770*/  BSYNC B0 ;  /* 0x0000000000007941 */ /* 0x000fea0003800000 */
.L_x_213:
        /* <DEDUP_REMOVED lines=38> */
[----:B------:R-:W-:Y:S05]  /*29e0*/  CALL.REL.NOINC `($__internal_4_$__cuda_sm20_div_s64) ;  /* 0x0000191000007944 */ /* 0x000fea0003c00000 */
        /* <DEDUP_REMOVED lines=12> */
.L_x_217:
        /* <DEDUP_REMOVED lines=23> */
.L_x_218:
[----:B------:R-:W-:Y:S05]  /*2c20*/  BSYNC B0 ;  /* 0x0000000000007941 */ /* 0x000fea0003800000 */
.L_x_216:
        /* <DEDUP_REMOVED lines=19> */
.L_x_220:
        /* <DEDUP_REMOVED lines=22> */
.L_x_221:
[----:B------:R-:W-:Y:S05]  /*2ec0*/  BSYNC B0 ;  /* 0x0000000000007941 */ /* 0x000fea0003800000 */
.L_x_219:
        /* <DEDUP_REMOVED lines=20> */
.L_x_223:
        /* <DEDUP_REMOVED lines=23> */
.L_x_224:
[----:B------:R-:W-:Y:S05]  /*3180*/  BSYNC B0 ;  /* 0x0000000000007941 */ /* 0x000fea0003800000 */
.L_x_222:
        /* <DEDUP_REMOVED lines=25> */
[----:B------:R-:W-:Y:S05]  /*3320*/  CALL.REL.NOINC `($__internal_4_$__cuda_sm20_div_s64) ;  /* 0x00000fd000007944 */ /* 0x000fea0003c00000 */
        /* <DEDUP_REMOVED lines=12> */
.L_x_226:
        /* <DEDUP_REMOVED lines=23> */
.L_x_227:
[----:B------:R-:W-:Y:S05]  /*3560*/  BSYNC B0 ;  /* 0x0000000000007941 */ /* 0x000fea0003800000 */
.L_x_225:
        /* <DEDUP_REMOVED lines=29> */
.L_x_229:
        /* <DEDUP_REMOVED lines=23> */
.L_x_230:
[----:B------:R-:W-:Y:S05]  /*38b0*/  BSYNC B0 ;  /* 0x0000000000007941 */ /* 0x000fea0003800000 */
.L_x_228:
        /* <DEDUP_REMOVED lines=20> */
.L_x_206:
[----:B------:R-:W-:-:S04]  /*3a00*/  LEA R2, P0, R36, c[0x0][0x200], 0x2 ;  /* 0x0000800024027a11 */ /* 0x000fc800078010ff */
[----:B------:R-:W-:-:S05]  /*3a10*/  LEA.HI.X R3, R36, c[0x0][0x204], R37, 0x2, P0 ;  /* 0x0000810024037a11 */ /* 0x000fca00000f1425 */
[----:B------:R0:W-:Y:S04]  /*3a20*/  STG.E [R2.64], R28 ;  /* 0x0000001c02007986 */ /* 0x0001e8000c10190a */
.L_x_205:
[----:B------:R-:W-:Y:S05]  /*3a30*/  BSYNC B1 ;  /* 0x0000000000017941 */ /* 0x000fea0003800000 */
.L_x_204:
        /* <DEDUP_REMOVED lines=42> */
.L_x_234:
[----:B------:R-:W-:Y:S01]  /*3ce0*/  BSSY B0, `(.L_x_232) ;  /* 0x0000006000007945 */ /* 0x000fe20003800000 */
[----:B------:R-:W-:-:S05]  /*3cf0*/  @P2 BRA `(.L_x_233) ;  /* 0x0000004000002947 */ /* 0x000fca0003800000 */
[----:B------:R-:W-:Y:S01]  /*3d00*/  ISETP.GE.AND P0, PT, R16, c[0x0][0x220], PT ;  /* 0x0000880010007a0c */ /* 0x000fe20003f06270 */
[----:B------:R-:W-:Y:S01]  /*3d10*/  CS2R R8, SRZ ;  /* 0x0000000000087805 */ /* 0x000fe2000001ff00 */
[----:B------:R-:W-:Y:S11]  /*3d20*/  CS2R R10, SRZ ;  /* 0x00000000000a7805 */ /* 0x000ff6000001ff00 */
[----:B------:R0:W5:Y:S02]  /*3d30*/  @!P0 LDG.E.128 R8, [R12.64] ;  /* 0x0000000a0c088981 */ /* 0x000164000c1e1d00 */
.L_x_233:
[----:B------:R-:W-:Y:S05]  /*3d40*/  BSYNC B0 ;  /* 0x0000000000007941 */ /* 0x000fea0003800000 */
.L_x_232:
        /* <DEDUP_REMOVED lines=11> */
.L_x_231:
        /* <DEDUP_REMOVED lines=80> */
        .weak           $__internal_4_$__cuda_sm20_div_s64
        .type           $__internal_4_$__cuda_sm20_div_s64,@function
        .size           $__internal_4_$__cuda_sm20_div_s64,(.L_x_8266 - $__internal_4_$__cuda_sm20_div_s64)
$__internal_4_$__cuda_sm20_div_s64:
        /* <DEDUP_REMOVED lines=83> */
[----:B------:R-:W-:Y:S06]  /*4830*/  RET.REL.NODEC R26 `(_ZN5flash32flash_fwd_splitkv_combine_kernelI23Flash_fwd_kernel_traitsILi128ELi64ELi128ELi4ELb0ELb0EN7cutlass10bfloat16_tE19Flash_kernel_traitsILi128ELi64ELi128ELi4ES3_EELi4ELi3ELb0EEEvNS_16Flash_fwd_paramsE) ;  /* 0xffffb7c01a007950 */ /* 0x000fec0003c3ffff */
.L_x_235:
        /* <DEDUP_REMOVED lines=12> */
.L_x_8266:


//--------------------- .text._ZN5flash32flash_fwd_splitkv_combine_kernelI23Flash_fwd_kernel_traitsILi128ELi64ELi128ELi4ELb0ELb0EN7cutlass10bfloat16_tE19Flash_kernel_traitsILi128ELi64ELi128ELi4ES3_EELi4ELi2ELb0EEEvNS_16Flash_fwd_paramsE --------------------------
	.section	.text._ZN5flash32flash_fwd_splitkv_combine_kernelI23Flash_fwd_kernel_traitsILi128ELi64ELi128ELi4ELb0ELb0EN7cutlass10bfloat16_tE19Flash_kernel_traitsILi128ELi64ELi128ELi4ES3_EELi4ELi2ELb0EEEvNS_16Flash_fwd_paramsE,"ax",@progbits
	.sectioninfo	@"SHI_REGISTERS=56"
	.align	128
        .global         _ZN5flash32flash_fwd_splitkv_combine_kernelI23Flash_fwd_kernel_traitsILi128ELi64ELi128ELi4ELb0ELb0EN7cutlass10bfloat16_tE19Flash_kernel_traitsILi128ELi64ELi128ELi4ES3_EELi4ELi2ELb0EEEvNS_16Flash_fwd_paramsE
        .type           _ZN5flash32flash_fwd_splitkv_combine_kernelI23Flash_fwd_kernel_traitsILi128ELi64ELi128ELi4ELb0ELb0EN7cutlass10bfloat16_tE19Flash_kernel_traitsILi128ELi64ELi128ELi4ES3_EELi4ELi2ELb0EEEvNS_16Flash_fwd_paramsE,@function
        .size           _ZN5flash32flash_fwd_splitkv_combine_kernelI23Flash_fwd_kernel_traitsILi128ELi64ELi128ELi4ELb0ELb0EN7cutlass10bfloat16_tE19Flash_kernel_traitsILi128ELi64ELi128ELi4ES3_EELi4ELi2ELb0EEEvNS_16Flash_fwd_paramsE,(.L_x_8267 - _ZN5flash32flash_fwd_splitkv_combine_kernelI23Flash_fwd_kernel_traitsILi128ELi64ELi128ELi4ELb0ELb0EN7cutlass10bfloat16_tE19Flash_kernel_traitsILi128ELi64ELi128ELi4ES3_EELi4ELi2ELb0EEEvNS_16Flash_fwd_paramsE)
        .other          _ZN5flash32flash_fwd_splitkv_combine_kernelI23Flash_fwd_kernel_traitsILi128ELi64ELi128ELi4ELb0ELb0EN7cutlass10bfloat16_tE19Flash_kernel_traitsILi128ELi64ELi128ELi4ES3_EELi4ELi2ELb0EEEvNS_16Flash_fwd_paramsE,@"STO_CUDA_ENTRY STV_DEFAULT"
_ZN5flash32flash_fwd_splitkv_combine_kernelI23Flash_fwd_kernel_traitsILi128ELi64ELi128ELi4ELb0ELb0EN7cutlass10bfloat16_tE19Flash_kernel_traitsILi128ELi64ELi128ELi4ES3_EELi4ELi2ELb0EEEvNS_16Flash_fwd_paramsE:
.text._ZN5flash32flash_fwd_splitkv_combine_kernelI23Flash_fwd_kernel_traitsILi128ELi64ELi128ELi4ELb0ELb0EN7cutlass10bfloat16_tE19Flash_kernel_traitsILi128ELi64ELi128ELi4ES3_EELi4ELi2ELb0EEEvNS_16Flash_fwd_paramsE:
        /* <DEDUP_REMOVED lines=23> */
[----:B------:R-:W-:Y:S05]  /*0170*/  CALL.REL.NOINC `($__internal_5_$__cuda_sm20_div_s64) ;  /* 0x000040a000007944 */ /* 0x000fea0003c00000 */
[----:B------:R-:W-:Y:S01]  /*0180*/  MOV R20, R0 ;  /* 0x0000000000147202 */ /* 0x000fe20000000f00 */
[----:B------:R-:W-:Y:S05]  /*0190*/  BRA `(.L_x_237) ;  /* 0x0000013000007947 */ /* 0x000fea0003800000 */
.L_x_236:
        /* <DEDUP_REMOVED lines=19> */
.L_x_237:
        /* <DEDUP_REMOVED lines=11> */
[----:B------:R-:W-:Y:S05]  /*0380*/  CALL.REL.NOINC `($__internal_5_$__cuda_sm20_div_s64) ;  /* 0x00003e9000007944 */ /* 0x000fea0003c00000 */
[----:B------:R-:W-:Y:S02]  /*0390*/  MOV R10, R0 ;  /* 0x00000000000a7202 */ /* 0x000fe40000000f00 */
[----:B------:R-:W-:Y:S01]  /*03a0*/  MOV R11, R21 ;  /* 0x00000015000b7202 */ /* 0x000fe20000000f00 */
[----:B------:R-:W-:Y:S05]  /*03b0*/  BRA `(.L_x_240) ;  /* 0x0000013000007947 */ /* 0x000fea0003800000 */
.L_x_239:
        /* <DEDUP_REMOVED lines=19> */
.L_x_240:
[----:B------:R-:W-:Y:S05]  /*04f0*/  BSYNC B0 ;  /* 0x0000000000007941 */ /* 0x000fea0003800000 */
.L_x_238:
        /* <DEDUP_REMOVED lines=43> */
.L_x_242:
        /* <DEDUP_REMOVED lines=19> */
.L_x_243:
[----:B------:R-:W-:Y:S05]  /*08e0*/  BSYNC B0 ;  /* 0x0000000000007941 */ /* 0x000fea0003800000 */
.L_x_241:
        /* <DEDUP_REMOVED lines=20> */
[----:B------:R-:W-:Y:S02]  /*0a30*/  IMAD.MOV R0, RZ, RZ, -R4 ;  /* 0x000000ffff007224 */ /* 0x000fe400078e0a04 */
[----:B------:R-:W-:Y:S02]  /*0a40*/  IMAD.MOV.U32 R7, RZ, RZ, c[0x0][0x1c0] ;  /* 0x00007000ff077624 */ /* 0x000fe400078e00ff */
[----:B------:R-:W-:-:S03]  /*0a50*/  IMAD R0, R5, R0, R6 ;  /* 0x0000000005007224 */ /* 0x000fc600078e0206 */
[C---:B------:R-:W-:Y:S01]  /*0a60*/  IADD3 R6, R7.reuse, -0x1, RZ ;  /* 0xffffffff07067810 */ /* 0x040fe20007ffe0ff */
[----:B------:R-:W-:Y:S01]  /*0a70*/  IMAD R7, R7, c[0x0][0x214], RZ ;  /* 0x0000850007077a24 */ /* 0x000fe200078e02ff */
[----:B------:R-:W-:-:S13]  /*0a80*/  ISETP.GT.U32.AND P1, PT, R5, R0, PT ;  /* 0x000000000500720c */ /* 0x000fda0003f24070 */
[----:B------:R-:W-:Y:S01]  /*0a90*/  @!P1 IMAD.IADD R0, R0, 0x1, -R5 ;  /* 0x0000000100009824 */ /* 0x000fe200078e0a05 */
[----:B------:R-:W-:Y:S02]  /*0aa0*/  @!P1 IADD3 R4, R4, 0x1, RZ ;  /* 0x0000000104049810 */ /* 0x000fe40007ffe0ff */
[----:B------:R-:W-:Y:S02]  /*0ab0*/  ISETP.NE.AND P1, PT, RZ, c[0x0][0x214], PT ;  /* 0x00008500ff007a0c */ /* 0x000fe40003f25270 */
[----:B------:R-:W-:-:S13]  /*0ac0*/  ISETP.GE.U32.AND P0, PT, R0, R5, PT ;  /* 0x000000050000720c */ /* 0x000fda0003f06070 */
        /* <DEDUP_REMOVED lines=43> */
[----:B------:R-:W-:Y:S02]  /*0d80*/  MOV R38, R0 ;  /* 0x0000000000267202 */ /* 0x000fe40000000f00 */
[----:B------:R-:W-:Y:S01]  /*0d90*/  MOV R39, R21 ;  /* 0x0000001500277202 */ /* 0x000fe20000000f00 */
[----:B------:R-:W-:Y:S05]  /*0da0*/  BRA `(.L_x_246) ;  /* 0x0000013000007947 */ /* 0x000fea0003800000 */
.L_x_245:
        /* <DEDUP_REMOVED lines=19> */
.L_x_246:
[----:B------:R-:W-:Y:S05]  /*0ee0*/  BSYNC B0 ;  /* 0x0000000000007941 */ /* 0x000fea0003800000 */
.L_x_244:
        /* <DEDUP_REMOVED lines=10> */
[----:B0-----:R-:W-:-:S04]  /*0f90*/  IMAD.MOV R14, RZ, RZ, -R15 ;  /* 0x000000ffff0e7224 */ /* 0x001fc800078e0a0f */
[----:B------:R-:W-:Y:S02]  /*0fa0*/  IMAD R9, R14, R13, RZ ;  /* 0x0000000d0e097224 */ /* 0x000fe400078e02ff */
[----:B------:R-:W-:-:S04]  /*0fb0*/  IMAD.MOV.U32 R14, RZ, RZ, RZ ;  /* 0x000000ffff0e7224 */ /* 0x000fc800078e00ff */
        /* <DEDUP_REMOVED lines=30> */
.L_x_248:
        /* <DEDUP_REMOVED lines=19> */
.L_x_249:
[----:B------:R-:W-:Y:S05]  /*12d0*/  BSYNC B0 ;  /* 0x0000000000007941 */ /* 0x000fea0003800000 */
.L_x_247:
[----:B------:R-:W-:Y:S01]  /*12e0*/  IABS R9, c[0x0][0x214] ;  /* 0x0000850000097a13 */ /* 0x000fe20000000000 */
[----:B------:R-:W-:Y:S01]  /*12f0*/  IMAD.MOV.U32 R10, RZ, RZ, RZ ;  /* 0x000000ffff0a7224 */ /* 0x000fe200078e00ff */
[----:B------:R-:W-:Y:S01]  /*1300*/  ISETP.GT.AND P3, PT, R7, RZ, PT ;  /* 0x000000ff0700720c */ /* 0x000fe20003f64270 */
[----:B------:R-:W-:Y:S01]  /*1310*/  IMAD.MOV.U32 R20, RZ, RZ, RZ ;  /* 0x000000ffff147224 */ /* 0x000fe200078e00ff */
[----:B------:R-:W0:Y:S01]  /*1320*/  I2F.RP R13, R9 ;  /* 0x00000009000d7306 */ /* 0x000e220000209400 */
[----:B------:R-:W-:Y:S01]  /*1330*/  IABS R25, R4 ;  /* 0x0000000400197213 */ /* 0x000fe20000000000 */
[----:B------:R-:W-:Y:S01]  /*1340*/  ULDC.U8 UR4, c[0x0][0x329] ;  /* 0x0000ca4000047ab9 */ /* 0x000fe20000000000 */
[----:B------:R-:W-:Y:S01]  /*1350*/  LOP3.LUT R4, R4, c[0x0][0x1c0], RZ, 0x3c, !PT ;  /* 0x0000700004047a12 */ /* 0x000fe200078e3cff */
[----:B------:R-:W-:Y:S01]  /*1360*/  ULDC.64 UR8, c[0x0][0x118] ;  /* 0x0000460000087ab9 */ /* 0x000fe20000000a00 */
[----:B------:R-:W-:Y:S03]  /*1370*/  BSSY B0, `(.L_x_250) ;  /* 0x000007b000007945 */ /* 0x000fe60003800000 */
        /* <DEDUP_REMOVED lines=8> */
[----:B------:R-:W-:-:S03]  /*1400*/  ISETP.GE.AND P1, PT, R8, RZ, PT ;  /* 0x000000ff0800720c */ /* 0x000fc60003f26270 */
        /* <DEDUP_REMOVED lines=8> */
[----:B------:R-:W-:Y:S02]  /*1490*/  SHF.R.S32.HI R0, RZ, 0x1f, R7 ;  /* 0x0000001fff007819 */ /* 0x000fe40000011407 */
[----:B------:R-:W-:-:S03]  /*14a0*/  LEA.HI.SX32 R9, R7, 0x1, 0x1 ;  /* 0x0000000107097811 */ /* 0x000fc600078f0aff */
[----:B------:R-:W-:Y:S01]  /*14b0*/  @!P3 IMAD.MOV R9, RZ, RZ, R0 ;  /* 0x000000ffff09b224 */ /* 0x000fe200078e0200 */
[----:B------:R-:W-:-:S04]  /*14c0*/  IABS R0, c[0x0][0x1c0] ;  /* 0x0000700000007a13 */ /* 0x000fc80000000000 */
[----:B------:R-:W0:Y:S01]  /*14d0*/  I2F.U32.RP R13, R0 ;  /* 0x00000000000d7306 */ /* 0x000e220000209000 */
[----:B------:R-:W-:-:S05]  /*14e0*/  @P2 IADD3 R10, R10, 0x1, RZ ;  /* 0x000000010a0a2810 */ /* 0x000fca0007ffe0ff */
[----:B------:R-:W-:Y:S01]  /*14f0*/  @!P1 IMAD.MOV R10, RZ, RZ, -R10 ;  /* 0x000000ffff0a9224 */ /* 0x000fe200078e0a0a */
[----:B------:R-:W-:-:S05]  /*1500*/  @!P0 LOP3.LUT R10, RZ, c[0x0][0x214], RZ, 0x33, !PT ;  /* 0x00008500ff0a8a12 */ /* 0x000fca00078e33ff */
[----:B------:R-:W-:Y:S01]  /*1510*/  IMAD R9, R9, R10, RZ ;  /* 0x0000000a09097224 */ /* 0x000fe200078e02ff */
[----:B0-----:R-:W0:Y:S04]  /*1520*/  MUFU.RCP R26, R13 ;  /* 0x0000000d001a7308 */ /* 0x001e280000001000 */
[----:B------:R-:W-:-:S04]  /*1530*/  IABS R5, R9 ;  /* 0x0000000900057213 */ /* 0x000fc80000000000 */
[----:B------:R-:W1:Y:S01]  /*1540*/  I2F.RP R10, R5 ;  /* 0x00000005000a7306 */ /* 0x000e620000209400 */
[----:B0-----:R-:W-:-:S07]  /*1550*/  IADD3 R26, R26, 0xffffffe, RZ ;  /* 0x0ffffffe1a1a7810 */ /* 0x001fce0007ffe0ff */
[----:B------:R-:W0:Y:S08]  /*1560*/  F2I.FTZ.U32.TRUNC.NTZ R27, R26 ;  /* 0x0000001a001b7305 */ /* 0x000e30000021f000 */
[----:B-1----:R-:W1:Y:S01]  /*1570*/  MUFU.RCP R8, R10 ;  /* 0x0000000a00087308 */ /* 0x002e620000001000 */
[----:B0-----:R-:W-:Y:S02]  /*1580*/  IMAD.MOV R11, RZ, RZ, -R27 ;  /* 0x000000ffff0b7224 */ /* 0x001fe400078e0a1b */
[----:B------:R-:W-:Y:S01]  /*1590*/  IMAD.MOV.U32 R26, RZ, RZ, RZ ;  /* 0x000000ffff1a7224 */ /* 0x000fe200078e00ff */
[----:B-1----:R-:W-:Y:S01]  /*15a0*/  IADD3 R8, R8, 0xffffffe, RZ ;  /* 0x0ffffffe08087810 */ /* 0x002fe20007ffe0ff */
[----:B------:R-:W-:Y:S01]  /*15b0*/  IMAD.IADD R10, R6, 0x1, R5 ;  /* 0x00000001060a7824 */ /* 0x000fe200078e0205 */
[----:B------:R-:W-:-:S02]  /*15c0*/  IABS R6, c[0x0][0x1c0] ;  /* 0x0000700000067a13 */ /* 0x000fc40000000000 */
[----:B------:R-:W0:Y:S03]  /*15d0*/  F2I.FTZ.U32.TRUNC.NTZ R21, R8 ;  /* 0x0000000800157305 */ /* 0x000e26000021f000 */
[----:B------:R-:W-:Y:S02]  /*15e0*/  IMAD.MOV R6, RZ, RZ, -R6 ;  /* 0x000000ffff067224 */ /* 0x000fe400078e0a06 */
[----:B0-----:R-:W-:Y:S02]  /*15f0*/  IMAD.MOV R24, RZ, RZ, -R21 ;  /* 0x000000ffff187224 */ /* 0x001fe400078e0a15 */
[----:B------:R-:W-:Y:S02]  /*1600*/  IMAD R8, R11, R0, RZ ;  /* 0x000000000b087224 */ /* 0x000fe400078e02ff */
[----:B------:R-:W-:Y:S02]  /*1610*/  IMAD R24, R24, R5, RZ ;  /* 0x0000000518187224 */ /* 0x000fe400078e02ff */
[----:B------:R-:W-:-:S04]  /*1620*/  IMAD.HI.U32 R8, R27, R8, R26 ;  /* 0x000000081b087227 */ /* 0x000fc800078e001a */
[----:B------:R-:W-:Y:S01]  /*1630*/  IMAD.HI.U32 R24, R21, R24, R20 ;  /* 0x0000001815187227 */ /* 0x000fe200078e0014 */
[----:B------:R-:W-:Y:S02]  /*1640*/  IABS R20, R9 ;  /* 0x0000000900147213 */ /* 0x000fe40000000000 */
[----:B------:R-:W-:Y:S01]  /*1650*/  IABS R21, R10 ;  /* 0x0000000a00157213 */ /* 0x000fe20000000000 */
[----:B------:R-:W-:-:S04]  /*1660*/  IMAD.HI.U32 R11, R8, R25, RZ ;  /* 0x00000019080b7227 */ /* 0x000fc800078e00ff */
[----:B------:R-:W-:Y:S02]  /*1670*/  IMAD.MOV R20, RZ, RZ, -R20 ;  /* 0x000000ffff147224 */ /* 0x000fe400078e0a14 */
[----:B------:R-:W-:-:S04]  /*1680*/  IMAD.HI.U32 R13, R24, R21, RZ ;  /* 0x00000015180d7227 */ /* 0x000fc800078e00ff */
[----:B------:R-:W-:Y:S02]  /*1690*/  IMAD R25, R11, R6, R25 ;  /* 0x000000060b197224 */ /* 0x000fe400078e0219 */
[--C-:B------:R-:W-:Y:S02]  /*16a0*/  IMAD R20, R13, R20, R21.reuse ;  /* 0x000000140d147224 */ /* 0x100fe400078e0215 */
[----:B------:R-:W-:Y:S01]  /*16b0*/  IMAD.HI.U32 R8, R8, R21, RZ ;  /* 0x0000001508087227 */ /* 0x000fe200078e00ff */
[----:B------:R-:W-:Y:S02]  /*16c0*/  ISETP.GT.U32.AND P3, PT, R0, R25, PT ;  /* 0x000000190000720c */ /* 0x000fe40003f64070 */
[----:B------:R-:W-:Y:S01]  /*16d0*/  ISETP.GT.U32.AND P0, PT, R5, R20, PT ;  /* 0x000000140500720c */ /* 0x000fe20003f04070 */
[----:B------:R-:W-:Y:S01]  /*16e0*/  IMAD R21, R8, R6, R21 ;  /* 0x0000000608157224 */ /* 0x000fe200078e0215 */
[C---:B------:R-:W-:Y:S02]  /*16f0*/  LOP3.LUT R6, R10.reuse, R5, RZ, 0x3c, !PT ;  /* 0x000000050a067212 */ /* 0x040fe400078e3cff */
[----:B------:R-:W-:-:S02]  /*1700*/  LOP3.LUT R10, R10, c[0x0][0x1c0], RZ, 0x3c, !PT ;  /* 0x000070000a0a7a12 */ /* 0x000fc400078e3cff */
[----:B------:R-:W-:Y:S02]  /*1710*/  ISETP.GT.U32.AND P1, PT, R0, R21, PT ;  /* 0x000000150000720c */ /* 0x000fe40003f24070 */
[----:B------:R-:W-:Y:S02]  /*1720*/  ISETP.GE.AND P4, PT, R6, RZ, PT ;  /* 0x000000ff0600720c */ /* 0x000fe40003f86270 */
[----:B------:R-:W0:Y:S01]  /*1730*/  S2R R6, SR_TID.X ;  /* 0x0000000000067919 */ /* 0x000e220000002100 */
[----:B------:R-:W-:Y:S01]  /*1740*/  @!P3 IMAD.IADD R25, R25, 0x1, -R0 ;  /* 0x000000011919b824 */ /* 0x000fe200078e0a00 */
[----:B------:R-:W-:Y:S01]  /*1750*/  @!P3 IADD3 R11, R11, 0x1, RZ ;  /* 0x000000010b0bb810 */ /* 0x000fe20007ffe0ff */
[----:B------:R-:W-:Y:S01]  /*1760*/  @!P0 IMAD.IADD R20, R20, 0x1, -R5 ;  /* 0x0000000114148824 */ /* 0x000fe200078e0a05 */
[----:B------:R-:W-:Y:S02]  /*1770*/  @!P0 IADD3 R13, R13, 0x1, RZ ;  /* 0x000000010d0d8810 */ /* 0x000fe40007ffe0ff */
[----:B------:R-:W-:-:S02]  /*1780*/  ISETP.GE.U32.AND P6, PT, R25, R0, PT ;  /* 0x000000001900720c */ /* 0x000fc40003fc6070 */
[----:B------:R-:W-:Y:S01]  /*1790*/  ISETP.GE.U32.AND P2, PT, R20, R5, PT ;  /* 0x000000051400720c */ /* 0x000fe20003f46070 */
[----:B------:R-:W-:Y:S01]  /*17a0*/  @!P1 IMAD.IADD R21, R21, 0x1, -R0 ;  /* 0x0000000115159824 */ /* 0x000fe200078e0a00 */
[----:B------:R-:W-:Y:S02]  /*17b0*/  ISETP.GE.AND P0, PT, R4, RZ, PT ;  /* 0x000000ff0400720c */ /* 0x000fe40003f06270 */
[----:B------:R-:W-:Y:S02]  /*17c0*/  ISETP.GT.AND P3, PT, R3, RZ, PT ;  /* 0x000000ff0300720c */ /* 0x000fe40003f64270 */
[----:B------:R-:W-:Y:S01]  /*17d0*/  ISETP.GE.U32.AND P5, PT, R21, R0, PT ;  /* 0x000000001500720c */ /* 0x000fe20003fa6070 */
[----:B------:R-:W-:Y:S01]  /*17e0*/  IMAD.MOV.U32 R21, RZ, RZ, c[0x0][0x214] ;  /* 0x00008500ff157624 */ /* 0x000fe200078e00ff */
[----:B------:R-:W-:Y:S02]  /*17f0*/  @!P1 IADD3 R8, R8, 0x1, RZ ;  /* 0x0000000108089810 */ /* 0x000fe40007ffe0ff */
[----:B------:R-:W-:-:S02]  /*1800*/  LOP3.LUT R20, RZ, c[0x0][0x1c0], RZ, 0x33, !PT ;  /* 0x00007000ff147a12 */ /* 0x000fc400078e33ff */
[----:B------:R-:W-:Y:S02]  /*1810*/  @P6 IADD3 R11, R11, 0x1, RZ ;  /* 0x000000010b0b6810 */ /* 0x000fe40007ffe0ff */
[----:B------:R-:W-:Y:S02]  /*1820*/  ISETP.NE.AND P6, PT, R9, RZ, PT ;  /* 0x000000ff0900720c */ /* 0x000fe40003fc5270 */
[----:B------:R-:W-:Y:S01]  /*1830*/  @P2 IADD3 R13, R13, 0x1, RZ ;  /* 0x000000010d0d2810 */ /* 0x000fe20007ffe0ff */
[----:B------:R-:W-:Y:S01]  /*1840*/  IMAD.MOV.U32 R25, RZ, RZ, R11 ;  /* 0x000000ffff197224 */ /* 0x000fe200078e000b */
[----:B------:R-:W-:Y:S02]  /*1850*/  ISETP.GE.AND P2, PT, R10, RZ, PT ;  /* 0x000000ff0a00720c */ /* 0x000fe40003f46270 */
[----:B------:R-:W-:Y:S01]  /*1860*/  SHF.R.S32.HI R4, RZ, 0x1f, R3 ;  /* 0x0000001fff047819 */ /* 0x000fe20000011403 */
[----:B------:R-:W-:Y:S01]  /*1870*/  @!P4 IMAD.MOV R13, RZ, RZ, -R13 ;  /* 0x000000ffff0dc224 */ /* 0x000fe200078e0a0d */
[----:B------:R-:W-:Y:S01]  /*1880*/  ISETP.NE.AND P4, PT, RZ, c[0x0][0x1c0], PT ;  /* 0x00007000ff007a0c */ /* 0x000fe20003f85270 */
[----:B------:R-:W-:Y:S01]  /*1890*/  @!P0 IMAD.MOV R25, RZ, RZ, -R25 ;  /* 0x000000ffff198224 */ /* 0x000fe200078e0a19 */
[----:B------:R-:W-:-:S02]  /*18a0*/  ISETP.NE.AND P1, PT, RZ, UR4, PT ;  /* 0x00000004ff007c0c */ /* 0x000fc4000bf25270 */
[----:B0-----:R-:W-:Y:S02]  /*18b0*/  SHF.R.S32.HI R11, RZ, 0x1f, R6 ;  /* 0x0000001fff0b7819 */ /* 0x001fe40000011406 */
[----:B------:R-:W-:Y:S01]  /*18c0*/  LEA.HI.SX32 R10, R3, 0x1, 0x1 ;  /* 0x00000001030a7811 */ /* 0x000fe200078f0aff */
[----:B------:R-:W-:Y:S01]  /*18d0*/  @!P3 IMAD.MOV R10, RZ, RZ, R4 ;  /* 0x000000ffff0ab224 */ /* 0x000fe200078e0204 */
[----:B------:R-:W-:Y:S02]  /*18e0*/  SEL R21, R21, 0x1, !P1 ;  /* 0x0000000115157807 */ /* 0x000fe40004800000 */
[----:B------:R-:W-:Y:S02]  /*18f0*/  SEL R0, R20, R25, !P4 ;  /* 0x0000001914007207 */ /* 0x000fe40006000000 */
[----:B------:R-:W-:Y:S02]  /*1900*/  @!P6 LOP3.LUT R13, RZ, R5, RZ, 0x33, !PT ;  /* 0x00000005ff0de212 */ /* 0x000fe400078e33ff */
[----:B------:R-:W-:Y:S01]  /*1910*/  LEA.HI R4, R11, R6, RZ, 0x2 ;  /* 0x000000060b047211 */ /* 0x000fe200078f10ff */
[----:B------:R-:W-:Y:S01]  /*1920*/  IMAD R5, R0, R21, RZ ;  /* 0x0000001500057224 */ /* 0x000fe200078e02ff */
[----:B------:R-:W-:-:S02]  /*1930*/  @P5 IADD3 R8, R8, 0x1, RZ ;  /* 0x0000000108085810 */ /* 0x000fc40007ffe0ff */
[----:B------:R-:W-:Y:S01]  /*1940*/  ISETP.LT.U32.AND P0, PT, R22, R13, PT ;  /* 0x0000000d1600720c */ /* 0x000fe20003f01070 */
[----:B------:R-:W-:Y:S01]  /*1950*/  IMAD R10, R10, R5, RZ ;  /* 0x000000050a0a7224 */ /* 0x000fe200078e02ff */
[----:B------:R-:W-:Y:S01]  /*1960*/  SHF.R.S32.HI R11, RZ, 0x1f, R13 ;  /* 0x0000001fff0b7819 */ /* 0x000fe2000001140d */
[----:B------:R-:W-:Y:S01]  /*1970*/  @!P2 IMAD.MOV R8, RZ, RZ, -R8 ;  /* 0x000000ffff08a224 */ /* 0x000fe200078e0a08 */
[----:B------:R-:W-:Y:S02]  /*1980*/  SHF.R.S32.HI R0, RZ, 0x2, R4 ;  /* 0x00000002ff007819 */ /* 0x000fe40000011404 */
[----:B------:R-:W-:Y:S02]  /*1990*/  ISETP.LT.AND.EX P2, PT, R23, R11, PT, P0 ;  /* 0x0000000b1700720c */ /* 0x000fe40003f41300 */
[----:B------:R-:W-:Y:S02]  /*19a0*/  ISETP.GE.AND P0, PT, R0, c[0x0][0x314], PT ;  /* 0x0000c50000007a0c */ /* 0x000fe40003f06270 */
[----:B------:R-:W-:Y:S01]  /*19b0*/  LOP3.LUT R31, R4, 0xfffffffc, RZ, 0xc0, !PT ;  /* 0xfffffffc041f7812 */ /* 0x000fe200078ec0ff */
[----:B------:R-:W-:Y:S01]  /*19c0*/  IMAD.MOV.U32 R4, RZ, RZ, -0x800000 ;  /* 0xff800000ff047424 */ /* 0x000fe200078e00ff */
[----:B------:R-:W-:-:S02]  /*19d0*/  SEL R20, R20, R8, !P4 ;  /* 0x0000000814147207 */ /* 0x000fc40006000000 */
[----:B------:R-:W-:Y:S01]  /*19e0*/  SEL R13, R22, R13, P2 ;  /* 0x0000000d160d7207 */ /* 0x000fe20001000000 */
[----:B------:R-:W-:Y:S01]  /*19f0*/  IMAD.IADD R31, R6, 0x1, -R31 ;  /* 0x00000001061f7824 */ /* 0x000fe200078e0a1f */
[----:B------:R-:W-:-:S05]  /*1a00*/  SEL R11, R23, R11, P2 ;  /* 0x0000000b170b7207 */ /* 0x000fca0001000000 */
[----:B------:R-:W-:Y:S05]  /*1a10*/  @P0 BRA `(.L_x_251) ;  /* 0x0000010000000947 */ /* 0x000fea0003800000 */
[----:B------:R-:W-:Y:S02]  /*1a20*/  IADD3 R8, P2, R12, -UR7, RZ ;  /* 0x800000070c087c10 */ /* 0x000fe4000ff5e0ff */
[----:B------:R-:W-:Y:S02]  /*1a30*/  SHF.R.S32.HI R5, RZ, 0x1f, R31 ;  /* 0x0000001fff057819 */ /* 0x000fe4000001141f */
        /* <DEDUP_REMOVED lines=14> */
.L_x_251:
[----:B------:R-:W-:Y:S05]  /*1b20*/  BSYNC B0 ;  /* 0x0000000000007941 */ /* 0x000fea0003800000 */
.L_x_250:
[C---:B------:R-:W-:Y:S01]  /*1b30*/  ISETP.GT.AND P5, PT, R6.reuse, 0xf, PT ;  /* 0x0000000f0600780c */ /* 0x040fe20003fa4270 */
[----:B------:R-:W-:Y:S01]  /*1b40*/  IMAD.MOV.U32 R30, RZ, RZ, -0x800000 ;  /* 0xff800000ff1e7424 */ /* 0x000fe200078e00ff */
[----:B------:R-:W-:Y:S01]  /*1b50*/  LOP3.LUT P2, RZ, R6, 0x3, RZ, 0xc0, !PT ;  /* 0x0000000306ff7812 */ /* 0x000fe2000784c0ff */
[----:B------:R-:W-:Y:S01]  /*1b60*/  IMAD R25, R31, 0x5, R0 ;  /* 0x000000051f197824 */ /* 0x000fe200078e0200 */
[----:B------:R-:W-:Y:S01]  /*1b70*/  ISETP.GT.AND P3, PT, R9, RZ, PT ;  /* 0x000000ff0900720c */ /* 0x000fe20003f64270 */
[----:B------:R-:W-:Y:S01]  /*1b80*/  IMAD R21, R20, R21, RZ ;  /* 0x0000001514157224 */ /* 0x000fe200078e02ff */
[----:B------:R-:W-:Y:S01]  /*1b90*/  ISETP.GT.OR P2, PT, R6, 0xf, P2 ;  /* 0x0000000f0600780c */ /* 0x000fe20001744670 */
[----:B------:R-:W-:Y:S01]  /*1ba0*/  BSSY B1, `(.L_x_252) ;  /* 0x00001e2000017945 */ /* 0x000fe20003800000 */
[----:B0-----:R-:W-:Y:S01]  /*1bb0*/  SHF.R.S32.HI R22, RZ, 0x1f, R9 ;  /* 0x0000001fff167819 */ /* 0x001fe20000011409 */
[----:B------:R-:W-:-:S04]  /*1bc0*/  IMAD.MOV.U32 R29, RZ, RZ, 0x7f800000 ;  /* 0x7f800000ff1d7424 */ /* 0x000fc800078e00ff */
[----:B------:R-:W-:-:S05]  /*1bd0*/  @!P5 IMAD R23, R0, 0x5, R31 ;  /* 0x000000050017d824 */ /* 0x000fca00078e021f */
[----:B-----5:R-:W-:Y:S04]  /*1be0*/  @!P5 STS [R23.X4], R4 ;  /* 0x000000041700d388 */ /* 0x020fe80000004800 */
[----:B------:R-:W-:Y:S06]  /*1bf0*/  BAR.SYNC.DEFER_BLOCKING 0x0 ;  /* 0x0000000000007b1d */ /* 0x000fec0000010000 */
[----:B------:R-:W0:Y:S04]  /*1c00*/  @!P5 LDS R30, [R25.X4] ;  /* 0x00000000191ed984 */ /* 0x000e280000004800 */
[----:B0-----:R-:W0:Y:S02]  /*1c10*/  SHFL.BFLY PT, R5, R30, 0x2, 0x1f ;  /* 0x0c401f001e057f89 */ /* 0x001e2400000e0000 */
[----:B0-----:R-:W-:-:S05]  /*1c20*/  FMNMX.FTZ R8, R5, R30, !PT ;  /* 0x0000001e05087209 */ /* 0x001fca0007810000 */
[----:B------:R-:W0:Y:S02]  /*1c30*/  SHFL.BFLY PT, R5, R8, 0x1, 0x1f ;  /* 0x0c201f0008057f89 */ /* 0x000e2400000e0000 */
[----:B0-----:R-:W-:Y:S02]  /*1c40*/  FMNMX.FTZ R5, R8, R5, !PT ;  /* 0x0000000508057209 */ /* 0x001fe40007810000 */
[----:B------:R-:W-:Y:S02]  /*1c50*/  LEA.HI.SX32 R8, R9, 0x1, 0x1 ;  /* 0x0000000109087811 */ /* 0x000fe400078f0aff */
[C---:B------:R-:W-:Y:S02]  /*1c60*/  FSETP.NEU.FTZ.AND P0, PT, R5.reuse, -INF , PT ;  /* 0xff8000000500780b */ /* 0x040fe40003f1d000 */
[----:B------:R-:W-:Y:S02]  /*1c70*/  @!P3 IADD3 R8, R22, RZ, RZ ;  /* 0x000000ff1608b210 */ /* 0x000fe40007ffe0ff */
[----:B------:R-:W-:-:S03]  /*1c80*/  FSEL R5, R5, RZ, P0 ;  /* 0x000000ff05057208 */ /* 0x000fc60000000000 */
[----:B------:R-:W-:Y:S02]  /*1c90*/  IMAD R8, R21, R8, RZ ;  /* 0x0000000815087224 */ /* 0x000fe400078e02ff */
[----:B------:R-:W-:-:S04]  /*1ca0*/  FADD.FTZ R24, -R5, R30 ;  /* 0x0000001e05187221 */ /* 0x000fc80000010100 */
[----:B------:R-:W-:-:S06]  /*1cb0*/  FMUL.FTZ R24, R24, 1.4426950216293334961 ;  /* 0x3fb8aa3b18187820 */ /* 0x000fcc0000410000 */
[----:B------:R-:W0:Y:S02]  /*1cc0*/  MUFU.EX2 R24, R24 ;  /* 0x0000001800187308 */ /* 0x000e240000000800 */
[----:B0-----:R-:W0:Y:S02]  /*1cd0*/  SHFL.BFLY PT, R23, R24, 0x2, 0x1f ;  /* 0x0c401f0018177f89 */ /* 0x001e2400000e0000 */
[----:B0-----:R-:W-:-:S05]  /*1ce0*/  FADD.FTZ R23, R24, R23 ;  /* 0x0000001718177221 */ /* 0x001fca0000010000 */
[----:B------:R-:W0:Y:S02]  /*1cf0*/  SHFL.BFLY PT, R4, R23, 0x1, 0x1f ;  /* 0x0c201f0017047f89 */ /* 0x000e2400000e0000 */
[----:B0-----:R-:W-:-:S05]  /*1d00*/  FADD.FTZ R4, R23, R4 ;  /* 0x0000000417047221 */ /* 0x001fca0000010000 */
[----:B------:R-:W-:-:S13]  /*1d10*/  FSETP.NE.FTZ.AND P0, PT, R4, RZ, PT ;  /* 0x000000ff0400720b */ /* 0x000fda0003f15000 */
[----:B------:R-:W0:Y:S02]  /*1d20*/  @P0 MUFU.LG2 R4, R4 ;  /* 0x0000000400040308 */ /* 0x000e240000000c00 */
[----:B0-----:R-:W-:Y:S01]  /*1d30*/  @P0 FFMA.FTZ R29, R4, 0.69314718246459960938, R5 ;  /* 0x3f317218041d0823 */ /* 0x001fe20000010005 */
        /* <DEDUP_REMOVED lines=37> */
[----:B------:R-:W-:Y:S05]  /*1f90*/  CALL.REL.NOINC `($__internal_5_$__cuda_sm20_div_s64) ;  /* 0x0000228000007944 */ /* 0x000fea0003c00000 */
        /* <DEDUP_REMOVED lines=9> */
.L_x_256:
[----:B------:R-:W0:Y:S01]  /*2030*/  I2F.U32.RP R22, R40 ;  /* 0x0000002800167306 */ /* 0x000e220000209000 */
[----:B------:R-:W-:Y:S01]  /*2040*/  ISETP.NE.U32.AND P0, PT, R40, RZ, PT ;  /* 0x000000ff2800720c */ /* 0x000fe20003f05070 */
[----:B------:R-:W-:Y:S01]  /*2050*/  IMAD.MOV.U32 R45, RZ, RZ, RZ ;  /* 0x000000ffff2d7224 */ /* 0x000fe200078e00ff */
[----:B------:R-:W-:-:S05]  /*2060*/  MOV R23, RZ ;  /* 0x000000ff00177202 */ /* 0x000fca0000000f00 */
        /* <DEDUP_REMOVED lines=18> */
.L_x_257:
[----:B------:R-:W-:Y:S05]  /*2190*/  BSYNC B0 ;  /* 0x0000000000007941 */ /* 0x000fea0003800000 */
.L_x_255:
[----:B------:R-:W-:Y:S01]  /*21a0*/  LOP3.LUT R0, R23, R2, RZ, 0xfc, !PT ;  /* 0x0000000217007212 */ /* 0x000fe200078efcff */
[----:B------:R-:W-:Y:S03]  /*21b0*/  BSSY B0, `(.L_x_258) ;  /* 0x0000027000007945 */ /* 0x000fe60003800000 */
[----:B------:R-:W-:-:S13]  /*21c0*/  ISETP.NE.U32.AND P0, PT, R0, RZ, PT ;  /* 0x000000ff0000720c */ /* 0x000fda0003f05070 */
[----:B------:R-:W-:Y:S05]  /*21d0*/  @!P0 BRA `(.L_x_259) ;  /* 0x000000e000008947 */ /* 0x000fea0003800000 */
[----:B------:R-:W-:Y:S01]  /*21e0*/  IMAD.MOV.U32 R24, RZ, RZ, R37 ;  /* 0x000000ffff187224 */ /* 0x000fe200078e0025 */
[----:B------:R-:W-:Y:S02]  /*21f0*/  MOV R5, R2 ;  /* 0x0000000200057202 */ /* 0x000fe40000000f00 */
[----:B------:R-:W-:Y:S02]  /*2200*/  MOV R22, 0x2220 ;  /* 0x0000222000167802 */ /* 0x000fe40000000f00 */
[----:B------:R-:W-:Y:S05]  /*2210*/  CALL.REL.NOINC `($__internal_5_$__cuda_sm20_div_s64) ;  /* 0x0000200000007944 */ /* 0x000fea0003c00000 */
[-C--:B------:R-:W-:Y:S02]  /*2220*/  IADD3 R5, P0, RZ, -R0.reuse, RZ ;  /* 0x80000000ff057210 */ /* 0x080fe40007f1e0ff */
[----:B------:R-:W-:Y:S02]  /*2230*/  MOV R35, R23 ;  /* 0x0000001700237202 */ /* 0x000fe40000000f00 */
[----:B------:R-:W-:Y:S02]  /*2240*/  IADD3.X R20, RZ, ~R21, RZ, P0, !PT ;  /* 0x80000015ff147210 */ /* 0x000fe400007fe4ff */
[----:B------:R-:W-:Y:S01]  /*2250*/  MOV R36, R0 ;  /* 0x0000000000247202 */ /* 0x000fe20000000f00 */
[----:B------:R-:W-:-:S04]  /*2260*/  IMAD.WIDE.U32 R32, R37, R5, R34 ;  /* 0x0000000525207225 */ /* 0x000fc800078e0022 */
[----:B------:R-:W-:Y:S01]  /*2270*/  IMAD R20, R20, R37, RZ ;  /* 0x0000002514147224 */ /* 0x000fe200078e02ff */
[----:B------:R-:W-:-:S03]  /*2280*/  MOV R37, R21 ;  /* 0x0000001500257202 */ /* 0x000fc60000000f00 */
[----:B------:R-:W-:-:S05]  /*2290*/  IMAD R20, R2, R5, R20 ;  /* 0x0000000502147224 */ /* 0x000fca00078e0214 */
[----:B------:R-:W-:Y:S01]  /*22a0*/  IADD3 R33, R33, R20, RZ ;  /* 0x0000001421217210 */ /* 0x000fe20007ffe0ff */
[----:B------:R-:W-:Y:S05]  /*22b0*/  BRA `(.L_x_260) ;  /* 0x0000016000007947 */ /* 0x000fea0003800000 */
.L_x_259:
[----:B------:R-:W0:Y:S01]  /*22c0*/  I2F.U32.RP R2, R37 ;  /* 0x0000002500027306 */ /* 0x000e220000209000 */
[----:B------:R-:W-:Y:S02]  /*22d0*/  ISETP.NE.U32.AND P0, PT, R37, RZ, PT ;  /* 0x000000ff2500720c */ /* 0x000fe40003f05070 */
        /* <DEDUP_REMOVED lines=19> */
[----:B------:R-:W-:Y:S02]  /*2410*/  IMAD.MOV.U32 R37, RZ, RZ, RZ ;  /* 0x000000ffff257224 */ /* 0x000fe400078e00ff */
.L_x_260:
[----:B------:R-:W-:Y:S05]  /*2420*/  BSYNC B0 ;  /* 0x0000000000007941 */ /* 0x000fea0003800000 */
.L_x_258:
[----:B------:R-:W-:Y:S01]  /*2430*/  LOP3.LUT R0, R37, R4, RZ, 0xfc, !PT ;  /* 0x0000000425007212 */ /* 0x000fe200078efcff */
[----:B------:R-:W-:Y:S01]  /*2440*/  IMAD.MOV.U32 R26, RZ, RZ, c[0x0][0x210] ;  /* 0x00008400ff1a7624 */ /* 0x000fe200078e00ff */
[----:B------:R-:W-:Y:S02]  /*2450*/  BSSY B0, `(.L_x_261) ;  /* 0x000002d000007945 */ /* 0x000fe40003800000 */
[----:B------:R-:W-:Y:S01]  /*2460*/  ISETP.NE.U32.AND P0, PT, R0, RZ, PT ;  /* 0x000000ff0000720c */ /* 0x000fe20003f05070 */
[C---:B------:R-:W-:Y:S01]  /*2470*/  IMAD R2, R26.reuse, c[0x0][0x214], RZ ;  /* 0x000085001a027a24 */ /* 0x040fe200078e02ff */
[----:B------:R-:W-:-:S11]  /*2480*/  SEL R26, R26, 0x1, P1 ;  /* 0x000000011a1a7807 */ /* 0x000fd60000800000 */
[----:B------:R-:W-:Y:S05]  /*2490*/  @!P0 BRA `(.L_x_262) ;  /* 0x0000012000008947 */ /* 0x000fea0003800000 */
[----:B------:R-:W-:Y:S01]  /*24a0*/  IMAD.MOV.U32 R34, RZ, RZ, R36 ;  /* 0x000000ffff227224 */ /* 0x000fe200078e0024 */
[----:B------:R-:W-:Y:S01]  /*24b0*/  MOV R24, R6 ;  /* 0x0000000600187202 */ /* 0x000fe20000000f00 */
[----:B------:R-:W-:Y:S01]  /*24c0*/  IMAD.MOV.U32 R23, RZ, RZ, R37 ;  /* 0x000000ffff177224 */ /* 0x000fe200078e0025 */
[----:B------:R-:W-:Y:S02]  /*24d0*/  MOV R5, R4 ;  /* 0x0000000400057202 */ /* 0x000fe40000000f00 */
[----:B------:R-:W-:Y:S02]  /*24e0*/  MOV R22, 0x2500 ;  /* 0x0000250000167802 */ /* 0x000fe40000000f00 */
[----:B------:R-:W-:Y:S05]  /*24f0*/  CALL.REL.NOINC `($__internal_5_$__cuda_sm20_div_s64) ;  /* 0x00001d2000007944 */ /* 0x000fea0003c00000 */
[----:B------:R-:W-:Y:S01]  /*2500*/  IADD3 R23, P0, RZ, -R0, RZ ;  /* 0x80000000ff177210 */ /* 0x000fe20007f1e0ff */
[----:B------:R-:W-:Y:S01]  /*2510*/  IMAD.MOV.U32 R35, RZ, RZ, R37 ;  /* 0x000000ffff237224 */ /* 0x000fe200078e0025 */
[----:B------:R-:W-:Y:S02]  /*2520*/  MOV R34, R36 ;  /* 0x0000002400227202 */ /* 0x000fe40000000f00 */
[----:B------:R-:W-:Y:S02]  /*2530*/  IADD3.X R5, RZ, ~R21, RZ, P0, !PT ;  /* 0x80000015ff057210 */ /* 0x000fe400007fe4ff */
[----:B------:R-:W-:Y:S01]  /*2540*/  MOV R22, R0 ;  /* 0x0000000000167202 */ /* 0x000fe20000000f00 */
[----:B------:R-:W-:-:S04]  /*2550*/  IMAD.WIDE.U32 R34, R6, R23, R34 ;  /* 0x0000001706227225 */ /* 0x000fc800078e0022 */
[----:B------:R-:W-:Y:S01]  /*2560*/  IMAD R5, R5, R6, RZ ;  /* 0x0000000605057224 */ /* 0x000fe200078e02ff */
[----:B------:R-:W-:-:S03]  /*2570*/  MOV R6, R34 ;  /* 0x0000002200067202 */ /* 0x000fc60000000f00 */
[----:B------:R-:W-:Y:S01]  /*2580*/  IMAD R5, R4, R23, R5 ;  /* 0x0000001704057224 */ /* 0x000fe200078e0205 */
[----:B------:R-:W-:-:S03]  /*2590*/  MOV R23, R21 ;  /* 0x0000001500177202 */ /* 0x000fc60000000f00 */
[----:B------:R-:W-:Y:S01]  /*25a0*/  IMAD.IADD R5, R35, 0x1, R5 ;  /* 0x0000000123057824 */ /* 0x000fe200078e0205 */
[----:B------:R-:W-:Y:S05]  /*25b0*/  BRA `(.L_x_263) ;  /* 0x0000016000007947 */ /* 0x000fea0003800000 */
.L_x_262:
        /* <DEDUP_REMOVED lines=22> */
.L_x_263:
[----:B------:R-:W-:Y:S05]  /*2720*/  BSYNC B0 ;  /* 0x0000000000007941 */ /* 0x000fea0003800000 */
.L_x_261:
[-C--:B------:R-:W-:Y:S01]  /*2730*/  IMAD R21, R39, R19.reuse, RZ ;  /* 0x0000001327157224 */ /* 0x080fe200078e02ff */
[----:B------:R-:W-:Y:S01]  /*2740*/  ULDC.U8 UR5, c[0x0][0x329] ;  /* 0x0000ca4000057ab9 */ /* 0x000fe20000000000 */
[C---:B------:R-:W-:Y:S01]  /*2750*/  IMAD.WIDE.U32 R36, R38.reuse, R19, RZ ;  /* 0x0000001326247225 */ /* 0x040fe200078e00ff */
[----:B------:R-:W-:Y:S01]  /*2760*/  UISETP.NE.AND UP0, UPT, UR5, URZ, UPT ;  /* 0x0000003f0500728c */ /* 0x000fe2000bf05270 */
[----:B------:R-:W-:Y:S01]  /*2770*/  BSSY B0, `(.L_x_264) ;  /* 0x0000044000007945 */ /* 0x000fe20003800000 */
[----:B------:R-:W-:Y:S01]  /*2780*/  ULDC UR4, c[0x0][0x214] ;  /* 0x0000850000047ab9 */ /* 0x000fe20000000800 */
[----:B------:R-:W-:Y:S01]  /*2790*/  IMAD R21, R38, R18, R21 ;  /* 0x0000001226157224 */ /* 0x000fe200078e0215 */
[----:B------:R-:W-:Y:S01]  /*27a0*/  USEL UR4, UR4, 0x1, !UP0 ;  /* 0x0000000104047887 */ /* 0x000fe2000c000000 */
[----:B------:R-:W-:Y:S02]  /*27b0*/  IMAD R27, R5, R2, RZ ;  /* 0x00000002051b7224 */ /* 0x000fe400078e02ff */
[----:B------:R-:W-:Y:S01]  /*27c0*/  IMAD R33, R33, R26, RZ ;  /* 0x0000001a21217224 */ /* 0x000fe200078e02ff */
[----:B------:R-:W-:Y:S01]  /*27d0*/  IADD3 R0, R37, R21, RZ ;  /* 0x0000001525007210 */ /* 0x000fe20007ffe0ff */
[----:B------:R-:W-:Y:S01]  /*27e0*/  USHF.R.S32.HI UR5, URZ, 0x1f, UR4 ;  /* 0x0000001f3f057899 */ /* 0x000fe20008011404 */
[----:B------:R-:W-:Y:S01]  /*27f0*/  SHF.R.S32.HI R21, RZ, 0x1f, R26 ;  /* 0x0000001fff157819 */ /* 0x000fe2000001141a */
[----:B------:R-:W-:-:S02]  /*2800*/  IMAD R23, R23, UR4, RZ ;  /* 0x0000000417177c24 */ /* 0x000fc4000f8e02ff */
[-C--:B------:R-:W-:Y:S01]  /*2810*/  IMAD R35, R0, R17.reuse, RZ ;  /* 0x0000001100237224 */ /* 0x080fe200078e02ff */
[----:B------:R-:W-:Y:S01]  /*2820*/  SHF.R.S32.HI R0, RZ, 0x1f, R2 ;  /* 0x0000001fff007819 */ /* 0x000fe20000011402 */
[----:B------:R-:W-:Y:S02]  /*2830*/  IMAD R21, R21, R32, R33 ;  /* 0x0000002015157224 */ /* 0x000fe400078e0221 */
[----:B------:R-:W-:Y:S02]  /*2840*/  IMAD R35, R16, R36, R35 ;  /* 0x0000002410237224 */ /* 0x000fe400078e0223 */
[----:B------:R-:W-:-:S04]  /*2850*/  IMAD.WIDE.U32 R36, R36, R17, RZ ;  /* 0x0000001124247225 */ /* 0x000fc800078e00ff */
[----:B------:R-:W-:Y:S01]  /*2860*/  IMAD R27, R0, R6, R27 ;  /* 0x00000006001b7224 */ /* 0x000fe200078e021b */
[----:B------:R-:W-:Y:S01]  /*2870*/  IADD3 R5, R37, R35, RZ ;  /* 0x0000002325057210 */ /* 0x000fe20007ffe0ff */
[----:B------:R-:W-:-:S03]  /*2880*/  IMAD.WIDE.U32 R40, R6, R2, RZ ;  /* 0x0000000206287225 */ /* 0x000fc600078e00ff */
[----:B------:R-:W-:Y:S01]  /*2890*/  LOP3.LUT R0, R45, R5, RZ, 0xfc, !PT ;  /* 0x000000052d007212 */ /* 0x000fe200078efcff */
[----:B------:R-:W-:Y:S01]  /*28a0*/  IMAD.WIDE.U32 R32, R32, R26, RZ ;  /* 0x0000001a20207225 */ /* 0x000fe200078e00ff */
[----:B------:R-:W-:Y:S02]  /*28b0*/  IADD3 R6, R41, R27, RZ ;  /* 0x0000001b29067210 */ /* 0x000fe40007ffe0ff */
[----:B------:R-:W-:Y:S01]  /*28c0*/  ISETP.NE.U32.AND P0, PT, R0, RZ, PT ;  /* 0x000000ff0000720c */ /* 0x000fe20003f05070 */
[C---:B------:R-:W-:Y:S02]  /*28d0*/  IMAD R23, R22.reuse, UR5, R23 ;  /* 0x0000000516177c24 */ /* 0x040fe4000f8e0217 */
[----:B------:R-:W-:-:S04]  /*28e0*/  IMAD.WIDE.U32 R38, R22, UR4, RZ ;  /* 0x0000000416267c25 */ /* 0x000fc8000f8e00ff */
[-C--:B------:R-:W-:Y:S01]  /*28f0*/  IMAD R4, R9, R2.reuse, RZ ;  /* 0x0000000209047224 */ /* 0x080fe200078e02ff */
[----:B------:R-:W-:Y:S01]  /*2900*/  IADD3 R9, R39, R23, RZ ;  /* 0x0000001727097210 */ /* 0x000fe20007ffe0ff */
[----:B------:R-:W-:Y:S01]  /*2910*/  IMAD R3, R3, R2, RZ ;  /* 0x0000000203037224 */ /* 0x000fe200078e02ff */
[----:B------:R-:W-:-:S03]  /*2920*/  IADD3 R2, R33, R21, RZ ;  /* 0x0000001521027210 */ /* 0x000fc60007ffe0ff */
[----:B------:R-:W-:Y:S05]  /*2930*/  @!P0 BRA `(.L_x_265) ;  /* 0x0000010000008947 */ /* 0x000fea0003800000 */
[----:B------:R-:W-:Y:S01]  /*2940*/  IMAD.MOV.U32 R34, RZ, RZ, R44 ;  /* 0x000000ffff227224 */ /* 0x000fe200078e002c */
[----:B------:R-:W-:Y:S01]  /*2950*/  MOV R23, R45 ;  /* 0x0000002d00177202 */ /* 0x000fe20000000f00 */
[----:B------:R-:W-:Y:S01]  /*2960*/  IMAD.MOV.U32 R24, RZ, RZ, R36 ;  /* 0x000000ffff187224 */ /* 0x000fe200078e0024 */
[----:B------:R-:W-:Y:S02]  /*2970*/  MOV R22, 0x2990 ;  /* 0x0000299000167802 */ /* 0x000fe40000000f00 */
[----:B------:R-:W-:Y:S05]  /*2980*/  CALL.REL.NOINC `($__internal_5_$__cuda_sm20_div_s64) ;  /* 0x0000189000007944 */ /* 0x000fea0003c00000 */
[----:B------:R-:W-:Y:S02]  /*2990*/  IADD3 R20, P0, RZ, -R0, RZ ;  /* 0x80000000ff147210 */ /* 0x000fe40007f1e0ff */
[----:B------:R-:W-:Y:S02]  /*29a0*/  MOV R34, R44 ;  /* 0x0000002c00227202 */ /* 0x000fe40000000f00 */
[----:B------:R-:W-:Y:S02]  /*29b0*/  IADD3.X R23, RZ, ~R21, RZ, P0, !PT ;  /* 0x80000015ff177210 */ /* 0x000fe400007fe4ff */
[----:B------:R-:W-:Y:S01]  /*29c0*/  MOV R35, R45 ;  /* 0x0000002d00237202 */ /* 0x000fe20000000f00 */
[----:B------:R-:W-:Y:S01]  /*29d0*/  IMAD.MOV.U32 R45, RZ, RZ, R21 ;  /* 0x000000ffff2d7224 */ /* 0x000fe200078e0015 */
[----:B------:R-:W-:Y:S01]  /*29e0*/  MOV R44, R0 ;  /* 0x00000000002c7202 */ /* 0x000fe20000000f00 */
[----:B------:R-:W-:-:S02]  /*29f0*/  IMAD R23, R23, R36, RZ ;  /* 0x0000002417177224 */ /* 0x000fc400078e02ff */
[----:B------:R-:W-:-:S04]  /*2a00*/  IMAD.WIDE.U32 R36, R20, R36, R34 ;  /* 0x0000002414247225 */ /* 0x000fc800078e0022 */
[----:B------:R-:W-:-:S04]  /*2a10*/  IMAD R23, R5, R20, R23 ;  /* 0x0000001405177224 */ /* 0x000fc800078e0217 */
[----:B------:R-:W-:Y:S01]  /*2a20*/  IMAD.IADD R23, R37, 0x1, R23 ;  /* 0x0000000125177824 */ /* 0x000fe200078e0217 */
[----:B------:R-:W-:Y:S05]  /*2a30*/  BRA `(.L_x_266) ;  /* 0x0000017000007947 */ /* 0x000fea0003800000 */
.L_x_265:
        /* <DEDUP_REMOVED lines=23> */
.L_x_266:
[----:B------:R-:W-:Y:S05]  /*2bb0*/  BSYNC B0 ;  /* 0x0000000000007941 */ /* 0x000fea0003800000 */
.L_x_264:
        /* <DEDUP_REMOVED lines=11> */
[----:B------:R-:W-:Y:S02]  /*2c70*/  IADD3.X R20, RZ, ~R21, RZ, P0, !PT ;  /* 0x80000015ff147210 */ /* 0x000fe400007fe4ff */
[----:B------:R-:W-:Y:S01]  /*2c80*/  MOV R46, R0 ;  /* 0x00000000002e7202 */ /* 0x000fe20000000f00 */
[----:B------:R-:W-:Y:S01]  /*2c90*/  IMAD.WIDE.U32 R36, R19, R5, R36 ;  /* 0x0000000513247225 */ /* 0x000fe200078e0024 */
[----:B------:R-:W-:-:S03]  /*2ca0*/  MOV R47, R21 ;  /* 0x00000015002f7202 */ /* 0x000fc60000000f00 */
[----:B------:R-:W-:-:S04]  /*2cb0*/  IMAD R20, R20, R19, RZ ;  /* 0x0000001314147224 */ /* 0x000fc800078e02ff */
[----:B------:R-:W-:-:S05]  /*2cc0*/  IMAD R18, R18, R5, R20 ;  /* 0x0000000512127224 */ /* 0x000fca00078e0214 */
[----:B------:R-:W-:Y:S01]  /*2cd0*/  IADD3 R18, R37, R18, RZ ;  /* 0x0000001225127210 */ /* 0x000fe20007ffe0ff */
[----:B------:R-:W-:Y:S05]  /*2ce0*/  BRA `(.L_x_269) ;  /* 0x0000016000007947 */ /* 0x000fea0003800000 */
.L_x_268:
[----:B------:R-:W0:Y:S01]  /*2cf0*/  I2F.U32.RP R20, R19 ;  /* 0x0000001300147306 */ /* 0x000e220000209000 */
[----:B------:R-:W-:Y:S01]  /*2d00*/  HFMA2.MMA R22, -RZ, RZ, 0, 0 ;  /* 0x00000000ff167435 */ /* 0x000fe200000001ff */
[----:B------:R-:W-:Y:S01]  /*2d10*/  ISETP.NE.U32.AND P0, PT, R19, RZ, PT ;  /* 0x000000ff1300720c */ /* 0x000fe20003f05070 */
[----:B------:R-:W-:-:S05]  /*2d20*/  IMAD.MOV.U32 R47, RZ, RZ, RZ ;  /* 0x000000ffff2f7224 */ /* 0x000fca00078e00ff */
[----:B0-----:R-:W0:Y:S02]  /*2d30*/  MUFU.RCP R18, R20 ;  /* 0x0000001400127308 */ /* 0x001e240000001000 */
[----:B0-----:R-:W-:-:S06]  /*2d40*/  IADD3 R18, R18, 0xffffffe, RZ ;  /* 0x0ffffffe12127810 */ /* 0x001fcc0007ffe0ff */
[----:B------:R-:W0:Y:S02]  /*2d50*/  F2I.FTZ.U32.TRUNC.NTZ R23, R18 ;  /* 0x0000001200177305 */ /* 0x000e24000021f000 */
[----:B0-----:R-:W-:Y:S01]  /*2d60*/  IMAD.MOV R0, RZ, RZ, -R23 ;  /* 0x000000ffff007224 */ /* 0x001fe200078e0a17 */
[----:B------:R-:W-:-:S03]  /*2d70*/  MOV R18, RZ ;  /* 0x000000ff00127202 */ /* 0x000fc60000000f00 */
        /* <DEDUP_REMOVED lines=13> */
.L_x_269:
[----:B------:R-:W-:Y:S05]  /*2e50*/  BSYNC B0 ;  /* 0x0000000000007941 */ /* 0x000fea0003800000 */
.L_x_267:
        /* <DEDUP_REMOVED lines=22> */
.L_x_271:
        /* <DEDUP_REMOVED lines=23> */
.L_x_272:
[----:B------:R-:W-:Y:S05]  /*3130*/  BSYNC B0 ;  /* 0x0000000000007941 */ /* 0x000fea0003800000 */
.L_x_270:
[----:B------:R-:W-:Y:S01]  /*3140*/  SHF.R.S32.HI R0, RZ, 0x1f, R10 ;  /* 0x0000001fff007819 */ /* 0x000fe2000001140a */
[-C--:B------:R-:W-:Y:S01]  /*3150*/  IMAD R5, R23, R10.reuse, RZ ;  /* 0x0000000a17057224 */ /* 0x080fe200078e02ff */
[----:B------:R-:W-:Y:S01]  /*3160*/  SHF.R.S32.HI R17, RZ, 0x1f, R3 ;  /* 0x0000001fff117819 */ /* 0x000fe20000011403 */
[----:B------:R-:W-:Y:S01]  /*3170*/  IMAD.WIDE.U32 R46, R22, R10, RZ ;  /* 0x0000000a162e7225 */ /* 0x000fe200078e00ff */
[----:B------:R-:W-:Y:S01]  /*3180*/  LOP3.LUT R10, R45, R14, RZ, 0xfc, !PT ;  /* 0x0000000e2d0a7212 */ /* 0x000fe200078efcff */
[----:B------:R-:W-:Y:S02]  /*3190*/  BSSY B0, `(.L_x_273) ;  /* 0x0000038000007945 */ /* 0x000fe40003800000 */
[----:B------:R-:W-:Y:S01]  /*31a0*/  IMAD R37, R26, c[0x0][0x214], RZ ;  /* 0x000085001a257a24 */ /* 0x000fe200078e02ff */
[----:B------:R-:W-:Y:S01]  /*31b0*/  ISETP.NE.U32.AND P0, PT, R10, RZ, PT ;  /* 0x000000ff0a00720c */ /* 0x000fe20003f05070 */
[----:B------:R-:W-:Y:S02]  /*31c0*/  IMAD R5, R0, R22, R5 ;  /* 0x0000001600057224 */ /* 0x000fe400078e0205 */
[----:B------:R-:W-:Y:S01]  /*31d0*/  IMAD R0, R18, R37, RZ ;  /* 0x0000002512007224 */ /* 0x000fe200078e02ff */
[----:B------:R-:W-:Y:S01]  /*31e0*/  SHF.R.S32.HI R21, RZ, 0x1f, R37 ;  /* 0x0000001fff157819 */ /* 0x000fe20000011425 */
[----:B------:R-:W-:Y:S01]  /*31f0*/  IMAD R16, R16, R3, RZ ;  /* 0x0000000310107224 */ /* 0x000fe200078e02ff */
[----:B------:R-:W-:Y:S01]  /*3200*/  IADD3 R10, R47, R5, RZ ;  /* 0x000000052f0a7210 */ /* 0x000fe20007ffe0ff */
[----:B------:R-:W-:-:S04]  /*3210*/  IMAD.WIDE.U32 R18, R20, R3, RZ ;  /* 0x0000000314127225 */ /* 0x000fc800078e00ff */
[----:B------:R-:W-:Y:S02]  /*3220*/  IMAD R3, R21, R36, R0 ;  /* 0x0000002415037224 */ /* 0x000fe400078e0200 */
[----:B------:R-:W-:Y:S02]  /*3230*/  IMAD R17, R17, R20, R16 ;  /* 0x0000001411117224 */ /* 0x000fe400078e0210 */
[----:B------:R-:W-:-:S03]  /*3240*/  IMAD.WIDE.U32 R36, R36, R37, RZ ;  /* 0x0000002524247225 */ /* 0x000fc600078e00ff */
[----:B------:R-:W-:Y:S02]  /*3250*/  IADD3 R16, R19, R17, RZ ;  /* 0x0000001113107210 */ /* 0x000fe40007ffe0ff */
[----:B------:R-:W-:Y:S01]  /*3260*/  IADD3 R3, R37, R3, RZ ;  /* 0x0000000325037210 */ /* 0x000fe20007ffe0ff */
        /* <DEDUP_REMOVED lines=9> */
[----:B------:R-:W-:-:S02]  /*3300*/  MOV R22, R44 ;  /* 0x0000002c00167202 */ /* 0x000fc40000000f00 */
[----:B------:R-:W-:Y:S02]  /*3310*/  IADD3.X R20, RZ, ~R21, RZ, P0, !PT ;  /* 0x80000015ff147210 */ /* 0x000fe400007fe4ff */
        /* <DEDUP_REMOVED lines=8> */
.L_x_274:
        /* <DEDUP_REMOVED lines=23> */
.L_x_275:
[----:B------:R-:W-:Y:S05]  /*3510*/  BSYNC B0 ;  /* 0x0000000000007941 */ /* 0x000fea0003800000 */
.L_x_273:
[----:B------:R-:W-:Y:S01]  /*3520*/  LOP3.LUT R0, R45, R11, RZ, 0xfc, !PT ;  /* 0x0000000b2d007212 */ /* 0x000fe200078efcff */
[----:B------:R-:W-:Y:S01]  /*3530*/  IMAD R26, R7, R26, RZ ;  /* 0x0000001a071a7224 */ /* 0x000fe200078e02ff */
[----:B------:R-:W-:Y:S02]  /*3540*/  BSSY B0, `(.L_x_276) ;  /* 0x0000030000007945 */ /* 0x000fe40003800000 */
[----:B------:R-:W-:Y:S01]  /*3550*/  ISETP.NE.U32.AND P0, PT, R0, RZ, PT ;  /* 0x000000ff0000720c */ /* 0x000fe20003f05070 */
        /* <DEDUP_REMOVED lines=12> */
[----:B------:R-:W-:Y:S02]  /*3620*/  IADD3 R20, P0, RZ, -R0, RZ ;  /* 0x80000000ff147210 */ /* 0x000fe40007f1e0ff */
[----:B------:R-:W-:Y:S02]  /*3630*/  MOV R22, R44 ;  /* 0x0000002c00167202 */ /* 0x000fe40000000f00 */
[----:B------:R-:W-:-:S02]  /*3640*/  IADD3.X R14, RZ, ~R21, RZ, P0, !PT ;  /* 0x80000015ff0e7210 */ /* 0x000fc400007fe4ff */
[----:B------:R-:W-:-:S03]  /*3650*/  MOV R23, R45 ;  /* 0x0000002d00177202 */ /* 0x000fc60000000f00 */
[----:B------:R-:W-:Y:S02]  /*3660*/  IMAD R14, R14, R13, RZ ;  /* 0x0000000d0e0e7224 */ /* 0x000fe400078e02ff */
[----:B------:R-:W-:-:S04]  /*3670*/  IMAD.WIDE.U32 R22, R13, R20, R22 ;  /* 0x000000140d167225 */ /* 0x000fc800078e0016 */
[----:B------:R-:W-:Y:S02]  /*3680*/  IMAD R14, R11, R20, R14 ;  /* 0x000000140b0e7224 */ /* 0x000fe400078e020e */
[----:B------:R-:W-:Y:S02]  /*3690*/  IMAD.MOV.U32 R13, RZ, RZ, R22 ;  /* 0x000000ffff0d7224 */ /* 0x000fe400078e0016 */
[----:B------:R-:W-:Y:S01]  /*36a0*/  IMAD.MOV.U32 R20, RZ, RZ, R0 ;  /* 0x000000ffff147224 */ /* 0x000fe200078e0000 */
[----:B------:R-:W-:Y:S01]  /*36b0*/  IADD3 R5, R23, R14, RZ ;  /* 0x0000000e17057210 */ /* 0x000fe20007ffe0ff */
[----:B------:R-:W-:Y:S05]  /*36c0*/  BRA `(.L_x_278) ;  /* 0x0000017000007947 */ /* 0x000fea0003800000 */
.L_x_277:
        /* <DEDUP_REMOVED lines=10> */
[----:B------:R-:W-:-:S04]  /*3770*/  IMAD.HI.U32 R14, R5, R44, RZ ;  /* 0x0000002c050e7227 */ /* 0x000fc800078e00ff */
[----:B------:R-:W-:Y:S01]  /*3780*/  IMAD.MOV.U32 R5, RZ, RZ, RZ ;  /* 0x000000ffff057224 */ /* 0x000fe200078e00ff */
        /* <DEDUP_REMOVED lines=11> */
.L_x_278:
[----:B------:R-:W-:Y:S05]  /*3840*/  BSYNC B0 ;  /* 0x0000000000007941 */ /* 0x000fea0003800000 */
.L_x_276:
[----:B------:R-:W-:Y:S02]  /*3850*/  IADD3 R33, P1, P0, R40, R38, R32 ;  /* 0x0000002628217210 */ /* 0x000fe4000783e020 */
[----:B------:R-:W-:Y:S02]  /*3860*/  SHF.R.S32.HI R0, RZ, 0x1f, R8 ;  /* 0x0000001fff007819 */ /* 0x000fe40000011408 */
[----:B------:R-:W-:Y:S02]  /*3870*/  IADD3 R33, P3, P2, R46, R33, R36 ;  /* 0x000000212e217210 */ /* 0x000fe40007a7e024 */
[----:B------:R-:W-:Y:S02]  /*3880*/  IADD3.X R2, R6, R9, R2, P1, P0 ;  /* 0x0000000906027210 */ /* 0x000fe40000fe0402 */
[----:B------:R-:W-:Y:S02]  /*3890*/  IADD3 R18, P1, P0, R48, R33, R18 ;  /* 0x0000002130127210 */ /* 0x000fe4000783e012 */
[----:B------:R-:W-:Y:S01]  /*38a0*/  IADD3.X R2, R10, R2, R3, P3, P2 ;  /* 0x000000020a027210 */ /* 0x000fe20001fe4403 */
[----:B------:R-:W-:-:S03]  /*38b0*/  IMAD R3, R21, R8, RZ ;  /* 0x0000000815037224 */ /* 0x000fc600078e02ff */
[----:B------:R-:W-:Y:S01]  /*38c0*/  IADD3.X R19, R15, R2, R16, P1, P0 ;  /* 0x000000020f137210 */ /* 0x000fe20000fe0410 */
[----:B------:R-:W-:Y:S01]  /*38d0*/  IMAD R0, R0, R20, R3 ;  /* 0x0000001400007224 */ /* 0x000fe200078e0203 */
[----:B------:R-:W-:Y:S01]  /*38e0*/  SHF.R.S32.HI R3, RZ, 0x1f, R4 ;  /* 0x0000001fff037819 */ /* 0x000fe20000011404 */
[----:B------:R-:W-:Y:S02]  /*38f0*/  IMAD R2, R5, R4, RZ ;  /* 0x0000000405027224 */ /* 0x000fe400078e02ff */
        /* <DEDUP_REMOVED lines=9> */
.L_x_254:
[----:B------:R-:W-:-:S04]  /*3990*/  LEA R2, P0, R32, c[0x0][0x200], 0x2 ;  /* 0x0000800020027a11 */ /* 0x000fc800078010ff */
[----:B------:R-:W-:-:S05]  /*39a0*/  LEA.HI.X R3, R32, c[0x0][0x204], R33, 0x2, P0 ;  /* 0x0000810020037a11 */ /* 0x000fca00000f1421 */
[----:B------:R0:W-:Y:S04]  /*39b0*/  STG.E [R2.64], R29 ;  /* 0x0000001d02007986 */ /* 0x0001e8000c101908 */
.L_x_253:
[----:B------:R-:W-:Y:S05]  /*39c0*/  BSYNC B1 ;  /* 0x0000000000017941 */ /* 0x000fea0003800000 */
.L_x_252:
[----:B------:R-:W-:Y:S01]  /*39d0*/  ISETP.GE.OR P5, PT, R31, c[0x0][0x314], P5 ;  /* 0x0000c5001f007a0c */ /* 0x000fe20002fa6670 */
[----:B------:R-:W1:Y:S01]  /*39e0*/  S2R R18, SR_TID.X ;  /* 0x0000000000127919 */ /* 0x000e620000002100 */
[----:B------:R-:W-:Y:S01]  /*39f0*/  IMAD.MOV.U32 R0, RZ, RZ, c[0x0][0x314] ;  /* 0x0000c500ff007624 */ /* 0x000fe200078e00ff */
[----:B------:R-:W-:-:S04]  /*3a00*/  HFMA2.MMA R5, -RZ, RZ, 0, 0 ;  /* 0x00000000ff057435 */ /* 0x000fc800000001ff */
[----:B------:R-:W-:Y:S01]  /*3a10*/  ISETP.GE.AND P0, PT, R0, 0x1, PT ;  /* 0x000000010000780c */ /* 0x000fe20003f06270 */
[----:B------:R-:W-:-:S05]  /*3a20*/  IMAD.MOV.U32 R0, RZ, RZ, RZ ;  /* 0x000000ffff007224 */ /* 0x000fca00078e00ff */
[----:B------:R-:W-:-:S04]  /*3a30*/  @!P5 FADD.FTZ R4, -R29, R30 ;  /* 0x0000001e1d04d221 */ /* 0x000fc80000010100 */
[----:B------:R-:W-:-:S06]  /*3a40*/  @!P5 FMUL.FTZ R4, R4, 1.4426950216293334961 ;  /* 0x3fb8aa3b0404d820 */ /* 0x000fcc0000410000 */
[----:B------:R-:W2:Y:S01]  /*3a50*/  @!P5 MUFU.EX2 R4, R4 ;  /* 0x000000040004d308 */ /* 0x000ea20000000800 */
[----:B-1----:R-:W-:-:S04]  /*3a60*/  SHF.R.S32.HI R17, RZ, 0x1f, R18 ;  /* 0x0000001fff117819 */ /* 0x002fc80000011412 */
[----:B------:R-:W-:-:S04]  /*3a70*/  LEA.HI R17, R17, R18, RZ, 0x5 ;  /* 0x0000001211117211 */ /* 0x000fc800078f28ff */
[----:B0-----:R-:W-:Y:S02]  /*3a80*/  LOP3.LUT R3, R17, 0x3fffffe0, RZ, 0xc0, !PT ;  /* 0x3fffffe011037812 */ /* 0x001fe400078ec0ff */
[----:B------:R-:W-:-:S03]  /*3a90*/  SHF.R.S32.HI R17, RZ, 0x5, R17 ;  /* 0x00000005ff117819 */ /* 0x000fc60000011411 */
[----:B------:R-:W-:Y:S01]  /*3aa0*/  IMAD.IADD R18, R18, 0x1, -R3 ;  /* 0x0000000112127824 */ /* 0x000fe200078e0a03 */
[----:B--2---:R0:W-:Y:S01]  /*3ab0*/  @!P5 STS [R25.X4], R4 ;  /* 0x000000041900d388 */ /* 0x0041e20000004800 */
[----:B------:R-:W-:-:S03]  /*3ac0*/  CS2R R2, SRZ ;  /* 0x0000000000027805 */ /* 0x000fc6000001ff00 */
[----:B------:R-:W-:Y:S01]  /*3ad0*/  SHF.L.U32 R18, R18, 0x2, RZ ;  /* 0x0000000212127819 */ /* 0x000fe200000006ff */
[----:B------:R-:W-:Y:S06]  /*3ae0*/  BAR.SYNC.DEFER_BLOCKING 0x0 ;  /* 0x0000000000007b1d */ /* 0x000fec0000010000 */
[----:B------:R-:W-:Y:S05]  /*3af0*/  @!P0 BRA `(.L_x_279) ;  /* 0x0000024000008947 */ /* 0x000fea0003800000 */
[----:B------:R-:W-:Y:S01]  /*3b00*/  ULDC UR5, c[0x0][0x22c] ;  /* 0x00008b0000057ab9 */ /* 0x000fe20000000800 */
[C---:B------:R-:W-:Y:S01]  /*3b10*/  IMAD R13, R17.reuse, 0x80, R18 ;  /* 0x00000080110d7824 */ /* 0x040fe200078e0212 */
[----:B------:R-:W-:Y:S01]  /*3b20*/  UIMAD UR5, UR7, UR5, URZ ;  /* 0x00000005070572a4 */ /* 0x000fe2000f8e023f */
[C---:B------:R-:W-:Y:S01]  /*3b30*/  IADD3 R6, R12.reuse, -UR7, RZ ;  /* 0x800000070c067c10 */ /* 0x040fe2000fffe0ff */
[----:B------:R-:W-:Y:S01]  /*3b40*/  IMAD R20, R12, c[0x0][0x22c], RZ ;  /* 0x00008b000c147a24 */ /* 0x000fe200078e02ff */
[----:B------:R-:W-:Y:S01]  /*3b50*/  CS2R R8, SRZ ;  /* 0x0000000000087805 */ /* 0x000fe2000001ff00 */
[----:B------:R-:W-:Y:S01]  /*3b60*/  USHF.R.S32.HI UR4, URZ, 0x1f, UR5 ;  /* 0x0000001f3f047899 */ /* 0x000fe20008011405 */
[C---:B------:R-:W-:Y:S01]  /*3b70*/  ISETP.GE.AND P2, PT, R17.reuse, R6, PT ;  /* 0x000000061100720c */ /* 0x040fe20003f46270 */
[----:B------:R-:W-:Y:S01]  /*3b80*/  IMAD.SHL.U32 R6, R17, 0x4, RZ ;  /* 0x0000000411067824 */ /* 0x000fe200078e00ff */
[C---:B0-----:R-:W-:Y:S01]  /*3b90*/  IADD3 R4, P0, R13.reuse, UR5, RZ ;  /* 0x000000050d047c10 */ /* 0x041fe2000ff1e0ff */
[----:B------:R-:W-:Y:S01]  /*3ba0*/  IMAD.MOV.U32 R16, RZ, RZ, RZ ;  /* 0x000000ffff107224 */ /* 0x000fe200078e00ff */
[----:B------:R-:W-:Y:S01]  /*3bb0*/  CS2R R10, SRZ ;  /* 0x00000000000a7805 */ /* 0x000fe2000001ff00 */
[----:B------:R-:W-:Y:S01]  /*3bc0*/  IMAD.MOV.U32 R5, RZ, RZ, RZ ;  /* 0x000000ffff057224 */ /* 0x000fe200078e00ff */
[----:B------:R-:W-:Y:S01]  /*3bd0*/  LEA.HI.X.SX32 R13, R13, UR4, 0x1, P0 ;  /* 0x000000040d0d7c11 */ /* 0x000fe200080f0eff */
[----:B------:R-:W-:Y:S01]  /*3be0*/  IMAD.WIDE R20, R20, 0x4, RZ ;  /* 0x0000000414147825 */ /* 0x000fe200078e02ff */
[----:B------:R-:W-:-:S04]  /*3bf0*/  LEA R14, P0, R4, c[0x0][0x1d8], 0x2 ;  /* 0x00007600040e7a11 */ /* 0x000fc800078010ff */
[----:B------:R-:W-:-:S03]  /*3c00*/  LEA.HI.X R13, R4, c[0x0][0x1dc], R13, 0x2, P0 ;  /* 0x00007700040d7a11 */ /* 0x000fc600000f140d */
.L_x_282:
[----:B------:R-:W-:Y:S01]  /*3c10*/  BSSY B0, `(.L_x_280) ;  /* 0x0000007000007945 */ /* 0x000fe20003800000 */
[----:B------:R-:W-:-:S05]  /*3c20*/  @P2 BRA `(.L_x_281) ;  /* 0x0000005000002947 */ /* 0x000fca0003800000 */
[----:B------:R-:W-:Y:S01]  /*3c30*/  ISETP.GE.AND P0, PT, R18, c[0x0][0x220], PT ;  /* 0x0000880012007a0c */ /* 0x000fe20003f06270 */
[----:B------:R-:W-:Y:S01]  /*3c40*/  CS2R R8, SRZ ;  /* 0x0000000000087805 */ /* 0x000fe2000001ff00 */
[----:B------:R-:W-:Y:S11]  /*3c50*/  CS2R R10, SRZ ;  /* 0x00000000000a7805 */ /* 0x000ff6000001ff00 */
[----:B------:R-:W-:Y:S05]  /*3c60*/  @!P0 MOV R15, R13 ;  /* 0x0000000d000f8202 */ /* 0x000fea0000000f00 */
[----:B------:R0:W5:Y:S02]  /*3c70*/  @!P0 LDG.E.128 R8, [R14.64] ;  /* 0x000000080e088981 */ /* 0x000164000c1e1d00 */
.L_x_281:
[----:B------:R-:W-:Y:S05]  /*3c80*/  BSYNC B0 ;  /* 0x0000000000007941 */ /* 0x000fea0003800000 */
.L_x_280:
        /* <DEDUP_REMOVED lines=11> */
.L_x_279:
[----:B------:R-:W-:Y:S02]  /*3d40*/  IADD3 R17, R17, UR7, RZ ;  /* 0x0000000711117c10 */ /* 0x000fe4000fffe0ff */
[----:B0-----:R-:W-:-:S02]  /*3d50*/  F2FP.BF16.PACK_AB R4, R3, R0 ;  /* 0x000000000304723e */ /* 0x001fc400000010ff */
[----:B------:R-:W-:Y:S02]  /*3d60*/  ISETP.GE.AND P0, PT, R17, R12, PT ;  /* 0x0000000c1100720c */ /* 0x000fe40003f06270 */
[----:B------:R-:W-:-:S11]  /*3d70*/  F2FP.BF16.PACK_AB R5, R5, R2 ;  /* 0x000000020505723e */ /* 0x000fd600000010ff */
[----:B------:R-:W-:Y:S05]  /*3d80*/  @P0 EXIT ;  /* 0x000000000000094d */ /* 0x000fea0003800000 */
[----:B------:R-:W-:-:S13]  /*3d90*/  ISETP.GE.AND P0, PT, R18, c[0x0][0x220], PT ;  /* 0x0000880012007a0c */ /* 0x000fda0003f06270 */
[----:B------:R-:W-:Y:S05]  /*3da0*/  @P0 EXIT ;  /* 0x000000000000094d */ /* 0x000fea0003800000 */
[----:B------:R-:W-:Y:S02]  /*3db0*/  IABS R6, R7 ;  /* 0x0000000700067213 */ /* 0x000fe40000000000 */
[----:B------:R-:W-:Y:S02]  /*3dc0*/  IABS R8, R17 ;  /* 0x0000001100087213 */ /* 0x000fe40000000000 */
[----:B------:R-:W0:Y:S01]  /*3dd0*/  I2F.RP R2, R6 ;  /* 0x0000000600027306 */ /* 0x000e220000209400 */
[----:B------:R-:W-:Y:S02]  /*3de0*/  IABS R9, R7 ;  /* 0x0000000700097213 */ /* 0x000fe40000000000 */
[----:B------:R-:W-:-:S03]  /*3df0*/  SHF.R.S32.HI R19, RZ, 0x1f, R18 ;  /* 0x0000001fff137819 */ /* 0x000fc60000011412 */
[----:B------:R-:W-:Y:S02]  /*3e00*/  IMAD.MOV R9, RZ, RZ, -R9 ;  /* 0x000000ffff097224 */ /* 0x000fe400078e0a09 */
[----:B0-----:R-:W0:Y:S02]  /*3e10*/  MUFU.RCP R10, R2 ;  /* 0x00000002000a7308 */ /* 0x001e240000001000 */
[----:B0-----:R-:W-:-:S06]  /*3e20*/  IADD3 R10, R10, 0xffffffe, RZ ;  /* 0x0ffffffe0a0a7810 */ /* 0x001fcc0007ffe0ff */
[----:B------:R-:W0:Y:S02]  /*3e30*/  F2I.FTZ.U32.TRUNC.NTZ R11, R10 ;  /* 0x0000000a000b7305 */ /* 0x000e24000021f000 */
[----:B0-----:R-:W-:Y:S02]  /*3e40*/  IMAD.MOV R0, RZ, RZ, -R11 ;  /* 0x000000ffff007224 */ /* 0x001fe400078e0a0b */
[----:B------:R-:W-:Y:S02]  /*3e50*/  IMAD.MOV.U32 R10, RZ, RZ, RZ ;  /* 0x000000ffff0a7224 */ /* 0x000fe400078e00ff */
[----:B------:R-:W-:Y:S01]  /*3e60*/  IMAD R3, R0, R6, RZ ;  /* 0x0000000600037224 */ /* 0x000fe200078e02ff */
[----:B------:R-:W-:-:S03]  /*3e70*/  IABS R0, c[0x0][0x214] ;  /* 0x0000850000007a13 */ /* 0x000fc60000000000 */
[----:B------:R-:W-:-:S06]  /*3e80*/  IMAD.HI.U32 R3, R11, R3, R10 ;  /* 0x000000030b037227 */ /* 0x000fcc00078e000a */
[----:B------:R-:W-:Y:S02]  /*3e90*/  IMAD.HI.U32 R2, R3, R8, RZ ;  /* 0x0000000803027227 */ /* 0x000fe400078e00ff */
[----:B------:R-:W0:Y:S02]  /*3ea0*/  I2F.RP R3, R0 ;  /* 0x0000000000037306 */ /* 0x000e240000209400 */
[----:B------:R-:W-:-:S05]  /*3eb0*/  IMAD R9, R2, R9, R8 ;  /* 0x0000000902097224 */ /* 0x000fca00078e0208 */
[----:B------:R-:W-:Y:S01]  /*3ec0*/  ISETP.GT.U32.AND P1, PT, R6, R9, PT ;  /* 0x000000090600720c */ /* 0x000fe20003f24070 */
[----:B0-----:R-:W0:-:S12]  /*3ed0*/  MUFU.RCP R3, R3 ;  /* 0x0000000300037308 */ /* 0x001e180000001000 */
[-C--:B------:R-:W-:Y:S02]  /*3ee0*/  @!P1 IADD3 R9, R9, -R6.reuse, RZ ;  /* 0x8000000609099210 */ /* 0x080fe40007ffe0ff */
[----:B------:R-:W-:Y:S02]  /*3ef0*/  @!P1 IADD3 R2, R2, 0x1, RZ ;  /* 0x0000000102029810 */ /* 0x000fe40007ffe0ff */
[----:B------:R-:W-:Y:S02]  /*3f00*/  ISETP.GE.U32.AND P2, PT, R9, R6, PT ;  /* 0x000000060900720c */ /* 0x000fe40003f46070 */
[----:B------:R-:W-:Y:S02]  /*3f10*/  LOP3.LUT R6, R17, R7, RZ, 0x3c, !PT ;  /* 0x0000000711067212 */ /* 0x000fe400078e3cff */
[----:B------:R-:W-:Y:S02]  /*3f20*/  ISETP.NE.AND P1, PT, R7, RZ, PT ;  /* 0x000000ff0700720c */ /* 0x000fe40003f25270 */
[----:B------:R-:W-:-:S02]  /*3f30*/  ISETP.GE.AND P0, PT, R6, RZ, PT ;  /* 0x000000ff0600720c */ /* 0x000fc40003f06270 */
[----:B0-----:R-:W-:-:S04]  /*3f40*/  IADD3 R10, R3, 0xffffffe, RZ ;  /* 0x0ffffffe030a7810 */ /* 0x001fc80007ffe0ff */
[----:B------:R0:W1:Y:S01]  /*3f50*/  F2I.FTZ.U32.TRUNC.NTZ R11, R10 ;  /* 0x0000000a000b7305 */ /* 0x000062000021f000 */
[----:B------:R-:W-:-:S06]  /*3f60*/  @P2 IADD3 R2, R2, 0x1, RZ ;  /* 0x0000000102022810 */ /* 0x000fcc0007ffe0ff */
[----:B------:R-:W-:Y:S01]  /*3f70*/  @!P0 IMAD.MOV R2, RZ, RZ, -R2 ;  /* 0x000000ffff028224 */ /* 0x000fe200078e0a02 */
[----:B------:R-:W-:-:S05]  /*3f80*/  @!P1 LOP3.LUT R2, RZ, R7, RZ, 0x33, !PT ;  /* 0x00000007ff029212 */ /* 0x000fca00078e33ff */
[C---:B------:R-:W-:Y:S02]  /*3f90*/  IMAD R8, R2.reuse, R7, RZ ;  /* 0x0000000702087224 */ /* 0x040fe400078e02ff */
[----:B------:R-:W-:Y:S01]  /*3fa0*/  IMAD.WIDE.U32 R18, R2, c[0x0][0x1e0], R18 ;  /* 0x0000780002127a25 */ /* 0x000fe200078e0012 */
[----:B0-----:R-:W-:-:S03]  /*3fb0*/  HFMA2.MMA R10, -RZ, RZ, 0, 0 ;  /* 0x00000000ff0a7435 */ /* 0x001fc600000001ff */
[----:B-1----:R-:W-:Y:S02]  /*3fc0*/  IMAD.MOV R3, RZ, RZ, -R11 ;  /* 0x000000ffff037224 */ /* 0x002fe400078e0a0b */
[----:B------:R-:W-:Y:S02]  /*3fd0*/  IMAD.IADD R7, R17, 0x1, -R8 ;  /* 0x0000000111077824 */ /* 0x000fe400078e0a08 */
[----:B------:R-:W-:-:S03]  /*3fe0*/  IMAD R6, R3, R0, RZ ;  /* 0x0000000003067224 */ /* 0x000fc600078e02ff */
[----:B------:R-:W-:Y:S01]  /*3ff0*/  IABS R3, R7 ;  /* 0x0000000700037213 */ /* 0x000fe20000000000 */
[----:B------:R-:W-:Y:S01]  /*4000*/  IMAD.HI.U32 R6, R11, R6, R10 ;  /* 0x000000060b067227 */ /* 0x000fe200078e000a */
[----:B------:R-:W-:-:S04]  /*4010*/  LOP3.LUT R7, R7, c[0x0][0x214], RZ, 0x3c, !PT ;  /* 0x0000850007077a12 */ /* 0x000fc800078e3cff */
[----:B------:R-:W-:Y:S01]  /*4020*/  ISETP.GE.AND P1, PT, R7, RZ, PT ;  /* 0x000000ff0700720c */ /* 0x000fe20003f26270 */
        /* <DEDUP_REMOVED lines=11> */
[----:B------:R-:W-:Y:S02]  /*40e0*/  @P2 IADD3 R9, R9, 0x1, RZ ;  /* 0x0000000109092810 */ /* 0x000fe40007ffe0ff */
[----:B------:R-:W-:Y:S02]  /*40f0*/  IMAD.IADD R19, R19, 0x1, R3 ;  /* 0x0000000113137824 */ /* 0x000fe400078e0203 */
[----:B------:R-:W-:Y:S02]  /*4100*/  @!P1 IADD3 R9, -R9, RZ, RZ ;  /* 0x000000ff09099210 */ /* 0x000fe40007ffe1ff */
[----:B------:R-:W-:-:S04]  /*4110*/  @!P0 LOP3.LUT R9, RZ, c[0x0][0x214], RZ, 0x33, !PT ;  /* 0x00008500ff098a12 */ /* 0x000fc800078e33ff */
[----:B------:R-:W-:Y:S01]  /*4120*/  SHF.R.S32.HI R0, RZ, 0x1f, R9 ;  /* 0x0000001fff007819 */ /* 0x000fe20000011409 */
[C---:B------:R-:W-:Y:S02]  /*4130*/  IMAD R8, R9.reuse, c[0x0][0x214], R8 ;  /* 0x0000850009087a24 */ /* 0x040fe400078e0208 */
[----:B------:R-:W-:-:S04]  /*4140*/  IMAD.WIDE.U32 R18, R9, c[0x0][0x1f0], R18 ;  /* 0x00007c0009127a25 */ /* 0x000fc800078e0012 */
[----:B------:R-:W-:Y:S02]  /*4150*/  IMAD R0, R0, c[0x0][0x1f0], RZ ;  /* 0x00007c0000007a24 */ /* 0x000fe400078e02ff */
[----:B------:R-:W-:Y:S02]  /*4160*/  IMAD.IADD R8, R17, 0x1, -R8 ;  /* 0x0000000111087824 */ /* 0x000fe400078e0a08 */
[----:B------:R-:W-:-:S03]  /*4170*/  IMAD R9, R9, c[0x0][0x1f4], R0 ;  /* 0x00007d0009097a24 */ /* 0x000fc600078e0200 */
[----:B------:R-:W-:Y:S02]  /*4180*/  SHF.R.S32.HI R0, RZ, 0x1f, R8 ;  /* 0x0000001fff007819 */ /* 0x000fe40000011408 */
[----:B------:R-:W-:-:S03]  /*4190*/  IADD3 R19, R19, R9, RZ ;  /* 0x0000000913137210 */ /* 0x000fc60007ffe0ff */
[----:B------:R-:W-:-:S04]  /*41a0*/  IMAD R3, R0, c[0x0][0x1e8], RZ ;  /* 0x00007a0000037a24 */ /* 0x000fc800078e02ff */
[C---:B------:R-:W-:Y:S02]  /*41b0*/  IMAD R3, R8.reuse, c[0x0][0x1ec], R3 ;  /* 0x00007b0008037a24 */ /* 0x040fe400078e0203 */
[----:B------:R-:W-:-:S04]  /*41c0*/  IMAD.WIDE.U32 R8, R8, c[0x0][0x1e8], R18 ;  /* 0x00007a0008087a25 */ /* 0x000fc800078e0012 */
[----:B------:R-:W-:Y:S01]  /*41d0*/  IMAD.IADD R3, R9, 0x1, R3 ;  /* 0x0000000109037824 */ /* 0x000fe200078e0203 */
[----:B------:R-:W-:-:S04]  /*41e0*/  LEA R2, P0, R8, c[0x0][0x1d0], 0x1 ;  /* 0x0000740008027a11 */ /* 0x000fc800078008ff */
[----:B------:R-:W-:-:S05]  /*41f0*/  LEA.HI.X R3, R8, c[0x0][0x1d4], R3, 0x1, P0 ;  /* 0x0000750008037a11 */ /* 0x000fca00000f0c03 */
[----:B------:R-:W-:Y:S01]  /*4200*/  STG.E.64 [R2.64], R4 ;  /* 0x0000000402007986 */ /* 0x000fe2000c101b08 */
[----:B------:R-:W-:Y:S05]  /*4210*/  EXIT ;  /* 0x000000000000794d */ /* 0x000fea0003800000 */
        .weak           $__internal_5_$__cuda_sm20_div_s64
        .type           $__internal_5_$__cuda_sm20_div_s64,@function
        .size           $__internal_5_$__cuda_sm20_div_s64,(.L_x_8267 - $__internal_5_$__cuda_sm20_div_s64)
$__internal_5_$__cuda_sm20_div_s64:
        /* <DEDUP_REMOVED lines=17> */
[----:B------:R-:W-:-:S04]  /*4330*/  IMAD.HI.U32 R20, R51, R0, RZ ;  /* 0x0000000033147227 */ /* 0x000fc800078e00ff */
[----:B------:R-:W-:-:S04]  /*4340*/  IMAD.HI.U32 R21, P2, R51, R21, R52 ;  /* 0x0000001533157227 */ /* 0x000fc80007840034 */
[----:B------:R-:W-:Y:S02]  /*4350*/  IMAD R0, R51, R0, RZ ;  /* 0x0000000033007224 */ /* 0x000fe400078e02ff */
[----:B------:R-:W-:-:S03]  /*4360*/  IMAD.X R20, R20, 0x1, R51, P0 ;  /* 0x0000000114147824 */ /* 0x000fc600000e0633 */
[----:B------:R-:W-:-:S04]  /*4370*/  IADD3 R51, P0, R0, R21, RZ ;  /* 0x0000001500337210 */ /* 0x000fc80007f1e0ff */
[----:B------:R-:W-:Y:S01]  /*4380*/  IADD3.X R21, RZ, RZ, R20, P0, P2 ;  /* 0x000000ffff157210 */ /* 0x000fe200007e4414 */
[----:B------:R-:W-:Y:S01]  /*4390*/  IMAD.WIDE.U32 R52, R51, R42, RZ ;  /* 0x0000002a33347225 */ /* 0x000fe200078e00ff */
[----:B------:R-:W-:-:S03]  /*43a0*/  ISETP.GE.AND P2, PT, R23, RZ, PT ;  /* 0x000000ff1700720c */ /* 0x000fc60003f46270 */
[----:B------:R-:W-:Y:S01]  /*43b0*/  IMAD R0, R51, R43, R53 ;  /* 0x0000002b33007224 */ /* 0x000fe200078e0235 */
[----:B------:R-:W-:-:S03]  /*43c0*/  IADD3 R20, P0, RZ, -R52, RZ ;  /* 0x80000034ff147210 */ /* 0x000fc60007f1e0ff */
[----:B------:R-:W-:Y:S02]  /*43d0*/  IMAD R0, R21, R42, R0 ;  /* 0x0000002a15007224 */ /* 0x000fe400078e0200 */
[----:B------:R-:W-:-:S04]  /*43e0*/  IMAD.HI.U32 R50, R51, R20, RZ ;  /* 0x0000001433327227 */ /* 0x000fc800078e00ff */
[----:B------:R-:W-:-:S04]  /*43f0*/  IMAD.X R0, RZ, RZ, ~R0, P0 ;  /* 0x000000ffff007224 */ /* 0x000fc800000e0e00 */
[----:B------:R-:W-:-:S04]  /*4400*/  IMAD.WIDE.U32 R50, P0, R51, R0, R50 ;  /* 0x0000000033327225 */ /* 0x000fc80007800032 */
[----:B------:R-:W-:-:S04]  /*4410*/  IMAD.HI.U32 R28, R21, R0, RZ ;  /* 0x00000000151c7227 */ /* 0x000fc800078e00ff */
[----:B------:R-:W-:-:S04]  /*4420*/  IMAD.HI.U32 R20, P4, R21, R20, R50 ;  /* 0x0000001415147227 */ /* 0x000fc80007880032 */
[----:B------:R-:W-:Y:S01]  /*4430*/  IMAD.X R35, R28, 0x1, R21, P0 ;  /* 0x000000011c237824 */ /* 0x000fe200000e0615 */
[----:B------:R-:W-:Y:S01]  /*4440*/  IADD3 R27, P0, RZ, -R34, RZ ;  /* 0x80000022ff1b7210 */ /* 0x000fe20007f1e0ff */
[----:B------:R-:W-:Y:S02]  /*4450*/  IMAD R21, R21, R0, RZ ;  /* 0x0000000015157224 */ /* 0x000fe400078e02ff */
[----:B------:R-:W-:Y:S01]  /*4460*/  IMAD.MOV.U32 R51, RZ, RZ, RZ ;  /* 0x000000ffff337224 */ /* 0x000fe200078e00ff */
[----:B------:R-:W-:Y:S02]  /*4470*/  SEL R0, R27, R34, !P2 ;  /* 0x000000221b007207 */ /* 0x000fe40005000000 */
[----:B------:R-:W-:Y:S01]  /*4480*/  IADD3 R21, P3, R21, R20, RZ ;  /* 0x0000001415157210 */ /* 0x000fe20007f7e0ff */
[----:B------:R-:W-:-:S03]  /*4490*/  IMAD.X R20, RZ, RZ, ~R23, P0 ;  /* 0x000000ffff147224 */ /* 0x000fc600000e0e17 */
[----:B------:R-:W-:Y:S01]  /*44a0*/  IADD3.X R35, RZ, RZ, R35, P3, P4 ;  /* 0x000000ffff237210 */ /* 0x000fe20001fe8423 */
[----:B------:R-:W-:Y:S01]  /*44b0*/  IMAD.HI.U32 R50, R21, R0, RZ ;  /* 0x0000000015327227 */ /* 0x000fe200078e00ff */
[----:B------:R-:W-:-:S05]  /*44c0*/  SEL R20, R20, R23, !P2 ;  /* 0x0000001714147207 */ /* 0x000fca0005000000 */
[----:B------:R-:W-:-:S04]  /*44d0*/  IMAD.WIDE.U32 R50, R21, R20, R50 ;  /* 0x0000001415327225 */ /* 0x000fc800078e0032 */
[C---:B------:R-:W-:Y:S02]  /*44e0*/  IMAD R28, R35.reuse, R20, RZ ;  /* 0x00000014231c7224 */ /* 0x040fe400078e02ff */
[----:B------:R-:W-:-:S05]  /*44f0*/  IMAD.HI.U32 R21, P3, R35, R0, R50 ;  /* 0x0000000023157227 */ /* 0x000fca0007860032 */
[----:B------:R-:W-:-:S05]  /*4500*/  IADD3 R28, P2, R28, R21, RZ ;  /* 0x000000151c1c7210 */ /* 0x000fca0007f5e0ff */
[----:B------:R-:W-:-:S04]  /*4510*/  IMAD.WIDE.U32 R50, R28, R42, RZ ;  /* 0x0000002a1c327225 */ /* 0x000fc800078e00ff */
[----:B------:R-:W-:Y:S01]  /*4520*/  IMAD R27, R28, R43, R51 ;  /* 0x0000002b1c1b7224 */ /* 0x000fe200078e0233 */
[----:B------:R-:W-:Y:S01]  /*4530*/  IADD3 R21, P0, -R50, R0, RZ ;  /* 0x0000000032157210 */ /* 0x000fe20007f1e1ff */
[----:B------:R-:W-:-:S05]  /*4540*/  IMAD.HI.U32 R0, R35, R20, RZ ;  /* 0x0000001423007227 */ /* 0x000fca00078e00ff */
[----:B------:R-:W-:Y:S02]  /*4550*/  IADD3.X R0, R0, RZ, RZ, P3, !PT ;  /* 0x000000ff00007210 */ /* 0x000fe40001ffe4ff */
[----:B------:R-:W-:-:S03]  /*4560*/  ISETP.GE.U32.AND P3, PT, R21, R42, PT ;  /* 0x0000002a1500720c */ /* 0x000fc60003f66070 */
[----:B------:R-:W-:-:S04]  /*4570*/  IMAD.X R0, RZ, RZ, R0, P2 ;  /* 0x000000ffff007224 */ /* 0x000fc800010e0600 */
[----:B------:R-:W-:-:S04]  /*4580*/  IMAD R27, R0, R42, R27 ;  /* 0x0000002a001b7224 */ /* 0x000fc800078e021b */
[----:B------:R-:W-:Y:S01]  /*4590*/  IMAD.X R27, R20, 0x1, ~R27, P0 ;  /* 0x00000001141b7824 */ /* 0x000fe200000e0e1b */
[----:B------:R-:W-:-:S04]  /*45a0*/  IADD3 R20, P0, R21, -R42, RZ ;  /* 0x8000002a15147210 */ /* 0x000fc80007f1e0ff */
[----:B------:R-:W-:-:S04]  /*45b0*/  ISETP.GE.U32.AND.EX P3, PT, R27, R43, PT, P3 ;  /* 0x0000002b1b00720c */ /* 0x000fc80003f66130 */
[----:B------:R-:W-:Y:S01]  /*45c0*/  SEL R21, R20, R21, P3 ;  /* 0x0000001514157207 */ /* 0x000fe20001800000 */
[----:B------:R-:W-:-:S03]  /*45d0*/  IMAD.X R20, R27, 0x1, ~R43, P0 ;  /* 0x000000011b147824 */ /* 0x000fc600000e0e2b */
[----:B------:R-:W-:Y:S01]  /*45e0*/  ISETP.GE.U32.AND P2, PT, R21, R42, PT ;  /* 0x0000002a1500720c */ /* 0x000fe20003f46070 */
[----:B------:R-:W-:Y:S01]  /*45f0*/  IMAD.MOV.U32 R42, RZ, RZ, R22 ;  /* 0x000000ffff2a7224 */ /* 0x000fe200078e0016 */
[----:B------:R-:W-:Y:S02]  /*4600*/  IADD3 R21, P0, R28, 0x1, RZ ;  /* 0x000000011c157810 */ /* 0x000fe40007f1e0ff */
[----:B------:R-:W-:Y:S02]  /*4610*/  SEL R27, R20, R27, P3 ;  /* 0x0000001b141b7207 */ /* 0x000fe40001800000 */
[----:B------:R-:W-:Y:S01]  /*4620*/  SEL R28, R21, R28, P3 ;  /* 0x0000001c151c7207 */ /* 0x000fe20001800000 */
[----:B------:R-:W-:Y:S01]  /*4630*/  IMAD.X R21, RZ, RZ, R0, P0 ;  /* 0x000000ffff157224 */ /* 0x000fe200000e0600 */
[----:B------:R-:W-:Y:S01]  /*4640*/  ISETP.GE.U32.AND.EX P2, PT, R27, R43, PT, P2 ;  /* 0x0000002b1b00720c */ /* 0x000fe20003f46120 */
[----:B------:R-:W-:Y:S01]  /*4650*/  IMAD.MOV.U32 R43, RZ, RZ, 0x0 ;  /* 0x00000000ff2b7424 */ /* 0x000fe200078e00ff */
[----:B------:R-:W-:-:S02]  /*4660*/  IADD3 R27, P0, R28, 0x1, RZ ;  /* 0x000000011c1b7810 */ /* 0x000fc40007f1e0ff */
[----:B------:R-:W-:Y:S02]  /*4670*/  SEL R21, R21, R0, P3 ;  /* 0x0000000015157207 */ /* 0x000fe40001800000 */
[----:B------:R-:W-:Y:S02]  /*4680*/  SEL R27, R27, R28, P2 ;  /* 0x0000001c1b1b7207 */ /* 0x000fe40001000000 */
[----:B------:R-:W-:Y:S02]  /*4690*/  IADD3.X R0, RZ, R21, RZ, P0, !PT ;  /* 0x00000015ff007210 */ /* 0x000fe400007fe4ff */
[----:B------:R-:W-:Y:S02]  /*46a0*/  LOP3.LUT R20, R5, R23, RZ, 0x3c, !PT ;  /* 0x0000001705147212 */ /* 0x000fe400078e3cff */
[----:B------:R-:W-:Y:S02]  /*46b0*/  SEL R21, R0, R21, P2 ;  /* 0x0000001500157207 */ /* 0x000fe40001000000 */
        /* <DEDUP_REMOVED lines=9> */
[----:B------:R-:W-:Y:S06]  /*4750*/  RET.REL.NODEC R42 `(_ZN5flash32flash_fwd_splitkv_combine_kernelI23Flash_fwd_kernel_traitsILi128ELi64ELi128ELi4ELb0ELb0EN7cutlass10bfloat16_tE19Flash_kernel_traitsILi128ELi64ELi128ELi4ES3_EELi4ELi2ELb0EEEvNS_16Flash_fwd_paramsE) ;  /* 0xffffb8a02a007950 */ /* 0x000fec0003c3ffff */
.L_x_283:
        /* <DEDUP_REMOVED lines=10> */
.L_x_8267:


//--------------------- .text._ZN5flash32flash_fwd_splitkv_combine_kernelI23Flash_fwd_kernel_traitsILi128ELi64ELi128ELi4ELb0ELb0EN7cutlass10bfloat16_tE19Flash_kernel_traitsILi128ELi64ELi128ELi4ES3_EELi4ELi1ELb0EEEvNS_16Flash_fwd_paramsE --------------------------
	.section	.text._ZN5flash32flash_fwd_splitkv_combine_kernelI23Flash_fwd_kernel_traitsILi128ELi64ELi128ELi4ELb0ELb0EN7cutlass10bfloat16_tE19Flash_kernel_traitsILi128ELi64ELi128ELi4ES3_EELi4ELi1ELb0EEEvNS_16Flash_fwd_paramsE,"ax",@progbits
	.sectioninfo	@"SHI_REGISTERS=54"
	.align	128
        .global         _ZN5flash32flash_fwd_splitkv_combine_kernelI23Flash_fwd_kernel_traitsILi128ELi64ELi128ELi4ELb0ELb0EN7cutlass10bfloat16_tE19Flash_kernel_traitsILi128ELi64ELi128ELi4ES3_EELi4ELi1ELb0EEEvNS_16Flash_fwd_paramsE
        .type           _ZN5flash32flash_fwd_splitkv_combine_kernelI23Flash_fwd_kernel_traitsILi128ELi64ELi128ELi4ELb0ELb0EN7cutlass10bfloat16_tE19Flash_kernel_traitsILi128ELi64ELi128ELi4ES3_EELi4ELi1ELb0EEEvNS_16Flash_fwd_paramsE,@function
        .size           _ZN5flash32flash_fwd_splitkv_combine_kernelI23Flash_fwd_kernel_traitsILi128ELi64ELi128ELi4ELb0ELb0EN7cutlass10bfloat16_tE19Flash_kernel_traitsILi128ELi64ELi128ELi4ES3_EELi4ELi1ELb0EEEvNS_16Flash_fwd_paramsE,(.L_x_8268 - _ZN5flash32flash_fwd_splitkv_combine_kernelI23Flash_fwd_kernel_traitsILi128ELi64ELi128ELi4ELb0ELb0EN7cutlass10bfloat16_tE19Flash_kernel_traitsILi128ELi64ELi128ELi4ES3_EELi4ELi1ELb0EEEvNS_16Flash_fwd_paramsE)
        .other          _ZN5flash32flash_fwd_splitkv_combine_kernelI23Flash_fwd_kernel_traitsILi128ELi64ELi128ELi4ELb0ELb0EN7cutlass10bfloat16_tE19Flash_kernel_traitsILi128ELi64ELi128ELi4ES3_EELi4ELi1ELb0EEEvNS_16Flash_fwd_paramsE,@"STO_CUDA_ENTRY STV_DEFAULT"
_ZN5flash32flash_fwd_splitkv_combine_kernelI23Flash_fwd_kernel_traitsILi128ELi64ELi128ELi4ELb0ELb0EN7cutlass10bfloat16_tE19Flash_kernel_traitsILi128ELi64ELi128ELi4ES3_EELi4ELi1ELb0EEEvNS_16Flash_fwd_paramsE:
.text._ZN5flash32flash_fwd_splitkv_combine_kernelI23Flash_fwd_kernel_traitsILi128ELi64ELi128ELi4ELb0ELb0EN7cutlass10bfloat16_tE19Flash_kernel_traitsILi128ELi64ELi128ELi4ES3_EELi4ELi1ELb0EEEvNS_16Flash_fwd_paramsE:
        /* <DEDUP_REMOVED lines=23> */
[----:B------:R-:W-:Y:S05]  /*0170*/  CALL.REL.NOINC `($__internal_6_$__cuda_sm20_div_s64) ;  /* 0x0000417000007944 */ /* 0x000fea0003c00000 */
[----:B------:R-:W-:Y:S02]  /*0180*/  MOV R8, R0 ;  /* 0x0000000000087202 */ /* 0x000fe40000000f00 */
[----:B------:R-:W-:Y:S01]  /*0190*/  MOV R9, R23 ;  /* 0x0000001700097202 */ /* 0x000fe20000000f00 */
[----:B------:R-:W-:Y:S05]  /*01a0*/  BRA `(.L_x_285) ;  /* 0x0000013000007947 */ /* 0x000fea0003800000 */
.L_x_284:
        /* <DEDUP_REMOVED lines=8> */
[----:B------:R-:W-:Y:S01]  /*0230*/  IMAD.HI.U32 R0, R9, R0, R8 ;  /* 0x0000000009007227 */ /* 0x000fe200078e0008 */
[----:B------:R-:W-:-:S05]  /*0240*/  HFMA2.MMA R9, -RZ, RZ, 0, 0 ;  /* 0x00000000ff097435 */ /* 0x000fca00000001ff */
        /* <DEDUP_REMOVED lines=9> */
.L_x_285:
        /* <DEDUP_REMOVED lines=17> */
.L_x_287:
        /* <DEDUP_REMOVED lines=19> */
.L_x_288:
[----:B------:R-:W-:Y:S05]  /*0520*/  BSYNC B0 ;  /* 0x0000000000007941 */ /* 0x000fea0003800000 */
.L_x_286:
        /* <DEDUP_REMOVED lines=45> */
.L_x_290:
        /* <DEDUP_REMOVED lines=19> */
.L_x_291:
[----:B------:R-:W-:Y:S05]  /*0930*/  BSYNC B0 ;  /* 0x0000000000007941 */ /* 0x000fea0003800000 */
.L_x_289:
        /* <DEDUP_REMOVED lines=26> */
[----:B------:R-:W-:-:S13]  /*0ae0*/  ISETP.GE.U32.AND P0, PT, R0, R8, PT ;  /* 0x000000080000720c */ /* 0x000fda0003f06070 */
[----:B------:R-:W-:-:S05]  /*0af0*/  @P0 IADD3 R7, R7, 0x1, RZ ;  /* 0x0000000107070810 */ /* 0x000fca0007ffe0ff */
[----:B------:R-:W-:Y:S02]  /*0b00*/  IMAD.MOV.U32 R3, RZ, RZ, R7 ;  /* 0x000000ffff037224 */ /* 0x000fe400078e0007 */
[----:B------:R-:W-:Y:S02]  /*0b10*/  IMAD.MOV.U32 R7, RZ, RZ, c[0x0][0x1c0] ;  /* 0x00007000ff077624 */ /* 0x000fe400078e00ff */
[----:B------:R-:W-:Y:S01]  /*0b20*/  @!P2 IMAD.MOV R3, RZ, RZ, -R3 ;  /* 0x000000ffff03a224 */ /* 0x000fe200078e0a03 */
[----:B------:R-:W-:Y:S02]  /*0b30*/  @!P1 LOP3.LUT R3, RZ, c[0x0][0x214], RZ, 0x33, !PT ;  /* 0x00008500ff039a12 */ /* 0x000fe400078e33ff */
[C---:B------:R-:W-:Y:S01]  /*0b40*/  IADD3 R9, R7.reuse, -0x1, RZ ;  /* 0xffffffff07097810 */ /* 0x040fe20007ffe0ff */
[----:B------:R-:W-:Y:S02]  /*0b50*/  IMAD R7, R7, c[0x0][0x214], RZ ;  /* 0x0000850007077a24 */ /* 0x000fe400078e02ff */
        /* <DEDUP_REMOVED lines=44> */
.L_x_293:
        /* <DEDUP_REMOVED lines=19> */
.L_x_294:
[----:B------:R-:W-:Y:S05]  /*0f50*/  BSYNC B0 ;  /* 0x0000000000007941 */ /* 0x000fea0003800000 */
.L_x_292:
        /* <DEDUP_REMOVED lines=43> */
.L_x_296:
        /* <DEDUP_REMOVED lines=19> */
.L_x_297:
[----:B------:R-:W-:Y:S05]  /*1340*/  BSYNC B0 ;  /* 0x0000000000007941 */ /* 0x000fea0003800000 */
.L_x_295:
[----:B------:R-:W-:Y:S01]  /*1350*/  IABS R10, c[0x0][0x214] ;  /* 0x00008500000a7a13 */ /* 0x000fe20000000000 */
[----:B------:R-:W-:Y:S01]  /*1360*/  IMAD.MOV.U32 R24, RZ, RZ, RZ ;  /* 0x000000ffff187224 */ /* 0x000fe200078e00ff */
[----:B------:R-:W-:Y:S01]  /*1370*/  ISETP.GT.AND P3, PT, R7, RZ, PT ;  /* 0x000000ff0700720c */ /* 0x000fe20003f64270 */
[----:B------:R-:W0:Y:S01]  /*1380*/  S2R R26, SR_TID.X ;  /* 0x00000000001a7919 */ /* 0x000e220000002100 */
[----:B------:R-:W1:Y:S01]  /*1390*/  I2F.RP R22, R10 ;  /* 0x0000000a00167306 */ /* 0x000e620000209400 */
[----:B------:R-:W-:Y:S01]  /*13a0*/  ULDC.U8 UR4, c[0x0][0x329] ;  /* 0x0000ca4000047ab9 */ /* 0x000fe20000000000 */
[----:B------:R-:W-:Y:S01]  /*13b0*/  IMAD.MOV.U32 R36, RZ, RZ, c[0x0][0x214] ;  /* 0x00008500ff247624 */ /* 0x000fe200078e00ff */
[----:B------:R-:W-:Y:S01]  /*13c0*/  ULDC.64 UR8, c[0x0][0x118] ;  /* 0x0000460000087ab9 */ /* 0x000fe20000000a00 */
[----:B------:R-:W-:Y:S04]  /*13d0*/  BSSY B0, `(.L_x_298) ;  /* 0x000007d000007945 */ /* 0x000fe80003800000 */
[----:B-1----:R-:W1:Y:S01]  /*13e0*/  MUFU.RCP R22, R22 ;  /* 0x0000001600167308 */ /* 0x002e620000001000 */
[----:B0-----:R-:W-:-:S02]  /*13f0*/  SHF.R.S32.HI R31, RZ, 0x1f, R26 ;  /* 0x0000001fff1f7819 */ /* 0x001fc4000001141a */
[----:B-1----:R-:W-:-:S05]  /*1400*/  IADD3 R22, R22, 0xffffffe, RZ ;  /* 0x0ffffffe16167810 */ /* 0x002fca0007ffe0ff */
[----:B------:R-:W0:Y:S02]  /*1410*/  F2I.FTZ.U32.TRUNC.NTZ R23, R22 ;  /* 0x0000001600177305 */ /* 0x000e24000021f000 */
[--C-:B0-----:R-:W-:Y:S02]  /*1420*/  IMAD.MOV R0, RZ, RZ, -R23.reuse ;  /* 0x000000ffff007224 */ /* 0x101fe400078e0a17 */
[----:B------:R-:W-:Y:S02]  /*1430*/  IMAD.MOV.U32 R22, RZ, RZ, RZ ;  /* 0x000000ffff167224 */ /* 0x000fe400078e00ff */
[----:B------:R-:W-:Y:S01]  /*1440*/  IMAD R5, R0, R10, RZ ;  /* 0x0000000a00057224 */ /* 0x000fe200078e02ff */
[----:B------:R-:W-:Y:S02]  /*1450*/  IABS R0, R4 ;  /* 0x0000000400007213 */ /* 0x000fe40000000000 */
[----:B------:R-:W-:Y:S01]  /*1460*/  LOP3.LUT R4, R4, c[0x0][0x214], RZ, 0x3c, !PT ;  /* 0x0000850004047a12 */ /* 0x000fe200078e3cff */
[----:B------:R-:W-:Y:S01]  /*1470*/  IMAD.HI.U32 R5, R23, R5, R22 ;  /* 0x0000000517057227 */ /* 0x000fe200078e0016 */
[----:B------:R-:W-:-:S02]  /*1480*/  IABS R23, R8 ;  /* 0x0000000800177213 */ /* 0x000fc40000000000 */
[----:B------:R-:W-:Y:S02]  /*1490*/  ISETP.GE.AND P1, PT, R4, RZ, PT ;  /* 0x000000ff0400720c */ /* 0x000fe40003f26270 */
[----:B------:R-:W-:Y:S01]  /*14a0*/  LOP3.LUT R8, R8, c[0x0][0x1c0], RZ, 0x3c, !PT ;  /* 0x0000700008087a12 */ /* 0x000fe200078e3cff */
[----:B------:R-:W-:-:S04]  /*14b0*/  IMAD.HI.U32 R11, R5, R0, RZ ;  /* 0x00000000050b7227 */ /* 0x000fc800078e00ff */
[----:B------:R-:W-:-:S04]  /*14c0*/  IMAD.MOV R5, RZ, RZ, -R11 ;  /* 0x000000ffff057224 */ /* 0x000fc800078e0a0b */
[----:B------:R-:W-:Y:S01]  /*14d0*/  IMAD R0, R10, R5, R0 ;  /* 0x000000050a007224 */ /* 0x000fe200078e0200 */
[----:B------:R-:W-:-:S04]  /*14e0*/  SHF.R.S32.HI R5, RZ, 0x1f, R7 ;  /* 0x0000001fff057819 */ /* 0x000fc80000011407 */
[----:B------:R-:W-:-:S13]  /*14f0*/  ISETP.GT.U32.AND P0, PT, R10, R0, PT ;  /* 0x000000000a00720c */ /* 0x000fda0003f04070 */
[----:B------:R-:W-:Y:S01]  /*1500*/  @!P0 IMAD.IADD R0, R0, 0x1, -R10 ;  /* 0x0000000100008824 */ /* 0x000fe200078e0a0a */
[----:B------:R-:W-:Y:S02]  /*1510*/  @!P0 IADD3 R11, R11, 0x1, RZ ;  /* 0x000000010b0b8810 */ /* 0x000fe40007ffe0ff */
[----:B------:R-:W-:Y:S02]  /*1520*/  ISETP.NE.AND P0, PT, RZ, c[0x0][0x214], PT ;  /* 0x00008500ff007a0c */ /* 0x000fe40003f05270 */
[----:B------:R-:W-:Y:S02]  /*1530*/  ISETP.GE.U32.AND P2, PT, R0, R10, PT ;  /* 0x0000000a0000720c */ /* 0x000fe40003f46070 */
[----:B------:R-:W-:Y:S01]  /*1540*/  LEA.HI.SX32 R0, R7, 0x1, 0x1 ;  /* 0x0000000107007811 */ /* 0x000fe200078f0aff */
[----:B------:R-:W-:-:S10]  /*1550*/  @!P3 IMAD.MOV R0, RZ, RZ, R5 ;  /* 0x000000ffff00b224 */ /* 0x000fd400078e0205 */
[----:B------:R-:W-:-:S05]  /*1560*/  @P2 IADD3 R11, R11, 0x1, RZ ;  /* 0x000000010b0b2810 */ /* 0x000fca0007ffe0ff */
[----:B------:R-:W-:-:S04]  /*1570*/  IMAD.MOV.U32 R4, RZ, RZ, R11 ;  /* 0x000000ffff047224 */ /* 0x000fc800078e000b */
[----:B------:R-:W-:Y:S01]  /*1580*/  @!P1 IMAD.MOV R4, RZ, RZ, -R4 ;  /* 0x000000ffff049224 */ /* 0x000fe200078e0a04 */
[----:B------:R-:W-:-:S05]  /*1590*/  @!P0 LOP3.LUT R4, RZ, c[0x0][0x214], RZ, 0x33, !PT ;  /* 0x00008500ff048a12 */ /* 0x000fca00078e33ff */
[----:B------:R-:W-:Y:S01]  /*15a0*/  IMAD R4, R0, R4, RZ ;  /* 0x0000000400047224 */ /* 0x000fe200078e02ff */
[----:B------:R-:W-:-:S04]  /*15b0*/  IABS R0, c[0x0][0x1c0] ;  /* 0x0000700000007a13 */ /* 0x000fc80000000000 */
[----:B------:R-:W-:Y:S01]  /*15c0*/  IABS R5, R4 ;  /* 0x0000000400057213 */ /* 0x000fe20000000000 */
[----:B------:R-:W0:Y:S04]  /*15d0*/  I2F.U32.RP R10, R0 ;  /* 0x00000000000a7306 */ /* 0x000e280000209000 */
[----:B------:R-:W-:-:S04]  /*15e0*/  IMAD.IADD R13, R9, 0x1, R5 ;  /* 0x00000001090d7824 */ /* 0x000fc800078e0205 */
[----:B------:R-:W1:Y:S08]  /*15f0*/  I2F.RP R11, R5 ;  /* 0x00000005000b7306 */ /* 0x000e700000209400 */
[----:B0-----:R-:W0:Y:S08]  /*1600*/  MUFU.RCP R10, R10 ;  /* 0x0000000a000a7308 */ /* 0x001e300000001000 */
[----:B-1----:R-:W1:Y:S01]  /*1610*/  MUFU.RCP R11, R11 ;  /* 0x0000000b000b7308 */ /* 0x002e620000001000 */
[----:B0-----:R-:W-:-:S02]  /*1620*/  IADD3 R10, R10, 0xffffffe, RZ ;  /* 0x0ffffffe0a0a7810 */ /* 0x001fc40007ffe0ff */
[----:B-1----:R-:W-:-:S05]  /*1630*/  IADD3 R11, R11, 0xffffffe, RZ ;  /* 0x0ffffffe0b0b7810 */ /* 0x002fca0007ffe0ff */
[----:B------:R-:W0:Y:S08]  /*1640*/  F2I.FTZ.U32.TRUNC.NTZ R25, R11 ;  /* 0x0000000b00197305 */ /* 0x000e30000021f000 */
[----:B------:R-:W1:Y:S01]  /*1650*/  F2I.FTZ.U32.TRUNC.NTZ R11, R10 ;  /* 0x0000000a000b7305 */ /* 0x000e62000021f000 */
[----:B0-----:R-:W-:-:S04]  /*1660*/  IMAD.MOV R22, RZ, RZ, -R25 ;  /* 0x000000ffff167224 */ /* 0x001fc800078e0a19 */
[----:B------:R-:W-:Y:S02]  /*1670*/  IMAD R22, R22, R5, RZ ;  /* 0x0000000516167224 */ /* 0x000fe400078e02ff */
[----:B-1----:R-:W-:Y:S02]  /*1680*/  IMAD.MOV R10, RZ, RZ, -R11 ;  /* 0x000000ffff0a7224 */ /* 0x002fe400078e0a0b */
[----:B------:R-:W-:Y:S01]  /*1690*/  IMAD.HI.U32 R22, R25, R22, R24 ;  /* 0x0000001619167227 */ /* 0x000fe200078e0018 */
[----:B------:R-:W-:Y:S02]  /*16a0*/  IABS R24, R4 ;  /* 0x0000000400187213 */ /* 0x000fe40000000000 */
[----:B------:R-:W-:Y:S01]  /*16b0*/  IABS R25, R13 ;  /* 0x0000000d00197213 */ /* 0x000fe20000000000 */
[----:B------:R-:W-:Y:S02]  /*16c0*/  IMAD R9, R10, R0, RZ ;  /* 0x000000000a097224 */ /* 0x000fe400078e02ff */
[----:B------:R-:W-:-:S02]  /*16d0*/  IMAD.MOV.U32 R10, RZ, RZ, RZ ;  /* 0x000000ffff0a7224 */ /* 0x000fc400078e00ff */
[----:B------:R-:W-:Y:S02]  /*16e0*/  IMAD.MOV R24, RZ, RZ, -R24 ;  /* 0x000000ffff187224 */ /* 0x000fe400078e0a18 */
[----:B------:R-:W-:Y:S01]  /*16f0*/  IMAD.HI.U32 R9, R11, R9, R10 ;  /* 0x000000090b097227 */ /* 0x000fe200078e000a */
[----:B------:R-:W-:-:S03]  /*1700*/  IABS R11, c[0x0][0x1c0] ;  /* 0x00007000000b7a13 */ /* 0x000fc60000000000 */
        /* <DEDUP_REMOVED lines=8> */
[----:B------:R-:W-:-:S05]  /*1790*/  IMAD R11, R9, R11, R25 ;  /* 0x0000000b090b7224 */ /* 0x000fca00078e0219 */
[----:B------:R-:W-:-:S05]  /*17a0*/  ISETP.GT.U32.AND P1, PT, R0, R11, PT ;  /* 0x0000000b0000720c */ /* 0x000fca0003f24070 */
[--C-:B------:R-:W-:Y:S01]  /*17b0*/  @!P3 IMAD.IADD R23, R23, 0x1, -R0.reuse ;  /* 0x000000011717b824 */ /* 0x100fe200078e0a00 */
[----:B------:R-:W-:Y:S01]  /*17c0*/  @!P3 IADD3 R10, R10, 0x1, RZ ;  /* 0x000000010a0ab810 */ /* 0x000fe20007ffe0ff */
[----:B------:R-:W-:Y:S01]  /*17d0*/  @!P0 IMAD.IADD R24, R24, 0x1, -R5 ;  /* 0x0000000118188824 */ /* 0x000fe200078e0a05 */
[----:B------:R-:W-:Y:S02]  /*17e0*/  @!P0 IADD3 R22, R22, 0x1, RZ ;  /* 0x0000000116168810 */ /* 0x000fe40007ffe0ff */
[----:B------:R-:W-:Y:S02]  /*17f0*/  ISETP.GE.U32.AND P6, PT, R23, R0, PT ;  /* 0x000000001700720c */ /* 0x000fe40003fc6070 */
[-C--:B------:R-:W-:Y:S01]  /*1800*/  ISETP.GE.U32.AND P2, PT, R24, R5.reuse, PT ;  /* 0x000000051800720c */ /* 0x080fe20003f46070 */
[----:B------:R-:W-:Y:S01]  /*1810*/  @!P1 IMAD.IADD R11, R11, 0x1, -R0 ;  /* 0x000000010b0b9824 */ /* 0x000fe200078e0a00 */
[----:B------:R-:W-:Y:S02]  /*1820*/  LOP3.LUT R24, R13, R5, RZ, 0x3c, !PT ;  /* 0x000000050d187212 */ /* 0x000fe400078e3cff */
[----:B------:R-:W-:-:S02]  /*1830*/  ISETP.GT.AND P3, PT, R3, RZ, PT ;  /* 0x000000ff0300720c */ /* 0x000fc40003f64270 */
[----:B------:R-:W-:Y:S02]  /*1840*/  ISETP.GE.AND P4, PT, R24, RZ, PT ;  /* 0x000000ff1800720c */ /* 0x000fe40003f86270 */
[----:B------:R-:W-:Y:S02]  /*1850*/  ISETP.GE.U32.AND P5, PT, R11, R0, PT ;  /* 0x000000000b00720c */ /* 0x000fe40003fa6070 */
[----:B------:R-:W-:Y:S02]  /*1860*/  LOP3.LUT R13, R13, c[0x0][0x1c0], RZ, 0x3c, !PT ;  /* 0x000070000d0d7a12 */ /* 0x000fe400078e3cff */
[----:B------:R-:W-:Y:S02]  /*1870*/  @P6 IADD3 R10, R10, 0x1, RZ ;  /* 0x000000010a0a6810 */ /* 0x000fe40007ffe0ff */
[----:B------:R-:W-:Y:S02]  /*1880*/  ISETP.NE.AND P6, PT, R4, RZ, PT ;  /* 0x000000ff0400720c */ /* 0x000fe40003fc5270 */
[----:B------:R-:W-:-:S02]  /*1890*/  @P2 IADD3 R22, R22, 0x1, RZ ;  /* 0x0000000116162810 */ /* 0x000fc40007ffe0ff */
[----:B------:R-:W-:Y:S02]  /*18a0*/  ISETP.GE.AND P0, PT, R8, RZ, PT ;  /* 0x000000ff0800720c */ /* 0x000fe40003f06270 */
[----:B------:R-:W-:Y:S01]  /*18b0*/  ISETP.GE.AND P2, PT, R13, RZ, PT ;  /* 0x000000ff0d00720c */ /* 0x000fe20003f46270 */
[----:B------:R-:W-:Y:S01]  /*18c0*/  IMAD.MOV.U32 R13, RZ, RZ, R22 ;  /* 0x000000ffff0d7224 */ /* 0x000fe200078e0016 */
[----:B------:R-:W-:Y:S02]  /*18d0*/  SHF.R.S32.HI R8, RZ, 0x1f, R3 ;  /* 0x0000001fff087819 */ /* 0x000fe40000011403 */
[----:B------:R-:W-:Y:S01]  /*18e0*/  @!P1 IADD3 R9, R9, 0x1, RZ ;  /* 0x0000000109099810 */ /* 0x000fe20007ffe0ff */
[----:B------:R-:W-:Y:S01]  /*18f0*/  @!P4 IMAD.MOV R13, RZ, RZ, -R13 ;  /* 0x000000ffff0dc224 */ /* 0x000fe200078e0a0d */
[----:B------:R-:W-:Y:S01]  /*1900*/  LEA.HI.SX32 R22, R3, 0x1, 0x1 ;  /* 0x0000000103167811 */ /* 0x000fe200078f0aff */
[----:B------:R-:W-:Y:S01]  /*1910*/  @!P3 IMAD.MOV R22, RZ, RZ, R8 ;  /* 0x000000ffff16b224 */ /* 0x000fe200078e0208 */
[----:B------:R-:W-:-:S02]  /*1920*/  @!P6 LOP3.LUT R13, RZ, R5, RZ, 0x33, !PT ;  /* 0x00000005ff0de212 */ /* 0x000fc400078e33ff */
[----:B------:R-:W-:Y:S01]  /*1930*/  LEA.HI R8, R31, R26, RZ, 0x2 ;  /* 0x0000001a1f087211 */ /* 0x000fe200078f10ff */
[----:B------:R-:W-:Y:S01]  /*1940*/  @!P0 IMAD.MOV R10, RZ, RZ, -R10 ;  /* 0x000000ffff0a8224 */ /* 0x000fe200078e0a0a */
[----:B------:R-:W-:Y:S02]  /*1950*/  @P5 IADD3 R9, R9, 0x1, RZ ;  /* 0x0000000109095810 */ /* 0x000fe40007ffe0ff */
[----:B------:R-:W-:Y:S02]  /*1960*/  ISETP.LT.U32.AND P0, PT, R20, R13, PT ;  /* 0x0000000d1400720c */ /* 0x000fe40003f01070 */
[----:B------:R-:W-:Y:S01]  /*1970*/  SHF.R.S32.HI R11, RZ, 0x1f, R13 ;  /* 0x0000001fff0b7819 */ /* 0x000fe2000001140d */
[----:B------:R-:W-:Y:S01]  /*1980*/  @!P2 IMAD.MOV R9, RZ, RZ, -R9 ;  /* 0x000000ffff09a224 */ /* 0x000fe200078e0a09 */
[----:B------:R-:W-:Y:S02]  /*1990*/  SHF.R.S32.HI R5, RZ, 0x2, R8 ;  /* 0x00000002ff057819 */ /* 0x000fe40000011408 */
[----:B------:R-:W-:-:S02]  /*19a0*/  ISETP.LT.AND.EX P2, PT, R21, R11, PT, P0 ;  /* 0x0000000b1500720c */ /* 0x000fc40003f41300 */
[----:B------:R-:W-:Y:S02]  /*19b0*/  ISETP.GE.AND P0, PT, R5, c[0x0][0x314], PT ;  /* 0x0000c50005007a0c */ /* 0x000fe40003f06270 */
[----:B------:R-:W-:Y:S02]  /*19c0*/  ISETP.NE.AND P4, PT, RZ, c[0x0][0x1c0], PT ;  /* 0x00007000ff007a0c */ /* 0x000fe40003f85270 */
[----:B------:R-:W-:Y:S02]  /*19d0*/  LOP3.LUT R0, RZ, c[0x0][0x1c0], RZ, 0x33, !PT ;  /* 0x00007000ff007a12 */ /* 0x000fe400078e33ff */
[----:B------:R-:W-:Y:S02]  /*19e0*/  ISETP.NE.AND P1, PT, RZ, UR4, PT ;  /* 0x00000004ff007c0c */ /* 0x000fe4000bf25270 */
[----:B------:R-:W-:Y:S02]  /*19f0*/  SEL R10, R0, R10, !P4 ;  /* 0x0000000a000a7207 */ /* 0x000fe40006000000 */
[----:B------:R-:W-:-:S02]  /*1a00*/  SEL R36, R36, 0x1, !P1 ;  /* 0x0000000124247807 */ /* 0x000fc40004800000 */
[----:B------:R-:W-:Y:S02]  /*1a10*/  LOP3.LUT R8, R8, 0xfffffffc, RZ, 0xc0, !PT ;  /* 0xfffffffc08087812 */ /* 0x000fe400078ec0ff */
[----:B------:R-:W-:Y:S01]  /*1a20*/  SEL R0, R0, R9, !P4 ;  /* 0x0000000900007207 */ /* 0x000fe20006000000 */
[----:B------:R-:W-:Y:S01]  /*1a30*/  IMAD R10, R10, R36, RZ ;  /* 0x000000240a0a7224 */ /* 0x000fe200078e02ff */
[----:B------:R-:W-:Y:S01]  /*1a40*/  SEL R11, R21, R11, P2 ;  /* 0x0000000b150b7207 */ /* 0x000fe20001000000 */
[----:B------:R-:W-:Y:S01]  /*1a50*/  IMAD.MOV.U32 R9, RZ, RZ, -0x800000 ;  /* 0xff800000ff097424 */ /* 0x000fe200078e00ff */
[----:B------:R-:W-:Y:S01]  /*1a60*/  SEL R13, R20, R13, P2 ;  /* 0x0000000d140d7207 */ /* 0x000fe20001000000 */
[----:B------:R-:W-:Y:S02]  /*1a70*/  IMAD R10, R22, R10, RZ ;  /* 0x0000000a160a7224 */ /* 0x000fe400078e02ff */
[----:B------:R-:W-:Y:S01]  /*1a80*/  IMAD.IADD R21, R26, 0x1, -R8 ;  /* 0x000000011a157824 */ /* 0x000fe200078e0a08 */
        /* <DEDUP_REMOVED lines=15> */
[----:B------:R-:W-:-:S06]  /*1b80*/  LEA.HI.X R9, R22, c[0x0][0x20c], R9, 0x2, P0 ;  /* 0x0000830016097a11 */ /* 0x000fcc00000f1409 */
[----:B------:R0:W5:Y:S03]  /*1b90*/  LDG.E R9, [R8.64] ;  /* 0x0000000808097981 */ /* 0x000166000c1e1900 */
.L_x_299:
[----:B------:R-:W-:Y:S05]  /*1ba0*/  BSYNC B0 ;  /* 0x0000000000007941 */ /* 0x000fea0003800000 */
.L_x_298:
[----:B------:R-:W-:Y:S01]  /*1bb0*/  ISETP.GT.AND P5, PT, R26, 0x7, PT ;  /* 0x000000071a00780c */ /* 0x000fe20003fa4270 */
[----:B------:R-:W-:Y:S01]  /*1bc0*/  IMAD.MOV.U32 R30, RZ, RZ, -0x800000 ;  /* 0xff800000ff1e7424 */ /* 0x000fe200078e00ff */
[----:B------:R-:W-:Y:S01]  /*1bd0*/  ISETP.GT.AND P2, PT, R4, RZ, PT ;  /* 0x000000ff0400720c */ /* 0x000fe20003f44270 */
[----:B------:R-:W-:Y:S01]  /*1be0*/  IMAD R0, R0, R36, RZ ;  /* 0x0000002400007224 */ /* 0x000fe200078e02ff */
[----:B------:R-:W-:Y:S01]  /*1bf0*/  BSSY B1, `(.L_x_300) ;  /* 0x00001e7000017945 */ /* 0x000fe20003800000 */
[----:B------:R-:W-:-:S08]  /*1c00*/  IMAD.MOV.U32 R29, RZ, RZ, 0x7f800000 ;  /* 0x7f800000ff1d7424 */ /* 0x000fd000078e00ff */
[----:B------:R-:W-:Y:S01]  /*1c10*/  @!P5 IMAD R5, R5, 0x5, R21 ;  /* 0x000000050505d824 */ /* 0x000fe200078e0215 */
[----:B0-----:R-:W-:Y:S02]  /*1c20*/  @!P5 LEA.HI R8, R26, R26, RZ, 0x1 ;  /* 0x0000001a1a08d211 */ /* 0x001fe400078f08ff */
[----:B------:R-:W-:Y:S02]  /*1c30*/  SHF.R.S32.HI R21, RZ, 0x1f, R4 ;  /* 0x0000001fff157819 */ /* 0x000fe40000011404 */
[----:B-----5:R-:W-:Y:S01]  /*1c40*/  @!P5 STS [R5.X4], R9 ;  /* 0x000000090500d388 */ /* 0x020fe20000004800 */
[C---:B------:R-:W-:Y:S01]  /*1c50*/  @!P5 LOP3.LUT R20, R8.reuse, 0xfffffffe, RZ, 0xc0, !PT ;  /* 0xfffffffe0814d812 */ /* 0x040fe200078ec0ff */
[----:B------:R-:W-:-:S04]  /*1c60*/  @!P5 IMAD.SHL.U32 R8, R8, 0x2, RZ ;  /* 0x000000020808d824 */ /* 0x000fc800078e00ff */
[----:B------:R-:W-:Y:S01]  /*1c70*/  @!P5 IMAD.IADD R20, R26, 0x1, -R20 ;  /* 0x000000011a14d824 */ /* 0x000fe200078e0a14 */
[----:B------:R-:W-:-:S05]  /*1c80*/  @!P5 LOP3.LUT R8, R8, 0xfffffffc, RZ, 0xc0, !PT ;  /* 0xfffffffc0808d812 */ /* 0x000fca00078ec0ff */
[----:B------:R-:W-:Y:S01]  /*1c90*/  @!P5 IMAD R8, R20, 0x14, R8 ;  /* 0x000000141408d824 */ /* 0x000fe200078e0208 */
[----:B------:R-:W-:Y:S01]  /*1ca0*/  BAR.SYNC.DEFER_BLOCKING 0x0 ;  /* 0x0000000000007b1d */ /* 0x000fe20000010000 */
[----:B------:R-:W-:-:S05]  /*1cb0*/  LOP3.LUT R20, R26, 0x1, RZ, 0xc0, !PT ;  /* 0x000000011a147812 */ /* 0x000fca00078ec0ff */
[----:B------:R-:W0:Y:S04]  /*1cc0*/  @!P5 LDS R30, [R8] ;  /* 0x00000000081ed984 */ /* 0x000e280000000800 */
[----:B0-----:R-:W0:Y:S02]  /*1cd0*/  SHFL.BFLY PT, R5, R30, 0x1, 0x1f ;  /* 0x0c201f001e057f89 */ /* 0x001e2400000e0000 */
        /* <DEDUP_REMOVED lines=8> */
[----:B------:R-:W-:Y:S01]  /*1d60*/  LEA.HI.SX32 R9, R4, 0x1, 0x1 ;  /* 0x0000000104097811 */ /* 0x000fe200078f0aff */
[----:B------:R-:W-:Y:S01]  /*1d70*/  @!P2 IMAD.MOV R9, RZ, RZ, R21 ;  /* 0x000000ffff09a224 */ /* 0x000fe200078e0215 */
[----:B------:R-:W-:Y:S02]  /*1d80*/  ISETP.EQ.U32.OR P2, PT, R20, 0x1, P5 ;  /* 0x000000011400780c */ /* 0x000fe40002f42470 */
        /* <DEDUP_REMOVED lines=43> */
[----:B------:R-:W-:Y:S05]  /*2040*/  CALL.REL.NOINC `($__internal_6_$__cuda_sm20_div_s64) ;  /* 0x000022a000007944 */ /* 0x000fea0003c00000 */
[----:B------:R-:W-:Y:S02]  /*2050*/  IADD3 R20, P0, RZ, -R0, RZ ;  /* 0x80000000ff147210 */ /* 0x000fe40007f1e0ff */
[-C--:B------:R-:W-:Y:S02]  /*2060*/  MOV R43, R23.reuse ;  /* 0x00000017002b7202 */ /* 0x080fe40000000f00 */
[----:B------:R-:W-:Y:S01]  /*2070*/  IADD3.X R6, RZ, ~R23, RZ, P0, !PT ;  /* 0x80000017ff067210 */ /* 0x000fe200007fe4ff */
[----:B------:R-:W-:-:S04]  /*2080*/  IMAD.WIDE.U32 R38, R42, R20, R38 ;  /* 0x000000142a267225 */ /* 0x000fc800078e0026 */
[----:B------:R-:W-:Y:S01]  /*2090*/  IMAD R6, R6, R42, RZ ;  /* 0x0000002a06067224 */ /* 0x000fe200078e02ff */
[----:B------:R-:W-:Y:S02]  /*20a0*/  MOV R25, R38 ;  /* 0x0000002600197202 */ /* 0x000fe40000000f00 */
[----:B------:R-:W-:Y:S01]  /*20b0*/  MOV R42, R0 ;  /* 0x00000000002a7202 */ /* 0x000fe20000000f00 */
[----:B------:R-:W-:-:S05]  /*20c0*/  IMAD R6, R5, R20, R6 ;  /* 0x0000001405067224 */ /* 0x000fca00078e0206 */
[----:B------:R-:W-:Y:S01]  /*20d0*/  IADD3 R6, R39, R6, RZ ;  /* 0x0000000627067210 */ /* 0x000fe20007ffe0ff */
[----:B------:R-:W-:Y:S05]  /*20e0*/  BRA `(.L_x_305) ;  /* 0x0000017000007947 */ /* 0x000fea0003800000 */
.L_x_304:
        /* <DEDUP_REMOVED lines=21> */
[----:B------:R-:W-:Y:S01]  /*2240*/  MOV R42, R43 ;  /* 0x0000002b002a7202 */ /* 0x000fe20000000f00 */
[----:B------:R-:W-:Y:S02]  /*2250*/  IMAD.MOV.U32 R43, RZ, RZ, RZ ;  /* 0x000000ffff2b7224 */ /* 0x000fe400078e00ff */
.L_x_305:
[----:B------:R-:W-:Y:S05]  /*2260*/  BSYNC B0 ;  /* 0x0000000000007941 */ /* 0x000fea0003800000 */
.L_x_303:
        /* <DEDUP_REMOVED lines=10> */
[-C--:B------:R-:W-:Y:S02]  /*2310*/  IADD3 R20, P0, RZ, -R0.reuse, RZ ;  /* 0x80000000ff147210 */ /* 0x080fe40007f1e0ff */
[----:B------:R-:W-:Y:S01]  /*2320*/  MOV R24, R25 ;  /* 0x0000001900187202 */ /* 0x000fe20000000f00 */
[----:B------:R-:W-:Y:S01]  /*2330*/  IMAD.MOV.U32 R25, RZ, RZ, R6 ;  /* 0x000000ffff197224 */ /* 0x000fe200078e0006 */
[-C--:B------:R-:W-:Y:S02]  /*2340*/  IADD3.X R5, RZ, ~R23.reuse, RZ, P0, !PT ;  /* 0x80000017ff057210 */ /* 0x080fe400007fe4ff */
        /* <DEDUP_REMOVED lines=8> */
.L_x_307:
        /* <DEDUP_REMOVED lines=22> */
.L_x_308:
[----:B------:R-:W-:Y:S05]  /*2530*/  BSYNC B0 ;  /* 0x0000000000007941 */ /* 0x000fea0003800000 */
.L_x_306:
        /* <DEDUP_REMOVED lines=14> */
[----:B------:R-:W-:Y:S02]  /*2620*/  MOV R40, R0 ;  /* 0x0000000000287202 */ /* 0x000fe40000000f00 */
[-C--:B------:R-:W-:Y:S01]  /*2630*/  IADD3.X R5, RZ, ~R23.reuse, RZ, P0, !PT ;  /* 0x80000017ff057210 */ /* 0x080fe200007fe4ff */
[----:B------:R-:W-:Y:S01]  /*2640*/  IMAD.WIDE.U32 R38, R33, R20, R38 ;  /* 0x0000001421267225 */ /* 0x000fe200078e0026 */
[----:B------:R-:W-:-:S03]  /*2650*/  MOV R41, R23 ;  /* 0x0000001700297202 */ /* 0x000fc60000000f00 */
[----:B------:R-:W-:-:S04]  /*2660*/  IMAD R5, R5, R33, RZ ;  /* 0x0000002105057224 */ /* 0x000fc800078e02ff */
[----:B------:R-:W-:-:S05]  /*2670*/  IMAD R5, R8, R20, R5 ;  /* 0x0000001408057224 */ /* 0x000fca00078e0205 */
[----:B------:R-:W-:Y:S01]  /*2680*/  IADD3 R8, R39, R5, RZ ;  /* 0x0000000527087210 */ /* 0x000fe20007ffe0ff */
[----:B------:R-:W-:Y:S05]  /*2690*/  BRA `(.L_x_311) ;  /* 0x0000016000007947 */ /* 0x000fea0003800000 */
.L_x_310:
        /* <DEDUP_REMOVED lines=22> */
.L_x_311:
[----:B------:R-:W-:Y:S05]  /*2800*/  BSYNC B0 ;  /* 0x0000000000007941 */ /* 0x000fea0003800000 */
.L_x_309:
[-C--:B------:R-:W-:Y:S01]  /*2810*/  IMAD R0, R35, R19.reuse, RZ ;  /* 0x0000001323007224 */ /* 0x080fe200078e02ff */
[----:B------:R-:W-:Y:S01]  /*2820*/  SHF.R.S32.HI R22, RZ, 0x1f, R2 ;  /* 0x0000001fff167819 */ /* 0x000fe20000011402 */
[C---:B------:R-:W-:Y:S01]  /*2830*/  IMAD.WIDE.U32 R20, R34.reuse, R19, RZ ;  /* 0x0000001322147225 */ /* 0x040fe200078e00ff */
[----:B------:R-:W-:Y:S01]  /*2840*/  SHF.R.S32.HI R23, RZ, 0x1f, R36 ;  /* 0x0000001fff177819 */ /* 0x000fe20000011424 */
[----:B------:R-:W-:Y:S02]  /*2850*/  BSSY B0, `(.L_x_312) ;  /* 0x0000040000007945 */ /* 0x000fe40003800000 */
[----:B------:R-:W-:Y:S02]  /*2860*/  IMAD R0, R34, R18, R0 ;  /* 0x0000001222007224 */ /* 0x000fe400078e0200 */
[----:B------:R-:W-:-:S03]  /*2870*/  IMAD.WIDE.U32 R34, R20, R17, RZ ;  /* 0x0000001114227225 */ /* 0x000fc600078e00ff */
[----:B------:R-:W-:Y:S01]  /*2880*/  IADD3 R0, R21, R0, RZ ;  /* 0x0000000015007210 */ /* 0x000fe20007ffe0ff */
[-C--:B------:R-:W-:Y:S01]  /*2890*/  IMAD R8, R8, R2.reuse, RZ ;  /* 0x0000000208087224 */ /* 0x080fe200078e02ff */
[----:B------:R-:W-:Y:S01]  /*28a0*/  SHF.R.S32.HI R21, RZ, 0x1f, R25 ;  /* 0x0000001fff157819 */ /* 0x000fe20000011419 */
[----:B------:R-:W-:Y:S02]  /*28b0*/  IMAD R4, R4, R2, RZ ;  /* 0x0000000204047224 */ /* 0x000fe400078e02ff */
[----:B------:R-:W-:Y:S02]  /*28c0*/  IMAD R5, R0, R17, RZ ;  /* 0x0000001100057224 */ /* 0x000fe400078e02ff */
[----:B------:R-:W-:Y:S02]  /*28d0*/  IMAD R0, R6, R25, RZ ;  /* 0x0000001906007224 */ /* 0x000fe400078e02ff */
[----:B------:R-:W-:Y:S02]  /*28e0*/  IMAD R5, R16, R20, R5 ;  /* 0x0000001410057224 */ /* 0x000fe400078e0205 */
[----:B------:R-:W-:-:S02]  /*28f0*/  IMAD R6, R41, R36, RZ ;  /* 0x0000002429067224 */ /* 0x000fc400078e02ff */
[----:B------:R-:W-:Y:S01]  /*2900*/  IMAD R8, R22, R38, R8 ;  /* 0x0000002616087224 */ /* 0x000fe200078e0208 */
[----:B------:R-:W-:Y:S01]  /*2910*/  IADD3 R5, R35, R5, RZ ;  /* 0x0000000523057210 */ /* 0x000fe20007ffe0ff */
[----:B------:R-:W-:Y:S02]  /*2920*/  IMAD R0, R21, R32, R0 ;  /* 0x0000002015007224 */ /* 0x000fe400078e0200 */
[----:B------:R-:W-:Y:S01]  /*2930*/  IMAD.WIDE.U32 R36, R40, R36, RZ ;  /* 0x0000002428247225 */ /* 0x000fe200078e00ff */
[----:B------:R-:W-:-:S03]  /*2940*/  LOP3.LUT R20, R43, R5, RZ, 0xfc, !PT ;  /* 0x000000052b147212 */ /* 0x000fc600078efcff */
[----:B------:R-:W-:Y:S01]  /*2950*/  IMAD R6, R23, R40, R6 ;  /* 0x0000002817067224 */ /* 0x000fe200078e0206 */
[----:B------:R-:W-:Y:S01]  /*2960*/  ISETP.NE.U32.AND P0, PT, R20, RZ, PT ;  /* 0x000000ff1400720c */ /* 0x000fe20003f05070 */
[----:B------:R-:W-:-:S03]  /*2970*/  IMAD.WIDE.U32 R38, R38, R2, RZ ;  /* 0x0000000226267225 */ /* 0x000fc600078e00ff */
[----:B------:R-:W-:Y:S01]  /*2980*/  IADD3 R6, R37, R6, RZ ;  /* 0x0000000625067210 */ /* 0x000fe20007ffe0ff */
[----:B------:R-:W-:Y:S01]  /*2990*/  IMAD.WIDE.U32 R32, R32, R25, RZ ;  /* 0x0000001920207225 */ /* 0x000fe200078e00ff */
[----:B------:R-:W-:-:S03]  /*29a0*/  IADD3 R8, R39, R8, RZ ;  /* 0x0000000827087210 */ /* 0x000fc60007ffe0ff */
[----:B------:R-:W-:Y:S01]  /*29b0*/  IMAD R3, R3, R2, RZ ;  /* 0x0000000203037224 */ /* 0x000fe200078e02ff */
[----:B------:R-:W-:-:S03]  /*29c0*/  IADD3 R2, R33, R0, RZ ;  /* 0x0000000021027210 */ /* 0x000fc60007ffe0ff */
[----:B------:R-:W-:Y:S05]  /*29d0*/  @!P0 BRA `(.L_x_313) ;  /* 0x0000010000008947 */ /* 0x000fea0003800000 */
[----:B------:R-:W-:Y:S01]  /*29e0*/  IMAD.MOV.U32 R28, RZ, RZ, R42 ;  /* 0x000000ffff1c7224 */ /* 0x000fe200078e002a */
[----:B------:R-:W-:Y:S01]  /*29f0*/  MOV R24, R43 ;  /* 0x0000002b00187202 */ /* 0x000fe20000000f00 */
[----:B------:R-:W-:Y:S01]  /*2a00*/  IMAD.MOV.U32 R23, RZ, RZ, R34 ;  /* 0x000000ffff177224 */ /* 0x000fe200078e0022 */
[----:B------:R-:W-:Y:S02]  /*2a10*/  MOV R22, 0x2a30 ;  /* 0x00002a3000167802 */ /* 0x000fe40000000f00 */
[----:B------:R-:W-:Y:S05]  /*2a20*/  CALL.REL.NOINC `($__internal_6_$__cuda_sm20_div_s64) ;  /* 0x000018c000007944 */ /* 0x000fea0003c00000 */
        /* <DEDUP_REMOVED lines=11> */
.L_x_313:
        /* <DEDUP_REMOVED lines=23> */
.L_x_314:
[----:B------:R-:W-:Y:S05]  /*2c50*/  BSYNC B0 ;  /* 0x0000000000007941 */ /* 0x000fea0003800000 */
.L_x_312:
        /* <DEDUP_REMOVED lines=11> */
[----:B------:R-:W-:-:S03]  /*2d10*/  IADD3.X R5, RZ, ~R23, RZ, P0, !PT ;  /* 0x80000017ff057210 */ /* 0x000fc600007fe4ff */
[----:B------:R-:W-:-:S04]  /*2d20*/  IMAD.WIDE.U32 R34, R19, R20, R34 ;  /* 0x0000001413227225 */ /* 0x000fc800078e0022 */
[----:B------:R-:W-:Y:S01]  /*2d30*/  IMAD R5, R5, R19, RZ ;  /* 0x0000001305057224 */ /* 0x000fe200078e02ff */
[----:B------:R-:W-:Y:S02]  /*2d40*/  MOV R19, R34 ;  /* 0x0000002200137202 */ /* 0x000fe40000000f00 */
[----:B------:R-:W-:Y:S01]  /*2d50*/  MOV R34, R0 ;  /* 0x0000000000227202 */ /* 0x000fe20000000f00 */
[----:B------:R-:W-:-:S04]  /*2d60*/  IMAD R5, R18, R20, R5 ;  /* 0x0000001412057224 */ /* 0x000fc800078e0205 */
[----:B------:R-:W-:Y:S02]  /*2d70*/  IMAD.IADD R18, R35, 0x1, R5 ;  /* 0x0000000123127824 */ /* 0x000fe400078e0205 */
[----:B------:R-:W-:Y:S01]  /*2d80*/  IMAD.MOV.U32 R35, RZ, RZ, R23 ;  /* 0x000000ffff237224 */ /* 0x000fe200078e0017 */
[----:B------:R-:W-:Y:S05]  /*2d90*/  BRA `(.L_x_317) ;  /* 0x0000017000007947 */ /* 0x000fea0003800000 */
.L_x_316:
        /* <DEDUP_REMOVED lines=23> */
.L_x_317:
[----:B------:R-:W-:Y:S05]  /*2f10*/  BSYNC B0 ;  /* 0x0000000000007941 */ /* 0x000fea0003800000 */
.L_x_315:
        /* <DEDUP_REMOVED lines=12> */
[----:B------:R-:W-:Y:S01]  /*2fe0*/  IADD3.X R5, RZ, ~R23, RZ, P0, !PT ;  /* 0x80000017ff057210 */ /* 0x000fe200007fe4ff */
[----:B------:R-:W-:-:S04]  /*2ff0*/  IMAD.WIDE.U32 R34, R17, R20, R34 ;  /* 0x0000001411227225 */ /* 0x000fc800078e0022 */
[----:B------:R-:W-:Y:S01]  /*3000*/  IMAD R5, R5, R17, RZ ;  /* 0x0000001105057224 */ /* 0x000fe200078e02ff */
[----:B------:R-:W-:-:S03]  /*3010*/  MOV R17, R34 ;  /* 0x0000002200117202 */ /* 0x000fc60000000f00 */
[----:B------:R-:W-:-:S05]  /*3020*/  IMAD R5, R16, R20, R5 ;  /* 0x0000001410057224 */ /* 0x000fca00078e0205 */
[----:B------:R-:W-:Y:S01]  /*3030*/  IADD3 R5, R35, R5, RZ ;  /* 0x0000000523057210 */ /* 0x000fe20007ffe0ff */
[----:B------:R-:W-:Y:S05]  /*3040*/  BRA `(.L_x_320) ;  /* 0x0000017000007947 */ /* 0x000fea0003800000 */
.L_x_319:
        /* <DEDUP_REMOVED lines=23> */
.L_x_320:
[----:B------:R-:W-:Y:S05]  /*31c0*/  BSYNC B0 ;  /* 0x0000000000007941 */ /* 0x000fea0003800000 */
.L_x_318:
[----:B------:R-:W-:Y:S01]  /*31d0*/  SHF.R.S32.HI R20, RZ, 0x1f, R10 ;  /* 0x0000001fff147819 */ /* 0x000fe2000001140a */
[-C--:B------:R-:W-:Y:S01]  /*31e0*/  IMAD R16, R23, R10.reuse, RZ ;  /* 0x0000000a17107224 */ /* 0x080fe200078e02ff */
[----:B------:R-:W-:Y:S01]  /*31f0*/  BSSY B0, `(.L_x_321) ;  /* 0x000003b000007945 */ /* 0x000fe20003800000 */
[----:B------:R-:W-:-:S04]  /*3200*/  IMAD.WIDE.U32 R34, R22, R10, RZ ;  /* 0x0000000a16227225 */ /* 0x000fc800078e00ff */
[----:B------:R-:W-:Y:S01]  /*3210*/  IMAD R10, R20, R22, R16 ;  /* 0x00000016140a7224 */ /* 0x000fe200078e0210 */
[----:B------:R-:W-:Y:S01]  /*3220*/  LOP3.LUT R20, R43, R14, RZ, 0xfc, !PT ;  /* 0x0000000e2b147212 */ /* 0x000fe200078efcff */
[----:B------:R-:W-:Y:S01]  /*3230*/  IMAD R0, R25, c[0x0][0x214], RZ ;  /* 0x0000850019007a24 */ /* 0x000fe200078e02ff */
[----:B------:R-:W-:Y:S01]  /*3240*/  SHF.R.S32.HI R16, RZ, 0x1f, R3 ;  /* 0x0000001fff107819 */ /* 0x000fe20000011403 */
[-C--:B------:R-:W-:Y:S01]  /*3250*/  IMAD R21, R5, R3.reuse, RZ ;  /* 0x0000000305157224 */ /* 0x080fe200078e02ff */
[----:B------:R-:W-:Y:S01]  /*3260*/  ISETP.NE.U32.AND P0, PT, R20, RZ, PT ;  /* 0x000000ff1400720c */ /* 0x000fe20003f05070 */
[----:B------:R-:W-:Y:S01]  /*3270*/  IMAD R18, R18, R0, RZ ;  /* 0x0000000012127224 */ /* 0x000fe200078e02ff */
[----:B------:R-:W-:Y:S01]  /*3280*/  SHF.R.S32.HI R5, RZ, 0x1f, R0 ;  /* 0x0000001fff057819 */ /* 0x000fe20000011400 */
[----:B------:R-:W-:Y:S01]  /*3290*/  IMAD.WIDE.U32 R44, R17, R3, RZ ;  /* 0x00000003112c7225 */ /* 0x000fe200078e00ff */
[----:B------:R-:W-:-:S03]  /*32a0*/  IADD3 R10, R35, R10, RZ ;  /* 0x0000000a230a7210 */ /* 0x000fc60007ffe0ff */
        /* <DEDUP_REMOVED lines=11> */
[----:B------:R-:W-:Y:S05]  /*3360*/  CALL.REL.NOINC `($__internal_6_$__cuda_sm20_div_s64) ;  /* 0x00000f8000007944 */ /* 0x000fea0003c00000 */
[----:B------:R-:W-:Y:S01]  /*3370*/  IADD3 R17, P0, RZ, -R0, RZ ;  /* 0x80000000ff117210 */ /* 0x000fe20007f1e0ff */
[----:B------:R-:W-:Y:S01]  /*3380*/  IMAD.MOV.U32 R21, RZ, RZ, R43 ;  /* 0x000000ffff157224 */ /* 0x000fe200078e002b */
[----:B------:R-:W-:-:S02]  /*3390*/  MOV R20, R42 ;  /* 0x0000002a00147202 */ /* 0x000fc40000000f00 */
[----:B------:R-:W-:Y:S02]  /*33a0*/  IADD3.X R5, RZ, ~R23, RZ, P0, !PT ;  /* 0x80000017ff057210 */ /* 0x000fe400007fe4ff */
        /* <DEDUP_REMOVED lines=8> */
.L_x_322:
        /* <DEDUP_REMOVED lines=23> */
.L_x_323:
[----:B------:R-:W-:Y:S05]  /*35a0*/  BSYNC B0 ;  /* 0x0000000000007941 */ /* 0x000fea0003800000 */
.L_x_321:
        /* <DEDUP_REMOVED lines=18> */
[----:B------:R-:W-:Y:S02]  /*36d0*/  MOV R20, R42 ;  /* 0x0000002a00147202 */ /* 0x000fe40000000f00 */
[----:B------:R-:W-:-:S03]  /*36e0*/  IADD3.X R5, RZ, ~R23, RZ, P0, !PT ;  /* 0x80000017ff057210 */ /* 0x000fc600007fe4ff */
[----:B------:R-:W-:-:S04]  /*36f0*/  IMAD.WIDE.U32 R20, R13, R15, R20 ;  /* 0x0000000f0d147225 */ /* 0x000fc800078e0014 */
[----:B------:R-:W-:Y:S01]  /*3700*/  IMAD R5, R5, R13, RZ ;  /* 0x0000000d05057224 */ /* 0x000fe200078e02ff */
[----:B------:R-:W-:Y:S02]  /*3710*/  MOV R13, R20 ;  /* 0x00000014000d7202 */ /* 0x000fe40000000f00 */
[----:B------:R-:W-:Y:S01]  /*3720*/  MOV R20, R0 ;  /* 0x0000000000147202 */ /* 0x000fe20000000f00 */
[----:B------:R-:W-:-:S04]  /*3730*/  IMAD R5, R11, R15, R5 ;  /* 0x0000000f0b057224 */ /* 0x000fc800078e0205 */
[----:B------:R-:W-:Y:S01]  /*3740*/  IMAD.IADD R5, R21, 0x1, R5 ;  /* 0x0000000115057824 */ /* 0x000fe200078e0205 */
[----:B------:R-:W-:Y:S01]  /*3750*/  MOV R21, R23 ;  /* 0x0000001700157202 */ /* 0x000fe20000000f00 */
[----:B------:R-:W-:Y:S05]  /*3760*/  BRA `(.L_x_326) ;  /* 0x0000017000007947 */ /* 0x000fea0003800000 */
.L_x_325:
        /* <DEDUP_REMOVED lines=23> */
.L_x_326:
[----:B------:R-:W-:Y:S05]  /*38e0*/  BSYNC B0 ;  /* 0x0000000000007941 */ /* 0x000fea0003800000 */
.L_x_324:
[----:B------:R-:W-:Y:S01]  /*38f0*/  IADD3 R32, P1, P0, R38, R36, R32 ;  /* 0x0000002426207210 */ /* 0x000fe2000783e020 */
[----:B------:R-:W-:Y:S02]  /*3900*/  IMAD R0, R21, R9, RZ ;  /* 0x0000000915007224 */ /* 0x000fe400078e02ff */
[----:B------:R-:W-:Y:S01]  /*3910*/  IMAD R5, R5, R4, RZ ;  /* 0x0000000405057224 */ /* 0x000fe200078e02ff */
[----:B------:R-:W-:Y:S02]  /*3920*/  IADD3 R32, P3, P2, R34, R32, R18 ;  /* 0x0000002022207210 */ /* 0x000fe40007a7e012 */
[----:B------:R-:W-:Y:S02]  /*3930*/  IADD3.X R2, R8, R6, R2, P1, P0 ;  /* 0x0000000608027210 */ /* 0x000fe40000fe0402 */
[----:B------:R-:W-:Y:S02]  /*3940*/  IADD3 R32, P1, P0, R46, R32, R44 ;  /* 0x000000202e207210 */ /* 0x000fe4000783e02c */
[----:B------:R-:W-:-:S02]  /*3950*/  IADD3.X R2, R10, R2, R3, P3, P2 ;  /* 0x000000020a027210 */ /* 0x000fc40001fe4403 */
[----:B------:R-:W-:Y:S02]  /*3960*/  SHF.R.S32.HI R3, RZ, 0x1f, R9 ;  /* 0x0000001fff037819 */ /* 0x000fe40000011409 */
[----:B------:R-:W-:Y:S02]  /*3970*/  IADD3.X R33, R14, R2, R16, P1, P0 ;  /* 0x000000020e217210 */ /* 0x000fe40000fe0410 */
        /* <DEDUP_REMOVED lines=11> */
.L_x_302:
[----:B------:R-:W-:-:S04]  /*3a30*/  LEA R2, P0, R38, c[0x0][0x200], 0x2 ;  /* 0x0000800026027a11 */ /* 0x000fc800078010ff */
[----:B------:R-:W-:-:S05]  /*3a40*/  LEA.HI.X R3, R38, c[0x0][0x204], R39, 0x2, P0 ;  /* 0x0000810026037a11 */ /* 0x000fca00000f1427 */
[----:B------:R0:W-:Y:S04]  /*3a50*/  STG.E [R2.64], R29 ;  /* 0x0000001d02007986 */ /* 0x0001e8000c101908 */
.L_x_301:
[----:B------:R-:W-:Y:S05]  /*3a60*/  BSYNC B1 ;  /* 0x0000000000017941 */ /* 0x000fea0003800000 */
.L_x_300:
[-C--:B0-----:R-:W-:Y:S01]  /*3a70*/  LEA.HI R2, R26, R26.reuse, RZ, 0x1 ;  /* 0x0000001a1a027211 */ /* 0x081fe200078f08ff */
[----:B------:R-:W-:Y:S01]  /*3a80*/  IMAD.MOV.U32 R4, RZ, RZ, RZ ;  /* 0x000000ffff047224 */ /* 0x000fe200078e00ff */
[-C--:B------:R-:W-:Y:S02]  /*3a90*/  LEA.HI R17, R31, R26.reuse, RZ, 0x5 ;  /* 0x0000001a1f117211 */ /* 0x080fe400078f28ff */
[----:B------:R-:W-:Y:S02]  /*3aa0*/  LOP3.LUT R0, R2, 0xfffffffe, RZ, 0xc0, !PT ;  /* 0xfffffffe02007812 */ /* 0x000fe400078ec0ff */
[----:B------:R-:W-:Y:S02]  /*3ab0*/  LOP3.LUT R18, R17, 0x3fffffe0, RZ, 0xc0, !PT ;  /* 0x3fffffe011127812 */ /* 0x000fe400078ec0ff */
[----:B------:R-:W-:Y:S01]  /*3ac0*/  SHF.R.S32.HI R17, RZ, 0x5, R17 ;  /* 0x00000005ff117819 */ /* 0x000fe20000011411 */
[----:B------:R-:W-:Y:S01]  /*3ad0*/  IMAD.IADD R0, R26, 0x1, -R0 ;  /* 0x000000011a007824 */ /* 0x000fe200078e0a00 */
[----:B------:R-:W-:-:S04]  /*3ae0*/  IADD3 R18, -R18, R26, RZ ;  /* 0x0000001a12127210 */ /* 0x000fc80007ffe1ff */
[----:B------:R-:W-:Y:S02]  /*3af0*/  ISETP.GE.OR P5, PT, R0, c[0x0][0x314], P5 ;  /* 0x0000c50000007a0c */ /* 0x000fe40002fa6670 */
[----:B------:R-:W-:-:S11]  /*3b00*/  SHF.L.U32 R18, R18, 0x2, RZ ;  /* 0x0000000212127819 */ /* 0x000fd600000006ff */
[----:B------:R-:W-:Y:S02]  /*3b10*/  @!P5 IMAD.SHL.U32 R2, R2, 0x2, RZ ;  /* 0x000000020202d824 */ /* 0x000fe400078e00ff */
[----:B------:R-:W-:-:S03]  /*3b20*/  @!P5 FADD.FTZ R3, -R29, R30 ;  /* 0x0000001e1d03d221 */ /* 0x000fc60000010100 */
[----:B------:R-:W-:Y:S01]  /*3b30*/  @!P5 LOP3.LUT R2, R2, 0xfffffffc, RZ, 0xc0, !PT ;  /* 0xfffffffc0202d812 */ /* 0x000fe200078ec0ff */
[----:B------:R-:W-:-:S04]  /*3b40*/  @!P5 FMUL.FTZ R3, R3, 1.4426950216293334961 ;  /* 0x3fb8aa3b0303d820 */ /* 0x000fc80000410000 */
[----:B------:R-:W-:Y:S02]  /*3b50*/  @!P5 IMAD R2, R0, 0x14, R2 ;  /* 0x000000140002d824 */ /* 0x000fe400078e0202 */
[----:B------:R-:W0:Y:S01]  /*3b60*/  @!P5 MUFU.EX2 R3, R3 ;  /* 0x000000030003d308 */ /* 0x000e220000000800 */
[----:B------:R-:W-:-:S05]  /*3b70*/  IMAD.MOV.U32 R0, RZ, RZ, c[0x0][0x314] ;  /* 0x0000c500ff007624 */ /* 0x000fca00078e00ff */
[----:B------:R-:W-:Y:S01]  /*3b80*/  ISETP.GE.AND P0, PT, R0, 0x1, PT ;  /* 0x000000010000780c */ /* 0x000fe20003f06270 */
[----:B------:R-:W-:Y:S01]  /*3b90*/  IMAD.MOV.U32 R0, RZ, RZ, RZ ;  /* 0x000000ffff007224 */ /* 0x000fe200078e00ff */
[----:B0-----:R0:W-:Y:S02]  /*3ba0*/  @!P5 STS [R2], R3 ;  /* 0x000000030200d388 */ /* 0x0011e40000000800 */
[----:B0-----:R-:W-:Y:S02]  /*3bb0*/  CS2R R2, SRZ ;  /* 0x0000000000027805 */ /* 0x001fe4000001ff00 */
[----:B------:R-:W-:Y:S07]  /*3bc0*/  BAR.SYNC.DEFER_BLOCKING 0x0 ;  /* 0x0000000000007b1d */ /* 0x000fee0000010000 */
        /* <DEDUP_REMOVED lines=13> */
[----:B------:R-:W-:Y:S01]  /*3ca0*/  IMAD.WIDE R20, R20, 0x4, RZ ;  /* 0x0000000414147825 */ /* 0x000fe200078e02ff */
[----:B------:R-:W-:-:S02]  /*3cb0*/  LEA.HI.X.SX32 R13, R13, UR4, 0x1, P0 ;  /* 0x000000040d0d7c11 */ /* 0x000fc400080f0eff */
[----:B------:R-:W-:-:S04]  /*3cc0*/  LEA R14, P0, R4, c[0x0][0x1d8], 0x2 ;  /* 0x00007600040e7a11 */ /* 0x000fc800078010ff */
[----:B------:R-:W-:Y:S01]  /*3cd0*/  LEA.HI.X R13, R4, c[0x0][0x1dc], R13, 0x2, P0 ;  /* 0x00007700040d7a11 */ /* 0x000fe200000f140d */
[----:B------:R-:W-:Y:S02]  /*3ce0*/  IMAD.MOV.U32 R4, RZ, RZ, RZ ;  /* 0x000000ffff047224 */ /* 0x000fe400078e00ff */
.L_x_330:
[----:B------:R-:W-:Y:S01]  /*3cf0*/  BSSY B0, `(.L_x_328) ;  /* 0x0000007000007945 */ /* 0x000fe20003800000 */
[----:B------:R-:W-:-:S05]  /*3d00*/  @P2 BRA `(.L_x_329) ;  /* 0x0000005000002947 */ /* 0x000fca0003800000 */
[----:B------:R-:W-:Y:S01]  /*3d10*/  ISETP.GE.AND P0, PT, R18, c[0x0][0x220], PT ;  /* 0x0000880012007a0c */ /* 0x000fe20003f06270 */
[----:B------:R-:W-:Y:S01]  /*3d20*/  CS2R R8, SRZ ;  /* 0x0000000000087805 */ /* 0x000fe2000001ff00 */
[----:B------:R-:W-:Y:S11]  /*3d30*/  CS2R R10, SRZ ;  /* 0x00000000000a7805 */ /* 0x000ff6000001ff00 */
[----:B------:R-:W-:Y:S05]  /*3d40*/  @!P0 MOV R15, R13 ;  /* 0x0000000d000f8202 */ /* 0x000fea0000000f00 */
[----:B------:R0:W5:Y:S02]  /*3d50*/  @!P0 LDG.E.128 R8, [R14.64] ;  /* 0x000000080e088981 */ /* 0x000164000c1e1d00 */
.L_x_329:
[----:B------:R-:W-:Y:S05]  /*3d60*/  BSYNC B0 ;  /* 0x0000000000007941 */ /* 0x000fea0003800000 */
.L_x_328:
        /* <DEDUP_REMOVED lines=11> */
.L_x_327:
[----:B------:R-:W-:Y:S02]  /*3e20*/  IADD3 R17, R17, UR6, RZ ;  /* 0x0000000611117c10 */ /* 0x000fe4000fffe0ff */
[----:B------:R-:W-:-:S02]  /*3e30*/  F2FP.BF16.PACK_AB R2, R2, R0 ;  /* 0x000000000202723e */ /* 0x000fc400000010ff */
        /* <DEDUP_REMOVED lines=18> */
[----:B------:R-:W-:Y:S01]  /*3f60*/  IMAD.HI.U32 R4, R11, R4, R10 ;  /* 0x000000040b047227 */ /* 0x000fe200078e000a */
[----:B------:R-:W0:Y:S05]  /*3f70*/  I2F.RP R5, R0 ;  /* 0x0000000000057306 */ /* 0x000e2a0000209400 */
[----:B------:R-:W-:-:S04]  /*3f80*/  IMAD.HI.U32 R4, R4, R9, RZ ;  /* 0x0000000904047227 */ /* 0x000fc800078e00ff */
[----:B------:R-:W-:-:S05]  /*3f90*/  IMAD R6, R4, R6, R9 ;  /* 0x0000000604067224 */ /* 0x000fca00078e0209 */
[----:B------:R-:W-:Y:S01]  /*3fa0*/  ISETP.GT.U32.AND P1, PT, R8, R6, PT ;  /* 0x000000060800720c */ /* 0x000fe20003f24070 */
[----:B0-----:R-:W0:-:S12]  /*3fb0*/  MUFU.RCP R5, R5 ;  /* 0x0000000500057308 */ /* 0x001e180000001000 */
[----:B------:R-:W-:Y:S01]  /*3fc0*/  @!P1 IMAD.IADD R6, R6, 0x1, -R8 ;  /* 0x0000000106069824 */ /* 0x000fe200078e0a08 */
[----:B------:R-:W-:Y:S02]  /*3fd0*/  @!P1 IADD3 R4, R4, 0x1, RZ ;  /* 0x0000000104049810 */ /* 0x000fe40007ffe0ff */
[----:B------:R-:W-:Y:S02]  /*3fe0*/  ISETP.NE.AND P1, PT, R7, RZ, PT ;  /* 0x000000ff0700720c */ /* 0x000fe40003f25270 */
[----:B------:R-:W-:Y:S02]  /*3ff0*/  ISETP.GE.U32.AND P2, PT, R6, R8, PT ;  /* 0x000000080600720c */ /* 0x000fe40003f46070 */
[----:B------:R-:W-:Y:S02]  /*4000*/  LOP3.LUT R6, R17, R7, RZ, 0x3c, !PT ;  /* 0x0000000711067212 */ /* 0x000fe400078e3cff */
[----:B0-----:R-:W-:Y:S02]  /*4010*/  IADD3 R5, R5, 0xffffffe, RZ ;  /* 0x0ffffffe05057810 */ /* 0x001fe40007ffe0ff */
[----:B------:R-:W-:-:S02]  /*4020*/  ISETP.GE.AND P0, PT, R6, RZ, PT ;  /* 0x000000ff0600720c */ /* 0x000fc40003f06270 */
[----:B------:R-:W0:Y:S05]  /*4030*/  F2I.FTZ.U32.TRUNC.NTZ R11, R5 ;  /* 0x00000005000b7305 */ /* 0x000e2a000021f000 */
[----:B------:R-:W-:-:S06]  /*4040*/  @P2 IADD3 R4, R4, 0x1, RZ ;  /* 0x0000000104042810 */ /* 0x000fcc0007ffe0ff */
[----:B------:R-:W-:Y:S02]  /*4050*/  @!P0 IADD3 R4, -R4, RZ, RZ ;  /* 0x000000ff04048210 */ /* 0x000fe40007ffe1ff */
[----:B------:R-:W-:Y:S01]  /*4060*/  @!P1 LOP3.LUT R4, RZ, R7, RZ, 0x33, !PT ;  /* 0x00000007ff049212 */ /* 0x000fe200078e33ff */
[----:B0-----:R-:W-:-:S04]  /*4070*/  IMAD.MOV R5, RZ, RZ, -R11 ;  /* 0x000000ffff057224 */ /* 0x001fc800078e0a0b */
        /* <DEDUP_REMOVED lines=8> */
[----:B------:R-:W-:-:S03]  /*4100*/  ISETP.GE.AND P1, PT, R8, RZ, PT ;  /* 0x000000ff0800720c */ /* 0x000fc60003f26270 */
[----:B------:R-:W-:-:S04]  /*4110*/  IMAD.MOV R6, RZ, RZ, -R9 ;  /* 0x000000ffff067224 */ /* 0x000fc800078e0a09 */
[----:B------:R-:W-:-:S05]  /*4120*/  IMAD R5, R0, R6, R5 ;  /* 0x0000000600057224 */ /* 0x000fca00078e0205 */
[----:B------:R-:W-:-:S13]  /*4130*/  ISETP.GT.U32.AND P0, PT, R0, R5, PT ;  /* 0x000000050000720c */ /* 0x000fda0003f04070 */
[-C--:B------:R-:W-:Y:S02]  /*4140*/  @!P0 IADD3 R5, R5, -R0.reuse, RZ ;  /* 0x8000000005058210 */ /* 0x080fe40007ffe0ff */
[----:B------:R-:W-:Y:S02]  /*4150*/  @!P0 IADD3 R9, R9, 0x1, RZ ;  /* 0x0000000109098810 */ /* 0x000fe40007ffe0ff */
[----:B------:R-:W-:Y:S02]  /*4160*/  ISETP.GE.U32.AND P2, PT, R5, R0, PT ;  /* 0x000000000500720c */ /* 0x000fe40003f46070 */
[----:B------:R-:W-:Y:S02]  /*4170*/  ISETP.NE.AND P0, PT, RZ, c[0x0][0x214], PT ;  /* 0x00008500ff007a0c */ /* 0x000fe40003f05270 */
[----:B------:R-:W-:-:S05]  /*4180*/  SHF.R.S32.HI R0, RZ, 0x1f, R4 ;  /* 0x0000001fff007819 */ /* 0x000fca0000011404 */
[----:B------:R-:W-:-:S04]  /*4190*/  IMAD R0, R0, c[0x0][0x1e0], RZ ;  /* 0x0000780000007a24 */ /* 0x000fc800078e02ff */
[----:B------:R-:W-:Y:S01]  /*41a0*/  @P2 IADD3 R9, R9, 0x1, RZ ;  /* 0x0000000109092810 */ /* 0x000fe20007ffe0ff */
[----:B------:R-:W-:-:S04]  /*41b0*/  IMAD R4, R4, c[0x0][0x1e4], R0 ;  /* 0x0000790004047a24 */ /* 0x000fc800078e0200 */
[----:B------:R-:W-:Y:S01]  /*41c0*/  @!P1 IMAD.MOV R9, RZ, RZ, -R9 ;  /* 0x000000ffff099224 */ /* 0x000fe200078e0a09 */
[----:B------:R-:W-:Y:S01]  /*41d0*/  @!P0 LOP3.LUT R9, RZ, c[0x0][0x214], RZ, 0x33, !PT ;  /* 0x00008500ff098a12 */ /* 0x000fe200078e33ff */
[----:B------:R-:W-:-:S03]  /*41e0*/  IMAD.IADD R19, R19, 0x1, R4 ;  /* 0x0000000113137824 */ /* 0x000fc600078e0204 */
        /* <DEDUP_REMOVED lines=8> */
[----:B------:R-:W-:Y:S02]  /*4270*/  IMAD R4, R4, c[0x0][0x1e8], RZ ;  /* 0x00007a0004047a24 */ /* 0x000fe400078e02ff */
[----:B------:R-:W-:-:S04]  /*4280*/  IMAD.WIDE.U32 R18, R7, c[0x0][0x1e8], R18 ;  /* 0x00007a0007127a25 */ /* 0x000fc800078e0012 */
[----:B------:R-:W-:Y:S01]  /*4290*/  IMAD R4, R7, c[0x0][0x1ec], R4 ;  /* 0x00007b0007047a24 */ /* 0x000fe200078e0204 */
[----:B------:R-:W-:-:S03]  /*42a0*/  LEA R6, P0, R18, c[0x0][0x1d0], 0x1 ;  /* 0x0000740012067a11 */ /* 0x000fc600078008ff */
[----:B------:R-:W-:-:S05]  /*42b0*/  IMAD.IADD R4, R19, 0x1, R4 ;  /* 0x0000000113047824 */ /* 0x000fca00078e0204 */
[----:B------:R-:W-:-:S05]  /*42c0*/  LEA.HI.X R7, R18, c[0x0][0x1d4], R4, 0x1, P0 ;  /* 0x0000750012077a11 */ /* 0x000fca00000f0c04 */
[----:B------:R-:W-:Y:S01]  /*42d0*/  STG.E.64 [R6.64], R2 ;  /* 0x0000000206007986 */ /* 0x000fe2000c101b08 */
[----:B------:R-:W-:Y:S05]  /*42e0*/  EXIT ;  /* 0x000000000000794d */ /* 0x000fea0003800000 */
        .weak           $__internal_6_$__cuda_sm20_div_s64
        .type           $__internal_6_$__cuda_sm20_div_s64,@function
        .size           $__internal_6_$__cuda_sm20_div_s64,(.L_x_8268 - $__internal_6_$__cuda_sm20_div_s64)
$__internal_6_$__cuda_sm20_div_s64:
        /* <DEDUP_REMOVED lines=33> */
[----:B------:R-:W-:Y:S02]  /*4500*/  IMAD.X R0, R0, 0x1, R27, P0 ;  /* 0x0000000100007824 */ /* 0x000fe400000e061b */
[----:B------:R-:W-:Y:S02]  /*4510*/  IMAD R27, R27, R20, RZ ;  /* 0x000000141b1b7224 */ /* 0x000fe400078e02ff */
[----:B------:R-:W-:-:S03]  /*4520*/  IMAD.MOV.U32 R49, RZ, RZ, RZ ;  /* 0x000000ffff317224 */ /* 0x000fc600078e00ff */
[----:B------:R-:W-:Y:S02]  /*4530*/  IADD3 R27, P3, R27, R21, RZ ;  /* 0x000000151b1b7210 */ /* 0x000fe40007f7e0ff */
[-C--:B------:R-:W-:Y:S02]  /*4540*/  IADD3 R21, P0, RZ, -R28.reuse, RZ ;  /* 0x8000001cff157210 */ /* 0x080fe40007f1e0ff */
[----:B------:R-:W-:Y:S02]  /*4550*/  IADD3.X R0, RZ, RZ, R0, P3, P4 ;  /* 0x000000ffff007210 */ /* 0x000fe40001fe8400 */
[----:B------:R-:W-:Y:S01]  /*4560*/  SEL R21, R21, R28, !P2 ;  /* 0x0000001c15157207 */ /* 0x000fe20005000000 */
[----:B------:R-:W-:-:S04]  /*4570*/  IMAD.X R20, RZ, RZ, ~R24, P0 ;  /* 0x000000ffff147224 */ /* 0x000fc800000e0e18 */
[----:B------:R-:W-:Y:S01]  /*4580*/  IMAD.HI.U32 R48, R27, R21, RZ ;  /* 0x000000151b307227 */ /* 0x000fe200078e00ff */
[----:B------:R-:W-:-:S05]  /*4590*/  SEL R20, R20, R24, !P2 ;  /* 0x0000001814147207 */ /* 0x000fca0005000000 */
        /* <DEDUP_REMOVED lines=11> */
[----:B------:R-:W-:-:S04]  /*4650*/  IMAD R27, R0, R40, R27 ;  /* 0x00000028001b7224 */ /* 0x000fc800078e021b */
[----:B------:R-:W-:Y:S01]  /*4660*/  IMAD.X R20, R20, 0x1, ~R27, P0 ;  /* 0x0000000114147824 */ /* 0x000fe200000e0e1b */
[----:B------:R-:W-:-:S04]  /*4670*/  IADD3 R27, P0, R21, -R40, RZ ;  /* 0x80000028151b7210 */ /* 0x000fc80007f1e0ff */
[----:B------:R-:W-:-:S04]  /*4680*/  ISETP.GE.U32.AND.EX P3, PT, R20, R41, PT, P3 ;  /* 0x000000291400720c */ /* 0x000fc80003f66130 */
[----:B------:R-:W-:Y:S01]  /*4690*/  SEL R27, R27, R21, P3 ;  /* 0x000000151b1b7207 */ /* 0x000fe20001800000 */
[----:B------:R-:W-:-:S03]  /*46a0*/  IMAD.X R21, R20, 0x1, ~R41, P0 ;  /* 0x0000000114157824 */ /* 0x000fc600000e0e29 */
[----:B------:R-:W-:Y:S02]  /*46b0*/  ISETP.GE.U32.AND P2, PT, R27, R40, PT ;  /* 0x000000281b00720c */ /* 0x000fe40003f46070 */
[----:B------:R-:W-:Y:S02]  /*46c0*/  SEL R21, R21, R20, P3 ;  /* 0x0000001415157207 */ /* 0x000fe40001800000 */
[----:B------:R-:W-:Y:S02]  /*46d0*/  IADD3 R20, P0, R28, 0x1, RZ ;  /* 0x000000011c147810 */ /* 0x000fe40007f1e0ff */
[----:B------:R-:W-:Y:S02]  /*46e0*/  ISETP.GE.U32.AND.EX P2, PT, R21, R41, PT, P2 ;  /* 0x000000291500720c */ /* 0x000fe40003f46120 */
[----:B------:R-:W-:Y:S01]  /*46f0*/  SEL R28, R20, R28, P3 ;  /* 0x0000001c141c7207 */ /* 0x000fe20001800000 */
[----:B------:R-:W-:Y:S01]  /*4700*/  IMAD.X R20, RZ, RZ, R0, P0 ;  /* 0x000000ffff147224 */ /* 0x000fe200000e0600 */
[----:B------:R-:W-:-:S02]  /*4710*/  LOP3.LUT R27, R5, R24, RZ, 0x3c, !PT ;  /* 0x00000018051b7212 */ /* 0x000fc400078e3cff */
[----:B------:R-:W-:Y:S02]  /*4720*/  IADD3 R21, P0, R28, 0x1, RZ ;  /* 0x000000011c157810 */ /* 0x000fe40007f1e0ff */
[----:B------:R-:W-:Y:S02]  /*4730*/  SEL R20, R20, R0, P3 ;  /* 0x0000000014147207 */ /* 0x000fe40001800000 */
[----:B------:R-:W-:Y:S02]  /*4740*/  SEL R21, R21, R28, P2 ;  /* 0x0000001c15157207 */ /* 0x000fe40001000000 */
[-C--:B------:R-:W-:Y:S02]  /*4750*/  IADD3.X R0, RZ, R20.reuse, RZ, P0, !PT ;  /* 0x00000014ff007210 */ /* 0x080fe400007fe4ff */
[----:B------:R-:W-:Y:S02]  /*4760*/  ISETP.NE.U32.AND P0, PT, R23, RZ, PT ;  /* 0x000000ff1700720c */ /* 0x000fe40003f05070 */
[----:B------:R-:W-:-:S02]  /*4770*/  SEL R20, R0, R20, P2 ;  /* 0x0000001400147207 */ /* 0x000fc40001000000 */
[-C--:B------:R-:W-:Y:S02]  /*4780*/  IADD3 R0, P2, RZ, -R21.reuse, RZ ;  /* 0x80000015ff007210 */ /* 0x080fe40007f5e0ff */
[----:B------:R-:W-:Y:S02]  /*4790*/  ISETP.GE.AND P3, PT, R27, RZ, PT ;  /* 0x000000ff1b00720c */ /* 0x000fe40003f66270 */
[----:B------:R-:W-:Y:S01]  /*47a0*/  ISETP.NE.AND.EX P0, PT, R5, RZ, PT, P0 ;  /* 0x000000ff0500720c */ /* 0x000fe20003f05300 */
[----:B------:R-:W-:Y:S01]  /*47b0*/  IMAD.X R23, RZ, RZ, ~R20, P2 ;  /* 0x000000ffff177224 */ /* 0x000fe200010e0e14 */
[----:B------:R-:W-:Y:S01]  /*47c0*/  SEL R0, R0, R21, !P3 ;  /* 0x0000001500007207 */ /* 0x000fe20005800000 */
[----:B------:R-:W-:-:S03]  /*47d0*/  IMAD.MOV.U32 R21, RZ, RZ, 0x0 ;  /* 0x00000000ff157424 */ /* 0x000fc600078e00ff */
[----:B------:R-:W-:Y:S01]  /*47e0*/  SEL R23, R23, R20, !P3 ;  /* 0x0000001417177207 */ /* 0x000fe20005800000 */
[----:B------:R-:W-:Y:S01]  /*47f0*/  IMAD.MOV.U32 R20, RZ, RZ, R22 ;  /* 0x000000ffff147224 */ /* 0x000fe200078e0016 */
[----:B------:R-:W-:Y:S02]  /*4800*/  SEL R0, R0, 0xffffffff, P0 ;  /* 0xffffffff00007807 */ /* 0x000fe40000000000 */
[----:B------:R-:W-:Y:S01]  /*4810*/  SEL R23, R23, 0xffffffff, P0 ;  /* 0xffffffff17177807 */ /* 0x000fe20000000000 */
[----:B------:R-:W-:Y:S06]  /*4820*/  RET.REL.NODEC R20 `(_ZN5flash32flash_fwd_splitkv_combine_kernelI23Flash_fwd_kernel_traitsILi128ELi64ELi128ELi4ELb0ELb0EN7cutlass10bfloat16_tE19Flash_kernel_traitsILi128ELi64ELi128ELi4ES3_EELi4ELi1ELb0EEEvNS_16Flash_fwd_paramsE) ;  /* 0xffffb7d014007950 */ /* 0x000fec0003c3ffff */
.L_x_331:
        /* <DEDUP_REMOVED lines=13> */
.L_x_8268:


//--------------------- .text._ZN5flash32flash_fwd_splitkv_combine_kernelI23Flash_fwd_kernel_traitsILi128ELi64ELi128ELi4ELb0ELb0EN7cutlass10bfloat16_tE19Flash_kernel_traitsILi128ELi64ELi128ELi4ES3_EELi4ELi7ELb1EEEvNS_16Flash_fwd_paramsE --------------------------
	.section	.text._ZN5flash32flash_fwd_splitkv_combine_kernelI23Flash_fwd_kernel_traitsILi128ELi64ELi128ELi4ELb0ELb0EN7cutlass10bfloat16_tE19Flash_kernel_traitsILi128ELi64ELi128ELi4ES3_EELi4ELi7ELb1EEEvNS_16Flash_fwd_paramsE,"ax",@progbits
	.sectioninfo	@"SHI_REGISTERS=62"
	.align	128
        .global         _ZN5flash32flash_fwd_splitkv_combine_kernelI23Flash_fwd_kernel_traitsILi128ELi64ELi128ELi4ELb0ELb0EN7cutlass10bfloat16_tE19Flash_kernel_traitsILi128ELi64ELi128ELi4ES3_EELi4ELi7ELb1EEEvNS_16Flash_fwd_paramsE
        .type           _ZN5flash32flash_fwd_splitkv_combine_kernelI23Flash_fwd_kernel_traitsILi128ELi64ELi128ELi4ELb0ELb0EN7cutlass10bfloat16_tE19Flash_kernel_traitsILi128ELi64ELi128ELi4ES3_EELi4ELi7ELb1EEEvNS_16Flash_fwd_paramsE,@function
        .size           _ZN5flash32flash_fwd_splitkv_combine_kernelI23Flash_fwd_kernel_traitsILi128ELi64ELi128ELi4ELb0ELb0EN7cutlass10bfloat16_tE19Flash_kernel_traitsILi128ELi64ELi128ELi4ES3_EELi4ELi7ELb1EEEvNS_16Flash_fwd_paramsE,(.L_x_8269 - _ZN5flash32flash_fwd_splitkv_combine_kernelI23Flash_fwd_kernel_traitsILi128ELi64ELi128ELi4ELb0ELb0EN7cutlass10bfloat16_tE19Flash_kernel_traitsILi128ELi64ELi128ELi4ES3_EELi4ELi7ELb1EEEvNS_16Flash_fwd_paramsE)
        .other          _ZN5flash32flash_fwd_splitkv_combine_kernelI23Flash_fwd_kernel_traitsILi128ELi64ELi128ELi4ELb0ELb0EN7cutlass10bfloat16_tE19Flash_kernel_traitsILi128ELi64ELi128ELi4ES3_EELi4ELi7ELb1EEEvNS_16Flash_fwd_paramsE,@"STO_CUDA_ENTRY STV_DEFAULT"
_ZN5flash32flash_fwd_splitkv_combine_kernelI23Flash_fwd_kernel_traitsILi128ELi64ELi128ELi4ELb0ELb0EN7cutlass10bfloat16_tE19Flash_kernel_traitsILi128ELi64ELi128ELi4ES3_EELi4ELi7ELb1EEEvNS_16Flash_fwd_paramsE:
.text._ZN5flash32flash_fwd_splitkv_combine_kernelI23Flash_fwd_kernel_traitsILi128ELi64ELi128ELi4ELb0ELb0EN7cutlass10bfloat16_tE19Flash_kernel_traitsILi128ELi64ELi128ELi4ES3_EELi4ELi7ELb1EEEvNS_16Flash_fwd_paramsE:
        /* <DEDUP_REMOVED lines=23> */
[----:B------:R-:W-:Y:S05]  /*0170*/  CALL.REL.NOINC `($__internal_7_$__cuda_sm20_div_s64) ;  /* 0x0000498000007944 */ /* 0x000fea0003c00000 */
[----:B------:R-:W-:Y:S05]  /*0180*/  BRA `(.L_x_333) ;  /* 0x0000013000007947 */ /* 0x000fea0003800000 */
.L_x_332:
        /* <DEDUP_REMOVED lines=19> */
.L_x_333:
        /* <DEDUP_REMOVED lines=11> */
[----:B------:R-:W-:Y:S05]  /*0370*/  CALL.REL.NOINC `($__internal_7_$__cuda_sm20_div_s64) ;  /* 0x0000478000007944 */ /* 0x000fea0003c00000 */
[----:B------:R-:W-:Y:S02]  /*0380*/  MOV R32, R20 ;  /* 0x0000001400207202 */ /* 0x000fe40000000f00 */
[----:B------:R-:W-:Y:S01]  /*0390*/  MOV R33, R21 ;  /* 0x0000001500217202 */ /* 0x000fe20000000f00 */
[----:B------:R-:W-:Y:S05]  /*03a0*/  BRA `(.L_x_336) ;  /* 0x0000013000007947 */ /* 0x000fea0003800000 */
.L_x_335:
        /* <DEDUP_REMOVED lines=19> */
.L_x_336:
[----:B------:R-:W-:Y:S05]  /*04e0*/  BSYNC B0 ;  /* 0x0000000000007941 */ /* 0x000fea0003800000 */
.L_x_334:
        /* <DEDUP_REMOVED lines=54> */
[----:B------:R-:W-:Y:S02]  /*0850*/  MOV R8, R20 ;  /* 0x0000001400087202 */ /* 0x000fe40000000f00 */
[----:B------:R-:W-:Y:S01]  /*0860*/  MOV R9, R21 ;  /* 0x0000001500097202 */ /* 0x000fe20000000f00 */
[----:B------:R-:W-:Y:S05]  /*0870*/  BRA `(.L_x_339) ;  /* 0x0000013000007947 */ /* 0x000fea0003800000 */
.L_x_338:
        /* <DEDUP_REMOVED lines=19> */
.L_x_339:
[----:B------:R-:W-:Y:S05]  /*09b0*/  BSYNC B0 ;  /* 0x0000000000007941 */ /* 0x000fea0003800000 */
.L_x_337:
        /* <DEDUP_REMOVED lines=100> */
[----:B------:R-:W-:Y:S05]  /*1000*/  CALL.REL.NOINC `($__internal_7_$__cuda_sm20_div_s64) ;  /* 0x00003af000007944 */ /* 0x000fea0003c00000 */
[----:B------:R-:W-:Y:S02]  /*1010*/  MOV R40, R20 ;  /* 0x0000001400287202 */ /* 0x000fe40000000f00 */
[----:B------:R-:W-:Y:S01]  /*1020*/  MOV R41, R21 ;  /* 0x0000001500297202 */ /* 0x000fe20000000f00 */
[----:B------:R-:W-:Y:S05]  /*1030*/  BRA `(.L_x_342) ;  /* 0x0000013000007947 */ /* 0x000fea0003800000 */
.L_x_341:
        /* <DEDUP_REMOVED lines=19> */
.L_x_342:
[----:B------:R-:W-:Y:S05]  /*1170*/  BSYNC B0 ;  /* 0x0000000000007941 */ /* 0x000fea0003800000 */
.L_x_340:
        /* <DEDUP_REMOVED lines=103> */
[----:B------:R-:W-:Y:S05]  /*17f0*/  CALL.REL.NOINC `($__internal_7_$__cuda_sm20_div_s64) ;  /* 0x0000330000007944 */ /* 0x000fea0003c00000 */
[----:B------:R-:W-:Y:S02]  /*1800*/  MOV R42, R20 ;  /* 0x00000014002a7202 */ /* 0x000fe40000000f00 */
[----:B------:R-:W-:Y:S01]  /*1810*/  MOV R43, R21 ;  /* 0x00000015002b7202 */ /* 0x000fe20000000f00 */
[----:B------:R-:W-:Y:S05]  /*1820*/  BRA `(.L_x_345) ;  /* 0x0000013000007947 */ /* 0x000fea0003800000 */
.L_x_344:
        /* <DEDUP_REMOVED lines=19> */
.L_x_345:
[----:B------:R-:W-:Y:S05]  /*1960*/  BSYNC B0 ;  /* 0x0000000000007941 */ /* 0x000fea0003800000 */
.L_x_343:
        /* <DEDUP_REMOVED lines=169> */
[----:B------:R-:W-:Y:S05]  /*2400*/  CALL.REL.NOINC `($__internal_7_$__cuda_sm20_div_s64) ;  /* 0x000026f000007944 */ /* 0x000fea0003c00000 */
        /* <DEDUP_REMOVED lines=9> */
.L_x_350:
        /* <DEDUP_REMOVED lines=22> */
.L_x_351:
[----:B------:R-:W-:Y:S05]  /*2600*/  BSYNC B0 ;  /* 0x0000000000007941 */ /* 0x000fea0003800000 */
.L_x_349:
        /* <DEDUP_REMOVED lines=19> */
.L_x_353:
        /* <DEDUP_REMOVED lines=22> */
.L_x_354:
[----:B------:R-:W-:Y:S05]  /*28a0*/  BSYNC B0 ;  /* 0x0000000000007941 */ /* 0x000fea0003800000 */
.L_x_352:
        /* <DEDUP_REMOVED lines=11> */
[----:B------:R-:W-:Y:S05]  /*2960*/  CALL.REL.NOINC `($__internal_7_$__cuda_sm20_div_s64) ;  /* 0x0000219000007944 */ /* 0x000fea0003c00000 */
[----:B------:R-:W-:-:S04]  /*2970*/  IADD3 R23, P0, RZ, -R20, RZ ;  /* 0x80000014ff177210 */ /* 0x000fc80007f1e0ff */
[----:B------:R-:W-:Y:S01]  /*2980*/  IADD3.X R19, RZ, ~R21, RZ, P0, !PT ;  /* 0x80000015ff137210 */ /* 0x000fe200007fe4ff */
[----:B------:R-:W-:-:S04]  /*2990*/  IMAD.WIDE.U32 R44, R4, R23, R44 ;  /* 0x00000017042c7225 */ /* 0x000fc800078e002c */
[----:B------:R-:W-:-:S04]  /*29a0*/  IMAD R19, R19, R4, RZ ;  /* 0x0000000413137224 */ /* 0x000fc800078e02ff */
[----:B------:R-:W-:-:S05]  /*29b0*/  IMAD R0, R0, R23, R19 ;  /* 0x0000001700007224 */ /* 0x000fca00078e0213 */
[----:B------:R-:W-:Y:S01]  /*29c0*/  IADD3 R0, R45, R0, RZ ;  /* 0x000000002d007210 */ /* 0x000fe20007ffe0ff */
[----:B------:R-:W-:Y:S05]  /*29d0*/  BRA `(.L_x_357) ;  /* 0x0000016000007947 */ /* 0x000fea0003800000 */
.L_x_356:
        /* <DEDUP_REMOVED lines=22> */
.L_x_357:
[----:B------:R-:W-:Y:S05]  /*2b40*/  BSYNC B0 ;  /* 0x0000000000007941 */ /* 0x000fea0003800000 */
.L_x_355:
        /* <DEDUP_REMOVED lines=38> */
[----:B------:R-:W-:Y:S05]  /*2db0*/  CALL.REL.NOINC `($__internal_7_$__cuda_sm20_div_s64) ;  /* 0x00001d4000007944 */ /* 0x000fea0003c00000 */
        /* <DEDUP_REMOVED lines=12> */
.L_x_359:
        /* <DEDUP_REMOVED lines=23> */
.L_x_360:
[----:B------:R-:W-:Y:S05]  /*2ff0*/  BSYNC B0 ;  /* 0x0000000000007941 */ /* 0x000fea0003800000 */
.L_x_358:
        /* <DEDUP_REMOVED lines=18> */
.L_x_362:
        /* <DEDUP_REMOVED lines=22> */
.L_x_363:
[----:B------:R-:W-:Y:S05]  /*3280*/  BSYNC B0 ;  /* 0x0000000000007941 */ /* 0x000fea0003800000 */
.L_x_361:
        /* <DEDUP_REMOVED lines=22> */
.L_x_365:
        /* <DEDUP_REMOVED lines=23> */
.L_x_366:
[----:B------:R-:W-:Y:S05]  /*3560*/  BSYNC B0 ;  /* 0x0000000000007941 */ /* 0x000fea0003800000 */
.L_x_364:
        /* <DEDUP_REMOVED lines=38> */
.L_x_368:
        /* <DEDUP_REMOVED lines=23> */
.L_x_369:
[----:B------:R-:W-:Y:S05]  /*3940*/  BSYNC B0 ;  /* 0x0000000000007941 */ /* 0x000fea0003800000 */
.L_x_367:
        /* <DEDUP_REMOVED lines=29> */
.L_x_371:
        /* <DEDUP_REMOVED lines=23> */
.L_x_372:
[----:B------:R-:W-:Y:S05]  /*3c90*/  BSYNC B0 ;  /* 0x0000000000007941 */ /* 0x000fea0003800000 */
.L_x_370:
        /* <DEDUP_REMOVED lines=20> */
.L_x_348:
[----:B------:R-:W-:-:S04]  /*3de0*/  LEA R2, P0, R40, c[0x0][0x200], 0x2 ;  /* 0x0000800028027a11 */ /* 0x000fc800078010ff */
[----:B------:R-:W-:-:S05]  /*3df0*/  LEA.HI.X R3, R40, c[0x0][0x204], R41, 0x2, P0 ;  /* 0x0000810028037a11 */ /* 0x000fca00000f1429 */
[----:B------:R0:W-:Y:S04]  /*3e00*/  STG.E [R2.64], R31 ;  /* 0x0000001f02007986 */ /* 0x0001e8000c101908 */
.L_x_347:
[----:B------:R-:W-:Y:S05]  /*3e10*/  BSYNC B1 ;  /* 0x0000000000017941 */ /* 0x000fea0003800000 */
.L_x_346:
[C---:B------:R-:W-:Y:S01]  /*3e20*/  IADD3 R0, R38.reuse, 0x20, RZ ;  /* 0x0000002026007810 */ /* 0x040fe20007ffe0ff */
[----:B------:R-:W-:Y:S01]  /*3e30*/  IMAD.MOV.U32 R13, RZ, RZ, c[0x0][0x314] ;  /* 0x0000c500ff0d7624 */ /* 0x000fe200078e00ff */
[----:B------:R-:W-:Y:S01]  /*3e40*/  ISETP.GE.OR P2, PT, R38, c[0x0][0x314], P6 ;  /* 0x0000c50026007a0c */ /* 0x000fe20003746670 */
[----:B0-----:R-:W-:Y:S01]  /*3e50*/  CS2R R2, SRZ ;  /* 0x0000000000027805 */ /* 0x001fe2000001ff00 */
[----:B------:R-:W-:Y:S02]  /*3e60*/  ISETP.GE.OR P1, PT, R0, c[0x0][0x314], P6 ;  /* 0x0000c50000007a0c */ /* 0x000fe40003726670 */
[----:B------:R-:W-:Y:S02]  /*3e70*/  IADD3 R0, R38, 0x40, RZ ;  /* 0x0000004026007810 */ /* 0x000fe40007ffe0ff */
[----:B------:R-:W-:Y:S02]  /*3e80*/  MOV R4, RZ ;  /* 0x000000ff00047202 */ /* 0x000fe40000000f00 */
[----:B------:R-:W-:-:S02]  /*3e90*/  ISETP.GE.OR P0, PT, R0, c[0x0][0x314], P6 ;  /* 0x0000c50000007a0c */ /* 0x000fc40003706670 */
[C---:B------:R-:W-:Y:S01]  /*3ea0*/  IADD3 R0, R38.reuse, 0x60, RZ ;  /* 0x0000006026007810 */ /* 0x040fe20007ffe0ff */
[----:B------:R-:W-:Y:S02]  /*3eb0*/  IMAD.SHL.U32 R38, R38, 0x4, RZ ;  /* 0x0000000426267824 */ /* 0x000fe400078e00ff */
[C---:B------:R-:W-:Y:S01]  /*3ec0*/  @!P2 FADD.FTZ R36, -R31.reuse, R36 ;  /* 0x000000241f24a221 */ /* 0x040fe20000010100 */
[----:B------:R-:W-:Y:S01]  /*3ed0*/  ISETP.GE.OR P6, PT, R0, c[0x0][0x314], P6 ;  /* 0x0000c50000007a0c */ /* 0x000fe200037c6670 */
[----:B------:R-:W-:Y:S01]  /*3ee0*/  @!P1 FADD.FTZ R33, -R31, R33 ;  /* 0x000000211f219221 */ /* 0x000fe20000010100 */
[----:B------:R-:W-:Y:S01]  /*3ef0*/  HFMA2.MMA R0, -RZ, RZ, 0, 0 ;  /* 0x00000000ff007435 */ /* 0x000fe200000001ff */
[----:B------:R-:W-:Y:S02]  /*3f00*/  @!P2 FMUL.FTZ R36, R36, 1.4426950216293334961 ;  /* 0x3fb8aa3b2424a820 */ /* 0x000fe40000410000 */
[----:B------:R-:W-:Y:S02]  /*3f10*/  @!P1 FMUL.FTZ R33, R33, 1.4426950216293334961 ;  /* 0x3fb8aa3b21219820 */ /* 0x000fe40000410000 */
[----:B------:R-:W-:-:S02]  /*3f20*/  @!P0 FADD.FTZ R32, -R31, R32 ;  /* 0x000000201f208221 */ /* 0x000fc40000010100 */
[----:B------:R-:W0:Y:S02]  /*3f30*/  @!P2 MUFU.EX2 R36, R36 ;  /* 0x000000240024a308 */ /* 0x000e240000000800 */
[----:B------:R-:W-:Y:S02]  /*3f40*/  @!P0 FMUL.FTZ R32, R32, 1.4426950216293334961 ;  /* 0x3fb8aa3b20208820 */ /* 0x000fe40000410000 */
[----:B------:R-:W-:-:S04]  /*3f50*/  @!P6 FADD.FTZ R31, -R31, R34 ;  /* 0x000000221f1fe221 */ /* 0x000fc80000010100 */
[----:B------:R-:W1:Y:S01]  /*3f60*/  @!P0 MUFU.EX2 R32, R32 ;  /* 0x0000002000208308 */ /* 0x000e620000000800 */
[----:B------:R-:W-:-:S07]  /*3f70*/  @!P6 FMUL.FTZ R8, R31, 1.4426950216293334961 ;  /* 0x3fb8aa3b1f08e820 */ /* 0x000fce0000410000 */
[----:B------:R-:W2:Y:S01]  /*3f80*/  @!P1 MUFU.EX2 R6, R33 ;  /* 0x0000002100069308 */ /* 0x000ea20000000800 */
[----:B0-----:R0:W-:Y:S07]  /*3f90*/  @!P2 STS [R27.X4], R36 ;  /* 0x000000241b00a388 */ /* 0x0011ee0000004800 */
[----:B------:R-:W3:Y:S01]  /*3fa0*/  @!P6 MUFU.EX2 R8, R8 ;  /* 0x000000080008e308 */ /* 0x000ee20000000800 */
[----:B-1----:R0:W-:Y:S01]  /*3fb0*/  @!P0 STS [R27.X4+0x500], R32 ;  /* 0x000500201b008388 */ /* 0x0021e20000004800 */
[----:B------:R-:W-:-:S03]  /*3fc0*/  ISETP.GE.AND P0, PT, R13, 0x1, PT ;  /* 0x000000010d00780c */ /* 0x000fc60003f06270 */
[----:B--2---:R0:W-:Y:S04]  /*3fd0*/  @!P1 STS [R27.X4+0x280], R6 ;  /* 0x000280061b009388 */ /* 0x0041e80000004800 */
[----:B---3--:R0:W-:Y:S04]  /*3fe0*/  @!P6 STS [R27.X4+0x780], R8 ;  /* 0x000780081b00e388 */ /* 0x0081e80000004800 */
[----:B------:R-:W-:Y:S06]  /*3ff0*/  BAR.SYNC.DEFER_BLOCKING 0x0 ;  /* 0x0000000000007b1d */ /* 0x000fec0000010000 */
[----:B------:R-:W-:Y:S05]  /*4000*/  @!P0 BRA `(.L_x_373) ;  /* 0x0000061000008947 */ /* 0x000fea0003800000 */
[----:B------:R-:W-:Y:S01]  /*4010*/  ULDC UR5, c[0x0][0x22c] ;  /* 0x00008b0000057ab9 */ /* 0x000fe20000000800 */
[----:B------:R-:W-:Y:S01]  /*4020*/  IMAD R23, R7, 0x80, R38 ;  /* 0x0000008007177824 */ /* 0x000fe200078e0226 */
[----:B------:R-:W-:Y:S01]  /*4030*/  UIMAD UR5, UR7, UR5, URZ ;  /* 0x00000005070572a4 */ /* 0x000fe2000f8e023f */
[----:B------:R-:W-:Y:S01]  /*4040*/  ISETP.GT.AND P1, PT, R13, 0x3, PT ;  /* 0x000000030d00780c */ /* 0x000fe20003f24270 */
[C---:B------:R-:W-:Y:S01]  /*4050*/  IMAD R18, R12.reuse, c[0x0][0x22c], RZ ;  /* 0x00008b000c127a24 */ /* 0x040fe200078e02ff */
[----:B------:R-:W-:Y:S01]  /*4060*/  PLOP3.LUT P4, PT, PT, PT, PT, 0x80, 0x0 ;  /* 0x000000000000781c */ /* 0x000fe20003f8f070 */
[----:B------:R-:W-:Y:S01]  /*4070*/  USHF.R.S32.HI UR4, URZ, 0x1f, UR5 ;  /* 0x0000001f3f047899 */ /* 0x000fe20008011405 */
[----:B0-----:R-:W-:Y:S01]  /*4080*/  IMAD.SHL.U32 R6, R7, 0x4, RZ ;  /* 0x0000000407067824 */ /* 0x001fe200078e00ff */
[C---:B------:R-:W-:Y:S01]  /*4090*/  IADD3 R0, P0, R23.reuse, UR5, RZ ;  /* 0x0000000517007c10 */ /* 0x040fe2000ff1e0ff */
[----:B------:R-:W-:Y:S01]  /*40a0*/  IMAD.MOV.U32 R14, RZ, RZ, RZ ;  /* 0x000000ffff0e7224 */ /* 0x000fe200078e00ff */
[----:B------:R-:W-:Y:S01]  /*40b0*/  IADD3 R16, R12, -UR7, RZ ;  /* 0x800000070c107c10 */ /* 0x000fe2000fffe0ff */
[----:B------:R-:W-:Y:S01]  /*40c0*/  CS2R R8, SRZ ;  /* 0x0000000000087805 */ /* 0x000fe2000001ff00 */
[----:B------:R-:W-:Y:S01]  /*40d0*/  LEA.HI.X.SX32 R23, R23, UR4, 0x1, P0 ;  /* 0x0000000417177c11 */ /* 0x000fe200080f0eff */
[----:B------:R-:W-:Y:S01]  /*40e0*/  CS2R R10, SRZ ;  /* 0x00000000000a7805 */ /* 0x000fe2000001ff00 */
[----:B------:R-:W-:Y:S01]  /*40f0*/  LEA R22, P0, R0, c[0x0][0x1d8], 0x2 ;  /* 0x0000760000167a11 */ /* 0x000fe200078010ff */
[----:B------:R-:W-:-:S03]  /*4100*/  IMAD.WIDE R18, R18, 0x4, RZ ;  /* 0x0000000412127825 */ /* 0x000fc600078e02ff */
[----:B------:R-:W-:Y:S01]  /*4110*/  LEA.HI.X R23, R0, c[0x0][0x1dc], R23, 0x2, P0 ;  /* 0x0000770000177a11 */ /* 0x000fe200000f1417 */
[----:B------:R-:W-:Y:S01]  /*4120*/  IMAD.MOV.U32 R0, RZ, RZ, RZ ;  /* 0x000000ffff007224 */ /* 0x000fe200078e00ff */
[----:B------:R-:W-:Y:S05]  /*4130*/  @!P1 BRA `(.L_x_374) ;  /* 0x0000029000009947 */ /* 0x000fea0003800000 */
[----:B------:R-:W-:Y:S02]  /*4140*/  PLOP3.LUT P4, PT, PT, PT, PT, 0x8, 0x0 ;  /* 0x000000000000781c */ /* 0x000fe40003f8e170 */
[CC--:B------:R-:W-:Y:S02]  /*4150*/  ISETP.GE.AND P3, PT, R7.reuse, R16.reuse, PT ;  /* 0x000000100700720c */ /* 0x0c0fe40003f66270 */
[----:B------:R-:W-:Y:S02]  /*4160*/  ISETP.GE.AND P0, PT, R7, R16, PT ;  /* 0x000000100700720c */ /* 0x000fe40003f06270 */
[----:B------:R-:W-:-:S09]  /*4170*/  IADD3 R13, R13, -0x3, RZ ;  /* 0xfffffffd0d0d7810 */ /* 0x000fd20007ffe0ff */
.L_x_375:
[----:B------:R0:W2:Y:S01]  /*4180*/  @!P3 LDG.E.128 R8, [R22.64] ;  /* 0x000000081608b981 */ /* 0x0000a2000c1e1d00 */
[----:B------:R-:W-:Y:S02]  /*4190*/  PLOP3.LUT P3, PT, P0, PT, PT, 0x80, 0x0 ;  /* 0x000000000000781c */ /* 0x000fe4000076f070 */
[----:B------:R-:W-:Y:S01]  /*41a0*/  IADD3 R24, P1, R18, R22, RZ ;  /* 0x0000001612187210 */ /* 0x000fe20007f3e0ff */
[----:B------:R-:W2:Y:S01]  /*41b0*/  LDS R5, [R6] ;  /* 0x0000000006057984 */ /* 0x000ea20000000800 */
[----:B------:R-:W-:Y:S02]  /*41c0*/  IADD3 R14, R14, 0x4, RZ ;  /* 0x000000040e0e7810 */ /* 0x000fe40007ffe0ff */
[C---:B------:R-:W-:Y:S02]  /*41d0*/  IADD3.X R25, R19.reuse, R23, RZ, P1, !PT ;  /* 0x0000001713197210 */ /* 0x040fe40000ffe4ff */
[----:B------:R-:W-:Y:S02]  /*41e0*/  ISETP.GE.AND P2, PT, R14, R13, PT ;  /* 0x0000000d0e00720c */ /* 0x000fe40003f46270 */
[C---:B0-----:R-:W-:Y:S04]  /*41f0*/  IADD3 R22, P1, R18.reuse, R24, RZ ;  /* 0x0000001812167210 */ /* 0x041fe80007f3e0ff */
[C---:B------:R-:W-:Y:S02]  /*4200*/  IADD3.X R23, R19.reuse, R25, RZ, P1, !PT ;  /* 0x0000001913177210 */ /* 0x040fe40000ffe4ff */
[C---:B------:R-:W-:Y:S04]  /*4210*/  IADD3 R20, P1, R18.reuse, R22, RZ ;  /* 0x0000001612147210 */ /* 0x040fe80007f3e0ff */
[----:B------:R-:W-:Y:S01]  /*4220*/  IADD3.X R21, R19, R23, RZ, P1, !PT ;  /* 0x0000001713157210 */ /* 0x000fe20000ffe4ff */
[C---:B--2---:R-:W-:Y:S02]  /*4230*/  FFMA.FTZ R4, R5.reuse, R8, R4 ;  /* 0x0000000805047223 */ /* 0x044fe40000010004 */
[C---:B------:R-:W-:Y:S02]  /*4240*/  FFMA.FTZ R3, R5.reuse, R9, R3 ;  /* 0x0000000905037223 */ /* 0x040fe40000010003 */
[C---:B------:R-:W-:Y:S02]  /*4250*/  FFMA.FTZ R2, R5.reuse, R10, R2 ;  /* 0x0000000a05027223 */ /* 0x040fe40000010002 */
[----:B------:R-:W-:Y:S02]  /*4260*/  FFMA.FTZ R0, R5, R11, R0 ;  /* 0x0000000b05007223 */ /* 0x000fe40000010000 */
[----:B------:R-:W2:Y:S04]  /*4270*/  @!P3 LDG.E.128 R8, [R24.64] ;  /* 0x000000081808b981 */ /* 0x000ea8000c1e1d00 */
[----:B------:R-:W2:Y:S02]  /*4280*/  LDS R5, [R6+0x14] ;  /* 0x0000140006057984 */ /* 0x000ea40000000800 */
[C---:B--2---:R-:W-:Y:S02]  /*4290*/  FFMA.FTZ R4, R5.reuse, R8, R4 ;  /* 0x0000000805047223 */ /* 0x044fe40000010004 */
[C---:B------:R-:W-:Y:S02]  /*42a0*/  FFMA.FTZ R3, R5.reuse, R9, R3 ;  /* 0x0000000905037223 */ /* 0x040fe40000010003 */
[C---:B------:R-:W-:Y:S02]  /*42b0*/  FFMA.FTZ R2, R5.reuse, R10, R2 ;  /* 0x0000000a05027223 */ /* 0x040fe40000010002 */
[----:B------:R-:W-:Y:S02]  /*42c0*/  FFMA.FTZ R0, R5, R11, R0 ;  /* 0x0000000b05007223 */ /* 0x000fe40000010000 */
[----:B------:R0:W2:Y:S04]  /*42d0*/  @!P3 LDG.E.128 R8, [R22.64] ;  /* 0x000000081608b981 */ /* 0x0000a8000c1e1d00 */
[----:B------:R-:W2:Y:S01]  /*42e0*/  LDS R5, [R6+0x28] ;  /* 0x0000280006057984 */ /* 0x000ea20000000800 */
[----:B0-----:R-:W-:Y:S04]  /*42f0*/  IADD3 R22, P1, R18, R20, RZ ;  /* 0x0000001412167210 */ /* 0x001fe80007f3e0ff */
[----:B------:R-:W-:Y:S01]  /*4300*/  IADD3.X R23, R19, R21, RZ, P1, !PT ;  /* 0x0000001513177210 */ /* 0x000fe20000ffe4ff */
[C---:B--2---:R-:W-:Y:S02]  /*4310*/  FFMA.FTZ R4, R5.reuse, R8, R4 ;  /* 0x0000000805047223 */ /* 0x044fe40000010004 */
[C---:B------:R-:W-:Y:S02]  /*4320*/  FFMA.FTZ R3, R5.reuse, R9, R3 ;  /* 0x0000000905037223 */ /* 0x040fe40000010003 */
[C---:B------:R-:W-:Y:S02]  /*4330*/  FFMA.FTZ R2, R5.reuse, R10, R2 ;  /* 0x0000000a05027223 */ /* 0x040fe40000010002 */
[----:B------:R-:W-:Y:S02]  /*4340*/  FFMA.FTZ R0, R5, R11, R0 ;  /* 0x0000000b05007223 */ /* 0x000fe40000010000 */
[----:B------:R-:W2:Y:S04]  /*4350*/  @!P3 LDG.E.128 R8, [R20.64] ;  /* 0x000000081408b981 */ /* 0x000ea8000c1e1d00 */
[----:B------:R0:W2:Y:S02]  /*4360*/  LDS R5, [R6+0x3c] ;  /* 0x00003c0006057984 */ /* 0x0000a40000000800 */
[----:B0-----:R-:W-:Y:S01]  /*4370*/  IADD3 R6, R6, 0x50, RZ ;  /* 0x0000005006067810 */ /* 0x001fe20007ffe0ff */
[C---:B--2---:R-:W-:Y:S02]  /*4380*/  FFMA.FTZ R4, R5.reuse, R8, R4 ;  /* 0x0000000805047223 */ /* 0x044fe40000010004 */
[C---:B------:R-:W-:Y:S02]  /*4390*/  FFMA.FTZ R3, R5.reuse, R9, R3 ;  /* 0x0000000905037223 */ /* 0x040fe40000010003 */
[C---:B------:R-:W-:Y:S02]  /*43a0*/  FFMA.FTZ R2, R5.reuse, R10, R2 ;  /* 0x0000000a05027223 */ /* 0x040fe40000010002 */
[----:B------:R-:W-:Y:S01]  /*43b0*/  FFMA.FTZ R0, R5, R11, R0 ;  /* 0x0000000b05007223 */ /* 0x000fe20000010000 */
[----:B------:R-:W-:-:S05]  /*43c0*/  @!P2 BRA `(.L_x_375) ;  /* 0xfffffdb00000a947 */ /* 0x000fca000383ffff */
.L_x_374:
[----:B------:R-:W-:-:S04]  /*43d0*/  IADD3 R5, -R14, c[0x0][0x314], RZ ;  /* 0x0000c5000e057a10 */ /* 0x000fc80007ffe1ff */
[----:B------:R-:W-:-:S13]  /*43e0*/  ISETP.GT.AND P0, PT, R5, 0x1, PT ;  /* 0x000000010500780c */ /* 0x000fda0003f04270 */
[----:B------:R-:W-:Y:S05]  /*43f0*/  @!P0 BRA `(.L_x_376) ;  /* 0x0000016000008947 */ /* 0x000fea0003800000 */
[----:B------:R-:W-:Y:S01]  /*4400*/  ISETP.GE.AND P0, PT, R7, R16, PT ;  /* 0x000000100700720c */ /* 0x000fe20003f06270 */
[----:B------:R-:W0:-:S12]  /*4410*/  LDS R15, [R6] ;  /* 0x00000000060f7984 */ /* 0x000e180000000800 */
[----:B------:R-:W0:Y:S01]  /*4420*/  @!P0 LDG.E.128 R8, [R22.64] ;  /* 0x0000000816088981 */ /* 0x000e22000c1e1d00 */
[----:B------:R-:W-:-:S04]  /*4430*/  IADD3 R24, P1, R18, R22, RZ ;  /* 0x0000001612187210 */ /* 0x000fc80007f3e0ff */
[----:B------:R-:W-:Y:S01]  /*4440*/  IADD3.X R25, R19, R23, RZ, P1, !PT ;  /* 0x0000001713197210 */ /* 0x000fe20000ffe4ff */
[-C--:B0-----:R-:W-:Y:S02]  /*4450*/  FFMA.FTZ R13, R8, R15.reuse, R4 ;  /* 0x0000000f080d7223 */ /* 0x081fe40000010004 */
[-C--:B------:R-:W-:Y:S02]  /*4460*/  FFMA.FTZ R20, R9, R15.reuse, R3 ;  /* 0x0000000f09147223 */ /* 0x080fe40000010003 */
[-C--:B------:R-:W-:Y:S02]  /*4470*/  FFMA.FTZ R5, R10, R15.reuse, R2 ;  /* 0x0000000f0a057223 */ /* 0x080fe40000010002 */
[----:B------:R-:W-:Y:S02]  /*4480*/  FFMA.FTZ R0, R11, R15, R0 ;  /* 0x0000000f0b007223 */ /* 0x000fe40000010000 */
[----:B------:R-:W2:Y:S01]  /*4490*/  @!P0 LDG.E.128 R8, [R24.64] ;  /* 0x0000000818088981 */ /* 0x000ea2000c1e1d00 */
[----:B------:R-:W-:-:S02]  /*44a0*/  IADD3 R22, P0, R18, R24, RZ ;  /* 0x0000001812167210 */ /* 0x000fc40007f1e0ff */
[----:B------:R-:W-:Y:S01]  /*44b0*/  IADD3 R14, R14, 0x1, RZ ;  /* 0x000000010e0e7810 */ /* 0x000fe20007ffe0ff */
[----:B------:R0:W2:Y:S01]  /*44c0*/  LDS R15, [R6+0x14] ;  /* 0x00001400060f7984 */ /* 0x0000a20000000800 */
[----:B------:R-:W-:Y:S02]  /*44d0*/  IADD3 R17, R6, 0x14, RZ ;  /* 0x0000001406117810 */ /* 0x000fe40007ffe0ff */
[----:B------:R-:W-:Y:S02]  /*44e0*/  IADD3.X R23, R19, R25, RZ, P0, !PT ;  /* 0x0000001913177210 */ /* 0x000fe400007fe4ff */
[----:B------:R-:W-:Y:S02]  /*44f0*/  PLOP3.LUT P4, PT, PT, PT, PT, 0x8, 0x0 ;  /* 0x000000000000781c */ /* 0x000fe40003f8e170 */
[----:B------:R-:W-:Y:S02]  /*4500*/  IADD3 R14, R14, 0x1, RZ ;  /* 0x000000010e0e7810 */ /* 0x000fe40007ffe0ff */
[----:B0-----:R-:W-:Y:S01]  /*4510*/  IADD3 R6, R17, 0x14, RZ ;  /* 0x0000001411067810 */ /* 0x001fe20007ffe0ff */
[----:B--2---:R-:W-:-:S02]  /*4520*/  FFMA.FTZ R4, R8, R15, R13 ;  /* 0x0000000f08047223 */ /* 0x004fc4000001000d */
[-C--:B------:R-:W-:Y:S02]  /*4530*/  FFMA.FTZ R3, R9, R15.reuse, R20 ;  /* 0x0000000f09037223 */ /* 0x080fe40000010014 */
[-C--:B------:R-:W-:Y:S02]  /*4540*/  FFMA.FTZ R2, R10, R15.reuse, R5 ;  /* 0x0000000f0a027223 */ /* 0x080fe40000010005 */
[----:B------:R-:W-:Y:S02]  /*4550*/  FFMA.FTZ R0, R11, R15, R0 ;  /* 0x0000000f0b007223 */ /* 0x000fe40000010000 */
.L_x_376:
[----:B------:R-:W-:-:S13]  /*4560*/  ISETP.LT.OR P4, PT, R14, c[0x0][0x314], P4 ;  /* 0x0000c5000e007a0c */ /* 0x000fda0002781670 */
[----:B------:R-:W-:Y:S05]  /*4570*/  @!P4 BRA `(.L_x_373) ;  /* 0x000000a00000c947 */ /* 0x000fea0003800000 */
[----:B------:R-:W-:Y:S01]  /*4580*/  ISETP.GE.AND P0, PT, R7, R16, PT ;  /* 0x000000100700720c */ /* 0x000fe20003f06270 */
[----:B------:R-:W-:-:S12]  /*4590*/  BSSY B0, `(.L_x_377) ;  /* 0x0000003000007945 */ /* 0x000fd80003800000 */
[----:B------:R-:W-:Y:S05]  /*45a0*/  @P0 BRA `(.L_x_378) ;  /* 0x0000001000000947 */ /* 0x000fea0003800000 */
[----:B------:R0:W5:Y:S02]  /*45b0*/  LDG.E.128 R8, [R22.64] ;  /* 0x0000000816087981 */ /* 0x000164000c1e1d00 */
.L_x_378:
[----:B------:R-:W-:Y:S05]  /*45c0*/  BSYNC B0 ;  /* 0x0000000000007941 */ /* 0x000fea0003800000 */
.L_x_377:
[----:B------:R-:W1:Y:S02]  /*45d0*/  LDS R5, [R6] ;  /* 0x0000000006057984 */ /* 0x000e640000000800 */
[C---:B-1---5:R-:W-:Y:S02]  /*45e0*/  FFMA.FTZ R4, R5.reuse, R8, R4 ;  /* 0x0000000805047223 */ /* 0x062fe40000010004 */
[C---:B------:R-:W-:Y:S02]  /*45f0*/  FFMA.FTZ R3, R5.reuse, R9, R3 ;  /* 0x0000000905037223 */ /* 0x040fe40000010003 */
[C---:B------:R-:W-:Y:S02]  /*4600*/  FFMA.FTZ R2, R5.reuse, R10, R2 ;  /* 0x0000000a05027223 */ /* 0x040fe40000010002 */
[----:B------:R-:W-:Y:S02]  /*4610*/  FFMA.FTZ R0, R5, R11, R0 ;  /* 0x0000000b05007223 */ /* 0x000fe40000010000 */
.L_x_373:
[----:B------:R-:W-:Y:S02]  /*4620*/  IADD3 R7, R7, UR7, RZ ;  /* 0x0000000707077c10 */ /* 0x000fe4000fffe0ff */
[----:B------:R-:W-:-:S02]  /*4630*/  F2FP.BF16.PACK_AB R4, R3, R4 ;  /* 0x000000040304723e */ /* 0x000fc400000010ff */
[----:B------:R-:W-:Y:S02]  /*4640*/  ISETP.GE.AND P0, PT, R7, R12, PT ;  /* 0x0000000c0700720c */ /* 0x000fe40003f06270 */
[----:B------:R-:W-:-:S11]  /*4650*/  F2FP.BF16.PACK_AB R5, R0, R2 ;  /* 0x000000020005723e */ /* 0x000fd600000010ff */
[----:B------:R-:W-:Y:S05]  /*4660*/  @P0 EXIT ;  /* 0x000000000000094d */ /* 0x000fea0003800000 */
[----:B0-----:R-:W-:Y:S01]  /*4670*/  IMAD.MOV.U32 R6, RZ, RZ, c[0x0][0x1c0] ;  /* 0x00007000ff067624 */ /* 0x001fe200078e00ff */
        /* <DEDUP_REMOVED lines=72> */
        .weak           $__internal_7_$__cuda_sm20_div_s64
        .type           $__internal_7_$__cuda_sm20_div_s64,@function
        .size           $__internal_7_$__cuda_sm20_div_s64,(.L_x_8269 - $__internal_7_$__cuda_sm20_div_s64)
$__internal_7_$__cuda_sm20_div_s64:
        /* <DEDUP_REMOVED lines=83> */
[----:B------:R-:W-:Y:S05]  /*5030*/  RET.REL.NODEC R22 `(_ZN5flash32flash_fwd_splitkv_combine_kernelI23Flash_fwd_kernel_traitsILi128ELi64ELi128ELi4ELb0ELb0EN7cutlass10bfloat16_tE19Flash_kernel_traitsILi128ELi64ELi128ELi4ES3_EELi4ELi7ELb1EEEvNS_16Flash_fwd_paramsE) ;  /* 0xffffafc016007950 */ /* 0x000fea0003c3ffff */
.L_x_379:
        /* <DEDUP_REMOVED lines=12> */
.L_x_8269:


//--------------------- .text._ZN5flash32flash_fwd_splitkv_combine_kernelI23Flash_fwd_kernel_traitsILi128ELi64ELi128ELi4ELb0ELb0EN7cutlass10bfloat16_tE19Flash_kernel_traitsILi128ELi64ELi128ELi4ES3_EELi4ELi6ELb1EEEvNS_16Flash_fwd_paramsE --------------------------
	.section	.text._ZN5flash32flash_fwd_splitkv_combine_kernelI23Flash_fwd_kernel_traitsILi128ELi64ELi128ELi4ELb0ELb0EN7cutlass10bfloat16_tE19Flash_kernel_traitsILi128ELi64ELi128ELi4ES3_EELi4ELi6ELb1EEEvNS_16Flash_fwd_paramsE,"ax",@progbits
	.sectioninfo	@"SHI_REGISTERS=58"
	.align	128
        .global         _ZN5flash32flash_fwd_splitkv_combine_kernelI23Flash_fwd_kernel_traitsILi128ELi64ELi128ELi4ELb0ELb0EN7cutlass10bfloat16_tE19Flash_kernel_traitsILi128ELi64ELi128ELi4ES3_EELi4ELi6ELb1EEEvNS_16Flash_fwd_paramsE
        .type           _ZN5flash32flash_fwd_splitkv_combine_kernelI23Flash_fwd_kernel_traitsILi128ELi64ELi128ELi4ELb0ELb0EN7cutlass10bfloat16_tE19Flash_kernel_traitsILi128ELi64ELi128ELi4ES3_EELi4ELi6ELb1EEEvNS_16Flash_fwd_paramsE,@function
        .size           _ZN5flash32flash_fwd_splitkv_combine_kernelI23Flash_fwd_kernel_traitsILi128ELi64ELi128ELi4ELb0ELb0EN7cutlass10bfloat16_tE19Flash_kernel_traitsILi128ELi64ELi128ELi4ES3_EELi4ELi6ELb1EEEvNS_16Flash_fwd_paramsE,(.L_x_8270 - _ZN5flash32flash_fwd_splitkv_combine_kernelI23Flash_fwd_kernel_traitsILi128ELi64ELi128ELi4ELb0ELb0EN7cutlass10bfloat16_tE19Flash_kernel_traitsILi128ELi64ELi128ELi4ES3_EELi4ELi6ELb1EEEvNS_16Flash_fwd_paramsE)
        .other          _ZN5flash32flash_fwd_splitkv_combine_kernelI23Flash_fwd_kernel_traitsILi128ELi64ELi128ELi4ELb0ELb0EN7cutlass10bfloat16_tE19Flash_kernel_traitsILi128ELi64ELi128ELi4ES3_EELi4ELi6ELb1EEEvNS_16Flash_fwd_paramsE,@"STO_CUDA_ENTRY STV_DEFAULT"
_ZN5flash32flash_fwd_splitkv_combine_kernelI23Flash_fwd_kernel_traitsILi128ELi64ELi128ELi4ELb0ELb0EN7cutlass10bfloat16_tE19Flash_kernel_traitsILi128ELi64ELi128ELi4ES3_EELi4ELi6ELb1EEEvNS_16Flash_fwd_paramsE:
.text._ZN5flash32flash_fwd_splitkv_combine_kernelI23Flash_fwd_kernel_traitsILi128ELi64ELi128ELi4ELb0ELb0EN7cutlass10bfloat16_tE19Flash_kernel_traitsILi128ELi64ELi128ELi4ES3_EELi4ELi6ELb1EEEvNS_16Flash_fwd_paramsE:
        /* <DEDUP_REMOVED lines=23> */
[----:B------:R-:W-:Y:S05]  /*0170*/  CALL.REL.NOINC `($__internal_8_$__cuda_sm20_div_s64) ;  /* 0x0000462000007944 */ /* 0x000fea0003c00000 */
[----:B------:R-:W-:Y:S05]  /*0180*/  BRA `(.L_x_381) ;  /* 0x0000013000007947 */ /* 0x000fea0003800000 */
.L_x_380:
        /* <DEDUP_REMOVED lines=19> */
.L_x_381:
        /* <DEDUP_REMOVED lines=11> */
[----:B------:R-:W-:Y:S05]  /*0370*/  CALL.REL.NOINC `($__internal_8_$__cuda_sm20_div_s64) ;  /* 0x0000442000007944 */ /* 0x000fea0003c00000 */
[----:B------:R-:W-:Y:S02]  /*0380*/  MOV R32, R20 ;  /* 0x0000001400207202 */ /* 0x000fe40000000f00 */
[----:B------:R-:W-:Y:S01]  /*0390*/  MOV R33, R21 ;  /* 0x0000001500217202 */ /* 0x000fe20000000f00 */
[----:B------:R-:W-:Y:S05]  /*03a0*/  BRA `(.L_x_384) ;  /* 0x0000013000007947 */ /* 0x000fea0003800000 */
.L_x_383:
        /* <DEDUP_REMOVED lines=19> */
.L_x_384:
[----:B------:R-:W-:Y:S05]  /*04e0*/  BSYNC B0 ;  /* 0x0000000000007941 */ /* 0x000fea0003800000 */
.L_x_382:
        /* <DEDUP_REMOVED lines=42> */
.L_x_386:
        /* <DEDUP_REMOVED lines=19> */
.L_x_387:
[----:B------:R-:W-:Y:S05]  /*08c0*/  BSYNC B0 ;  /* 0x0000000000007941 */ /* 0x000fea0003800000 */
.L_x_385:
        /* <DEDUP_REMOVED lines=73> */
[----:B------:R-:W-:Y:S02]  /*0d60*/  MOV R40, R20 ;  /* 0x0000001400287202 */ /* 0x000fe40000000f00 */
[----:B------:R-:W-:Y:S01]  /*0d70*/  MOV R41, R21 ;  /* 0x0000001500297202 */ /* 0x000fe20000000f00 */
[----:B------:R-:W-:Y:S05]  /*0d80*/  BRA `(.L_x_390) ;  /* 0x0000013000007947 */ /* 0x000fea0003800000 */
.L_x_389:
        /* <DEDUP_REMOVED lines=19> */
.L_x_390:
[----:B------:R-:W-:Y:S05]  /*0ec0*/  BSYNC B0 ;  /* 0x0000000000007941 */ /* 0x000fea0003800000 */
.L_x_388:
        /* <DEDUP_REMOVED lines=41> */
.L_x_392:
        /* <DEDUP_REMOVED lines=19> */
.L_x_393:
[----:B------:R-:W-:Y:S05]  /*1290*/  BSYNC B0 ;  /* 0x0000000000007941 */ /* 0x000fea0003800000 */
.L_x_391:
        /* <DEDUP_REMOVED lines=236> */
[----:B------:R-:W-:Y:S05]  /*2160*/  CALL.REL.NOINC `($__internal_8_$__cuda_sm20_div_s64) ;  /* 0x0000263000007944 */ /* 0x000fea0003c00000 */
        /* <DEDUP_REMOVED lines=9> */
.L_x_398:
        /* <DEDUP_REMOVED lines=22> */
.L_x_399:
[----:B------:R-:W-:Y:S05]  /*2360*/  BSYNC B0 ;  /* 0x0000000000007941 */ /* 0x000fea0003800000 */
.L_x_397:
        /* <DEDUP_REMOVED lines=19> */
.L_x_401:
        /* <DEDUP_REMOVED lines=22> */
.L_x_402:
[----:B------:R-:W-:Y:S05]  /*2600*/  BSYNC B0 ;  /* 0x0000000000007941 */ /* 0x000fea0003800000 */
.L_x_400:
        /* <DEDUP_REMOVED lines=11> */
[----:B------:R-:W-:Y:S05]  /*26c0*/  CALL.REL.NOINC `($__internal_8_$__cuda_sm20_div_s64) ;  /* 0x000020d000007944 */ /* 0x000fea0003c00000 */
[----:B------:R-:W-:-:S04]  /*26d0*/  IADD3 R19, P0, RZ, -R20, RZ ;  /* 0x80000014ff137210 */ /* 0x000fc80007f1e0ff */
[----:B------:R-:W-:Y:S01]  /*26e0*/  IADD3.X R18, RZ, ~R21, RZ, P0, !PT ;  /* 0x80000015ff127210 */ /* 0x000fe200007fe4ff */
[----:B------:R-:W-:-:S04]  /*26f0*/  IMAD.WIDE.U32 R42, R5, R19, R42 ;  /* 0x00000013052a7225 */ /* 0x000fc800078e002a */
[----:B------:R-:W-:-:S04]  /*2700*/  IMAD R18, R18, R5, RZ ;  /* 0x0000000512127224 */ /* 0x000fc800078e02ff */
[----:B------:R-:W-:-:S05]  /*2710*/  IMAD R4, R4, R19, R18 ;  /* 0x0000001304047224 */ /* 0x000fca00078e0212 */
[----:B------:R-:W-:Y:S01]  /*2720*/  IADD3 R4, R43, R4, RZ ;  /* 0x000000042b047210 */ /* 0x000fe20007ffe0ff */
[----:B------:R-:W-:Y:S05]  /*2730*/  BRA `(.L_x_405) ;  /* 0x0000016000007947 */ /* 0x000fea0003800000 */
.L_x_404:
        /* <DEDUP_REMOVED lines=22> */
.L_x_405:
[----:B------:R-:W-:Y:S05]  /*28a0*/  BSYNC B0 ;  /* 0x0000000000007941 */ /* 0x000fea0003800000 */
.L_x_403:
        /* <DEDUP_REMOVED lines=38> */
[----:B------:R-:W-:Y:S05]  /*2b10*/  CALL.REL.NOINC `($__internal_8_$__cuda_sm20_div_s64) ;  /* 0x00001c8000007944 */ /* 0x000fea0003c00000 */
        /* <DEDUP_REMOVED lines=12> */
.L_x_407:
        /* <DEDUP_REMOVED lines=23> */
.L_x_408:
[----:B------:R-:W-:Y:S05]  /*2d50*/  BSYNC B0 ;  /* 0x0000000000007941 */ /* 0x000fea0003800000 */
.L_x_406:
        /* <DEDUP_REMOVED lines=18> */
.L_x_410:
        /* <DEDUP_REMOVED lines=22> */
.L_x_411:
[----:B------:R-:W-:Y:S05]  /*2fe0*/  BSYNC B0 ;  /* 0x0000000000007941 */ /* 0x000fea0003800000 */
.L_x_409:
        /* <DEDUP_REMOVED lines=22> */
.L_x_413:
        /* <DEDUP_REMOVED lines=23> */
.L_x_414:
[----:B------:R-:W-:Y:S05]  /*32c0*/  BSYNC B0 ;  /* 0x0000000000007941 */ /* 0x000fea0003800000 */
.L_x_412:
        /* <DEDUP_REMOVED lines=38> */
.L_x_416:
        /* <DEDUP_REMOVED lines=23> */
.L_x_417:
[----:B------:R-:W-:Y:S05]  /*36a0*/  BSYNC B0 ;  /* 0x0000000000007941 */ /* 0x000fea0003800000 */
.L_x_415:
        /* <DEDUP_REMOVED lines=29> */
.L_x_419:
        /* <DEDUP_REMOVED lines=23> */
.L_x_420:
[----:B------:R-:W-:Y:S05]  /*39f0*/  BSYNC B0 ;  /* 0x0000000000007941 */ /* 0x000fea0003800000 */
.L_x_418:
        /* <DEDUP_REMOVED lines=20> */
.L_x_396:
[----:B------:R-:W-:-:S04]  /*3b40*/  LEA R2, P0, R38, c[0x0][0x200], 0x2 ;  /* 0x0000800026027a11 */ /* 0x000fc800078010ff */
[----:B------:R-:W-:-:S05]  /*3b50*/  LEA.HI.X R3, R38, c[0x0][0x204], R39, 0x2, P0 ;  /* 0x0000810026037a11 */ /* 0x000fca00000f1427 */
[----:B------:R0:W-:Y:S04]  /*3b60*/  STG.E [R2.64], R32 ;  /* 0x0000002002007986 */ /* 0x0001e8000c10190a */
.L_x_395:
[----:B------:R-:W-:Y:S05]  /*3b70*/  BSYNC B1 ;  /* 0x0000000000017941 */ /* 0x000fea0003800000 */
.L_x_394:
[C---:B------:R-:W-:Y:S01]  /*3b80*/  ISETP.GE.OR P0, PT, R36.reuse, c[0x0][0x314], P2 ;  /* 0x0000c50024007a0c */ /* 0x040fe20001706670 */
[----:B------:R-:W-:Y:S01]  /*3b90*/  IMAD.MOV.U32 R13, RZ, RZ, c[0x0][0x314] ;  /* 0x0000c500ff0d7624 */ /* 0x000fe200078e00ff */
[C---:B------:R-:W-:Y:S01]  /*3ba0*/  IADD3 R0, R36.reuse, 0x20, RZ ;  /* 0x0000002024007810 */ /* 0x040fe20007ffe0ff */
[----:B------:R-:W-:Y:S01]  /*3bb0*/  IMAD.SHL.U32 R36, R36, 0x4, RZ ;  /* 0x0000000424247824 */ /* 0x000fe200078e00ff */
[----:B0-----:R-:W-:Y:S02]  /*3bc0*/  MOV R4, RZ ;  /* 0x000000ff00047202 */ /* 0x001fe40000000f00 */
[----:B------:R-:W-:Y:S01]  /*3bd0*/  ISETP.GE.OR P2, PT, R0, c[0x0][0x314], P2 ;  /* 0x0000c50000007a0c */ /* 0x000fe20001746670 */
[----:B------:R-:W-:-:S06]  /*3be0*/  HFMA2.MMA R0, -RZ, RZ, 0, 0 ;  /* 0x00000000ff007435 */ /* 0x000fcc00000001ff */
[----:B------:R-:W-:-:S04]  /*3bf0*/  @!P0 FADD.FTZ R3, -R32, R33 ;  /* 0x0000002120038221 */ /* 0x000fc80000010100 */
[----:B------:R-:W-:Y:S02]  /*3c00*/  @!P0 FMUL.FTZ R3, R3, 1.4426950216293334961 ;  /* 0x3fb8aa3b03038820 */ /* 0x000fe40000410000 */
[----:B------:R-:W-:Y:S02]  /*3c10*/  @!P2 FADD.FTZ R32, -R32, R34 ;  /* 0x000000222020a221 */ /* 0x000fe40000010100 */
[----:B------:R-:W0:Y:S02]  /*3c20*/  @!P0 MUFU.EX2 R6, R3 ;  /* 0x0000000300068308 */ /* 0x000e240000000800 */
[----:B------:R-:W-:-:S06]  /*3c30*/  @!P2 FMUL.FTZ R8, R32, 1.4426950216293334961 ;  /* 0x3fb8aa3b2008a820 */ /* 0x000fcc0000410000 */
[----:B------:R-:W1:Y:S01]  /*3c40*/  @!P2 MUFU.EX2 R8, R8 ;  /* 0x000000080008a308 */ /* 0x000e620000000800 */
[----:B0-----:R0:W-:Y:S01]  /*3c50*/  @!P0 STS [R27.X4], R6 ;  /* 0x000000061b008388 */ /* 0x0011e20000004800 */
[----:B------:R-:W-:Y:S01]  /*3c60*/  ISETP.GE.AND P0, PT, R13, 0x1, PT ;  /* 0x000000010d00780c */ /* 0x000fe20003f06270 */
[----:B------:R-:W-:Y:S02]  /*3c70*/  CS2R R2, SRZ ;  /* 0x0000000000027805 */ /* 0x000fe4000001ff00 */
[----:B-1----:R0:W-:Y:S04]  /*3c80*/  @!P2 STS [R27.X4+0x280], R8 ;  /* 0x000280081b00a388 */ /* 0x0021e80000004800 */
        /* <DEDUP_REMOVED lines=25> */
.L_x_423:
        /* <DEDUP_REMOVED lines=37> */
.L_x_422:
        /* <DEDUP_REMOVED lines=25> */
.L_x_424:
[----:B------:R-:W-:-:S13]  /*4200*/  ISETP.LT.OR P4, PT, R14, c[0x0][0x314], P4 ;  /* 0x0000c5000e007a0c */ /* 0x000fda0002781670 */
[----:B------:R-:W-:Y:S05]  /*4210*/  @!P4 BRA `(.L_x_421) ;  /* 0x000000a00000c947 */ /* 0x000fea0003800000 */
[----:B------:R-:W-:Y:S01]  /*4220*/  ISETP.GE.AND P0, PT, R7, R16, PT ;  /* 0x000000100700720c */ /* 0x000fe20003f06270 */
[----:B------:R-:W-:-:S12]  /*4230*/  BSSY B0, `(.L_x_425) ;  /* 0x0000003000007945 */ /* 0x000fd80003800000 */
[----:B------:R-:W-:Y:S05]  /*4240*/  @P0 BRA `(.L_x_426) ;  /* 0x0000001000000947 */ /* 0x000fea0003800000 */
[----:B------:R0:W5:Y:S02]  /*4250*/  LDG.E.128 R8, [R22.64] ;  /* 0x0000000a16087981 */ /* 0x000164000c1e1d00 */
.L_x_426:
[----:B------:R-:W-:Y:S05]  /*4260*/  BSYNC B0 ;  /* 0x0000000000007941 */ /* 0x000fea0003800000 */
.L_x_425:
[----:B------:R-:W1:Y:S02]  /*4270*/  LDS R5, [R6] ;  /* 0x0000000006057984 */ /* 0x000e640000000800 */
[C---:B-1---5:R-:W-:Y:S02]  /*4280*/  FFMA.FTZ R4, R5.reuse, R8, R4 ;  /* 0x0000000805047223 */ /* 0x062fe40000010004 */
[C---:B------:R-:W-:Y:S02]  /*4290*/  FFMA.FTZ R3, R5.reuse, R9, R3 ;  /* 0x0000000905037223 */ /* 0x040fe40000010003 */
[C---:B------:R-:W-:Y:S02]  /*42a0*/  FFMA.FTZ R2, R5.reuse, R10, R2 ;  /* 0x0000000a05027223 */ /* 0x040fe40000010002 */
[----:B------:R-:W-:Y:S02]  /*42b0*/  FFMA.FTZ R0, R5, R11, R0 ;  /* 0x0000000b05007223 */ /* 0x000fe40000010000 */
.L_x_421:
        /* <DEDUP_REMOVED lines=78> */
        .weak           $__internal_8_$__cuda_sm20_div_s64
        .type           $__internal_8_$__cuda_sm20_div_s64,@function
        .size           $__internal_8_$__cuda_sm20_div_s64,(.L_x_8270 - $__internal_8_$__cuda_sm20_div_s64)
$__internal_8_$__cuda_sm20_div_s64:
        /* <DEDUP_REMOVED lines=83> */
[----:B------:R-:W-:Y:S05]  /*4cd0*/  RET.REL.NODEC R22 `(_ZN5flash32flash_fwd_splitkv_combine_kernelI23Flash_fwd_kernel_traitsILi128ELi64ELi128ELi4ELb0ELb0EN7cutlass10bfloat16_tE19Flash_kernel_traitsILi128ELi64ELi128ELi4ES3_EELi4ELi6ELb1EEEvNS_16Flash_fwd_paramsE) ;  /* 0xffffb32016007950 */ /* 0x000fea0003c3ffff */
.L_x_427:
        /* <DEDUP_REMOVED lines=10> */
.L_x_8270:


//--------------------- .text._ZN5flash32flash_fwd_splitkv_combine_kernelI23Flash_fwd_kernel_traitsILi128ELi64ELi128ELi4ELb0ELb0EN7cutlass10bfloat16_tE19Flash_kernel_traitsILi128ELi64ELi128ELi4ES3_EELi4ELi5ELb1EEEvNS_16Flash_fwd_paramsE --------------------------
	.section	.text._ZN5flash32flash_fwd_splitkv_combine_kernelI23Flash_fwd_kernel_traitsILi128ELi64ELi128ELi4ELb0ELb0EN7cutlass10bfloat16_tE19Flash_kernel_traitsILi128ELi64ELi128ELi4ES3_EELi4ELi5ELb1EEEvNS_16Flash_fwd_paramsE,"ax",@progbits
	.sectioninfo	@"SHI_REGISTERS=52"
	.align	128
        .global         _ZN5flash32flash_fwd_splitkv_combine_kernelI23Flash_fwd_kernel_traitsILi128ELi64ELi128ELi4ELb0ELb0EN7cutlass10bfloat16_tE19Flash_kernel_traitsILi128ELi64ELi128ELi4ES3_EELi4ELi5ELb1EEEvNS_16Flash_fwd_paramsE
        .type           _ZN5flash32flash_fwd_splitkv_combine_kernelI23Flash_fwd_kernel_traitsILi128ELi64ELi128ELi4ELb0ELb0EN7cutlass10bfloat16_tE19Flash_kernel_traitsILi128ELi64ELi128ELi4ES3_EELi4ELi5ELb1EEEvNS_16Flash_fwd_paramsE,@function
        .size           _ZN5flash32flash_fwd_splitkv_combine_kernelI23Flash_fwd_kernel_traitsILi128ELi64ELi128ELi4ELb0ELb0EN7cutlass10bfloat16_tE19Flash_kernel_traitsILi128ELi64ELi128ELi4ES3_EELi4ELi5ELb1EEEvNS_16Flash_fwd_paramsE,(.L_x_8271 - _ZN5flash32flash_fwd_splitkv_combine_kernelI23Flash_fwd_kernel_traitsILi128ELi64ELi128ELi4ELb0ELb0EN7cutlass10bfloat16_tE19Flash_kernel_traitsILi128ELi64ELi128ELi4ES3_EELi4ELi5ELb1EEEvNS_16Flash_fwd_paramsE)
        .other          _ZN5flash32flash_fwd_splitkv_combine_kernelI23Flash_fwd_kernel_traitsILi128ELi64ELi128ELi4ELb0ELb0EN7cutlass10bfloat16_tE19Flash_kernel_traitsILi128ELi64ELi128ELi4ES3_EELi4ELi5ELb1EEEvNS_16Flash_fwd_paramsE,@"STO_CUDA_ENTRY STV_DEFAULT"
_ZN5flash32flash_fwd_splitkv_combine_kernelI23Flash_fwd_kernel_traitsILi128ELi64ELi128ELi4ELb0ELb0EN7cutlass10bfloat16_tE19Flash_kernel_traitsILi128ELi64ELi128ELi4ES3_EELi4ELi5ELb1EEEvNS_16Flash_fwd_paramsE:
.text._ZN5flash32flash_fwd_splitkv_combine_kernelI23Flash_fwd_kernel_traitsILi128ELi64ELi128ELi4ELb0ELb0EN7cutlass10bfloat16_tE19Flash_kernel_traitsILi128ELi64ELi128ELi4ES3_EELi4ELi5ELb1EEEvNS_16Flash_fwd_paramsE:
        /* <DEDUP_REMOVED lines=23> */
[----:B------:R-:W-:Y:S05]  /*0170*/  CALL.REL.NOINC `($__internal_9_$__cuda_sm20_div_s64) ;  /* 0x0000458000007944 */ /* 0x000fea0003c00000 */
[----:B------:R-:W-:Y:S05]  /*0180*/  BRA `(.L_x_429) ;  /* 0x0000013000007947 */ /* 0x000fea0003800000 */
.L_x_428:
        /* <DEDUP_REMOVED lines=19> */
.L_x_429:
        /* <DEDUP_REMOVED lines=12> */
[----:B------:R-:W-:Y:S05]  /*0380*/  CALL.REL.NOINC `($__internal_9_$__cuda_sm20_div_s64) ;  /* 0x0000437000007944 */ /* 0x000fea0003c00000 */
[----:B------:R-:W-:Y:S02]  /*0390*/  MOV R28, R20 ;  /* 0x00000014001c7202 */ /* 0x000fe40000000f00 */
[----:B------:R-:W-:Y:S01]  /*03a0*/  MOV R29, R21 ;  /* 0x00000015001d7202 */ /* 0x000fe20000000f00 */
[----:B------:R-:W-:Y:S05]  /*03b0*/  BRA `(.L_x_432) ;  /* 0x0000013000007947 */ /* 0x000fea0003800000 */
.L_x_431:
        /* <DEDUP_REMOVED lines=19> */
.L_x_432:
[----:B------:R-:W-:Y:S05]  /*04f0*/  BSYNC B0 ;  /* 0x0000000000007941 */ /* 0x000fea0003800000 */
.L_x_430:
        /* <DEDUP_REMOVED lines=43> */
.L_x_434:
        /* <DEDUP_REMOVED lines=19> */
.L_x_435:
[----:B------:R-:W-:Y:S05]  /*08e0*/  BSYNC B0 ;  /* 0x0000000000007941 */ /* 0x000fea0003800000 */
.L_x_433:
        /* <DEDUP_REMOVED lines=74> */
[----:B------:R-:W-:Y:S02]  /*0d90*/  MOV R32, R20 ;  /* 0x0000001400207202 */ /* 0x000fe40000000f00 */
[----:B------:R-:W-:Y:S01]  /*0da0*/  MOV R33, R21 ;  /* 0x0000001500217202 */ /* 0x000fe20000000f00 */
[----:B------:R-:W-:Y:S05]  /*0db0*/  BRA `(.L_x_438) ;  /* 0x0000013000007947 */ /* 0x000fea0003800000 */
.L_x_437:
        /* <DEDUP_REMOVED lines=19> */
.L_x_438:
[----:B------:R-:W-:Y:S05]  /*0ef0*/  BSYNC B0 ;  /* 0x0000000000007941 */ /* 0x000fea0003800000 */
.L_x_436:
        /* <DEDUP_REMOVED lines=42> */
.L_x_440:
        /* <DEDUP_REMOVED lines=19> */
.L_x_441:
[----:B------:R-:W-:Y:S05]  /*12d0*/  BSYNC B0 ;  /* 0x0000000000007941 */ /* 0x000fea0003800000 */
.L_x_439:
        /* <DEDUP_REMOVED lines=131> */
.L_x_443:
[----:B------:R-:W-:Y:S05]  /*1b10*/  BSYNC B0 ;  /* 0x0000000000007941 */ /* 0x000fea0003800000 */
.L_x_442:
        /* <DEDUP_REMOVED lines=99> */
.L_x_448:
        /* <DEDUP_REMOVED lines=22> */
.L_x_449:
[----:B------:R-:W-:Y:S05]  /*22b0*/  BSYNC B0 ;  /* 0x0000000000007941 */ /* 0x000fea0003800000 */
.L_x_447:
[----:B------:R-:W-:Y:S01]  /*22c0*/  LOP3.LUT R19, R17, R0, RZ, 0xfc, !PT ;  /* 0x0000000011137212 */ /* 0x000fe200078efcff */
[----:B------:R-:W-:Y:S03]  /*22d0*/  BSSY B0, `(.L_x_450) ;  /* 0x0000028000007945 */ /* 0x000fe60003800000 */
[----:B------:R-:W-:-:S13]  /*22e0*/  ISETP.NE.U32.AND P0, PT, R19, RZ, PT ;  /* 0x000000ff1300720c */ /* 0x000fda0003f05070 */
[----:B------:R-:W-:Y:S05]  /*22f0*/  @!P0 BRA `(.L_x_451) ;  /* 0x000000f000008947 */ /* 0x000fea0003800000 */
[----:B------:R-:W-:Y:S01]  /*2300*/  IMAD.MOV.U32 R24, RZ, RZ, R30 ;  /* 0x000000ffff187224 */ /* 0x000fe200078e001e */
[----:B------:R-:W-:Y:S02]  /*2310*/  MOV R23, R0 ;  /* 0x0000000000177202 */ /* 0x000fe40000000f00 */
[----:B------:R-:W-:Y:S02]  /*2320*/  MOV R22, 0x2340 ;  /* 0x0000234000167802 */ /* 0x000fe40000000f00 */
[----:B------:R-:W-:Y:S05]  /*2330*/  CALL.REL.NOINC `($__internal_9_$__cuda_sm20_div_s64) ;  /* 0x000023c000007944 */ /* 0x000fea0003c00000 */
        /* <DEDUP_REMOVED lines=11> */
.L_x_451:
        /* <DEDUP_REMOVED lines=22> */
.L_x_452:
[----:B------:R-:W-:Y:S05]  /*2550*/  BSYNC B0 ;  /* 0x0000000000007941 */ /* 0x000fea0003800000 */
.L_x_450:
        /* <DEDUP_REMOVED lines=11> */
[----:B------:R-:W-:Y:S05]  /*2610*/  CALL.REL.NOINC `($__internal_9_$__cuda_sm20_div_s64) ;  /* 0x000020e000007944 */ /* 0x000fea0003c00000 */
[----:B------:R-:W-:-:S04]  /*2620*/  IADD3 R17, P0, RZ, -R20, RZ ;  /* 0x80000014ff117210 */ /* 0x000fc80007f1e0ff */
[----:B------:R-:W-:Y:S01]  /*2630*/  IADD3.X R18, RZ, ~R21, RZ, P0, !PT ;  /* 0x80000015ff127210 */ /* 0x000fe200007fe4ff */
[----:B------:R-:W-:-:S04]  /*2640*/  IMAD.WIDE.U32 R36, R5, R17, R36 ;  /* 0x0000001105247225 */ /* 0x000fc800078e0024 */
[----:B------:R-:W-:-:S04]  /*2650*/  IMAD R18, R18, R5, RZ ;  /* 0x0000000512127224 */ /* 0x000fc800078e02ff */
[----:B------:R-:W-:-:S05]  /*2660*/  IMAD R4, R4, R17, R18 ;  /* 0x0000001104047224 */ /* 0x000fca00078e0212 */
[----:B------:R-:W-:Y:S01]  /*2670*/  IADD3 R4, R37, R4, RZ ;  /* 0x0000000425047210 */ /* 0x000fe20007ffe0ff */
[----:B------:R-:W-:Y:S05]  /*2680*/  BRA `(.L_x_455) ;  /* 0x0000016000007947 */ /* 0x000fea0003800000 */
.L_x_454:
        /* <DEDUP_REMOVED lines=22> */
.L_x_455:
[----:B------:R-:W-:Y:S05]  /*27f0*/  BSYNC B0 ;  /* 0x0000000000007941 */ /* 0x000fea0003800000 */
.L_x_453:
        /* <DEDUP_REMOVED lines=38> */
[----:B------:R-:W-:Y:S05]  /*2a60*/  CALL.REL.NOINC `($__internal_9_$__cuda_sm20_div_s64) ;  /* 0x00001c9000007944 */ /* 0x000fea0003c00000 */
        /* <DEDUP_REMOVED lines=12> */
.L_x_457:
        /* <DEDUP_REMOVED lines=23> */
.L_x_458:
[----:B------:R-:W-:Y:S05]  /*2ca0*/  BSYNC B0 ;  /* 0x0000000000007941 */ /* 0x000fea0003800000 */
.L_x_456:
        /* <DEDUP_REMOVED lines=19> */
.L_x_460:
        /* <DEDUP_REMOVED lines=22> */
.L_x_461:
[----:B------:R-:W-:Y:S05]  /*2f40*/  BSYNC B0 ;  /* 0x0000000000007941 */ /* 0x000fea0003800000 */
.L_x_459:
        /* <DEDUP_REMOVED lines=20> */
.L_x_463:
        /* <DEDUP_REMOVED lines=23> */
.L_x_464:
[----:B------:R-:W-:Y:S05]  /*3200*/  BSYNC B0 ;  /* 0x0000000000007941 */ /* 0x000fea0003800000 */
.L_x_462:
        /* <DEDUP_REMOVED lines=25> */
[----:B------:R-:W-:Y:S05]  /*33a0*/  CALL.REL.NOINC `($__internal_9_$__cuda_sm20_div_s64) ;  /* 0x0000135000007944 */ /* 0x000fea0003c00000 */
        /* <DEDUP_REMOVED lines=12> */
.L_x_466:
        /* <DEDUP_REMOVED lines=23> */
.L_x_467:
[----:B------:R-:W-:Y:S05]  /*35e0*/  BSYNC B0 ;  /* 0x0000000000007941 */ /* 0x000fea0003800000 */
.L_x_465:
        /* <DEDUP_REMOVED lines=29> */
.L_x_469:
        /* <DEDUP_REMOVED lines=23> */
.L_x_470:
[----:B------:R-:W-:Y:S05]  /*3930*/  BSYNC B0 ;  /* 0x0000000000007941 */ /* 0x000fea0003800000 */
.L_x_468:
        /* <DEDUP_REMOVED lines=20> */
.L_x_446:
[----:B------:R-:W-:-:S04]  /*3a80*/  LEA R2, P0, R36, c[0x0][0x200], 0x2 ;  /* 0x0000800024027a11 */ /* 0x000fc800078010ff */
[----:B------:R-:W-:-:S05]  /*3a90*/  LEA.HI.X R3, R36, c[0x0][0x204], R37, 0x2, P0 ;  /* 0x0000810024037a11 */ /* 0x000fca00000f1425 */
[----:B------:R0:W-:Y:S04]  /*3aa0*/  STG.E [R2.64], R28 ;  /* 0x0000001c02007986 */ /* 0x0001e8000c10190a */
.L_x_445:
[----:B------:R-:W-:Y:S05]  /*3ab0*/  BSYNC B1 ;  /* 0x0000000000017941 */ /* 0x000fea0003800000 */
.L_x_444:
[----:B------:R-:W1:Y:S01]  /*3ac0*/  S2R R0, SR_TID.X ;  /* 0x0000000000007919 */ /* 0x000e620000002100 */
[----:B------:R-:W-:Y:S02]  /*3ad0*/  IMAD.MOV.U32 R13, RZ, RZ, c[0x0][0x314] ;  /* 0x0000c500ff0d7624 */ /* 0x000fe400078e00ff */
[----:B------:R-:W-:Y:S01]  /*3ae0*/  IMAD.MOV.U32 R4, RZ, RZ, RZ ;  /* 0x000000ffff047224 */ /* 0x000fe200078e00ff */
        /* <DEDUP_REMOVED lines=9> */
[----:B------:R-:W-:-:S12]  /*3b80*/  HFMA2.MMA R0, -RZ, RZ, 0, 0 ;  /* 0x00000000ff007435 */ /* 0x000fd800000001ff */
[----:B------:R-:W-:Y:S02]  /*3b90*/  @P0 FADD.FTZ R5, -R28, R29 ;  /* 0x0000001d1c050221 */ /* 0x000fe40000010100 */
[----:B------:R-:W-:Y:S02]  /*3ba0*/  @P0 IMAD R6, R17, 0x5, R12 ;  /* 0x0000000511060824 */ /* 0x000fe400078e020c */
[----:B------:R-:W-:-:S06]  /*3bb0*/  @P0 FMUL.FTZ R5, R5, 1.4426950216293334961 ;  /* 0x3fb8aa3b05050820 */ /* 0x000fcc0000410000 */
[----:B------:R-:W0:Y:S02]  /*3bc0*/  @P0 MUFU.EX2 R5, R5 ;  /* 0x0000000500050308 */ /* 0x000e240000000800 */
[----:B0-----:R0:W-:Y:S04]  /*3bd0*/  @P0 STS [R6.X4], R5 ;  /* 0x0000000506000388 */ /* 0x0011e80000004800 */
[----:B------:R-:W-:Y:S01]  /*3be0*/  BAR.SYNC.DEFER_BLOCKING 0x0 ;  /* 0x0000000000007b1d */ /* 0x000fe20000010000 */
[----:B------:R-:W-:-:S13]  /*3bf0*/  ISETP.GE.AND P0, PT, R13, 0x1, PT ;  /* 0x000000010d00780c */ /* 0x000fda0003f06270 */
[----:B------:R-:W-:Y:S05]  /*3c00*/  @!P0 BRA `(.L_x_471) ;  /* 0x0000061000008947 */ /* 0x000fea0003800000 */
[----:B------:R-:W-:Y:S01]  /*3c10*/  ULDC UR5, c[0x0][0x22c] ;  /* 0x00008b0000057ab9 */ /* 0x000fe20000000800 */
[C---:B------:R-:W-:Y:S01]  /*3c20*/  IMAD R23, R12.reuse, 0x80, R16 ;  /* 0x000000800c177824 */ /* 0x040fe200078e0210 */
[----:B------:R-:W-:Y:S01]  /*3c30*/  UIMAD UR5, UR8, UR5, URZ ;  /* 0x00000005080572a4 */ /* 0x000fe2000f8e023f */
[----:B------:R-:W-:Y:S01]  /*3c40*/  ISETP.GT.AND P1, PT, R13, 0x3, PT ;  /* 0x000000030d00780c */ /* 0x000fe20003f24270 */
[C---:B------:R-:W-:Y:S01]  /*3c50*/  IMAD R18, R7.reuse, c[0x0][0x22c], RZ ;  /* 0x00008b0007127a24 */ /* 0x040fe200078e02ff */
[----:B------:R-:W-:Y:S01]  /*3c60*/  PLOP3.LUT P4, PT, PT, PT, PT, 0x80, 0x0 ;  /* 0x000000000000781c */ /* 0x000fe20003f8f070 */
[----:B------:R-:W-:Y:S01]  /*3c70*/  USHF.R.S32.HI UR4, URZ, 0x1f, UR5 ;  /* 0x0000001f3f047899 */ /* 0x000fe20008011405 */
[----:B------:R-:W-:Y:S01]  /*3c80*/  IADD3 R15, R7, -UR8, RZ ;  /* 0x80000008070f7c10 */ /* 0x000fe2000fffe0ff */
[----:B0-----:R-:W-:Y:S01]  /*3c90*/  IMAD.SHL.U32 R6, R12, 0x4, RZ ;  /* 0x000000040c067824 */ /* 0x001fe200078e00ff */
[C---:B------:R-:W-:Y:S01]  /*3ca0*/  IADD3 R0, P0, R23.reuse, UR5, RZ ;  /* 0x0000000517007c10 */ /* 0x040fe2000ff1e0ff */
[----:B------:R-:W-:Y:S01]  /*3cb0*/  IMAD.MOV.U32 R14, RZ, RZ, RZ ;  /* 0x000000ffff0e7224 */ /* 0x000fe200078e00ff */
[----:B------:R-:W-:Y:S01]  /*3cc0*/  CS2R R8, SRZ ;  /* 0x0000000000087805 */ /* 0x000fe2000001ff00 */
[----:B------:R-:W-:Y:S01]  /*3cd0*/  CS2R R10, SRZ ;  /* 0x00000000000a7805 */ /* 0x000fe2000001ff00 */
[----:B------:R-:W-:Y:S01]  /*3ce0*/  LEA.HI.X.SX32 R23, R23, UR4, 0x1, P0 ;  /* 0x0000000417177c11 */ /* 0x000fe200080f0eff */
[----:B------:R-:W-:Y:S01]  /*3cf0*/  IMAD.WIDE R18, R18, 0x4, RZ ;  /* 0x0000000412127825 */ /* 0x000fe200078e02ff */
[----:B------:R-:W-:-:S04]  /*3d00*/  LEA R22, P0, R0, c[0x0][0x1d8], 0x2 ;  /* 0x0000760000167a11 */ /* 0x000fc800078010ff */
[----:B------:R-:W-:Y:S01]  /*3d10*/  LEA.HI.X R23, R0, c[0x0][0x1dc], R23, 0x2, P0 ;  /* 0x0000770000177a11 */ /* 0x000fe200000f1417 */
[----:B------:R-:W-:Y:S01]  /*3d20*/  IMAD.MOV.U32 R0, RZ, RZ, RZ ;  /* 0x000000ffff007224 */ /* 0x000fe200078e00ff */
[----:B------:R-:W-:Y:S05]  /*3d30*/  @!P1 BRA `(.L_x_472) ;  /* 0x0000029000009947 */ /* 0x000fea0003800000 */
[----:B------:R-:W-:Y:S02]  /*3d40*/  PLOP3.LUT P4, PT, PT, PT, PT, 0x8, 0x0 ;  /* 0x000000000000781c */ /* 0x000fe40003f8e170 */
[CC--:B------:R-:W-:Y:S02]  /*3d50*/  ISETP.GE.AND P3, PT, R12.reuse, R15.reuse, PT ;  /* 0x0000000f0c00720c */ /* 0x0c0fe40003f66270 */
[----:B------:R-:W-:Y:S02]  /*3d60*/  ISETP.GE.AND P0, PT, R12, R15, PT ;  /* 0x0000000f0c00720c */ /* 0x000fe40003f06270 */
[----:B------:R-:W-:-:S09]  /*3d70*/  IADD3 R13, R13, -0x3, RZ ;  /* 0xfffffffd0d0d7810 */ /* 0x000fd20007ffe0ff */
.L_x_473:
        /* <DEDUP_REMOVED lines=37> */
.L_x_472:
        /* <DEDUP_REMOVED lines=25> */
.L_x_474:
[----:B------:R-:W-:-:S13]  /*4160*/  ISETP.LT.OR P4, PT, R14, c[0x0][0x314], P4 ;  /* 0x0000c5000e007a0c */ /* 0x000fda0002781670 */
[----:B------:R-:W-:Y:S05]  /*4170*/  @!P4 BRA `(.L_x_471) ;  /* 0x000000a00000c947 */ /* 0x000fea0003800000 */
[----:B------:R-:W-:Y:S01]  /*4180*/  ISETP.GE.AND P0, PT, R12, R15, PT ;  /* 0x0000000f0c00720c */ /* 0x000fe20003f06270 */
[----:B------:R-:W-:-:S12]  /*4190*/  BSSY B0, `(.L_x_475) ;  /* 0x0000003000007945 */ /* 0x000fd80003800000 */
[----:B------:R-:W-:Y:S05]  /*41a0*/  @P0 BRA `(.L_x_476) ;  /* 0x0000001000000947 */ /* 0x000fea0003800000 */
[----:B------:R0:W5:Y:S02]  /*41b0*/  LDG.E.128 R8, [R22.64] ;  /* 0x0000000a16087981 */ /* 0x000164000c1e1d00 */
.L_x_476:
[----:B------:R-:W-:Y:S05]  /*41c0*/  BSYNC B0 ;  /* 0x0000000000007941 */ /* 0x000fea0003800000 */
.L_x_475:
[----:B------:R-:W1:Y:S02]  /*41d0*/  LDS R5, [R6] ;  /* 0x0000000006057984 */ /* 0x000e640000000800 */
[C---:B-1---5:R-:W-:Y:S02]  /*41e0*/  FFMA.FTZ R4, R5.reuse, R8, R4 ;  /* 0x0000000805047223 */ /* 0x062fe40000010004 */
[C---:B------:R-:W-:Y:S02]  /*41f0*/  FFMA.FTZ R3, R5.reuse, R9, R3 ;  /* 0x0000000905037223 */ /* 0x040fe40000010003 */
[C---:B------:R-:W-:Y:S02]  /*4200*/  FFMA.FTZ R2, R5.reuse, R10, R2 ;  /* 0x0000000a05027223 */ /* 0x040fe40000010002 */
[----:B------:R-:W-:Y:S02]  /*4210*/  FFMA.FTZ R0, R5, R11, R0 ;  /* 0x0000000b05007223 */ /* 0x000fe40000010000 */
.L_x_471:
[----:B------:R-:W-:Y:S02]  /*4220*/  IADD3 R12, R12, UR8, RZ ;  /* 0x000000080c0c7c10 */ /* 0x000fe4000fffe0ff */
[----:B------:R-:W-:-:S02]  /*4230*/  F2FP.BF16.PACK_AB R4, R3, R4 ;  /* 0x000000040304723e */ /* 0x000fc400000010ff */
[----:B------:R-:W-:Y:S02]  /*4240*/  ISETP.GE.AND P0, PT, R12, R7, PT ;  /* 0x000000070c00720c */ /* 0x000fe40003f06270 */
[----:B0-----:R-:W-:-:S11]  /*4250*/  F2FP.BF16.PACK_AB R5, R0, R2 ;  /* 0x000000020005723e */ /* 0x001fd600000010ff */
        /* <DEDUP_REMOVED lines=74> */
        .weak           $__internal_9_$__cuda_sm20_div_s64
        .type           $__internal_9_$__cuda_sm20_div_s64,@function
        .size           $__internal_9_$__cuda_sm20_div_s64,(.L_x_8271 - $__internal_9_$__cuda_sm20_div_s64)
$__internal_9_$__cuda_sm20_div_s64:
        /* <DEDUP_REMOVED lines=83> */
[----:B------:R-:W-:Y:S06]  /*4c30*/  RET.REL.NODEC R26 `(_ZN5flash32flash_fwd_splitkv_combine_kernelI23Flash_fwd_kernel_traitsILi128ELi64ELi128ELi4ELb0ELb0EN7cutlass10bfloat16_tE19Flash_kernel_traitsILi128ELi64ELi128ELi4ES3_EELi4ELi5ELb1EEEvNS_16Flash_fwd_paramsE) ;  /* 0xffffb3c01a007950 */ /* 0x000fec0003c3ffff */
.L_x_477:
        /* <DEDUP_REMOVED lines=12> */
.L_x_8271:


//--------------------- .text._ZN5flash32flash_fwd_splitkv_combine_kernelI23Flash_fwd_kernel_traitsILi128ELi64ELi128ELi4ELb0ELb0EN7cutlass10bfloat16_tE19Flash_kernel_traitsILi128ELi64ELi128ELi4ES3_EELi4ELi4ELb1EEEvNS_16Flash_fwd_paramsE --------------------------
	.section	.text._ZN5flash32flash_fwd_splitkv_combine_kernelI23Flash_fwd_kernel_traitsILi128ELi64ELi128ELi4ELb0ELb0EN7cutlass10bfloat16_tE19Flash_kernel_traitsILi128ELi64ELi128ELi4ES3_EELi4ELi4ELb1EEEvNS_16Flash_fwd_paramsE,"ax",@progbits
	.sectioninfo	@"SHI_REGISTERS=52"
	.align	128
        .global         _ZN5flash32flash_fwd_splitkv_combine_kernelI23Flash_fwd_kernel_traitsILi128ELi64ELi128ELi4ELb0ELb0EN7cutlass10bfloat16_tE19Flash_kernel_traitsILi128ELi64ELi128ELi4ES3_EELi4ELi4ELb1EEEvNS_16Flash_fwd_paramsE
        .type           _ZN5flash32flash_fwd_splitkv_combine_kernelI23Flash_fwd_kernel_traitsILi128ELi64ELi128ELi4ELb0ELb0EN7cutlass10bfloat16_tE19Flash_kernel_traitsILi128ELi64ELi128ELi4ES3_EELi4ELi4ELb1EEEvNS_16Flash_fwd_paramsE,@function
        .size           _ZN5flash32flash_fwd_splitkv_combine_kernelI23Flash_fwd_kernel_traitsILi128ELi64ELi128ELi4ELb0ELb0EN7cutlass10bfloat16_tE19Flash_kernel_traitsILi128ELi64ELi128ELi4ES3_EELi4ELi4ELb1EEEvNS_16Flash_fwd_paramsE,(.L_x_8272 - _ZN5flash32flash_fwd_splitkv_combine_kernelI23Flash_fwd_kernel_traitsILi128ELi64ELi128ELi4ELb0ELb0EN7cutlass10bfloat16_tE19Flash_kernel_traitsILi128ELi64ELi128ELi4ES3_EELi4ELi4ELb1EEEvNS_16Flash_fwd_paramsE)
        .other          _ZN5flash32flash_fwd_splitkv_combine_kernelI23Flash_fwd_kernel_traitsILi128ELi64ELi128ELi4ELb0ELb0EN7cutlass10bfloat16_tE19Flash_kernel_traitsILi128ELi64ELi128ELi4ES3_EELi4ELi4ELb1EEEvNS_16Flash_fwd_paramsE,@"STO_CUDA_ENTRY STV_DEFAULT"
_ZN5flash32flash_fwd_splitkv_combine_kernelI23Flash_fwd_kernel_traitsILi128ELi64ELi128ELi4ELb0ELb0EN7cutlass10bfloat16_tE19Flash_kernel_traitsILi128ELi64ELi128ELi4ES3_EELi4ELi4ELb1EEEvNS_16Flash_fwd_paramsE:
.text._ZN5flash32flash_fwd_splitkv_combine_kernelI23Flash_fwd_kernel_traitsILi128ELi64ELi128ELi4ELb0ELb0EN7cutlass10bfloat16_tE19Flash_kernel_traitsILi128ELi64ELi128ELi4ES3_EELi4ELi4ELb1EEEvNS_16Flash_fwd_paramsE:
        /* <DEDUP_REMOVED lines=23> */
[----:B------:R-:W-:Y:S05]  /*0170*/  CALL.REL.NOINC `($__internal_10_$__cuda_sm20_div_s64) ;  /* 0x0000458000007944 */ /* 0x000fea0003c00000 */
[----:B------:R-:W-:Y:S05]  /*0180*/  BRA `(.L_x_479) ;  /* 0x0000013000007947 */ /* 0x000fea0003800000 */
.L_x_478:
        /* <DEDUP_REMOVED lines=19> */
.L_x_479:
        /* <DEDUP_REMOVED lines=12> */
[----:B------:R-:W-:Y:S05]  /*0380*/  CALL.REL.NOINC `($__internal_10_$__cuda_sm20_div_s64) ;  /* 0x0000437000007944 */ /* 0x000fea0003c00000 */
[----:B------:R-:W-:Y:S02]  /*0390*/  MOV R28, R20 ;  /* 0x00000014001c7202 */ /* 0x000fe40000000f00 */
[----:B------:R-:W-:Y:S01]  /*03a0*/  MOV R29, R21 ;  /* 0x00000015001d7202 */ /* 0x000fe20000000f00 */
[----:B------:R-:W-:Y:S05]  /*03b0*/  BRA `(.L_x_482) ;  /* 0x0000013000007947 */ /* 0x000fea0003800000 */
.L_x_481:
        /* <DEDUP_REMOVED lines=19> */
.L_x_482:
[----:B------:R-:W-:Y:S05]  /*04f0*/  BSYNC B0 ;  /* 0x0000000000007941 */ /* 0x000fea0003800000 */
.L_x_480:
        /* <DEDUP_REMOVED lines=43> */
.L_x_484:
        /* <DEDUP_REMOVED lines=19> */
.L_x_485:
[----:B------:R-:W-:Y:S05]  /*08e0*/  BSYNC B0 ;  /* 0x0000000000007941 */ /* 0x000fea0003800000 */
.L_x_483:
        /* <DEDUP_REMOVED lines=74> */
[----:B------:R-:W-:Y:S02]  /*0d90*/  MOV R32, R20 ;  /* 0x0000001400207202 */ /* 0x000fe40000000f00 */
[----:B------:R-:W-:Y:S01]  /*0da0*/  MOV R33, R21 ;  /* 0x0000001500217202 */ /* 0x000fe20000000f00 */
[----:B------:R-:W-:Y:S05]  /*0db0*/  BRA `(.L_x_488) ;  /* 0x0000013000007947 */ /* 0x000fea0003800000 */
.L_x_487:
        /* <DEDUP_REMOVED lines=19> */
.L_x_488:
[----:B------:R-:W-:Y:S05]  /*0ef0*/  BSYNC B0 ;  /* 0x0000000000007941 */ /* 0x000fea0003800000 */
.L_x_486:
        /* <DEDUP_REMOVED lines=42> */
.L_x_490:
        /* <DEDUP_REMOVED lines=19> */
.L_x_491:
[----:B------:R-:W-:Y:S05]  /*12d0*/  BSYNC B0 ;  /* 0x0000000000007941 */ /* 0x000fea0003800000 */
.L_x_489:
        /* <DEDUP_REMOVED lines=131> */
.L_x_493:
[----:B------:R-:W-:Y:S05]  /*1b10*/  BSYNC B0 ;  /* 0x0000000000007941 */ /* 0x000fea0003800000 */
.L_x_492:
        /* <DEDUP_REMOVED lines=95> */
.L_x_498:
        /* <DEDUP_REMOVED lines=22> */
.L_x_499:
[----:B------:R-:W-:Y:S05]  /*2270*/  BSYNC B0 ;  /* 0x0000000000007941 */ /* 0x000fea0003800000 */
.L_x_497:
[----:B------:R-:W-:Y:S01]  /*2280*/  LOP3.LUT R19, R17, R0, RZ, 0xfc, !PT ;  /* 0x0000000011137212 */ /* 0x000fe200078efcff */
[----:B------:R-:W-:Y:S03]  /*2290*/  BSSY B0, `(.L_x_500) ;  /* 0x0000028000007945 */ /* 0x000fe60003800000 */
[----:B------:R-:W-:-:S13]  /*22a0*/  ISETP.NE.U32.AND P0, PT, R19, RZ, PT ;  /* 0x000000ff1300720c */ /* 0x000fda0003f05070 */
[----:B------:R-:W-:Y:S05]  /*22b0*/  @!P0 BRA `(.L_x_501) ;  /* 0x000000f000008947 */ /* 0x000fea0003800000 */
[----:B------:R-:W-:Y:S01]  /*22c0*/  IMAD.MOV.U32 R24, RZ, RZ, R30 ;  /* 0x000000ffff187224 */ /* 0x000fe200078e001e */
[----:B------:R-:W-:Y:S02]  /*22d0*/  MOV R23, R0 ;  /* 0x0000000000177202 */ /* 0x000fe40000000f00 */
[----:B------:R-:W-:Y:S02]  /*22e0*/  MOV R22, 0x2300 ;  /* 0x0000230000167802 */ /* 0x000fe40000000f00 */
[----:B------:R-:W-:Y:S05]  /*22f0*/  CALL.REL.NOINC `($__internal_10_$__cuda_sm20_div_s64) ;  /* 0x0000240000007944 */ /* 0x000fea0003c00000 */
        /* <DEDUP_REMOVED lines=11> */
.L_x_501:
        /* <DEDUP_REMOVED lines=22> */
.L_x_502:
[----:B------:R-:W-:Y:S05]  /*2510*/  BSYNC B0 ;  /* 0x0000000000007941 */ /* 0x000fea0003800000 */
.L_x_500:
        /* <DEDUP_REMOVED lines=11> */
[----:B------:R-:W-:Y:S05]  /*25d0*/  CALL.REL.NOINC `($__internal_10_$__cuda_sm20_div_s64) ;  /* 0x0000212000007944 */ /* 0x000fea0003c00000 */
[----:B------:R-:W-:-:S04]  /*25e0*/  IADD3 R17, P0, RZ, -R20, RZ ;  /* 0x80000014ff117210 */ /* 0x000fc80007f1e0ff */
[----:B------:R-:W-:Y:S01]  /*25f0*/  IADD3.X R18, RZ, ~R21, RZ, P0, !PT ;  /* 0x80000015ff127210 */ /* 0x000fe200007fe4ff */
[----:B------:R-:W-:-:S04]  /*2600*/  IMAD.WIDE.U32 R36, R5, R17, R36 ;  /* 0x0000001105247225 */ /* 0x000fc800078e0024 */
[----:B------:R-:W-:-:S04]  /*2610*/  IMAD R18, R18, R5, RZ ;  /* 0x0000000512127224 */ /* 0x000fc800078e02ff */
[----:B------:R-:W-:-:S05]  /*2620*/  IMAD R4, R4, R17, R18 ;  /* 0x0000001104047224 */ /* 0x000fca00078e0212 */
[----:B------:R-:W-:Y:S01]  /*2630*/  IADD3 R4, R37, R4, RZ ;  /* 0x0000000425047210 */ /* 0x000fe20007ffe0ff */
[----:B------:R-:W-:Y:S05]  /*2640*/  BRA `(.L_x_505) ;  /* 0x0000016000007947 */ /* 0x000fea0003800000 */
.L_x_504:
        /* <DEDUP_REMOVED lines=22> */
.L_x_505:
[----:B------:R-:W-:Y:S05]  /*27b0*/  BSYNC B0 ;  /* 0x0000000000007941 */ /* 0x000fea0003800000 */
.L_x_503:
        /* <DEDUP_REMOVED lines=38> */
[----:B------:R-:W-:Y:S05]  /*2a20*/  CALL.REL.NOINC `($__internal_10_$__cuda_sm20_div_s64) ;  /* 0x00001cd000007944 */ /* 0x000fea0003c00000 */
        /* <DEDUP_REMOVED lines=12> */
.L_x_507:
        /* <DEDUP_REMOVED lines=23> */
.L_x_508:
[----:B------:R-:W-:Y:S05]  /*2c60*/  BSYNC B0 ;  /* 0x0000000000007941 */ /* 0x000fea0003800000 */
.L_x_506:
        /* <DEDUP_REMOVED lines=19> */
.L_x_510:
        /* <DEDUP_REMOVED lines=22> */
.L_x_511:
[----:B------:R-:W-:Y:S05]  /*2f00*/  BSYNC B0 ;  /* 0x0000000000007941 */ /* 0x000fea0003800000 */
.L_x_509:
        /* <DEDUP_REMOVED lines=20> */
.L_x_513:
        /* <DEDUP_REMOVED lines=23> */
.L_x_514:
[----:B------:R-:W-:Y:S05]  /*31c0*/  BSYNC B0 ;  /* 0x0000000000007941 */ /* 0x000fea0003800000 */
.L_x_512:
        /* <DEDUP_REMOVED lines=25> */
[----:B------:R-:W-:Y:S05]  /*3360*/  CALL.REL.NOINC `($__internal_10_$__cuda_sm20_div_s64) ;  /* 0x0000139000007944 */ /* 0x000fea0003c00000 */
        /* <DEDUP_REMOVED lines=12> */
.L_x_516:
        /* <DEDUP_REMOVED lines=23> */
.L_x_517:
[----:B------:R-:W-:Y:S05]  /*35a0*/  BSYNC B0 ;  /* 0x0000000000007941 */ /* 0x000fea0003800000 */
.L_x_515:
        /* <DEDUP_REMOVED lines=29> */
.L_x_519:
        /* <DEDUP_REMOVED lines=23> */
.L_x_520:
[----:B------:R-:W-:Y:S05]  /*38f0*/  BSYNC B0 ;  /* 0x0000000000007941 */ /* 0x000fea0003800000 */
.L_x_518:
        /* <DEDUP_REMOVED lines=20> */
.L_x_496:
[----:B------:R-:W-:-:S04]  /*3a40*/  LEA R2, P0, R36, c[0x0][0x200], 0x2 ;  /* 0x0000800024027a11 */ /* 0x000fc800078010ff */
[----:B------:R-:W-:-:S05]  /*3a50*/  LEA.HI.X R3, R36, c[0x0][0x204], R37, 0x2, P0 ;  /* 0x0000810024037a11 */ /* 0x000fca00000f1425 */
[----:B------:R0:W-:Y:S04]  /*3a60*/  STG.E [R2.64], R28 ;  /* 0x0000001c02007986 */ /* 0x0001e8000c10190a */
.L_x_495:
[----:B------:R-:W-:Y:S05]  /*3a70*/  BSYNC B1 ;  /* 0x0000000000017941 */ /* 0x000fea0003800000 */
.L_x_494:
[----:B------:R-:W1:Y:S01]  /*3a80*/  S2R R16, SR_TID.X ;  /* 0x0000000000107919 */ /* 0x000e620000002100 */
[----:B------:R-:W-:Y:S02]  /*3a90*/  IMAD.MOV.U32 R12, RZ, RZ, c[0x0][0x314] ;  /* 0x0000c500ff0c7624 */ /* 0x000fe400078e00ff */
        /* <DEDUP_REMOVED lines=13> */
[----:B------:R-:W-:Y:S01]  /*3b70*/  IMAD.MOV.U32 R0, RZ, RZ, RZ ;  /* 0x000000ffff007224 */ /* 0x000fe200078e00ff */
[----:B------:R-:W-:Y:S01]  /*3b80*/  SHF.R.S32.HI R15, RZ, 0x5, R15 ;  /* 0x00000005ff0f7819 */ /* 0x000fe2000001140f */
[----:B------:R-:W0:Y:S02]  /*3b90*/  @!P0 MUFU.EX2 R5, R5 ;  /* 0x0000000500058308 */ /* 0x000e240000000800 */
[----:B------:R-:W-:Y:S02]  /*3ba0*/  IMAD.IADD R16, R16, 0x1, -R3 ;  /* 0x0000000110107824 */ /* 0x000fe400078e0a03 */
[----:B------:R-:W-:-:S02]  /*3bb0*/  CS2R R2, SRZ ;  /* 0x0000000000027805 */ /* 0x000fc4000001ff00 */
[----:B------:R-:W-:Y:S01]  /*3bc0*/  IMAD.SHL.U32 R16, R16, 0x4, RZ ;  /* 0x0000000410107824 */ /* 0x000fe200078e00ff */
[----:B0-----:R0:W-:Y:S04]  /*3bd0*/  @!P0 STS [R6.X4], R5 ;  /* 0x0000000506008388 */ /* 0x0011e80000004800 */
[----:B------:R-:W-:Y:S01]  /*3be0*/  BAR.SYNC.DEFER_BLOCKING 0x0 ;  /* 0x0000000000007b1d */ /* 0x000fe20000010000 */
[----:B------:R-:W-:-:S13]  /*3bf0*/  ISETP.GE.AND P0, PT, R12, 0x1, PT ;  /* 0x000000010c00780c */ /* 0x000fda0003f06270 */
        /* <DEDUP_REMOVED lines=24> */
.L_x_523:
[----:B------:R0:W2:Y:S01]  /*3d80*/  @!P3 LDG.E.128 R8, [R22.64] ;  /* 0x0000000a1608b981 */ /* 0x0000a2000c1e1d00 */
[----:B------:R-:W-:Y:S02]  /*3d90*/  PLOP3.LUT P3, PT, P0, PT, PT, 0x80, 0x0 ;  /* 0x000000000000781c */ /* 0x000fe4000076f070 */
[C---:B------:R-:W-:Y:S01]  /*3da0*/  IADD3 R24, P1, R18.reuse, R22, RZ ;  /* 0x0000001612187210 */ /* 0x040fe20007f3e0ff */
[----:B------:R-:W2:Y:S01]  /*3db0*/  LDS R5, [R6] ;  /* 0x0000000006057984 */ /* 0x000ea20000000800 */
[----:B------:R-:W-:Y:S02]  /*3dc0*/  IADD3 R13, R13, 0x4, RZ ;  /* 0x000000040d0d7810 */ /* 0x000fe40007ffe0ff */
[----:B------:R-:W-:Y:S02]  /*3dd0*/  IADD3.X R25, R19, R23, RZ, P1, !PT ;  /* 0x0000001713197210 */ /* 0x000fe40000ffe4ff */
        /* <DEDUP_REMOVED lines=31> */
.L_x_522:
[----:B------:R-:W-:-:S04]  /*3fd0*/  IADD3 R5, -R13, c[0x0][0x314], RZ ;  /* 0x0000c5000d057a10 */ /* 0x000fc80007ffe1ff */
[----:B------:R-:W-:-:S13]  /*3fe0*/  ISETP.GT.AND P0, PT, R5, 0x1, PT ;  /* 0x000000010500780c */ /* 0x000fda0003f04270 */
[----:B------:R-:W-:Y:S05]  /*3ff0*/  @!P0 BRA `(.L_x_524) ;  /* 0x0000016000008947 */ /* 0x000fea0003800000 */
[----:B------:R-:W-:Y:S01]  /*4000*/  ISETP.GE.AND P0, PT, R15, R14, PT ;  /* 0x0000000e0f00720c */ /* 0x000fe20003f06270 */
[----:B------:R-:W0:Y:S01]  /*4010*/  LDS R25, [R6] ;  /* 0x0000000006197984 */ /* 0x000e220000000800 */
[----:B------:R-:W-:-:S03]  /*4020*/  IADD3 R26, P1, R18, R22, RZ ;  /* 0x00000016121a7210 */ /* 0x000fc60007f3e0ff */
[----:B------:R1:W2:Y:S08]  /*4030*/  LDS R20, [R6+0x14] ;  /* 0x0000140006147984 */ /* 0x0002b00000000800 */
[----:B------:R-:W0:Y:S01]  /*4040*/  @!P0 LDG.E.128 R8, [R22.64] ;  /* 0x0000000a16088981 */ /* 0x000e22000c1e1d00 */
[----:B------:R-:W-:Y:S02]  /*4050*/  IADD3.X R27, R19, R23, RZ, P1, !PT ;  /* 0x00000017131b7210 */ /* 0x000fe40000ffe4ff */
[----:B------:R-:W-:Y:S01]  /*4060*/  IADD3 R13, R13, 0x1, RZ ;  /* 0x000000010d0d7810 */ /* 0x000fe20007ffe0ff */
[----:B0-----:R-:W-:-:S02]  /*4070*/  FFMA.FTZ R21, R8, R25, R4 ;  /* 0x0000001908157223 */ /* 0x001fc40000010004 */
[-C--:B------:R-:W-:Y:S02]  /*4080*/  FFMA.FTZ R12, R9, R25.reuse, R3 ;  /* 0x00000019090c7223 */ /* 0x080fe40000010003 */
[-C--:B------:R-:W-:Y:S02]  /*4090*/  FFMA.FTZ R5, R10, R25.reuse, R2 ;  /* 0x000000190a057223 */ /* 0x080fe40000010002 */
[----:B------:R-:W-:Y:S02]  /*40a0*/  FFMA.FTZ R0, R11, R25, R0 ;  /* 0x000000190b007223 */ /* 0x000fe40000010000 */
[----:B------:R-:W2:Y:S01]  /*40b0*/  @!P0 LDG.E.128 R8, [R26.64] ;  /* 0x0000000a1a088981 */ /* 0x000ea2000c1e1d00 */
[----:B------:R-:W-:Y:S02]  /*40c0*/  IADD3 R22, P0, R18, R26, RZ ;  /* 0x0000001a12167210 */ /* 0x000fe40007f1e0ff */
[----:B------:R-:W-:Y:S02]  /*40d0*/  IADD3 R18, R6, 0x14, RZ ;  /* 0x0000001406127810 */ /* 0x000fe40007ffe0ff */
[----:B------:R-:W-:-:S02]  /*40e0*/  IADD3.X R23, R19, R27, RZ, P0, !PT ;  /* 0x0000001b13177210 */ /* 0x000fc400007fe4ff */
[----:B------:R-:W-:Y:S02]  /*40f0*/  PLOP3.LUT P4, PT, PT, PT, PT, 0x8, 0x0 ;  /* 0x000000000000781c */ /* 0x000fe40003f8e170 */
[----:B------:R-:W-:Y:S02]  /*4100*/  IADD3 R13, R13, 0x1, RZ ;  /* 0x000000010d0d7810 */ /* 0x000fe40007ffe0ff */
[----:B-1----:R-:W-:Y:S01]  /*4110*/  IADD3 R6, R18, 0x14, RZ ;  /* 0x0000001412067810 */ /* 0x002fe20007ffe0ff */
[-C--:B--2---:R-:W-:Y:S02]  /*4120*/  FFMA.FTZ R4, R8, R20.reuse, R21 ;  /* 0x0000001408047223 */ /* 0x084fe40000010015 */
[-C--:B------:R-:W-:Y:S02]  /*4130*/  FFMA.FTZ R3, R9, R20.reuse, R12 ;  /* 0x0000001409037223 */ /* 0x080fe4000001000c */
[-C--:B------:R-:W-:Y:S02]  /*4140*/  FFMA.FTZ R2, R10, R20.reuse, R5 ;  /* 0x000000140a027223 */ /* 0x080fe40000010005 */
[----:B------:R-:W-:-:S02]  /*4150*/  FFMA.FTZ R0, R11, R20, R0 ;  /* 0x000000140b007223 */ /* 0x000fc40000010000 */
.L_x_524:
[----:B------:R-:W-:-:S13]  /*4160*/  ISETP.LT.OR P4, PT, R13, c[0x0][0x314], P4 ;  /* 0x0000c5000d007a0c */ /* 0x000fda0002781670 */
[----:B------:R-:W-:Y:S05]  /*4170*/  @!P4 BRA `(.L_x_521) ;  /* 0x000000a00000c947 */ /* 0x000fea0003800000 */
[----:B------:R-:W-:Y:S01]  /*4180*/  ISETP.GE.AND P0, PT, R15, R14, PT ;  /* 0x0000000e0f00720c */ /* 0x000fe20003f06270 */
[----:B------:R-:W-:-:S12]  /*4190*/  BSSY B0, `(.L_x_525) ;  /* 0x0000003000007945 */ /* 0x000fd80003800000 */
[----:B------:R-:W-:Y:S05]  /*41a0*/  @P0 BRA `(.L_x_526) ;  /* 0x0000001000000947 */ /* 0x000fea0003800000 */
[----:B------:R0:W5:Y:S02]  /*41b0*/  LDG.E.128 R8, [R22.64] ;  /* 0x0000000a16087981 */ /* 0x000164000c1e1d00 */
.L_x_526:
[----:B------:R-:W-:Y:S05]  /*41c0*/  BSYNC B0 ;  /* 0x0000000000007941 */ /* 0x000fea0003800000 */
.L_x_525:
[----:B------:R-:W1:Y:S02]  /*41d0*/  LDS R5, [R6] ;  /* 0x0000000006057984 */ /* 0x000e640000000800 */
[C---:B-1---5:R-:W-:Y:S02]  /*41e0*/  FFMA.FTZ R4, R5.reuse, R8, R4 ;  /* 0x0000000805047223 */ /* 0x062fe40000010004 */
[C---:B------:R-:W-:Y:S02]  /*41f0*/  FFMA.FTZ R3, R5.reuse, R9, R3 ;  /* 0x0000000905037223 */ /* 0x040fe40000010003 */
[C---:B------:R-:W-:Y:S02]  /*4200*/  FFMA.FTZ R2, R5.reuse, R10, R2 ;  /* 0x0000000a05027223 */ /* 0x040fe40000010002 */
[----:B------:R-:W-:Y:S02]  /*4210*/  FFMA.FTZ R0, R5, R11, R0 ;  /* 0x0000000b05007223 */ /* 0x000fe40000010000 */
.L_x_521:
[----:B0-----:R-:W-:Y:S02]  /*4220*/  IADD3 R6, R15, UR8, RZ ;  /* 0x000000080f067c10 */ /* 0x001fe4000fffe0ff */
[----:B------:R-:W-:-:S02]  /*4230*/  F2FP.BF16.PACK_AB R4, R3, R4 ;  /* 0x000000040304723e */ /* 0x000fc400000010ff */
[----:B------:R-:W-:Y:S02]  /*4240*/  ISETP.GE.AND P0, PT, R6, R7, PT ;  /* 0x000000070600720c */ /* 0x000fe40003f06270 */
[----:B------:R-:W-:-:S11]  /*4250*/  F2FP.BF16.PACK_AB R5, R0, R2 ;  /* 0x000000020005723e */ /* 0x000fd600000010ff */
        /* <DEDUP_REMOVED lines=74> */
        .weak           $__internal_10_$__cuda_sm20_div_s64
        .type           $__internal_10_$__cuda_sm20_div_s64,@function
        .size           $__internal_10_$__cuda_sm20_div_s64,(.L_x_8272 - $__internal_10_$__cuda_sm20_div_s64)
$__internal_10_$__cuda_sm20_div_s64:
        /* <DEDUP_REMOVED lines=83> */
[----:B------:R-:W-:Y:S06]  /*4c30*/  RET.REL.NODEC R26 `(_ZN5flash32flash_fwd_splitkv_combine_kernelI23Flash_fwd_kernel_traitsILi128ELi64ELi128ELi4ELb0ELb0EN7cutlass10bfloat16_tE19Flash_kernel_traitsILi128ELi64ELi128ELi4ES3_EELi4ELi4ELb1EEEvNS_16Flash_fwd_paramsE) ;  /* 0xffffb3c01a007950 */ /* 0x000fec0003c3ffff */
.L_x_527:
        /* <DEDUP_REMOVED lines=12> */
.L_x_8272:


//--------------------- .text._ZN5flash32flash_fwd_splitkv_combine_kernelI23Flash_fwd_kernel_traitsILi128ELi64ELi128ELi4ELb0ELb0EN7cutlass10bfloat16_tE19Flash_kernel_traitsILi128ELi64ELi128ELi4ES3_EELi4ELi3ELb1EEEvNS_16Flash_fwd_paramsE --------------------------
	.section	.text._ZN5flash32flash_fwd_splitkv_combine_kernelI23Flash_fwd_kernel_traitsILi128ELi64ELi128ELi4ELb0ELb0EN7cutlass10bfloat16_tE19Flash_kernel_traitsILi128ELi64ELi128ELi4ES3_EELi4ELi3ELb1EEEvNS_16Flash_fwd_paramsE,"ax",@progbits
	.sectioninfo	@"SHI_REGISTERS=52"
	.align	128
        .global         _ZN5flash32flash_fwd_splitkv_combine_kernelI23Flash_fwd_kernel_traitsILi128ELi64ELi128ELi4ELb0ELb0EN7cutlass10bfloat16_tE19Flash_kernel_traitsILi128ELi64ELi128ELi4ES3_EELi4ELi3ELb1EEEvNS_16Flash_fwd_paramsE
        .type           _ZN5flash32flash_fwd_splitkv_combine_kernelI23Flash_fwd_kernel_traitsILi128ELi64ELi128ELi4ELb0ELb0EN7cutlass10bfloat16_tE19Flash_kernel_traitsILi128ELi64ELi128ELi4ES3_EELi4ELi3ELb1EEEvNS_16Flash_fwd_paramsE,@function
        .size           _ZN5flash32flash_fwd_splitkv_combine_kernelI23Flash_fwd_kernel_traitsILi128ELi64ELi128ELi4ELb0ELb0EN7cutlass10bfloat16_tE19Flash_kernel_traitsILi128ELi64ELi128ELi4ES3_EELi4ELi3ELb1EEEvNS_16Flash_fwd_paramsE,(.L_x_8273 - _ZN5flash32flash_fwd_splitkv_combine_kernelI23Flash_fwd_kernel_traitsILi128ELi64ELi128ELi4ELb0ELb0EN7cutlass10bfloat16_tE19Flash_kernel_traitsILi128ELi64ELi128ELi4ES3_EELi4ELi3ELb1EEEvNS_16Flash_fwd_paramsE)
        .other          _ZN5flash32flash_fwd_splitkv_combine_kernelI23Flash_fwd_kernel_traitsILi128ELi64ELi128ELi4ELb0ELb0EN7cutlass10bfloat16_tE19Flash_kernel_traitsILi128ELi64ELi128ELi4ES3_EELi4ELi3ELb1EEEvNS_16Flash_fwd_paramsE,@"STO_CUDA_ENTRY STV_DEFAULT"
_ZN5flash32flash_fwd_splitkv_combine_kernelI23Flash_fwd_kernel_traitsILi128ELi64ELi128ELi4ELb0ELb0EN7cutlass10bfloat16_tE19Flash_kernel_traitsILi128ELi64ELi128ELi4ES3_EELi4ELi3ELb1EEEvNS_16Flash_fwd_paramsE:
.text._ZN5flash32flash_fwd_splitkv_combine_kernelI23Flash_fwd_kernel_traitsILi128ELi64ELi128ELi4ELb0ELb0EN7cutlass10bfloat16_tE19Flash_kernel_traitsILi128ELi64ELi128ELi4ES3_EELi4ELi3ELb1EEEvNS_16Flash_fwd_paramsE:
        /* <DEDUP_REMOVED lines=23> */
[----:B------:R-:W-:Y:S05]  /*0170*/  CALL.REL.NOINC `($__internal_11_$__cuda_sm20_div_s64) ;  /* 0x0000454000007944 */ /* 0x000fea0003c00000 */
[----:B------:R-:W-:Y:S05]  /*0180*/  BRA `(.L_x_529) ;  /* 0x0000013000007947 */ /* 0x000fea0003800000 */
.L_x_528:
        /* <DEDUP_REMOVED lines=19> */
.L_x_529:
        /* <DEDUP_REMOVED lines=12> */
[----:B------:R-:W-:Y:S05]  /*0380*/  CALL.REL.NOINC `($__internal_11_$__cuda_sm20_div_s64) ;  /* 0x0000433000007944 */ /* 0x000fea0003c00000 */
[----:B------:R-:W-:Y:S02]  /*0390*/  MOV R28, R20 ;  /* 0x00000014001c7202 */ /* 0x000fe40000000f00 */
[----:B------:R-:W-:Y:S01]  /*03a0*/  MOV R29, R21 ;  /* 0x00000015001d7202 */ /* 0x000fe20000000f00 */
[----:B------:R-:W-:Y:S05]  /*03b0*/  BRA `(.L_x_532) ;  /* 0x0000013000007947 */ /* 0x000fea0003800000 */
.L_x_531:
        /* <DEDUP_REMOVED lines=19> */
.L_x_532:
[----:B------:R-:W-:Y:S05]  /*04f0*/  BSYNC B0 ;  /* 0x0000000000007941 */ /* 0x000fea0003800000 */
.L_x_530:
        /* <DEDUP_REMOVED lines=43> */
.L_x_534:
        /* <DEDUP_REMOVED lines=19> */
.L_x_535:
[----:B------:R-:W-:Y:S05]  /*08e0*/  BSYNC B0 ;  /* 0x0000000000007941 */ /* 0x000fea0003800000 */
.L_x_533:
        /* <DEDUP_REMOVED lines=74> */
[----:B------:R-:W-:Y:S02]  /*0d90*/  MOV R32, R20 ;  /* 0x0000001400207202 */ /* 0x000fe40000000f00 */
[----:B------:R-:W-:Y:S01]  /*0da0*/  MOV R33, R21 ;  /* 0x0000001500217202 */ /* 0x000fe20000000f00 */
[----:B------:R-:W-:Y:S05]  /*0db0*/  BRA `(.L_x_538) ;  /* 0x0000013000007947 */ /* 0x000fea0003800000 */
.L_x_537:
        /* <DEDUP_REMOVED lines=19> */
.L_x_538:
[----:B------:R-:W-:Y:S05]  /*0ef0*/  BSYNC B0 ;  /* 0x0000000000007941 */ /* 0x000fea0003800000 */
.L_x_536:
        /* <DEDUP_REMOVED lines=42> */
.L_x_540:
        /* <DEDUP_REMOVED lines=19> */
.L_x_541:
[----:B------:R-:W-:Y:S05]  /*12d0*/  BSYNC B0 ;  /* 0x0000000000007941 */ /* 0x000fea0003800000 */
.L_x_539:
        /* <DEDUP_REMOVED lines=131> */
.L_x_543:
[----:B------:R-:W-:Y:S05]  /*1b10*/  BSYNC B0 ;  /* 0x0000000000007941 */ /* 0x000fea0003800000 */
.L_x_542:
        /* <DEDUP_REMOVED lines=91> */
.L_x_548:
        /* <DEDUP_REMOVED lines=22> */
.L_x_549:
[----:B------:R-:W-:Y:S05]  /*2230*/  BSYNC B0 ;  /* 0x0000000000007941 */ /* 0x000fea0003800000 */
.L_x_547:
[----:B------:R-:W-:Y:S01]  /*2240*/  LOP3.LUT R19, R17, R0, RZ, 0xfc, !PT ;  /* 0x0000000011137212 */ /* 0x000fe200078efcff */
[----:B------:R-:W-:Y:S03]  /*2250*/  BSSY B0, `(.L_x_550) ;  /* 0x0000028000007945 */ /* 0x000fe60003800000 */
[----:B------:R-:W-:-:S13]  /*2260*/  ISETP.NE.U32.AND P0, PT, R19, RZ, PT ;  /* 0x000000ff1300720c */ /* 0x000fda0003f05070 */
[----:B------:R-:W-:Y:S05]  /*2270*/  @!P0 BRA `(.L_x_551) ;  /* 0x000000f000008947 */ /* 0x000fea0003800000 */
[----:B------:R-:W-:Y:S01]  /*2280*/  IMAD.MOV.U32 R24, RZ, RZ, R30 ;  /* 0x000000ffff187224 */ /* 0x000fe200078e001e */
[----:B------:R-:W-:Y:S02]  /*2290*/  MOV R23, R0 ;  /* 0x0000000000177202 */ /* 0x000fe40000000f00 */
[----:B------:R-:W-:Y:S02]  /*22a0*/  MOV R22, 0x22c0 ;  /* 0x000022c000167802 */ /* 0x000fe40000000f00 */
[----:B------:R-:W-:Y:S05]  /*22b0*/  CALL.REL.NOINC `($__internal_11_$__cuda_sm20_div_s64) ;  /* 0x0000240000007944 */ /* 0x000fea0003c00000 */
        /* <DEDUP_REMOVED lines=11> */
.L_x_551:
        /* <DEDUP_REMOVED lines=22> */
.L_x_552:
[----:B------:R-:W-:Y:S05]  /*24d0*/  BSYNC B0 ;  /* 0x0000000000007941 */ /* 0x000fea0003800000 */
.L_x_550:
        /* <DEDUP_REMOVED lines=11> */
[----:B------:R-:W-:Y:S05]  /*2590*/  CALL.REL.NOINC `($__internal_11_$__cuda_sm20_div_s64) ;  /* 0x0000212000007944 */ /* 0x000fea0003c00000 */
[----:B------:R-:W-:-:S04]  /*25a0*/  IADD3 R17, P0, RZ, -R20, RZ ;  /* 0x80000014ff117210 */ /* 0x000fc80007f1e0ff */
[----:B------:R-:W-:Y:S01]  /*25b0*/  IADD3.X R18, RZ, ~R21, RZ, P0, !PT ;  /* 0x80000015ff127210 */ /* 0x000fe200007fe4ff */
[----:B------:R-:W-:-:S04]  /*25c0*/  IMAD.WIDE.U32 R36, R5, R17, R36 ;  /* 0x0000001105247225 */ /* 0x000fc800078e0024 */
[----:B------:R-:W-:-:S04]  /*25d0*/  IMAD R18, R18, R5, RZ ;  /* 0x0000000512127224 */ /* 0x000fc800078e02ff */
[----:B------:R-:W-:-:S05]  /*25e0*/  IMAD R4, R4, R17, R18 ;  /* 0x0000001104047224 */ /* 0x000fca00078e0212 */
[----:B------:R-:W-:Y:S01]  /*25f0*/  IADD3 R4, R37, R4, RZ ;  /* 0x0000000425047210 */ /* 0x000fe20007ffe0ff */
[----:B------:R-:W-:Y:S05]  /*2600*/  BRA `(.L_x_555) ;  /* 0x0000016000007947 */ /* 0x000fea0003800000 */
.L_x_554:
        /* <DEDUP_REMOVED lines=22> */
.L_x_555:
[----:B------:R-:W-:Y:S05]  /*2770*/  BSYNC B0 ;  /* 0x0000000000007941 */ /* 0x000fea0003800000 */
.L_x_553:
        /* <DEDUP_REMOVED lines=38> */
[----:B------:R-:W-:Y:S05]  /*29e0*/  CALL.REL.NOINC `($__internal_11_$__cuda_sm20_div_s64) ;  /* 0x00001cd000007944 */ /* 0x000fea0003c00000 */
        /* <DEDUP_REMOVED lines=12> */
.L_x_557:
        /* <DEDUP_REMOVED lines=23> */
.L_x_558:
[----:B------:R-:W-:Y:S05]  /*2c20*/  BSYNC B0 ;  /* 0x0000000000007941 */ /* 0x000fea0003800000 */
.L_x_556:
        /* <DEDUP_REMOVED lines=19> */
.L_x_560:
        /* <DEDUP_REMOVED lines=22> */
.L_x_561:
[----:B------:R-:W-:Y:S05]  /*2ec0*/  BSYNC B0 ;  /* 0x0000000000007941 */ /* 0x000fea0003800000 */
.L_x_559:
        /* <DEDUP_REMOVED lines=20> */
.L_x_563:
        /* <DEDUP_REMOVED lines=23> */
.L_x_564:
[----:B------:R-:W-:Y:S05]  /*3180*/  BSYNC B0 ;  /* 0x0000000000007941 */ /* 0x000fea0003800000 */
.L_x_562:
        /* <DEDUP_REMOVED lines=25> */
[----:B------:R-:W-:Y:S05]  /*3320*/  CALL.REL.NOINC `($__internal_11_$__cuda_sm20_div_s64) ;  /* 0x0000139000007944 */ /* 0x000fea0003c00000 */
        /* <DEDUP_REMOVED lines=12> */
.L_x_566:
        /* <DEDUP_REMOVED lines=23> */
.L_x_567:
[----:B------:R-:W-:Y:S05]  /*3560*/  BSYNC B0 ;  /* 0x0000000000007941 */ /* 0x000fea0003800000 */
.L_x_565:
        /* <DEDUP_REMOVED lines=29> */
.L_x_569:
        /* <DEDUP_REMOVED lines=23> */
.L_x_570:
[----:B------:R-:W-:Y:S05]  /*38b0*/  BSYNC B0 ;  /* 0x0000000000007941 */ /* 0x000fea0003800000 */
.L_x_568:
        /* <DEDUP_REMOVED lines=20> */
.L_x_546:
[----:B------:R-:W-:-:S04]  /*3a00*/  LEA R2, P0, R36, c[0x0][0x200], 0x2 ;  /* 0x0000800024027a11 */ /* 0x000fc800078010ff */
[----:B------:R-:W-:-:S05]  /*3a10*/  LEA.HI.X R3, R36, c[0x0][0x204], R37, 0x2, P0 ;  /* 0x0000810024037a11 */ /* 0x000fca00000f1425 */
[----:B------:R0:W-:Y:S04]  /*3a20*/  STG.E [R2.64], R28 ;  /* 0x0000001c02007986 */ /* 0x0001e8000c10190a */
.L_x_545:
[----:B------:R-:W-:Y:S05]  /*3a30*/  BSYNC B1 ;  /* 0x0000000000017941 */ /* 0x000fea0003800000 */
.L_x_544:
        /* <DEDUP_REMOVED lines=48> */
.L_x_573:
        /* <DEDUP_REMOVED lines=37> */
.L_x_572:
        /* <DEDUP_REMOVED lines=25> */
.L_x_574:
[----:B------:R-:W-:-:S13]  /*4120*/  ISETP.LT.OR P4, PT, R13, c[0x0][0x314], P4 ;  /* 0x0000c5000d007a0c */ /* 0x000fda0002781670 */
[----:B------:R-:W-:Y:S05]  /*4130*/  @!P4 BRA `(.L_x_571) ;  /* 0x000000a00000c947 */ /* 0x000fea0003800000 */
[----:B------:R-:W-:Y:S01]  /*4140*/  ISETP.GE.AND P0, PT, R15, R14, PT ;  /* 0x0000000e0f00720c */ /* 0x000fe20003f06270 */
[----:B------:R-:W-:-:S12]  /*4150*/  BSSY B0, `(.L_x_575) ;  /* 0x0000003000007945 */ /* 0x000fd80003800000 */
[----:B------:R-:W-:Y:S05]  /*4160*/  @P0 BRA `(.L_x_576) ;  /* 0x0000001000000947 */ /* 0x000fea0003800000 */
[----:B------:R0:W5:Y:S02]  /*4170*/  LDG.E.128 R8, [R22.64] ;  /* 0x0000000a16087981 */ /* 0x000164000c1e1d00 */
.L_x_576:
[----:B------:R-:W-:Y:S05]  /*4180*/  BSYNC B0 ;  /* 0x0000000000007941 */ /* 0x000fea0003800000 */
.L_x_575:
[----:B------:R-:W1:Y:S02]  /*4190*/  LDS R5, [R6] ;  /* 0x0000000006057984 */ /* 0x000e640000000800 */
[C---:B-1---5:R-:W-:Y:S02]  /*41a0*/  FFMA.FTZ R4, R5.reuse, R8, R4 ;  /* 0x0000000805047223 */ /* 0x062fe40000010004 */
[C---:B------:R-:W-:Y:S02]  /*41b0*/  FFMA.FTZ R3, R5.reuse, R9, R3 ;  /* 0x0000000905037223 */ /* 0x040fe40000010003 */
[C---:B------:R-:W-:Y:S02]  /*41c0*/  FFMA.FTZ R2, R5.reuse, R10, R2 ;  /* 0x0000000a05027223 */ /* 0x040fe40000010002 */
[----:B------:R-:W-:Y:S02]  /*41d0*/  FFMA.FTZ R0, R5, R11, R0 ;  /* 0x0000000b05007223 */ /* 0x000fe40000010000 */
.L_x_571:
        /* <DEDUP_REMOVED lines=78> */
        .weak           $__internal_11_$__cuda_sm20_div_s64
        .type           $__internal_11_$__cuda_sm20_div_s64,@function
        .size           $__internal_11_$__cuda_sm20_div_s64,(.L_x_8273 - $__internal_11_$__cuda_sm20_div_s64)
$__internal_11_$__cuda_sm20_div_s64:
        /* <DEDUP_REMOVED lines=83> */
[----:B------:R-:W-:Y:S06]  /*4bf0*/  RET.REL.NODEC R26 `(_ZN5flash32flash_fwd_splitkv_combine_kernelI23Flash_fwd_kernel_traitsILi128ELi64ELi128ELi4ELb0ELb0EN7cutlass10bfloat16_tE19Flash_kernel_traitsILi128ELi64ELi128ELi4ES3_EELi4ELi3ELb1EEEvNS_16Flash_fwd_paramsE) ;  /* 0xffffb4001a007950 */ /* 0x000fec0003c3ffff */
.L_x_577:
        /* <DEDUP_REMOVED lines=16> */
.L_x_8273:


//--------------------- .text._ZN5flash32flash_fwd_splitkv_combine_kernelI23Flash_fwd_kernel_traitsILi128ELi64ELi128ELi4ELb0ELb0EN7cutlass10bfloat16_tE19Flash_kernel_traitsILi128ELi64ELi128ELi4ES3_EELi4ELi2ELb1EEEvNS_16Flash_fwd_paramsE --------------------------
	.section	.text._ZN5flash32flash_fwd_splitkv_combine_kernelI23Flash_fwd_kernel_traitsILi128ELi64ELi128ELi4ELb0ELb0EN7cutlass10bfloat16_tE19Flash_kernel_traitsILi128ELi64ELi128ELi4ES3_EELi4ELi2ELb1EEEvNS_16Flash_fwd_paramsE,"ax",@progbits
	.sectioninfo	@"SHI_REGISTERS=56"
	.align	128
        .global         _ZN5flash32flash_fwd_splitkv_combine_kernelI23Flash_fwd_kernel_traitsILi128ELi64ELi128ELi4ELb0ELb0EN7cutlass10bfloat16_tE19Flash_kernel_traitsILi128ELi64ELi128ELi4ES3_EELi4ELi2ELb1EEEvNS_16Flash_fwd_paramsE
        .type           _ZN5flash32flash_fwd_splitkv_combine_kernelI23Flash_fwd_kernel_traitsILi128ELi64ELi128ELi4ELb0ELb0EN7cutlass10bfloat16_tE19Flash_kernel_traitsILi128ELi64ELi128ELi4ES3_EELi4ELi2ELb1EEEvNS_16Flash_fwd_paramsE,@function
        .size           _ZN5flash32flash_fwd_splitkv_combine_kernelI23Flash_fwd_kernel_traitsILi128ELi64ELi128ELi4ELb0ELb0EN7cutlass10bfloat16_tE19Flash_kernel_traitsILi128ELi64ELi128ELi4ES3_EELi4ELi2ELb1EEEvNS_16Flash_fwd_paramsE,(.L_x_8274 - _ZN5flash32flash_fwd_splitkv_combine_kernelI23Flash_fwd_kernel_traitsILi128ELi64ELi128ELi4ELb0ELb0EN7cutlass10bfloat16_tE19Flash_kernel_traitsILi128ELi64ELi128ELi4ES3_EELi4ELi2ELb1EEEvNS_16Flash_fwd_paramsE)
        .other          _ZN5flash32flash_fwd_splitkv_combine_kernelI23Flash_fwd_kernel_traitsILi128ELi64ELi128ELi4ELb0ELb0EN7cutlass10bfloat16_tE19Flash_kernel_traitsILi128ELi64ELi128ELi4ES3_EELi4ELi2ELb1EEEvNS_16Flash_fwd_paramsE,@"STO_CUDA_ENTRY STV_DEFAULT"
_ZN5flash32flash_fwd_splitkv_combine_kernelI23Flash_fwd_kernel_traitsILi128ELi64ELi128ELi4ELb0ELb0EN7cutlass10bfloat16_tE19Flash_kernel_traitsILi128ELi64ELi128ELi4ES3_EELi4ELi2ELb1EEEvNS_16Flash_fwd_paramsE:
.text._ZN5flash32flash_fwd_splitkv_combine_kernelI23Flash_fwd_kernel_traitsILi128ELi64ELi128ELi4ELb0ELb0EN7cutlass10bfloat16_tE19Flash_kernel_traitsILi128ELi64ELi128ELi4ES3_EELi4ELi2ELb1EEEvNS_16Flash_fwd_paramsE:
        /* <DEDUP_REMOVED lines=23> */
[----:B------:R-:W-:Y:S05]  /*0170*/  CALL.REL.NOINC `($__internal_12_$__cuda_sm20_div_s64) ;  /* 0x0000445000007944 */ /* 0x000fea0003c00000 */
[----:B------:R-:W-:Y:S01]  /*0180*/  MOV R20, R0 ;  /* 0x0000000000147202 */ /* 0x000fe20000000f00 */
[----:B------:R-:W-:Y:S05]  /*0190*/  BRA `(.L_x_579) ;  /* 0x0000013000007947 */ /* 0x000fea0003800000 */
.L_x_578:
        /* <DEDUP_REMOVED lines=19> */
.L_x_579:
        /* <DEDUP_REMOVED lines=11> */
[----:B------:R-:W-:Y:S05]  /*0380*/  CALL.REL.NOINC `($__internal_12_$__cuda_sm20_div_s64) ;  /* 0x0000424000007944 */ /* 0x000fea0003c00000 */
[----:B------:R-:W-:Y:S02]  /*0390*/  MOV R10, R0 ;  /* 0x00000000000a7202 */ /* 0x000fe40000000f00 */
[----:B------:R-:W-:Y:S01]  /*03a0*/  MOV R11, R21 ;  /* 0x00000015000b7202 */ /* 0x000fe20000000f00 */
[----:B------:R-:W-:Y:S05]  /*03b0*/  BRA `(.L_x_582) ;  /* 0x0000013000007947 */ /* 0x000fea0003800000 */
.L_x_581:
        /* <DEDUP_REMOVED lines=19> */
.L_x_582:
[----:B------:R-:W-:Y:S05]  /*04f0*/  BSYNC B0 ;  /* 0x0000000000007941 */ /* 0x000fea0003800000 */
.L_x_580:
        /* <DEDUP_REMOVED lines=43> */
.L_x_584:
        /* <DEDUP_REMOVED lines=19> */
.L_x_585:
[----:B------:R-:W-:Y:S05]  /*08e0*/  BSYNC B0 ;  /* 0x0000000000007941 */ /* 0x000fea0003800000 */
.L_x_583:
        /* <DEDUP_REMOVED lines=73> */
[----:B------:R-:W-:Y:S02]  /*0d80*/  MOV R38, R0 ;  /* 0x0000000000267202 */ /* 0x000fe40000000f00 */
[----:B------:R-:W-:Y:S01]  /*0d90*/  MOV R39, R21 ;  /* 0x0000001500277202 */ /* 0x000fe20000000f00 */
[----:B------:R-:W-:Y:S05]  /*0da0*/  BRA `(.L_x_588) ;  /* 0x0000013000007947 */ /* 0x000fea0003800000 */
.L_x_587:
        /* <DEDUP_REMOVED lines=19> */
.L_x_588:
[----:B------:R-:W-:Y:S05]  /*0ee0*/  BSYNC B0 ;  /* 0x0000000000007941 */ /* 0x000fea0003800000 */
.L_x_586:
        /* <DEDUP_REMOVED lines=43> */
.L_x_590:
        /* <DEDUP_REMOVED lines=19> */
.L_x_591:
[----:B------:R-:W-:Y:S05]  /*12d0*/  BSYNC B0 ;  /* 0x0000000000007941 */ /* 0x000fea0003800000 */
.L_x_589:
        /* <DEDUP_REMOVED lines=132> */
.L_x_593:
[----:B------:R-:W-:Y:S05]  /*1b20*/  BSYNC B0 ;  /* 0x0000000000007941 */ /* 0x000fea0003800000 */
.L_x_592:
        /* <DEDUP_REMOVED lines=70> */
[----:B------:R-:W-:Y:S05]  /*1f90*/  CALL.REL.NOINC `($__internal_12_$__cuda_sm20_div_s64) ;  /* 0x0000263000007944 */ /* 0x000fea0003c00000 */
        /* <DEDUP_REMOVED lines=9> */
.L_x_598:
        /* <DEDUP_REMOVED lines=22> */
.L_x_599:
[----:B------:R-:W-:Y:S05]  /*2190*/  BSYNC B0 ;  /* 0x0000000000007941 */ /* 0x000fea0003800000 */
.L_x_597:
[----:B------:R-:W-:Y:S01]  /*21a0*/  LOP3.LUT R0, R23, R2, RZ, 0xfc, !PT ;  /* 0x0000000217007212 */ /* 0x000fe200078efcff */
[----:B------:R-:W-:Y:S03]  /*21b0*/  BSSY B0, `(.L_x_600) ;  /* 0x0000027000007945 */ /* 0x000fe60003800000 */
[----:B------:R-:W-:-:S13]  /*21c0*/  ISETP.NE.U32.AND P0, PT, R0, RZ, PT ;  /* 0x000000ff0000720c */ /* 0x000fda0003f05070 */
[----:B------:R-:W-:Y:S05]  /*21d0*/  @!P0 BRA `(.L_x_601) ;  /* 0x000000e000008947 */ /* 0x000fea0003800000 */
[----:B------:R-:W-:Y:S01]  /*21e0*/  IMAD.MOV.U32 R24, RZ, RZ, R37 ;  /* 0x000000ffff187224 */ /* 0x000fe200078e0025 */
[----:B------:R-:W-:Y:S02]  /*21f0*/  MOV R5, R2 ;  /* 0x0000000200057202 */ /* 0x000fe40000000f00 */
[----:B------:R-:W-:Y:S02]  /*2200*/  MOV R22, 0x2220 ;  /* 0x0000222000167802 */ /* 0x000fe40000000f00 */
[----:B------:R-:W-:Y:S05]  /*2210*/  CALL.REL.NOINC `($__internal_12_$__cuda_sm20_div_s64) ;  /* 0x000023b000007944 */ /* 0x000fea0003c00000 */
        /* <DEDUP_REMOVED lines=10> */
.L_x_601:
        /* <DEDUP_REMOVED lines=22> */
.L_x_602:
[----:B------:R-:W-:Y:S05]  /*2420*/  BSYNC B0 ;  /* 0x0000000000007941 */ /* 0x000fea0003800000 */
.L_x_600:
        /* <DEDUP_REMOVED lines=12> */
[----:B------:R-:W-:Y:S05]  /*24f0*/  CALL.REL.NOINC `($__internal_12_$__cuda_sm20_div_s64) ;  /* 0x000020d000007944 */ /* 0x000fea0003c00000 */
        /* <DEDUP_REMOVED lines=12> */
.L_x_604:
        /* <DEDUP_REMOVED lines=22> */
.L_x_605:
[----:B------:R-:W-:Y:S05]  /*2720*/  BSYNC B0 ;  /* 0x0000000000007941 */ /* 0x000fea0003800000 */
.L_x_603:
        /* <DEDUP_REMOVED lines=37> */
[----:B------:R-:W-:Y:S05]  /*2980*/  CALL.REL.NOINC `($__internal_12_$__cuda_sm20_div_s64) ;  /* 0x00001c4000007944 */ /* 0x000fea0003c00000 */
        /* <DEDUP_REMOVED lines=11> */
.L_x_607:
        /* <DEDUP_REMOVED lines=23> */
.L_x_608:
[----:B------:R-:W-:Y:S05]  /*2bb0*/  BSYNC B0 ;  /* 0x0000000000007941 */ /* 0x000fea0003800000 */
.L_x_606:
        /* <DEDUP_REMOVED lines=19> */
.L_x_610:
        /* <DEDUP_REMOVED lines=22> */
.L_x_611:
[----:B------:R-:W-:Y:S05]  /*2e50*/  BSYNC B0 ;  /* 0x0000000000007941 */ /* 0x000fea0003800000 */
.L_x_609:
        /* <DEDUP_REMOVED lines=22> */
.L_x_613:
        /* <DEDUP_REMOVED lines=23> */
.L_x_614:
[----:B------:R-:W-:Y:S05]  /*3130*/  BSYNC B0 ;  /* 0x0000000000007941 */ /* 0x000fea0003800000 */
.L_x_612:
        /* <DEDUP_REMOVED lines=38> */
.L_x_616:
        /* <DEDUP_REMOVED lines=23> */
.L_x_617:
[----:B------:R-:W-:Y:S05]  /*3510*/  BSYNC B0 ;  /* 0x0000000000007941 */ /* 0x000fea0003800000 */
.L_x_615:
        /* <DEDUP_REMOVED lines=27> */
.L_x_619:
        /* <DEDUP_REMOVED lines=23> */
.L_x_620:
[----:B------:R-:W-:Y:S05]  /*3840*/  BSYNC B0 ;  /* 0x0000000000007941 */ /* 0x000fea0003800000 */
.L_x_618:
        /* <DEDUP_REMOVED lines=20> */
.L_x_596:
[----:B------:R-:W-:-:S04]  /*3990*/  LEA R2, P0, R32, c[0x0][0x200], 0x2 ;  /* 0x0000800020027a11 */ /* 0x000fc800078010ff */
[----:B------:R-:W-:-:S05]  /*39a0*/  LEA.HI.X R3, R32, c[0x0][0x204], R33, 0x2, P0 ;  /* 0x0000810020037a11 */ /* 0x000fca00000f1421 */
[----:B------:R0:W-:Y:S04]  /*39b0*/  STG.E [R2.64], R29 ;  /* 0x0000001d02007986 */ /* 0x0001e8000c101908 */
.L_x_595:
[----:B------:R-:W-:Y:S05]  /*39c0*/  BSYNC B1 ;  /* 0x0000000000017941 */ /* 0x000fea0003800000 */
.L_x_594:
[----:B------:R-:W-:Y:S01]  /*39d0*/  ISETP.GE.OR P5, PT, R31, c[0x0][0x314], P5 ;  /* 0x0000c5001f007a0c */ /* 0x000fe20002fa6670 */
[----:B------:R-:W1:Y:S01]  /*39e0*/  S2R R18, SR_TID.X ;  /* 0x0000000000127919 */ /* 0x000e620000002100 */
[----:B------:R-:W-:Y:S01]  /*39f0*/  IMAD.MOV.U32 R13, RZ, RZ, c[0x0][0x314] ;  /* 0x0000c500ff0d7624 */ /* 0x000fe200078e00ff */
[----:B------:R-:W-:Y:S01]  /*3a00*/  HFMA2.MMA R0, -RZ, RZ, 0, 0 ;  /* 0x00000000ff007435 */ /* 0x000fe200000001ff */
[----:B------:R-:W-:-:S03]  /*3a10*/  IMAD.MOV.U32 R4, RZ, RZ, RZ ;  /* 0x000000ffff047224 */ /* 0x000fc600078e00ff */
[----:B------:R-:W-:-:S06]  /*3a20*/  ISETP.GE.AND P0, PT, R13, 0x1, PT ;  /* 0x000000010d00780c */ /* 0x000fcc0003f06270 */
[----:B------:R-:W-:-:S04]  /*3a30*/  @!P5 FADD.FTZ R6, -R29, R30 ;  /* 0x0000001e1d06d221 */ /* 0x000fc80000010100 */
[----:B------:R-:W-:-:S06]  /*3a40*/  @!P5 FMUL.FTZ R6, R6, 1.4426950216293334961 ;  /* 0x3fb8aa3b0606d820 */ /* 0x000fcc0000410000 */
[----:B------:R-:W2:Y:S01]  /*3a50*/  @!P5 MUFU.EX2 R6, R6 ;  /* 0x000000060006d308 */ /* 0x000ea20000000800 */
[----:B01----:R-:W-:-:S04]  /*3a60*/  SHF.R.S32.HI R3, RZ, 0x1f, R18 ;  /* 0x0000001fff037819 */ /* 0x003fc80000011412 */
[----:B------:R-:W-:-:S04]  /*3a70*/  LEA.HI R16, R3, R18, RZ, 0x5 ;  /* 0x0000001203107211 */ /* 0x000fc800078f28ff */
[----:B------:R-:W-:Y:S02]  /*3a80*/  LOP3.LUT R3, R16, 0x3fffffe0, RZ, 0xc0, !PT ;  /* 0x3fffffe010037812 */ /* 0x000fe400078ec0ff */
        /* <DEDUP_REMOVED lines=8> */
[----:B0-----:R-:W-:Y:S01]  /*3b10*/  IMAD R25, R16, 0x80, R18 ;  /* 0x0000008010197824 */ /* 0x001fe200078e0212 */
[----:B------:R-:W-:Y:S01]  /*3b20*/  UIMAD UR5, UR7, UR5, URZ ;  /* 0x00000005070572a4 */ /* 0x000fe2000f8e023f */
[----:B------:R-:W-:Y:S01]  /*3b30*/  ISETP.GT.AND P1, PT, R13, 0x3, PT ;  /* 0x000000030d00780c */ /* 0x000fe20003f24270 */
[C---:B------:R-:W-:Y:S01]  /*3b40*/  IMAD R20, R12.reuse, c[0x0][0x22c], RZ ;  /* 0x00008b000c147a24 */ /* 0x040fe200078e02ff */
[----:B------:R-:W-:Y:S01]  /*3b50*/  PLOP3.LUT P4, PT, PT, PT, PT, 0x80, 0x0 ;  /* 0x000000000000781c */ /* 0x000fe20003f8f070 */
[----:B------:R-:W-:Y:S01]  /*3b60*/  USHF.R.S32.HI UR4, URZ, 0x1f, UR5 ;  /* 0x0000001f3f047899 */ /* 0x000fe20008011405 */
[----:B------:R-:W-:Y:S01]  /*3b70*/  IADD3 R15, R12, -UR7, RZ ;  /* 0x800000070c0f7c10 */ /* 0x000fe2000fffe0ff */
[----:B------:R-:W-:Y:S01]  /*3b80*/  IMAD.SHL.U32 R6, R16, 0x4, RZ ;  /* 0x0000000410067824 */ /* 0x000fe200078e00ff */
        /* <DEDUP_REMOVED lines=14> */
.L_x_623:
        /* <DEDUP_REMOVED lines=37> */
.L_x_622:
        /* <DEDUP_REMOVED lines=25> */
.L_x_624:
[----:B------:R-:W-:-:S13]  /*4050*/  ISETP.LT.OR P4, PT, R14, c[0x0][0x314], P4 ;  /* 0x0000c5000e007a0c */ /* 0x000fda0002781670 */
[----:B------:R-:W-:Y:S05]  /*4060*/  @!P4 BRA `(.L_x_621) ;  /* 0x000000a00000c947 */ /* 0x000fea0003800000 */
[----:B------:R-:W-:Y:S01]  /*4070*/  ISETP.GE.AND P0, PT, R16, R15, PT ;  /* 0x0000000f1000720c */ /* 0x000fe20003f06270 */
[----:B------:R-:W-:-:S12]  /*4080*/  BSSY B0, `(.L_x_625) ;  /* 0x0000003000007945 */ /* 0x000fd80003800000 */
[----:B------:R-:W-:Y:S05]  /*4090*/  @P0 BRA `(.L_x_626) ;  /* 0x0000001000000947 */ /* 0x000fea0003800000 */
[----:B------:R0:W5:Y:S02]  /*40a0*/  LDG.E.128 R8, [R24.64] ;  /* 0x0000000818087981 */ /* 0x000164000c1e1d00 */
.L_x_626:
[----:B------:R-:W-:Y:S05]  /*40b0*/  BSYNC B0 ;  /* 0x0000000000007941 */ /* 0x000fea0003800000 */
.L_x_625:
[----:B------:R-:W1:Y:S02]  /*40c0*/  LDS R5, [R6] ;  /* 0x0000000006057984 */ /* 0x000e640000000800 */
[C---:B-1---5:R-:W-:Y:S02]  /*40d0*/  FFMA.FTZ R4, R5.reuse, R8, R4 ;  /* 0x0000000805047223 */ /* 0x062fe40000010004 */
[C---:B------:R-:W-:Y:S02]  /*40e0*/  FFMA.FTZ R3, R5.reuse, R9, R3 ;  /* 0x0000000905037223 */ /* 0x040fe40000010003 */
[C---:B------:R-:W-:Y:S02]  /*40f0*/  FFMA.FTZ R2, R5.reuse, R10, R2 ;  /* 0x0000000a05027223 */ /* 0x040fe40000010002 */
[----:B------:R-:W-:Y:S02]  /*4100*/  FFMA.FTZ R0, R5, R11, R0 ;  /* 0x0000000b05007223 */ /* 0x000fe40000010000 */
.L_x_621:
[----:B------:R-:W-:Y:S02]  /*4110*/  IADD3 R16, R16, UR7, RZ ;  /* 0x0000000710107c10 */ /* 0x000fe4000fffe0ff */
[----:B------:R-:W-:-:S02]  /*4120*/  F2FP.BF16.PACK_AB R4, R3, R4 ;  /* 0x000000040304723e */ /* 0x000fc400000010ff */
[----:B------:R-:W-:Y:S02]  /*4130*/  ISETP.GE.AND P0, PT, R16, R12, PT ;  /* 0x0000000c1000720c */ /* 0x000fe40003f06270 */
[----:B------:R-:W-:-:S11]  /*4140*/  F2FP.BF16.PACK_AB R5, R0, R2 ;  /* 0x000000020005723e */ /* 0x000fd600000010ff */
[----:B------:R-:W-:Y:S05]  /*4150*/  @P0 EXIT ;  /* 0x000000000000094d */ /* 0x000fea0003800000 */
[-C--:B0-----:R-:W-:Y:S02]  /*4160*/  IABS R6, R7.reuse ;  /* 0x0000000700067213 */ /* 0x081fe40000000000 */
        /* <DEDUP_REMOVED lines=70> */
        .weak           $__internal_12_$__cuda_sm20_div_s64
        .type           $__internal_12_$__cuda_sm20_div_s64,@function
        .size           $__internal_12_$__cuda_sm20_div_s64,(.L_x_8274 - $__internal_12_$__cuda_sm20_div_s64)
$__internal_12_$__cuda_sm20_div_s64:
        /* <DEDUP_REMOVED lines=83> */
[----:B------:R-:W-:Y:S06]  /*4b00*/  RET.REL.NODEC R42 `(_ZN5flash32flash_fwd_splitkv_combine_kernelI23Flash_fwd_kernel_traitsILi128ELi64ELi128ELi4ELb0ELb0EN7cutlass10bfloat16_tE19Flash_kernel_traitsILi128ELi64ELi128ELi4ES3_EELi4ELi2ELb1EEEvNS_16Flash_fwd_paramsE) ;  /* 0xffffb4f02a007950 */ /* 0x000fec0003c3ffff */
.L_x_627:
        /* <DEDUP_REMOVED lines=15> */
.L_x_8274:


//--------------------- .text._ZN5flash32flash_fwd_splitkv_combine_kernelI23Flash_fwd_kernel_traitsILi128ELi64ELi128ELi4ELb0ELb0EN7cutlass10bfloat16_tE19Flash_kernel_traitsILi128ELi64ELi128ELi4ES3_EELi4ELi1ELb1EEEvNS_16Flash_fwd_paramsE --------------------------
	.section	.text._ZN5flash32flash_fwd_splitkv_combine_kernelI23Flash_fwd_kernel_traitsILi128ELi64ELi128ELi4ELb0ELb0EN7cutlass10bfloat16_tE19Flash_kernel_traitsILi128ELi64ELi128ELi4ES3_EELi4ELi1ELb1EEEvNS_16Flash_fwd_paramsE,"ax",@progbits
	.sectioninfo	@"SHI_REGISTERS=54"
	.align	128
        .global         _ZN5flash32flash_fwd_splitkv_combine_kernelI23Flash_fwd_kernel_traitsILi128ELi64ELi128ELi4ELb0ELb0EN7cutlass10bfloat16_tE19Flash_kernel_traitsILi128ELi64ELi128ELi4ES3_EELi4ELi1ELb1EEEvNS_16Flash_fwd_paramsE
        .type           _ZN5flash32flash_fwd_splitkv_combine_kernelI23Flash_fwd_kernel_traitsILi128ELi64ELi128ELi4ELb0ELb0EN7cutlass10bfloat16_tE19Flash_kernel_traitsILi128ELi64ELi128ELi4ES3_EELi4ELi1ELb1EEEvNS_16Flash_fwd_paramsE,@function
        .size           _ZN5flash32flash_fwd_splitkv_combine_kernelI23Flash_fwd_kernel_traitsILi128ELi64ELi128ELi4ELb0ELb0EN7cutlass10bfloat16_tE19Flash_kernel_traitsILi128ELi64ELi128ELi4ES3_EELi4ELi1ELb1EEEvNS_16Flash_fwd_paramsE,(.L_x_8275 - _ZN5flash32flash_fwd_splitkv_combine_kernelI23Flash_fwd_kernel_traitsILi128ELi64ELi128ELi4ELb0ELb0EN7cutlass10bfloat16_tE19Flash_kernel_traitsILi128ELi64ELi128ELi4ES3_EELi4ELi1ELb1EEEvNS_16Flash_fwd_paramsE)
        .other          _ZN5flash32flash_fwd_splitkv_combine_kernelI23Flash_fwd_kernel_traitsILi128ELi64ELi128ELi4ELb0ELb0EN7cutlass10bfloat16_tE19Flash_kernel_traitsILi128ELi64ELi128ELi4ES3_EELi4ELi1ELb1EEEvNS_16Flash_fwd_paramsE,@"STO_CUDA_ENTRY STV_DEFAULT"
_ZN5flash32flash_fwd_splitkv_combine_kernelI23Flash_fwd_kernel_traitsILi128ELi64ELi128ELi4ELb0ELb0EN7cutlass10bfloat16_tE19Flash_kernel_traitsILi128ELi64ELi128ELi4ES3_EELi4ELi1ELb1EEEvNS_16Flash_fwd_paramsE:
.text._ZN5flash32flash_fwd_splitkv_combine_kernelI23Flash_fwd_kernel_traitsILi128ELi64ELi128ELi4ELb0ELb0EN7cutlass10bfloat16_tE19Flash_kernel_traitsILi128ELi64ELi128ELi4ES3_EELi4ELi1ELb1EEEvNS_16Flash_fwd_paramsE:
        /* <DEDUP_REMOVED lines=23> */
[----:B------:R-:W-:Y:S05]  /*0170*/  CALL.REL.NOINC `($__internal_13_$__cuda_sm20_div_s64) ;  /* 0x0000458000007944 */ /* 0x000fea0003c00000 */
[----:B------:R-:W-:Y:S02]  /*0180*/  MOV R8, R0 ;  /* 0x0000000000087202 */ /* 0x000fe40000000f00 */
[----:B------:R-:W-:Y:S01]  /*0190*/  MOV R9, R23 ;  /* 0x0000001700097202 */ /* 0x000fe20000000f00 */
[----:B------:R-:W-:Y:S05]  /*01a0*/  BRA `(.L_x_629) ;  /* 0x0000013000007947 */ /* 0x000fea0003800000 */
.L_x_628:
        /* <DEDUP_REMOVED lines=19> */
.L_x_629:
        /* <DEDUP_REMOVED lines=17> */
.L_x_631:
        /* <DEDUP_REMOVED lines=19> */
.L_x_632:
[----:B------:R-:W-:Y:S05]  /*0520*/  BSYNC B0 ;  /* 0x0000000000007941 */ /* 0x000fea0003800000 */
.L_x_630:
        /* <DEDUP_REMOVED lines=45> */
.L_x_634:
        /* <DEDUP_REMOVED lines=19> */
.L_x_635:
[----:B------:R-:W-:Y:S05]  /*0930*/  BSYNC B0 ;  /* 0x0000000000007941 */ /* 0x000fea0003800000 */
.L_x_633:
        /* <DEDUP_REMOVED lines=78> */
.L_x_637:
        /* <DEDUP_REMOVED lines=19> */
.L_x_638:
[----:B------:R-:W-:Y:S05]  /*0f50*/  BSYNC B0 ;  /* 0x0000000000007941 */ /* 0x000fea0003800000 */
.L_x_636:
        /* <DEDUP_REMOVED lines=43> */
.L_x_640:
        /* <DEDUP_REMOVED lines=19> */
.L_x_641:
[----:B------:R-:W-:Y:S05]  /*1340*/  BSYNC B0 ;  /* 0x0000000000007941 */ /* 0x000fea0003800000 */
.L_x_639:
        /* <DEDUP_REMOVED lines=133> */
.L_x_643:
[----:B------:R-:W-:Y:S05]  /*1ba0*/  BSYNC B0 ;  /* 0x0000000000007941 */ /* 0x000fea0003800000 */
.L_x_642:
        /* <DEDUP_REMOVED lines=73> */
[----:B------:R-:W-:Y:S05]  /*2040*/  CALL.REL.NOINC `($__internal_13_$__cuda_sm20_div_s64) ;  /* 0x000026b000007944 */ /* 0x000fea0003c00000 */
        /* <DEDUP_REMOVED lines=10> */
.L_x_648:
        /* <DEDUP_REMOVED lines=23> */
.L_x_649:
[----:B------:R-:W-:Y:S05]  /*2260*/  BSYNC B0 ;  /* 0x0000000000007941 */ /* 0x000fea0003800000 */
.L_x_647:
        /* <DEDUP_REMOVED lines=22> */
.L_x_651:
        /* <DEDUP_REMOVED lines=22> */
.L_x_652:
[----:B------:R-:W-:Y:S05]  /*2530*/  BSYNC B0 ;  /* 0x0000000000007941 */ /* 0x000fea0003800000 */
.L_x_650:
        /* <DEDUP_REMOVED lines=22> */
.L_x_654:
        /* <DEDUP_REMOVED lines=22> */
.L_x_655:
[----:B------:R-:W-:Y:S05]  /*2800*/  BSYNC B0 ;  /* 0x0000000000007941 */ /* 0x000fea0003800000 */
.L_x_653:
        /* <DEDUP_REMOVED lines=33> */
[----:B------:R-:W-:Y:S05]  /*2a20*/  CALL.REL.NOINC `($__internal_13_$__cuda_sm20_div_s64) ;  /* 0x00001cd000007944 */ /* 0x000fea0003c00000 */
        /* <DEDUP_REMOVED lines=11> */
.L_x_657:
        /* <DEDUP_REMOVED lines=23> */
.L_x_658:
[----:B------:R-:W-:Y:S05]  /*2c50*/  BSYNC B0 ;  /* 0x0000000000007941 */ /* 0x000fea0003800000 */
.L_x_656:
        /* <DEDUP_REMOVED lines=20> */
.L_x_660:
        /* <DEDUP_REMOVED lines=23> */
.L_x_661:
[----:B------:R-:W-:Y:S05]  /*2f10*/  BSYNC B0 ;  /* 0x0000000000007941 */ /* 0x000fea0003800000 */
.L_x_659:
        /* <DEDUP_REMOVED lines=19> */
.L_x_663:
        /* <DEDUP_REMOVED lines=23> */
.L_x_664:
[----:B------:R-:W-:Y:S05]  /*31c0*/  BSYNC B0 ;  /* 0x0000000000007941 */ /* 0x000fea0003800000 */
.L_x_662:
        /* <DEDUP_REMOVED lines=25> */
[----:B------:R-:W-:Y:S05]  /*3360*/  CALL.REL.NOINC `($__internal_13_$__cuda_sm20_div_s64) ;  /* 0x0000139000007944 */ /* 0x000fea0003c00000 */
        /* <DEDUP_REMOVED lines=12> */
.L_x_666:
        /* <DEDUP_REMOVED lines=23> */
.L_x_667:
[----:B------:R-:W-:Y:S05]  /*35a0*/  BSYNC B0 ;  /* 0x0000000000007941 */ /* 0x000fea0003800000 */
.L_x_665:
        /* <DEDUP_REMOVED lines=28> */
.L_x_669:
        /* <DEDUP_REMOVED lines=23> */
.L_x_670:
[----:B------:R-:W-:Y:S05]  /*38e0*/  BSYNC B0 ;  /* 0x0000000000007941 */ /* 0x000fea0003800000 */
.L_x_668:
        /* <DEDUP_REMOVED lines=20> */
.L_x_646:
[----:B------:R-:W-:-:S04]  /*3a30*/  LEA R2, P0, R38, c[0x0][0x200], 0x2 ;  /* 0x0000800026027a11 */ /* 0x000fc800078010ff */
[----:B------:R-:W-:-:S05]  /*3a40*/  LEA.HI.X R3, R38, c[0x0][0x204], R39, 0x2, P0 ;  /* 0x0000810026037a11 */ /* 0x000fca00000f1427 */
[----:B------:R0:W-:Y:S04]  /*3a50*/  STG.E [R2.64], R29 ;  /* 0x0000001d02007986 */ /* 0x0001e8000c101908 */
.L_x_645:
[----:B------:R-:W-:Y:S05]  /*3a60*/  BSYNC B1 ;  /* 0x0000000000017941 */ /* 0x000fea0003800000 */
.L_x_644:
[-C--:B0-----:R-:W-:Y:S01]  /*3a70*/  LEA.HI R2, R26, R26.reuse, RZ, 0x1 ;  /* 0x0000001a1a027211 */ /* 0x081fe200078f08ff */
[----:B------:R-:W-:Y:S01]  /*3a80*/  IMAD.MOV.U32 R13, RZ, RZ, c[0x0][0x314] ;  /* 0x0000c500ff0d7624 */ /* 0x000fe200078e00ff */
[----:B------:R-:W-:Y:S01]  /*3a90*/  LEA.HI R16, R31, R26, RZ, 0x5 ;  /* 0x0000001a1f107211 */ /* 0x000fe200078f28ff */
[----:B------:R-:W-:Y:S01]  /*3aa0*/  IMAD.MOV.U32 R4, RZ, RZ, RZ ;  /* 0x000000ffff047224 */ /* 0x000fe200078e00ff */
[----:B------:R-:W-:Y:S02]  /*3ab0*/  LOP3.LUT R0, R2, 0xfffffffe, RZ, 0xc0, !PT ;  /* 0xfffffffe02007812 */ /* 0x000fe400078ec0ff */
[----:B------:R-:W-:Y:S02]  /*3ac0*/  ISETP.GE.AND P0, PT, R13, 0x1, PT ;  /* 0x000000010d00780c */ /* 0x000fe40003f06270 */
[----:B------:R-:W-:Y:S01]  /*3ad0*/  LOP3.LUT R18, R16, 0x3fffffe0, RZ, 0xc0, !PT ;  /* 0x3fffffe010127812 */ /* 0x000fe200078ec0ff */
[----:B------:R-:W-:Y:S01]  /*3ae0*/  IMAD.IADD R0, R26, 0x1, -R0 ;  /* 0x000000011a007824 */ /* 0x000fe200078e0a00 */
[----:B------:R-:W-:-:S02]  /*3af0*/  SHF.R.S32.HI R16, RZ, 0x5, R16 ;  /* 0x00000005ff107819 */ /* 0x000fc40000011410 */
[----:B------:R-:W-:Y:S02]  /*3b00*/  IADD3 R18, -R18, R26, RZ ;  /* 0x0000001a12127210 */ /* 0x000fe40007ffe1ff */
[----:B------:R-:W-:Y:S02]  /*3b10*/  ISETP.GE.OR P5, PT, R0, c[0x0][0x314], P5 ;  /* 0x0000c50000007a0c */ /* 0x000fe40002fa6670 */
[----:B------:R-:W-:-:S11]  /*3b20*/  SHF.L.U32 R18, R18, 0x2, RZ ;  /* 0x0000000212127819 */ /* 0x000fd600000006ff */
[----:B------:R-:W-:Y:S02]  /*3b30*/  @!P5 FADD.FTZ R3, -R29, R30 ;  /* 0x0000001e1d03d221 */ /* 0x000fe40000010100 */
[----:B------:R-:W-:Y:S02]  /*3b40*/  @!P5 IMAD.SHL.U32 R2, R2, 0x2, RZ ;  /* 0x000000020202d824 */ /* 0x000fe400078e00ff */
[----:B------:R-:W-:-:S03]  /*3b50*/  @!P5 FMUL.FTZ R3, R3, 1.4426950216293334961 ;  /* 0x3fb8aa3b0303d820 */ /* 0x000fc60000410000 */
[----:B------:R-:W-:-:S03]  /*3b60*/  @!P5 LOP3.LUT R2, R2, 0xfffffffc, RZ, 0xc0, !PT ;  /* 0xfffffffc0202d812 */ /* 0x000fc600078ec0ff */
[----:B------:R-:W0:Y:S02]  /*3b70*/  @!P5 MUFU.EX2 R3, R3 ;  /* 0x000000030003d308 */ /* 0x000e240000000800 */
[----:B------:R-:W-:Y:S02]  /*3b80*/  @!P5 IMAD R2, R0, 0x14, R2 ;  /* 0x000000140002d824 */ /* 0x000fe400078e0202 */
[----:B------:R-:W-:-:S03]  /*3b90*/  IMAD.MOV.U32 R0, RZ, RZ, RZ ;  /* 0x000000ffff007224 */ /* 0x000fc600078e00ff */
[----:B0-----:R0:W-:Y:S02]  /*3ba0*/  @!P5 STS [R2], R3 ;  /* 0x000000030200d388 */ /* 0x0011e40000000800 */
[----:B0-----:R-:W-:Y:S02]  /*3bb0*/  CS2R R2, SRZ ;  /* 0x0000000000027805 */ /* 0x001fe4000001ff00 */
        /* <DEDUP_REMOVED lines=25> */
.L_x_673:
[----:B------:R-:W-:Y:S01]  /*3d50*/  @!P3 MOV R24, R17 ;  /* 0x000000110018b202 */ /* 0x000fe20000000f00 */
[----:B------:R-:W0:Y:S01]  /*3d60*/  LDS R5, [R6] ;  /* 0x0000000006057984 */ /* 0x000e220000000800 */
[-C--:B------:R-:W-:Y:S02]  /*3d70*/  @!P3 MOV R25, R22.reuse ;  /* 0x000000160019b202 */ /* 0x080fe40000000f00 */
[----:B------:R-:W-:Y:S03]  /*3d80*/  IADD3 R14, R14, 0x4, RZ ;  /* 0x000000040e0e7810 */ /* 0x000fe60007ffe0ff */
[----:B------:R1:W0:Y:S01]  /*3d90*/  @!P3 LDG.E.128 R8, [R24.64] ;  /* 0x000000081808b981 */ /* 0x000222000c1e1d00 */
[----:B------:R-:W-:Y:S02]  /*3da0*/  PLOP3.LUT P3, PT, P0, PT, PT, 0x80, 0x0 ;  /* 0x000000000000781c */ /* 0x000fe4000076f070 */
[----:B------:R-:W-:Y:S02]  /*3db0*/  ISETP.GE.AND P2, PT, R14, R13, PT ;  /* 0x0000000d0e00720c */ /* 0x000fe40003f46270 */
[C---:B-1----:R-:W-:Y:S04]  /*3dc0*/  IADD3 R24, P1, R20.reuse, R17, RZ ;  /* 0x0000001114187210 */ /* 0x042fe80007f3e0ff */
[C---:B------:R-:W-:Y:S02]  /*3dd0*/  IADD3.X R25, R21.reuse, R22, RZ, P1, !PT ;  /* 0x0000001615197210 */ /* 0x040fe40000ffe4ff */
[C---:B------:R-:W-:Y:S04]  /*3de0*/  IADD3 R22, P1, R20.reuse, R24, RZ ;  /* 0x0000001814167210 */ /* 0x040fe80007f3e0ff */
[----:B------:R-:W-:Y:S01]  /*3df0*/  IADD3.X R23, R21, R25, RZ, P1, !PT ;  /* 0x0000001915177210 */ /* 0x000fe20000ffe4ff */
[C---:B0-----:R-:W-:Y:S02]  /*3e00*/  FFMA.FTZ R4, R5.reuse, R8, R4 ;  /* 0x0000000805047223 */ /* 0x041fe40000010004 */
[C---:B------:R-:W-:Y:S02]  /*3e10*/  FFMA.FTZ R3, R5.reuse, R9, R3 ;  /* 0x0000000905037223 */ /* 0x040fe40000010003 */
[C---:B------:R-:W-:Y:S02]  /*3e20*/  FFMA.FTZ R2, R5.reuse, R10, R2 ;  /* 0x0000000a05027223 */ /* 0x040fe40000010002 */
[----:B------:R-:W-:Y:S02]  /*3e30*/  FFMA.FTZ R0, R5, R11, R0 ;  /* 0x0000000b05007223 */ /* 0x000fe40000010000 */
[----:B------:R-:W0:Y:S04]  /*3e40*/  LDS R5, [R6+0x14] ;  /* 0x0000140006057984 */ /* 0x000e280000000800 */
[----:B------:R-:W0:Y:S02]  /*3e50*/  @!P3 LDG.E.128 R8, [R24.64] ;  /* 0x000000081808b981 */ /* 0x000e24000c1e1d00 */
[C---:B0-----:R-:W-:Y:S02]  /*3e60*/  FFMA.FTZ R4, R5.reuse, R8, R4 ;  /* 0x0000000805047223 */ /* 0x041fe40000010004 */
[C---:B------:R-:W-:Y:S02]  /*3e70*/  FFMA.FTZ R3, R5.reuse, R9, R3 ;  /* 0x0000000905037223 */ /* 0x040fe40000010003 */
[C---:B------:R-:W-:Y:S02]  /*3e80*/  FFMA.FTZ R2, R5.reuse, R10, R2 ;  /* 0x0000000a05027223 */ /* 0x040fe40000010002 */
[----:B------:R-:W-:Y:S02]  /*3e90*/  FFMA.FTZ R0, R5, R11, R0 ;  /* 0x0000000b05007223 */ /* 0x000fe40000010000 */
[----:B------:R-:W0:Y:S04]  /*3ea0*/  LDS R5, [R6+0x28] ;  /* 0x0000280006057984 */ /* 0x000e280000000800 */
[----:B------:R1:W0:Y:S02]  /*3eb0*/  @!P3 LDG.E.128 R8, [R22.64] ;  /* 0x000000081608b981 */ /* 0x000224000c1e1d00 */
[C---:B-1----:R-:W-:Y:S04]  /*3ec0*/  IADD3 R22, P1, R20.reuse, R22, RZ ;  /* 0x0000001614167210 */ /* 0x042fe80007f3e0ff */
[----:B------:R-:W-:Y:S02]  /*3ed0*/  IADD3.X R23, R21, R23, RZ, P1, !PT ;  /* 0x0000001715177210 */ /* 0x000fe40000ffe4ff */
[----:B------:R-:W-:Y:S01]  /*3ee0*/  IADD3 R17, P1, R20, R22, RZ ;  /* 0x0000001614117210 */ /* 0x000fe20007f3e0ff */
[C---:B0-----:R-:W-:Y:S02]  /*3ef0*/  FFMA.FTZ R4, R5.reuse, R8, R4 ;  /* 0x0000000805047223 */ /* 0x041fe40000010004 */
[C---:B------:R-:W-:Y:S02]  /*3f00*/  FFMA.FTZ R3, R5.reuse, R9, R3 ;  /* 0x0000000905037223 */ /* 0x040fe40000010003 */
[C---:B------:R-:W-:Y:S02]  /*3f10*/  FFMA.FTZ R2, R5.reuse, R10, R2 ;  /* 0x0000000a05027223 */ /* 0x040fe40000010002 */
[----:B------:R-:W-:Y:S02]  /*3f20*/  FFMA.FTZ R0, R5, R11, R0 ;  /* 0x0000000b05007223 */ /* 0x000fe40000010000 */
[----:B------:R0:W1:Y:S04]  /*3f30*/  LDS R5, [R6+0x3c] ;  /* 0x00003c0006057984 */ /* 0x0000680000000800 */
[----:B------:R2:W1:Y:S01]  /*3f40*/  @!P3 LDG.E.128 R8, [R22.64] ;  /* 0x000000081608b981 */ /* 0x000462000c1e1d00 */
[----:B0-----:R-:W-:Y:S02]  /*3f50*/  IADD3 R6, R6, 0x50, RZ ;  /* 0x0000005006067810 */ /* 0x001fe40007ffe0ff */
[----:B--2---:R-:W-:Y:S01]  /*3f60*/  IADD3.X R22, R21, R23, RZ, P1, !PT ;  /* 0x0000001715167210 */ /* 0x004fe20000ffe4ff */
[C---:B-1----:R-:W-:Y:S02]  /*3f70*/  FFMA.FTZ R4, R5.reuse, R8, R4 ;  /* 0x0000000805047223 */ /* 0x042fe40000010004 */
[C---:B------:R-:W-:Y:S02]  /*3f80*/  FFMA.FTZ R3, R5.reuse, R9, R3 ;  /* 0x0000000905037223 */ /* 0x040fe40000010003 */
[C---:B------:R-:W-:Y:S02]  /*3f90*/  FFMA.FTZ R2, R5.reuse, R10, R2 ;  /* 0x0000000a05027223 */ /* 0x040fe40000010002 */
[----:B------:R-:W-:Y:S01]  /*3fa0*/  FFMA.FTZ R0, R5, R11, R0 ;  /* 0x0000000b05007223 */ /* 0x000fe20000010000 */
[----:B------:R-:W-:-:S05]  /*3fb0*/  @!P2 BRA `(.L_x_673) ;  /* 0xfffffd900000a947 */ /* 0x000fca000383ffff */
.L_x_672:
[----:B------:R-:W-:-:S04]  /*3fc0*/  IADD3 R5, -R14, c[0x0][0x314], RZ ;  /* 0x0000c5000e057a10 */ /* 0x000fc80007ffe1ff */
[----:B------:R-:W-:-:S13]  /*3fd0*/  ISETP.GT.AND P0, PT, R5, 0x1, PT ;  /* 0x000000010500780c */ /* 0x000fda0003f04270 */
[----:B------:R-:W-:Y:S05]  /*3fe0*/  @!P0 BRA `(.L_x_674) ;  /* 0x0000018000008947 */ /* 0x000fea0003800000 */
[----:B------:R-:W-:Y:S01]  /*3ff0*/  ISETP.GE.AND P0, PT, R16, R15, PT ;  /* 0x0000000f1000720c */ /* 0x000fe20003f06270 */
[----:B------:R-:W0:-:S12]  /*4000*/  LDS R5, [R6] ;  /* 0x0000000006057984 */ /* 0x000e180000000800 */
[----:B------:R-:W-:Y:S02]  /*4010*/  @!P0 IMAD.MOV.U32 R24, RZ, RZ, R17 ;  /* 0x000000ffff188224 */ /* 0x000fe400078e0011 */
[----:B------:R-:W-:-:S05]  /*4020*/  @!P0 IMAD.MOV.U32 R25, RZ, RZ, R22 ;  /* 0x000000ffff198224 */ /* 0x000fca00078e0016 */
[----:B------:R1:W0:Y:S02]  /*4030*/  @!P0 LDG.E.128 R8, [R24.64] ;  /* 0x0000000818088981 */ /* 0x000224000c1e1d00 */
[----:B-1----:R-:W-:-:S04]  /*4040*/  IADD3 R24, P1, R20, R17, RZ ;  /* 0x0000001114187210 */ /* 0x002fc80007f3e0ff */
        /* <DEDUP_REMOVED lines=9> */
[----:B------:R-:W-:Y:S02]  /*40e0*/  IADD3.X R22, R21, R25, RZ, P0, !PT ;  /* 0x0000001915167210 */ /* 0x000fe400007fe4ff */
[----:B------:R-:W-:Y:S02]  /*40f0*/  PLOP3.LUT P4, PT, PT, PT, PT, 0x8, 0x0 ;  /* 0x000000000000781c */ /* 0x000fe40003f8e170 */
[----:B------:R-:W-:Y:S02]  /*4100*/  IADD3 R14, R14, 0x1, RZ ;  /* 0x000000010e0e7810 */ /* 0x000fe40007ffe0ff */
[----:B0-----:R-:W-:-:S04]  /*4110*/  IADD3 R6, R6, 0x14, RZ ;  /* 0x0000001406067810 */ /* 0x001fc80007ffe0ff */
[----:B------:R-:W-:Y:S01]  /*4120*/  IADD3 R6, R6, 0x14, RZ ;  /* 0x0000001406067810 */ /* 0x000fe20007ffe0ff */
[-C--:B--2---:R-:W-:Y:S02]  /*4130*/  FFMA.FTZ R4, R8, R5.reuse, R4 ;  /* 0x0000000508047223 */ /* 0x084fe40000010004 */
[-C--:B------:R-:W-:Y:S02]  /*4140*/  FFMA.FTZ R3, R9, R5.reuse, R3 ;  /* 0x0000000509037223 */ /* 0x080fe40000010003 */
[-C--:B------:R-:W-:Y:S02]  /*4150*/  FFMA.FTZ R2, R10, R5.reuse, R2 ;  /* 0x000000050a027223 */ /* 0x080fe40000010002 */
[----:B------:R-:W-:Y:S02]  /*4160*/  FFMA.FTZ R0, R11, R5, R0 ;  /* 0x000000050b007223 */ /* 0x000fe40000010000 */
.L_x_674:
[----:B------:R-:W-:Y:S01]  /*4170*/  ISETP.LT.OR P4, PT, R14, c[0x0][0x314], P4 ;  /* 0x0000c5000e007a0c */ /* 0x000fe20002781670 */
[----:B------:R-:W-:Y:S01]  /*4180*/  IMAD.MOV.U32 R23, RZ, RZ, R22 ;  /* 0x000000ffff177224 */ /* 0x000fe200078e0016 */
[----:B------:R-:W-:-:S11]  /*4190*/  MOV R22, R17 ;  /* 0x0000001100167202 */ /* 0x000fd60000000f00 */
[----:B------:R-:W-:Y:S05]  /*41a0*/  @!P4 BRA `(.L_x_671) ;  /* 0x000000a00000c947 */ /* 0x000fea0003800000 */
[----:B------:R-:W-:Y:S01]  /*41b0*/  ISETP.GE.AND P0, PT, R16, R15, PT ;  /* 0x0000000f1000720c */ /* 0x000fe20003f06270 */
[----:B------:R-:W-:-:S12]  /*41c0*/  BSSY B0, `(.L_x_675) ;  /* 0x0000003000007945 */ /* 0x000fd80003800000 */
[----:B------:R-:W-:Y:S05]  /*41d0*/  @P0 BRA `(.L_x_676) ;  /* 0x0000001000000947 */ /* 0x000fea0003800000 */
[----:B------:R0:W5:Y:S02]  /*41e0*/  LDG.E.128 R8, [R22.64] ;  /* 0x0000000816087981 */ /* 0x000164000c1e1d00 */
.L_x_676:
[----:B------:R-:W-:Y:S05]  /*41f0*/  BSYNC B0 ;  /* 0x0000000000007941 */ /* 0x000fea0003800000 */
.L_x_675:
[----:B------:R-:W1:Y:S02]  /*4200*/  LDS R6, [R6] ;  /* 0x0000000006067984 */ /* 0x000e640000000800 */
[C---:B-1---5:R-:W-:Y:S02]  /*4210*/  FFMA.FTZ R4, R6.reuse, R8, R4 ;  /* 0x0000000806047223 */ /* 0x062fe40000010004 */
[C---:B------:R-:W-:Y:S02]  /*4220*/  FFMA.FTZ R3, R6.reuse, R9, R3 ;  /* 0x0000000906037223 */ /* 0x040fe40000010003 */
[C---:B------:R-:W-:Y:S02]  /*4230*/  FFMA.FTZ R2, R6.reuse, R10, R2 ;  /* 0x0000000a06027223 */ /* 0x040fe40000010002 */
[----:B------:R-:W-:Y:S02]  /*4240*/  FFMA.FTZ R0, R6, R11, R0 ;  /* 0x0000000b06007223 */ /* 0x000fe40000010000 */
.L_x_671:
[----:B------:R-:W-:Y:S02]  /*4250*/  IADD3 R16, R16, UR6, RZ ;  /* 0x0000000610107c10 */ /* 0x000fe4000fffe0ff */
[----:B------:R-:W-:-:S02]  /*4260*/  F2FP.BF16.PACK_AB R4, R3, R4 ;  /* 0x000000040304723e */ /* 0x000fc400000010ff */
[----:B------:R-:W-:Y:S02]  /*4270*/  ISETP.GE.AND P0, PT, R16, R12, PT ;  /* 0x0000000c1000720c */ /* 0x000fe40003f06270 */
[----:B------:R-:W-:-:S11]  /*4280*/  F2FP.BF16.PACK_AB R5, R0, R2 ;  /* 0x000000020005723e */ /* 0x000fd600000010ff */
[----:B------:R-:W-:Y:S05]  /*4290*/  @P0 EXIT ;  /* 0x000000000000094d */ /* 0x000fea0003800000 */
[-C--:B------:R-:W-:Y:S02]  /*42a0*/  IABS R8, R7.reuse ;  /* 0x0000000700087213 */ /* 0x080fe40000000000 */
[----:B------:R-:W-:Y:S02]  /*42b0*/  IABS R9, R16 ;  /* 0x0000001000097213 */ /* 0x000fe40000000000 */
[----:B------:R-:W1:Y:S01]  /*42c0*/  I2F.RP R10, R8 ;  /* 0x00000008000a7306 */ /* 0x000e620000209400 */
[----:B------:R-:W-:Y:S02]  /*42d0*/  IABS R6, R7 ;  /* 0x0000000700067213 */ /* 0x000fe40000000000 */
[----:B------:R-:W-:-:S03]  /*42e0*/  SHF.R.S32.HI R19, RZ, 0x1f, R18 ;  /* 0x0000001fff137819 */ /* 0x000fc60000011412 */
[----:B------:R-:W-:Y:S02]  /*42f0*/  IMAD.MOV R6, RZ, RZ, -R6 ;  /* 0x000000ffff067224 */ /* 0x000fe400078e0a06 */
[----:B-1----:R-:W1:Y:S02]  /*4300*/  MUFU.RCP R10, R10 ;  /* 0x0000000a000a7308 */ /* 0x002e640000001000 */
[----:B-1----:R-:W-:-:S06]  /*4310*/  IADD3 R10, R10, 0xffffffe, RZ ;  /* 0x0ffffffe0a0a7810 */ /* 0x002fcc0007ffe0ff */
[----:B------:R-:W1:Y:S02]  /*4320*/  F2I.FTZ.U32.TRUNC.NTZ R11, R10 ;  /* 0x0000000a000b7305 */ /* 0x000e64000021f000 */
[----:B-1----:R-:W-:Y:S02]  /*4330*/  IMAD.MOV R0, RZ, RZ, -R11 ;  /* 0x000000ffff007224 */ /* 0x002fe400078e0a0b */
[----:B------:R-:W-:Y:S02]  /*4340*/  IMAD.MOV.U32 R10, RZ, RZ, RZ ;  /* 0x000000ffff0a7224 */ /* 0x000fe400078e00ff */
[----:B------:R-:W-:Y:S01]  /*4350*/  IMAD R2, R0, R8, RZ ;  /* 0x0000000800027224 */ /* 0x000fe200078e02ff */
[----:B------:R-:W-:-:S03]  /*4360*/  IABS R0, c[0x0][0x214] ;  /* 0x0000850000007a13 */ /* 0x000fc60000000000 */
[----:B------:R-:W-:Y:S01]  /*4370*/  IMAD.HI.U32 R2, R11, R2, R10 ;  /* 0x000000020b027227 */ /* 0x000fe200078e000a */
[----:B------:R-:W1:Y:S05]  /*4380*/  I2F.RP R3, R0 ;  /* 0x0000000000037306 */ /* 0x000e6a0000209400 */
[----:B------:R-:W-:-:S04]  /*4390*/  IMAD.HI.U32 R2, R2, R9, RZ ;  /* 0x0000000902027227 */ /* 0x000fc800078e00ff */
[----:B------:R-:W-:-:S05]  /*43a0*/  IMAD R6, R2, R6, R9 ;  /* 0x0000000602067224 */ /* 0x000fca00078e0209 */
[----:B------:R-:W-:Y:S01]  /*43b0*/  ISETP.GT.U32.AND P1, PT, R8, R6, PT ;  /* 0x000000060800720c */ /* 0x000fe20003f24070 */
[----:B-1----:R-:W1:-:S12]  /*43c0*/  MUFU.RCP R3, R3 ;  /* 0x0000000300037308 */ /* 0x002e580000001000 */
[----:B------:R-:W-:Y:S01]  /*43d0*/  @!P1 IMAD.IADD R6, R6, 0x1, -R8 ;  /* 0x0000000106069824 */ /* 0x000fe200078e0a08 */
[----:B------:R-:W-:Y:S02]  /*43e0*/  @!P1 IADD3 R2, R2, 0x1, RZ ;  /* 0x0000000102029810 */ /* 0x000fe40007ffe0ff */
[----:B------:R-:W-:Y:S02]  /*43f0*/  ISETP.NE.AND P1, PT, R7, RZ, PT ;  /* 0x000000ff0700720c */ /* 0x000fe40003f25270 */
[----:B------:R-:W-:Y:S02]  /*4400*/  ISETP.GE.U32.AND P2, PT, R6, R8, PT ;  /* 0x000000080600720c */ /* 0x000fe40003f46070 */
[----:B------:R-:W-:Y:S02]  /*4410*/  LOP3.LUT R6, R16, R7, RZ, 0x3c, !PT ;  /* 0x0000000710067212 */ /* 0x000fe400078e3cff */
[----:B-1----:R-:W-:Y:S02]  /*4420*/  IADD3 R3, R3, 0xffffffe, RZ ;  /* 0x0ffffffe03037810 */ /* 0x002fe40007ffe0ff */
[----:B------:R-:W-:-:S02]  /*4430*/  ISETP.GE.AND P0, PT, R6, RZ, PT ;  /* 0x000000ff0600720c */ /* 0x000fc40003f06270 */
[----:B------:R-:W1:Y:S05]  /*4440*/  F2I.FTZ.U32.TRUNC.NTZ R11, R3 ;  /* 0x00000003000b7305 */ /* 0x000e6a000021f000 */
[----:B------:R-:W-:-:S06]  /*4450*/  @P2 IADD3 R2, R2, 0x1, RZ ;  /* 0x0000000102022810 */ /* 0x000fcc0007ffe0ff */
[----:B------:R-:W-:Y:S02]  /*4460*/  @!P0 IADD3 R2, -R2, RZ, RZ ;  /* 0x000000ff02028210 */ /* 0x000fe40007ffe1ff */
[----:B------:R-:W-:Y:S01]  /*4470*/  @!P1 LOP3.LUT R2, RZ, R7, RZ, 0x33, !PT ;  /* 0x00000007ff029212 */ /* 0x000fe200078e33ff */
[----:B-1----:R-:W-:-:S04]  /*4480*/  IMAD.MOV R3, RZ, RZ, -R11 ;  /* 0x000000ffff037224 */ /* 0x002fc800078e0a0b */
        /* <DEDUP_REMOVED lines=39> */
        .weak           $__internal_13_$__cuda_sm20_div_s64
        .type           $__internal_13_$__cuda_sm20_div_s64,@function
        .size           $__internal_13_$__cuda_sm20_div_s64,(.L_x_8275 - $__internal_13_$__cuda_sm20_div_s64)
$__internal_13_$__cuda_sm20_div_s64:
        /* <DEDUP_REMOVED lines=83> */
[----:B------:R-:W-:Y:S06]  /*4c30*/  RET.REL.NODEC R20 `(_ZN5flash32flash_fwd_splitkv_combine_kernelI23Flash_fwd_kernel_traitsILi128ELi64ELi128ELi4ELb0ELb0EN7cutlass10bfloat16_tE19Flash_kernel_traitsILi128ELi64ELi128ELi4ES3_EELi4ELi1ELb1EEEvNS_16Flash_fwd_paramsE) ;  /* 0xffffb3c014007950 */ /* 0x000fec0003c3ffff */
.L_x_677:
        /* <DEDUP_REMOVED lines=12> */
.L_x_8275:


//--------------------- .text._ZN5flash24flash_fwd_splitkv_kernelI23Flash_fwd_kernel_traitsILi128ELi64ELi128ELi4ELb0ELb0EN7cutlass10bfloat16_tE19Flash_kernel_traitsILi128ELi64ELi128ELi4ES3_EELb1ELb0ELb0ELb0ELb0ELb0ELb0ELb0EEEvNS_16Flash_fwd_paramsE --------------------------
	.section	.text._ZN5flash24flash_fwd_splitkv_kernelI23Flash_fwd_kernel_traitsILi128ELi64ELi128ELi4ELb0ELb0EN7cutlass10bfloat16_tE19Flash_kernel_traitsILi128ELi64ELi128ELi4ES3_EELb1ELb0ELb0ELb0ELb0ELb0ELb0ELb0EEEvNS_16Flash_fwd_paramsE,"ax",@progbits
	.sectioninfo	@"SHI_REGISTERS=254"
	.align	128
        .global         _ZN5flash24flash_fwd_splitkv_kernelI23Flash_fwd_kernel_traitsILi128ELi64ELi128ELi4ELb0ELb0EN7cutlass10bfloat16_tE19Flash_kernel_traitsILi128ELi64ELi128ELi4ES3_EELb1ELb0ELb0ELb0ELb0ELb0ELb0ELb0EEEvNS_16Flash_fwd_paramsE
        .type           _ZN5flash24flash_fwd_splitkv_kernelI23Flash_fwd_kernel_traitsILi128ELi64ELi128ELi4ELb0ELb0EN7cutlass10bfloat16_tE19Flash_kernel_traitsILi128ELi64ELi128ELi4ES3_EELb1ELb0ELb0ELb0ELb0ELb0ELb0ELb0EEEvNS_16Flash_fwd_paramsE,@function
        .size           _ZN5flash24flash_fwd_splitkv_kernelI23Flash_fwd_kernel_traitsILi128ELi64ELi128ELi4ELb0ELb0EN7cutlass10bfloat16_tE19Flash_kernel_traitsILi128ELi64ELi128ELi4ES3_EELb1ELb0ELb0ELb0ELb0ELb0ELb0ELb0EEEvNS_16Flash_fwd_paramsE,(.L_x_8328 - _ZN5flash24flash_fwd_splitkv_kernelI23Flash_fwd_kernel_traitsILi128ELi64ELi128ELi4ELb0ELb0EN7cutlass10bfloat16_tE19Flash_kernel_traitsILi128ELi64ELi128ELi4ES3_EELb1ELb0ELb0ELb0ELb0ELb0ELb0ELb0EEEvNS_16Flash_fwd_paramsE)
        .other          _ZN5flash24flash_fwd_splitkv_kernelI23Flash_fwd_kernel_traitsILi128ELi64ELi128ELi4ELb0ELb0EN7cutlass10bfloat16_tE19Flash_kernel_traitsILi128ELi64ELi128ELi4ES3_EELb1ELb0ELb0ELb0ELb0ELb0ELb0ELb0EEEvNS_16Flash_fwd_paramsE,@"STO_CUDA_ENTRY STV_DEFAULT"
_ZN5flash24flash_fwd_splitkv_kernelI23Flash_fwd_kernel_traitsILi128ELi64ELi128ELi4ELb0ELb0EN7cutlass10bfloat16_tE19Flash_kernel_traitsILi128ELi64ELi128ELi4ES3_EELb1ELb0ELb0ELb0ELb0ELb0ELb0ELb0EEEvNS_16Flash_fwd_paramsE:
.text._ZN5flash24flash_fwd_splitkv_kernelI23Flash_fwd_kernel_traitsILi128ELi64ELi128ELi4ELb0ELb0EN7cutlass10bfloat16_tE19Flash_kernel_traitsILi128ELi64ELi128ELi4ES3_EELb1ELb0ELb0ELb0ELb0ELb0ELb0ELb0EEEvNS_16Flash_fwd_paramsE:
[----:B------:R-:W-:Y:S02]  /*0000*/  MOV R1, c[0x0][0x28] ;  /* 0x00000a0000017a02 */ /* 0x000fe40000000f00 */
[----:B------:R-:W1:Y:S01]  /*0010*/  LDC.U8 R0, c[0x0][0x312] ;  /* 0x0000c480ff007b82 */ /* 0x000e620000000000 */
[----:B------:R-:W2:Y:S01]  /*0020*/  S2R R21, SR_CTAID.Y ;  /* 0x0000000000157919 */ /* 0x000ea20000002600 */
[----:B------:R-:W-:Y:S01]  /*0030*/  ISETP.NE.U32.AND P2, PT, RZ, c[0x0][0x240], PT ;  /* 0x00009000ff007a0c */ /* 0x000fe20003f45070 */
[----:B------:R-:W-:Y:S01]  /*0040*/  IMAD.MOV.U32 R220, RZ, RZ, 0x4 ;  /* 0x00000004ffdc7424 */ /* 0x000fe200078e00ff */
[----:B------:R-:W-:Y:S01]  /*0050*/  ISETP.EQ.U32.AND P1, PT, RZ, c[0x0][0x248], PT ;  /* 0x00009200ff007a0c */ /* 0x000fe20003f22070 */
[----:B------:R-:W-:Y:S01]  /*0060*/  IMAD.MOV.U32 R212, RZ, RZ, -0x1 ;  /* 0xffffffffffd47424 */ /* 0x000fe200078e00ff */
[----:B------:R-:W-:Y:S01]  /*0070*/  ISETP.NE.AND.EX P2, PT, RZ, c[0x0][0x244], PT, P2 ;  /* 0x00009100ff007a0c */ /* 0x000fe20003f45320 */
[----:B------:R-:W-:Y:S01]  /*0080*/  ULDC.64 UR12, c[0x0][0x118] ;  /* 0x00004600000c7ab9 */ /* 0x000fe20000000a00 */
[----:B------:R-:W-:Y:S01]  /*0090*/  IMAD.MOV.U32 R4, RZ, RZ, -0x1 ;  /* 0xffffffffff047424 */ /* 0x000fe200078e00ff */
[----:B------:R-:W-:-:S04]  /*00a0*/  ISETP.NE.U32.AND P0, PT, RZ, c[0x0][0x250], PT ;  /* 0x00009400ff007a0c */ /* 0x000fc80003f05070 */
[----:B------:R-:W-:Y:S02]  /*00b0*/  ISETP.NE.AND.EX P0, PT, RZ, c[0x0][0x254], PT, P0 ;  /* 0x00009500ff007a0c */ /* 0x000fe40003f05300 */
[----:B-1----:R-:W-:Y:S01]  /*00c0*/  ISETP.NE.AND P3, PT, R0, RZ, PT ;  /* 0x000000ff0000720c */ /* 0x002fe20003f65270 */
[----:B--2---:R-:W-:-:S03]  /*00d0*/  IMAD.WIDE R10, R21, R220, c[0x0][0x240] ;  /* 0x00009000150a7625 */ /* 0x004fc600078e02dc */
[----:B------:R-:W-:Y:S01]  /*00e0*/  ISETP.EQ.OR.EX P1, PT, RZ, c[0x0][0x24c], !P3, P1 ;  /* 0x00009300ff007a0c */ /* 0x000fe20005f22710 */
[CC--:B------:R-:W-:Y:S01]  /*00f0*/  IMAD.WIDE R6, R21.reuse, R220.reuse, c[0x0][0x248] ;  /* 0x0000920015067625 */ /* 0x0c0fe200078e02dc */
[----:B------:R-:W2:Y:S04]  /*0100*/  @P2 LDG.E R212, [R10.64] ;  /* 0x0000000c0ad42981 */ /* 0x000ea8000c1e1900 */
[----:B------:R-:W2:Y:S01]  /*0110*/  @P2 LDG.E R217, [R10.64+0x4] ;  /* 0x0000040c0ad92981 */ /* 0x000ea2000c1e1900 */
[----:B------:R-:W-:Y:S02]  /*0120*/  IMAD.MOV.U32 R3, RZ, RZ, RZ ;  /* 0x000000ffff037224 */ /* 0x000fe400078e00ff */
[----:B------:R-:W-:-:S04]  /*0130*/  @P0 IMAD.WIDE R8, R21, R220, c[0x0][0x250] ;  /* 0x0000940015080625 */ /* 0x000fc800078e02dc */
[----:B------:R1:W5:Y:S04]  /*0140*/  @!P1 LDG.E R4, [R6.64] ;  /* 0x0000000c06049981 */ /* 0x000368000c1e1900 */
[----:B------:R1:W5:Y:S01]  /*0150*/  @P0 LDG.E R3, [R8.64] ;  /* 0x0000000c08030981 */ /* 0x000362000c1e1900 */
[----:B------:R-:W-:-:S03]  /*0160*/  ISETP.NE.U32.AND P0, PT, RZ, c[0x0][0x248], PT ;  /* 0x00009200ff007a0c */ /* 0x000fc60003f05070 */
[----:B------:R-:W3:Y:S04]  /*0170*/  S2R R29, SR_CTAID.X ;  /* 0x00000000001d7919 */ /* 0x000ee80000002500 */
[----:B------:R-:W4:Y:S01]  /*0180*/  S2R R16, SR_CTAID.Z ;  /* 0x0000000000107919 */ /* 0x000f220000002700 */
[----:B------:R-:W-:Y:S01]  /*0190*/  ISETP.NE.AND.EX P0, PT, RZ, c[0x0][0x24c], PT, P0 ;  /* 0x00009300ff007a0c */ /* 0x000fe20003f05300 */
[----:B--2---:R-:W-:Y:S02]  /*01a0*/  @P2 IMAD.IADD R217, R217, 0x1, -R212 ;  /* 0x00000001d9d92824 */ /* 0x004fe400078e0ad4 */
[----:B------:R-:W-:-:S10]  /*01b0*/  @!P2 IMAD.MOV.U32 R217, RZ, RZ, c[0x0][0x214] ;  /* 0x00008500ffd9a624 */ /* 0x000fd400078e00ff */
[----:B------:R-:W-:Y:S05]  /*01c0*/  @!P0 BRA `(.L_x_678) ;  /* 0x0000004000008947 */ /* 0x000fea0003800000 */
[----:B-1-34-:R-:W2:Y:S02]  /*01d0*/  @P3 LDG.E R5, [R6.64+0x4] ;  /* 0x0000040c06053981 */ /* 0x01aea4000c1e1900 */
[----:B--2--5:R-:W-:-:S06]  /*01e0*/  @P3 IADD3 R2, R5, -R4, RZ ;  /* 0x8000000405023210 */ /* 0x024fcc0007ffe0ff */
[----:B------:R1:W5:Y:S01]  /*01f0*/  @!P3 LDG.E R2, [R6.64] ;  /* 0x0000000c0602b981 */ /* 0x000362000c1e1900 */
[----:B------:R-:W-:Y:S05]  /*0200*/  BRA `(.L_x_679) ;  /* 0x0000001000007947 */ /* 0x000fea0003800000 */
.L_x_678:
[----:B-1-34-:R-:W-:Y:S02]  /*0210*/  MOV R2, c[0x0][0x218] ;  /* 0x0000860000027a02 */ /* 0x01afe40000000f00 */
.L_x_679:
[----:B------:R-:W-:-:S04]  /*0220*/  ISETP.NE.U32.AND P2, PT, RZ, c[0x0][0x258], PT ;  /* 0x00009600ff007a0c */ /* 0x000fc80003f45070 */
[----:B------:R-:W-:-:S13]  /*0230*/  ISETP.NE.AND.EX P2, PT, RZ, c[0x0][0x25c], PT, P2 ;  /* 0x00009700ff007a0c */ /* 0x000fda0003f45320 */
[----:B-1----:R-:W-:-:S05]  /*0240*/  @P2 IMAD.WIDE R6, R21, R220, c[0x0][0x258] ;  /* 0x0000960015062625 */ /* 0x002fca00078e02dc */
[----:B------:R-:W2:Y:S01]  /*0250*/  @P2 LDG.E R132, [R6.64] ;  /* 0x0000000c06842981 */ /* 0x000ea2000c1e1900 */
[----:B------:R-:W-:Y:S01]  /*0260*/  IMAD.SHL.U32 R14, R29, 0x40, RZ ;  /* 0x000000401d0e7824 */ /* 0x000fe200078e00ff */
[----:B------:R-:W-:-:S04]  /*0270*/  @!P2 ISETP.NE.U32.AND P1, PT, RZ, c[0x0][0x268], PT ;  /* 0x00009a00ff00aa0c */ /* 0x000fc80003f25070 */
[----:B------:R-:W-:Y:S02]  /*0280*/  ISETP.GT.AND P0, PT, R217, R14, PT ;  /* 0x0000000ed900720c */ /* 0x000fe40003f04270 */
[----:B------:R-:W-:-:S04]  /*0290*/  @!P2 ISETP.NE.AND.EX P1, PT, RZ, c[0x0][0x26c], PT, P1 ;  /* 0x00009b00ff00aa0c */ /* 0x000fc80003f25310 */
[----:B------:R-:W-:Y:S01]  /*02a0*/  @!P2 SEL R0, RZ, c[0x0][0x21c], !P1 ;  /* 0x00008700ff00aa07 */ /* 0x000fe20004800000 */
[----:B--2--5:R-:W-:-:S03]  /*02b0*/  @P2 IMAD.IADD R132, R132, 0x1, -R3 ;  /* 0x0000000184842824 */ /* 0x024fc600078e0a03 */
[----:B------:R-:W-:-:S03]  /*02c0*/  @!P2 IADD3 R132, R0, R2, -R3 ;  /* 0x000000020084a210 */ /* 0x000fc60007ffe803 */
[----:B------:R-:W-:Y:S05]  /*02d0*/  @!P0 EXIT ;  /* 0x000000000000894d */ /* 0x000fea0003800000 */
[----:B------:R-:W-:Y:S01]  /*02e0*/  IMAD.MOV.U32 R9, RZ, RZ, c[0x0][0x218] ;  /* 0x00008600ff097624 */ /* 0x000fe200078e00ff */
[----:B------:R-:W-:Y:S01]  /*02f0*/  IADD3 R5, -R217, 0xbf, R14 ;  /* 0x000000bfd9057810 */ /* 0x000fe20007ffe10e */
[----:B------:R-:W1:Y:S01]  /*0300*/  S2R R10, SR_TID.X ;  /* 0x00000000000a7919 */ /* 0x000e620000002100 */
[----:B------:R-:W-:Y:S02]  /*0310*/  IADD3 R7, R132, 0x7f, RZ ;  /* 0x0000007f84077810 */ /* 0x000fe40007ffe0ff */
[----:B------:R-:W-:Y:S02]  /*0320*/  IADD3 R9, R9, 0x7f, RZ ;  /* 0x0000007f09097810 */ /* 0x000fe40007ffe0ff */
[----:B------:R-:W-:Y:S02]  /*0330*/  IADD3 R5, R5, c[0x0][0x2e8], R132 ;  /* 0x0000ba0005057a10 */ /* 0x000fe40007ffe084 */
[----:B------:R-:W-:Y:S02]  /*0340*/  SHF.R.S32.HI R2, RZ, 0x1f, R7 ;  /* 0x0000001fff027819 */ /* 0x000fe40000011407 */
[----:B------:R-:W-:-:S02]  /*0350*/  SHF.R.S32.HI R6, RZ, 0x1f, R9 ;  /* 0x0000001fff067819 */ /* 0x000fc40000011409 */
[----:B------:R-:W-:Y:S02]  /*0360*/  SHF.R.S32.HI R0, RZ, 0x1f, R5 ;  /* 0x0000001fff007819 */ /* 0x000fe40000011405 */
[----:B------:R-:W-:Y:S02]  /*0370*/  LEA.HI R2, R2, R7, RZ, 0x7 ;  /* 0x0000000702027211 */ /* 0x000fe400078f38ff */
[----:B------:R-:W-:Y:S02]  /*0380*/  LEA.HI R6, R6, R9, RZ, 0x7 ;  /* 0x0000000906067211 */ /* 0x000fe400078f38ff */
[----:B------:R-:W-:Y:S02]  /*0390*/  LEA.HI R0, R0, R5, RZ, 0x7 ;  /* 0x0000000500007211 */ /* 0x000fe400078f38ff */
[----:B------:R-:W-:Y:S02]  /*03a0*/  SHF.R.S32.HI R2, RZ, 0x7, R2 ;  /* 0x00000007ff027819 */ /* 0x000fe40000011402 */
[----:B------:R-:W-:-:S02]  /*03b0*/  SHF.R.S32.HI R5, RZ, 0x7, R6 ;  /* 0x00000007ff057819 */ /* 0x000fc40000011406 */
[----:B------:R-:W-:Y:S02]  /*03c0*/  SHF.R.S32.HI R0, RZ, 0x7, R0 ;  /* 0x00000007ff007819 */ /* 0x000fe40000011400 */
[----:B------:R-:W-:-:S04]  /*03d0*/  IMNMX R5, R5, R2, PT ;  /* 0x0000000205057217 */ /* 0x000fc80003800200 */
[----:B------:R-:W-:-:S04]  /*03e0*/  IMNMX R134, R5, R0, PT ;  /* 0x0000000005867217 */ /* 0x000fc80003800200 */
[----:B------:R-:W-:-:S13]  /*03f0*/  ISETP.GT.AND P0, PT, R134, RZ, PT ;  /* 0x000000ff8600720c */ /* 0x000fda0003f04270 */
[----:B------:R-:W-:Y:S05]  /*0400*/  @P0 BRA `(.L_x_680) ;  /* 0x000007b000000947 */ /* 0x000fea0003800000 */
[----:B-1----:R-:W-:Y:S01]  /*0410*/  SHF.R.S32.HI R3, RZ, 0x1f, R10 ;  /* 0x0000001fff037819 */ /* 0x002fe2000001140a */
[----:B------:R-:W-:Y:S01]  /*0420*/  BSSY B0, `(.L_x_681) ;  /* 0x000002e000007945 */ /* 0x000fe20003800000 */
[----:B------:R-:W-:Y:S02]  /*0430*/  ISETP.NE.AND P0, PT, R212, -0x1, PT ;  /* 0xffffffffd400780c */ /* 0x000fe40003f05270 */
[----:B------:R-:W-:Y:S02]  /*0440*/  LEA.HI R0, R3, R10, RZ, 0x3 ;  /* 0x0000000a03007211 */ /* 0x000fe400078f18ff */
[----:B------:R-:W-:Y:S02]  /*0450*/  SHF.R.S32.HI R5, RZ, 0x1f, R14 ;  /* 0x0000001fff057819 */ /* 0x000fe4000001140e */
[----:B------:R-:W-:Y:S02]  /*0460*/  LOP3.LUT R3, R0, 0xfffffff8, RZ, 0xc0, !PT ;  /* 0xfffffff800037812 */ /* 0x000fe400078ec0ff */
[----:B------:R-:W-:Y:S01]  /*0470*/  IADD3 R217, -R14, R217, RZ ;  /* 0x000000d90ed97210 */ /* 0x000fe20007ffe1ff */
[----:B------:R-:W-:Y:S01]  /*0480*/  IMAD R5, R5, c[0x0][0x1e8], RZ ;  /* 0x00007a0005057a24 */ /* 0x000fe200078e02ff */
[----:B------:R-:W-:Y:S01]  /*0490*/  SHF.R.S32.HI R0, RZ, 0x3, R0 ;  /* 0x00000003ff007819 */ /* 0x000fe20000011400 */
[----:B------:R-:W-:Y:S01]  /*04a0*/  IMAD.IADD R10, R10, 0x1, -R3 ;  /* 0x000000010a0a7824 */ /* 0x000fe200078e0a03 */
[----:B------:R-:W-:Y:S01]  /*04b0*/  SHF.R.S32.HI R19, RZ, 0x1f, R16 ;  /* 0x0000001fff137819 */ /* 0x000fe20000011410 */
[----:B------:R-:W-:Y:S01]  /*04c0*/  @P0 IMAD.WIDE.U32 R6, R212, c[0x0][0x1e8], RZ ;  /* 0x00007a00d4060a25 */ /* 0x000fe200078e00ff */
[----:B------:R-:W-:-:S02]  /*04d0*/  @!P0 SHF.R.S32.HI R8, RZ, 0x1f, R21 ;  /* 0x0000001fff088819 */ /* 0x000fc40000011415 */
[----:B------:R-:W-:Y:S01]  /*04e0*/  SHF.L.U32 R2, R10, 0x3, RZ ;  /* 0x000000030a027819 */ /* 0x000fe200000006ff */
[----:B------:R-:W-:-:S03]  /*04f0*/  @!P0 IMAD.WIDE.U32 R12, R21, c[0x0][0x1e0], RZ ;  /* 0x00007800150c8a25 */ /* 0x000fc600078e00ff */
[----:B------:R-:W-:Y:S01]  /*0500*/  SHF.R.S32.HI R3, RZ, 0x1f, R2 ;  /* 0x0000001fff037819 */ /* 0x000fe20000011402 */
[----:B------:R-:W-:Y:S02]  /*0510*/  @!P0 IMAD R8, R8, c[0x0][0x1e0], RZ ;  /* 0x0000780008088a24 */ /* 0x000fe400078e02ff */
[----:B------:R-:W-:Y:S02]  /*0520*/  @P0 IMAD R212, R212, c[0x0][0x1ec], R7 ;  /* 0x00007b00d4d40a24 */ /* 0x000fe400078e0207 */
[----:B------:R-:W-:Y:S01]  /*0530*/  @P0 IMAD.MOV.U32 R4, RZ, RZ, R6 ;  /* 0x000000ffff040224 */ /* 0x000fe200078e0006 */
[----:B------:R-:W-:Y:S01]  /*0540*/  @!P0 MOV R4, R12 ;  /* 0x0000000c00048202 */ /* 0x000fe20000000f00 */
[----:B------:R-:W-:Y:S02]  /*0550*/  @!P0 IMAD R8, R21, c[0x0][0x1e4], R8 ;  /* 0x0000790015088a24 */ /* 0x000fe400078e0208 */
[----:B------:R-:W-:-:S04]  /*0560*/  IMAD.WIDE.U32 R6, R14, c[0x0][0x1e8], R2 ;  /* 0x00007a000e067a25 */ /* 0x000fc800078e0002 */
[----:B------:R-:W-:Y:S01]  /*0570*/  @!P0 IMAD.IADD R212, R13, 0x1, R8 ;  /* 0x000000010dd48824 */ /* 0x000fe200078e0208 */
[----:B------:R-:W-:Y:S01]  /*0580*/  IADD3 R4, P0, R4, R6, RZ ;  /* 0x0000000604047210 */ /* 0x000fe20007f1e0ff */
[----:B------:R-:W-:Y:S02]  /*0590*/  IMAD R5, R14, c[0x0][0x1ec], R5 ;  /* 0x00007b000e057a24 */ /* 0x000fe400078e0205 */
[----:B------:R-:W-:Y:S02]  /*05a0*/  IMAD R19, R19, c[0x0][0x1f0], RZ ;  /* 0x00007c0013137a24 */ /* 0x000fe400078e02ff */
[----:B------:R-:W-:Y:S01]  /*05b0*/  IMAD R21, R21, c[0x0][0x1c0], R16 ;  /* 0x0000700015157a24 */ /* 0x000fe200078e0210 */
[----:B------:R-:W-:Y:S01]  /*05c0*/  IADD3.X R5, R212, R7, R5, P0, !PT ;  /* 0x00000007d4057210 */ /* 0x000fe200007fe405 */
[----:B------:R-:W-:Y:S01]  /*05d0*/  IMAD R19, R16, c[0x0][0x1f4], R19 ;  /* 0x00007d0010137a24 */ /* 0x000fe200078e0213 */
[----:B------:R-:W-:Y:S01]  /*05e0*/  ISETP.GE.AND P0, PT, R0, R217, PT ;  /* 0x000000d90000720c */ /* 0x000fe20003f06270 */
[----:B------:R-:W-:Y:S01]  /*05f0*/  IMAD R14, R21, c[0x0][0x214], R14 ;  /* 0x00008500150e7a24 */ /* 0x000fe200078e020e */
[----:B------:R-:W-:Y:S01]  /*0600*/  IADD3 R7, R2, 0x40, RZ ;  /* 0x0000004002077810 */ /* 0x000fe20007ffe0ff */
[----:B------:R-:W-:Y:S01]  /*0610*/  IMAD.WIDE.U32 R16, R16, c[0x0][0x1f0], R4 ;  /* 0x00007c0010107a25 */ /* 0x000fe200078e0004 */
[----:B------:R-:W-:-:S03]  /*0620*/  SHF.R.S32.HI R5, RZ, 0x1f, R0 ;  /* 0x0000001fff057819 */ /* 0x000fc60000011400 */
[----:B------:R-:W-:-:S06]  /*0630*/  IMAD.IADD R19, R17, 0x1, R19 ;  /* 0x0000000111137824 */ /* 0x000fcc00078e0213 */
[----:B------:R-:W-:Y:S05]  /*0640*/  @P0 BRA `(.L_x_682) ;  /* 0x000000b000000947 */ /* 0x000fea0003800000 */
[----:B------:R-:W-:Y:S01]  /*0650*/  IMAD R9, R5, c[0x0][0x1e8], RZ ;  /* 0x00007a0005097a24 */ /* 0x000fe200078e02ff */
[----:B------:R-:W-:Y:S01]  /*0660*/  ISETP.GE.AND P2, PT, R2, c[0x0][0x220], PT ;  /* 0x0000880002007a0c */ /* 0x000fe20003f46270 */
[----:B------:R-:W-:Y:S01]  /*0670*/  IMAD.MOV.U32 R18, RZ, RZ, R16 ;  /* 0x000000ffff127224 */ /* 0x000fe200078e0010 */
[----:B------:R-:W-:Y:S01]  /*0680*/  ISETP.GE.AND P1, PT, R7, c[0x0][0x220], PT ;  /* 0x0000880007007a0c */ /* 0x000fe20003f26270 */
[C---:B------:R-:W-:Y:S02]  /*0690*/  IMAD R4, R0.reuse, c[0x0][0x1ec], R9 ;  /* 0x00007b0000047a24 */ /* 0x040fe400078e0209 */
[----:B------:R-:W-:-:S05]  /*06a0*/  IMAD.WIDE.U32 R12, R0, c[0x0][0x1e8], R18 ;  /* 0x00007a00000c7a25 */ /* 0x000fca00078e0012 */
[----:B------:R-:W-:Y:S02]  /*06b0*/  IADD3 R4, R13, R4, RZ ;  /* 0x000000040d047210 */ /* 0x000fe40007ffe0ff */
[----:B------:R-:W-:-:S04]  /*06c0*/  LEA R8, P0, R12, c[0x0][0x1d0], 0x1 ;  /* 0x000074000c087a11 */ /* 0x000fc800078008ff */
[----:B------:R-:W-:-:S05]  /*06d0*/  LEA.HI.X R9, R12, c[0x0][0x1d4], R4, 0x1, P0 ;  /* 0x000075000c097a11 */ /* 0x000fca00000f0c04 */
[----:B------:R1:W-:Y:S04]  /*06e0*/  @!P2 STG.E.128 [R8.64], RZ ;  /* 0x000000ff0800a986 */ /* 0x0003e8000c101d0c */
[----:B------:R1:W-:Y:S02]  /*06f0*/  @!P1 STG.E.128 [R8.64+0x80], RZ ;  /* 0x000080ff08009986 */ /* 0x0003e4000c101d0c */
.L_x_682:
[----:B------:R-:W-:Y:S05]  /*0700*/  BSYNC B0 ;  /* 0x0000000000007941 */ /* 0x000fea0003800000 */
.L_x_681:
[----:B------:R-:W-:Y:S01]  /*0710*/  IADD3 R12, R0, 0x10, RZ ;  /* 0x00000010000c7810 */ /* 0x000fe20007ffe0ff */
[----:B------:R-:W-:Y:S03]  /*0720*/  BSSY B0, `(.L_x_683) ;  /* 0x0000011000007945 */ /* 0x000fe60003800000 */
[----:B------:R-:W-:-:S13]  /*0730*/  ISETP.GE.AND P0, PT, R12, R217, PT ;  /* 0x000000d90c00720c */ /* 0x000fda0003f06270 */
[----:B------:R-:W-:Y:S05]  /*0740*/  @P0 BRA `(.L_x_684) ;  /* 0x000000e000000947 */ /* 0x000fea0003800000 */
[----:B-1----:R-:W-:Y:S01]  /*0750*/  IADD3 R9, P0, R0, 0x10, RZ ;  /* 0x0000001000097810 */ /* 0x002fe20007f1e0ff */
[----:B------:R-:W-:Y:S01]  /*0760*/  IMAD.MOV.U32 R20, RZ, RZ, R16 ;  /* 0x000000ffff147224 */ /* 0x000fe200078e0010 */
[----:B------:R-:W-:Y:S02]  /*0770*/  MOV R21, R19 ;  /* 0x0000001300157202 */ /* 0x000fe40000000f00 */
[----:B------:R-:W-:Y:S01]  /*0780*/  ISETP.GE.AND P1, PT, R2, c[0x0][0x220], PT ;  /* 0x0000880002007a0c */ /* 0x000fe20003f26270 */
[----:B------:R-:W-:Y:S01]  /*0790*/  IMAD.X R4, RZ, RZ, R5, P0 ;  /* 0x000000ffff047224 */ /* 0x000fe200000e0605 */
[----:B------:R-:W-:Y:S01]  /*07a0*/  ISETP.GE.AND P0, PT, R7, c[0x0][0x220], PT ;  /* 0x0000880007007a0c */ /* 0x000fe20003f06270 */
[----:B------:R-:W-:-:S04]  /*07b0*/  IMAD.WIDE.U32 R20, R9, c[0x0][0x1e8], R20 ;  /* 0x00007a0009147a25 */ /* 0x000fc800078e0014 */
[----:B------:R-:W-:Y:S01]  /*07c0*/  IMAD R4, R4, c[0x0][0x1e8], RZ ;  /* 0x00007a0004047a24 */ /* 0x000fe200078e02ff */
[----:B------:R-:W-:-:S03]  /*07d0*/  LEA R8, P2, R20, c[0x0][0x1d0], 0x1 ;  /* 0x0000740014087a11 */ /* 0x000fc600078408ff */
[----:B------:R-:W-:-:S04]  /*07e0*/  IMAD R4, R9, c[0x0][0x1ec], R4 ;  /* 0x00007b0009047a24 */ /* 0x000fc800078e0204 */
[----:B------:R-:W-:-:S05]  /*07f0*/  IMAD.IADD R4, R21, 0x1, R4 ;  /* 0x0000000115047824 */ /* 0x000fca00078e0204 */
[----:B------:R-:W-:-:S05]  /*0800*/  LEA.HI.X R9, R20, c[0x0][0x1d4], R4, 0x1, P2 ;  /* 0x0000750014097a11 */ /* 0x000fca00010f0c04 */
[----:B------:R1:W-:Y:S04]  /*0810*/  @!P1 STG.E.128 [R8.64], RZ ;  /* 0x000000ff08009986 */ /* 0x0003e8000c101d0c */
[----:B------:R1:W-:Y:S02]  /*0820*/  @!P0 STG.E.128 [R8.64+0x80], RZ ;  /* 0x000080ff08008986 */ /* 0x0003e4000c101d0c */
.L_x_684:
[----:B------:R-:W-:Y:S05]  /*0830*/  BSYNC B0 ;  /* 0x0000000000007941 */ /* 0x000fea0003800000 */
.L_x_683:
[----:B-1----:R-:W-:Y:S01]  /*0840*/  IADD3 R8, R0, 0x20, RZ ;  /* 0x0000002000087810 */ /* 0x002fe20007ffe0ff */
[----:B------:R-:W-:Y:S03]  /*0850*/  BSSY B0, `(.L_x_685) ;  /* 0x0000011000007945 */ /* 0x000fe60003800000 */
[----:B------:R-:W-:-:S13]  /*0860*/  ISETP.GE.AND P0, PT, R8, R217, PT ;  /* 0x000000d90800720c */ /* 0x000fda0003f06270 */
[----:B------:R-:W-:Y:S05]  /*0870*/  @P0 BRA `(.L_x_686) ;  /* 0x000000e000000947 */ /* 0x000fea0003800000 */
[----:B------:R-:W-:Y:S01]  /*0880*/  IADD3 R9, P0, R0, 0x20, RZ ;  /* 0x0000002000097810 */ /* 0x000fe20007f1e0ff */
        /* <DEDUP_REMOVED lines=13> */
.L_x_686:
[----:B------:R-:W-:Y:S05]  /*0960*/  BSYNC B0 ;  /* 0x0000000000007941 */ /* 0x000fea0003800000 */
.L_x_685:
[----:B------:R-:W-:Y:S01]  /*0970*/  IADD3 R6, R0, 0x30, RZ ;  /* 0x0000003000067810 */ /* 0x000fe20007ffe0ff */
[----:B------:R-:W-:Y:S03]  /*0980*/  BSSY B0, `(.L_x_687) ;  /* 0x0000010000007945 */ /* 0x000fe60003800000 */
[----:B------:R-:W-:-:S13]  /*0990*/  ISETP.GE.AND P0, PT, R6, R217, PT ;  /* 0x000000d90600720c */ /* 0x000fda0003f06270 */
[----:B------:R-:W-:Y:S05]  /*09a0*/  @P0 BRA `(.L_x_688) ;  /* 0x000000d000000947 */ /* 0x000fea0003800000 */
[----:B------:R-:W-:Y:S02]  /*09b0*/  IADD3 R4, P0, R0, 0x30, RZ ;  /* 0x0000003000047810 */ /* 0x000fe40007f1e0ff */
        /* <DEDUP_REMOVED lines=12> */
.L_x_688:
[----:B------:R-:W-:Y:S05]  /*0a80*/  BSYNC B0 ;  /* 0x0000000000007941 */ /* 0x000fea0003800000 */
.L_x_687:
[----:B------:R-:W-:-:S04]  /*0a90*/  ISETP.NE.AND P4, PT, R10, RZ, PT ;  /* 0x000000ff0a00720c */ /* 0x000fc80003f85270 */
[-C--:B------:R-:W-:Y:S02]  /*0aa0*/  ISETP.GE.OR P3, PT, R0, R217.reuse, P4 ;  /* 0x000000d90000720c */ /* 0x080fe40002766670 */
[-C--:B------:R-:W-:Y:S02]  /*0ab0*/  ISETP.GE.OR P2, PT, R12, R217.reuse, P4 ;  /* 0x000000d90c00720c */ /* 0x080fe40002746670 */
[-C--:B------:R-:W-:Y:S02]  /*0ac0*/  ISETP.GE.OR P1, PT, R8, R217.reuse, P4 ;  /* 0x000000d90800720c */ /* 0x080fe40002726670 */
[----:B------:R-:W-:Y:S02]  /*0ad0*/  IADD3 R0, P0, R14, R0, RZ ;  /* 0x000000000e007210 */ /* 0x000fe40007f1e0ff */
[----:B------:R-:W-:Y:S02]  /*0ae0*/  ISETP.GE.OR P4, PT, R6, R217, P4 ;  /* 0x000000d90600720c */ /* 0x000fe40002786670 */
[----:B------:R-:W-:-:S02]  /*0af0*/  LEA.HI.X.SX32 R5, R14, R5, 0x1, P0 ;  /* 0x000000050e057211 */ /* 0x000fc400000f0eff */
[C---:B------:R-:W-:Y:S01]  /*0b00*/  LEA R4, P0, R0.reuse, c[0x0][0x200], 0x2 ;  /* 0x0000800000047a11 */ /* 0x040fe200078010ff */
[----:B--2---:R-:W-:Y:S02]  /*0b10*/  @!P3 IMAD.MOV.U32 R3, RZ, RZ, 0x7f800000 ;  /* 0x7f800000ff03b424 */ /* 0x004fe400078e00ff */
[----:B------:R-:W-:Y:S01]  /*0b20*/  @!P2 IMAD.MOV.U32 R2, RZ, RZ, 0x7f800000 ;  /* 0x7f800000ff02a424 */ /* 0x000fe200078e00ff */
[----:B------:R-:W-:Y:S01]  /*0b30*/  LEA.HI.X R5, R0, c[0x0][0x204], R5, 0x2, P0 ;  /* 0x0000810000057a11 */ /* 0x000fe200000f1405 */
[----:B------:R-:W-:-:S04]  /*0b40*/  @!P1 IMAD.MOV.U32 R0, RZ, RZ, 0x7f800000 ;  /* 0x7f800000ff009424 */ /* 0x000fc800078e00ff */
[----:B------:R2:W-:Y:S04]  /*0b50*/  @!P3 STG.E [R4.64], R3 ;  /* 0x000000030400b986 */ /* 0x0005e8000c10190c */
[----:B------:R2:W-:Y:S04]  /*0b60*/  @!P2 STG.E [R4.64+0x40], R2 ;  /* 0x000040020400a986 */ /* 0x0005e8000c10190c */
[----:B------:R2:W-:Y:S01]  /*0b70*/  @!P1 STG.E [R4.64+0x80], R0 ;  /* 0x0000800004009986 */ /* 0x0005e2000c10190c */
[----:B------:R-:W-:Y:S05]  /*0b80*/  @P4 EXIT ;  /* 0x000000000000494d */ /* 0x000fea0003800000 */
[----:B--2---:R-:W-:-:S05]  /*0b90*/  MOV R3, 0x7f800000 ;  /* 0x7f80000000037802 */ /* 0x004fca0000000f00 */
[----:B------:R-:W-:Y:S01]  /*0ba0*/  STG.E [R4.64+0xc0], R3 ;  /* 0x0000c00304007986 */ /* 0x000fe2000c10190c */
[----:B------:R-:W-:Y:S05]  /*0bb0*/  EXIT ;  /* 0x000000000000794d */ /* 0x000fea0003800000 */
.L_x_680:
[----:B-1----:R-:W-:Y:S01]  /*0bc0*/  ISETP.NE.U32.AND P2, PT, RZ, c[0x0][0x2c0], PT ;  /* 0x0000b000ff007a0c */ /* 0x002fe20003f45070 */
[----:B------:R-:W-:Y:S01]  /*0bd0*/  IMAD.MOV.U32 R0, RZ, RZ, R21 ;  /* 0x000000ffff007224 */ /* 0x000fe200078e0015 */
[----:B------:R-:W-:Y:S02]  /*0be0*/  ISETP.NE.U32.AND P0, PT, RZ, c[0x0][0x2b8], PT ;  /* 0x0000ae00ff007a0c */ /* 0x000fe40003f05070 */
[----:B------:R-:W-:Y:S02]  /*0bf0*/  ISETP.NE.AND.EX P2, PT, RZ, c[0x0][0x2c4], PT, P2 ;  /* 0x0000b100ff007a0c */ /* 0x000fe40003f45320 */
[----:B------:R-:W-:-:S11]  /*0c00*/  ISETP.NE.AND.EX P0, PT, RZ, c[0x0][0x2bc], PT, P0 ;  /* 0x0000af00ff007a0c */ /* 0x000fd60003f05300 */
[----:B------:R-:W-:Y:S01]  /*0c10*/  @P2 SHF.R.S32.HI R2, RZ, 0x1f, R21 ;  /* 0x0000001fff022819 */ /* 0x000fe20000011415 */
[----:B------:R-:W-:-:S04]  /*0c20*/  @P2 IMAD.WIDE.U32 R6, R21, c[0x0][0x2c8], RZ ;  /* 0x0000b20015062a25 */ /* 0x000fc800078e00ff */
[----:B------:R-:W-:Y:S01]  /*0c30*/  @P2 IMAD R2, R2, c[0x0][0x2c8], RZ ;  /* 0x0000b20002022a24 */ /* 0x000fe200078e02ff */
[----:B------:R-:W-:Y:S01]  /*0c40*/  CS2R R224, SRZ ;  /* 0x0000000000e07805 */ /* 0x000fe2000001ff00 */
[----:B------:R-:W-:-:S04]  /*0c50*/  @P0 IMAD.WIDE R8, R21, R220, c[0x0][0x2b8] ;  /* 0x0000ae0015080625 */ /* 0x000fc800078e02dc */
[----:B------:R-:W-:Y:S01]  /*0c60*/  @P2 IMAD R2, R21, c[0x0][0x2cc], R2 ;  /* 0x0000b30015022a24 */ /* 0x000fe200078e0202 */
[----:B------:R-:W-:Y:S01]  /*0c70*/  @P2 LEA R224, P1, R6, c[0x0][0x2c0], 0x2 ;  /* 0x0000b00006e02a11 */ /* 0x000fe200078210ff */
[----:B------:R1:W5:Y:S01]  /*0c80*/  @P0 LDG.E R0, [R8.64] ;  /* 0x0000000c08000981 */ /* 0x000362000c1e1900 */
[----:B------:R-:W-:Y:S01]  /*0c90*/  PLOP3.LUT P0, PT, PT, PT, PT, 0x8, 0x0 ;  /* 0x000000000000781c */ /* 0x000fe20003f0e170 */
[----:B------:R-:W-:Y:S01]  /*0ca0*/  @P2 IMAD.IADD R5, R7, 0x1, R2 ;  /* 0x0000000107052824 */ /* 0x000fe200078e0202 */
[----:B------:R-:W-:-:S04]  /*0cb0*/  IABS R135, c[0x0][0x2d0] ;  /* 0x0000b40000877a13 */ /* 0x000fc80000000000 */
[----:B------:R-:W-:-:S04]  /*0cc0*/  @P2 SHF.L.U64.HI R5, R6, 0x2, R5 ;  /* 0x0000000206052819 */ /* 0x000fc80000010205 */
[----:B------:R-:W-:Y:S02]  /*0cd0*/  @P2 IADD3.X R225, R5, c[0x0][0x2c4], RZ, P1, !PT ;  /* 0x0000b10005e12a10 */ /* 0x000fe40000ffe4ff */
[----:B------:R-:W-:-:S04]  /*0ce0*/  @P2 ISETP.NE.U32.AND P1, PT, R224, RZ, PT ;  /* 0x000000ffe000220c */ /* 0x000fc80003f25070 */
[----:B------:R-:W-:-:S13]  /*0cf0*/  @P2 ISETP.NE.AND.EX P0, PT, R225, RZ, PT, P1 ;  /* 0x000000ffe100220c */ /* 0x000fda0003f05310 */
[----:B------:R-:W-:Y:S05]  /*0d00*/  @!P0 BRA `(.L_x_689) ;  /* 0x0000048000008947 */ /* 0x000fea0003800000 */
[----:B-1----:R-:W1:Y:S01]  /*0d10*/  I2F.RP R6, R135 ;  /* 0x0000008700067306 */ /* 0x002e620000209400 */
[----:B------:R-:W-:-:S04]  /*0d20*/  LEA R9, R134, 0xffffff80, 0x7 ;  /* 0xffffff8086097811 */ /* 0x000fc800078e38ff */
[----:B-----5:R-:W-:-:S03]  /*0d30*/  IABS R0, R9 ;  /* 0x0000000900007213 */ /* 0x020fc60000000000 */
[----:B-1----:R-:W1:Y:S02]  /*0d40*/  MUFU.RCP R4, R6 ;  /* 0x0000000600047308 */ /* 0x002e640000001000 */
[----:B-1----:R-:W-:-:S06]  /*0d50*/  IADD3 R4, R4, 0xffffffe, RZ ;  /* 0x0ffffffe04047810 */ /* 0x002fcc0007ffe0ff */
[----:B------:R-:W1:Y:S02]  /*0d60*/  F2I.FTZ.U32.TRUNC.NTZ R5, R4 ;  /* 0x0000000400057305 */ /* 0x000e64000021f000 */
[----:B-1----:R-:W-:Y:S02]  /*0d70*/  IMAD.MOV R2, RZ, RZ, -R5 ;  /* 0x000000ffff027224 */ /* 0x002fe400078e0a05 */
[----:B------:R-:W-:Y:S02]  /*0d80*/  IMAD.MOV.U32 R4, RZ, RZ, RZ ;  /* 0x000000ffff047224 */ /* 0x000fe400078e00ff */
[----:B------:R-:W-:-:S04]  /*0d90*/  IMAD R2, R2, R135, RZ ;  /* 0x0000008702027224 */ /* 0x000fc800078e02ff */
[----:B------:R-:W-:Y:S01]  /*0da0*/  IMAD.HI.U32 R3, R5, R2, R4 ;  /* 0x0000000205037227 */ /* 0x000fe200078e0004 */
[----:B------:R-:W-:-:S05]  /*0db0*/  MOV R2, R0 ;  /* 0x0000000000027202 */ /* 0x000fca0000000f00 */
[----:B------:R-:W-:-:S04]  /*0dc0*/  IMAD.HI.U32 R3, R3, R2, RZ ;  /* 0x0000000203037227 */ /* 0x000fc800078e00ff */
[----:B------:R-:W-:-:S04]  /*0dd0*/  IMAD.MOV R0, RZ, RZ, -R3 ;  /* 0x000000ffff007224 */ /* 0x000fc800078e0a03 */
[----:B------:R-:W-:-:S05]  /*0de0*/  IMAD R0, R135, R0, R2 ;  /* 0x0000000087007224 */ /* 0x000fca00078e0202 */
[----:B------:R-:W-:-:S13]  /*0df0*/  ISETP.GT.U32.AND P2, PT, R135, R0, PT ;  /* 0x000000008700720c */ /* 0x000fda0003f44070 */
[-C--:B------:R-:W-:Y:S02]  /*0e00*/  @!P2 IADD3 R0, R0, -R135.reuse, RZ ;  /* 0x800000870000a210 */ /* 0x080fe40007ffe0ff */
[----:B------:R-:W-:Y:S02]  /*0e10*/  @!P2 IADD3 R3, R3, 0x1, RZ ;  /* 0x000000010303a810 */ /* 0x000fe40007ffe0ff */
[----:B------:R-:W-:Y:S02]  /*0e20*/  ISETP.GE.U32.AND P3, PT, R0, R135, PT ;  /* 0x000000870000720c */ /* 0x000fe40003f66070 */
[----:B------:R-:W-:Y:S02]  /*0e30*/  LOP3.LUT R0, R9, c[0x0][0x2d0], RZ, 0x3c, !PT ;  /* 0x0000b40009007a12 */ /* 0x000fe400078e3cff */
[----:B------:R-:W-:Y:S02]  /*0e40*/  ISETP.NE.AND P2, PT, RZ, c[0x0][0x2d0], PT ;  /* 0x0000b400ff007a0c */ /* 0x000fe40003f45270 */
[----:B------:R-:W-:-:S07]  /*0e50*/  ISETP.GE.AND P1, PT, R0, RZ, PT ;  /* 0x000000ff0000720c */ /* 0x000fce0003f26270 */
[----:B------:R-:W-:-:S06]  /*0e60*/  @P3 IADD3 R3, R3, 0x1, RZ ;  /* 0x0000000103033810 */ /* 0x000fcc0007ffe0ff */
[----:B------:R-:W-:Y:S01]  /*0e70*/  @!P1 IMAD.MOV R3, RZ, RZ, -R3 ;  /* 0x000000ffff039224 */ /* 0x000fe200078e0a03 */
[----:B------:R-:W-:-:S05]  /*0e80*/  @!P2 LOP3.LUT R3, RZ, c[0x0][0x2d0], RZ, 0x33, !PT ;  /* 0x0000b400ff03aa12 */ /* 0x000fca00078e33ff */
[----:B------:R-:W-:-:S06]  /*0e90*/  IMAD.WIDE R18, R3, 0x4, R224 ;  /* 0x0000000403127825 */ /* 0x000fcc00078e02e0 */
[----:B------:R-:W2:Y:S01]  /*0ea0*/  LDG.E R18, [R18.64] ;  /* 0x0000000c12127981 */ /* 0x000ea2000c1e1900 */
[----:B------:R-:W-:-:S04]  /*0eb0*/  IABS R0, c[0x0][0x1c8] ;  /* 0x0000720000007a13 */ /* 0x000fc80000000000 */
[----:B------:R-:W1:Y:S08]  /*0ec0*/  I2F.RP R5, R0 ;  /* 0x0000000000057306 */ /* 0x000e700000209400 */
[----:B-1----:R-:W1:Y:S02]  /*0ed0*/  MUFU.RCP R6, R5 ;  /* 0x0000000500067308 */ /* 0x002e640000001000 */
[----:B-1----:R-:W-:-:S06]  /*0ee0*/  IADD3 R6, R6, 0xffffffe, RZ ;  /* 0x0ffffffe06067810 */ /* 0x002fcc0007ffe0ff */
[----:B------:R-:W1:Y:S02]  /*0ef0*/  F2I.FTZ.U32.TRUNC.NTZ R7, R6 ;  /* 0x0000000600077305 */ /* 0x000e64000021f000 */
[----:B-1----:R-:W-:Y:S01]  /*0f00*/  IADD3 R2, RZ, -R7, RZ ;  /* 0x80000007ff027210 */ /* 0x002fe20007ffe0ff */
[----:B------:R-:W-:-:S04]  /*0f10*/  IMAD.MOV.U32 R6, RZ, RZ, RZ ;  /* 0x000000ffff067224 */ /* 0x000fc800078e00ff */
[----:B------:R-:W-:Y:S01]  /*0f20*/  IMAD R4, R2, R0, RZ ;  /* 0x0000000002047224 */ /* 0x000fe200078e02ff */
[----:B------:R-:W-:-:S03]  /*0f30*/  IABS R2, R16 ;  /* 0x0000001000027213 */ /* 0x000fc60000000000 */
[----:B------:R-:W-:-:S06]  /*0f40*/  IMAD.HI.U32 R7, R7, R4, R6 ;  /* 0x0000000407077227 */ /* 0x000fcc00078e0006 */
[----:B------:R-:W-:-:S05]  /*0f50*/  IMAD.HI.U32 R11, R7, R2, RZ ;  /* 0x00000002070b7227 */ /* 0x000fca00078e00ff */
[----:B------:R-:W-:-:S05]  /*0f60*/  IADD3 R5, -R11, RZ, RZ ;  /* 0x000000ff0b057210 */ /* 0x000fca0007ffe1ff */
[----:B------:R-:W-:Y:S01]  /*0f70*/  IMAD R5, R0, R5, R2 ;  /* 0x0000000500057224 */ /* 0x000fe200078e0202 */
[----:B------:R-:W-:-:S04]  /*0f80*/  LOP3.LUT R2, R16, c[0x0][0x1c8], RZ, 0x3c, !PT ;  /* 0x0000720010027a12 */ /* 0x000fc800078e3cff */
[----:B------:R-:W-:-:S13]  /*0f90*/  ISETP.GT.U32.AND P1, PT, R0, R5, PT ;  /* 0x000000050000720c */ /* 0x000fda0003f24070 */
[----:B------:R-:W-:Y:S01]  /*0fa0*/  @!P1 IMAD.IADD R5, R5, 0x1, -R0 ;  /* 0x0000000105059824 */ /* 0x000fe200078e0a00 */
[----:B------:R-:W-:Y:S02]  /*0fb0*/  @!P1 IADD3 R11, R11, 0x1, RZ ;  /* 0x000000010b0b9810 */ /* 0x000fe40007ffe0ff */
[----:B------:R-:W-:Y:S02]  /*0fc0*/  ISETP.GE.AND P1, PT, R2, RZ, PT ;  /* 0x000000ff0200720c */ /* 0x000fe40003f26270 */
[----:B------:R-:W-:Y:S02]  /*0fd0*/  ISETP.GE.U32.AND P2, PT, R5, R0, PT ;  /* 0x000000000500720c */ /* 0x000fe40003f46070 */
[----:B------:R-:W-:-:S05]  /*0fe0*/  IADD3 R0, -R3, RZ, RZ ;  /* 0x000000ff03007210 */ /* 0x000fca0007ffe1ff */
[----:B------:R-:W-:-:S05]  /*0ff0*/  IMAD R9, R0, c[0x0][0x2d0], R9 ;  /* 0x0000b40000097a24 */ /* 0x000fca00078e0209 */
[----:B------:R-:W-:Y:S02]  /*1000*/  SHF.R.S32.HI R5, RZ, 0x1f, R9 ;  /* 0x0000001fff057819 */ /* 0x000fe40000011409 */
[----:B------:R-:W-:Y:S02]  /*1010*/  @P2 IADD3 R11, R11, 0x1, RZ ;  /* 0x000000010b0b2810 */ /* 0x000fe40007ffe0ff */
[----:B------:R-:W-:Y:S01]  /*1020*/  ISETP.NE.AND P2, PT, RZ, c[0x0][0x1c8], PT ;  /* 0x00007200ff007a0c */ /* 0x000fe20003f45270 */
[----:B------:R-:W-:Y:S02]  /*1030*/  IMAD R0, R5, c[0x0][0x198], RZ ;  /* 0x0000660005007a24 */ /* 0x000fe400078e02ff */
[----:B------:R-:W-:-:S10]  /*1040*/  @!P1 IMAD.MOV R11, RZ, RZ, -R11 ;  /* 0x000000ffff0b9224 */ /* 0x000fd400078e0a0b */
[----:B------:R-:W-:Y:S02]  /*1050*/  @!P2 LOP3.LUT R11, RZ, c[0x0][0x1c8], RZ, 0x33, !PT ;  /* 0x00007200ff0baa12 */ /* 0x000fe400078e33ff */
[----:B--2---:R-:W-:Y:S01]  /*1060*/  SHF.R.S32.HI R17, RZ, 0x1f, R18 ;  /* 0x0000001fff117819 */ /* 0x004fe20000011412 */
[----:B------:R-:W-:-:S04]  /*1070*/  IMAD.WIDE.U32 R6, R18, c[0x0][0x180], RZ ;  /* 0x0000600012067a25 */ /* 0x000fc800078e00ff */
[C---:B------:R-:W-:Y:S02]  /*1080*/  IMAD R3, R17.reuse, c[0x0][0x180], RZ ;  /* 0x0000600011037a24 */ /* 0x040fe400078e02ff */
[----:B------:R-:W-:Y:S02]  /*1090*/  IMAD R17, R17, c[0x0][0x188], RZ ;  /* 0x0000620011117a24 */ /* 0x000fe400078e02ff */
[C---:B------:R-:W-:Y:S02]  /*10a0*/  IMAD R2, R18.reuse, c[0x0][0x184], R3 ;  /* 0x0000610012027a24 */ /* 0x040fe400078e0203 */
[----:B------:R-:W-:Y:S02]  /*10b0*/  IMAD R3, R9, c[0x0][0x19c], R0 ;  /* 0x0000670009037a24 */ /* 0x000fe400078e0200 */
[C---:B------:R-:W-:Y:S01]  /*10c0*/  IMAD R17, R18.reuse, c[0x0][0x18c], R17 ;  /* 0x0000630012117a24 */ /* 0x040fe200078e0211 */
[----:B------:R-:W-:Y:S01]  /*10d0*/  IADD3 R7, R7, R2, RZ ;  /* 0x0000000207077210 */ /* 0x000fe20007ffe0ff */
[----:B------:R-:W-:Y:S01]  /*10e0*/  IMAD.WIDE.U32 R18, R18, c[0x0][0x188], RZ ;  /* 0x0000620012127a25 */ /* 0x000fe200078e00ff */
[----:B------:R-:W-:-:S03]  /*10f0*/  SHF.R.S32.HI R2, RZ, 0x1f, R11 ;  /* 0x0000001fff027819 */ /* 0x000fc6000001140b */
[----:B------:R-:W-:Y:S01]  /*1100*/  IMAD.WIDE.U32 R6, R9, c[0x0][0x198], R6 ;  /* 0x0000660009067a25 */ /* 0x000fe200078e0006 */
[----:B------:R-:W-:-:S03]  /*1110*/  MOV R20, R18 ;  /* 0x0000001200147202 */ /* 0x000fc60000000f00 */
[----:B------:R-:W-:Y:S02]  /*1120*/  IMAD.IADD R7, R7, 0x1, R3 ;  /* 0x0000000107077824 */ /* 0x000fe400078e0203 */
[----:B------:R-:W-:Y:S02]  /*1130*/  IMAD R0, R2, c[0x0][0x1b0], RZ ;  /* 0x00006c0002007a24 */ /* 0x000fe400078e02ff */
[----:B------:R-:W-:-:S04]  /*1140*/  IMAD.WIDE.U32 R6, R11, c[0x0][0x1b0], R6 ;  /* 0x00006c000b067a25 */ /* 0x000fc800078e0006 */
[----:B------:R-:W-:Y:S02]  /*1150*/  IMAD R13, R11, c[0x0][0x1b4], R0 ;  /* 0x00006d000b0d7a24 */ /* 0x000fe400078e0200 */
[----:B------:R-:W-:-:S03]  /*1160*/  IMAD.IADD R17, R19, 0x1, R17 ;  /* 0x0000000113117824 */ /* 0x000fc600078e0211 */
[----:B------:R-:W-:Y:S01]  /*1170*/  IADD3 R13, R7, R13, RZ ;  /* 0x0000000d070d7210 */ /* 0x000fe20007ffe0ff */
[----:B------:R-:W-:Y:S05]  /*1180*/  BRA `(.L_x_690) ;  /* 0x0000042000007947 */ /* 0x000fea0003800000 */
.L_x_689:
[----:B-1----:R-:W-:-:S13]  /*1190*/  ISETP.NE.AND P4, PT, R4, -0x1, PT ;  /* 0xffffffff0400780c */ /* 0x002fda0003f85270 */
[----:B------:R-:W-:-:S05]  /*11a0*/  @P4 IADD3 R7, R3, R4, RZ ;  /* 0x0000000403074210 */ /* 0x000fca0007ffe0ff */
[----:B------:R-:W-:-:S04]  /*11b0*/  @P4 IMAD.WIDE.U32 R8, R7, c[0x0][0x198], RZ ;  /* 0x0000660007084a25 */ /* 0x000fc800078e00ff */
[----:B------:R-:W-:Y:S01]  /*11c0*/  @P4 IMAD R7, R7, c[0x0][0x19c], R9 ;  /* 0x0000670007074a24 */ /* 0x000fe200078e0209 */
[----:B------:R-:W-:Y:S01]  /*11d0*/  @P4 MOV R6, R8 ;  /* 0x0000000800064202 */ /* 0x000fe20000000f00 */
[----:B------:R-:W-:Y:S05]  /*11e0*/  @P4 BRA `(.L_x_691) ;  /* 0x000000a000004947 */ /* 0x000fea0003800000 */
[----:B------:R-:W-:Y:S01]  /*11f0*/  SHF.R.S32.HI R2, RZ, 0x1f, R3 ;  /* 0x0000001fff027819 */ /* 0x000fe20000011403 */
[----:B------:R-:W-:Y:S01]  /*1200*/  IMAD.WIDE.U32 R6, R3, c[0x0][0x198], RZ ;  /* 0x0000660003067a25 */ /* 0x000fe200078e00ff */
[----:B-----5:R-:W-:-:S03]  /*1210*/  SHF.R.S32.HI R5, RZ, 0x1f, R0 ;  /* 0x0000001fff057819 */ /* 0x020fc60000011400 */
[----:B------:R-:W-:Y:S02]  /*1220*/  IMAD R2, R2, c[0x0][0x198], RZ ;  /* 0x0000660002027a24 */ /* 0x000fe400078e02ff */
[----:B------:R-:W-:Y:S02]  /*1230*/  IMAD R5, R5, c[0x0][0x180], RZ ;  /* 0x0000600005057a24 */ /* 0x000fe400078e02ff */
[----:B------:R-:W-:Y:S02]  /*1240*/  IMAD R2, R3, c[0x0][0x19c], R2 ;  /* 0x0000670003027a24 */ /* 0x000fe400078e0202 */
[----:B------:R-:W-:-:S03]  /*1250*/  IMAD R5, R0, c[0x0][0x184], R5 ;  /* 0x0000610000057a24 */ /* 0x000fc600078e0205 */
[----:B------:R-:W-:-:S05]  /*1260*/  IADD3 R7, R7, R2, RZ ;  /* 0x0000000207077210 */ /* 0x000fca0007ffe0ff */
[----:B------:R-:W-:-:S05]  /*1270*/  IMAD.WIDE.U32 R6, R0, c[0x0][0x180], R6 ;  /* 0x0000600000067a25 */ /* 0x000fca00078e0006 */
[----:B------:R-:W-:Y:S02]  /*1280*/  IADD3 R7, R7, R5, RZ ;  /* 0x0000000507077210 */ /* 0x000fe40007ffe0ff */
.L_x_691:
[----:B------:R-:W-:Y:S02]  /*1290*/  IABS R8, c[0x0][0x1c8] ;  /* 0x0000720000087a13 */ /* 0x000fe40000000000 */
[----:B------:R-:W-:Y:S02]  /*12a0*/  @P4 IADD3 R17, R3, R4, RZ ;  /* 0x0000000403114210 */ /* 0x000fe40007ffe0ff */
[----:B------:R-:W1:Y:S03]  /*12b0*/  I2F.RP R9, R8 ;  /* 0x0000000800097306 */ /* 0x000e660000209400 */
[----:B------:R-:W-:-:S04]  /*12c0*/  @P4 IMAD.WIDE.U32 R18, R17, c[0x0][0x1a0], RZ ;  /* 0x0000680011124a25 */ /* 0x000fc800078e00ff */
[----:B------:R-:W-:Y:S01]  /*12d0*/  @P4 IMAD R17, R17, c[0x0][0x1a4], R19 ;  /* 0x0000690011114a24 */ /* 0x000fe200078e0213 */
[----:B------:R-:W-:Y:S01]  /*12e0*/  @P4 MOV R20, R18 ;  /* 0x0000001200144202 */ /* 0x000fe20000000f00 */
[----:B-1----:R-:W1:Y:S02]  /*12f0*/  MUFU.RCP R12, R9 ;  /* 0x00000009000c7308 */ /* 0x002e640000001000 */
[----:B-1----:R-:W-:Y:S02]  /*1300*/  IADD3 R12, R12, 0xffffffe, RZ ;  /* 0x0ffffffe0c0c7810 */ /* 0x002fe40007ffe0ff */
[----:B------:R-:W-:-:S04]  /*1310*/  LEA R9, R134, 0xffffff80, 0x7 ;  /* 0xffffff8086097811 */ /* 0x000fc800078e38ff */
[----:B------:R-:W1:Y:S01]  /*1320*/  F2I.FTZ.U32.TRUNC.NTZ R13, R12 ;  /* 0x0000000c000d7305 */ /* 0x000e62000021f000 */
[----:B------:R-:W-:-:S04]  /*1330*/  IMAD.WIDE.U32 R6, R9, c[0x0][0x198], R6 ;  /* 0x0000660009067a25 */ /* 0x000fc800078e0006 */
[----:B-1----:R-:W-:Y:S01]  /*1340*/  IMAD.MOV R2, RZ, RZ, -R13 ;  /* 0x000000ffff027224 */ /* 0x002fe200078e0a0d */
[----:B------:R-:W-:-:S03]  /*1350*/  MOV R12, RZ ;  /* 0x000000ff000c7202 */ /* 0x000fc60000000f00 */
[----:B------:R-:W-:Y:S01]  /*1360*/  IMAD R5, R2, R8, RZ ;  /* 0x0000000802057224 */ /* 0x000fe200078e02ff */
[----:B------:R-:W-:-:S03]  /*1370*/  IABS R2, R16 ;  /* 0x0000001000027213 */ /* 0x000fc60000000000 */
[----:B------:R-:W-:-:S06]  /*1380*/  IMAD.HI.U32 R5, R13, R5, R12 ;  /* 0x000000050d057227 */ /* 0x000fcc00078e000c */
[----:B------:R-:W-:-:S04]  /*1390*/  IMAD.HI.U32 R11, R5, R2, RZ ;  /* 0x00000002050b7227 */ /* 0x000fc800078e00ff */
[----:B------:R-:W-:-:S04]  /*13a0*/  IMAD.MOV R5, RZ, RZ, -R11 ;  /* 0x000000ffff057224 */ /* 0x000fc800078e0a0b */
[----:B------:R-:W-:Y:S01]  /*13b0*/  IMAD R5, R8, R5, R2 ;  /* 0x0000000508057224 */ /* 0x000fe200078e0202 */
[----:B------:R-:W-:-:S04]  /*13c0*/  LOP3.LUT R2, R16, c[0x0][0x1c8], RZ, 0x3c, !PT ;  /* 0x0000720010027a12 */ /* 0x000fc800078e3cff */
[----:B------:R-:W-:Y:S02]  /*13d0*/  ISETP.GT.U32.AND P1, PT, R8, R5, PT ;  /* 0x000000050800720c */ /* 0x000fe40003f24070 */
[----:B------:R-:W-:-:S11]  /*13e0*/  ISETP.GE.AND P2, PT, R2, RZ, PT ;  /* 0x000000ff0200720c */ /* 0x000fd60003f46270 */
        /* <DEDUP_REMOVED lines=12> */
[----:B------:R-:W-:-:S04]  /*14b0*/  IMAD.WIDE.U32 R6, R11, c[0x0][0x1b0], R6 ;  /* 0x00006c000b067a25 */ /* 0x000fc800078e0006 */
[----:B------:R-:W-:-:S04]  /*14c0*/  IMAD R4, R2, c[0x0][0x1b0], RZ ;  /* 0x00006c0002047a24 */ /* 0x000fc800078e02ff */
[----:B------:R-:W-:-:S04]  /*14d0*/  IMAD R13, R11, c[0x0][0x1b4], R4 ;  /* 0x00006d000b0d7a24 */ /* 0x000fc800078e0204 */
[----:B------:R-:W-:Y:S01]  /*14e0*/  IMAD.IADD R13, R7, 0x1, R13 ;  /* 0x00000001070d7824 */ /* 0x000fe200078e020d */
[----:B------:R-:W-:Y:S05]  /*14f0*/  @P4 BRA `(.L_x_690) ;  /* 0x000000b000004947 */ /* 0x000fea0003800000 */
[----:B------:R-:W-:Y:S01]  /*1500*/  SHF.R.S32.HI R8, RZ, 0x1f, R3 ;  /* 0x0000001fff087819 */ /* 0x000fe20000011403 */
[----:B------:R-:W-:Y:S01]  /*1510*/  IMAD.WIDE.U32 R18, R3, c[0x0][0x1a0], RZ ;  /* 0x0000680003127a25 */ /* 0x000fe200078e00ff */
[----:B-----5:R-:W-:-:S03]  /*1520*/  SHF.R.S32.HI R4, RZ, 0x1f, R0 ;  /* 0x0000001fff047819 */ /* 0x020fc60000011400 */
[----:B------:R-:W-:-:S04]  /*1530*/  IMAD R8, R8, c[0x0][0x1a0], RZ ;  /* 0x0000680008087a24 */ /* 0x000fc800078e02ff */
[----:B------:R-:W-:Y:S02]  /*1540*/  IMAD R8, R3, c[0x0][0x1a4], R8 ;  /* 0x0000690003087a24 */ /* 0x000fe400078e0208 */
[----:B------:R-:W-:-:S03]  /*1550*/  IMAD R3, R4, c[0x0][0x188], RZ ;  /* 0x0000620004037a24 */ /* 0x000fc600078e02ff */
[----:B------:R-:W-:Y:S01]  /*1560*/  IADD3 R19, R19, R8, RZ ;  /* 0x0000000813137210 */ /* 0x000fe20007ffe0ff */
[----:B------:R-:W-:-:S04]  /*1570*/  IMAD R3, R0, c[0x0][0x18c], R3 ;  /* 0x0000630000037a24 */ /* 0x000fc800078e0203 */
[----:B------:R-:W-:-:S05]  /*1580*/  IMAD.WIDE.U32 R18, R0, c[0x0][0x188], R18 ;  /* 0x0000620000127a25 */ /* 0x000fca00078e0012 */
[----:B------:R-:W-:Y:S02]  /*1590*/  IADD3 R17, R19, R3, RZ ;  /* 0x0000000313117210 */ /* 0x000fe40007ffe0ff */
[----:B------:R-:W-:Y:S02]  /*15a0*/  MOV R20, R18 ;  /* 0x0000001200147202 */ /* 0x000fe40000000f00 */
.L_x_690:
[----:B------:R-:W-:Y:S01]  /*15b0*/  ISETP.NE.AND P1, PT, R212, -0x1, PT ;  /* 0xffffffffd400780c */ /* 0x000fe20003f25270 */
[----:B------:R-:W-:Y:S01]  /*15c0*/  IMAD.IADD R208, R217, 0x1, -R14 ;  /* 0x00000001d9d07824 */ /* 0x000fe200078e0a0e */
[----:B------:R-:W-:Y:S01]  /*15d0*/  SHF.R.S32.HI R3, RZ, 0x1f, R10 ;  /* 0x0000001fff037819 */ /* 0x000fe2000001140a */
[----:B------:R-:W-:Y:S01]  /*15e0*/  IMAD R2, R2, c[0x0][0x1b8], RZ ;  /* 0x00006e0002027a24 */ /* 0x000fe200078e02ff */
[----:B------:R-:W-:Y:S02]  /*15f0*/  BSSY B0, `(.L_x_692) ;  /* 0x000005c000007945 */ /* 0x000fe40003800000 */
[-C--:B------:R-:W-:Y:S01]  /*1600*/  LEA.HI R15, R3, R10.reuse, RZ, 0x3 ;  /* 0x0000000a030f7211 */ /* 0x080fe200078f18ff */
[----:B------:R-:W-:Y:S01]  /*1610*/  IMAD R2, R11, c[0x0][0x1bc], R2 ;  /* 0x00006f000b027a24 */ /* 0x000fe200078e0202 */
[----:B------:R-:W-:-:S02]  /*1620*/  LEA.HI R25, R3, R10, RZ, 0x4 ;  /* 0x0000000a03197211 */ /* 0x000fc400078f20ff */
[----:B------:R-:W-:Y:S02]  /*1630*/  SHF.R.S32.HI R222, RZ, 0x3, R15 ;  /* 0x00000003ffde7819 */ /* 0x000fe4000001140f */
[----:B------:R-:W-:Y:S01]  /*1640*/  LOP3.LUT R15, R15, 0xfffffff8, RZ, 0xc0, !PT ;  /* 0xfffffff80f0f7812 */ /* 0x000fe200078ec0ff */
[----:B------:R-:W-:Y:S01]  /*1650*/  @P1 IMAD.WIDE.U32 R18, R212, c[0x0][0x190], RZ ;  /* 0x00006400d4121a25 */ /* 0x000fe200078e00ff */
[----:B-----5:R-:W-:Y:S02]  /*1660*/  @!P1 SHF.R.S32.HI R0, RZ, 0x1f, R21 ;  /* 0x0000001fff009819 */ /* 0x020fe40000011415 */
[----:B------:R-:W-:Y:S01]  /*1670*/  SHF.R.S32.HI R223, RZ, 0x1f, R222 ;  /* 0x0000001fffdf7819 */ /* 0x000fe200000114de */
[----:B------:R-:W-:Y:S01]  /*1680*/  IMAD.IADD R206, R10, 0x1, -R15 ;  /* 0x000000010ace7824 */ /* 0x000fe200078e0a0f */
[----:B------:R-:W-:Y:S01]  /*1690*/  LOP3.LUT R15, R25, 0xfffffff0, RZ, 0xc0, !PT ;  /* 0xfffffff0190f7812 */ /* 0x000fe200078ec0ff */
[----:B------:R-:W-:Y:S01]  /*16a0*/  @!P1 IMAD R0, R0, c[0x0][0x178], RZ ;  /* 0x00005e0000009a24 */ /* 0x000fe200078e02ff */
[----:B------:R-:W-:Y:S01]  /*16b0*/  IADD3 R9, P2, R222, R9, RZ ;  /* 0x00000009de097210 */ /* 0x000fe20007f5e0ff */
[----:B------:R-:W-:Y:S01]  /*16c0*/  @P1 IMAD R7, R212, c[0x0][0x194], R19 ;  /* 0x00006500d4071a24 */ /* 0x000fe200078e0213 */
[----:B------:R-:W-:Y:S01]  /*16d0*/  SHF.L.U32 R218, R206, 0x3, RZ ;  /* 0x00000003ceda7819 */ /* 0x000fe200000006ff */
[----:B------:R-:W-:-:S02]  /*16e0*/  @P1 IMAD.MOV.U32 R8, RZ, RZ, R18 ;  /* 0x000000ffff081224 */ /* 0x000fc400078e0012 */
[C---:B------:R-:W-:Y:S01]  /*16f0*/  @!P1 IMAD.WIDE.U32 R18, R21.reuse, c[0x0][0x178], RZ ;  /* 0x00005e0015129a25 */ /* 0x040fe200078e00ff */
[----:B------:R-:W-:Y:S02]  /*1700*/  SHF.R.S32.HI R219, RZ, 0x1f, R218 ;  /* 0x0000001fffdb7819 */ /* 0x000fe400000114da */
[C---:B------:R-:W-:Y:S01]  /*1710*/  IADD3 R12, P3, R218.reuse, R6, RZ ;  /* 0x00000006da0c7210 */ /* 0x040fe20007f7e0ff */
[----:B------:R-:W-:Y:S01]  /*1720*/  @!P1 IMAD R0, R21, c[0x0][0x17c], R0 ;  /* 0x00005f0015009a24 */ /* 0x000fe200078e0200 */
[----:B------:R-:W-:Y:S01]  /*1730*/  IADD3 R209, R218, 0x40, RZ ;  /* 0x00000040dad17810 */ /* 0x000fe20007ffe0ff */
[----:B------:R-:W-:Y:S02]  /*1740*/  IMAD.IADD R15, R10, 0x1, -R15 ;  /* 0x000000010a0f7824 */ /* 0x000fe400078e0a0f */
[----:B------:R-:W-:Y:S02]  /*1750*/  @!P1 IMAD.IADD R7, R19, 0x1, R0 ;  /* 0x0000000113079824 */ /* 0x000fe400078e0200 */
[----:B------:R-:W-:Y:S01]  /*1760*/  IMAD.SHL.U32 R21, R222, 0x40, RZ ;  /* 0x00000040de157824 */ /* 0x000fe200078e00ff */
[----:B------:R-:W-:Y:S01]  /*1770*/  SHF.R.S32.HI R0, RZ, 0x1f, R15 ;  /* 0x0000001fff007819 */ /* 0x000fe2000001140f */
[----:B------:R-:W-:Y:S01]  /*1780*/  @!P1 IMAD.MOV.U32 R8, RZ, RZ, R18 ;  /* 0x000000ffff089224 */ /* 0x000fe200078e0012 */
[----:B------:R-:W-:Y:S01]  /*1790*/  IADD3 R20, P1, R218, R20, RZ ;  /* 0x00000014da147210 */ /* 0x000fe20007f3e0ff */
[----:B------:R-:W-:Y:S01]  /*17a0*/  IMAD.X R13, R219, 0x1, R13, P3 ;  /* 0x00000001db0d7824 */ /* 0x000fe200018e060d */
[----:B------:R-:W-:Y:S01]  /*17b0*/  LEA.HI R23, R0, R15, RZ, 0x3 ;  /* 0x0000000f00177211 */ /* 0x000fe200078f18ff */
[----:B------:R-:W-:Y:S01]  /*17c0*/  IMAD.WIDE R28, R29, 0x40, R222 ;  /* 0x000000401d1c7825 */ /* 0x000fe200078e02de */
[----:B------:R-:W-:-:S02]  /*17d0*/  LOP3.LUT R21, R21, 0x1c0, RZ, 0xc0, !PT ;  /* 0x000001c015157812 */ /* 0x000fc400078ec0ff */
[----:B------:R-:W-:Y:S01]  /*17e0*/  LOP3.LUT R4, R23, 0xfffffff8, RZ, 0xc0, !PT ;  /* 0xfffffff817047812 */ /* 0x000fe200078ec0ff */
[----:B------:R-:W-:Y:S01]  /*17f0*/  IMAD.WIDE.U32 R188, R222, c[0x0][0x198], R12 ;  /* 0x00006600debc7a25 */ /* 0x000fe200078e000c */
[----:B------:R-:W-:Y:S02]  /*1800*/  LOP3.LUT R19, R21, 0x38, R218, 0xf8, !PT ;  /* 0x0000003815137812 */ /* 0x000fe400078ef8da */
[----:B------:R-:W-:Y:S01]  /*1810*/  SHF.R.U32.HI R216, RZ, 0x3, R21 ;  /* 0x00000003ffd87819 */ /* 0x000fe20000011615 */
[----:B------:R-:W-:Y:S01]  /*1820*/  IMAD.IADD R4, R15, 0x1, -R4 ;  /* 0x000000010f047824 */ /* 0x000fe200078e0a04 */
[----:B------:R-:W-:Y:S02]  /*1830*/  IADD3.X R21, R219, R17, RZ, P1, !PT ;  /* 0x00000011db157210 */ /* 0x000fe40000ffe4ff */
[----:B------:R-:W-:Y:S02]  /*1840*/  SHF.R.S32.HI R0, RZ, 0x1f, R16 ;  /* 0x0000001fff007819 */ /* 0x000fe40000011410 */
[----:B------:R-:W-:Y:S01]  /*1850*/  IADD3 R6, P1, R218, R8, RZ ;  /* 0x00000008da067210 */ /* 0x000fe20007f3e0ff */
[----:B------:R-:W-:Y:S01]  /*1860*/  IMAD.WIDE.U32 R20, R11, c[0x0][0x1b8], R20 ;  /* 0x00006e000b147a25 */ /* 0x000fe200078e0014 */
[----:B------:R-:W-:-:S02]  /*1870*/  LOP3.LUT R216, R19, R216, RZ, 0x3c, !PT ;  /* 0x000000d813d87212 */ /* 0x000fc400078e3cff */
[----:B------:R-:W-:Y:S01]  /*1880*/  LEA.HI R19, R3, R10, RZ, 0x6 ;  /* 0x0000000a03137211 */ /* 0x000fe200078f30ff */
[----:B------:R-:W-:Y:S01]  /*1890*/  IMAD R27, R0, c[0x0][0x1a8], RZ ;  /* 0x00006a00001b7a24 */ /* 0x000fe200078e02ff */
[----:B------:R-:W-:Y:S01]  /*18a0*/  IADD3.X R0, R223, R5, RZ, P2, !PT ;  /* 0x00000005df007210 */ /* 0x000fe200017fe4ff */
[----:B------:R-:W-:Y:S01]  /*18b0*/  IMAD.X R7, R219, 0x1, R7, P1 ;  /* 0x00000001db077824 */ /* 0x000fe200008e0607 */
[----:B------:R-:W-:Y:S01]  /*18c0*/  R2P PR, R4, 0x6 ;  /* 0x0000000604007804 */ /* 0x000fe20000000000 */
[----:B------:R-:W-:Y:S01]  /*18d0*/  IMAD.SHL.U32 R19, R19, 0x8, RZ ;  /* 0x0000000813137824 */ /* 0x000fe200078e00ff */
[----:B------:R-:W-:Y:S01]  /*18e0*/  ISETP.GE.AND P3, PT, R222, R208, PT ;  /* 0x000000d0de00720c */ /* 0x000fe20003f66270 */
[----:B------:R-:W-:Y:S01]  /*18f0*/  IMAD.IADD R21, R21, 0x1, R2 ;  /* 0x0000000115157824 */ /* 0x000fe200078e0202 */
[----:B------:R-:W-:Y:S01]  /*1900*/  LEA.HI R12, R3, R10, RZ, 0x5 ;  /* 0x0000000a030c7211 */ /* 0x000fe200078f28ff */
[----:B------:R-:W-:Y:S01]  /*1910*/  IMAD R11, R223, c[0x0][0x198], RZ ;  /* 0x00006600df0b7a24 */ /* 0x000fe200078e02ff */
[----:B------:R-:W-:Y:S01]  /*1920*/  LOP3.LUT R216, R216, 0xfffffe00, R19, 0xf8, !PT ;  /* 0xfffffe00d8d87812 */ /* 0x000fe200078ef813 */
[----:B------:R-:W-:Y:S01]  /*1930*/  IMAD R0, R0, c[0x0][0x1a0], RZ ;  /* 0x0000680000007a24 */ /* 0x000fe200078e02ff */
[----:B------:R-:W-:Y:S01]  /*1940*/  MOV R3, 0x20 ;  /* 0x0000002000037802 */ /* 0x000fe20000000f00 */
[----:B------:R-:W-:-:S02]  /*1950*/  IMAD R27, R16, c[0x0][0x1ac], R27 ;  /* 0x00006b00101b7a24 */ /* 0x000fc400078e021b */
[----:B------:R-:W-:-:S04]  /*1960*/  IMAD.WIDE.U32 R16, R16, c[0x0][0x1a8], R6 ;  /* 0x00006a0010107a25 */ /* 0x000fc800078e0006 */
[----:B------:R-:W-:Y:S01]  /*1970*/  IMAD.WIDE.U32 R38, R9, c[0x0][0x1a0], R20 ;  /* 0x0000680009267a25 */ /* 0x000fe200078e0014 */
[----:B------:R-:W-:Y:S02]  /*1980*/  LOP3.LUT R21, R12, 0xffffffe0, RZ, 0xc0, !PT ;  /* 0xffffffe00c157812 */ /* 0x000fe400078ec0ff */
[----:B------:R-:W-:Y:S01]  /*1990*/  SHF.R.S32.HI R12, RZ, 0x5, R12 ;  /* 0x00000005ff0c7819 */ /* 0x000fe2000001140c */
[----:B------:R-:W-:Y:S01]  /*19a0*/  IMAD.MOV.U32 R6, RZ, RZ, 0x10 ;  /* 0x00000010ff067424 */ /* 0x000fe200078e00ff */
[----:B------:R-:W-:Y:S01]  /*19b0*/  IADD3 R27, R17, R27, RZ ;  /* 0x0000001b111b7210 */ /* 0x000fe20007ffe0ff */
[----:B------:R-:W-:Y:S02]  /*19c0*/  IMAD R11, R222, c[0x0][0x19c], R11 ;  /* 0x00006700de0b7a24 */ /* 0x000fe400078e020b */
[----:B------:R-:W-:Y:S01]  /*19d0*/  IMAD R5, R9, c[0x0][0x1a4], R0 ;  /* 0x0000690009057a24 */ /* 0x000fe200078e0200 */
[----:B------:R-:W-:Y:S01]  /*19e0*/  SEL R2, R6, 0xfffffff0, !P1 ;  /* 0xfffffff006027807 */ /* 0x000fe20004800000 */
[----:B------:R-:W-:Y:S01]  /*19f0*/  IMAD.IADD R189, R189, 0x1, R11 ;  /* 0x00000001bdbd7824 */ /* 0x000fe200078e020b */
[----:B------:R-:W-:Y:S01]  /*1a00*/  SEL R0, R3, 0xffffffe0, !P2 ;  /* 0xffffffe003007807 */ /* 0x000fe20005000000 */
[----:B------:R-:W-:-:S02]  /*1a10*/  IMAD.IADD R21, R10, 0x1, -R21 ;  /* 0x000000010a157824 */ /* 0x000fc400078e0a15 */
[----:B------:R-:W-:Y:S02]  /*1a20*/  IMAD.SHL.U32 R216, R216, 0x2, RZ ;  /* 0x00000002d8d87824 */ /* 0x000fe400078e00ff */
[----:B------:R-:W-:Y:S01]  /*1a30*/  IMAD.IADD R36, R39, 0x1, R5 ;  /* 0x0000000127247824 */ /* 0x000fe200078e0205 */
[----:B------:R-:W-:Y:S05]  /*1a40*/  @P3 BRA `(.L_x_693) ;  /* 0x0000016000003947 */ /* 0x000fea0003800000 */
[----:B------:R-:W-:Y:S01]  /*1a50*/  ISETP.GE.AND P3, PT, R218, c[0x0][0x220], PT ;  /* 0x00008800da007a0c */ /* 0x000fe20003f66270 */
[----:B------:R-:W-:Y:S01]  /*1a60*/  IMAD R5, R29, c[0x0][0x190], RZ ;  /* 0x000064001d057a24 */ /* 0x000fe200078e02ff */
[----:B------:R-:W-:Y:S01]  /*1a70*/  ISETP.GE.AND P2, PT, R209, c[0x0][0x220], PT ;  /* 0x00008800d1007a0c */ /* 0x000fe20003f46270 */
[----:B------:R-:W-:Y:S02]  /*1a80*/  IMAD.MOV.U32 R26, RZ, RZ, R16 ;  /* 0x000000ffff1a7224 */ /* 0x000fe400078e0010 */
[C---:B------:R-:W-:Y:S02]  /*1a90*/  IMAD R5, R28.reuse, c[0x0][0x194], R5 ;  /* 0x000065001c057a24 */ /* 0x040fe400078e0205 */
[----:B------:R-:W-:-:S05]  /*1aa0*/  IMAD.WIDE.U32 R8, R28, c[0x0][0x190], R26 ;  /* 0x000064001c087a25 */ /* 0x000fca00078e001a */
[----:B------:R-:W-:Y:S01]  /*1ab0*/  IADD3 R5, R9, R5, RZ ;  /* 0x0000000509057210 */ /* 0x000fe20007ffe0ff */
[----:B------:R1:W-:Y:S01]  /*1ac0*/  @P3 STS.128 [R216], RZ ;  /* 0x000000ffd8003388 */ /* 0x0003e20000000c00 */
[----:B------:R-:W-:-:S04]  /*1ad0*/  @!P3 LEA R18, P1, R8, c[0x0][0x160], 0x1 ;  /* 0x000058000812ba11 */ /* 0x000fc800078208ff */
[----:B------:R-:W-:-:S05]  /*1ae0*/  @!P3 LEA.HI.X R19, R8, c[0x0][0x164], R5, 0x1, P1 ;  /* 0x000059000813ba11 */ /* 0x000fca00008f0c05 */
[----:B------:R-:W-:Y:S01]  /*1af0*/  @!PT LDS RZ, [RZ] ;  /* 0x00000000fffff984 */ /* 0x000fe20000000800 */
[----:B------:R-:W-:Y:S01]  /*1b00*/  @!PT LDS RZ, [RZ] ;  /* 0x00000000fffff984 */ /* 0x000fe20000000800 */
[----:B------:R-:W-:Y:S01]  /*1b10*/  @!PT LDS RZ, [RZ] ;  /* 0x00000000fffff984 */ /* 0x000fe20000000800 */
[----:B------:R1:W-:Y:S04]  /*1b20*/  @!P3 LDGSTS.E.BYPASS.LTC128B.128 [R216], [R18.64] ;  /* 0x0000000012d8bfae */ /* 0x0003e8000b901d4c */
[----:B------:R1:W-:Y:S01]  /*1b30*/  @P2 STS.128 [R216+0x2000], RZ ;  /* 0x002000ffd8002388 */ /* 0x0003e20000000c00 */
[----:B------:R-:W-:Y:S05]  /*1b40*/  @P2 BRA `(.L_x_693) ;  /* 0x0000006000002947 */ /* 0x000fea0003800000 */
[----:B-1----:R-:W-:-:S04]  /*1b50*/  LEA R18, P1, R8, c[0x0][0x160], 0x1 ;  /* 0x0000580008127a11 */ /* 0x002fc800078208ff */
[----:B------:R-:W-:-:S05]  /*1b60*/  LEA.HI.X R19, R8, c[0x0][0x164], R5, 0x1, P1 ;  /* 0x0000590008137a11 */ /* 0x000fca00008f0c05 */
[----:B------:R-:W-:Y:S01]  /*1b70*/  @!PT LDS RZ, [RZ] ;  /* 0x00000000fffff984 */ /* 0x000fe20000000800 */
[----:B------:R-:W-:Y:S01]  /*1b80*/  @!PT LDS RZ, [RZ] ;  /* 0x00000000fffff984 */ /* 0x000fe20000000800 */
[----:B------:R-:W-:Y:S01]  /*1b90*/  @!PT LDS RZ, [RZ] ;  /* 0x00000000fffff984 */ /* 0x000fe20000000800 */
[----:B------:R1:W-:Y:S04]  /*1ba0*/  LDGSTS.E.BYPASS.LTC128B.128 [R216+0x2000], [R18.64+0x80] ;  /* 0x0200008012d87fae */ /* 0x0003e8000b901d4c */
.L_x_693:
[----:B------:R-:W-:Y:S05]  /*1bb0*/  BSYNC B0 ;  /* 0x0000000000007941 */ /* 0x000fea0003800000 */
.L_x_692:
[----:B-1----:R-:W-:Y:S01]  /*1bc0*/  IADD3 R19, R222, 0x10, RZ ;  /* 0x00000010de137810 */ /* 0x002fe20007ffe0ff */
[----:B------:R-:W-:Y:S03]  /*1bd0*/  BSSY B0, `(.L_x_694) ;  /* 0x000001c000007945 */ /* 0x000fe60003800000 */
[----:B------:R-:W-:-:S13]  /*1be0*/  ISETP.GE.AND P1, PT, R19, R208, PT ;  /* 0x000000d01300720c */ /* 0x000fda0003f26270 */
[----:B------:R-:W-:Y:S05]  /*1bf0*/  @P1 BRA `(.L_x_695) ;  /* 0x0000019000001947 */ /* 0x000fea0003800000 */
[----:B------:R-:W-:Y:S01]  /*1c00*/  IADD3 R8, P1, R28, 0x10, RZ ;  /* 0x000000101c087810 */ /* 0x000fe20007f3e0ff */
[----:B------:R-:W-:Y:S01]  /*1c10*/  IMAD.MOV.U32 R30, RZ, RZ, R16 ;  /* 0x000000ffff1e7224 */ /* 0x000fe200078e0010 */
[----:B------:R-:W-:Y:S02]  /*1c20*/  ISETP.GE.AND P2, PT, R218, c[0x0][0x220], PT ;  /* 0x00008800da007a0c */ /* 0x000fe40003f46270 */
[----:B------:R-:W-:Y:S01]  /*1c30*/  MOV R31, R27 ;  /* 0x0000001b001f7202 */ /* 0x000fe20000000f00 */
[----:B------:R-:W-:Y:S01]  /*1c40*/  IMAD.X R5, RZ, RZ, R29, P1 ;  /* 0x000000ffff057224 */ /* 0x000fe200008e061d */
[----:B------:R-:W-:-:S03]  /*1c50*/  ISETP.GE.AND P1, PT, R209, c[0x0][0x220], PT ;  /* 0x00008800d1007a0c */ /* 0x000fc60003f26270 */
[----:B------:R-:W-:Y:S02]  /*1c60*/  IMAD R5, R5, c[0x0][0x190], RZ ;  /* 0x0000640005057a24 */ /* 0x000fe400078e02ff */
[----:B------:R-:W-:-:S04]  /*1c70*/  IMAD.WIDE.U32 R30, R8, c[0x0][0x190], R30 ;  /* 0x00006400081e7a25 */ /* 0x000fc800078e001e */
[----:B------:R-:W-:Y:S01]  /*1c80*/  IMAD R5, R8, c[0x0][0x194], R5 ;  /* 0x0000650008057a24 */ /* 0x000fe200078e0205 */
[----:B------:R-:W-:Y:S01]  /*1c90*/  @!P2 LEA R8, P3, R30, c[0x0][0x160], 0x1 ;  /* 0x000058001e08aa11 */ /* 0x000fe200078608ff */
[----:B------:R1:W-:Y:S02]  /*1ca0*/  @P2 STS.128 [R216+0x800], RZ ;  /* 0x000800ffd8002388 */ /* 0x0003e40000000c00 */
[----:B------:R-:W-:-:S05]  /*1cb0*/  IMAD.IADD R5, R31, 0x1, R5 ;  /* 0x000000011f057824 */ /* 0x000fca00078e0205 */
[----:B------:R-:W-:-:S05]  /*1cc0*/  @!P2 LEA.HI.X R9, R30, c[0x0][0x164], R5, 0x1, P3 ;  /* 0x000059001e09aa11 */ /* 0x000fca00018f0c05 */
[----:B------:R-:W-:Y:S01]  /*1cd0*/  @!PT LDS RZ, [RZ] ;  /* 0x00000000fffff984 */ /* 0x000fe20000000800 */
[----:B------:R-:W-:Y:S01]  /*1ce0*/  @!PT LDS RZ, [RZ] ;  /* 0x00000000fffff984 */ /* 0x000fe20000000800 */
[----:B------:R-:W-:Y:S01]  /*1cf0*/  @!PT LDS RZ, [RZ] ;  /* 0x00000000fffff984 */ /* 0x000fe20000000800 */
[----:B------:R1:W-:Y:S04]  /*1d00*/  @!P2 LDGSTS.E.BYPASS.LTC128B.128 [R216+0x800], [R8.64] ;  /* 0x0080000008d8afae */ /* 0x0003e8000b901d4c */
        /* <DEDUP_REMOVED lines=8> */
.L_x_695:
[----:B------:R-:W-:Y:S05]  /*1d90*/  BSYNC B0 ;  /* 0x0000000000007941 */ /* 0x000fea0003800000 */
.L_x_694:
        /* <DEDUP_REMOVED lines=29> */
.L_x_697:
[----:B------:R-:W-:Y:S05]  /*1f70*/  BSYNC B0 ;  /* 0x0000000000007941 */ /* 0x000fea0003800000 */
.L_x_696:
[----:B------:R-:W-:Y:S01]  /*1f80*/  IADD3 R5, R222, 0x30, RZ ;  /* 0x00000030de057810 */ /* 0x000fe20007ffe0ff */
[----:B------:R-:W-:Y:S03]  /*1f90*/  BSSY B0, `(.L_x_698) ;  /* 0x000001b000007945 */ /* 0x000fe60003800000 */
[----:B------:R-:W-:-:S13]  /*1fa0*/  ISETP.GE.AND P1, PT, R5, R208, PT ;  /* 0x000000d00500720c */ /* 0x000fda0003f26270 */
[----:B------:R-:W-:Y:S05]  /*1fb0*/  @P1 BRA `(.L_x_699) ;  /* 0x0000018000001947 */ /* 0x000fea0003800000 */
[----:B------:R-:W-:Y:S02]  /*1fc0*/  IADD3 R8, P1, R28, 0x30, RZ ;  /* 0x000000301c087810 */ /* 0x000fe40007f3e0ff */
        /* <DEDUP_REMOVED lines=17> */
[----:B--2---:R-:W-:-:S04]  /*20e0*/  LEA R26, P1, R16, c[0x0][0x160], 0x1 ;  /* 0x00005800101a7a11 */ /* 0x004fc800078208ff */
[----:B------:R-:W-:-:S05]  /*20f0*/  LEA.HI.X R27, R16, c[0x0][0x164], R7, 0x1, P1 ;  /* 0x00005900101b7a11 */ /* 0x000fca00008f0c07 */
[----:B------:R-:W-:Y:S01]  /*2100*/  @!PT LDS RZ, [RZ] ;  /* 0x00000000fffff984 */ /* 0x000fe20000000800 */
[----:B------:R-:W-:Y:S01]  /*2110*/  @!PT LDS RZ, [RZ] ;  /* 0x00000000fffff984 */ /* 0x000fe20000000800 */
[----:B------:R-:W-:Y:S01]  /*2120*/  @!PT LDS RZ, [RZ] ;  /* 0x00000000fffff984 */ /* 0x000fe20000000800 */
[----:B------:R2:W-:Y:S04]  /*2130*/  LDGSTS.E.BYPASS.LTC128B.128 [R216+0x3800], [R26.64+0x80] ;  /* 0x038000801ad87fae */ /* 0x0005e8000b901d4c */
.L_x_699:
[----:B------:R-:W-:Y:S05]  /*2140*/  BSYNC B0 ;  /* 0x0000000000007941 */ /* 0x000fea0003800000 */
.L_x_698:
[----:B------:R-:W-:Y:S01]  /*2150*/  IADD3 R215, R134, -0x1, RZ ;  /* 0xffffffff86d77810 */ /* 0x000fe20007ffe0ff */
[----:B------:R-:W-:Y:S04]  /*2160*/  BSSY B0, `(.L_x_700) ;  /* 0x0000016000007945 */ /* 0x000fe80003800000 */
[----:B------:R-:W-:-:S04]  /*2170*/  IMAD.SHL.U32 R7, R215, 0x80, RZ ;  /* 0x00000080d7077824 */ /* 0x000fc800078e00ff */
[----:B------:R-:W-:-:S05]  /*2180*/  IMAD.IADD R8, R132, 0x1, -R7 ;  /* 0x0000000184087824 */ /* 0x000fca00078e0a07 */
[----:B------:R-:W-:-:S13]  /*2190*/  ISETP.GE.AND P1, PT, R222, R8, PT ;  /* 0x00000008de00720c */ /* 0x000fda0003f26270 */
[----:B------:R-:W-:Y:S05]  /*21a0*/  @P1 BRA `(.L_x_701) ;  /* 0x0000011000001947 */ /* 0x000fea0003800000 */
[----:B------:R-:W-:Y:S02]  /*21b0*/  ISETP.GE.AND P2, PT, R218, c[0x0][0x220], PT ;  /* 0x00008800da007a0c */ /* 0x000fe40003f46270 */
[----:B------:R-:W-:-:S11]  /*21c0*/  ISETP.GE.AND P1, PT, R209, c[0x0][0x220], PT ;  /* 0x00008800d1007a0c */ /* 0x000fd60003f26270 */
[C---:B------:R-:W-:Y:S01]  /*21d0*/  @!P2 LEA R16, P3, R188.reuse, c[0x0][0x168], 0x1 ;  /* 0x00005a00bc10aa11 */ /* 0x040fe200078608ff */
[----:B------:R3:W-:Y:S03]  /*21e0*/  @P2 STS.128 [R216+0x4000], RZ ;  /* 0x004000ffd8002388 */ /* 0x0007e60000000c00 */
[----:B------:R-:W-:-:S05]  /*21f0*/  @!P2 LEA.HI.X R17, R188, c[0x0][0x16c], R189, 0x1, P3 ;  /* 0x00005b00bc11aa11 */ /* 0x000fca00018f0cbd */
[----:B------:R-:W-:Y:S01]  /*2200*/  @!PT LDS RZ, [RZ] ;  /* 0x00000000fffff984 */ /* 0x000fe20000000800 */
[----:B------:R-:W-:Y:S01]  /*2210*/  @!PT LDS RZ, [RZ] ;  /* 0x00000000fffff984 */ /* 0x000fe20000000800 */
[----:B------:R-:W-:Y:S01]  /*2220*/  @!PT LDS RZ, [RZ] ;  /* 0x00000000fffff984 */ /* 0x000fe20000000800 */
[----:B------:R3:W-:Y:S04]  /*2230*/  @!P2 LDGSTS.E.BYPASS.LTC128B.128 [R216+0x4000], [R16.64] ;  /* 0x0400000010d8afae */ /* 0x0007e8000b901d4c */
[----:B------:R3:W-:Y:S01]  /*2240*/  @P1 STS.128 [R216+0x8000], RZ ;  /* 0x008000ffd8001388 */ /* 0x0007e20000000c00 */
[----:B------:R-:W-:Y:S05]  /*2250*/  @P1 BRA `(.L_x_701) ;  /* 0x0000006000001947 */ /* 0x000fea0003800000 */
[----:B---3--:R-:W-:-:S04]  /*2260*/  LEA R16, P1, R188, c[0x0][0x168], 0x1 ;  /* 0x00005a00bc107a11 */ /* 0x008fc800078208ff */
[----:B------:R-:W-:-:S05]  /*2270*/  LEA.HI.X R17, R188, c[0x0][0x16c], R189, 0x1, P1 ;  /* 0x00005b00bc117a11 */ /* 0x000fca00008f0cbd */
[----:B------:R-:W-:Y:S01]  /*2280*/  @!PT LDS RZ, [RZ] ;  /* 0x00000000fffff984 */ /* 0x000fe20000000800 */
[----:B------:R-:W-:Y:S01]  /*2290*/  @!PT LDS RZ, [RZ] ;  /* 0x00000000fffff984 */ /* 0x000fe20000000800 */
[----:B------:R-:W-:Y:S01]  /*22a0*/  @!PT LDS RZ, [RZ] ;  /* 0x00000000fffff984 */ /* 0x000fe20000000800 */
[----:B------:R3:W-:Y:S04]  /*22b0*/  LDGSTS.E.BYPASS.LTC128B.128 [R216+0x8000], [R16.64+0x80] ;  /* 0x0800008010d87fae */ /* 0x0007e8000b901d4c */
.L_x_701:
[----:B------:R-:W-:Y:S05]  /*22c0*/  BSYNC B0 ;  /* 0x0000000000007941 */ /* 0x000fea0003800000 */
.L_x_700:
[----:B------:R-:W-:Y:S01]  /*22d0*/  ISETP.GE.AND P1, PT, R19, R8, PT ;  /* 0x000000081300720c */ /* 0x000fe20003f26270 */
[----:B------:R-:W-:Y:S01]  /*22e0*/  IMAD.MOV.U32 R133, RZ, RZ, c[0x0][0x198] ;  /* 0x00006600ff857624 */ /* 0x000fe200078e00ff */
[----:B------:R-:W-:Y:S03]  /*22f0*/  BSSY B0, `(.L_x_702) ;  /* 0x0000017000007945 */ /* 0x000fe60003800000 */
[C---:B------:R-:W-:Y:S01]  /*2300*/  IMAD.SHL.U32 R211, R133.reuse, 0x10, RZ ;  /* 0x0000001085d37824 */ /* 0x040fe200078e00ff */
[----:B------:R-:W-:-:S07]  /*2310*/  SHF.L.U64.HI R210, R133, R220, c[0x0][0x19c] ;  /* 0x0000670085d27619 */ /* 0x000fce00000102dc */
[----:B------:R-:W-:Y:S05]  /*2320*/  @P1 BRA `(.L_x_703) ;  /* 0x0000013000001947 */ /* 0x000fea0003800000 */
[----:B------:R-:W-:Y:S02]  /*2330*/  ISETP.GE.AND P2, PT, R218, c[0x0][0x220], PT ;  /* 0x00008800da007a0c */ /* 0x000fe40003f46270 */
[----:B---3--:R-:W-:Y:S02]  /*2340*/  IADD3 R16, P3, R211, R188, RZ ;  /* 0x000000bcd3107210 */ /* 0x008fe40007f7e0ff */
[----:B------:R-:W-:-:S03]  /*2350*/  ISETP.GE.AND P1, PT, R209, c[0x0][0x220], PT ;  /* 0x00008800d1007a0c */ /* 0x000fc60003f26270 */
[----:B------:R-:W-:-:S06]  /*2360*/  IMAD.X R11, R210, 0x1, R189, P3 ;  /* 0x00000001d20b7824 */ /* 0x000fcc00018e06bd */
[C---:B--2---:R-:W-:Y:S01]  /*2370*/  @!P2 LEA R26, P3, R16.reuse, c[0x0][0x168], 0x1 ;  /* 0x00005a00101aaa11 */ /* 0x044fe200078608ff */
        /* <DEDUP_REMOVED lines=14> */
.L_x_703:
[----:B------:R-:W-:Y:S05]  /*2460*/  BSYNC B0 ;  /* 0x0000000000007941 */ /* 0x000fea0003800000 */
.L_x_702:
[----:B------:R-:W-:Y:S01]  /*2470*/  ISETP.GE.AND P1, PT, R9, R8, PT ;  /* 0x000000080900720c */ /* 0x000fe20003f26270 */
[----:B------:R-:W-:-:S12]  /*2480*/  BSSY B0, `(.L_x_704) ;  /* 0x0000016000007945 */ /* 0x000fd80003800000 */
[----:B------:R-:W-:Y:S05]  /*2490*/  @P1 BRA `(.L_x_705) ;  /* 0x0000014000001947 */ /* 0x000fea0003800000 */
[----:B------:R-:W-:Y:S01]  /*24a0*/  ISETP.GE.AND P2, PT, R218, c[0x0][0x220], PT ;  /* 0x00008800da007a0c */ /* 0x000fe20003f46270 */
[----:B------:R-:W-:Y:S01]  /*24b0*/  IMAD.MOV.U32 R18, RZ, RZ, c[0x0][0x19c] ;  /* 0x00006700ff127624 */ /* 0x000fe200078e00ff */
[----:B---3--:R-:W-:Y:S02]  /*24c0*/  LEA R16, P3, R133, R188, 0x5 ;  /* 0x000000bc85107211 */ /* 0x008fe400078628ff */
[----:B------:R-:W-:Y:S02]  /*24d0*/  ISETP.GE.AND P1, PT, R209, c[0x0][0x220], PT ;  /* 0x00008800d1007a0c */ /* 0x000fe40003f26270 */
[----:B------:R-:W-:-:S07]  /*24e0*/  LEA.HI.X R11, R133, R189, R18, 0x5, P3 ;  /* 0x000000bd850b7211 */ /* 0x000fce00018f2c12 */
        /* <DEDUP_REMOVED lines=15> */
.L_x_705:
[----:B------:R-:W-:Y:S05]  /*25e0*/  BSYNC B0 ;  /* 0x0000000000007941 */ /* 0x000fea0003800000 */
.L_x_704:
[----:B------:R-:W-:Y:S01]  /*25f0*/  ISETP.GE.AND P1, PT, R5, R8, PT ;  /* 0x000000080500720c */ /* 0x000fe20003f26270 */
[----:B------:R-:W-:-:S12]  /*2600*/  BSSY B0, `(.L_x_706) ;  /* 0x0000017000007945 */ /* 0x000fd80003800000 */
[----:B------:R-:W-:Y:S05]  /*2610*/  @P1 BRA `(.L_x_707) ;  /* 0x0000015000001947 */ /* 0x000fea0003800000 */
[----:B------:R-:W-:Y:S01]  /*2620*/  ISETP.GE.AND P2, PT, R218, c[0x0][0x220], PT ;  /* 0x00008800da007a0c */ /* 0x000fe20003f46270 */
[----:B------:R-:W-:Y:S01]  /*2630*/  ULDC UR4, c[0x0][0x19c] ;  /* 0x0000670000047ab9 */ /* 0x000fe20000000800 */
[----:B--2---:R-:W-:Y:S01]  /*2640*/  IMAD.WIDE.U32 R26, R133, 0x30, R188 ;  /* 0x00000030851a7825 */ /* 0x004fe200078e00bc */
[----:B------:R-:W-:Y:S01]  /*2650*/  UIMAD UR4, UR4, 0x30, URZ ;  /* 0x00000030040478a4 */ /* 0x000fe2000f8e023f */
[----:B------:R-:W-:-:S05]  /*2660*/  ISETP.GE.AND P1, PT, R209, c[0x0][0x220], PT ;  /* 0x00008800d1007a0c */ /* 0x000fca0003f26270 */
[----:B------:R-:W-:-:S04]  /*2670*/  IADD3 R11, R27, UR4, RZ ;  /* 0x000000041b0b7c10 */ /* 0x000fc8000fffe0ff */
[C---:B---3--:R-:W-:Y:S01]  /*2680*/  @!P2 LEA R16, P3, R26.reuse, c[0x0][0x168], 0x1 ;  /* 0x00005a001a10aa11 */ /* 0x048fe200078608ff */
        /* <DEDUP_REMOVED lines=14> */
.L_x_707:
[----:B------:R-:W-:Y:S05]  /*2770*/  BSYNC B0 ;  /* 0x0000000000007941 */ /* 0x000fea0003800000 */
.L_x_706:
[----:B--23--:R-:W-:Y:S01]  /*2780*/  IADD3 R17, R222, 0x40, RZ ;  /* 0x00000040de117810 */ /* 0x00cfe20007ffe0ff */
[----:B------:R-:W-:Y:S03]  /*2790*/  BSSY B0, `(.L_x_708) ;  /* 0x0000017000007945 */ /* 0x000fe60003800000 */
[----:B------:R-:W-:-:S13]  /*27a0*/  ISETP.GE.AND P1, PT, R17, R8, PT ;  /* 0x000000081100720c */ /* 0x000fda0003f26270 */
[----:B------:R-:W-:Y:S05]  /*27b0*/  @P1 BRA `(.L_x_709) ;  /* 0x0000014000001947 */ /* 0x000fea0003800000 */
[----:B------:R-:W-:Y:S01]  /*27c0*/  ISETP.GE.AND P2, PT, R218, c[0x0][0x220], PT ;  /* 0x00008800da007a0c */ /* 0x000fe20003f46270 */
[----:B------:R-:W-:Y:S01]  /*27d0*/  IMAD.MOV.U32 R16, RZ, RZ, c[0x0][0x19c] ;  /* 0x00006700ff107624 */ /* 0x000fe200078e00ff */
[----:B------:R-:W-:Y:S02]  /*27e0*/  LEA R11, P3, R133, R188, 0x6 ;  /* 0x000000bc850b7211 */ /* 0x000fe400078630ff */
[----:B------:R-:W-:Y:S02]  /*27f0*/  ISETP.GE.AND P1, PT, R209, c[0x0][0x220], PT ;  /* 0x00008800d1007a0c */ /* 0x000fe40003f26270 */
[----:B------:R-:W-:-:S07]  /*2800*/  LEA.HI.X R16, R133, R189, R16, 0x6, P3 ;  /* 0x000000bd85107211 */ /* 0x000fce00018f3410 */
        /* <DEDUP_REMOVED lines=15> */
.L_x_709:
[----:B------:R-:W-:Y:S05]  /*2900*/  BSYNC B0 ;  /* 0x0000000000007941 */ /* 0x000fea0003800000 */
.L_x_708:
[----:B------:R-:W-:Y:S01]  /*2910*/  IADD3 R15, R222, 0x50, RZ ;  /* 0x00000050de0f7810 */ /* 0x000fe20007ffe0ff */
[----:B------:R-:W-:Y:S03]  /*2920*/  BSSY B0, `(.L_x_710) ;  /* 0x0000018000007945 */ /* 0x000fe60003800000 */
[----:B------:R-:W-:-:S13]  /*2930*/  ISETP.GE.AND P1, PT, R15, R8, PT ;  /* 0x000000080f00720c */ /* 0x000fda0003f26270 */
[----:B------:R-:W-:Y:S05]  /*2940*/  @P1 BRA `(.L_x_711) ;  /* 0x0000015000001947 */ /* 0x000fea0003800000 */
[----:B------:R-:W-:Y:S01]  /*2950*/  ISETP.GE.AND P2, PT, R218, c[0x0][0x220], PT ;  /* 0x00008800da007a0c */ /* 0x000fe20003f46270 */
[----:B------:R-:W-:Y:S01]  /*2960*/  ULDC UR4, c[0x0][0x19c] ;  /* 0x0000670000047ab9 */ /* 0x000fe20000000800 */
[----:B------:R-:W-:Y:S01]  /*2970*/  IMAD.WIDE.U32 R28, R133, 0x50, R188 ;  /* 0x00000050851c7825 */ /* 0x000fe200078e00bc */
[----:B------:R-:W-:Y:S01]  /*2980*/  UIMAD UR4, UR4, 0x50, URZ ;  /* 0x00000050040478a4 */ /* 0x000fe2000f8e023f */
[----:B------:R-:W-:-:S05]  /*2990*/  ISETP.GE.AND P1, PT, R209, c[0x0][0x220], PT ;  /* 0x00008800d1007a0c */ /* 0x000fca0003f26270 */
[----:B------:R-:W-:-:S04]  /*29a0*/  IADD3 R11, R29, UR4, RZ ;  /* 0x000000041d0b7c10 */ /* 0x000fc8000fffe0ff */
        /* <DEDUP_REMOVED lines=15> */
.L_x_711:
[----:B------:R-:W-:Y:S05]  /*2aa0*/  BSYNC B0 ;  /* 0x0000000000007941 */ /* 0x000fea0003800000 */
.L_x_710:
        /* <DEDUP_REMOVED lines=25> */
.L_x_713:
[----:B------:R-:W-:Y:S05]  /*2c40*/  BSYNC B0 ;  /* 0x0000000000007941 */ /* 0x000fea0003800000 */
.L_x_712:
        /* <DEDUP_REMOVED lines=25> */
.L_x_715:
[----:B------:R-:W-:Y:S05]  /*2de0*/  BSYNC B0 ;  /* 0x0000000000007941 */ /* 0x000fea0003800000 */
.L_x_714:
[----:B------:R-:W0:Y:S01]  /*2df0*/  LDGDEPBAR ;  /* 0x00000000000079af */ /* 0x000e220000000000 */
[----:B------:R-:W-:Y:S01]  /*2e00*/  SHF.R.S32.HI R16, RZ, 0x4, R25 ;  /* 0x00000004ff107819 */ /* 0x000fe20000011419 */
[----:B------:R-:W-:Y:S01]  /*2e10*/  IMAD.SHL.U32 R4, R4, 0x40, RZ ;  /* 0x0000004004047824 */ /* 0x000fe200078e00ff */
[C---:B------:R-:W-:Y:S01]  /*2e20*/  ISETP.GE.AND P2, PT, R222.reuse, R8, PT ;  /* 0x00000008de00720c */ /* 0x040fe20003f46270 */
[----:B------:R-:W-:Y:S01]  /*2e30*/  IMAD.SHL.U32 R23, R23, 0x40, RZ ;  /* 0x0000004017177824 */ /* 0x000fe200078e00ff */
[----:B------:R-:W-:Y:S01]  /*2e40*/  LEA.HI R25, R25, R16, RZ, 0x1 ;  /* 0x0000001019197211 */ /* 0x000fe200078f08ff */
[----:B------:R-:W-:Y:S01]  /*2e50*/  IMAD.SHL.U32 R29, R222, 0x8, RZ ;  /* 0x00000008de1d7824 */ /* 0x000fe200078e00ff */
[----:B------:R-:W-:Y:S01]  /*2e60*/  SHF.R.S32.HI R214, RZ, 0x1f, R21 ;  /* 0x0000001fffd67819 */ /* 0x000fe20000011415 */
[----:B------:R-:W-:Y:S01]  /*2e70*/  IMAD.SHL.U32 R190, R10, 0x2, RZ ;  /* 0x000000020abe7824 */ /* 0x000fe200078e00ff */
[----:B------:R-:W-:Y:S01]  /*2e80*/  LOP3.LUT R25, R25, 0xfffffffe, RZ, 0xc0, !PT ;  /* 0xfffffffe19197812 */ /* 0x000fe200078ec0ff */
[----:B------:R-:W-:Y:S01]  /*2e90*/  BSSY B0, `(.L_x_716) ;  /* 0x0000035000007945 */ /* 0x000fe20003800000 */
[----:B------:R-:W-:-:S02]  /*2ea0*/  LEA.HI R214, R214, R21, RZ, 0x2 ;  /* 0x00000015d6d67211 */ /* 0x000fc400078f10ff */
[----:B------:R-:W-:Y:S01]  /*2eb0*/  SHF.R.S32.HI R21, RZ, 0x1f, R12 ;  /* 0x0000001fff157819 */ /* 0x000fe2000001140c */
[----:B------:R-:W-:Y:S01]  /*2ec0*/  IMAD.IADD R25, R16, 0x1, -R25 ;  /* 0x0000000110197824 */ /* 0x000fe200078e0a19 */
[C---:B------:R-:W-:Y:S02]  /*2ed0*/  LOP3.LUT P4, RZ, R206.reuse, 0x4, RZ, 0xc0, !PT ;  /* 0x00000004ceff7812 */ /* 0x040fe4000788c0ff */
[C---:B------:R-:W-:Y:S01]  /*2ee0*/  LOP3.LUT P3, RZ, R206.reuse, 0x2, RZ, 0xc0, !PT ;  /* 0x00000002ceff7812 */ /* 0x040fe2000786c0ff */
[----:B------:R-:W-:Y:S01]  /*2ef0*/  IMAD.SHL.U32 R206, R206, 0x40, RZ ;  /* 0x00000040cece7824 */ /* 0x000fe200078e00ff */
[----:B------:R-:W-:Y:S01]  /*2f00*/  LOP3.LUT R4, R4, 0x1c0, RZ, 0xc0, !PT ;  /* 0x000001c004047812 */ /* 0x000fe200078ec0ff */
[----:B--2---:R-:W-:Y:S01]  /*2f10*/  IMAD.SHL.U32 R27, R25, 0x8, RZ ;  /* 0x00000008191b7824 */ /* 0x004fe200078e00ff */
[----:B------:R-:W-:Y:S02]  /*2f20*/  LEA.HI R21, R21, R12, RZ, 0x2 ;  /* 0x0000000c15157211 */ /* 0x000fe400078f10ff */
[----:B------:R-:W-:Y:S01]  /*2f30*/  LOP3.LUT R206, R206, 0x1c0, RZ, 0xc0, !PT ;  /* 0x000001c0cece7812 */ /* 0x000fe200078ec0ff */
[----:B------:R-:W-:-:S04]  /*2f40*/  DEPBAR.LE SB0, 0x0 ;  /* 0x000080000000791a */ /* 0x000fc80000000000 */
[----:B------:R-:W-:Y:S01]  /*2f50*/  BAR.SYNC.DEFER_BLOCKING 0x0 ;  /* 0x0000000000007b1d */ /* 0x000fe20000010000 */
[----:B------:R-:W-:Y:S02]  /*2f60*/  LOP3.LUT R27, R4, 0x8, R27, 0xf8, !PT ;  /* 0x00000008041b7812 */ /* 0x000fe400078ef81b */
[----:B------:R-:W-:Y:S01]  /*2f70*/  LOP3.LUT R213, R21, 0xfffffffc, RZ, 0xc0, !PT ;  /* 0xfffffffc15d57812 */ /* 0x000fe200078ec0ff */
[C---:B------:R-:W-:Y:S01]  /*2f80*/  IMAD R21, R12.reuse, 0x10, R14 ;  /* 0x000000100c157824 */ /* 0x040fe200078e020e */
[----:B------:R-:W-:Y:S02]  /*2f90*/  SHF.R.U32.HI R4, RZ, 0x3, R4 ;  /* 0x00000003ff047819 */ /* 0x000fe40000011604 */
[----:B------:R-:W-:Y:S01]  /*2fa0*/  LOP3.LUT R23, R23, 0xfffffe00, RZ, 0xc0, !PT ;  /* 0xfffffe0017177812 */ /* 0x000fe200078ec0ff */
[----:B------:R-:W-:Y:S01]  /*2fb0*/  IMAD.IADD R213, R12, 0x1, -R213 ;  /* 0x000000010cd57824 */ /* 0x000fe200078e0ad5 */
[----:B------:R-:W-:Y:S02]  /*2fc0*/  SHF.R.S32.HI R214, RZ, 0x2, R214 ;  /* 0x00000002ffd67819 */ /* 0x000fe400000114d6 */
[----:B------:R-:W-:Y:S01]  /*2fd0*/  LOP3.LUT R29, R206, 0x8, R29, 0xf8, !PT ;  /* 0x00000008ce1d7812 */ /* 0x000fe200078ef81d */
[----:B------:R-:W-:Y:S01]  /*2fe0*/  IMAD R207, R12, 0x400, R23 ;  /* 0x000004000ccf7824 */ /* 0x000fe200078e0217 */
[----:B------:R-:W-:-:S02]  /*2ff0*/  SHF.R.U32.HI R206, RZ, 0x3, R206 ;  /* 0x00000003ffce7819 */ /* 0x000fc400000116ce */
[----:B------:R-:W-:Y:S02]  /*3000*/  LOP3.LUT R4, R27, R4, RZ, 0x3c, !PT ;  /* 0x000000041b047212 */ /* 0x000fe400078e3cff */
[----:B------:R-:W-:Y:S02]  /*3010*/  IADD3 R21, R21, 0x1, R214 ;  /* 0x0000000115157810 */ /* 0x000fe40007ffe0d6 */
[----:B------:R-:W-:Y:S01]  /*3020*/  LOP3.LUT R206, R29, R206, RZ, 0x3c, !PT ;  /* 0x000000ce1dce7212 */ /* 0x000fe200078e3cff */
[----:B------:R-:W-:Y:S01]  /*3030*/  IMAD.IADD R207, R4, 0x1, R207 ;  /* 0x0000000104cf7824 */ /* 0x000fe200078e02cf */
[----:B------:R-:W-:Y:S02]  /*3040*/  LEA R172, P1, R38, c[0x0][0x170], 0x1 ;  /* 0x00005c0026ac7a11 */ /* 0x000fe400078208ff */
[----:B------:R-:W-:Y:S01]  /*3050*/  IADD3 R37, R132, R21, -R217 ;  /* 0x0000001584257210 */ /* 0x000fe20007ffe8d9 */
[----:B------:R2:W-:Y:S01]  /*3060*/  @P2 STS.128 [R216+0xc000], RZ ;  /* 0x00c000ffd8002388 */ /* 0x0005e20000000c00 */
[----:B------:R-:W-:Y:S01]  /*3070*/  IMAD R206, R25, 0x200, R206 ;  /* 0x0000020019ce7824 */ /* 0x000fe200078e02ce */
[----:B------:R-:W-:Y:S01]  /*3080*/  LOP3.LUT R4, R4, R23, RZ, 0xfc, !PT ;  /* 0x0000001704047212 */ /* 0x000fe200078efcff */
[----:B------:R-:W-:Y:S01]  /*3090*/  IMAD.SHL.U32 R207, R207, 0x2, RZ ;  /* 0x00000002cfcf7824 */ /* 0x000fe200078e00ff */
[----:B------:R2:W-:Y:S01]  /*30a0*/  @P2 STS.128 [R216+0x10000], RZ ;  /* 0x010000ffd8002388 */ /* 0x0005e20000000c00 */
[----:B------:R-:W-:-:S02]  /*30b0*/  SEL R3, R3, 0xffffffe0, !P4 ;  /* 0xffffffe003037807 */ /* 0x000fc40006000000 */
[----:B------:R-:W-:Y:S02]  /*30c0*/  LOP3.LUT R190, R190, 0x6, RZ, 0xc0, !PT ;  /* 0x00000006bebe7812 */ /* 0x000fe400078ec0ff */
[----:B------:R-:W-:Y:S02]  /*30d0*/  SEL R6, R6, 0xfffffff0, !P3 ;  /* 0xfffffff006067807 */ /* 0x000fe40005800000 */
[----:B------:R-:W-:Y:S02]  /*30e0*/  LEA.HI.X R173, R38, c[0x0][0x174], R36, 0x1, P1 ;  /* 0x00005d0026ad7a11 */ /* 0x000fe400008f0c24 */
[----:B------:R-:W-:Y:S01]  /*30f0*/  IADD3 R37, R37, c[0x0][0x2e8], RZ ;  /* 0x0000ba0025257a10 */ /* 0x000fe20007ffe0ff */
[----:B------:R-:W-:Y:S05]  /*3100*/  @P2 BRA `(.L_x_717) ;  /* 0x000000d000002947 */ /* 0x000fea0003800000 */
[----:B------:R-:W-:Y:S02]  /*3110*/  ISETP.GE.AND P2, PT, R218, c[0x0][0x220], PT ;  /* 0x00008800da007a0c */ /* 0x000fe40003f46270 */
[----:B------:R-:W-:-:S11]  /*3120*/  ISETP.GE.AND P1, PT, R209, c[0x0][0x220], PT ;  /* 0x00008800d1007a0c */ /* 0x000fd60003f26270 */
[----:B------:R3:W-:Y:S04]  /*3130*/  @P2 STS.128 [R216+0xc000], RZ ;  /* 0x00c000ffd8002388 */ /* 0x0007e80000000c00 */
[----:B------:R-:W-:Y:S01]  /*3140*/  @!PT LDS RZ, [RZ] ;  /* 0x00000000fffff984 */ /* 0x000fe20000000800 */
[----:B------:R-:W-:Y:S01]  /*3150*/  @!PT LDS RZ, [RZ] ;  /* 0x00000000fffff984 */ /* 0x000fe20000000800 */
[----:B------:R-:W-:Y:S01]  /*3160*/  @!PT LDS RZ, [RZ] ;  /* 0x00000000fffff984 */ /* 0x000fe20000000800 */
[----:B------:R3:W-:Y:S04]  /*3170*/  @!P2 LDGSTS.E.BYPASS.LTC128B.128 [R216+0xc000], [R172.64] ;  /* 0x0c000000acd8afae */ /* 0x0007e8000b901d4c */
[----:B------:R3:W-:Y:S01]  /*3180*/  @P1 STS.128 [R216+0x10000], RZ ;  /* 0x010000ffd8001388 */ /* 0x0007e20000000c00 */
[----:B------:R-:W-:Y:S05]  /*3190*/  @P1 BRA `(.L_x_717) ;  /* 0x0000004000001947 */ /* 0x000fea0003800000 */
[----:B------:R-:W-:Y:S01]  /*31a0*/  @!PT LDS RZ, [RZ] ;  /* 0x00000000fffff984 */ /* 0x000fe20000000800 */
[----:B------:R-:W-:Y:S01]  /*31b0*/  @!PT LDS RZ, [RZ] ;  /* 0x00000000fffff984 */ /* 0x000fe20000000800 */
[----:B------:R-:W-:Y:S01]  /*31c0*/  @!PT LDS RZ, [RZ] ;  /* 0x00000000fffff984 */ /* 0x000fe20000000800 */
[----:B------:R4:W-:Y:S02]  /*31d0*/  LDGSTS.E.BYPASS.LTC128B.128 [R216+0x10000], [R172.64+0x80] ;  /* 0x10000080acd87fae */ /* 0x0009e4000b901d4c */
.L_x_717:
[----:B------:R-:W-:Y:S05]  /*31e0*/  BSYNC B0 ;  /* 0x0000000000007941 */ /* 0x000fea0003800000 */
.L_x_716:
[----:B------:R-:W-:Y:S01]  /*31f0*/  ISETP.GE.AND P1, PT, R19, R8, PT ;  /* 0x000000081300720c */ /* 0x000fe20003f26270 */
[----:B------:R-:W-:Y:S01]  /*3200*/  IMAD.MOV.U32 R191, RZ, RZ, c[0x0][0x1a0] ;  /* 0x00006800ffbf7624 */ /* 0x000fe200078e00ff */
[----:B------:R-:W-:Y:S03]  /*3210*/  BSSY B0, `(.L_x_718) ;  /* 0x0000017000007945 */ /* 0x000fe60003800000 */
[C---:B------:R-:W-:Y:S01]  /*3220*/  IMAD.SHL.U32 R221, R191.reuse, 0x10, RZ ;  /* 0x00000010bfdd7824 */ /* 0x040fe200078e00ff */
[----:B------:R-:W-:-:S07]  /*3230*/  SHF.L.U64.HI R220, R191, R220, c[0x0][0x1a4] ;  /* 0x00006900bfdc7619 */ /* 0x000fce00000102dc */
[----:B------:R1:W-:Y:S04]  /*3240*/  @P1 STS.128 [R216+0xc800], RZ ;  /* 0x00c800ffd8001388 */ /* 0x0003e80000000c00 */
[----:B------:R1:W-:Y:S01]  /*3250*/  @P1 STS.128 [R216+0x10800], RZ ;  /* 0x010800ffd8001388 */ /* 0x0003e20000000c00 */
[----:B------:R-:W-:Y:S05]  /*3260*/  @P1 BRA `(.L_x_719) ;  /* 0x0000011000001947 */ /* 0x000fea0003800000 */
[----:B------:R-:W-:Y:S02]  /*3270*/  ISETP.GE.AND P2, PT, R218, c[0x0][0x220], PT ;  /* 0x00008800da007a0c */ /* 0x000fe40003f46270 */
[----:B------:R-:W-:-:S11]  /*3280*/  ISETP.GE.AND P1, PT, R209, c[0x0][0x220], PT ;  /* 0x00008800d1007a0c */ /* 0x000fd60003f26270 */
[C---:B------:R-:W-:Y:S01]  /*3290*/  @!P2 LEA R18, P3, R221.reuse, R172, 0x1 ;  /* 0x000000acdd12a211 */ /* 0x040fe200078608ff */
[----:B------:R1:W-:Y:S03]  /*32a0*/  @P2 STS.128 [R216+0xc800], RZ ;  /* 0x00c800ffd8002388 */ /* 0x0003e60000000c00 */
[----:B------:R-:W-:-:S05]  /*32b0*/  @!P2 LEA.HI.X R19, R221, R173, R220, 0x1, P3 ;  /* 0x000000addd13a211 */ /* 0x000fca00018f0cdc */
[----:B------:R-:W-:Y:S01]  /*32c0*/  @!PT LDS RZ, [RZ] ;  /* 0x00000000fffff984 */ /* 0x000fe20000000800 */
[----:B------:R-:W-:Y:S01]  /*32d0*/  @!PT LDS RZ, [RZ] ;  /* 0x00000000fffff984 */ /* 0x000fe20000000800 */
[----:B------:R-:W-:Y:S01]  /*32e0*/  @!PT LDS RZ, [RZ] ;  /* 0x00000000fffff984 */ /* 0x000fe20000000800 */
[----:B------:R1:W-:Y:S04]  /*32f0*/  @!P2 LDGSTS.E.BYPASS.LTC128B.128 [R216+0xc800], [R18.64] ;  /* 0x0c80000012d8afae */ /* 0x0003e8000b901d4c */
[----:B------:R1:W-:Y:S01]  /*3300*/  @P1 STS.128 [R216+0x10800], RZ ;  /* 0x010800ffd8001388 */ /* 0x0003e20000000c00 */
[----:B------:R-:W-:Y:S05]  /*3310*/  @P1 BRA `(.L_x_719) ;  /* 0x0000006000001947 */ /* 0x000fea0003800000 */
[----:B-1----:R-:W-:-:S04]  /*3320*/  LEA R18, P1, R221, R172, 0x1 ;  /* 0x000000acdd127211 */ /* 0x002fc800078208ff */
[----:B------:R-:W-:-:S05]  /*3330*/  LEA.HI.X R19, R221, R173, R220, 0x1, P1 ;  /* 0x000000addd137211 */ /* 0x000fca00008f0cdc */
[----:B------:R-:W-:Y:S01]  /*3340*/  @!PT LDS RZ, [RZ] ;  /* 0x00000000fffff984 */ /* 0x000fe20000000800 */
[----:B------:R-:W-:Y:S01]  /*3350*/  @!PT LDS RZ, [RZ] ;  /* 0x00000000fffff984 */ /* 0x000fe20000000800 */
[----:B------:R-:W-:Y:S01]  /*3360*/  @!PT LDS RZ, [RZ] ;  /* 0x00000000fffff984 */ /* 0x000fe20000000800 */
[----:B------:R1:W-:Y:S04]  /*3370*/  LDGSTS.E.BYPASS.LTC128B.128 [R216+0x10800], [R18.64+0x80] ;  /* 0x1080008012d87fae */ /* 0x0003e8000b901d4c */
.L_x_719:
[----:B------:R-:W-:Y:S05]  /*3380*/  BSYNC B0 ;  /* 0x0000000000007941 */ /* 0x000fea0003800000 */
.L_x_718:
[----:B------:R-:W-:Y:S01]  /*3390*/  ISETP.GE.AND P1, PT, R9, R8, PT ;  /* 0x000000080900720c */ /* 0x000fe20003f26270 */
[----:B------:R-:W-:-:S12]  /*33a0*/  BSSY B0, `(.L_x_720) ;  /* 0x0000018000007945 */ /* 0x000fd80003800000 */
[----:B------:R1:W-:Y:S04]  /*33b0*/  @P1 STS.128 [R216+0xd000], RZ ;  /* 0x00d000ffd8001388 */ /* 0x0003e80000000c00 */
[----:B------:R1:W-:Y:S01]  /*33c0*/  @P1 STS.128 [R216+0x11000], RZ ;  /* 0x011000ffd8001388 */ /* 0x0003e20000000c00 */
[----:B------:R-:W-:Y:S05]  /*33d0*/  @P1 BRA `(.L_x_721) ;  /* 0x0000014000001947 */ /* 0x000fea0003800000 */
[----:B------:R-:W-:Y:S01]  /*33e0*/  ISETP.GE.AND P2, PT, R218, c[0x0][0x220], PT ;  /* 0x00008800da007a0c */ /* 0x000fe20003f46270 */
[----:B------:R-:W-:Y:S01]  /*33f0*/  IMAD.MOV.U32 R10, RZ, RZ, 0x5 ;  /* 0x00000005ff0a7424 */ /* 0x000fe200078e00ff */
[----:B------:R-:W-:Y:S01]  /*3400*/  ISETP.GE.AND P1, PT, R209, c[0x0][0x220], PT ;  /* 0x00008800d1007a0c */ /* 0x000fe20003f26270 */
[----:B------:R-:W-:-:S03]  /*3410*/  IMAD.SHL.U32 R9, R191, 0x20, RZ ;  /* 0x00000020bf097824 */ /* 0x000fc600078e00ff */
[----:B------:R-:W-:-:S07]  /*3420*/  SHF.L.U64.HI R10, R191, R10, c[0x0][0x1a4] ;  /* 0x00006900bf0a7619 */ /* 0x000fce000001020a */
[C---:B-1----:R-:W-:Y:S01]  /*3430*/  @!P2 LEA R18, P3, R9.reuse, R172, 0x1 ;  /* 0x000000ac0912a211 */ /* 0x042fe200078608ff */
        /* <DEDUP_REMOVED lines=14> */
.L_x_721:
[----:B------:R-:W-:Y:S05]  /*3520*/  BSYNC B0 ;  /* 0x0000000000007941 */ /* 0x000fea0003800000 */
.L_x_720:
[----:B------:R-:W-:Y:S01]  /*3530*/  ISETP.GE.AND P1, PT, R5, R8, PT ;  /* 0x000000080500720c */ /* 0x000fe20003f26270 */
[----:B------:R-:W-:-:S12]  /*3540*/  BSSY B0, `(.L_x_722) ;  /* 0x0000019000007945 */ /* 0x000fd80003800000 */
[----:B------:R1:W-:Y:S04]  /*3550*/  @P1 STS.128 [R216+0xd800], RZ ;  /* 0x00d800ffd8001388 */ /* 0x0003e80000000c00 */
[----:B------:R1:W-:Y:S01]  /*3560*/  @P1 STS.128 [R216+0x11800], RZ ;  /* 0x011800ffd8001388 */ /* 0x0003e20000000c00 */
[----:B------:R-:W-:Y:S05]  /*3570*/  @P1 BRA `(.L_x_723) ;  /* 0x0000015000001947 */ /* 0x000fea0003800000 */
[----:B------:R-:W-:Y:S02]  /*3580*/  ISETP.GE.AND P2, PT, R218, c[0x0][0x220], PT ;  /* 0x00008800da007a0c */ /* 0x000fe40003f46270 */
[----:B------:R-:W-:-:S11]  /*3590*/  ISETP.GE.AND P1, PT, R209, c[0x0][0x220], PT ;  /* 0x00008800d1007a0c */ /* 0x000fd60003f26270 */
[----:B------:R-:W-:Y:S01]  /*35a0*/  @!P2 MOV R5, c[0x0][0x1a4] ;  /* 0x000069000005aa02 */ /* 0x000fe20000000f00 */
[----:B-1----:R-:W-:Y:S01]  /*35b0*/  @!P2 IMAD.WIDE.U32 R18, R191, 0x60, R172 ;  /* 0x00000060bf12a825 */ /* 0x002fe200078e00ac */
[----:B------:R1:W-:Y:S03]  /*35c0*/  @P2 STS.128 [R216+0xd800], RZ ;  /* 0x00d800ffd8002388 */ /* 0x0003e60000000c00 */
[----:B------:R-:W-:-:S05]  /*35d0*/  @!P2 IMAD R5, R5, 0x60, RZ ;  /* 0x000000600505a824 */ /* 0x000fca00078e02ff */
[----:B------:R-:W-:-:S05]  /*35e0*/  @!P2 IADD3 R19, R19, R5, RZ ;  /* 0x000000051313a210 */ /* 0x000fca0007ffe0ff */
[----:B------:R-:W-:Y:S01]  /*35f0*/  @!PT LDS RZ, [RZ] ;  /* 0x00000000fffff984 */ /* 0x000fe20000000800 */
[----:B------:R-:W-:Y:S01]  /*3600*/  @!PT LDS RZ, [RZ] ;  /* 0x00000000fffff984 */ /* 0x000fe20000000800 */
[----:B------:R-:W-:Y:S01]  /*3610*/  @!PT LDS RZ, [RZ] ;  /* 0x00000000fffff984 */ /* 0x000fe20000000800 */
[----:B------:R1:W-:Y:S04]  /*3620*/  @!P2 LDGSTS.E.BYPASS.LTC128B.128 [R216+0xd800], [R18.64] ;  /* 0x0d80000012d8afae */ /* 0x0003e8000b901d4c */
[----:B------:R1:W-:Y:S01]  /*3630*/  @P1 STS.128 [R216+0x11800], RZ ;  /* 0x011800ffd8001388 */ /* 0x0003e20000000c00 */
[----:B------:R-:W-:Y:S05]  /*3640*/  @P1 BRA `(.L_x_723) ;  /* 0x0000008000001947 */ /* 0x000fea0003800000 */
[----:B------:R-:W-:Y:S01]  /*3650*/  ULDC UR4, c[0x0][0x1a4] ;  /* 0x0000690000047ab9 */ /* 0x000fe20000000800 */
[----:B-1----:R-:W-:Y:S01]  /*3660*/  IMAD.WIDE.U32 R18, R191, 0x60, R172 ;  /* 0x00000060bf127825 */ /* 0x002fe200078e00ac */
[----:B------:R-:W-:-:S06]  /*3670*/  UIMAD UR4, UR4, 0x60, URZ ;  /* 0x00000060040478a4 */ /* 0x000fcc000f8e023f */
[----:B------:R-:W-:-:S05]  /*3680*/  IADD3 R19, R19, UR4, RZ ;  /* 0x0000000413137c10 */ /* 0x000fca000fffe0ff */
[----:B------:R-:W-:Y:S01]  /*3690*/  @!PT LDS RZ, [RZ] ;  /* 0x00000000fffff984 */ /* 0x000fe20000000800 */
[----:B------:R-:W-:Y:S01]  /*36a0*/  @!PT LDS RZ, [RZ] ;  /* 0x00000000fffff984 */ /* 0x000fe20000000800 */
[----:B------:R-:W-:Y:S01]  /*36b0*/  @!PT LDS RZ, [RZ] ;  /* 0x00000000fffff984 */ /* 0x000fe20000000800 */
[----:B------:R1:W-:Y:S02]  /*36c0*/  LDGSTS.E.BYPASS.LTC128B.128 [R216+0x11800], [R18.64+0x80] ;  /* 0x1180008012d87fae */ /* 0x0003e4000b901d4c */
.L_x_723:
[----:B------:R-:W-:Y:S05]  /*36d0*/  BSYNC B0 ;  /* 0x0000000000007941 */ /* 0x000fea0003800000 */
.L_x_722:
[----:B------:R-:W-:Y:S01]  /*36e0*/  ISETP.GE.AND P1, PT, R17, R8, PT ;  /* 0x000000081100720c */ /* 0x000fe20003f26270 */
[----:B------:R-:W-:-:S12]  /*36f0*/  BSSY B0, `(.L_x_724) ;  /* 0x0000018000007945 */ /* 0x000fd80003800000 */
[----:B------:R1:W-:Y:S04]  /*3700*/  @P1 STS.128 [R216+0xe000], RZ ;  /* 0x00e000ffd8001388 */ /* 0x0003e80000000c00 */
[----:B------:R1:W-:Y:S01]  /*3710*/  @P1 STS.128 [R216+0x12000], RZ ;  /* 0x012000ffd8001388 */ /* 0x0003e20000000c00 */
[----:B------:R-:W-:Y:S05]  /*3720*/  @P1 BRA `(.L_x_725) ;  /* 0x0000014000001947 */ /* 0x000fea0003800000 */
[----:B------:R-:W-:Y:S01]  /*3730*/  ISETP.GE.AND P2, PT, R218, c[0x0][0x220], PT ;  /* 0x00008800da007a0c */ /* 0x000fe20003f46270 */
[----:B------:R-:W-:Y:S01]  /*3740*/  IMAD.MOV.U32 R10, RZ, RZ, c[0x0][0x1a4] ;  /* 0x00006900ff0a7624 */ /* 0x000fe200078e00ff */
[----:B------:R-:W-:Y:S01]  /*3750*/  ISETP.GE.AND P1, PT, R209, c[0x0][0x220], PT ;  /* 0x00008800d1007a0c */ /* 0x000fe20003f26270 */
[----:B------:R-:W-:-:S03]  /*3760*/  IMAD.SHL.U32 R5, R191, 0x40, RZ ;  /* 0x00000040bf057824 */ /* 0x000fc600078e00ff */
[----:B------:R-:W-:-:S07]  /*3770*/  SHF.L.U64.HI R10, R191, 0x6, R10 ;  /* 0x00000006bf0a7819 */ /* 0x000fce000001020a */
        /* <DEDUP_REMOVED lines=15> */
.L_x_725:
[----:B------:R-:W-:Y:S05]  /*3870*/  BSYNC B0 ;  /* 0x0000000000007941 */ /* 0x000fea0003800000 */
.L_x_724:
        /* <DEDUP_REMOVED lines=8> */
[----:B------:R-:W-:Y:S01]  /*3900*/  @!P2 IMAD.WIDE.U32 R14, R191, 0xa0, R172 ;  /* 0x000000a0bf0ea825 */ /* 0x000fe200078e00ac */
        /* <DEDUP_REMOVED lines=17> */
.L_x_727:
[----:B------:R-:W-:Y:S05]  /*3a20*/  BSYNC B0 ;  /* 0x0000000000007941 */ /* 0x000fea0003800000 */
.L_x_726:
        /* <DEDUP_REMOVED lines=26> */
.L_x_729:
[----:B------:R-:W-:Y:S05]  /*3bd0*/  BSYNC B0 ;  /* 0x0000000000007941 */ /* 0x000fea0003800000 */
.L_x_728:
        /* <DEDUP_REMOVED lines=26> */
.L_x_731:
[----:B------:R-:W-:Y:S05]  /*3d80*/  BSYNC B0 ;  /* 0x0000000000007941 */ /* 0x000fea0003800000 */
.L_x_730:
[----:B------:R-:W-:Y:S01]  /*3d90*/  IMAD.SHL.U32 R206, R206, 0x2, RZ ;  /* 0x00000002cece7824 */ /* 0x000fe200078e00ff */
[----:B------:R-:W-:Y:S01]  /*3da0*/  LDSM.16.M88.4 R72, [R207] ;  /* 0x00000000cf48783b */ /* 0x000fe20000000200 */
[--C-:B------:R-:W-:Y:S01]  /*3db0*/  IMAD R205, R2, 0x2, R207.reuse ;  /* 0x0000000202cd7824 */ /* 0x100fe200078e02cf */
[----:B------:R-:W-:Y:S01]  /*3dc0*/  ISETP.GE.AND P4, PT, R134, 0x2, PT ;  /* 0x000000028600780c */ /* 0x000fe20003f86270 */
[----:B------:R-:W-:Y:S01]  /*3dd0*/  IMAD R203, R0, 0x2, R207 ;  /* 0x0000000200cb7824 */ /* 0x000fe200078e02cf */
[----:B------:R-:W5:Y:S01]  /*3de0*/  LDSM.16.M88.4 R24, [R206+0x4000] ;  /* 0x00400000ce18783b */ /* 0x000f620000000200 */
[----:B------:R-:W-:Y:S01]  /*3df0*/  LEA R128, R6, R206, 0x1 ;  /* 0x000000ce06807211 */ /* 0x000fe200078e08ff */
[----:B------:R-:W-:Y:S01]  /*3e00*/  IMAD R199, R3, 0x2, R206 ;  /* 0x0000000203c77824 */ /* 0x000fe200078e02ce */
[----:B------:R-:W-:Y:S01]  /*3e10*/  IADD3 R5, R206, 0x4000, RZ ;  /* 0x00004000ce057810 */ /* 0x000fe20007ffe0ff */
[----:B-1----:R-:W1:Y:S01]  /*3e20*/  LDSM.16.M88.4 R16, [R206+0x4800] ;  /* 0x00480000ce10783b */ /* 0x002e620000000200 */
[----:B------:R-:W-:Y:S01]  /*3e30*/  IMAD R202, R0, 0x2, R205 ;  /* 0x0000000200ca7824 */ /* 0x000fe200078e02cd */
[----:B------:R-:W-:-:S02]  /*3e40*/  IMNMX R193, R37, R132, PT ;  /* 0x0000008425c17217 */ /* 0x000fc40003800200 */
[----:B------:R-:W2:Y:S01]  /*3e50*/  LDSM.16.M88.4 R8, [R206+0x5000] ;  /* 0x00500000ce08783b */ /* 0x000ea20000000200 */
[----:B------:R-:W-:-:S03]  /*3e60*/  LEA R204, R6, R5, 0x1 ;  /* 0x0000000506cc7211 */ /* 0x000fc600078e08ff */
[----:B------:R-:W3:Y:S01]  /*3e70*/  LDSM.16.M88.4 R104, [R206+0x5800] ;  /* 0x00580000ce68783b */ /* 0x000ee20000000200 */
[----:B------:R-:W-:Y:S02]  /*3e80*/  LEA R201, R3, R204, 0x1 ;  /* 0x000000cc03c97211 */ /* 0x000fe400078e08ff */
[----:B------:R-:W-:Y:S01]  /*3e90*/  IADD3 R3, R37, 0x8, RZ ;  /* 0x0000000825037810 */ /* 0x000fe20007ffe0ff */
[----:B------:R-:W4:Y:S03]  /*3ea0*/  LDSM.16.M88.4 R96, [R206+0x6000] ;  /* 0x00600000ce60783b */ /* 0x000f260000000200 */
[----:B------:R-:W-:Y:S01]  /*3eb0*/  IMNMX R192, R3, R132, PT ;  /* 0x0000008403c07217 */ /* 0x000fe20003800200 */
[----:B------:R-:W2:Y:S04]  /*3ec0*/  LDSM.16.M88.4 R88, [R206+0x6800] ;  /* 0x00680000ce58783b */ /* 0x000ea80000000200 */
[----:B------:R-:W2:Y:S04]  /*3ed0*/  LDSM.16.M88.4 R80, [R206+0x7000] ;  /* 0x00700000ce50783b */ /* 0x000ea80000000200 */
[----:B------:R-:W2:Y:S04]  /*3ee0*/  LDSM.16.M88.4 R40, [R206+0x7800] ;  /* 0x00780000ce28783b */ /* 0x000ea80000000200 */
[----:B------:R-:W-:Y:S04]  /*3ef0*/  LDSM.16.M88.4 R52, [R205] ;  /* 0x00000000cd34783b */ /* 0x000fe80000000200 */
[----:B------:R-:W3:Y:S01]  /*3f00*/  LDSM.16.M88.4 R32, [R128+0x4000] ;  /* 0x004000008020783b */ /* 0x000ee20000000200 */
[C---:B-----5:R-:W-:Y:S03]  /*3f10*/  HMMA.16816.F32.BF16 R28, R72.reuse, R24, RZ ;  /* 0x00000018481c723c */ /* 0x060fe600000418ff */
[----:B------:R-:W5:Y:S04]  /*3f20*/  LDSM.16.M88.4 R44, [R128+0x4800] ;  /* 0x00480000802c783b */ /* 0x000f680000000200 */
[----:B------:R-:W4:Y:S01]  /*3f30*/  LDSM.16.M88.4 R48, [R128+0x5800] ;  /* 0x005800008030783b */ /* 0x000f220000000200 */
[C---:B------:R-:W-:Y:S03]  /*3f40*/  HMMA.16816.F32.BF16 R24, R72.reuse, R26, RZ ;  /* 0x0000001a4818723c */ /* 0x040fe600000418ff */
[----:B------:R-:W-:Y:S04]  /*3f50*/  LDSM.16.M88.4 R56, [R203] ;  /* 0x00000000cb38783b */ /* 0x000fe80000000200 */
[----:B------:R-:W-:Y:S01]  /*3f60*/  LDSM.16.M88.4 R116, [R128+0x5000] ;  /* 0x005000008074783b */ /* 0x000fe20000000200 */
[C---:B-1----:R-:W-:Y:S03]  /*3f70*/  HMMA.16816.F32.BF16 R20, R72.reuse, R16, RZ ;  /* 0x000000104814723c */ /* 0x042fe600000418ff */
[----:B------:R-:W-:Y:S04]  /*3f80*/  LDSM.16.M88.4 R112, [R128+0x6000] ;  /* 0x006000008070783b */ /* 0x000fe80000000200 */
[----:B------:R-:W-:Y:S01]  /*3f90*/  LDSM.16.M88.4 R68, [R128+0x6800] ;  /* 0x006800008044783b */ /* 0x000fe20000000200 */
[C---:B------:R-:W-:Y:S03]  /*3fa0*/  HMMA.16816.F32.BF16 R16, R72.reuse, R18, RZ ;  /* 0x000000124810723c */ /* 0x040fe600000418ff */
[----:B------:R-:W-:Y:S04]  /*3fb0*/  LDSM.16.M88.4 R64, [R128+0x7000] ;  /* 0x007000008040783b */ /* 0x000fe80000000200 */
[----:B------:R-:W-:Y:S01]  /*3fc0*/  LDSM.16.M88.4 R60, [R128+0x7800] ;  /* 0x00780000803c783b */ /* 0x000fe20000000200 */
[C---:B--2---:R-:W-:Y:S03]  /*3fd0*/  HMMA.16816.F32.BF16 R12, R72.reuse, R8, RZ ;  /* 0x00000008480c723c */ /* 0x044fe600000418ff */
[----:B------:R-:W-:Y:S04]  /*3fe0*/  LDSM.16.M88.4 R124, [R206+0xb000] ;  /* 0x00b00000ce7c783b */ /* 0x000fe80000000200 */
[----:B------:R-:W-:Y:S01]  /*3ff0*/  LDSM.16.M88.4 R120, [R206+0xb800] ;  /* 0x00b80000ce78783b */ /* 0x000fe20000000200 */
[C---:B---3--:R-:W-:Y:S03]  /*4000*/  HMMA.16816.F32.BF16 R108, R72.reuse, R104, RZ ;  /* 0x00000068486c723c */ /* 0x048fe600000418ff */
[----:B------:R-:W-:Y:S04]  /*4010*/  LDSM.16.M88.4 R136, [R203+0x2000] ;  /* 0x00200000cb88783b */ /* 0x000fe80000000200 */
[----:B------:R-:W0:Y:S01]  /*4020*/  LDGDEPBAR ;  /* 0x00000000000079af */ /* 0x000e220000000000 */
[C---:B----4-:R-:W-:Y:S08]  /*4030*/  HMMA.16816.F32.BF16 R100, R72.reuse, R96, RZ ;  /* 0x000000604864723c */ /* 0x050ff000000418ff */
[C---:B------:R-:W-:Y:S08]  /*4040*/  HMMA.16816.F32.BF16 R92, R72.reuse, R88, RZ ;  /* 0x00000058485c723c */ /* 0x040ff000000418ff */
[C---:B------:R-:W-:Y:S08]  /*4050*/  HMMA.16816.F32.BF16 R84, R72.reuse, R80, RZ ;  /* 0x000000504854723c */ /* 0x040ff000000418ff */
[C---:B------:R-:W-:Y:S08]  /*4060*/  HMMA.16816.F32.BF16 R8, R72.reuse, R10, RZ ;  /* 0x0000000a4808723c */ /* 0x040ff000000418ff */
[C---:B------:R-:W-:Y:S08]  /*4070*/  HMMA.16816.F32.BF16 R104, R72.reuse, R106, RZ ;  /* 0x0000006a4868723c */ /* 0x040ff000000418ff */
[C---:B------:R-:W-:Y:S08]  /*4080*/  HMMA.16816.F32.BF16 R96, R72.reuse, R98, RZ ;  /* 0x000000624860723c */ /* 0x040ff000000418ff */
[C---:B------:R-:W-:Y:S08]  /*4090*/  HMMA.16816.F32.BF16 R88, R72.reuse, R90, RZ ;  /* 0x0000005a4858723c */ /* 0x040ff000000418ff */
[C---:B------:R-:W-:Y:S08]  /*40a0*/  HMMA.16816.F32.BF16 R80, R72.reuse, R82, RZ ;  /* 0x000000524850723c */ /* 0x040ff000000418ff */
[C---:B------:R-:W-:Y:S08]  /*40b0*/  HMMA.16816.F32.BF16 R76, R72.reuse, R40, RZ ;  /* 0x00000028484c723c */ /* 0x040ff000000418ff */
[----:B------:R-:W-:Y:S01]  /*40c0*/  HMMA.16816.F32.BF16 R72, R72, R42, RZ ;  /* 0x0000002a4848723c */ /* 0x000fe200000418ff */
[----:B------:R-:W1:Y:S07]  /*40d0*/  LDSM.16.M88.4 R40, [R199+0x4000] ;  /* 0x00400000c728783b */ /* 0x000e6e0000000200 */
[C---:B------:R-:W-:Y:S08]  /*40e0*/  HMMA.16816.F32.BF16 R28, R52.reuse, R32, R28 ;  /* 0x00000020341c723c */ /* 0x040ff0000004181c */
[C---:B------:R-:W-:Y:S01]  /*40f0*/  HMMA.16816.F32.BF16 R24, R52.reuse, R34, R24 ;  /* 0x000000223418723c */ /* 0x040fe20000041818 */
[----:B------:R-:W2:Y:S07]  /*4100*/  LDSM.16.M88.4 R32, [R199+0x4800] ;  /* 0x00480000c720783b */ /* 0x000eae0000000200 */
[C---:B-----5:R-:W-:Y:S08]  /*4110*/  HMMA.16816.F32.BF16 R20, R52.reuse, R44, R20 ;  /* 0x0000002c3414723c */ /* 0x060ff00000041814 */
[C---:B------:R-:W-:Y:S01]  /*4120*/  HMMA.16816.F32.BF16 R16, R52.reuse, R46, R16 ;  /* 0x0000002e3410723c */ /* 0x040fe20000041810 */
[----:B------:R-:W3:Y:S07]  /*4130*/  LDSM.16.M88.4 R44, [R199+0x5000] ;  /* 0x00500000c72c783b */ /* 0x000eee0000000200 */
[C---:B------:R-:W-:Y:S08]  /*4140*/  HMMA.16816.F32.BF16 R108, R52.reuse, R48, R108 ;  /* 0x00000030346c723c */ /* 0x040ff0000004186c */
[----:B------:R-:W-:Y:S01]  /*4150*/  HMMA.16816.F32.BF16 R104, R52, R50, R104 ;  /* 0x000000323468723c */ /* 0x000fe20000041868 */
[----:B------:R-:W4:Y:S07]  /*4160*/  LDSM.16.M88.4 R48, [R199+0x5800] ;  /* 0x00580000c730783b */ /* 0x000f2e0000000200 */
[C---:B-1----:R-:W-:Y:S08]  /*4170*/  HMMA.16816.F32.BF16 R28, R56.reuse, R40, R28 ;  /* 0x00000028381c723c */ /* 0x042ff0000004181c */
[C---:B------:R-:W-:Y:S01]  /*4180*/  HMMA.16816.F32.BF16 R24, R56.reuse, R42, R24 ;  /* 0x0000002a3818723c */ /* 0x040fe20000041818 */
[----:B------:R-:W1:Y:S07]  /*4190*/  LDSM.16.M88.4 R40, [R199+0x6000] ;  /* 0x00600000c728783b */ /* 0x000e6e0000000200 */
[C---:B--2---:R-:W-:Y:S08]  /*41a0*/  HMMA.16816.F32.BF16 R20, R56.reuse, R32, R20 ;  /* 0x000000203814723c */ /* 0x044ff00000041814 */
[----:B------:R-:W-:Y:S01]  /*41b0*/  HMMA.16816.F32.BF16 R16, R56, R34, R16 ;  /* 0x000000223810723c */ /* 0x000fe20000041810 */
[----:B------:R-:W2:Y:S07]  /*41c0*/  LDSM.16.M88.4 R32, [R199+0x6800] ;  /* 0x00680000c720783b */ /* 0x000eae0000000200 */
[C---:B------:R-:W-:Y:S08]  /*41d0*/  HMMA.16816.F32.BF16 R12, R52.reuse, R116, R12 ;  /* 0x00000074340c723c */ /* 0x040ff0000004180c */
[C---:B------:R-:W-:Y:S01]  /*41e0*/  HMMA.16816.F32.BF16 R8, R52.reuse, R118, R8 ;  /* 0x000000763408723c */ /* 0x040fe20000041808 */
[----:B------:R-:W-:Y:S07]  /*41f0*/  LDSM.16.M88.4 R116, [R207+0x2000] ;  /* 0x00200000cf74783b */ /* 0x000fee0000000200 */
        /* <DEDUP_REMOVED lines=10> */
[----:B------:R-:W-:Y:S01]  /*42a0*/  HMMA.16816.F32.BF16 R72, R52, R62, R72 ;  /* 0x0000003e3448723c */ /* 0x000fe20000041848 */
[----:B------:R-:W-:Y:S04]  /*42b0*/  LDSM.16.M88.4 R52, [R202] ;  /* 0x00000000ca34783b */ /* 0x000fe80000000200 */
[----:B------:R-:W-:Y:S03]  /*42c0*/  LDSM.16.M88.4 R60, [R199+0x7800] ;  /* 0x00780000c73c783b */ /* 0x000fe60000000200 */
[C---:B---3--:R-:W-:Y:S08]  /*42d0*/  HMMA.16816.F32.BF16 R12, R56.reuse, R44, R12 ;  /* 0x0000002c380c723c */ /* 0x048ff0000004180c */
[C---:B------:R-:W-:Y:S01]  /*42e0*/  HMMA.16816.F32.BF16 R8, R56.reuse, R46, R8 ;  /* 0x0000002e3808723c */ /* 0x040fe20000041808 */
[----:B------:R-:W3:Y:S07]  /*42f0*/  LDSM.16.M88.4 R44, [R199+0x7000] ;  /* 0x00700000c72c783b */ /* 0x000eee0000000200 */
[C---:B----4-:R-:W-:Y:S08]  /*4300*/  HMMA.16816.F32.BF16 R108, R56.reuse, R48, R108 ;  /* 0x00000030386c723c */ /* 0x050ff0000004186c */
[C---:B------:R-:W-:Y:S01]  /*4310*/  HMMA.16816.F32.BF16 R104, R56.reuse, R50, R104 ;  /* 0x000000323868723c */ /* 0x040fe20000041868 */
[----:B------:R-:W4:Y:S07]  /*4320*/  LDSM.16.M88.4 R48, [R201] ;  /* 0x00000000c930783b */ /* 0x000f2e0000000200 */
[C---:B-1----:R-:W-:Y:S08]  /*4330*/  HMMA.16816.F32.BF16 R100, R56.reuse, R40, R100 ;  /* 0x000000283864723c */ /* 0x042ff00000041864 */
[C---:B------:R-:W-:Y:S01]  /*4340*/  HMMA.16816.F32.BF16 R96, R56.reuse, R42, R96 ;  /* 0x0000002a3860723c */ /* 0x040fe20000041860 */
[----:B------:R-:W1:Y:S07]  /*4350*/  LDSM.16.M88.4 R40, [R201+0x800] ;  /* 0x00080000c928783b */ /* 0x000e6e0000000200 */
[C---:B--2---:R-:W-:Y:S08]  /*4360*/  HMMA.16816.F32.BF16 R92, R56.reuse, R32, R92 ;  /* 0x00000020385c723c */ /* 0x044ff0000004185c */
[C---:B------:R-:W-:Y:S01]  /*4370*/  HMMA.16816.F32.BF16 R88, R56.reuse, R34, R88 ;  /* 0x000000223858723c */ /* 0x040fe20000041858 */
[----:B------:R-:W2:Y:S07]  /*4380*/  LDSM.16.M88.4 R32, [R201+0x1000] ;  /* 0x00100000c920783b */ /* 0x000eae0000000200 */
[C---:B---3--:R-:W-:Y:S08]  /*4390*/  HMMA.16816.F32.BF16 R84, R56.reuse, R44, R84 ;  /* 0x0000002c3854723c */ /* 0x048ff00000041854 */
[----:B------:R-:W-:Y:S01]  /*43a0*/  HMMA.16816.F32.BF16 R80, R56, R46, R80 ;  /* 0x0000002e3850723c */ /* 0x000fe20000041850 */
[----:B------:R-:W3:Y:S07]  /*43b0*/  LDSM.16.M88.4 R44, [R201+0x1800] ;  /* 0x00180000c92c783b */ /* 0x000eee0000000200 */
[C---:B----4-:R-:W-:Y:S08]  /*43c0*/  HMMA.16816.F32.BF16 R28, R52.reuse, R48, R28 ;  /* 0x00000030341c723c */ /* 0x050ff0000004181c */
[C---:B------:R-:W-:Y:S01]  /*43d0*/  HMMA.16816.F32.BF16 R24, R52.reuse, R50, R24 ;  /* 0x000000323418723c */ /* 0x040fe20000041818 */
        /* <DEDUP_REMOVED lines=8> */
[----:B------:R-:W-:Y:S01]  /*4460*/  HMMA.16816.F32.BF16 R72, R56, R62, R72 ;  /* 0x0000003e3848723c */ /* 0x000fe20000041848 */
[----:B------:R-:W5:Y:S04]  /*4470*/  LDSM.16.M88.4 R56, [R201+0x3800] ;  /* 0x00380000c938783b */ /* 0x000f680000000200 */
[----:B------:R-:W-:Y:S03]  /*4480*/  LDSM.16.M88.4 R60, [R128+0xa800] ;  /* 0x00a80000803c783b */ /* 0x000fe60000000200 */
[C---:B---3--:R-:W-:Y:S08]  /*4490*/  HMMA.16816.F32.BF16 R108, R52.reuse, R44, R108 ;  /* 0x0000002c346c723c */ /* 0x048ff0000004186c */
[C---:B------:R-:W-:Y:S01]  /*44a0*/  HMMA.16816.F32.BF16 R104, R52.reuse, R46, R104 ;  /* 0x0000002e3468723c */ /* 0x040fe20000041868 */
        /* <DEDUP_REMOVED lines=8> */
[C---:B------:R-:W-:Y:S01]  /*4530*/  HMMA.16816.F32.BF16 R80, R52.reuse, R34, R80 ;  /* 0x000000223450723c */ /* 0x040fe20000041850 */
[----:B------:R-:W2:Y:S07]  /*4540*/  LDSM.16.M88.4 R32, [R206+0x9800] ;  /* 0x00980000ce20783b */ /* 0x000eae0000000200 */
[C---:B-----5:R-:W-:Y:S08]  /*4550*/  HMMA.16816.F32.BF16 R76, R52.reuse, R56, R76 ;  /* 0x00000038344c723c */ /* 0x060ff0000004184c */
        /* <DEDUP_REMOVED lines=8> */
[----:B------:R-:W-:Y:S07]  /*45e0*/  LDSM.16.M88.4 R48, [R205+0x2000] ;  /* 0x00200000cd30783b */ /* 0x000fee0000000200 */
[C---:B-1----:R-:W-:Y:S08]  /*45f0*/  HMMA.16816.F32.BF16 R12, R116.reuse, R40, R12 ;  /* 0x00000028740c723c */ /* 0x042ff0000004180c */
[C---:B------:R-:W-:Y:S01]  /*4600*/  HMMA.16816.F32.BF16 R8, R116.reuse, R42, R8 ;  /* 0x0000002a7408723c */ /* 0x040fe20000041808 */
[----:B------:R-:W1:Y:S07]  /*4610*/  LDSM.16.M88.4 R40, [R128+0x8800] ;  /* 0x008800008028783b */ /* 0x000e6e0000000200 */
[C---:B--2---:R-:W-:Y:S08]  /*4620*/  HMMA.16816.F32.BF16 R108, R116.reuse, R32, R108 ;  /* 0x00000020746c723c */ /* 0x044ff0000004186c */
[C---:B------:R-:W-:Y:S01]  /*4630*/  HMMA.16816.F32.BF16 R104, R116.reuse, R34, R104 ;  /* 0x000000227468723c */ /* 0x040fe20000041868 */
[----:B------:R-:W2:Y:S07]  /*4640*/  LDSM.16.M88.4 R32, [R128+0x9000] ;  /* 0x009000008020783b */ /* 0x000eae0000000200 */
[C---:B-----5:R-:W-:Y:S08]  /*4650*/  HMMA.16816.F32.BF16 R100, R116.reuse, R52, R100 ;  /* 0x000000347464723c */ /* 0x060ff00000041864 */
[C---:B------:R-:W-:Y:S01]  /*4660*/  HMMA.16816.F32.BF16 R96, R116.reuse, R54, R96 ;  /* 0x000000367460723c */ /* 0x040fe20000041860 */
[----:B------:R-:W4:Y:S04]  /*4670*/  LDSM.16.M88.4 R52, [R128+0xb800] ;  /* 0x00b800008034783b */ /* 0x000f280000000200 */
[----:B------:R-:W-:Y:S03]  /*4680*/  LDSM.16.M88.4 R128, [R199+0x9800] ;  /* 0x00980000c780783b */ /* 0x000fe60000000200 */
[C---:B---3--:R-:W-:Y:S08]  /*4690*/  HMMA.16816.F32.BF16 R92, R116.reuse, R44, R92 ;  /* 0x0000002c745c723c */ /* 0x048ff0000004185c */
[----:B------:R-:W-:Y:S01]  /*46a0*/  HMMA.16816.F32.BF16 R88, R116, R46, R88 ;  /* 0x0000002e7458723c */ /* 0x000fe20000041858 */
[----:B------:R-:W3:Y:S07]  /*46b0*/  LDSM.16.M88.4 R44, [R199+0x8000] ;  /* 0x00800000c72c783b */ /* 0x000eee0000000200 */
        /* <DEDUP_REMOVED lines=8> */
[----:B------:R-:W5:Y:S07]  /*4740*/  LDSM.16.M88.4 R124, [R199+0xa000] ;  /* 0x00a00000c77c783b */ /* 0x000f6e0000000200 */
[C---:B------:R-:W-:Y:S08]  /*4750*/  HMMA.16816.F32.BF16 R76, R116.reuse, R120, R76 ;  /* 0x00000078744c723c */ /* 0x040ff0000004184c */
[----:B------:R-:W-:Y:S01]  /*4760*/  HMMA.16816.F32.BF16 R72, R116, R122, R72 ;  /* 0x0000007a7448723c */ /* 0x000fe20000041848 */
[----:B------:R-:W1:Y:S04]  /*4770*/  LDSM.16.M88.4 R120, [R199+0xa800] ;  /* 0x00a80000c778783b */ /* 0x000e680000000200 */
[----:B------:R-:W1:Y:S03]  /*4780*/  LDSM.16.M88.4 R116, [R199+0xb000] ;  /* 0x00b00000c774783b */ /* 0x000e660000000200 */
[C---:B------:R-:W-:Y:S08]  /*4790*/  HMMA.16816.F32.BF16 R28, R48.reuse, R112, R28 ;  /* 0x00000070301c723c */ /* 0x040ff0000004181c */
[C---:B------:R-:W-:Y:S01]  /*47a0*/  HMMA.16816.F32.BF16 R24, R48.reuse, R114, R24 ;  /* 0x000000723018723c */ /* 0x040fe20000041818 */
[----:B------:R-:W1:Y:S07]  /*47b0*/  LDSM.16.M88.4 R112, [R199+0xb800] ;  /* 0x00b80000c770783b */ /* 0x000e6e0000000200 */
[C---:B------:R-:W-:Y:S08]  /*47c0*/  HMMA.16816.F32.BF16 R108, R48.reuse, R68, R108 ;  /* 0x00000044306c723c */ /* 0x040ff0000004186c */
[C---:B------:R-:W-:Y:S01]  /*47d0*/  HMMA.16816.F32.BF16 R104, R48.reuse, R70, R104 ;  /* 0x000000463068723c */ /* 0x040fe20000041868 */
[----:B------:R-:W-:Y:S07]  /*47e0*/  LDSM.16.M88.4 R68, [R202+0x2000] ;  /* 0x00200000ca44783b */ /* 0x000fee0000000200 */
[C---:B------:R-:W-:Y:S08]  /*47f0*/  HMMA.16816.F32.BF16 R100, R48.reuse, R64, R100 ;  /* 0x000000403064723c */ /* 0x040ff00000041864 */
[C---:B------:R-:W-:Y:S01]  /*4800*/  HMMA.16816.F32.BF16 R96, R48.reuse, R66, R96 ;  /* 0x000000423060723c */ /* 0x040fe20000041860 */
[----:B------:R-:W1:Y:S07]  /*4810*/  LDSM.16.M88.4 R64, [R201+0x4000] ;  /* 0x00400000c940783b */ /* 0x000e6e0000000200 */
[C---:B------:R-:W-:Y:S08]  /*4820*/  HMMA.16816.F32.BF16 R92, R48.reuse, R60, R92 ;  /* 0x0000003c305c723c */ /* 0x040ff0000004185c */
[C---:B------:R-:W-:Y:S01]  /*4830*/  HMMA.16816.F32.BF16 R88, R48.reuse, R62, R88 ;  /* 0x0000003e3058723c */ /* 0x040fe20000041858 */
[----:B------:R-:W1:Y:S07]  /*4840*/  LDSM.16.M88.4 R60, [R201+0x4800] ;  /* 0x00480000c93c783b */ /* 0x000e6e0000000200 */
[C---:B------:R-:W-:Y:S08]  /*4850*/  HMMA.16816.F32.BF16 R84, R48.reuse, R56, R84 ;  /* 0x000000383054723c */ /* 0x040ff00000041854 */
[C---:B------:R-:W-:Y:S01]  /*4860*/  HMMA.16816.F32.BF16 R80, R48.reuse, R58, R80 ;  /* 0x0000003a3050723c */ /* 0x040fe20000041850 */
[----:B------:R-:W2:Y:S07]  /*4870*/  LDSM.16.M88.4 R56, [R201+0x5000] ;  /* 0x00500000c938783b */ /* 0x000eae0000000200 */
[C---:B----4-:R-:W-:Y:S08]  /*4880*/  HMMA.16816.F32.BF16 R76, R48.reuse, R52, R76 ;  /* 0x00000034304c723c */ /* 0x050ff0000004184c */
[----:B------:R-:W-:Y:S01]  /*4890*/  HMMA.16816.F32.BF16 R72, R48, R54, R72 ;  /* 0x000000363048723c */ /* 0x000fe20000041848 */
[----:B------:R-:W4:Y:S04]  /*48a0*/  LDSM.16.M88.4 R52, [R201+0x5800] ;  /* 0x00580000c934783b */ /* 0x000f280000000200 */
[----:B------:R-:W4:Y:S03]  /*48b0*/  LDSM.16.M88.4 R48, [R201+0x6000] ;  /* 0x00600000c930783b */ /* 0x000f260000000200 */
[C---:B---3--:R-:W-:Y:S08]  /*48c0*/  HMMA.16816.F32.BF16 R28, R136.reuse, R44, R28 ;  /* 0x0000002c881c723c */ /* 0x048ff0000004181c */
[C---:B------:R-:W-:Y:S01]  /*48d0*/  HMMA.16816.F32.BF16 R24, R136.reuse, R46, R24 ;  /* 0x0000002e8818723c */ /* 0x040fe20000041818 */
[----:B------:R-:W3:Y:S07]  /*48e0*/  LDSM.16.M88.4 R44, [R201+0x6800] ;  /* 0x00680000c92c783b */ /* 0x000eee0000000200 */
[C---:B-1----:R-:W-:Y:S08]  /*48f0*/  HMMA.16816.F32.BF16 R20, R136.reuse, R40, R20 ;  /* 0x000000288814723c */ /* 0x042ff00000041814 */
[C---:B------:R-:W-:Y:S01]  /*4900*/  HMMA.16816.F32.BF16 R16, R136.reuse, R42, R16 ;  /* 0x0000002a8810723c */ /* 0x040fe20000041810 */
[----:B------:R-:W1:Y:S07]  /*4910*/  LDSM.16.M88.4 R40, [R201+0x7000] ;  /* 0x00700000c928783b */ /* 0x000e6e0000000200 */
[C---:B--2---:R-:W-:Y:S08]  /*4920*/  HMMA.16816.F32.BF16 R12, R136.reuse, R32, R12 ;  /* 0x00000020880c723c */ /* 0x044ff0000004180c */
[----:B------:R-:W-:Y:S01]  /*4930*/  HMMA.16816.F32.BF16 R8, R136, R34, R8 ;  /* 0x000000228808723c */ /* 0x000fe20000041808 */
[----:B------:R-:W2:Y:S01]  /*4940*/  LDSM.16.M88.4 R32, [R201+0x7800] ;  /* 0x00780000c920783b */ /* 0x000ea20000000200 */
[----:B------:R-:W-:-:S06]  /*4950*/  DEPBAR.LE SB0, 0x0 ;  /* 0x000080000000791a */ /* 0x000fcc0000000000 */
[C---:B------:R-:W-:Y:S08]  /*4960*/  HMMA.16816.F32.BF16 R108, R136.reuse, R128, R108 ;  /* 0x00000080886c723c */ /* 0x040ff0000004186c */
[C---:B------:R-:W-:Y:S08]  /*4970*/  HMMA.16816.F32.BF16 R104, R136.reuse, R130, R104 ;  /* 0x000000828868723c */ /* 0x040ff00000041868 */
[C---:B-----5:R-:W-:Y:S08]  /*4980*/  HMMA.16816.F32.BF16 R100, R136.reuse, R124, R100 ;  /* 0x0000007c8864723c */ /* 0x060ff00000041864 */
[C---:B------:R-:W-:Y:S08]  /*4990*/  HMMA.16816.F32.BF16 R96, R136.reuse, R126, R96 ;  /* 0x0000007e8860723c */ /* 0x040ff00000041860 */
[C---:B------:R-:W-:Y:S08]  /*49a0*/  HMMA.16816.F32.BF16 R92, R136.reuse, R120, R92 ;  /* 0x00000078885c723c */ /* 0x040ff0000004185c */
[C---:B------:R-:W-:Y:S08]  /*49b0*/  HMMA.16816.F32.BF16 R88, R136.reuse, R122, R88 ;  /* 0x0000007a8858723c */ /* 0x040ff00000041858 */
[C---:B------:R-:W-:Y:S08]  /*49c0*/  HMMA.16816.F32.BF16 R84, R136.reuse, R116, R84 ;  /* 0x000000748854723c */ /* 0x040ff00000041854 */
[C---:B------:R-:W-:Y:S08]  /*49d0*/  HMMA.16816.F32.BF16 R80, R136.reuse, R118, R80 ;  /* 0x000000768850723c */ /* 0x040ff00000041850 */
[C---:B------:R-:W-:Y:S08]  /*49e0*/  HMMA.16816.F32.BF16 R76, R136.reuse, R112, R76 ;  /* 0x00000070884c723c */ /* 0x040ff0000004184c */
[----:B------:R-:W-:Y:S08]  /*49f0*/  HMMA.16816.F32.BF16 R72, R136, R114, R72 ;  /* 0x000000728848723c */ /* 0x000ff00000041848 */
[C---:B------:R-:W-:Y:S08]  /*4a00*/  HMMA.16816.F32.BF16 R28, R68.reuse, R64, R28 ;  /* 0x00000040441c723c */ /* 0x040ff0000004181c */
[C---:B------:R-:W-:Y:S08]  /*4a10*/  HMMA.16816.F32.BF16 R24, R68.reuse, R66, R24 ;  /* 0x000000424418723c */ /* 0x040ff00000041818 */
[C---:B------:R-:W-:Y:S08]  /*4a20*/  HMMA.16816.F32.BF16 R20, R68.reuse, R60, R20 ;  /* 0x0000003c4414723c */ /* 0x040ff00000041814 */
[C---:B------:R-:W-:Y:S08]  /*4a30*/  HMMA.16816.F32.BF16 R16, R68.reuse, R62, R16 ;  /* 0x0000003e4410723c */ /* 0x040ff00000041810 */
[C---:B------:R-:W-:Y:S08]  /*4a40*/  HMMA.16816.F32.BF16 R12, R68.reuse, R56, R12 ;  /* 0x00000038440c723c */ /* 0x040ff0000004180c */
[C---:B------:R-:W-:Y:S08]  /*4a50*/  HMMA.16816.F32.BF16 R8, R68.reuse, R58, R8 ;  /* 0x0000003a4408723c */ /* 0x040ff00000041808 */
[C---:B----4-:R-:W-:Y:S08]  /*4a60*/  HMMA.16816.F32.BF16 R108, R68.reuse, R52, R108 ;  /* 0x00000034446c723c */ /* 0x050ff0000004186c */
[C---:B------:R-:W-:Y:S08]  /*4a70*/  HMMA.16816.F32.BF16 R104, R68.reuse, R54, R104 ;  /* 0x000000364468723c */ /* 0x040ff00000041868 */
[C---:B------:R-:W-:Y:S08]  /*4a80*/  HMMA.16816.F32.BF16 R100, R68.reuse, R48, R100 ;  /* 0x000000304464723c */ /* 0x040ff00000041864 */
[C---:B------:R-:W-:Y:S08]  /*4a90*/  HMMA.16816.F32.BF16 R96, R68.reuse, R50, R96 ;  /* 0x000000324460723c */ /* 0x040ff00000041860 */
[C---:B---3--:R-:W-:Y:S08]  /*4aa0*/  HMMA.16816.F32.BF16 R92, R68.reuse, R44, R92 ;  /* 0x0000002c445c723c */ /* 0x048ff0000004185c */
[C---:B------:R-:W-:Y:S08]  /*4ab0*/  HMMA.16816.F32.BF16 R88, R68.reuse, R46, R88 ;  /* 0x0000002e4458723c */ /* 0x040ff00000041858 */
[C---:B-1----:R-:W-:Y:S08]  /*4ac0*/  HMMA.16816.F32.BF16 R84, R68.reuse, R40, R84 ;  /* 0x000000284454723c */ /* 0x042ff00000041854 */
[C---:B------:R-:W-:Y:S08]  /*4ad0*/  HMMA.16816.F32.BF16 R80, R68.reuse, R42, R80 ;  /* 0x0000002a4450723c */ /* 0x040ff00000041850 */
[C---:B--2---:R-:W-:Y:S08]  /*4ae0*/  HMMA.16816.F32.BF16 R76, R68.reuse, R32, R76 ;  /* 0x00000020444c723c */ /* 0x044ff0000004184c */
[----:B------:R-:W-:Y:S01]  /*4af0*/  HMMA.16816.F32.BF16 R72, R68, R34, R72 ;  /* 0x000000224448723c */ /* 0x000fe20000041848 */
[----:B------:R-:W-:Y:S06]  /*4b00*/  BAR.SYNC.DEFER_BLOCKING 0x0 ;  /* 0x0000000000007b1d */ /* 0x000fec0000010000 */
[----:B------:R-:W-:Y:S01]  /*4b10*/  @!UPT UIADD3 URZ, URZ, URZ, URZ ;  /* 0x0000003f3f3ff290 */ /* 0x000fe2000fffe03f */
[----:B------:R-:W-:Y:S11]  /*4b20*/  @!P4 BRA `(.L_x_732) ;  /* 0x00000e200000c947 */ /* 0x000ff60003800000 */
[----:B------:R-:W-:Y:S05]  /*4b30*/  @!P0 BRA `(.L_x_733) ;  /* 0x0000039000008947 */ /* 0x000fea0003800000 */
[----:B------:R-:W1:Y:S01]  /*4b40*/  I2F.RP R35, R135 ;  /* 0x0000008700237306 */ /* 0x000e620000209400 */
[----:B------:R-:W-:-:S02]  /*4b50*/  IADD3 R34, R7, -0x80, RZ ;  /* 0xffffff8007227810 */ /* 0x000fc40007ffe0ff */
[----:B------:R-:W-:Y:S02]  /*4b60*/  IABS R5, R7 ;  /* 0x0000000700057213 */ /* 0x000fe40000000000 */
[----:B------:R-:W-:Y:S02]  /*4b70*/  IABS R3, R34 ;  /* 0x0000002200037213 */ /* 0x000fe40000000000 */
[----:B------:R-:W-:Y:S01]  /*4b80*/  LOP3.LUT R34, R34, c[0x0][0x2d0], RZ, 0x3c, !PT ;  /* 0x0000b40022227a12 */ /* 0x000fe200078e3cff */
[----:B-1----:R-:W1:Y:S02]  /*4b90*/  MUFU.RCP R32, R35 ;  /* 0x0000002300207308 */ /* 0x002e640000001000 */
[----:B-1----:R-:W-:-:S06]  /*4ba0*/  IADD3 R32, R32, 0xffffffe, RZ ;  /* 0x0ffffffe20207810 */ /* 0x002fcc0007ffe0ff */
[----:B------:R-:W1:Y:S02]  /*4bb0*/  F2I.FTZ.U32.TRUNC.NTZ R33, R32 ;  /* 0x0000002000217305 */ /* 0x000e64000021f000 */
[----:B-1----:R-:W-:Y:S02]  /*4bc0*/  IMAD.MOV R6, RZ, RZ, -R33 ;  /* 0x000000ffff067224 */ /* 0x002fe400078e0a21 */
[----:B------:R-:W-:Y:S02]  /*4bd0*/  IMAD.MOV.U32 R32, RZ, RZ, RZ ;  /* 0x000000ffff207224 */ /* 0x000fe400078e00ff */
[----:B------:R-:W-:-:S04]  /*4be0*/  IMAD R6, R6, R135, RZ ;  /* 0x0000008706067224 */ /* 0x000fc800078e02ff */
[----:B------:R-:W-:-:S06]  /*4bf0*/  IMAD.HI.U32 R6, R33, R6, R32 ;  /* 0x0000000621067227 */ /* 0x000fcc00078e0020 */
[----:B------:R-:W-:-:S04]  /*4c00*/  IMAD.HI.U32 R35, R6, R5, RZ ;  /* 0x0000000506237227 */ /* 0x000fc800078e00ff */
[----:B------:R-:W-:Y:S01]  /*4c10*/  IMAD.HI.U32 R33, R6, R3, RZ ;  /* 0x0000000306217227 */ /* 0x000fe200078e00ff */
[----:B------:R-:W-:-:S03]  /*4c20*/  IADD3 R32, -R35, RZ, RZ ;  /* 0x000000ff23207210 */ /* 0x000fc60007ffe1ff */
[----:B------:R-:W-:Y:S02]  /*4c30*/  IMAD.MOV R6, RZ, RZ, -R33 ;  /* 0x000000ffff067224 */ /* 0x000fe400078e0a21 */
[C---:B------:R-:W-:Y:S02]  /*4c40*/  IMAD R32, R135.reuse, R32, R5 ;  /* 0x0000002087207224 */ /* 0x040fe400078e0205 */
[----:B------:R-:W-:Y:S01]  /*4c50*/  IMAD R6, R135, R6, R3 ;  /* 0x0000000687067224 */ /* 0x000fe200078e0203 */
[----:B------:R-:W-:Y:S02]  /*4c60*/  LOP3.LUT R3, R7, c[0x0][0x2d0], RZ, 0x3c, !PT ;  /* 0x0000b40007037a12 */ /* 0x000fe400078e3cff */
[C---:B------:R-:W-:Y:S02]  /*4c70*/  ISETP.GT.U32.AND P1, PT, R135.reuse, R32, PT ;  /* 0x000000208700720c */ /* 0x040fe40003f24070 */
[----:B------:R-:W-:Y:S02]  /*4c80*/  ISETP.GT.U32.AND P2, PT, R135, R6, PT ;  /* 0x000000068700720c */ /* 0x000fe40003f44070 */
[----:B------:R-:W-:-:S09]  /*4c90*/  ISETP.GE.AND P3, PT, R3, RZ, PT ;  /* 0x000000ff0300720c */ /* 0x000fd20003f66270 */
[----:B------:R-:W-:Y:S01]  /*4ca0*/  @!P1 IMAD.IADD R32, R32, 0x1, -R135 ;  /* 0x0000000120209824 */ /* 0x000fe200078e0a87 */
[----:B------:R-:W-:Y:S02]  /*4cb0*/  @!P1 IADD3 R35, R35, 0x1, RZ ;  /* 0x0000000123239810 */ /* 0x000fe40007ffe0ff */
[-C--:B------:R-:W-:Y:S02]  /*4cc0*/  @!P2 IADD3 R6, R6, -R135.reuse, RZ ;  /* 0x800000870606a210 */ /* 0x080fe40007ffe0ff */
[-C--:B------:R-:W-:Y:S02]  /*4cd0*/  ISETP.GE.U32.AND P6, PT, R32, R135.reuse, PT ;  /* 0x000000872000720c */ /* 0x080fe40003fc6070 */
[----:B------:R-:W-:Y:S02]  /*4ce0*/  ISETP.GE.U32.AND P5, PT, R6, R135, PT ;  /* 0x000000870600720c */ /* 0x000fe40003fa6070 */
[----:B------:R-:W-:Y:S02]  /*4cf0*/  ISETP.GE.AND P1, PT, R34, RZ, PT ;  /* 0x000000ff2200720c */ /* 0x000fe40003f26270 */
[----:B------:R-:W-:-:S02]  /*4d00*/  @!P2 IADD3 R33, R33, 0x1, RZ ;  /* 0x000000012121a810 */ /* 0x000fc40007ffe0ff */
[----:B------:R-:W-:Y:S02]  /*4d10*/  ISETP.NE.AND P2, PT, RZ, c[0x0][0x2d0], PT ;  /* 0x0000b400ff007a0c */ /* 0x000fe40003f45270 */
[----:B------:R-:W-:-:S03]  /*4d20*/  LOP3.LUT R6, RZ, c[0x0][0x2d0], RZ, 0x33, !PT ;  /* 0x0000b400ff067a12 */ /* 0x000fc600078e33ff */
[----:B------:R-:W-:Y:S02]  /*4d30*/  @P6 IADD3 R35, R35, 0x1, RZ ;  /* 0x0000000123236810 */ /* 0x000fe40007ffe0ff */
[----:B------:R-:W-:-:S03]  /*4d40*/  @P5 IADD3 R33, R33, 0x1, RZ ;  /* 0x0000000121215810 */ /* 0x000fc60007ffe0ff */
[----:B------:R-:W-:Y:S02]  /*4d50*/  @!P3 IMAD.MOV R35, RZ, RZ, -R35 ;  /* 0x000000ffff23b224 */ /* 0x000fe400078e0a23 */
[----:B------:R-:W-:-:S03]  /*4d60*/  @!P1 IMAD.MOV R33, RZ, RZ, -R33 ;  /* 0x000000ffff219224 */ /* 0x000fc600078e0a21 */
[C---:B------:R-:W-:Y:S02]  /*4d70*/  SEL R3, R6.reuse, R35, !P2 ;  /* 0x0000002306037207 */ /* 0x040fe40005000000 */
[----:B------:R-:W-:-:S03]  /*4d80*/  SEL R6, R6, R33, !P2 ;  /* 0x0000002106067207 */ /* 0x000fc60005000000 */
[----:B------:R-:W-:-:S04]  /*4d90*/  IMAD.WIDE R42, R3, 0x4, R224 ;  /* 0x00000004032a7825 */ /* 0x000fc800078e02e0 */
[----:B------:R-:W-:Y:S01]  /*4da0*/  IMAD.WIDE R40, R6, 0x4, R224 ;  /* 0x0000000406287825 */ /* 0x000fe200078e02e0 */
[----:B------:R-:W2:Y:S04]  /*4db0*/  LDG.E R5, [R42.64] ;  /* 0x0000000c2a057981 */ /* 0x000ea8000c1e1900 */
[----:B------:R-:W2:Y:S01]  /*4dc0*/  LDG.E R32, [R40.64] ;  /* 0x0000000c28207981 */ /* 0x000ea2000c1e1900 */
[----:B------:R-:W-:Y:S01]  /*4dd0*/  IADD3 R3, R3, -R6, RZ ;  /* 0x8000000603037210 */ /* 0x000fe20007ffe0ff */
[----:B------:R-:W-:-:S04]  /*4de0*/  IMAD.MOV.U32 R6, RZ, RZ, c[0x0][0x2d0] ;  /* 0x0000b400ff067624 */ /* 0x000fc800078e00ff */
[----:B------:R-:W-:-:S04]  /*4df0*/  IMAD R6, R3, R6, -0x80 ;  /* 0xffffff8003067424 */ /* 0x000fc800078e0206 */
[----:B------:R-:W-:Y:S01]  /*4e00*/  IMAD.WIDE.U32 R34, R6, c[0x0][0x198], RZ ;  /* 0x0000660006227a25 */ /* 0x000fe200078e00ff */
[----:B------:R-:W-:-:S05]  /*4e10*/  SHF.R.S32.HI R3, RZ, 0x1f, R6 ;  /* 0x0000001fff037819 */ /* 0x000fca0000011406 */
[----:B------:R-:W-:-:S04]  /*4e20*/  IMAD R3, R3, c[0x0][0x198], RZ ;  /* 0x0000660003037a24 */ /* 0x000fc800078e02ff */
[----:B------:R-:W-:-:S05]  /*4e30*/  IMAD R3, R6, c[0x0][0x19c], R3 ;  /* 0x0000670006037a24 */ /* 0x000fca00078e0203 */
[----:B------:R-:W-:Y:S01]  /*4e40*/  IADD3 R35, R35, R3, RZ ;  /* 0x0000000323237210 */ /* 0x000fe20007ffe0ff */
[----:B--2---:R-:W-:-:S05]  /*4e50*/  IMAD.IADD R32, R32, 0x1, -R5 ;  /* 0x0000000120207824 */ /* 0x004fca00078e0a05 */
[----:B------:R-:W-:-:S05]  /*4e60*/  SHF.R.S32.HI R5, RZ, 0x1f, R32 ;  /* 0x0000001fff057819 */ /* 0x000fca0000011420 */
[----:B------:R-:W-:-:S04]  /*4e70*/  IMAD R5, R5, c[0x0][0x180], RZ ;  /* 0x0000600005057a24 */ /* 0x000fc800078e02ff */
[C---:B------:R-:W-:Y:S02]  /*4e80*/  IMAD R5, R32.reuse, c[0x0][0x184], R5 ;  /* 0x0000610020057a24 */ /* 0x040fe400078e0205 */
[----:B------:R-:W-:-:S04]  /*4e90*/  IMAD.WIDE.U32 R32, R32, c[0x0][0x180], R34 ;  /* 0x0000600020207a25 */ /* 0x000fc800078e0022 */
[----:B------:R-:W-:Y:S01]  /*4ea0*/  IMAD.IADD R34, R33, 0x1, R5 ;  /* 0x0000000121227824 */ /* 0x000fe200078e0205 */
[----:B------:R-:W-:Y:S01]  /*4eb0*/  MOV R33, R32 ;  /* 0x0000002000217202 */ /* 0x000fe20000000f00 */
[----:B------:R-:W-:Y:S05]  /*4ec0*/  BRA `(.L_x_734) ;  /* 0x0000002000007947 */ /* 0x000fea0003800000 */
.L_x_733:
[----:B------:R-:W-:-:S04]  /*4ed0*/  LEA R33, -R133, RZ, 0x7 ;  /* 0x000000ff85217211 */ /* 0x000fc800078e39ff */
[----:B------:R-:W-:Y:S02]  /*4ee0*/  SHF.R.S32.HI R34, RZ, 0x1f, R33 ;  /* 0x0000001fff227819 */ /* 0x000fe40000011421 */
.L_x_734:
[----:B------:R-:W-:Y:S01]  /*4ef0*/  ISETP.GE.AND P3, PT, R218, c[0x0][0x220], PT ;  /* 0x00008800da007a0c */ /* 0x000fe20003f66270 */
[----:B------:R-:W-:Y:S01]  /*4f00*/  BSSY B0, `(.L_x_735) ;  /* 0x00000a1000007945 */ /* 0x000fe20003800000 */
[----:B------:R-:W-:Y:S02]  /*4f10*/  ISETP.GE.AND P2, PT, R209, c[0x0][0x220], PT ;  /* 0x00008800d1007a0c */ /* 0x000fe40003f46270 */
[----:B------:R-:W-:-:S05]  /*4f20*/  IADD3 R35, P5, R211, R33, RZ ;  /* 0x00000021d3237210 */ /* 0x000fca0007fbe0ff */
[----:B------:R-:W-:-:S04]  /*4f30*/  IMAD.X R6, R210, 0x1, R34, P5 ;  /* 0x00000001d2067824 */ /* 0x000fc800028e0622 */
[CC--:B------:R-:W-:Y:S01]  /*4f40*/  @!P3 IADD3 R40, P1, R33.reuse, R188.reuse, RZ ;  /* 0x000000bc2128b210 */ /* 0x0c0fe20007f3e0ff */
[----:B------:R1:W-:Y:S03]  /*4f50*/  @P3 STS.128 [R216+0x4000], RZ ;  /* 0x004000ffd8003388 */ /* 0x0003e60000000c00 */
[----:B------:R-:W-:Y:S01]  /*4f60*/  @!P3 LEA R62, P6, R40, c[0x0][0x168], 0x1 ;  /* 0x00005a00283eba11 */ /* 0x000fe200078c08ff */
[----:B------:R-:W-:Y:S01]  /*4f70*/  @!P3 IMAD.X R3, R34, 0x1, R189, P1 ;  /* 0x000000012203b824 */ /* 0x000fe200008e06bd */
[----:B------:R-:W-:-:S04]  /*4f80*/  @!P2 IADD3 R32, P1, R33, R188, RZ ;  /* 0x000000bc2120a210 */ /* 0x000fc80007f3e0ff */
[----:B------:R-:W-:Y:S01]  /*4f90*/  @!P3 LEA.HI.X R63, R40, c[0x0][0x16c], R3, 0x1, P6 ;  /* 0x00005b00283fba11 */ /* 0x000fe200030f0c03 */
[--C-:B------:R-:W-:Y:S01]  /*4fa0*/  @!P2 IMAD.X R5, R34, 0x1, R189.reuse, P1 ;  /* 0x000000012205a824 */ /* 0x100fe200008e06bd */
[CC--:B------:R-:W-:Y:S02]  /*4fb0*/  @!P3 IADD3 R40, P5, R35.reuse, R188.reuse, RZ ;  /* 0x000000bc2328b210 */ /* 0x0c0fe40007fbe0ff */
[----:B------:R-:W-:Y:S01]  /*4fc0*/  @!P2 LEA R50, P1, R32, c[0x0][0x168], 0x1 ;  /* 0x00005a002032aa11 */ /* 0x000fe200078208ff */
[----:B------:R-:W-:Y:S01]  /*4fd0*/  @!PT LDS RZ, [RZ] ;  /* 0x00000000fffff984 */ /* 0x000fe20000000800 */
[----:B------:R-:W-:Y:S01]  /*4fe0*/  @!PT LDS RZ, [RZ] ;  /* 0x00000000fffff984 */ /* 0x000fe20000000800 */
[----:B------:R-:W-:Y:S01]  /*4ff0*/  @!PT LDS RZ, [RZ] ;  /* 0x00000000fffff984 */ /* 0x000fe20000000800 */
[----:B------:R2:W-:Y:S01]  /*5000*/  @!P3 LDGSTS.E.BYPASS.LTC128B.128 [R216+0x4000], [R62.64] ;  /* 0x040000003ed8bfae */ /* 0x0005e2000b901d4c */
[----:B------:R-:W-:Y:S01]  /*5010*/  @!P3 LEA R60, P6, R40, c[0x0][0x168], 0x1 ;  /* 0x00005a00283cba11 */ /* 0x000fe200078c08ff */
[----:B------:R-:W-:Y:S01]  /*5020*/  @!P3 IMAD.X R3, R6, 0x1, R189, P5 ;  /* 0x000000010603b824 */ /* 0x000fe200028e06bd */
[----:B------:R-:W-:Y:S01]  /*5030*/  @!P2 LEA.HI.X R51, R32, c[0x0][0x16c], R5, 0x1, P1 ;  /* 0x00005b002033aa11 */ /* 0x000fe200008f0c05 */
[----:B------:R1:W-:Y:S01]  /*5040*/  @P2 STS.128 [R216+0x8000], RZ ;  /* 0x008000ffd8002388 */ /* 0x0003e20000000c00 */
[----:B------:R-:W-:-:S02]  /*5050*/  @!P2 IADD3 R32, P1, R35, R188, RZ ;  /* 0x000000bc2320a210 */ /* 0x000fc40007f3e0ff */
[----:B------:R-:W-:Y:S01]  /*5060*/  IADD3 R35, P5, R211, R35, RZ ;  /* 0x00000023d3237210 */ /* 0x000fe20007fbe0ff */
[----:B------:R-:W-:Y:S01]  /*5070*/  @!PT LDS RZ, [RZ] ;  /* 0x00000000fffff984 */ /* 0x000fe20000000800 */
[----:B------:R-:W-:Y:S01]  /*5080*/  @!PT LDS RZ, [RZ] ;  /* 0x00000000fffff984 */ /* 0x000fe20000000800 */
[----:B------:R-:W-:Y:S01]  /*5090*/  @!PT LDS RZ, [RZ] ;  /* 0x00000000fffff984 */ /* 0x000fe20000000800 */
[----:B------:R1:W-:Y:S01]  /*50a0*/  @!P2 LDGSTS.E.BYPASS.LTC128B.128 [R216+0x8000], [R50.64+0x80] ;  /* 0x0800008032d8afae */ /* 0x0003e2000b901d4c */
[----:B------:R-:W-:Y:S01]  /*50b0*/  @!P3 LEA.HI.X R61, R40, c[0x0][0x16c], R3, 0x1, P6 ;  /* 0x00005b00283dba11 */ /* 0x000fe200030f0c03 */
[----:B------:R-:W-:Y:S01]  /*50c0*/  @!P2 IMAD.X R3, R6, 0x1, R189, P1 ;  /* 0x000000010603a824 */ /* 0x000fe200008e06bd */
[----:B------:R-:W-:Y:S01]  /*50d0*/  @!P2 LEA R48, P1, R32, c[0x0][0x168], 0x1 ;  /* 0x00005a002030aa11 */ /* 0x000fe200078208ff */
[----:B------:R-:W-:Y:S01]  /*50e0*/  IMAD.X R6, R210, 0x1, R6, P5 ;  /* 0x00000001d2067824 */ /* 0x000fe200028e0606 */
[CC--:B------:R-:W-:Y:S01]  /*50f0*/  @!P3 IADD3 R40, P5, R35.reuse, R188.reuse, RZ ;  /* 0x000000bc2328b210 */ /* 0x0c0fe20007fbe0ff */
[----:B------:R1:W-:Y:S01]  /*5100*/  @P3 STS.128 [R216+0x4800], RZ ;  /* 0x004800ffd8003388 */ /* 0x0003e20000000c00 */
[----:B------:R-:W-:Y:S02]  /*5110*/  @!P2 LEA.HI.X R49, R32, c[0x0][0x16c], R3, 0x1, P1 ;  /* 0x00005b002031aa11 */ /* 0x000fe400008f0c03 */
[----:B------:R-:W-:Y:S01]  /*5120*/  @!P3 LEA R58, P6, R40, c[0x0][0x168], 0x1 ;  /* 0x00005a00283aba11 */ /* 0x000fe200078c08ff */
[----:B------:R-:W-:Y:S01]  /*5130*/  @!P3 IMAD.X R3, R6, 0x1, R189, P5 ;  /* 0x000000010603b824 */ /* 0x000fe200028e06bd */
[----:B------:R-:W-:Y:S01]  /*5140*/  @!P2 IADD3 R32, P1, R35, R188, RZ ;  /* 0x000000bc2320a210 */ /* 0x000fe20007f3e0ff */
[----:B------:R-:W-:Y:S01]  /*5150*/  @!PT LDS RZ, [RZ] ;  /* 0x00000000fffff984 */ /* 0x000fe20000000800 */
[----:B------:R-:W-:Y:S01]  /*5160*/  @!PT LDS RZ, [RZ] ;  /* 0x00000000fffff984 */ /* 0x000fe20000000800 */
[----:B------:R-:W-:Y:S01]  /*5170*/  @!PT LDS RZ, [RZ] ;  /* 0x00000000fffff984 */ /* 0x000fe20000000800 */
[----:B------:R1:W-:Y:S01]  /*5180*/  @!P3 LDGSTS.E.BYPASS.LTC128B.128 [R216+0x4800], [R60.64] ;  /* 0x048000003cd8bfae */ /* 0x0003e2000b901d4c */
[----:B------:R-:W-:-:S02]  /*5190*/  IADD3 R35, P5, R211, R35, RZ ;  /* 0x00000023d3237210 */ /* 0x000fc40007fbe0ff */
[----:B------:R-:W-:Y:S01]  /*51a0*/  @!P3 LEA.HI.X R59, R40, c[0x0][0x16c], R3, 0x1, P6 ;  /* 0x00005b00283bba11 */ /* 0x000fe200030f0c03 */
[----:B------:R-:W-:Y:S01]  /*51b0*/  @!P2 IMAD.X R3, R6, 0x1, R189, P1 ;  /* 0x000000010603a824 */ /* 0x000fe200008e06bd */
[----:B------:R-:W-:Y:S01]  /*51c0*/  @!P2 LEA R46, P1, R32, c[0x0][0x168], 0x1 ;  /* 0x00005a00202eaa11 */ /* 0x000fe200078208ff */
[----:B------:R-:W-:Y:S01]  /*51d0*/  IMAD.X R6, R210, 0x1, R6, P5 ;  /* 0x00000001d2067824 */ /* 0x000fe200028e0606 */
[-C--:B------:R-:W-:Y:S01]  /*51e0*/  @!P3 IADD3 R40, P5, R35, R188.reuse, RZ ;  /* 0x000000bc2328b210 */ /* 0x080fe20007fbe0ff */
[----:B------:R1:W-:Y:S01]  /*51f0*/  @P2 STS.128 [R216+0x8800], RZ ;  /* 0x008800ffd8002388 */ /* 0x0003e20000000c00 */
[----:B------:R-:W-:Y:S02]  /*5200*/  @!P2 LEA.HI.X R47, R32, c[0x0][0x16c], R3, 0x1, P1 ;  /* 0x00005b00202faa11 */ /* 0x000fe400008f0c03 */
[----:B------:R-:W-:Y:S01]  /*5210*/  @!P3 LEA R56, P6, R40, c[0x0][0x168], 0x1 ;  /* 0x00005a002838ba11 */ /* 0x000fe200078c08ff */
[----:B------:R-:W-:Y:S01]  /*5220*/  @!P3 IMAD.X R5, R6, 0x1, R189, P5 ;  /* 0x000000010605b824 */ /* 0x000fe200028e06bd */
[----:B------:R-:W-:Y:S01]  /*5230*/  IADD3 R3, P5, R211, R35, RZ ;  /* 0x00000023d3037210 */ /* 0x000fe20007fbe0ff */
[----:B------:R-:W-:Y:S01]  /*5240*/  @!PT LDS RZ, [RZ] ;  /* 0x00000000fffff984 */ /* 0x000fe20000000800 */
[----:B------:R-:W-:Y:S01]  /*5250*/  @!PT LDS RZ, [RZ] ;  /* 0x00000000fffff984 */ /* 0x000fe20000000800 */
[----:B------:R-:W-:Y:S01]  /*5260*/  @!PT LDS RZ, [RZ] ;  /* 0x00000000fffff984 */ /* 0x000fe20000000800 */
[----:B------:R1:W-:Y:S01]  /*5270*/  @!P2 LDGSTS.E.BYPASS.LTC128B.128 [R216+0x8800], [R48.64+0x80] ;  /* 0x0880008030d8afae */ /* 0x0003e2000b901d4c */
[----:B------:R-:W-:-:S02]  /*5280*/  @!P2 IADD3 R32, P1, R35, R188, RZ ;  /* 0x000000bc2320a210 */ /* 0x000fc40007f3e0ff */
[----:B------:R-:W-:Y:S01]  /*5290*/  @!P3 LEA.HI.X R57, R40, c[0x0][0x16c], R5, 0x1, P6 ;  /* 0x00005b002839ba11 */ /* 0x000fe200030f0c05 */
[----:B------:R-:W-:Y:S01]  /*52a0*/  IMAD.X R42, R210, 0x1, R6, P5 ;  /* 0x00000001d22a7824 */ /* 0x000fe200028e0606 */
[----:B------:R-:W-:Y:S01]  /*52b0*/  @!P3 IADD3 R35, P5, R3, R188, RZ ;  /* 0x000000bc0323b210 */ /* 0x000fe20007fbe0ff */
[--C-:B------:R-:W-:Y:S01]  /*52c0*/  @!P2 IMAD.X R5, R6, 0x1, R189.reuse, P1 ;  /* 0x000000010605a824 */ /* 0x100fe200008e06bd */
[----:B------:R-:W-:Y:S01]  /*52d0*/  @!P2 LEA R44, P1, R32, c[0x0][0x168], 0x1 ;  /* 0x00005a00202caa11 */ /* 0x000fe200078208ff */
[----:B------:R1:W-:Y:S02]  /*52e0*/  @P3 STS.128 [R216+0x5000], RZ ;  /* 0x005000ffd8003388 */ /* 0x0003e40000000c00 */
[----:B------:R-:W-:Y:S01]  /*52f0*/  @!P3 IMAD.X R6, R42, 0x1, R189, P5 ;  /* 0x000000012a06b824 */ /* 0x000fe200028e06bd */
[----:B------:R-:W-:Y:S01]  /*5300*/  @!P2 LEA.HI.X R45, R32, c[0x0][0x16c], R5, 0x1, P1 ;  /* 0x00005b00202daa11 */ /* 0x000fe200008f0c05 */
[----:B------:R-:W-:Y:S01]  /*5310*/  @!PT LDS RZ, [RZ] ;  /* 0x00000000fffff984 */ /* 0x000fe20000000800 */
[----:B------:R-:W-:Y:S01]  /*5320*/  @!PT LDS RZ, [RZ] ;  /* 0x00000000fffff984 */ /* 0x000fe20000000800 */
[----:B------:R-:W-:Y:S01]  /*5330*/  @!PT LDS RZ, [RZ] ;  /* 0x00000000fffff984 */ /* 0x000fe20000000800 */
[----:B------:R1:W-:Y:S01]  /*5340*/  @!P3 LDGSTS.E.BYPASS.LTC128B.128 [R216+0x5000], [R58.64] ;  /* 0x050000003ad8bfae */ /* 0x0003e2000b901d4c */
[----:B------:R-:W-:-:S02]  /*5350*/  @!P3 LEA R54, P5, R35, c[0x0][0x168], 0x1 ;  /* 0x00005a002336ba11 */ /* 0x000fc400078a08ff */
[----:B------:R-:W-:Y:S01]  /*5360*/  IADD3 R5, P1, R211, R3, RZ ;  /* 0x00000003d3057210 */ /* 0x000fe20007f3e0ff */
[----:B------:R1:W-:Y:S01]  /*5370*/  @P2 STS.128 [R216+0x9000], RZ ;  /* 0x009000ffd8002388 */ /* 0x0003e20000000c00 */
[----:B------:R-:W-:Y:S02]  /*5380*/  @!P3 LEA.HI.X R55, R35, c[0x0][0x16c], R6, 0x1, P5 ;  /* 0x00005b002337ba11 */ /* 0x000fe400028f0c06 */
[-C--:B------:R-:W-:Y:S01]  /*5390*/  @!P2 IADD3 R6, P5, R3, R188.reuse, RZ ;  /* 0x000000bc0306a210 */ /* 0x080fe20007fbe0ff */
[----:B------:R-:W-:Y:S01]  /*53a0*/  IMAD.X R32, R210, 0x1, R42, P1 ;  /* 0x00000001d2207824 */ /* 0x000fe200008e062a */
[----:B------:R-:W-:Y:S01]  /*53b0*/  @!P3 IADD3 R40, P1, R5, R188, RZ ;  /* 0x000000bc0528b210 */ /* 0x000fe20007f3e0ff */
[----:B------:R-:W-:Y:S01]  /*53c0*/  @!PT LDS RZ, [RZ] ;  /* 0x00000000fffff984 */ /* 0x000fe20000000800 */
[----:B------:R-:W-:Y:S01]  /*53d0*/  @!PT LDS RZ, [RZ] ;  /* 0x00000000fffff984 */ /* 0x000fe20000000800 */
[----:B------:R-:W-:Y:S01]  /*53e0*/  @!PT LDS RZ, [RZ] ;  /* 0x00000000fffff984 */ /* 0x000fe20000000800 */
[----:B------:R1:W-:Y:S02]  /*53f0*/  @!P2 LDGSTS.E.BYPASS.LTC128B.128 [R216+0x9000], [R46.64+0x80] ;  /* 0x090000802ed8afae */ /* 0x0003e4000b901d4c */
[--C-:B------:R-:W-:Y:S01]  /*5400*/  @!P2 IMAD.X R3, R42, 0x1, R189.reuse, P5 ;  /* 0x000000012a03a824 */ /* 0x100fe200028e06bd */
[----:B------:R-:W-:Y:S01]  /*5410*/  @!P2 LEA R42, P5, R6, c[0x0][0x168], 0x1 ;  /* 0x00005a00062aaa11 */ /* 0x000fe200078a08ff */
[----:B------:R-:W-:Y:S01]  /*5420*/  @!P3 IMAD.X R35, R32, 0x1, R189, P1 ;  /* 0x000000012023b824 */ /* 0x000fe200008e06bd */
[----:B------:R-:W-:Y:S01]  /*5430*/  @!P3 LEA R52, P1, R40, c[0x0][0x168], 0x1 ;  /* 0x00005a002834ba11 */ /* 0x000fe200078208ff */
[----:B------:R1:W-:Y:S01]  /*5440*/  @P3 STS.128 [R216+0x5800], RZ ;  /* 0x005800ffd8003388 */ /* 0x0003e20000000c00 */
[----:B------:R-:W-:-:S02]  /*5450*/  @!P2 LEA.HI.X R43, R6, c[0x0][0x16c], R3, 0x1, P5 ;  /* 0x00005b00062baa11 */ /* 0x000fc400028f0c03 */
[----:B------:R-:W-:Y:S01]  /*5460*/  @!P3 LEA.HI.X R53, R40, c[0x0][0x16c], R35, 0x1, P1 ;  /* 0x00005b002835ba11 */ /* 0x000fe200008f0c23 */
[----:B------:R-:W-:Y:S01]  /*5470*/  @!PT LDS RZ, [RZ] ;  /* 0x00000000fffff984 */ /* 0x000fe20000000800 */
[----:B------:R-:W-:Y:S01]  /*5480*/  @!PT LDS RZ, [RZ] ;  /* 0x00000000fffff984 */ /* 0x000fe20000000800 */
[----:B------:R-:W-:Y:S01]  /*5490*/  @!PT LDS RZ, [RZ] ;  /* 0x00000000fffff984 */ /* 0x000fe20000000800 */
[----:B------:R1:W-:Y:S01]  /*54a0*/  @!P3 LDGSTS.E.BYPASS.LTC128B.128 [R216+0x5800], [R56.64] ;  /* 0x0580000038d8bfae */ /* 0x0003e2000b901d4c */
[----:B------:R-:W-:Y:S02]  /*54b0*/  IADD3 R3, P5, R211, R5, RZ ;  /* 0x00000005d3037210 */ /* 0x000fe40007fbe0ff */
[-C--:B------:R-:W-:Y:S01]  /*54c0*/  @!P2 IADD3 R5, P1, R5, R188.reuse, RZ ;  /* 0x000000bc0505a210 */ /* 0x080fe20007f3e0ff */
[----:B------:R1:W-:Y:S02]  /*54d0*/  @P2 STS.128 [R216+0x9800], RZ ;  /* 0x009800ffd8002388 */ /* 0x0003e40000000c00 */
[----:B------:R-:W-:Y:S01]  /*54e0*/  IMAD.X R6, R210, 0x1, R32, P5 ;  /* 0x00000001d2067824 */ /* 0x000fe200028e0620 */
[-C--:B------:R-:W-:Y:S01]  /*54f0*/  @!P3 IADD3 R35, P5, R3, R188.reuse, RZ ;  /* 0x000000bc0323b210 */ /* 0x080fe20007fbe0ff */
[--C-:B------:R-:W-:Y:S01]  /*5500*/  @!P2 IMAD.X R32, R32, 0x1, R189.reuse, P1 ;  /* 0x000000012020a824 */ /* 0x100fe200008e06bd */
[----:B------:R-:W-:Y:S01]  /*5510*/  @!P2 LEA R64, P1, R5, c[0x0][0x168], 0x1 ;  /* 0x00005a000540aa11 */ /* 0x000fe200078208ff */
[----:B------:R-:W-:Y:S01]  /*5520*/  @!PT LDS RZ, [RZ] ;  /* 0x00000000fffff984 */ /* 0x000fe20000000800 */
[----:B------:R-:W-:Y:S01]  /*5530*/  @!PT LDS RZ, [RZ] ;  /* 0x00000000fffff984 */ /* 0x000fe20000000800 */
[----:B------:R-:W-:Y:S01]  /*5540*/  @!PT LDS RZ, [RZ] ;  /* 0x00000000fffff984 */ /* 0x000fe20000000800 */
[----:B------:R1:W-:Y:S01]  /*5550*/  @!P2 LDGSTS.E.BYPASS.LTC128B.128 [R216+0x9800], [R44.64+0x80] ;  /* 0x098000802cd8afae */ /* 0x0003e2000b901d4c */
        /* <DEDUP_REMOVED lines=9> */
[----:B------:R1:W-:Y:S01]  /*55f0*/  @!P3 LDGSTS.E.BYPASS.LTC128B.128 [R216+0x6000], [R54.64] ;  /* 0x0600000036d8bfae */ /* 0x0003e2000b901d4c */
[----:B------:R-:W-:Y:S01]  /*5600*/  @!P3 LEA.HI.X R67, R35, c[0x0][0x16c], R40, 0x1, P6 ;  /* 0x00005b002343ba11 */ /* 0x000fe200030f0c28 */
[--C-:B------:R-:W-:Y:S01]  /*5610*/  @!P2 IMAD.X R32, R6, 0x1, R189.reuse, P1 ;  /* 0x000000010620a824 */ /* 0x100fe200008e06bd */
[----:B------:R-:W-:Y:S01]  /*5620*/  @!P2 LEA R40, P1, R5, c[0x0][0x168], 0x1 ;  /* 0x00005a000528aa11 */ /* 0x000fe200078208ff */
[----:B------:R-:W-:Y:S01]  /*5630*/  IMAD.X R6, R210, 0x1, R6, P5 ;  /* 0x00000001d2067824 */ /* 0x000fe200028e0606 */
[----:B------:R-:W-:Y:S01]  /*5640*/  @!P3 IADD3 R35, P5, R3, R188, RZ ;  /* 0x000000bc0323b210 */ /* 0x000fe20007fbe0ff */
[----:B------:R1:W-:Y:S01]  /*5650*/  @P2 STS.128 [R216+0xa000], RZ ;  /* 0x00a000ffd8002388 */ /* 0x0003e20000000c00 */
[----:B------:R-:W-:Y:S02]  /*5660*/  @!P2 LEA.HI.X R41, R5, c[0x0][0x16c], R32, 0x1, P1 ;  /* 0x00005b000529aa11 */ /* 0x000fe400008f0c20 */
[C---:B--2---:R-:W-:Y:S01]  /*5670*/  @!P3 LEA R62, P1, R35.reuse, c[0x0][0x168], 0x1 ;  /* 0x00005a00233eba11 */ /* 0x044fe200078208ff */
[----:B------:R-:W-:Y:S01]  /*5680*/  @!P3 IMAD.X R32, R6, 0x1, R189, P5 ;  /* 0x000000010620b824 */ /* 0x000fe200028e06bd */
[----:B------:R-:W-:Y:S01]  /*5690*/  @!PT LDS RZ, [RZ] ;  /* 0x00000000fffff984 */ /* 0x000fe20000000800 */
[----:B------:R-:W-:Y:S01]  /*56a0*/  @!PT LDS RZ, [RZ] ;  /* 0x00000000fffff984 */ /* 0x000fe20000000800 */
[----:B------:R-:W-:Y:S01]  /*56b0*/  @!PT LDS RZ, [RZ] ;  /* 0x00000000fffff984 */ /* 0x000fe20000000800 */
[----:B------:R1:W-:Y:S04]  /*56c0*/  @!P2 LDGSTS.E.BYPASS.LTC128B.128 [R216+0xa000], [R42.64+0x80] ;  /* 0x0a0000802ad8afae */ /* 0x0003e8000b901d4c */
[----:B------:R1:W-:Y:S01]  /*56d0*/  @P3 STS.128 [R216+0x6800], RZ ;  /* 0x006800ffd8003388 */ /* 0x0003e20000000c00 */
[----:B------:R-:W-:-:S03]  /*56e0*/  @!P3 LEA.HI.X R63, R35, c[0x0][0x16c], R32, 0x1, P1 ;  /* 0x00005b00233fba11 */ /* 0x000fc600008f0c20 */
[----:B------:R-:W-:Y:S01]  /*56f0*/  @!PT LDS RZ, [RZ] ;  /* 0x00000000fffff984 */ /* 0x000fe20000000800 */
[----:B------:R-:W-:Y:S01]  /*5700*/  @!PT LDS RZ, [RZ] ;  /* 0x00000000fffff984 */ /* 0x000fe20000000800 */
[----:B------:R-:W-:Y:S01]  /*5710*/  @!PT LDS RZ, [RZ] ;  /* 0x00000000fffff984 */ /* 0x000fe20000000800 */
[----:B------:R1:W-:Y:S04]  /*5720*/  @!P3 LDGSTS.E.BYPASS.LTC128B.128 [R216+0x6800], [R52.64] ;  /* 0x0680000034d8bfae */ /* 0x0003e8000b901d4c */
[----:B------:R1:W-:Y:S04]  /*5730*/  @P2 STS.128 [R216+0xa800], RZ ;  /* 0x00a800ffd8002388 */ /* 0x0003e80000000c00 */
[----:B------:R-:W-:Y:S01]  /*5740*/  @!PT LDS RZ, [RZ] ;  /* 0x00000000fffff984 */ /* 0x000fe20000000800 */
[----:B------:R-:W-:Y:S01]  /*5750*/  @!PT LDS RZ, [RZ] ;  /* 0x00000000fffff984 */ /* 0x000fe20000000800 */
[----:B------:R-:W-:Y:S01]  /*5760*/  @!PT LDS RZ, [RZ] ;  /* 0x00000000fffff984 */ /* 0x000fe20000000800 */
[----:B------:R1:W-:Y:S04]  /*5770*/  @!P2 LDGSTS.E.BYPASS.LTC128B.128 [R216+0xa800], [R64.64+0x80] ;  /* 0x0a80008040d8afae */ /* 0x0003e8000b901d4c */
[----:B------:R1:W-:Y:S04]  /*5780*/  @P3 STS.128 [R216+0x7000], RZ ;  /* 0x007000ffd8003388 */ /* 0x0003e80000000c00 */
        /* <DEDUP_REMOVED lines=14> */
[----:B------:R1:W-:Y:S01]  /*5870*/  @P2 STS.128 [R216+0xb800], RZ ;  /* 0x00b800ffd8002388 */ /* 0x0003e20000000c00 */
[----:B------:R-:W-:Y:S05]  /*5880*/  @P2 BRA `(.L_x_736) ;  /* 0x0000008000002947 */ /* 0x000fea0003800000 */
[----:B------:R-:W-:-:S05]  /*5890*/  IADD3 R3, P1, R3, R188, RZ ;  /* 0x000000bc03037210 */ /* 0x000fca0007f3e0ff */
[----:B------:R-:W-:Y:S01]  /*58a0*/  IMAD.X R6, R6, 0x1, R189, P1 ;  /* 0x0000000106067824 */ /* 0x000fe200008e06bd */
[----:B-1----:R-:W-:-:S04]  /*58b0*/  LEA R40, P1, R3, c[0x0][0x168], 0x1 ;  /* 0x00005a0003287a11 */ /* 0x002fc800078208ff */
[----:B------:R-:W-:-:S05]  /*58c0*/  LEA.HI.X R41, R3, c[0x0][0x16c], R6, 0x1, P1 ;  /* 0x00005b0003297a11 */ /* 0x000fca00008f0c06 */
[----:B------:R-:W-:Y:S01]  /*58d0*/  @!PT LDS RZ, [RZ] ;  /* 0x00000000fffff984 */ /* 0x000fe20000000800 */
[----:B------:R-:W-:Y:S01]  /*58e0*/  @!PT LDS RZ, [RZ] ;  /* 0x00000000fffff984 */ /* 0x000fe20000000800 */
[----:B------:R-:W-:Y:S01]  /*58f0*/  @!PT LDS RZ, [RZ] ;  /* 0x00000000fffff984 */ /* 0x000fe20000000800 */
[----:B------:R1:W-:Y:S04]  /*5900*/  LDGSTS.E.BYPASS.LTC128B.128 [R216+0xb800], [R40.64+0x80] ;  /* 0x0b80008028d87fae */ /* 0x0003e8000b901d4c */
.L_x_736:
[----:B------:R-:W-:Y:S05]  /*5910*/  BSYNC B0 ;  /* 0x0000000000007941 */ /* 0x000fea0003800000 */
.L_x_735:
[----:B------:R-:W0:Y:S01]  /*5920*/  LDGDEPBAR ;  /* 0x00000000000079af */ /* 0x000e220000000000 */
[----:B------:R-:W-:-:S04]  /*5930*/  IADD3 R188, P1, R33, R188, RZ ;  /* 0x000000bc21bc7210 */ /* 0x000fc80007f3e0ff */
[----:B------:R-:W-:Y:S02]  /*5940*/  IADD3.X R189, R34, R189, RZ, P1, !PT ;  /* 0x000000bd22bd7210 */ /* 0x000fe40000ffe4ff */
.L_x_732:
[----:B------:R-:W-:Y:S02]  /*5950*/  IMAD.IADD R3, R7, 0x1, R190 ;  /* 0x0000000107037824 */ /* 0x000fe400078e02be */
[----:B------:R-:W-:-:S03]  /*5960*/  IMAD.SHL.U32 R200, R4, 0x2, RZ ;  /* 0x0000000204c87824 */ /* 0x000fc600078e00ff */
[C---:B------:R-:W-:Y:S01]  /*5970*/  IADD3 R6, R3.reuse, 0x1, RZ ;  /* 0x0000000103067810 */ /* 0x040fe20007ffe0ff */
[--C-:B------:R-:W-:Y:S01]  /*5980*/  IMAD R198, R2, 0x2, R200.reuse ;  /* 0x0000000202c67824 */ /* 0x100fe200078e02c8 */
[----:B------:R-:W-:Y:S01]  /*5990*/  IADD3 R5, R3, 0x8, RZ ;  /* 0x0000000803057810 */ /* 0x000fe20007ffe0ff */
[----:B------:R-:W-:Y:S01]  /*59a0*/  IMAD R197, R0, 0x2, R200 ;  /* 0x0000000200c57824 */ /* 0x000fe200078e02c8 */
[-C--:B------:R-:W-:Y:S01]  /*59b0*/  ISETP.GE.AND P3, PT, R6, R193.reuse, PT ;  /* 0x000000c10600720c */ /* 0x080fe20003f66270 */
[----:B------:R-:W-:Y:S01]  /*59c0*/  IMAD R196, R0, 0x2, R198 ;  /* 0x0000000200c47824 */ /* 0x000fe200078e02c6 */
[-C--:B------:R-:W-:Y:S01]  /*59d0*/  ISETP.GE.AND P1, PT, R6, R192.reuse, PT ;  /* 0x000000c00600720c */ /* 0x080fe20003f26270 */
[----:B------:R-:W-:Y:S01]  /*59e0*/  LDSM.16.MT88.4 R68, [R200+0xc000] ;  /* 0x00c00000c844783b */ /* 0x000fe20000004200 */
[C---:B------:R-:W-:Y:S02]  /*59f0*/  ISETP.GE.AND P2, PT, R5.reuse, R193, PT ;  /* 0x000000c10500720c */ /* 0x040fe40003f46270 */
[----:B------:R-:W-:Y:S01]  /*5a00*/  ISETP.GE.AND P5, PT, R5, R192, PT ;  /* 0x000000c00500720c */ /* 0x000fe20003fa6270 */
[----:B------:R-:W-:Y:S01]  /*5a10*/  LDSM.16.MT88.4 R124, [R198+0x10000] ;  /* 0x01000000c67c783b */ /* 0x000fe20000004200 */
[----:B------:R-:W-:-:S02]  /*5a20*/  IADD3 R6, R3, 0x9, RZ ;  /* 0x0000000903067810 */ /* 0x000fc40007ffe0ff */
[----:B------:R-:W-:Y:S01]  /*5a30*/  IADD3 R5, R3, 0x10, RZ ;  /* 0x0000001003057810 */ /* 0x000fe20007ffe0ff */
[----:B------:R-:W-:Y:S01]  /*5a40*/  LDSM.16.MT88.4 R112, [R197+0x10000] ;  /* 0x01000000c570783b */ /* 0x000fe20000004200 */
[----:B-1----:R-:W-:Y:S02]  /*5a50*/  FSEL R49, R24, -INF , !P2 ;  /* 0xff80000018317808 */ /* 0x002fe40005000000 */
[----:B------:R-:W-:Y:S02]  /*5a60*/  FSEL R47, R26, -INF , !P5 ;  /* 0xff8000001a2f7808 */ /* 0x000fe40006800000 */
[CC--:B------:R-:W-:Y:S02]  /*5a70*/  ISETP.GE.AND P6, PT, R6.reuse, R193.reuse, PT ;  /* 0x000000c10600720c */ /* 0x0c0fe40003fc6270 */
[----:B------:R-:W-:Y:S02]  /*5a80*/  ISETP.GE.AND P2, PT, R6, R192, PT ;  /* 0x000000c00600720c */ /* 0x000fe40003f46270 */
[----:B------:R-:W-:-:S02]  /*5a90*/  ISETP.GE.AND P5, PT, R5, R193, PT ;  /* 0x000000c10500720c */ /* 0x000fc40003fa6270 */
[----:B------:R-:W-:Y:S02]  /*5aa0*/  IADD3 R6, R3, 0x11, RZ ;  /* 0x0000001103067810 */ /* 0x000fe40007ffe0ff */
[----:B------:R-:W-:Y:S02]  /*5ab0*/  FSEL R51, R25, -INF , !P6 ;  /* 0xff80000019337808 */ /* 0x000fe40007000000 */
[----:B------:R-:W-:Y:S02]  /*5ac0*/  FSEL R27, R27, -INF , !P2 ;  /* 0xff8000001b1b7808 */ /* 0x000fe40005000000 */
[----:B------:R-:W-:Y:S02]  /*5ad0*/  FSEL R7, R20, -INF , !P5 ;  /* 0xff80000014077808 */ /* 0x000fe40006800000 */
[----:B------:R-:W-:Y:S02]  /*5ae0*/  ISETP.GE.AND P6, PT, R5, R192, PT ;  /* 0x000000c00500720c */ /* 0x000fe40003fc6270 */
[----:B------:R-:W-:-:S02]  /*5af0*/  ISETP.GE.AND P2, PT, R6, R193, PT ;  /* 0x000000c10600720c */ /* 0x000fc40003f46270 */
[----:B------:R-:W-:Y:S02]  /*5b00*/  ISETP.GE.AND P5, PT, R6, R192, PT ;  /* 0x000000c00600720c */ /* 0x000fe40003fa6270 */
[C---:B------:R-:W-:Y:S02]  /*5b10*/  IADD3 R5, R3.reuse, 0x18, RZ ;  /* 0x0000001803057810 */ /* 0x040fe40007ffe0ff */
[----:B------:R-:W-:Y:S02]  /*5b20*/  IADD3 R6, R3, 0x19, RZ ;  /* 0x0000001903067810 */ /* 0x000fe40007ffe0ff */
[----:B------:R-:W-:Y:S02]  /*5b30*/  FSEL R25, R22, -INF , !P6 ;  /* 0xff80000016197808 */ /* 0x000fe40007000000 */
[----:B------:R-:W-:Y:S02]  /*5b40*/  FSEL R21, R21, -INF , !P2 ;  /* 0xff80000015157808 */ /* 0x000fe40005000000 */
[----:B------:R-:W-:-:S02]  /*5b50*/  FSEL R23, R23, -INF , !P5 ;  /* 0xff80000017177808 */ /* 0x000fc40006800000 */
[CC--:B------:R-:W-:Y:S02]  /*5b60*/  ISETP.GE.AND P6, PT, R5.reuse, R193.reuse, PT ;  /* 0x000000c10500720c */ /* 0x0c0fe40003fc6270 */
[----:B------:R-:W-:Y:S02]  /*5b70*/  ISETP.GE.AND P2, PT, R5, R192, PT ;  /* 0x000000c00500720c */ /* 0x000fe40003f46270 */
[----:B------:R-:W-:Y:S02]  /*5b80*/  ISETP.GE.AND P5, PT, R6, R193, PT ;  /* 0x000000c10600720c */ /* 0x000fe40003fa6270 */
[----:B------:R-:W-:Y:S02]  /*5b90*/  IADD3 R20, R3, 0x20, RZ ;  /* 0x0000002003147810 */ /* 0x000fe40007ffe0ff */
[----:B------:R-:W-:Y:S02]  /*5ba0*/  FSEL R5, R16, -INF , !P6 ;  /* 0xff80000010057808 */ /* 0x000fe40007000000 */
[----:B------:R-:W-:-:S02]  /*5bb0*/  FSEL R35, R18, -INF , !P2 ;  /* 0xff80000012237808 */ /* 0x000fc40005000000 */
[----:B------:R-:W-:Y:S02]  /*5bc0*/  FSEL R17, R17, -INF , !P5 ;  /* 0xff80000011117808 */ /* 0x000fe40006800000 */
[-C--:B------:R-:W-:Y:S02]  /*5bd0*/  ISETP.GE.AND P6, PT, R6, R192.reuse, PT ;  /* 0x000000c00600720c */ /* 0x080fe40003fc6270 */
[C---:B------:R-:W-:Y:S02]  /*5be0*/  ISETP.GE.AND P2, PT, R20.reuse, R193, PT ;  /* 0x000000c11400720c */ /* 0x040fe40003f46270 */
[----:B------:R-:W-:Y:S02]  /*5bf0*/  ISETP.GE.AND P5, PT, R20, R192, PT ;  /* 0x000000c01400720c */ /* 0x000fe40003fa6270 */
[C---:B------:R-:W-:Y:S02]  /*5c00*/  IADD3 R6, R3.reuse, 0x21, RZ ;  /* 0x0000002103067810 */ /* 0x040fe40007ffe0ff */
[----:B------:R-:W-:-:S02]  /*5c10*/  IADD3 R16, R3, 0x28, RZ ;  /* 0x0000002803107810 */ /* 0x000fc40007ffe0ff */
[----:B------:R-:W-:Y:S02]  /*5c20*/  FSEL R33, R19, -INF , !P6 ;  /* 0xff80000013217808 */ /* 0x000fe40007000000 */
[----:B------:R-:W-:Y:S02]  /*5c30*/  FSEL R45, R12, -INF , !P2 ;  /* 0xff8000000c2d7808 */ /* 0x000fe40005000000 */
[----:B------:R-:W-:Y:S02]  /*5c40*/  FSEL R43, R14, -INF , !P5 ;  /* 0xff8000000e2b7808 */ /* 0x000fe40006800000 */
[CC--:B------:R-:W-:Y:S02]  /*5c50*/  ISETP.GE.AND P6, PT, R6.reuse, R193.reuse, PT ;  /* 0x000000c10600720c */ /* 0x0c0fe40003fc6270 */
[----:B------:R-:W-:Y:S02]  /*5c60*/  ISETP.GE.AND P2, PT, R6, R192, PT ;  /* 0x000000c00600720c */ /* 0x000fe40003f46270 */
[----:B------:R-:W-:-:S02]  /*5c70*/  ISETP.GE.AND P5, PT, R16, R193, PT ;  /* 0x000000c11000720c */ /* 0x000fc40003fa6270 */
[----:B------:R-:W-:Y:S02]  /*5c80*/  IADD3 R6, R3, 0x29, RZ ;  /* 0x0000002903067810 */ /* 0x000fe40007ffe0ff */
[----:B------:R-:W-:Y:S02]  /*5c90*/  FSEL R251, R15, -INF , !P2 ;  /* 0xff8000000ffb7808 */ /* 0x000fe40005000000 */
[----:B------:R-:W-:Y:S02]  /*5ca0*/  FSEL R64, R8, -INF , !P5 ;  /* 0xff80000008407808 */ /* 0x000fe40006800000 */
[C---:B------:R-:W-:Y:S02]  /*5cb0*/  ISETP.GE.AND P2, PT, R6.reuse, R193, PT ;  /* 0x000000c10600720c */ /* 0x040fe40003f46270 */
[----:B------:R-:W-:Y:S02]  /*5cc0*/  ISETP.GE.AND P5, PT, R6, R192, PT ;  /* 0x000000c00600720c */ /* 0x000fe40003fa6270 */
[----:B------:R-:W-:-:S02]  /*5cd0*/  IADD3 R6, R3, 0x31, RZ ;  /* 0x0000003103067810 */ /* 0x000fc40007ffe0ff */
[----:B------:R-:W-:Y:S02]  /*5ce0*/  FSEL R249, R11, -INF , !P5 ;  /* 0xff8000000bf97808 */ /* 0x000fe40006800000 */
[----:B------:R-:W-:Y:S02]  /*5cf0*/  ISETP.GE.AND P5, PT, R6, R193, PT ;  /* 0x000000c10600720c */ /* 0x000fe40003fa6270 */
[C---:B------:R-:W-:Y:S02]  /*5d00*/  IADD3 R12, R3.reuse, 0x30, RZ ;  /* 0x00000030030c7810 */ /* 0x040fe40007ffe0ff */
[----:B------:R-:W-:Y:S02]  /*5d10*/  IADD3 R8, R3, 0x38, RZ ;  /* 0x0000003803087810 */ /* 0x000fe40007ffe0ff */
[----:B------:R-:W-:Y:S02]  /*5d20*/  FSEL R40, R9, -INF , !P2 ;  /* 0xff80000009287808 */ /* 0x000fe40005000000 */
[----:B------:R-:W-:-:S02]  /*5d30*/  FSEL R141, R109, -INF , !P5 ;  /* 0xff8000006d8d7808 */ /* 0x000fc40006800000 */
[-C--:B------:R-:W-:Y:S02]  /*5d40*/  ISETP.GE.AND P2, PT, R12, R192.reuse, PT ;  /* 0x000000c00c00720c */ /* 0x080fe40003f46270 */
[----:B------:R-:W-:Y:S02]  /*5d50*/  ISETP.GE.AND P5, PT, R8, R192, PT ;  /* 0x000000c00800720c */ /* 0x000fe40003fa6270 */
[----:B------:R-:W-:Y:S02]  /*5d60*/  FSEL R149, R110, -INF , !P2 ;  /* 0xff8000006e957808 */ /* 0x000fe40005000000 */
[----:B------:R-:W-:Y:S02]  /*5d70*/  FSEL R241, R106, -INF , !P5 ;  /* 0xff8000006af17808 */ /* 0x000fe40006800000 */
[-C--:B------:R-:W-:Y:S02]  /*5d80*/  ISETP.GE.AND P2, PT, R8, R193.reuse, PT ;  /* 0x000000c10800720c */ /* 0x080fe40003f46270 */
[----:B------:R-:W-:-:S02]  /*5d90*/  ISETP.GE.AND P5, PT, R3, R193, PT ;  /* 0x000000c10300720c */ /* 0x000fc40003fa6270 */
[----:B------:R-:W-:Y:S02]  /*5da0*/  IADD3 R8, R3, 0x41, RZ ;  /* 0x0000004103087810 */ /* 0x000fe40007ffe0ff */
[----:B------:R-:W-:Y:S02]  /*5db0*/  FSEL R28, R28, -INF , !P5 ;  /* 0xff8000001c1c7808 */ /* 0x000fe40006800000 */
[----:B------:R-:W-:Y:S02]  /*5dc0*/  ISETP.GE.AND P5, PT, R8, R193, PT ;  /* 0x000000c10800720c */ /* 0x000fe40003fa6270 */
[----:B------:R-:W-:Y:S02]  /*5dd0*/  FSEL R29, R29, -INF , !P3 ;  /* 0xff8000001d1d7808 */ /* 0x000fe40005800000 */
[----:B------:R-:W-:Y:S02]  /*5de0*/  FSEL R171, R101, -INF , !P5 ;  /* 0xff80000065ab7808 */ /* 0x000fe40006800000 */
[----:B------:R-:W-:-:S02]  /*5df0*/  ISETP.GE.AND P5, PT, R3, R192, PT ;  /* 0x000000c00300720c */ /* 0x000fc40003fa6270 */
[----:B------:R-:W-:Y:S02]  /*5e00*/  FSEL R41, R13, -INF , !P6 ;  /* 0xff8000000d297808 */ /* 0x000fe40007000000 */
[-C--:B------:R-:W-:Y:S02]  /*5e10*/  ISETP.GE.AND P6, PT, R16, R192.reuse, PT ;  /* 0x000000c01000720c */ /* 0x080fe40003fc6270 */
[----:B------:R-:W-:Y:S02]  /*5e20*/  ISETP.GE.AND P3, PT, R8, R192, PT ;  /* 0x000000c00800720c */ /* 0x000fe40003f66270 */
[----:B------:R-:W-:Y:S02]  /*5e30*/  FMNMX.FTZ R8, R28, R29, !PT ;  /* 0x0000001d1c087209 */ /* 0x000fe40007810000 */
[----:B------:R-:W-:Y:S02]  /*5e40*/  FSEL R31, R31, -INF , !P1 ;  /* 0xff8000001f1f7808 */ /* 0x000fe40004800000 */
[----:B------:R-:W-:-:S02]  /*5e50*/  FSEL R30, R30, -INF , !P5 ;  /* 0xff8000001e1e7808 */ /* 0x000fc40006800000 */
[----:B------:R-:W-:Y:S02]  /*5e60*/  FSEL R37, R10, -INF , !P6 ;  /* 0xff8000000a257808 */ /* 0x000fe40007000000 */
[----:B------:R-:W-:Y:S02]  /*5e70*/  ISETP.GE.AND P6, PT, R12, R193, PT ;  /* 0x000000c10c00720c */ /* 0x000fe40003fc6270 */
[----:B------:R-:W-:Y:S02]  /*5e80*/  FMNMX.FTZ R8, R49, R8, !PT ;  /* 0x0000000831087209 */ /* 0x000fe40007810000 */
[----:B------:R-:W-:Y:S02]  /*5e90*/  FMNMX.FTZ R12, R30, R31, !PT ;  /* 0x0000001f1e0c7209 */ /* 0x000fe40007810000 */
[----:B------:R-:W-:Y:S02]  /*5ea0*/  FMNMX.FTZ R8, R51, R8, !PT ;  /* 0x0000000833087209 */ /* 0x000fe40007810000 */
[----:B------:R-:W-:-:S02]  /*5eb0*/  FMNMX.FTZ R12, R47, R12, !PT ;  /* 0x0000000c2f0c7209 */ /* 0x000fc40007810000 */
[----:B------:R-:W-:Y:S02]  /*5ec0*/  FSEL R247, R108, -INF , !P6 ;  /* 0xff8000006cf77808 */ /* 0x000fe40007000000 */
[----:B------:R-:W-:Y:S02]  /*5ed0*/  ISETP.GE.AND P6, PT, R6, R192, PT ;  /* 0x000000c00600720c */ /* 0x000fe40003fc6270 */
[----:B------:R-:W-:Y:S02]  /*5ee0*/  IADD3 R6, R3, 0x39, RZ ;  /* 0x0000003903067810 */ /* 0x000fe40007ffe0ff */
[----:B------:R-:W-:Y:S02]  /*5ef0*/  FMNMX.FTZ R8, R7, R8, !PT ;  /* 0x0000000807087209 */ /* 0x000fe40007810000 */
[----:B------:R-:W-:Y:S02]  /*5f00*/  FMNMX.FTZ R12, R27, R12, !PT ;  /* 0x0000000c1b0c7209 */ /* 0x000fe40007810000 */
[----:B------:R-:W-:-:S02]  /*5f10*/  FSEL R243, R111, -INF , !P6 ;  /* 0xff8000006ff37808 */ /* 0x000fc40007000000 */
[----:B------:R-:W-:Y:S02]  /*5f20*/  FSEL R143, R104, -INF , !P2 ;  /* 0xff800000688f7808 */ /* 0x000fe40005000000 */
[C---:B------:R-:W-:Y:S02]  /*5f30*/  ISETP.GE.AND P6, PT, R6.reuse, R193, PT ;  /* 0x000000c10600720c */ /* 0x040fe40003fc6270 */
[----:B------:R-:W-:Y:S02]  /*5f40*/  ISETP.GE.AND P2, PT, R6, R192, PT ;  /* 0x000000c00600720c */ /* 0x000fe40003f46270 */
[----:B------:R-:W-:Y:S02]  /*5f50*/  FMNMX.FTZ R8, R21, R8, !PT ;  /* 0x0000000815087209 */ /* 0x000fe40007810000 */
[----:B------:R-:W-:Y:S02]  /*5f60*/  IADD3 R6, R3, 0x40, RZ ;  /* 0x0000004003067810 */ /* 0x000fe40007ffe0ff */
[----:B------:R-:W-:-:S02]  /*5f70*/  FMNMX.FTZ R12, R25, R12, !PT ;  /* 0x0000000c190c7209 */ /* 0x000fc40007810000 */
[----:B------:R-:W-:Y:S02]  /*5f80*/  FSEL R245, R105, -INF , !P6 ;  /* 0xff80000069f57808 */ /* 0x000fe40007000000 */
[----:B------:R-:W-:Y:S02]  /*5f90*/  FSEL R157, R107, -INF , !P2 ;  /* 0xff8000006b9d7808 */ /* 0x000fe40005000000 */
[----:B------:R-:W-:Y:S02]  /*5fa0*/  FMNMX.FTZ R8, R5, R8, !PT ;  /* 0x0000000805087209 */ /* 0x000fe40007810000 */
[C---:B------:R-:W-:Y:S02]  /*5fb0*/  ISETP.GE.AND P6, PT, R6.reuse, R193, PT ;  /* 0x000000c10600720c */ /* 0x040fe40003fc6270 */
[----:B------:R-:W-:Y:S02]  /*5fc0*/  ISETP.GE.AND P2, PT, R6, R192, PT ;  /* 0x000000c00600720c */ /* 0x000fe40003f46270 */
[----:B------:R-:W-:-:S02]  /*5fd0*/  FMNMX.FTZ R12, R23, R12, !PT ;  /* 0x0000000c170c7209 */ /* 0x000fc40007810000 */
[----:B------:R-:W-:Y:S02]  /*5fe0*/  IADD3 R6, R3, 0x48, RZ ;  /* 0x0000004803067810 */ /* 0x000fe40007ffe0ff */
[----:B------:R-:W-:Y:S02]  /*5ff0*/  FMNMX.FTZ R8, R17, R8, !PT ;  /* 0x0000000811087209 */ /* 0x000fe40007810000 */
[----:B------:R-:W-:Y:S02]  /*6000*/  FSEL R239, R100, -INF , !P6 ;  /* 0xff80000064ef7808 */ /* 0x000fe40007000000 */
[----:B------:R-:W-:Y:S02]  /*6010*/  FSEL R235, R102, -INF , !P2 ;  /* 0xff80000066eb7808 */ /* 0x000fe40005000000 */
[----:B------:R-:W-:Y:S02]  /*6020*/  FMNMX.FTZ R12, R35, R12, !PT ;  /* 0x0000000c230c7209 */ /* 0x000fe40007810000 */
[----:B------:R-:W-:-:S02]  /*6030*/  ISETP.GE.AND P6, PT, R6, R193, PT ;  /* 0x000000c10600720c */ /* 0x000fc40003fc6270 */
[----:B------:R-:W-:Y:S02]  /*6040*/  ISETP.GE.AND P2, PT, R6, R192, PT ;  /* 0x000000c00600720c */ /* 0x000fe40003f46270 */
[----:B------:R-:W-:Y:S02]  /*6050*/  IADD3 R9, R3, 0x50, RZ ;  /* 0x0000005003097810 */ /* 0x000fe40007ffe0ff */
[----:B------:R-:W-:Y:S02]  /*6060*/  FMNMX.FTZ R8, R45, R8, !PT ;  /* 0x000000082d087209 */ /* 0x000fe40007810000 */
[----:B------:R-:W-:Y:S02]  /*6070*/  FMNMX.FTZ R12, R33, R12, !PT ;  /* 0x0000000c210c7209 */ /* 0x000fe40007810000 */
[----:B------:R-:W-:Y:S02]  /*6080*/  FSEL R175, R96, -INF , !P6 ;  /* 0xff80000060af7808 */ /* 0x000fe40007000000 */
[----:B------:R-:W-:-:S02]  /*6090*/  FSEL R181, R98, -INF , !P2 ;  /* 0xff80000062b57808 */ /* 0x000fc40005000000 */
[C---:B------:R-:W-:Y:S02]  /*60a0*/  ISETP.GE.AND P6, PT, R9.reuse, R193, PT ;  /* 0x000000c10900720c */ /* 0x040fe40003fc6270 */
[----:B------:R-:W-:Y:S02]  /*60b0*/  ISETP.GE.AND P2, PT, R9, R192, PT ;  /* 0x000000c00900720c */ /* 0x000fe40003f46270 */
[----:B------:R-:W-:Y:S02]  /*60c0*/  FMNMX.FTZ R9, R41, R8, !PT ;  /* 0x0000000829097209 */ /* 0x000fe40007810000 */
[----:B------:R-:W-:Y:S02]  /*60d0*/  FMNMX.FTZ R12, R43, R12, !PT ;  /* 0x0000000c2b0c7209 */ /* 0x000fe40007810000 */
[----:B------:R-:W-:Y:S02]  /*60e0*/  FMNMX.FTZ R9, R64, R9, !PT ;  /* 0x0000000940097209 */ /* 0x000fe40007810000 */
[----:B------:R-:W-:-:S02]  /*60f0*/  FMNMX.FTZ R12, R251, R12, !PT ;  /* 0x0000000cfb0c7209 */ /* 0x000fc40007810000 */
[----:B------:R-:W-:Y:S02]  /*6100*/  FMNMX.FTZ R14, R40, R9, !PT ;  /* 0x00000009280e7209 */ /* 0x000fe40007810000 */
[----:B------:R-:W-:Y:S02]  /*6110*/  FMNMX.FTZ R12, R37, R12, !PT ;  /* 0x0000000c250c7209 */ /* 0x000fe40007810000 */
        /* <DEDUP_REMOVED lines=8> */
[----:B------:R-:W-:Y:S02]  /*61a0*/  IADD3 R6, R3, 0x49, RZ ;  /* 0x0000004903067810 */ /* 0x000fe40007ffe0ff */
[----:B------:R-:W-:-:S02]  /*61b0*/  FMNMX.FTZ R14, R239, R14, !PT ;  /* 0x0000000eef0e7209 */ /* 0x000fc40007810000 */
[----:B------:R-:W-:Y:S02]  /*61c0*/  FSEL R177, R103, -INF , !P3 ;  /* 0xff80000067b17808 */ /* 0x000fe40005800000 */
[----:B------:R-:W-:Y:S01]  /*61d0*/  FMNMX.FTZ R12, R157, R12, !PT ;  /* 0x0000000c9d0c7209 */ /* 0x000fe20007810000 */
[----:B------:R-:W-:Y:S01]  /*61e0*/  LDSM.16.MT88.4 R100, [R200+0x10000] ;  /* 0x01000000c864783b */ /* 0x000fe20000004200 */
[C---:B------:R-:W-:Y:S02]  /*61f0*/  ISETP.GE.AND P1, PT, R6.reuse, R193, PT ;  /* 0x000000c10600720c */ /* 0x040fe40003f26270 */
[----:B------:R-:W-:Y:S02]  /*6200*/  ISETP.GE.AND P3, PT, R6, R192, PT ;  /* 0x000000c00600720c */ /* 0x000fe40003f66270 */
[----:B------:R-:W-:Y:S02]  /*6210*/  IADD3 R6, R3, 0x51, RZ ;  /* 0x0000005103067810 */ /* 0x000fe40007ffe0ff */
[----:B------:R-:W-:-:S02]  /*6220*/  FMNMX.FTZ R14, R171, R14, !PT ;  /* 0x0000000eab0e7209 */ /* 0x000fc40007810000 */
[----:B------:R-:W-:Y:S02]  /*6230*/  FMNMX.FTZ R12, R235, R12, !PT ;  /* 0x0000000ceb0c7209 */ /* 0x000fe40007810000 */
[----:B------:R-:W-:Y:S02]  /*6240*/  FSEL R237, R97, -INF , !P1 ;  /* 0xff80000061ed7808 */ /* 0x000fe40004800000 */
[C---:B------:R-:W-:Y:S02]  /*6250*/  ISETP.GE.AND P5, PT, R6.reuse, R193, PT ;  /* 0x000000c10600720c */ /* 0x040fe40003fa6270 */
[----:B------:R-:W-:Y:S02]  /*6260*/  ISETP.GE.AND P1, PT, R6, R192, PT ;  /* 0x000000c00600720c */ /* 0x000fe40003f26270 */
[----:B------:R-:W-:Y:S02]  /*6270*/  IADD3 R6, R3, 0x58, RZ ;  /* 0x0000005803067810 */ /* 0x000fe40007ffe0ff */
[----:B------:R-:W-:-:S02]  /*6280*/  FMNMX.FTZ R14, R175, R14, !PT ;  /* 0x0000000eaf0e7209 */ /* 0x000fc40007810000 */
[----:B------:R-:W-:Y:S02]  /*6290*/  FMNMX.FTZ R12, R177, R12, !PT ;  /* 0x0000000cb10c7209 */ /* 0x000fe40007810000 */
[----:B------:R-:W-:Y:S02]  /*62a0*/  FSEL R233, R99, -INF , !P3 ;  /* 0xff80000063e97808 */ /* 0x000fe40005800000 */
[----:B------:R-:W-:Y:S02]  /*62b0*/  FSEL R231, R92, -INF , !P6 ;  /* 0xff8000005ce77808 */ /* 0x000fe40007000000 */
        /* <DEDUP_REMOVED lines=10> */
[----:B------:R-:W-:Y:S02]  /*6360*/  FMNMX.FTZ R12, R233, R12, !PT ;  /* 0x0000000ce90c7209 */ /* 0x000fe40007810000 */
[----:B------:R-:W-:Y:S02]  /*6370*/  IADD3 R6, R3, 0x60, RZ ;  /* 0x0000006003067810 */ /* 0x000fe40007ffe0ff */
[----:B------:R-:W-:Y:S02]  /*6380*/  FSEL R227, R88, -INF , !P3 ;  /* 0xff80000058e37808 */ /* 0x000fe40005800000 */
[----:B------:R-:W-:Y:S02]  /*6390*/  FMNMX.FTZ R14, R229, R14, !PT ;  /* 0x0000000ee50e7209 */ /* 0x000fe40007810000 */
[----:B------:R-:W-:-:S02]  /*63a0*/  FSEL R185, R95, -INF , !P1 ;  /* 0xff8000005fb97808 */ /* 0x000fc40004800000 */
[----:B------:R-:W-:Y:S01]  /*63b0*/  FMNMX.FTZ R12, R187, R12, !PT ;  /* 0x0000000cbb0c7209 */ /* 0x000fe20007810000 */
[----:B------:R-:W-:Y:S01]  /*63c0*/  LDSM.16.MT88.4 R92, [R196+0xc000] ;  /* 0x00c00000c45c783b */ /* 0x000fe20000004200 */
[C---:B------:R-:W-:Y:S02]  /*63d0*/  ISETP.GE.AND P1, PT, R6.reuse, R193, PT ;  /* 0x000000c10600720c */ /* 0x040fe40003f26270 */
[----:B------:R-:W-:Y:S02]  /*63e0*/  ISETP.GE.AND P3, PT, R6, R192, PT ;  /* 0x000000c00600720c */ /* 0x000fe40003f66270 */
[----:B------:R-:W-:Y:S02]  /*63f0*/  IADD3 R6, R3, 0x61, RZ ;  /* 0x0000006103067810 */ /* 0x000fe40007ffe0ff */
[----:B------:R-:W-:Y:S02]  /*6400*/  FSEL R195, R89, -INF , !P2 ;  /* 0xff80000059c37808 */ /* 0x000fe40005000000 */
[----:B------:R-:W-:-:S02]  /*6410*/  FMNMX.FTZ R14, R227, R14, !PT ;  /* 0x0000000ee30e7209 */ /* 0x000fc40007810000 */
[----:B------:R-:W-:Y:S02]  /*6420*/  FSEL R183, R90, -INF , !P6 ;  /* 0xff8000005ab77808 */ /* 0x000fe40007000000 */
[----:B------:R-:W-:Y:S02]  /*6430*/  FMNMX.FTZ R12, R185, R12, !PT ;  /* 0x0000000cb90c7209 */ /* 0x000fe40007810000 */
[C---:B------:R-:W-:Y:S02]  /*6440*/  ISETP.GE.AND P6, PT, R6.reuse, R193, PT ;  /* 0x000000c10600720c */ /* 0x040fe40003fc6270 */
[----:B------:R-:W-:Y:S02]  /*6450*/  ISETP.GE.AND P2, PT, R6, R192, PT ;  /* 0x000000c00600720c */ /* 0x000fe40003f46270 */
[----:B------:R-:W-:Y:S02]  /*6460*/  IADD3 R6, R3, 0x68, RZ ;  /* 0x0000006803067810 */ /* 0x000fe40007ffe0ff */
[----:B------:R-:W-:-:S02]  /*6470*/  FSEL R169, R84, -INF , !P1 ;  /* 0xff80000054a97808 */ /* 0x000fc40004800000 */
[----:B------:R-:W-:Y:S02]  /*6480*/  FMNMX.FTZ R14, R195, R14, !PT ;  /* 0x0000000ec30e7209 */ /* 0x000fe40007810000 */
[----:B------:R-:W-:Y:S02]  /*6490*/  FSEL R179, R91, -INF , !P5 ;  /* 0xff8000005bb37808 */ /* 0x000fe40006800000 */
[----:B------:R-:W-:Y:S02]  /*64a0*/  FMNMX.FTZ R12, R183, R12, !PT ;  /* 0x0000000cb70c7209 */ /* 0x000fe40007810000 */
[----:B------:R-:W-:Y:S02]  /*64b0*/  ISETP.GE.AND P5, PT, R6, R193, PT ;  /* 0x000000c10600720c */ /* 0x000fe40003fa6270 */
[----:B------:R-:W-:Y:S02]  /*64c0*/  IADD3 R10, R3, 0x69, RZ ;  /* 0x00000069030a7810 */ /* 0x000fe40007ffe0ff */
[----:B------:R-:W-:-:S02]  /*64d0*/  FSEL R167, R85, -INF , !P6 ;  /* 0xff80000055a77808 */ /* 0x000fc40007000000 */
[----:B------:R-:W-:Y:S02]  /*64e0*/  FMNMX.FTZ R14, R169, R14, !PT ;  /* 0x0000000ea90e7209 */ /* 0x000fe40007810000 */
[----:B------:R-:W-:Y:S02]  /*64f0*/  FSEL R161, R86, -INF , !P3 ;  /* 0xff80000056a17808 */ /* 0x000fe40005800000 */
[----:B------:R-:W-:Y:S02]  /*6500*/  FMNMX.FTZ R12, R179, R12, !PT ;  /* 0x0000000cb30c7209 */ /* 0x000fe40007810000 */
[----:B------:R-:W-:Y:S02]  /*6510*/  IADD3 R9, R3, 0x70, RZ ;  /* 0x0000007003097810 */ /* 0x000fe40007ffe0ff */
[----:B------:R-:W-:Y:S02]  /*6520*/  ISETP.GE.AND P3, PT, R10, R193, PT ;  /* 0x000000c10a00720c */ /* 0x000fe40003f66270 */
[----:B------:R-:W-:-:S02]  /*6530*/  FSEL R165, R80, -INF , !P5 ;  /* 0xff80000050a57808 */ /* 0x000fc40006800000 */
[----:B------:R-:W-:Y:S02]  /*6540*/  FMNMX.FTZ R14, R167, R14, !PT ;  /* 0x0000000ea70e7209 */ /* 0x000fe40007810000 */
[----:B------:R-:W-:Y:S02]  /*6550*/  ISETP.GE.AND P1, PT, R6, R192, PT ;  /* 0x000000c00600720c */ /* 0x000fe40003f26270 */
[----:B------:R-:W-:Y:S02]  /*6560*/  FSEL R159, R87, -INF , !P2 ;  /* 0xff800000579f7808 */ /* 0x000fe40005000000 */
[----:B------:R-:W-:Y:S01]  /*6570*/  FMNMX.FTZ R12, R161, R12, !PT ;  /* 0x0000000ca10c7209 */ /* 0x000fe20007810000 */
[----:B------:R-:W-:Y:S01]  /*6580*/  LDSM.16.MT88.4 R84, [R197+0xc000] ;  /* 0x00c00000c554783b */ /* 0x000fe20000004200 */
[----:B------:R-:W-:Y:S02]  /*6590*/  IADD3 R8, R3, 0x71, RZ ;  /* 0x0000007103087810 */ /* 0x000fe40007ffe0ff */
[----:B------:R-:W-:-:S02]  /*65a0*/  ISETP.GE.AND P5, PT, R9, R193, PT ;  /* 0x000000c10900720c */ /* 0x000fc40003fa6270 */
[----:B------:R-:W-:Y:S02]  /*65b0*/  FSEL R163, R81, -INF , !P3 ;  /* 0xff80000051a37808 */ /* 0x000fe40005800000 */
[----:B------:R-:W-:Y:S02]  /*65c0*/  FMNMX.FTZ R14, R165, R14, !PT ;  /* 0x0000000ea50e7209 */ /* 0x000fe40007810000 */
[----:B------:R-:W-:Y:S02]  /*65d0*/  ISETP.GE.AND P2, PT, R10, R192, PT ;  /* 0x000000c00a00720c */ /* 0x000fe40003f46270 */
[----:B------:R-:W-:Y:S02]  /*65e0*/  FSEL R155, R82, -INF , !P1 ;  /* 0xff800000529b7808 */ /* 0x000fe40004800000 */
[----:B------:R-:W-:Y:S02]  /*65f0*/  FMNMX.FTZ R12, R159, R12, !PT ;  /* 0x0000000c9f0c7209 */ /* 0x000fe40007810000 */
[----:B------:R-:W-:-:S02]  /*6600*/  IADD3 R6, R3, 0x78, RZ ;  /* 0x0000007803067810 */ /* 0x000fc40007ffe0ff */
[----:B------:R-:W-:Y:S02]  /*6610*/  ISETP.GE.AND P3, PT, R8, R193, PT ;  /* 0x000000c10800720c */ /* 0x000fe40003f66270 */
[----:B------:R-:W-:Y:S02]  /*6620*/  FSEL R151, R76, -INF , !P5 ;  /* 0xff8000004c977808 */ /* 0x000fe40006800000 */
[----:B------:R-:W-:Y:S02]  /*6630*/  FMNMX.FTZ R14, R163, R14, !PT ;  /* 0x0000000ea30e7209 */ /* 0x000fe40007810000 */
[----:B------:R-:W-:Y:S02]  /*6640*/  ISETP.GE.AND P1, PT, R9, R192, PT ;  /* 0x000000c00900720c */ /* 0x000fe40003f26270 */
[----:B------:R-:W-:Y:S02]  /*6650*/  FSEL R153, R83, -INF , !P2 ;  /* 0xff80000053997808 */ /* 0x000fe40005000000 */
[----:B------:R-:W-:-:S02]  /*6660*/  FMNMX.FTZ R12, R155, R12, !PT ;  /* 0x0000000c9b0c7209 */ /* 0x000fc40007810000 */
[----:B------:R-:W-:Y:S02]  /*6670*/  IADD3 R3, R3, 0x79, RZ ;  /* 0x0000007903037810 */ /* 0x000fe40007ffe0ff */
[----:B------:R-:W-:Y:S02]  /*6680*/  ISETP.GE.AND P5, PT, R6, R193, PT ;  /* 0x000000c10600720c */ /* 0x000fe40003fa6270 */
[----:B------:R-:W-:Y:S02]  /*6690*/  FSEL R147, R77, -INF , !P3 ;  /* 0xff8000004d937808 */ /* 0x000fe40005800000 */
[----:B------:R-:W-:Y:S02]  /*66a0*/  FMNMX.FTZ R14, R151, R14, !PT ;  /* 0x0000000e970e7209 */ /* 0x000fe40007810000 */
[----:B------:R-:W-:Y:S02]  /*66b0*/  ISETP.GE.AND P2, PT, R8, R192, PT ;  /* 0x000000c00800720c */ /* 0x000fe40003f46270 */
[----:B------:R-:W-:-:S02]  /*66c0*/  FSEL R137, R78, -INF , !P1 ;  /* 0xff8000004e897808 */ /* 0x000fc40004800000 */
[----:B------:R-:W-:Y:S02]  /*66d0*/  FMNMX.FTZ R12, R153, R12, !PT ;  /* 0x0000000c990c7209 */ /* 0x000fe40007810000 */
[----:B------:R-:W-:Y:S02]  /*66e0*/  ISETP.GE.AND P3, PT, R3, R193, PT ;  /* 0x000000c10300720c */ /* 0x000fe40003f66270 */
[----:B------:R-:W-:Y:S02]  /*66f0*/  FSEL R145, R72, -INF , !P5 ;  /* 0xff80000048917808 */ /* 0x000fe40006800000 */
[----:B------:R-:W-:Y:S02]  /*6700*/  FMNMX.FTZ R14, R147, R14, !PT ;  /* 0x0000000e930e7209 */ /* 0x000fe40007810000 */
[----:B------:R-:W-:Y:S02]  /*6710*/  ISETP.GE.AND P1, PT, R6, R192, PT ;  /* 0x000000c00600720c */ /* 0x000fe40003f26270 */
[----:B------:R-:W-:-:S02]  /*6720*/  FSEL R67, R79, -INF , !P2 ;  /* 0xff8000004f437808 */ /* 0x000fc40005000000 */
[----:B------:R-:W-:Y:S01]  /*6730*/  FMNMX.FTZ R12, R137, R12, !PT ;  /* 0x0000000c890c7209 */ /* 0x000fe20007810000 */
[----:B------:R-:W-:Y:S01]  /*6740*/  LDSM.16.MT88.4 R76, [R198+0xc000] ;  /* 0x00c00000c64c783b */ /* 0x000fe20000004200 */
[----:B------:R-:W-:Y:S02]  /*6750*/  FSEL R139, R73, -INF , !P3 ;  /* 0xff800000498b7808 */ /* 0x000fe40005800000 */
[----:B------:R-:W-:Y:S02]  /*6760*/  FMNMX.FTZ R14, R145, R14, !PT ;  /* 0x0000000e910e7209 */ /* 0x000fe40007810000 */
[----:B------:R-:W-:Y:S02]  /*6770*/  ISETP.GE.AND P2, PT, R3, R192, PT ;  /* 0x000000c00300720c */ /* 0x000fe40003f46270 */
[----:B------:R-:W-:Y:S02]  /*6780*/  FSEL R65, R74, -INF , !P1 ;  /* 0xff8000004a417808 */ /* 0x000fe40004800000 */
[----:B------:R-:W-:-:S02]  /*6790*/  FMNMX.FTZ R12, R67, R12, !PT ;  /* 0x0000000c430c7209 */ /* 0x000fc40007810000 */
[----:B------:R-:W-:Y:S02]  /*67a0*/  FMNMX.FTZ R10, R139, R14, !PT ;  /* 0x0000000e8b0a7209 */ /* 0x000fe40007810000 */
[----:B------:R-:W-:Y:S02]  /*67b0*/  FSEL R63, R75, -INF , !P2 ;  /* 0xff8000004b3f7808 */ /* 0x000fe40005000000 */
[----:B------:R-:W-:Y:S01]  /*67c0*/  FMNMX.FTZ R8, R65, R12, !PT ;  /* 0x0000000c41087209 */ /* 0x000fe20007810000 */
[----:B------:R-:W1:Y:S03]  /*67d0*/  SHFL.BFLY PT, R9, R10, 0x2, 0x1f ;  /* 0x0c401f000a097f89 */ /* 0x000e6600000e0000 */
[----:B------:R-:W-:Y:S01]  /*67e0*/  FMNMX.FTZ R8, R63, R8, !PT ;  /* 0x000000083f087209 */ /* 0x000fe20007810000 */
[----:B------:R-:W-:Y:S04]  /*67f0*/  LDSM.16.MT88.4 R12, [R196+0xc800] ;  /* 0x00c80000c40c783b */ /* 0x000fe80000004200 */
[----:B------:R-:W2:Y:S01]  /*6800*/  SHFL.BFLY PT, R3, R8, 0x2, 0x1f ;  /* 0x0c401f0008037f89 */ /* 0x000ea200000e0000 */
[----:B-1----:R-:W-:-:S05]  /*6810*/  FMNMX.FTZ R9, R10, R9, !PT ;  /* 0x000000090a097209 */ /* 0x002fca0007810000 */
[----:B------:R-:W1:Y:S01]  /*6820*/  SHFL.BFLY PT, R132, R9, 0x1, 0x1f ;  /* 0x0c201f0009847f89 */ /* 0x000e6200000e0000 */
[----:B--2---:R-:W-:-:S05]  /*6830*/  FMNMX.FTZ R6, R8, R3, !PT ;  /* 0x0000000308067209 */ /* 0x004fca0007810000 */
[----:B------:R-:W2:Y:S01]  /*6840*/  SHFL.BFLY PT, R3, R6, 0x1, 0x1f ;  /* 0x0c201f0006037f89 */ /* 0x000ea200000e0000 */
[----:B-1----:R-:W-:-:S03]  /*6850*/  FMNMX.FTZ R132, R9, R132, !PT ;  /* 0x0000008409847209 */ /* 0x002fc60007810000 */
[----:B------:R-:W-:Y:S01]  /*6860*/  LDSM.16.MT88.4 R8, [R200+0x10800] ;  /* 0x01080000c808783b */ /* 0x000fe20000004200 */
[C---:B------:R-:W-:Y:S01]  /*6870*/  FSETP.NEU.FTZ.AND P1, PT, R132.reuse, -INF , PT ;  /* 0xff8000008400780b */ /* 0x040fe20003f3d000 */
[----:B------:R-:W-:Y:S01]  /*6880*/  FMUL.FTZ R62, R132, c[0x0][0x23c] ;  /* 0x00008f00843e7a20 */ /* 0x000fe20000410000 */
[----:B--2---:R-:W-:-:S04]  /*6890*/  FMNMX.FTZ R3, R6, R3, !PT ;  /* 0x0000000306037209 */ /* 0x004fc80007810000 */
[----:B------:R-:W-:Y:S02]  /*68a0*/  FSEL R62, R62, RZ, P1 ;  /* 0x000000ff3e3e7208 */ /* 0x000fe40000800000 */
[C---:B------:R-:W-:Y:S01]  /*68b0*/  FSETP.NEU.FTZ.AND P1, PT, R3.reuse, -INF , PT ;  /* 0xff8000000300780b */ /* 0x040fe20003f3d000 */
[----:B------:R-:W-:Y:S02]  /*68c0*/  FMUL.FTZ R60, R3, c[0x0][0x23c] ;  /* 0x00008f00033c7a20 */ /* 0x000fe40000410000 */
[--C-:B------:R-:W-:Y:S02]  /*68d0*/  FFMA.FTZ R57, R28, c[0x0][0x23c], -R62.reuse ;  /* 0x00008f001c397a23 */ /* 0x100fe4000001083e */
[--C-:B------:R-:W-:Y:S01]  /*68e0*/  FFMA.FTZ R56, R29, c[0x0][0x23c], -R62.reuse ;  /* 0x00008f001d387a23 */ /* 0x100fe2000001083e */
[----:B------:R-:W-:Y:S01]  /*68f0*/  FSEL R60, R60, RZ, P1 ;  /* 0x000000ff3c3c7208 */ /* 0x000fe20000800000 */
[--C-:B------:R-:W-:Y:S01]  /*6900*/  FFMA.FTZ R54, R49, c[0x0][0x23c], -R62.reuse ;  /* 0x00008f0031367a23 */ /* 0x100fe2000001083e */
[----:B------:R-:W-:Y:S01]  /*6910*/  LEA R230, P1, R188, c[0x0][0x168], 0x1 ;  /* 0x00005a00bce67a11 */ /* 0x000fe200078208ff */
[----:B------:R-:W-:Y:S01]  /*6920*/  FFMA.FTZ R51, R51, c[0x0][0x23c], -R62 ;  /* 0x00008f0033337a23 */ /* 0x000fe2000001083e */
[----:B------:R-:W-:Y:S01]  /*6930*/  MUFU.EX2 R57, R57 ;  /* 0x0000003900397308 */ /* 0x000fe20000000800 */
[----:B------:R-:W-:-:S02]  /*6940*/  FFMA.FTZ R61, R30, c[0x0][0x23c], -R60 ;  /* 0x00008f001e3d7a23 */ /* 0x000fc4000001083c */
[--C-:B------:R-:W-:Y:S02]  /*6950*/  FFMA.FTZ R58, R31, c[0x0][0x23c], -R60.reuse ;  /* 0x00008f001f3a7a23 */ /* 0x100fe4000001083c */
[--C-:B------:R-:W-:Y:S01]  /*6960*/  FFMA.FTZ R59, R47, c[0x0][0x23c], -R60.reuse ;  /* 0x00008f002f3b7a23 */ /* 0x100fe2000001083c */
[----:B------:R-:W-:Y:S01]  /*6970*/  LDSM.16.MT88.4 R28, [R197+0x10800] ;  /* 0x01080000c51c783b */ /* 0x000fe20000004200 */
[----:B------:R-:W-:Y:S01]  /*6980*/  FFMA.FTZ R52, R27, c[0x0][0x23c], -R60 ;  /* 0x00008f001b347a23 */ /* 0x000fe2000001083c */
[----:B------:R-:W1:Y:S01]  /*6990*/  MUFU.EX2 R56, R56 ;  /* 0x0000003800387308 */ /* 0x000e620000000800 */
[--C-:B------:R-:W-:Y:S02]  /*69a0*/  FFMA.FTZ R55, R7, c[0x0][0x23c], -R62.reuse ;  /* 0x00008f0007377a23 */ /* 0x100fe4000001083e */
[--C-:B------:R-:W-:Y:S02]  /*69b0*/  FFMA.FTZ R49, R5, c[0x0][0x23c], -R62.reuse ;  /* 0x00008f0005317a23 */ /* 0x100fe4000001083e */
[----:B------:R-:W2:Y:S01]  /*69c0*/  LDSM.16.MT88.4 R4, [R196+0x10000] ;  /* 0x01000000c404783b */ /* 0x000ea20000004200 */
[----:B------:R-:W-:-:S02]  /*69d0*/  FFMA.FTZ R50, R21, c[0x0][0x23c], -R62 ;  /* 0x00008f0015327a23 */ /* 0x000fc4000001083e */
[----:B------:R-:W-:Y:S01]  /*69e0*/  MUFU.EX2 R54, R54 ;  /* 0x0000003600367308 */ /* 0x000fe20000000800 */
[----:B------:R-:W-:Y:S02]  /*69f0*/  FFMA.FTZ R46, R17, c[0x0][0x23c], -R62 ;  /* 0x00008f00112e7a23 */ /* 0x000fe4000001083e */
[--C-:B------:R-:W-:Y:S01]  /*6a00*/  FFMA.FTZ R53, R25, c[0x0][0x23c], -R60.reuse ;  /* 0x00008f0019357a23 */ /* 0x100fe2000001083c */
[----:B------:R-:W3:Y:S01]  /*6a10*/  LDSM.16.MT88.4 R16, [R197+0xc800] ;  /* 0x00c80000c510783b */ /* 0x000ee20000004200 */
[--C-:B------:R-:W-:Y:S02]  /*6a20*/  FFMA.FTZ R48, R23, c[0x0][0x23c], -R60.reuse ;  /* 0x00008f0017307a23 */ /* 0x100fe4000001083c */
[--C-:B------:R-:W-:Y:S01]  /*6a30*/  FFMA.FTZ R47, R35, c[0x0][0x23c], -R60.reuse ;  /* 0x00008f00232f7a23 */ /* 0x100fe2000001083c */
[----:B------:R-:W4:Y:S01]  /*6a40*/  MUFU.EX2 R51, R51 ;  /* 0x0000003300337308 */ /* 0x000f220000000800 */
[----:B-1----:R-:W-:Y:S01]  /*6a50*/  F2FP.BF16.PACK_AB R116, R56, R57 ;  /* 0x000000393874723e */ /* 0x002fe200000010ff */
[----:B------:R-:W-:Y:S01]  /*6a60*/  FFMA.FTZ R44, R33, c[0x0][0x23c], -R60 ;  /* 0x00008f00212c7a23 */ /* 0x000fe2000001083c */
[----:B------:R-:W1:Y:S01]  /*6a70*/  LDSM.16.MT88.4 R24, [R200+0xc800] ;  /* 0x00c80000c818783b */ /* 0x000e620000004200 */
[----:B------:R-:W-:-:S02]  /*6a80*/  FFMA.FTZ R42, R41, c[0x0][0x23c], -R62 ;  /* 0x00008f00292a7a23 */ /* 0x000fc4000001083e */
[--C-:B------:R-:W-:Y:S01]  /*6a90*/  FFMA.FTZ R2, R40, c[0x0][0x23c], -R62.reuse ;  /* 0x00008f0028027a23 */ /* 0x100fe2000001083e */
[----:B------:R-:W-:Y:S01]  /*6aa0*/  LDSM.16.MT88.4 R20, [R198+0xc800] ;  /* 0x00c80000c614783b */ /* 0x000fe20000004200 */
[----:B------:R-:W-:Y:S01]  /*6ab0*/  MUFU.EX2 R61, R61 ;  /* 0x0000003d003d7308 */ /* 0x000fe20000000800 */
[--C-:B------:R-:W-:Y:S02]  /*6ac0*/  FFMA.FTZ R45, R45, c[0x0][0x23c], -R62.reuse ;  /* 0x00008f002d2d7a23 */ /* 0x100fe4000001083e */
[----:B------:R-:W-:Y:S01]  /*6ad0*/  LDSM.16.MT88.4 R32, [R198+0x10800] ;  /* 0x01080000c620783b */ /* 0x000fe20000004200 */
[----:B------:R-:W-:Y:S02]  /*6ae0*/  FFMA.FTZ R41, R64, c[0x0][0x23c], -R62 ;  /* 0x00008f0040297a23 */ /* 0x000fe4000001083e */
[--C-:B------:R-:W-:Y:S02]  /*6af0*/  FFMA.FTZ R43, R43, c[0x0][0x23c], -R60.reuse ;  /* 0x00008f002b2b7a23 */ /* 0x100fe4000001083c */
[----:B------:R-:W5:Y:S01]  /*6b00*/  MUFU.EX2 R58, R58 ;  /* 0x0000003a003a7308 */ /* 0x000f620000000800 */
[----:B----4-:R-:W-:Y:S01]  /*6b10*/  F2FP.BF16.PACK_AB R118, R51, R54 ;  /* 0x000000363376723e */ /* 0x010fe200000010ff */
[----:B------:R-:W-:-:S02]  /*6b20*/  FFMA.FTZ R40, R251, c[0x0][0x23c], -R60 ;  /* 0x00008f00fb287a23 */ /* 0x000fc4000001083c */
[--C-:B------:R-:W-:Y:S02]  /*6b30*/  FFMA.FTZ R37, R37, c[0x0][0x23c], -R60.reuse ;  /* 0x00008f0025257a23 */ /* 0x100fe4000001083c */
[--C-:B------:R-:W-:Y:S02]  /*6b40*/  FFMA.FTZ R0, R249, c[0x0][0x23c], -R60.reuse ;  /* 0x00008f00f9007a23 */ /* 0x100fe4000001083c */
[----:B------:R-:W-:Y:S01]  /*6b50*/  MUFU.EX2 R59, R59 ;  /* 0x0000003b003b7308 */ /* 0x000fe20000000800 */
[----:B------:R-:W-:Y:S02]  /*6b60*/  FFMA.FTZ R136, R149, c[0x0][0x23c], -R60 ;  /* 0x00008f0095887a23 */ /* 0x000fe4000001083c */
[--C-:B------:R-:W-:Y:S02]  /*6b70*/  FFMA.FTZ R64, R247, c[0x0][0x23c], -R62.reuse ;  /* 0x00008f00f7407a23 */ /* 0x100fe4000001083e */
[--C-:B------:R-:W-:Y:S02]  /*6b80*/  FFMA.FTZ R141, R141, c[0x0][0x23c], -R62.reuse ;  /* 0x00008f008d8d7a23 */ /* 0x100fe4000001083e */
[--C-:B------:R-:W-:Y:S01]  /*6b90*/  FFMA.FTZ R143, R143, c[0x0][0x23c], -R62.reuse ;  /* 0x00008f008f8f7a23 */ /* 0x100fe2000001083e */
[----:B------:R-:W4:Y:S01]  /*6ba0*/  MUFU.EX2 R52, R52 ;  /* 0x0000003400347308 */ /* 0x000f220000000800 */
[----:B-----5:R-:W-:Y:S01]  /*6bb0*/  F2FP.BF16.PACK_AB R117, R58, R61 ;  /* 0x0000003d3a75723e */ /* 0x020fe200000010ff */
[----:B------:R-:W-:-:S02]  /*6bc0*/  FFMA.FTZ R66, R245, c[0x0][0x23c], -R62 ;  /* 0x00008f00f5427a23 */ /* 0x000fc4000001083e */
[--C-:B------:R-:W-:Y:S02]  /*6bd0*/  FFMA.FTZ R149, R243, c[0x0][0x23c], -R60.reuse ;  /* 0x00008f00f3957a23 */ /* 0x100fe4000001083c */
[--C-:B------:R-:W-:Y:S02]  /*6be0*/  FFMA.FTZ R138, R241, c[0x0][0x23c], -R60.reuse ;  /* 0x00008f00f18a7a23 */ /* 0x100fe4000001083c */
[----:B------:R-:W-:Y:S01]  /*6bf0*/  MUFU.EX2 R55, R55 ;  /* 0x0000003700377308 */ /* 0x000fe20000000800 */
[--C-:B------:R-:W-:Y:S02]  /*6c00*/  FFMA.FTZ R157, R157, c[0x0][0x23c], -R60.reuse ;  /* 0x00008f009d9d7a23 */ /* 0x100fe4000001083c */
[----:B------:R-:W-:Y:S02]  /*6c10*/  FFMA.FTZ R146, R181, c[0x0][0x23c], -R60 ;  /* 0x00008f00b5927a23 */ /* 0x000fe4000001083c */
[--C-:B------:R-:W-:Y:S02]  /*6c20*/  FFMA.FTZ R140, R239, c[0x0][0x23c], -R62.reuse ;  /* 0x00008f00ef8c7a23 */ /* 0x100fe4000001083e */
[--C-:B------:R-:W-:Y:S01]  /*6c30*/  FFMA.FTZ R171, R171, c[0x0][0x23c], -R62.reuse ;  /* 0x00008f00abab7a23 */ /* 0x100fe2000001083e */
[----:B----4-:R-:W-:Y:S01]  /*6c40*/  F2FP.BF16.PACK_AB R119, R52, R59 ;  /* 0x0000003b3477723e */ /* 0x010fe200000010ff */
[----:B------:R-:W4:Y:S01]  /*6c50*/  MUFU.EX2 R50, R50 ;  /* 0x0000003200327308 */ /* 0x000f220000000800 */
[----:B------:R-:W-:-:S02]  /*6c60*/  FFMA.FTZ R175, R175, c[0x0][0x23c], -R62 ;  /* 0x00008f00afaf7a23 */ /* 0x000fc4000001083e */
[----:B------:R-:W-:Y:S02]  /*6c70*/  FFMA.FTZ R142, R237, c[0x0][0x23c], -R62 ;  /* 0x00008f00ed8e7a23 */ /* 0x000fe4000001083e */
[--C-:B------:R-:W-:Y:S01]  /*6c80*/  FFMA.FTZ R144, R235, c[0x0][0x23c], -R60.reuse ;  /* 0x00008f00eb907a23 */ /* 0x100fe2000001083c */
[C---:B------:R-:W-:Y:S01]  /*6c90*/  HMMA.16816.F32.BF16 R88, R116.reuse, R92, RZ ;  /* 0x0000005c7458723c */ /* 0x040fe200000418ff */
[--C-:B------:R-:W-:Y:S01]  /*6ca0*/  FFMA.FTZ R177, R177, c[0x0][0x23c], -R60.reuse ;  /* 0x00008f00b1b17a23 */ /* 0x100fe2000001083c */
[----:B------:R-:W-:Y:S01]  /*6cb0*/  MUFU.EX2 R49, R49 ;  /* 0x0000003100317308 */ /* 0x000fe20000000800 */
[----:B------:R-:W-:Y:S02]  /*6cc0*/  FFMA.FTZ R181, R233, c[0x0][0x23c], -R60 ;  /* 0x00008f00e9b57a23 */ /* 0x000fe4000001083c */
[--C-:B------:R-:W-:Y:S01]  /*6cd0*/  FFMA.FTZ R148, R231, c[0x0][0x23c], -R62.reuse ;  /* 0x00008f00e7947a23 */ /* 0x100fe2000001083e */
[----:B------:R-:W-:Y:S01]  /*6ce0*/  LEA.HI.X R231, R188, c[0x0][0x16c], R189, 0x1, P1 ;  /* 0x00005b00bce77a11 */ /* 0x000fe200008f0cbd */
[--C-:B------:R-:W-:Y:S01]  /*6cf0*/  FFMA.FTZ R229, R229, c[0x0][0x23c], -R62.reuse ;  /* 0x00008f00e5e57a23 */ /* 0x100fe2000001083e */
[----:B------:R-:W-:Y:S01]  /*6d00*/  HMMA.16816.F32.BF16 R92, R116, R94, RZ ;  /* 0x0000005e745c723c */ /* 0x000fe200000418ff */
[--C-:B------:R-:W-:Y:S01]  /*6d10*/  FFMA.FTZ R150, R227, c[0x0][0x23c], -R62.reuse ;  /* 0x00008f00e3967a23 */ /* 0x100fe2000001083e */
[----:B------:R-:W-:Y:S01]  /*6d20*/  MUFU.EX2 R46, R46 ;  /* 0x0000002e002e7308 */ /* 0x000fe20000000800 */
[----:B------:R-:W-:-:S02]  /*6d30*/  FFMA.FTZ R195, R195, c[0x0][0x23c], -R62 ;  /* 0x00008f00c3c37a23 */ /* 0x000fc4000001083e */
[--C-:B------:R-:W-:Y:S02]  /*6d40*/  FFMA.FTZ R152, R187, c[0x0][0x23c], -R60.reuse ;  /* 0x00008f00bb987a23 */ /* 0x100fe4000001083c */
[--C-:B------:R-:W-:Y:S01]  /*6d50*/  FFMA.FTZ R185, R185, c[0x0][0x23c], -R60.reuse ;  /* 0x00008f00b9b97a23 */ /* 0x100fe2000001083c */
[C---:B------:R-:W-:Y:S01]  /*6d60*/  HMMA.16816.F32.BF16 R128, R116.reuse, R68, RZ ;  /* 0x000000447480723c */ /* 0x040fe200000418ff */
[--C-:B------:R-:W-:Y:S01]  /*6d70*/  FFMA.FTZ R154, R183, c[0x0][0x23c], -R60.reuse ;  /* 0x00008f00b79a7a23 */ /* 0x100fe2000001083c */
[----:B------:R-:W-:Y:S01]  /*6d80*/  MUFU.EX2 R53, R53 ;  /* 0x0000003500357308 */ /* 0x000fe20000000800 */
[----:B------:R-:W-:Y:S02]  /*6d90*/  FFMA.FTZ R179, R179, c[0x0][0x23c], -R60 ;  /* 0x00008f00b3b37a23 */ /* 0x000fe4000001083c */
[--C-:B------:R-:W-:Y:S02]  /*6da0*/  FFMA.FTZ R156, R169, c[0x0][0x23c], -R62.reuse ;  /* 0x00008f00a99c7a23 */ /* 0x100fe4000001083e */
[--C-:B------:R-:W-:Y:S01]  /*6db0*/  FFMA.FTZ R167, R167, c[0x0][0x23c], -R62.reuse ;  /* 0x00008f00a7a77a23 */ /* 0x100fe2000001083e */
[----:B------:R-:W-:Y:S01]  /*6dc0*/  HMMA.16816.F32.BF16 R72, R116, R76, RZ ;  /* 0x0000004c7448723c */ /* 0x000fe200000418ff */
[--C-:B------:R-:W-:Y:S01]  /*6dd0*/  FFMA.FTZ R158, R165, c[0x0][0x23c], -R62.reuse ;  /* 0x00008f00a59e7a23 */ /* 0x100fe2000001083e */
[----:B------:R-:W5:Y:S01]  /*6de0*/  MUFU.EX2 R48, R48 ;  /* 0x0000003000307308 */ /* 0x000f620000000800 */
[----:B------:R-:W-:-:S02]  /*6df0*/  FFMA.FTZ R163, R163, c[0x0][0x23c], -R62 ;  /* 0x00008f00a3a37a23 */ /* 0x000fc4000001083e */
[--C-:B------:R-:W-:Y:S02]  /*6e00*/  FFMA.FTZ R160, R161, c[0x0][0x23c], -R60.reuse ;  /* 0x00008f00a1a07a23 */ /* 0x100fe4000001083c */
[--C-:B------:R-:W-:Y:S01]  /*6e10*/  FFMA.FTZ R159, R159, c[0x0][0x23c], -R60.reuse ;  /* 0x00008f009f9f7a23 */ /* 0x100fe2000001083c */
[C---:B------:R-:W-:Y:S01]  /*6e20*/  HMMA.16816.F32.BF16 R80, R116.reuse, R84, RZ ;  /* 0x000000547450723c */ /* 0x040fe200000418ff */
[--C-:B------:R-:W-:Y:S01]  /*6e30*/  FFMA.FTZ R155, R155, c[0x0][0x23c], -R60.reuse ;  /* 0x00008f009b9b7a23 */ /* 0x100fe2000001083c */
[----:B------:R-:W-:Y:S01]  /*6e40*/  MUFU.EX2 R47, R47 ;  /* 0x0000002f002f7308 */ /* 0x000fe20000000800 */
[----:B------:R-:W-:Y:S02]  /*6e50*/  FFMA.FTZ R153, R153, c[0x0][0x23c], -R60 ;  /* 0x00008f0099997a23 */ /* 0x000fe4000001083c */
[----:B------:R-:W-:Y:S02]  /*6e60*/  FFMA.FTZ R235, R139, c[0x0][0x23c], -R62 ;  /* 0x00008f008beb7a23 */ /* 0x000fe4000001083e */
[----:B------:R-:W-:Y:S01]  /*6e70*/  FADD.FTZ R57, R57, R56 ;  /* 0x0000003839397221 */ /* 0x000fe20000010000 */
[----:B------:R-:W-:Y:S01]  /*6e80*/  HMMA.16816.F32.BF16 R96, R116, R100, RZ ;  /* 0x000000647460723c */ /* 0x000fe200000418ff */
[----:B------:R-:W-:Y:S01]  /*6e90*/  FADD.FTZ R58, R61, R58 ;  /* 0x0000003a3d3a7221 */ /* 0x000fe20000010000 */
[----:B------:R-:W1:Y:S01]  /*6ea0*/  MUFU.EX2 R44, R44 ;  /* 0x0000002c002c7308 */ /* 0x000e620000000800 */
[----:B------:R-:W-:-:S02]  /*6eb0*/  FADD.FTZ R54, R54, R57 ;  /* 0x0000003936367221 */ /* 0x000fc40000010000 */
[----:B------:R-:W-:Y:S02]  /*6ec0*/  FADD.FTZ R59, R59, R58 ;  /* 0x0000003a3b3b7221 */ /* 0x000fe40000010000 */
[----:B------:R-:W-:Y:S01]  /*6ed0*/  FADD.FTZ R54, R51, R54 ;  /* 0x0000003633367221 */ /* 0x000fe20000010000 */
[C---:B------:R-:W-:Y:S01]  /*6ee0*/  HMMA.16816.F32.BF16 R104, R116.reuse, R124, RZ ;  /* 0x0000007c7468723c */ /* 0x040fe200000418ff */
[----:B------:R-:W-:Y:S01]  /*6ef0*/  FADD.FTZ R52, R52, R59 ;  /* 0x0000003b34347221 */ /* 0x000fe20000010000 */
[----:B------:R-:W-:Y:S06]  /*6f00*/  MUFU.EX2 R45, R45 ;  /* 0x0000002d002d7308 */ /* 0x000fec0000000800 */
[C---:B------:R-:W-:Y:S02]  /*6f10*/  HMMA.16816.F32.BF16 R108, R116.reuse, R112, RZ ;  /* 0x00000070746c723c */ /* 0x040fe400000418ff */
[----:B------:R-:W1:Y:S06]  /*6f20*/  MUFU.EX2 R42, R42 ;  /* 0x0000002a002a7308 */ /* 0x000e6c0000000800 */
[C---:B------:R-:W-:Y:S02]  /*6f30*/  HMMA.16816.F32.BF16 R68, R116.reuse, R70, RZ ;  /* 0x000000467444723c */ /* 0x040fe400000418ff */
        /* <DEDUP_REMOVED lines=11> */
[C---:B--2---:R-:W-:Y:S02]  /*6ff0*/  HMMA.16816.F32.BF16 R120, R116.reuse, R4, RZ ;  /* 0x000000047478723c */ /* 0x044fe400000418ff */
[----:B------:R-:W-:Y:S05]  /*7000*/  MUFU.EX2 R64, R64 ;  /* 0x0000004000407308 */ /* 0x000fea0000000800 */
[----:B----4-:R-:W-:Y:S01]  /*7010*/  F2FP.BF16.PACK_AB R4, R50, R55 ;  /* 0x000000373204723e */ /* 0x010fe200000010ff */
[----:B------:R-:W-:Y:S01]  /*7020*/  HMMA.16816.F32.BF16 R116, R116, R6, RZ ;  /* 0x000000067474723c */ /* 0x000fe200000418ff */
[----:B-----5:R-:W-:Y:S01]  /*7030*/  F2FP.BF16.PACK_AB R5, R48, R53 ;  /* 0x000000353005723e */ /* 0x020fe200000010ff */
[----:B------:R-:W2:Y:S01]  /*7040*/  MUFU.EX2 R141, R141 ;  /* 0x0000008d008d7308 */ /* 0x000ea20000000800 */
[----:B------:R-:W-:-:S02]  /*7050*/  FADD.FTZ R55, R55, R54 ;  /* 0x0000003637377221 */ /* 0x000fc40000010000 */
[----:B------:R-:W-:Y:S02]  /*7060*/  FADD.FTZ R53, R53, R52 ;  /* 0x0000003435357221 */ /* 0x000fe40000010000 */
[----:B------:R-:W-:Y:S01]  /*7070*/  F2FP.BF16.PACK_AB R6, R46, R49 ;  /* 0x000000312e06723e */ /* 0x000fe200000010ff */
[----:B------:R-:W-:Y:S01]  /*7080*/  FADD.FTZ R50, R50, R55 ;  /* 0x0000003732327221 */ /* 0x000fe20000010000 */
[----:B-1----:R-:W-:Y:S01]  /*7090*/  F2FP.BF16.PACK_AB R7, R44, R47 ;  /* 0x0000002f2c07723e */ /* 0x002fe200000010ff */
[----:B------:R-:W-:Y:S01]  /*70a0*/  MUFU.EX2 R143, R143 ;  /* 0x0000008f008f7308 */ /* 0x000fe20000000800 */
[----:B------:R-:W-:Y:S02]  /*70b0*/  FADD.FTZ R48, R48, R53 ;  /* 0x0000003530307221 */ /* 0x000fe40000010000 */
[----:B------:R-:W-:Y:S02]  /*70c0*/  FADD.FTZ R49, R49, R50 ;  /* 0x0000003231317221 */ /* 0x000fe40000010000 */
[----:B------:R-:W-:Y:S01]  /*70d0*/  FADD.FTZ R47, R47, R48 ;  /* 0x000000302f2f7221 */ /* 0x000fe20000010000 */
[----:B------:R-:W-:Y:S01]  /*70e0*/  HMMA.16816.F32.BF16 R88, R4, R12, R88 ;  /* 0x0000000c0458723c */ /* 0x000fe20000041858 */
[----:B------:R-:W-:Y:S01]  /*70f0*/  FADD.FTZ R46, R46, R49 ;  /* 0x000000312e2e7221 */ /* 0x000fe20000010000 */
[----:B------:R-:W1:Y:S01]  /*7100*/  MUFU.EX2 R66, R66 ;  /* 0x0000004200427308 */ /* 0x000e620000000800 */
[----:B------:R-:W-:-:S05]  /*7110*/  FADD.FTZ R44, R44, R47 ;  /* 0x0000002f2c2c7221 */ /* 0x000fca0000010000 */
[C---:B------:R-:W-:Y:S01]  /*7120*/  HMMA.16816.F32.BF16 R92, R4.reuse, R14, R92 ;  /* 0x0000000e045c723c */ /* 0x040fe2000004185c */
[----:B------:R-:W4:Y:S01]  /*7130*/  LDSM.16.MT88.4 R12, [R196+0x10800] ;  /* 0x01080000c40c783b */ /* 0x000f220000004200 */
[----:B------:R-:W-:Y:S06]  /*7140*/  MUFU.EX2 R136, R136 ;  /* 0x0000008800887308 */ /* 0x000fec0000000800 */
[C---:B------:R-:W-:Y:S02]  /*7150*/  HMMA.16816.F32.BF16 R96, R4.reuse, R8, R96 ;  /* 0x000000080460723c */ /* 0x040fe40000041860 */
[----:B------:R-:W5:Y:S06]  /*7160*/  MUFU.EX2 R149, R149 ;  /* 0x0000009500957308 */ /* 0x000f6c0000000800 */
[C---:B------:R-:W-:Y:S01]  /*7170*/  HMMA.16816.F32.BF16 R100, R4.reuse, R10, R100 ;  /* 0x0000000a0464723c */ /* 0x040fe20000041864 */
[----:B------:R-:W1:Y:S01]  /*7180*/  LDSM.16.MT88.4 R8, [R196+0xd000] ;  /* 0x00d00000c408783b */ /* 0x000e620000004200 */
[----:B------:R-:W-:Y:S06]  /*7190*/  MUFU.EX2 R138, R138 ;  /* 0x0000008a008a7308 */ /* 0x000fec0000000800 */
[C---:B---3--:R-:W-:Y:S02]  /*71a0*/  HMMA.16816.F32.BF16 R80, R4.reuse, R16, R80 ;  /* 0x000000100450723c */ /* 0x048fe40000041850 */
[----:B------:R-:W3:Y:S06]  /*71b0*/  MUFU.EX2 R157, R157 ;  /* 0x0000009d009d7308 */ /* 0x000eec0000000800 */
[C---:B------:R-:W-:Y:S01]  /*71c0*/  HMMA.16816.F32.BF16 R84, R4.reuse, R18, R84 ;  /* 0x000000120454723c */ /* 0x040fe20000041854 */
[----:B------:R-:W-:Y:S01]  /*71d0*/  LDSM.16.MT88.4 R16, [R197+0xd000] ;  /* 0x00d00000c510783b */ /* 0x000fe20000004200 */
[----:B------:R-:W1:Y:S06]  /*71e0*/  MUFU.EX2 R140, R140 ;  /* 0x0000008c008c7308 */ /* 0x000e6c0000000800 */
[C---:B------:R-:W-:Y:S02]  /*71f0*/  HMMA.16816.F32.BF16 R128, R4.reuse, R24, R128 ;  /* 0x000000180480723c */ /* 0x040fe40000041880 */
[----:B------:R-:W1:Y:S06]  /*7200*/  MUFU.EX2 R171, R171 ;  /* 0x000000ab00ab7308 */ /* 0x000e6c0000000800 */
[C---:B----4-:R-:W-:Y:S02]  /*7210*/  HMMA.16816.F32.BF16 R120, R4.reuse, R12, R120 ;  /* 0x0000000c0478723c */ /* 0x050fe40000041878 */
[----:B------:R-:W-:Y:S06]  /*7220*/  MUFU.EX2 R175, R175 ;  /* 0x000000af00af7308 */ /* 0x000fec0000000800 */
[C---:B------:R-:W-:Y:S01]  /*7230*/  HMMA.16816.F32.BF16 R116, R4.reuse, R14, R116 ;  /* 0x0000000e0474723c */ /* 0x040fe20000041874 */
[----:B------:R-:W4:Y:S01]  /*7240*/  LDSM.16.MT88.4 R12, [R200+0x11000] ;  /* 0x01100000c80c783b */ /* 0x000f220000004200 */
[----:B------:R-:W1:Y:S06]  /*7250*/  MUFU.EX2 R142, R142 ;  /* 0x0000008e008e7308 */ /* 0x000e6c0000000800 */
[C---:B------:R-:W-:Y:S01]  /*7260*/  HMMA.16816.F32.BF16 R68, R4.reuse, R26, R68 ;  /* 0x0000001a0444723c */ /* 0x040fe20000041844 */
[----:B------:R-:W1:Y:S01]  /*7270*/  LDSM.16.MT88.4 R24, [R200+0xd000] ;  /* 0x00d00000c818783b */ /* 0x000e620000004200 */
[----:B------:R-:W-:Y:S06]  /*7280*/  MUFU.EX2 R144, R144 ;  /* 0x0000009000907308 */ /* 0x000fec0000000800 */
[C---:B------:R-:W-:Y:S02]  /*7290*/  HMMA.16816.F32.BF16 R72, R4.reuse, R20, R72 ;  /* 0x000000140448723c */ /* 0x040fe40000041848 */
[----:B------:R-:W1:Y:S06]  /*72a0*/  MUFU.EX2 R177, R177 ;  /* 0x000000b100b17308 */ /* 0x000e6c0000000800 */
[C---:B------:R-:W-:Y:S01]  /*72b0*/  HMMA.16816.F32.BF16 R76, R4.reuse, R22, R76 ;  /* 0x00000016044c723c */ /* 0x040fe2000004184c */
[----:B------:R-:W1:Y:S01]  /*72c0*/  LDSM.16.MT88.4 R20, [R198+0xd000] ;  /* 0x00d00000c614783b */ /* 0x000e620000004200 */
[----:B------:R-:W-:Y:S06]  /*72d0*/  MUFU.EX2 R146, R146 ;  /* 0x0000009200927308 */ /* 0x000fec0000000800 */
[C---:B------:R-:W-:Y:S02]  /*72e0*/  HMMA.16816.F32.BF16 R104, R4.reuse, R32, R104 ;  /* 0x000000200468723c */ /* 0x040fe40000041868 */
[----:B------:R-:W1:Y:S06]  /*72f0*/  MUFU.EX2 R181, R181 ;  /* 0x000000b500b57308 */ /* 0x000e6c0000000800 */
[C---:B------:R-:W-:Y:S01]  /*7300*/  HMMA.16816.F32.BF16 R124, R4.reuse, R34, R124 ;  /* 0x00000022047c723c */ /* 0x040fe2000004187c */
[----:B------:R-:W2:Y:S01]  /*7310*/  LDSM.16.MT88.4 R32, [R198+0x11000] ;  /* 0x01100000c620783b */ /* 0x000ea20000004200 */
[----:B------:R-:W-:Y:S06]  /*7320*/  MUFU.EX2 R148, R148 ;  /* 0x0000009400947308 */ /* 0x000fec0000000800 */
[C---:B------:R-:W-:Y:S02]  /*7330*/  HMMA.16816.F32.BF16 R108, R4.reuse, R28, R108 ;  /* 0x0000001c046c723c */ /* 0x040fe4000004186c */
[----:B------:R-:W1:Y:S06]  /*7340*/  MUFU.EX2 R229, R229 ;  /* 0x000000e500e57308 */ /* 0x000e6c0000000800 */
[----:B------:R-:W-:Y:S01]  /*7350*/  HMMA.16816.F32.BF16 R112, R4, R30, R112 ;  /* 0x0000001e0470723c */ /* 0x000fe20000041870 */
[----:B------:R-:W2:Y:S01]  /*7360*/  LDSM.16.MT88.4 R28, [R197+0x11000] ;  /* 0x01100000c51c783b */ /* 0x000ea20000004200 */
[----:B------:R-:W-:Y:S05]  /*7370*/  MUFU.EX2 R150, R150 ;  /* 0x0000009600967308 */ /* 0x000fea0000000800 */
[----:B------:R-:W-:Y:S01]  /*7380*/  F2FP.BF16.PACK_AB R4, R42, R45 ;  /* 0x0000002d2a04723e */ /* 0x000fe200000010ff */
[----:B------:R-:W-:Y:S01]  /*7390*/  FADD.FTZ R45, R45, R46 ;  /* 0x0000002e2d2d7221 */ /* 0x000fe20000010000 */
[----:B------:R-:W-:Y:S01]  /*73a0*/  F2FP.BF16.PACK_AB R6, R2, R41 ;  /* 0x000000290206723e */ /* 0x000fe200000010ff */
[----:B------:R-:W2:Y:S01]  /*73b0*/  MUFU.EX2 R195, R195 ;  /* 0x000000c300c37308 */ /* 0x000ea20000000800 */
[----:B------:R-:W-:Y:S01]  /*73c0*/  F2FP.BF16.PACK_AB R5, R40, R43 ;  /* 0x0000002b2805723e */ /* 0x000fe200000010ff */
[----:B------:R-:W-:Y:S01]  /*73d0*/  FADD.FTZ R43, R43, R44 ;  /* 0x0000002c2b2b7221 */ /* 0x000fe20000010000 */
[----:B------:R-:W-:Y:S01]  /*73e0*/  F2FP.BF16.PACK_AB R7, R0, R37 ;  /* 0x000000250007723e */ /* 0x000fe200000010ff */
[----:B------:R-:W-:-:S02]  /*73f0*/  FADD.FTZ R42, R42, R45 ;  /* 0x0000002d2a2a7221 */ /* 0x000fc40000010000 */
[----:B------:R-:W-:Y:S02]  /*7400*/  FADD.FTZ R40, R40, R43 ;  /* 0x0000002b28287221 */ /* 0x000fe40000010000 */
[----:B------:R-:W-:Y:S01]  /*7410*/  MUFU.EX2 R152, R152 ;  /* 0x0000009800987308 */ /* 0x000fe20000000800 */
[----:B------:R-:W-:Y:S01]  /*7420*/  FADD.FTZ R41, R41, R42 ;  /* 0x0000002a29297221 */ /* 0x000fe20000010000 */
[C---:B-1----:R-:W-:Y:S01]  /*7430*/  HMMA.16816.F32.BF16 R88, R4.reuse, R8, R88 ;  /* 0x000000080458723c */ /* 0x042fe20000041858 */
[----:B------:R-:W-:Y:S02]  /*7440*/  FADD.FTZ R37, R37, R40 ;  /* 0x0000002825257221 */ /* 0x000fe40000010000 */
[----:B------:R-:W-:Y:S02]  /*7450*/  FADD.FTZ R41, R2, R41 ;  /* 0x0000002902297221 */ /* 0x000fe40000010000 */
[----:B------:R-:W-:Y:S01]  /*7460*/  FADD.FTZ R37, R0, R37 ;  /* 0x0000002500257221 */ /* 0x000fe20000010000 */
[----:B------:R-:W1:Y:S02]  /*7470*/  MUFU.EX2 R185, R185 ;  /* 0x000000b900b97308 */ /* 0x000e640000000800 */
[C---:B------:R-:W-:Y:S01]  /*7480*/  HMMA.16816.F32.BF16 R92, R4.reuse, R10, R92 ;  /* 0x0000000a045c723c */ /* 0x040fe2000004185c */
[----:B------:R-:W1:Y:S05]  /*7490*/  LDSM.16.MT88.4 R8, [R196+0x11000] ;  /* 0x01100000c408783b */ /* 0x000e6a0000004200 */
[----:B------:R-:W-:Y:S02]  /*74a0*/  MUFU.EX2 R154, R154 ;  /* 0x0000009a009a7308 */ /* 0x000fe40000000800 */
[C---:B----4-:R-:W-:Y:S06]  /*74b0*/  HMMA.16816.F32.BF16 R96, R4.reuse, R12, R96 ;  /* 0x0000000c0460723c */ /* 0x050fec0000041860 */
[----:B------:R-:W4:Y:S02]  /*74c0*/  MUFU.EX2 R179, R179 ;  /* 0x000000b300b37308 */ /* 0x000f240000000800 */
[C---:B------:R-:W-:Y:S01]  /*74d0*/  HMMA.16816.F32.BF16 R100, R4.reuse, R14, R100 ;  /* 0x0000000e0464723c */ /* 0x040fe20000041864 */
[----:B------:R-:W1:Y:S05]  /*74e0*/  LDSM.16.MT88.4 R12, [R197+0xd800] ;  /* 0x00d80000c50c783b */ /* 0x000e6a0000004200 */
[----:B------:R-:W-:Y:S02]  /*74f0*/  MUFU.EX2 R156, R156 ;  /* 0x0000009c009c7308 */ /* 0x000fe40000000800 */
[C---:B------:R-:W-:Y:S06]  /*7500*/  HMMA.16816.F32.BF16 R80, R4.reuse, R16, R80 ;  /* 0x000000100450723c */ /* 0x040fec0000041850 */
[----:B------:R-:W1:Y:S02]  /*7510*/  MUFU.EX2 R167, R167 ;  /* 0x000000a700a77308 */ /* 0x000e640000000800 */
[C---:B------:R-:W-:Y:S01]  /*7520*/  HMMA.16816.F32.BF16 R84, R4.reuse, R18, R84 ;  /* 0x000000120454723c */ /* 0x040fe20000041854 */
[----:B------:R-:W1:Y:S05]  /*7530*/  LDSM.16.MT88.4 R16, [R196+0xd800] ;  /* 0x00d80000c410783b */ /* 0x000e6a0000004200 */
[----:B------:R-:W-:Y:S02]  /*7540*/  MUFU.EX2 R158, R158 ;  /* 0x0000009e009e7308 */ /* 0x000fe40000000800 */
[C---:B------:R-:W-:Y:S06]  /*7550*/  HMMA.16816.F32.BF16 R128, R4.reuse, R24, R128 ;  /* 0x000000180480723c */ /* 0x040fec0000041880 */
[----:B------:R-:W1:Y:S02]  /*7560*/  MUFU.EX2 R163, R163 ;  /* 0x000000a300a37308 */ /* 0x000e640000000800 */
[C---:B------:R-:W-:Y:S01]  /*7570*/  HMMA.16816.F32.BF16 R68, R4.reuse, R26, R68 ;  /* 0x0000001a0444723c */ /* 0x040fe20000041844 */
[----:B------:R-:W-:Y:S05]  /*7580*/  LDSM.16.MT88.4 R24, [R200+0xd800] ;  /* 0x00d80000c818783b */ /* 0x000fea0000004200 */
[----:B------:R-:W-:Y:S02]  /*7590*/  MUFU.EX2 R160, R160 ;  /* 0x000000a000a07308 */ /* 0x000fe40000000800 */
[C---:B------:R-:W-:Y:S06]  /*75a0*/  HMMA.16816.F32.BF16 R72, R4.reuse, R20, R72 ;  /* 0x000000140448723c */ /* 0x040fec0000041848 */
[----:B------:R-:W1:Y:S02]  /*75b0*/  MUFU.EX2 R159, R159 ;  /* 0x0000009f009f7308 */ /* 0x000e640000000800 */
[C---:B------:R-:W-:Y:S01]  /*75c0*/  HMMA.16816.F32.BF16 R76, R4.reuse, R22, R76 ;  /* 0x00000016044c723c */ /* 0x040fe2000004184c */
[----:B------:R-:W-:Y:S05]  /*75d0*/  LDSM.16.MT88.4 R20, [R198+0xd800] ;  /* 0x00d80000c614783b */ /* 0x000fea0000004200 */
[----:B------:R-:W-:Y:S02]  /*75e0*/  MUFU.EX2 R155, R155 ;  /* 0x0000009b009b7308 */ /* 0x000fe40000000800 */
[C---:B--2---:R-:W-:Y:S06]  /*75f0*/  HMMA.16816.F32.BF16 R104, R4.reuse, R32, R104 ;  /* 0x000000200468723c */ /* 0x044fec0000041868 */
[----:B------:R-:W-:Y:S02]  /*7600*/  MUFU.EX2 R235, R235 ;  /* 0x000000eb00eb7308 */ /* 0x000fe40000000800 */
[C---:B------:R-:W-:Y:S01]  /*7610*/  HMMA.16816.F32.BF16 R124, R4.reuse, R34, R124 ;  /* 0x00000022047c723c */ /* 0x040fe2000004187c */
[----:B------:R-:W-:Y:S07]  /*7620*/  LDSM.16.MT88.4 R32, [R197+0x12800] ;  /* 0x01280000c520783b */ /* 0x000fee0000004200 */
[C---:B------:R-:W-:Y:S08]  /*7630*/  HMMA.16816.F32.BF16 R108, R4.reuse, R28, R108 ;  /* 0x0000001c046c723c */ /* 0x040ff0000004186c */
[C---:B------:R-:W-:Y:S01]  /*7640*/  HMMA.16816.F32.BF16 R112, R4.reuse, R30, R112 ;  /* 0x0000001e0470723c */ /* 0x040fe20000041870 */
[----:B------:R-:W-:Y:S07]  /*7650*/  LDSM.16.MT88.4 R28, [R197+0x11800] ;  /* 0x01180000c51c783b */ /* 0x000fee0000004200 */
[C---:B-1----:R-:W-:Y:S08]  /*7660*/  HMMA.16816.F32.BF16 R120, R4.reuse, R8, R120 ;  /* 0x000000080478723c */ /* 0x042ff00000041878 */
[----:B------:R-:W-:Y:S01]  /*7670*/  HMMA.16816.F32.BF16 R116, R4, R10, R116 ;  /* 0x0000000a0474723c */ /* 0x000fe20000041874 */
[----:B------:R-:W1:Y:S06]  /*7680*/  LDSM.16.MT88.4 R8, [R200+0x11800] ;  /* 0x01180000c808783b */ /* 0x000e6c0000004200 */
[----:B------:R-:W-:Y:S01]  /*7690*/  F2FP.BF16.PACK_AB R4, R141, R64 ;  /* 0x000000408d04723e */ /* 0x000fe200000010ff */
[----:B------:R-:W-:Y:S01]  /*76a0*/  FADD.FTZ R64, R64, R41 ;  /* 0x0000002940407221 */ /* 0x000fe20000010000 */
[----:B------:R-:W-:-:S02]  /*76b0*/  F2FP.BF16.PACK_AB R6, R66, R143 ;  /* 0x0000008f4206723e */ /* 0x000fc400000010ff */
[----:B-----5:R-:W-:Y:S01]  /*76c0*/  F2FP.BF16.PACK_AB R5, R149, R136 ;  /* 0x000000889505723e */ /* 0x020fe200000010ff */
[----:B------:R-:W-:Y:S01]  /*76d0*/  FADD.FTZ R136, R136, R37 ;  /* 0x0000002588887221 */ /* 0x000fe20000010000 */
[----:B---3--:R-:W-:Y:S01]  /*76e0*/  F2FP.BF16.PACK_AB R7, R157, R138 ;  /* 0x0000008a9d07723e */ /* 0x008fe200000010ff */
[----:B------:R-:W-:Y:S02]  /*76f0*/  FADD.FTZ R64, R141, R64 ;  /* 0x000000408d407221 */ /* 0x000fe40000010000 */
[----:B------:R-:W-:Y:S02]  /*7700*/  FADD.FTZ R149, R149, R136 ;  /* 0x0000008895957221 */ /* 0x000fe40000010000 */
[----:B------:R-:W-:Y:S02]  /*7710*/  FADD.FTZ R143, R143, R64 ;  /* 0x000000408f8f7221 */ /* 0x000fe40000010000 */
[----:B------:R-:W-:Y:S01]  /*7720*/  HMMA.16816.F32.BF16 R80, R4, R12, R80 ;  /* 0x0000000c0450723c */ /* 0x000fe20000041850 */
[----:B------:R-:W-:-:S02]  /*7730*/  FADD.FTZ R138, R138, R149 ;  /* 0x000000958a8a7221 */ /* 0x000fc40000010000 */
[----:B------:R-:W-:Y:S02]  /*7740*/  FADD.FTZ R143, R66, R143 ;  /* 0x0000008f428f7221 */ /* 0x000fe40000010000 */
[----:B------:R-:W-:Y:S02]  /*7750*/  FADD.FTZ R157, R157, R138 ;  /* 0x0000008a9d9d7221 */ /* 0x000fe40000010000 */
[----:B------:R-:W-:Y:S01]  /*7760*/  FADD.FTZ R0, R140, R143 ;  /* 0x0000008f8c007221 */ /* 0x000fe20000010000 */
[----:B------:R-:W-:Y:S01]  /*7770*/  HMMA.16816.F32.BF16 R84, R4, R14, R84 ;  /* 0x0000000e0454723c */ /* 0x000fe20000041854 */
[----:B------:R-:W2:Y:S02]  /*7780*/  LDSM.16.MT88.4 R12, [R198+0x11800] ;  /* 0x01180000c60c783b */ /* 0x000ea40000004200 */
[----:B------:R-:W-:-:S05]  /*7790*/  FADD.FTZ R0, R171, R0 ;  /* 0x00000000ab007221 */ /* 0x000fca0000010000 */
[C---:B------:R-:W-:Y:S08]  /*77a0*/  HMMA.16816.F32.BF16 R88, R4.reuse, R16, R88 ;  /* 0x000000100458723c */ /* 0x040ff00000041858 */
[C---:B------:R-:W-:Y:S01]  /*77b0*/  HMMA.16816.F32.BF16 R92, R4.reuse, R18, R92 ;  /* 0x00000012045c723c */ /* 0x040fe2000004185c */
[----:B------:R-:W3:Y:S07]  /*77c0*/  LDSM.16.MT88.4 R16, [R196+0x11800] ;  /* 0x01180000c410783b */ /* 0x000eee0000004200 */
[C---:B-1----:R-:W-:Y:S08]  /*77d0*/  HMMA.16816.F32.BF16 R96, R4.reuse, R8, R96 ;  /* 0x000000080460723c */ /* 0x042ff00000041860 */
[C---:B------:R-:W-:Y:S01]  /*77e0*/  HMMA.16816.F32.BF16 R100, R4.reuse, R10, R100 ;  /* 0x0000000a0464723c */ /* 0x040fe20000041864 */
[----:B------:R-:W1:Y:S07]  /*77f0*/  LDSM.16.MT88.4 R8, [R197+0xe000] ;  /* 0x00e00000c508783b */ /* 0x000e6e0000004200 */
[C---:B------:R-:W-:Y:S08]  /*7800*/  HMMA.16816.F32.BF16 R72, R4.reuse, R20, R72 ;  /* 0x000000140448723c */ /* 0x040ff00000041848 */
[C---:B--2---:R-:W-:Y:S08]  /*7810*/  HMMA.16816.F32.BF16 R104, R4.reuse, R12, R104 ;  /* 0x0000000c0468723c */ /* 0x044ff00000041868 */
[C---:B------:R-:W-:Y:S01]  /*7820*/  HMMA.16816.F32.BF16 R124, R4.reuse, R14, R124 ;  /* 0x0000000e047c723c */ /* 0x040fe2000004187c */
[----:B------:R-:W2:Y:S07]  /*7830*/  LDSM.16.MT88.4 R12, [R196+0xe000] ;  /* 0x00e00000c40c783b */ /* 0x000eae0000004200 */
[C---:B------:R-:W-:Y:S01]  /*7840*/  HMMA.16816.F32.BF16 R76, R4.reuse, R22, R76 ;  /* 0x00000016044c723c */ /* 0x040fe2000004184c */
[----:B------:R-:W5:Y:S07]  /*7850*/  LDSM.16.MT88.4 R20, [R198+0xe000] ;  /* 0x00e00000c614783b */ /* 0x000f6e0000004200 */
[C---:B------:R-:W-:Y:S08]  /*7860*/  HMMA.16816.F32.BF16 R128, R4.reuse, R24, R128 ;  /* 0x000000180480723c */ /* 0x040ff00000041880 */
[C---:B------:R-:W-:Y:S01]  /*7870*/  HMMA.16816.F32.BF16 R68, R4.reuse, R26, R68 ;  /* 0x0000001a0444723c */ /* 0x040fe20000041844 */
[----:B------:R-:W-:Y:S07]  /*7880*/  LDSM.16.MT88.4 R24, [R200+0xe000] ;  /* 0x00e00000c818783b */ /* 0x000fee0000004200 */
[C---:B------:R-:W-:Y:S08]  /*7890*/  HMMA.16816.F32.BF16 R108, R4.reuse, R28, R108 ;  /* 0x0000001c046c723c */ /* 0x040ff0000004186c */
[C---:B------:R-:W-:Y:S01]  /*78a0*/  HMMA.16816.F32.BF16 R112, R4.reuse, R30, R112 ;  /* 0x0000001e0470723c */ /* 0x040fe20000041870 */
[----:B------:R-:W-:Y:S07]  /*78b0*/  LDSM.16.MT88.4 R28, [R200+0xf000] ;  /* 0x00f00000c81c783b */ /* 0x000fee0000004200 */
[C---:B---3--:R-:W-:Y:S08]  /*78c0*/  HMMA.16816.F32.BF16 R120, R4.reuse, R16, R120 ;  /* 0x000000100478723c */ /* 0x048ff00000041878 */
[----:B------:R-:W-:Y:S01]  /*78d0*/  HMMA.16816.F32.BF16 R116, R4, R18, R116 ;  /* 0x000000120474723c */ /* 0x000fe20000041874 */
[----:B------:R-:W3:Y:S06]  /*78e0*/  LDSM.16.MT88.4 R16, [R200+0x12000] ;  /* 0x01200000c810783b */ /* 0x000eec0000004200 */
[----:B------:R-:W-:-:S02]  /*78f0*/  F2FP.BF16.PACK_AB R4, R171, R140 ;  /* 0x0000008cab04723e */ /* 0x000fc400000010ff */
[----:B------:R-:W-:Y:S02]  /*7900*/  F2FP.BF16.PACK_AB R6, R142, R175 ;  /* 0x000000af8e06723e */ /* 0x000fe400000010ff */
[----:B------:R-:W-:Y:S01]  /*7910*/  F2FP.BF16.PACK_AB R5, R177, R144 ;  /* 0x00000090b105723e */ /* 0x000fe200000010ff */
[----:B------:R-:W-:Y:S01]  /*7920*/  FADD.FTZ R144, R144, R157 ;  /* 0x0000009d90907221 */ /* 0x000fe20000010000 */
[----:B------:R-:W-:-:S03]  /*7930*/  F2FP.BF16.PACK_AB R7, R181, R146 ;  /* 0x00000092b507723e */ /* 0x000fc600000010ff */
[----:B------:R-:W-:-:S04]  /*7940*/  FADD.FTZ R177, R177, R144 ;  /* 0x00000090b1b17221 */ /* 0x000fc80000010000 */
[----:B-1----:R-:W-:Y:S01]  /*7950*/  HMMA.16816.F32.BF16 R80, R4, R8, R80 ;  /* 0x000000080450723c */ /* 0x002fe20000041850 */
[----:B------:R-:W-:-:S04]  /*7960*/  FADD.FTZ R146, R146, R177 ;  /* 0x000000b192927221 */ /* 0x000fc80000010000 */
[----:B------:R-:W-:-:S03]  /*7970*/  FADD.FTZ R181, R181, R146 ;  /* 0x00000092b5b57221 */ /* 0x000fc60000010000 */
[C---:B------:R-:W-:Y:S01]  /*7980*/  HMMA.16816.F32.BF16 R84, R4.reuse, R10, R84 ;  /* 0x0000000a0454723c */ /* 0x040fe20000041854 */
[----:B------:R-:W1:Y:S07]  /*7990*/  LDSM.16.MT88.4 R8, [R197+0x12000] ;  /* 0x01200000c508783b */ /* 0x000e6e0000004200 */
[C---:B--2---:R-:W-:Y:S08]  /*79a0*/  HMMA.16816.F32.BF16 R88, R4.reuse, R12, R88 ;  /* 0x0000000c0458723c */ /* 0x044ff00000041858 */
[C---:B------:R-:W-:Y:S01]  /*79b0*/  HMMA.16816.F32.BF16 R92, R4.reuse, R14, R92 ;  /* 0x0000000e045c723c */ /* 0x040fe2000004185c */
[----:B------:R-:W2:Y:S07]  /*79c0*/  LDSM.16.MT88.4 R12, [R196+0x12000] ;  /* 0x01200000c40c783b */ /* 0x000eae0000004200 */
[C---:B-----5:R-:W-:Y:S08]  /*79d0*/  HMMA.16816.F32.BF16 R72, R4.reuse, R20, R72 ;  /* 0x000000140448723c */ /* 0x060ff00000041848 */
[C---:B------:R-:W-:Y:S01]  /*79e0*/  HMMA.16816.F32.BF16 R76, R4.reuse, R22, R76 ;  /* 0x00000016044c723c */ /* 0x040fe2000004184c */
[----:B------:R-:W5:Y:S07]  /*79f0*/  LDSM.16.MT88.4 R20, [R198+0x12000] ;  /* 0x01200000c614783b */ /* 0x000f6e0000004200 */
[C---:B---3--:R-:W-:Y:S08]  /*7a00*/  HMMA.16816.F32.BF16 R96, R4.reuse, R16, R96 ;  /* 0x000000100460723c */ /* 0x048ff00000041860 */
[C---:B------:R-:W-:Y:S01]  /*7a10*/  HMMA.16816.F32.BF16 R100, R4.reuse, R18, R100 ;  /* 0x000000120464723c */ /* 0x040fe20000041864 */
[----:B------:R-:W3:Y:S07]  /*7a20*/  LDSM.16.MT88.4 R16, [R198+0xe800] ;  /* 0x00e80000c610783b */ /* 0x000eee0000004200 */
[C---:B-1----:R-:W-:Y:S08]  /*7a30*/  HMMA.16816.F32.BF16 R108, R4.reuse, R8, R108 ;  /* 0x00000008046c723c */ /* 0x042ff0000004186c */
        /* <DEDUP_REMOVED lines=8> */
[C---:B------:R-:W-:Y:S08]  /*7ac0*/  HMMA.16816.F32.BF16 R128, R4.reuse, R24, R128 ;  /* 0x000000180480723c */ /* 0x040ff00000041880 */
[----:B------:R-:W-:Y:S01]  /*7ad0*/  HMMA.16816.F32.BF16 R68, R4, R26, R68 ;  /* 0x0000001a0444723c */ /* 0x000fe20000041844 */
[----:B------:R-:W2:Y:S06]  /*7ae0*/  LDSM.16.MT88.4 R24, [R200+0xe800] ;  /* 0x00e80000c818783b */ /* 0x000eac0000004200 */
[----:B------:R-:W-:-:S02]  /*7af0*/  F2FP.BF16.PACK_AB R4, R229, R148 ;  /* 0x00000094e504723e */ /* 0x000fc400000010ff */
[----:B------:R-:W-:Y:S02]  /*7b00*/  F2FP.BF16.PACK_AB R6, R195, R150 ;  /* 0x00000096c306723e */ /* 0x000fe400000010ff */
[----:B------:R-:W-:Y:S01]  /*7b10*/  F2FP.BF16.PACK_AB R5, R185, R152 ;  /* 0x00000098b905723e */ /* 0x000fe200000010ff */
[----:B------:R-:W-:Y:S01]  /*7b20*/  FADD.FTZ R152, R152, R181 ;  /* 0x000000b598987221 */ /* 0x000fe20000010000 */
[----:B----4-:R-:W-:-:S03]  /*7b30*/  F2FP.BF16.PACK_AB R7, R179, R154 ;  /* 0x0000009ab307723e */ /* 0x010fc600000010ff */
[----:B------:R-:W-:-:S04]  /*7b40*/  FADD.FTZ R185, R185, R152 ;  /* 0x00000098b9b97221 */ /* 0x000fc80000010000 */
[----:B---3--:R-:W-:Y:S01]  /*7b50*/  HMMA.16816.F32.BF16 R72, R4, R16, R72 ;  /* 0x000000100448723c */ /* 0x008fe20000041848 */
[----:B------:R-:W-:-:S04]  /*7b60*/  FADD.FTZ R154, R154, R185 ;  /* 0x000000b99a9a7221 */ /* 0x000fc80000010000 */
[----:B------:R-:W-:-:S03]  /*7b70*/  FADD.FTZ R179, R179, R154 ;  /* 0x0000009ab3b37221 */ /* 0x000fc60000010000 */
        /* <DEDUP_REMOVED lines=10> */
[----:B------:R-:W4:Y:S07]  /*7c20*/  LDSM.16.MT88.4 R20, [R196+0xf000] ;  /* 0x00f00000c414783b */ /* 0x000f2e0000004200 */
[C---:B------:R-:W-:Y:S01]  /*7c30*/  HMMA.16816.F32.BF16 R108, R4.reuse, R32, R108 ;  /* 0x00000020046c723c */ /* 0x040fe2000004186c */
[----:B------:R-:W5:Y:S07]  /*7c40*/  MUFU.EX2 R32, R153 ;  /* 0x0000009900207308 */ /* 0x000f6e0000000800 */
[C---:B------:R-:W-:Y:S08]  /*7c50*/  HMMA.16816.F32.BF16 R128, R4.reuse, R24, R128 ;  /* 0x000000180480723c */ /* 0x040ff00000041880 */
[C---:B------:R-:W-:Y:S01]  /*7c60*/  HMMA.16816.F32.BF16 R68, R4.reuse, R26, R68 ;  /* 0x0000001a0444723c */ /* 0x040fe20000041844 */
[----:B------:R-:W-:Y:S07]  /*7c70*/  LDSM.16.MT88.4 R24, [R198+0xf000] ;  /* 0x00f00000c618783b */ /* 0x000fee0000004200 */
[C---:B---3--:R-:W-:Y:S08]  /*7c80*/  HMMA.16816.F32.BF16 R104, R4.reuse, R16, R104 ;  /* 0x000000100468723c */ /* 0x048ff00000041868 */
[C---:B------:R-:W-:Y:S01]  /*7c90*/  HMMA.16816.F32.BF16 R124, R4.reuse, R18, R124 ;  /* 0x00000012047c723c */ /* 0x040fe2000004187c */
[----:B------:R-:W3:Y:S07]  /*7ca0*/  LDSM.16.MT88.4 R16, [R200+0x13000] ;  /* 0x01300000c810783b */ /* 0x000eee0000004200 */
[C---:B------:R-:W-:Y:S08]  /*7cb0*/  HMMA.16816.F32.BF16 R112, R4.reuse, R34, R112 ;  /* 0x000000220470723c */ /* 0x040ff00000041870 */
[C---:B-1----:R-:W-:Y:S08]  /*7cc0*/  HMMA.16816.F32.BF16 R120, R4.reuse, R8, R120 ;  /* 0x000000080478723c */ /* 0x042ff00000041878 */
[----:B------:R-:W-:Y:S01]  /*7cd0*/  HMMA.16816.F32.BF16 R116, R4, R10, R116 ;  /* 0x0000000a0474723c */ /* 0x000fe20000041874 */
[----:B------:R-:W1:Y:S06]  /*7ce0*/  LDSM.16.MT88.4 R8, [R198+0x13000] ;  /* 0x01300000c608783b */ /* 0x000e6c0000004200 */
[----:B------:R-:W-:-:S02]  /*7cf0*/  F2FP.BF16.PACK_AB R4, R167, R156 ;  /* 0x0000009ca704723e */ /* 0x000fc400000010ff */
[----:B------:R-:W-:Y:S02]  /*7d00*/  F2FP.BF16.PACK_AB R6, R163, R158 ;  /* 0x0000009ea306723e */ /* 0x000fe400000010ff */
[----:B------:R-:W-:Y:S01]  /*7d10*/  F2FP.BF16.PACK_AB R5, R159, R160 ;  /* 0x000000a09f05723e */ /* 0x000fe200000010ff */
[----:B------:R-:W-:Y:S01]  /*7d20*/  FADD.FTZ R160, R160, R179 ;  /* 0x000000b3a0a07221 */ /* 0x000fe20000010000 */
[----:B-----5:R-:W-:-:S03]  /*7d30*/  F2FP.BF16.PACK_AB R7, R32, R155 ;  /* 0x0000009b2007723e */ /* 0x020fc600000010ff */
[----:B------:R-:W-:-:S04]  /*7d40*/  FADD.FTZ R160, R159, R160 ;  /* 0x000000a09fa07221 */ /* 0x000fc80000010000 */
[----:B--2---:R-:W-:Y:S01]  /*7d50*/  HMMA.16816.F32.BF16 R80, R4, R12, R80 ;  /* 0x0000000c0450723c */ /* 0x004fe20000041850 */
[----:B------:R-:W-:-:S04]  /*7d60*/  FADD.FTZ R155, R155, R160 ;  /* 0x000000a09b9b7221 */ /* 0x000fc80000010000 */
[----:B------:R-:W-:-:S03]  /*7d70*/  FADD.FTZ R32, R32, R155 ;  /* 0x0000009b20207221 */ /* 0x000fc60000010000 */
[C---:B------:R-:W-:Y:S01]  /*7d80*/  HMMA.16816.F32.BF16 R84, R4.reuse, R14, R84 ;  /* 0x0000000e0454723c */ /* 0x040fe20000041854 */
[----:B------:R-:W2:Y:S07]  /*7d90*/  LDSM.16.MT88.4 R12, [R197+0x13000] ;  /* 0x01300000c50c783b */ /* 0x000eae0000004200 */
[C---:B----4-:R-:W-:Y:S08]  /*7da0*/  HMMA.16816.F32.BF16 R88, R4.reuse, R20, R88 ;  /* 0x000000140458723c */ /* 0x050ff00000041858 */
[C---:B------:R-:W-:Y:S01]  /*7db0*/  HMMA.16816.F32.BF16 R92, R4.reuse, R22, R92 ;  /* 0x00000016045c723c */ /* 0x040fe2000004185c */
[----:B------:R-:W4:Y:S07]  /*7dc0*/  LDSM.16.MT88.4 R20, [R196+0x13000] ;  /* 0x01300000c414783b */ /* 0x000f2e0000004200 */
[C---:B---3--:R-:W-:Y:S08]  /*7dd0*/  HMMA.16816.F32.BF16 R96, R4.reuse, R16, R96 ;  /* 0x000000100460723c */ /* 0x048ff00000041860 */
[C---:B------:R-:W-:Y:S01]  /*7de0*/  HMMA.16816.F32.BF16 R100, R4.reuse, R18, R100 ;  /* 0x000000120464723c */ /* 0x040fe20000041864 */
[----:B------:R-:W-:Y:S07]  /*7df0*/  LDSM.16.MT88.4 R16, [R198+0xf800] ;  /* 0x00f80000c610783b */ /* 0x000fee0000004200 */
[C---:B-1----:R-:W-:Y:S08]  /*7e00*/  HMMA.16816.F32.BF16 R104, R4.reuse, R8, R104 ;  /* 0x000000080468723c */ /* 0x042ff00000041868 */
[C---:B--2---:R-:W-:Y:S08]  /*7e10*/  HMMA.16816.F32.BF16 R108, R4.reuse, R12, R108 ;  /* 0x0000000c046c723c */ /* 0x044ff0000004186c */
[C---:B------:R-:W-:Y:S01]  /*7e20*/  HMMA.16816.F32.BF16 R112, R4.reuse, R14, R112 ;  /* 0x0000000e0470723c */ /* 0x040fe20000041870 */
[----:B------:R-:W1:Y:S07]  /*7e30*/  LDSM.16.MT88.4 R12, [R197+0xf800] ;  /* 0x00f80000c50c783b */ /* 0x000e6e0000004200 */
[C---:B------:R-:W-:Y:S01]  /*7e40*/  HMMA.16816.F32.BF16 R124, R4.reuse, R10, R124 ;  /* 0x0000000a047c723c */ /* 0x040fe2000004187c */
[----:B------:R-:W2:Y:S07]  /*7e50*/  LDSM.16.MT88.4 R8, [R200+0xf800] ;  /* 0x00f80000c808783b */ /* 0x000eae0000004200 */
[C---:B------:R-:W-:Y:S07]  /*7e60*/  HMMA.16816.F32.BF16 R128, R4.reuse, R28, R128 ;  /* 0x0000001c0480723c */ /* 0x040fee0000041880 */
[--C-:B------:R-:W-:Y:S01]  /*7e70*/  FFMA.FTZ R28, R67, c[0x0][0x23c], -R60.reuse ;  /* 0x00008f00431c7a23 */ /* 0x100fe2000001083c */
[----:B------:R-:W-:Y:S01]  /*7e80*/  HMMA.16816.F32.BF16 R68, R4, R30, R68 ;  /* 0x0000001e0444723c */ /* 0x000fe20000041844 */
[----:B------:R-:W-:-:S04]  /*7e90*/  FFMA.FTZ R29, R65, c[0x0][0x23c], -R60 ;  /* 0x00008f00411d7a23 */ /* 0x000fc8000001083c */
[----:B------:R-:W-:Y:S02]  /*7ea0*/  MUFU.EX2 R28, R28 ;  /* 0x0000001c001c7308 */ /* 0x000fe40000000800 */
[----:B------:R-:W-:Y:S01]  /*7eb0*/  FFMA.FTZ R30, R63, c[0x0][0x23c], -R60 ;  /* 0x00008f003f1e7a23 */ /* 0x000fe2000001083c */
[C---:B------:R-:W-:Y:S05]  /*7ec0*/  HMMA.16816.F32.BF16 R72, R4.reuse, R24, R72 ;  /* 0x000000180448723c */ /* 0x040fea0000041848 */
[----:B------:R-:W-:Y:S02]  /*7ed0*/  MUFU.EX2 R29, R29 ;  /* 0x0000001d001d7308 */ /* 0x000fe40000000800 */
[--C-:B------:R-:W-:Y:S01]  /*7ee0*/  FFMA.FTZ R24, R151, c[0x0][0x23c], -R62.reuse ;  /* 0x00008f0097187a23 */ /* 0x100fe2000001083e */
[----:B------:R-:W-:Y:S01]  /*7ef0*/  HMMA.16816.F32.BF16 R76, R4, R26, R76 ;  /* 0x0000001a044c723c */ /* 0x000fe2000004184c */
[----:B------:R-:W-:-:S04]  /*7f00*/  FFMA.FTZ R25, R147, c[0x0][0x23c], -R62 ;  /* 0x00008f0093197a23 */ /* 0x000fc8000001083e */
[----:B------:R-:W-:Y:S02]  /*7f10*/  MUFU.EX2 R24, R24 ;  /* 0x0000001800187308 */ /* 0x000fe40000000800 */
[----:B------:R-:W-:Y:S01]  /*7f20*/  FFMA.FTZ R26, R145, c[0x0][0x23c], -R62 ;  /* 0x00008f00911a7a23 */ /* 0x000fe2000001083e */
[----:B----4-:R-:W-:Y:S01]  /*7f30*/  HMMA.16816.F32.BF16 R120, R4, R20, R120 ;  /* 0x000000140478723c */ /* 0x010fe20000041878 */
[----:B------:R-:W-:-:S04]  /*7f40*/  FFMA.FTZ R27, R137, c[0x0][0x23c], -R60 ;  /* 0x00008f00891b7a23 */ /* 0x000fc8000001083c */
[----:B------:R-:W3:Y:S03]  /*7f50*/  MUFU.EX2 R25, R25 ;  /* 0x0000001900197308 */ /* 0x000ee60000000800 */
[----:B------:R-:W-:Y:S05]  /*7f60*/  HMMA.16816.F32.BF16 R116, R4, R22, R116 ;  /* 0x000000160474723c */ /* 0x000fea0000041874 */
[----:B------:R-:W4:Y:S08]  /*7f70*/  MUFU.EX2 R26, R26 ;  /* 0x0000001a001a7308 */ /* 0x000f300000000800 */
[----:B------:R-:W5:Y:S01]  /*7f80*/  MUFU.EX2 R27, R27 ;  /* 0x0000001b001b7308 */ /* 0x000f620000000800 */
[----:B---3--:R-:W-:-:S07]  /*7f90*/  F2FP.BF16.PACK_AB R4, R25, R24 ;  /* 0x000000181904723e */ /* 0x008fce00000010ff */
[----:B------:R-:W3:Y:S01]  /*7fa0*/  MUFU.EX2 R30, R30 ;  /* 0x0000001e001e7308 */ /* 0x000ee20000000800 */
[----:B----4-:R-:W-:Y:S02]  /*7fb0*/  F2FP.BF16.PACK_AB R6, R235, R26 ;  /* 0x0000001aeb06723e */ /* 0x010fe400000010ff */
[----:B-----5:R-:W-:Y:S01]  /*7fc0*/  F2FP.BF16.PACK_AB R5, R28, R27 ;  /* 0x0000001b1c05723e */ /* 0x020fe200000010ff */
[----:B------:R-:W-:-:S04]  /*7fd0*/  FADD.FTZ R27, R27, R32 ;  /* 0x000000201b1b7221 */ /* 0x000fc80000010000 */
[----:B------:R-:W-:Y:S01]  /*7fe0*/  FADD.FTZ R28, R28, R27 ;  /* 0x0000001b1c1c7221 */ /* 0x000fe20000010000 */
[----:B---3--:R-:W-:-:S03]  /*7ff0*/  F2FP.BF16.PACK_AB R7, R30, R29 ;  /* 0x0000001d1e07723e */ /* 0x008fc600000010ff */
[----:B------:R-:W-:-:S04]  /*8000*/  FADD.FTZ R29, R29, R28 ;  /* 0x0000001c1d1d7221 */ /* 0x000fc80000010000 */
[----:B------:R-:W-:Y:S01]  /*8010*/  FADD.FTZ R233, R30, R29 ;  /* 0x0000001d1ee97221 */ /* 0x000fe20000010000 */
[C---:B-1----:R-:W-:Y:S08]  /*8020*/  HMMA.16816.F32.BF16 R80, R4.reuse, R12, R80 ;  /* 0x0000000c0450723c */ /* 0x042ff00000041850 */
[C---:B------:R-:W-:Y:S01]  /*8030*/  HMMA.16816.F32.BF16 R84, R4.reuse, R14, R84 ;  /* 0x0000000e0454723c */ /* 0x040fe20000041854 */
[----:B------:R-:W1:Y:S07]  /*8040*/  LDSM.16.MT88.4 R12, [R198+0x13800] ;  /* 0x01380000c60c783b */ /* 0x000e6e0000004200 */
[C---:B--2---:R-:W-:Y:S08]  /*8050*/  HMMA.16816.F32.BF16 R128, R4.reuse, R8, R128 ;  /* 0x000000080480723c */ /* 0x044ff00000041880 */
[C---:B------:R-:W-:Y:S01]  /*8060*/  HMMA.16816.F32.BF16 R68, R4.reuse, R10, R68 ;  /* 0x0000000a0444723c */ /* 0x040fe20000041844 */
[----:B------:R-:W2:Y:S07]  /*8070*/  LDSM.16.MT88.4 R8, [R196+0xf800] ;  /* 0x00f80000c408783b */ /* 0x000eae0000004200 */
[C---:B------:R-:W-:Y:S08]  /*8080*/  HMMA.16816.F32.BF16 R72, R4.reuse, R16, R72 ;  /* 0x000000100448723c */ /* 0x040ff00000041848 */
[C---:B------:R-:W-:Y:S01]  /*8090*/  HMMA.16816.F32.BF16 R76, R4.reuse, R18, R76 ;  /* 0x00000012044c723c */ /* 0x040fe2000004184c */
[----:B------:R-:W3:Y:S07]  /*80a0*/  LDSM.16.MT88.4 R16, [R200+0x13800] ;  /* 0x01380000c810783b */ /* 0x000eee0000004200 */
[C---:B-1----:R-:W-:Y:S07]  /*80b0*/  HMMA.16816.F32.BF16 R104, R4.reuse, R12, R104 ;  /* 0x0000000c0468723c */ /* 0x042fee0000041868 */
[----:B------:R-:W-:Y:S01]  /*80c0*/  FADD.FTZ R13, R175, R0 ;  /* 0x00000000af0d7221 */ /* 0x000fe20000010000 */
[----:B------:R-:W-:Y:S03]  /*80d0*/  HMMA.16816.F32.BF16 R124, R4, R14, R124 ;  /* 0x0000000e047c723c */ /* 0x000fe6000004187c */
[----:B------:R-:W-:-:S04]  /*80e0*/  FADD.FTZ R13, R142, R13 ;  /* 0x0000000d8e0d7221 */ /* 0x000fc80000010000 */
[----:B------:R-:W-:Y:S01]  /*80f0*/  FADD.FTZ R148, R148, R13 ;  /* 0x0000000d94947221 */ /* 0x000fe20000010000 */
[----:B--2---:R-:W-:Y:S03]  /*8100*/  HMMA.16816.F32.BF16 R88, R4, R8, R88 ;  /* 0x000000080458723c */ /* 0x004fe60000041858 */
[----:B------:R-:W-:-:S04]  /*8110*/  FADD.FTZ R229, R229, R148 ;  /* 0x00000094e5e57221 */ /* 0x000fc80000010000 */
[----:B------:R-:W-:Y:S01]  /*8120*/  FADD.FTZ R150, R150, R229 ;  /* 0x000000e596967221 */ /* 0x000fe20000010000 */
[----:B------:R-:W-:Y:S01]  /*8130*/  HMMA.16816.F32.BF16 R92, R4, R10, R92 ;  /* 0x0000000a045c723c */ /* 0x000fe2000004185c */
[----:B------:R-:W1:Y:S02]  /*8140*/  LDSM.16.MT88.4 R8, [R197+0x13800] ;  /* 0x01380000c508783b */ /* 0x000e640000004200 */
[----:B------:R-:W-:-:S04]  /*8150*/  FADD.FTZ R195, R195, R150 ;  /* 0x00000096c3c37221 */ /* 0x000fc80000010000 */
[----:B------:R-:W-:Y:S01]  /*8160*/  FADD.FTZ R156, R156, R195 ;  /* 0x000000c39c9c7221 */ /* 0x000fe20000010000 */
[----:B---3--:R-:W-:Y:S03]  /*8170*/  HMMA.16816.F32.BF16 R96, R4, R16, R96 ;  /* 0x000000100460723c */ /* 0x008fe60000041860 */
[----:B------:R-:W-:-:S04]  /*8180*/  FADD.FTZ R167, R167, R156 ;  /* 0x0000009ca7a77221 */ /* 0x000fc80000010000 */
[----:B------:R-:W-:Y:S01]  /*8190*/  FADD.FTZ R158, R158, R167 ;  /* 0x000000a79e9e7221 */ /* 0x000fe20000010000 */
[----:B------:R-:W-:Y:S01]  /*81a0*/  HMMA.16816.F32.BF16 R100, R4, R18, R100 ;  /* 0x000000120464723c */ /* 0x000fe20000041864 */
[----:B------:R-:W2:Y:S02]  /*81b0*/  LDSM.16.MT88.4 R16, [R196+0x13800] ;  /* 0x01380000c410783b */ /* 0x000ea40000004200 */
[----:B------:R-:W-:-:S04]  /*81c0*/  FADD.FTZ R163, R163, R158 ;  /* 0x0000009ea3a37221 */ /* 0x000fc80000010000 */
[----:B------:R-:W-:-:S04]  /*81d0*/  FADD.FTZ R24, R24, R163 ;  /* 0x000000a318187221 */ /* 0x000fc80000010000 */
[----:B------:R-:W-:-:S04]  /*81e0*/  FADD.FTZ R25, R25, R24 ;  /* 0x0000001819197221 */ /* 0x000fc80000010000 */
[----:B------:R-:W-:-:S04]  /*81f0*/  FADD.FTZ R26, R26, R25 ;  /* 0x000000191a1a7221 */ /* 0x000fc80000010000 */
[----:B------:R-:W-:Y:S01]  /*8200*/  FADD.FTZ R235, R235, R26 ;  /* 0x0000001aebeb7221 */ /* 0x000fe20000010000 */
[C---:B-1----:R-:W-:Y:S08]  /*8210*/  HMMA.16816.F32.BF16 R108, R4.reuse, R8, R108 ;  /* 0x00000008046c723c */ /* 0x042ff0000004186c */
[C---:B------:R-:W-:Y:S08]  /*8220*/  HMMA.16816.F32.BF16 R112, R4.reuse, R10, R112 ;  /* 0x0000000a0470723c */ /* 0x040ff00000041870 */
[C---:B--2---:R-:W-:Y:S08]  /*8230*/  HMMA.16816.F32.BF16 R120, R4.reuse, R16, R120 ;  /* 0x000000100478723c */ /* 0x044ff00000041878 */
[----:B------:R-:W-:Y:S01]  /*8240*/  HMMA.16816.F32.BF16 R116, R4, R18, R116 ;  /* 0x000000120474723c */ /* 0x000fe20000041874 */
[----:B------:R-:W-:Y:S07]  /*8250*/  @!P4 BRA `(.L_x_737) ;  /* 0x000054900000c947 */ /* 0x000fee0003800000 */
[----:B------:R-:W-:-:S04]  /*8260*/  DEPBAR.LE SB0, 0x0 ;  /* 0x000080000000791a */ /* 0x000fc80000000000 */
[----:B------:R-:W-:Y:S01]  /*8270*/  IADD3 R215, R134, -0x2, RZ ;  /* 0xfffffffe86d77810 */ /* 0x000fe20007ffe0ff */
[----:B------:R-:W-:Y:S06]  /*8280*/  BAR.SYNC.DEFER_BLOCKING 0x0 ;  /* 0x0000000000007b1d */ /* 0x000fec0000010000 */
[----:B------:R-:W-:Y:S05]  /*8290*/  @!P0 BRA `(.L_x_738) ;  /* 0x000003a000008947 */ /* 0x000fea0003800000 */
[----:B------:R-:W1:Y:S01]  /*82a0*/  I2F.RP R6, R135 ;  /* 0x0000008700067306 */ /* 0x000e620000209400 */
[----:B------:R-:W-:-:S05]  /*82b0*/  IMAD.SHL.U32 R0, R215, 0x80, RZ ;  /* 0x00000080d7007824 */ /* 0x000fca00078e00ff */
[C---:B------:R-:W-:Y:S02]  /*82c0*/  IADD3 R9, R0.reuse, 0x80, RZ ;  /* 0x0000008000097810 */ /* 0x040fe40007ffe0ff */
[----:B------:R-:W-:Y:S02]  /*82d0*/  IABS R4, R0 ;  /* 0x0000000000047213 */ /* 0x000fe40000000000 */
[----:B------:R-:W-:Y:S02]  /*82e0*/  IABS R5, R9 ;  /* 0x0000000900057213 */ /* 0x000fe40000000000 */
[----:B------:R-:W-:Y:S02]  /*82f0*/  LOP3.LUT R9, R9, c[0x0][0x2d0], RZ, 0x3c, !PT ;  /* 0x0000b40009097a12 */ /* 0x000fe400078e3cff */
[----:B------:R-:W-:Y:S01]  /*8300*/  LOP3.LUT R0, R0, c[0x0][0x2d0], RZ, 0x3c, !PT ;  /* 0x0000b40000007a12 */ /* 0x000fe200078e3cff */
[----:B-1----:R-:W1:Y:S01]  /*8310*/  MUFU.RCP R10, R6 ;  /* 0x00000006000a7308 */ /* 0x002e620000001000 */
[----:B------:R-:W-:-:S02]  /*8320*/  ISETP.GE.AND P3, PT, R9, RZ, PT ;  /* 0x000000ff0900720c */ /* 0x000fc40003f66270 */
[----:B------:R-:W-:Y:S02]  /*8330*/  ISETP.GE.AND P1, PT, R0, RZ, PT ;  /* 0x000000ff0000720c */ /* 0x000fe40003f26270 */
[----:B------:R-:W-:Y:S02]  /*8340*/  LOP3.LUT R0, RZ, c[0x0][0x2d0], RZ, 0x33, !PT ;  /* 0x0000b400ff007a12 */ /* 0x000fe400078e33ff */
[----:B-1----:R-:W-:-:S04]  /*8350*/  IADD3 R10, R10, 0xffffffe, RZ ;  /* 0x0ffffffe0a0a7810 */ /* 0x002fc80007ffe0ff */
        /* <DEDUP_REMOVED lines=10> */
[----:B------:R-:W-:-:S03]  /*8400*/  IMAD R2, R135, R2, R4 ;  /* 0x0000000287027224 */ /* 0x000fc600078e0204 */
[C---:B------:R-:W-:Y:S02]  /*8410*/  ISETP.GT.U32.AND P4, PT, R135.reuse, R6, PT ;  /* 0x000000068700720c */ /* 0x040fe40003f84070 */
[----:B------:R-:W-:-:S11]  /*8420*/  ISETP.GT.U32.AND P2, PT, R135, R2, PT ;  /* 0x000000028700720c */ /* 0x000fd60003f44070 */
[----:B------:R-:W-:Y:S01]  /*8430*/  @!P4 IMAD.IADD R6, R6, 0x1, -R135 ;  /* 0x000000010606c824 */ /* 0x000fe200078e0a87 */
[----:B------:R-:W-:Y:S02]  /*8440*/  @!P4 IADD3 R8, R8, 0x1, RZ ;  /* 0x000000010808c810 */ /* 0x000fe40007ffe0ff */
[-C--:B------:R-:W-:Y:S02]  /*8450*/  @!P2 IADD3 R2, R2, -R135.reuse, RZ ;  /* 0x800000870202a210 */ /* 0x080fe40007ffe0ff */
[-C--:B------:R-:W-:Y:S02]  /*8460*/  ISETP.GE.U32.AND P6, PT, R6, R135.reuse, PT ;  /* 0x000000870600720c */ /* 0x080fe40003fc6070 */
[----:B------:R-:W-:Y:S02]  /*8470*/  ISETP.GE.U32.AND P5, PT, R2, R135, PT ;  /* 0x000000870200720c */ /* 0x000fe40003fa6070 */
[----:B------:R-:W-:Y:S02]  /*8480*/  @!P2 IADD3 R7, R7, 0x1, RZ ;  /* 0x000000010707a810 */ /* 0x000fe40007ffe0ff */
[----:B------:R-:W-:-:S07]  /*8490*/  ISETP.NE.AND P2, PT, RZ, c[0x0][0x2d0], PT ;  /* 0x0000b400ff007a0c */ /* 0x000fce0003f45270 */
        /* <DEDUP_REMOVED lines=12> */
[----:B------:R-:W-:-:S05]  /*8560*/  IMAD R5, R0, R5, -0x80 ;  /* 0xffffff8000057424 */ /* 0x000fca00078e0205 */
[----:B------:R-:W-:-:S05]  /*8570*/  SHF.R.S32.HI R0, RZ, 0x1f, R5 ;  /* 0x0000001fff007819 */ /* 0x000fca0000011405 */
[----:B------:R-:W-:-:S04]  /*8580*/  IMAD R0, R0, c[0x0][0x1a0], RZ ;  /* 0x0000680000007a24 */ /* 0x000fc800078e02ff */
[C---:B------:R-:W-:Y:S02]  /*8590*/  IMAD R0, R5.reuse, c[0x0][0x1a4], R0 ;  /* 0x0000690005007a24 */ /* 0x040fe400078e0200 */
[----:B--2---:R-:W-:Y:S02]  /*85a0*/  IMAD.IADD R4, R4, 0x1, -R7 ;  /* 0x0000000104047824 */ /* 0x004fe400078e0a07 */
[----:B------:R-:W-:-:S03]  /*85b0*/  IMAD.WIDE.U32 R6, R5, c[0x0][0x1a0], RZ ;  /* 0x0000680005067a25 */ /* 0x000fc600078e00ff */
[----:B------:R-:W-:Y:S02]  /*85c0*/  SHF.R.S32.HI R2, RZ, 0x1f, R4 ;  /* 0x0000001fff027819 */ /* 0x000fe40000011404 */
[----:B------:R-:W-:-:S03]  /*85d0*/  IADD3 R7, R7, R0, RZ ;  /* 0x0000000007077210 */ /* 0x000fc60007ffe0ff */
[----:B------:R-:W-:Y:S02]  /*85e0*/  IMAD R5, R2, c[0x0][0x188], RZ ;  /* 0x0000620002057a24 */ /* 0x000fe400078e02ff */
[----:B------:R-:W-:-:S04]  /*85f0*/  IMAD.WIDE.U32 R6, R4, c[0x0][0x188], R6 ;  /* 0x0000620004067a25 */ /* 0x000fc800078e0006 */
[----:B------:R-:W-:Y:S01]  /*8600*/  IMAD R5, R4, c[0x0][0x18c], R5 ;  /* 0x0000630004057a24 */ /* 0x000fe200078e0205 */
[----:B------:R-:W-:-:S03]  /*8610*/  MOV R4, R6 ;  /* 0x0000000600047202 */ /* 0x000fc60000000f00 */
[----:B------:R-:W-:Y:S01]  /*8620*/  IMAD.IADD R5, R7, 0x1, R5 ;  /* 0x0000000107057824 */ /* 0x000fe200078e0205 */
[----:B------:R-:W-:Y:S05]  /*8630*/  BRA `(.L_x_739) ;  /* 0x0000002000007947 */ /* 0x000fea0003800000 */
.L_x_738:
[----:B------:R-:W-:-:S04]  /*8640*/  LEA R4, -R191, RZ, 0x7 ;  /* 0x000000ffbf047211 */ /* 0x000fc800078e39ff */
[----:B------:R-:W-:Y:S02]  /*8650*/  SHF.R.S32.HI R5, RZ, 0x1f, R4 ;  /* 0x0000001fff057819 */ /* 0x000fe40000011404 */
.L_x_739:
[----:B------:R-:W-:Y:S01]  /*8660*/  ISETP.GE.AND P1, PT, R209, c[0x0][0x220], PT ;  /* 0x00008800d1007a0c */ /* 0x000fe20003f26270 */
[----:B------:R-:W-:Y:S01]  /*8670*/  IMAD R190, R215, 0x80, R190 ;  /* 0x00000080d7be7824 */ /* 0x000fe200078e02be */
[----:B------:R-:W-:Y:S02]  /*8680*/  LEA R194, P3, R4, R172, 0x1 ;  /* 0x000000ac04c27211 */ /* 0x000fe400078608ff */
[----:B------:R-:W-:Y:S02]  /*8690*/  ISETP.GE.AND P2, PT, R218, c[0x0][0x220], PT ;  /* 0x00008800da007a0c */ /* 0x000fe40003f46270 */
[----:B------:R-:W-:-:S07]  /*86a0*/  LEA.HI.X R195, R4, R173, R5, 0x1, P3 ;  /* 0x000000ad04c37211 */ /* 0x000fce00018f0c05 */
[----:B------:R-:W-:Y:S02]  /*86b0*/  @!P1 IADD3 R7, P4, R4, R38, RZ ;  /* 0x0000002604079210 */ /* 0x000fe40007f9e0ff */
[----:B------:R-:W-:Y:S02]  /*86c0*/  IADD3 R4, P3, R221, R4, RZ ;  /* 0x00000004dd047210 */ /* 0x000fe40007f7e0ff */
[----:B------:R-:W-:Y:S01]  /*86d0*/  @P2 STS.128 [R216+0xc000], RZ ;  /* 0x00c000ffd8002388 */ /* 0x000fe20000000c00 */
[----:B------:R-:W-:Y:S01]  /*86e0*/  @!P1 IMAD.X R0, R5, 0x1, R36, P4 ;  /* 0x0000000105009824 */ /* 0x000fe200020e0624 */
[C---:B------:R-:W-:Y:S01]  /*86f0*/  @!P1 LEA R26, P4, R7.reuse, c[0x0][0x170], 0x1 ;  /* 0x00005c00071a9a11 */ /* 0x040fe200078808ff */
[----:B------:R-:W-:Y:S01]  /*8700*/  IMAD.X R5, R220, 0x1, R5, P3 ;  /* 0x00000001dc057824 */ /* 0x000fe200018e0605 */
[----:B------:R-:W-:Y:S01]  /*8710*/  @!P1 IADD3 R9, P3, R4, R38, RZ ;  /* 0x0000002604099210 */ /* 0x000fe20007f7e0ff */
[----:B------:R-:W-:Y:S01]  /*8720*/  @!PT LDS RZ, [RZ] ;  /* 0x00000000fffff984 */ /* 0x000fe20000000800 */
[----:B------:R-:W-:Y:S01]  /*8730*/  @!PT LDS RZ, [RZ] ;  /* 0x00000000fffff984 */ /* 0x000fe20000000800 */
[----:B------:R-:W-:Y:S01]  /*8740*/  @!PT LDS RZ, [RZ] ;  /* 0x00000000fffff984 */ /* 0x000fe20000000800 */
[----:B------:R1:W-:Y:S01]  /*8750*/  @!P2 LDGSTS.E.BYPASS.LTC128B.128 [R216+0xc000], [R194.64] ;  /* 0x0c000000c2d8afae */ /* 0x0003e2000b901d4c */
[----:B------:R-:W-:-:S02]  /*8760*/  @!P1 LEA.HI.X R27, R7, c[0x0][0x174], R0, 0x1, P4 ;  /* 0x00005d00071b9a11 */ /* 0x000fc400020f0c00 */
[C---:B------:R-:W-:Y:S01]  /*8770*/  @!P2 LEA R24, P5, R4.reuse, R172, 0x1 ;  /* 0x000000ac0418a211 */ /* 0x040fe200078a08ff */
[----:B------:R-:W-:Y:S01]  /*8780*/  @!P1 IMAD.X R0, R5, 0x1, R36, P3 ;  /* 0x0000000105009824 */ /* 0x000fe200018e0624 */
[----:B------:R-:W-:Y:S01]  /*8790*/  IADD3 R2, P4, R221, R4, RZ ;  /* 0x00000004dd027210 */ /* 0x000fe20007f9e0ff */
[----:B------:R-:W-:Y:S01]  /*87a0*/  @P1 STS.128 [R216+0x10000], RZ ;  /* 0x010000ffd8001388 */ /* 0x000fe20000000c00 */
[C---:B------:R-:W-:Y:S02]  /*87b0*/  @!P1 LEA R22, P3, R9.reuse, c[0x0][0x170], 0x1 ;  /* 0x00005c0009169a11 */ /* 0x040fe400078608ff */
[--C-:B------:R-:W-:Y:S01]  /*87c0*/  @!P2 LEA.HI.X R25, R4, R173, R5.reuse, 0x1, P5 ;  /* 0x000000ad0419a211 */ /* 0x100fe200028f0c05 */
[----:B------:R-:W-:Y:S01]  /*87d0*/  IMAD.X R5, R220, 0x1, R5, P4 ;  /* 0x00000001dc057824 */ /* 0x000fe200020e0605 */
[----:B------:R-:W-:Y:S01]  /*87e0*/  @!P1 IADD3 R7, P4, R2, R38, RZ ;  /* 0x0000002602079210 */ /* 0x000fe20007f9e0ff */
[----:B------:R-:W-:Y:S01]  /*87f0*/  @!PT LDS RZ, [RZ] ;  /* 0x00000000fffff984 */ /* 0x000fe20000000800 */
[----:B------:R-:W-:Y:S01]  /*8800*/  @!PT LDS RZ, [RZ] ;  /* 0x00000000fffff984 */ /* 0x000fe20000000800 */
[----:B------:R-:W-:Y:S01]  /*8810*/  @!PT LDS RZ, [RZ] ;  /* 0x00000000fffff984 */ /* 0x000fe20000000800 */
[----:B------:R2:W-:Y:S01]  /*8820*/  @!P1 LDGSTS.E.BYPASS.LTC128B.128 [R216+0x10000], [R26.64+0x80] ;  /* 0x100000801ad89fae */ /* 0x0005e2000b901d4c */
[----:B------:R-:W-:-:S02]  /*8830*/  @!P1 LEA.HI.X R23, R9, c[0x0][0x174], R0, 0x1, P3 ;  /* 0x00005d0009179a11 */ /* 0x000fc400018f0c00 */
[C---:B------:R-:W-:Y:S01]  /*8840*/  @!P2 LEA R18, P5, R2.reuse, R172, 0x1 ;  /* 0x000000ac0212a211 */ /* 0x040fe200078a08ff */
[----:B------:R-:W-:Y:S01]  /*8850*/  @!P1 IMAD.X R0, R5, 0x1, R36, P4 ;  /* 0x0000000105009824 */ /* 0x000fe200020e0624 */
[----:B------:R-:W-:Y:S01]  /*8860*/  IADD3 R4, P3, R221, R2, RZ ;  /* 0x00000002dd047210 */ /* 0x000fe20007f7e0ff */
[----:B------:R-:W-:Y:S01]  /*8870*/  @P2 STS.128 [R216+0xc800], RZ ;  /* 0x00c800ffd8002388 */ /* 0x000fe20000000c00 */
[--C-:B------:R-:W-:Y:S02]  /*8880*/  @!P2 LEA.HI.X R19, R2, R173, R5.reuse, 0x1, P5 ;  /* 0x000000ad0213a211 */ /* 0x100fe400028f0c05 */
        /* <DEDUP_REMOVED lines=34> */
[----:B------:R-:W-:Y:S01]  /*8ab0*/  @!P1 LEA R28, P4, R2, c[0x0][0x170], 0x1 ;  /* 0x00005c00021c9a11 */ /* 0x000fe200078808ff */
[----:B------:R-:W-:Y:S01]  /*8ac0*/  @!P1 IMAD.X R7, R5, 0x1, R36, P3 ;  /* 0x0000000105079824 */ /* 0x000fe200018e0624 */
[----:B------:R-:W-:Y:S01]  /*8ad0*/  @!P2 LEA R30, P5, R0, R172, 0x1 ;  /* 0x000000ac001ea211 */ /* 0x000fe200078a08ff */
[----:B------:R-:W-:Y:S01]  /*8ae0*/  @P1 STS.128 [R216+0x11000], RZ ;  /* 0x011000ffd8001388 */ /* 0x000fe20000000c00 */
[C---:B------:R-:W-:Y:S02]  /*8af0*/  IADD3 R4, P3, R221.reuse, R0, RZ ;  /* 0x00000000dd047210 */ /* 0x040fe40007f7e0ff */
[----:B------:R-:W-:Y:S01]  /*8b00*/  @!P1 LEA.HI.X R29, R2, c[0x0][0x174], R7, 0x1, P4 ;  /* 0x00005d00021d9a11 */ /* 0x000fe200020f0c07 */
[----:B------:R-:W-:Y:S01]  /*8b10*/  @!PT LDS RZ, [RZ] ;  /* 0x00000000fffff984 */ /* 0x000fe20000000800 */
[----:B------:R-:W-:Y:S01]  /*8b20*/  @!PT LDS RZ, [RZ] ;  /* 0x00000000fffff984 */ /* 0x000fe20000000800 */
[----:B------:R-:W-:Y:S01]  /*8b30*/  @!PT LDS RZ, [RZ] ;  /* 0x00000000fffff984 */ /* 0x000fe20000000800 */
[----:B------:R5:W-:Y:S01]  /*8b40*/  @!P1 LDGSTS.E.BYPASS.LTC128B.128 [R216+0x11000], [R16.64+0x80] ;  /* 0x1100008010d89fae */ /* 0x000be2000b901d4c */
[--C-:B------:R-:W-:Y:S01]  /*8b50*/  @!P2 LEA.HI.X R31, R0, R173, R5.reuse, 0x1, P5 ;  /* 0x000000ad001fa211 */ /* 0x100fe200028f0c05 */
[----:B------:R-:W-:Y:S01]  /*8b60*/  IMAD.X R5, R220, 0x1, R5, P3 ;  /* 0x00000001dc057824 */ /* 0x000fe200018e0605 */
[----:B------:R-:W-:Y:S01]  /*8b70*/  IADD3 R7, P4, R221, R4, RZ ;  /* 0x00000004dd077210 */ /* 0x000fe20007f9e0ff */
[----:B------:R-:W-:Y:S01]  /*8b80*/  @P2 STS.128 [R216+0xd800], RZ ;  /* 0x00d800ffd8002388 */ /* 0x000fe20000000c00 */
[----:B------:R-:W-:-:S02]  /*8b90*/  @!P1 IADD3 R0, P5, R4, R38, RZ ;  /* 0x0000002604009210 */ /* 0x000fc40007fbe0ff */
[----:B------:R-:W-:Y:S01]  /*8ba0*/  @!P2 LEA R32, P6, R4, R172, 0x1 ;  /* 0x000000ac0420a211 */ /* 0x000fe200078c08ff */
[----:B------:R-:W-:Y:S01]  /*8bb0*/  @!PT LDS RZ, [RZ] ;  /* 0x00000000fffff984 */ /* 0x000fe20000000800 */
[----:B------:R-:W-:Y:S01]  /*8bc0*/  @!PT LDS RZ, [RZ] ;  /* 0x00000000fffff984 */ /* 0x000fe20000000800 */
[----:B------:R-:W-:Y:S01]  /*8bd0*/  @!PT LDS RZ, [RZ] ;  /* 0x00000000fffff984 */ /* 0x000fe20000000800 */
[----:B------:R1:W-:Y:S01]  /*8be0*/  @!P2 LDGSTS.E.BYPASS.LTC128B.128 [R216+0xd800], [R14.64] ;  /* 0x0d8000000ed8afae */ /* 0x0003e2000b901d4c */
[----:B------:R-:W-:Y:S01]  /*8bf0*/  @!P1 IADD3 R38, P3, R7, R38, RZ ;  /* 0x0000002607269210 */ /* 0x000fe20007f7e0ff */
[--C-:B------:R-:W-:Y:S01]  /*8c00*/  @!P1 IMAD.X R21, R5, 0x1, R36.reuse, P5 ;  /* 0x0000000105159824 */ /* 0x100fe200028e0624 */
[----:B--2---:R-:W-:Y:S01]  /*8c10*/  @!P1 LEA R26, P5, R0, c[0x0][0x170], 0x1 ;  /* 0x00005c00001a9a11 */ /* 0x004fe200078a08ff */
[----:B------:R-:W-:Y:S01]  /*8c20*/  @P1 STS.128 [R216+0x11800], RZ ;  /* 0x011800ffd8001388 */ /* 0x000fe20000000c00 */
[--C-:B------:R-:W-:Y:S01]  /*8c30*/  IMAD.X R2, R220, 0x1, R5.reuse, P4 ;  /* 0x00000001dc027824 */ /* 0x100fe200020e0605 */
[----:B------:R-:W-:Y:S02]  /*8c40*/  @!P2 LEA.HI.X R33, R4, R173, R5, 0x1, P6 ;  /* 0x000000ad0421a211 */ /* 0x000fe400030f0c05 */
[----:B------:R-:W-:Y:S01]  /*8c50*/  @!PT LDS RZ, [RZ] ;  /* 0x00000000fffff984 */ /* 0x000fe20000000800 */
[----:B------:R-:W-:Y:S01]  /*8c60*/  @!PT LDS RZ, [RZ] ;  /* 0x00000000fffff984 */ /* 0x000fe20000000800 */
[----:B------:R-:W-:Y:S01]  /*8c70*/  @!PT LDS RZ, [RZ] ;  /* 0x00000000fffff984 */ /* 0x000fe20000000800 */
[----:B------:R1:W-:Y:S01]  /*8c80*/  @!P1 LDGSTS.E.BYPASS.LTC128B.128 [R216+0x11800], [R12.64+0x80] ;  /* 0x118000800cd89fae */ /* 0x0003e2000b901d4c */
[----:B------:R-:W-:Y:S01]  /*8c90*/  @!P2 LEA R34, P4, R7, R172, 0x1 ;  /* 0x000000ac0722a211 */ /* 0x000fe200078808ff */
[----:B------:R-:W-:Y:S01]  /*8ca0*/  @!P1 IMAD.X R5, R2, 0x1, R36, P3 ;  /* 0x0000000102059824 */ /* 0x000fe200018e0624 */
[----:B------:R-:W-:Y:S01]  /*8cb0*/  @!P1 LEA.HI.X R27, R0, c[0x0][0x174], R21, 0x1, P5 ;  /* 0x00005d00001b9a11 */ /* 0x000fe200028f0c15 */
[----:B------:R-:W-:Y:S01]  /*8cc0*/  @P2 STS.128 [R216+0xe000], RZ ;  /* 0x00e000ffd8002388 */ /* 0x000fe20000000c00 */
[----:B------:R-:W-:-:S02]  /*8cd0*/  @!P1 LEA R36, P3, R38, c[0x0][0x170], 0x1 ;  /* 0x00005c0026249a11 */ /* 0x000fc400078608ff */
[----:B------:R-:W-:Y:S01]  /*8ce0*/  @!P2 LEA.HI.X R35, R7, R173, R2, 0x1, P4 ;  /* 0x000000ad0723a211 */ /* 0x000fe200020f0c02 */
[----:B------:R-:W-:Y:S01]  /*8cf0*/  @!PT LDS RZ, [RZ] ;  /* 0x00000000fffff984 */ /* 0x000fe20000000800 */
[----:B------:R-:W-:Y:S01]  /*8d00*/  @!PT LDS RZ, [RZ] ;  /* 0x00000000fffff984 */ /* 0x000fe20000000800 */
[----:B------:R-:W-:Y:S01]  /*8d10*/  @!PT LDS RZ, [RZ] ;  /* 0x00000000fffff984 */ /* 0x000fe20000000800 */
[----:B------:R2:W-:Y:S01]  /*8d20*/  @!P2 LDGSTS.E.BYPASS.LTC128B.128 [R216+0xe000], [R10.64] ;  /* 0x0e0000000ad8afae */ /* 0x0005e2000b901d4c */
[----:B------:R-:W-:Y:S02]  /*8d30*/  @!P1 LEA.HI.X R37, R38, c[0x0][0x174], R5, 0x1, P3 ;  /* 0x00005d0026259a11 */ /* 0x000fe400018f0c05 */
[C---:B------:R-:W-:Y:S01]  /*8d40*/  IADD3 R2, R190.reuse, 0x8, RZ ;  /* 0x00000008be027810 */ /* 0x040fe20007ffe0ff */
[----:B------:R-:W-:Y:S01]  /*8d50*/  @P1 STS.128 [R216+0x12000], RZ ;  /* 0x012000ffd8001388 */ /* 0x000fe20000000c00 */
[CC--:B------:R-:W-:Y:S02]  /*8d60*/  ISETP.GE.AND P6, PT, R190.reuse, R193.reuse, PT ;  /* 0x000000c1be00720c */ /* 0x0c0fe40003fc6270 */
[----:B------:R-:W-:Y:S01]  /*8d70*/  IADD3 R0, R190, 0x9, RZ ;  /* 0x00000009be007810 */ /* 0x000fe20007ffe0ff */
[----:B------:R-:W-:Y:S01]  /*8d80*/  @!PT LDS RZ, [RZ] ;  /* 0x00000000fffff984 */ /* 0x000fe20000000800 */
[----:B------:R-:W-:Y:S01]  /*8d90*/  @!PT LDS RZ, [RZ] ;  /* 0x00000000fffff984 */ /* 0x000fe20000000800 */
[----:B------:R-:W-:Y:S01]  /*8da0*/  @!PT LDS RZ, [RZ] ;  /* 0x00000000fffff984 */ /* 0x000fe20000000800 */
[----:B------:R2:W-:Y:S01]  /*8db0*/  @!P1 LDGSTS.E.BYPASS.LTC128B.128 [R216+0x12000], [R8.64+0x80] ;  /* 0x1200008008d89fae */ /* 0x0005e2000b901d4c */
[----:B------:R-:W-:-:S02]  /*8dc0*/  ISETP.GE.AND P5, PT, R2, R193, PT ;  /* 0x000000c10200720c */ /* 0x000fc40003fa6270 */
[----:B------:R-:W-:Y:S01]  /*8dd0*/  ISETP.GE.AND P3, PT, R134, 0x3, PT ;  /* 0x000000038600780c */ /* 0x000fe20003f66270 */
[----:B------:R-:W-:Y:S04]  /*8de0*/  @P2 STS.128 [R216+0xe800], RZ ;  /* 0x00e800ffd8002388 */ /* 0x000fe80000000c00 */
[----:B------:R-:W-:Y:S01]  /*8df0*/  @!PT LDS RZ, [RZ] ;  /* 0x00000000fffff984 */ /* 0x000fe20000000800 */
[----:B------:R-:W-:Y:S01]  /*8e00*/  @!PT LDS RZ, [RZ] ;  /* 0x00000000fffff984 */ /* 0x000fe20000000800 */
[----:B------:R-:W-:Y:S01]  /*8e10*/  @!PT LDS RZ, [RZ] ;  /* 0x00000000fffff984 */ /* 0x000fe20000000800 */
[----:B------:R1:W-:Y:S04]  /*8e20*/  @!P2 LDGSTS.E.BYPASS.LTC128B.128 [R216+0xe800], [R30.64] ;  /* 0x0e8000001ed8afae */ /* 0x0003e8000b901d4c */
[----:B------:R-:W-:Y:S04]  /*8e30*/  @P1 STS.128 [R216+0x12800], RZ ;  /* 0x012800ffd8001388 */ /* 0x000fe80000000c00 */
[----:B------:R-:W-:Y:S01]  /*8e40*/  @!PT LDS RZ, [RZ] ;  /* 0x00000000fffff984 */ /* 0x000fe20000000800 */
[----:B------:R-:W-:Y:S01]  /*8e50*/  @!PT LDS RZ, [RZ] ;  /* 0x00000000fffff984 */ /* 0x000fe20000000800 */
[----:B------:R-:W-:Y:S01]  /*8e60*/  @!PT LDS RZ, [RZ] ;  /* 0x00000000fffff984 */ /* 0x000fe20000000800 */
[----:B------:R1:W-:Y:S04]  /*8e70*/  @!P1 LDGSTS.E.BYPASS.LTC128B.128 [R216+0x12800], [R28.64+0x80] ;  /* 0x128000801cd89fae */ /* 0x0003e8000b901d4c */
        /* <DEDUP_REMOVED lines=20> */
[----:B------:R-:W-:Y:S04]  /*8fc0*/  LDSM.16.M88.4 R56, [R207] ;  /* 0x00000000cf38783b */ /* 0x000fe80000000200 */
[----:B----4-:R-:W3:Y:S04]  /*8fd0*/  LDSM.16.M88.4 R20, [R206+0x4000] ;  /* 0x00400000ce14783b */ /* 0x010ee80000000200 */
[----:B-1----:R-:W5:Y:S04]  /*8fe0*/  LDSM.16.M88.4 R12, [R206+0x4800] ;  /* 0x00480000ce0c783b */ /* 0x002f680000000200 */
[----:B------:R-:W1:Y:S04]  /*8ff0*/  LDSM.16.M88.4 R4, [R206+0x5000] ;  /* 0x00500000ce04783b */ /* 0x000e680000000200 */
[----:B------:R-:W4:Y:S04]  /*9000*/  LDSM.16.M88.4 R156, [R206+0x5800] ;  /* 0x00580000ce9c783b */ /* 0x000f280000000200 */
[----:B------:R-:W1:Y:S04]  /*9010*/  LDSM.16.M88.4 R140, [R206+0x6800] ;  /* 0x00680000ce8c783b */ /* 0x000e680000000200 */
[----:B------:R-:W1:Y:S04]  /*9020*/  LDSM.16.M88.4 R148, [R206+0x6000] ;  /* 0x00600000ce94783b */ /* 0x000e680000000200 */
[----:B------:R-:W1:Y:S04]  /*9030*/  LDSM.16.M88.4 R64, [R206+0x7000] ;  /* 0x00700000ce40783b */ /* 0x000e680000000200 */
[----:B------:R-:W4:Y:S04]  /*9040*/  LDSM.16.M88.4 R28, [R206+0x7800] ;  /* 0x00780000ce1c783b */ /* 0x000f280000000200 */
[----:B------:R-:W-:Y:S04]  /*9050*/  LDSM.16.M88.4 R44, [R205] ;  /* 0x00000000cd2c783b */ /* 0x000fe80000000200 */
[----:B--2---:R-:W2:Y:S04]  /*9060*/  LDSM.16.M88.4 R36, [R204] ;  /* 0x00000000cc24783b */ /* 0x004ea80000000200 */
[----:B------:R-:W2:Y:S01]  /*9070*/  LDSM.16.M88.4 R176, [R204+0x800] ;  /* 0x00080000ccb0783b */ /* 0x000ea20000000200 */
[C---:B---3--:R-:W-:Y:S03]  /*9080*/  HMMA.16816.F32.BF16 R24, R56.reuse, R20, RZ ;  /* 0x000000143818723c */ /* 0x048fe600000418ff */
[----:B------:R-:W3:Y:S04]  /*9090*/  LDSM.16.M88.4 R172, [R204+0x1000] ;  /* 0x00100000ccac783b */ /* 0x000ee80000000200 */
[----:B------:R-:W2:Y:S01]  /*90a0*/  LDSM.16.M88.4 R168, [R204+0x1800] ;  /* 0x00180000cca8783b */ /* 0x000ea20000000200 */
[C---:B------:R-:W-:Y:S03]  /*90b0*/  HMMA.16816.F32.BF16 R20, R56.reuse, R22, RZ ;  /* 0x000000163814723c */ /* 0x040fe600000418ff */
[----:B------:R-:W2:Y:S04]  /*90c0*/  LDSM.16.M88.4 R32, [R204+0x2800] ;  /* 0x00280000cc20783b */ /* 0x000ea80000000200 */
[----:B------:R-:W2:Y:S01]  /*90d0*/  LDSM.16.M88.4 R164, [R204+0x2000] ;  /* 0x00200000cca4783b */ /* 0x000ea20000000200 */
[C---:B-----5:R-:W-:Y:S03]  /*90e0*/  HMMA.16816.F32.BF16 R16, R56.reuse, R12, RZ ;  /* 0x0000000c3810723c */ /* 0x060fe600000418ff */
[----:B------:R-:W5:Y:S04]  /*90f0*/  LDSM.16.M88.4 R52, [R204+0x3000] ;  /* 0x00300000cc34783b */ /* 0x000f680000000200 */
[----:B------:R-:W2:Y:S01]  /*9100*/  LDSM.16.M88.4 R48, [R204+0x3800] ;  /* 0x00380000cc30783b */ /* 0x000ea20000000200 */
[C---:B-1----:R-:W-:Y:S03]  /*9110*/  HMMA.16816.F32.BF16 R8, R56.reuse, R4, RZ ;  /* 0x000000043808723c */ /* 0x042fe600000418ff */
[----:B------:R-:W-:Y:S04]  /*9120*/  LDSM.16.M88.4 R40, [R199+0x4000] ;  /* 0x00400000c728783b */ /* 0x000fe80000000200 */
[----:B------:R-:W-:Y:S01]  /*9130*/  LDSM.16.M88.4 R184, [R199+0x5000] ;  /* 0x00500000c7b8783b */ /* 0x000fe20000000200 */
[C---:B----4-:R-:W-:Y:S03]  /*9140*/  HMMA.16816.F32.BF16 R160, R56.reuse, R156, RZ ;  /* 0x0000009c38a0723c */ /* 0x050fe600000418ff */
[----:B------:R-:W-:Y:S04]  /*9150*/  LDSM.16.M88.4 R180, [R199+0x5800] ;  /* 0x00580000c7b4783b */ /* 0x000fe80000000200 */
[----:B------:R-:W0:Y:S01]  /*9160*/  LDGDEPBAR ;  /* 0x00000000000079af */ /* 0x000e220000000000 */
        /* <DEDUP_REMOVED lines=11> */
[----:B------:R-:W-:Y:S07]  /*9220*/  LDSM.16.M88.4 R28, [R203] ;  /* 0x00000000cb1c783b */ /* 0x000fee0000000200 */
[C---:B--2---:R-:W-:Y:S08]  /*9230*/  HMMA.16816.F32.BF16 R24, R44.reuse, R36, R24 ;  /* 0x000000242c18723c */ /* 0x044ff00000041818 */
[C---:B------:R-:W-:Y:S01]  /*9240*/  HMMA.16816.F32.BF16 R20, R44.reuse, R38, R20 ;  /* 0x000000262c14723c */ /* 0x040fe20000041814 */
[----:B------:R-:W1:Y:S07]  /*9250*/  LDSM.16.M88.4 R36, [R199+0x4800] ;  /* 0x00480000c724783b */ /* 0x000e6e0000000200 */
[C---:B------:R-:W-:Y:S08]  /*9260*/  HMMA.16816.F32.BF16 R16, R44.reuse, R176, R16 ;  /* 0x000000b02c10723c */ /* 0x040ff00000041810 */
[C---:B------:R-:W-:Y:S01]  /*9270*/  HMMA.16816.F32.BF16 R12, R44.reuse, R178, R12 ;  /* 0x000000b22c0c723c */ /* 0x040fe2000004180c */
[----:B------:R-:W2:Y:S07]  /*9280*/  LDSM.16.M88.4 R176, [R199+0x6000] ;  /* 0x00600000c7b0783b */ /* 0x000eae0000000200 */
[C---:B---3--:R-:W-:Y:S08]  /*9290*/  HMMA.16816.F32.BF16 R8, R44.reuse, R172, R8 ;  /* 0x000000ac2c08723c */ /* 0x048ff00000041808 */
[C---:B------:R-:W-:Y:S01]  /*92a0*/  HMMA.16816.F32.BF16 R4, R44.reuse, R174, R4 ;  /* 0x000000ae2c04723c */ /* 0x040fe20000041804 */
[----:B------:R-:W3:Y:S07]  /*92b0*/  LDSM.16.M88.4 R172, [R199+0x6800] ;  /* 0x00680000c7ac783b */ /* 0x000eee0000000200 */
[C---:B------:R-:W-:Y:S08]  /*92c0*/  HMMA.16816.F32.BF16 R160, R44.reuse, R168, R160 ;  /* 0x000000a82ca0723c */ /* 0x040ff000000418a0 */
[C---:B------:R-:W-:Y:S01]  /*92d0*/  HMMA.16816.F32.BF16 R156, R44.reuse, R170, R156 ;  /* 0x000000aa2c9c723c */ /* 0x040fe2000004189c */
[----:B------:R-:W-:Y:S07]  /*92e0*/  LDSM.16.M88.4 R168, [R199+0x7800] ;  /* 0x00780000c7a8783b */ /* 0x000fee0000000200 */
[C---:B------:R-:W-:Y:S08]  /*92f0*/  HMMA.16816.F32.BF16 R144, R44.reuse, R32, R144 ;  /* 0x000000202c90723c */ /* 0x040ff00000041890 */
[C---:B------:R-:W-:Y:S01]  /*9300*/  HMMA.16816.F32.BF16 R140, R44.reuse, R34, R140 ;  /* 0x000000222c8c723c */ /* 0x040fe2000004188c */
[----:B------:R-:W4:Y:S07]  /*9310*/  LDSM.16.M88.4 R32, [R199+0x7000] ;  /* 0x00700000c720783b */ /* 0x000f2e0000000200 */
[C---:B------:R-:W-:Y:S08]  /*9320*/  HMMA.16816.F32.BF16 R152, R44.reuse, R164, R152 ;  /* 0x000000a42c98723c */ /* 0x040ff00000041898 */
[C---:B------:R-:W-:Y:S01]  /*9330*/  HMMA.16816.F32.BF16 R148, R44.reuse, R166, R148 ;  /* 0x000000a62c94723c */ /* 0x040fe20000041894 */
[----:B------:R-:W-:Y:S07]  /*9340*/  LDSM.16.M88.4 R164, [R201] ;  /* 0x00000000c9a4783b */ /* 0x000fee0000000200 */
[C---:B-----5:R-:W-:Y:S08]  /*9350*/  HMMA.16816.F32.BF16 R136, R44.reuse, R52, R136 ;  /* 0x000000342c88723c */ /* 0x060ff00000041888 */
[C---:B------:R-:W-:Y:S01]  /*9360*/  HMMA.16816.F32.BF16 R64, R44.reuse, R54, R64 ;  /* 0x000000362c40723c */ /* 0x040fe20000041840 */
[----:B------:R-:W-:Y:S07]  /*9370*/  LDSM.16.M88.4 R52, [R201+0x800] ;  /* 0x00080000c934783b */ /* 0x000fee0000000200 */
[C---:B------:R-:W-:Y:S08]  /*9380*/  HMMA.16816.F32.BF16 R60, R44.reuse, R48, R60 ;  /* 0x000000302c3c723c */ /* 0x040ff0000004183c */
[----:B------:R-:W-:Y:S01]  /*9390*/  HMMA.16816.F32.BF16 R56, R44, R50, R56 ;  /* 0x000000322c38723c */ /* 0x000fe20000041838 */
[----:B------:R-:W-:Y:S04]  /*93a0*/  LDSM.16.M88.4 R48, [R202] ;  /* 0x00000000ca30783b */ /* 0x000fe80000000200 */
[----:B------:R-:W5:Y:S03]  /*93b0*/  LDSM.16.M88.4 R44, [R201+0x1000] ;  /* 0x00100000c92c783b */ /* 0x000f660000000200 */
[C---:B-1----:R-:W-:Y:S08]  /*93c0*/  HMMA.16816.F32.BF16 R16, R28.reuse, R36, R16 ;  /* 0x000000241c10723c */ /* 0x042ff00000041810 */
[C---:B------:R-:W-:Y:S01]  /*93d0*/  HMMA.16816.F32.BF16 R12, R28.reuse, R38, R12 ;  /* 0x000000261c0c723c */ /* 0x040fe2000004180c */
[----:B------:R-:W1:Y:S07]  /*93e0*/  LDSM.16.M88.4 R36, [R201+0x2000] ;  /* 0x00200000c924783b */ /* 0x000e6e0000000200 */
        /* <DEDUP_REMOVED lines=8> */
[----:B------:R-:W-:Y:S07]  /*9470*/  LDSM.16.M88.4 R180, [R199+0x9800] ;  /* 0x00980000c7b4783b */ /* 0x000fee0000000200 */
[C---:B--2---:R-:W-:Y:S08]  /*9480*/  HMMA.16816.F32.BF16 R152, R28.reuse, R176, R152 ;  /* 0x000000b01c98723c */ /* 0x044ff00000041898 */
[C---:B------:R-:W-:Y:S01]  /*9490*/  HMMA.16816.F32.BF16 R148, R28.reuse, R178, R148 ;  /* 0x000000b21c94723c */ /* 0x040fe20000041894 */
[----:B------:R-:W-:Y:S07]  /*94a0*/  LDSM.16.M88.4 R176, [R199+0xa000] ;  /* 0x00a00000c7b0783b */ /* 0x000fee0000000200 */
[C---:B---3--:R-:W-:Y:S08]  /*94b0*/  HMMA.16816.F32.BF16 R144, R28.reuse, R172, R144 ;  /* 0x000000ac1c90723c */ /* 0x048ff00000041890 */
[C---:B------:R-:W-:Y:S01]  /*94c0*/  HMMA.16816.F32.BF16 R140, R28.reuse, R174, R140 ;  /* 0x000000ae1c8c723c */ /* 0x040fe2000004188c */
[----:B------:R-:W-:Y:S07]  /*94d0*/  LDSM.16.M88.4 R172, [R204+0x4000] ;  /* 0x00400000ccac783b */ /* 0x000fee0000000200 */
[C---:B----4-:R-:W-:Y:S08]  /*94e0*/  HMMA.16816.F32.BF16 R136, R28.reuse, R32, R136 ;  /* 0x000000201c88723c */ /* 0x050ff00000041888 */
[C---:B------:R-:W-:Y:S01]  /*94f0*/  HMMA.16816.F32.BF16 R64, R28.reuse, R34, R64 ;  /* 0x000000221c40723c */ /* 0x040fe20000041840 */
[----:B------:R-:W-:Y:S07]  /*9500*/  LDSM.16.M88.4 R32, [R201+0x2800] ;  /* 0x00280000c920783b */ /* 0x000fee0000000200 */
[C---:B------:R-:W-:Y:S08]  /*9510*/  HMMA.16816.F32.BF16 R60, R28.reuse, R168, R60 ;  /* 0x000000a81c3c723c */ /* 0x040ff0000004183c */
[----:B------:R-:W-:Y:S01]  /*9520*/  HMMA.16816.F32.BF16 R56, R28, R170, R56 ;  /* 0x000000aa1c38723c */ /* 0x000fe20000041838 */
[----:B------:R-:W2:Y:S04]  /*9530*/  LDSM.16.M88.4 R28, [R201+0x3000] ;  /* 0x00300000c91c783b */ /* 0x000ea80000000200 */
[----:B------:R-:W3:Y:S03]  /*9540*/  LDSM.16.M88.4 R168, [R201+0x3800] ;  /* 0x00380000c9a8783b */ /* 0x000ee60000000200 */
[C---:B-----5:R-:W-:Y:S08]  /*9550*/  HMMA.16816.F32.BF16 R8, R48.reuse, R44, R8 ;  /* 0x0000002c3008723c */ /* 0x060ff00000041808 */
[C---:B------:R-:W-:Y:S01]  /*9560*/  HMMA.16816.F32.BF16 R4, R48.reuse, R46, R4 ;  /* 0x0000002e3004723c */ /* 0x040fe20000041804 */
[----:B------:R-:W-:Y:S07]  /*9570*/  LDSM.16.M88.4 R44, [R206+0x8000] ;  /* 0x00800000ce2c783b */ /* 0x000fee0000000200 */
[C---:B-1----:R-:W-:Y:S08]  /*9580*/  HMMA.16816.F32.BF16 R152, R48.reuse, R36, R152 ;  /* 0x000000243098723c */ /* 0x042ff00000041898 */
[C---:B------:R-:W-:Y:S01]  /*9590*/  HMMA.16816.F32.BF16 R148, R48.reuse, R38, R148 ;  /* 0x000000263094723c */ /* 0x040fe20000041894 */
[----:B------:R-:W1:Y:S07]  /*95a0*/  LDSM.16.M88.4 R36, [R207+0x2000] ;  /* 0x00200000cf24783b */ /* 0x000e6e0000000200 */
[C---:B------:R-:W-:Y:S08]  /*95b0*/  HMMA.16816.F32.BF16 R160, R48.reuse, R40, R160 ;  /* 0x0000002830a0723c */ /* 0x040ff000000418a0 */
[C---:B------:R-:W-:Y:S01]  /*95c0*/  HMMA.16816.F32.BF16 R156, R48.reuse, R42, R156 ;  /* 0x0000002a309c723c */ /* 0x040fe2000004189c */
[----:B------:R-:W4:Y:S07]  /*95d0*/  LDSM.16.M88.4 R40, [R206+0x9800] ;  /* 0x00980000ce28783b */ /* 0x000f2e0000000200 */
[C---:B--2---:R-:W-:Y:S08]  /*95e0*/  HMMA.16816.F32.BF16 R136, R48.reuse, R28, R136 ;  /* 0x0000001c3088723c */ /* 0x044ff00000041888 */
[C---:B------:R-:W-:Y:S01]  /*95f0*/  HMMA.16816.F32.BF16 R64, R48.reuse, R30, R64 ;  /* 0x0000001e3040723c */ /* 0x040fe20000041840 */
[----:B------:R-:W2:Y:S07]  /*9600*/  LDSM.16.M88.4 R28, [R206+0xa800] ;  /* 0x00a80000ce1c783b */ /* 0x000eae0000000200 */
[C---:B------:R-:W-:Y:S08]  /*9610*/  HMMA.16816.F32.BF16 R144, R48.reuse, R32, R144 ;  /* 0x000000203090723c */ /* 0x040ff00000041890 */
[C---:B------:R-:W-:Y:S01]  /*9620*/  HMMA.16816.F32.BF16 R140, R48.reuse, R34, R140 ;  /* 0x00000022308c723c */ /* 0x040fe2000004188c */
[----:B------:R-:W5:Y:S07]  /*9630*/  LDSM.16.M88.4 R32, [R206+0xa000] ;  /* 0x00a00000ce20783b */ /* 0x000f6e0000000200 */
[C---:B------:R-:W-:Y:S08]  /*9640*/  HMMA.16816.F32.BF16 R24, R48.reuse, R164, R24 ;  /* 0x000000a43018723c */ /* 0x040ff00000041818 */
[C---:B------:R-:W-:Y:S01]  /*9650*/  HMMA.16816.F32.BF16 R20, R48.reuse, R166, R20 ;  /* 0x000000a63014723c */ /* 0x040fe20000041814 */
[----:B------:R-:W-:Y:S07]  /*9660*/  LDSM.16.M88.4 R164, [R206+0x8800] ;  /* 0x00880000cea4783b */ /* 0x000fee0000000200 */
[C---:B------:R-:W-:Y:S08]  /*9670*/  HMMA.16816.F32.BF16 R16, R48.reuse, R52, R16 ;  /* 0x000000343010723c */ /* 0x040ff00000041810 */
[C---:B------:R-:W-:Y:S01]  /*9680*/  HMMA.16816.F32.BF16 R12, R48.reuse, R54, R12 ;  /* 0x00000036300c723c */ /* 0x040fe2000004180c */
[----:B------:R-:W2:Y:S07]  /*9690*/  LDSM.16.M88.4 R52, [R206+0x9000] ;  /* 0x00900000ce34783b */ /* 0x000eae0000000200 */
[C---:B---3--:R-:W-:Y:S08]  /*96a0*/  HMMA.16816.F32.BF16 R60, R48.reuse, R168, R60 ;  /* 0x000000a8303c723c */ /* 0x048ff0000004183c */
[----:B------:R-:W-:Y:S01]  /*96b0*/  HMMA.16816.F32.BF16 R56, R48, R170, R56 ;  /* 0x000000aa3038723c */ /* 0x000fe20000041838 */
[----:B------:R-:W3:Y:S04]  /*96c0*/  LDSM.16.M88.4 R48, [R206+0xb000] ;  /* 0x00b00000ce30783b */ /* 0x000ee80000000200 */
[----:B------:R-:W-:Y:S03]  /*96d0*/  LDSM.16.M88.4 R168, [R204+0x4800] ;  /* 0x00480000cca8783b */ /* 0x000fe60000000200 */
[C---:B-1----:R-:W-:Y:S08]  /*96e0*/  HMMA.16816.F32.BF16 R24, R36.reuse, R44, R24 ;  /* 0x0000002c2418723c */ /* 0x042ff00000041818 */
[C---:B------:R-:W-:Y:S01]  /*96f0*/  HMMA.16816.F32.BF16 R20, R36.reuse, R46, R20 ;  /* 0x0000002e2414723c */ /* 0x040fe20000041814 */
[----:B------:R-:W1:Y:S07]  /*9700*/  LDSM.16.M88.4 R44, [R206+0xb800] ;  /* 0x00b80000ce2c783b */ /* 0x000e6e0000000200 */
[C---:B----4-:R-:W-:Y:S08]  /*9710*/  HMMA.16816.F32.BF16 R160, R36.reuse, R40, R160 ;  /* 0x0000002824a0723c */ /* 0x050ff000000418a0 */
[C---:B------:R-:W-:Y:S01]  /*9720*/  HMMA.16816.F32.BF16 R156, R36.reuse, R42, R156 ;  /* 0x0000002a249c723c */ /* 0x040fe2000004189c */
[----:B------:R-:W-:Y:S07]  /*9730*/  LDSM.16.M88.4 R40, [R205+0x2000] ;  /* 0x00200000cd28783b */ /* 0x000fee0000000200 */
[C---:B--2---:R-:W-:Y:S08]  /*9740*/  HMMA.16816.F32.BF16 R144, R36.reuse, R28, R144 ;  /* 0x0000001c2490723c */ /* 0x044ff00000041890 */
[C---:B------:R-:W-:Y:S01]  /*9750*/  HMMA.16816.F32.BF16 R140, R36.reuse, R30, R140 ;  /* 0x0000001e248c723c */ /* 0x040fe2000004188c */
[----:B------:R-:W2:Y:S07]  /*9760*/  LDSM.16.M88.4 R28, [R204+0x5800] ;  /* 0x00580000cc1c783b */ /* 0x000eae0000000200 */
[C---:B-----5:R-:W-:Y:S08]  /*9770*/  HMMA.16816.F32.BF16 R152, R36.reuse, R32, R152 ;  /* 0x000000202498723c */ /* 0x060ff00000041898 */
[C---:B------:R-:W-:Y:S01]  /*9780*/  HMMA.16816.F32.BF16 R148, R36.reuse, R34, R148 ;  /* 0x000000222494723c */ /* 0x040fe20000041894 */
[----:B------:R-:W4:Y:S07]  /*9790*/  LDSM.16.M88.4 R32, [R204+0x5000] ;  /* 0x00500000cc20783b */ /* 0x000f2e0000000200 */
[C---:B------:R-:W-:Y:S08]  /*97a0*/  HMMA.16816.F32.BF16 R8, R36.reuse, R52, R8 ;  /* 0x000000342408723c */ /* 0x040ff00000041808 */
[C---:B------:R-:W-:Y:S01]  /*97b0*/  HMMA.16816.F32.BF16 R4, R36.reuse, R54, R4 ;  /* 0x000000362404723c */ /* 0x040fe20000041804 */
[----:B------:R-:W5:Y:S07]  /*97c0*/  LDSM.16.M88.4 R52, [R204+0x6800] ;  /* 0x00680000cc34783b */ /* 0x000f6e0000000200 */
[C---:B---3--:R-:W-:Y:S08]  /*97d0*/  HMMA.16816.F32.BF16 R136, R36.reuse, R48, R136 ;  /* 0x000000302488723c */ /* 0x048ff00000041888 */
[C---:B------:R-:W-:Y:S01]  /*97e0*/  HMMA.16816.F32.BF16 R64, R36.reuse, R50, R64 ;  /* 0x000000322440723c */ /* 0x040fe20000041840 */
[----:B------:R-:W3:Y:S07]  /*97f0*/  LDSM.16.M88.4 R48, [R204+0x7000] ;  /* 0x00700000cc30783b */ /* 0x000eee0000000200 */
[C---:B------:R-:W-:Y:S08]  /*9800*/  HMMA.16816.F32.BF16 R16, R36.reuse, R164, R16 ;  /* 0x000000a42410723c */ /* 0x040ff00000041810 */
[C---:B------:R-:W-:Y:S01]  /*9810*/  HMMA.16816.F32.BF16 R12, R36.reuse, R166, R12 ;  /* 0x000000a6240c723c */ /* 0x040fe2000004180c */
[----:B------:R-:W3:Y:S07]  /*9820*/  LDSM.16.M88.4 R164, [R204+0x6000] ;  /* 0x00600000cca4783b */ /* 0x000eee0000000200 */
[C---:B-1----:R-:W-:Y:S08]  /*9830*/  HMMA.16816.F32.BF16 R60, R36.reuse, R44, R60 ;  /* 0x0000002c243c723c */ /* 0x042ff0000004183c */
[----:B------:R-:W-:Y:S01]  /*9840*/  HMMA.16816.F32.BF16 R56, R36, R46, R56 ;  /* 0x0000002e2438723c */ /* 0x000fe20000041838 */
[----:B------:R-:W1:Y:S04]  /*9850*/  LDSM.16.M88.4 R36, [R199+0x8000] ;  /* 0x00800000c724783b */ /* 0x000e680000000200 */
[----:B------:R-:W1:Y:S03]  /*9860*/  LDSM.16.M88.4 R44, [R204+0x7800] ;  /* 0x00780000cc2c783b */ /* 0x000e660000000200 */
[C---:B--2---:R-:W-:Y:S08]  /*9870*/  HMMA.16816.F32.BF16 R160, R40.reuse, R28, R160 ;  /* 0x0000001c28a0723c */ /* 0x044ff000000418a0 */
[C---:B------:R-:W-:Y:S01]  /*9880*/  HMMA.16816.F32.BF16 R156, R40.reuse, R30, R156 ;  /* 0x0000001e289c723c */ /* 0x040fe2000004189c */
[----:B------:R-:W2:Y:S07]  /*9890*/  LDSM.16.M88.4 R28, [R199+0x9000] ;  /* 0x00900000c71c783b */ /* 0x000eae0000000200 */
[C---:B----4-:R-:W-:Y:S08]  /*98a0*/  HMMA.16816.F32.BF16 R8, R40.reuse, R32, R8 ;  /* 0x000000202808723c */ /* 0x050ff00000041808 */
[C---:B------:R-:W-:Y:S01]  /*98b0*/  HMMA.16816.F32.BF16 R4, R40.reuse, R34, R4 ;  /* 0x000000222804723c */ /* 0x040fe20000041804 */
[----:B------:R-:W4:Y:S07]  /*98c0*/  LDSM.16.M88.4 R32, [R199+0x8800] ;  /* 0x00880000c720783b */ /* 0x000f2e0000000200 */
[C---:B------:R-:W-:Y:S08]  /*98d0*/  HMMA.16816.F32.BF16 R24, R40.reuse, R172, R24 ;  /* 0x000000ac2818723c */ /* 0x040ff00000041818 */
[C---:B------:R-:W-:Y:S01]  /*98e0*/  HMMA.16816.F32.BF16 R20, R40.reuse, R174, R20 ;  /* 0x000000ae2814723c */ /* 0x040fe20000041814 */
[----:B------:R-:W1:Y:S07]  /*98f0*/  LDSM.16.M88.4 R172, [R199+0xa800] ;  /* 0x00a80000c7ac783b */ /* 0x000e6e0000000200 */
[C---:B------:R-:W-:Y:S08]  /*9900*/  HMMA.16816.F32.BF16 R16, R40.reuse, R168, R16 ;  /* 0x000000a82810723c */ /* 0x040ff00000041810 */
[C---:B------:R-:W-:Y:S01]  /*9910*/  HMMA.16816.F32.BF16 R12, R40.reuse, R170, R12 ;  /* 0x000000aa280c723c */ /* 0x040fe2000004180c */
[----:B------:R-:W-:Y:S07]  /*9920*/  LDSM.16.M88.4 R168, [R199+0xb000] ;  /* 0x00b00000c7a8783b */ /* 0x000fee0000000200 */
[C---:B-----5:R-:W-:Y:S08]  /*9930*/  HMMA.16816.F32.BF16 R144, R40.reuse, R52, R144 ;  /* 0x000000342890723c */ /* 0x060ff00000041890 */
[C---:B------:R-:W-:Y:S01]  /*9940*/  HMMA.16816.F32.BF16 R140, R40.reuse, R54, R140 ;  /* 0x00000036288c723c */ /* 0x040fe2000004188c */
[----:B------:R-:W-:Y:S07]  /*9950*/  LDSM.16.M88.4 R52, [R202+0x2000] ;  /* 0x00200000ca34783b */ /* 0x000fee0000000200 */
[C---:B---3--:R-:W-:Y:S08]  /*9960*/  HMMA.16816.F32.BF16 R136, R40.reuse, R48, R136 ;  /* 0x000000302888723c */ /* 0x048ff00000041888 */
[C---:B------:R-:W-:Y:S01]  /*9970*/  HMMA.16816.F32.BF16 R64, R40.reuse, R50, R64 ;  /* 0x000000322840723c */ /* 0x040fe20000041840 */
[----:B------:R-:W3:Y:S07]  /*9980*/  LDSM.16.M88.4 R48, [R201+0x4000] ;  /* 0x00400000c930783b */ /* 0x000eee0000000200 */
[C---:B------:R-:W-:Y:S08]  /*9990*/  HMMA.16816.F32.BF16 R152, R40.reuse, R164, R152 ;  /* 0x000000a42898723c */ /* 0x040ff00000041898 */
[----:B------:R-:W-:Y:S01]  /*99a0*/  HMMA.16816.F32.BF16 R148, R40, R166, R148 ;  /* 0x000000a62894723c */ /* 0x000fe20000041894 */
[----:B------:R-:W-:Y:S07]  /*99b0*/  LDSM.16.M88.4 R164, [R199+0xb800] ;  /* 0x00b80000c7a4783b */ /* 0x000fee0000000200 */
[----:B-1----:R-:W-:Y:S08]  /*99c0*/  HMMA.16816.F32.BF16 R24, R184, R36, R24 ;  /* 0x00000024b818723c */ /* 0x002ff00000041818 */
[C---:B------:R-:W-:Y:S08]  /*99d0*/  HMMA.16816.F32.BF16 R60, R40.reuse, R44, R60 ;  /* 0x0000002c283c723c */ /* 0x040ff0000004183c */
[----:B------:R-:W-:Y:S01]  /*99e0*/  HMMA.16816.F32.BF16 R56, R40, R46, R56 ;  /* 0x0000002e2838723c */ /* 0x000fe20000041838 */
[----:B------:R-:W1:Y:S04]  /*99f0*/  LDSM.16.M88.4 R40, [R201+0x5000] ;  /* 0x00500000c928783b */ /* 0x000e680000000200 */
[----:B------:R-:W5:Y:S03]  /*9a00*/  LDSM.16.M88.4 R44, [R201+0x4800] ;  /* 0x00480000c92c783b */ /* 0x000f660000000200 */
[C---:B------:R-:W-:Y:S01]  /*9a10*/  HMMA.16816.F32.BF16 R20, R184.reuse, R38, R20 ;  /* 0x00000026b814723c */ /* 0x040fe20000041814 */
[----:B------:R-:W-:Y:S07]  /*9a20*/  LDSM.16.M88.4 R36, [R201+0x5800] ;  /* 0x00580000c924783b */ /* 0x000fee0000000200 */
[C---:B--2---:R-:W-:Y:S08]  /*9a30*/  HMMA.16816.F32.BF16 R8, R184.reuse, R28, R8 ;  /* 0x0000001cb808723c */ /* 0x044ff00000041808 */
[C---:B------:R-:W-:Y:S01]  /*9a40*/  HMMA.16816.F32.BF16 R4, R184.reuse, R30, R4 ;  /* 0x0000001eb804723c */ /* 0x040fe20000041804 */
[----:B------:R-:W2:Y:S07]  /*9a50*/  LDSM.16.M88.4 R28, [R201+0x6800] ;  /* 0x00680000c91c783b */ /* 0x000eae0000000200 */
[C---:B----4-:R-:W-:Y:S08]  /*9a60*/  HMMA.16816.F32.BF16 R16, R184.reuse, R32, R16 ;  /* 0x00000020b810723c */ /* 0x050ff00000041810 */
[C---:B------:R-:W-:Y:S01]  /*9a70*/  HMMA.16816.F32.BF16 R12, R184.reuse, R34, R12 ;  /* 0x00000022b80c723c */ /* 0x040fe2000004180c */
[----:B------:R-:W4:Y:S07]  /*9a80*/  LDSM.16.M88.4 R32, [R201+0x6000] ;  /* 0x00600000c920783b */ /* 0x000f2e0000000200 */
[C---:B------:R-:W-:Y:S07]  /*9a90*/  HMMA.16816.F32.BF16 R144, R184.reuse, R172, R144 ;  /* 0x000000acb890723c */ /* 0x040fee0000041890 */
[----:B------:R-:W-:Y:S01]  /*9aa0*/  IMAD.MOV.U32 R172, RZ, RZ, R194 ;  /* 0x000000ffffac7224 */ /* 0x000fe200078e00c2 */
[----:B------:R-:W-:Y:S01]  /*9ab0*/  HMMA.16816.F32.BF16 R152, R184, R176, R152 ;  /* 0x000000b0b898723c */ /* 0x000fe20000041898 */
[----:B------:R-:W-:-:S07]  /*9ac0*/  IMAD.MOV.U32 R173, RZ, RZ, R195 ;  /* 0x000000ffffad7224 */ /* 0x000fce00078e00c3 */
[----:B------:R-:W-:Y:S08]  /*9ad0*/  HMMA.16816.F32.BF16 R148, R184, R178, R148 ;  /* 0x000000b2b894723c */ /* 0x000ff00000041894 */
[C---:B---3--:R-:W-:Y:S08]  /*9ae0*/  HMMA.16816.F32.BF16 R24, R52.reuse, R48, R24 ;  /* 0x000000303418723c */ /* 0x048ff00000041818 */
[----:B------:R-:W-:Y:S08]  /*9af0*/  HMMA.16816.F32.BF16 R20, R52, R50, R20 ;  /* 0x000000323414723c */ /* 0x000ff00000041814 */
[----:B------:R-:W-:Y:S08]  /*9b00*/  HMMA.16816.F32.BF16 R156, R184, R182, R156 ;  /* 0x000000b6b89c723c */ /* 0x000ff0000004189c */
[----:B-1----:R-:W-:Y:S01]  /*9b10*/  HMMA.16816.F32.BF16 R8, R52, R40, R8 ;  /* 0x000000283408723c */ /* 0x002fe20000041808 */
[----:B------:R-:W-:-:S02]  /*9b20*/  FSEL R51, R24, -INF , !P6 ;  /* 0xff80000018337808 */ /* 0x000fc40007000000 */
[----:B------:R-:W-:Y:S02]  /*9b30*/  ISETP.GE.AND P6, PT, R0, R193, PT ;  /* 0x000000c10000720c */ /* 0x000fe40003fc6270 */
[----:B------:R-:W-:-:S03]  /*9b40*/  IADD3 R24, R190, 0x19, RZ ;  /* 0x00000019be187810 */ /* 0x000fc60007ffe0ff */
[C---:B------:R-:W-:Y:S01]  /*9b50*/  HMMA.16816.F32.BF16 R4, R52.reuse, R42, R4 ;  /* 0x0000002a3404723c */ /* 0x040fe20000041804 */
[----:B------:R-:W1:Y:S07]  /*9b60*/  LDSM.16.M88.4 R40, [R201+0x7000] ;  /* 0x00700000c928783b */ /* 0x000e6e0000000200 */
[C---:B-----5:R-:W-:Y:S07]  /*9b70*/  HMMA.16816.F32.BF16 R16, R52.reuse, R44, R16 ;  /* 0x0000002c3410723c */ /* 0x060fee0000041810 */
[----:B------:R-:W-:Y:S01]  /*9b80*/  FSEL R45, R20, -INF , !P5 ;  /* 0xff800000142d7808 */ /* 0x000fe20006800000 */
[----:B--2---:R-:W-:Y:S01]  /*9b90*/  HMMA.16816.F32.BF16 R144, R52, R28, R144 ;  /* 0x0000001c3490723c */ /* 0x004fe20000041890 */
[----:B------:R-:W-:-:S02]  /*9ba0*/  ISETP.GE.AND P5, PT, R190, R192, PT ;  /* 0x000000c0be00720c */ /* 0x000fc40003fa6270 */
[----:B------:R-:W-:Y:S02]  /*9bb0*/  IADD3 R20, R190, 0x10, RZ ;  /* 0x00000010be147810 */ /* 0x000fe40007ffe0ff */
[----:B------:R-:W-:Y:S02]  /*9bc0*/  FSEL R26, R26, -INF , !P5 ;  /* 0xff8000001a1a7808 */ /* 0x000fe40006800000 */
[----:B------:R-:W-:Y:S01]  /*9bd0*/  IADD3 R28, R190, 0x1, RZ ;  /* 0x00000001be1c7810 */ /* 0x000fe20007ffe0ff */
[----:B----4-:R-:W-:Y:S01]  /*9be0*/  HMMA.16816.F32.BF16 R152, R52, R32, R152 ;  /* 0x000000203498723c */ /* 0x010fe20000041898 */
[----:B------:R-:W-:Y:S02]  /*9bf0*/  FSEL R29, R21, -INF , !P6 ;  /* 0xff800000151d7808 */ /* 0x000fe40007000000 */
[----:B------:R-:W-:Y:S02]  /*9c00*/  ISETP.GE.AND P4, PT, R28, R193, PT ;  /* 0x000000c11c00720c */ /* 0x000fe40003f86270 */
[----:B------:R-:W-:-:S02]  /*9c10*/  ISETP.GE.AND P6, PT, R2, R192, PT ;  /* 0x000000c00200720c */ /* 0x000fc40003fc6270 */
[----:B------:R-:W-:Y:S01]  /*9c20*/  ISETP.GE.AND P5, PT, R0, R192, PT ;  /* 0x000000c00000720c */ /* 0x000fe20003fa6270 */
[----:B------:R-:W-:Y:S01]  /*9c30*/  HMMA.16816.F32.BF16 R148, R52, R34, R148 ;  /* 0x000000223494723c */ /* 0x000fe20000041894 */
[----:B------:R-:W2:Y:S01]  /*9c40*/  LDSM.16.M88.4 R32, [R201+0x7800] ;  /* 0x00780000c920783b */ /* 0x000ea20000000200 */
[----:B------:R-:W-:Y:S01]  /*9c50*/  FSEL R0, R22, -INF , !P6 ;  /* 0xff80000016007808 */ /* 0x000fe20007000000 */
[----:B------:R-:W-:-:S04]  /*9c60*/  DEPBAR.LE SB0, 0x0 ;  /* 0x000080000000791a */ /* 0x000fc80000000000 */
[----:B------:R-:W-:Y:S01]  /*9c70*/  ISETP.GE.AND P6, PT, R20, R192, PT ;  /* 0x000000c01400720c */ /* 0x000fe20003fc6270 */
[----:B------:R-:W-:Y:S01]  /*9c80*/  HMMA.16816.F32.BF16 R12, R52, R46, R12 ;  /* 0x0000002e340c723c */ /* 0x000fe2000004180c */
[----:B------:R-:W-:-:S06]  /*9c90*/  IADD3 R22, R190, 0x18, RZ ;  /* 0x00000018be167810 */ /* 0x000fcc0007ffe0ff */
[----:B------:R-:W-:Y:S01]  /*9ca0*/  FSEL R47, R25, -INF , !P4 ;  /* 0xff800000192f7808 */ /* 0x000fe20006000000 */
[C---:B------:R-:W-:Y:S01]  /*9cb0*/  HMMA.16816.F32.BF16 R160, R184.reuse, R180, R160 ;  /* 0x000000b4b8a0723c */ /* 0x040fe200000418a0 */
[----:B------:R-:W-:Y:S02]  /*9cc0*/  ISETP.GE.AND P4, PT, R28, R192, PT ;  /* 0x000000c01c00720c */ /* 0x000fe40003f86270 */
[----:B------:R-:W-:Y:S02]  /*9cd0*/  IADD3 R28, R190, 0x48, RZ ;  /* 0x00000048be1c7810 */ /* 0x000fe40007ffe0ff */
[----:B------:R-:W-:Y:S02]  /*9ce0*/  FSEL R2, R27, -INF , !P4 ;  /* 0xff8000001b027808 */ /* 0x000fe40006000000 */
[----:B------:R-:W-:Y:S01]  /*9cf0*/  ISETP.GE.AND P4, PT, R20, R193, PT ;  /* 0x000000c11400720c */ /* 0x000fe20003f86270 */
[----:B------:R-:W-:Y:S01]  /*9d00*/  HMMA.16816.F32.BF16 R136, R184, R168, R136 ;  /* 0x000000a8b888723c */ /* 0x000fe20000041888 */
[----:B------:R-:W-:-:S02]  /*9d10*/  IADD3 R20, R190, 0x11, RZ ;  /* 0x00000011be147810 */ /* 0x000fc40007ffe0ff */
[----:B------:R-:W-:Y:S02]  /*9d20*/  FSEL R27, R16, -INF , !P4 ;  /* 0xff800000101b7808 */ /* 0x000fe40006000000 */
[-C--:B------:R-:W-:Y:S02]  /*9d30*/  ISETP.GE.AND P4, PT, R22, R193.reuse, PT ;  /* 0x000000c11600720c */ /* 0x080fe40003f86270 */
[----:B------:R-:W-:Y:S01]  /*9d40*/  IADD3 R16, R190, 0x58, RZ ;  /* 0x00000058be107810 */ /* 0x000fe20007ffe0ff */
[----:B------:R-:W-:Y:S07]  /*9d50*/  HMMA.16816.F32.BF16 R156, R52, R38, R156 ;  /* 0x00000026349c723c */ /* 0x000fee000004189c */
[----:B------:R-:W-:Y:S01]  /*9d60*/  FSEL R38, R23, -INF , !P5 ;  /* 0xff80000017267808 */ /* 0x000fe20006800000 */
[----:B------:R-:W-:Y:S01]  /*9d70*/  HMMA.16816.F32.BF16 R140, R184, R174, R140 ;  /* 0x000000aeb88c723c */ /* 0x000fe2000004188c */
[----:B------:R-:W-:-:S02]  /*9d80*/  ISETP.GE.AND P5, PT, R20, R193, PT ;  /* 0x000000c11400720c */ /* 0x000fc40003fa6270 */
[----:B------:R-:W-:Y:S02]  /*9d90*/  FSEL R23, R12, -INF , !P4 ;  /* 0xff8000000c177808 */ /* 0x000fe40006000000 */
[----:B------:R-:W-:Y:S02]  /*9da0*/  FSEL R25, R17, -INF , !P5 ;  /* 0xff80000011197808 */ /* 0x000fe40006800000 */
[----:B------:R-:W-:Y:S01]  /*9db0*/  ISETP.GE.AND P5, PT, R24, R193, PT ;  /* 0x000000c11800720c */ /* 0x000fe20003fa6270 */
[----:B------:R-:W-:Y:S01]  /*9dc0*/  HMMA.16816.F32.BF16 R60, R184, R164, R60 ;  /* 0x000000a4b83c723c */ /* 0x000fe2000004183c */
[-C--:B------:R-:W-:Y:S02]  /*9dd0*/  ISETP.GE.AND P4, PT, R20, R192.reuse, PT ;  /* 0x000000c01400720c */ /* 0x080fe40003f86270 */
[----:B------:R-:W-:Y:S02]  /*9de0*/  FSEL R21, R13, -INF , !P5 ;  /* 0xff8000000d157808 */ /* 0x000fe40006800000 */
[----:B------:R-:W-:-:S02]  /*9df0*/  ISETP.GE.AND P5, PT, R22, R192, PT ;  /* 0x000000c01600720c */ /* 0x000fc40003fa6270 */
[----:B------:R-:W-:Y:S01]  /*9e00*/  IADD3 R12, R190, 0x20, RZ ;  /* 0x00000020be0c7810 */ /* 0x000fe20007ffe0ff */
[C---:B------:R-:W-:Y:S01]  /*9e10*/  HMMA.16816.F32.BF16 R56, R184.reuse, R166, R56 ;  /* 0x000000a6b838723c */ /* 0x040fe20000041838 */
[----:B------:R-:W-:Y:S02]  /*9e20*/  FSEL R22, R18, -INF , !P6 ;  /* 0xff80000012167808 */ /* 0x000fe40007000000 */
[----:B------:R-:W-:Y:S02]  /*9e30*/  ISETP.GE.AND P6, PT, R24, R192, PT ;  /* 0x000000c01800720c */ /* 0x000fe40003fc6270 */
[----:B------:R-:W-:Y:S02]  /*9e40*/  FSEL R24, R19, -INF , !P4 ;  /* 0xff80000013187808 */ /* 0x000fe40006000000 */
[----:B------:R-:W-:Y:S01]  /*9e50*/  ISETP.GE.AND P4, PT, R12, R193, PT ;  /* 0x000000c10c00720c */ /* 0x000fe20003f86270 */
[----:B------:R-:W-:Y:S01]  /*9e60*/  HMMA.16816.F32.BF16 R64, R184, R170, R64 ;  /* 0x000000aab840723c */ /* 0x000fe20000041840 */
[----:B------:R-:W-:-:S02]  /*9e70*/  IADD3 R13, R190, 0x21, RZ ;  /* 0x00000021be0d7810 */ /* 0x000fc40007ffe0ff */
[----:B------:R-:W-:Y:S02]  /*9e80*/  FSEL R20, R14, -INF , !P5 ;  /* 0xff8000000e147808 */ /* 0x000fe40006800000 */
[----:B------:R-:W-:Y:S02]  /*9e90*/  ISETP.GE.AND P5, PT, R12, R192, PT ;  /* 0x000000c00c00720c */ /* 0x000fe40003fa6270 */
[----:B------:R-:W-:Y:S01]  /*9ea0*/  IADD3 R19, R190, 0x49, RZ ;  /* 0x00000049be137810 */ /* 0x000fe20007ffe0ff */
[----:B------:R-:W-:Y:S01]  /*9eb0*/  HMMA.16816.F32.BF16 R160, R52, R36, R160 ;  /* 0x0000002434a0723c */ /* 0x000fe200000418a0 */
[----:B------:R-:W-:Y:S02]  /*9ec0*/  FSEL R180, R10, -INF , !P5 ;  /* 0xff8000000ab47808 */ /* 0x000fe40006800000 */
[C---:B------:R-:W-:Y:S02]  /*9ed0*/  IADD3 R18, R190.reuse, 0x50, RZ ;  /* 0x00000050be127810 */ /* 0x040fe40007ffe0ff */
[----:B------:R-:W-:-:S02]  /*9ee0*/  IADD3 R17, R190, 0x51, RZ ;  /* 0x00000051be117810 */ /* 0x000fc40007ffe0ff */
[----:B------:R-:W-:Y:S01]  /*9ef0*/  FSEL R37, R8, -INF , !P4 ;  /* 0xff80000008257808 */ /* 0x000fe20006000000 */
[C---:B-1----:R-:W-:Y:S01]  /*9f00*/  HMMA.16816.F32.BF16 R136, R52.reuse, R40, R136 ;  /* 0x000000283488723c */ /* 0x042fe20000041888 */
[----:B------:R-:W-:Y:S02]  /*9f10*/  ISETP.GE.AND P4, PT, R13, R192, PT ;  /* 0x000000c00d00720c */ /* 0x000fe40003f86270 */
[----:B------:R-:W-:Y:S02]  /*9f20*/  FSEL R36, R15, -INF , !P6 ;  /* 0xff8000000f247808 */ /* 0x000fe40007000000 */
[----:B------:R-:W-:Y:S02]  /*9f30*/  FSEL R178, R11, -INF , !P4 ;  /* 0xff8000000bb27808 */ /* 0x000fe40006000000 */
[C---:B------:R-:W-:Y:S01]  /*9f40*/  IADD3 R41, R190.reuse, 0x28, RZ ;  /* 0x00000028be297810 */ /* 0x040fe20007ffe0ff */
[----:B------:R-:W-:Y:S01]  /*9f50*/  HMMA.16816.F32.BF16 R140, R52, R30, R140 ;  /* 0x0000001e348c723c */ /* 0x000fe2000004188c */
[----:B------:R-:W-:-:S02]  /*9f60*/  IADD3 R40, R190, 0x29, RZ ;  /* 0x00000029be287810 */ /* 0x000fc40007ffe0ff */
[-C--:B------:R-:W-:Y:S02]  /*9f70*/  ISETP.GE.AND P6, PT, R13, R193.reuse, PT ;  /* 0x000000c10d00720c */ /* 0x080fe40003fc6270 */
[-C--:B------:R-:W-:Y:S02]  /*9f80*/  ISETP.GE.AND P5, PT, R41, R193.reuse, PT ;  /* 0x000000c12900720c */ /* 0x080fe40003fa6270 */
[----:B------:R-:W-:Y:S01]  /*9f90*/  ISETP.GE.AND P4, PT, R40, R193, PT ;  /* 0x000000c12800720c */ /* 0x000fe20003f86270 */
[----:B--2---:R-:W-:Y:S01]  /*9fa0*/  HMMA.16816.F32.BF16 R60, R52, R32, R60 ;  /* 0x00000020343c723c */ /* 0x004fe2000004183c */
[----:B------:R-:W-:Y:S02]  /*9fb0*/  FSEL R39, R9, -INF , !P6 ;  /* 0xff80000009277808 */ /* 0x000fe40007000000 */
[----:B------:R-:W-:Y:S02]  /*9fc0*/  FSEL R227, R4, -INF , !P5 ;  /* 0xff80000004e37808 */ /* 0x000fe40006800000 */
[----:B------:R-:W-:-:S02]  /*9fd0*/  FSEL R187, R5, -INF , !P4 ;  /* 0xff80000005bb7808 */ /* 0x000fc40006000000 */
[C---:B------:R-:W-:Y:S01]  /*9fe0*/  IADD3 R33, R190.reuse, 0x38, RZ ;  /* 0x00000038be217810 */ /* 0x040fe20007ffe0ff */
[C---:B------:R-:W-:Y:S01]  /*9ff0*/  HMMA.16816.F32.BF16 R56, R52.reuse, R34, R56 ;  /* 0x000000223438723c */ /* 0x040fe20000041838 */
[C---:B------:R-:W-:Y:S02]  /*a000*/  IADD3 R32, R190.reuse, 0x39, RZ ;  /* 0x00000039be207810 */ /* 0x040fe40007ffe0ff */
[----:B------:R-:W-:Y:S02]  /*a010*/  ISETP.GE.AND P4, PT, R33, R193, PT ;  /* 0x000000c12100720c */ /* 0x000fe40003f86270 */
[C---:B------:R-:W-:Y:S02]  /*a020*/  IADD3 R31, R190.reuse, 0x40, RZ ;  /* 0x00000040be1f7810 */ /* 0x040fe40007ffe0ff */
[C---:B------:R-:W-:Y:S01]  /*a030*/  IADD3 R35, R190.reuse, 0x30, RZ ;  /* 0x00000030be237810 */ /* 0x040fe20007ffe0ff */
[----:B------:R-:W-:Y:S01]  /*a040*/  HMMA.16816.F32.BF16 R64, R52, R42, R64 ;  /* 0x0000002a3440723c */ /* 0x000fe20000041840 */
[----:B------:R-:W-:-:S02]  /*a050*/  IADD3 R34, R190, 0x31, RZ ;  /* 0x00000031be227810 */ /* 0x000fc40007ffe0ff */
[-C--:B------:R-:W-:Y:S02]  /*a060*/  ISETP.GE.AND P6, PT, R35, R193.reuse, PT ;  /* 0x000000c12300720c */ /* 0x080fe40003fc6270 */
[----:B------:R-:W-:Y:S02]  /*a070*/  ISETP.GE.AND P5, PT, R34, R193, PT ;  /* 0x000000c12200720c */ /* 0x000fe40003fa6270 */
[----:B------:R-:W-:Y:S02]  /*a080*/  IADD3 R30, R190, 0x41, RZ ;  /* 0x00000041be1e7810 */ /* 0x000fe40007ffe0ff */
[----:B------:R-:W-:Y:S02]  /*a090*/  FSEL R185, R160, -INF , !P6 ;  /* 0xff800000a0b97808 */ /* 0x000fe40007000000 */
[----:B------:R-:W-:Y:S02]  /*a0a0*/  FSEL R183, R161, -INF , !P5 ;  /* 0xff800000a1b77808 */ /* 0x000fe40006800000 */
[----:B------:R-:W-:-:S02]  /*a0b0*/  FSEL R181, R156, -INF , !P4 ;  /* 0xff8000009cb57808 */ /* 0x000fc40006000000 */
[-C--:B------:R-:W-:Y:S02]  /*a0c0*/  ISETP.GE.AND P6, PT, R32, R193.reuse, PT ;  /* 0x000000c12000720c */ /* 0x080fe40003fc6270 */
[-C--:B------:R-:W-:Y:S02]  /*a0d0*/  ISETP.GE.AND P5, PT, R31, R193.reuse, PT ;  /* 0x000000c11f00720c */ /* 0x080fe40003fa6270 */
[----:B------:R-:W-:Y:S02]  /*a0e0*/  ISETP.GE.AND P4, PT, R30, R193, PT ;  /* 0x000000c11e00720c */ /* 0x000fe40003f86270 */
[----:B------:R-:W-:Y:S02]  /*a0f0*/  FSEL R179, R157, -INF , !P6 ;  /* 0xff8000009db37808 */ /* 0x000fe40007000000 */
[----:B------:R-:W-:Y:S02]  /*a100*/  FSEL R177, R152, -INF , !P5 ;  /* 0xff80000098b17808 */ /* 0x000fe40006800000 */
[----:B------:R-:W-:-:S02]  /*a110*/  FSEL R171, R153, -INF , !P4 ;  /* 0xff80000099ab7808 */ /* 0x000fc40006000000 */
[-C--:B------:R-:W-:Y:S02]  /*a120*/  ISETP.GE.AND P6, PT, R28, R193.reuse, PT ;  /* 0x000000c11c00720c */ /* 0x080fe40003fc6270 */
[-C--:B------:R-:W-:Y:S02]  /*a130*/  ISETP.GE.AND P5, PT, R19, R193.reuse, PT ;  /* 0x000000c11300720c */ /* 0x080fe40003fa6270 */
[----:B------:R-:W-:Y:S02]  /*a140*/  ISETP.GE.AND P4, PT, R18, R193, PT ;  /* 0x000000c11200720c */ /* 0x000fe40003f86270 */
[----:B------:R-:W-:Y:S02]  /*a150*/  IADD3 R15, R190, 0x59, RZ ;  /* 0x00000059be0f7810 */ /* 0x000fe40007ffe0ff */
[----:B------:R-:W-:Y:S02]  /*a160*/  FSEL R175, R148, -INF , !P6 ;  /* 0xff80000094af7808 */ /* 0x000fe40007000000 */
[----:B------:R-:W-:-:S02]  /*a170*/  FSEL R169, R149, -INF , !P5 ;  /* 0xff80000095a97808 */ /* 0x000fc40006800000 */
[----:B------:R-:W-:Y:S02]  /*a180*/  FSEL R167, R144, -INF , !P4 ;  /* 0xff80000090a77808 */ /* 0x000fe40006000000 */
[-C--:B------:R-:W-:Y:S02]  /*a190*/  ISETP.GE.AND P6, PT, R17, R193.reuse, PT ;  /* 0x000000c11100720c */ /* 0x080fe40003fc6270 */
[-C--:B------:R-:W-:Y:S02]  /*a1a0*/  ISETP.GE.AND P5, PT, R16, R193.reuse, PT ;  /* 0x000000c11000720c */ /* 0x080fe40003fa6270 */
[----:B------:R-:W-:Y:S02]  /*a1b0*/  ISETP.GE.AND P4, PT, R15, R193, PT ;  /* 0x000000c10f00720c */ /* 0x000fe40003f86270 */
[C---:B------:R-:W-:Y:S02]  /*a1c0*/  IADD3 R14, R190.reuse, 0x60, RZ ;  /* 0x00000060be0e7810 */ /* 0x040fe40007ffe0ff */
[----:B------:R-:W-:-:S02]  /*a1d0*/  IADD3 R13, R190, 0x61, RZ ;  /* 0x00000061be0d7810 */ /* 0x000fc40007ffe0ff */
[----:B------:R-:W-:Y:S02]  /*a1e0*/  IADD3 R12, R190, 0x68, RZ ;  /* 0x00000068be0c7810 */ /* 0x000fe40007ffe0ff */
[----:B------:R-:W-:Y:S02]  /*a1f0*/  FSEL R165, R145, -INF , !P6 ;  /* 0xff80000091a57808 */ /* 0x000fe40007000000 */
[----:B------:R-:W-:Y:S02]  /*a200*/  FSEL R161, R140, -INF , !P5 ;  /* 0xff8000008ca17808 */ /* 0x000fe40006800000 */
[----:B------:R-:W-:Y:S01]  /*a210*/  FSEL R157, R141, -INF , !P4 ;  /* 0xff8000008d9d7808 */ /* 0x000fe20006000000 */
[----:B------:R-:W-:Y:S01]  /*a220*/  BAR.SYNC.DEFER_BLOCKING 0x0 ;  /* 0x0000000000007b1d */ /* 0x000fe20000010000 */
[-C--:B------:R-:W-:Y:S02]  /*a230*/  ISETP.GE.AND P6, PT, R14, R193.reuse, PT ;  /* 0x000000c10e00720c */ /* 0x080fe40003fc6270 */
[----:B------:R-:W-:-:S02]  /*a240*/  ISETP.GE.AND P5, PT, R13, R193, PT ;  /* 0x000000c10d00720c */ /* 0x000fc40003fa6270 */
[----:B------:R-:W-:Y:S02]  /*a250*/  ISETP.GE.AND P4, PT, R12, R193, PT ;  /* 0x000000c10c00720c */ /* 0x000fe40003f86270 */
[C---:B------:R-:W-:Y:S02]  /*a260*/  IADD3 R11, R190.reuse, 0x69, RZ ;  /* 0x00000069be0b7810 */ /* 0x040fe40007ffe0ff */
[C---:B------:R-:W-:Y:S02]  /*a270*/  IADD3 R10, R190.reuse, 0x70, RZ ;  /* 0x00000070be0a7810 */ /* 0x040fe40007ffe0ff */
[----:B------:R-:W-:Y:S02]  /*a280*/  IADD3 R9, R190, 0x71, RZ ;  /* 0x00000071be097810 */ /* 0x000fe40007ffe0ff */
[----:B------:R-:W-:Y:S02]  /*a290*/  FSEL R153, R136, -INF , !P6 ;  /* 0xff80000088997808 */ /* 0x000fe40007000000 */
[----:B------:R-:W-:-:S02]  /*a2a0*/  FSEL R149, R137, -INF , !P5 ;  /* 0xff80000089957808 */ /* 0x000fc40006800000 */
[----:B------:R-:W-:Y:S02]  /*a2b0*/  FSEL R145, R64, -INF , !P4 ;  /* 0xff80000040917808 */ /* 0x000fe40006000000 */
[----:B------:R-:W-:Y:S02]  /*a2c0*/  IADD3 R8, R190, 0x78, RZ ;  /* 0x00000078be087810 */ /* 0x000fe40007ffe0ff */
[-C--:B------:R-:W-:Y:S02]  /*a2d0*/  ISETP.GE.AND P6, PT, R11, R193.reuse, PT ;  /* 0x000000c10b00720c */ /* 0x080fe40003fc6270 */
[-C--:B------:R-:W-:Y:S02]  /*a2e0*/  ISETP.GE.AND P5, PT, R10, R193.reuse, PT ;  /* 0x000000c10a00720c */ /* 0x080fe40003fa6270 */
[----:B------:R-:W-:Y:S02]  /*a2f0*/  ISETP.GE.AND P4, PT, R9, R193, PT ;  /* 0x000000c10900720c */ /* 0x000fe40003f86270 */
[----:B------:R-:W-:-:S02]  /*a300*/  IADD3 R190, R190, 0x79, RZ ;  /* 0x00000079bebe7810 */ /* 0x000fc40007ffe0ff */
[----:B------:R-:W-:Y:S02]  /*a310*/  FSEL R141, R65, -INF , !P6 ;  /* 0xff800000418d7808 */ /* 0x000fe40007000000 */
[----:B------:R-:W-:Y:S02]  /*a320*/  FSEL R53, R60, -INF , !P5 ;  /* 0xff8000003c357808 */ /* 0x000fe40006800000 */
[----:B------:R-:W-:Y:S02]  /*a330*/  FSEL R52, R61, -INF , !P4 ;  /* 0xff8000003d347808 */ /* 0x000fe40006000000 */
[-C--:B------:R-:W-:Y:S02]  /*a340*/  ISETP.GE.AND P6, PT, R8, R193.reuse, PT ;  /* 0x000000c10800720c */ /* 0x080fe40003fc6270 */
[----:B------:R-:W-:Y:S02]  /*a350*/  ISETP.GE.AND P5, PT, R190, R193, PT ;  /* 0x000000c1be00720c */ /* 0x000fe40003fa6270 */
[----:B------:R-:W-:-:S02]  /*a360*/  ISETP.GE.AND P4, PT, R41, R192, PT ;  /* 0x000000c02900720c */ /* 0x000fc40003f86270 */
[----:B------:R-:W-:Y:S02]  /*a370*/  FSEL R43, R56, -INF , !P6 ;  /* 0xff800000382b7808 */ /* 0x000fe40007000000 */
[----:B------:R-:W-:Y:S02]  /*a380*/  FSEL R41, R57, -INF , !P5 ;  /* 0xff80000039297808 */ /* 0x000fe40006800000 */
[----:B------:R-:W-:Y:S02]  /*a390*/  FSEL R148, R6, -INF , !P4 ;  /* 0xff80000006947808 */ /* 0x000fe40006000000 */
[-C--:B------:R-:W-:Y:S02]  /*a3a0*/  ISETP.GE.AND P6, PT, R40, R192.reuse, PT ;  /* 0x000000c02800720c */ /* 0x080fe40003fc6270 */
[-C--:B------:R-:W-:Y:S02]  /*a3b0*/  ISETP.GE.AND P5, PT, R35, R192.reuse, PT ;  /* 0x000000c02300720c */ /* 0x080fe40003fa6270 */
        /* <DEDUP_REMOVED lines=39> */
[----:B------:R-:W-:Y:S01]  /*a630*/  FSEL R42, R59, -INF , !P4 ;  /* 0xff8000003b2a7808 */ /* 0x000fe20006000000 */
[----:B------:R-:W-:Y:S05]  /*a640*/  @!P3 BRA `(.L_x_740) ;  /* 0x00000d200000b947 */ /* 0x000fea0003800000 */
[----:B------:R-:W-:Y:S05]  /*a650*/  @!P0 BRA `(.L_x_741) ;  /* 0x000003b000008947 */ /* 0x000fea0003800000 */
[----:B------:R-:W1:Y:S01]  /*a660*/  I2F.RP R6, R135 ;  /* 0x0000008700067306 */ /* 0x000e620000209400 */
[----:B------:R-:W-:-:S05]  /*a670*/  IMAD.SHL.U32 R5, R215, 0x80, RZ ;  /* 0x00000080d7057824 */ /* 0x000fca00078e00ff */
[----:B------:R-:W-:Y:S02]  /*a680*/  IABS R7, R5 ;  /* 0x0000000500077213 */ /* 0x000fe40000000000 */
[C---:B------:R-:W-:Y:S02]  /*a690*/  IADD3 R9, R5.reuse, -0x80, RZ ;  /* 0xffffff8005097810 */ /* 0x040fe40007ffe0ff */
[----:B------:R-:W-:Y:S01]  /*a6a0*/  LOP3.LUT R5, R5, c[0x0][0x2d0], RZ, 0x3c, !PT ;  /* 0x0000b40005057a12 */ /* 0x000fe200078e3cff */
[----:B-1----:R-:W1:Y:S02]  /*a6b0*/  MUFU.RCP R10, R6 ;  /* 0x00000006000a7308 */ /* 0x002e640000001000 */
[----:B-1----:R-:W-:Y:S02]  /*a6c0*/  IADD3 R10, R10, 0xffffffe, RZ ;  /* 0x0ffffffe0a0a7810 */ /* 0x002fe40007ffe0ff */
[----:B------:R-:W-:-:S04]  /*a6d0*/  IABS R6, R9 ;  /* 0x0000000900067213 */ /* 0x000fc80000000000 */
[----:B------:R-:W1:Y:S01]  /*a6e0*/  F2I.FTZ.U32.TRUNC.NTZ R11, R10 ;  /* 0x0000000a000b7305 */ /* 0x000e62000021f000 */
[----:B------:R-:W-:Y:S01]  /*a6f0*/  LOP3.LUT R9, R9, c[0x0][0x2d0], RZ, 0x3c, !PT ;  /* 0x0000b40009097a12 */ /* 0x000fe200078e3cff */
[----:B-1----:R-:W-:Y:S01]  /*a700*/  IMAD.MOV R4, RZ, RZ, -R11 ;  /* 0x000000ffff047224 */ /* 0x002fe200078e0a0b */
[----:B------:R-:W-:-:S03]  /*a710*/  MOV R10, RZ ;  /* 0x000000ff000a7202 */ /* 0x000fc60000000f00 */
[----:B------:R-:W-:-:S04]  /*a720*/  IMAD R4, R4, R135, RZ ;  /* 0x0000008704047224 */ /* 0x000fc800078e02ff */
[----:B------:R-:W-:-:S06]  /*a730*/  IMAD.HI.U32 R4, R11, R4, R10 ;  /* 0x000000040b047227 */ /* 0x000fcc00078e000a */
[----:B------:R-:W-:-:S04]  /*a740*/  IMAD.HI.U32 R10, R4, R7, RZ ;  /* 0x00000007040a7227 */ /* 0x000fc800078e00ff */
[----:B------:R-:W-:Y:S02]  /*a750*/  IMAD.MOV R8, RZ, RZ, -R10 ;  /* 0x000000ffff087224 */ /* 0x000fe400078e0a0a */
[----:B------:R-:W-:-:S04]  /*a760*/  IMAD.HI.U32 R4, R4, R6, RZ ;  /* 0x0000000604047227 */ /* 0x000fc800078e00ff */
[----:B------:R-:W-:Y:S02]  /*a770*/  IMAD R8, R135, R8, R7 ;  /* 0x0000000887087224 */ /* 0x000fe400078e0207 */
[----:B------:R-:W-:-:S03]  /*a780*/  IMAD.MOV R7, RZ, RZ, -R4 ;  /* 0x000000ffff077224 */ /* 0x000fc600078e0a04 */
[C---:B------:R-:W-:Y:S01]  /*a790*/  ISETP.GT.U32.AND P5, PT, R135.reuse, R8, PT ;  /* 0x000000088700720c */ /* 0x040fe20003fa4070 */
[----:B------:R-:W-:-:S05]  /*a7a0*/  IMAD R6, R135, R7, R6 ;  /* 0x0000000787067224 */ /* 0x000fca00078e0206 */
[----:B------:R-:W-:-:S07]  /*a7b0*/  ISETP.GT.U32.AND P4, PT, R135, R6, PT ;  /* 0x000000068700720c */ /* 0x000fce0003f84070 */
[-C--:B------:R-:W-:Y:S02]  /*a7c0*/  @!P5 IADD3 R8, R8, -R135.reuse, RZ ;  /* 0x800000870808d210 */ /* 0x080fe40007ffe0ff */
[----:B------:R-:W-:Y:S02]  /*a7d0*/  @!P5 IADD3 R10, R10, 0x1, RZ ;  /* 0x000000010a0ad810 */ /* 0x000fe40007ffe0ff */
[-C--:B------:R-:W-:Y:S02]  /*a7e0*/  ISETP.GE.U32.AND P3, PT, R8, R135.reuse, PT ;  /* 0x000000870800720c */ /* 0x080fe40003f66070 */
[----:B------:R-:W-:Y:S01]  /*a7f0*/  @!P4 IMAD.IADD R6, R6, 0x1, -R135 ;  /* 0x000000010606c824 */ /* 0x000fe200078e0a87 */
[----:B------:R-:W-:Y:S02]  /*a800*/  ISETP.GE.AND P5, PT, R5, RZ, PT ;  /* 0x000000ff0500720c */ /* 0x000fe40003fa6270 */
[----:B------:R-:W-:Y:S02]  /*a810*/  @!P4 IADD3 R4, R4, 0x1, RZ ;  /* 0x000000010404c810 */ /* 0x000fe40007ffe0ff */
[----:B------:R-:W-:-:S02]  /*a820*/  ISETP.GE.U32.AND P6, PT, R6, R135, PT ;  /* 0x000000870600720c */ /* 0x000fc40003fc6070 */
[----:B------:R-:W-:-:S04]  /*a830*/  ISETP.NE.AND P4, PT, RZ, c[0x0][0x2d0], PT ;  /* 0x0000b400ff007a0c */ /* 0x000fc80003f85270 */
[----:B------:R-:W-:Y:S02]  /*a840*/  @P3 IADD3 R10, R10, 0x1, RZ ;  /* 0x000000010a0a3810 */ /* 0x000fe40007ffe0ff */
[----:B------:R-:W-:Y:S02]  /*a850*/  ISETP.GE.AND P3, PT, R9, RZ, PT ;  /* 0x000000ff0900720c */ /* 0x000fe40003f66270 */
[----:B------:R-:W-:-:S03]  /*a860*/  @!P5 IADD3 R10, -R10, RZ, RZ ;  /* 0x000000ff0a0ad210 */ /* 0x000fc60007ffe1ff */
[----:B------:R-:W-:-:S05]  /*a870*/  @P6 IADD3 R4, R4, 0x1, RZ ;  /* 0x0000000104046810 */ /* 0x000fca0007ffe0ff */
[----:B------:R-:W-:Y:S01]  /*a880*/  IMAD.MOV.U32 R5, RZ, RZ, R4 ;  /* 0x000000ffff057224 */ /* 0x000fe200078e0004 */
[----:B------:R-:W-:-:S03]  /*a890*/  LOP3.LUT R4, RZ, c[0x0][0x2d0], RZ, 0x33, !PT ;  /* 0x0000b400ff047a12 */ /* 0x000fc600078e33ff */
[----:B------:R-:W-:Y:S01]  /*a8a0*/  @!P3 IMAD.MOV R5, RZ, RZ, -R5 ;  /* 0x000000ffff05b224 */ /* 0x000fe200078e0a05 */
[----:B------:R-:W-:-:S04]  /*a8b0*/  SEL R7, R4, R10, !P4 ;  /* 0x0000000a04077207 */ /* 0x000fc80006000000 */
[----:B------:R-:W-:Y:S01]  /*a8c0*/  SEL R4, R4, R5, !P4 ;  /* 0x0000000504047207 */ /* 0x000fe20006000000 */
[----:B------:R-:W-:-:S04]  /*a8d0*/  IMAD.WIDE R12, R7, 0x4, R224 ;  /* 0x00000004070c7825 */ /* 0x000fc800078e02e0 */
[----:B------:R-:W-:Y:S01]  /*a8e0*/  IMAD.WIDE R10, R4, 0x4, R224 ;  /* 0x00000004040a7825 */ /* 0x000fe200078e02e0 */
[----:B------:R-:W2:Y:S04]  /*a8f0*/  LDG.E R5, [R12.64] ;  /* 0x0000000c0c057981 */ /* 0x000ea8000c1e1900 */
[----:B------:R-:W2:Y:S01]  /*a900*/  LDG.E R6, [R10.64] ;  /* 0x0000000c0a067981 */ /* 0x000ea2000c1e1900 */
[----:B------:R-:W-:Y:S01]  /*a910*/  IMAD.IADD R4, R7, 0x1, -R4 ;  /* 0x0000000107047824 */ /* 0x000fe200078e0a04 */
[----:B------:R-:W-:-:S05]  /*a920*/  MOV R7, c[0x0][0x2d0] ;  /* 0x0000b40000077a02 */ /* 0x000fca0000000f00 */
        /* <DEDUP_REMOVED lines=14> */
.L_x_741:
[----:B------:R-:W-:-:S04]  /*aa10*/  LEA R9, -R133, RZ, 0x7 ;  /* 0x000000ff85097211 */ /* 0x000fc800078e39ff */
[----:B------:R-:W-:Y:S02]  /*aa20*/  SHF.R.S32.HI R8, RZ, 0x1f, R9 ;  /* 0x0000001fff087819 */ /* 0x000fe40000011409 */
.L_x_742:
[CC--:B------:R-:W-:Y:S01]  /*aa30*/  @!P1 IADD3 R5, P3, R188.reuse, R9.reuse, RZ ;  /* 0x00000009bc059210 */ /* 0x0c0fe20007f7e0ff */
[----:B------:R1:W-:Y:S01]  /*aa40*/  @P2 STS.128 [R216+0x4000], RZ ;  /* 0x004000ffd8002388 */ /* 0x0003e20000000c00 */
[-C--:B------:R-:W-:Y:S01]  /*aa50*/  @!P1 IADD3 R11, P5, P4, R188, R9.reuse, R211 ;  /* 0x00000009bc0b9210 */ /* 0x080fe20007cbe0d3 */
[----:B------:R-:W-:Y:S01]  /*aa60*/  BSSY B0, `(.L_x_743) ;  /* 0x000008d000007945 */ /* 0x000fe20003800000 */
[----:B------:R-:W-:Y:S01]  /*aa70*/  @!P2 IADD3 R7, P6, R211, R9, RZ ;  /* 0x00000009d307a210 */ /* 0x000fe20007fde0ff */
[----:B------:R-:W-:Y:S01]  /*aa80*/  @!P1 IMAD.X R4, R189, 0x1, R8, P3 ;  /* 0x00000001bd049824 */ /* 0x000fe200018e0608 */
[----:B------:R-:W-:Y:S02]  /*aa90*/  @!P1 LEA R54, P3, R5, c[0x0][0x168], 0x1 ;  /* 0x00005a0005369a11 */ /* 0x000fe400078608ff */
[----:B------:R-:W-:Y:S02]  /*aaa0*/  @!P1 IADD3.X R6, R189, R8, R210, P5, P4 ;  /* 0x00000008bd069210 */ /* 0x000fe40002fe84d2 */
[----:B------:R-:W-:Y:S01]  /*aab0*/  @!P1 LEA.HI.X R55, R5, c[0x0][0x16c], R4, 0x1, P3 ;  /* 0x00005b0005379a11 */ /* 0x000fe200018f0c04 */
[----:B------:R-:W-:Y:S01]  /*aac0*/  @!P2 IMAD.X R4, R210, 0x1, R8, P6 ;  /* 0x00000001d204a824 */ /* 0x000fe200030e0608 */
[----:B------:R-:W-:-:S02]  /*aad0*/  @!P2 LEA R12, P3, R9, R230, 0x1 ;  /* 0x000000e6090ca211 */ /* 0x000fc400078608ff */
[----:B------:R-:W-:Y:S02]  /*aae0*/  @!P1 LEA R32, P5, R11, c[0x0][0x168], 0x1 ;  /* 0x00005a000b209a11 */ /* 0x000fe400078a08ff */
[----:B------:R-:W-:Y:S02]  /*aaf0*/  @!P2 LEA.HI.X R13, R9, R231, R8, 0x1, P3 ;  /* 0x000000e7090da211 */ /* 0x000fe400018f0c08 */
[----:B------:R-:W-:Y:S02]  /*ab00*/  IADD3 R5, P4, P3, R211, R9, R211 ;  /* 0x00000009d3057210 */ /* 0x000fe40007b9e0d3 */
[----:B------:R-:W-:Y:S01]  /*ab10*/  @!P1 LEA.HI.X R33, R11, c[0x0][0x16c], R6, 0x1, P5 ;  /* 0x00005b000b219a11 */ /* 0x000fe200028f0c06 */
[----:B------:R-:W-:Y:S01]  /*ab20*/  @!PT LDS RZ, [RZ] ;  /* 0x00000000fffff984 */ /* 0x000fe20000000800 */
[----:B------:R-:W-:Y:S01]  /*ab30*/  @!PT LDS RZ, [RZ] ;  /* 0x00000000fffff984 */ /* 0x000fe20000000800 */
[----:B------:R-:W-:Y:S01]  /*ab40*/  @!PT LDS RZ, [RZ] ;  /* 0x00000000fffff984 */ /* 0x000fe20000000800 */
[----:B------:R2:W-:Y:S01]  /*ab50*/  @!P2 LDGSTS.E.BYPASS.LTC128B.128 [R216+0x4000], [R12.64] ;  /* 0x040000000cd8afae */ /* 0x0005e2000b901d4c */
[----:B------:R-:W-:Y:S02]  /*ab60*/  @!P2 LEA R34, P6, R7, R230, 0x1 ;  /* 0x000000e60722a211 */ /* 0x000fe400078c08ff */
[----:B------:R-:W-:Y:S01]  /*ab70*/  IADD3.X R6, R210, R8, R210, P4, P3 ;  /* 0x00000008d2067210 */ /* 0x000fe200027e64d2 */
[----:B------:R1:W-:Y:S01]  /*ab80*/  @P1 STS.128 [R216+0x8000], RZ ;  /* 0x008000ffd8001388 */ /* 0x0003e20000000c00 */
[----:B------:R-:W-:-:S02]  /*ab90*/  @!P1 IADD3 R11, P3, R188, R5, RZ ;  /* 0x00000005bc0b9210 */ /* 0x000fc40007f7e0ff */
[----:B------:R-:W-:Y:S01]  /*aba0*/  @!P2 LEA.HI.X R35, R7, R231, R4, 0x1, P6 ;  /* 0x000000e70723a211 */ /* 0x000fe200030f0c04 */
[----:B------:R-:W-:Y:S01]  /*abb0*/  @!PT LDS RZ, [RZ] ;  /* 0x00000000fffff984 */ /* 0x000fe20000000800 */
[----:B------:R-:W-:Y:S01]  /*abc0*/  @!PT LDS RZ, [RZ] ;  /* 0x00000000fffff984 */ /* 0x000fe20000000800 */
[----:B------:R-:W-:Y:S01]  /*abd0*/  @!PT LDS RZ, [RZ] ;  /* 0x00000000fffff984 */ /* 0x000fe20000000800 */
[----:B------:R1:W-:Y:S01]  /*abe0*/  @!P1 LDGSTS.E.BYPASS.LTC128B.128 [R216+0x8000], [R54.64+0x80] ;  /* 0x0800008036d89fae */ /* 0x0003e2000b901d4c */
[----:B------:R-:W-:Y:S01]  /*abf0*/  @!P2 LEA R30, P5, R5, R230, 0x1 ;  /* 0x000000e6051ea211 */ /* 0x000fe200078a08ff */
[--C-:B------:R-:W-:Y:S01]  /*ac00*/  @!P1 IMAD.X R4, R189, 0x1, R6.reuse, P3 ;  /* 0x00000001bd049824 */ /* 0x100fe200018e0606 */
[----:B------:R-:W-:Y:S01]  /*ac10*/  IADD3 R7, P4, R211, R5, RZ ;  /* 0x00000005d3077210 */ /* 0x000fe20007f9e0ff */
[----:B------:R1:W-:Y:S01]  /*ac20*/  @P2 STS.128 [R216+0x4800], RZ ;  /* 0x004800ffd8002388 */ /* 0x0003e20000000c00 */
[----:B------:R-:W-:Y:S02]  /*ac30*/  @!P1 LEA R18, P3, R11, c[0x0][0x168], 0x1 ;  /* 0x00005a000b129a11 */ /* 0x000fe400078608ff */
[--C-:B------:R-:W-:Y:S01]  /*ac40*/  @!P2 LEA.HI.X R31, R5, R231, R6.reuse, 0x1, P5 ;  /* 0x000000e7051fa211 */ /* 0x100fe200028f0c06 */
[----:B------:R-:W-:Y:S01]  /*ac50*/  IMAD.X R6, R210, 0x1, R6, P4 ;  /* 0x00000001d2067824 */ /* 0x000fe200020e0606 */
[----:B------:R-:W-:Y:S01]  /*ac60*/  IADD3 R5, P4, R211, R7, RZ ;  /* 0x00000007d3057210 */ /* 0x000fe20007f9e0ff */
[----:B------:R-:W-:Y:S01]  /*ac70*/  @!PT LDS RZ, [RZ] ;  /* 0x00000000fffff984 */ /* 0x000fe20000000800 */
[----:B------:R-:W-:Y:S01]  /*ac80*/  @!PT LDS RZ, [RZ] ;  /* 0x00000000fffff984 */ /* 0x000fe20000000800 */
[----:B------:R-:W-:Y:S01]  /*ac90*/  @!PT LDS RZ, [RZ] ;  /* 0x00000000fffff984 */ /* 0x000fe20000000800 */
[----:B------:R1:W-:Y:S01]  /*aca0*/  @!P2 LDGSTS.E.BYPASS.LTC128B.128 [R216+0x4800], [R34.64] ;  /* 0x0480000022d8afae */ /* 0x0003e2000b901d4c */
[----:B------:R-:W-:-:S02]  /*acb0*/  @!P1 LEA.HI.X R19, R11, c[0x0][0x16c], R4, 0x1, P3 ;  /* 0x00005b000b139a11 */ /* 0x000fc400018f0c04 */
[----:B------:R-:W-:Y:S01]  /*acc0*/  @!P1 IADD3 R11, P3, R188, R7, RZ ;  /* 0x00000007bc0b9210 */ /* 0x000fe20007f7e0ff */
[--C-:B------:R-:W-:Y:S01]  /*acd0*/  IMAD.X R4, R210, 0x1, R6.reuse, P4 ;  /* 0x00000001d2047824 */ /* 0x100fe200020e0606 */
[----:B------:R-:W-:Y:S01]  /*ace0*/  @!P2 LEA R16, P5, R7, R230, 0x1 ;  /* 0x000000e60710a211 */ /* 0x000fe200078a08ff */
[----:B------:R1:W-:Y:S02]  /*acf0*/  @P1 STS.128 [R216+0x8800], RZ ;  /* 0x008800ffd8001388 */ /* 0x0003e40000000c00 */
[--C-:B------:R-:W-:Y:S01]  /*ad00*/  @!P1 IMAD.X R10, R189, 0x1, R6.reuse, P3 ;  /* 0x00000001bd0a9824 */ /* 0x100fe200018e0606 */
[----:B--2---:R-:W-:Y:S01]  /*ad10*/  @!P1 IADD3 R12, P4, R188, R5, RZ ;  /* 0x00000005bc0c9210 */ /* 0x004fe20007f9e0ff */
[----:B------:R-:W-:Y:S01]  /*ad20*/  @!PT LDS RZ, [RZ] ;  /* 0x00000000fffff984 */ /* 0x000fe20000000800 */
[----:B------:R-:W-:Y:S01]  /*ad30*/  @!PT LDS RZ, [RZ] ;  /* 0x00000000fffff984 */ /* 0x000fe20000000800 */
[----:B------:R-:W-:Y:S01]  /*ad40*/  @!PT LDS RZ, [RZ] ;  /* 0x00000000fffff984 */ /* 0x000fe20000000800 */
[----:B------:R1:W-:Y:S01]  /*ad50*/  @!P1 LDGSTS.E.BYPASS.LTC128B.128 [R216+0x8800], [R32.64+0x80] ;  /* 0x0880008020d89fae */ /* 0x0003e2000b901d4c */
[----:B------:R-:W-:Y:S02]  /*ad60*/  @!P1 LEA R14, P3, R11, c[0x0][0x168], 0x1 ;  /* 0x00005a000b0e9a11 */ /* 0x000fe400078608ff */
[----:B------:R-:W-:Y:S01]  /*ad70*/  @!P2 LEA.HI.X R17, R7, R231, R6, 0x1, P5 ;  /* 0x000000e70711a211 */ /* 0x000fe200028f0c06 */
[----:B------:R-:W-:Y:S01]  /*ad80*/  @!P1 IMAD.X R7, R189, 0x1, R4, P4 ;  /* 0x00000001bd079824 */ /* 0x000fe200020e0604 */
[----:B------:R-:W-:Y:S01]  /*ad90*/  @!P1 LEA.HI.X R15, R11, c[0x0][0x16c], R10, 0x1, P3 ;  /* 0x00005b000b0f9a11 */ /* 0x000fe200018f0c0a */
[----:B------:R1:W-:Y:S01]  /*ada0*/  @P2 STS.128 [R216+0x5000], RZ ;  /* 0x005000ffd8002388 */ /* 0x0003e20000000c00 */
[----:B------:R-:W-:-:S02]  /*adb0*/  @!P1 LEA R58, P4, R12, c[0x0][0x168], 0x1 ;  /* 0x00005a000c3a9a11 */ /* 0x000fc400078808ff */
[----:B------:R-:W-:Y:S01]  /*adc0*/  IADD3 R6, P3, R211, R5, RZ ;  /* 0x00000005d3067210 */ /* 0x000fe20007f7e0ff */
[----:B------:R-:W-:Y:S01]  /*add0*/  @!PT LDS RZ, [RZ] ;  /* 0x00000000fffff984 */ /* 0x000fe20000000800 */
[----:B------:R-:W-:Y:S01]  /*ade0*/  @!PT LDS RZ, [RZ] ;  /* 0x00000000fffff984 */ /* 0x000fe20000000800 */
[----:B------:R-:W-:Y:S01]  /*adf0*/  @!PT LDS RZ, [RZ] ;  /* 0x00000000fffff984 */ /* 0x000fe20000000800 */
[----:B------:R1:W-:Y:S01]  /*ae00*/  @!P2 LDGSTS.E.BYPASS.LTC128B.128 [R216+0x5000], [R30.64] ;  /* 0x050000001ed8afae */ /* 0x0003e2000b901d4c */
[C---:B------:R-:W-:Y:S02]  /*ae10*/  @!P2 LEA R60, P5, R5.reuse, R230, 0x1 ;  /* 0x000000e6053ca211 */ /* 0x040fe400078a08ff */
[----:B------:R-:W-:Y:S01]  /*ae20*/  @!P1 LEA.HI.X R59, R12, c[0x0][0x16c], R7, 0x1, P4 ;  /* 0x00005b000c3b9a11 */ /* 0x000fe200020f0c07 */
[--C-:B------:R-:W-:Y:S01]  /*ae30*/  IMAD.X R7, R210, 0x1, R4.reuse, P3 ;  /* 0x00000001d2077824 */ /* 0x100fe200018e0604 */
[----:B------:R-:W-:Y:S01]  /*ae40*/  @!P2 LEA.HI.X R61, R5, R231, R4, 0x1, P5 ;  /* 0x000000e7053da211 */ /* 0x000fe200028f0c04 */
[----:B------:R1:W-:Y:S01]  /*ae50*/  @P1 STS.128 [R216+0x9000], RZ ;  /* 0x009000ffd8001388 */ /* 0x0003e20000000c00 */
[-C--:B------:R-:W-:Y:S02]  /*ae60*/  IADD3 R5, P3, R211, R6.reuse, RZ ;  /* 0x00000006d3057210 */ /* 0x080fe40007f7e0ff */
[----:B------:R-:W-:Y:S01]  /*ae70*/  @!P1 IADD3 R11, P4, R188, R6, RZ ;  /* 0x00000006bc0b9210 */ /* 0x000fe20007f9e0ff */
[----:B------:R-:W-:Y:S01]  /*ae80*/  @!PT LDS RZ, [RZ] ;  /* 0x00000000fffff984 */ /* 0x000fe20000000800 */
[----:B------:R-:W-:Y:S01]  /*ae90*/  @!PT LDS RZ, [RZ] ;  /* 0x00000000fffff984 */ /* 0x000fe20000000800 */
[----:B------:R-:W-:Y:S01]  /*aea0*/  @!PT LDS RZ, [RZ] ;  /* 0x00000000fffff984 */ /* 0x000fe20000000800 */
[----:B------:R1:W-:Y:S01]  /*aeb0*/  @!P1 LDGSTS.E.BYPASS.LTC128B.128 [R216+0x9000], [R18.64+0x80] ;  /* 0x0900008012d89fae */ /* 0x0003e2000b901d4c */
[----:B------:R-:W-:Y:S01]  /*aec0*/  @!P2 LEA R64, P5, R6, R230, 0x1 ;  /* 0x000000e60640a211 */ /* 0x000fe200078a08ff */
[--C-:B------:R-:W-:Y:S01]  /*aed0*/  IMAD.X R4, R210, 0x1, R7.reuse, P3 ;  /* 0x00000001d2047824 */ /* 0x100fe200018e0607 */
[----:B------:R-:W-:Y:S01]  /*aee0*/  @!P1 IADD3 R12, P3, R188, R5, RZ ;  /* 0x00000005bc0c9210 */ /* 0x000fe20007f7e0ff */
[--C-:B------:R-:W-:Y:S01]  /*aef0*/  @!P1 IMAD.X R10, R189, 0x1, R7.reuse, P4 ;  /* 0x00000001bd0a9824 */ /* 0x100fe200020e0607 */
[----:B------:R-:W-:Y:S01]  /*af00*/  @!P2 LEA.HI.X R65, R6, R231, R7, 0x1, P5 ;  /* 0x000000e70641a211 */ /* 0x000fe200028f0c07 */
[----:B------:R1:W-:Y:S01]  /*af10*/  @P2 STS.128 [R216+0x5800], RZ ;  /* 0x005800ffd8002388 */ /* 0x0003e20000000c00 */
[----:B------:R-:W-:Y:S01]  /*af20*/  @!P1 LEA R62, P4, R11, c[0x0][0x168], 0x1 ;  /* 0x00005a000b3e9a11 */ /* 0x000fe200078808ff */
[----:B------:R-:W-:Y:S01]  /*af30*/  @!P1 IMAD.X R7, R189, 0x1, R4, P3 ;  /* 0x00000001bd079824 */ /* 0x000fe200018e0604 */
[----:B------:R-:W-:Y:S01]  /*af40*/  @!P1 LEA R6, P3, R12, c[0x0][0x168], 0x1 ;  /* 0x00005a000c069a11 */ /* 0x000fe200078608ff */
[----:B------:R-:W-:Y:S01]  /*af50*/  @!PT LDS RZ, [RZ] ;  /* 0x00000000fffff984 */ /* 0x000fe20000000800 */
[----:B------:R-:W-:Y:S01]  /*af60*/  @!PT LDS RZ, [RZ] ;  /* 0x00000000fffff984 */ /* 0x000fe20000000800 */
[----:B------:R-:W-:Y:S01]  /*af70*/  @!PT LDS RZ, [RZ] ;  /* 0x00000000fffff984 */ /* 0x000fe20000000800 */
[----:B------:R2:W-:Y:S01]  /*af80*/  @!P2 LDGSTS.E.BYPASS.LTC128B.128 [R216+0x5800], [R16.64] ;  /* 0x0580000010d8afae */ /* 0x0005e2000b901d4c */
[----:B------:R-:W-:-:S02]  /*af90*/  @!P1 LEA.HI.X R63, R11, c[0x0][0x16c], R10, 0x1, P4 ;  /* 0x00005b000b3f9a11 */ /* 0x000fc400020f0c0a */
[----:B------:R-:W-:Y:S01]  /*afa0*/  @!P1 LEA.HI.X R7, R12, c[0x0][0x16c], R7, 0x1, P3 ;  /* 0x00005b000c079a11 */ /* 0x000fe200018f0c07 */
[----:B------:R1:W-:Y:S01]  /*afb0*/  @P1 STS.128 [R216+0x9800], RZ ;  /* 0x009800ffd8001388 */ /* 0x0003e20000000c00 */
[----:B------:R-:W-:Y:S02]  /*afc0*/  @!P2 LEA R12, P4, R5, R230, 0x1 ;  /* 0x000000e6050ca211 */ /* 0x000fe400078808ff */
[----:B------:R-:W-:Y:S01]  /*afd0*/  IADD3 R11, P3, R211, R5, RZ ;  /* 0x00000005d30b7210 */ /* 0x000fe20007f7e0ff */
[----:B------:R-:W-:Y:S01]  /*afe0*/  @!PT LDS RZ, [RZ] ;  /* 0x00000000fffff984 */ /* 0x000fe20000000800 */
[----:B------:R-:W-:Y:S01]  /*aff0*/  @!PT LDS RZ, [RZ] ;  /* 0x00000000fffff984 */ /* 0x000fe20000000800 */
[----:B------:R-:W-:Y:S01]  /*b000*/  @!PT LDS RZ, [RZ] ;  /* 0x00000000fffff984 */ /* 0x000fe20000000800 */
[----:B------:R1:W-:Y:S01]  /*b010*/  @!P1 LDGSTS.E.BYPASS.LTC128B.128 [R216+0x9800], [R14.64+0x80] ;  /* 0x098000800ed89fae */ /* 0x0003e2000b901d4c */
[----:B------:R-:W-:-:S03]  /*b020*/  @!P2 LEA.HI.X R13, R5, R231, R4, 0x1, P4 ;  /* 0x000000e7050da211 */ /* 0x000fc600020f0c04 */
[----:B------:R1:W-:Y:S01]  /*b030*/  @P2 STS.128 [R216+0x6000], RZ ;  /* 0x006000ffd8002388 */ /* 0x0003e20000000c00 */
[----:B------:R-:W-:-:S03]  /*b040*/  IMAD.X R4, R210, 0x1, R4, P3 ;  /* 0x00000001d2047824 */ /* 0x000fc600018e0604 */
        /* <DEDUP_REMOVED lines=8> */
[----:B------:R1:W-:Y:S01]  /*b0d0*/  @!P1 LDGSTS.E.BYPASS.LTC128B.128 [R216+0xa000], [R58.64+0x80] ;  /* 0x0a0000803ad89fae */ /* 0x0003e2000b901d4c */
[----:B--2---:R-:W-:-:S03]  /*b0e0*/  @!P2 LEA R16, P3, R11, R230, 0x1 ;  /* 0x000000e60b10a211 */ /* 0x004fc600078608ff */
[----:B------:R1:W-:Y:S01]  /*b0f0*/  @P2 STS.128 [R216+0x6800], RZ ;  /* 0x006800ffd8002388 */ /* 0x0003e20000000c00 */
[----:B------:R-:W-:-:S03]  /*b100*/  @!P2 LEA.HI.X R17, R11, R231, R4, 0x1, P3 ;  /* 0x000000e70b11a211 */ /* 0x000fc600018f0c04 */
        /* <DEDUP_REMOVED lines=34> */
.L_x_744:
[----:B------:R-:W-:Y:S05]  /*b330*/  BSYNC B0 ;  /* 0x0000000000007941 */ /* 0x000fea0003800000 */
.L_x_743:
[----:B------:R-:W0:Y:S01]  /*b340*/  LDGDEPBAR ;  /* 0x00000000000079af */ /* 0x000e220000000000 */
[----:B------:R-:W-:-:S04]  /*b350*/  LEA R230, P1, R9, R230, 0x1 ;  /* 0x000000e609e67211 */ /* 0x000fc800078208ff */
[----:B------:R-:W-:Y:S02]  /*b360*/  LEA.HI.X R231, R9, R231, R8, 0x1, P1 ;  /* 0x000000e709e77211 */ /* 0x000fe400008f0c08 */
.L_x_740:
[----:B------:R-:W-:Y:S01]  /*b370*/  FMNMX.FTZ R4, R132, R51, !PT ;  /* 0x0000003384047209 */ /* 0x000fe20007810000 */
[----:B-1----:R-:W-:Y:S01]  /*b380*/  LDSM.16.MT88.4 R12, [R200+0xc000] ;  /* 0x00c00000c80c783b */ /* 0x002fe20000004200 */
[----:B------:R-:W-:Y:S02]  /*b390*/  FMNMX.FTZ R7, R3, R26, !PT ;  /* 0x0000001a03077209 */ /* 0x000fe40007810000 */
[----:B------:R-:W-:Y:S01]  /*b3a0*/  FMNMX.FTZ R4, R47, R4, !PT ;  /* 0x000000042f047209 */ /* 0x000fe20007810000 */
[----:B------:R-:W-:Y:S01]  /*b3b0*/  LDSM.16.MT88.4 R8, [R198+0xc000] ;  /* 0x00c00000c608783b */ /* 0x000fe20000004200 */
[----:B------:R-:W-:Y:S02]  /*b3c0*/  FMNMX.FTZ R7, R2, R7, !PT ;  /* 0x0000000702077209 */ /* 0x000fe40007810000 */
[----:B------:R-:W-:Y:S01]  /*b3d0*/  FMNMX.FTZ R4, R45, R4, !PT ;  /* 0x000000042d047209 */ /* 0x000fe20007810000 */
[----:B------:R-:W-:Y:S01]  /*b3e0*/  LDSM.16.MT88.4 R16, [R197+0xc000] ;  /* 0x00c00000c510783b */ /* 0x000fe20000004200 */
        /* <DEDUP_REMOVED lines=58> */
[----:B------:R-:W-:-:S03]  /*b790*/  FMNMX.FTZ R7, R42, R7, !PT ;  /* 0x000000072a077209 */ /* 0x000fc60007810000 */
[----:B------:R-:W1:Y:S04]  /*b7a0*/  SHFL.BFLY PT, R5, R6, 0x2, 0x1f ;  /* 0x0c401f0006057f89 */ /* 0x000e6800000e0000 */
[----:B------:R-:W2:Y:S01]  /*b7b0*/  SHFL.BFLY PT, R4, R7, 0x2, 0x1f ;  /* 0x0c401f0007047f89 */ /* 0x000ea200000e0000 */
[----:B-1----:R-:W-:Y:S02]  /*b7c0*/  FMNMX.FTZ R5, R6, R5, !PT ;  /* 0x0000000506057209 */ /* 0x002fe40007810000 */
[----:B--2---:R-:W-:-:S03]  /*b7d0*/  FMNMX.FTZ R4, R7, R4, !PT ;  /* 0x0000000407047209 */ /* 0x004fc60007810000 */
[----:B------:R-:W1:Y:S04]  /*b7e0*/  SHFL.BFLY PT, R34, R5, 0x1, 0x1f ;  /* 0x0c201f0005227f89 */ /* 0x000e6800000e0000 */
[----:B------:R-:W2:Y:S01]  /*b7f0*/  SHFL.BFLY PT, R33, R4, 0x1, 0x1f ;  /* 0x0c201f0004217f89 */ /* 0x000ea200000e0000 */
[----:B-1----:R-:W-:-:S04]  /*b800*/  FMNMX.FTZ R34, R5, R34, !PT ;  /* 0x0000002205227209 */ /* 0x002fc80007810000 */
[C---:B------:R-:W-:Y:S01]  /*b810*/  FSETP.NEU.FTZ.AND P2, PT, R34.reuse, -INF , PT ;  /* 0xff8000002200780b */ /* 0x040fe20003f5d000 */
[----:B------:R-:W-:Y:S01]  /*b820*/  FMUL.FTZ R60, R34, c[0x0][0x23c] ;  /* 0x00008f00223c7a20 */ /* 0x000fe20000410000 */
[----:B--2---:R-:W-:Y:S02]  /*b830*/  FMNMX.FTZ R33, R4, R33, !PT ;  /* 0x0000002104217209 */ /* 0x004fe40007810000 */
[----:B------:R-:W-:Y:S02]  /*b840*/  FSEL R5, R34, RZ, P2 ;  /* 0x000000ff22057208 */ /* 0x000fe40001000000 */
[----:B------:R-:W-:Y:S02]  /*b850*/  FSEL R60, R60, RZ, P2 ;  /* 0x000000ff3c3c7208 */ /* 0x000fe40001000000 */
[----:B------:R-:W-:Y:S01]  /*b860*/  FSETP.NEU.FTZ.AND P1, PT, R33, -INF , PT ;  /* 0xff8000002100780b */ /* 0x000fe20003f3d000 */
[----:B------:R-:W-:Y:S02]  /*b870*/  FADD.FTZ R4, R132, -R5 ;  /* 0x8000000584047221 */ /* 0x000fe40000010000 */
[----:B------:R-:W-:Y:S01]  /*b880*/  FFMA.FTZ R32, R51, c[0x0][0x23c], -R60 ;  /* 0x00008f0033207a23 */ /* 0x000fe2000001083c */
[C---:B------:R-:W-:Y:S01]  /*b890*/  FSEL R6, R33.reuse, RZ, P1 ;  /* 0x000000ff21067208 */ /* 0x040fe20000800000 */
[----:B------:R-:W-:-:S02]  /*b8a0*/  FMUL.FTZ R51, R33, c[0x0][0x23c] ;  /* 0x00008f0021337a20 */ /* 0x000fc40000410000 */
[----:B------:R-:W-:Y:S02]  /*b8b0*/  FFMA.FTZ R31, R47, c[0x0][0x23c], -R60 ;  /* 0x00008f002f1f7a23 */ /* 0x000fe4000001083c */
[----:B------:R-:W-:Y:S01]  /*b8c0*/  FADD.FTZ R6, R3, -R6 ;  /* 0x8000000603067221 */ /* 0x000fe20000010000 */
[----:B------:R-:W-:Y:S01]  /*b8d0*/  FSEL R51, R51, RZ, P1 ;  /* 0x000000ff33337208 */ /* 0x000fe20000800000 */
[--C-:B------:R-:W-:Y:S01]  /*b8e0*/  FFMA.FTZ R30, R45, c[0x0][0x23c], -R60.reuse ;  /* 0x00008f002d1e7a23 */ /* 0x100fe2000001083c */
[----:B------:R-:W-:Y:S01]  /*b8f0*/  MUFU.EX2 R32, R32 ;  /* 0x0000002000207308 */ /* 0x000fe20000000800 */
[----:B------:R-:W-:Y:S01]  /*b900*/  FFMA.FTZ R29, R29, c[0x0][0x23c], -R60 ;  /* 0x00008f001d1d7a23 */ /* 0x000fe2000001083c */
[----:B------:R-:W-:Y:S01]  /*b910*/  LDSM.16.MT88.4 R44, [R198+0x10800] ;  /* 0x01080000c62c783b */ /* 0x000fe20000004200 */
[--C-:B------:R-:W-:Y:S02]  /*b920*/  FFMA.FTZ R28, R26, c[0x0][0x23c], -R51.reuse ;  /* 0x00008f001a1c7a23 */ /* 0x100fe40000010833 */
[----:B------:R-:W-:-:S02]  /*b930*/  FFMA.FTZ R2, R2, c[0x0][0x23c], -R51 ;  /* 0x00008f0002027a23 */ /* 0x000fc40000010833 */
[--C-:B------:R-:W-:Y:S01]  /*b940*/  FFMA.FTZ R0, R0, c[0x0][0x23c], -R51.reuse ;  /* 0x00008f0000007a23 */ /* 0x100fe20000010833 */
[----:B------:R-:W1:Y:S01]  /*b950*/  MUFU.EX2 R31, R31 ;  /* 0x0000001f001f7308 */ /* 0x000e620000000800 */
[----:B------:R-:W-:Y:S02]  /*b960*/  FFMA.FTZ R35, R38, c[0x0][0x23c], -R51 ;  /* 0x00008f0026237a23 */ /* 0x000fe40000010833 */
[----:B------:R-:W-:Y:S02]  /*b970*/  FMUL.FTZ R40, R4, c[0x0][0x23c] ;  /* 0x00008f0004287a20 */ /* 0x000fe40000410000 */
[----:B------:R-:W-:Y:S02]  /*b980*/  FMUL.FTZ R3, R6, c[0x0][0x23c] ;  /* 0x00008f0006037a20 */ /* 0x000fe40000410000 */
[--C-:B------:R-:W-:Y:S01]  /*b990*/  FFMA.FTZ R55, R23, c[0x0][0x23c], -R60.reuse ;  /* 0x00008f0017377a23 */ /* 0x100fe2000001083c */
[----:B------:R-:W-:Y:S01]  /*b9a0*/  MUFU.EX2 R30, R30 ;  /* 0x0000001e001e7308 */ /* 0x000fe20000000800 */
[----:B------:R-:W-:-:S02]  /*b9b0*/  FFMA.FTZ R62, R21, c[0x0][0x23c], -R60 ;  /* 0x00008f00153e7a23 */ /* 0x000fc4000001083c */
[--C-:B------:R-:W-:Y:S02]  /*b9c0*/  FFMA.FTZ R64, R22, c[0x0][0x23c], -R51.reuse ;  /* 0x00008f0016407a23 */ /* 0x100fe40000010833 */
[--C-:B------:R-:W-:Y:S02]  /*b9d0*/  FFMA.FTZ R63, R20, c[0x0][0x23c], -R51.reuse ;  /* 0x00008f00143f7a23 */ /* 0x100fe40000010833 */
[----:B------:R-:W-:Y:S01]  /*b9e0*/  LDSM.16.MT88.4 R20, [R198+0xc800] ;  /* 0x00c80000c614783b */ /* 0x000fe20000004200 */
[----:B------:R-:W2:Y:S01]  /*b9f0*/  MUFU.EX2 R29, R29 ;  /* 0x0000001d001d7308 */ /* 0x000ea20000000800 */
[----:B-1----:R-:W-:Y:S01]  /*ba00*/  F2FP.BF16.PACK_AB R4, R31, R32 ;  /* 0x000000201f04723e */ /* 0x002fe200000010ff */
[--C-:B------:R-:W-:Y:S02]  /*ba10*/  FFMA.FTZ R54, R27, c[0x0][0x23c], -R60.reuse ;  /* 0x00008f001b367a23 */ /* 0x100fe4000001083c */
[----:B------:R-:W-:Y:S02]  /*ba20*/  FFMA.FTZ R61, R25, c[0x0][0x23c], -R60 ;  /* 0x00008f00193d7a23 */ /* 0x000fe4000001083c */
[----:B------:R-:W-:-:S02]  /*ba30*/  FFMA.FTZ R65, R24, c[0x0][0x23c], -R51 ;  /* 0x00008f0018417a23 */ /* 0x000fc40000010833 */
[----:B------:R-:W-:Y:S01]  /*ba40*/  MUFU.EX2 R28, R28 ;  /* 0x0000001c001c7308 */ /* 0x000fe20000000800 */
[--C-:B------:R-:W-:Y:S01]  /*ba50*/  FFMA.FTZ R66, R36, c[0x0][0x23c], -R51.reuse ;  /* 0x00008f0024427a23 */ /* 0x100fe20000010833 */
[----:B------:R-:W-:Y:S01]  /*ba60*/  LDSM.16.MT88.4 R24, [R200+0xc800] ;  /* 0x00c80000c818783b */ /* 0x000fe20000004200 */
[--C-:B------:R-:W-:Y:S02]  /*ba70*/  FFMA.FTZ R67, R37, c[0x0][0x23c], -R60.reuse ;  /* 0x00008f0025437a23 */ /* 0x100fe4000001083c */
[----:B------:R-:W-:Y:S02]  /*ba80*/  FFMA.FTZ R132, R39, c[0x0][0x23c], -R60 ;  /* 0x00008f0027847a23 */ /* 0x000fe4000001083c */
[----:B------:R-:W-:Y:S01]  /*ba90*/  LDSM.16.MT88.4 R36, [R197+0x10800] ;  /* 0x01080000c524783b */ /* 0x000fe20000004200 */
[----:B------:R-:W1:Y:S01]  /*baa0*/  MUFU.EX2 R2, R2 ;  /* 0x0000000200027308 */ /* 0x000e620000000800 */
[----:B--2---:R-:W-:Y:S01]  /*bab0*/  F2FP.BF16.PACK_AB R6, R29, R30 ;  /* 0x0000001e1d06723e */ /* 0x004fe200000010ff */
[----:B------:R-:W-:-:S02]  /*bac0*/  FFMA.FTZ R142, R56, c[0x0][0x23c], -R51 ;  /* 0x00008f00388e7a23 */ /* 0x000fc40000010833 */
[--C-:B------:R-:W-:Y:S01]  /*bad0*/  FFMA.FTZ R135, R227, c[0x0][0x23c], -R60.reuse ;  /* 0x00008f00e3877a23 */ /* 0x100fe2000001083c */
[----:B------:R-:W-:Y:S01]  /*bae0*/  LDSM.16.MT88.4 R56, [R197+0x11000] ;  /* 0x01100000c538783b */ /* 0x000fe20000004200 */
[--C-:B------:R-:W-:Y:S02]  /*baf0*/  FFMA.FTZ R134, R187, c[0x0][0x23c], -R60.reuse ;  /* 0x00008f00bb867a23 */ /* 0x100fe4000001083c */
[----:B------:R-:W-:Y:S01]  /*bb00*/  MUFU.EX2 R0, R0 ;  /* 0x0000000000007308 */ /* 0x000fe20000000800 */
[--C-:B------:R-:W-:Y:S02]  /*bb10*/  FFMA.FTZ R137, R180, c[0x0][0x23c], -R51.reuse ;  /* 0x00008f00b4897a23 */ /* 0x100fe40000010833 */
[--C-:B------:R-:W-:Y:S02]  /*bb20*/  FFMA.FTZ R140, R178, c[0x0][0x23c], -R51.reuse ;  /* 0x00008f00b28c7a23 */ /* 0x100fe40000010833 */
[----:B------:R-:W-:Y:S02]  /*bb30*/  FFMA.FTZ R139, R148, c[0x0][0x23c], -R51 ;  /* 0x00008f00948b7a23 */ /* 0x000fe40000010833 */
[--C-:B------:R-:W-:Y:S01]  /*bb40*/  FFMA.FTZ R143, R185, c[0x0][0x23c], -R60.reuse ;  /* 0x00008f00b98f7a23 */ /* 0x100fe2000001083c */
[----:B------:R-:W2:Y:S01]  /*bb50*/  MUFU.EX2 R35, R35 ;  /* 0x0000002300237308 */ /* 0x000ea20000000800 */
[----:B-1----:R-:W-:Y:S01]  /*bb60*/  F2FP.BF16.PACK_AB R5, R2, R28 ;  /* 0x0000001c0205723e */ /* 0x002fe200000010ff */
[----:B------:R-:W-:-:S02]  /*bb70*/  FFMA.FTZ R148, R183, c[0x0][0x23c], -R60 ;  /* 0x00008f00b7947a23 */ /* 0x000fc4000001083c */
[--C-:B------:R-:W-:Y:S02]  /*bb80*/  FFMA.FTZ R150, R181, c[0x0][0x23c], -R60.reuse ;  /* 0x00008f00b5967a23 */ /* 0x100fe4000001083c */
[--C-:B------:R-:W-:Y:S02]  /*bb90*/  FFMA.FTZ R147, R179, c[0x0][0x23c], -R60.reuse ;  /* 0x00008f00b3937a23 */ /* 0x100fe4000001083c */
[----:B------:R-:W1:Y:S01]  /*bba0*/  MUFU.EX2 R40, R40 ;  /* 0x0000002800287308 */ /* 0x000e620000000800 */
[--C-:B------:R-:W-:Y:S02]  /*bbb0*/  FFMA.FTZ R151, R176, c[0x0][0x23c], -R51.reuse ;  /* 0x00008f00b0977a23 */ /* 0x100fe40000010833 */
[--C-:B------:R-:W-:Y:S02]  /*bbc0*/  FFMA.FTZ R160, R160, c[0x0][0x23c], -R51.reuse ;  /* 0x00008f00a0a07a23 */ /* 0x100fe40000010833 */
[--C-:B------:R-:W-:Y:S02]  /*bbd0*/  FFMA.FTZ R155, R174, c[0x0][0x23c], -R51.reuse ;  /* 0x00008f00ae9b7a23 */ /* 0x100fe40000010833 */
[----:B------:R-:W-:Y:S01]  /*bbe0*/  FFMA.FTZ R162, R162, c[0x0][0x23c], -R51 ;  /* 0x00008f00a2a27a23 */ /* 0x000fe20000010833 */
[----:B------:R-:W3:Y:S01]  /*bbf0*/  MUFU.EX2 R3, R3 ;  /* 0x0000000300037308 */ /* 0x000ee20000000800 */
[----:B--2---:R-:W-:Y:S01]  /*bc00*/  F2FP.BF16.PACK_AB R7, R35, R0 ;  /* 0x000000002307723e */ /* 0x004fe200000010ff */
[----:B------:R-:W-:-:S02]  /*bc10*/  FFMA.FTZ R176, R169, c[0x0][0x23c], -R60 ;  /* 0x00008f00a9b07a23 */ /* 0x000fc4000001083c */
[--C-:B------:R-:W-:Y:S02]  /*bc20*/  FFMA.FTZ R159, R177, c[0x0][0x23c], -R60.reuse ;  /* 0x00008f00b19f7a23 */ /* 0x100fe4000001083c */
[----:B------:R-:W-:Y:S02]  /*bc30*/  FFMA.FTZ R174, R171, c[0x0][0x23c], -R60 ;  /* 0x00008f00abae7a23 */ /* 0x000fe4000001083c */
[-C--:B-1----:R-:W-:Y:S01]  /*bc40*/  FMUL.FTZ R128, R128, R40.reuse ;  /* 0x0000002880807220 */ /* 0x082fe20000410000 */
[----:B------:R-:W-:Y:S01]  /*bc50*/  MUFU.EX2 R54, R54 ;  /* 0x0000003600367308 */ /* 0x000fe20000000800 */
[-C--:B------:R-:W-:Y:S02]  /*bc60*/  FMUL.FTZ R129, R129, R40.reuse ;  /* 0x0000002881817220 */ /* 0x080fe40000410000 */
[-C--:B------:R-:W-:Y:S02]  /*bc70*/  FMUL.FTZ R68, R68, R40.reuse ;  /* 0x0000002844447220 */ /* 0x080fe40000410000 */
[----:B------:R-:W-:-:S02]  /*bc80*/  FMUL.FTZ R69, R69, R40 ;  /* 0x0000002845457220 */ /* 0x000fc40000410000 */
[-C--:B---3--:R-:W-:Y:S01]  /*bc90*/  FMUL.FTZ R130, R130, R3.reuse ;  /* 0x0000000382827220 */ /* 0x088fe20000410000 */
[----:B------:R-:W1:Y:S01]  /*bca0*/  MUFU.EX2 R61, R61 ;  /* 0x0000003d003d7308 */ /* 0x000e620000000800 */
[-C--:B------:R-:W-:Y:S02]  /*bcb0*/  FMUL.FTZ R131, R131, R3.reuse ;  /* 0x0000000383837220 */ /* 0x080fe40000410000 */
[-C--:B------:R-:W-:Y:S02]  /*bcc0*/  FMUL.FTZ R70, R70, R3.reuse ;  /* 0x0000000346467220 */ /* 0x080fe40000410000 */
[-C--:B------:R-:W-:Y:S02]  /*bcd0*/  FMUL.FTZ R71, R71, R3.reuse ;  /* 0x0000000347477220 */ /* 0x080fe40000410000 */
[-C--:B------:R-:W-:Y:S01]  /*bce0*/  FMUL.FTZ R72, R72, R40.reuse ;  /* 0x0000002848487220 */ /* 0x080fe20000410000 */
[----:B------:R-:W-:Y:S01]  /*bcf0*/  HMMA.16816.F32.BF16 R128, R4, R12, R128 ;  /* 0x0000000c0480723c */ /* 0x000fe20000041880 */
[----:B------:R-:W-:Y:S01]  /*bd00*/  FMUL.FTZ R73, R73, R40 ;  /* 0x0000002849497220 */ /* 0x000fe20000410000 */
[----:B------:R-:W-:Y:S01]  /*bd10*/  MUFU.EX2 R55, R55 ;  /* 0x0000003700377308 */ /* 0x000fe20000000800 */
[----:B------:R-:W-:-:S02]  /*bd20*/  FMUL.FTZ R74, R74, R3 ;  /* 0x000000034a4a7220 */ /* 0x000fc40000410000 */
[-C--:B------:R-:W-:Y:S02]  /*bd30*/  FMUL.FTZ R75, R75, R3.reuse ;  /* 0x000000034b4b7220 */ /* 0x080fe40000410000 */
[-C--:B------:R-:W-:Y:S01]  /*bd40*/  FMUL.FTZ R76, R76, R40.reuse ;  /* 0x000000284c4c7220 */ /* 0x080fe20000410000 */
[C---:B------:R-:W-:Y:S01]  /*bd50*/  HMMA.16816.F32.BF16 R68, R4.reuse, R14, R68 ;  /* 0x0000000e0444723c */ /* 0x040fe20000041844 */
[-C--:B------:R-:W-:Y:S01]  /*bd60*/  FMUL.FTZ R77, R77, R40.reuse ;  /* 0x000000284d4d7220 */ /* 0x080fe20000410000 */
[----:B------:R-:W2:Y:S01]  /*bd70*/  LDSM.16.MT88.4 R12, [R196+0xc000] ;  /* 0x00c00000c40c783b */ /* 0x000ea20000004200 */
[-C--:B------:R-:W-:Y:S01]  /*bd80*/  FMUL.FTZ R78, R78, R3.reuse ;  /* 0x000000034e4e7220 */ /* 0x080fe20000410000 */
[----:B------:R-:W-:Y:S01]  /*bd90*/  MUFU.EX2 R62, R62 ;  /* 0x0000003e003e7308 */ /* 0x000fe20000000800 */
[----:B------:R-:W-:Y:S02]  /*bda0*/  FMUL.FTZ R79, R79, R3 ;  /* 0x000000034f4f7220 */ /* 0x000fe40000410000 */
[-C--:B------:R-:W-:Y:S01]  /*bdb0*/  FMUL.FTZ R80, R80, R40.reuse ;  /* 0x0000002850507220 */ /* 0x080fe20000410000 */
[----:B------:R-:W-:Y:S01]  /*bdc0*/  HMMA.16816.F32.BF16 R72, R4, R8, R72 ;  /* 0x000000080448723c */ /* 0x000fe20000041848 */
[----:B------:R-:W-:-:S02]  /*bdd0*/  FMUL.FTZ R81, R81, R40 ;  /* 0x0000002851517220 */ /* 0x000fc40000410000 */
[-C--:B------:R-:W-:Y:S01]  /*bde0*/  FMUL.FTZ R82, R82, R3.reuse ;  /* 0x0000000352527220 */ /* 0x080fe20000410000 */
[----:B------:R-:W-:Y:S01]  /*bdf0*/  MUFU.EX2 R64, R64 ;  /* 0x0000004000407308 */ /* 0x000fe20000000800 */
[-C--:B------:R-:W-:Y:S02]  /*be00*/  FMUL.FTZ R83, R83, R3.reuse ;  /* 0x0000000353537220 */ /* 0x080fe40000410000 */
[-C--:B------:R-:W-:Y:S01]  /*be10*/  FMUL.FTZ R84, R84, R40.reuse ;  /* 0x0000002854547220 */ /* 0x080fe20000410000 */
[----:B------:R-:W-:Y:S01]  /*be20*/  HMMA.16816.F32.BF16 R76, R4, R10, R76 ;  /* 0x0000000a044c723c */ /* 0x000fe2000004184c */
[----:B------:R-:W3:Y:S01]  /*be30*/  LDSM.16.MT88.4 R8, [R200+0x10000] ;  /* 0x01000000c808783b */ /* 0x000ee20000004200 */
[----:B------:R-:W-:Y:S02]  /*be40*/  FMUL.FTZ R85, R85, R40 ;  /* 0x0000002855557220 */ /* 0x000fe40000410000 */
[-C--:B------:R-:W-:Y:S01]  /*be50*/  FMUL.FTZ R86, R86, R3.reuse ;  /* 0x0000000356567220 */ /* 0x080fe20000410000 */
[----:B------:R-:W4:Y:S01]  /*be60*/  MUFU.EX2 R65, R65 ;  /* 0x0000004100417308 */ /* 0x000f220000000800 */
[----:B------:R-:W-:-:S02]  /*be70*/  FMUL.FTZ R87, R87, R3 ;  /* 0x0000000357577220 */ /* 0x000fc40000410000 */
[-C--:B------:R-:W-:Y:S01]  /*be80*/  FMUL.FTZ R88, R88, R40.reuse ;  /* 0x0000002858587220 */ /* 0x080fe20000410000 */
[C---:B------:R-:W-:Y:S01]  /*be90*/  HMMA.16816.F32.BF16 R80, R4.reuse, R16, R80 ;  /* 0x000000100450723c */ /* 0x040fe20000041850 */
[-C--:B------:R-:W-:Y:S02]  /*bea0*/  FMUL.FTZ R89, R89, R40.reuse ;  /* 0x0000002859597220 */ /* 0x080fe40000410000 */
[-C--:B------:R-:W-:Y:S01]  /*beb0*/  FMUL.FTZ R90, R90, R3.reuse ;  /* 0x000000035a5a7220 */ /* 0x080fe20000410000 */
[----:B------:R-:W-:Y:S01]  /*bec0*/  MUFU.EX2 R63, R63 ;  /* 0x0000003f003f7308 */ /* 0x000fe20000000800 */
[-C--:B------:R-:W-:Y:S02]  /*bed0*/  FMUL.FTZ R91, R91, R3.reuse ;  /* 0x000000035b5b7220 */ /* 0x080fe40000410000 */
[-C--:B------:R-:W-:Y:S01]  /*bee0*/  FMUL.FTZ R92, R92, R40.reuse ;  /* 0x000000285c5c7220 */ /* 0x080fe20000410000 */
[----:B------:R-:W-:Y:S01]  /*bef0*/  HMMA.16816.F32.BF16 R84, R4, R18, R84 ;  /* 0x000000120454723c */ /* 0x000fe20000041854 */
[----:B------:R-:W-:Y:S01]  /*bf00*/  FMUL.FTZ R93, R93, R40 ;  /* 0x000000285d5d7220 */ /* 0x000fe20000410000 */
[----:B------:R-:W5:Y:S01]  /*bf10*/  LDSM.16.MT88.4 R16, [R198+0x10000] ;  /* 0x01000000c610783b */ /* 0x000f620000004200 */
[-C--:B------:R-:W-:Y:S01]  /*bf20*/  FMUL.FTZ R94, R94, R3.reuse ;  /* 0x000000035e5e7220 */ /* 0x080fe20000410000 */
[----:B------:R-:W1:Y:S01]  /*bf30*/  MUFU.EX2 R66, R66 ;  /* 0x0000004200427308 */ /* 0x000e620000000800 */
[----:B------:R-:W-:-:S02]  /*bf40*/  FMUL.FTZ R95, R95, R3 ;  /* 0x000000035f5f7220 */ /* 0x000fc40000410000 */
[-C--:B------:R-:W-:Y:S01]  /*bf50*/  FMUL.FTZ R96, R96, R40.reuse ;  /* 0x0000002860607220 */ /* 0x080fe20000410000 */
[C---:B--2---:R-:W-:Y:S01]  /*bf60*/  HMMA.16816.F32.BF16 R88, R4.reuse, R12, R88 ;  /* 0x0000000c0458723c */ /* 0x044fe20000041858 */
[-C--:B------:R-:W-:Y:S02]  /*bf70*/  FMUL.FTZ R97, R97, R40.reuse ;  /* 0x0000002861617220 */ /* 0x080fe40000410000 */
[-C--:B------:R-:W-:Y:S01]  /*bf80*/  FMUL.FTZ R98, R98, R3.reuse ;  /* 0x0000000362627220 */ /* 0x080fe20000410000 */
[----:B------:R-:W-:Y:S01]  /*bf90*/  MUFU.EX2 R67, R67 ;  /* 0x0000004300437308 */ /* 0x000fe20000000800 */
[-C--:B------:R-:W-:Y:S02]  /*bfa0*/  FMUL.FTZ R99, R99, R3.reuse ;  /* 0x0000000363637220 */ /* 0x080fe40000410000 */
[-C--:B------:R-:W-:Y:S01]  /*bfb0*/  FMUL.FTZ R100, R100, R40.reuse ;  /* 0x0000002864647220 */ /* 0x080fe20000410000 */
[----:B------:R-:W-:Y:S01]  /*bfc0*/  HMMA.16816.F32.BF16 R92, R4, R14, R92 ;  /* 0x0000000e045c723c */ /* 0x000fe2000004185c */
[----:B------:R-:W-:Y:S01]  /*bfd0*/  FMUL.FTZ R101, R101, R40 ;  /* 0x0000002865657220 */ /* 0x000fe20000410000 */
[----:B------:R-:W2:Y:S01]  /*bfe0*/  LDSM.16.MT88.4 R12, [R197+0x10000] ;  /* 0x01000000c50c783b */ /* 0x000ea20000004200 */
[-C--:B------:R-:W-:Y:S01]  /*bff0*/  FMUL.FTZ R102, R102, R3.reuse ;  /* 0x0000000366667220 */ /* 0x080fe20000410000 */
[----:B------:R-:W1:Y:S01]  /*c000*/  MUFU.EX2 R132, R132 ;  /* 0x0000008400847308 */ /* 0x000e620000000800 */
[----:B------:R-:W-:-:S02]  /*c010*/  FMUL.FTZ R103, R103, R3 ;  /* 0x0000000367677220 */ /* 0x000fc40000410000 */
[-C--:B------:R-:W-:Y:S01]  /*c020*/  FMUL.FTZ R104, R104, R40.reuse ;  /* 0x0000002868687220 */ /* 0x080fe20000410000 */
[C---:B---3--:R-:W-:Y:S01]  /*c030*/  HMMA.16816.F32.BF16 R96, R4.reuse, R8, R96 ;  /* 0x000000080460723c */ /* 0x048fe20000041860 */
[-C--:B------:R-:W-:Y:S02]  /*c040*/  FMUL.FTZ R105, R105, R40.reuse ;  /* 0x0000002869697220 */ /* 0x080fe40000410000 */
[-C--:B------:R-:W-:Y:S01]  /*c050*/  FMUL.FTZ R106, R106, R3.reuse ;  /* 0x000000036a6a7220 */ /* 0x080fe20000410000 */
[----:B------:R-:W-:Y:S01]  /*c060*/  MUFU.EX2 R135, R135 ;  /* 0x0000008700877308 */ /* 0x000fe20000000800 */
[----:B------:R-:W-:Y:S02]  /*c070*/  FMUL.FTZ R107, R107, R3 ;  /* 0x000000036b6b7220 */ /* 0x000fe40000410000 */
[-C--:B------:R-:W-:Y:S01]  /*c080*/  FMUL.FTZ R124, R124, R40.reuse ;  /* 0x000000287c7c7220 */ /* 0x080fe20000410000 */
[----:B------:R-:W-:Y:S01]  /*c090*/  HMMA.16816.F32.BF16 R100, R4, R10, R100 ;  /* 0x0000000a0464723c */ /* 0x000fe20000041864 */
[----:B------:R-:W3:Y:S01]  /*c0a0*/  LDSM.16.MT88.4 R8, [R196+0x10000] ;  /* 0x01000000c408783b */ /* 0x000ee20000004200 */
[----:B------:R-:W-:-:S02]  /*c0b0*/  FMUL.FTZ R125, R125, R40 ;  /* 0x000000287d7d7220 */ /* 0x000fc40000410000 */
[-C--:B------:R-:W-:Y:S01]  /*c0c0*/  FMUL.FTZ R126, R126, R3.reuse ;  /* 0x000000037e7e7220 */ /* 0x080fe20000410000 */
[----:B------:R-:W-:Y:S01]  /*c0d0*/  MUFU.EX2 R134, R134 ;  /* 0x0000008600867308 */ /* 0x000fe20000000800 */
[-C--:B------:R-:W-:Y:S02]  /*c0e0*/  FMUL.FTZ R127, R127, R3.reuse ;  /* 0x000000037f7f7220 */ /* 0x080fe40000410000 */
[-C--:B------:R-:W-:Y:S01]  /*c0f0*/  FMUL.FTZ R108, R108, R40.reuse ;  /* 0x000000286c6c7220 */ /* 0x080fe20000410000 */
[----:B-----5:R-:W-:Y:S01]  /*c100*/  HMMA.16816.F32.BF16 R104, R4, R16, R104 ;  /* 0x000000100468723c */ /* 0x020fe20000041868 */
[----:B------:R-:W-:Y:S02]  /*c110*/  FMUL.FTZ R109, R109, R40 ;  /* 0x000000286d6d7220 */ /* 0x000fe40000410000 */
[-C--:B------:R-:W-:Y:S01]  /*c120*/  FMUL.FTZ R110, R110, R3.reuse ;  /* 0x000000036e6e7220 */ /* 0x080fe20000410000 */
[----:B------:R-:W-:Y:S01]  /*c130*/  MUFU.EX2 R137, R137 ;  /* 0x0000008900897308 */ /* 0x000fe20000000800 */
[----:B------:R-:W-:-:S02]  /*c140*/  FMUL.FTZ R111, R111, R3 ;  /* 0x000000036f6f7220 */ /* 0x000fc40000410000 */
[-C--:B------:R-:W-:Y:S01]  /*c150*/  FMUL.FTZ R112, R112, R40.reuse ;  /* 0x0000002870707220 */ /* 0x080fe20000410000 */
[C---:B------:R-:W-:Y:S01]  /*c160*/  HMMA.16816.F32.BF16 R124, R4.reuse, R18, R124 ;  /* 0x00000012047c723c */ /* 0x040fe2000004187c */
[-C--:B------:R-:W-:Y:S01]  /*c170*/  FMUL.FTZ R113, R113, R40.reuse ;  /* 0x0000002871717220 */ /* 0x080fe20000410000 */
[----:B------:R-:W5:Y:S01]  /*c180*/  LDSM.16.MT88.4 R16, [R197+0xc800] ;  /* 0x00c80000c510783b */ /* 0x000f620000004200 */
[-C--:B------:R-:W-:Y:S01]  /*c190*/  FMUL.FTZ R114, R114, R3.reuse ;  /* 0x0000000372727220 */ /* 0x080fe20000410000 */
[----:B------:R-:W1:Y:S01]  /*c1a0*/  MUFU.EX2 R140, R140 ;  /* 0x0000008c008c7308 */ /* 0x000e620000000800 */
[----:B------:R-:W-:Y:S02]  /*c1b0*/  FMUL.FTZ R115, R115, R3 ;  /* 0x0000000373737220 */ /* 0x000fe40000410000 */
[-C--:B------:R-:W-:Y:S01]  /*c1c0*/  FMUL.FTZ R120, R120, R40.reuse ;  /* 0x0000002878787220 */ /* 0x080fe20000410000 */
[----:B--2---:R-:W-:Y:S01]  /*c1d0*/  HMMA.16816.F32.BF16 R108, R4, R12, R108 ;  /* 0x0000000c046c723c */ /* 0x004fe2000004186c */
[----:B------:R-:W-:-:S02]  /*c1e0*/  FMUL.FTZ R121, R121, R40 ;  /* 0x0000002879797220 */ /* 0x000fc40000410000 */
[-C--:B------:R-:W-:Y:S01]  /*c1f0*/  FMUL.FTZ R122, R122, R3.reuse ;  /* 0x000000037a7a7220 */ /* 0x080fe20000410000 */
[----:B------:R-:W-:Y:S01]  /*c200*/  MUFU.EX2 R139, R139 ;  /* 0x0000008b008b7308 */ /* 0x000fe20000000800 */
[-C--:B------:R-:W-:Y:S02]  /*c210*/  FMUL.FTZ R123, R123, R3.reuse ;  /* 0x000000037b7b7220 */ /* 0x080fe40000410000 */
[-C--:B------:R-:W-:Y:S01]  /*c220*/  FMUL.FTZ R116, R116, R40.reuse ;  /* 0x0000002874747220 */ /* 0x080fe20000410000 */
[----:B------:R-:W-:Y:S01]  /*c230*/  HMMA.16816.F32.BF16 R112, R4, R14, R112 ;  /* 0x0000000e0470723c */ /* 0x000fe20000041870 */
[----:B------:R-:W2:Y:S01]  /*c240*/  LDSM.16.MT88.4 R12, [R196+0xc800] ;  /* 0x00c80000c40c783b */ /* 0x000ea20000004200 */
[----:B------:R-:W-:Y:S02]  /*c250*/  FMUL.FTZ R117, R117, R40 ;  /* 0x0000002875757220 */ /* 0x000fe40000410000 */
[-C--:B------:R-:W-:Y:S01]  /*c260*/  FMUL.FTZ R118, R118, R3.reuse ;  /* 0x0000000376767220 */ /* 0x080fe20000410000 */
[----:B------:R-:W1:Y:S01]  /*c270*/  MUFU.EX2 R142, R142 ;  /* 0x0000008e008e7308 */ /* 0x000e620000000800 */
[----:B------:R-:W-:-:S02]  /*c280*/  FMUL.FTZ R119, R119, R3 ;  /* 0x0000000377777220 */ /* 0x000fc40000410000 */
[C---:B---3--:R-:W-:Y:S01]  /*c290*/  HMMA.16816.F32.BF16 R120, R4.reuse, R8, R120 ;  /* 0x000000080478723c */ /* 0x048fe20000041878 */
[--C-:B------:R-:W-:Y:S02]  /*c2a0*/  FFMA.FTZ R163, R175, c[0x0][0x23c], -R60.reuse ;  /* 0x00008f00afa37a23 */ /* 0x100fe4000001083c */
[--C-:B------:R-:W-:Y:S02]  /*c2b0*/  FFMA.FTZ R169, R170, c[0x0][0x23c], -R51.reuse ;  /* 0x00008f00aaa97a23 */ /* 0x100fe40000010833 */
[----:B------:R-:W3:Y:S01]  /*c2c0*/  MUFU.EX2 R143, R143 ;  /* 0x0000008f008f7308 */ /* 0x000ee20000000800 */
[----:B------:R-:W-:Y:S02]  /*c2d0*/  FFMA.FTZ R168, R168, c[0x0][0x23c], -R51 ;  /* 0x00008f00a8a87a23 */ /* 0x000fe40000010833 */
[----:B------:R-:W-:Y:S01]  /*c2e0*/  HMMA.16816.F32.BF16 R116, R4, R10, R116 ;  /* 0x0000000a0474723c */ /* 0x000fe20000041874 */
[----:B------:R-:W2:Y:S01]  /*c2f0*/  LDSM.16.MT88.4 R8, [R200+0x10800] ;  /* 0x01080000c808783b */ /* 0x000ea20000004200 */
[----:B------:R-:W-:-:S02]  /*c300*/  FFMA.FTZ R161, R161, c[0x0][0x23c], -R60 ;  /* 0x00008f00a1a17a23 */ /* 0x000fc4000001083c */
[--C-:B------:R-:W-:Y:S01]  /*c310*/  FFMA.FTZ R156, R156, c[0x0][0x23c], -R51.reuse ;  /* 0x00008f009c9c7a23 */ /* 0x100fe20000010833 */
[----:B------:R-:W2:Y:S01]  /*c320*/  MUFU.EX2 R148, R148 ;  /* 0x0000009400947308 */ /* 0x000ea20000000800 */
[--C-:B------:R-:W-:Y:S01]  /*c330*/  FFMA.FTZ R154, R154, c[0x0][0x23c], -R51.reuse ;  /* 0x00008f009a9a7a23 */ /* 0x100fe20000010833 */
[----:B-1----:R-:W-:Y:S01]  /*c340*/  F2FP.BF16.PACK_AB R4, R61, R54 ;  /* 0x000000363d04723e */ /* 0x002fe200000010ff */
[--C-:B------:R-:W-:Y:S01]  /*c350*/  FFMA.FTZ R149, R149, c[0x0][0x23c], -R60.reuse ;  /* 0x00008f0095957a23 */ /* 0x100fe2000001083c */
[----:B----4-:R-:W-:Y:S01]  /*c360*/  F2FP.BF16.PACK_AB R5, R65, R64 ;  /* 0x000000404105723e */ /* 0x010fe200000010ff */
[----:B------:R-:W-:Y:S01]  /*c370*/  FFMA.FTZ R145, R145, c[0x0][0x23c], -R60 ;  /* 0x00008f0091917a23 */ /* 0x000fe2000001083c */
[----:B------:R-:W-:Y:S01]  /*c380*/  F2FP.BF16.PACK_AB R6, R62, R55 ;  /* 0x000000373e06723e */ /* 0x000fe200000010ff */
[--C-:B------:R-:W-:Y:S01]  /*c390*/  FFMA.FTZ R144, R144, c[0x0][0x23c], -R51.reuse ;  /* 0x00008f0090907a23 */ /* 0x100fe20000010833 */
[----:B------:R-:W-:Y:S01]  /*c3a0*/  F2FP.BF16.PACK_AB R7, R66, R63 ;  /* 0x0000003f4207723e */ /* 0x000fe200000010ff */
[----:B------:R-:W1:Y:S01]  /*c3b0*/  MUFU.EX2 R150, R150 ;  /* 0x0000009600967308 */ /* 0x000e620000000800 */
[----:B------:R-:W-:-:S02]  /*c3c0*/  FFMA.FTZ R138, R138, c[0x0][0x23c], -R51 ;  /* 0x00008f008a8a7a23 */ /* 0x000fc40000010833 */
[----:B------:R-:W-:Y:S02]  /*c3d0*/  FFMA.FTZ R136, R136, c[0x0][0x23c], -R51 ;  /* 0x00008f0088887a23 */ /* 0x000fe40000010833 */
[----:B------:R-:W-:Y:S01]  /*c3e0*/  FFMA.FTZ R32, R235, R40, R32 ;  /* 0x00000028eb207223 */ /* 0x000fe20000010020 */
[C---:B------:R-:W-:Y:S01]  /*c3f0*/  HMMA.16816.F32.BF16 R72, R4.reuse, R20, R72 ;  /* 0x000000140448723c */ /* 0x040fe20000041848 */
[----:B------:R-:W-:Y:S01]  /*c400*/  FFMA.FTZ R3, R233, R3, R28 ;  /* 0x00000003e9037223 */ /* 0x000fe2000001001c */
[----:B------:R-:W4:Y:S01]  /*c410*/  MUFU.EX2 R147, R147 ;  /* 0x0000009300937308 */ /* 0x000f220000000800 */
[----:B------:R-:W-:Y:S02]  /*c420*/  FADD.FTZ R31, R31, R32 ;  /* 0x000000201f1f7221 */ /* 0x000fe40000010000 */
[----:B------:R-:W-:Y:S02]  /*c430*/  FADD.FTZ R3, R2, R3 ;  /* 0x0000000302037221 */ /* 0x000fe40000010000 */
[----:B------:R-:W-:Y:S01]  /*c440*/  FADD.FTZ R30, R30, R31 ;  /* 0x0000001f1e1e7221 */ /* 0x000fe20000010000 */
[----:B------:R-:W-:Y:S01]  /*c450*/  HMMA.16816.F32.BF16 R76, R4, R22, R76 ;  /* 0x00000016044c723c */ /* 0x000fe2000004184c */
[----:B------:R-:W1:Y:S01]  /*c460*/  LDSM.16.MT88.4 R20, [R196+0x10800] ;  /* 0x01080000c414783b */ /* 0x000e620000004200 */
[----:B------:R-:W-:Y:S01]  /*c470*/  MUFU.EX2 R151, R151 ;  /* 0x0000009700977308 */ /* 0x000fe20000000800 */
[----:B------:R-:W-:-:S02]  /*c480*/  FADD.FTZ R0, R0, R3 ;  /* 0x0000000300007221 */ /* 0x000fc40000010000 */
[----:B------:R-:W-:Y:S02]  /*c490*/  FADD.FTZ R29, R29, R30 ;  /* 0x0000001e1d1d7221 */ /* 0x000fe40000010000 */
[----:B------:R-:W-:Y:S01]  /*c4a0*/  FADD.FTZ R35, R35, R0 ;  /* 0x0000000023237221 */ /* 0x000fe20000010000 */
[C---:B-----5:R-:W-:Y:S01]  /*c4b0*/  HMMA.16816.F32.BF16 R80, R4.reuse, R16, R80 ;  /* 0x000000100450723c */ /* 0x060fe20000041850 */
[----:B------:R-:W-:Y:S01]  /*c4c0*/  FADD.FTZ R0, R54, R29 ;  /* 0x0000001d36007221 */ /* 0x000fe20000010000 */
[----:B------:R-:W5:Y:S01]  /*c4d0*/  MUFU.EX2 R160, R160 ;  /* 0x000000a000a07308 */ /* 0x000f620000000800 */
        /* <DEDUP_REMOVED lines=9> */
[C---:B--2---:R-:W-:Y:S01]  /*c570*/  HMMA.16816.F32.BF16 R88, R4.reuse, R12, R88 ;  /* 0x0000000c0458723c */ /* 0x044fe20000041858 */
[----:B------:R-:W-:Y:S01]  /*c580*/  FADD.FTZ R66, R66, R63 ;  /* 0x0000003f42427221 */ /* 0x000fe20000010000 */
[----:B------:R-:W2:Y:S06]  /*c590*/  MUFU.EX2 R162, R162 ;  /* 0x000000a200a27308 */ /* 0x000eac0000000800 */
[C---:B------:R-:W-:Y:S01]  /*c5a0*/  HMMA.16816.F32.BF16 R92, R4.reuse, R14, R92 ;  /* 0x0000000e045c723c */ /* 0x040fe2000004185c */
[----:B------:R-:W1:Y:S01]  /*c5b0*/  LDSM.16.MT88.4 R12, [R197+0xd000] ;  /* 0x00d00000c50c783b */ /* 0x000e620000004200 */
[----:B------:R-:W-:Y:S06]  /*c5c0*/  MUFU.EX2 R159, R159 ;  /* 0x0000009f009f7308 */ /* 0x000fec0000000800 */
[C---:B------:R-:W-:Y:S02]  /*c5d0*/  HMMA.16816.F32.BF16 R96, R4.reuse, R8, R96 ;  /* 0x000000080460723c */ /* 0x040fe40000041860 */
[----:B------:R-:W-:Y:S06]  /*c5e0*/  MUFU.EX2 R174, R174 ;  /* 0x000000ae00ae7308 */ /* 0x000fec0000000800 */
[C---:B------:R-:W-:Y:S01]  /*c5f0*/  HMMA.16816.F32.BF16 R100, R4.reuse, R10, R100 ;  /* 0x0000000a0464723c */ /* 0x040fe20000041864 */
[----:B------:R-:W1:Y:S01]  /*c600*/  LDSM.16.MT88.4 R8, [R196+0xd000] ;  /* 0x00d00000c408783b */ /* 0x000e620000004200 */
[----:B------:R-:W-:Y:S06]  /*c610*/  MUFU.EX2 R163, R163 ;  /* 0x000000a300a37308 */ /* 0x000fec0000000800 */
[C---:B------:R-:W-:Y:S02]  /*c620*/  HMMA.16816.F32.BF16 R104, R4.reuse, R44, R104 ;  /* 0x0000002c0468723c */ /* 0x040fe40000041868 */
[----:B------:R-:W-:Y:S06]  /*c630*/  MUFU.EX2 R176, R176 ;  /* 0x000000b000b07308 */ /* 0x000fec0000000800 */
[C---:B------:R-:W-:Y:S01]  /*c640*/  HMMA.16816.F32.BF16 R124, R4.reuse, R46, R124 ;  /* 0x0000002e047c723c */ /* 0x040fe2000004187c */
[----:B------:R-:W2:Y:S01]  /*c650*/  LDSM.16.MT88.4 R44, [R198+0x11000] ;  /* 0x01100000c62c783b */ /* 0x000ea20000004200 */
[----:B------:R-:W1:Y:S06]  /*c660*/  MUFU.EX2 R169, R169 ;  /* 0x000000a900a97308 */ /* 0x000e6c0000000800 */
[C---:B------:R-:W-:Y:S02]  /*c670*/  HMMA.16816.F32.BF16 R108, R4.reuse, R36, R108 ;  /* 0x00000024046c723c */ /* 0x040fe4000004186c */
[----:B------:R-:W1:Y:S06]  /*c680*/  MUFU.EX2 R168, R168 ;  /* 0x000000a800a87308 */ /* 0x000e6c0000000800 */
[C---:B------:R-:W-:Y:S01]  /*c690*/  HMMA.16816.F32.BF16 R112, R4.reuse, R38, R112 ;  /* 0x000000260470723c */ /* 0x040fe20000041870 */
[----:B------:R-:W-:Y:S01]  /*c6a0*/  LDSM.16.MT88.4 R36, [R196+0x11000] ;  /* 0x01100000c424783b */ /* 0x000fe20000004200 */
[----:B------:R-:W-:Y:S06]  /*c6b0*/  MUFU.EX2 R161, R161 ;  /* 0x000000a100a17308 */ /* 0x000fec0000000800 */
[C---:B------:R-:W-:Y:S02]  /*c6c0*/  HMMA.16816.F32.BF16 R128, R4.reuse, R24, R128 ;  /* 0x000000180480723c */ /* 0x040fe40000041880 */
[----:B------:R-:W-:Y:S06]  /*c6d0*/  MUFU.EX2 R156, R156 ;  /* 0x0000009c009c7308 */ /* 0x000fec0000000800 */
[C---:B------:R-:W-:Y:S01]  /*c6e0*/  HMMA.16816.F32.BF16 R68, R4.reuse, R26, R68 ;  /* 0x0000001a0444723c */ /* 0x040fe20000041844 */
[----:B------:R-:W2:Y:S01]  /*c6f0*/  LDSM.16.MT88.4 R24, [R200+0xd000] ;  /* 0x00d00000c818783b */ /* 0x000ea20000004200 */
[----:B------:R-:W-:Y:S06]  /*c700*/  MUFU.EX2 R154, R154 ;  /* 0x0000009a009a7308 */ /* 0x000fec0000000800 */
[C---:B-1----:R-:W-:Y:S02]  /*c710*/  HMMA.16816.F32.BF16 R120, R4.reuse, R20, R120 ;  /* 0x000000140478723c */ /* 0x042fe40000041878 */
[----:B------:R-:W-:Y:S06]  /*c720*/  MUFU.EX2 R149, R149 ;  /* 0x0000009500957308 */ /* 0x000fec0000000800 */
[----:B------:R-:W-:Y:S01]  /*c730*/  HMMA.16816.F32.BF16 R116, R4, R22, R116 ;  /* 0x000000160474723c */ /* 0x000fe20000041874 */
[----:B------:R-:W1:Y:S01]  /*c740*/  LDSM.16.MT88.4 R20, [R200+0x11000] ;  /* 0x01100000c814783b */ /* 0x000e620000004200 */
[----:B------:R-:W-:Y:S05]  /*c750*/  MUFU.EX2 R145, R145 ;  /* 0x0000009100917308 */ /* 0x000fea0000000800 */
[----:B------:R-:W-:Y:S01]  /*c760*/  F2FP.BF16.PACK_AB R4, R132, R67 ;  /* 0x000000438404723e */ /* 0x000fe200000010ff */
[----:B------:R-:W-:Y:S01]  /*c770*/  FADD.FTZ R67, R67, R62 ;  /* 0x0000003e43437221 */ /* 0x000fe20000010000 */
[----:B------:R-:W-:Y:S01]  /*c780*/  F2FP.BF16.PACK_AB R5, R140, R137 ;  /* 0x000000898c05723e */ /* 0x000fe200000010ff */
[----:B------:R-:W-:Y:S01]  /*c790*/  MUFU.EX2 R144, R144 ;  /* 0x0000009000907308 */ /* 0x000fe20000000800 */
[----:B------:R-:W-:Y:S01]  /*c7a0*/  F2FP.BF16.PACK_AB R6, R134, R135 ;  /* 0x000000878606723e */ /* 0x000fe200000010ff */
[----:B------:R-:W-:Y:S01]  /*c7b0*/  FADD.FTZ R137, R137, R66 ;  /* 0x0000004289897221 */ /* 0x000fe20000010000 */
[----:B------:R-:W-:Y:S01]  /*c7c0*/  F2FP.BF16.PACK_AB R7, R142, R139 ;  /* 0x0000008b8e07723e */ /* 0x000fe200000010ff */
[----:B------:R-:W-:-:S02]  /*c7d0*/  FADD.FTZ R132, R132, R67 ;  /* 0x0000004384847221 */ /* 0x000fc40000010000 */
[----:B------:R-:W-:Y:S02]  /*c7e0*/  FADD.FTZ R140, R140, R137 ;  /* 0x000000898c8c7221 */ /* 0x000fe40000010000 */
[----:B------:R-:W-:Y:S01]  /*c7f0*/  MUFU.EX2 R138, R138 ;  /* 0x0000008a008a7308 */ /* 0x000fe20000000800 */
[----:B------:R-:W-:Y:S01]  /*c800*/  FADD.FTZ R135, R135, R132 ;  /* 0x0000008487877221 */ /* 0x000fe20000010000 */
[C---:B------:R-:W-:Y:S01]  /*c810*/  HMMA.16816.F32.BF16 R72, R4.reuse, R16, R72 ;  /* 0x000000100448723c */ /* 0x040fe20000041848 */
[----:B------:R-:W-:Y:S01]  /*c820*/  FADD.FTZ R139, R139, R140 ;  /* 0x0000008c8b8b7221 */ /* 0x000fe20000010000 */
[----:B------:R-:W-:Y:S01]  /*c830*/  MOV R132, R34 ;  /* 0x0000002200847202 */ /* 0x000fe20000000f00 */
[----:B------:R-:W-:Y:S02]  /*c840*/  FADD.FTZ R134, R134, R135 ;  /* 0x0000008786867221 */ /* 0x000fe40000010000 */
[----:B------:R-:W-:Y:S02]  /*c850*/  FADD.FTZ R142, R142, R139 ;  /* 0x0000008b8e8e7221 */ /* 0x000fe40000010000 */
[----:B---3--:R-:W-:Y:S01]  /*c860*/  FADD.FTZ R3, R143, R134 ;  /* 0x000000868f037221 */ /* 0x008fe20000010000 */
[----:B------:R-:W-:Y:S01]  /*c870*/  HMMA.16816.F32.BF16 R76, R4, R18, R76 ;  /* 0x00000012044c723c */ /* 0x000fe2000004184c */
[----:B------:R-:W3:Y:S02]  /*c880*/  LDSM.16.MT88.4 R16, [R198+0xd800] ;  /* 0x00d80000c610783b */ /* 0x000ee40000004200 */
[----:B------:R-:W-:-:S04]  /*c890*/  FADD.FTZ R3, R148, R3 ;  /* 0x0000000394037221 */ /* 0x000fc80000010000 */
[----:B------:R-:W-:Y:S01]  /*c8a0*/  FADD.FTZ R0, R150, R3 ;  /* 0x0000000396007221 */ /* 0x000fe20000010000 */
[----:B------:R-:W-:Y:S03]  /*c8b0*/  HMMA.16816.F32.BF16 R80, R4, R12, R80 ;  /* 0x0000000c0450723c */ /* 0x000fe60000041850 */
[----:B----4-:R-:W-:-:S05]  /*c8c0*/  FADD.FTZ R0, R147, R0 ;  /* 0x0000000093007221 */ /* 0x010fca0000010000 */
[C---:B------:R-:W-:Y:S01]  /*c8d0*/  HMMA.16816.F32.BF16 R84, R4.reuse, R14, R84 ;  /* 0x0000000e0454723c */ /* 0x040fe20000041854 */
[----:B------:R-:W4:Y:S07]  /*c8e0*/  LDSM.16.MT88.4 R12, [R197+0xd800] ;  /* 0x00d80000c50c783b */ /* 0x000f2e0000004200 */
[C---:B------:R-:W-:Y:S08]  /*c8f0*/  HMMA.16816.F32.BF16 R88, R4.reuse, R8, R88 ;  /* 0x000000080458723c */ /* 0x040ff00000041858 */
[C---:B------:R-:W-:Y:S01]  /*c900*/  HMMA.16816.F32.BF16 R92, R4.reuse, R10, R92 ;  /* 0x0000000a045c723c */ /* 0x040fe2000004185c */
[----:B------:R-:W1:Y:S07]  /*c910*/  LDSM.16.MT88.4 R8, [R196+0xd800] ;  /* 0x00d80000c408783b */ /* 0x000e6e0000004200 */
[C---:B------:R-:W-:Y:S08]  /*c920*/  HMMA.16816.F32.BF16 R108, R4.reuse, R56, R108 ;  /* 0x00000038046c723c */ /* 0x040ff0000004186c */
[C---:B------:R-:W-:Y:S01]  /*c930*/  HMMA.16816.F32.BF16 R112, R4.reuse, R58, R112 ;  /* 0x0000003a0470723c */ /* 0x040fe20000041870 */
[----:B------:R-:W3:Y:S07]  /*c940*/  LDSM.16.MT88.4 R56, [R198+0x11800] ;  /* 0x01180000c638783b */ /* 0x000eee0000004200 */
[C---:B--2---:R-:W-:Y:S08]  /*c950*/  HMMA.16816.F32.BF16 R104, R4.reuse, R44, R104 ;  /* 0x0000002c0468723c */ /* 0x044ff00000041868 */
[C---:B------:R-:W-:Y:S08]  /*c960*/  HMMA.16816.F32.BF16 R128, R4.reuse, R24, R128 ;  /* 0x000000180480723c */ /* 0x040ff00000041880 */
[C---:B------:R-:W-:Y:S01]  /*c970*/  HMMA.16816.F32.BF16 R68, R4.reuse, R26, R68 ;  /* 0x0000001a0444723c */ /* 0x040fe20000041844 */
[----:B------:R-:W2:Y:S07]  /*c980*/  LDSM.16.MT88.4 R24, [R200+0xd800] ;  /* 0x00d80000c818783b */ /* 0x000eae0000004200 */
[C---:B-1----:R-:W-:Y:S08]  /*c990*/  HMMA.16816.F32.BF16 R96, R4.reuse, R20, R96 ;  /* 0x000000140460723c */ /* 0x042ff00000041860 */
[C---:B------:R-:W-:Y:S01]  /*c9a0*/  HMMA.16816.F32.BF16 R100, R4.reuse, R22, R100 ;  /* 0x000000160464723c */ /* 0x040fe20000041864 */
[----:B------:R-:W1:Y:S07]  /*c9b0*/  LDSM.16.MT88.4 R20, [R200+0x11800] ;  /* 0x01180000c814783b */ /* 0x000e6e0000004200 */
[C---:B------:R-:W-:Y:S01]  /*c9c0*/  HMMA.16816.F32.BF16 R124, R4.reuse, R46, R124 ;  /* 0x0000002e047c723c */ /* 0x040fe2000004187c */
[----:B------:R-:W1:Y:S07]  /*c9d0*/  LDSM.16.MT88.4 R44, [R197+0x11800] ;  /* 0x01180000c52c783b */ /* 0x000e6e0000004200 */
[C---:B------:R-:W-:Y:S08]  /*c9e0*/  HMMA.16816.F32.BF16 R120, R4.reuse, R36, R120 ;  /* 0x000000240478723c */ /* 0x040ff00000041878 */
[----:B------:R-:W-:Y:S01]  /*c9f0*/  HMMA.16816.F32.BF16 R116, R4, R38, R116 ;  /* 0x000000260474723c */ /* 0x000fe20000041874 */
[----:B------:R-:W1:Y:S06]  /*ca00*/  LDSM.16.MT88.4 R36, [R196+0x11800] ;  /* 0x01180000c424783b */ /* 0x000e6c0000004200 */
[----:B------:R-:W-:-:S02]  /*ca10*/  F2FP.BF16.PACK_AB R4, R148, R143 ;  /* 0x0000008f9404723e */ /* 0x000fc400000010ff */
[----:B-----5:R-:W-:Y:S01]  /*ca20*/  F2FP.BF16.PACK_AB R5, R160, R151 ;  /* 0x00000097a005723e */ /* 0x020fe200000010ff */
[----:B------:R-:W-:Y:S01]  /*ca30*/  FADD.FTZ R151, R151, R142 ;  /* 0x0000008e97977221 */ /* 0x000fe20000010000 */
[----:B------:R-:W-:Y:S02]  /*ca40*/  F2FP.BF16.PACK_AB R6, R147, R150 ;  /* 0x000000969306723e */ /* 0x000fe400000010ff */
[----:B------:R-:W-:Y:S01]  /*ca50*/  F2FP.BF16.PACK_AB R7, R162, R155 ;  /* 0x0000009ba207723e */ /* 0x000fe200000010ff */
[----:B------:R-:W-:-:S04]  /*ca60*/  FADD.FTZ R160, R160, R151 ;  /* 0x00000097a0a07221 */ /* 0x000fc80000010000 */
[----:B------:R-:W-:Y:S02]  /*ca70*/  FADD.FTZ R155, R155, R160 ;  /* 0x000000a09b9b7221 */ /* 0x000fe40000010000 */
[----:B---3--:R-:W-:Y:S02]  /*ca80*/  HMMA.16816.F32.BF16 R72, R4, R16, R72 ;  /* 0x000000100448723c */ /* 0x008fe40000041848 */
[----:B------:R-:W-:-:S04]  /*ca90*/  FADD.FTZ R162, R162, R155 ;  /* 0x0000009ba2a27221 */ /* 0x000fc80000010000 */
[----:B------:R-:W-:Y:S02]  /*caa0*/  FADD.FTZ R3, R169, R162 ;  /* 0x000000a2a9037221 */ /* 0x000fe40000010000 */
[----:B------:R-:W-:Y:S01]  /*cab0*/  HMMA.16816.F32.BF16 R76, R4, R18, R76 ;  /* 0x00000012044c723c */ /* 0x000fe2000004184c */
[----:B------:R-:W3:Y:S01]  /*cac0*/  LDSM.16.MT88.4 R16, [R198+0xe000] ;  /* 0x00e00000c610783b */ /* 0x000ee20000004200 */
[----:B------:R-:W-:-:S06]  /*cad0*/  FADD.FTZ R3, R168, R3 ;  /* 0x00000003a8037221 */ /* 0x000fcc0000010000 */
[C---:B----4-:R-:W-:Y:S08]  /*cae0*/  HMMA.16816.F32.BF16 R80, R4.reuse, R12, R80 ;  /* 0x0000000c0450723c */ /* 0x050ff00000041850 */
[C---:B------:R-:W-:Y:S01]  /*caf0*/  HMMA.16816.F32.BF16 R84, R4.reuse, R14, R84 ;  /* 0x0000000e0454723c */ /* 0x040fe20000041854 */
[----:B------:R-:W4:Y:S07]  /*cb00*/  LDSM.16.MT88.4 R12, [R197+0xe000] ;  /* 0x00e00000c50c783b */ /* 0x000f2e0000004200 */
[C---:B------:R-:W-:Y:S08]  /*cb10*/  HMMA.16816.F32.BF16 R88, R4.reuse, R8, R88 ;  /* 0x000000080458723c */ /* 0x040ff00000041858 */
[C---:B------:R-:W-:Y:S01]  /*cb20*/  HMMA.16816.F32.BF16 R92, R4.reuse, R10, R92 ;  /* 0x0000000a045c723c */ /* 0x040fe2000004185c */
[----:B------:R-:W5:Y:S07]  /*cb30*/  LDSM.16.MT88.4 R8, [R196+0xe000] ;  /* 0x00e00000c408783b */ /* 0x000f6e0000004200 */
[C---:B------:R-:W-:Y:S07]  /*cb40*/  HMMA.16816.F32.BF16 R104, R4.reuse, R56, R104 ;  /* 0x000000380468723c */ /* 0x040fee0000041868 */
[--C-:B------:R-:W-:Y:S01]  /*cb50*/  FFMA.FTZ R56, R164, c[0x0][0x23c], -R51.reuse ;  /* 0x00008f00a4387a23 */ /* 0x100fe20000010833 */
[----:B--2---:R-:W-:Y:S01]  /*cb60*/  HMMA.16816.F32.BF16 R128, R4, R24, R128 ;  /* 0x000000180480723c */ /* 0x004fe20000041880 */
[----:B------:R-:W-:-:S02]  /*cb70*/  FFMA.FTZ R57, R166, c[0x0][0x23c], -R51 ;  /* 0x00008f00a6397a23 */ /* 0x000fc40000010833 */
[--C-:B------:R-:W-:Y:S02]  /*cb80*/  FFMA.FTZ R164, R157, c[0x0][0x23c], -R60.reuse ;  /* 0x00008f009da47a23 */ /* 0x100fe4000001083c */
[----:B------:R-:W2:Y:S01]  /*cb90*/  MUFU.EX2 R56, R56 ;  /* 0x0000003800387308 */ /* 0x000ea20000000800 */
[--C-:B------:R-:W-:Y:S02]  /*cba0*/  FFMA.FTZ R157, R158, c[0x0][0x23c], -R51.reuse ;  /* 0x00008f009e9d7a23 */ /* 0x100fe40000010833 */
[C---:B------:R-:W-:Y:S01]  /*cbb0*/  HMMA.16816.F32.BF16 R68, R4.reuse, R26, R68 ;  /* 0x0000001a0444723c */ /* 0x040fe20000041844 */
[----:B------:R-:W2:Y:S01]  /*cbc0*/  LDSM.16.MT88.4 R24, [R200+0xe000] ;  /* 0x00e00000c818783b */ /* 0x000ea20000004200 */
[--C-:B------:R-:W-:Y:S02]  /*cbd0*/  FFMA.FTZ R158, R141, c[0x0][0x23c], -R60.reuse ;  /* 0x00008f008d9e7a23 */ /* 0x100fe4000001083c */
[----:B------:R-:W-:Y:S01]  /*cbe0*/  FFMA.FTZ R141, R146, c[0x0][0x23c], -R51 ;  /* 0x00008f00928d7a23 */ /* 0x000fe20000010833 */
[----:B------:R-:W2:Y:S03]  /*cbf0*/  MUFU.EX2 R57, R57 ;  /* 0x0000003900397308 */ /* 0x000ea60000000800 */
[C---:B-1----:R-:W-:Y:S05]  /*cc00*/  HMMA.16816.F32.BF16 R96, R4.reuse, R20, R96 ;  /* 0x000000140460723c */ /* 0x042fea0000041860 */
[----:B------:R-:W-:Y:S03]  /*cc10*/  MUFU.EX2 R164, R164 ;  /* 0x000000a400a47308 */ /* 0x000fe60000000800 */
[C---:B------:R-:W-:Y:S01]  /*cc20*/  HMMA.16816.F32.BF16 R100, R4.reuse, R22, R100 ;  /* 0x000000160464723c */ /* 0x040fe20000041864 */
[----:B------:R-:W1:Y:S04]  /*cc30*/  LDSM.16.MT88.4 R20, [R200+0x12000] ;  /* 0x01200000c814783b */ /* 0x000e680000004200 */
[----:B------:R-:W-:Y:S03]  /*cc40*/  MUFU.EX2 R157, R157 ;  /* 0x0000009d009d7308 */ /* 0x000fe60000000800 */
[C---:B------:R-:W-:Y:S05]  /*cc50*/  HMMA.16816.F32.BF16 R124, R4.reuse, R58, R124 ;  /* 0x0000003a047c723c */ /* 0x040fea000004187c */
[----:B------:R-:W-:Y:S02]  /*cc60*/  MUFU.EX2 R158, R158 ;  /* 0x0000009e009e7308 */ /* 0x000fe40000000800 */
[--C-:B------:R-:W-:Y:S01]  /*cc70*/  FFMA.FTZ R59, R165, c[0x0][0x23c], -R60.reuse ;  /* 0x00008f00a53b7a23 */ /* 0x100fe2000001083c */
[----:B------:R-:W-:Y:S01]  /*cc80*/  HMMA.16816.F32.BF16 R108, R4, R44, R108 ;  /* 0x0000002c046c723c */ /* 0x000fe2000004186c */
[----:B------:R-:W-:-:S02]  /*cc90*/  FFMA.FTZ R58, R167, c[0x0][0x23c], -R60 ;  /* 0x00008f00a73a7a23 */ /* 0x000fc4000001083c */
[----:B------:R-:W-:Y:S02]  /*cca0*/  FFMA.FTZ R165, R152, c[0x0][0x23c], -R51 ;  /* 0x00008f0098a57a23 */ /* 0x000fe40000010833 */
[----:B------:R-:W-:Y:S01]  /*ccb0*/  MUFU.EX2 R59, R59 ;  /* 0x0000003b003b7308 */ /* 0x000fe20000000800 */
[----:B------:R-:W-:Y:S02]  /*ccc0*/  FFMA.FTZ R152, R153, c[0x0][0x23c], -R60 ;  /* 0x00008f0099987a23 */ /* 0x000fe4000001083c */
[C---:B------:R-:W-:Y:S01]  /*ccd0*/  HMMA.16816.F32.BF16 R112, R4.reuse, R46, R112 ;  /* 0x0000002e0470723c */ /* 0x040fe20000041870 */
[----:B------:R-:W-:Y:S04]  /*cce0*/  LDSM.16.MT88.4 R44, [R197+0x12800] ;  /* 0x01280000c52c783b */ /* 0x000fe80000004200 */
[----:B------:R-:W1:Y:S03]  /*ccf0*/  MUFU.EX2 R58, R58 ;  /* 0x0000003a003a7308 */ /* 0x000e660000000800 */
[C---:B------:R-:W-:Y:S05]  /*cd00*/  HMMA.16816.F32.BF16 R120, R4.reuse, R36, R120 ;  /* 0x000000240478723c */ /* 0x040fea0000041878 */
[----:B------:R-:W1:Y:S03]  /*cd10*/  MUFU.EX2 R165, R165 ;  /* 0x000000a500a57308 */ /* 0x000e660000000800 */
[----:B------:R-:W-:Y:S01]  /*cd20*/  HMMA.16816.F32.BF16 R116, R4, R38, R116 ;  /* 0x000000260474723c */ /* 0x000fe20000041874 */
[----:B------:R-:W1:Y:S04]  /*cd30*/  LDSM.16.MT88.4 R36, [R198+0x12000] ;  /* 0x01200000c624783b */ /* 0x000e680000004200 */
[----:B------:R-:W1:Y:S02]  /*cd40*/  MUFU.EX2 R152, R152 ;  /* 0x0000009800987308 */ /* 0x000e640000000800 */
[----:B------:R-:W-:Y:S01]  /*cd50*/  F2FP.BF16.PACK_AB R4, R174, R159 ;  /* 0x0000009fae04723e */ /* 0x000fe200000010ff */
[----:B------:R-:W-:Y:S01]  /*cd60*/  FADD.FTZ R159, R159, R0 ;  /* 0x000000009f9f7221 */ /* 0x000fe20000010000 */
[----:B------:R-:W-:Y:S01]  /*cd70*/  F2FP.BF16.PACK_AB R5, R168, R169 ;  /* 0x000000a9a805723e */ /* 0x000fe200000010ff */
[----:B--2---:R-:W-:Y:S01]  /*cd80*/  FADD.FTZ R0, R56, R3 ;  /* 0x0000000338007221 */ /* 0x004fe20000010000 */
[----:B------:R-:W-:Y:S01]  /*cd90*/  F2FP.BF16.PACK_AB R6, R176, R163 ;  /* 0x000000a3b006723e */ /* 0x000fe200000010ff */
[----:B------:R-:W-:Y:S01]  /*cda0*/  FADD.FTZ R174, R174, R159 ;  /* 0x0000009faeae7221 */ /* 0x000fe20000010000 */
[C---:B------:R-:W-:Y:S01]  /*cdb0*/  F2FP.BF16.PACK_AB R7, R57.reuse, R56 ;  /* 0x000000383907723e */ /* 0x040fe200000010ff */
[----:B------:R-:W2:Y:S01]  /*cdc0*/  MUFU.EX2 R141, R141 ;  /* 0x0000008d008d7308 */ /* 0x000ea20000000800 */
[----:B------:R-:W-:-:S02]  /*cdd0*/  FADD.FTZ R0, R57, R0 ;  /* 0x0000000039007221 */ /* 0x000fc40000010000 */
[----:B------:R-:W-:-:S03]  /*cde0*/  FADD.FTZ R163, R163, R174 ;  /* 0x000000aea3a37221 */ /* 0x000fc60000010000 */
[----:B---3--:R-:W-:Y:S01]  /*cdf0*/  HMMA.16816.F32.BF16 R72, R4, R16, R72 ;  /* 0x000000100448723c */ /* 0x008fe20000041848 */
[----:B------:R-:W-:-:S07]  /*ce00*/  FADD.FTZ R3, R176, R163 ;  /* 0x000000a3b0037221 */ /* 0x000fce0000010000 */
[C---:B------:R-:W-:Y:S01]  /*ce10*/  HMMA.16816.F32.BF16 R76, R4.reuse, R18, R76 ;  /* 0x00000012044c723c */ /* 0x040fe2000004184c */
[----:B------:R-:W3:Y:S07]  /*ce20*/  LDSM.16.MT88.4 R16, [R197+0x12000] ;  /* 0x01200000c510783b */ /* 0x000eee0000004200 */
[C---:B----4-:R-:W-:Y:S08]  /*ce30*/  HMMA.16816.F32.BF16 R80, R4.reuse, R12, R80 ;  /* 0x0000000c0450723c */ /* 0x050ff00000041850 */
[C---:B------:R-:W-:Y:S01]  /*ce40*/  HMMA.16816.F32.BF16 R84, R4.reuse, R14, R84 ;  /* 0x0000000e0454723c */ /* 0x040fe20000041854 */
[----:B------:R-:W4:Y:S07]  /*ce50*/  LDSM.16.MT88.4 R12, [R196+0x12000] ;  /* 0x01200000c40c783b */ /* 0x000f2e0000004200 */
[C---:B-----5:R-:W-:Y:S08]  /*ce60*/  HMMA.16816.F32.BF16 R88, R4.reuse, R8, R88 ;  /* 0x000000080458723c */ /* 0x060ff00000041858 */
[C---:B------:R-:W-:Y:S01]  /*ce70*/  HMMA.16816.F32.BF16 R92, R4.reuse, R10, R92 ;  /* 0x0000000a045c723c */ /* 0x040fe2000004185c */
[----:B------:R-:W5:Y:S07]  /*ce80*/  LDSM.16.MT88.4 R8, [R198+0xe800] ;  /* 0x00e80000c608783b */ /* 0x000f6e0000004200 */
[C---:B------:R-:W-:Y:S08]  /*ce90*/  HMMA.16816.F32.BF16 R128, R4.reuse, R24, R128 ;  /* 0x000000180480723c */ /* 0x040ff00000041880 */
[C---:B------:R-:W-:Y:S01]  /*cea0*/  HMMA.16816.F32.BF16 R68, R4.reuse, R26, R68 ;  /* 0x0000001a0444723c */ /* 0x040fe20000041844 */
[----:B------:R-:W-:Y:S07]  /*ceb0*/  LDSM.16.MT88.4 R24, [R200+0xe800] ;  /* 0x00e80000c818783b */ /* 0x000fee0000004200 */
[C---:B-1----:R-:W-:Y:S08]  /*cec0*/  HMMA.16816.F32.BF16 R96, R4.reuse, R20, R96 ;  /* 0x000000140460723c */ /* 0x042ff00000041860 */
[C---:B------:R-:W-:Y:S01]  /*ced0*/  HMMA.16816.F32.BF16 R100, R4.reuse, R22, R100 ;  /* 0x000000160464723c */ /* 0x040fe20000041864 */
[----:B------:R-:W-:Y:S07]  /*cee0*/  LDSM.16.MT88.4 R20, [R197+0xe800] ;  /* 0x00e80000c514783b */ /* 0x000fee0000004200 */
[C---:B------:R-:W-:Y:S08]  /*cef0*/  HMMA.16816.F32.BF16 R104, R4.reuse, R36, R104 ;  /* 0x000000240468723c */ /* 0x040ff00000041868 */
[C---:B------:R-:W-:Y:S01]  /*cf00*/  HMMA.16816.F32.BF16 R124, R4.reuse, R38, R124 ;  /* 0x00000026047c723c */ /* 0x040fe2000004187c */
[----:B------:R-:W-:Y:S07]  /*cf10*/  LDSM.16.MT88.4 R36, [R200+0xf000] ;  /* 0x00f00000c824783b */ /* 0x000fee0000004200 */
[C---:B---3--:R-:W-:Y:S08]  /*cf20*/  HMMA.16816.F32.BF16 R108, R4.reuse, R16, R108 ;  /* 0x00000010046c723c */ /* 0x048ff0000004186c */
[C---:B------:R-:W-:Y:S01]  /*cf30*/  HMMA.16816.F32.BF16 R112, R4.reuse, R18, R112 ;  /* 0x000000120470723c */ /* 0x040fe20000041870 */
[----:B------:R-:W1:Y:S07]  /*cf40*/  LDSM.16.MT88.4 R16, [R196+0xe800] ;  /* 0x00e80000c410783b */ /* 0x000e6e0000004200 */
[C---:B----4-:R-:W-:Y:S08]  /*cf50*/  HMMA.16816.F32.BF16 R120, R4.reuse, R12, R120 ;  /* 0x0000000c0478723c */ /* 0x050ff00000041878 */
[----:B------:R-:W-:Y:S01]  /*cf60*/  HMMA.16816.F32.BF16 R116, R4, R14, R116 ;  /* 0x0000000e0474723c */ /* 0x000fe20000041874 */
[----:B------:R-:W3:Y:S06]  /*cf70*/  LDSM.16.MT88.4 R12, [R200+0x12800] ;  /* 0x01280000c80c783b */ /* 0x000eec0000004200 */
[----:B------:R-:W-:Y:S01]  /*cf80*/  F2FP.BF16.PACK_AB R4, R59, R58 ;  /* 0x0000003a3b04723e */ /* 0x000fe200000010ff */
[----:B------:R-:W-:Y:S01]  /*cf90*/  FADD.FTZ R58, R58, R3 ;  /* 0x000000033a3a7221 */ /* 0x000fe20000010000 */
[----:B------:R-:W-:Y:S01]  /*cfa0*/  F2FP.BF16.PACK_AB R5, R156, R157 ;  /* 0x0000009d9c05723e */ /* 0x000fe200000010ff */
[----:B------:R-:W-:Y:S01]  /*cfb0*/  FADD.FTZ R3, R157, R0 ;  /* 0x000000009d037221 */ /* 0x000fe20000010000 */
[----:B------:R-:W-:Y:S01]  /*cfc0*/  F2FP.BF16.PACK_AB R6, R164, R161 ;  /* 0x000000a1a406723e */ /* 0x000fe200000010ff */
[----:B------:R-:W-:Y:S01]  /*cfd0*/  FADD.FTZ R0, R59, R58 ;  /* 0x0000003a3b007221 */ /* 0x000fe20000010000 */
[----:B------:R-:W-:Y:S01]  /*cfe0*/  F2FP.BF16.PACK_AB R7, R165, R154 ;  /* 0x0000009aa507723e */ /* 0x000fe200000010ff */
[----:B------:R-:W-:-:S02]  /*cff0*/  FADD.FTZ R3, R156, R3 ;  /* 0x000000039c037221 */ /* 0x000fc40000010000 */
[----:B------:R-:W-:Y:S02]  /*d000*/  FADD.FTZ R161, R161, R0 ;  /* 0x00000000a1a17221 */ /* 0x000fe40000010000 */
[----:B------:R-:W-:Y:S02]  /*d010*/  FADD.FTZ R0, R154, R3 ;  /* 0x000000039a007221 */ /* 0x000fe40000010000 */
[----:B-----5:R-:W-:Y:S01]  /*d020*/  HMMA.16816.F32.BF16 R72, R4, R8, R72 ;  /* 0x000000080448723c */ /* 0x020fe20000041848 */
[----:B------:R-:W-:Y:S02]  /*d030*/  FADD.FTZ R3, R164, R161 ;  /* 0x000000a1a4037221 */ /* 0x000fe40000010000 */
[----:B------:R-:W-:-:S05]  /*d040*/  FADD.FTZ R0, R165, R0 ;  /* 0x00000000a5007221 */ /* 0x000fca0000010000 */
[C---:B------:R-:W-:Y:S01]  /*d050*/  HMMA.16816.F32.BF16 R76, R4.reuse, R10, R76 ;  /* 0x0000000a044c723c */ /* 0x040fe2000004184c */
[----:B------:R-:W4:Y:S07]  /*d060*/  LDSM.16.MT88.4 R8, [R198+0x12800] ;  /* 0x01280000c608783b */ /* 0x000f2e0000004200 */
[C---:B-1----:R-:W-:Y:S08]  /*d070*/  HMMA.16816.F32.BF16 R88, R4.reuse, R16, R88 ;  /* 0x000000100458723c */ /* 0x042ff00000041858 */
[C---:B------:R-:W-:Y:S01]  /*d080*/  HMMA.16816.F32.BF16 R92, R4.reuse, R18, R92 ;  /* 0x00000012045c723c */ /* 0x040fe2000004185c */
[----:B------:R-:W1:Y:S07]  /*d090*/  LDSM.16.MT88.4 R16, [R196+0x12800] ;  /* 0x01280000c410783b */ /* 0x000e6e0000004200 */
[C---:B------:R-:W-:Y:S08]  /*d0a0*/  HMMA.16816.F32.BF16 R80, R4.reuse, R20, R80 ;  /* 0x000000140450723c */ /* 0x040ff00000041850 */
[C---:B------:R-:W-:Y:S01]  /*d0b0*/  HMMA.16816.F32.BF16 R84, R4.reuse, R22, R84 ;  /* 0x000000160454723c */ /* 0x040fe20000041854 */
[----:B------:R-:W5:Y:S07]  /*d0c0*/  LDSM.16.MT88.4 R20, [R197+0xf000] ;  /* 0x00f00000c514783b */ /* 0x000f6e0000004200 */
[C---:B---3--:R-:W-:Y:S08]  /*d0d0*/  HMMA.16816.F32.BF16 R96, R4.reuse, R12, R96 ;  /* 0x0000000c0460723c */ /* 0x048ff00000041860 */
[C---:B----4-:R-:W-:Y:S08]  /*d0e0*/  HMMA.16816.F32.BF16 R104, R4.reuse, R8, R104 ;  /* 0x000000080468723c */ /* 0x050ff00000041868 */
[C---:B------:R-:W-:Y:S01]  /*d0f0*/  HMMA.16816.F32.BF16 R124, R4.reuse, R10, R124 ;  /* 0x0000000a047c723c */ /* 0x040fe2000004187c */
[----:B------:R-:W3:Y:S07]  /*d100*/  LDSM.16.MT88.4 R8, [R200+0x13000] ;  /* 0x01300000c808783b */ /* 0x000eee0000004200 */
[C---:B------:R-:W-:Y:S01]  /*d110*/  HMMA.16816.F32.BF16 R100, R4.reuse, R14, R100 ;  /* 0x0000000e0464723c */ /* 0x040fe20000041864 */
[----:B------:R-:W4:Y:S07]  /*d120*/  LDSM.16.MT88.4 R12, [R196+0xf000] ;  /* 0x00f00000c40c783b */ /* 0x000f2e0000004200 */
[C---:B------:R-:W-:Y:S01]  /*d130*/  HMMA.16816.F32.BF16 R108, R4.reuse, R44, R108 ;  /* 0x0000002c046c723c */ /* 0x040fe2000004186c */
[----:B------:R-:W1:Y:S07]  /*d140*/  MUFU.EX2 R45, R136 ;  /* 0x00000088002d7308 */ /* 0x000e6e0000000800 */
[C---:B------:R-:W-:Y:S08]  /*d150*/  HMMA.16816.F32.BF16 R128, R4.reuse, R24, R128 ;  /* 0x000000180480723c */ /* 0x040ff00000041880 */
[C---:B------:R-:W-:Y:S01]  /*d160*/  HMMA.16816.F32.BF16 R68, R4.reuse, R26, R68 ;  /* 0x0000001a0444723c */ /* 0x040fe20000041844 */
[----:B------:R-:W3:Y:S07]  /*d170*/  LDSM.16.MT88.4 R24, [R198+0xf000] ;  /* 0x00f00000c618783b */ /* 0x000eee0000004200 */
[C---:B------:R-:W-:Y:S08]  /*d180*/  HMMA.16816.F32.BF16 R112, R4.reuse, R46, R112 ;  /* 0x0000002e0470723c */ /* 0x040ff00000041870 */
[C---:B-1----:R-:W-:Y:S08]  /*d190*/  HMMA.16816.F32.BF16 R120, R4.reuse, R16, R120 ;  /* 0x000000100478723c */ /* 0x042ff00000041878 */
[----:B------:R-:W-:Y:S01]  /*d1a0*/  HMMA.16816.F32.BF16 R116, R4, R18, R116 ;  /* 0x000000120474723c */ /* 0x000fe20000041874 */
[----:B------:R-:W1:Y:S06]  /*d1b0*/  LDSM.16.MT88.4 R16, [R198+0x13000] ;  /* 0x01300000c610783b */ /* 0x000e6c0000004200 */
[----:B------:R-:W-:Y:S01]  /*d1c0*/  F2FP.BF16.PACK_AB R4, R149, R152 ;  /* 0x000000989504723e */ /* 0x000fe200000010ff */
[----:B------:R-:W-:Y:S01]  /*d1d0*/  FADD.FTZ R152, R152, R3 ;  /* 0x0000000398987221 */ /* 0x000fe20000010000 */
[----:B--2---:R-:W-:Y:S01]  /*d1e0*/  F2FP.BF16.PACK_AB R5, R144, R141 ;  /* 0x0000008d9005723e */ /* 0x004fe200000010ff */
        /* <DEDUP_REMOVED lines=11> */
[----:B------:R-:W2:Y:S07]  /*d2a0*/  LDSM.16.MT88.4 R20, [R197+0x13000] ;  /* 0x01300000c514783b */ /* 0x000eae0000004200 */
[C---:B---3--:R-:W-:Y:S08]  /*d2b0*/  HMMA.16816.F32.BF16 R96, R4.reuse, R8, R96 ;  /* 0x000000080460723c */ /* 0x048ff00000041860 */
[C---:B------:R-:W-:Y:S01]  /*d2c0*/  HMMA.16816.F32.BF16 R100, R4.reuse, R10, R100 ;  /* 0x0000000a0464723c */ /* 0x040fe20000041864 */
[----:B------:R-:W3:Y:S07]  /*d2d0*/  LDSM.16.MT88.4 R8, [R196+0x13000] ;  /* 0x01300000c408783b */ /* 0x000eee0000004200 */
[C---:B----4-:R-:W-:Y:S08]  /*d2e0*/  HMMA.16816.F32.BF16 R88, R4.reuse, R12, R88 ;  /* 0x0000000c0458723c */ /* 0x050ff00000041858 */
[C---:B------:R-:W-:Y:S01]  /*d2f0*/  HMMA.16816.F32.BF16 R92, R4.reuse, R14, R92 ;  /* 0x0000000e045c723c */ /* 0x040fe2000004185c */
[----:B------:R-:W4:Y:S07]  /*d300*/  LDSM.16.MT88.4 R12, [R198+0xf800] ;  /* 0x00f80000c60c783b */ /* 0x000f2e0000004200 */
[C---:B------:R-:W-:Y:S07]  /*d310*/  HMMA.16816.F32.BF16 R128, R4.reuse, R36, R128 ;  /* 0x000000240480723c */ /* 0x040fee0000041880 */
[--C-:B------:R-:W-:Y:S01]  /*d320*/  FFMA.FTZ R36, R50, c[0x0][0x23c], -R51.reuse ;  /* 0x00008f0032247a23 */ /* 0x100fe20000010833 */
[----:B------:R-:W-:Y:S01]  /*d330*/  HMMA.16816.F32.BF16 R68, R4, R38, R68 ;  /* 0x000000260444723c */ /* 0x000fe20000041844 */
[----:B------:R-:W-:-:S04]  /*d340*/  FFMA.FTZ R37, R49, c[0x0][0x23c], -R51 ;  /* 0x00008f0031257a23 */ /* 0x000fc80000010833 */
[----:B------:R-:W-:Y:S02]  /*d350*/  MUFU.EX2 R36, R36 ;  /* 0x0000002400247308 */ /* 0x000fe40000000800 */
        /* <DEDUP_REMOVED lines=9> */
[----:B-1----:R-:W-:Y:S01]  /*d3f0*/  HMMA.16816.F32.BF16 R104, R4, R16, R104 ;  /* 0x000000100468723c */ /* 0x002fe20000041868 */
[----:B------:R-:W-:-:S04]  /*d400*/  FFMA.FTZ R27, R41, c[0x0][0x23c], -R60 ;  /* 0x00008f00291b7a23 */ /* 0x000fc8000001083c */
[----:B------:R-:W1:Y:S03]  /*d410*/  MUFU.EX2 R25, R25 ;  /* 0x0000001900197308 */ /* 0x000e660000000800 */
[C---:B------:R-:W-:Y:S01]  /*d420*/  HMMA.16816.F32.BF16 R124, R4.reuse, R18, R124 ;  /* 0x00000012047c723c */ /* 0x040fe2000004187c */
[----:B------:R-:W5:Y:S04]  /*d430*/  LDSM.16.MT88.4 R16, [R200+0xf800] ;  /* 0x00f80000c810783b */ /* 0x000f680000004200 */
[----:B------:R-:W-:Y:S03]  /*d440*/  MUFU.EX2 R26, R26 ;  /* 0x0000001a001a7308 */ /* 0x000fe60000000800 */
[C---:B--2---:R-:W-:Y:S05]  /*d450*/  HMMA.16816.F32.BF16 R108, R4.reuse, R20, R108 ;  /* 0x00000014046c723c */ /* 0x044fea000004186c */
[----:B------:R-:W2:Y:S03]  /*d460*/  MUFU.EX2 R27, R27 ;  /* 0x0000001b001b7308 */ /* 0x000ea60000000800 */
[C---:B------:R-:W-:Y:S01]  /*d470*/  HMMA.16816.F32.BF16 R112, R4.reuse, R22, R112 ;  /* 0x000000160470723c */ /* 0x040fe20000041870 */
[----:B------:R-:W-:Y:S04]  /*d480*/  LDSM.16.MT88.4 R20, [R197+0xf800] ;  /* 0x00f80000c514783b */ /* 0x000fe80000004200 */
[----:B------:R-:W-:Y:S03]  /*d490*/  MUFU.EX2 R38, R38 ;  /* 0x0000002600267308 */ /* 0x000fe60000000800 */
[C---:B---3--:R-:W-:Y:S05]  /*d4a0*/  HMMA.16816.F32.BF16 R120, R4.reuse, R8, R120 ;  /* 0x000000080478723c */ /* 0x048fea0000041878 */
[----:B------:R-:W3:Y:S03]  /*d4b0*/  MUFU.EX2 R39, R39 ;  /* 0x0000002700277308 */ /* 0x000ee60000000800 */
[----:B------:R-:W-:Y:S01]  /*d4c0*/  HMMA.16816.F32.BF16 R116, R4, R10, R116 ;  /* 0x0000000a0474723c */ /* 0x000fe20000041874 */
[----:B------:R-:W5:Y:S06]  /*d4d0*/  LDSM.16.MT88.4 R8, [R196+0xf800] ;  /* 0x00f80000c408783b */ /* 0x000f6c0000004200 */
[----:B-1----:R-:W-:Y:S01]  /*d4e0*/  F2FP.BF16.PACK_AB R4, R25, R24 ;  /* 0x000000181904723e */ /* 0x002fe200000010ff */
[----:B------:R-:W-:Y:S01]  /*d4f0*/  FADD.FTZ R24, R24, R3 ;  /* 0x0000000318187221 */ /* 0x000fe20000010000 */
[----:B------:R-:W-:Y:S01]  /*d500*/  F2FP.BF16.PACK_AB R5, R37, R36 ;  /* 0x000000242505723e */ /* 0x000fe200000010ff */
[----:B------:R-:W-:Y:S01]  /*d510*/  FADD.FTZ R36, R36, R45 ;  /* 0x0000002d24247221 */ /* 0x000fe20000010000 */
[----:B--2---:R-:W-:Y:S01]  /*d520*/  F2FP.BF16.PACK_AB R6, R27, R26 ;  /* 0x0000001a1b06723e */ /* 0x004fe200000010ff */
[----:B------:R-:W-:Y:S01]  /*d530*/  FADD.FTZ R25, R25, R24 ;  /* 0x0000001819197221 */ /* 0x000fe20000010000 */
[----:B---3--:R-:W-:Y:S01]  /*d540*/  F2FP.BF16.PACK_AB R7, R39, R38 ;  /* 0x000000262707723e */ /* 0x008fe200000010ff */
[----:B------:R-:W-:Y:S01]  /*d550*/  FADD.FTZ R37, R37, R36 ;  /* 0x0000002425257221 */ /* 0x000fe20000010000 */
[----:B------:R-:W-:Y:S01]  /*d560*/  MOV R3, R33 ;  /* 0x0000002100037202 */ /* 0x000fe20000000f00 */
[----:B------:R-:W-:-:S02]  /*d570*/  FADD.FTZ R26, R26, R25 ;  /* 0x000000191a1a7221 */ /* 0x000fc40000010000 */
[----:B------:R-:W-:Y:S02]  /*d580*/  FADD.FTZ R38, R38, R37 ;  /* 0x0000002526267221 */ /* 0x000fe40000010000 */
[----:B----4-:R-:W-:Y:S01]  /*d590*/  HMMA.16816.F32.BF16 R72, R4, R12, R72 ;  /* 0x0000000c0448723c */ /* 0x010fe20000041848 */
[----:B------:R-:W-:Y:S02]  /*d5a0*/  FADD.FTZ R235, R27, R26 ;  /* 0x0000001a1beb7221 */ /* 0x000fe40000010000 */
[----:B------:R-:W-:-:S05]  /*d5b0*/  FADD.FTZ R233, R39, R38 ;  /* 0x0000002627e97221 */ /* 0x000fca0000010000 */
[C---:B------:R-:W-:Y:S01]  /*d5c0*/  HMMA.16816.F32.BF16 R76, R4.reuse, R14, R76 ;  /* 0x0000000e044c723c */ /* 0x040fe2000004184c */
[----:B------:R-:W1:Y:S07]  /*d5d0*/  LDSM.16.MT88.4 R12, [R200+0x13800] ;  /* 0x01380000c80c783b */ /* 0x000e6e0000004200 */
[C---:B-----5:R-:W-:Y:S08]  /*d5e0*/  HMMA.16816.F32.BF16 R128, R4.reuse, R16, R128 ;  /* 0x000000100480723c */ /* 0x060ff00000041880 */
[C---:B------:R-:W-:Y:S01]  /*d5f0*/  HMMA.16816.F32.BF16 R68, R4.reuse, R18, R68 ;  /* 0x000000120444723c */ /* 0x040fe20000041844 */
[----:B------:R-:W2:Y:S07]  /*d600*/  LDSM.16.MT88.4 R16, [R198+0x13800] ;  /* 0x01380000c610783b */ /* 0x000eae0000004200 */
[C---:B------:R-:W-:Y:S08]  /*d610*/  HMMA.16816.F32.BF16 R88, R4.reuse, R8, R88 ;  /* 0x000000080458723c */ /* 0x040ff00000041858 */
[C---:B------:R-:W-:Y:S01]  /*d620*/  HMMA.16816.F32.BF16 R92, R4.reuse, R10, R92 ;  /* 0x0000000a045c723c */ /* 0x040fe2000004185c */
[----:B------:R-:W3:Y:S07]  /*d630*/  LDSM.16.MT88.4 R8, [R197+0x13800] ;  /* 0x01380000c508783b */ /* 0x000eee0000004200 */
[C---:B------:R-:W-:Y:S08]  /*d640*/  HMMA.16816.F32.BF16 R80, R4.reuse, R20, R80 ;  /* 0x000000140450723c */ /* 0x040ff00000041850 */
[C---:B-1----:R-:W-:Y:S08]  /*d650*/  HMMA.16816.F32.BF16 R96, R4.reuse, R12, R96 ;  /* 0x0000000c0460723c */ /* 0x042ff00000041860 */
[C---:B------:R-:W-:Y:S01]  /*d660*/  HMMA.16816.F32.BF16 R100, R4.reuse, R14, R100 ;  /* 0x0000000e0464723c */ /* 0x040fe20000041864 */
[----:B------:R-:W1:Y:S07]  /*d670*/  LDSM.16.MT88.4 R12, [R196+0x13800] ;  /* 0x01380000c40c783b */ /* 0x000e6e0000004200 */
[C---:B------:R-:W-:Y:S08]  /*d680*/  HMMA.16816.F32.BF16 R84, R4.reuse, R22, R84 ;  /* 0x000000160454723c */ /* 0x040ff00000041854 */
[C---:B--2---:R-:W-:Y:S08]  /*d690*/  HMMA.16816.F32.BF16 R104, R4.reuse, R16, R104 ;  /* 0x000000100468723c */ /* 0x044ff00000041868 */
[C---:B------:R-:W-:Y:S08]  /*d6a0*/  HMMA.16816.F32.BF16 R124, R4.reuse, R18, R124 ;  /* 0x00000012047c723c */ /* 0x040ff0000004187c */
[C---:B---3--:R-:W-:Y:S08]  /*d6b0*/  HMMA.16816.F32.BF16 R108, R4.reuse, R8, R108 ;  /* 0x00000008046c723c */ /* 0x048ff0000004186c */
[C---:B------:R-:W-:Y:S08]  /*d6c0*/  HMMA.16816.F32.BF16 R112, R4.reuse, R10, R112 ;  /* 0x0000000a0470723c */ /* 0x040ff00000041870 */
[C---:B-1----:R-:W-:Y:S08]  /*d6d0*/  HMMA.16816.F32.BF16 R120, R4.reuse, R12, R120 ;  /* 0x0000000c0478723c */ /* 0x042ff00000041878 */
[----:B------:R-:W-:Y:S08]  /*d6e0*/  HMMA.16816.F32.BF16 R116, R4, R14, R116 ;  /* 0x0000000e0474723c */ /* 0x000ff00000041874 */
.L_x_737:
[----:B------:R-:W-:-:S13]  /*d6f0*/  ISETP.GE.AND P1, PT, R215, 0x1, PT ;  /* 0x00000001d700780c */ /* 0x000fda0003f26270 */
[----:B------:R-:W-:Y:S05]  /*d700*/  @!P1 BRA `(.L_x_745) ;  /* 0x000049a000009947 */ /* 0x000fea0003800000 */
[----:B------:R-:W-:Y:S01]  /*d710*/  IMAD.U32 R229, R191, -0x80, RZ ;  /* 0xffffff80bfe57824 */ /* 0x000fe200078e00ff */
[----:B------:R-:W-:Y:S01]  /*d720*/  MOV R0, R3 ;  /* 0x0000000300007202 */ /* 0x000fe20000000f00 */
[----:B------:R-:W-:Y:S01]  /*d730*/  IMAD.U32 R227, R133, -0x80, RZ ;  /* 0xffffff8085e37824 */ /* 0x000fe200078e00ff */
[----:B------:R-:W-:Y:S01]  /*d740*/  ULDC.64 UR6, c[0x0][0x198] ;  /* 0x0000660000067ab9 */ /* 0x000fe20000000a00 */
[----:B------:R-:W-:Y:S01]  /*d750*/  IMAD.MOV.U32 R133, RZ, RZ, R132 ;  /* 0x000000ffff857224 */ /* 0x000fe200078e0084 */
[----:B------:R-:W-:Y:S01]  /*d760*/  SHF.R.S32.HI R228, RZ, 0x1f, R229 ;  /* 0x0000001fffe47819 */ /* 0x000fe200000114e5 */
[----:B------:R-:W-:Y:S01]  /*d770*/  ULDC.64 UR8, c[0x0][0x1a0] ;  /* 0x0000680000087ab9 */ /* 0x000fe20000000a00 */
[----:B------:R-:W-:Y:S01]  /*d780*/  SHF.R.S32.HI R226, RZ, 0x1f, R227 ;  /* 0x0000001fffe27819 */ /* 0x000fe200000114e3 */
[----:B------:R-:W-:Y:S02]  /*d790*/  ULDC.64 UR4, c[0x0][0x1a0] ;  /* 0x0000680000047ab9 */ /* 0x000fe40000000a00 */
.L_x_749:
[----:B------:R-:W-:Y:S04]  /*d7a0*/  DEPBAR.LE SB0, 0x0 ;  /* 0x000080000000791a */ /* 0x000fe80000000000 */
[----:B------:R-:W-:Y:S01]  /*d7b0*/  BAR.SYNC.DEFER_BLOCKING 0x0 ;  /* 0x0000000000007b1d */ /* 0x000fe20000010000 */
[----:B------:R-:W-:Y:S02]  /*d7c0*/  MOV R58, R229 ;  /* 0x000000e5003a7202 */ /* 0x000fe40000000f00 */
[----:B------:R-:W-:Y:S03]  /*d7d0*/  MOV R56, R228 ;  /* 0x000000e400387202 */ /* 0x000fe60000000f00 */
[----:B------:R-:W-:Y:S02]  /*d7e0*/  UMOV UR11, UR4 ;  /* 0x00000004000b7c82 */ /* 0x000fe40008000000 */
[----:B------:R-:W-:Y:S01]  /*d7f0*/  UMOV UR10, UR5 ;  /* 0x00000005000a7c82 */ /* 0x000fe20008000000 */
[----:B------:R-:W-:-:S05]  /*d800*/  @!P0 BRA `(.L_x_746) ;  /* 0x000003d000008947 */ /* 0x000fca0003800000 */
[----:B------:R-:W-:Y:S01]  /*d810*/  IMAD.SHL.U32 R10, R215, 0x80, RZ ;  /* 0x00000080d70a7824 */ /* 0x000fe200078e00ff */
[----:B------:R-:W-:Y:S01]  /*d820*/  IABS R2, c[0x0][0x2d0] ;  /* 0x0000b40000027a13 */ /* 0x000fe20000000000 */
[----:B------:R-:W-:Y:S01]  /*d830*/  IMAD.MOV.U32 R58, RZ, RZ, c[0x0][0x2d0] ;  /* 0x0000b400ff3a7624 */ /* 0x000fe200078e00ff */
[----:B------:R-:W-:Y:S02]  /*d840*/  UMOV UR11, UR8 ;  /* 0x00000008000b7c82 */ /* 0x000fe40008000000 */
[----:B------:R-:W1:Y:S01]  /*d850*/  I2F.RP R7, R2 ;  /* 0x0000000200077306 */ /* 0x000e620000209400 */
[----:B------:R-:W-:Y:S01]  /*d860*/  IABS R6, R10 ;  /* 0x0000000a00067213 */ /* 0x000fe20000000000 */
[----:B------:R-:W-:Y:S08]  /*d870*/  UMOV UR10, UR9 ;  /* 0x00000009000a7c82 */ /* 0x000ff00008000000 */
[----:B-1----:R-:W1:Y:S02]  /*d880*/  MUFU.RCP R3, R7 ;  /* 0x0000000700037308 */ /* 0x002e640000001000 */
[----:B-1----:R-:W-:Y:S02]  /*d890*/  IADD3 R8, R3, 0xffffffe, RZ ;  /* 0x0ffffffe03087810 */ /* 0x002fe40007ffe0ff */
[C---:B------:R-:W-:Y:S06]  /*d8a0*/  IADD3 R3, R10.reuse, -0x80, RZ ;  /* 0xffffff800a037810 */ /* 0x040fec0007ffe0ff */
[----:B------:R-:W1:Y:S01]  /*d8b0*/  F2I.FTZ.U32.TRUNC.NTZ R9, R8 ;  /* 0x0000000800097305 */ /* 0x000e62000021f000 */
[----:B------:R-:W-:Y:S02]  /*d8c0*/  LOP3.LUT R10, R10, c[0x0][0x2d0], RZ, 0x3c, !PT ;  /* 0x0000b4000a0a7a12 */ /* 0x000fe400078e3cff */
[----:B------:R-:W-:Y:S02]  /*d8d0*/  IABS R4, R3 ;  /* 0x0000000300047213 */ /* 0x000fe40000000000 */
[----:B------:R-:W-:Y:S02]  /*d8e0*/  ISETP.GE.AND P3, PT, R10, RZ, PT ;  /* 0x000000ff0a00720c */ /* 0x000fe40003f66270 */
[----:B------:R-:W-:Y:S04]  /*d8f0*/  LOP3.LUT R3, R3, c[0x0][0x2d0], RZ, 0x3c, !PT ;  /* 0x0000b40003037a12 */ /* 0x000fe800078e3cff */
[----:B------:R-:W-:Y:S02]  /*d900*/  ISETP.GE.AND P1, PT, R3, RZ, PT ;  /* 0x000000ff0300720c */ /* 0x000fe40003f26270 */
[----:B------:R-:W-:Y:S01]  /*d910*/  LOP3.LUT R3, RZ, c[0x0][0x2d0], RZ, 0x33, !PT ;  /* 0x0000b400ff037a12 */ /* 0x000fe200078e33ff */
[--C-:B-1----:R-:W-:Y:S02]  /*d920*/  IMAD.MOV R5, RZ, RZ, -R9.reuse ;  /* 0x000000ffff057224 */ /* 0x102fe400078e0a09 */
[----:B------:R-:W-:Y:S02]  /*d930*/  IMAD.MOV.U32 R8, RZ, RZ, RZ ;  /* 0x000000ffff087224 */ /* 0x000fe400078e00ff */
[----:B------:R-:W-:Y:S04]  /*d940*/  IMAD R5, R5, R2, RZ ;  /* 0x0000000205057224 */ /* 0x000fe800078e02ff */
[----:B------:R-:W-:Y:S06]  /*d950*/  IMAD.HI.U32 R9, R9, R5, R8 ;  /* 0x0000000509097227 */ /* 0x000fec00078e0008 */
[C---:B------:R-:W-:Y:S04]  /*d960*/  IMAD.HI.U32 R8, R9.reuse, R4, RZ ;  /* 0x0000000409087227 */ /* 0x040fe800078e00ff */
[----:B------:R-:W-:Y:S04]  /*d970*/  IMAD.HI.U32 R9, R9, R6, RZ ;  /* 0x0000000609097227 */ /* 0x000fe800078e00ff */
[----:B------:R-:W-:Y:S02]  /*d980*/  IMAD.MOV R5, RZ, RZ, -R8 ;  /* 0x000000ffff057224 */ /* 0x000fe400078e0a08 */
[----:B------:R-:W-:Y:S02]  /*d990*/  IMAD.MOV R7, RZ, RZ, -R9 ;  /* 0x000000ffff077224 */ /* 0x000fe400078e0a09 */
[C---:B------:R-:W-:Y:S02]  /*d9a0*/  IMAD R4, R2.reuse, R5, R4 ;  /* 0x0000000502047224 */ /* 0x040fe400078e0204 */
[C---:B------:R-:W-:Y:S03]  /*d9b0*/  IMAD R6, R2.reuse, R7, R6 ;  /* 0x0000000702067224 */ /* 0x040fe600078e0206 */
[C---:B------:R-:W-:Y:S02]  /*d9c0*/  ISETP.GT.U32.AND P2, PT, R2.reuse, R4, PT ;  /* 0x000000040200720c */ /* 0x040fe40003f44070 */
[----:B------:R-:W-:Y:S11]  /*d9d0*/  ISETP.GT.U32.AND P4, PT, R2, R6, PT ;  /* 0x000000060200720c */ /* 0x000ff60003f84070 */
[--C-:B------:R-:W-:Y:S01]  /*d9e0*/  @!P2 IMAD.IADD R4, R4, 0x1, -R2.reuse ;  /* 0x000000010404a824 */ /* 0x100fe200078e0a02 */
[----:B------:R-:W-:Y:S01]  /*d9f0*/  @!P2 IADD3 R8, R8, 0x1, RZ ;  /* 0x000000010808a810 */ /* 0x000fe20007ffe0ff */
[----:B------:R-:W-:Y:S01]  /*da00*/  @!P4 IMAD.IADD R6, R6, 0x1, -R2 ;  /* 0x000000010606c824 */ /* 0x000fe200078e0a02 */
[----:B------:R-:W-:Y:S02]  /*da10*/  @!P4 IADD3 R9, R9, 0x1, RZ ;  /* 0x000000010909c810 */ /* 0x000fe40007ffe0ff */
[-C--:B------:R-:W-:Y:S02]  /*da20*/  ISETP.GE.U32.AND P5, PT, R4, R2.reuse, PT ;  /* 0x000000020400720c */ /* 0x080fe40003fa6070 */
[----:B------:R-:W-:Y:S02]  /*da30*/  ISETP.GE.U32.AND P6, PT, R6, R2, PT ;  /* 0x000000020600720c */ /* 0x000fe40003fc6070 */
[----:B------:R-:W-:Y:S09]  /*da40*/  ISETP.NE.AND P2, PT, RZ, c[0x0][0x2d0], PT ;  /* 0x0000b400ff007a0c */ /* 0x000ff20003f45270 */
[----:B------:R-:W-:Y:S02]  /*da50*/  @P5 IADD3 R8, R8, 0x1, RZ ;  /* 0x0000000108085810 */ /* 0x000fe40007ffe0ff */
[----:B------:R-:W-:Y:S03]  /*da60*/  @P6 IADD3 R9, R9, 0x1, RZ ;  /* 0x0000000109096810 */ /* 0x000fe60007ffe0ff */
[----:B------:R-:W-:Y:S02]  /*da70*/  @!P1 IMAD.MOV R8, RZ, RZ, -R8 ;  /* 0x000000ffff089224 */ /* 0x000fe400078e0a08 */
[----:B------:R-:W-:Y:S03]  /*da80*/  @!P3 IMAD.MOV R9, RZ, RZ, -R9 ;  /* 0x000000ffff09b224 */ /* 0x000fe600078e0a09 */
[C---:B------:R-:W-:Y:S02]  /*da90*/  SEL R7, R3.reuse, R8, !P2 ;  /* 0x0000000803077207 */ /* 0x040fe40005000000 */
[----:B------:R-:W-:Y:S02]  /*daa0*/  SEL R3, R3, R9, !P2 ;  /* 0x0000000903037207 */ /* 0x000fe40005000000 */
[-C--:B------:R-:W-:Y:S02]  /*dab0*/  LEA R12, P2, R7, R224.reuse, 0x2 ;  /* 0x000000e0070c7211 */ /* 0x080fe400078410ff */
[----:B------:R-:W-:Y:S02]  /*dac0*/  LEA R10, P1, R3, R224, 0x2 ;  /* 0x000000e0030a7211 */ /* 0x000fe400078210ff */
[-C--:B------:R-:W-:Y:S02]  /*dad0*/  LEA.HI.X.SX32 R13, R7, R225.reuse, 0x2, P2 ;  /* 0x000000e1070d7211 */ /* 0x080fe400010f16ff */
[C---:B------:R-:W-:Y:S01]  /*dae0*/  LEA.HI.X.SX32 R11, R3.reuse, R225, 0x2, P1 ;  /* 0x000000e1030b7211 */ /* 0x040fe200008f16ff */
[----:B------:R-:W-:Y:S02]  /*daf0*/  IMAD.IADD R3, R3, 0x1, -R7 ;  /* 0x0000000103037824 */ /* 0x000fe400078e0a07 */
[----:B------:R-:W2:Y:S02]  /*db00*/  LDG.E R4, [R12.64] ;  /* 0x0000000c0c047981 */ /* 0x000ea4000c1e1900 */
[----:B------:R-:W-:Y:S02]  /*db10*/  IMAD R58, R3, R58, -0x80 ;  /* 0xffffff80033a7424 */ /* 0x000fe400078e023a */
[----:B------:R-:W2:Y:S02]  /*db20*/  LDG.E R5, [R10.64] ;  /* 0x0000000c0a057981 */ /* 0x000ea4000c1e1900 */
[C---:B------:R-:W-:Y:S01]  /*db30*/  IMAD R2, R58.reuse, UR9, RZ ;  /* 0x000000093a027c24 */ /* 0x040fe2000f8e02ff */
[----:B------:R-:W-:Y:S01]  /*db40*/  SHF.R.S32.HI R3, RZ, 0x1f, R58 ;  /* 0x0000001fff037819 */ /* 0x000fe2000001143a */
[----:B------:R-:W-:Y:S04]  /*db50*/  IMAD.WIDE.U32 R58, R58, UR8, RZ ;  /* 0x000000083a3a7c25 */ /* 0x000fe8000f8e00ff */
[----:B------:R-:W-:Y:S04]  /*db60*/  IMAD R2, R3, UR8, R2 ;  /* 0x0000000803027c24 */ /* 0x000fe8000f8e0202 */
[----:B------:R-:W-:Y:S02]  /*db70*/  IMAD.IADD R59, R59, 0x1, R2 ;  /* 0x000000013b3b7824 */ /* 0x000fe400078e0202 */
[----:B--2---:R-:W-:Y:S04]  /*db80*/  IMAD.IADD R5, R4, 0x1, -R5 ;  /* 0x0000000104057824 */ /* 0x004fe800078e0a05 */
[----:B------:R-:W-:Y:S01]  /*db90*/  IMAD.WIDE.U32 R58, R5, c[0x0][0x188], R58 ;  /* 0x00006200053a7a25 */ /* 0x000fe200078e003a */
[----:B------:R-:W-:Y:S05]  /*dba0*/  SHF.R.S32.HI R3, RZ, 0x1f, R5 ;  /* 0x0000001fff037819 */ /* 0x000fea0000011405 */
[----:B------:R-:W-:Y:S04]  /*dbb0*/  IMAD R2, R3, c[0x0][0x188], RZ ;  /* 0x0000620003027a24 */ /* 0x000fe800078e02ff */
[----:B------:R-:W-:Y:S04]  /*dbc0*/  IMAD R2, R5, c[0x0][0x18c], R2 ;  /* 0x0000630005027a24 */ /* 0x000fe800078e0202 */
[----:B------:R-:W-:Y:S02]  /*dbd0*/  IMAD.IADD R56, R59, 0x1, R2 ;  /* 0x000000013b387824 */ /* 0x000fe400078e0202 */
.L_x_746:
[----:B------:R-:W-:Y:S02]  /*dbe0*/  ISETP.GE.AND P4, PT, R218, c[0x0][0x220], PT ;  /* 0x00008800da007a0c */ /* 0x000fe40003f86270 */
[----:B------:R-:W-:Y:S02]  /*dbf0*/  ISETP.GE.AND P3, PT, R209, c[0x0][0x220], PT ;  /* 0x00008800d1007a0c */ /* 0x000fe40003f66270 */
[C---:B------:R-:W-:Y:S02]  /*dc00*/  LEA R2, P2, R58.reuse, R172, 0x1 ;  /* 0x000000ac3a027211 */ /* 0x040fe400078408ff */
[C---:B------:R-:W-:Y:S02]  /*dc10*/  IADD3 R57, P1, R221.reuse, R58, RZ ;  /* 0x0000003add397210 */ /* 0x040fe40007f3e0ff */
[--C-:B------:R-:W-:Y:S02]  /*dc20*/  LEA.HI.X R3, R58, R173, R56.reuse, 0x1, P2 ;  /* 0x000000ad3a037211 */ /* 0x100fe400010f0c38 */
[----:B------:R-:W-:Y:S01]  /*dc30*/  IADD3 R59, P2, R221, R57, RZ ;  /* 0x00000039dd3b7210 */ /* 0x000fe20007f5e0ff */
[C---:B------:R-:W-:Y:S02]  /*dc40*/  IMAD.X R58, R220.reuse, 0x1, R56, P1 ;  /* 0x00000001dc3a7824 */ /* 0x040fe400008e0638 */
[----:B------:R-:W-:Y:S01]  /*dc50*/  @P4 STS.128 [R216+0xc000], RZ ;  /* 0x00c000ffd8004388 */ /* 0x000fe20000000c00 */
[CC--:B------:R-:W-:Y:S02]  /*dc60*/  @!P4 LEA R174, P5, R57.reuse, R172.reuse, 0x1 ;  /* 0x000000ac39aec211 */ /* 0x0c0fe400078a08ff */
[CC--:B------:R-:W-:Y:S01]  /*dc70*/  @!P3 LEA R64, P1, R57.reuse, R172.reuse, 0x1 ;  /* 0x000000ac3940b211 */ /* 0x0c0fe200078208ff */
[----:B------:R-:W-:Y:S01]  /*dc80*/  @!PT LDS RZ, [RZ] ;  /* 0x00000000fffff984 */ /* 0x000fe20000000800 */
[----:B------:R-:W-:Y:S01]  /*dc90*/  @!PT LDS RZ, [RZ] ;  /* 0x00000000fffff984 */ /* 0x000fe20000000800 */
[----:B------:R-:W-:Y:S01]  /*dca0*/  @!PT LDS RZ, [RZ] ;  /* 0x00000000fffff984 */ /* 0x000fe20000000800 */
[----:B------:R1:W-:Y:S01]  /*dcb0*/  @!P4 LDGSTS.E.BYPASS.LTC128B.128 [R216+0xc000], [R2.64] ;  /* 0x0c00000002d8cfae */ /* 0x0003e2000b901d4c */
[CCC-:B------:R-:W-:Y:S02]  /*dcc0*/  @!P4 LEA.HI.X R175, R57.reuse, R173.reuse, R58.reuse, 0x1, P5 ;  /* 0x000000ad39afc211 */ /* 0x1c0fe400028f0c3a */
[-CC-:B------:R-:W-:Y:S01]  /*dcd0*/  @!P3 LEA.HI.X R65, R57, R173.reuse, R58.reuse, 0x1, P1 ;  /* 0x000000ad3941b211 */ /* 0x180fe200008f0c3a */
[----:B------:R-:W-:Y:S01]  /*dce0*/  @P3 STS.128 [R216+0x10000], RZ ;  /* 0x010000ffd8003388 */ /* 0x000fe20000000c00 */
[C---:B------:R-:W-:Y:S01]  /*dcf0*/  IMAD.X R58, R220.reuse, 0x1, R58, P2 ;  /* 0x00000001dc3a7824 */ /* 0x040fe200010e063a */
[CC--:B------:R-:W-:Y:S02]  /*dd00*/  @!P4 LEA R134, P5, R59.reuse, R172.reuse, 0x1 ;  /* 0x000000ac3b86c211 */ /* 0x0c0fe400078a08ff */
[----:B------:R-:W-:Y:S01]  /*dd10*/  @!PT LDS RZ, [RZ] ;  /* 0x00000000fffff984 */ /* 0x000fe20000000800 */
[----:B------:R-:W-:Y:S01]  /*dd20*/  @!PT LDS RZ, [RZ] ;  /* 0x00000000fffff984 */ /* 0x000fe20000000800 */
[----:B------:R-:W-:Y:S01]  /*dd30*/  @!PT LDS RZ, [RZ] ;  /* 0x00000000fffff984 */ /* 0x000fe20000000800 */
[----:B------:R1:W-:Y:S01]  /*dd40*/  @!P3 LDGSTS.E.BYPASS.LTC128B.128 [R216+0x10000], [R2.64+0x80] ;  /* 0x1000008002d8bfae */ /* 0x0003e2000b901d4c */
[CC--:B------:R-:W-:Y:S02]  /*dd50*/  @!P3 LEA R62, P1, R59.reuse, R172.reuse, 0x1 ;  /* 0x000000ac3b3eb211 */ /* 0x0c0fe400078208ff */
[--C-:B------:R-:W-:Y:S01]  /*dd60*/  @!P4 LEA.HI.X R135, R59, R173, R58.reuse, 0x1, P5 ;  /* 0x000000ad3b87c211 */ /* 0x100fe200028f0c3a */
[----:B------:R-:W-:Y:S01]  /*dd70*/  @P4 STS.128 [R216+0xc800], RZ ;  /* 0x00c800ffd8004388 */ /* 0x000fe20000000c00 */
[----:B------:R-:W-:Y:S02]  /*dd80*/  IADD3 R57, P2, R221, R59, RZ ;  /* 0x0000003bdd397210 */ /* 0x000fe40007f5e0ff */
[--C-:B------:R-:W-:Y:S01]  /*dd90*/  @!P3 LEA.HI.X R63, R59, R173, R58.reuse, 0x1, P1 ;  /* 0x000000ad3b3fb211 */ /* 0x100fe200008f0c3a */
[----:B------:R-:W-:Y:S01]  /*dda0*/  @!PT LDS RZ, [RZ] ;  /* 0x00000000fffff984 */ /* 0x000fe20000000800 */
[----:B------:R-:W-:Y:S01]  /*ddb0*/  @!PT LDS RZ, [RZ] ;  /* 0x00000000fffff984 */ /* 0x000fe20000000800 */
[----:B------:R-:W-:Y:S01]  /*ddc0*/  @!PT LDS RZ, [RZ] ;  /* 0x00000000fffff984 */ /* 0x000fe20000000800 */
[----:B------:R2:W-:Y:S01]  /*ddd0*/  @!P4 LDGSTS.E.BYPASS.LTC128B.128 [R216+0xc800], [R174.64] ;  /* 0x0c800000aed8cfae */ /* 0x0005e2000b901d4c */
[CC--:B------:R-:W-:Y:S01]  /*dde0*/  @!P4 LEA R66, P5, R57.reuse, R172.reuse, 0x1 ;  /* 0x000000ac3942c211 */ /* 0x0c0fe200078a08ff */
[C---:B------:R-:W-:Y:S01]  /*ddf0*/  IMAD.X R58, R220.reuse, 0x1, R58, P2 ;  /* 0x00000001dc3a7824 */ /* 0x040fe200010e063a */
[-C--:B------:R-:W-:Y:S01]  /*de00*/  @!P3 LEA R60, P1, R57, R172.reuse, 0x1 ;  /* 0x000000ac393cb211 */ /* 0x080fe200078208ff */
[----:B------:R-:W-:Y:S01]  /*de10*/  @P3 STS.128 [R216+0x10800], RZ ;  /* 0x010800ffd8003388 */ /* 0x000fe20000000c00 */
[----:B------:R-:W-:Y:S02]  /*de20*/  IADD3 R59, P2, R221, R57, RZ ;  /* 0x00000039dd3b7210 */ /* 0x000fe40007f5e0ff */
[CCC-:B------:R-:W-:Y:S01]  /*de30*/  @!P4 LEA.HI.X R67, R57.reuse, R173.reuse, R58.reuse, 0x1, P5 ;  /* 0x000000ad3943c211 */ /* 0x1c0fe200028f0c3a */
[----:B------:R-:W-:Y:S01]  /*de40*/  @!PT LDS RZ, [RZ] ;  /* 0x00000000fffff984 */ /* 0x000fe20000000800 */
[----:B------:R-:W-:Y:S01]  /*de50*/  @!PT LDS RZ, [RZ] ;  /* 0x00000000fffff984 */ /* 0x000fe20000000800 */
[----:B------:R-:W-:Y:S01]  /*de60*/  @!PT LDS RZ, [RZ] ;  /* 0x00000000fffff984 */ /* 0x000fe20000000800 */
[----:B------:R3:W-:Y:S01]  /*de70*/  @!P3 LDGSTS.E.BYPASS.LTC128B.128 [R216+0x10800], [R64.64+0x80] ;  /* 0x1080008040d8bfae */ /* 0x0007e2000b901d4c */
[-CC-:B------:R-:W-:Y:S01]  /*de80*/  @!P3 LEA.HI.X R61, R57, R173.reuse, R58.reuse, 0x1, P1 ;  /* 0x000000ad393db211 */ /* 0x180fe200008f0c3a */
[C---:B------:R-:W-:Y:S01]  /*de90*/  IMAD.X R58, R220.reuse, 0x1, R58, P2 ;  /* 0x00000001dc3a7824 */ /* 0x040fe200010e063a */
[CC--:B------:R-:W-:Y:S01]  /*dea0*/  @!P4 LEA R178, P5, R59.reuse, R172.reuse, 0x1 ;  /* 0x000000ac3bb2c211 */ /* 0x0c0fe200078a08ff */
[----:B------:R-:W-:Y:S01]  /*deb0*/  @P4 STS.128 [R216+0xd000], RZ ;  /* 0x00d000ffd8004388 */ /* 0x000fe20000000c00 */
[CC--:B------:R-:W-:Y:S02]  /*dec0*/  @!P3 LEA R176, P1, R59.reuse, R172.reuse, 0x1 ;  /* 0x000000ac3bb0b211 */ /* 0x0c0fe400078208ff */
[--C-:B------:R-:W-:Y:S01]  /*ded0*/  @!P4 LEA.HI.X R179, R59, R173, R58.reuse, 0x1, P5 ;  /* 0x000000ad3bb3c211 */ /* 0x100fe200028f0c3a */
[----:B------:R-:W-:Y:S01]  /*dee0*/  @!PT LDS RZ, [RZ] ;  /* 0x00000000fffff984 */ /* 0x000fe20000000800 */
[----:B------:R-:W-:Y:S01]  /*def0*/  @!PT LDS RZ, [RZ] ;  /* 0x00000000fffff984 */ /* 0x000fe20000000800 */
[----:B------:R-:W-:Y:S01]  /*df00*/  @!PT LDS RZ, [RZ] ;  /* 0x00000000fffff984 */ /* 0x000fe20000000800 */
[----:B------:R1:W-:Y:S01]  /*df10*/  @!P4 LDGSTS.E.BYPASS.LTC128B.128 [R216+0xd000], [R134.64] ;  /* 0x0d00000086d8cfae */ /* 0x0003e2000b901d4c */
[----:B------:R-:W-:Y:S02]  /*df20*/  IADD3 R57, P2, R221, R59, RZ ;  /* 0x0000003bdd397210 */ /* 0x000fe40007f5e0ff */
[--C-:B------:R-:W-:Y:S01]  /*df30*/  @!P3 LEA.HI.X R177, R59, R173, R58.reuse, 0x1, P1 ;  /* 0x000000ad3bb1b211 */ /* 0x100fe200008f0c3a */
[----:B------:R-:W-:Y:S01]  /*df40*/  @P3 STS.128 [R216+0x11000], RZ ;  /* 0x011000ffd8003388 */ /* 0x000fe20000000c00 */
[CC--:B------:R-:W-:Y:S01]  /*df50*/  @!P4 LEA R182, P5, R57.reuse, R172.reuse, 0x1 ;  /* 0x000000ac39b6c211 */ /* 0x0c0fe200078a08ff */
[C---:B------:R-:W-:Y:S01]  /*df60*/  IMAD.X R58, R220.reuse, 0x1, R58, P2 ;  /* 0x00000001dc3a7824 */ /* 0x040fe200010e063a */
[-C--:B------:R-:W-:Y:S01]  /*df70*/  @!P3 LEA R180, P1, R57, R172.reuse, 0x1 ;  /* 0x000000ac39b4b211 */ /* 0x080fe200078208ff */
[----:B------:R-:W-:Y:S01]  /*df80*/  @!PT LDS RZ, [RZ] ;  /* 0x00000000fffff984 */ /* 0x000fe20000000800 */
[----:B------:R-:W-:Y:S01]  /*df90*/  @!PT LDS RZ, [RZ] ;  /* 0x00000000fffff984 */ /* 0x000fe20000000800 */
[----:B------:R-:W-:Y:S01]  /*dfa0*/  @!PT LDS RZ, [RZ] ;  /* 0x00000000fffff984 */ /* 0x000fe20000000800 */
[----:B------:R4:W-:Y:S01]  /*dfb0*/  @!P3 LDGSTS.E.BYPASS.LTC128B.128 [R216+0x11000], [R62.64+0x80] ;  /* 0x110000803ed8bfae */ /* 0x0009e2000b901d4c */
[----:B------:R-:W-:Y:S02]  /*dfc0*/  IADD3 R59, P2, R221, R57, RZ ;  /* 0x00000039dd3b7210 */ /* 0x000fe40007f5e0ff */
[CCC-:B------:R-:W-:Y:S01]  /*dfd0*/  @!P4 LEA.HI.X R183, R57.reuse, R173.reuse, R58.reuse, 0x1, P5 ;  /* 0x000000ad39b7c211 */ /* 0x1c0fe200028f0c3a */
[----:B------:R-:W-:Y:S01]  /*dfe0*/  @P4 STS.128 [R216+0xd800], RZ ;  /* 0x00d800ffd8004388 */ /* 0x000fe20000000c00 */
[-CC-:B------:R-:W-:Y:S01]  /*dff0*/  @!P3 LEA.HI.X R181, R57, R173.reuse, R58.reuse, 0x1, P1 ;  /* 0x000000ad39b5b211 */ /* 0x180fe200008f0c3a */
[C---:B------:R-:W-:Y:S01]  /*e000*/  IMAD.X R58, R220.reuse, 0x1, R58, P2 ;  /* 0x00000001dc3a7824 */ /* 0x040fe200010e063a */
[CC--:B------:R-:W-:Y:S01]  /*e010*/  @!P4 LEA R188, P6, R59.reuse, R172.reuse, 0x1 ;  /* 0x000000ac3bbcc211 */ /* 0x0c0fe200078c08ff */
[----:B------:R-:W-:Y:S01]  /*e020*/  @!PT LDS RZ, [RZ] ;  /* 0x00000000fffff984 */ /* 0x000fe20000000800 */
[----:B------:R-:W-:Y:S01]  /*e030*/  @!PT LDS RZ, [RZ] ;  /* 0x00000000fffff984 */ /* 0x000fe20000000800 */
[----:B------:R-:W-:Y:S01]  /*e040*/  @!PT LDS RZ, [RZ] ;  /* 0x00000000fffff984 */ /* 0x000fe20000000800 */
[----:B------:R3:W-:Y:S01]  /*e050*/  @!P4 LDGSTS.E.BYPASS.LTC128B.128 [R216+0xd800], [R66.64] ;  /* 0x0d80000042d8cfae */ /* 0x0007e2000b901d4c */
[CC--:B------:R-:W-:Y:S02]  /*e060*/  @!P3 LEA R184, P2, R59.reuse, R172.reuse, 0x1 ;  /* 0x000000ac3bb8b211 */ /* 0x0c0fe400078408ff */
[--C-:B------:R-:W-:Y:S01]  /*e070*/  @!P4 LEA.HI.X R189, R59, R173, R58.reuse, 0x1, P6 ;  /* 0x000000ad3bbdc211 */ /* 0x100fe200030f0c3a */
[----:B------:R-:W-:Y:S01]  /*e080*/  @P3 STS.128 [R216+0x11800], RZ ;  /* 0x011800ffd8003388 */ /* 0x000fe20000000c00 */
[----:B------:R-:W-:Y:S02]  /*e090*/  IADD3 R57, P1, R221, R59, RZ ;  /* 0x0000003bdd397210 */ /* 0x000fe40007f3e0ff */
[-CC-:B------:R-:W-:Y:S01]  /*e0a0*/  @!P3 LEA.HI.X R185, R59, R173.reuse, R58.reuse, 0x1, P2 ;  /* 0x000000ad3bb9b211 */ /* 0x180fe200010f0c3a */
[----:B------:R-:W-:Y:S01]  /*e0b0*/  @!PT LDS RZ, [RZ] ;  /* 0x00000000fffff984 */ /* 0x000fe20000000800 */
[----:B------:R-:W-:Y:S01]  /*e0c0*/  @!PT LDS RZ, [RZ] ;  /* 0x00000000fffff984 */ /* 0x000fe20000000800 */
[----:B------:R-:W-:Y:S01]  /*e0d0*/  @!PT LDS RZ, [RZ] ;  /* 0x00000000fffff984 */ /* 0x000fe20000000800 */
[----:B------:R4:W-:Y:S01]  /*e0e0*/  @!P3 LDGSTS.E.BYPASS.LTC128B.128 [R216+0x11800], [R60.64+0x80] ;  /* 0x118000803cd8bfae */ /* 0x0009e2000b901d4c */
[CC--:B------:R-:W-:Y:S01]  /*e0f0*/  @!P4 LEA R186, P5, R57.reuse, R172.reuse, 0x1 ;  /* 0x000000ac39bac211 */ /* 0x0c0fe200078a08ff */
[----:B------:R-:W-:Y:S01]  /*e100*/  IMAD.X R56, R220, 0x1, R58, P1 ;  /* 0x00000001dc387824 */ /* 0x000fe200008e063a */
[C---:B------:R-:W-:Y:S01]  /*e110*/  @!P3 LEA R172, P1, R57.reuse, R172, 0x1 ;  /* 0x000000ac39acb211 */ /* 0x040fe200078208ff */
[----:B------:R-:W-:Y:S03]  /*e120*/  @P4 STS.128 [R216+0xe000], RZ ;  /* 0x00e000ffd8004388 */ /* 0x000fe60000000c00 */
[CCC-:B------:R-:W-:Y:S01]  /*e130*/  @!P4 LEA.HI.X R187, R57.reuse, R173.reuse, R56.reuse, 0x1, P5 ;  /* 0x000000ad39bbc211 */ /* 0x1c0fe200028f0c38 */
[----:B------:R-:W-:Y:S01]  /*e140*/  @!PT LDS RZ, [RZ] ;  /* 0x00000000fffff984 */ /* 0x000fe20000000800 */
[----:B------:R-:W-:Y:S01]  /*e150*/  @!PT LDS RZ, [RZ] ;  /* 0x00000000fffff984 */ /* 0x000fe20000000800 */
[----:B------:R-:W-:Y:S01]  /*e160*/  @!PT LDS RZ, [RZ] ;  /* 0x00000000fffff984 */ /* 0x000fe20000000800 */
[----:B------:R5:W-:Y:S01]  /*e170*/  @!P4 LDGSTS.E.BYPASS.LTC128B.128 [R216+0xe000], [R178.64] ;  /* 0x0e000000b2d8cfae */ /* 0x000be2000b901d4c */
[----:B------:R-:W-:Y:S02]  /*e180*/  @!P3 LEA.HI.X R173, R57, R173, R56, 0x1, P1 ;  /* 0x000000ad39adb211 */ /* 0x000fe400008f0c38 */
[----:B------:R-:W-:Y:S01]  /*e190*/  ISETP.GE.AND P1, PT, R215, 0x2, PT ;  /* 0x00000002d700780c */ /* 0x000fe20003f26270 */
        /* <DEDUP_REMOVED lines=36> */
[----:B------:R-:W1:Y:S04]  /*e3e0*/  LDSM.16.M88.4 R140, [R206+0x4000] ;  /* 0x00400000ce8c783b */ /* 0x000e680000000200 */
[----:B------:R-:W3:Y:S04]  /*e3f0*/  LDSM.16.M88.4 R144, [R206+0x4800] ;  /* 0x00480000ce90783b */ /* 0x000ee80000000200 */
[----:B------:R-:W3:Y:S04]  /*e400*/  LDSM.16.M88.4 R148, [R206+0x5000] ;  /* 0x00500000ce94783b */ /* 0x000ee80000000200 */
[----:B------:R-:W0:Y:S04]  /*e410*/  LDGDEPBAR ;  /* 0x00000000000079af */ /* 0x000e280000000000 */
[----:B------:R-:W3:Y:S04]  /*e420*/  LDSM.16.M88.4 R152, [R206+0x5800] ;  /* 0x00580000ce98783b */ /* 0x000ee80000000200 */
[----:B------:R-:W4:Y:S04]  /*e430*/  LDSM.16.M88.4 R156, [R206+0x6000] ;  /* 0x00600000ce9c783b */ /* 0x000f280000000200 */
[----:B------:R-:W4:Y:S04]  /*e440*/  LDSM.16.M88.4 R160, [R206+0x6800] ;  /* 0x00680000cea0783b */ /* 0x000f280000000200 */
[----:B------:R-:W-:Y:S04]  /*e450*/  LDSM.16.M88.4 R164, [R204] ;  /* 0x00000000cca4783b */ /* 0x000fe80000000200 */
[----:B------:R-:W-:Y:S04]  /*e460*/  LDSM.16.M88.4 R168, [R204+0x800] ;  /* 0x00080000cca8783b */ /* 0x000fe80000000200 */
[----:B--2---:R-:W-:Y:S01]  /*e470*/  LDSM.16.M88.4 R172, [R206+0x8800] ;  /* 0x00880000ceac783b */ /* 0x004fe20000000200 */
[C---:B-1----:R-:W-:Y:S03]  /*e480*/  HMMA.16816.F32.BF16 R4, R136.reuse, R140, RZ ;  /* 0x0000008c8804723c */ /* 0x042fe600000418ff */
[----:B-----5:R-:W-:Y:S04]  /*e490*/  LDSM.16.M88.4 R176, [R206+0xa000] ;  /* 0x00a00000ceb0783b */ /* 0x020fe80000000200 */
[----:B------:R-:W-:Y:S01]  /*e4a0*/  LDSM.16.M88.4 R180, [R204+0x5800] ;  /* 0x00580000ccb4783b */ /* 0x000fe20000000200 */
[C---:B------:R-:W-:Y:S03]  /*e4b0*/  HMMA.16816.F32.BF16 R8, R136.reuse, R142, RZ ;  /* 0x0000008e8808723c */ /* 0x040fe600000418ff */
[----:B------:R-:W1:Y:S04]  /*e4c0*/  LDSM.16.M88.4 R140, [R206+0x7000] ;  /* 0x00700000ce8c783b */ /* 0x000e680000000200 */
[----:B------:R-:W-:Y:S01]  /*e4d0*/  LDSM.16.M88.4 R184, [R203+0x2000] ;  /* 0x00200000cbb8783b */ /* 0x000fe20000000200 */
[C---:B---3--:R-:W-:Y:S03]  /*e4e0*/  HMMA.16816.F32.BF16 R12, R136.reuse, R144, RZ ;  /* 0x00000090880c723c */ /* 0x048fe600000418ff */
[----:B------:R-:W-:Y:S04]  /*e4f0*/  LDSM.16.M88.4 R188, [R199+0x8000] ;  /* 0x00800000c7bc783b */ /* 0x000fe80000000200 */
[----:B------:R-:W-:Y:S01]  /*e500*/  LDSM.16.M88.4 R192, [R201+0x7000] ;  /* 0x00700000c9c0783b */ /* 0x000fe20000000200 */
[C---:B------:R-:W-:Y:S03]  /*e510*/  HMMA.16816.F32.BF16 R16, R136.reuse, R146, RZ ;  /* 0x000000928810723c */ /* 0x040fe600000418ff */
[----:B------:R-:W2:Y:S05]  /*e520*/  LDSM.16.M88.4 R144, [R206+0x7800] ;  /* 0x00780000ce90783b */ /* 0x000eaa0000000200 */
[C---:B------:R-:W-:Y:S08]  /*e530*/  HMMA.16816.F32.BF16 R20, R136.reuse, R148, RZ ;  /* 0x000000948814723c */ /* 0x040ff000000418ff */
[C---:B------:R-:W-:Y:S01]  /*e540*/  HMMA.16816.F32.BF16 R24, R136.reuse, R150, RZ ;  /* 0x000000968818723c */ /* 0x040fe200000418ff */
[----:B------:R-:W3:Y:S07]  /*e550*/  LDSM.16.M88.4 R148, [R205] ;  /* 0x00000000cd94783b */ /* 0x000eee0000000200 */
[C---:B------:R-:W-:Y:S08]  /*e560*/  HMMA.16816.F32.BF16 R28, R136.reuse, R152, RZ ;  /* 0x00000098881c723c */ /* 0x040ff000000418ff */
[C---:B------:R-:W-:Y:S01]  /*e570*/  HMMA.16816.F32.BF16 R32, R136.reuse, R154, RZ ;  /* 0x0000009a8820723c */ /* 0x040fe200000418ff */
[----:B------:R-:W5:Y:S07]  /*e580*/  LDSM.16.M88.4 R152, [R204+0x1000] ;  /* 0x00100000cc98783b */ /* 0x000f6e0000000200 */
[C---:B----4-:R-:W-:Y:S08]  /*e590*/  HMMA.16816.F32.BF16 R36, R136.reuse, R156, RZ ;  /* 0x0000009c8824723c */ /* 0x050ff000000418ff */
[C---:B------:R-:W-:Y:S01]  /*e5a0*/  HMMA.16816.F32.BF16 R40, R136.reuse, R158, RZ ;  /* 0x0000009e8828723c */ /* 0x040fe200000418ff */
[----:B------:R-:W4:Y:S07]  /*e5b0*/  LDSM.16.M88.4 R156, [R204+0x1800] ;  /* 0x00180000cc9c783b */ /* 0x000f2e0000000200 */
[C---:B------:R-:W-:Y:S08]  /*e5c0*/  HMMA.16816.F32.BF16 R44, R136.reuse, R160, RZ ;  /* 0x000000a0882c723c */ /* 0x040ff000000418ff */
[C---:B------:R-:W-:Y:S01]  /*e5d0*/  HMMA.16816.F32.BF16 R48, R136.reuse, R162, RZ ;  /* 0x000000a28830723c */ /* 0x040fe200000418ff */
[----:B------:R-:W-:Y:S07]  /*e5e0*/  LDSM.16.M88.4 R160, [R199+0x4000] ;  /* 0x00400000c7a0783b */ /* 0x000fee0000000200 */
[C---:B-1----:R-:W-:Y:S08]  /*e5f0*/  HMMA.16816.F32.BF16 R52, R136.reuse, R140, RZ ;  /* 0x0000008c8834723c */ /* 0x042ff000000418ff */
[C---:B------:R-:W-:Y:S01]  /*e600*/  HMMA.16816.F32.BF16 R56, R136.reuse, R142, RZ ;  /* 0x0000008e8838723c */ /* 0x040fe200000418ff */
[----:B------:R-:W-:Y:S07]  /*e610*/  LDSM.16.M88.4 R140, [R204+0x2800] ;  /* 0x00280000cc8c783b */ /* 0x000fee0000000200 */
[C---:B--2---:R-:W-:Y:S08]  /*e620*/  HMMA.16816.F32.BF16 R60, R136.reuse, R144, RZ ;  /* 0x00000090883c723c */ /* 0x044ff000000418ff */
[----:B------:R-:W-:Y:S01]  /*e630*/  HMMA.16816.F32.BF16 R64, R136, R146, RZ ;  /* 0x000000928840723c */ /* 0x000fe200000418ff */
[----:B------:R-:W1:Y:S04]  /*e640*/  LDSM.16.M88.4 R136, [R204+0x2000] ;  /* 0x00200000cc88783b */ /* 0x000e680000000200 */
[----:B------:R-:W2:Y:S03]  /*e650*/  LDSM.16.M88.4 R144, [R204+0x3000] ;  /* 0x00300000cc90783b */ /* 0x000ea60000000200 */
[C---:B---3--:R-:W-:Y:S08]  /*e660*/  HMMA.16816.F32.BF16 R4, R148.reuse, R164, R4 ;  /* 0x000000a49404723c */ /* 0x048ff00000041804 */
[C---:B------:R-:W-:Y:S01]  /*e670*/  HMMA.16816.F32.BF16 R8, R148.reuse, R166, R8 ;  /* 0x000000a69408723c */ /* 0x040fe20000041808 */
[----:B------:R-:W-:Y:S07]  /*e680*/  LDSM.16.M88.4 R164, [R201+0x1000] ;  /* 0x00100000c9a4783b */ /* 0x000fee0000000200 */
[C---:B------:R-:W-:Y:S08]  /*e690*/  HMMA.16816.F32.BF16 R12, R148.reuse, R168, R12 ;  /* 0x000000a8940c723c */ /* 0x040ff0000004180c */
[C---:B------:R-:W-:Y:S01]  /*e6a0*/  HMMA.16816.F32.BF16 R16, R148.reuse, R170, R16 ;  /* 0x000000aa9410723c */ /* 0x040fe20000041810 */
[----:B------:R-:W-:Y:S07]  /*e6b0*/  LDSM.16.M88.4 R168, [R206+0x8000] ;  /* 0x00800000cea8783b */ /* 0x000fee0000000200 */
[C---:B-----5:R-:W-:Y:S08]  /*e6c0*/  HMMA.16816.F32.BF16 R20, R148.reuse, R152, R20 ;  /* 0x000000989414723c */ /* 0x060ff00000041814 */
        /* <DEDUP_REMOVED lines=8> */
[C---:B------:R-:W-:Y:S08]  /*e750*/  HMMA.16816.F32.BF16 R44, R148.reuse, R140, R44 ;  /* 0x0000008c942c723c */ /* 0x040ff0000004182c */
[C---:B------:R-:W-:Y:S01]  /*e760*/  HMMA.16816.F32.BF16 R48, R148.reuse, R142, R48 ;  /* 0x0000008e9430723c */ /* 0x040fe20000041830 */
[----:B------:R-:W5:Y:S07]  /*e770*/  LDSM.16.M88.4 R140, [R199+0x5000] ;  /* 0x00500000c78c783b */ /* 0x000f6e0000000200 */
[C---:B--2---:R-:W-:Y:S08]  /*e780*/  HMMA.16816.F32.BF16 R52, R148.reuse, R144, R52 ;  /* 0x000000909434723c */ /* 0x044ff00000041834 */
[C---:B------:R-:W-:Y:S01]  /*e790*/  HMMA.16816.F32.BF16 R56, R148.reuse, R146, R56 ;  /* 0x000000929438723c */ /* 0x040fe20000041838 */
[----:B------:R-:W2:Y:S07]  /*e7a0*/  LDSM.16.M88.4 R144, [R199+0x5800] ;  /* 0x00580000c790783b */ /* 0x000eae0000000200 */
[C---:B---3--:R-:W-:Y:S08]  /*e7b0*/  HMMA.16816.F32.BF16 R60, R148.reuse, R152, R60 ;  /* 0x00000098943c723c */ /* 0x048ff0000004183c */
[----:B------:R-:W-:Y:S01]  /*e7c0*/  HMMA.16816.F32.BF16 R64, R148, R154, R64 ;  /* 0x0000009a9440723c */ /* 0x000fe20000041840 */
[----:B------:R-:W3:Y:S04]  /*e7d0*/  LDSM.16.M88.4 R148, [R199+0x6000] ;  /* 0x00600000c794783b */ /* 0x000ee80000000200 */
[----:B------:R-:W-:Y:S03]  /*e7e0*/  LDSM.16.M88.4 R152, [R202] ;  /* 0x00000000ca98783b */ /* 0x000fe60000000200 */
[C---:B----4-:R-:W-:Y:S08]  /*e7f0*/  HMMA.16816.F32.BF16 R4, R156.reuse, R160, R4 ;  /* 0x000000a09c04723c */ /* 0x050ff00000041804 */
[C---:B------:R-:W-:Y:S01]  /*e800*/  HMMA.16816.F32.BF16 R8, R156.reuse, R162, R8 ;  /* 0x000000a29c08723c */ /* 0x040fe20000041808 */
[----:B------:R-:W-:Y:S07]  /*e810*/  LDSM.16.M88.4 R160, [R201] ;  /* 0x00000000c9a0783b */ /* 0x000fee0000000200 */
[C---:B-1----:R-:W-:Y:S08]  /*e820*/  HMMA.16816.F32.BF16 R12, R156.reuse, R136, R12 ;  /* 0x000000889c0c723c */ /* 0x042ff0000004180c */
[C---:B------:R-:W-:Y:S01]  /*e830*/  HMMA.16816.F32.BF16 R16, R156.reuse, R138, R16 ;  /* 0x0000008a9c10723c */ /* 0x040fe20000041810 */
[----:B------:R-:W1:Y:S07]  /*e840*/  LDSM.16.M88.4 R136, [R199+0x6800] ;  /* 0x00680000c788783b */ /* 0x000e6e0000000200 */
[C---:B-----5:R-:W-:Y:S08]  /*e850*/  HMMA.16816.F32.BF16 R20, R156.reuse, R140, R20 ;  /* 0x0000008c9c14723c */ /* 0x060ff00000041814 */
[C---:B------:R-:W-:Y:S01]  /*e860*/  HMMA.16816.F32.BF16 R24, R156.reuse, R142, R24 ;  /* 0x0000008e9c18723c */ /* 0x040fe20000041818 */
[----:B------:R-:W4:Y:S07]  /*e870*/  LDSM.16.M88.4 R140, [R199+0x7000] ;  /* 0x00700000c78c783b */ /* 0x000f2e0000000200 */
[C---:B--2---:R-:W-:Y:S08]  /*e880*/  HMMA.16816.F32.BF16 R28, R156.reuse, R144, R28 ;  /* 0x000000909c1c723c */ /* 0x044ff0000004181c */
[C---:B------:R-:W-:Y:S01]  /*e890*/  HMMA.16816.F32.BF16 R32, R156.reuse, R146, R32 ;  /* 0x000000929c20723c */ /* 0x040fe20000041820 */
[----:B------:R-:W2:Y:S07]  /*e8a0*/  LDSM.16.M88.4 R144, [R199+0x7800] ;  /* 0x00780000c790783b */ /* 0x000eae0000000200 */
[C---:B---3--:R-:W-:Y:S08]  /*e8b0*/  HMMA.16816.F32.BF16 R36, R156.reuse, R148, R36 ;  /* 0x000000949c24723c */ /* 0x048ff00000041824 */
[C---:B------:R-:W-:Y:S01]  /*e8c0*/  HMMA.16816.F32.BF16 R40, R156.reuse, R150, R40 ;  /* 0x000000969c28723c */ /* 0x040fe20000041828 */
[----:B------:R-:W3:Y:S07]  /*e8d0*/  LDSM.16.M88.4 R148, [R201+0x800] ;  /* 0x00080000c994783b */ /* 0x000eee0000000200 */
[C---:B-1----:R-:W-:Y:S08]  /*e8e0*/  HMMA.16816.F32.BF16 R44, R156.reuse, R136, R44 ;  /* 0x000000889c2c723c */ /* 0x042ff0000004182c */
[C---:B------:R-:W-:Y:S01]  /*e8f0*/  HMMA.16816.F32.BF16 R48, R156.reuse, R138, R48 ;  /* 0x0000008a9c30723c */ /* 0x040fe20000041830 */
[----:B------:R-:W1:Y:S07]  /*e900*/  LDSM.16.M88.4 R136, [R201+0x1800] ;  /* 0x00180000c988783b */ /* 0x000e6e0000000200 */
[C---:B----4-:R-:W-:Y:S08]  /*e910*/  HMMA.16816.F32.BF16 R52, R156.reuse, R140, R52 ;  /* 0x0000008c9c34723c */ /* 0x050ff00000041834 */
[C---:B------:R-:W-:Y:S01]  /*e920*/  HMMA.16816.F32.BF16 R56, R156.reuse, R142, R56 ;  /* 0x0000008e9c38723c */ /* 0x040fe20000041838 */
[----:B------:R-:W4:Y:S07]  /*e930*/  LDSM.16.M88.4 R140, [R201+0x2000] ;  /* 0x00200000c98c783b */ /* 0x000f2e0000000200 */
[C---:B--2---:R-:W-:Y:S08]  /*e940*/  HMMA.16816.F32.BF16 R60, R156.reuse, R144, R60 ;  /* 0x000000909c3c723c */ /* 0x044ff0000004183c */
[----:B------:R-:W-:Y:S01]  /*e950*/  HMMA.16816.F32.BF16 R64, R156, R146, R64 ;  /* 0x000000929c40723c */ /* 0x000fe20000041840 */
[----:B------:R-:W2:Y:S04]  /*e960*/  LDSM.16.M88.4 R144, [R201+0x2800] ;  /* 0x00280000c990783b */ /* 0x000ea80000000200 */
[----:B------:R-:W-:Y:S03]  /*e970*/  LDSM.16.M88.4 R156, [R201+0x3800] ;  /* 0x00380000c99c783b */ /* 0x000fe60000000200 */
[C---:B------:R-:W-:Y:S08]  /*e980*/  HMMA.16816.F32.BF16 R4, R152.reuse, R160, R4 ;  /* 0x000000a09804723c */ /* 0x040ff00000041804 */
[C---:B------:R-:W-:Y:S01]  /*e990*/  HMMA.16816.F32.BF16 R8, R152.reuse, R162, R8 ;  /* 0x000000a29808723c */ /* 0x040fe20000041808 */
[----:B------:R-:W-:Y:S07]  /*e9a0*/  LDSM.16.M88.4 R160, [R207+0x2000] ;  /* 0x00200000cfa0783b */ /* 0x000fee0000000200 */
[C---:B---3--:R-:W-:Y:S08]  /*e9b0*/  HMMA.16816.F32.BF16 R12, R152.reuse, R148, R12 ;  /* 0x00000094980c723c */ /* 0x048ff0000004180c */
[C---:B------:R-:W-:Y:S01]  /*e9c0*/  HMMA.16816.F32.BF16 R16, R152.reuse, R150, R16 ;  /* 0x000000969810723c */ /* 0x040fe20000041810 */
[----:B------:R-:W3:Y:S07]  /*e9d0*/  LDSM.16.M88.4 R148, [R201+0x3000] ;  /* 0x00300000c994783b */ /* 0x000eee0000000200 */
[C---:B------:R-:W-:Y:S08]  /*e9e0*/  HMMA.16816.F32.BF16 R20, R152.reuse, R164, R20 ;  /* 0x000000a49814723c */ /* 0x040ff00000041814 */
[C---:B------:R-:W-:Y:S01]  /*e9f0*/  HMMA.16816.F32.BF16 R24, R152.reuse, R166, R24 ;  /* 0x000000a69818723c */ /* 0x040fe20000041818 */
[----:B------:R-:W5:Y:S07]  /*ea00*/  LDSM.16.M88.4 R164, [R206+0x9000] ;  /* 0x00900000cea4783b */ /* 0x000f6e0000000200 */
[C---:B-1----:R-:W-:Y:S08]  /*ea10*/  HMMA.16816.F32.BF16 R28, R152.reuse, R136, R28 ;  /* 0x00000088981c723c */ /* 0x042ff0000004181c */
[C---:B------:R-:W-:Y:S01]  /*ea20*/  HMMA.16816.F32.BF16 R32, R152.reuse, R138, R32 ;  /* 0x0000008a9820723c */ /* 0x040fe20000041820 */
[----:B------:R-:W1:Y:S07]  /*ea30*/  LDSM.16.M88.4 R136, [R206+0x9800] ;  /* 0x00980000ce88783b */ /* 0x000e6e0000000200 */
[C---:B----4-:R-:W-:Y:S08]  /*ea40*/  HMMA.16816.F32.BF16 R36, R152.reuse, R140, R36 ;  /* 0x0000008c9824723c */ /* 0x050ff00000041824 */
        /* <DEDUP_REMOVED lines=8> */
[C---:B------:R-:W-:Y:S08]  /*ead0*/  HMMA.16816.F32.BF16 R60, R152.reuse, R156, R60 ;  /* 0x0000009c983c723c */ /* 0x040ff0000004183c */
[----:B------:R-:W-:Y:S01]  /*eae0*/  HMMA.16816.F32.BF16 R64, R152, R158, R64 ;  /* 0x0000009e9840723c */ /* 0x000fe20000041840 */
[----:B------:R-:W-:Y:S04]  /*eaf0*/  LDSM.16.M88.4 R152, [R205+0x2000] ;  /* 0x00200000cd98783b */ /* 0x000fe80000000200 */
[----:B------:R-:W1:Y:S03]  /*eb00*/  LDSM.16.M88.4 R156, [R204+0x4000] ;  /* 0x00400000cc9c783b */ /* 0x000e660000000200 */
[C---:B------:R-:W-:Y:S08]  /*eb10*/  HMMA.16816.F32.BF16 R4, R160.reuse, R168, R4 ;  /* 0x000000a8a004723c */ /* 0x040ff00000041804 */
[C---:B------:R-:W-:Y:S01]  /*eb20*/  HMMA.16816.F32.BF16 R8, R160.reuse, R170, R8 ;  /* 0x000000aaa008723c */ /* 0x040fe20000041808 */
[----:B------:R-:W2:Y:S07]  /*eb30*/  LDSM.16.M88.4 R168, [R204+0x4800] ;  /* 0x00480000cca8783b */ /* 0x000eae0000000200 */
[C---:B------:R-:W-:Y:S08]  /*eb40*/  HMMA.16816.F32.BF16 R12, R160.reuse, R172, R12 ;  /* 0x000000aca00c723c */ /* 0x040ff0000004180c */
[C---:B------:R-:W-:Y:S01]  /*eb50*/  HMMA.16816.F32.BF16 R16, R160.reuse, R174, R16 ;  /* 0x000000aea010723c */ /* 0x040fe20000041810 */
[----:B------:R-:W2:Y:S07]  /*eb60*/  LDSM.16.M88.4 R172, [R204+0x5000] ;  /* 0x00500000ccac783b */ /* 0x000eae0000000200 */
        /* <DEDUP_REMOVED lines=8> */
[----:B------:R-:W5:Y:S07]  /*ebf0*/  LDSM.16.M88.4 R176, [R204+0x7000] ;  /* 0x00700000ccb0783b */ /* 0x000f6e0000000200 */
[C---:B----4-:R-:W-:Y:S08]  /*ec00*/  HMMA.16816.F32.BF16 R44, R160.reuse, R140, R44 ;  /* 0x0000008ca02c723c */ /* 0x050ff0000004182c */
[C---:B------:R-:W-:Y:S01]  /*ec10*/  HMMA.16816.F32.BF16 R48, R160.reuse, R142, R48 ;  /* 0x0000008ea030723c */ /* 0x040fe20000041830 */
[----:B------:R-:W4:Y:S07]  /*ec20*/  LDSM.16.M88.4 R140, [R204+0x7800] ;  /* 0x00780000cc8c783b */ /* 0x000f2e0000000200 */
[C---:B--2---:R-:W-:Y:S08]  /*ec30*/  HMMA.16816.F32.BF16 R52, R160.reuse, R144, R52 ;  /* 0x00000090a034723c */ /* 0x044ff00000041834 */
[C---:B------:R-:W-:Y:S01]  /*ec40*/  HMMA.16816.F32.BF16 R56, R160.reuse, R146, R56 ;  /* 0x00000092a038723c */ /* 0x040fe20000041838 */
[----:B------:R-:W2:Y:S07]  /*ec50*/  LDSM.16.M88.4 R144, [R199+0x8800] ;  /* 0x00880000c790783b */ /* 0x000eae0000000200 */
[C---:B---3--:R-:W-:Y:S08]  /*ec60*/  HMMA.16816.F32.BF16 R60, R160.reuse, R148, R60 ;  /* 0x00000094a03c723c */ /* 0x048ff0000004183c */
[----:B------:R-:W-:Y:S01]  /*ec70*/  HMMA.16816.F32.BF16 R64, R160, R150, R64 ;  /* 0x00000096a040723c */ /* 0x000fe20000041840 */
[----:B------:R-:W3:Y:S04]  /*ec80*/  LDSM.16.M88.4 R148, [R199+0x9000] ;  /* 0x00900000c794783b */ /* 0x000ee80000000200 */
[----:B------:R-:W-:Y:S03]  /*ec90*/  LDSM.16.M88.4 R160, [R199+0xb800] ;  /* 0x00b80000c7a0783b */ /* 0x000fe60000000200 */
        /* <DEDUP_REMOVED lines=12> */
[C---:B-1----:R-:W-:Y:S08]  /*ed60*/  HMMA.16816.F32.BF16 R36, R152.reuse, R136, R36 ;  /* 0x000000889824723c */ /* 0x042ff00000041824 */
        /* <DEDUP_REMOVED lines=8> */
[C---:B----4-:R-:W-:Y:S08]  /*edf0*/  HMMA.16816.F32.BF16 R60, R152.reuse, R140, R60 ;  /* 0x0000008c983c723c */ /* 0x050ff0000004183c */
[----:B------:R-:W-:Y:S01]  /*ee00*/  HMMA.16816.F32.BF16 R64, R152, R142, R64 ;  /* 0x0000008e9840723c */ /* 0x000fe20000041840 */
[----:B------:R-:W4:Y:S04]  /*ee10*/  LDSM.16.M88.4 R140, [R199+0xa000] ;  /* 0x00a00000c78c783b */ /* 0x000f280000000200 */
[----:B------:R-:W5:Y:S03]  /*ee20*/  LDSM.16.M88.4 R152, [R199+0xa800] ;  /* 0x00a80000c798783b */ /* 0x000f660000000200 */
[C---:B------:R-:W-:Y:S08]  /*ee30*/  HMMA.16816.F32.BF16 R4, R184.reuse, R188, R4 ;  /* 0x000000bcb804723c */ /* 0x040ff00000041804 */
[C---:B------:R-:W-:Y:S01]  /*ee40*/  HMMA.16816.F32.BF16 R8, R184.reuse, R190, R8 ;  /* 0x000000beb808723c */ /* 0x040fe20000041808 */
[----:B------:R-:W-:Y:S07]  /*ee50*/  LDSM.16.M88.4 R188, [R201+0x6800] ;  /* 0x00680000c9bc783b */ /* 0x000fee0000000200 */
[C---:B--2---:R-:W-:Y:S08]  /*ee60*/  HMMA.16816.F32.BF16 R12, R184.reuse, R144, R12 ;  /* 0x00000090b80c723c */ /* 0x044ff0000004180c */
[C---:B------:R-:W-:Y:S01]  /*ee70*/  HMMA.16816.F32.BF16 R16, R184.reuse, R146, R16 ;  /* 0x00000092b810723c */ /* 0x040fe20000041810 */
[----:B------:R-:W2:Y:S07]  /*ee80*/  LDSM.16.M88.4 R144, [R201+0x4800] ;  /* 0x00480000c990783b */ /* 0x000eae0000000200 */
[C---:B---3--:R-:W-:Y:S08]  /*ee90*/  HMMA.16816.F32.BF16 R20, R184.reuse, R148, R20 ;  /* 0x00000094b814723c */ /* 0x048ff00000041814 */
[C---:B------:R-:W-:Y:S01]  /*eea0*/  HMMA.16816.F32.BF16 R24, R184.reuse, R150, R24 ;  /* 0x00000096b818723c */ /* 0x040fe20000041818 */
[----:B------:R-:W3:Y:S01]  /*eeb0*/  LDSM.16.M88.4 R148, [R201+0x7800] ;  /* 0x00780000c994783b */ /* 0x000ee20000000200 */
[----:B------:R-:W-:Y:S04]  /*eec0*/  DEPBAR.LE SB0, 0x0 ;  /* 0x000080000000791a */ /* 0x000fe80000000000 */
[----:B------:R-:W-:Y:S02]  /*eed0*/  BAR.SYNC.DEFER_BLOCKING 0x0 ;  /* 0x0000000000007b1d */ /* 0x000fe40000010000 */
[C---:B-1----:R-:W-:Y:S08]  /*eee0*/  HMMA.16816.F32.BF16 R28, R184.reuse, R136, R28 ;  /* 0x00000088b81c723c */ /* 0x042ff0000004181c */
[C---:B------:R-:W-:Y:S08]  /*eef0*/  HMMA.16816.F32.BF16 R32, R184.reuse, R138, R32 ;  /* 0x0000008ab820723c */ /* 0x040ff00000041820 */
[C---:B----4-:R-:W-:Y:S08]  /*ef00*/  HMMA.16816.F32.BF16 R36, R184.reuse, R140, R36 ;  /* 0x0000008cb824723c */ /* 0x050ff00000041824 */
[C---:B------:R-:W-:Y:S08]  /*ef10*/  HMMA.16816.F32.BF16 R40, R184.reuse, R142, R40 ;  /* 0x0000008eb828723c */ /* 0x040ff00000041828 */
[C---:B-----5:R-:W-:Y:S08]  /*ef20*/  HMMA.16816.F32.BF16 R44, R184.reuse, R152, R44 ;  /* 0x00000098b82c723c */ /* 0x060ff0000004182c */
[C---:B------:R-:W-:Y:S08]  /*ef30*/  HMMA.16816.F32.BF16 R48, R184.reuse, R154, R48 ;  /* 0x0000009ab830723c */ /* 0x040ff00000041830 */
[C---:B------:R-:W-:Y:S08]  /*ef40*/  HMMA.16816.F32.BF16 R52, R184.reuse, R156, R52 ;  /* 0x0000009cb834723c */ /* 0x040ff00000041834 */
[C---:B------:R-:W-:Y:S08]  /*ef50*/  HMMA.16816.F32.BF16 R56, R184.reuse, R158, R56 ;  /* 0x0000009eb838723c */ /* 0x040ff00000041838 */
[C---:B------:R-:W-:Y:S08]  /*ef60*/  HMMA.16816.F32.BF16 R60, R184.reuse, R160, R60 ;  /* 0x000000a0b83c723c */ /* 0x040ff0000004183c */
[----:B------:R-:W-:Y:S08]  /*ef70*/  HMMA.16816.F32.BF16 R64, R184, R162, R64 ;  /* 0x000000a2b840723c */ /* 0x000ff00000041840 */
[C---:B------:R-:W-:Y:S08]  /*ef80*/  HMMA.16816.F32.BF16 R4, R164.reuse, R168, R4 ;  /* 0x000000a8a404723c */ /* 0x040ff00000041804 */
[C---:B------:R-:W-:Y:S08]  /*ef90*/  HMMA.16816.F32.BF16 R8, R164.reuse, R170, R8 ;  /* 0x000000aaa408723c */ /* 0x040ff00000041808 */
[C---:B--2---:R-:W-:Y:S08]  /*efa0*/  HMMA.16816.F32.BF16 R12, R164.reuse, R144, R12 ;  /* 0x00000090a40c723c */ /* 0x044ff0000004180c */
[C---:B------:R-:W-:Y:S08]  /*efb0*/  HMMA.16816.F32.BF16 R16, R164.reuse, R146, R16 ;  /* 0x00000092a410723c */ /* 0x040ff00000041810 */
[C---:B------:R-:W-:Y:S07]  /*efc0*/  HMMA.16816.F32.BF16 R20, R164.reuse, R172, R20 ;  /* 0x000000aca414723c */ /* 0x040fee0000041814 */
[----:B------:R-:W-:Y:S01]  /*efd0*/  IMAD.MOV.U32 R172, RZ, RZ, R2 ;  /* 0x000000ffffac7224 */ /* 0x000fe200078e0002 */
[C---:B------:R-:W-:Y:S04]  /*efe0*/  HMMA.16816.F32.BF16 R24, R164.reuse, R174, R24 ;  /* 0x000000aea418723c */ /* 0x040fe80000041818 */
[----:B------:R-:W-:Y:S04]  /*eff0*/  IMAD.MOV.U32 R173, RZ, RZ, R3 ;  /* 0x000000ffffad7224 */ /* 0x000fe800078e0003 */
[C---:B------:R-:W-:Y:S08]  /*f000*/  HMMA.16816.F32.BF16 R28, R164.reuse, R176, R28 ;  /* 0x000000b0a41c723c */ /* 0x040ff0000004181c */
[C---:B------:R-:W-:Y:S08]  /*f010*/  HMMA.16816.F32.BF16 R32, R164.reuse, R178, R32 ;  /* 0x000000b2a420723c */ /* 0x040ff00000041820 */
[C---:B------:R-:W-:Y:S08]  /*f020*/  HMMA.16816.F32.BF16 R36, R164.reuse, R180, R36 ;  /* 0x000000b4a424723c */ /* 0x040ff00000041824 */
[C---:B------:R-:W-:Y:S08]  /*f030*/  HMMA.16816.F32.BF16 R40, R164.reuse, R182, R40 ;  /* 0x000000b6a428723c */ /* 0x040ff00000041828 */
[C---:B------:R-:W-:Y:S08]  /*f040*/  HMMA.16816.F32.BF16 R44, R164.reuse, R188, R44 ;  /* 0x000000bca42c723c */ /* 0x040ff0000004182c */
[C---:B------:R-:W-:Y:S08]  /*f050*/  HMMA.16816.F32.BF16 R48, R164.reuse, R190, R48 ;  /* 0x000000bea430723c */ /* 0x040ff00000041830 */
[C---:B------:R-:W-:Y:S08]  /*f060*/  HMMA.16816.F32.BF16 R52, R164.reuse, R192, R52 ;  /* 0x000000c0a434723c */ /* 0x040ff00000041834 */
[C---:B------:R-:W-:Y:S08]  /*f070*/  HMMA.16816.F32.BF16 R56, R164.reuse, R194, R56 ;  /* 0x000000c2a438723c */ /* 0x040ff00000041838 */
[C---:B---3--:R-:W-:Y:S08]  /*f080*/  HMMA.16816.F32.BF16 R60, R164.reuse, R148, R60 ;  /* 0x00000094a43c723c */ /* 0x048ff0000004183c */
[----:B------:R-:W-:Y:S01]  /*f090*/  HMMA.16816.F32.BF16 R64, R164, R150, R64 ;  /* 0x00000096a440723c */ /* 0x000fe20000041840 */
[----:B------:R-:W-:Y:S02]  /*f0a0*/  @!UPT UIADD3 URZ, URZ, URZ, URZ ;  /* 0x0000003f3f3ff290 */ /* 0x000fe4000fffe03f */
[----:B------:R-:W-:-:S11]  /*f0b0*/  @!P1 BRA `(.L_x_747) ;  /* 0x00000c4000009947 */ /* 0x000fd60003800000 */
[----:B------:R-:W-:Y:S01]  /*f0c0*/  ULDC.64 UR8, c[0x0][0x198] ;  /* 0x0000660000087ab9 */ /* 0x000fe20000000a00 */
[----:B------:R-:W-:Y:S02]  /*f0d0*/  MOV R132, R227 ;  /* 0x000000e300847202 */ /* 0x000fe40000000f00 */
[----:B------:R-:W-:Y:S01]  /*f0e0*/  MOV R2, R226 ;  /* 0x000000e200027202 */ /* 0x000fe20000000f00 */
[----:B------:R-:W-:-:S06]  /*f0f0*/  @!P0 BRA `(.L_x_748) ;  /* 0x000003f000008947 */ /* 0x000fcc0003800000 */
[----:B------:R-:W-:Y:S01]  /*f100*/  IMAD.SHL.U32 R139, R215, 0x80, RZ ;  /* 0x00000080d78b7824 */ /* 0x000fe200078e00ff */
[----:B------:R-:W-:Y:S01]  /*f110*/  IABS R2, c[0x0][0x2d0] ;  /* 0x0000b40000027a13 */ /* 0x000fe20000000000 */
[----:B------:R-:W-:Y:S02]  /*f120*/  UMOV UR8, UR6 ;  /* 0x0000000600087c82 */ /* 0x000fe40008000000 */
[----:B------:R-:W-:Y:S01]  /*f130*/  UMOV UR9, UR7 ;  /* 0x0000000700097c82 */ /* 0x000fe20008000000 */
[----:B------:R-:W1:Y:S01]  /*f140*/  I2F.RP R135, R2 ;  /* 0x0000000200877306 */ /* 0x000e620000209400 */
[C---:B------:R-:W-:Y:S02]  /*f150*/  IADD3 R137, R139.reuse, -0x100, RZ ;  /* 0xffffff008b897810 */ /* 0x040fe40007ffe0ff */
[----:B------:R-:W-:Y:S02]  /*f160*/  IADD3 R139, R139, -0x80, RZ ;  /* 0xffffff808b8b7810 */ /* 0x000fe40007ffe0ff */
[----:B------:R-:W-:Y:S02]  /*f170*/  IABS R132, R137 ;  /* 0x0000008900847213 */ /* 0x000fe40000000000 */
[----:B------:R-:W-:Y:S02]  /*f180*/  IABS R134, R139 ;  /* 0x0000008b00867213 */ /* 0x000fe40000000000 */
[----:B------:R-:W-:Y:S02]  /*f190*/  LOP3.LUT R137, R137, c[0x0][0x2d0], RZ, 0x3c, !PT ;  /* 0x0000b40089897a12 */ /* 0x000fe400078e3cff */
[----:B------:R-:W-:Y:S01]  /*f1a0*/  LOP3.LUT R139, R139, c[0x0][0x2d0], RZ, 0x3c, !PT ;  /* 0x0000b4008b8b7a12 */ /* 0x000fe200078e3cff */
[----:B-1----:R-:W1:Y:S02]  /*f1b0*/  MUFU.RCP R3, R135 ;  /* 0x0000008700037308 */ /* 0x002e640000001000 */
[----:B-1----:R-:W-:Y:S08]  /*f1c0*/  IADD3 R140, R3, 0xffffffe, RZ ;  /* 0x0ffffffe038c7810 */ /* 0x002ff00007ffe0ff */
[----:B------:R-:W1:Y:S02]  /*f1d0*/  F2I.FTZ.U32.TRUNC.NTZ R141, R140 ;  /* 0x0000008c008d7305 */ /* 0x000e64000021f000 */
        /* <DEDUP_REMOVED lines=8> */
[C---:B------:R-:W-:Y:S01]  /*f260*/  IMAD R132, R2.reuse, R3, R132 ;  /* 0x0000000302847224 */ /* 0x040fe200078e0284 */
[----:B------:R-:W-:Y:S01]  /*f270*/  LOP3.LUT R3, RZ, c[0x0][0x2d0], RZ, 0x33, !PT ;  /* 0x0000b400ff037a12 */ /* 0x000fe200078e33ff */
[C---:B------:R-:W-:Y:S03]  /*f280*/  IMAD R134, R2.reuse, R135, R134 ;  /* 0x0000008702867224 */ /* 0x040fe600078e0286 */
[C---:B------:R-:W-:Y:S02]  /*f290*/  ISETP.GT.U32.AND P1, PT, R2.reuse, R132, PT ;  /* 0x000000840200720c */ /* 0x040fe40003f24070 */
[----:B------:R-:W-:Y:S11]  /*f2a0*/  ISETP.GT.U32.AND P2, PT, R2, R134, PT ;  /* 0x000000860200720c */ /* 0x000ff60003f44070 */
[--C-:B------:R-:W-:Y:S01]  /*f2b0*/  @!P1 IMAD.IADD R132, R132, 0x1, -R2.reuse ;  /* 0x0000000184849824 */ /* 0x100fe200078e0a02 */
[----:B------:R-:W-:Y:S01]  /*f2c0*/  @!P1 IADD3 R136, R136, 0x1, RZ ;  /* 0x0000000188889810 */ /* 0x000fe20007ffe0ff */
[----:B------:R-:W-:Y:S01]  /*f2d0*/  @!P2 IMAD.IADD R134, R134, 0x1, -R2 ;  /* 0x000000018686a824 */ /* 0x000fe200078e0a02 */
[----:B------:R-:W-:Y:S02]  /*f2e0*/  ISETP.GE.AND P1, PT, R137, RZ, PT ;  /* 0x000000ff8900720c */ /* 0x000fe40003f26270 */
[-C--:B------:R-:W-:Y:S01]  /*f2f0*/  ISETP.GE.U32.AND P5, PT, R132, R2.reuse, PT ;  /* 0x000000028400720c */ /* 0x080fe20003fa6070 */
[----:B------:R-:W-:Y:S01]  /*f300*/  IMAD.MOV.U32 R132, RZ, RZ, c[0x0][0x2d0] ;  /* 0x0000b400ff847624 */ /* 0x000fe200078e00ff */
[----:B------:R-:W-:Y:S02]  /*f310*/  ISETP.GE.U32.AND P6, PT, R134, R2, PT ;  /* 0x000000028600720c */ /* 0x000fe40003fc6070 */
[----:B------:R-:W-:Y:S02]  /*f320*/  @!P2 IADD3 R138, R138, 0x1, RZ ;  /* 0x000000018a8aa810 */ /* 0x000fe40007ffe0ff */
[----:B------:R-:W-:Y:S07]  /*f330*/  ISETP.GE.AND P2, PT, R139, RZ, PT ;  /* 0x000000ff8b00720c */ /* 0x000fee0003f46270 */
[----:B------:R-:W-:Y:S02]  /*f340*/  @P5 IADD3 R136, R136, 0x1, RZ ;  /* 0x0000000188885810 */ /* 0x000fe40007ffe0ff */
[----:B------:R-:W-:Y:S02]  /*f350*/  @P6 IADD3 R138, R138, 0x1, RZ ;  /* 0x000000018a8a6810 */ /* 0x000fe40007ffe0ff */
[----:B------:R-:W-:Y:S01]  /*f360*/  ISETP.NE.AND P5, PT, RZ, c[0x0][0x2d0], PT ;  /* 0x0000b400ff007a0c */ /* 0x000fe20003fa5270 */
        /* <DEDUP_REMOVED lines=18> */
[C---:B------:R-:W-:Y:S01]  /*f490*/  IMAD.WIDE.U32 R136, R134.reuse, c[0x0][0x180], R136 ;  /* 0x0000600086887a25 */ /* 0x040fe200078e0088 */
[----:B------:R-:W-:Y:S03]  /*f4a0*/  SHF.R.S32.HI R3, RZ, 0x1f, R134 ;  /* 0x0000001fff037819 */ /* 0x000fe60000011486 */
[----:B------:R-:W-:Y:S02]  /*f4b0*/  IMAD.MOV.U32 R132, RZ, RZ, R136 ;  /* 0x000000ffff847224 */ /* 0x000fe400078e0088 */
[----:B------:R-:W-:Y:S04]  /*f4c0*/  IMAD R3, R3, c[0x0][0x180], RZ ;  /* 0x0000600003037a24 */ /* 0x000fe800078e02ff */
[----:B------:R-:W-:Y:S04]  /*f4d0*/  IMAD R3, R134, c[0x0][0x184], R3 ;  /* 0x0000610086037a24 */ /* 0x000fe800078e0203 */
[----:B------:R-:W-:Y:S02]  /*f4e0*/  IMAD.IADD R2, R137, 0x1, R3 ;  /* 0x0000000189027824 */ /* 0x000fe400078e0203 */
.L_x_748:
[----:B------:R1:W-:Y:S01]  /*f4f0*/  @P4 STS.128 [R216+0x4000], RZ ;  /* 0x004000ffd8004388 */ /* 0x0003e20000000c00 */
[C---:B------:R-:W-:Y:S01]  /*f500*/  LEA R146, P2, R132.reuse, R230, 0x1 ;  /* 0x000000e684927211 */ /* 0x040fe200078408ff */
[----:B------:R-:W-:Y:S01]  /*f510*/  UMOV UR6, UR8 ;  /* 0x0000000800067c82 */ /* 0x000fe20008000000 */
[----:B------:R-:W-:Y:S01]  /*f520*/  IADD3 R3, P1, R211, R132, RZ ;  /* 0x00000084d3037210 */ /* 0x000fe20007f3e0ff */
[----:B------:R-:W-:Y:S01]  /*f530*/  UMOV UR7, UR9 ;  /* 0x0000000900077c82 */ /* 0x000fe20008000000 */
[--C-:B------:R-:W-:Y:S02]  /*f540*/  LEA.HI.X R147, R132, R231, R2.reuse, 0x1, P2 ;  /* 0x000000e784937211 */ /* 0x100fe400010f0c02 */
[CC--:B------:R-:W-:Y:S01]  /*f550*/  @!P4 LEA R148, P5, R3.reuse, R230.reuse, 0x1 ;  /* 0x000000e60394c211 */ /* 0x0c0fe200078a08ff */
[C---:B------:R-:W-:Y:S01]  /*f560*/  IMAD.X R132, R210.reuse, 0x1, R2, P1 ;  /* 0x00000001d2847824 */ /* 0x040fe200008e0602 */
[-C--:B------:R-:W-:Y:S01]  /*f570*/  @!P3 LEA R140, P1, R3, R230.reuse, 0x1 ;  /* 0x000000e6038cb211 */ /* 0x080fe200078208ff */
[----:B------:R-:W-:Y:S01]  /*f580*/  @!PT LDS RZ, [RZ] ;  /* 0x00000000fffff984 */ /* 0x000fe20000000800 */
[----:B------:R-:W-:Y:S01]  /*f590*/  @!PT LDS RZ, [RZ] ;  /* 0x00000000fffff984 */ /* 0x000fe20000000800 */
[----:B------:R-:W-:Y:S01]  /*f5a0*/  @!PT LDS RZ, [RZ] ;  /* 0x00000000fffff984 */ /* 0x000fe20000000800 */
[----:B------:R1:W-:Y:S01]  /*f5b0*/  @!P4 LDGSTS.E.BYPASS.LTC128B.128 [R216+0x4000], [R146.64] ;  /* 0x0400000092d8cfae */ /* 0x0003e2000b901d4c */
[----:B------:R-:W-:Y:S02]  /*f5c0*/  IADD3 R135, P2, R211, R3, RZ ;  /* 0x00000003d3877210 */ /* 0x000fe40007f5e0ff */
[CCC-:B------:R-:W-:Y:S01]  /*f5d0*/  @!P4 LEA.HI.X R149, R3.reuse, R231.reuse, R132.reuse, 0x1, P5 ;  /* 0x000000e70395c211 */ /* 0x1c0fe200028f0c84 */
[----:B------:R1:W-:Y:S01]  /*f5e0*/  @P3 STS.128 [R216+0x8000], RZ ;  /* 0x008000ffd8003388 */ /* 0x0003e20000000c00 */
[-CC-:B------:R-:W-:Y:S01]  /*f5f0*/  @!P3 LEA.HI.X R141, R3, R231.reuse, R132.reuse, 0x1, P1 ;  /* 0x000000e7038db211 */ /* 0x180fe200008f0c84 */
[C---:B------:R-:W-:Y:S01]  /*f600*/  IMAD.X R132, R210.reuse, 0x1, R132, P2 ;  /* 0x00000001d2847824 */ /* 0x040fe200010e0684 */
[CC--:B------:R-:W-:Y:S01]  /*f610*/  @!P4 LEA R144, P5, R135.reuse, R230.reuse, 0x1 ;  /* 0x000000e68790c211 */ /* 0x0c0fe200078a08ff */
[----:B------:R-:W-:Y:S01]  /*f620*/  @!PT LDS RZ, [RZ] ;  /* 0x00000000fffff984 */ /* 0x000fe20000000800 */
[----:B------:R-:W-:Y:S01]  /*f630*/  @!PT LDS RZ, [RZ] ;  /* 0x00000000fffff984 */ /* 0x000fe20000000800 */
[----:B------:R-:W-:Y:S01]  /*f640*/  @!PT LDS RZ, [RZ] ;  /* 0x00000000fffff984 */ /* 0x000fe20000000800 */
[----:B------:R1:W-:Y:S01]  /*f650*/  @!P3 LDGSTS.E.BYPASS.LTC128B.128 [R216+0x8000], [R146.64+0x80] ;  /* 0x0800008092d8bfae */ /* 0x0003e2000b901d4c */
[CC--:B------:R-:W-:Y:S02]  /*f660*/  @!P3 LEA R138, P1, R135.reuse, R230.reuse, 0x1 ;  /* 0x000000e6878ab211 */ /* 0x0c0fe400078208ff */
[CCC-:B------:R-:W-:Y:S01]  /*f670*/  @!P4 LEA.HI.X R145, R135.reuse, R231.reuse, R132.reuse, 0x1, P5 ;  /* 0x000000e78791c211 */ /* 0x1c0fe200028f0c84 */
[----:B------:R1:W-:Y:S01]  /*f680*/  @P4 STS.128 [R216+0x4800], RZ ;  /* 0x004800ffd8004388 */ /* 0x0003e20000000c00 */
[--C-:B------:R-:W-:Y:S02]  /*f690*/  @!P3 LEA.HI.X R139, R135, R231, R132.reuse, 0x1, P1 ;  /* 0x000000e7878bb211 */ /* 0x100fe400008f0c84 */
[----:B------:R-:W-:Y:S01]  /*f6a0*/  IADD3 R3, P2, R211, R135, RZ ;  /* 0x00000087d3037210 */ /* 0x000fe20007f5e0ff */
[----:B------:R-:W-:Y:S01]  /*f6b0*/  @!PT LDS RZ, [RZ] ;  /* 0x00000000fffff984 */ /* 0x000fe20000000800 */
[----:B------:R-:W-:Y:S01]  /*f6c0*/  @!PT LDS RZ, [RZ] ;  /* 0x00000000fffff984 */ /* 0x000fe20000000800 */
[----:B------:R-:W-:Y:S01]  /*f6d0*/  @!PT LDS RZ, [RZ] ;  /* 0x00000000fffff984 */ /* 0x000fe20000000800 */
[----:B------:R1:W-:Y:S03]  /*f6e0*/  @!P4 LDGSTS.E.BYPASS.LTC128B.128 [R216+0x4800], [R148.64] ;  /* 0x0480000094d8cfae */ /* 0x0003e6000b901d4c */
[CC--:B------:R-:W-:Y:S01]  /*f6f0*/  @!P4 LEA R142, P5, R3.reuse, R230.reuse, 0x1 ;  /* 0x000000e6038ec211 */ /* 0x0c0fe200078a08ff */
[----:B------:R1:W-:Y:S01]  /*f700*/  @P3 STS.128 [R216+0x8800], RZ ;  /* 0x008800ffd8003388 */ /* 0x0003e20000000c00 */
[-C--:B------:R-:W-:Y:S01]  /*f710*/  @!P3 LEA R136, P1, R3, R230.reuse, 0x1 ;  /* 0x000000e60388b211 */ /* 0x080fe200078208ff */
[C---:B------:R-:W-:Y:S01]  /*f720*/  IMAD.X R132, R210.reuse, 0x1, R132, P2 ;  /* 0x00000001d2847824 */ /* 0x040fe200010e0684 */
[----:B------:R-:W-:Y:S01]  /*f730*/  IADD3 R135, P2, R211, R3, RZ ;  /* 0x00000003d3877210 */ /* 0x000fe20007f5e0ff */
[----:B------:R-:W-:Y:S01]  /*f740*/  @!PT LDS RZ, [RZ] ;  /* 0x00000000fffff984 */ /* 0x000fe20000000800 */
[----:B------:R-:W-:Y:S01]  /*f750*/  @!PT LDS RZ, [RZ] ;  /* 0x00000000fffff984 */ /* 0x000fe20000000800 */
[----:B------:R-:W-:Y:S01]  /*f760*/  @!PT LDS RZ, [RZ] ;  /* 0x00000000fffff984 */ /* 0x000fe20000000800 */
[----:B------:R1:W-:Y:S03]  /*f770*/  @!P3 LDGSTS.E.BYPASS.LTC128B.128 [R216+0x8800], [R140.64+0x80] ;  /* 0x088000808cd8bfae */ /* 0x0003e6000b901d4c */
        /* <DEDUP_REMOVED lines=17> */
[----:B------:R1:W-:Y:S03]  /*f890*/  @!P3 LDGSTS.E.BYPASS.LTC128B.128 [R216+0x9000], [R138.64+0x80] ;  /* 0x090000808ad8bfae */ /* 0x0003e6000b901d4c */
        /* <DEDUP_REMOVED lines=8> */
[----:B------:R1:W-:Y:S03]  /*f920*/  @!P4 LDGSTS.E.BYPASS.LTC128B.128 [R216+0x5800], [R142.64] ;  /* 0x058000008ed8cfae */ /* 0x0003e6000b901d4c */
        /* <DEDUP_REMOVED lines=10> */
[--C-:B------:R-:W-:Y:S01]  /*f9d0*/  @!P4 LEA.HI.X R161, R135, R231, R132.reuse, 0x1, P6 ;  /* 0x000000e787a1c211 */ /* 0x100fe200030f0c84 */
[----:B------:R1:W-:Y:S01]  /*f9e0*/  @P4 STS.128 [R216+0x6000], RZ ;  /* 0x006000ffd8004388 */ /* 0x0003e20000000c00 */
[----:B------:R-:W-:Y:S02]  /*f9f0*/  IADD3 R3, P1, R211, R135, RZ ;  /* 0x00000087d3037210 */ /* 0x000fe40007f3e0ff */
[-CC-:B------:R-:W-:Y:S01]  /*fa00*/  @!P3 LEA.HI.X R135, R135, R231.reuse, R132.reuse, 0x1, P2 ;  /* 0x000000e78787b211 */ /* 0x180fe200010f0c84 */
[----:B------:R-:W-:Y:S01]  /*fa10*/  @!PT LDS RZ, [RZ] ;  /* 0x00000000fffff984 */ /* 0x000fe20000000800 */
[----:B------:R-:W-:Y:S01]  /*fa20*/  @!PT LDS RZ, [RZ] ;  /* 0x00000000fffff984 */ /* 0x000fe20000000800 */
[----:B------:R-:W-:Y:S01]  /*fa30*/  @!PT LDS RZ, [RZ] ;  /* 0x00000000fffff984 */ /* 0x000fe20000000800 */
[----:B------:R1:W-:Y:S01]  /*fa40*/  @!P4 LDGSTS.E.BYPASS.LTC128B.128 [R216+0x6000], [R152.64] ;  /* 0x0600000098d8cfae */ /* 0x0003e2000b901d4c */
[CC--:B------:R-:W-:Y:S01]  /*fa50*/  @!P4 LEA R158, P5, R3.reuse, R230.reuse, 0x1 ;  /* 0x000000e6039ec211 */ /* 0x0c0fe200078a08ff */
[----:B------:R-:W-:Y:S01]  /*fa60*/  IMAD.X R2, R210, 0x1, R132, P1 ;  /* 0x00000001d2027824 */ /* 0x000fe200008e0684 */
[C---:B------:R-:W-:Y:S01]  /*fa70*/  @!P3 LEA R162, P1, R3.reuse, R230, 0x1 ;  /* 0x000000e603a2b211 */ /* 0x040fe200078208ff */
[----:B------:R1:W-:Y:S01]  /*fa80*/  @P3 STS.128 [R216+0xa000], RZ ;  /* 0x00a000ffd8003388 */ /* 0x0003e20000000c00 */
[----:B------:R-:W-:Y:S02]  /*fa90*/  IMAD.MOV.U32 R230, RZ, RZ, R146 ;  /* 0x000000ffffe67224 */ /* 0x000fe400078e0092 */
[CCC-:B------:R-:W-:Y:S01]  /*faa0*/  @!P4 LEA.HI.X R159, R3.reuse, R231.reuse, R2.reuse, 0x1, P5 ;  /* 0x000000e7039fc211 */ /* 0x1c0fe200028f0c02 */
[----:B------:R-:W-:Y:S01]  /*fab0*/  @!PT LDS RZ, [RZ] ;  /* 0x00000000fffff984 */ /* 0x000fe20000000800 */
[----:B------:R-:W-:Y:S01]  /*fac0*/  @!PT LDS RZ, [RZ] ;  /* 0x00000000fffff984 */ /* 0x000fe20000000800 */
[----:B------:R-:W-:Y:S01]  /*fad0*/  @!PT LDS RZ, [RZ] ;  /* 0x00000000fffff984 */ /* 0x000fe20000000800 */
[----:B------:R1:W-:Y:S01]  /*fae0*/  @!P3 LDGSTS.E.BYPASS.LTC128B.128 [R216+0xa000], [R150.64+0x80] ;  /* 0x0a00008096d8bfae */ /* 0x0003e2000b901d4c */
[----:B------:R-:W-:Y:S01]  /*faf0*/  @!P3 LEA.HI.X R163, R3, R231, R2, 0x1, P1 ;  /* 0x000000e703a3b211 */ /* 0x000fe200008f0c02 */
[----:B------:R-:W-:Y:S02]  /*fb00*/  IMAD.MOV.U32 R231, RZ, RZ, R147 ;  /* 0x000000ffffe77224 */ /* 0x000fe400078e0093 */
        /* <DEDUP_REMOVED lines=30> */
[----:B------:R-:W0:Y:S02]  /*fcf0*/  LDGDEPBAR ;  /* 0x00000000000079af */ /* 0x000e240000000000 */
.L_x_747:
[----:B------:R-:W-:Y:S01]  /*fd00*/  FMNMX.FTZ R2, R4, R133, !PT ;  /* 0x0000008504027209 */ /* 0x000fe20007810000 */
[----:B-1----:R-:W-:Y:S01]  /*fd10*/  LDSM.16.MT88.4 R140, [R198+0xc000] ;  /* 0x00c00000c68c783b */ /* 0x002fe20000004200 */
[----:B------:R-:W-:Y:S01]  /*fd20*/  FMNMX.FTZ R132, R6, R0, !PT ;  /* 0x0000000006847209 */ /* 0x000fe20007810000 */
[----:B------:R-:W-:Y:S01]  /*fd30*/  UMOV UR8, UR11 ;  /* 0x0000000b00087c82 */ /* 0x000fe20008000000 */
[----:B------:R-:W-:Y:S01]  /*fd40*/  FMNMX.FTZ R3, R5, R2, !PT ;  /* 0x0000000205037209 */ /* 0x000fe20007810000 */
[----:B------:R-:W-:Y:S01]  /*fd50*/  UMOV UR9, UR10 ;  /* 0x0000000a00097c82 */ /* 0x000fe20008000000 */
[----:B------:R-:W-:Y:S02]  /*fd60*/  FMNMX.FTZ R135, R7, R132, !PT ;  /* 0x0000008407877209 */ /* 0x000fe40007810000 */
[----:B------:R-:W-:Y:S01]  /*fd70*/  FMNMX.FTZ R2, R8, R3, !PT ;  /* 0x0000000308027209 */ /* 0x000fe20007810000 */
[----:B------:R-:W-:Y:S01]  /*fd80*/  LDSM.16.MT88.4 R144, [R197+0xc000] ;  /* 0x00c00000c590783b */ /* 0x000fe20000004200 */
[----:B------:R-:W-:Y:S02]  /*fd90*/  FMNMX.FTZ R132, R10, R135, !PT ;  /* 0x000000870a847209 */ /* 0x000fe40007810000 */
        /* <DEDUP_REMOVED lines=52> */
[----:B------:R-:W-:Y:S04]  /*100e0*/  FMNMX.FTZ R3, R61, R2, !PT ;  /* 0x000000023d037209 */ /* 0x000fe80007810000 */
[----:B------:R-:W-:Y:S02]  /*100f0*/  FMNMX.FTZ R2, R64, R3, !PT ;  /* 0x0000000340027209 */ /* 0x000fe40007810000 */
[----:B------:R-:W-:Y:S02]  /*10100*/  FMNMX.FTZ R3, R63, R132, !PT ;  /* 0x000000843f037209 */ /* 0x000fe40007810000 */
[----:B------:R-:W-:Y:S02]  /*10110*/  FMNMX.FTZ R136, R65, R2, !PT ;  /* 0x0000000241887209 */ /* 0x000fe40007810000 */
[----:B------:R-:W-:Y:S03]  /*10120*/  FMNMX.FTZ R2, R66, R3, !PT ;  /* 0x0000000342027209 */ /* 0x000fe60007810000 */
[----:B------:R-:W-:Y:S01]  /*10130*/  SHFL.BFLY PT, R3, R136, 0x2, 0x1f ;  /* 0x0c401f0088037f89 */ /* 0x000fe200000e0000 */
[----:B------:R-:W-:Y:S07]  /*10140*/  FMNMX.FTZ R137, R67, R2, !PT ;  /* 0x0000000243897209 */ /* 0x000fee0007810000 */
[----:B------:R-:W1:Y:S02]  /*10150*/  SHFL.BFLY PT, R2, R137, 0x2, 0x1f ;  /* 0x0c401f0089027f89 */ /* 0x000e6400000e0000 */
[----:B-1----:R-:W-:Y:S02]  /*10160*/  FMNMX.FTZ R134, R137, R2, !PT ;  /* 0x0000000289867209 */ /* 0x002fe40007810000 */
[----:B------:R-:W-:Y:S04]  /*10170*/  FMNMX.FTZ R139, R136, R3, !PT ;  /* 0x00000003888b7209 */ /* 0x000fe80007810000 */
[----:B------:R-:W1:Y:S08]  /*10180*/  SHFL.BFLY PT, R3, R134, 0x1, 0x1f ;  /* 0x0c201f0086037f89 */ /* 0x000e7000000e0000 */
[----:B------:R-:W2:Y:S01]  /*10190*/  SHFL.BFLY PT, R132, R139, 0x1, 0x1f ;  /* 0x0c201f008b847f89 */ /* 0x000ea200000e0000 */
[----:B-1----:R-:W-:Y:S05]  /*101a0*/  FMNMX.FTZ R3, R134, R3, !PT ;  /* 0x0000000386037209 */ /* 0x002fea0007810000 */
[----:B------:R-:W-:Y:S01]  /*101b0*/  FMUL.FTZ R151, R3, c[0x0][0x23c] ;  /* 0x00008f0003977a20 */ /* 0x000fe20000410000 */
[----:B--2---:R-:W-:Y:S02]  /*101c0*/  FMNMX.FTZ R132, R139, R132, !PT ;  /* 0x000000848b847209 */ /* 0x004fe40007810000 */
[----:B------:R-:W1:Y:S02]  /*101d0*/  LDSM.16.MT88.4 R136, [R200+0xc000] ;  /* 0x00c00000c888783b */ /* 0x000e640000004200 */
[C---:B------:R-:W-:Y:S01]  /*101e0*/  FSETP.NEU.FTZ.AND P1, PT, R132.reuse, -INF , PT ;  /* 0xff8000008400780b */ /* 0x040fe20003f3d000 */
[C---:B------:R-:W-:Y:S02]  /*101f0*/  FADD.FTZ R2, -R132.reuse, R133 ;  /* 0x0000008584027221 */ /* 0x040fe40000010100 */
[----:B------:R-:W-:Y:S02]  /*10200*/  FMUL.FTZ R152, R132, c[0x0][0x23c] ;  /* 0x00008f0084987a20 */ /* 0x000fe40000410000 */
[----:B------:R-:W-:Y:S02]  /*10210*/  FMUL.FTZ R135, R2, c[0x0][0x23c] ;  /* 0x00008f0002877a20 */ /* 0x000fe40000410000 */
[C---:B------:R-:W-:Y:S01]  /*10220*/  FADD.FTZ R133, -R3.reuse, R0 ;  /* 0x0000000003857221 */ /* 0x040fe20000010100 */
[----:B------:R-:W-:Y:S01]  /*10230*/  FSEL R152, R152, RZ, P1 ;  /* 0x000000ff98987208 */ /* 0x000fe20000800000 */
[----:B------:R2:W3:Y:S01]  /*10240*/  MUFU.EX2 R2, R135 ;  /* 0x0000008700027308 */ /* 0x0004e20000000800 */
[----:B------:R-:W-:Y:S01]  /*10250*/  FSETP.NEU.FTZ.AND P1, PT, R3, -INF , PT ;  /* 0xff8000000300780b */ /* 0x000fe20003f3d000 */
[----:B------:R-:W-:Y:S01]  /*10260*/  FMUL.FTZ R0, R133, c[0x0][0x23c] ;  /* 0x00008f0085007a20 */ /* 0x000fe20000410000 */
[----:B------:R-:W-:Y:S01]  /*10270*/  MOV R133, R132 ;  /* 0x0000008400857202 */ /* 0x000fe20000000f00 */
[--C-:B------:R-:W-:Y:S01]  /*10280*/  FFMA.FTZ R134, R4, c[0x0][0x23c], -R152.reuse ;  /* 0x00008f0004867a23 */ /* 0x100fe20000010898 */
[----:B------:R-:W-:Y:S01]  /*10290*/  FSEL R151, R151, RZ, P1 ;  /* 0x000000ff97977208 */ /* 0x000fe20000800000 */
[--C-:B------:R-:W-:Y:S01]  /*102a0*/  FFMA.FTZ R5, R5, c[0x0][0x23c], -R152.reuse ;  /* 0x00008f0005057a23 */ /* 0x100fe20000010898 */
[----:B------:R-:W-:Y:S01]  /*102b0*/  ISETP.GT.AND P1, PT, R215, 0x1, PT ;  /* 0x00000001d700780c */ /* 0x000fe20003f24270 */
[--C-:B------:R-:W-:Y:S01]  /*102c0*/  FFMA.FTZ R148, R9, c[0x0][0x23c], -R152.reuse ;  /* 0x00008f0009947a23 */ /* 0x100fe20000010898 */
[----:B------:R-:W-:Y:S01]  /*102d0*/  IADD3 R215, R215, -0x1, RZ ;  /* 0xffffffffd7d77810 */ /* 0x000fe20007ffe0ff */
[--C-:B------:R-:W-:Y:S01]  /*102e0*/  FFMA.FTZ R149, R6, c[0x0][0x23c], -R151.reuse ;  /* 0x00008f0006957a23 */ /* 0x100fe20000010897 */
[----:B------:R-:W4:Y:S01]  /*102f0*/  MUFU.EX2 R0, R0 ;  /* 0x0000000000007308 */ /* 0x000f220000000800 */
[--C-:B------:R-:W-:Y:S02]  /*10300*/  FFMA.FTZ R6, R7, c[0x0][0x23c], -R151.reuse ;  /* 0x00008f0007067a23 */ /* 0x100fe40000010897 */
[--C-:B------:R-:W-:Y:S02]  /*10310*/  FFMA.FTZ R7, R8, c[0x0][0x23c], -R152.reuse ;  /* 0x00008f0008077a23 */ /* 0x100fe40000010898 */
[--C-:B------:R-:W-:Y:S02]  /*10320*/  FFMA.FTZ R150, R11, c[0x0][0x23c], -R151.reuse ;  /* 0x00008f000b967a23 */ /* 0x100fe40000010897 */
[--C-:B------:R-:W-:Y:S02]  /*10330*/  FFMA.FTZ R162, R20, c[0x0][0x23c], -R152.reuse ;  /* 0x00008f0014a27a23 */ /* 0x100fe40000010898 */
[--C-:B------:R-:W-:Y:S01]  /*10340*/  FFMA.FTZ R161, R21, c[0x0][0x23c], -R152.reuse ;  /* 0x00008f0015a17a23 */ /* 0x100fe20000010898 */
[----:B------:R-:W-:Y:S01]  /*10350*/  MUFU.EX2 R134, R134 ;  /* 0x0000008600867308 */ /* 0x000fe20000000800 */
[--C-:B------:R-:W-:Y:S02]  /*10360*/  FFMA.FTZ R164, R22, c[0x0][0x23c], -R151.reuse ;  /* 0x00008f0016a47a23 */ /* 0x100fe40000010897 */
[--C-:B--2---:R-:W-:Y:S02]  /*10370*/  FFMA.FTZ R135, R10, c[0x0][0x23c], -R151.reuse ;  /* 0x00008f000a877a23 */ /* 0x104fe40000010897 */
[C---:B---3--:R-:W-:Y:S02]  /*10380*/  FMUL.FTZ R8, R2.reuse, R128 ;  /* 0x0000008002087220 */ /* 0x048fe40000410000 */
[C---:B------:R-:W-:Y:S02]  /*10390*/  FMUL.FTZ R9, R2.reuse, R129 ;  /* 0x0000008102097220 */ /* 0x040fe40000410000 */
[C---:B------:R-:W-:Y:S01]  /*103a0*/  FMUL.FTZ R68, R2.reuse, R68 ;  /* 0x0000004402447220 */ /* 0x040fe20000410000 */
[----:B------:R-:W2:Y:S01]  /*103b0*/  MUFU.EX2 R5, R5 ;  /* 0x0000000500057308 */ /* 0x000ea20000000800 */
[C---:B------:R-:W-:Y:S02]  /*103c0*/  FMUL.FTZ R69, R2.reuse, R69 ;  /* 0x0000004502457220 */ /* 0x040fe40000410000 */
[----:B------:R-:W-:Y:S02]  /*103d0*/  FMUL.FTZ R72, R2, R72 ;  /* 0x0000004802487220 */ /* 0x000fe40000410000 */
[C---:B----4-:R-:W-:Y:S02]  /*103e0*/  FMUL.FTZ R10, R0.reuse, R130 ;  /* 0x00000082000a7220 */ /* 0x050fe40000410000 */
[C---:B------:R-:W-:Y:S02]  /*103f0*/  FMUL.FTZ R11, R0.reuse, R131 ;  /* 0x00000083000b7220 */ /* 0x040fe40000410000 */
[C---:B------:R-:W-:Y:S01]  /*10400*/  FMUL.FTZ R70, R0.reuse, R70 ;  /* 0x0000004600467220 */ /* 0x040fe20000410000 */
[----:B------:R-:W-:Y:S01]  /*10410*/  MUFU.EX2 R149, R149 ;  /* 0x0000009500957308 */ /* 0x000fe20000000800 */
[----:B------:R-:W-:Y:S02]  /*10420*/  FMUL.FTZ R71, R0, R71 ;  /* 0x0000004700477220 */ /* 0x000fe40000410000 */
[----:B------:R-:W-:Y:S02]  /*10430*/  FMUL.FTZ R73, R2, R73 ;  /* 0x0000004902497220 */ /* 0x000fe40000410000 */
[C---:B------:R-:W-:Y:S02]  /*10440*/  FMUL.FTZ R74, R0.reuse, R74 ;  /* 0x0000004a004a7220 */ /* 0x040fe40000410000 */
[----:B------:R-:W-:Y:S02]  /*10450*/  FMUL.FTZ R75, R0, R75 ;  /* 0x0000004b004b7220 */ /* 0x000fe40000410000 */
[C---:B------:R-:W-:Y:S01]  /*10460*/  FMUL.FTZ R76, R2.reuse, R76 ;  /* 0x0000004c024c7220 */ /* 0x040fe20000410000 */
[----:B------:R-:W3:Y:S01]  /*10470*/  MUFU.EX2 R6, R6 ;  /* 0x0000000600067308 */ /* 0x000ee20000000800 */
[----:B------:R-:W-:Y:S02]  /*10480*/  FMUL.FTZ R77, R2, R77 ;  /* 0x0000004d024d7220 */ /* 0x000fe40000410000 */
[C---:B------:R-:W-:Y:S01]  /*10490*/  FMUL.FTZ R78, R0.reuse, R78 ;  /* 0x0000004e004e7220 */ /* 0x040fe20000410000 */
[----:B--2---:R-:W-:Y:S01]  /*104a0*/  F2FP.BF16.PACK_AB R128, R5, R134 ;  /* 0x000000860580723e */ /* 0x004fe200000010ff */
[----:B------:R-:W-:Y:S02]  /*104b0*/  FMUL.FTZ R79, R0, R79 ;  /* 0x0000004f004f7220 */ /* 0x000fe40000410000 */
[C---:B------:R-:W-:Y:S02]  /*104c0*/  FMUL.FTZ R80, R2.reuse, R80 ;  /* 0x0000005002507220 */ /* 0x040fe40000410000 */
[----:B------:R-:W-:Y:S01]  /*104d0*/  FMUL.FTZ R81, R2, R81 ;  /* 0x0000005102517220 */ /* 0x000fe20000410000 */
[----:B------:R-:W-:Y:S01]  /*104e0*/  MUFU.EX2 R7, R7 ;  /* 0x0000000700077308 */ /* 0x000fe20000000800 */
[C---:B------:R-:W-:Y:S02]  /*104f0*/  FMUL.FTZ R82, R0.reuse, R82 ;  /* 0x0000005200527220 */ /* 0x040fe40000410000 */
[----:B------:R-:W-:Y:S02]  /*10500*/  FMUL.FTZ R83, R0, R83 ;  /* 0x0000005300537220 */ /* 0x000fe40000410000 */
[C---:B------:R-:W-:Y:S02]  /*10510*/  FMUL.FTZ R84, R2.reuse, R84 ;  /* 0x0000005402547220 */ /* 0x040fe40000410000 */
[----:B------:R-:W-:Y:S02]  /*10520*/  FMUL.FTZ R85, R2, R85 ;  /* 0x0000005502557220 */ /* 0x000fe40000410000 */
[C---:B------:R-:W-:Y:S01]  /*10530*/  FMUL.FTZ R86, R0.reuse, R86 ;  /* 0x0000005600567220 */ /* 0x040fe20000410000 */
[----:B------:R-:W2:Y:S01]  /*10540*/  MUFU.EX2 R148, R148 ;  /* 0x0000009400947308 */ /* 0x000ea20000000800 */
[----:B------:R-:W-:Y:S02]  /*10550*/  FMUL.FTZ R87, R0, R87 ;  /* 0x0000005700577220 */ /* 0x000fe40000410000 */
[----:B------:R-:W-:Y:S01]  /*10560*/  FMUL.FTZ R88, R2, R88 ;  /* 0x0000005802587220 */ /* 0x000fe20000410000 */
[----:B---3--:R-:W-:Y:S01]  /*10570*/  F2FP.BF16.PACK_AB R129, R6, R149 ;  /* 0x000000950681723e */ /* 0x008fe200000010ff */
[----:B------:R-:W-:Y:S02]  /*10580*/  FMUL.FTZ R89, R2, R89 ;  /* 0x0000005902597220 */ /* 0x000fe40000410000 */
[C---:B------:R-:W-:Y:S02]  /*10590*/  FMUL.FTZ R90, R0.reuse, R90 ;  /* 0x0000005a005a7220 */ /* 0x040fe40000410000 */
[----:B------:R-:W-:Y:S01]  /*105a0*/  FMUL.FTZ R91, R0, R91 ;  /* 0x0000005b005b7220 */ /* 0x000fe20000410000 */
[----:B------:R-:W-:Y:S01]  /*105b0*/  MUFU.EX2 R135, R135 ;  /* 0x0000008700877308 */ /* 0x000fe20000000800 */
[--C-:B------:R-:W-:Y:S02]  /*105c0*/  FFMA.FTZ R163, R23, c[0x0][0x23c], -R151.reuse ;  /* 0x00008f0017a37a23 */ /* 0x100fe40000010897 */
[----:B------:R-:W-:Y:S01]  /*105d0*/  LDSM.16.MT88.4 R20, [R198+0x10800] ;  /* 0x01080000c614783b */ /* 0x000fe20000004200 */
[--C-:B------:R-:W-:Y:S02]  /*105e0*/  FFMA.FTZ R165, R32, c[0x0][0x23c], -R152.reuse ;  /* 0x00008f0020a57a23 */ /* 0x100fe40000010898 */
[--C-:B------:R-:W-:Y:S02]  /*105f0*/  FFMA.FTZ R166, R33, c[0x0][0x23c], -R152.reuse ;  /* 0x00008f0021a67a23 */ /* 0x100fe40000010898 */
[--C-:B------:R-:W-:Y:S02]  /*10600*/  FFMA.FTZ R167, R34, c[0x0][0x23c], -R151.reuse ;  /* 0x00008f0022a77a23 */ /* 0x100fe40000010897 */
[----:B------:R-:W3:Y:S01]  /*10610*/  MUFU.EX2 R150, R150 ;  /* 0x0000009600967308 */ /* 0x000ee20000000800 */
[--C-:B------:R-:W-:Y:S02]  /*10620*/  FFMA.FTZ R168, R35, c[0x0][0x23c], -R151.reuse ;  /* 0x00008f0023a87a23 */ /* 0x100fe40000010897 */
[----:B------:R-:W-:Y:S01]  /*10630*/  LDSM.16.MT88.4 R32, [R198+0xd800] ;  /* 0x00d80000c620783b */ /* 0x000fe20000004200 */
[----:B--2---:R-:W-:Y:S01]  /*10640*/  F2FP.BF16.PACK_AB R130, R148, R7 ;  /* 0x000000079482723e */ /* 0x004fe200000010ff */
[--C-:B------:R-:W-:Y:S02]  /*10650*/  FFMA.FTZ R169, R40, c[0x0][0x23c], -R152.reuse ;  /* 0x00008f0028a97a23 */ /* 0x100fe40000010898 */
[--C-:B------:R-:W-:Y:S02]  /*10660*/  FFMA.FTZ R170, R41, c[0x0][0x23c], -R152.reuse ;  /* 0x00008f0029aa7a23 */ /* 0x100fe40000010898 */
[--C-:B------:R-:W-:Y:S01]  /*10670*/  FFMA.FTZ R171, R42, c[0x0][0x23c], -R151.reuse ;  /* 0x00008f002aab7a23 */ /* 0x100fe20000010897 */
[----:B------:R-:W-:Y:S01]  /*10680*/  MUFU.EX2 R162, R162 ;  /* 0x000000a200a27308 */ /* 0x000fe20000000800 */
[--C-:B------:R-:W-:Y:S02]  /*10690*/  FFMA.FTZ R174, R43, c[0x0][0x23c], -R151.reuse ;  /* 0x00008f002bae7a23 */ /* 0x100fe40000010897 */
[----:B------:R-:W-:Y:S01]  /*106a0*/  LDSM.16.MT88.4 R40, [R196+0x12000] ;  /* 0x01200000c428783b */ /* 0x000fe20000004200 */
[--C-:B------:R-:W-:Y:S02]  /*106b0*/  FFMA.FTZ R175, R48, c[0x0][0x23c], -R152.reuse ;  /* 0x00008f0030af7a23 */ /* 0x100fe40000010898 */
[--C-:B------:R-:W-:Y:S02]  /*106c0*/  FFMA.FTZ R176, R49, c[0x0][0x23c], -R152.reuse ;  /* 0x00008f0031b07a23 */ /* 0x100fe40000010898 */
[--C-:B------:R-:W-:Y:S02]  /*106d0*/  FFMA.FTZ R177, R50, c[0x0][0x23c], -R151.reuse ;  /* 0x00008f0032b17a23 */ /* 0x100fe40000010897 */
[--C-:B------:R-:W-:Y:S01]  /*106e0*/  FFMA.FTZ R178, R51, c[0x0][0x23c], -R151.reuse ;  /* 0x00008f0033b27a23 */ /* 0x100fe20000010897 */
[----:B------:R-:W-:Y:S01]  /*106f0*/  MUFU.EX2 R161, R161 ;  /* 0x000000a100a17308 */ /* 0x000fe20000000800 */
[----:B------:R-:W-:Y:S01]  /*10700*/  LDSM.16.MT88.4 R48, [R196+0x13000] ;  /* 0x01300000c430783b */ /* 0x000fe20000004200 */
[----:B------:R-:W-:Y:S01]  /*10710*/  FMUL.FTZ R92, R2, R92 ;  /* 0x0000005c025c7220 */ /* 0x000fe20000410000 */
[----:B---3--:R-:W-:Y:S01]  /*10720*/  F2FP.BF16.PACK_AB R131, R150, R135 ;  /* 0x000000879683723e */ /* 0x008fe200000010ff */
[----:B------:R-:W-:Y:S02]  /*10730*/  FMUL.FTZ R93, R2, R93 ;  /* 0x0000005d025d7220 */ /* 0x000fe40000410000 */
[C---:B------:R-:W-:Y:S02]  /*10740*/  FMUL.FTZ R94, R0.reuse, R94 ;  /* 0x0000005e005e7220 */ /* 0x040fe40000410000 */
[----:B------:R-:W-:Y:S02]  /*10750*/  FMUL.FTZ R95, R0, R95 ;  /* 0x0000005f005f7220 */ /* 0x000fe40000410000 */
[C---:B-1----:R-:W-:Y:S01]  /*10760*/  HMMA.16816.F32.BF16 R8, R128.reuse, R136, R8 ;  /* 0x000000888008723c */ /* 0x042fe20000041808 */
[----:B------:R-:W-:Y:S04]  /*10770*/  MUFU.EX2 R164, R164 ;  /* 0x000000a400a47308 */ /* 0x000fe80000000800 */
[C---:B------:R-:W-:Y:S02]  /*10780*/  FMUL.FTZ R96, R2.reuse, R96 ;  /* 0x0000006002607220 */ /* 0x040fe40000410000 */
[----:B------:R-:W-:Y:S01]  /*10790*/  FMUL.FTZ R97, R2, R97 ;  /* 0x0000006102617220 */ /* 0x000fe20000410000 */
[C---:B------:R-:W-:Y:S01]  /*107a0*/  HMMA.16816.F32.BF16 R68, R128.reuse, R138, R68 ;  /* 0x0000008a8044723c */ /* 0x040fe20000041844 */
[----:B------:R-:W1:Y:S02]  /*107b0*/  LDSM.16.MT88.4 R136, [R196+0xc000] ;  /* 0x00c00000c488783b */ /* 0x000e640000004200 */
[----:B------:R-:W-:Y:S01]  /*107c0*/  MUFU.EX2 R163, R163 ;  /* 0x000000a300a37308 */ /* 0x000fe20000000800 */
[C---:B------:R-:W-:Y:S02]  /*107d0*/  FMUL.FTZ R98, R0.reuse, R98 ;  /* 0x0000006200627220 */ /* 0x040fe40000410000 */
[----:B------:R-:W-:Y:S02]  /*107e0*/  FMUL.FTZ R99, R0, R99 ;  /* 0x0000006300637220 */ /* 0x000fe40000410000 */
[C---:B------:R-:W-:Y:S04]  /*107f0*/  HMMA.16816.F32.BF16 R72, R128.reuse, R140, R72 ;  /* 0x0000008c8048723c */ /* 0x040fe80000041848 */
[C---:B------:R-:W-:Y:S01]  /*10800*/  FMUL.FTZ R100, R2.reuse, R100 ;  /* 0x0000006402647220 */ /* 0x040fe20000410000 */
[----:B------:R-:W-:Y:S01]  /*10810*/  MUFU.EX2 R165, R165 ;  /* 0x000000a500a57308 */ /* 0x000fe20000000800 */
[----:B------:R-:W-:Y:S02]  /*10820*/  FMUL.FTZ R101, R2, R101 ;  /* 0x0000006502657220 */ /* 0x000fe40000410000 */
[C---:B------:R-:W-:Y:S01]  /*10830*/  HMMA.16816.F32.BF16 R76, R128.reuse, R142, R76 ;  /* 0x0000008e804c723c */ /* 0x040fe2000004184c */
[----:B------:R-:W2:Y:S03]  /*10840*/  LDSM.16.MT88.4 R140, [R200+0x10000] ;  /* 0x01000000c88c783b */ /* 0x000ea60000004200 */
[C---:B------:R-:W-:Y:S02]  /*10850*/  FMUL.FTZ R102, R0.reuse, R102 ;  /* 0x0000006600667220 */ /* 0x040fe40000410000 */
[----:B------:R-:W-:Y:S01]  /*10860*/  FMUL.FTZ R103, R0, R103 ;  /* 0x0000006700677220 */ /* 0x000fe20000410000 */
[----:B------:R-:W-:Y:S01]  /*10870*/  MUFU.EX2 R166, R166 ;  /* 0x000000a600a67308 */ /* 0x000fe20000000800 */
[C---:B------:R-:W-:Y:S04]  /*10880*/  HMMA.16816.F32.BF16 R80, R128.reuse, R144, R80 ;  /* 0x000000908050723c */ /* 0x040fe80000041850 */
[--C-:B------:R-:W-:Y:S02]  /*10890*/  FFMA.FTZ R153, R12, c[0x0][0x23c], -R152.reuse ;  /* 0x00008f000c997a23 */ /* 0x100fe40000010898 */
[C---:B------:R-:W-:Y:S02]  /*108a0*/  FMUL.FTZ R12, R2.reuse, R124 ;  /* 0x0000007c020c7220 */ /* 0x040fe40000410000 */
[C---:B------:R-:W-:Y:S01]  /*108b0*/  HMMA.16816.F32.BF16 R84, R128.reuse, R146, R84 ;  /* 0x000000928054723c */ /* 0x040fe20000041854 */
[----:B------:R-:W3:Y:S01]  /*108c0*/  LDSM.16.MT88.4 R144, [R198+0x10000] ;  /* 0x01000000c690783b */ /* 0x000ee20000004200 */
[----:B------:R-:W-:Y:S02]  /*108d0*/  MUFU.EX2 R153, R153 ;  /* 0x0000009900997308 */ /* 0x000fe40000000800 */
[--C-:B------:R-:W-:Y:S02]  /*108e0*/  FFMA.FTZ R154, R13, c[0x0][0x23c], -R152.reuse ;  /* 0x00008f000d9a7a23 */ /* 0x100fe40000010898 */
[----:B------:R-:W-:Y:S02]  /*108f0*/  FMUL.FTZ R13, R2, R125 ;  /* 0x0000007d020d7220 */ /* 0x000fe40000410000 */
[--C-:B------:R-:W-:Y:S01]  /*10900*/  FFMA.FTZ R155, R14, c[0x0][0x23c], -R151.reuse ;  /* 0x00008f000e9b7a23 */ /* 0x100fe20000010897 */
[C---:B-1----:R-:W-:Y:S03]  /*10910*/  HMMA.16816.F32.BF16 R88, R128.reuse, R136, R88 ;  /* 0x000000888058723c */ /* 0x042fe60000041858 */
[C---:B------:R-:W-:Y:S01]  /*10920*/  FMUL.FTZ R14, R0.reuse, R126 ;  /* 0x0000007e000e7220 */ /* 0x040fe20000410000 */
[----:B------:R-:W1:Y:S01]  /*10930*/  MUFU.EX2 R154, R154 ;  /* 0x0000009a009a7308 */ /* 0x000e620000000800 */
[--C-:B------:R-:W-:Y:S02]  /*10940*/  FFMA.FTZ R156, R15, c[0x0][0x23c], -R151.reuse ;  /* 0x00008f000f9c7a23 */ /* 0x100fe40000010897 */
[----:B------:R-:W-:Y:S01]  /*10950*/  FMUL.FTZ R15, R0, R127 ;  /* 0x0000007f000f7220 */ /* 0x000fe20000410000 */
[C---:B------:R-:W-:Y:S01]  /*10960*/  HMMA.16816.F32.BF16 R92, R128.reuse, R138, R92 ;  /* 0x0000008a805c723c */ /* 0x040fe2000004185c */
[----:B------:R-:W4:Y:S03]  /*10970*/  LDSM.16.MT88.4 R136, [R197+0x10000] ;  /* 0x01000000c588783b */ /* 0x000f260000004200 */
[C---:B------:R-:W-:Y:S02]  /*10980*/  FMUL.FTZ R104, R2.reuse, R104 ;  /* 0x0000006802687220 */ /* 0x040fe40000410000 */
[----:B------:R-:W-:Y:S01]  /*10990*/  FMUL.FTZ R105, R2, R105 ;  /* 0x0000006902697220 */ /* 0x000fe20000410000 */
[----:B------:R-:W-:Y:S01]  /*109a0*/  MUFU.EX2 R155, R155 ;  /* 0x0000009b009b7308 */ /* 0x000fe20000000800 */
[C---:B--2---:R-:W-:Y:S01]  /*109b0*/  HMMA.16816.F32.BF16 R96, R128.reuse, R140, R96 ;  /* 0x0000008c8060723c */ /* 0x044fe20000041860 */
[----:B------:R-:W2:Y:S03]  /*109c0*/  LDSM.16.MT88.4 R124, [R196+0x10000] ;  /* 0x01000000c47c783b */ /* 0x000ea60000004200 */
[C---:B------:R-:W-:Y:S02]  /*109d0*/  FMUL.FTZ R106, R0.reuse, R106 ;  /* 0x0000006a006a7220 */ /* 0x040fe40000410000 */
[----:B------:R-:W-:Y:S02]  /*109e0*/  FMUL.FTZ R107, R0, R107 ;  /* 0x0000006b006b7220 */ /* 0x000fe40000410000 */
[C---:B------:R-:W-:Y:S01]  /*109f0*/  HMMA.16816.F32.BF16 R100, R128.reuse, R142, R100 ;  /* 0x0000008e8064723c */ /* 0x040fe20000041864 */
[----:B------:R-:W5:Y:S01]  /*10a00*/  LDSM.16.MT88.4 R140, [R200+0xc800] ;  /* 0x00c80000c88c783b */ /* 0x000f620000004200 */
[----:B------:R-:W1:Y:S02]  /*10a10*/  MUFU.EX2 R156, R156 ;  /* 0x0000009c009c7308 */ /* 0x000e640000000800 */
[C---:B------:R-:W-:Y:S02]  /*10a20*/  FMUL.FTZ R108, R2.reuse, R108 ;  /* 0x0000006c026c7220 */ /* 0x040fe40000410000 */
[----:B------:R-:W-:Y:S02]  /*10a30*/  FMUL.FTZ R109, R2, R109 ;  /* 0x0000006d026d7220 */ /* 0x000fe40000410000 */
[C---:B---3--:R-:W-:Y:S04]  /*10a40*/  HMMA.16816.F32.BF16 R104, R128.reuse, R144, R104 ;  /* 0x000000908068723c */ /* 0x048fe80000041868 */
[C---:B------:R-:W-:Y:S01]  /*10a50*/  FMUL.FTZ R110, R0.reuse, R110 ;  /* 0x0000006e006e7220 */ /* 0x040fe20000410000 */
[----:B------:R-:W-:Y:S01]  /*10a60*/  MUFU.EX2 R167, R167 ;  /* 0x000000a700a77308 */ /* 0x000fe20000000800 */
[----:B------:R-:W-:Y:S02]  /*10a70*/  FMUL.FTZ R111, R0, R111 ;  /* 0x0000006f006f7220 */ /* 0x000fe40000410000 */
[C---:B------:R-:W-:Y:S01]  /*10a80*/  HMMA.16816.F32.BF16 R12, R128.reuse, R146, R12 ;  /* 0x00000092800c723c */ /* 0x040fe2000004180c */
[----:B------:R-:W-:Y:S03]  /*10a90*/  LDSM.16.MT88.4 R144, [R197+0xc800] ;  /* 0x00c80000c590783b */ /* 0x000fe60000004200 */
[--C-:B------:R-:W-:Y:S02]  /*10aa0*/  FFMA.FTZ R157, R16, c[0x0][0x23c], -R152.reuse ;  /* 0x00008f00109d7a23 */ /* 0x100fe40000010898 */
[--C-:B------:R-:W-:Y:S01]  /*10ab0*/  FFMA.FTZ R158, R17, c[0x0][0x23c], -R152.reuse ;  /* 0x00008f00119e7a23 */ /* 0x100fe20000010898 */
[----:B------:R-:W-:Y:S01]  /*10ac0*/  MUFU.EX2 R168, R168 ;  /* 0x000000a800a87308 */ /* 0x000fe20000000800 */
[--C-:B------:R-:W-:Y:S01]  /*10ad0*/  FFMA.FTZ R159, R18, c[0x0][0x23c], -R151.reuse ;  /* 0x00008f00129f7a23 */ /* 0x100fe20000010897 */
[C---:B----4-:R-:W-:Y:S03]  /*10ae0*/  HMMA.16816.F32.BF16 R108, R128.reuse, R136, R108 ;  /* 0x00000088806c723c */ /* 0x050fe6000004186c */
[--C-:B------:R-:W-:Y:S02]  /*10af0*/  FFMA.FTZ R160, R19, c[0x0][0x23c], -R151.reuse ;  /* 0x00008f0013a07a23 */ /* 0x100fe40000010897 */
[C---:B------:R-:W-:Y:S02]  /*10b00*/  FMUL.FTZ R112, R2.reuse, R112 ;  /* 0x0000007002707220 */ /* 0x040fe40000410000 */
[----:B------:R-:W-:Y:S01]  /*10b10*/  FMUL.FTZ R113, R2, R113 ;  /* 0x0000007102717220 */ /* 0x000fe20000410000 */
[----:B------:R-:W-:Y:S01]  /*10b20*/  MUFU.EX2 R157, R157 ;  /* 0x0000009d009d7308 */ /* 0x000fe20000000800 */
[C---:B------:R-:W-:Y:S03]  /*10b30*/  FMUL.FTZ R114, R0.reuse, R114 ;  /* 0x0000007200727220 */ /* 0x040fe60000410000 */
[----:B------:R-:W-:Y:S02]  /*10b40*/  FMUL.FTZ R115, R0, R115 ;  /* 0x0000007300737220 */ /* 0x000fe40000410000 */
[----:B------:R-:W-:Y:S01]  /*10b50*/  FMUL.FTZ R16, R2, R120 ;  /* 0x0000007802107220 */ /* 0x000fe20000410000 */
[----:B-1----:R-:W-:Y:S01]  /*10b60*/  F2FP.BF16.PACK_AB R120, R154, R153 ;  /* 0x000000999a78723e */ /* 0x002fe200000010ff */
[----:B------:R-:W-:Y:S01]  /*10b70*/  FMUL.FTZ R17, R2, R121 ;  /* 0x0000007902117220 */ /* 0x000fe20000410000 */
[----:B------:R-:W-:Y:S01]  /*10b80*/  F2FP.BF16.PACK_AB R121, R156, R155 ;  /* 0x0000009b9c79723e */ /* 0x000fe200000010ff */
[----:B------:R-:W1:Y:S01]  /*10b90*/  MUFU.EX2 R158, R158 ;  /* 0x0000009e009e7308 */ /* 0x000e620000000800 */
[C---:B------:R-:W-:Y:S01]  /*10ba0*/  HMMA.16816.F32.BF16 R112, R128.reuse, R138, R112 ;  /* 0x0000008a8070723c */ /* 0x040fe20000041870 */
[----:B------:R-:W3:Y:S02]  /*10bb0*/  LDSM.16.MT88.4 R136, [R198+0xc800] ;  /* 0x00c80000c688783b */ /* 0x000ee40000004200 */
[C---:B------:R-:W-:Y:S02]  /*10bc0*/  FMUL.FTZ R18, R0.reuse, R122 ;  /* 0x0000007a00127220 */ /* 0x040fe40000410000 */
[----:B------:R-:W-:Y:S02]  /*10bd0*/  FMUL.FTZ R19, R0, R123 ;  /* 0x0000007b00137220 */ /* 0x000fe40000410000 */
[C---:B------:R-:W-:Y:S02]  /*10be0*/  FMUL.FTZ R116, R2.reuse, R116 ;  /* 0x0000007402747220 */ /* 0x040fe40000410000 */
[----:B------:R-:W-:Y:S03]  /*10bf0*/  MUFU.EX2 R159, R159 ;  /* 0x0000009f009f7308 */ /* 0x000fe60000000800 */
[C---:B--2---:R-:W-:Y:S03]  /*10c00*/  HMMA.16816.F32.BF16 R16, R128.reuse, R124, R16 ;  /* 0x0000007c8010723c */ /* 0x044fe60000041810 */
[----:B------:R-:W-:Y:S02]  /*10c10*/  FMUL.FTZ R117, R2, R117 ;  /* 0x0000007502757220 */ /* 0x000fe40000410000 */
[C---:B------:R-:W-:Y:S02]  /*10c20*/  FMUL.FTZ R118, R0.reuse, R118 ;  /* 0x0000007600767220 */ /* 0x040fe40000410000 */
[----:B------:R-:W2:Y:S01]  /*10c30*/  MUFU.EX2 R160, R160 ;  /* 0x000000a000a07308 */ /* 0x000ea20000000800 */
[----:B------:R-:W-:Y:S01]  /*10c40*/  FMUL.FTZ R119, R0, R119 ;  /* 0x0000007700777220 */ /* 0x000fe20000410000 */
[----:B-1----:R-:W-:Y:S03]  /*10c50*/  F2FP.BF16.PACK_AB R122, R158, R157 ;  /* 0x0000009d9e7a723e */ /* 0x002fe600000010ff */
[--C-:B------:R-:W-:Y:S03]  /*10c60*/  FFMA.FTZ R52, R52, c[0x0][0x23c], -R152.reuse ;  /* 0x00008f0034347a23 */ /* 0x100fe60000010898 */
[----:B------:R-:W-:Y:S01]  /*10c70*/  HMMA.16816.F32.BF16 R116, R128, R126, R116 ;  /* 0x0000007e8074723c */ /* 0x000fe20000041874 */
[----:B------:R-:W1:Y:S01]  /*10c80*/  LDSM.16.MT88.4 R124, [R196+0xc800] ;  /* 0x00c80000c47c783b */ /* 0x000e620000004200 */
[----:B------:R-:W-:Y:S01]  /*10c90*/  MUFU.EX2 R169, R169 ;  /* 0x000000a900a97308 */ /* 0x000fe20000000800 */
[--C-:B------:R-:W-:Y:S02]  /*10ca0*/  FFMA.FTZ R53, R53, c[0x0][0x23c], -R152.reuse ;  /* 0x00008f0035357a23 */ /* 0x100fe40000010898 */
[--C-:B------:R-:W-:Y:S02]  /*10cb0*/  FFMA.FTZ R54, R54, c[0x0][0x23c], -R151.reuse ;  /* 0x00008f0036367a23 */ /* 0x100fe40000010897 */
[--C-:B------:R-:W-:Y:S02]  /*10cc0*/  FFMA.FTZ R55, R55, c[0x0][0x23c], -R151.reuse ;  /* 0x00008f0037377a23 */ /* 0x100fe40000010897 */
[----:B------:R-:W4:Y:S03]  /*10cd0*/  LDSM.16.MT88.4 R128, [R200+0x10800] ;  /* 0x01080000c880783b */ /* 0x000f260000004200 */
[----:B------:R-:W-:Y:S01]  /*10ce0*/  MUFU.EX2 R170, R170 ;  /* 0x000000aa00aa7308 */ /* 0x000fe20000000800 */
[--C-:B------:R-:W-:Y:S02]  /*10cf0*/  FFMA.FTZ R56, R56, c[0x0][0x23c], -R152.reuse ;  /* 0x00008f0038387a23 */ /* 0x100fe40000010898 */
[--C-:B------:R-:W-:Y:S01]  /*10d00*/  FFMA.FTZ R57, R57, c[0x0][0x23c], -R152.reuse ;  /* 0x00008f0039397a23 */ /* 0x100fe20000010898 */
[----:B--2---:R-:W-:Y:S01]  /*10d10*/  F2FP.BF16.PACK_AB R123, R160, R159 ;  /* 0x0000009fa07b723e */ /* 0x004fe200000010ff */
[--C-:B------:R-:W-:Y:S02]  /*10d20*/  FFMA.FTZ R58, R58, c[0x0][0x23c], -R151.reuse ;  /* 0x00008f003a3a7a23 */ /* 0x100fe40000010897 */
[--C-:B------:R-:W-:Y:S02]  /*10d30*/  FFMA.FTZ R59, R59, c[0x0][0x23c], -R151.reuse ;  /* 0x00008f003b3b7a23 */ /* 0x100fe40000010897 */
[--C-:B------:R-:W-:Y:S01]  /*10d40*/  FFMA.FTZ R60, R60, c[0x0][0x23c], -R152.reuse ;  /* 0x00008f003c3c7a23 */ /* 0x100fe20000010898 */
[----:B------:R-:W-:Y:S01]  /*10d50*/  MUFU.EX2 R171, R171 ;  /* 0x000000ab00ab7308 */ /* 0x000fe20000000800 */
[C---:B-----5:R-:W-:Y:S05]  /*10d60*/  HMMA.16816.F32.BF16 R8, R120.reuse, R140, R8 ;  /* 0x0000008c7808723c */ /* 0x060fea0000041808 */
[--C-:B------:R-:W-:Y:S02]  /*10d70*/  FFMA.FTZ R61, R61, c[0x0][0x23c], -R152.reuse ;  /* 0x00008f003d3d7a23 */ /* 0x100fe40000010898 */
[--C-:B------:R-:W-:Y:S01]  /*10d80*/  FFMA.FTZ R62, R62, c[0x0][0x23c], -R151.reuse ;  /* 0x00008f003e3e7a23 */ /* 0x100fe20000010897 */
[C---:B------:R-:W-:Y:S01]  /*10d90*/  HMMA.16816.F32.BF16 R68, R120.reuse, R142, R68 ;  /* 0x0000008e7844723c */ /* 0x040fe20000041844 */
[----:B------:R-:W-:Y:S01]  /*10da0*/  LDSM.16.MT88.4 R140, [R196+0x10800] ;  /* 0x01080000c48c783b */ /* 0x000fe20000004200 */
[----:B------:R-:W-:Y:S02]  /*10db0*/  MUFU.EX2 R174, R174 ;  /* 0x000000ae00ae7308 */ /* 0x000fe40000000800 */
[--C-:B------:R-:W-:Y:S02]  /*10dc0*/  FFMA.FTZ R63, R63, c[0x0][0x23c], -R151.reuse ;  /* 0x00008f003f3f7a23 */ /* 0x100fe40000010897 */
[----:B------:R-:W-:Y:S02]  /*10dd0*/  FFMA.FTZ R64, R64, c[0x0][0x23c], -R152 ;  /* 0x00008f0040407a23 */ /* 0x000fe40000010898 */
[C---:B---3--:R-:W-:Y:S04]  /*10de0*/  HMMA.16816.F32.BF16 R72, R120.reuse, R136, R72 ;  /* 0x000000887848723c */ /* 0x048fe80000041848 */
[----:B------:R-:W-:Y:S01]  /*10df0*/  MUFU.EX2 R175, R175 ;  /* 0x000000af00af7308 */ /* 0x000fe20000000800 */
[----:B------:R-:W-:Y:S02]  /*10e00*/  FFMA.FTZ R66, R66, c[0x0][0x23c], -R151 ;  /* 0x00008f0042427a23 */ /* 0x000fe40000010897 */
[----:B------:R-:W-:Y:S01]  /*10e10*/  FFMA.FTZ R134, R2, R235, R134 ;  /* 0x000000eb02867223 */ /* 0x000fe20000010086 */
[C---:B------:R-:W-:Y:S01]  /*10e20*/  HMMA.16816.F32.BF16 R76, R120.reuse, R138, R76 ;  /* 0x0000008a784c723c */ /* 0x040fe2000004184c */
[----:B------:R-:W2:Y:S03]  /*10e30*/  LDSM.16.MT88.4 R136, [R197+0x10800] ;  /* 0x01080000c588783b */ /* 0x000ea60000004200 */
[----:B------:R-:W-:Y:S01]  /*10e40*/  FFMA.FTZ R149, R0, R233, R149 ;  /* 0x000000e900957223 */ /* 0x000fe20000010095 */
[----:B------:R-:W-:Y:S01]  /*10e50*/  MOV R0, R3 ;  /* 0x0000000300007202 */ /* 0x000fe20000000f00 */
[----:B------:R-:W-:Y:S01]  /*10e60*/  MUFU.EX2 R176, R176 ;  /* 0x000000b000b07308 */ /* 0x000fe20000000800 */
[----:B------:R-:W-:Y:S01]  /*10e70*/  FADD.FTZ R134, R5, R134 ;  /* 0x0000008605867221 */ /* 0x000fe20000010000 */
[C---:B------:R-:W-:Y:S04]  /*10e80*/  HMMA.16816.F32.BF16 R80, R120.reuse, R144, R80 ;  /* 0x000000907850723c */ /* 0x040fe80000041850 */
[----:B------:R-:W-:Y:S02]  /*10e90*/  FADD.FTZ R6, R6, R149 ;  /* 0x0000009506067221 */ /* 0x000fe40000010000 */
[----:B------:R-:W-:Y:S02]  /*10ea0*/  FADD.FTZ R7, R7, R134 ;  /* 0x0000008607077221 */ /* 0x000fe40000010000 */
[C---:B------:R-:W-:Y:S01]  /*10eb0*/  HMMA.16816.F32.BF16 R84, R120.reuse, R146, R84 ;  /* 0x000000927854723c */ /* 0x040fe20000041854 */
[----:B------:R-:W-:Y:S03]  /*10ec0*/  MUFU.EX2 R177, R177 ;  /* 0x000000b100b17308 */ /* 0x000fe60000000800 */
[--C-:B------:R-:W-:Y:S02]  /*10ed0*/  FFMA.FTZ R144, R24, c[0x0][0x23c], -R152.reuse ;  /* 0x00008f0018907a23 */ /* 0x100fe40000010898 */
[----:B------:R-:W-:Y:S02]  /*10ee0*/  FFMA.FTZ R145, R25, c[0x0][0x23c], -R152 ;  /* 0x00008f0019917a23 */ /* 0x000fe40000010898 */
[C---:B-1----:R-:W-:Y:S03]  /*10ef0*/  HMMA.16816.F32.BF16 R88, R120.reuse, R124, R88 ;  /* 0x0000007c7858723c */ /* 0x042fe60000041858 */
[----:B------:R-:W-:Y:S01]  /*10f00*/  MUFU.EX2 R144, R144 ;  /* 0x0000009000907308 */ /* 0x000fe20000000800 */
[--C-:B------:R-:W-:Y:S02]  /*10f10*/  FFMA.FTZ R146, R26, c[0x0][0x23c], -R151.reuse ;  /* 0x00008f001a927a23 */ /* 0x100fe40000010897 */
[----:B------:R-:W-:Y:S02]  /*10f20*/  FFMA.FTZ R147, R27, c[0x0][0x23c], -R151 ;  /* 0x00008f001b937a23 */ /* 0x000fe40000010897 */
[C---:B------:R-:W-:Y:S01]  /*10f30*/  HMMA.16816.F32.BF16 R92, R120.reuse, R126, R92 ;  /* 0x0000007e785c723c */ /* 0x040fe2000004185c */
[----:B------:R-:W1:Y:S03]  /*10f40*/  LDSM.16.MT88.4 R124, [R200+0xd000] ;  /* 0x00d00000c87c783b */ /* 0x000e660000004200 */
[----:B------:R-:W-:Y:S01]  /*10f50*/  FADD.FTZ R135, R135, R6 ;  /* 0x0000000687877221 */ /* 0x000fe20000010000 */
[----:B------:R-:W3:Y:S01]  /*10f60*/  MUFU.EX2 R145, R145 ;  /* 0x0000009100917308 */ /* 0x000ee20000000800 */
[----:B------:R-:W-:Y:S02]  /*10f70*/  FADD.FTZ R148, R148, R7 ;  /* 0x0000000794947221 */ /* 0x000fe40000010000 */
[C---:B----4-:R-:W-:Y:S01]  /*10f80*/  HMMA.16816.F32.BF16 R96, R120.reuse, R128, R96 ;  /* 0x000000807860723c */ /* 0x050fe20000041860 */
[----:B------:R-:W4:Y:S03]  /*10f90*/  LDSM.16.MT88.4 R24, [R198+0xd000] ;  /* 0x00d00000c618783b */ /* 0x000f260000004200 */
[----:B------:R-:W-:Y:S02]  /*10fa0*/  FADD.FTZ R150, R150, R135 ;  /* 0x0000008796967221 */ /* 0x000fe40000010000 */
[----:B------:R-:W-:Y:S01]  /*10fb0*/  FADD.FTZ R153, R153, R148 ;  /* 0x0000009499997221 */ /* 0x000fe20000010000 */
[----:B------:R-:W-:Y:S01]  /*10fc0*/  MUFU.EX2 R146, R146 ;  /* 0x0000009200927308 */ /* 0x000fe20000000800 */
[C---:B------:R-:W-:Y:S01]  /*10fd0*/  HMMA.16816.F32.BF16 R100, R120.reuse, R130, R100 ;  /* 0x000000827864723c */ /* 0x040fe20000041864 */
[----:B------:R-:W-:Y:S03]  /*10fe0*/  LDSM.16.MT88.4 R128, [R196+0xd000] ;  /* 0x00d00000c480783b */ /* 0x000fe60000004200 */
[----:B------:R-:W-:Y:S02]  /*10ff0*/  FADD.FTZ R155, R155, R150 ;  /* 0x000000969b9b7221 */ /* 0x000fe40000010000 */
[----:B------:R-:W-:Y:S02]  /*11000*/  FADD.FTZ R154, R154, R153 ;  /* 0x000000999a9a7221 */ /* 0x000fe40000010000 */
[C---:B------:R-:W-:Y:S01]  /*11010*/  HMMA.16816.F32.BF16 R104, R120.reuse, R20, R104 ;  /* 0x000000147868723c */ /* 0x040fe20000041868 */
[----:B------:R-:W5:Y:S03]  /*11020*/  MUFU.EX2 R147, R147 ;  /* 0x0000009300937308 */ /* 0x000f660000000800 */
[----:B------:R-:W-:Y:S02]  /*11030*/  FADD.FTZ R156, R156, R155 ;  /* 0x0000009b9c9c7221 */ /* 0x000fe40000010000 */
[----:B------:R-:W-:Y:S01]  /*11040*/  FADD.FTZ R157, R157, R154 ;  /* 0x0000009a9d9d7221 */ /* 0x000fe20000010000 */
[----:B------:R-:W-:Y:S01]  /*11050*/  F2FP.BF16.PACK_AB R20, R161, R162 ;  /* 0x000000a2a114723e */ /* 0x000fe200000010ff */
[C---:B------:R-:W-:Y:S03]  /*11060*/  HMMA.16816.F32.BF16 R12, R120.reuse, R22, R12 ;  /* 0x00000016780c723c */ /* 0x040fe6000004180c */
[----:B------:R-:W-:Y:S01]  /*11070*/  MUFU.EX2 R178, R178 ;  /* 0x000000b200b27308 */ /* 0x000fe20000000800 */
[----:B------:R-:W-:Y:S01]  /*11080*/  F2FP.BF16.PACK_AB R21, R163, R164 ;  /* 0x000000a4a315723e */ /* 0x000fe200000010ff */
[----:B------:R-:W-:Y:S02]  /*11090*/  FADD.FTZ R159, R159, R156 ;  /* 0x0000009c9f9f7221 */ /* 0x000fe40000010000 */
[----:B---3--:R-:W-:Y:S01]  /*110a0*/  F2FP.BF16.PACK_AB R22, R145, R144 ;  /* 0x000000909116723e */ /* 0x008fe200000010ff */
[C---:B--2---:R-:W-:Y:S04]  /*110b0*/  HMMA.16816.F32.BF16 R108, R120.reuse, R136, R108 ;  /* 0x00000088786c723c */ /* 0x044fe8000004186c */
[----:B------:R-:W-:Y:S01]  /*110c0*/  FADD.FTZ R157, R158, R157 ;  /* 0x0000009d9e9d7221 */ /* 0x000fe20000010000 */
[----:B------:R-:W-:Y:S01]  /*110d0*/  MUFU.EX2 R52, R52 ;  /* 0x0000003400347308 */ /* 0x000fe20000000800 */
[----:B------:R-:W-:Y:S02]  /*110e0*/  FADD.FTZ R159, R160, R159 ;  /* 0x0000009fa09f7221 */ /* 0x000fe40000010000 */
[C---:B------:R-:W-:Y:S01]  /*110f0*/  HMMA.16816.F32.BF16 R112, R120.reuse, R138, R112 ;  /* 0x0000008a7870723c */ /* 0x040fe20000041870 */
[----:B------:R-:W-:Y:S03]  /*11100*/  LDSM.16.MT88.4 R136, [R196+0x11000] ;  /* 0x01100000c488783b */ /* 0x000fe60000004200 */
[----:B-----5:R-:W-:Y:S01]  /*11110*/  F2FP.BF16.PACK_AB R23, R147, R146 ;  /* 0x000000929317723e */ /* 0x020fe200000010ff */
[----:B------:R-:W-:Y:S02]  /*11120*/  FADD.FTZ R162, R162, R157 ;  /* 0x0000009da2a27221 */ /* 0x000fe40000010000 */
[----:B------:R-:W-:Y:S01]  /*11130*/  MUFU.EX2 R53, R53 ;  /* 0x0000003500357308 */ /* 0x000fe20000000800 */
[C---:B------:R-:W-:Y:S04]  /*11140*/  HMMA.16816.F32.BF16 R16, R120.reuse, R140, R16 ;  /* 0x0000008c7810723c */ /* 0x040fe80000041810 */
[----:B------:R-:W-:Y:S02]  /*11150*/  FADD.FTZ R164, R164, R159 ;  /* 0x0000009fa4a47221 */ /* 0x000fe40000010000 */
[----:B------:R-:W-:Y:S02]  /*11160*/  FADD.FTZ R161, R161, R162 ;  /* 0x000000a2a1a17221 */ /* 0x000fe40000010000 */
[----:B------:R-:W-:Y:S01]  /*11170*/  HMMA.16816.F32.BF16 R116, R120, R142, R116 ;  /* 0x0000008e7874723c */ /* 0x000fe20000041874 */
[----:B------:R-:W2:Y:S01]  /*11180*/  LDSM.16.MT88.4 R120, [R197+0xd000] ;  /* 0x00d00000c578783b */ /* 0x000ea20000004200 */
[----:B------:R-:W-:Y:S02]  /*11190*/  MUFU.EX2 R54, R54 ;  /* 0x0000003600367308 */ /* 0x000fe40000000800 */
[--C-:B------:R-:W-:Y:S02]  /*111a0*/  FFMA.FTZ R141, R28, c[0x0][0x23c], -R152.reuse ;  /* 0x00008f001c8d7a23 */ /* 0x100fe40000010898 */
[----:B------:R-:W-:Y:S02]  /*111b0*/  FFMA.FTZ R140, R29, c[0x0][0x23c], -R152 ;  /* 0x00008f001d8c7a23 */ /* 0x000fe40000010898 */
[C---:B-1----:R-:W-:Y:S04]  /*111c0*/  HMMA.16816.F32.BF16 R8, R20.reuse, R124, R8 ;  /* 0x0000007c1408723c */ /* 0x042fe80000041808 */
[----:B------:R-:W-:Y:S01]  /*111d0*/  MUFU.EX2 R141, R141 ;  /* 0x0000008d008d7308 */ /* 0x000fe20000000800 */
[--C-:B------:R-:W-:Y:S02]  /*111e0*/  FFMA.FTZ R143, R30, c[0x0][0x23c], -R151.reuse ;  /* 0x00008f001e8f7a23 */ /* 0x100fe40000010897 */
[----:B------:R-:W-:Y:S01]  /*111f0*/  FFMA.FTZ R142, R31, c[0x0][0x23c], -R151 ;  /* 0x00008f001f8e7a23 */ /* 0x000fe20000010897 */
[C---:B------:R-:W-:Y:S01]  /*11200*/  HMMA.16816.F32.BF16 R68, R20.reuse, R126, R68 ;  /* 0x0000007e1444723c */ /* 0x040fe20000041844 */
[----:B------:R-:W1:Y:S03]  /*11210*/  LDSM.16.MT88.4 R124, [R200+0x11000] ;  /* 0x01100000c87c783b */ /* 0x000e660000004200 */
[----:B------:R-:W-:Y:S02]  /*11220*/  FADD.FTZ R163, R163, R164 ;  /* 0x000000a4a3a37221 */ /* 0x000fe40000010000 */
[----:B------:R-:W3:Y:S01]  /*11230*/  MUFU.EX2 R140, R140 ;  /* 0x0000008c008c7308 */ /* 0x000ee20000000800 */
[----:B------:R-:W-:Y:S01]  /*11240*/  FADD.FTZ R144, R144, R161 ;  /* 0x000000a190907221 */ /* 0x000fe20000010000 */
[C---:B----4-:R-:W-:Y:S01]  /*11250*/  HMMA.16816.F32.BF16 R72, R20.reuse, R24, R72 ;  /* 0x000000181448723c */ /* 0x050fe20000041848 */
[----:B------:R-:W-:Y:S03]  /*11260*/  LDSM.16.MT88.4 R28, [R197+0x11000] ;  /* 0x01100000c51c783b */ /* 0x000fe60000004200 */
[----:B------:R-:W-:Y:S02]  /*11270*/  FADD.FTZ R146, R146, R163 ;  /* 0x000000a392927221 */ /* 0x000fe40000010000 */
[----:B------:R-:W-:Y:S02]  /*11280*/  FADD.FTZ R144, R145, R144 ;  /* 0x0000009091907221 */ /* 0x000fe40000010000 */
[C---:B------:R-:W-:Y:S01]  /*11290*/  HMMA.16816.F32.BF16 R76, R20.reuse, R26, R76 ;  /* 0x0000001a144c723c */ /* 0x040fe2000004184c */
[----:B------:R-:W4:Y:S01]  /*112a0*/  LDSM.16.MT88.4 R24, [R198+0x11000] ;  /* 0x01100000c618783b */ /* 0x000f220000004200 */
[----:B------:R-:W-:Y:S02]  /*112b0*/  MUFU.EX2 R143, R143 ;  /* 0x0000008f008f7308 */ /* 0x000fe40000000800 */
[----:B------:R-:W-:Y:S04]  /*112c0*/  FADD.FTZ R146, R147, R146 ;  /* 0x0000009293927221 */ /* 0x000fe80000010000 */
[C---:B--2---:R-:W-:Y:S04]  /*112d0*/  HMMA.16816.F32.BF16 R80, R20.reuse, R120, R80 ;  /* 0x000000781450723c */ /* 0x044fe80000041850 */
[----:B------:R-:W2:Y:S04]  /*112e0*/  MUFU.EX2 R142, R142 ;  /* 0x0000008e008e7308 */ /* 0x000ea80000000800 */
[C---:B------:R-:W-:Y:S01]  /*112f0*/  HMMA.16816.F32.BF16 R84, R20.reuse, R122, R84 ;  /* 0x0000007a1454723c */ /* 0x040fe20000041854 */
[----:B------:R-:W5:Y:S05]  /*11300*/  LDSM.16.MT88.4 R120, [R200+0xd800] ;  /* 0x00d80000c878783b */ /* 0x000f6a0000004200 */
[----:B------:R-:W-:Y:S02]  /*11310*/  MUFU.EX2 R55, R55 ;  /* 0x0000003700377308 */ /* 0x000fe40000000800 */
[C---:B------:R-:W-:Y:S08]  /*11320*/  HMMA.16816.F32.BF16 R88, R20.reuse, R128, R88 ;  /* 0x000000801458723c */ /* 0x040ff00000041858 */
[----:B------:R-:W-:Y:S01]  /*11330*/  MUFU.EX2 R56, R56 ;  /* 0x0000003800387308 */ /* 0x000fe20000000800 */
[C---:B------:R-:W-:Y:S08]  /*11340*/  HMMA.16816.F32.BF16 R92, R20.reuse, R130, R92 ;  /* 0x00000082145c723c */ /* 0x040ff0000004185c */
[C---:B-1----:R-:W-:Y:S01]  /*11350*/  HMMA.16816.F32.BF16 R96, R20.reuse, R124, R96 ;  /* 0x0000007c1460723c */ /* 0x042fe20000041860 */
[----:B------:R-:W-:Y:S07]  /*11360*/  MUFU.EX2 R57, R57 ;  /* 0x0000003900397308 */ /* 0x000fee0000000800 */
[C---:B------:R-:W-:Y:S01]  /*11370*/  HMMA.16816.F32.BF16 R100, R20.reuse, R126, R100 ;  /* 0x0000007e1464723c */ /* 0x040fe20000041864 */
[----:B------:R-:W-:Y:S02]  /*11380*/  LDSM.16.MT88.4 R124, [R196+0x11800] ;  /* 0x01180000c47c783b */ /* 0x000fe40000004200 */
[----:B------:R-:W-:Y:S05]  /*11390*/  MUFU.EX2 R58, R58 ;  /* 0x0000003a003a7308 */ /* 0x000fea0000000800 */
[C---:B----4-:R-:W-:Y:S05]  /*113a0*/  HMMA.16816.F32.BF16 R104, R20.reuse, R24, R104 ;  /* 0x000000181468723c */ /* 0x050fea0000041868 */
[----:B------:R-:W-:Y:S03]  /*113b0*/  MUFU.EX2 R59, R59 ;  /* 0x0000003b003b7308 */ /* 0x000fe60000000800 */
[C---:B------:R-:W-:Y:S01]  /*113c0*/  HMMA.16816.F32.BF16 R12, R20.reuse, R26, R12 ;  /* 0x0000001a140c723c */ /* 0x040fe2000004180c */
[----:B------:R-:W1:Y:S06]  /*113d0*/  LDSM.16.MT88.4 R24, [R197+0xd800] ;  /* 0x00d80000c518783b */ /* 0x000e6c0000004200 */
[----:B------:R-:W-:Y:S01]  /*113e0*/  MUFU.EX2 R60, R60 ;  /* 0x0000003c003c7308 */ /* 0x000fe20000000800 */
[C---:B------:R-:W-:Y:S08]  /*113f0*/  HMMA.16816.F32.BF16 R108, R20.reuse, R28, R108 ;  /* 0x0000001c146c723c */ /* 0x040ff0000004186c */
[C---:B------:R-:W-:Y:S01]  /*11400*/  HMMA.16816.F32.BF16 R112, R20.reuse, R30, R112 ;  /* 0x0000001e1470723c */ /* 0x040fe20000041870 */
[----:B------:R-:W4:Y:S01]  /*11410*/  LDSM.16.MT88.4 R28, [R196+0xd800] ;  /* 0x00d80000c41c783b */ /* 0x000f220000004200 */
[----:B------:R-:W-:Y:S06]  /*11420*/  MUFU.EX2 R61, R61 ;  /* 0x0000003d003d7308 */ /* 0x000fec0000000800 */
[C---:B------:R-:W-:Y:S04]  /*11430*/  HMMA.16816.F32.BF16 R16, R20.reuse, R136, R16 ;  /* 0x000000881410723c */ /* 0x040fe80000041810 */
[----:B------:R-:W-:Y:S03]  /*11440*/  MUFU.EX2 R62, R62 ;  /* 0x0000003e003e7308 */ /* 0x000fe60000000800 */
[--C-:B------:R-:W-:Y:S01]  /*11450*/  FFMA.FTZ R137, R36, c[0x0][0x23c], -R152.reuse ;  /* 0x00008f0024897a23 */ /* 0x100fe20000010898 */
[----:B------:R-:W-:Y:S04]  /*11460*/  HMMA.16816.F32.BF16 R116, R20, R138, R116 ;  /* 0x0000008a1474723c */ /* 0x000fe80000041874 */
[----:B------:R-:W-:Y:S02]  /*11470*/  FFMA.FTZ R136, R37, c[0x0][0x23c], -R152 ;  /* 0x00008f0025887a23 */ /* 0x000fe40000010898 */
[----:B------:R-:W-:Y:S01]  /*11480*/  MUFU.EX2 R137, R137 ;  /* 0x0000008900897308 */ /* 0x000fe20000000800 */
[----:B---3--:R-:W-:Y:S01]  /*11490*/  F2FP.BF16.PACK_AB R20, R140, R141 ;  /* 0x0000008d8c14723e */ /* 0x008fe200000010ff */
[--C-:B------:R-:W-:Y:S01]  /*114a0*/  FFMA.FTZ R139, R38, c[0x0][0x23c], -R151.reuse ;  /* 0x00008f00268b7a23 */ /* 0x100fe20000010897 */
[----:B--2---:R-:W-:Y:S03]  /*114b0*/  F2FP.BF16.PACK_AB R21, R142, R143 ;  /* 0x0000008f8e15723e */ /* 0x004fe600000010ff */
[----:B------:R-:W-:Y:S01]  /*114c0*/  F2FP.BF16.PACK_AB R22, R166, R165 ;  /* 0x000000a5a616723e */ /* 0x000fe200000010ff */
[----:B------:R-:W-:Y:S01]  /*114d0*/  FFMA.FTZ R138, R39, c[0x0][0x23c], -R151 ;  /* 0x00008f00278a7a23 */ /* 0x000fe20000010897 */
[----:B------:R-:W-:Y:S01]  /*114e0*/  F2FP.BF16.PACK_AB R23, R168, R167 ;  /* 0x000000a7a817723e */ /* 0x000fe200000010ff */
[----:B------:R-:W-:Y:S01]  /*114f0*/  LDSM.16.MT88.4 R36, [R198+0x11800] ;  /* 0x01180000c624783b */ /* 0x000fe20000004200 */
[----:B------:R-:W2:Y:S01]  /*11500*/  MUFU.EX2 R136, R136 ;  /* 0x0000008800887308 */ /* 0x000ea20000000800 */
[----:B------:R-:W-:Y:S02]  /*11510*/  FADD.FTZ R141, R141, R144 ;  /* 0x000000908d8d7221 */ /* 0x000fe40000010000 */
[----:B------:R-:W-:Y:S02]  /*11520*/  FADD.FTZ R143, R143, R146 ;  /* 0x000000928f8f7221 */ /* 0x000fe40000010000 */
[C---:B-----5:R-:W-:Y:S03]  /*11530*/  HMMA.16816.F32.BF16 R8, R20.reuse, R120, R8 ;  /* 0x000000781408723c */ /* 0x060fe60000041808 */
[----:B------:R-:W-:Y:S02]  /*11540*/  FADD.FTZ R140, R140, R141 ;  /* 0x0000008d8c8c7221 */ /* 0x000fe40000010000 */
[----:B------:R-:W-:Y:S01]  /*11550*/  MUFU.EX2 R139, R139 ;  /* 0x0000008b008b7308 */ /* 0x000fe20000000800 */
[----:B------:R-:W-:Y:S02]  /*11560*/  FADD.FTZ R142, R142, R143 ;  /* 0x0000008f8e8e7221 */ /* 0x000fe40000010000 */
[C---:B------:R-:W-:Y:S01]  /*11570*/  HMMA.16816.F32.BF16 R68, R20.reuse, R122, R68 ;  /* 0x0000007a1444723c */ /* 0x040fe20000041844 */
[----:B------:R-:W-:Y:S03]  /*11580*/  LDSM.16.MT88.4 R120, [R197+0x11800] ;  /* 0x01180000c578783b */ /* 0x000fe60000004200 */
[----:B------:R-:W-:Y:S02]  /*11590*/  FADD.FTZ R165, R165, R140 ;  /* 0x0000008ca5a57221 */ /* 0x000fe40000010000 */
[----:B------:R-:W-:Y:S01]  /*115a0*/  FADD.FTZ R167, R167, R142 ;  /* 0x0000008ea7a77221 */ /* 0x000fe20000010000 */
[----:B------:R-:W3:Y:S01]  /*115b0*/  MUFU.EX2 R138, R138 ;  /* 0x0000008a008a7308 */ /* 0x000ee20000000800 */
[C---:B------:R-:W-:Y:S04]  /*115c0*/  HMMA.16816.F32.BF16 R72, R20.reuse, R32, R72 ;  /* 0x000000201448723c */ /* 0x040fe80000041848 */
[----:B------:R-:W-:Y:S02]  /*115d0*/  FADD.FTZ R166, R166, R165 ;  /* 0x000000a5a6a67221 */ /* 0x000fe40000010000 */
[----:B------:R-:W-:Y:S02]  /*115e0*/  FADD.FTZ R168, R168, R167 ;  /* 0x000000a7a8a87221 */ /* 0x000fe40000010000 */
[C---:B------:R-:W-:Y:S01]  /*115f0*/  HMMA.16816.F32.BF16 R76, R20.reuse, R34, R76 ;  /* 0x00000022144c723c */ /* 0x040fe2000004184c */
[----:B------:R-:W5:Y:S01]  /*11600*/  LDSM.16.MT88.4 R32, [R200+0x11800] ;  /* 0x01180000c820783b */ /* 0x000f620000004200 */
[----:B------:R-:W-:Y:S06]  /*11610*/  MUFU.EX2 R63, R63 ;  /* 0x0000003f003f7308 */ /* 0x000fec0000000800 */
[C---:B-1----:R-:W-:Y:S04]  /*11620*/  HMMA.16816.F32.BF16 R80, R20.reuse, R24, R80 ;  /* 0x000000181450723c */ /* 0x042fe80000041850 */
[----:B------:R-:W-:Y:S04]  /*11630*/  MUFU.EX2 R64, R64 ;  /* 0x0000004000407308 */ /* 0x000fe80000000800 */
[C---:B------:R-:W-:Y:S01]  /*11640*/  HMMA.16816.F32.BF16 R84, R20.reuse, R26, R84 ;  /* 0x0000001a1454723c */ /* 0x040fe20000041854 */
[----:B------:R-:W1:Y:S05]  /*11650*/  LDSM.16.MT88.4 R24, [R200+0xe000] ;  /* 0x00e00000c818783b */ /* 0x000e6a0000004200 */
[----:B------:R-:W-:Y:S02]  /*11660*/  MUFU.EX2 R66, R66 ;  /* 0x0000004200427308 */ /* 0x000fe40000000800 */
        /* <DEDUP_REMOVED lines=8> */
[----:B------:R-:W1:Y:S07]  /*116f0*/  LDSM.16.MT88.4 R36, [R196+0xe000] ;  /* 0x00e00000c424783b */ /* 0x000e6e0000004200 */
[C---:B------:R-:W-:Y:S07]  /*11700*/  HMMA.16816.F32.BF16 R108, R20.reuse, R120, R108 ;  /* 0x00000078146c723c */ /* 0x040fee000004186c */
[--C-:B------:R-:W-:Y:S01]  /*11710*/  FFMA.FTZ R120, R44, c[0x0][0x23c], -R152.reuse ;  /* 0x00008f002c787a23 */ /* 0x100fe20000010898 */
[C---:B------:R-:W-:Y:S04]  /*11720*/  HMMA.16816.F32.BF16 R112, R20.reuse, R122, R112 ;  /* 0x0000007a1470723c */ /* 0x040fe80000041870 */
[--C-:B------:R-:W-:Y:S01]  /*11730*/  FFMA.FTZ R121, R45, c[0x0][0x23c], -R152.reuse ;  /* 0x00008f002d797a23 */ /* 0x100fe20000010898 */
[----:B------:R-:W-:Y:S01]  /*11740*/  MUFU.EX2 R120, R120 ;  /* 0x0000007800787308 */ /* 0x000fe20000000800 */
[----:B------:R-:W-:Y:S02]  /*11750*/  FFMA.FTZ R152, R65, c[0x0][0x23c], -R152 ;  /* 0x00008f0041987a23 */ /* 0x000fe40000010898 */
[C---:B------:R-:W-:Y:S04]  /*11760*/  HMMA.16816.F32.BF16 R16, R20.reuse, R124, R16 ;  /* 0x0000007c1410723c */ /* 0x040fe80000041810 */
[--C-:B------:R-:W-:Y:S02]  /*11770*/  FFMA.FTZ R122, R46, c[0x0][0x23c], -R151.reuse ;  /* 0x00008f002e7a7a23 */ /* 0x100fe40000010897 */
[--C-:B------:R-:W-:Y:S01]  /*11780*/  FFMA.FTZ R123, R47, c[0x0][0x23c], -R151.reuse ;  /* 0x00008f002f7b7a23 */ /* 0x100fe20000010897 */
[----:B------:R-:W4:Y:S01]  /*11790*/  MUFU.EX2 R121, R121 ;  /* 0x0000007900797308 */ /* 0x000f220000000800 */
[----:B------:R-:W-:Y:S01]  /*117a0*/  HMMA.16816.F32.BF16 R116, R20, R126, R116 ;  /* 0x0000007e1474723c */ /* 0x000fe20000041874 */
[----:B------:R-:W-:Y:S03]  /*117b0*/  LDSM.16.MT88.4 R44, [R198+0xe800] ;  /* 0x00e80000c62c783b */ /* 0x000fe60000004200 */
[----:B------:R-:W-:Y:S03]  /*117c0*/  FFMA.FTZ R151, R67, c[0x0][0x23c], -R151 ;  /* 0x00008f0043977a23 */ /* 0x000fe60000010897 */
[----:B--2---:R-:W-:Y:S01]  /*117d0*/  F2FP.BF16.PACK_AB R20, R136, R137 ;  /* 0x000000898814723e */ /* 0x004fe200000010ff */
[----:B------:R-:W-:Y:S01]  /*117e0*/  FADD.FTZ R137, R137, R166 ;  /* 0x000000a689897221 */ /* 0x000fe20000010000 */
[----:B---3--:R-:W-:Y:S01]  /*117f0*/  F2FP.BF16.PACK_AB R21, R138, R139 ;  /* 0x0000008b8a15723e */ /* 0x008fe200000010ff */
[----:B------:R-:W-:Y:S01]  /*11800*/  LDSM.16.MT88.4 R124, [R198+0x13800] ;  /* 0x01380000c67c783b */ /* 0x000fe20000004200 */
[----:B------:R-:W-:Y:S01]  /*11810*/  MUFU.EX2 R122, R122 ;  /* 0x0000007a007a7308 */ /* 0x000fe20000000800 */
[----:B------:R-:W-:Y:S01]  /*11820*/  F2FP.BF16.PACK_AB R22, R170, R169 ;  /* 0x000000a9aa16723e */ /* 0x000fe200000010ff */
[----:B------:R-:W-:Y:S01]  /*11830*/  FADD.FTZ R139, R139, R168 ;  /* 0x000000a88b8b7221 */ /* 0x000fe20000010000 */
[----:B------:R-:W-:Y:S01]  /*11840*/  F2FP.BF16.PACK_AB R23, R174, R171 ;  /* 0x000000abae17723e */ /* 0x000fe200000010ff */
[----:B------:R-:W-:Y:S02]  /*11850*/  FADD.FTZ R136, R136, R137 ;  /* 0x0000008988887221 */ /* 0x000fe40000010000 */
[----:B------:R-:W-:Y:S02]  /*11860*/  FADD.FTZ R138, R138, R139 ;  /* 0x0000008b8a8a7221 */ /* 0x000fe40000010000 */
[----:B------:R-:W-:Y:S02]  /*11870*/  FADD.FTZ R169, R169, R136 ;  /* 0x00000088a9a97221 */ /* 0x000fe40000010000 */
[C---:B-1----:R-:W-:Y:S01]  /*11880*/  HMMA.16816.F32.BF16 R8, R20.reuse, R24, R8 ;  /* 0x000000181408723c */ /* 0x042fe20000041808 */
[----:B------:R-:W1:Y:S02]  /*11890*/  MUFU.EX2 R123, R123 ;  /* 0x0000007b007b7308 */ /* 0x000e640000000800 */
[----:B------:R-:W-:Y:S02]  /*118a0*/  FADD.FTZ R171, R171, R138 ;  /* 0x0000008aabab7221 */ /* 0x000fe40000010000 */
[----:B------:R-:W-:Y:S02]  /*118b0*/  FADD.FTZ R169, R170, R169 ;  /* 0x000000a9aaa97221 */ /* 0x000fe40000010000 */
[----:B------:R-:W-:Y:S01]  /*118c0*/  FADD.FTZ R171, R174, R171 ;  /* 0x000000abaeab7221 */ /* 0x000fe20000010000 */
[C---:B------:R-:W-:Y:S01]  /*118d0*/  HMMA.16816.F32.BF16 R68, R20.reuse, R26, R68 ;  /* 0x0000001a1444723c */ /* 0x040fe20000041844 */
[----:B------:R-:W2:Y:S02]  /*118e0*/  LDSM.16.MT88.4 R24, [R200+0x12000] ;  /* 0x01200000c818783b */ /* 0x000ea40000004200 */
[----:B------:R-:W3:Y:S05]  /*118f0*/  MUFU.EX2 R65, R152 ;  /* 0x0000009800417308 */ /* 0x000eea0000000800 */
[C---:B----4-:R-:W-:Y:S05]  /*11900*/  HMMA.16816.F32.BF16 R72, R20.reuse, R28, R72 ;  /* 0x0000001c1448723c */ /* 0x050fea0000041848 */
[----:B------:R-:W4:Y:S03]  /*11910*/  MUFU.EX2 R151, R151 ;  /* 0x0000009700977308 */ /* 0x000f260000000800 */
[C---:B------:R-:W-:Y:S01]  /*11920*/  HMMA.16816.F32.BF16 R76, R20.reuse, R30, R76 ;  /* 0x0000001e144c723c */ /* 0x040fe2000004184c */
[----:B------:R-:W1:Y:S07]  /*11930*/  LDSM.16.MT88.4 R28, [R198+0x12000] ;  /* 0x01200000c61c783b */ /* 0x000e6e0000004200 */
[C---:B-----5:R-:W-:Y:S08]  /*11940*/  HMMA.16816.F32.BF16 R80, R20.reuse, R32, R80 ;  /* 0x000000201450723c */ /* 0x060ff00000041850 */
[C---:B------:R-:W-:Y:S01]  /*11950*/  HMMA.16816.F32.BF16 R84, R20.reuse, R34, R84 ;  /* 0x000000221454723c */ /* 0x040fe20000041854 */
[----:B------:R-:W5:Y:S07]  /*11960*/  LDSM.16.MT88.4 R32, [R197+0x12000] ;  /* 0x01200000c520783b */ /* 0x000f6e0000004200 */
[C---:B------:R-:W-:Y:S08]  /*11970*/  HMMA.16816.F32.BF16 R88, R20.reuse, R36, R88 ;  /* 0x000000241458723c */ /* 0x040ff00000041858 */
[C---:B------:R-:W-:Y:S01]  /*11980*/  HMMA.16816.F32.BF16 R92, R20.reuse, R38, R92 ;  /* 0x00000026145c723c */ /* 0x040fe2000004185c */
[----:B------:R-:W3:Y:S07]  /*11990*/  LDSM.16.MT88.4 R36, [R200+0xe800] ;  /* 0x00e80000c824783b */ /* 0x000eee0000004200 */
[C---:B--2---:R-:W-:Y:S08]  /*119a0*/  HMMA.16816.F32.BF16 R96, R20.reuse, R24, R96 ;  /* 0x000000181460723c */ /* 0x044ff00000041860 */
[C---:B------:R-:W-:Y:S01]  /*119b0*/  HMMA.16816.F32.BF16 R100, R20.reuse, R26, R100 ;  /* 0x0000001a1464723c */ /* 0x040fe20000041864 */
[----:B------:R-:W2:Y:S07]  /*119c0*/  LDSM.16.MT88.4 R24, [R197+0xe800] ;  /* 0x00e80000c518783b */ /* 0x000eae0000004200 */
[C---:B-1----:R-:W-:Y:S08]  /*119d0*/  HMMA.16816.F32.BF16 R104, R20.reuse, R28, R104 ;  /* 0x0000001c1468723c */ /* 0x042ff00000041868 */
[C---:B------:R-:W-:Y:S01]  /*119e0*/  HMMA.16816.F32.BF16 R12, R20.reuse, R30, R12 ;  /* 0x0000001e140c723c */ /* 0x040fe2000004180c */
[----:B------:R-:W1:Y:S07]  /*119f0*/  LDSM.16.MT88.4 R28, [R196+0xe800] ;  /* 0x00e80000c41c783b */ /* 0x000e6e0000004200 */
[C---:B-----5:R-:W-:Y:S08]  /*11a00*/  HMMA.16816.F32.BF16 R108, R20.reuse, R32, R108 ;  /* 0x00000020146c723c */ /* 0x060ff0000004186c */
[C---:B------:R-:W-:Y:S01]  /*11a10*/  HMMA.16816.F32.BF16 R112, R20.reuse, R34, R112 ;  /* 0x000000221470723c */ /* 0x040fe20000041870 */
[----:B------:R-:W5:Y:S07]  /*11a20*/  LDSM.16.MT88.4 R32, [R200+0x12800] ;  /* 0x01280000c820783b */ /* 0x000f6e0000004200 */
[C---:B------:R-:W-:Y:S08]  /*11a30*/  HMMA.16816.F32.BF16 R16, R20.reuse, R40, R16 ;  /* 0x000000281410723c */ /* 0x040ff00000041810 */
[----:B------:R-:W-:Y:S01]  /*11a40*/  HMMA.16816.F32.BF16 R116, R20, R42, R116 ;  /* 0x0000002a1474723c */ /* 0x000fe20000041874 */
[----:B------:R-:W-:Y:S06]  /*11a50*/  LDSM.16.MT88.4 R40, [R198+0x13000] ;  /* 0x01300000c628783b */ /* 0x000fec0000004200 */
[----:B------:R-:W-:Y:S01]  /*11a60*/  F2FP.BF16.PACK_AB R20, R121, R120 ;  /* 0x000000787914723e */ /* 0x000fe200000010ff */
[----:B------:R-:W-:Y:S01]  /*11a70*/  FADD.FTZ R120, R120, R169 ;  /* 0x000000a978787221 */ /* 0x000fe20000010000 */
[----:B------:R-:W-:Y:S03]  /*11a80*/  F2FP.BF16.PACK_AB R21, R123, R122 ;  /* 0x0000007a7b15723e */ /* 0x000fe600000010ff */
[----:B------:R-:W-:Y:S01]  /*11a90*/  F2FP.BF16.PACK_AB R22, R176, R175 ;  /* 0x000000afb016723e */ /* 0x000fe200000010ff */
[----:B------:R-:W-:Y:S01]  /*11aa0*/  FADD.FTZ R122, R122, R171 ;  /* 0x000000ab7a7a7221 */ /* 0x000fe20000010000 */
[----:B------:R-:W-:Y:S01]  /*11ab0*/  F2FP.BF16.PACK_AB R23, R178, R177 ;  /* 0x000000b1b217723e */ /* 0x000fe200000010ff */
[----:B------:R-:W-:Y:S02]  /*11ac0*/  FADD.FTZ R120, R121, R120 ;  /* 0x0000007879787221 */ /* 0x000fe40000010000 */
[----:B------:R-:W-:Y:S02]  /*11ad0*/  FADD.FTZ R122, R123, R122 ;  /* 0x0000007a7b7a7221 */ /* 0x000fe40000010000 */
[----:B------:R-:W-:Y:S02]  /*11ae0*/  FADD.FTZ R175, R175, R120 ;  /* 0x00000078afaf7221 */ /* 0x000fe40000010000 */
[C---:B---3--:R-:W-:Y:S03]  /*11af0*/  HMMA.16816.F32.BF16 R8, R20.reuse, R36, R8 ;  /* 0x000000241408723c */ /* 0x048fe60000041808 */
[----:B------:R-:W-:Y:S02]  /*11b00*/  FADD.FTZ R177, R177, R122 ;  /* 0x0000007ab1b17221 */ /* 0x000fe40000010000 */
[----:B------:R-:W-:Y:S02]  /*11b10*/  FADD.FTZ R175, R176, R175 ;  /* 0x000000afb0af7221 */ /* 0x000fe40000010000 */
[----:B------:R-:W-:Y:S01]  /*11b20*/  FADD.FTZ R177, R178, R177 ;  /* 0x000000b1b2b17221 */ /* 0x000fe20000010000 */
[C---:B------:R-:W-:Y:S01]  /*11b30*/  HMMA.16816.F32.BF16 R68, R20.reuse, R38, R68 ;  /* 0x000000261444723c */ /* 0x040fe20000041844 */
[----:B------:R-:W3:Y:S07]  /*11b40*/  LDSM.16.MT88.4 R36, [R198+0x12800] ;  /* 0x01280000c624783b */ /* 0x000eee0000004200 */
[C---:B------:R-:W-:Y:S08]  /*11b50*/  HMMA.16816.F32.BF16 R72, R20.reuse, R44, R72 ;  /* 0x0000002c1448723c */ /* 0x040ff00000041848 */
[C---:B------:R-:W-:Y:S01]  /*11b60*/  HMMA.16816.F32.BF16 R76, R20.reuse, R46, R76 ;  /* 0x0000002e144c723c */ /* 0x040fe2000004184c */
[----:B------:R-:W-:Y:S07]  /*11b70*/  LDSM.16.MT88.4 R44, [R197+0x13000] ;  /* 0x01300000c52c783b */ /* 0x000fee0000004200 */
        /* <DEDUP_REMOVED lines=9> */
[C---:B---3--:R-:W-:Y:S08]  /*11c10*/  HMMA.16816.F32.BF16 R104, R20.reuse, R36, R104 ;  /* 0x000000241468723c */ /* 0x048ff00000041868 */
[C---:B------:R-:W-:Y:S01]  /*11c20*/  HMMA.16816.F32.BF16 R12, R20.reuse, R38, R12 ;  /* 0x00000026140c723c */ /* 0x040fe2000004180c */
[----:B------:R-:W-:Y:S07]  /*11c30*/  LDSM.16.MT88.4 R36, [R196+0xf000] ;  /* 0x00f00000c424783b */ /* 0x000fee0000004200 */
[C---:B--2---:R-:W-:Y:S08]  /*11c40*/  HMMA.16816.F32.BF16 R108, R20.reuse, R24, R108 ;  /* 0x00000018146c723c */ /* 0x044ff0000004186c */
[C---:B------:R-:W-:Y:S01]  /*11c50*/  HMMA.16816.F32.BF16 R112, R20.reuse, R26, R112 ;  /* 0x0000001a1470723c */ /* 0x040fe20000041870 */
[----:B------:R-:W2:Y:S07]  /*11c60*/  LDSM.16.MT88.4 R24, [R198+0xf000] ;  /* 0x00f00000c618783b */ /* 0x000eae0000004200 */
[C---:B-1----:R-:W-:Y:S08]  /*11c70*/  HMMA.16816.F32.BF16 R16, R20.reuse, R28, R16 ;  /* 0x0000001c1410723c */ /* 0x042ff00000041810 */
[----:B------:R-:W-:Y:S01]  /*11c80*/  HMMA.16816.F32.BF16 R116, R20, R30, R116 ;  /* 0x0000001e1474723c */ /* 0x000fe20000041874 */
[----:B------:R-:W1:Y:S06]  /*11c90*/  LDSM.16.MT88.4 R28, [R197+0xf000] ;  /* 0x00f00000c51c783b */ /* 0x000e6c0000004200 */
        /* <DEDUP_REMOVED lines=9> */
[C---:B-----5:R-:W-:Y:S03]  /*11d30*/  HMMA.16816.F32.BF16 R8, R20.reuse, R32, R8 ;  /* 0x000000201408723c */ /* 0x060fe60000041808 */
[----:B------:R-:W-:Y:S02]  /*11d40*/  FADD.FTZ R58, R58, R55 ;  /* 0x000000373a3a7221 */ /* 0x000fe40000010000 */
[----:B------:R-:W-:Y:S02]  /*11d50*/  FADD.FTZ R57, R57, R56 ;  /* 0x0000003839397221 */ /* 0x000fe40000010000 */
[----:B------:R-:W-:Y:S01]  /*11d60*/  FADD.FTZ R59, R59, R58 ;  /* 0x0000003a3b3b7221 */ /* 0x000fe20000010000 */
        /* <DEDUP_REMOVED lines=8> */
[C---:B------:R-:W-:Y:S08]  /*11df0*/  HMMA.16816.F32.BF16 R88, R20.reuse, R36, R88 ;  /* 0x000000241458723c */ /* 0x040ff00000041858 */
[C---:B------:R-:W-:Y:S08]  /*11e00*/  HMMA.16816.F32.BF16 R92, R20.reuse, R38, R92 ;  /* 0x00000026145c723c */ /* 0x040ff0000004185c */
[C---:B---3--:R-:W-:Y:S08]  /*11e10*/  HMMA.16816.F32.BF16 R96, R20.reuse, R32, R96 ;  /* 0x000000201460723c */ /* 0x048ff00000041860 */
[C---:B------:R-:W-:Y:S01]  /*11e20*/  HMMA.16816.F32.BF16 R100, R20.reuse, R34, R100 ;  /* 0x000000221464723c */ /* 0x040fe20000041864 */
[----:B------:R-:W3:Y:S07]  /*11e30*/  LDSM.16.MT88.4 R32, [R197+0xf800] ;  /* 0x00f80000c520783b */ /* 0x000eee0000004200 */
[C---:B------:R-:W-:Y:S08]  /*11e40*/  HMMA.16816.F32.BF16 R104, R20.reuse, R40, R104 ;  /* 0x000000281468723c */ /* 0x040ff00000041868 */
[C---:B------:R-:W-:Y:S08]  /*11e50*/  HMMA.16816.F32.BF16 R12, R20.reuse, R42, R12 ;  /* 0x0000002a140c723c */ /* 0x040ff0000004180c */
[C---:B------:R-:W-:Y:S08]  /*11e60*/  HMMA.16816.F32.BF16 R108, R20.reuse, R44, R108 ;  /* 0x0000002c146c723c */ /* 0x040ff0000004186c */
[C---:B------:R-:W-:Y:S08]  /*11e70*/  HMMA.16816.F32.BF16 R112, R20.reuse, R46, R112 ;  /* 0x0000002e1470723c */ /* 0x040ff00000041870 */
[C---:B------:R-:W-:Y:S08]  /*11e80*/  HMMA.16816.F32.BF16 R16, R20.reuse, R48, R16 ;  /* 0x000000301410723c */ /* 0x040ff00000041810 */
[----:B------:R-:W-:Y:S07]  /*11e90*/  HMMA.16816.F32.BF16 R116, R20, R50, R116 ;  /* 0x000000321474723c */ /* 0x000fee0000041874 */
[----:B------:R-:W-:Y:S01]  /*11ea0*/  F2FP.BF16.PACK_AB R20, R61, R60 ;  /* 0x0000003c3d14723e */ /* 0x000fe200000010ff */
[----:B------:R-:W-:Y:S01]  /*11eb0*/  FADD.FTZ R60, R60, R57 ;  /* 0x000000393c3c7221 */ /* 0x000fe20000010000 */
[----:B------:R-:W-:Y:S03]  /*11ec0*/  F2FP.BF16.PACK_AB R21, R63, R62 ;  /* 0x0000003e3f15723e */ /* 0x000fe600000010ff */
[----:B------:R-:W-:Y:S01]  /*11ed0*/  F2FP.BF16.PACK_AB R22, R65, R64 ;  /* 0x000000404116723e */ /* 0x000fe200000010ff */
[----:B------:R-:W-:Y:S01]  /*11ee0*/  FADD.FTZ R62, R62, R59 ;  /* 0x0000003b3e3e7221 */ /* 0x000fe20000010000 */
[----:B----4-:R-:W-:Y:S01]  /*11ef0*/  F2FP.BF16.PACK_AB R23, R151, R66 ;  /* 0x000000429717723e */ /* 0x010fe200000010ff */
[----:B------:R-:W-:Y:S02]  /*11f00*/  FADD.FTZ R61, R61, R60 ;  /* 0x0000003c3d3d7221 */ /* 0x000fe40000010000 */
[----:B------:R-:W-:Y:S02]  /*11f10*/  FADD.FTZ R63, R63, R62 ;  /* 0x0000003e3f3f7221 */ /* 0x000fe40000010000 */
[----:B------:R-:W-:Y:S02]  /*11f20*/  FADD.FTZ R64, R64, R61 ;  /* 0x0000003d40407221 */ /* 0x000fe40000010000 */
[C---:B--2---:R-:W-:Y:S01]  /*11f30*/  HMMA.16816.F32.BF16 R128, R20.reuse, R24, R8 ;  /* 0x000000181480723c */ /* 0x044fe20000041808 */
[----:B------:R-:W2:Y:S02]  /*11f40*/  LDSM.16.MT88.4 R8, [R196+0xf800] ;  /* 0x00f80000c408783b */ /* 0x000ea40000004200 */
[----:B------:R-:W-:Y:S02]  /*11f50*/  FADD.FTZ R66, R66, R63 ;  /* 0x0000003f42427221 */ /* 0x000fe40000010000 */
[----:B------:R-:W-:Y:S02]  /*11f60*/  FADD.FTZ R235, R65, R64 ;  /* 0x0000004041eb7221 */ /* 0x000fe40000010000 */
[----:B------:R-:W-:Y:S01]  /*11f70*/  FADD.FTZ R233, R151, R66 ;  /* 0x0000004297e97221 */ /* 0x000fe20000010000 */
[C---:B------:R-:W-:Y:S01]  /*11f80*/  HMMA.16816.F32.BF16 R68, R20.reuse, R26, R68 ;  /* 0x0000001a1444723c */ /* 0x040fe20000041844 */
[----:B------:R-:W4:Y:S07]  /*11f90*/  LDSM.16.MT88.4 R24, [R200+0x13800] ;  /* 0x01380000c818783b */ /* 0x000f2e0000004200 */
[C---:B-1----:R-:W-:Y:S08]  /*11fa0*/  HMMA.16816.F32.BF16 R72, R20.reuse, R28, R72 ;  /* 0x0000001c1448723c */ /* 0x042ff00000041848 */
[C---:B------:R-:W-:Y:S08]  /*11fb0*/  HMMA.16816.F32.BF16 R76, R20.reuse, R30, R76 ;  /* 0x0000001e144c723c */ /* 0x040ff0000004184c */
[C---:B---3--:R-:W-:Y:S08]  /*11fc0*/  HMMA.16816.F32.BF16 R80, R20.reuse, R32, R80 ;  /* 0x000000201450723c */ /* 0x048ff00000041850 */
[C---:B------:R-:W-:Y:S08]  /*11fd0*/  HMMA.16816.F32.BF16 R84, R20.reuse, R34, R84 ;  /* 0x000000221454723c */ /* 0x040ff00000041854 */
[C---:B--2---:R-:W-:Y:S08]  /*11fe0*/  HMMA.16816.F32.BF16 R88, R20.reuse, R8, R88 ;  /* 0x000000081458723c */ /* 0x044ff00000041858 */
[C---:B------:R-:W-:Y:S01]  /*11ff0*/  HMMA.16816.F32.BF16 R92, R20.reuse, R10, R92 ;  /* 0x0000000a145c723c */ /* 0x040fe2000004185c */
[----:B------:R-:W1:Y:S07]  /*12000*/  LDSM.16.MT88.4 R8, [R197+0x13800] ;  /* 0x01380000c508783b */ /* 0x000e6e0000004200 */
[C---:B----4-:R-:W-:Y:S08]  /*12010*/  HMMA.16816.F32.BF16 R96, R20.reuse, R24, R96 ;  /* 0x000000181460723c */ /* 0x050ff00000041860 */
[C---:B------:R-:W-:Y:S01]  /*12020*/  HMMA.16816.F32.BF16 R100, R20.reuse, R26, R100 ;  /* 0x0000001a1464723c */ /* 0x040fe20000041864 */
[----:B------:R-:W2:Y:S07]  /*12030*/  LDSM.16.MT88.4 R24, [R196+0x13800] ;  /* 0x01380000c418783b */ /* 0x000eae0000004200 */
[C---:B------:R-:W-:Y:S08]  /*12040*/  HMMA.16816.F32.BF16 R104, R20.reuse, R124, R104 ;  /* 0x0000007c1468723c */ /* 0x040ff00000041868 */
[C---:B------:R-:W-:Y:S08]  /*12050*/  HMMA.16816.F32.BF16 R124, R20.reuse, R126, R12 ;  /* 0x0000007e147c723c */ /* 0x040ff0000004180c */
[C---:B-1----:R-:W-:Y:S08]  /*12060*/  HMMA.16816.F32.BF16 R108, R20.reuse, R8, R108 ;  /* 0x00000008146c723c */ /* 0x042ff0000004186c */
[C---:B------:R-:W-:Y:S08]  /*12070*/  HMMA.16816.F32.BF16 R112, R20.reuse, R10, R112 ;  /* 0x0000000a1470723c */ /* 0x040ff00000041870 */
[C---:B--2---:R-:W-:Y:S08]  /*12080*/  HMMA.16816.F32.BF16 R120, R20.reuse, R24, R16 ;  /* 0x000000181478723c */ /* 0x044ff00000041810 */
[----:B------:R-:W-:Y:S01]  /*12090*/  HMMA.16816.F32.BF16 R116, R20, R26, R116 ;  /* 0x0000001a1474723c */ /* 0x000fe20000041874 */
[----:B------:R-:W-:-:S07]  /*120a0*/  @P1 BRA `(.L_x_749) ;  /* 0xffffb6f000001947 */ /* 0x000fce000383ffff */
.L_x_745:
[----:B------:R-:W1:Y:S01]  /*120b0*/  SHFL.BFLY PT, R0, R235, 0x2, 0x1f ;  /* 0x0c401f00eb007f89 */ /* 0x000e6200000e0000 */
[----:B------:R-:W-:Y:S01]  /*120c0*/  MOV R10, 0x3f800000 ;  /* 0x3f800000000a7802 */ /* 0x000fe20000000f00 */
[----:B------:R-:W-:Y:S01]  /*120d0*/  BSSY B0, `(.L_x_750) ;  /* 0x00000e2000007945 */ /* 0x000fe20003800000 */
[----:B------:R-:W-:Y:S01]  /*120e0*/  MOV R11, 0x3f800000 ;  /* 0x3f800000000b7802 */ /* 0x000fe20000000f00 */
[----:B------:R-:W2:Y:S01]  /*120f0*/  SHFL.BFLY PT, R2, R233, 0x2, 0x1f ;  /* 0x0c401f00e9027f89 */ /* 0x000ea200000e0000 */
[----:B------:R-:W-:-:S03]  /*12100*/  LEA R213, R213, R214, 0x4 ;  /* 0x000000d6d5d57211 */ /* 0x000fc600078e20ff */
[----:B------:R-:W3:Y:S04]  /*12110*/  S2R R5, SR_TID.X ;  /* 0x0000000000057919 */ /* 0x000ee80000002100 */
[----:B------:R-:W4:Y:S01]  /*12120*/  S2R R40, SR_CTAID.Y ;  /* 0x0000000000287919 */ /* 0x000f220000002600 */
[----:B-1----:R-:W-:Y:S02]  /*12130*/  FADD.FTZ R0, R0, R235 ;  /* 0x000000eb00007221 */ /* 0x002fe40000010000 */
[----:B--2---:R-:W-:-:S03]  /*12140*/  FADD.FTZ R9, R2, R233 ;  /* 0x000000e902097221 */ /* 0x004fc60000010000 */
[----:B------:R-:W1:Y:S01]  /*12150*/  SHFL.BFLY PT, R7, R0, 0x1, 0x1f ;  /* 0x0c201f0000077f89 */ /* 0x000e6200000e0000 */
[----:B---3--:R-:W-:-:S03]  /*12160*/  SHF.R.S32.HI R4, RZ, 0x1f, R5 ;  /* 0x0000001fff047819 */ /* 0x008fc60000011405 */
[----:B------:R-:W2:Y:S01]  /*12170*/  SHFL.BFLY PT, R6, R9, 0x1, 0x1f ;  /* 0x0c201f0009067f89 */ /* 0x000ea200000e0000 */
[CC--:B------:R-:W-:Y:S02]  /*12180*/  LEA.HI R8, R4.reuse, R5.reuse, RZ, 0x2 ;  /* 0x0000000504087211 */ /* 0x0c0fe400078f10ff */
[----:B------:R-:W-:Y:S02]  /*12190*/  LEA.HI R2, R4, R5, RZ, 0x5 ;  /* 0x0000000504027211 */ /* 0x000fe400078f28ff */
[----:B------:R-:W-:Y:S02]  /*121a0*/  LOP3.LUT R12, R8, 0x3ffffffc, RZ, 0xc0, !PT ;  /* 0x3ffffffc080c7812 */ /* 0x000fe400078ec0ff */
[----:B------:R-:W-:-:S04]  /*121b0*/  LOP3.LUT R44, R2, 0xffffffe0, RZ, 0xc0, !PT ;  /* 0xffffffe0022c7812 */ /* 0x000fc800078ec0ff */
[----:B------:R-:W-:Y:S02]  /*121c0*/  IADD3 R41, -R44, R5, RZ ;  /* 0x000000052c297210 */ /* 0x000fe40007ffe1ff */
[----:B------:R-:W-:Y:S01]  /*121d0*/  MOV R44, 0x7f800000 ;  /* 0x7f800000002c7802 */ /* 0x000fe20000000f00 */
[----:B-1----:R-:W-:Y:S01]  /*121e0*/  FADD.FTZ R7, R0, R7 ;  /* 0x0000000700077221 */ /* 0x002fe20000010000 */
[----:B------:R-:W-:Y:S01]  /*121f0*/  SHF.R.S32.HI R0, RZ, 0x5, R2 ;  /* 0x00000005ff007819 */ /* 0x000fe20000011402 */
[----:B--2---:R-:W-:-:S03]  /*12200*/  FADD.FTZ R6, R9, R6 ;  /* 0x0000000609067221 */ /* 0x004fc60000010000 */
[----:B------:R-:W-:Y:S02]  /*12210*/  FSETP.NE.FTZ.AND P3, PT, R7, RZ, PT ;  /* 0x000000ff0700720b */ /* 0x000fe40003f75000 */
[----:B------:R-:W-:Y:S02]  /*12220*/  IADD3 R9, -R12, R5, RZ ;  /* 0x000000050c097210 */ /* 0x000fe40007ffe1ff */
[----:B------:R-:W-:Y:S02]  /*12230*/  FSETP.NE.FTZ.AND P0, PT, R6, RZ, PT ;  /* 0x000000ff0600720b */ /* 0x000fe40003f15000 */
[----:B------:R-:W-:Y:S02]  /*12240*/  LEA R0, R0, R9, 0x9 ;  /* 0x0000000900007211 */ /* 0x000fe400078e48ff */
[--C-:B------:R-:W-:Y:S02]  /*12250*/  SHF.R.S32.HI R9, RZ, 0x2, R8.reuse ;  /* 0x00000002ff097819 */ /* 0x100fe40000011408 */
[----:B------:R-:W-:-:S03]  /*12260*/  SHF.R.S32.HI R8, RZ, 0x1f, R8 ;  /* 0x0000001fff087819 */ /* 0x000fc60000011408 */
[----:B------:R-:W1:Y:S01]  /*12270*/  @P3 MUFU.RCP R10, R7 ;  /* 0x00000007000a3308 */ /* 0x000e620000001000 */
[----:B------:R-:W-:-:S04]  /*12280*/  LEA.HI R8, R8, R9, RZ, 0x3 ;  /* 0x0000000908087211 */ /* 0x000fc800078f18ff */
[----:B------:R-:W-:-:S03]  /*12290*/  LOP3.LUT R8, R8, 0xfffffff8, RZ, 0xc0, !PT ;  /* 0xfffffff808087812 */ /* 0x000fc600078ec0ff */
[----:B------:R-:W2:Y:S01]  /*122a0*/  @P0 MUFU.RCP R11, R6 ;  /* 0x00000006000b0308 */ /* 0x000ea20000001000 */
[----:B------:R-:W-:-:S04]  /*122b0*/  IADD3 R8, R9, -R8, RZ ;  /* 0x8000000809087210 */ /* 0x000fc80007ffe0ff */
[----:B------:R-:W-:Y:S01]  /*122c0*/  SHF.L.U32 R9, R8, 0x6, RZ ;  /* 0x0000000608097819 */ /* 0x000fe200000006ff */
[----:B-1----:R-:W-:-:S03]  /*122d0*/  FMUL.FTZ R128, R10, R128 ;  /* 0x000000800a807220 */ /* 0x002fc60000410000 */
[----:B------:R-:W-:Y:S01]  /*122e0*/  LOP3.LUT R9, R9, 0x1c0, RZ, 0xc0, !PT ;  /* 0x000001c009097812 */ /* 0x000fe200078ec0ff */
[C---:B------:R-:W-:Y:S01]  /*122f0*/  FMUL.FTZ R129, R10.reuse, R129 ;  /* 0x000000810a817220 */ /* 0x040fe20000410000 */
[----:B------:R-:W1:Y:S01]  /*12300*/  @P3 MUFU.LG2 R7, R7 ;  /* 0x0000000700073308 */ /* 0x000e620000000c00 */
[C---:B------:R-:W-:Y:S01]  /*12310*/  FMUL.FTZ R68, R10.reuse, R68 ;  /* 0x000000440a447220 */ /* 0x040fe20000410000 */
[----:B------:R-:W-:Y:S01]  /*12320*/  LEA.HI R9, R9, R9, RZ, 0x1d ;  /* 0x0000000909097211 */ /* 0x000fe200078fe8ff */
[C---:B------:R-:W-:Y:S01]  /*12330*/  FMUL.FTZ R69, R10.reuse, R69 ;  /* 0x000000450a457220 */ /* 0x040fe20000410000 */
[----:B------:R-:W-:Y:S01]  /*12340*/  F2FP.BF16.PACK_AB R128, R129, R128 ;  /* 0x000000808180723e */ /* 0x000fe200000010ff */
[----:B------:R-:W-:Y:S01]  /*12350*/  FMUL.FTZ R72, R10, R72 ;  /* 0x000000480a487220 */ /* 0x000fe20000410000 */
[----:B------:R-:W-:Y:S01]  /*12360*/  LEA R0, R0, R9, 0x1 ;  /* 0x0000000900007211 */ /* 0x000fe200078e08ff */
[C---:B------:R-:W-:Y:S01]  /*12370*/  FMUL.FTZ R73, R10.reuse, R73 ;  /* 0x000000490a497220 */ /* 0x040fe20000410000 */
[----:B------:R-:W-:Y:S01]  /*12380*/  F2FP.BF16.PACK_AB R68, R69, R68 ;  /* 0x000000444544723e */ /* 0x000fe200000010ff */
[----:B------:R-:W-:Y:S01]  /*12390*/  FMUL.FTZ R76, R10, R76 ;  /* 0x0000004c0a4c7220 */ /* 0x000fe20000410000 */
[----:B------:R-:W-:Y:S01]  /*123a0*/  SHF.L.U32 R9, R0, 0x1, RZ ;  /* 0x0000000100097819 */ /* 0x000fe200000006ff */
[C---:B------:R-:W-:Y:S01]  /*123b0*/  FMUL.FTZ R77, R10.reuse, R77 ;  /* 0x0000004d0a4d7220 */ /* 0x040fe20000410000 */
[----:B------:R-:W-:Y:S01]  /*123c0*/  MOV R0, 0x20 ;  /* 0x0000002000007802 */ /* 0x000fe20000000f00 */
[C---:B------:R-:W-:Y:S01]  /*123d0*/  FMUL.FTZ R80, R10.reuse, R80 ;  /* 0x000000500a507220 */ /* 0x040fe20000410000 */
[----:B------:R-:W-:Y:S01]  /*123e0*/  F2FP.BF16.PACK_AB R72, R73, R72 ;  /* 0x000000484948723e */ /* 0x000fe200000010ff */
[C---:B------:R-:W-:Y:S01]  /*123f0*/  FMUL.FTZ R81, R10.reuse, R81 ;  /* 0x000000510a517220 */ /* 0x040fe20000410000 */
[----:B------:R-:W-:Y:S01]  /*12400*/  F2FP.BF16.PACK_AB R76, R77, R76 ;  /* 0x0000004c4d4c723e */ /* 0x000fe200000010ff */
[C---:B------:R-:W-:Y:S01]  /*12410*/  FMUL.FTZ R84, R10.reuse, R84 ;  /* 0x000000540a547220 */ /* 0x040fe20000410000 */
[----:B------:R3:W-:Y:S01]  /*12420*/  STS [R9], R128 ;  /* 0x0000008009007388 */ /* 0x0007e20000000800 */
[C---:B------:R-:W-:Y:S01]  /*12430*/  FMUL.FTZ R85, R10.reuse, R85 ;  /* 0x000000550a557220 */ /* 0x040fe20000410000 */
[----:B------:R-:W-:Y:S01]  /*12440*/  F2FP.BF16.PACK_AB R80, R81, R80 ;  /* 0x000000505150723e */ /* 0x000fe200000010ff */
[C---:B------:R-:W-:Y:S01]  /*12450*/  FMUL.FTZ R88, R10.reuse, R88 ;  /* 0x000000580a587220 */ /* 0x040fe20000410000 */
[----:B------:R-:W5:Y:S01]  /*12460*/  @P0 MUFU.LG2 R6, R6 ;  /* 0x0000000600060308 */ /* 0x000f620000000c00 */
[C---:B------:R-:W-:Y:S01]  /*12470*/  FMUL.FTZ R89, R10.reuse, R89 ;  /* 0x000000590a597220 */ /* 0x040fe20000410000 */
[----:B------:R-:W-:Y:S01]  /*12480*/  F2FP.BF16.PACK_AB R84, R85, R84 ;  /* 0x000000545554723e */ /* 0x000fe200000010ff */
[----:B------:R-:W-:-:S02]  /*12490*/  FMUL.FTZ R92, R10, R92 ;  /* 0x0000005c0a5c7220 */ /* 0x000fc40000410000 */
[C---:B------:R-:W-:Y:S01]  /*124a0*/  FMUL.FTZ R93, R10.reuse, R93 ;  /* 0x0000005d0a5d7220 */ /* 0x040fe20000410000 */
[----:B------:R-:W-:Y:S01]  /*124b0*/  F2FP.BF16.PACK_AB R88, R89, R88 ;  /* 0x000000585958723e */ /* 0x000fe200000010ff */
[C---:B------:R-:W-:Y:S02]  /*124c0*/  FMUL.FTZ R96, R10.reuse, R96 ;  /* 0x000000600a607220 */ /* 0x040fe40000410000 */
[C---:B------:R-:W-:Y:S01]  /*124d0*/  FMUL.FTZ R97, R10.reuse, R97 ;  /* 0x000000610a617220 */ /* 0x040fe20000410000 */
[----:B------:R-:W-:Y:S01]  /*124e0*/  F2FP.BF16.PACK_AB R92, R93, R92 ;  /* 0x0000005c5d5c723e */ /* 0x000fe200000010ff */
[C---:B------:R-:W-:Y:S02]  /*124f0*/  FMUL.FTZ R100, R10.reuse, R100 ;  /* 0x000000640a647220 */ /* 0x040fe40000410000 */
        /* <DEDUP_REMOVED lines=18> */
[----:B------:R-:W-:Y:S01]  /*12620*/  FMUL.FTZ R117, R10, R117 ;  /* 0x000000750a757220 */ /* 0x000fe20000410000 */
[----:B------:R-:W-:Y:S01]  /*12630*/  LOP3.LUT R10, R8, 0x1, RZ, 0xc0, !PT ;  /* 0x00000001080a7812 */ /* 0x000fe200078ec0ff */
[----:B--2---:R-:W-:Y:S01]  /*12640*/  FMUL.FTZ R131, R11, R131 ;  /* 0x000000830b837220 */ /* 0x004fe20000410000 */
[----:B------:R-:W-:Y:S01]  /*12650*/  F2FP.BF16.PACK_AB R120, R121, R120 ;  /* 0x000000787978723e */ /* 0x000fe200000010ff */
[C---:B------:R-:W-:Y:S01]  /*12660*/  FMUL.FTZ R130, R11.reuse, R130 ;  /* 0x000000820b827220 */ /* 0x040fe20000410000 */
[----:B------:R-:W-:Y:S01]  /*12670*/  ISETP.NE.U32.AND P4, PT, R10, 0x1, PT ;  /* 0x000000010a00780c */ /* 0x000fe20003f85070 */
[----:B------:R-:W-:Y:S01]  /*12680*/  FMUL.FTZ R71, R11, R71 ;  /* 0x000000470b477220 */ /* 0x000fe20000410000 */
[----:B------:R-:W-:Y:S01]  /*12690*/  F2FP.BF16.PACK_AB R116, R117, R116 ;  /* 0x000000747574723e */ /* 0x000fe200000010ff */
[C---:B------:R-:W-:Y:S01]  /*126a0*/  FMUL.FTZ R70, R11.reuse, R70 ;  /* 0x000000460b467220 */ /* 0x040fe20000410000 */
[----:B------:R-:W-:Y:S01]  /*126b0*/  R2P PR, R8, 0x6 ;  /* 0x0000000608007804 */ /* 0x000fe20000000000 */
[C---:B------:R-:W-:Y:S01]  /*126c0*/  FMUL.FTZ R75, R11.reuse, R75 ;  /* 0x0000004b0b4b7220 */ /* 0x040fe20000410000 */
[----:B------:R-:W-:Y:S01]  /*126d0*/  MOV R8, 0x40 ;  /* 0x0000004000087802 */ /* 0x000fe20000000f00 */
[----:B------:R-:W-:Y:S01]  /*126e0*/  FMUL.FTZ R74, R11, R74 ;  /* 0x0000004a0b4a7220 */ /* 0x000fe20000410000 */
[----:B------:R-:W-:Y:S01]  /*126f0*/  F2FP.BF16.PACK_AB R130, R131, R130 ;  /* 0x000000828382723e */ /* 0x000fe200000010ff */
[C---:B------:R-:W-:Y:S01]  /*12700*/  FMUL.FTZ R79, R11.reuse, R79 ;  /* 0x0000004f0b4f7220 */ /* 0x040fe20000410000 */
[----:B------:R-:W-:Y:S01]  /*12710*/  SEL R0, R0, 0xffffffe0, !P1 ;  /* 0xffffffe000007807 */ /* 0x000fe20004800000 */
[C---:B------:R-:W-:Y:S01]  /*12720*/  FMUL.FTZ R78, R11.reuse, R78 ;  /* 0x0000004e0b4e7220 */ /* 0x040fe20000410000 */
[----:B------:R-:W-:Y:S01]  /*12730*/  SEL R8, R8, 0xffffffc0, !P2 ;  /* 0xffffffc008087807 */ /* 0x000fe20005000000 */
[----:B------:R-:W-:Y:S01]  /*12740*/  FMUL.FTZ R83, R11, R83 ;  /* 0x000000530b537220 */ /* 0x000fe20000410000 */
[----:B------:R-:W-:Y:S01]  /*12750*/  F2FP.BF16.PACK_AB R70, R71, R70 ;  /* 0x000000464746723e */ /* 0x000fe200000010ff */
[----:B------:R-:W-:Y:S01]  /*12760*/  FMUL.FTZ R82, R11, R82 ;  /* 0x000000520b527220 */ /* 0x000fe20000410000 */
[----:B------:R-:W-:Y:S01]  /*12770*/  F2FP.BF16.PACK_AB R74, R75, R74 ;  /* 0x0000004a4b4a723e */ /* 0x000fe200000010ff */
[----:B------:R-:W-:Y:S01]  /*12780*/  FMUL.FTZ R87, R11, R87 ;  /* 0x000000570b577220 */ /* 0x000fe20000410000 */
[----:B------:R-:W-:Y:S01]  /*12790*/  IADD3 R13, R9, R0, RZ ;  /* 0x00000000090d7210 */ /* 0x000fe20007ffe0ff */
        /* <DEDUP_REMOVED lines=8> */
[C---:B------:R-:W-:Y:S01]  /*12820*/  FMUL.FTZ R94, R11.reuse, R94 ;  /* 0x0000005e0b5e7220 */ /* 0x040fe20000410000 */
[----:B------:R3:W-:Y:S01]  /*12830*/  STS [R9+0x400], R130 ;  /* 0x0004008209007388 */ /* 0x0007e20000000800 */
        /* <DEDUP_REMOVED lines=8> */
[C---:B------:R-:W-:Y:S01]  /*128c0*/  FMUL.FTZ R107, R11.reuse, R107 ;  /* 0x0000006b0b6b7220 */ /* 0x040fe20000410000 */
[----:B------:R-:W-:Y:S01]  /*128d0*/  ISETP.NE.AND P2, PT, R212, -0x1, PT ;  /* 0xffffffffd400780c */ /* 0x000fe20003f45270 */
[----:B------:R-:W-:Y:S01]  /*128e0*/  FMUL.FTZ R106, R11, R106 ;  /* 0x0000006a0b6a7220 */ /* 0x000fe20000410000 */
[----:B------:R-:W-:Y:S01]  /*128f0*/  F2FP.BF16.PACK_AB R102, R103, R102 ;  /* 0x000000666766723e */ /* 0x000fe200000010ff */
[----:B------:R-:W-:-:S02]  /*12900*/  FMUL.FTZ R127, R11, R127 ;  /* 0x0000007f0b7f7220 */ /* 0x000fc40000410000 */
[----:B------:R-:W-:Y:S01]  /*12910*/  FMUL.FTZ R126, R11, R126 ;  /* 0x0000007e0b7e7220 */ /* 0x000fe20000410000 */
[----:B------:R-:W-:Y:S01]  /*12920*/  F2FP.BF16.PACK_AB R106, R107, R106 ;  /* 0x0000006a6b6a723e */ /* 0x000fe200000010ff */
[C---:B------:R-:W-:Y:S02]  /*12930*/  FMUL.FTZ R111, R11.reuse, R111 ;  /* 0x0000006f0b6f7220 */ /* 0x040fe40000410000 */
[----:B------:R-:W-:Y:S01]  /*12940*/  FMUL.FTZ R110, R11, R110 ;  /* 0x0000006e0b6e7220 */ /* 0x000fe20000410000 */
[----:B------:R-:W-:Y:S01]  /*12950*/  F2FP.BF16.PACK_AB R126, R127, R126 ;  /* 0x0000007e7f7e723e */ /* 0x000fe200000010ff */
[C---:B------:R-:W-:Y:S02]  /*12960*/  FMUL.FTZ R115, R11.reuse, R115 ;  /* 0x000000730b737220 */ /* 0x040fe40000410000 */
[----:B------:R-:W-:Y:S01]  /*12970*/  FMUL.FTZ R114, R11, R114 ;  /* 0x000000720b727220 */ /* 0x000fe20000410000 */
[----:B------:R-:W-:Y:S01]  /*12980*/  F2FP.BF16.PACK_AB R110, R111, R110 ;  /* 0x0000006e6f6e723e */ /* 0x000fe200000010ff */
[----:B------:R-:W-:-:S02]  /*12990*/  FMUL.FTZ R123, R11, R123 ;  /* 0x0000007b0b7b7220 */ /* 0x000fc40000410000 */
[----:B------:R-:W-:Y:S01]  /*129a0*/  FMUL.FTZ R122, R11, R122 ;  /* 0x0000007a0b7a7220 */ /* 0x000fe20000410000 */
[----:B------:R-:W-:Y:S01]  /*129b0*/  F2FP.BF16.PACK_AB R114, R115, R114 ;  /* 0x000000727372723e */ /* 0x000fe200000010ff */
[C---:B------:R-:W-:Y:S02]  /*129c0*/  FMUL.FTZ R119, R11.reuse, R119 ;  /* 0x000000770b777220 */ /* 0x040fe40000410000 */
[----:B------:R-:W-:Y:S01]  /*129d0*/  FMUL.FTZ R118, R11, R118 ;  /* 0x000000760b767220 */ /* 0x000fe20000410000 */
[C---:B------:R-:W-:Y:S01]  /*129e0*/  IADD3 R11, R9.reuse, -0x10, RZ ;  /* 0xfffffff0090b7810 */ /* 0x040fe20007ffe0ff */
[C---:B------:R-:W-:Y:S01]  /*129f0*/  @P2 IMAD.WIDE.U32 R42, R212.reuse, c[0x0][0x1e8], RZ ;  /* 0x00007a00d42a2a25 */ /* 0x040fe200078e00ff */
[----:B------:R-:W-:Y:S02]  /*12a00*/  @P4 IADD3 R11, R9, 0x10, RZ ;  /* 0x00000010090b4810 */ /* 0x000fe40007ffe0ff */
[----:B------:R-:W-:Y:S01]  /*12a10*/  F2FP.BF16.PACK_AB R122, R123, R122 ;  /* 0x0000007a7b7a723e */ /* 0x000fe200000010ff */
[----:B------:R-:W-:Y:S01]  /*12a20*/  @P2 IMAD R2, R212, c[0x0][0x1ec], R43 ;  /* 0x00007b00d4022a24 */ /* 0x000fe200078e022b */
[-C--:B------:R-:W-:Y:S01]  /*12a30*/  IADD3 R15, R0, R11.reuse, RZ ;  /* 0x0000000b000f7210 */ /* 0x080fe20007ffe0ff */
[----:B------:R3:W-:Y:S01]  /*12a40*/  STS [R11], R68 ;  /* 0x000000440b007388 */ /* 0x0007e20000000800 */
[----:B------:R-:W-:Y:S01]  /*12a50*/  IADD3 R21, R8, R11, RZ ;  /* 0x0000000b08157210 */ /* 0x000fe20007ffe0ff */
[----:B------:R-:W2:Y:S01]  /*12a60*/  LDC.U8 R0, c[0x0][0x328] ;  /* 0x0000ca00ff007b82 */ /* 0x000ea20000000000 */
[----:B------:R-:W-:Y:S01]  /*12a70*/  IADD3 R37, R15, R8, RZ ;  /* 0x000000080f257210 */ /* 0x000fe20007ffe0ff */
[----:B------:R3:W-:Y:S01]  /*12a80*/  STS [R11+0x400], R70 ;  /* 0x000400460b007388 */ /* 0x0007e20000000800 */
[----:B------:R-:W-:Y:S01]  /*12a90*/  F2FP.BF16.PACK_AB R118, R119, R118 ;  /* 0x000000767776723e */ /* 0x000fe200000010ff */
[----:B----4-:R-:W-:Y:S01]  /*12aa0*/  @!P2 IMAD.WIDE.U32 R46, R40, c[0x0][0x1e0], RZ ;  /* 0x00007800282eaa25 */ /* 0x010fe200078e00ff */
[----:B------:R-:W-:Y:S01]  /*12ab0*/  @!P2 SHF.R.S32.HI R43, RZ, 0x1f, R40 ;  /* 0x0000001fff2ba819 */ /* 0x000fe20000011428 */
[----:B------:R3:W-:Y:S02]  /*12ac0*/  STS [R13], R72 ;  /* 0x000000480d007388 */ /* 0x0007e40000000800 */
[----:B-1----:R-:W-:Y:S01]  /*12ad0*/  @P3 FMUL.FTZ R7, R7, 0.69314718246459960938 ;  /* 0x3f31721807073820 */ /* 0x002fe20000410000 */
[----:B------:R-:W-:Y:S01]  /*12ae0*/  @!P2 MOV R42, R46 ;  /* 0x0000002e002aa202 */ /* 0x000fe20000000f00 */
[----:B------:R3:W-:Y:S01]  /*12af0*/  STS [R13+0x400], R74 ;  /* 0x0004004a0d007388 */ /* 0x0007e20000000800 */
[----:B-----5:R-:W-:-:S03]  /*12b00*/  @P0 FMUL.FTZ R6, R6, 0.69314718246459960938 ;  /* 0x3f31721806060820 */ /* 0x020fc60000410000 */
[----:B------:R3:W-:Y:S01]  /*12b10*/  STS [R15], R76 ;  /* 0x0000004c0f007388 */ /* 0x0007e20000000800 */
[----:B------:R-:W-:-:S03]  /*12b20*/  @P0 FFMA.FTZ R44, R3, c[0x0][0x238], R6 ;  /* 0x00008e00032c0a23 */ /* 0x000fc60000010006 */
[----:B------:R3:W-:Y:S04]  /*12b30*/  STS [R15+0x400], R78 ;  /* 0x0004004e0f007388 */ /* 0x0007e80000000800 */
[----:B------:R3:W-:Y:S01]  /*12b40*/  STS [R17], R80 ;  /* 0x0000005011007388 */ /* 0x0007e20000000800 */
[----:B--2---:R-:W-:-:S03]  /*12b50*/  ISETP.NE.AND P4, PT, R0, RZ, PT ;  /* 0x000000ff0000720c */ /* 0x004fc60003f85270 */
[----:B------:R3:W-:Y:S01]  /*12b60*/  STS [R17+0x400], R82 ;  /* 0x0004005211007388 */ /* 0x0007e20000000800 */
[----:B------:R-:W-:-:S03]  /*12b70*/  ISETP.NE.OR P1, PT, R212, -0x1, !P4 ;  /* 0xffffffffd400780c */ /* 0x000fc60006725670 */
[----:B------:R3:W-:Y:S04]  /*12b80*/  STS [R21], R84 ;  /* 0x0000005415007388 */ /* 0x0007e80000000800 */
[----:B------:R3:W-:Y:S04]  /*12b90*/  STS [R21+0x400], R86 ;  /* 0x0004005615007388 */ /* 0x0007e80000000800 */
[----:B------:R3:W-:Y:S02]  /*12ba0*/  STS [R19], R88 ;  /* 0x0000005813007388 */ /* 0x0007e40000000800 */
[----:B------:R-:W-:-:S02]  /*12bb0*/  @!P1 IMAD R212, R40, c[0x0][0x214], RZ ;  /* 0x0000850028d49a24 */ /* 0x000fc400078e02ff */
[----:B------:R3:W-:Y:S01]  /*12bc0*/  STS [R19+0x400], R90 ;  /* 0x0004005a13007388 */ /* 0x0007e20000000800 */
[----:B------:R-:W-:Y:S01]  /*12bd0*/  LOP3.LUT P1, RZ, R41, 0x3, RZ, 0xc0, !PT ;  /* 0x0000000329ff7812 */ /* 0x000fe2000782c0ff */
[----:B------:R-:W-:Y:S01]  /*12be0*/  @!P2 IMAD R41, R43, c[0x0][0x1e0], RZ ;  /* 0x000078002b29aa24 */ /* 0x000fe200078e02ff */
[----:B------:R-:W-:Y:S01]  /*12bf0*/  MOV R43, 0x7f800000 ;  /* 0x7f800000002b7802 */ /* 0x000fe20000000f00 */
[----:B------:R3:W-:Y:S01]  /*12c00*/  STS [R37], R92 ;  /* 0x0000005c25007388 */ /* 0x0007e20000000800 */
[----:B------:R-:W-:Y:S02]  /*12c10*/  @P3 FFMA.FTZ R43, R132, c[0x0][0x238], R7 ;  /* 0x00008e00842b3a23 */ /* 0x000fe40000010007 */
[----:B------:R-:W-:Y:S01]  /*12c20*/  @!P2 IMAD R41, R40, c[0x0][0x1e4], R41 ;  /* 0x000079002829aa24 */ /* 0x000fe200078e0229 */
[----:B------:R3:W-:Y:S04]  /*12c30*/  STS [R37+0x400], R94 ;  /* 0x0004005e25007388 */ /* 0x0007e80000000800 */
[----:B------:R3:W-:Y:S01]  /*12c40*/  STS [R9+0x2000], R96 ;  /* 0x0020006009007388 */ /* 0x0007e20000000800 */
[----:B------:R-:W-:-:S03]  /*12c50*/  @!P2 IADD3 R2, R47, R41, RZ ;  /* 0x000000292f02a210 */ /* 0x000fc60007ffe0ff */
[----:B------:R3:W-:Y:S04]  /*12c60*/  STS [R9+0x2400], R98 ;  /* 0x0024006209007388 */ /* 0x0007e80000000800 */
        /* <DEDUP_REMOVED lines=14> */
[----:B------:R-:W-:Y:S06]  /*12d50*/  BAR.SYNC.DEFER_BLOCKING 0x0 ;  /* 0x0000000000007b1d */ /* 0x000fec0000010000 */
[----:B------:R-:W1:Y:S04]  /*12d60*/  S2R R0, SR_CTAID.Z ;  /* 0x0000000000007919 */ /* 0x000e680000002700 */
[----:B------:R3:W2:Y:S04]  /*12d70*/  LDS.128 R32, [R216] ;  /* 0x00000000d8207984 */ /* 0x0006a80000000c00 */
[----:B------:R3:W4:Y:S01]  /*12d80*/  LDS.128 R28, [R216+0x800] ;  /* 0x00080000d81c7984 */ /* 0x0007220000000c00 */
[----:B-1----:R-:W-:-:S03]  /*12d90*/  @!P4 IMAD R40, R40, c[0x0][0x1c0], R0 ;  /* 0x000070002828ca24 */ /* 0x002fc600078e0200 */
[----:B------:R3:W1:Y:S01]  /*12da0*/  LDS.128 R24, [R216+0x1000] ;  /* 0x00100000d8187984 */ /* 0x0006620000000c00 */
[----:B------:R-:W-:Y:S02]  /*12db0*/  @P4 IMAD R212, R0, c[0x0][0x234], R212 ;  /* 0x00008d0000d44a24 */ /* 0x000fe400078e02d4 */
[----:B------:R-:W-:Y:S01]  /*12dc0*/  @!P4 IMAD R212, R40, c[0x0][0x214], RZ ;  /* 0x0000850028d4ca24 */ /* 0x000fe200078e02ff */
[----:B------:R3:W1:Y:S04]  /*12dd0*/  LDS.128 R20, [R216+0x1800] ;  /* 0x00180000d8147984 */ /* 0x0006680000000c00 */
[----:B------:R3:W1:Y:S04]  /*12de0*/  LDS.128 R16, [R216+0x2000] ;  /* 0x00200000d8107984 */ /* 0x0006680000000c00 */
[----:B------:R3:W1:Y:S04]  /*12df0*/  LDS.128 R12, [R216+0x2800] ;  /* 0x00280000d80c7984 */ /* 0x0006680000000c00 */
[----:B------:R3:W1:Y:S04]  /*12e00*/  LDS.128 R8, [R216+0x3000] ;  /* 0x00300000d8087984 */ /* 0x0006680000000c00 */
[----:B------:R3:W1:Y:S01]  /*12e10*/  LDS.128 R36, [R216+0x3800] ;  /* 0x00380000d8247984 */ /* 0x0006620000000c00 */
[----:B------:R-:W-:Y:S05]  /*12e20*/  @P1 BRA `(.L_x_751) ;  /* 0x000000c000001947 */ /* 0x000fea0003800000 */
[----:B------:R-:W5:Y:S01]  /*12e30*/  S2R R3, SR_CTAID.X ;  /* 0x0000000000037919 */ /* 0x000f620000002500 */
[----:B------:R-:W-:-:S02]  /*12e40*/  IADD3 R7, R213, 0x8, RZ ;  /* 0x00000008d5077810 */ /* 0x000fc40007ffe0ff */
[-C--:B------:R-:W-:Y:S02]  /*12e50*/  ISETP.GE.AND P2, PT, R213, R208.reuse, PT ;  /* 0x000000d0d500720c */ /* 0x080fe40003f46270 */
[----:B------:R-:W-:Y:S01]  /*12e60*/  ISETP.GE.AND P1, PT, R7, R208, PT ;  /* 0x000000d00700720c */ /* 0x000fe20003f26270 */
[----:B-----5:R-:W-:-:S05]  /*12e70*/  IMAD R212, R3, 0x40, R212 ;  /* 0x0000004003d47824 */ /* 0x020fca00078e02d4 */
[----:B------:R-:W-:Y:S02]  /*12e80*/  SHF.R.S32.HI R6, RZ, 0x1f, R212 ;  /* 0x0000001fff067819 */ /* 0x000fe400000114d4 */
[----:B------:R-:W-:-:S04]  /*12e90*/  IADD3 R3, P0, R213, R212, RZ ;  /* 0x000000d4d5037210 */ /* 0x000fc80007f1e0ff */
[----:B------:R-:W-:Y:S02]  /*12ea0*/  LEA.HI.X.SX32 R6, R213, R6, 0x1, P0 ;  /* 0x00000006d5067211 */ /* 0x000fe400000f0eff */
[----:B------:R-:W-:-:S04]  /*12eb0*/  LEA R40, P0, R3, c[0x0][0x200], 0x2 ;  /* 0x0000800003287a11 */ /* 0x000fc800078010ff */
[----:B------:R-:W-:-:S05]  /*12ec0*/  LEA.HI.X R41, R3, c[0x0][0x204], R6, 0x2, P0 ;  /* 0x0000810003297a11 */ /* 0x000fca00000f1406 */
[----:B------:R3:W-:Y:S04]  /*12ed0*/  @!P2 STG.E [R40.64], R43 ;  /* 0x0000002b2800a986 */ /* 0x0007e8000c10190c */
[----:B------:R3:W-:Y:S02]  /*12ee0*/  @!P1 STG.E [R40.64+0x20], R44 ;  /* 0x0000202c28009986 */ /* 0x0007e4000c10190c */
.L_x_751:
[----:B------:R-:W-:Y:S05]  /*12ef0*/  BSYNC B0 ;  /* 0x0000000000007941 */ /* 0x000fea0003800000 */
.L_x_750:
[----:B------:R-:W5:Y:S01]  /*12f00*/  S2R R7, SR_CTAID.X ;  /* 0x0000000000077919 */ /* 0x000f620000002500 */
[----:B------:R-:W-:Y:S01]  /*12f10*/  LEA.HI R4, R4, R5, RZ, 0x3 ;  /* 0x0000000504047211 */ /* 0x000fe200078f18ff */
[----:B------:R-:W-:Y:S01]  /*12f20*/  BSSY B0, `(.L_x_752) ;  /* 0x000001c000007945 */ /* 0x000fe20003800000 */
[----:B------:R-:W-:Y:S02]  /*12f30*/  SHF.R.S32.HI R6, RZ, 0x1f, R0 ;  /* 0x0000001fff067819 */ /* 0x000fe40000011400 */
[----:B------:R-:W-:Y:S01]  /*12f40*/  SHF.R.S32.HI R4, RZ, 0x3, R4 ;  /* 0x00000003ff047819 */ /* 0x000fe20000011404 */
[----:B-----5:R-:W-:-:S04]  /*12f50*/  IMAD.SHL.U32 R7, R7, 0x40, RZ ;  /* 0x0000004007077824 */ /* 0x020fc800078e00ff */
[----:B---3--:R-:W-:Y:S01]  /*12f60*/  IMAD.WIDE.U32 R44, R7, c[0x0][0x1e8], R218 ;  /* 0x00007a00072c7a25 */ /* 0x008fe200078e00da */
[----:B------:R-:W-:-:S04]  /*12f70*/  SHF.R.S32.HI R40, RZ, 0x1f, R7 ;  /* 0x0000001fff287819 */ /* 0x000fc80000011407 */
[----:B------:R-:W-:Y:S01]  /*12f80*/  IADD3 R42, P0, R42, R44, RZ ;  /* 0x0000002c2a2a7210 */ /* 0x000fe20007f1e0ff */
[----:B------:R-:W-:-:S04]  /*12f90*/  IMAD R40, R40, c[0x0][0x1e8], RZ ;  /* 0x00007a0028287a24 */ /* 0x000fc800078e02ff */
[C---:B------:R-:W-:Y:S01]  /*12fa0*/  IMAD R3, R7.reuse, c[0x0][0x1ec], R40 ;  /* 0x00007b0007037a24 */ /* 0x040fe200078e0228 */
[----:B------:R-:W-:-:S04]  /*12fb0*/  IADD3 R7, -R7, R217, RZ ;  /* 0x000000d907077210 */ /* 0x000fc80007ffe1ff */
[----:B------:R-:W-:Y:S01]  /*12fc0*/  IADD3.X R43, R2, R45, R3, P0, !PT ;  /* 0x0000002d022b7210 */ /* 0x000fe200007fe403 */
[----:B------:R-:W-:Y:S01]  /*12fd0*/  IMAD R3, R6, c[0x0][0x1f0], RZ ;  /* 0x00007c0006037a24 */ /* 0x000fe200078e02ff */
[----:B------:R-:W-:-:S03]  /*12fe0*/  ISETP.GE.AND P0, PT, R4, R7, PT ;  /* 0x000000070400720c */ /* 0x000fc60003f06270 */
[C---:B------:R-:W-:Y:S02]  /*12ff0*/  IMAD R3, R0.reuse, c[0x0][0x1f4], R3 ;  /* 0x00007d0000037a24 */ /* 0x040fe400078e0203 */
[----:B------:R-:W-:-:S04]  /*13000*/  IMAD.WIDE.U32 R42, R0, c[0x0][0x1f0], R42 ;  /* 0x00007c00002a7a25 */ /* 0x000fc800078e002a */
[----:B------:R-:W-:-:S04]  /*13010*/  IMAD.IADD R7, R3, 0x1, R43 ;  /* 0x0000000103077824 */ /* 0x000fc800078e022b */
        /* <DEDUP_REMOVED lines=10> */
[----:B--2---:R2:W-:Y:S04]  /*130c0*/  @!P1 STG.E.128 [R2.64], R32 ;  /* 0x0000002002009986 */ /* 0x0045e8000c101d0c */
[----:B-1----:R2:W-:Y:S02]  /*130d0*/  @!P0 STG.E.128 [R2.64+0x80], R16 ;  /* 0x0000801002008986 */ /* 0x0025e4000c101d0c */
.L_x_753:
[----:B------:R-:W-:Y:S05]  /*130e0*/  BSYNC B0 ;  /* 0x0000000000007941 */ /* 0x000fea0003800000 */
.L_x_752:
[----:B--2---:R-:W-:Y:S01]  /*130f0*/  IADD3 R3, R4, 0x10, RZ ;  /* 0x0000001004037810 */ /* 0x004fe20007ffe0ff */
[----:B------:R-:W-:Y:S03]  /*13100*/  BSSY B0, `(.L_x_754) ;  /* 0x0000011000007945 */ /* 0x000fe60003800000 */
[----:B------:R-:W-:-:S13]  /*13110*/  ISETP.GE.AND P0, PT, R3, R208, PT ;  /* 0x000000d00300720c */ /* 0x000fda0003f06270 */
[----:B------:R-:W-:Y:S05]  /*13120*/  @P0 BRA `(.L_x_755) ;  /* 0x000000e000000947 */ /* 0x000fea0003800000 */
[----:B------:R-:W-:Y:S01]  /*13130*/  IADD3 R3, P0, R4, 0x10, RZ ;  /* 0x0000001004037810 */ /* 0x000fe20007f1e0ff */
[----:B-1----:R-:W-:Y:S01]  /*13140*/  IMAD.MOV.U32 R16, RZ, RZ, R42 ;  /* 0x000000ffff107224 */ /* 0x002fe200078e002a */
        /* <DEDUP_REMOVED lines=10> */
[----:B----4-:R1:W-:Y:S04]  /*131f0*/  @!P1 STG.E.128 [R2.64], R28 ;  /* 0x0000001c02009986 */ /* 0x0103e8000c101d0c */
[----:B------:R1:W-:Y:S02]  /*13200*/  @!P0 STG.E.128 [R2.64+0x80], R12 ;  /* 0x0000800c02008986 */ /* 0x0003e4000c101d0c */
.L_x_755:
[----:B------:R-:W-:Y:S05]  /*13210*/  BSYNC B0 ;  /* 0x0000000000007941 */ /* 0x000fea0003800000 */
.L_x_754:
        /* <DEDUP_REMOVED lines=16> */
[----:B------:R1:W-:Y:S04]  /*13320*/  @!P1 STG.E.128 [R2.64], R24 ;  /* 0x0000001802009986 */ /* 0x0003e8000c101d0c */
[----:B------:R1:W-:Y:S02]  /*13330*/  @!P0 STG.E.128 [R2.64+0x80], R8 ;  /* 0x0000800802008986 */ /* 0x0003e4000c101d0c */
.L_x_757:
[----:B------:R-:W-:Y:S05]  /*13340*/  BSYNC B0 ;  /* 0x0000000000007941 */ /* 0x000fea0003800000 */
.L_x_756:
[----:B-1----:R-:W-:-:S04]  /*13350*/  IADD3 R3, R4, 0x30, RZ ;  /* 0x0000003004037810 */ /* 0x002fc80007ffe0ff */
[----:B------:R-:W-:-:S13]  /*13360*/  ISETP.GE.AND P0, PT, R3, R208, PT ;  /* 0x000000d00300720c */ /* 0x000fda0003f06270 */
[----:B------:R-:W-:Y:S05]  /*13370*/  @P0 EXIT ;  /* 0x000000000000094d */ /* 0x000fea0003800000 */
[----:B------:R-:W-:Y:S02]  /*13380*/  IADD3 R4, P0, R4, 0x30, RZ ;  /* 0x0000003004047810 */ /* 0x000fe40007f1e0ff */
[----:B------:R-:W-:-:S03]  /*13390*/  MOV R6, R42 ;  /* 0x0000002a00067202 */ /* 0x000fc60000000f00 */
        /* <DEDUP_REMOVED lines=8> */
[----:B------:R1:W-:Y:S01]  /*13420*/  @!P0 STG.E.128 [R2.64], R20 ;  /* 0x0000001402008986 */ /* 0x0003e2000c101d0c */
[----:B------:R-:W-:-:S13]  /*13430*/  ISETP.GE.AND P0, PT, R209, c[0x0][0x220], PT ;  /* 0x00008800d1007a0c */ /* 0x000fda0003f06270 */
[----:B------:R-:W-:Y:S05]  /*13440*/  @P0 EXIT ;  /* 0x000000000000094d */ /* 0x000fea0003800000 */
[----:B------:R-:W-:Y:S01]  /*13450*/  STG.E.128 [R2.64+0x80], R36 ;  /* 0x0000802402007986 */ /* 0x000fe2000c101d0c */
[----:B------:R-:W-:Y:S05]  /*13460*/  EXIT ;  /* 0x000000000000794d */ /* 0x000fea0003800000 */
.L_x_758:
        /* <DEDUP_REMOVED lines=9> */
.L_x_8328:


//--------------------- .text._ZN5flash24flash_fwd_splitkv_kernelI23Flash_fwd_kernel_traitsILi128ELi64ELi128ELi4ELb0ELb0EN7cutlass10bfloat16_tE19Flash_kernel_traitsILi128ELi64ELi128ELi4ES3_EELb1ELb0ELb0ELb0ELb0ELb1ELb0ELb0EEEvNS_16Flash_fwd_paramsE --------------------------
	.section	.text._ZN5flash24flash_fwd_splitkv_kernelI23Flash_fwd_kernel_traitsILi128ELi64ELi128ELi4ELb0ELb0EN7cutlass10bfloat16_tE19Flash_kernel_traitsILi128ELi64ELi128ELi4ES3_EELb1ELb0ELb0ELb0ELb0ELb1ELb0ELb0EEEvNS_16Flash_fwd_paramsE,"ax",@progbits
	.sectioninfo	@"SHI_REGISTERS=255"
	.align	128
        .global         _ZN5flash24flash_fwd_splitkv_kernelI23Flash_fwd_kernel_traitsILi128ELi64ELi128ELi4ELb0ELb0EN7cutlass10bfloat16_tE19Flash_kernel_traitsILi128ELi64ELi128ELi4ES3_EELb1ELb0ELb0ELb0ELb0ELb1ELb0ELb0EEEvNS_16Flash_fwd_paramsE
        .type           _ZN5flash24flash_fwd_splitkv_kernelI23Flash_fwd_kernel_traitsILi128ELi64ELi128ELi4ELb0ELb0EN7cutlass10bfloat16_tE19Flash_kernel_traitsILi128ELi64ELi128ELi4ES3_EELb1ELb0ELb0ELb0ELb0ELb1ELb0ELb0EEEvNS_16Flash_fwd_paramsE,@function
        .size           _ZN5flash24flash_fwd_splitkv_kernelI23Flash_fwd_kernel_traitsILi128ELi64ELi128ELi4ELb0ELb0EN7cutlass10bfloat16_tE19Flash_kernel_traitsILi128ELi64ELi128ELi4ES3_EELb1ELb0ELb0ELb0ELb0ELb1ELb0ELb0EEEvNS_16Flash_fwd_paramsE,(.L_x_8329 - _ZN5flash24flash_fwd_splitkv_kernelI23Flash_fwd_kernel_traitsILi128ELi64ELi128ELi4ELb0ELb0EN7cutlass10bfloat16_tE19Flash_kernel_traitsILi128ELi64ELi128ELi4ES3_EELb1ELb0ELb0ELb0ELb0ELb1ELb0ELb0EEEvNS_16Flash_fwd_paramsE)
        .other          _ZN5flash24flash_fwd_splitkv_kernelI23Flash_fwd_kernel_traitsILi128ELi64ELi128ELi4ELb0ELb0EN7cutlass10bfloat16_tE19Flash_kernel_traitsILi128ELi64ELi128ELi4ES3_EELb1ELb0ELb0ELb0ELb0ELb1ELb0ELb0EEEvNS_16Flash_fwd_paramsE,@"STO_CUDA_ENTRY STV_DEFAULT"
_ZN5flash24flash_fwd_splitkv_kernelI23Flash_fwd_kernel_traitsILi128ELi64ELi128ELi4ELb0ELb0EN7cutlass10bfloat16_tE19Flash_kernel_traitsILi128ELi64ELi128ELi4ES3_EELb1ELb0ELb0ELb0ELb0ELb1ELb0ELb0EEEvNS_16Flash_fwd_paramsE:
.text._ZN5flash24flash_fwd_splitkv_kernelI23Flash_fwd_kernel_traitsILi128ELi64ELi128ELi4ELb0ELb0EN7cutlass10bfloat16_tE19Flash_kernel_traitsILi128ELi64ELi128ELi4ES3_EELb1ELb0ELb0ELb0ELb0ELb1ELb0ELb0EEEvNS_16Flash_fwd_paramsE:
        /* <DEDUP_REMOVED lines=33> */
.L_x_759:
[----:B-1-34-:R-:W-:Y:S02]  /*0210*/  MOV R2, c[0x0][0x218] ;  /* 0x0000860000027a02 */ /* 0x01afe40000000f00 */
.L_x_760:
        /* <DEDUP_REMOVED lines=78> */
.L_x_763:
[----:B------:R-:W-:Y:S05]  /*0700*/  BSYNC B0 ;  /* 0x0000000000007941 */ /* 0x000fea0003800000 */
.L_x_762:
        /* <DEDUP_REMOVED lines=18> */
.L_x_765:
[----:B------:R-:W-:Y:S05]  /*0830*/  BSYNC B0 ;  /* 0x0000000000007941 */ /* 0x000fea0003800000 */
.L_x_764:
        /* <DEDUP_REMOVED lines=18> */
.L_x_767:
[----:B------:R-:W-:Y:S05]  /*0960*/  BSYNC B0 ;  /* 0x0000000000007941 */ /* 0x000fea0003800000 */
.L_x_766:
        /* <DEDUP_REMOVED lines=17> */
.L_x_769:
[----:B------:R-:W-:Y:S05]  /*0a80*/  BSYNC B0 ;  /* 0x0000000000007941 */ /* 0x000fea0003800000 */
.L_x_768:
        /* <DEDUP_REMOVED lines=19> */
.L_x_761:
        /* <DEDUP_REMOVED lines=93> */
.L_x_770:
        /* <DEDUP_REMOVED lines=16> */
.L_x_772:
        /* <DEDUP_REMOVED lines=50> */
.L_x_771:
        /* <DEDUP_REMOVED lines=96> */
.L_x_774:
[----:B------:R-:W-:Y:S05]  /*1bb0*/  BSYNC B0 ;  /* 0x0000000000007941 */ /* 0x000fea0003800000 */
.L_x_773:
        /* <DEDUP_REMOVED lines=29> */
.L_x_776:
[----:B------:R-:W-:Y:S05]  /*1d90*/  BSYNC B0 ;  /* 0x0000000000007941 */ /* 0x000fea0003800000 */
.L_x_775:
        /* <DEDUP_REMOVED lines=29> */
.L_x_778:
[----:B------:R-:W-:Y:S05]  /*1f70*/  BSYNC B0 ;  /* 0x0000000000007941 */ /* 0x000fea0003800000 */
.L_x_777:
        /* <DEDUP_REMOVED lines=28> */
.L_x_780:
[----:B------:R-:W-:Y:S05]  /*2140*/  BSYNC B0 ;  /* 0x0000000000007941 */ /* 0x000fea0003800000 */
.L_x_779:
        /* <DEDUP_REMOVED lines=23> */
.L_x_782:
[----:B------:R-:W-:Y:S05]  /*22c0*/  BSYNC B0 ;  /* 0x0000000000007941 */ /* 0x000fea0003800000 */
.L_x_781:
        /* <DEDUP_REMOVED lines=25> */
.L_x_784:
[----:B------:R-:W-:Y:S05]  /*2460*/  BSYNC B0 ;  /* 0x0000000000007941 */ /* 0x000fea0003800000 */
.L_x_783:
        /* <DEDUP_REMOVED lines=23> */
.L_x_786:
[----:B------:R-:W-:Y:S05]  /*25e0*/  BSYNC B0 ;  /* 0x0000000000007941 */ /* 0x000fea0003800000 */
.L_x_785:
        /* <DEDUP_REMOVED lines=24> */
.L_x_788:
[----:B------:R-:W-:Y:S05]  /*2770*/  BSYNC B0 ;  /* 0x0000000000007941 */ /* 0x000fea0003800000 */
.L_x_787:
        /* <DEDUP_REMOVED lines=24> */
.L_x_790:
[----:B------:R-:W-:Y:S05]  /*2900*/  BSYNC B0 ;  /* 0x0000000000007941 */ /* 0x000fea0003800000 */
.L_x_789:
        /* <DEDUP_REMOVED lines=25> */
.L_x_792:
[----:B------:R-:W-:Y:S05]  /*2aa0*/  BSYNC B0 ;  /* 0x0000000000007941 */ /* 0x000fea0003800000 */
.L_x_791:
        /* <DEDUP_REMOVED lines=25> */
.L_x_794:
[----:B------:R-:W-:Y:S05]  /*2c40*/  BSYNC B0 ;  /* 0x0000000000007941 */ /* 0x000fea0003800000 */
.L_x_793:
        /* <DEDUP_REMOVED lines=25> */
.L_x_796:
[----:B------:R-:W-:Y:S05]  /*2de0*/  BSYNC B0 ;  /* 0x0000000000007941 */ /* 0x000fea0003800000 */
.L_x_795:
        /* <DEDUP_REMOVED lines=63> */
.L_x_798:
[----:B------:R-:W-:Y:S05]  /*31e0*/  BSYNC B0 ;  /* 0x0000000000007941 */ /* 0x000fea0003800000 */
.L_x_797:
        /* <DEDUP_REMOVED lines=25> */
.L_x_800:
[----:B------:R-:W-:Y:S05]  /*3380*/  BSYNC B0 ;  /* 0x0000000000007941 */ /* 0x000fea0003800000 */
.L_x_799:
        /* <DEDUP_REMOVED lines=25> */
.L_x_802:
[----:B------:R-:W-:Y:S05]  /*3520*/  BSYNC B0 ;  /* 0x0000000000007941 */ /* 0x000fea0003800000 */
.L_x_801:
        /* <DEDUP_REMOVED lines=26> */
.L_x_804:
[----:B------:R-:W-:Y:S05]  /*36d0*/  BSYNC B0 ;  /* 0x0000000000007941 */ /* 0x000fea0003800000 */
.L_x_803:
        /* <DEDUP_REMOVED lines=25> */
.L_x_806:
[----:B------:R-:W-:Y:S05]  /*3870*/  BSYNC B0 ;  /* 0x0000000000007941 */ /* 0x000fea0003800000 */
.L_x_805:
        /* <DEDUP_REMOVED lines=26> */
.L_x_808:
[----:B------:R-:W-:Y:S05]  /*3a20*/  BSYNC B0 ;  /* 0x0000000000007941 */ /* 0x000fea0003800000 */
.L_x_807:
        /* <DEDUP_REMOVED lines=26> */
.L_x_810:
[----:B------:R-:W-:Y:S05]  /*3bd0*/  BSYNC B0 ;  /* 0x0000000000007941 */ /* 0x000fea0003800000 */
.L_x_809:
        /* <DEDUP_REMOVED lines=26> */
.L_x_812:
[----:B------:R-:W-:Y:S05]  /*3d80*/  BSYNC B0 ;  /* 0x0000000000007941 */ /* 0x000fea0003800000 */
.L_x_811:
[----:B------:R-:W-:Y:S01]  /*3d90*/  SHF.L.U32 R210, R210, 0x1, RZ ;  /* 0x00000001d2d27819 */ /* 0x000fe200000006ff */
[----:B------:R-:W-:Y:S01]  /*3da0*/  LDSM.16.M88.4 R40, [R211] ;  /* 0x00000000d328783b */ /* 0x000fe20000000200 */
[-C--:B------:R-:W-:Y:S02]  /*3db0*/  LEA R209, R2, R211.reuse, 0x1 ;  /* 0x000000d302d17211 */ /* 0x080fe400078e08ff */
[-C--:B------:R-:W-:Y:S01]  /*3dc0*/  LEA R129, R6, R210.reuse, 0x1 ;  /* 0x000000d206817211 */ /* 0x080fe200078e08ff */
[----:B------:R-:W5:Y:S01]  /*3dd0*/  LDSM.16.M88.4 R28, [R210+0x4000] ;  /* 0x00400000d21c783b */ /* 0x000f620000000200 */
[----:B------:R-:W-:Y:S02]  /*3de0*/  LEA R207, R0, R211, 0x1 ;  /* 0x000000d300cf7211 */ /* 0x000fe400078e08ff */
[----:B------:R-:W-:Y:S01]  /*3df0*/  LEA R203, R3, R210, 0x1 ;  /* 0x000000d203cb7211 */ /* 0x000fe200078e08ff */
[----:B------:R-:W1:Y:S01]  /*3e00*/  LDSM.16.M88.4 R20, [R210+0x4800] ;  /* 0x00480000d214783b */ /* 0x000e620000000200 */
[----:B------:R-:W-:-:S02]  /*3e10*/  IADD3 R5, R210, 0x4000, RZ ;  /* 0x00004000d2057810 */ /* 0x000fc40007ffe0ff */
[----:B------:R-:W-:Y:S01]  /*3e20*/  LEA R206, R0, R209, 0x1 ;  /* 0x000000d100ce7211 */ /* 0x000fe200078e08ff */
[----:B-1----:R-:W1:Y:S01]  /*3e30*/  LDSM.16.M88.4 R12, [R210+0x5000] ;  /* 0x00500000d20c783b */ /* 0x002e620000000200 */
[----:B------:R-:W-:Y:S02]  /*3e40*/  LEA R208, R6, R5, 0x1 ;  /* 0x0000000506d07211 */ /* 0x000fe400078e08ff */
[----:B------:R-:W-:Y:S01]  /*3e50*/  ISETP.GE.AND P4, PT, R134, 0x2, PT ;  /* 0x000000028600780c */ /* 0x000fe20003f86270 */
[----:B------:R-:W2:Y:S01]  /*3e60*/  LDSM.16.M88.4 R56, [R210+0x5800] ;  /* 0x00580000d238783b */ /* 0x000ea20000000200 */
[----:B------:R-:W-:Y:S02]  /*3e70*/  LEA R205, R3, R208, 0x1 ;  /* 0x000000d003cd7211 */ /* 0x000fe400078e08ff */
[----:B------:R-:W-:Y:S01]  /*3e80*/  IMNMX R238, R37, R128, PT ;  /* 0x0000008025ee7217 */ /* 0x000fe20003800200 */
[----:B------:R-:W3:Y:S04]  /*3e90*/  LDSM.16.M88.4 R80, [R210+0x6000] ;  /* 0x00600000d250783b */ /* 0x000ee80000000200 */
[----:B------:R-:W4:Y:S04]  /*3ea0*/  LDSM.16.M88.4 R72, [R210+0x6800] ;  /* 0x00680000d248783b */ /* 0x000f280000000200 */
[----:B------:R-:W1:Y:S04]  /*3eb0*/  LDSM.16.M88.4 R48, [R210+0x7000] ;  /* 0x00700000d230783b */ /* 0x000e680000000200 */
[----:B------:R-:W1:Y:S04]  /*3ec0*/  LDSM.16.M88.4 R64, [R210+0x7800] ;  /* 0x00780000d240783b */ /* 0x000e680000000200 */
[----:B------:R-:W-:Y:S04]  /*3ed0*/  LDSM.16.M88.4 R100, [R209] ;  /* 0x00000000d164783b */ /* 0x000fe80000000200 */
[----:B------:R-:W2:Y:S04]  /*3ee0*/  LDSM.16.M88.4 R52, [R129+0x4000] ;  /* 0x004000008134783b */ /* 0x000ea80000000200 */
[----:B------:R-:W2:Y:S01]  /*3ef0*/  LDSM.16.M88.4 R60, [R129+0x4800] ;  /* 0x00480000813c783b */ /* 0x000ea20000000200 */
[C---:B-----5:R-:W-:Y:S03]  /*3f00*/  HMMA.16816.F32.BF16 R32, R40.reuse, R28, RZ ;  /* 0x0000001c2820723c */ /* 0x060fe600000418ff */
[----:B------:R-:W5:Y:S04]  /*3f10*/  LDSM.16.M88.4 R120, [R129+0x5000] ;  /* 0x005000008178783b */ /* 0x000f680000000200 */
[----:B------:R-:W2:Y:S01]  /*3f20*/  LDSM.16.M88.4 R116, [R129+0x5800] ;  /* 0x005800008174783b */ /* 0x000ea20000000200 */
[C---:B------:R-:W-:Y:S03]  /*3f30*/  HMMA.16816.F32.BF16 R24, R40.reuse, R20, RZ ;  /* 0x000000142818723c */ /* 0x040fe600000418ff */
[----:B------:R-:W-:Y:S04]  /*3f40*/  LDSM.16.M88.4 R112, [R129+0x6000] ;  /* 0x006000008170783b */ /* 0x000fe80000000200 */
[----:B------:R-:W-:Y:S01]  /*3f50*/  LDSM.16.M88.4 R92, [R203+0x4800] ;  /* 0x00480000cb5c783b */ /* 0x000fe20000000200 */
[C---:B------:R-:W-:Y:S03]  /*3f60*/  HMMA.16816.F32.BF16 R28, R40.reuse, R30, RZ ;  /* 0x0000001e281c723c */ /* 0x040fe600000418ff */
[----:B------:R-:W-:Y:S04]  /*3f70*/  LDSM.16.M88.4 R96, [R203+0x4000] ;  /* 0x00400000cb60783b */ /* 0x000fe80000000200 */
[----:B------:R-:W-:Y:S01]  /*3f80*/  LDSM.16.M88.4 R108, [R129+0x7000] ;  /* 0x00700000816c783b */ /* 0x000fe20000000200 */
[C---:B------:R-:W-:Y:S03]  /*3f90*/  HMMA.16816.F32.BF16 R20, R40.reuse, R22, RZ ;  /* 0x000000162814723c */ /* 0x040fe600000418ff */
[----:B------:R-:W-:Y:S04]  /*3fa0*/  LDSM.16.M88.4 R104, [R129+0x7800] ;  /* 0x007800008168783b */ /* 0x000fe80000000200 */
[----:B------:R-:W-:Y:S01]  /*3fb0*/  LDSM.16.M88.4 R88, [R203+0x5800] ;  /* 0x00580000cb58783b */ /* 0x000fe20000000200 */
[C---:B-1----:R-:W-:Y:S03]  /*3fc0*/  HMMA.16816.F32.BF16 R16, R40.reuse, R12, RZ ;  /* 0x0000000c2810723c */ /* 0x042fe600000418ff */
[----:B------:R-:W-:Y:S04]  /*3fd0*/  LDSM.16.M88.4 R124, [R203+0x7000] ;  /* 0x00700000cb7c783b */ /* 0x000fe80000000200 */
[----:B------:R-:W0:Y:S01]  /*3fe0*/  LDGDEPBAR ;  /* 0x00000000000079af */ /* 0x000e220000000000 */
[C---:B------:R-:W-:Y:S08]  /*3ff0*/  HMMA.16816.F32.BF16 R12, R40.reuse, R14, RZ ;  /* 0x0000000e280c723c */ /* 0x040ff000000418ff */
[C---:B--2---:R-:W-:Y:S08]  /*4000*/  HMMA.16816.F32.BF16 R8, R40.reuse, R56, RZ ;  /* 0x000000382808723c */ /* 0x044ff000000418ff */
[C---:B---3--:R-:W-:Y:S08]  /*4010*/  HMMA.16816.F32.BF16 R84, R40.reuse, R80, RZ ;  /* 0x000000502854723c */ /* 0x048ff000000418ff */
[C---:B----4-:R-:W-:Y:S08]  /*4020*/  HMMA.16816.F32.BF16 R76, R40.reuse, R72, RZ ;  /* 0x00000048284c723c */ /* 0x050ff000000418ff */
[C---:B------:R-:W-:Y:S08]  /*4030*/  HMMA.16816.F32.BF16 R68, R40.reuse, R48, RZ ;  /* 0x000000302844723c */ /* 0x040ff000000418ff */
[C---:B------:R-:W-:Y:S08]  /*4040*/  HMMA.16816.F32.BF16 R56, R40.reuse, R58, RZ ;  /* 0x0000003a2838723c */ /* 0x040ff000000418ff */
[C---:B------:R-:W-:Y:S08]  /*4050*/  HMMA.16816.F32.BF16 R80, R40.reuse, R82, RZ ;  /* 0x000000522850723c */ /* 0x040ff000000418ff */
[C---:B------:R-:W-:Y:S08]  /*4060*/  HMMA.16816.F32.BF16 R72, R40.reuse, R74, RZ ;  /* 0x0000004a2848723c */ /* 0x040ff000000418ff */
[C---:B------:R-:W-:Y:S08]  /*4070*/  HMMA.16816.F32.BF16 R48, R40.reuse, R50, RZ ;  /* 0x000000322830723c */ /* 0x040ff000000418ff */
[----:B------:R-:W-:Y:S08]  /*4080*/  HMMA.16816.F32.BF16 R44, R40, R64, RZ ;  /* 0x00000040282c723c */ /* 0x000ff000000418ff */
[C---:B------:R-:W-:Y:S08]  /*4090*/  HMMA.16816.F32.BF16 R32, R100.reuse, R52, R32 ;  /* 0x000000346420723c */ /* 0x040ff00000041820 */
[C---:B------:R-:W-:Y:S01]  /*40a0*/  HMMA.16816.F32.BF16 R28, R100.reuse, R54, R28 ;  /* 0x00000036641c723c */ /* 0x040fe2000004181c */
[----:B------:R-:W-:Y:S07]  /*40b0*/  LDSM.16.M88.4 R52, [R207] ;  /* 0x00000000cf34783b */ /* 0x000fee0000000200 */
[C---:B------:R-:W-:Y:S08]  /*40c0*/  HMMA.16816.F32.BF16 R24, R100.reuse, R60, R24 ;  /* 0x0000003c6418723c */ /* 0x040ff00000041818 */
[----:B------:R-:W-:Y:S01]  /*40d0*/  HMMA.16816.F32.BF16 R20, R100, R62, R20 ;  /* 0x0000003e6414723c */ /* 0x000fe20000041814 */
[----:B------:R-:W1:Y:S07]  /*40e0*/  LDSM.16.M88.4 R60, [R203+0x5000] ;  /* 0x00500000cb3c783b */ /* 0x000e6e0000000200 */
[----:B------:R-:W-:Y:S01]  /*40f0*/  HMMA.16816.F32.BF16 R40, R40, R66, RZ ;  /* 0x000000422828723c */ /* 0x000fe200000418ff */
[----:B------:R-:W2:Y:S07]  /*4100*/  LDSM.16.M88.4 R64, [R129+0x6800] ;  /* 0x006800008140783b */ /* 0x000eae0000000200 */
[C---:B-----5:R-:W-:Y:S08]  /*4110*/  HMMA.16816.F32.BF16 R16, R100.reuse, R120, R16 ;  /* 0x000000786410723c */ /* 0x060ff00000041810 */
[C---:B------:R-:W-:Y:S01]  /*4120*/  HMMA.16816.F32.BF16 R12, R100.reuse, R122, R12 ;  /* 0x0000007a640c723c */ /* 0x040fe2000004180c */
[----:B------:R-:W-:Y:S07]  /*4130*/  LDSM.16.M88.4 R120, [R203+0x7800] ;  /* 0x00780000cb78783b */ /* 0x000fee0000000200 */
[C---:B------:R-:W-:Y:S08]  /*4140*/  HMMA.16816.F32.BF16 R8, R100.reuse, R116, R8 ;  /* 0x000000746408723c */ /* 0x040ff00000041808 */
[----:B------:R-:W-:Y:S01]  /*4150*/  HMMA.16816.F32.BF16 R56, R100, R118, R56 ;  /* 0x000000766438723c */ /* 0x000fe20000041838 */
[----:B------:R-:W-:Y:S07]  /*4160*/  LDSM.16.M88.4 R116, [R206] ;  /* 0x00000000ce74783b */ /* 0x000fee0000000200 */
[C---:B-1----:R-:W-:Y:S08]  /*4170*/  HMMA.16816.F32.BF16 R16, R52.reuse, R60, R16 ;  /* 0x0000003c3410723c */ /* 0x042ff00000041810 */
[----:B------:R-:W-:Y:S01]  /*4180*/  HMMA.16816.F32.BF16 R12, R52, R62, R12 ;  /* 0x0000003e340c723c */ /* 0x000fe2000004180c */
[----:B------:R-:W1:Y:S07]  /*4190*/  LDSM.16.M88.4 R60, [R203+0x6800] ;  /* 0x00680000cb3c783b */ /* 0x000e6e0000000200 */
[C---:B--2---:R-:W-:Y:S08]  /*41a0*/  HMMA.16816.F32.BF16 R76, R100.reuse, R64, R76 ;  /* 0x00000040644c723c */ /* 0x044ff0000004184c */
[C---:B------:R-:W-:Y:S01]  /*41b0*/  HMMA.16816.F32.BF16 R72, R100.reuse, R66, R72 ;  /* 0x000000426448723c */ /* 0x040fe20000041848 */
[----:B------:R-:W2:Y:S07]  /*41c0*/  LDSM.16.M88.4 R64, [R203+0x6000] ;  /* 0x00600000cb40783b */ /* 0x000eae0000000200 */
[C---:B------:R-:W-:Y:S08]  /*41d0*/  HMMA.16816.F32.BF16 R84, R100.reuse, R112, R84 ;  /* 0x000000706454723c */ /* 0x040ff00000041854 */
[----:B------:R-:W-:Y:S01]  /*41e0*/  HMMA.16816.F32.BF16 R80, R100, R114, R80 ;  /* 0x000000726450723c */ /* 0x000fe20000041850 */
[----:B------:R-:W3:Y:S07]  /*41f0*/  LDSM.16.M88.4 R112, [R205] ;  /* 0x00000000cd70783b */ /* 0x000eee0000000200 */
[C---:B------:R-:W-:Y:S08]  /*4200*/  HMMA.16816.F32.BF16 R24, R52.reuse, R92, R24 ;  /* 0x0000005c3418723c */ /* 0x040ff00000041818 */
[C---:B------:R-:W-:Y:S01]  /*4210*/  HMMA.16816.F32.BF16 R20, R52.reuse, R94, R20 ;  /* 0x0000005e3414723c */ /* 0x040fe20000041814 */
[----:B------:R-:W4:Y:S07]  /*4220*/  LDSM.16.M88.4 R92, [R205+0x2800] ;  /* 0x00280000cd5c783b */ /* 0x000f2e0000000200 */
[C---:B------:R-:W-:Y:S08]  /*4230*/  HMMA.16816.F32.BF16 R32, R52.reuse, R96, R32 ;  /* 0x000000603420723c */ /* 0x040ff00000041820 */
[C---:B------:R-:W-:Y:S01]  /*4240*/  HMMA.16816.F32.BF16 R28, R52.reuse, R98, R28 ;  /* 0x00000062341c723c */ /* 0x040fe2000004181c */
[----:B------:R-:W5:Y:S07]  /*4250*/  LDSM.16.M88.4 R96, [R205+0x2000] ;  /* 0x00200000cd60783b */ /* 0x000f6e0000000200 */
[----:B-1----:R-:W-:Y:S08]  /*4260*/  HMMA.16816.F32.BF16 R76, R52, R60, R76 ;  /* 0x0000003c344c723c */ /* 0x002ff0000004184c */
[C---:B------:R-:W-:Y:S08]  /*4270*/  HMMA.16816.F32.BF16 R68, R100.reuse, R108, R68 ;  /* 0x0000006c6444723c */ /* 0x040ff00000041844 */
[C---:B------:R-:W-:Y:S01]  /*4280*/  HMMA.16816.F32.BF16 R48, R100.reuse, R110, R48 ;  /* 0x0000006e6430723c */ /* 0x040fe20000041830 */
[----:B------:R-:W-:Y:S07]  /*4290*/  LDSM.16.M88.4 R108, [R205+0x800] ;  /* 0x00080000cd6c783b */ /* 0x000fee0000000200 */
[C---:B------:R-:W-:Y:S08]  /*42a0*/  HMMA.16816.F32.BF16 R44, R100.reuse, R104, R44 ;  /* 0x00000068642c723c */ /* 0x040ff0000004182c */
[----:B------:R-:W-:Y:S01]  /*42b0*/  HMMA.16816.F32.BF16 R40, R100, R106, R40 ;  /* 0x0000006a6428723c */ /* 0x000fe20000041828 */
[----:B------:R-:W1:Y:S04]  /*42c0*/  LDSM.16.M88.4 R104, [R205+0x1000] ;  /* 0x00100000cd68783b */ /* 0x000e680000000200 */
[----:B------:R-:W-:Y:S03]  /*42d0*/  LDSM.16.M88.4 R100, [R205+0x1800] ;  /* 0x00180000cd64783b */ /* 0x000fe60000000200 */
[C---:B--2---:R-:W-:Y:S08]  /*42e0*/  HMMA.16816.F32.BF16 R84, R52.reuse, R64, R84 ;  /* 0x000000403454723c */ /* 0x044ff00000041854 */
[C---:B------:R-:W-:Y:S01]  /*42f0*/  HMMA.16816.F32.BF16 R80, R52.reuse, R66, R80 ;  /* 0x000000423450723c */ /* 0x040fe20000041850 */
[----:B------:R-:W-:Y:S07]  /*4300*/  LDSM.16.M88.4 R64, [R211+0x2000] ;  /* 0x00200000d340783b */ /* 0x000fee0000000200 */
[C---:B------:R-:W-:Y:S01]  /*4310*/  HMMA.16816.F32.BF16 R72, R52.reuse, R62, R72 ;  /* 0x0000003e3448723c */ /* 0x040fe20000041848 */
[----:B------:R-:W2:Y:S07]  /*4320*/  LDSM.16.M88.4 R60, [R210+0x8000] ;  /* 0x00800000d23c783b */ /* 0x000eae0000000200 */
[C---:B------:R-:W-:Y:S08]  /*4330*/  HMMA.16816.F32.BF16 R8, R52.reuse, R88, R8 ;  /* 0x000000583408723c */ /* 0x040ff00000041808 */
[----:B------:R-:W-:Y:S01]  /*4340*/  HMMA.16816.F32.BF16 R56, R52, R90, R56 ;  /* 0x0000005a3438723c */ /* 0x000fe20000041838 */
[----:B------:R-:W1:Y:S07]  /*4350*/  LDSM.16.M88.4 R88, [R205+0x3000] ;  /* 0x00300000cd58783b */ /* 0x000e6e0000000200 */
[C---:B---3--:R-:W-:Y:S08]  /*4360*/  HMMA.16816.F32.BF16 R32, R116.reuse, R112, R32 ;  /* 0x000000707420723c */ /* 0x048ff00000041820 */
[C---:B------:R-:W-:Y:S01]  /*4370*/  HMMA.16816.F32.BF16 R28, R116.reuse, R114, R28 ;  /* 0x00000072741c723c */ /* 0x040fe2000004181c */
[----:B------:R-:W-:Y:S07]  /*4380*/  LDSM.16.M88.4 R112, [R206+0x2000] ;  /* 0x00200000ce70783b */ /* 0x000fee0000000200 */
[----:B----4-:R-:W-:Y:S08]  /*4390*/  HMMA.16816.F32.BF16 R76, R116, R92, R76 ;  /* 0x0000005c744c723c */ /* 0x010ff0000004184c */
[C---:B------:R-:W-:Y:S08]  /*43a0*/  HMMA.16816.F32.BF16 R68, R52.reuse, R124, R68 ;  /* 0x0000007c3444723c */ /* 0x040ff00000041844 */
[C---:B------:R-:W-:Y:S08]  /*43b0*/  HMMA.16816.F32.BF16 R48, R52.reuse, R126, R48 ;  /* 0x0000007e3430723c */ /* 0x040ff00000041830 */
[C---:B------:R-:W-:Y:S08]  /*43c0*/  HMMA.16816.F32.BF16 R44, R52.reuse, R120, R44 ;  /* 0x00000078342c723c */ /* 0x040ff0000004182c */
[----:B------:R-:W-:Y:S01]  /*43d0*/  HMMA.16816.F32.BF16 R40, R52, R122, R40 ;  /* 0x0000007a3428723c */ /* 0x000fe20000041828 */
[----:B------:R-:W-:Y:S07]  /*43e0*/  LDSM.16.M88.4 R52, [R129+0x8000] ;  /* 0x008000008134783b */ /* 0x000fee0000000200 */
[C---:B------:R-:W-:Y:S01]  /*43f0*/  HMMA.16816.F32.BF16 R92, R116.reuse, R94, R72 ;  /* 0x0000005e745c723c */ /* 0x040fe20000041848 */
[----:B------:R-:W3:Y:S07]  /*4400*/  LDSM.16.M88.4 R72, [R209+0x2000] ;  /* 0x00200000d148783b */ /* 0x000eee0000000200 */
[C---:B-----5:R-:W-:Y:S08]  /*4410*/  HMMA.16816.F32.BF16 R84, R116.reuse, R96, R84 ;  /* 0x000000607454723c */ /* 0x060ff00000041854 */
[C---:B------:R-:W-:Y:S01]  /*4420*/  HMMA.16816.F32.BF16 R80, R116.reuse, R98, R80 ;  /* 0x000000627450723c */ /* 0x040fe20000041850 */
[----:B------:R-:W4:Y:S07]  /*4430*/  LDSM.16.M88.4 R96, [R205+0x3800] ;  /* 0x00380000cd60783b */ /* 0x000f2e0000000200 */
[C---:B-1----:R-:W-:Y:S08]  /*4440*/  HMMA.16816.F32.BF16 R16, R116.reuse, R104, R16 ;  /* 0x000000687410723c */ /* 0x042ff00000041810 */
[----:B------:R-:W-:Y:S01]  /*4450*/  HMMA.16816.F32.BF16 R12, R116, R106, R12 ;  /* 0x0000006a740c723c */ /* 0x000fe2000004180c */
[----:B------:R-:W1:Y:S07]  /*4460*/  LDSM.16.M88.4 R104, [R210+0x8800] ;  /* 0x00880000d268783b */ /* 0x000e6e0000000200 */
[C---:B--2---:R-:W-:Y:S08]  /*4470*/  HMMA.16816.F32.BF16 R32, R64.reuse, R60, R32 ;  /* 0x0000003c4020723c */ /* 0x044ff00000041820 */
[----:B------:R-:W-:Y:S01]  /*4480*/  HMMA.16816.F32.BF16 R28, R64, R62, R28 ;  /* 0x0000003e401c723c */ /* 0x000fe2000004181c */
[----:B------:R-:W-:Y:S07]  /*4490*/  LDSM.16.M88.4 R60, [R210+0x9000] ;  /* 0x00900000d23c783b */ /* 0x000fee0000000200 */
[C---:B------:R-:W-:Y:S08]  /*44a0*/  HMMA.16816.F32.BF16 R8, R116.reuse, R100, R8 ;  /* 0x000000647408723c */ /* 0x040ff00000041808 */
[C---:B------:R-:W-:Y:S08]  /*44b0*/  HMMA.16816.F32.BF16 R56, R116.reuse, R102, R56 ;  /* 0x000000667438723c */ /* 0x040ff00000041838 */
[C---:B------:R-:W-:Y:S08]  /*44c0*/  HMMA.16816.F32.BF16 R68, R116.reuse, R88, R68 ;  /* 0x000000587444723c */ /* 0x040ff00000041844 */
[C---:B------:R-:W-:Y:S01]  /*44d0*/  HMMA.16816.F32.BF16 R100, R116.reuse, R90, R48 ;  /* 0x0000005a7464723c */ /* 0x040fe20000041830 */
[----:B------:R-:W-:Y:S04]  /*44e0*/  LDSM.16.M88.4 R88, [R207+0x2000] ;  /* 0x00200000cf58783b */ /* 0x000fe80000000200 */
[----:B------:R-:W2:Y:S03]  /*44f0*/  LDSM.16.M88.4 R48, [R203+0x8000] ;  /* 0x00800000cb30783b */ /* 0x000ea60000000200 */
[C---:B------:R-:W-:Y:S08]  /*4500*/  HMMA.16816.F32.BF16 R24, R116.reuse, R108, R24 ;  /* 0x0000006c7418723c */ /* 0x040ff00000041818 */
[----:B------:R-:W-:Y:S01]  /*4510*/  HMMA.16816.F32.BF16 R20, R116, R110, R20 ;  /* 0x0000006e7414723c */ /* 0x000fe20000041814 */
[----:B------:R-:W-:Y:S07]  /*4520*/  LDSM.16.M88.4 R108, [R210+0x9800] ;  /* 0x00980000d26c783b */ /* 0x000fee0000000200 */
[C---:B---3--:R-:W-:Y:S08]  /*4530*/  HMMA.16816.F32.BF16 R32, R72.reuse, R52, R32 ;  /* 0x000000344820723c */ /* 0x048ff00000041820 */
[----:B------:R-:W-:Y:S01]  /*4540*/  HMMA.16816.F32.BF16 R28, R72, R54, R28 ;  /* 0x00000036481c723c */ /* 0x000fe2000004181c */
[----:B------:R-:W3:Y:S07]  /*4550*/  LDSM.16.M88.4 R52, [R129+0x8800] ;  /* 0x008800008134783b */ /* 0x000eee0000000200 */
[----:B----4-:R-:W-:Y:S01]  /*4560*/  HMMA.16816.F32.BF16 R120, R116, R96, R44 ;  /* 0x000000607478723c */ /* 0x010fe2000004182c */
[----:B------:R-:W4:Y:S07]  /*4570*/  LDSM.16.M88.4 R44, [R205+0x4000] ;  /* 0x00400000cd2c783b */ /* 0x000f2e0000000200 */
[----:B-1----:R-:W-:Y:S08]  /*4580*/  HMMA.16816.F32.BF16 R24, R64, R104, R24 ;  /* 0x000000684018723c */ /* 0x002ff00000041818 */
[----:B--2---:R-:W-:Y:S08]  /*4590*/  HMMA.16816.F32.BF16 R32, R88, R48, R32 ;  /* 0x000000305820723c */ /* 0x004ff00000041820 */
[C---:B------:R-:W-:Y:S08]  /*45a0*/  HMMA.16816.F32.BF16 R20, R64.reuse, R106, R20 ;  /* 0x0000006a4014723c */ /* 0x040ff00000041814 */
[C---:B------:R-:W-:Y:S08]  /*45b0*/  HMMA.16816.F32.BF16 R16, R64.reuse, R60, R16 ;  /* 0x0000003c4010723c */ /* 0x040ff00000041810 */
[----:B------:R-:W-:Y:S01]  /*45c0*/  HMMA.16816.F32.BF16 R12, R64, R62, R12 ;  /* 0x0000003e400c723c */ /* 0x000fe2000004180c */
[----:B------:R-:W-:Y:S07]  /*45d0*/  LDSM.16.M88.4 R60, [R129+0x9000] ;  /* 0x00900000813c783b */ /* 0x000fee0000000200 */
[----:B------:R-:W-:Y:S01]  /*45e0*/  HMMA.16816.F32.BF16 R28, R88, R50, R28 ;  /* 0x00000032581c723c */ /* 0x000fe2000004181c */
[----:B------:R-:W1:Y:S07]  /*45f0*/  LDSM.16.M88.4 R48, [R203+0x8800] ;  /* 0x00880000cb30783b */ /* 0x000e6e0000000200 */
[----:B---3--:R-:W-:Y:S08]  /*4600*/  HMMA.16816.F32.BF16 R24, R72, R52, R24 ;  /* 0x000000344818723c */ /* 0x008ff00000041818 */
[----:B----4-:R-:W-:Y:S08]  /*4610*/  HMMA.16816.F32.BF16 R32, R112, R44, R32 ;  /* 0x0000002c7020723c */ /* 0x010ff00000041820 */
[----:B------:R-:W-:Y:S01]  /*4620*/  HMMA.16816.F32.BF16 R52, R72, R54, R20 ;  /* 0x000000364834723c */ /* 0x000fe20000041814 */
[----:B------:R-:W2:Y:S07]  /*4630*/  LDSM.16.M88.4 R20, [R205+0x4800] ;  /* 0x00480000cd14783b */ /* 0x000eae0000000200 */
[----:B------:R-:W-:Y:S01]  /*4640*/  HMMA.16816.F32.BF16 R28, R112, R46, R28 ;  /* 0x0000002e701c723c */ /* 0x000fe2000004181c */
[----:B------:R-:W3:Y:S07]  /*4650*/  LDSM.16.M88.4 R44, [R203+0x9000] ;  /* 0x00900000cb2c783b */ /* 0x000eee0000000200 */
[----:B------:R-:W-:Y:S01]  /*4660*/  HMMA.16816.F32.BF16 R40, R116, R98, R40 ;  /* 0x000000627428723c */ /* 0x000fe20000041828 */
[----:B------:R-:W4:Y:S01]  /*4670*/  LDSM.16.M88.4 R96, [R210+0xa000] ;  /* 0x00a00000d260783b */ /* 0x000f220000000200 */
[----:B------:R-:W-:-:S02]  /*4680*/  FMUL.FTZ R3, R32, c[0x0][0x2ec] ;  /* 0x0000bb0020037a20 */ /* 0x000fc40000410000 */
[----:B------:R-:W-:Y:S02]  /*4690*/  FMUL.FTZ R6, R33, c[0x0][0x2ec] ;  /* 0x0000bb0021067a20 */ /* 0x000fe40000410000 */
[----:B------:R-:W-:Y:S02]  /*46a0*/  FMUL.FTZ R5, R34, c[0x0][0x2ec] ;  /* 0x0000bb0022057a20 */ /* 0x000fe40000410000 */
[----:B-1----:R-:W-:Y:S01]  /*46b0*/  HMMA.16816.F32.BF16 R24, R88, R48, R24 ;  /* 0x000000305818723c */ /* 0x002fe20000041818 */
[----:B------:R-:W1:Y:S06]  /*46c0*/  MUFU.TANH R3, R3 ;  /* 0x0000000300037308 */ /* 0x000e6c0000002400 */
[----:B------:R-:W-:Y:S01]  /*46d0*/  FMUL.FTZ R48, R35, c[0x0][0x2ec] ;  /* 0x0000bb0023307a20 */ /* 0x000fe20000410000 */
[C---:B------:R-:W-:Y:S01]  /*46e0*/  HMMA.16816.F32.BF16 R16, R72.reuse, R60, R16 ;  /* 0x0000003c4810723c */ /* 0x040fe20000041810 */
[----:B------:R-:W-:Y:S01]  /*46f0*/  LDSM.16.M88.4 R32, [R129+0x9800] ;  /* 0x009800008120783b */ /* 0x000fe20000000200 */
[----:B------:R-:W-:Y:S01]  /*4700*/  FMUL.FTZ R28, R28, c[0x0][0x2ec] ;  /* 0x0000bb001c1c7a20 */ /* 0x000fe20000410000 */
[----:B------:R-:W1:Y:S05]  /*4710*/  MUFU.TANH R6, R6 ;  /* 0x0000000600067308 */ /* 0x000e6a0000002400 */
[----:B------:R-:W-:Y:S01]  /*4720*/  HMMA.16816.F32.BF16 R60, R72, R62, R12 ;  /* 0x0000003e483c723c */ /* 0x000fe2000004180c */
[----:B------:R-:W5:Y:S02]  /*4730*/  LDSM.16.M88.4 R12, [R205+0x5000] ;  /* 0x00500000cd0c783b */ /* 0x000f640000000200 */
[----:B------:R1:W1:Y:S05]  /*4740*/  MUFU.TANH R49, R28 ;  /* 0x0000001c00317308 */ /* 0x00026a0000002400 */
[----:B--2---:R-:W-:Y:S03]  /*4750*/  HMMA.16816.F32.BF16 R24, R112, R20, R24 ;  /* 0x000000147018723c */ /* 0x004fe60000041818 */
[----:B------:R-:W2:Y:S05]  /*4760*/  MUFU.TANH R5, R5 ;  /* 0x0000000500057308 */ /* 0x000eaa0000002400 */
[C---:B---3--:R-:W-:Y:S03]  /*4770*/  HMMA.16816.F32.BF16 R16, R88.reuse, R44, R16 ;  /* 0x0000002c5810723c */ /* 0x048fe60000041810 */
[----:B------:R-:W3:Y:S05]  /*4780*/  MUFU.TANH R48, R48 ;  /* 0x0000003000307308 */ /* 0x000eea0000002400 */
[----:B------:R-:W-:Y:S07]  /*4790*/  HMMA.16816.F32.BF16 R52, R88, R50, R52 ;  /* 0x000000325834723c */ /* 0x000fee0000041834 */
[----:B------:R-:W-:Y:S01]  /*47a0*/  FMUL.FTZ R50, R29, c[0x0][0x2ec] ;  /* 0x0000bb001d327a20 */ /* 0x000fe20000410000 */
[----:B----4-:R-:W-:Y:S01]  /*47b0*/  HMMA.16816.F32.BF16 R84, R64, R96, R84 ;  /* 0x000000604054723c */ /* 0x010fe20000041854 */
[----:B------:R-:W-:-:S02]  /*47c0*/  FMUL.FTZ R51, R30, c[0x0][0x2ec] ;  /* 0x0000bb001e337a20 */ /* 0x000fc40000410000 */
[----:B------:R-:W-:Y:S02]  /*47d0*/  FMUL.FTZ R24, R24, c[0x0][0x2ec] ;  /* 0x0000bb0018187a20 */ /* 0x000fe40000410000 */
[----:B------:R-:W-:Y:S01]  /*47e0*/  FMUL.FTZ R25, R25, c[0x0][0x2ec] ;  /* 0x0000bb0019197a20 */ /* 0x000fe20000410000 */
[----:B------:R-:W4:Y:S01]  /*47f0*/  MUFU.TANH R50, R50 ;  /* 0x0000003200327308 */ /* 0x000f220000002400 */
[----:B------:R-:W-:Y:S01]  /*4800*/  FMUL.FTZ R96, R31, c[0x0][0x2ec] ;  /* 0x0000bb001f607a20 */ /* 0x000fe20000410000 */
[----:B------:R-:W-:Y:S01]  /*4810*/  HMMA.16816.F32.BF16 R8, R64, R108, R8 ;  /* 0x0000006c4008723c */ /* 0x000fe20000041808 */
[----:B-1----:R-:W1:Y:S01]  /*4820*/  LDSM.16.M88.4 R28, [R210+0xa800] ;  /* 0x00a80000d21c783b */ /* 0x002e620000000200 */
[----:B------:R-:W-:-:S04]  /*4830*/  FMUL.FTZ R104, R27, c[0x0][0x2ec] ;  /* 0x0000bb001b687a20 */ /* 0x000fc80000410000 */
[----:B------:R-:W1:Y:S02]  /*4840*/  MUFU.TANH R97, R24 ;  /* 0x0000001800617308 */ /* 0x000e640000002400 */
[C---:B-----5:R-:W-:Y:S06]  /*4850*/  HMMA.16816.F32.BF16 R16, R112.reuse, R12, R16 ;  /* 0x0000000c7010723c */ /* 0x060fec0000041810 */
[----:B------:R-:W1:Y:S02]  /*4860*/  MUFU.TANH R51, R51 ;  /* 0x0000003300337308 */ /* 0x000e640000002400 */
[----:B------:R-:W-:Y:S01]  /*4870*/  HMMA.16816.F32.BF16 R52, R112, R22, R52 ;  /* 0x000000167034723c */ /* 0x000fe20000041834 */
[----:B------:R-:W5:Y:S05]  /*4880*/  LDSM.16.M88.4 R20, [R203+0x9800] ;  /* 0x00980000cb14783b */ /* 0x000f6a0000000200 */
[----:B------:R-:W1:Y:S02]  /*4890*/  MUFU.TANH R96, R96 ;  /* 0x0000006000607308 */ /* 0x000e640000002400 */
[----:B------:R-:W-:Y:S06]  /*48a0*/  HMMA.16816.F32.BF16 R80, R64, R98, R80 ;  /* 0x000000624050723c */ /* 0x000fec0000041850 */
[----:B------:R1:W1:Y:S01]  /*48b0*/  MUFU.TANH R98, R25 ;  /* 0x0000001900627308 */ /* 0x0002620000002400 */
[----:B------:R-:W-:Y:S01]  /*48c0*/  FMUL.FTZ R99, R26, c[0x0][0x2ec] ;  /* 0x0000bb001a637a20 */ /* 0x000fe20000410000 */
[----:B------:R-:W-:Y:S01]  /*48d0*/  HMMA.16816.F32.BF16 R60, R88, R46, R60 ;  /* 0x0000002e583c723c */ /* 0x000fe2000004183c */
[----:B------:R-:W-:Y:S01]  /*48e0*/  FMUL.FTZ R16, R16, c[0x0][0x2ec] ;  /* 0x0000bb0010107a20 */ /* 0x000fe20000410000 */
[----:B------:R-:W-:Y:S04]  /*48f0*/  LDSM.16.M88.4 R44, [R205+0x5800] ;  /* 0x00580000cd2c783b */ /* 0x000fe80000000200 */
[----:B------:R-:W2:Y:S02]  /*4900*/  MUFU.TANH R99, R99 ;  /* 0x0000006300637308 */ /* 0x000ea40000002400 */
[----:B------:R-:W-:Y:S01]  /*4910*/  HMMA.16816.F32.BF16 R8, R72, R32, R8 ;  /* 0x000000204808723c */ /* 0x000fe20000041808 */
[----:B------:R-:W-:-:S02]  /*4920*/  FMUL.FTZ R52, R52, c[0x0][0x2ec] ;  /* 0x0000bb0034347a20 */ /* 0x000fc40000410000 */
[----:B------:R-:W-:Y:S01]  /*4930*/  FMUL.FTZ R53, R53, c[0x0][0x2ec] ;  /* 0x0000bb0035357a20 */ /* 0x000fe20000410000 */
[----:B-1----:R-:W1:Y:S02]  /*4940*/  LDSM.16.M88.4 R24, [R129+0xa000] ;  /* 0x00a000008118783b */ /* 0x002e640000000200 */
[----:B------:R-:W1:Y:S02]  /*4950*/  MUFU.TANH R104, R104 ;  /* 0x0000006800687308 */ /* 0x000e640000002400 */
[C---:B------:R-:W-:Y:S07]  /*4960*/  HMMA.16816.F32.BF16 R76, R64.reuse, R28, R76 ;  /* 0x0000001c404c723c */ /* 0x040fee000004184c */
[----:B------:R-:W-:Y:S01]  /*4970*/  FMUL.FTZ R28, R54, c[0x0][0x2ec] ;  /* 0x0000bb00361c7a20 */ /* 0x000fe20000410000 */
[----:B------:R-:W-:Y:S01]  /*4980*/  HMMA.16816.F32.BF16 R92, R64, R30, R92 ;  /* 0x0000001e405c723c */ /* 0x000fe2000004185c */
[----:B------:R-:W-:Y:S01]  /*4990*/  FMUL.FTZ R29, R55, c[0x0][0x2ec] ;  /* 0x0000bb00371d7a20 */ /* 0x000fe20000410000 */
[----:B------:R2:W1:Y:S01]  /*49a0*/  MUFU.TANH R54, R16 ;  /* 0x0000001000367308 */ /* 0x0004620000002400 */
[----:B------:R-:W-:-:S04]  /*49b0*/  FMUL.FTZ R55, R17, c[0x0][0x2ec] ;  /* 0x0000bb0011377a20 */ /* 0x000fc80000410000 */
[----:B------:R-:W-:Y:S01]  /*49c0*/  FMUL.FTZ R30, R18, c[0x0][0x2ec] ;  /* 0x0000bb00121e7a20 */ /* 0x000fe20000410000 */
[----:B------:R-:W-:Y:S01]  /*49d0*/  HMMA.16816.F32.BF16 R60, R112, R14, R60 ;  /* 0x0000000e703c723c */ /* 0x000fe2000004183c */
[----:B------:R-:W-:Y:S01]  /*49e0*/  FMUL.FTZ R31, R19, c[0x0][0x2ec] ;  /* 0x0000bb00131f7a20 */ /* 0x000fe20000410000 */
[----:B------:R-:W3:Y:S01]  /*49f0*/  LDSM.16.M88.4 R12, [R203+0xa000] ;  /* 0x00a00000cb0c783b */ /* 0x000ee20000000200 */
[----:B------:R-:W1:Y:S05]  /*4a00*/  MUFU.TANH R52, R52 ;  /* 0x0000003400347308 */ /* 0x000e6a0000002400 */
[----:B------:R-:W-:Y:S01]  /*4a10*/  HMMA.16816.F32.BF16 R56, R64, R110, R56 ;  /* 0x0000006e4038723c */ /* 0x000fe20000041838 */
[----:B--2---:R-:W2:Y:S02]  /*4a20*/  LDSM.16.M88.4 R16, [R129+0xa800] ;  /* 0x00a800008110783b */ /* 0x004ea40000000200 */
[----:B------:R-:W2:Y:S05]  /*4a30*/  MUFU.TANH R53, R53 ;  /* 0x0000003500357308 */ /* 0x000eaa0000002400 */
[----:B-----5:R-:W-:Y:S03]  /*4a40*/  HMMA.16816.F32.BF16 R8, R88, R20, R8 ;  /* 0x000000145808723c */ /* 0x020fe60000041808 */
[----:B------:R-:W2:Y:S05]  /*4a50*/  MUFU.TANH R28, R28 ;  /* 0x0000001c001c7308 */ /* 0x000eaa0000002400 */
[----:B-1----:R-:W-:Y:S01]  /*4a60*/  HMMA.16816.F32.BF16 R84, R72, R24, R84 ;  /* 0x000000184854723c */ /* 0x002fe20000041854 */
[----:B------:R-:W-:-:S02]  /*4a70*/  FMUL.FTZ R63, R63, c[0x0][0x2ec] ;  /* 0x0000bb003f3f7a20 */ /* 0x000fc40000410000 */
[----:B------:R-:W1:Y:S05]  /*4a80*/  MUFU.TANH R29, R29 ;  /* 0x0000001d001d7308 */ /* 0x000e6a0000002400 */
[C---:B------:R-:W-:Y:S01]  /*4a90*/  HMMA.16816.F32.BF16 R80, R72.reuse, R26, R80 ;  /* 0x0000001a4850723c */ /* 0x040fe20000041850 */
[----:B------:R-:W5:Y:S02]  /*4aa0*/  LDSM.16.M88.4 R24, [R203+0xa800] ;  /* 0x00a80000cb18783b */ /* 0x000f640000000200 */
[----:B------:R-:W1:Y:S05]  /*4ab0*/  MUFU.TANH R247, R63 ;  /* 0x0000003f00f77308 */ /* 0x000e6a0000002400 */
[----:B------:R-:W-:Y:S01]  /*4ac0*/  HMMA.16816.F32.BF16 R56, R72, R34, R56 ;  /* 0x000000224838723c */ /* 0x000fe20000041838 */
[----:B------:R-:W1:Y:S02]  /*4ad0*/  LDSM.16.M88.4 R32, [R210+0xb000] ;  /* 0x00b00000d220783b */ /* 0x000e640000000200 */
[----:B------:R-:W1:Y:S05]  /*4ae0*/  MUFU.TANH R55, R55 ;  /* 0x0000003700377308 */ /* 0x000e6a0000002400 */
[----:B------:R-:W-:Y:S03]  /*4af0*/  HMMA.16816.F32.BF16 R8, R112, R44, R8 ;  /* 0x0000002c7008723c */ /* 0x000fe60000041808 */
[----:B------:R-:W1:Y:S04]  /*4b00*/  MUFU.TANH R30, R30 ;  /* 0x0000001e001e7308 */ /* 0x000e680000002400 */
[----:B------:R-:W-:Y:S01]  /*4b10*/  FMUL.FTZ R44, R60, c[0x0][0x2ec] ;  /* 0x0000bb003c2c7a20 */ /* 0x000fe20000410000 */
[----:B---3--:R-:W-:Y:S01]  /*4b20*/  HMMA.16816.F32.BF16 R84, R88, R12, R84 ;  /* 0x0000000c5854723c */ /* 0x008fe20000041854 */
[----:B------:R-:W-:-:S02]  /*4b30*/  FMUL.FTZ R45, R61, c[0x0][0x2ec] ;  /* 0x0000bb003d2d7a20 */ /* 0x000fc40000410000 */
[----:B------:R-:W3:Y:S05]  /*4b40*/  MUFU.TANH R31, R31 ;  /* 0x0000001f001f7308 */ /* 0x000eea0000002400 */
[----:B--2---:R-:W-:Y:S03]  /*4b50*/  HMMA.16816.F32.BF16 R76, R72, R16, R76 ;  /* 0x00000010484c723c */ /* 0x004fe6000004184c */
[----:B------:R-:W2:Y:S05]  /*4b60*/  MUFU.TANH R44, R44 ;  /* 0x0000002c002c7308 */ /* 0x000eaa0000002400 */
[----:B------:R-:W-:Y:S01]  /*4b70*/  HMMA.16816.F32.BF16 R80, R88, R14, R80 ;  /* 0x0000000e5850723c */ /* 0x000fe20000041850 */
[----:B------:R-:W2:Y:S01]  /*4b80*/  LDSM.16.M88.4 R12, [R210+0xb800] ;  /* 0x00b80000d20c783b */ /* 0x000ea20000000200 */
[----:B------:R-:W-:Y:S01]  /*4b90*/  FMUL.FTZ R8, R8, c[0x0][0x2ec] ;  /* 0x0000bb0008087a20 */ /* 0x000fe20000410000 */
[----:B------:R-:W1:Y:S01]  /*4ba0*/  MUFU.TANH R45, R45 ;  /* 0x0000002d002d7308 */ /* 0x000e620000002400 */
[----:B------:R-:W-:-:S02]  /*4bb0*/  FMUL.FTZ R141, R9, c[0x0][0x2ec] ;  /* 0x0000bb00098d7a20 */ /* 0x000fc40000410000 */
[----:B------:R-:W-:Y:S02]  /*4bc0*/  FMUL.FTZ R241, R10, c[0x0][0x2ec] ;  /* 0x0000bb000af17a20 */ /* 0x000fe40000410000 */
[----:B------:R-:W-:Y:S01]  /*4bd0*/  HMMA.16816.F32.BF16 R92, R72, R18, R92 ;  /* 0x00000012485c723c */ /* 0x000fe2000004185c */
[----:B------:R-:W3:Y:S01]  /*4be0*/  LDSM.16.M88.4 R16, [R205+0x6800] ;  /* 0x00680000cd10783b */ /* 0x000ee20000000200 */
[----:B------:R-:W-:Y:S01]  /*4bf0*/  FMUL.FTZ R149, R11, c[0x0][0x2ec] ;  /* 0x0000bb000b957a20 */ /* 0x000fe20000410000 */
[----:B------:R1:W1:Y:S05]  /*4c00*/  MUFU.TANH R245, R8 ;  /* 0x0000000800f57308 */ /* 0x00026a0000002400 */
[C---:B------:R-:W-:Y:S01]  /*4c10*/  HMMA.16816.F32.BF16 R56, R88.reuse, R22, R56 ;  /* 0x000000165838723c */ /* 0x040fe20000041838 */
[----:B------:R-:W3:Y:S02]  /*4c20*/  LDSM.16.M88.4 R20, [R205+0x6000] ;  /* 0x00600000cd14783b */ /* 0x000ee40000000200 */
[----:B------:R-:W2:Y:S05]  /*4c30*/  MUFU.TANH R141, R141 ;  /* 0x0000008d008d7308 */ /* 0x000eaa0000002400 */
[C---:B-----5:R-:W-:Y:S01]  /*4c40*/  HMMA.16816.F32.BF16 R76, R88.reuse, R24, R76 ;  /* 0x00000018584c723c */ /* 0x060fe2000004184c */
[----:B-1----:R-:W-:Y:S02]  /*4c50*/  LDSM.16.M88.4 R8, [R129+0xb000] ;  /* 0x00b000008108783b */ /* 0x002fe40000000200 */
[----:B------:R-:W1:Y:S05]  /*4c60*/  MUFU.TANH R241, R241 ;  /* 0x000000f100f17308 */ /* 0x000e6a0000002400 */
[----:B------:R-:W-:Y:S01]  /*4c70*/  HMMA.16816.F32.BF16 R92, R88, R26, R92 ;  /* 0x0000001a585c723c */ /* 0x000fe2000004185c */
[----:B------:R-:W5:Y:S02]  /*4c80*/  LDSM.16.M88.4 R24, [R129+0xb800] ;  /* 0x00b800008118783b */ /* 0x000f640000000200 */
[----:B------:R-:W1:Y:S05]  /*4c90*/  MUFU.TANH R149, R149 ;  /* 0x0000009500957308 */ /* 0x000e6a0000002400 */
[C---:B------:R-:W-:Y:S07]  /*4ca0*/  HMMA.16816.F32.BF16 R68, R64.reuse, R32, R68 ;  /* 0x000000204044723c */ /* 0x040fee0000041844 */
[----:B------:R-:W-:Y:S01]  /*4cb0*/  FMUL.FTZ R32, R62, c[0x0][0x2ec] ;  /* 0x0000bb003e207a20 */ /* 0x000fe20000410000 */
[C---:B--2---:R-:W-:Y:S05]  /*4cc0*/  HMMA.16816.F32.BF16 R120, R64.reuse, R12, R120 ;  /* 0x0000000c4078723c */ /* 0x044fea0000041878 */
[----:B------:R-:W2:Y:S03]  /*4cd0*/  MUFU.TANH R32, R32 ;  /* 0x0000002000207308 */ /* 0x000ea60000002400 */
[C---:B------:R-:W-:Y:S08]  /*4ce0*/  HMMA.16816.F32.BF16 R100, R64.reuse, R34, R100 ;  /* 0x000000224064723c */ /* 0x040ff00000041864 */
[----:B------:R-:W-:Y:S01]  /*4cf0*/  HMMA.16816.F32.BF16 R40, R64, R14, R40 ;  /* 0x0000000e4028723c */ /* 0x000fe20000041828 */
[----:B------:R-:W-:Y:S07]  /*4d00*/  LDSM.16.M88.4 R12, [R205+0x7800] ;  /* 0x00780000cd0c783b */ /* 0x000fee0000000200 */
[C---:B---3--:R-:W-:Y:S08]  /*4d10*/  HMMA.16816.F32.BF16 R76, R112.reuse, R16, R76 ;  /* 0x00000010704c723c */ /* 0x048ff0000004184c */
[C---:B------:R-:W-:Y:S01]  /*4d20*/  HMMA.16816.F32.BF16 R92, R112.reuse, R18, R92 ;  /* 0x00000012705c723c */ /* 0x040fe2000004185c */
[----:B------:R-:W3:Y:S07]  /*4d30*/  LDSM.16.M88.4 R16, [R203+0xb800] ;  /* 0x00b80000cb10783b */ /* 0x000eee0000000200 */
[C---:B------:R-:W-:Y:S08]  /*4d40*/  HMMA.16816.F32.BF16 R84, R112.reuse, R20, R84 ;  /* 0x000000147054723c */ /* 0x040ff00000041854 */
[----:B------:R-:W-:Y:S01]  /*4d50*/  HMMA.16816.F32.BF16 R80, R112, R22, R80 ;  /* 0x000000167050723c */ /* 0x000fe20000041850 */
[----:B------:R-:W1:Y:S01]  /*4d60*/  LDSM.16.M88.4 R20, [R203+0xb000] ;  /* 0x00b00000cb14783b */ /* 0x000e620000000200 */
[----:B------:R-:W-:-:S02]  /*4d70*/  FMUL.FTZ R76, R76, c[0x0][0x2ec] ;  /* 0x0000bb004c4c7a20 */ /* 0x000fc40000410000 */
[----:B------:R-:W-:Y:S02]  /*4d80*/  FMUL.FTZ R77, R77, c[0x0][0x2ec] ;  /* 0x0000bb004d4d7a20 */ /* 0x000fe40000410000 */
[----:B------:R-:W-:Y:S01]  /*4d90*/  FMUL.FTZ R78, R78, c[0x0][0x2ec] ;  /* 0x0000bb004e4e7a20 */ /* 0x000fe20000410000 */
[----:B------:R1:W1:Y:S01]  /*4da0*/  MUFU.TANH R195, R76 ;  /* 0x0000004c00c37308 */ /* 0x0002620000002400 */
[C---:B-----5:R-:W-:Y:S01]  /*4db0*/  HMMA.16816.F32.BF16 R120, R72.reuse, R24, R120 ;  /* 0x000000184878723c */ /* 0x060fe20000041878 */
[----:B------:R-:W-:Y:S02]  /*4dc0*/  FMUL.FTZ R79, R79, c[0x0][0x2ec] ;  /* 0x0000bb004f4f7a20 */ /* 0x000fe40000410000 */
[----:B------:R-:W-:Y:S02]  /*4dd0*/  FMUL.FTZ R92, R92, c[0x0][0x2ec] ;  /* 0x0000bb005c5c7a20 */ /* 0x000fe40000410000 */
[----:B------:R-:W-:Y:S02]  /*4de0*/  FMUL.FTZ R93, R93, c[0x0][0x2ec] ;  /* 0x0000bb005d5d7a20 */ /* 0x000fe40000410000 */
[----:B------:R-:W-:Y:S01]  /*4df0*/  FMUL.FTZ R94, R94, c[0x0][0x2ec] ;  /* 0x0000bb005e5e7a20 */ /* 0x000fe20000410000 */
[----:B------:R-:W-:Y:S01]  /*4e00*/  HMMA.16816.F32.BF16 R68, R72, R8, R68 ;  /* 0x000000084844723c */ /* 0x000fe20000041844 */
[----:B------:R-:W-:Y:S01]  /*4e10*/  FMUL.FTZ R84, R84, c[0x0][0x2ec] ;  /* 0x0000bb0054547a20 */ /* 0x000fe20000410000 */
[----:B------:R1:W1:Y:S01]  /*4e20*/  MUFU.TANH R193, R77 ;  /* 0x0000004d00c17308 */ /* 0x0002620000002400 */
[----:B------:R-:W-:-:S02]  /*4e30*/  FMUL.FTZ R85, R85, c[0x0][0x2ec] ;  /* 0x0000bb0055557a20 */ /* 0x000fc40000410000 */
[----:B------:R-:W-:Y:S02]  /*4e40*/  FMUL.FTZ R86, R86, c[0x0][0x2ec] ;  /* 0x0000bb0056567a20 */ /* 0x000fe40000410000 */
[----:B------:R-:W-:Y:S01]  /*4e50*/  FMUL.FTZ R87, R87, c[0x0][0x2ec] ;  /* 0x0000bb0057577a20 */ /* 0x000fe20000410000 */
[----:B------:R-:W-:Y:S01]  /*4e60*/  HMMA.16816.F32.BF16 R100, R72, R10, R100 ;  /* 0x0000000a4864723c */ /* 0x000fe20000041864 */
[----:B------:R-:W5:Y:S01]  /*4e70*/  LDSM.16.M88.4 R8, [R205+0x7000] ;  /* 0x00700000cd08783b */ /* 0x000f620000000200 */
[----:B------:R-:W-:Y:S01]  /*4e80*/  FMUL.FTZ R80, R80, c[0x0][0x2ec] ;  /* 0x0000bb0050507a20 */ /* 0x000fe20000410000 */
[----:B------:R1:W1:Y:S01]  /*4e90*/  MUFU.TANH R237, R84 ;  /* 0x0000005400ed7308 */ /* 0x0002620000002400 */
[----:B------:R-:W-:Y:S01]  /*4ea0*/  FMUL.FTZ R81, R81, c[0x0][0x2ec] ;  /* 0x0000bb0051517a20 */ /* 0x000fe20000410000 */
[----:B------:R-:W-:-:S04]  /*4eb0*/  DEPBAR.LE SB0, 0x0 ;  /* 0x000080000000791a */ /* 0x000fc80000000000 */
[----:B------:R-:W-:Y:S01]  /*4ec0*/  HMMA.16816.F32.BF16 R40, R72, R26, R40 ;  /* 0x0000001a4828723c */ /* 0x000fe20000041828 */
[----:B------:R-:W-:Y:S01]  /*4ed0*/  FMUL.FTZ R82, R82, c[0x0][0x2ec] ;  /* 0x0000bb0052527a20 */ /* 0x000fe20000410000 */
[----:B------:R2:W2:Y:S01]  /*4ee0*/  MUFU.TANH R171, R85 ;  /* 0x0000005500ab7308 */ /* 0x0004a20000002400 */
[----:B------:R-:W-:Y:S02]  /*4ef0*/  FMUL.FTZ R83, R83, c[0x0][0x2ec] ;  /* 0x0000bb0053537a20 */ /* 0x000fe40000410000 */
[----:B------:R-:W-:-:S03]  /*4f00*/  FMUL.FTZ R95, R95, c[0x0][0x2ec] ;  /* 0x0000bb005f5f7a20 */ /* 0x000fc60000410000 */
[C---:B---3--:R-:W-:Y:S02]  /*4f10*/  HMMA.16816.F32.BF16 R120, R88.reuse, R16, R120 ;  /* 0x000000105878723c */ /* 0x048fe40000041878 */
[----:B------:R3:W2:Y:S06]  /*4f20*/  MUFU.TANH R199, R86 ;  /* 0x0000005600c77308 */ /* 0x0006ac0000002400 */
[C---:B-1----:R-:W-:Y:S02]  /*4f30*/  HMMA.16816.F32.BF16 R68, R88.reuse, R20, R68 ;  /* 0x000000145844723c */ /* 0x042fe40000041844 */
[----:B------:R3:W1:Y:S06]  /*4f40*/  MUFU.TANH R175, R87 ;  /* 0x0000005700af7308 */ /* 0x00066c0000002400 */
[C---:B------:R-:W-:Y:S02]  /*4f50*/  HMMA.16816.F32.BF16 R100, R88.reuse, R22, R100 ;  /* 0x000000165864723c */ /* 0x040fe40000041864 */
[----:B------:R3:W1:Y:S06]  /*4f60*/  MUFU.TANH R173, R80 ;  /* 0x0000005000ad7308 */ /* 0x00066c0000002400 */
[----:B------:R-:W-:Y:S02]  /*4f70*/  HMMA.16816.F32.BF16 R40, R88, R18, R40 ;  /* 0x000000125828723c */ /* 0x000fe40000041828 */
[----:B------:R3:W1:Y:S06]  /*4f80*/  MUFU.TANH R235, R81 ;  /* 0x0000005100eb7308 */ /* 0x00066c0000002400 */
[C---:B------:R-:W-:Y:S02]  /*4f90*/  HMMA.16816.F32.BF16 R120, R112.reuse, R12, R120 ;  /* 0x0000000c7078723c */ /* 0x040fe40000041878 */
[----:B------:R3:W1:Y:S06]  /*4fa0*/  MUFU.TANH R197, R82 ;  /* 0x0000005200c57308 */ /* 0x00066c0000002400 */
[C---:B------:R-:W-:Y:S02]  /*4fb0*/  HMMA.16816.F32.BF16 R56, R112.reuse, R46, R56 ;  /* 0x0000002e7038723c */ /* 0x040fe40000041838 */
[----:B------:R3:W1:Y:S06]  /*4fc0*/  MUFU.TANH R181, R83 ;  /* 0x0000005300b57308 */ /* 0x00066c0000002400 */
[C---:B-----5:R-:W-:Y:S02]  /*4fd0*/  HMMA.16816.F32.BF16 R68, R112.reuse, R8, R68 ;  /* 0x000000087044723c */ /* 0x060fe40000041844 */
[----:B------:R3:W1:Y:S05]  /*4fe0*/  MUFU.TANH R187, R78 ;  /* 0x0000004e00bb7308 */ /* 0x00066a0000002400 */
[----:B------:R-:W-:Y:S01]  /*4ff0*/  IADD3 R9, R37, 0x8, RZ ;  /* 0x0000000825097810 */ /* 0x000fe20007ffe0ff */
[----:B------:R-:W-:Y:S01]  /*5000*/  HMMA.16816.F32.BF16 R100, R112, R10, R100 ;  /* 0x0000000a7064723c */ /* 0x000fe20000041864 */
[----:B------:R-:W-:Y:S01]  /*5010*/  FMUL.FTZ R67, R123, c[0x0][0x2ec] ;  /* 0x0000bb007b437a20 */ /* 0x000fe20000410000 */
[----:B------:R3:W1:Y:S01]  /*5020*/  MUFU.TANH R185, R79 ;  /* 0x0000004f00b97308 */ /* 0x0006620000002400 */
[----:B------:R-:W-:Y:S01]  /*5030*/  FMUL.FTZ R120, R120, c[0x0][0x2ec] ;  /* 0x0000bb0078787a20 */ /* 0x000fe20000410000 */
[----:B------:R-:W-:Y:S01]  /*5040*/  IMNMX R236, R9, R128, PT ;  /* 0x0000008009ec7217 */ /* 0x000fe20003800200 */
[----:B------:R-:W-:-:S02]  /*5050*/  FMUL.FTZ R121, R121, c[0x0][0x2ec] ;  /* 0x0000bb0079797a20 */ /* 0x000fc40000410000 */
[----:B------:R-:W-:Y:S01]  /*5060*/  FMUL.FTZ R122, R122, c[0x0][0x2ec] ;  /* 0x0000bb007a7a7a20 */ /* 0x000fe20000410000 */
[----:B------:R-:W-:Y:S01]  /*5070*/  HMMA.16816.F32.BF16 R40, R112, R14, R40 ;  /* 0x0000000e7028723c */ /* 0x000fe20000041828 */
[----:B------:R-:W-:Y:S01]  /*5080*/  FMUL.FTZ R56, R56, c[0x0][0x2ec] ;  /* 0x0000bb0038387a20 */ /* 0x000fe20000410000 */
[----:B------:R3:W1:Y:S01]  /*5090*/  MUFU.TANH R191, R92 ;  /* 0x0000005c00bf7308 */ /* 0x0006620000002400 */
[----:B------:R-:W-:Y:S02]  /*50a0*/  FMUL.FTZ R57, R57, c[0x0][0x2ec] ;  /* 0x0000bb0039397a20 */ /* 0x000fe40000410000 */
[----:B------:R-:W-:Y:S02]  /*50b0*/  FMUL.FTZ R58, R58, c[0x0][0x2ec] ;  /* 0x0000bb003a3a7a20 */ /* 0x000fe40000410000 */
[----:B------:R-:W-:Y:S02]  /*50c0*/  FMUL.FTZ R59, R59, c[0x0][0x2ec] ;  /* 0x0000bb003b3b7a20 */ /* 0x000fe40000410000 */
[----:B------:R-:W-:Y:S01]  /*50d0*/  FMUL.FTZ R68, R68, c[0x0][0x2ec] ;  /* 0x0000bb0044447a20 */ /* 0x000fe20000410000 */
[----:B------:R3:W1:Y:S01]  /*50e0*/  MUFU.TANH R143, R56 ;  /* 0x00000038008f7308 */ /* 0x0006620000002400 */
[----:B------:R-:W-:-:S02]  /*50f0*/  FMUL.FTZ R69, R69, c[0x0][0x2ec] ;  /* 0x0000bb0045457a20 */ /* 0x000fc40000410000 */
[----:B------:R-:W-:Y:S02]  /*5100*/  FMUL.FTZ R70, R70, c[0x0][0x2ec] ;  /* 0x0000bb0046467a20 */ /* 0x000fe40000410000 */
[----:B------:R-:W-:Y:S02]  /*5110*/  FMUL.FTZ R71, R71, c[0x0][0x2ec] ;  /* 0x0000bb0047477a20 */ /* 0x000fe40000410000 */
[----:B------:R-:W-:Y:S01]  /*5120*/  FMUL.FTZ R100, R100, c[0x0][0x2ec] ;  /* 0x0000bb0064647a20 */ /* 0x000fe20000410000 */
[----:B------:R3:W1:Y:S01]  /*5130*/  MUFU.TANH R243, R57 ;  /* 0x0000003900f37308 */ /* 0x0006620000002400 */
[----:B------:R-:W-:Y:S02]  /*5140*/  FMUL.FTZ R101, R101, c[0x0][0x2ec] ;  /* 0x0000bb0065657a20 */ /* 0x000fe40000410000 */
[----:B------:R-:W-:Y:S02]  /*5150*/  FMUL.FTZ R102, R102, c[0x0][0x2ec] ;  /* 0x0000bb0066667a20 */ /* 0x000fe40000410000 */
[----:B------:R-:W-:-:S02]  /*5160*/  FMUL.FTZ R103, R103, c[0x0][0x2ec] ;  /* 0x0000bb0067677a20 */ /* 0x000fc40000410000 */
[----:B------:R-:W-:Y:S01]  /*5170*/  FMUL.FTZ R40, R40, c[0x0][0x2ec] ;  /* 0x0000bb0028287a20 */ /* 0x000fe20000410000 */
[----:B------:R3:W1:Y:S01]  /*5180*/  MUFU.TANH R239, R58 ;  /* 0x0000003a00ef7308 */ /* 0x0006620000002400 */
[----:B------:R-:W-:Y:S02]  /*5190*/  FMUL.FTZ R41, R41, c[0x0][0x2ec] ;  /* 0x0000bb0029297a20 */ /* 0x000fe40000410000 */
[----:B------:R-:W-:Y:S02]  /*51a0*/  FMUL.FTZ R42, R42, c[0x0][0x2ec] ;  /* 0x0000bb002a2a7a20 */ /* 0x000fe40000410000 */
[----:B------:R-:W-:-:S03]  /*51b0*/  FMUL.FTZ R43, R43, c[0x0][0x2ec] ;  /* 0x0000bb002b2b7a20 */ /* 0x000fc60000410000 */
[----:B------:R3:W1:Y:S08]  /*51c0*/  MUFU.TANH R157, R59 ;  /* 0x0000003b009d7308 */ /* 0x0006700000002400 */
        /* <DEDUP_REMOVED lines=14> */
[----:B------:R-:W1:Y:S08]  /*52b0*/  MUFU.TANH R67, R67 ;  /* 0x0000004300437308 */ /* 0x000e700000002400 */
[----:B------:R3:W1:Y:S08]  /*52c0*/  MUFU.TANH R145, R40 ;  /* 0x0000002800917308 */ /* 0x0006700000002400 */
[----:B------:R3:W1:Y:S08]  /*52d0*/  MUFU.TANH R139, R41 ;  /* 0x00000029008b7308 */ /* 0x0006700000002400 */
[----:B------:R3:W1:Y:S08]  /*52e0*/  MUFU.TANH R65, R42 ;  /* 0x0000002a00417308 */ /* 0x0006700000002400 */
[----:B------:R3:W1:Y:S01]  /*52f0*/  MUFU.TANH R63, R43 ;  /* 0x0000002b003f7308 */ /* 0x0006620000002400 */
[----:B------:R-:W-:Y:S06]  /*5300*/  BAR.SYNC.DEFER_BLOCKING 0x0 ;  /* 0x0000000000007b1d */ /* 0x000fec0000010000 */
[----:B------:R-:W-:Y:S05]  /*5310*/  @!P4 BRA `(.L_x_813) ;  /* 0x00000e200000c947 */ /* 0x000fea0003800000 */
[----:B--2-4-:R-:W-:Y:S05]  /*5320*/  @!P0 BRA `(.L_x_814) ;  /* 0x0000039000008947 */ /* 0x014fea0003800000 */
[----:B------:R-:W2:Y:S01]  /*5330*/  I2F.RP R8, R135 ;  /* 0x0000008700087306 */ /* 0x000ea20000209400 */
[----:B------:R-:W-:-:S02]  /*5340*/  IADD3 R13, R7, -0x80, RZ ;  /* 0xffffff80070d7810 */ /* 0x000fc40007ffe0ff */
[----:B------:R-:W-:Y:S02]  /*5350*/  IABS R11, R7 ;  /* 0x00000007000b7213 */ /* 0x000fe40000000000 */
[----:B------:R-:W-:Y:S02]  /*5360*/  IABS R9, R13 ;  /* 0x0000000d00097213 */ /* 0x000fe40000000000 */
[----:B------:R-:W-:Y:S01]  /*5370*/  LOP3.LUT R13, R13, c[0x0][0x2d0], RZ, 0x3c, !PT ;  /* 0x0000b4000d0d7a12 */ /* 0x000fe200078e3cff */
[----:B--2---:R-:W2:Y:S02]  /*5380*/  MUFU.RCP R14, R8 ;  /* 0x00000008000e7308 */ /* 0x004ea40000001000 */
[----:B--2---:R-:W-:-:S06]  /*5390*/  IADD3 R14, R14, 0xffffffe, RZ ;  /* 0x0ffffffe0e0e7810 */ /* 0x004fcc0007ffe0ff */
[----:B------:R-:W2:Y:S02]  /*53a0*/  F2I.FTZ.U32.TRUNC.NTZ R15, R14 ;  /* 0x0000000e000f7305 */ /* 0x000ea4000021f000 */
[----:B--2---:R-:W-:Y:S02]  /*53b0*/  IMAD.MOV R12, RZ, RZ, -R15 ;  /* 0x000000ffff0c7224 */ /* 0x004fe400078e0a0f */
        /* <DEDUP_REMOVED lines=16> */
[----:B------:R-:W-:Y:S02]  /*54c0*/  LOP3.LUT R8, R7, c[0x0][0x2d0], RZ, 0x3c, !PT ;  /* 0x0000b40007087a12 */ /* 0x000fe400078e3cff */
[----:B------:R-:W-:-:S02]  /*54d0*/  ISETP.GE.AND P1, PT, R13, RZ, PT ;  /* 0x000000ff0d00720c */ /* 0x000fc40003f26270 */
[----:B------:R-:W-:Y:S02]  /*54e0*/  ISETP.GE.AND P3, PT, R8, RZ, PT ;  /* 0x000000ff0800720c */ /* 0x000fe40003f66270 */
[----:B------:R-:W-:Y:S02]  /*54f0*/  @!P2 IADD3 R12, R12, 0x1, RZ ;  /* 0x000000010c0ca810 */ /* 0x000fe40007ffe0ff */
[----:B------:R-:W-:Y:S02]  /*5500*/  ISETP.NE.AND P2, PT, RZ, c[0x0][0x2d0], PT ;  /* 0x0000b400ff007a0c */ /* 0x000fe40003f45270 */
[----:B------:R-:W-:Y:S02]  /*5510*/  @P6 IADD3 R14, R14, 0x1, RZ ;  /* 0x000000010e0e6810 */ /* 0x000fe40007ffe0ff */
[----:B------:R-:W-:Y:S02]  /*5520*/  @P5 IADD3 R12, R12, 0x1, RZ ;  /* 0x000000010c0c5810 */ /* 0x000fe40007ffe0ff */
[----:B------:R-:W-:-:S03]  /*5530*/  LOP3.LUT R8, RZ, c[0x0][0x2d0], RZ, 0x33, !PT ;  /* 0x0000b400ff087a12 */ /* 0x000fc600078e33ff */
        /* <DEDUP_REMOVED lines=24> */
.L_x_814:
[----:B------:R-:W-:-:S04]  /*56c0*/  LEA R13, -R133, RZ, 0x7 ;  /* 0x000000ff850d7211 */ /* 0x000fc800078e39ff */
[----:B------:R-:W-:Y:S02]  /*56d0*/  SHF.R.S32.HI R12, RZ, 0x1f, R13 ;  /* 0x0000001fff0c7819 */ /* 0x000fe4000001140d */
.L_x_815:
[----:B------:R-:W-:Y:S01]  /*56e0*/  ISETP.GE.AND P3, PT, R222, c[0x0][0x220], PT ;  /* 0x00008800de007a0c */ /* 0x000fe20003f66270 */
[----:B------:R-:W-:Y:S01]  /*56f0*/  BSSY B0, `(.L_x_816) ;  /* 0x00000a1000007945 */ /* 0x000fe20003800000 */
[----:B------:R-:W-:Y:S02]  /*5700*/  ISETP.GE.AND P2, PT, R213, c[0x0][0x220], PT ;  /* 0x00008800d5007a0c */ /* 0x000fe40003f46270 */
[----:B------:R-:W-:-:S05]  /*5710*/  IADD3 R15, P5, R215, R13, RZ ;  /* 0x0000000dd70f7210 */ /* 0x000fca0007fbe0ff */
[----:B------:R-:W-:-:S04]  /*5720*/  IMAD.X R10, R214, 0x1, R12, P5 ;  /* 0x00000001d60a7824 */ /* 0x000fc800028e060c */
[-C--:B------:R-:W-:Y:S01]  /*5730*/  @!P3 IADD3 R9, P1, R13, R230.reuse, RZ ;  /* 0x000000e60d09b210 */ /* 0x080fe20007f3e0ff */
[----:B------:R2:W-:Y:S01]  /*5740*/  @P3 STS.128 [R220+0x4000], RZ ;  /* 0x004000ffdc003388 */ /* 0x0005e20000000c00 */
[-C--:B------:R-:W-:Y:S02]  /*5750*/  @!P3 IADD3 R11, P5, R15, R230.reuse, RZ ;  /* 0x000000e60f0bb210 */ /* 0x080fe40007fbe0ff */
[----:B---3--:R-:W-:Y:S01]  /*5760*/  @!P3 LEA R56, P6, R9, c[0x0][0x168], 0x1 ;  /* 0x00005a000938ba11 */ /* 0x008fe200078c08ff */
[----:B------:R-:W-:Y:S01]  /*5770*/  @!P3 IMAD.X R8, R12, 0x1, R231, P1 ;  /* 0x000000010c08b824 */ /* 0x000fe200008e06e7 */
[----:B------:R-:W-:-:S04]  /*5780*/  @!P2 IADD3 R14, P1, R13, R230, RZ ;  /* 0x000000e60d0ea210 */ /* 0x000fc80007f3e0ff */
[----:B------:R-:W-:Y:S01]  /*5790*/  @!P3 LEA.HI.X R57, R9, c[0x0][0x16c], R8, 0x1, P6 ;  /* 0x00005b000939ba11 */ /* 0x000fe200030f0c08 */
[--C-:B------:R-:W-:Y:S01]  /*57a0*/  @!P2 IMAD.X R9, R12, 0x1, R231.reuse, P1 ;  /* 0x000000010c09a824 */ /* 0x100fe200008e06e7 */
[----:B------:R-:W-:Y:S01]  /*57b0*/  @!P2 LEA R24, P1, R14, c[0x0][0x168], 0x1 ;  /* 0x00005a000e18aa11 */ /* 0x000fe200078208ff */
[----:B------:R-:W-:Y:S01]  /*57c0*/  @!P3 IMAD.X R8, R10, 0x1, R231, P5 ;  /* 0x000000010a08b824 */ /* 0x000fe200028e06e7 */
[----:B------:R-:W-:Y:S01]  /*57d0*/  @!P3 LEA R46, P6, R11, c[0x0][0x168], 0x1 ;  /* 0x00005a000b2eba11 */ /* 0x000fe200078c08ff */
[----:B------:R-:W-:Y:S01]  /*57e0*/  @!PT LDS RZ, [RZ] ;  /* 0x00000000fffff984 */ /* 0x000fe20000000800 */
[----:B------:R-:W-:Y:S01]  /*57f0*/  @!PT LDS RZ, [RZ] ;  /* 0x00000000fffff984 */ /* 0x000fe20000000800 */
[----:B------:R-:W-:Y:S01]  /*5800*/  @!PT LDS RZ, [RZ] ;  /* 0x00000000fffff984 */ /* 0x000fe20000000800 */
[----:B------:R2:W-:Y:S01]  /*5810*/  @!P3 LDGSTS.E.BYPASS.LTC128B.128 [R220+0x4000], [R56.64] ;  /* 0x0400000038dcbfae */ /* 0x0005e2000b901d4c */
[----:B------:R-:W-:Y:S02]  /*5820*/  @!P2 LEA.HI.X R25, R14, c[0x0][0x16c], R9, 0x1, P1 ;  /* 0x00005b000e19aa11 */ /* 0x000fe400008f0c09 */
[----:B------:R-:W-:Y:S01]  /*5830*/  @!P2 IADD3 R9, P1, R15, R230, RZ ;  /* 0x000000e60f09a210 */ /* 0x000fe20007f3e0ff */
[----:B------:R2:W-:Y:S01]  /*5840*/  @P2 STS.128 [R220+0x8000], RZ ;  /* 0x008000ffdc002388 */ /* 0x0005e20000000c00 */
[----:B------:R-:W-:-:S02]  /*5850*/  IADD3 R15, P5, R215, R15, RZ ;  /* 0x0000000fd70f7210 */ /* 0x000fc40007fbe0ff */
[----:B------:R-:W-:Y:S01]  /*5860*/  @!P3 LEA.HI.X R47, R11, c[0x0][0x16c], R8, 0x1, P6 ;  /* 0x00005b000b2fba11 */ /* 0x000fe200030f0c08 */
[--C-:B------:R-:W-:Y:S01]  /*5870*/  @!P2 IMAD.X R8, R10, 0x1, R231.reuse, P1 ;  /* 0x000000010a08a824 */ /* 0x100fe200008e06e7 */
[----:B------:R-:W-:Y:S01]  /*5880*/  @!P2 LEA R22, P1, R9, c[0x0][0x168], 0x1 ;  /* 0x00005a000916aa11 */ /* 0x000fe200078208ff */
[----:B------:R-:W-:Y:S01]  /*5890*/  IMAD.X R10, R214, 0x1, R10, P5 ;  /* 0x00000001d60a7824 */ /* 0x000fe200028e060a */
[-C--:B------:R-:W-:Y:S01]  /*58a0*/  @!P3 IADD3 R11, P5, R15, R230.reuse, RZ ;  /* 0x000000e60f0bb210 */ /* 0x080fe20007fbe0ff */
[----:B------:R-:W-:Y:S01]  /*58b0*/  @!PT LDS RZ, [RZ] ;  /* 0x00000000fffff984 */ /* 0x000fe20000000800 */
[----:B------:R-:W-:Y:S01]  /*58c0*/  @!PT LDS RZ, [RZ] ;  /* 0x00000000fffff984 */ /* 0x000fe20000000800 */
[----:B------:R-:W-:Y:S01]  /*58d0*/  @!PT LDS RZ, [RZ] ;  /* 0x00000000fffff984 */ /* 0x000fe20000000800 */
[----:B------:R2:W-:Y:S01]  /*58e0*/  @!P2 LDGSTS.E.BYPASS.LTC128B.128 [R220+0x8000], [R24.64+0x80] ;  /* 0x0800008018dcafae */ /* 0x0005e2000b901d4c */
[----:B------:R-:W-:Y:S02]  /*58f0*/  @!P2 LEA.HI.X R23, R9, c[0x0][0x16c], R8, 0x1, P1 ;  /* 0x00005b000917aa11 */ /* 0x000fe400008f0c08 */
[----:B------:R-:W-:Y:S01]  /*5900*/  @!P3 LEA R42, P6, R11, c[0x0][0x168], 0x1 ;  /* 0x00005a000b2aba11 */ /* 0x000fe200078c08ff */
[----:B------:R-:W-:Y:S01]  /*5910*/  @!P3 IMAD.X R8, R10, 0x1, R231, P5 ;  /* 0x000000010a08b824 */ /* 0x000fe200028e06e7 */
        /* <DEDUP_REMOVED lines=11> */
[----:B------:R2:W-:Y:S01]  /*59d0*/  @!P3 LDGSTS.E.BYPASS.LTC128B.128 [R220+0x4800], [R46.64] ;  /* 0x048000002edcbfae */ /* 0x0005e2000b901d4c */
[----:B------:R-:W-:Y:S02]  /*59e0*/  @!P2 LEA.HI.X R21, R9, c[0x0][0x16c], R8, 0x1, P1 ;  /* 0x00005b000915aa11 */ /* 0x000fe400008f0c08 */
[----:B------:R-:W-:Y:S01]  /*59f0*/  @!P3 LEA R40, P6, R11, c[0x0][0x168], 0x1 ;  /* 0x00005a000b28ba11 */ /* 0x000fe200078c08ff */
[----:B------:R-:W-:Y:S01]  /*5a00*/  @!P3 IMAD.X R8, R10, 0x1, R231, P5 ;  /* 0x000000010a08b824 */ /* 0x000fe200028e06e7 */
[----:B------:R-:W-:Y:S01]  /*5a10*/  IADD3 R9, P5, R215, R15, RZ ;  /* 0x0000000fd7097210 */ /* 0x000fe20007fbe0ff */
[----:B------:R2:W-:Y:S01]  /*5a20*/  @P2 STS.128 [R220+0x8800], RZ ;  /* 0x008800ffdc002388 */ /* 0x0005e20000000c00 */
[----:B------:R-:W-:-:S02]  /*5a30*/  @!P2 IADD3 R14, P1, R15, R230, RZ ;  /* 0x000000e60f0ea210 */ /* 0x000fc40007f3e0ff */
[----:B------:R-:W-:Y:S01]  /*5a40*/  @!P3 LEA.HI.X R41, R11, c[0x0][0x16c], R8, 0x1, P6 ;  /* 0x00005b000b29ba11 */ /* 0x000fe200030f0c08 */
[----:B------:R-:W-:Y:S01]  /*5a50*/  IMAD.X R8, R214, 0x1, R10, P5 ;  /* 0x00000001d6087824 */ /* 0x000fe200028e060a */
[----:B------:R-:W-:Y:S01]  /*5a60*/  @!P3 IADD3 R15, P5, R9, R230, RZ ;  /* 0x000000e6090fb210 */ /* 0x000fe20007fbe0ff */
[--C-:B------:R-:W-:Y:S01]  /*5a70*/  @!P2 IMAD.X R11, R10, 0x1, R231.reuse, P1 ;  /* 0x000000010a0ba824 */ /* 0x100fe200008e06e7 */
[----:B------:R-:W-:Y:S01]  /*5a80*/  @!P2 LEA R18, P1, R14, c[0x0][0x168], 0x1 ;  /* 0x00005a000e12aa11 */ /* 0x000fe200078208ff */
[----:B------:R-:W-:Y:S01]  /*5a90*/  @!PT LDS RZ, [RZ] ;  /* 0x00000000fffff984 */ /* 0x000fe20000000800 */
[----:B------:R-:W-:Y:S01]  /*5aa0*/  @!PT LDS RZ, [RZ] ;  /* 0x00000000fffff984 */ /* 0x000fe20000000800 */
[----:B------:R-:W-:Y:S01]  /*5ab0*/  @!PT LDS RZ, [RZ] ;  /* 0x00000000fffff984 */ /* 0x000fe20000000800 */
[----:B------:R2:W-:Y:S02]  /*5ac0*/  @!P2 LDGSTS.E.BYPASS.LTC128B.128 [R220+0x8800], [R22.64+0x80] ;  /* 0x0880008016dcafae */ /* 0x0005e4000b901d4c */
        /* <DEDUP_REMOVED lines=9> */
[----:B------:R-:W-:Y:S02]  /*5b60*/  @!P3 LEA.HI.X R35, R15, c[0x0][0x16c], R10, 0x1, P5 ;  /* 0x00005b000f23ba11 */ /* 0x000fe400028f0c0a */
[-C--:B------:R-:W-:Y:S01]  /*5b70*/  @!P2 IADD3 R9, P5, R9, R230.reuse, RZ ;  /* 0x000000e60909a210 */ /* 0x080fe20007fbe0ff */
[----:B------:R-:W-:Y:S01]  /*5b80*/  IMAD.X R10, R214, 0x1, R8, P1 ;  /* 0x00000001d60a7824 */ /* 0x000fe200008e0608 */
[----:B------:R-:W-:Y:S01]  /*5b90*/  @!P3 IADD3 R15, P1, R11, R230, RZ ;  /* 0x000000e60b0fb210 */ /* 0x000fe20007f3e0ff */
[----:B------:R2:W-:Y:S02]  /*5ba0*/  @P2 STS.128 [R220+0x9000], RZ ;  /* 0x009000ffdc002388 */ /* 0x0005e40000000c00 */
[--C-:B------:R-:W-:Y:S01]  /*5bb0*/  @!P2 IMAD.X R8, R8, 0x1, R231.reuse, P5 ;  /* 0x000000010808a824 */ /* 0x100fe200028e06e7 */
[----:B------:R-:W-:Y:S01]  /*5bc0*/  @!P2 LEA R16, P5, R9, c[0x0][0x168], 0x1 ;  /* 0x00005a000910aa11 */ /* 0x000fe200078a08ff */
[----:B------:R-:W-:Y:S01]  /*5bd0*/  @!P3 IMAD.X R14, R10, 0x1, R231, P1 ;  /* 0x000000010a0eb824 */ /* 0x000fe200008e06e7 */
[----:B------:R-:W-:Y:S01]  /*5be0*/  @!P3 LEA R26, P1, R15, c[0x0][0x168], 0x1 ;  /* 0x00005a000f1aba11 */ /* 0x000fe200078208ff */
[----:B------:R-:W-:Y:S01]  /*5bf0*/  @!PT LDS RZ, [RZ] ;  /* 0x00000000fffff984 */ /* 0x000fe20000000800 */
[----:B------:R-:W-:Y:S01]  /*5c00*/  @!PT LDS RZ, [RZ] ;  /* 0x00000000fffff984 */ /* 0x000fe20000000800 */
[----:B------:R-:W-:Y:S01]  /*5c10*/  @!PT LDS RZ, [RZ] ;  /* 0x00000000fffff984 */ /* 0x000fe20000000800 */
[----:B------:R2:W-:Y:S01]  /*5c20*/  @!P2 LDGSTS.E.BYPASS.LTC128B.128 [R220+0x9000], [R20.64+0x80] ;  /* 0x0900008014dcafae */ /* 0x0005e2000b901d4c */
[----:B------:R-:W-:-:S02]  /*5c30*/  @!P2 LEA.HI.X R17, R9, c[0x0][0x16c], R8, 0x1, P5 ;  /* 0x00005b000911aa11 */ /* 0x000fc400028f0c08 */
[----:B------:R-:W-:Y:S01]  /*5c40*/  @!P3 LEA.HI.X R27, R15, c[0x0][0x16c], R14, 0x1, P1 ;  /* 0x00005b000f1bba11 */ /* 0x000fe200008f0c0e */
[----:B------:R2:W-:Y:S01]  /*5c50*/  @P3 STS.128 [R220+0x5800], RZ ;  /* 0x005800ffdc003388 */ /* 0x0005e20000000c00 */
[----:B------:R-:W-:Y:S02]  /*5c60*/  IADD3 R9, P5, R215, R11, RZ ;  /* 0x0000000bd7097210 */ /* 0x000fe40007fbe0ff */
[-C--:B------:R-:W-:Y:S01]  /*5c70*/  @!P2 IADD3 R11, P1, R11, R230.reuse, RZ ;  /* 0x000000e60b0ba210 */ /* 0x080fe20007f3e0ff */
[----:B------:R-:W-:Y:S01]  /*5c80*/  @!PT LDS RZ, [RZ] ;  /* 0x00000000fffff984 */ /* 0x000fe20000000800 */
[----:B------:R-:W-:Y:S01]  /*5c90*/  @!PT LDS RZ, [RZ] ;  /* 0x00000000fffff984 */ /* 0x000fe20000000800 */
[----:B------:R-:W-:Y:S01]  /*5ca0*/  @!PT LDS RZ, [RZ] ;  /* 0x00000000fffff984 */ /* 0x000fe20000000800 */
[----:B------:R2:W-:Y:S02]  /*5cb0*/  @!P3 LDGSTS.E.BYPASS.LTC128B.128 [R220+0x5800], [R40.64] ;  /* 0x0580000028dcbfae */ /* 0x0005e4000b901d4c */
[----:B------:R-:W-:Y:S01]  /*5cc0*/  IMAD.X R8, R214, 0x1, R10, P5 ;  /* 0x00000001d6087824 */ /* 0x000fe200028e060a */
[-C--:B------:R-:W-:Y:S01]  /*5cd0*/  @!P3 IADD3 R14, P5, R9, R230.reuse, RZ ;  /* 0x000000e6090eb210 */ /* 0x080fe20007fbe0ff */
[--C-:B------:R-:W-:Y:S01]  /*5ce0*/  @!P2 IMAD.X R10, R10, 0x1, R231.reuse, P1 ;  /* 0x000000010a0aa824 */ /* 0x100fe200008e06e7 */
[C---:B------:R-:W-:Y:S01]  /*5cf0*/  @!P2 LEA R58, P1, R11.reuse, c[0x0][0x168], 0x1 ;  /* 0x00005a000b3aaa11 */ /* 0x040fe200078208ff */
[----:B------:R2:W-:Y:S01]  /*5d00*/  @P2 STS.128 [R220+0x9800], RZ ;  /* 0x009800ffdc002388 */ /* 0x0005e20000000c00 */
[----:B------:R-:W-:Y:S01]  /*5d10*/  @!P3 LEA R60, P6, R14, c[0x0][0x168], 0x1 ;  /* 0x00005a000e3cba11 */ /* 0x000fe200078c08ff */
[----:B------:R-:W-:Y:S01]  /*5d20*/  @!P3 IMAD.X R15, R8, 0x1, R231, P5 ;  /* 0x00000001080fb824 */ /* 0x000fe200028e06e7 */
[----:B------:R-:W-:Y:S01]  /*5d30*/  @!P2 LEA.HI.X R59, R11, c[0x0][0x16c], R10, 0x1, P1 ;  /* 0x00005b000b3baa11 */ /* 0x000fe200008f0c0a */
[----:B------:R-:W-:Y:S01]  /*5d40*/  @!PT LDS RZ, [RZ] ;  /* 0x00000000fffff984 */ /* 0x000fe20000000800 */
[----:B------:R-:W-:Y:S01]  /*5d50*/  @!PT LDS RZ, [RZ] ;  /* 0x00000000fffff984 */ /* 0x000fe20000000800 */
[----:B------:R-:W-:Y:S01]  /*5d60*/  @!PT LDS RZ, [RZ] ;  /* 0x00000000fffff984 */ /* 0x000fe20000000800 */
[----:B------:R2:W-:Y:S01]  /*5d70*/  @!P2 LDGSTS.E.BYPASS.LTC128B.128 [R220+0x9800], [R18.64+0x80] ;  /* 0x0980008012dcafae */ /* 0x0005e2000b901d4c */
[----:B------:R-:W-:-:S02]  /*5d80*/  @!P2 IADD3 R10, P1, R9, R230, RZ ;  /* 0x000000e6090aa210 */ /* 0x000fc40007f3e0ff */
[----:B------:R-:W-:Y:S01]  /*5d90*/  IADD3 R9, P5, R215, R9, RZ ;  /* 0x00000009d7097210 */ /* 0x000fe20007fbe0ff */
[----:B------:R2:W-:Y:S01]  /*5da0*/  @P3 STS.128 [R220+0x6000], RZ ;  /* 0x006000ffdc003388 */ /* 0x0005e20000000c00 */
[----:B------:R-:W-:Y:S01]  /*5db0*/  @!P3 LEA.HI.X R61, R14, c[0x0][0x16c], R15, 0x1, P6 ;  /* 0x00005b000e3dba11 */ /* 0x000fe200030f0c0f */
[----:B------:R-:W-:Y:S01]  /*5dc0*/  @!P2 IMAD.X R11, R8, 0x1, R231, P1 ;  /* 0x00000001080ba824 */ /* 0x000fe200008e06e7 */
[----:B------:R-:W-:Y:S01]  /*5dd0*/  @!P2 LEA R68, P1, R10, c[0x0][0x168], 0x1 ;  /* 0x00005a000a44aa11 */ /* 0x000fe200078208ff */
[----:B------:R-:W-:Y:S01]  /*5de0*/  IMAD.X R8, R214, 0x1, R8, P5 ;  /* 0x00000001d6087824 */ /* 0x000fe200028e0608 */
[----:B------:R-:W-:Y:S01]  /*5df0*/  @!P3 IADD3 R14, P5, R9, R230, RZ ;  /* 0x000000e6090eb210 */ /* 0x000fe20007fbe0ff */
[----:B------:R-:W-:Y:S01]  /*5e00*/  @!PT LDS RZ, [RZ] ;  /* 0x00000000fffff984 */ /* 0x000fe20000000800 */
[----:B------:R-:W-:Y:S01]  /*5e10*/  @!PT LDS RZ, [RZ] ;  /* 0x00000000fffff984 */ /* 0x000fe20000000800 */
[----:B------:R-:W-:Y:S01]  /*5e20*/  @!PT LDS RZ, [RZ] ;  /* 0x00000000fffff984 */ /* 0x000fe20000000800 */
[----:B------:R2:W-:Y:S01]  /*5e30*/  @!P3 LDGSTS.E.BYPASS.LTC128B.128 [R220+0x6000], [R34.64] ;  /* 0x0600000022dcbfae */ /* 0x0005e2000b901d4c */
[----:B------:R-:W-:Y:S02]  /*5e40*/  @!P2 LEA.HI.X R69, R10, c[0x0][0x16c], R11, 0x1, P1 ;  /* 0x00005b000a45aa11 */ /* 0x000fe400008f0c0b */
[----:B------:R-:W-:Y:S01]  /*5e50*/  @!P3 LEA R10, P1, R14, c[0x0][0x168], 0x1 ;  /* 0x00005a000e0aba11 */ /* 0x000fe200078208ff */
[----:B------:R2:W-:Y:S01]  /*5e60*/  @P2 STS.128 [R220+0xa000], RZ ;  /* 0x00a000ffdc002388 */ /* 0x0005e20000000c00 */
[----:B------:R-:W-:-:S03]  /*5e70*/  @!P3 IMAD.X R11, R8, 0x1, R231, P5 ;  /* 0x00000001080bb824 */ /* 0x000fc600028e06e7 */
[----:B------:R-:W-:Y:S01]  /*5e80*/  @!PT LDS RZ, [RZ] ;  /* 0x00000000fffff984 */ /* 0x000fe20000000800 */
[----:B------:R-:W-:Y:S01]  /*5e90*/  @!PT LDS RZ, [RZ] ;  /* 0x00000000fffff984 */ /* 0x000fe20000000800 */
[----:B------:R-:W-:Y:S01]  /*5ea0*/  @!PT LDS RZ, [RZ] ;  /* 0x00000000fffff984 */ /* 0x000fe20000000800 */
[----:B------:R2:W-:Y:S02]  /*5eb0*/  @!P2 LDGSTS.E.BYPASS.LTC128B.128 [R220+0xa000], [R16.64+0x80] ;  /* 0x0a00008010dcafae */ /* 0x0005e4000b901d4c */
[----:B------:R-:W-:Y:S02]  /*5ec0*/  @!P3 LEA.HI.X R11, R14, c[0x0][0x16c], R11, 0x1, P1 ;  /* 0x00005b000e0bba11 */ /* 0x000fe400008f0c0b */
        /* <DEDUP_REMOVED lines=29> */
[----:B--2---:R-:W-:-:S04]  /*60a0*/  LEA R10, P1, R9, c[0x0][0x168], 0x1 ;  /* 0x00005a00090a7a11 */ /* 0x004fc800078208ff */
[----:B------:R-:W-:-:S05]  /*60b0*/  LEA.HI.X R11, R9, c[0x0][0x16c], R8, 0x1, P1 ;  /* 0x00005b00090b7a11 */ /* 0x000fca00008f0c08 */
[----:B------:R-:W-:Y:S01]  /*60c0*/  @!PT LDS RZ, [RZ] ;  /* 0x00000000fffff984 */ /* 0x000fe20000000800 */
[----:B------:R-:W-:Y:S01]  /*60d0*/  @!PT LDS RZ, [RZ] ;  /* 0x00000000fffff984 */ /* 0x000fe20000000800 */
[----:B------:R-:W-:Y:S01]  /*60e0*/  @!PT LDS RZ, [RZ] ;  /* 0x00000000fffff984 */ /* 0x000fe20000000800 */
[----:B------:R2:W-:Y:S04]  /*60f0*/  LDGSTS.E.BYPASS.LTC128B.128 [R220+0xb800], [R10.64+0x80] ;  /* 0x0b8000800adc7fae */ /* 0x0005e8000b901d4c */
.L_x_817:
[----:B------:R-:W-:Y:S05]  /*6100*/  BSYNC B0 ;  /* 0x0000000000007941 */ /* 0x000fea0003800000 */
.L_x_816:
[----:B------:R-:W0:Y:S01]  /*6110*/  LDGDEPBAR ;  /* 0x00000000000079af */ /* 0x000e220000000000 */
[----:B------:R-:W-:-:S04]  /*6120*/  IADD3 R230, P1, R13, R230, RZ ;  /* 0x000000e60de67210 */ /* 0x000fc80007f3e0ff */
[----:B------:R-:W-:Y:S02]  /*6130*/  IADD3.X R231, R12, R231, RZ, P1, !PT ;  /* 0x000000e70ce77210 */ /* 0x000fe40000ffe4ff */
.L_x_813:
[----:B--2-4-:R-:W-:Y:S02]  /*6140*/  IMAD.IADD R27, R7, 0x1, R232 ;  /* 0x00000001071b7824 */ /* 0x014fe400078e02e8 */
[----:B------:R-:W-:-:S03]  /*6150*/  IMAD.SHL.U32 R204, R4, 0x2, RZ ;  /* 0x0000000204cc7824 */ /* 0x000fc600078e00ff */
[C---:B------:R-:W-:Y:S01]  /*6160*/  IADD3 R9, R27.reuse, 0x1, RZ ;  /* 0x000000011b097810 */ /* 0x040fe20007ffe0ff */
[--C-:B------:R-:W-:Y:S01]  /*6170*/  IMAD R202, R2, 0x2, R204.reuse ;  /* 0x0000000202ca7824 */ /* 0x100fe200078e02cc */
[----:B------:R-:W-:Y:S01]  /*6180*/  IADD3 R7, R27, 0x8, RZ ;  /* 0x000000081b077810 */ /* 0x000fe20007ffe0ff */
[C---:B------:R-:W-:Y:S01]  /*6190*/  IMAD R201, R0.reuse, 0x2, R204 ;  /* 0x0000000200c97824 */ /* 0x040fe200078e02cc */
[C---:B------:R-:W-:Y:S01]  /*61a0*/  ISETP.GE.AND P2, PT, R9.reuse, R238, PT ;  /* 0x000000ee0900720c */ /* 0x040fe20003f46270 */
[----:B------:R-:W-:Y:S01]  /*61b0*/  IMAD R200, R0, 0x2, R202 ;  /* 0x0000000200c87824 */ /* 0x000fe200078e02ca */
[----:B------:R-:W-:Y:S01]  /*61c0*/  ISETP.GE.AND P1, PT, R9, R236, PT ;  /* 0x000000ec0900720c */ /* 0x000fe20003f26270 */
[----:B------:R-:W-:Y:S01]  /*61d0*/  LDSM.16.MT88.4 R124, [R204+0xc000] ;  /* 0x00c00000cc7c783b */ /* 0x000fe20000004200 */
[----:B------:R-:W-:Y:S02]  /*61e0*/  IADD3 R9, R27, 0x9, RZ ;  /* 0x000000091b097810 */ /* 0x000fe40007ffe0ff */
[C---:B------:R-:W-:Y:S01]  /*61f0*/  ISETP.GE.AND P6, PT, R7.reuse, R238, PT ;  /* 0x000000ee0700720c */ /* 0x040fe20003fc6270 */
[----:B---3--:R-:W-:Y:S01]  /*6200*/  LDSM.16.MT88.4 R100, [R200+0xc000] ;  /* 0x00c00000c864783b */ /* 0x008fe20000004200 */
[----:B------:R-:W-:-:S02]  /*6210*/  ISETP.GE.AND P3, PT, R7, R236, PT ;  /* 0x000000ec0700720c */ /* 0x000fc40003f66270 */
[----:B------:R-:W-:Y:S01]  /*6220*/  IADD3 R7, R27, 0x10, RZ ;  /* 0x000000101b077810 */ /* 0x000fe20007ffe0ff */
[----:B------:R-:W-:Y:S01]  /*6230*/  LDSM.16.MT88.4 R116, [R202+0xc000] ;  /* 0x00c00000ca74783b */ /* 0x000fe20000004200 */
[----:B------:R-:W-:Y:S02]  /*6240*/  FSEL R23, R6, -INF , !P2 ;  /* 0xff80000006177808 */ /* 0x000fe40005000000 */
[C---:B------:R-:W-:Y:S01]  /*6250*/  ISETP.GE.AND P5, PT, R9.reuse, R238, PT ;  /* 0x000000ee0900720c */ /* 0x040fe20003fa6270 */
[----:B------:R-:W-:Y:S01]  /*6260*/  LDSM.16.MT88.4 R108, [R201+0xc000] ;  /* 0x00c00000c96c783b */ /* 0x000fe20000004200 */
[----:B------:R-:W-:Y:S02]  /*6270*/  ISETP.GE.AND P2, PT, R9, R236, PT ;  /* 0x000000ec0900720c */ /* 0x000fe40003f46270 */
[----:B------:R-:W-:Y:S01]  /*6280*/  IADD3 R9, R27, 0x11, RZ ;  /* 0x000000111b097810 */ /* 0x000fe20007ffe0ff */
[----:B------:R-:W-:Y:S01]  /*6290*/  LDSM.16.MT88.4 R92, [R204+0x10000] ;  /* 0x01000000cc5c783b */ /* 0x000fe20000004200 */
[----:B------:R-:W-:-:S02]  /*62a0*/  FSEL R21, R48, -INF , !P1 ;  /* 0xff80000030157808 */ /* 0x000fc40004800000 */
[----:B------:R-:W-:Y:S01]  /*62b0*/  FSEL R49, R49, -INF , !P6 ;  /* 0xff80000031317808 */ /* 0x000fe20007000000 */
[----:B------:R-:W-:Y:S01]  /*62c0*/  LDSM.16.MT88.4 R84, [R202+0x10000] ;  /* 0x01000000ca54783b */ /* 0x000fe20000004200 */
[C---:B------:R-:W-:Y:S02]  /*62d0*/  ISETP.GE.AND P1, PT, R7.reuse, R238, PT ;  /* 0x000000ee0700720c */ /* 0x040fe40003f26270 */
[----:B------:R-:W-:Y:S01]  /*62e0*/  ISETP.GE.AND P6, PT, R7, R236, PT ;  /* 0x000000ec0700720c */ /* 0x000fe20003fc6270 */
[----:B------:R-:W-:Y:S01]  /*62f0*/  LDSM.16.MT88.4 R76, [R201+0x10000] ;  /* 0x01000000c94c783b */ /* 0x000fe20000004200 */
[----:B------:R-:W-:Y:S02]  /*6300*/  IADD3 R7, R27, 0x18, RZ ;  /* 0x000000181b077810 */ /* 0x000fe40007ffe0ff */
[----:B------:R-:W-:Y:S02]  /*6310*/  FSEL R19, R51, -INF , !P3 ;  /* 0xff80000033137808 */ /* 0x000fe40005800000 */
[----:B------:R-:W-:-:S02]  /*6320*/  FSEL R25, R50, -INF , !P5 ;  /* 0xff80000032197808 */ /* 0x000fc40006800000 */
[C---:B------:R-:W-:Y:S02]  /*6330*/  ISETP.GE.AND P3, PT, R9.reuse, R238, PT ;  /* 0x000000ee0900720c */ /* 0x040fe40003f66270 */
[----:B------:R-:W-:Y:S02]  /*6340*/  ISETP.GE.AND P5, PT, R9, R236, PT ;  /* 0x000000ec0900720c */ /* 0x000fe40003fa6270 */
[----:B------:R-:W-:Y:S02]  /*6350*/  IADD3 R9, R27, 0x19, RZ ;  /* 0x000000191b097810 */ /* 0x000fe40007ffe0ff */
[----:B------:R-:W-:Y:S02]  /*6360*/  FSEL R17, R96, -INF , !P2 ;  /* 0xff80000060117808 */ /* 0x000fe40005000000 */
[----:B------:R-:W-:Y:S02]  /*6370*/  FSEL R97, R97, -INF , !P1 ;  /* 0xff80000061617808 */ /* 0x000fe40004800000 */
[----:B------:R-:W-:-:S02]  /*6380*/  ISETP.GE.AND P2, PT, R7, R238, PT ;  /* 0x000000ee0700720c */ /* 0x000fc40003f46270 */
[----:B------:R-:W-:Y:S02]  /*6390*/  ISETP.GE.AND P1, PT, R7, R236, PT ;  /* 0x000000ec0700720c */ /* 0x000fe40003f26270 */
[----:B------:R-:W-:Y:S02]  /*63a0*/  IADD3 R11, R27, 0x20, RZ ;  /* 0x000000201b0b7810 */ /* 0x000fe40007ffe0ff */
[----:B------:R-:W-:Y:S02]  /*63b0*/  FSEL R99, R99, -INF , !P6 ;  /* 0xff80000063637808 */ /* 0x000fe40007000000 */
[----:B------:R-:W-:Y:S02]  /*63c0*/  FSEL R7, R98, -INF , !P3 ;  /* 0xff80000062077808 */ /* 0x000fe40005800000 */
[C---:B------:R-:W-:Y:S02]  /*63d0*/  ISETP.GE.AND P6, PT, R9.reuse, R238, PT ;  /* 0x000000ee0900720c */ /* 0x040fe40003fc6270 */
[----:B------:R-:W-:-:S02]  /*63e0*/  ISETP.GE.AND P3, PT, R9, R236, PT ;  /* 0x000000ec0900720c */ /* 0x000fc40003f66270 */
[----:B------:R-:W-:Y:S02]  /*63f0*/  IADD3 R9, R27, 0x21, RZ ;  /* 0x000000211b097810 */ /* 0x000fe40007ffe0ff */
[----:B------:R-:W-:Y:S02]  /*6400*/  FSEL R13, R104, -INF , !P5 ;  /* 0xff800000680d7808 */ /* 0x000fe40006800000 */
[C---:B------:R-:W-:Y:S02]  /*6410*/  ISETP.GE.AND P5, PT, R11.reuse, R238, PT ;  /* 0x000000ee0b00720c */ /* 0x040fe40003fa6270 */
[----:B------:R-:W-:Y:S02]  /*6420*/  FSEL R15, R52, -INF , !P2 ;  /* 0xff800000340f7808 */ /* 0x000fe40005000000 */
[----:B------:R-:W-:Y:S02]  /*6430*/  ISETP.GE.AND P2, PT, R11, R236, PT ;  /* 0x000000ec0b00720c */ /* 0x000fe40003f46270 */
[----:B------:R-:W-:-:S02]  /*6440*/  IADD3 R33, R27, 0x28, RZ ;  /* 0x000000281b217810 */ /* 0x000fc40007ffe0ff */
[----:B------:R-:W-:Y:S02]  /*6450*/  FSEL R11, R28, -INF , !P1 ;  /* 0xff8000001c0b7808 */ /* 0x000fe40004800000 */
[----:B------:R-:W-:Y:S02]  /*6460*/  FSEL R53, R53, -INF , !P6 ;  /* 0xff80000035357808 */ /* 0x000fe40007000000 */
[C---:B------:R-:W-:Y:S02]  /*6470*/  ISETP.GE.AND P1, PT, R9.reuse, R238, PT ;  /* 0x000000ee0900720c */ /* 0x040fe40003f26270 */
[----:B------:R-:W-:Y:S02]  /*6480*/  ISETP.GE.AND P6, PT, R9, R236, PT ;  /* 0x000000ec0900720c */ /* 0x000fe40003fc6270 */
        /* <DEDUP_REMOVED lines=8> */
[-C--:B------:R-:W-:Y:S02]  /*6510*/  ISETP.GE.AND P3, PT, R33, R236.reuse, PT ;  /* 0x000000ec2100720c */ /* 0x080fe40003f66270 */
[----:B------:R-:W-:Y:S02]  /*6520*/  IADD3 R33, R27, 0x38, RZ ;  /* 0x000000381b217810 */ /* 0x000fe40007ffe0ff */
[----:B------:R-:W-:Y:S02]  /*6530*/  FSEL R245, R245, -INF , !P6 ;  /* 0xff800000f5f57808 */ /* 0x000fe40007000000 */
[----:B------:R-:W-:Y:S02]  /*6540*/  ISETP.GE.AND P6, PT, R33, R236, PT ;  /* 0x000000ec2100720c */ /* 0x000fe40003fc6270 */
[----:B------:R-:W-:Y:S02]  /*6550*/  IADD3 R35, R27, 0x29, RZ ;  /* 0x000000291b237810 */ /* 0x000fe40007ffe0ff */
[----:B-1----:R-:W-:-:S02]  /*6560*/  FSEL R239, R239, -INF , !P6 ;  /* 0xff800000efef7808 */ /* 0x002fc40007000000 */
[----:B------:R-:W-:Y:S02]  /*6570*/  FSEL R43, R30, -INF , !P2 ;  /* 0xff8000001e2b7808 */ /* 0x000fe40005000000 */
[----:B------:R-:W-:Y:S02]  /*6580*/  FSEL R29, R55, -INF , !P1 ;  /* 0xff800000371d7808 */ /* 0x000fe40004800000 */
[-C--:B------:R-:W-:Y:S02]  /*6590*/  ISETP.GE.AND P6, PT, R27, R238.reuse, PT ;  /* 0x000000ee1b00720c */ /* 0x080fe40003fc6270 */
[C---:B------:R-:W-:Y:S02]  /*65a0*/  ISETP.GE.AND P2, PT, R35.reuse, R238, PT ;  /* 0x000000ee2300720c */ /* 0x040fe40003f46270 */
[----:B------:R-:W-:Y:S02]  /*65b0*/  ISETP.GE.AND P1, PT, R35, R236, PT ;  /* 0x000000ec2300720c */ /* 0x000fe40003f26270 */
[----:B------:R-:W-:-:S02]  /*65c0*/  IADD3 R35, R27, 0x31, RZ ;  /* 0x000000311b237810 */ /* 0x000fc40007ffe0ff */
[----:B------:R-:W-:Y:S02]  /*65d0*/  FSEL R3, R3, -INF , !P6 ;  /* 0xff80000003037808 */ /* 0x000fe40007000000 */
[----:B------:R-:W-:Y:S02]  /*65e0*/  FSEL R37, R32, -INF , !P5 ;  /* 0xff80000020257808 */ /* 0x000fe40006800000 */
[----:B------:R-:W-:Y:S02]  /*65f0*/  FSEL R251, R45, -INF , !P2 ;  /* 0xff8000002dfb7808 */ /* 0x000fe40005000000 */
[C---:B------:R-:W-:Y:S02]  /*6600*/  ISETP.GE.AND P5, PT, R35.reuse, R238, PT ;  /* 0x000000ee2300720c */ /* 0x040fe40003fa6270 */
[----:B------:R-:W-:Y:S02]  /*6610*/  ISETP.GE.AND P2, PT, R35, R236, PT ;  /* 0x000000ec2300720c */ /* 0x000fe40003f46270 */
[----:B------:R-:W-:-:S02]  /*6620*/  IADD3 R35, R27, 0x39, RZ ;  /* 0x000000391b237810 */ /* 0x000fc40007ffe0ff */
[----:B------:R-:W-:Y:S02]  /*6630*/  FMNMX.FTZ R6, R3, R23, !PT ;  /* 0x0000001703067209 */ /* 0x000fe40007810000 */
[----:B------:R-:W-:Y:S02]  /*6640*/  FSEL R241, R241, -INF , !P3 ;  /* 0xff800000f1f17808 */ /* 0x000fe40005800000 */
[----:B------:R-:W-:Y:S02]  /*6650*/  FSEL R141, R141, -INF , !P5 ;  /* 0xff8000008d8d7808 */ /* 0x000fe40006800000 */
[C---:B------:R-:W-:Y:S02]  /*6660*/  ISETP.GE.AND P3, PT, R35.reuse, R238, PT ;  /* 0x000000ee2300720c */ /* 0x040fe40003f66270 */
[----:B------:R-:W-:Y:S02]  /*6670*/  ISETP.GE.AND P5, PT, R35, R236, PT ;  /* 0x000000ec2300720c */ /* 0x000fe40003fa6270 */
[----:B------:R-:W-:-:S02]  /*6680*/  IADD3 R35, R27, 0x41, RZ ;  /* 0x000000411b237810 */ /* 0x000fc40007ffe0ff */
[----:B------:R-:W-:Y:S02]  /*6690*/  FMNMX.FTZ R6, R49, R6, !PT ;  /* 0x0000000631067209 */ /* 0x000fe40007810000 */
[----:B------:R-:W-:Y:S02]  /*66a0*/  FSEL R157, R157, -INF , !P5 ;  /* 0xff8000009d9d7808 */ /* 0x000fe40006800000 */
[----:B------:R-:W-:Y:S02]  /*66b0*/  ISETP.GE.AND P5, PT, R35, R236, PT ;  /* 0x000000ec2300720c */ /* 0x000fe40003fa6270 */
[----:B------:R-:W-:Y:S02]  /*66c0*/  FMNMX.FTZ R6, R25, R6, !PT ;  /* 0x0000000619067209 */ /* 0x000fe40007810000 */
[----:B------:R-:W-:Y:S02]  /*66d0*/  FSEL R175, R175, -INF , !P5 ;  /* 0xff800000afaf7808 */ /* 0x000fe40006800000 */
[----:B------:R-:W-:-:S02]  /*66e0*/  FMNMX.FTZ R6, R97, R6, !PT ;  /* 0x0000000661067209 */ /* 0x000fc40007810000 */
[----:B------:R-:W-:Y:S02]  /*66f0*/  ISETP.GE.AND P5, PT, R27, R236, PT ;  /* 0x000000ec1b00720c */ /* 0x000fe40003fa6270 */
[----:B------:R-:W-:Y:S02]  /*6700*/  FMNMX.FTZ R6, R7, R6, !PT ;  /* 0x0000000607067209 */ /* 0x000fe40007810000 */
[----:B------:R-:W-:Y:S02]  /*6710*/  FSEL R5, R5, -INF , !P5 ;  /* 0xff80000005057808 */ /* 0x000fe40006800000 */
        /* <DEDUP_REMOVED lines=12> */
[----:B------:R-:W-:Y:S02]  /*67e0*/  FSEL R247, R247, -INF , !P1 ;  /* 0xff800000f7f77808 */ /* 0x000fe40004800000 */
[----:B------:R-:W-:Y:S02]  /*67f0*/  FMNMX.FTZ R6, R9, R6, !PT ;  /* 0x0000000609067209 */ /* 0x000fe40007810000 */
[----:B------:R-:W-:-:S02]  /*6800*/  ISETP.GE.AND P1, PT, R33, R238, PT ;  /* 0x000000ee2100720c */ /* 0x000fc40003f26270 */
[----:B------:R-:W-:Y:S02]  /*6810*/  FMNMX.FTZ R8, R245, R8, !PT ;  /* 0x00000008f5087209 */ /* 0x000fe40007810000 */
[----:B------:R-:W-:Y:S02]  /*6820*/  FMNMX.FTZ R6, R43, R6, !PT ;  /* 0x000000062b067209 */ /* 0x000fe40007810000 */
[----:B------:R-:W-:Y:S02]  /*6830*/  IADD3 R33, R27, 0x40, RZ ;  /* 0x000000401b217810 */ /* 0x000fe40007ffe0ff */
[----:B------:R-:W-:Y:S02]  /*6840*/  FSEL R143, R143, -INF , !P1 ;  /* 0xff8000008f8f7808 */ /* 0x000fe40004800000 */
[----:B------:R-:W-:Y:S02]  /*6850*/  FMNMX.FTZ R8, R141, R8, !PT ;  /* 0x000000088d087209 */ /* 0x000fe40007810000 */
[----:B------:R-:W-:-:S02]  /*6860*/  FMNMX.FTZ R6, R249, R6, !PT ;  /* 0x00000006f9067209 */ /* 0x000fc40007810000 */
[----:B------:R-:W-:Y:S02]  /*6870*/  FSEL R149, R149, -INF , !P2 ;  /* 0xff80000095957808 */ /* 0x000fe40005000000 */
[----:B------:R-:W-:Y:S02]  /*6880*/  ISETP.GE.AND P2, PT, R33, R238, PT ;  /* 0x000000ee2100720c */ /* 0x000fe40003f46270 */
[----:B------:R-:W-:Y:S02]  /*6890*/  FSEL R243, R243, -INF , !P3 ;  /* 0xff800000f3f37808 */ /* 0x000fe40005800000 */
[----:B------:R-:W-:Y:S02]  /*68a0*/  FMNMX.FTZ R8, R143, R8, !PT ;  /* 0x000000088f087209 */ /* 0x000fe40007810000 */
[----:B------:R-:W-:Y:S02]  /*68b0*/  FMNMX.FTZ R6, R37, R6, !PT ;  /* 0x0000000625067209 */ /* 0x000fe40007810000 */
[----:B------:R-:W-:-:S02]  /*68c0*/  ISETP.GE.AND P1, PT, R33, R236, PT ;  /* 0x000000ec2100720c */ /* 0x000fc40003f26270 */
[----:B------:R-:W-:Y:S02]  /*68d0*/  IADD3 R33, R27, 0x48, RZ ;  /* 0x000000481b217810 */ /* 0x000fe40007ffe0ff */
[----:B------:R-:W-:Y:S02]  /*68e0*/  ISETP.GE.AND P3, PT, R35, R238, PT ;  /* 0x000000ee2300720c */ /* 0x000fe40003f66270 */
[----:B------:R-:W-:Y:S02]  /*68f0*/  FSEL R237, R237, -INF , !P2 ;  /* 0xff800000eded7808 */ /* 0x000fe40005000000 */
[----:B------:R-:W-:Y:S02]  /*6900*/  FMNMX.FTZ R8, R243, R8, !PT ;  /* 0x00000008f3087209 */ /* 0x000fe40007810000 */
[----:B------:R-:W-:Y:S02]  /*6910*/  FMNMX.FTZ R6, R247, R6, !PT ;  /* 0x00000006f7067209 */ /* 0x000fe40007810000 */
[----:B------:R-:W-:-:S02]  /*6920*/  IADD3 R35, R27, 0x49, RZ ;  /* 0x000000491b237810 */ /* 0x000fc40007ffe0ff */
[----:B------:R-:W-:Y:S02]  /*6930*/  ISETP.GE.AND P6, PT, R33, R238, PT ;  /* 0x000000ee2100720c */ /* 0x000fe40003fc6270 */
[----:B------:R-:W-:Y:S02]  /*6940*/  FSEL R171, R171, -INF , !P3 ;  /* 0xff800000abab7808 */ /* 0x000fe40005800000 */
[----:B------:R-:W-:Y:S02]  /*6950*/  FMNMX.FTZ R8, R237, R8, !PT ;  /* 0x00000008ed087209 */ /* 0x000fe40007810000 */
[----:B------:R-:W-:Y:S02]  /*6960*/  FMNMX.FTZ R6, R241, R6, !PT ;  /* 0x00000006f1067209 */ /* 0x000fe40007810000 */
[----:B------:R-:W-:Y:S02]  /*6970*/  FSEL R199, R199, -INF , !P1 ;  /* 0xff800000c7c77808 */ /* 0x000fe40004800000 */
[----:B------:R-:W-:-:S02]  /*6980*/  ISETP.GE.AND P2, PT, R33, R236, PT ;  /* 0x000000ec2100720c */ /* 0x000fc40003f46270 */
[C---:B------:R-:W-:Y:S02]  /*6990*/  ISETP.GE.AND P1, PT, R35.reuse, R238, PT ;  /* 0x000000ee2300720c */ /* 0x040fe40003f26270 */
[----:B------:R-:W-:Y:S02]  /*69a0*/  ISETP.GE.AND P3, PT, R35, R236, PT ;  /* 0x000000ec2300720c */ /* 0x000fe40003f66270 */
[C---:B------:R-:W-:Y:S02]  /*69b0*/  IADD3 R35, R27.reuse, 0x50, RZ ;  /* 0x000000501b237810 */ /* 0x040fe40007ffe0ff */
[----:B------:R-:W-:Y:S02]  /*69c0*/  IADD3 R33, R27, 0x51, RZ ;  /* 0x000000511b217810 */ /* 0x000fe40007ffe0ff */
[----:B------:R-:W-:Y:S02]  /*69d0*/  FSEL R173, R173, -INF , !P6 ;  /* 0xff800000adad7808 */ /* 0x000fe40007000000 */
[----:B------:R-:W-:-:S02]  /*69e0*/  FMNMX.FTZ R8, R171, R8, !PT ;  /* 0x00000008ab087209 */ /* 0x000fc40007810000 */
[----:B------:R-:W-:Y:S02]  /*69f0*/  FMNMX.FTZ R6, R149, R6, !PT ;  /* 0x0000000695067209 */ /* 0x000fe40007810000 */
[----:B------:R-:W-:Y:S02]  /*6a00*/  FSEL R235, R235, -INF , !P1 ;  /* 0xff800000ebeb7808 */ /* 0x000fe40004800000 */
[-C--:B------:R-:W-:Y:S02]  /*6a10*/  ISETP.GE.AND P6, PT, R35, R238.reuse, PT ;  /* 0x000000ee2300720c */ /* 0x080fe40003fc6270 */
[C---:B------:R-:W-:Y:S02]  /*6a20*/  ISETP.GE.AND P5, PT, R33.reuse, R238, PT ;  /* 0x000000ee2100720c */ /* 0x040fe40003fa6270 */
[----:B------:R-:W-:Y:S02]  /*6a30*/  ISETP.GE.AND P1, PT, R33, R236, PT ;  /* 0x000000ec2100720c */ /* 0x000fe40003f26270 */
[----:B------:R-:W-:-:S02]  /*6a40*/  IADD3 R33, R27, 0x58, RZ ;  /* 0x000000581b217810 */ /* 0x000fc40007ffe0ff */
[----:B------:R-:W-:Y:S02]  /*6a50*/  FMNMX.FTZ R8, R173, R8, !PT ;  /* 0x00000008ad087209 */ /* 0x000fe40007810000 */
[----:B------:R-:W-:Y:S02]  /*6a60*/  FMNMX.FTZ R6, R239, R6, !PT ;  /* 0x00000006ef067209 */ /* 0x000fe40007810000 */
[----:B------:R-:W-:Y:S02]  /*6a70*/  FSEL R197, R197, -INF , !P2 ;  /* 0xff800000c5c57808 */ /* 0x000fe40005000000 */
[----:B------:R-:W-:Y:S02]  /*6a80*/  FSEL R181, R181, -INF , !P3 ;  /* 0xff800000b5b57808 */ /* 0x000fe40005800000 */
[----:B------:R-:W-:Y:S02]  /*6a90*/  FSEL R195, R195, -INF , !P6 ;  /* 0xff800000c3c37808 */ /* 0x000fe40007000000 */
[----:B------:R-:W-:-:S02]  /*6aa0*/  ISETP.GE.AND P2, PT, R35, R236, PT ;  /* 0x000000ec2300720c */ /* 0x000fc40003f46270 */
[C---:B------:R-:W-:Y:S02]  /*6ab0*/  ISETP.GE.AND P3, PT, R33.reuse, R238, PT ;  /* 0x000000ee2100720c */ /* 0x040fe40003f66270 */
[----:B------:R-:W-:Y:S02]  /*6ac0*/  ISETP.GE.AND P6, PT, R33, R236, PT ;  /* 0x000000ec2100720c */ /* 0x000fe40003fc6270 */
[----:B------:R-:W-:Y:S02]  /*6ad0*/  FMNMX.FTZ R8, R235, R8, !PT ;  /* 0x00000008eb087209 */ /* 0x000fe40007810000 */
[----:B------:R-:W-:Y:S02]  /*6ae0*/  FMNMX.FTZ R6, R157, R6, !PT ;  /* 0x000000069d067209 */ /* 0x000fe40007810000 */
[----:B------:R-:W-:Y:S02]  /*6af0*/  IADD3 R33, R27, 0x59, RZ ;  /* 0x000000591b217810 */ /* 0x000fe40007ffe0ff */
[----:B------:R-:W-:-:S02]  /*6b00*/  FSEL R187, R187, -INF , !P2 ;  /* 0xff800000bbbb7808 */ /* 0x000fc40005000000 */
[----:B------:R-:W-:Y:S02]  /*6b10*/  FSEL R193, R193, -INF , !P5 ;  /* 0xff800000c1c17808 */ /* 0x000fe40006800000 */
[----:B------:R-:W-:Y:S02]  /*6b20*/  FMNMX.FTZ R8, R195, R8, !PT ;  /* 0x00000008c3087209 */ /* 0x000fe40007810000 */
[----:B------:R-:W-:Y:S02]  /*6b30*/  FMNMX.FTZ R6, R199, R6, !PT ;  /* 0x00000006c7067209 */ /* 0x000fe40007810000 */
[C---:B------:R-:W-:Y:S02]  /*6b40*/  ISETP.GE.AND P2, PT, R33.reuse, R238, PT ;  /* 0x000000ee2100720c */ /* 0x040fe40003f46270 */
[----:B------:R-:W-:Y:S02]  /*6b50*/  ISETP.GE.AND P5, PT, R33, R236, PT ;  /* 0x000000ec2100720c */ /* 0x000fe40003fa6270 */
[----:B------:R-:W-:-:S02]  /*6b60*/  IADD3 R33, R27, 0x60, RZ ;  /* 0x000000601b217810 */ /* 0x000fc40007ffe0ff */
[----:B------:R-:W-:Y:S02]  /*6b70*/  FSEL R191, R191, -INF , !P3 ;  /* 0xff800000bfbf7808 */ /* 0x000fe40005800000 */
[----:B------:R-:W-:Y:S02]  /*6b80*/  FMNMX.FTZ R8, R193, R8, !PT ;  /* 0x00000008c1087209 */ /* 0x000fe40007810000 */
[----:B------:R-:W-:Y:S02]  /*6b90*/  FMNMX.FTZ R6, R175, R6, !PT ;  /* 0x00000006af067209 */ /* 0x000fe40007810000 */
[----:B------:R-:W-:Y:S02]  /*6ba0*/  FSEL R185, R185, -INF , !P1 ;  /* 0xff800000b9b97808 */ /* 0x000fe40004800000 */
[C---:B------:R-:W-:Y:S02]  /*6bb0*/  ISETP.GE.AND P1, PT, R33.reuse, R238, PT ;  /* 0x000000ee2100720c */ /* 0x040fe40003f26270 */
[----:B------:R-:W-:-:S02]  /*6bc0*/  ISETP.GE.AND P3, PT, R33, R236, PT ;  /* 0x000000ec2100720c */ /* 0x000fc40003f66270 */
[----:B------:R-:W-:Y:S02]  /*6bd0*/  IADD3 R33, R27, 0x61, RZ ;  /* 0x000000611b217810 */ /* 0x000fe40007ffe0ff */
[----:B------:R-:W-:Y:S02]  /*6be0*/  FSEL R189, R189, -INF , !P2 ;  /* 0xff800000bdbd7808 */ /* 0x000fe40005000000 */
[----:B------:R-:W-:Y:S02]  /*6bf0*/  FMNMX.FTZ R8, R191, R8, !PT ;  /* 0x00000008bf087209 */ /* 0x000fe40007810000 */
[----:B------:R-:W-:Y:S02]  /*6c00*/  FMNMX.FTZ R6, R197, R6, !PT ;  /* 0x00000006c5067209 */ /* 0x000fe40007810000 */
[----:B------:R-:W-:Y:S02]  /*6c10*/  FSEL R183, R183, -INF , !P6 ;  /* 0xff800000b7b77808 */ /* 0x000fe40007000000 */
[----:B------:R-:W-:-:S02]  /*6c20*/  ISETP.GE.AND P6, PT, R33, R238, PT ;  /* 0x000000ee2100720c */ /* 0x000fc40003fc6270 */
[----:B------:R-:W-:Y:S02]  /*6c30*/  ISETP.GE.AND P2, PT, R33, R236, PT ;  /* 0x000000ec2100720c */ /* 0x000fe40003f46270 */
[----:B------:R-:W-:Y:S02]  /*6c40*/  IADD3 R33, R27, 0x68, RZ ;  /* 0x000000681b217810 */ /* 0x000fe40007ffe0ff */
[----:B------:R-:W-:Y:S02]  /*6c50*/  FSEL R169, R169, -INF , !P1 ;  /* 0xff800000a9a97808 */ /* 0x000fe40004800000 */
[----:B------:R-:W-:Y:S02]  /*6c60*/  FMNMX.FTZ R8, R189, R8, !PT ;  /* 0x00000008bd087209 */ /* 0x000fe40007810000 */
[----:B------:R-:W-:Y:S02]  /*6c70*/  FMNMX.FTZ R6, R181, R6, !PT ;  /* 0x00000006b5067209 */ /* 0x000fe40007810000 */
[----:B------:R-:W-:-:S02]  /*6c80*/  FSEL R179, R179, -INF , !P5 ;  /* 0xff800000b3b37808 */ /* 0x000fc40006800000 */
[----:B------:R-:W-:Y:S02]  /*6c90*/  ISETP.GE.AND P5, PT, R33, R238, PT ;  /* 0x000000ee2100720c */ /* 0x000fe40003fa6270 */
[----:B------:R-:W-:Y:S02]  /*6ca0*/  IADD3 R47, R27, 0x69, RZ ;  /* 0x000000691b2f7810 */ /* 0x000fe40007ffe0ff */
[----:B------:R-:W-:Y:S02]  /*6cb0*/  FSEL R167, R167, -INF , !P6 ;  /* 0xff800000a7a77808 */ /* 0x000fe40007000000 */
[----:B------:R-:W-:Y:S02]  /*6cc0*/  FMNMX.FTZ R8, R169, R8, !PT ;  /* 0x00000008a9087209 */ /* 0x000fe40007810000 */
[----:B------:R-:W-:Y:S02]  /*6cd0*/  FMNMX.FTZ R6, R187, R6, !PT ;  /* 0x00000006bb067209 */ /* 0x000fe40007810000 */
[----:B------:R-:W-:-:S02]  /*6ce0*/  FSEL R161, R161, -INF , !P3 ;  /* 0xff800000a1a17808 */ /* 0x000fc40005800000 */
        /* <DEDUP_REMOVED lines=10> */
[----:B------:R-:W-:Y:S02]  /*6d90*/  ISETP.GE.AND P1, PT, R33, R236, PT ;  /* 0x000000ec2100720c */ /* 0x000fe40003f26270 */
[----:B------:R-:W-:-:S02]  /*6da0*/  IADD3 R33, R27, 0x78, RZ ;  /* 0x000000781b217810 */ /* 0x000fc40007ffe0ff */
[----:B------:R-:W-:Y:S02]  /*6db0*/  ISETP.GE.AND P3, PT, R35, R238, PT ;  /* 0x000000ee2300720c */ /* 0x000fe40003f66270 */
[----:B------:R-:W-:Y:S02]  /*6dc0*/  FSEL R151, R151, -INF , !P5 ;  /* 0xff80000097977808 */ /* 0x000fe40006800000 */
[----:B------:R-:W-:Y:S02]  /*6dd0*/  FMNMX.FTZ R8, R163, R8, !PT ;  /* 0x00000008a3087209 */ /* 0x000fe40007810000 */
[----:B------:R-:W-:Y:S02]  /*6de0*/  FMNMX.FTZ R6, R179, R6, !PT ;  /* 0x00000006b3067209 */ /* 0x000fe40007810000 */
[----:B------:R-:W-:Y:S02]  /*6df0*/  IADD3 R27, R27, 0x79, RZ ;  /* 0x000000791b1b7810 */ /* 0x000fe40007ffe0ff */
[----:B------:R-:W-:-:S02]  /*6e00*/  ISETP.GE.AND P5, PT, R33, R238, PT ;  /* 0x000000ee2100720c */ /* 0x000fc40003fa6270 */
[----:B------:R-:W-:Y:S02]  /*6e10*/  FSEL R147, R147, -INF , !P3 ;  /* 0xff80000093937808 */ /* 0x000fe40005800000 */
[----:B------:R-:W-:Y:S02]  /*6e20*/  FMNMX.FTZ R8, R151, R8, !PT ;  /* 0x0000000897087209 */ /* 0x000fe40007810000 */
        /* <DEDUP_REMOVED lines=8> */
[----:B------:R-:W-:Y:S02]  /*6eb0*/  FSEL R139, R139, -INF , !P3 ;  /* 0xff8000008b8b7808 */ /* 0x000fe40005800000 */
[----:B------:R-:W-:-:S02]  /*6ec0*/  FMNMX.FTZ R8, R145, R8, !PT ;  /* 0x0000000891087209 */ /* 0x000fc40007810000 */
[----:B------:R-:W-:Y:S02]  /*6ed0*/  ISETP.GE.AND P1, PT, R45, R236, PT ;  /* 0x000000ec2d00720c */ /* 0x000fe40003f26270 */
[----:B------:R-:W-:Y:S02]  /*6ee0*/  FSEL R153, R153, -INF , !P2 ;  /* 0xff80000099997808 */ /* 0x000fe40005000000 */
[----:B------:R-:W-:Y:S02]  /*6ef0*/  FMNMX.FTZ R10, R155, R10, !PT ;  /* 0x0000000a9b0a7209 */ /* 0x000fe40007810000 */
[----:B------:R-:W-:Y:S02]  /*6f00*/  FMNMX.FTZ R6, R139, R8, !PT ;  /* 0x000000088b067209 */ /* 0x000fe40007810000 */
[----:B------:R-:W-:Y:S02]  /*6f10*/  ISETP.GE.AND P2, PT, R35, R236, PT ;  /* 0x000000ec2300720c */ /* 0x000fe40003f46270 */
[----:B------:R-:W-:Y:S01]  /*6f20*/  FSEL R137, R137, -INF , !P1 ;  /* 0xff80000089897808 */ /* 0x000fe20004800000 */
[----:B------:R-:W1:Y:S01]  /*6f30*/  SHFL.BFLY PT, R45, R6, 0x2, 0x1f ;  /* 0x0c401f00062d7f89 */ /* 0x000e6200000e0000 */
[----:B------:R-:W-:-:S02]  /*6f40*/  FMNMX.FTZ R10, R153, R10, !PT ;  /* 0x0000000a990a7209 */ /* 0x000fc40007810000 */
[----:B------:R-:W-:Y:S02]  /*6f50*/  ISETP.GE.AND P1, PT, R33, R236, PT ;  /* 0x000000ec2100720c */ /* 0x000fe40003f26270 */
[----:B------:R-:W-:Y:S01]  /*6f60*/  FSEL R67, R67, -INF , !P2 ;  /* 0xff80000043437808 */ /* 0x000fe20005000000 */
[----:B------:R-:W-:Y:S01]  /*6f70*/  LDSM.16.MT88.4 R32, [R202+0x10800] ;  /* 0x01080000ca20783b */ /* 0x000fe20000004200 */
[----:B------:R-:W-:Y:S02]  /*6f80*/  FMNMX.FTZ R10, R137, R10, !PT ;  /* 0x0000000a890a7209 */ /* 0x000fe40007810000 */
[----:B------:R-:W-:Y:S02]  /*6f90*/  ISETP.GE.AND P2, PT, R27, R236, PT ;  /* 0x000000ec1b00720c */ /* 0x000fe40003f46270 */
[----:B------:R-:W-:Y:S02]  /*6fa0*/  FSEL R65, R65, -INF , !P1 ;  /* 0xff80000041417808 */ /* 0x000fe40004800000 */
[----:B------:R-:W-:-:S02]  /*6fb0*/  FMNMX.FTZ R10, R67, R10, !PT ;  /* 0x0000000a430a7209 */ /* 0x000fc40007810000 */
[----:B------:R-:W-:Y:S02]  /*6fc0*/  FSEL R63, R63, -INF , !P2 ;  /* 0xff8000003f3f7808 */ /* 0x000fe40005000000 */
[----:B------:R-:W-:-:S04]  /*6fd0*/  FMNMX.FTZ R8, R65, R10, !PT ;  /* 0x0000000a41087209 */ /* 0x000fc80007810000 */
[----:B------:R-:W-:Y:S02]  /*6fe0*/  FMNMX.FTZ R8, R63, R8, !PT ;  /* 0x000000083f087209 */ /* 0x000fe40007810000 */
[----:B-1----:R-:W-:-:S03]  /*6ff0*/  FMNMX.FTZ R45, R6, R45, !PT ;  /* 0x0000002d062d7209 */ /* 0x002fc60007810000 */
[----:B------:R-:W1:Y:S04]  /*7000*/  SHFL.BFLY PT, R27, R8, 0x2, 0x1f ;  /* 0x0c401f00081b7f89 */ /* 0x000e6800000e0000 */
[----:B------:R-:W2:Y:S01]  /*7010*/  SHFL.BFLY PT, R132, R45, 0x1, 0x1f ;  /* 0x0c201f002d847f89 */ /* 0x000ea200000e0000 */
[----:B-1----:R-:W-:Y:S02]  /*7020*/  FMNMX.FTZ R27, R8, R27, !PT ;  /* 0x0000001b081b7209 */ /* 0x002fe40007810000 */
[----:B--2---:R-:W-:-:S03]  /*7030*/  FMNMX.FTZ R132, R45, R132, !PT ;  /* 0x000000842d847209 */ /* 0x004fc60007810000 */
[----:B------:R-:W1:Y:S01]  /*7040*/  SHFL.BFLY PT, R6, R27, 0x1, 0x1f ;  /* 0x0c201f001b067f89 */ /* 0x000e6200000e0000 */
[C---:B------:R-:W-:Y:S01]  /*7050*/  FSETP.NEU.FTZ.AND P1, PT, R132.reuse, -INF , PT ;  /* 0xff8000008400780b */ /* 0x040fe20003f3d000 */
[----:B------:R-:W-:-:S05]  /*7060*/  FMUL.FTZ R62, R132, c[0x0][0x23c] ;  /* 0x00008f00843e7a20 */ /* 0x000fca0000410000 */
[----:B------:R-:W-:-:S05]  /*7070*/  FSEL R62, R62, RZ, P1 ;  /* 0x000000ff3e3e7208 */ /* 0x000fca0000800000 */
[--C-:B------:R-:W-:Y:S02]  /*7080*/  FFMA.FTZ R57, R3, c[0x0][0x23c], -R62.reuse ;  /* 0x00008f0003397a23 */ /* 0x100fe4000001083e */
[--C-:B------:R-:W-:Y:S02]  /*7090*/  FFMA.FTZ R56, R23, c[0x0][0x23c], -R62.reuse ;  /* 0x00008f0017387a23 */ /* 0x100fe4000001083e */
[--C-:B------:R-:W-:Y:S02]  /*70a0*/  FFMA.FTZ R54, R49, c[0x0][0x23c], -R62.reuse ;  /* 0x00008f0031367a23 */ /* 0x100fe4000001083e */
[--C-:B------:R-:W-:Y:S01]  /*70b0*/  FFMA.FTZ R51, R25, c[0x0][0x23c], -R62.reuse ;  /* 0x00008f0019337a23 */ /* 0x100fe2000001083e */
[----:B------:R-:W-:Y:S01]  /*70c0*/  MUFU.EX2 R57, R57 ;  /* 0x0000003900397308 */ /* 0x000fe20000000800 */
[--C-:B------:R-:W-:Y:S01]  /*70d0*/  FFMA.FTZ R50, R7, c[0x0][0x23c], -R62.reuse ;  /* 0x00008f0007327a23 */ /* 0x100fe2000001083e */
[----:B-1----:R-:W-:Y:S01]  /*70e0*/  FMNMX.FTZ R3, R27, R6, !PT ;  /* 0x000000061b037209 */ /* 0x002fe20007810000 */
[--C-:B------:R-:W-:Y:S01]  /*70f0*/  FFMA.FTZ R49, R15, c[0x0][0x23c], -R62.reuse ;  /* 0x00008f000f317a23 */ /* 0x100fe2000001083e */
[----:B------:R-:W-:Y:S01]  /*7100*/  LDSM.16.MT88.4 R24, [R204+0xc800] ;  /* 0x00c80000cc18783b */ /* 0x000fe20000004200 */
[--C-:B------:R-:W-:Y:S01]  /*7110*/  FFMA.FTZ R46, R53, c[0x0][0x23c], -R62.reuse ;  /* 0x00008f00352e7a23 */ /* 0x100fe2000001083e */
[C---:B------:R-:W-:Y:S01]  /*7120*/  FSETP.NEU.FTZ.AND P1, PT, R3.reuse, -INF , PT ;  /* 0xff8000000300780b */ /* 0x040fe20003f3d000 */
[----:B------:R-:W-:Y:S01]  /*7130*/  FMUL.FTZ R60, R3, c[0x0][0x23c] ;  /* 0x00008f00033c7a20 */ /* 0x000fe20000410000 */
[----:B------:R-:W1:Y:S01]  /*7140*/  MUFU.EX2 R56, R56 ;  /* 0x0000003800387308 */ /* 0x000e620000000800 */
[----:B------:R-:W-:-:S02]  /*7150*/  FFMA.FTZ R55, R97, c[0x0][0x23c], -R62 ;  /* 0x00008f0061377a23 */ /* 0x000fc4000001083e */
[--C-:B------:R-:W-:Y:S01]  /*7160*/  FFMA.FTZ R45, R41, c[0x0][0x23c], -R62.reuse ;  /* 0x00008f00292d7a23 */ /* 0x100fe2000001083e */
[----:B------:R-:W-:Y:S01]  /*7170*/  FSEL R60, R60, RZ, P1 ;  /* 0x000000ff3c3c7208 */ /* 0x000fe20000800000 */
[--C-:B------:R-:W-:Y:S01]  /*7180*/  FFMA.FTZ R42, R29, c[0x0][0x23c], -R62.reuse ;  /* 0x00008f001d2a7a23 */ /* 0x100fe2000001083e */
[----:B------:R-:W-:Y:S01]  /*7190*/  LEA R234, P1, R230, c[0x0][0x168], 0x1 ;  /* 0x00005a00e6ea7a11 */ /* 0x000fe200078208ff */
[----:B------:R-:W-:Y:S01]  /*71a0*/  FFMA.FTZ R41, R31, c[0x0][0x23c], -R62 ;  /* 0x00008f001f297a23 */ /* 0x000fe2000001083e */
[----:B------:R-:W-:Y:S01]  /*71b0*/  MUFU.EX2 R54, R54 ;  /* 0x0000003600367308 */ /* 0x000fe20000000800 */
[--C-:B------:R-:W-:Y:S01]  /*71c0*/  FFMA.FTZ R61, R5, c[0x0][0x23c], -R60.reuse ;  /* 0x00008f00053d7a23 */ /* 0x100fe2000001083c */
[----:B------:R-:W-:Y:S01]  /*71d0*/  LDSM.16.MT88.4 R28, [R201+0x10800] ;  /* 0x01080000c91c783b */ /* 0x000fe20000004200 */
[--C-:B------:R-:W-:Y:S02]  /*71e0*/  FFMA.FTZ R58, R21, c[0x0][0x23c], -R60.reuse ;  /* 0x00008f00153a7a23 */ /* 0x100fe4000001083c */
[--C-:B------:R-:W-:Y:S01]  /*71f0*/  FFMA.FTZ R59, R19, c[0x0][0x23c], -R60.reuse ;  /* 0x00008f00133b7a23 */ /* 0x100fe2000001083c */
[----:B------:R-:W2:Y:S01]  /*7200*/  LDSM.16.MT88.4 R4, [R200+0x10000] ;  /* 0x01000000c804783b */ /* 0x000ea20000004200 */
[--C-:B------:R-:W-:Y:S01]  /*7210*/  FFMA.FTZ R52, R17, c[0x0][0x23c], -R60.reuse ;  /* 0x00008f0011347a23 */ /* 0x100fe2000001083c */
[----:B------:R-:W3:Y:S01]  /*7220*/  MUFU.EX2 R51, R51 ;  /* 0x0000003300337308 */ /* 0x000ee20000000800 */
[--C-:B------:R-:W-:Y:S01]  /*7230*/  FFMA.FTZ R48, R13, c[0x0][0x23c], -R60.reuse ;  /* 0x00008f000d307a23 */ /* 0x100fe2000001083c */
[----:B-1----:R-:W-:Y:S01]  /*7240*/  F2FP.BF16.PACK_AB R68, R56, R57 ;  /* 0x000000393844723e */ /* 0x002fe200000010ff */
[----:B------:R-:W1:Y:S01]  /*7250*/  LDSM.16.MT88.4 R12, [R200+0xc800] ;  /* 0x00c80000c80c783b */ /* 0x000e620000004200 */
[----:B------:R-:W-:-:S02]  /*7260*/  FFMA.FTZ R53, R99, c[0x0][0x23c], -R60 ;  /* 0x00008f0063357a23 */ /* 0x000fc4000001083c */
[--C-:B------:R-:W-:Y:S01]  /*7270*/  FFMA.FTZ R47, R11, c[0x0][0x23c], -R60.reuse ;  /* 0x00008f000b2f7a23 */ /* 0x100fe2000001083c */
[----:B------:R-:W-:Y:S01]  /*7280*/  LDSM.16.MT88.4 R16, [R201+0xc800] ;  /* 0x00c80000c910783b */ /* 0x000fe20000004200 */
[----:B------:R-:W-:Y:S01]  /*7290*/  MUFU.EX2 R61, R61 ;  /* 0x0000003d003d7308 */ /* 0x000fe20000000800 */
[----:B------:R-:W-:Y:S02]  /*72a0*/  FFMA.FTZ R44, R9, c[0x0][0x23c], -R60 ;  /* 0x00008f00092c7a23 */ /* 0x000fe4000001083c */
[----:B------:R-:W4:Y:S01]  /*72b0*/  LDSM.16.MT88.4 R8, [R204+0x10800] ;  /* 0x01080000cc08783b */ /* 0x000f220000004200 */
[----:B------:R-:W-:Y:S02]  /*72c0*/  FFMA.FTZ R2, R251, c[0x0][0x23c], -R62 ;  /* 0x00008f00fb027a23 */ /* 0x000fe4000001083e */
[--C-:B------:R-:W-:Y:S01]  /*72d0*/  FFMA.FTZ R43, R43, c[0x0][0x23c], -R60.reuse ;  /* 0x00008f002b2b7a23 */ /* 0x100fe2000001083c */
[----:B------:R-:W-:Y:S01]  /*72e0*/  LDSM.16.MT88.4 R20, [R202+0xc800] ;  /* 0x00c80000ca14783b */ /* 0x000fe20000004200 */
[----:B------:R-:W5:Y:S01]  /*72f0*/  MUFU.EX2 R58, R58 ;  /* 0x0000003a003a7308 */ /* 0x000f620000000800 */
[----:B---3--:R-:W-:Y:S01]  /*7300*/  F2FP.BF16.PACK_AB R70, R51, R54 ;  /* 0x000000363346723e */ /* 0x008fe200000010ff */
[----:B------:R-:W-:-:S02]  /*7310*/  FFMA.FTZ R40, R249, c[0x0][0x23c], -R60 ;  /* 0x00008f00f9287a23 */ /* 0x000fc4000001083c */
[--C-:B------:R-:W-:Y:S02]  /*7320*/  FFMA.FTZ R37, R37, c[0x0][0x23c], -R60.reuse ;  /* 0x00008f0025257a23 */ /* 0x100fe4000001083c */
[----:B------:R-:W-:Y:S02]  /*7330*/  FFMA.FTZ R0, R247, c[0x0][0x23c], -R60 ;  /* 0x00008f00f7007a23 */ /* 0x000fe4000001083c */
[----:B------:R-:W-:Y:S01]  /*7340*/  MUFU.EX2 R59, R59 ;  /* 0x0000003b003b7308 */ /* 0x000fe20000000800 */
[--C-:B------:R-:W-:Y:S02]  /*7350*/  FFMA.FTZ R64, R245, c[0x0][0x23c], -R62.reuse ;  /* 0x00008f00f5407a23 */ /* 0x100fe4000001083e */
[--C-:B------:R-:W-:Y:S02]  /*7360*/  FFMA.FTZ R141, R141, c[0x0][0x23c], -R62.reuse ;  /* 0x00008f008d8d7a23 */ /* 0x100fe4000001083e */
[--C-:B------:R-:W-:Y:S02]  /*7370*/  FFMA.FTZ R143, R143, c[0x0][0x23c], -R62.reuse ;  /* 0x00008f008f8f7a23 */ /* 0x100fe4000001083e */
[----:B------:R-:W-:Y:S01]  /*7380*/  FFMA.FTZ R66, R243, c[0x0][0x23c], -R62 ;  /* 0x00008f00f3427a23 */ /* 0x000fe2000001083e */
[----:B------:R-:W3:Y:S01]  /*7390*/  MUFU.EX2 R52, R52 ;  /* 0x0000003400347308 */ /* 0x000ee20000000800 */
[----:B-----5:R-:W-:Y:S01]  /*73a0*/  F2FP.BF16.PACK_AB R69, R58, R61 ;  /* 0x0000003d3a45723e */ /* 0x020fe200000010ff */
        /* <DEDUP_REMOVED lines=8> */
[----:B---3--:R-:W-:Y:S01]  /*7430*/  F2FP.BF16.PACK_AB R71, R52, R59 ;  /* 0x0000003b3447723e */ /* 0x008fe200000010ff */
[----:B------:R-:W3:Y:S01]  /*7440*/  MUFU.EX2 R50, R50 ;  /* 0x0000003200327308 */ /* 0x000ee20000000800 */
[----:B------:R-:W-:Y:S01]  /*7450*/  FFMA.FTZ R142, R235, c[0x0][0x23c], -R62 ;  /* 0x00008f00eb8e7a23 */ /* 0x000fe2000001083e */
[----:B------:R-:W-:Y:S01]  /*7460*/  LEA.HI.X R235, R230, c[0x0][0x16c], R231, 0x1, P1 ;  /* 0x00005b00e6eb7a11 */ /* 0x000fe200008f0ce7 */
[----:B------:R-:W-:-:S02]  /*7470*/  FFMA.FTZ R144, R199, c[0x0][0x23c], -R60 ;  /* 0x00008f00c7907a23 */ /* 0x000fc4000001083c */
        /* <DEDUP_REMOVED lines=56> */
[----:B---3--:R-:W-:Y:S01]  /*7800*/  F2FP.BF16.PACK_AB R4, R50, R55 ;  /* 0x000000373204723e */ /* 0x008fe200000010ff */
        /* <DEDUP_REMOVED lines=17> */
[----:B------:R-:W3:Y:S01]  /*7920*/  LDSM.16.MT88.4 R12, [R200+0x10800] ;  /* 0x01080000c80c783b */ /* 0x000ee20000004200 */
[----:B------:R-:W-:Y:S06]  /*7930*/  MUFU.EX2 R136, R136 ;  /* 0x0000008800887308 */ /* 0x000fec0000000800 */
[C---:B----4-:R-:W-:Y:S02]  /*7940*/  HMMA.16816.F32.BF16 R96, R4.reuse, R8, R96 ;  /* 0x000000080460723c */ /* 0x050fe40000041860 */
[----:B------:R-:W4:Y:S06]  /*7950*/  MUFU.EX2 R149, R149 ;  /* 0x0000009500957308 */ /* 0x000f2c0000000800 */
[C---:B------:R-:W-:Y:S01]  /*7960*/  HMMA.16816.F32.BF16 R92, R4.reuse, R10, R92 ;  /* 0x0000000a045c723c */ /* 0x040fe2000004185c */
[----:B------:R-:W5:Y:S01]  /*7970*/  LDSM.16.MT88.4 R8, [R200+0xd000] ;  /* 0x00d00000c808783b */ /* 0x000f620000004200 */
[----:B------:R-:W-:Y:S06]  /*7980*/  MUFU.EX2 R138, R138 ;  /* 0x0000008a008a7308 */ /* 0x000fec0000000800 */
[C---:B------:R-:W-:Y:S02]  /*7990*/  HMMA.16816.F32.BF16 R112, R4.reuse, R16, R112 ;  /* 0x000000100470723c */ /* 0x040fe40000041870 */
[----:B------:R-:W1:Y:S06]  /*79a0*/  MUFU.EX2 R157, R157 ;  /* 0x0000009d009d7308 */ /* 0x000e6c0000000800 */
[C---:B------:R-:W-:Y:S01]  /*79b0*/  HMMA.16816.F32.BF16 R108, R4.reuse, R18, R108 ;  /* 0x00000012046c723c */ /* 0x040fe2000004186c */
[----:B------:R-:W-:Y:S01]  /*79c0*/  LDSM.16.MT88.4 R16, [R201+0xd000] ;  /* 0x00d00000c910783b */ /* 0x000fe20000004200 */
[----:B------:R-:W1:Y:S06]  /*79d0*/  MUFU.EX2 R140, R140 ;  /* 0x0000008c008c7308 */ /* 0x000e6c0000000800 */
[C---:B------:R-:W-:Y:S02]  /*79e0*/  HMMA.16816.F32.BF16 R128, R4.reuse, R24, R128 ;  /* 0x000000180480723c */ /* 0x040fe40000041880 */
[----:B------:R-:W1:Y:S06]  /*79f0*/  MUFU.EX2 R171, R171 ;  /* 0x000000ab00ab7308 */ /* 0x000e6c0000000800 */
[C---:B---3--:R-:W-:Y:S02]  /*7a00*/  HMMA.16816.F32.BF16 R72, R4.reuse, R12, R72 ;  /* 0x0000000c0448723c */ /* 0x048fe40000041848 */
[----:B------:R-:W-:Y:S06]  /*7a10*/  MUFU.EX2 R173, R173 ;  /* 0x000000ad00ad7308 */ /* 0x000fec0000000800 */
[C---:B------:R-:W-:Y:S01]  /*7a20*/  HMMA.16816.F32.BF16 R68, R4.reuse, R14, R68 ;  /* 0x0000000e0444723c */ /* 0x040fe20000041844 */
[----:B------:R-:W3:Y:S01]  /*7a30*/  LDSM.16.MT88.4 R12, [R204+0x11000] ;  /* 0x01100000cc0c783b */ /* 0x000ee20000004200 */
        /* <DEDUP_REMOVED lines=16> */
[----:B------:R-:W-:Y:S01]  /*7b40*/  HMMA.16816.F32.BF16 R76, R4, R30, R76 ;  /* 0x0000001e044c723c */ /* 0x000fe2000004184c */
[----:B------:R-:W1:Y:S01]  /*7b50*/  LDSM.16.MT88.4 R28, [R201+0x11000] ;  /* 0x01100000c91c783b */ /* 0x000e620000004200 */
[----:B------:R-:W-:Y:S05]  /*7b60*/  MUFU.EX2 R150, R150 ;  /* 0x0000009600967308 */ /* 0x000fea0000000800 */
[----:B------:R-:W-:Y:S01]  /*7b70*/  F2FP.BF16.PACK_AB R4, R42, R45 ;  /* 0x0000002d2a04723e */ /* 0x000fe200000010ff */
[----:B------:R-:W-:Y:S01]  /*7b80*/  FADD.FTZ R45, R45, R46 ;  /* 0x0000002e2d2d7221 */ /* 0x000fe20000010000 */
[----:B------:R-:W-:Y:S01]  /*7b90*/  F2FP.BF16.PACK_AB R6, R2, R41 ;  /* 0x000000290206723e */ /* 0x000fe200000010ff */
[----:B------:R-:W1:Y:S01]  /*7ba0*/  MUFU.EX2 R189, R189 ;  /* 0x000000bd00bd7308 */ /* 0x000e620000000800 */
[----:B------:R-:W-:Y:S01]  /*7bb0*/  F2FP.BF16.PACK_AB R5, R40, R43 ;  /* 0x0000002b2805723e */ /* 0x000fe200000010ff */
[----:B------:R-:W-:Y:S01]  /*7bc0*/  FADD.FTZ R43, R43, R44 ;  /* 0x0000002c2b2b7221 */ /* 0x000fe20000010000 */
[----:B------:R-:W-:Y:S01]  /*7bd0*/  F2FP.BF16.PACK_AB R7, R0, R37 ;  /* 0x000000250007723e */ /* 0x000fe200000010ff */
[----:B------:R-:W-:-:S02]  /*7be0*/  FADD.FTZ R42, R42, R45 ;  /* 0x0000002d2a2a7221 */ /* 0x000fc40000010000 */
[----:B------:R-:W-:Y:S02]  /*7bf0*/  FADD.FTZ R40, R40, R43 ;  /* 0x0000002b28287221 */ /* 0x000fe40000010000 */
[----:B------:R-:W-:Y:S01]  /*7c00*/  MUFU.EX2 R152, R152 ;  /* 0x0000009800987308 */ /* 0x000fe20000000800 */
[----:B------:R-:W-:Y:S01]  /*7c10*/  FADD.FTZ R41, R41, R42 ;  /* 0x0000002a29297221 */ /* 0x000fe20000010000 */
[C---:B-----5:R-:W-:Y:S01]  /*7c20*/  HMMA.16816.F32.BF16 R104, R4.reuse, R8, R104 ;  /* 0x000000080468723c */ /* 0x060fe20000041868 */
[----:B------:R-:W-:Y:S02]  /*7c30*/  FADD.FTZ R37, R37, R40 ;  /* 0x0000002825257221 */ /* 0x000fe40000010000 */
[----:B------:R-:W-:Y:S02]  /*7c40*/  FADD.FTZ R41, R2, R41 ;  /* 0x0000002902297221 */ /* 0x000fe40000010000 */
[----:B------:R-:W-:Y:S01]  /*7c50*/  FADD.FTZ R37, R0, R37 ;  /* 0x0000002500257221 */ /* 0x000fe20000010000 */
[----:B------:R-:W5:Y:S02]  /*7c60*/  MUFU.EX2 R185, R185 ;  /* 0x000000b900b97308 */ /* 0x000f640000000800 */
[C---:B------:R-:W-:Y:S01]  /*7c70*/  HMMA.16816.F32.BF16 R100, R4.reuse, R10, R100 ;  /* 0x0000000a0464723c */ /* 0x040fe20000041864 */
[----:B------:R-:W2:Y:S05]  /*7c80*/  LDSM.16.MT88.4 R8, [R200+0x11000] ;  /* 0x01100000c808783b */ /* 0x000eaa0000004200 */
[----:B------:R-:W-:Y:S02]  /*7c90*/  MUFU.EX2 R154, R154 ;  /* 0x0000009a009a7308 */ /* 0x000fe40000000800 */
[C---:B---3--:R-:W-:Y:S06]  /*7ca0*/  HMMA.16816.F32.BF16 R96, R4.reuse, R12, R96 ;  /* 0x0000000c0460723c */ /* 0x048fec0000041860 */
[----:B------:R-:W3:Y:S02]  /*7cb0*/  MUFU.EX2 R179, R179 ;  /* 0x000000b300b37308 */ /* 0x000ee40000000800 */
[C---:B------:R-:W-:Y:S01]  /*7cc0*/  HMMA.16816.F32.BF16 R92, R4.reuse, R14, R92 ;  /* 0x0000000e045c723c */ /* 0x040fe2000004185c */
[----:B------:R-:W2:Y:S05]  /*7cd0*/  LDSM.16.MT88.4 R12, [R201+0xd800] ;  /* 0x00d80000c90c783b */ /* 0x000eaa0000004200 */
[----:B------:R-:W-:Y:S02]  /*7ce0*/  MUFU.EX2 R156, R156 ;  /* 0x0000009c009c7308 */ /* 0x000fe40000000800 */
[C---:B------:R-:W-:Y:S06]  /*7cf0*/  HMMA.16816.F32.BF16 R112, R4.reuse, R16, R112 ;  /* 0x000000100470723c */ /* 0x040fec0000041870 */
[----:B------:R-:W2:Y:S02]  /*7d00*/  MUFU.EX2 R167, R167 ;  /* 0x000000a700a77308 */ /* 0x000ea40000000800 */
[C---:B------:R-:W-:Y:S01]  /*7d10*/  HMMA.16816.F32.BF16 R108, R4.reuse, R18, R108 ;  /* 0x00000012046c723c */ /* 0x040fe2000004186c */
[----:B------:R-:W2:Y:S05]  /*7d20*/  LDSM.16.MT88.4 R16, [R200+0xd800] ;  /* 0x00d80000c810783b */ /* 0x000eaa0000004200 */
[----:B------:R-:W-:Y:S02]  /*7d30*/  MUFU.EX2 R158, R158 ;  /* 0x0000009e009e7308 */ /* 0x000fe40000000800 */
[C---:B-1----:R-:W-:Y:S06]  /*7d40*/  HMMA.16816.F32.BF16 R128, R4.reuse, R24, R128 ;  /* 0x000000180480723c */ /* 0x042fec0000041880 */
        /* <DEDUP_REMOVED lines=9> */
[C---:B------:R-:W-:Y:S06]  /*7de0*/  HMMA.16816.F32.BF16 R88, R4.reuse, R32, R88 ;  /* 0x000000200458723c */ /* 0x040fec0000041858 */
[----:B------:R-:W-:Y:S02]  /*7df0*/  MUFU.EX2 R239, R239 ;  /* 0x000000ef00ef7308 */ /* 0x000fe40000000800 */
[C---:B------:R-:W-:Y:S01]  /*7e00*/  HMMA.16816.F32.BF16 R84, R4.reuse, R34, R84 ;  /* 0x000000220454723c */ /* 0x040fe20000041854 */
[----:B------:R-:W-:Y:S07]  /*7e10*/  LDSM.16.MT88.4 R32, [R201+0x12800] ;  /* 0x01280000c920783b */ /* 0x000fee0000004200 */
[C---:B------:R-:W-:Y:S08]  /*7e20*/  HMMA.16816.F32.BF16 R80, R4.reuse, R28, R80 ;  /* 0x0000001c0450723c */ /* 0x040ff00000041850 */
[C---:B------:R-:W-:Y:S01]  /*7e30*/  HMMA.16816.F32.BF16 R76, R4.reuse, R30, R76 ;  /* 0x0000001e044c723c */ /* 0x040fe2000004184c */
[----:B------:R-:W-:Y:S07]  /*7e40*/  LDSM.16.MT88.4 R28, [R201+0x11800] ;  /* 0x01180000c91c783b */ /* 0x000fee0000004200 */
[C---:B--2---:R-:W-:Y:S08]  /*7e50*/  HMMA.16816.F32.BF16 R72, R4.reuse, R8, R72 ;  /* 0x000000080448723c */ /* 0x044ff00000041848 */
[----:B------:R-:W-:Y:S01]  /*7e60*/  HMMA.16816.F32.BF16 R68, R4, R10, R68 ;  /* 0x0000000a0444723c */ /* 0x000fe20000041844 */
[----:B------:R-:W2:Y:S06]  /*7e70*/  LDSM.16.MT88.4 R8, [R204+0x11800] ;  /* 0x01180000cc08783b */ /* 0x000eac0000004200 */
[----:B------:R-:W-:Y:S01]  /*7e80*/  F2FP.BF16.PACK_AB R4, R141, R64 ;  /* 0x000000408d04723e */ /* 0x000fe200000010ff */
[----:B------:R-:W-:Y:S01]  /*7e90*/  FADD.FTZ R64, R64, R41 ;  /* 0x0000002940407221 */ /* 0x000fe20000010000 */
[----:B------:R-:W-:-:S02]  /*7ea0*/  F2FP.BF16.PACK_AB R6, R66, R143 ;  /* 0x0000008f4206723e */ /* 0x000fc400000010ff */
[----:B----4-:R-:W-:Y:S01]  /*7eb0*/  F2FP.BF16.PACK_AB R5, R149, R136 ;  /* 0x000000889505723e */ /* 0x010fe200000010ff */
[----:B------:R-:W-:Y:S01]  /*7ec0*/  FADD.FTZ R136, R136, R37 ;  /* 0x0000002588887221 */ /* 0x000fe20000010000 */
[----:B------:R-:W-:Y:S01]  /*7ed0*/  F2FP.BF16.PACK_AB R7, R157, R138 ;  /* 0x0000008a9d07723e */ /* 0x000fe200000010ff */
        /* <DEDUP_REMOVED lines=9> */
[----:B------:R-:W4:Y:S02]  /*7f70*/  LDSM.16.MT88.4 R12, [R202+0x11800] ;  /* 0x01180000ca0c783b */ /* 0x000f240000004200 */
[----:B------:R-:W-:-:S05]  /*7f80*/  FADD.FTZ R0, R171, R0 ;  /* 0x00000000ab007221 */ /* 0x000fca0000010000 */
[C---:B------:R-:W-:Y:S08]  /*7f90*/  HMMA.16816.F32.BF16 R104, R4.reuse, R16, R104 ;  /* 0x000000100468723c */ /* 0x040ff00000041868 */
[C---:B------:R-:W-:Y:S01]  /*7fa0*/  HMMA.16816.F32.BF16 R100, R4.reuse, R18, R100 ;  /* 0x000000120464723c */ /* 0x040fe20000041864 */
[----:B------:R-:W1:Y:S07]  /*7fb0*/  LDSM.16.MT88.4 R16, [R200+0x11800] ;  /* 0x01180000c810783b */ /* 0x000e6e0000004200 */
[C---:B--2---:R-:W-:Y:S08]  /*7fc0*/  HMMA.16816.F32.BF16 R96, R4.reuse, R8, R96 ;  /* 0x000000080460723c */ /* 0x044ff00000041860 */
[C---:B------:R-:W-:Y:S01]  /*7fd0*/  HMMA.16816.F32.BF16 R92, R4.reuse, R10, R92 ;  /* 0x0000000a045c723c */ /* 0x040fe2000004185c */
[----:B------:R-:W2:Y:S07]  /*7fe0*/  LDSM.16.MT88.4 R8, [R201+0xe000] ;  /* 0x00e00000c908783b */ /* 0x000eae0000004200 */
[C---:B------:R-:W-:Y:S08]  /*7ff0*/  HMMA.16816.F32.BF16 R120, R4.reuse, R20, R120 ;  /* 0x000000140478723c */ /* 0x040ff00000041878 */
[C---:B----4-:R-:W-:Y:S08]  /*8000*/  HMMA.16816.F32.BF16 R88, R4.reuse, R12, R88 ;  /* 0x0000000c0458723c */ /* 0x050ff00000041858 */
[C---:B------:R-:W-:Y:S01]  /*8010*/  HMMA.16816.F32.BF16 R84, R4.reuse, R14, R84 ;  /* 0x0000000e0454723c */ /* 0x040fe20000041854 */
[----:B------:R-:W4:Y:S07]  /*8020*/  LDSM.16.MT88.4 R12, [R200+0xe000] ;  /* 0x00e00000c80c783b */ /* 0x000f2e0000004200 */
[C---:B------:R-:W-:Y:S01]  /*8030*/  HMMA.16816.F32.BF16 R116, R4.reuse, R22, R116 ;  /* 0x000000160474723c */ /* 0x040fe20000041874 */
[----:B------:R-:W2:Y:S07]  /*8040*/  LDSM.16.MT88.4 R20, [R202+0xe000] ;  /* 0x00e00000ca14783b */ /* 0x000eae0000004200 */
[C---:B------:R-:W-:Y:S08]  /*8050*/  HMMA.16816.F32.BF16 R128, R4.reuse, R24, R128 ;  /* 0x000000180480723c */ /* 0x040ff00000041880 */
        /* <DEDUP_REMOVED lines=8> */
[----:B------:R-:W-:-:S02]  /*80e0*/  F2FP.BF16.PACK_AB R4, R171, R140 ;  /* 0x0000008cab04723e */ /* 0x000fc400000010ff */
[----:B------:R-:W-:Y:S02]  /*80f0*/  F2FP.BF16.PACK_AB R6, R142, R173 ;  /* 0x000000ad8e06723e */ /* 0x000fe400000010ff */
[----:B------:R-:W-:Y:S01]  /*8100*/  F2FP.BF16.PACK_AB R5, R175, R144 ;  /* 0x00000090af05723e */ /* 0x000fe200000010ff */
[----:B------:R-:W-:Y:S01]  /*8110*/  FADD.FTZ R144, R144, R157 ;  /* 0x0000009d90907221 */ /* 0x000fe20000010000 */
[----:B------:R-:W-:-:S03]  /*8120*/  F2FP.BF16.PACK_AB R7, R181, R146 ;  /* 0x00000092b507723e */ /* 0x000fc600000010ff */
        /* <DEDUP_REMOVED lines=9> */
[C---:B------:R-:W-:Y:S08]  /*81c0*/  HMMA.16816.F32.BF16 R120, R4.reuse, R20, R120 ;  /* 0x000000140478723c */ /* 0x040ff00000041878 */
        /* <DEDUP_REMOVED lines=8> */
[C---:B----4-:R-:W-:Y:S08]  /*8250*/  HMMA.16816.F32.BF16 R72, R4.reuse, R12, R72 ;  /* 0x0000000c0448723c */ /* 0x050ff00000041848 */
[C---:B------:R-:W-:Y:S01]  /*8260*/  HMMA.16816.F32.BF16 R68, R4.reuse, R14, R68 ;  /* 0x0000000e0444723c */ /* 0x040fe20000041844 */
[----:B------:R-:W4:Y:S07]  /*8270*/  LDSM.16.MT88.4 R12, [R204+0x12800] ;  /* 0x01280000cc0c783b */ /* 0x000f2e0000004200 */
[C---:B---3--:R-:W-:Y:S08]  /*8280*/  HMMA.16816.F32.BF16 R88, R4.reuse, R20, R88 ;  /* 0x000000140458723c */ /* 0x048ff00000041858 */
[C---:B------:R-:W-:Y:S01]  /*8290*/  HMMA.16816.F32.BF16 R84, R4.reuse, R22, R84 ;  /* 0x000000160454723c */ /* 0x040fe20000041854 */
[----:B------:R-:W3:Y:S07]  /*82a0*/  LDSM.16.MT88.4 R20, [R201+0xe800] ;  /* 0x00e80000c914783b */ /* 0x000eee0000004200 */
[C---:B------:R-:W-:Y:S08]  /*82b0*/  HMMA.16816.F32.BF16 R128, R4.reuse, R24, R128 ;  /* 0x000000180480723c */ /* 0x040ff00000041880 */
[----:B------:R-:W-:Y:S01]  /*82c0*/  HMMA.16816.F32.BF16 R124, R4, R26, R124 ;  /* 0x0000001a047c723c */ /* 0x000fe2000004187c */
[----:B------:R-:W3:Y:S06]  /*82d0*/  LDSM.16.MT88.4 R24, [R204+0xe800] ;  /* 0x00e80000cc18783b */ /* 0x000eec0000004200 */
[----:B------:R-:W-:-:S02]  /*82e0*/  F2FP.BF16.PACK_AB R4, R193, R148 ;  /* 0x00000094c104723e */ /* 0x000fc400000010ff */
[----:B------:R-:W-:Y:S02]  /*82f0*/  F2FP.BF16.PACK_AB R6, R189, R150 ;  /* 0x00000096bd06723e */ /* 0x000fe400000010ff */
[----:B-----5:R-:W-:Y:S01]  /*8300*/  F2FP.BF16.PACK_AB R5, R185, R152 ;  /* 0x00000098b905723e */ /* 0x020fe200000010ff */
        /* <DEDUP_REMOVED lines=17> */
[C---:B------:R-:W-:Y:S01]  /*8420*/  HMMA.16816.F32.BF16 R80, R4.reuse, R32, R80 ;  /* 0x000000200450723c */ /* 0x040fe20000041850 */
[----:B------:R-:W5:Y:S07]  /*8430*/  MUFU.EX2 R32, R153 ;  /* 0x0000009900207308 */ /* 0x000f6e0000000800 */
[C---:B------:R-:W-:Y:S08]  /*8440*/  HMMA.16816.F32.BF16 R128, R4.reuse, R24, R128 ;  /* 0x000000180480723c */ /* 0x040ff00000041880 */
[C---:B------:R-:W-:Y:S01]  /*8450*/  HMMA.16816.F32.BF16 R124, R4.reuse, R26, R124 ;  /* 0x0000001a047c723c */ /* 0x040fe2000004187c */
[----:B------:R-:W-:Y:S07]  /*8460*/  LDSM.16.MT88.4 R24, [R202+0xf000] ;  /* 0x00f00000ca18783b */ /* 0x000fee0000004200 */
[C---:B-1----:R-:W-:Y:S08]  /*8470*/  HMMA.16816.F32.BF16 R88, R4.reuse, R16, R88 ;  /* 0x000000100458723c */ /* 0x042ff00000041858 */
[C---:B------:R-:W-:Y:S01]  /*8480*/  HMMA.16816.F32.BF16 R84, R4.reuse, R18, R84 ;  /* 0x000000120454723c */ /* 0x040fe20000041854 */
[----:B------:R-:W1:Y:S07]  /*8490*/  LDSM.16.MT88.4 R16, [R204+0x13000] ;  /* 0x01300000cc10783b */ /* 0x000e6e0000004200 */
[C---:B------:R-:W-:Y:S08]  /*84a0*/  HMMA.16816.F32.BF16 R76, R4.reuse, R34, R76 ;  /* 0x00000022044c723c */ /* 0x040ff0000004184c */
[C---:B--2---:R-:W-:Y:S08]  /*84b0*/  HMMA.16816.F32.BF16 R72, R4.reuse, R8, R72 ;  /* 0x000000080448723c */ /* 0x044ff00000041848 */
[----:B------:R-:W-:Y:S01]  /*84c0*/  HMMA.16816.F32.BF16 R68, R4, R10, R68 ;  /* 0x0000000a0444723c */ /* 0x000fe20000041844 */
[----:B------:R-:W2:Y:S06]  /*84d0*/  LDSM.16.MT88.4 R8, [R202+0x13000] ;  /* 0x01300000ca08783b */ /* 0x000eac0000004200 */
[----:B------:R-:W-:-:S02]  /*84e0*/  F2FP.BF16.PACK_AB R4, R167, R156 ;  /* 0x0000009ca704723e */ /* 0x000fc400000010ff */
[----:B------:R-:W-:Y:S02]  /*84f0*/  F2FP.BF16.PACK_AB R6, R163, R158 ;  /* 0x0000009ea306723e */ /* 0x000fe400000010ff */
[----:B------:R-:W-:Y:S01]  /*8500*/  F2FP.BF16.PACK_AB R5, R159, R160 ;  /* 0x000000a09f05723e */ /* 0x000fe200000010ff */
[----:B------:R-:W-:Y:S01]  /*8510*/  FADD.FTZ R160, R160, R179 ;  /* 0x000000b3a0a07221 */ /* 0x000fe20000010000 */
[----:B-----5:R-:W-:-:S03]  /*8520*/  F2FP.BF16.PACK_AB R7, R32, R155 ;  /* 0x0000009b2007723e */ /* 0x020fc600000010ff */
[----:B------:R-:W-:-:S04]  /*8530*/  FADD.FTZ R160, R159, R160 ;  /* 0x000000a09fa07221 */ /* 0x000fc80000010000 */
[----:B----4-:R-:W-:Y:S01]  /*8540*/  HMMA.16816.F32.BF16 R112, R4, R12, R112 ;  /* 0x0000000c0470723c */ /* 0x010fe20000041870 */
[----:B------:R-:W-:-:S04]  /*8550*/  FADD.FTZ R155, R155, R160 ;  /* 0x000000a09b9b7221 */ /* 0x000fc80000010000 */
[----:B------:R-:W-:-:S03]  /*8560*/  FADD.FTZ R32, R32, R155 ;  /* 0x0000009b20207221 */ /* 0x000fc60000010000 */
[C---:B------:R-:W-:Y:S01]  /*8570*/  HMMA.16816.F32.BF16 R108, R4.reuse, R14, R108 ;  /* 0x0000000e046c723c */ /* 0x040fe2000004186c */
[----:B------:R-:W4:Y:S07]  /*8580*/  LDSM.16.MT88.4 R12, [R201+0x13000] ;  /* 0x01300000c90c783b */ /* 0x000f2e0000004200 */
[C---:B---3--:R-:W-:Y:S08]  /*8590*/  HMMA.16816.F32.BF16 R104, R4.reuse, R20, R104 ;  /* 0x000000140468723c */ /* 0x048ff00000041868 */
[C---:B------:R-:W-:Y:S01]  /*85a0*/  HMMA.16816.F32.BF16 R100, R4.reuse, R22, R100 ;  /* 0x000000160464723c */ /* 0x040fe20000041864 */
[----:B------:R-:W3:Y:S07]  /*85b0*/  LDSM.16.MT88.4 R20, [R200+0x13000] ;  /* 0x01300000c814783b */ /* 0x000eee0000004200 */
[C---:B-1----:R-:W-:Y:S08]  /*85c0*/  HMMA.16816.F32.BF16 R96, R4.reuse, R16, R96 ;  /* 0x000000100460723c */ /* 0x042ff00000041860 */
[C---:B------:R-:W-:Y:S01]  /*85d0*/  HMMA.16816.F32.BF16 R92, R4.reuse, R18, R92 ;  /* 0x00000012045c723c */ /* 0x040fe2000004185c */
[----:B------:R-:W-:Y:S07]  /*85e0*/  LDSM.16.MT88.4 R16, [R202+0xf800] ;  /* 0x00f80000ca10783b */ /* 0x000fee0000004200 */
[C---:B--2---:R-:W-:Y:S08]  /*85f0*/  HMMA.16816.F32.BF16 R88, R4.reuse, R8, R88 ;  /* 0x000000080458723c */ /* 0x044ff00000041858 */
[C---:B----4-:R-:W-:Y:S08]  /*8600*/  HMMA.16816.F32.BF16 R80, R4.reuse, R12, R80 ;  /* 0x0000000c0450723c */ /* 0x050ff00000041850 */
        /* <DEDUP_REMOVED lines=17> */
[----:B---3--:R-:W-:Y:S01]  /*8720*/  HMMA.16816.F32.BF16 R72, R4, R20, R72 ;  /* 0x000000140448723c */ /* 0x008fe20000041848 */
        /* <DEDUP_REMOVED lines=112> */
.L_x_819:
[----:B------:R-:W-:-:S04]  /*8e30*/  LEA R4, -R233, RZ, 0x7 ;  /* 0x000000ffe9047211 */ /* 0x000fc800078e39ff */
[----:B------:R-:W-:Y:S02]  /*8e40*/  SHF.R.S32.HI R5, RZ, 0x1f, R4 ;  /* 0x0000001fff057819 */ /* 0x000fe40000011404 */
.L_x_820:
[----:B------:R-:W-:Y:S02]  /*8e50*/  ISETP.GE.AND P1, PT, R213, c[0x0][0x220], PT ;  /* 0x00008800d5007a0c */ /* 0x000fe40003f26270 */
        /* <DEDUP_REMOVED lines=89> */
[----:B------:R-:W-:Y:S01]  /*93f0*/  @!P1 LEA R20, P5, R0, c[0x0][0x170], 0x1 ;  /* 0x00005c0000149a11 */ /* 0x000fe200078a08ff */
        /* <DEDUP_REMOVED lines=55> */
[----:B------:R-:W3:Y:S04]  /*9770*/  LDSM.16.M88.4 R140, [R210+0x5000] ;  /* 0x00500000d28c783b */ /* 0x000ee80000000200 */
[----:B------:R-:W5:Y:S04]  /*9780*/  LDSM.16.M88.4 R56, [R210+0x6000] ;  /* 0x00600000d238783b */ /* 0x000f680000000200 */
[----:B-1----:R-:W-:Y:S04]  /*9790*/  LDSM.16.M88.4 R8, [R209] ;  /* 0x00000000d108783b */ /* 0x002fe80000000200 */
[----:B------:R-:W1:Y:S04]  /*97a0*/  LDSM.16.M88.4 R28, [R208+0x1000] ;  /* 0x00100000d01c783b */ /* 0x000e680000000200 */
[----:B------:R-:W1:Y:S04]  /*97b0*/  LDSM.16.M88.4 R48, [R210+0x6800] ;  /* 0x00680000d230783b */ /* 0x000e680000000200 */
[----:B--2---:R-:W2:Y:S04]  /*97c0*/  LDSM.16.M88.4 R24, [R210+0x4000] ;  /* 0x00400000d218783b */ /* 0x004ea80000000200 */
[----:B------:R-:W1:Y:S04]  /*97d0*/  LDSM.16.M88.4 R148, [R210+0x4800] ;  /* 0x00480000d294783b */ /* 0x000e680000000200 */
[----:B------:R-:W1:Y:S04]  /*97e0*/  LDSM.16.M88.4 R64, [R210+0x5800] ;  /* 0x00580000d240783b */ /* 0x000e680000000200 */
[----:B------:R-:W1:Y:S04]  /*97f0*/  LDSM.16.M88.4 R40, [R210+0x7000] ;  /* 0x00700000d228783b */ /* 0x000e680000000200 */
[----:B------:R-:W2:Y:S01]  /*9800*/  LDSM.16.M88.4 R164, [R210+0x7800] ;  /* 0x00780000d2a4783b */ /* 0x000ea20000000200 */
[C---:B---3--:R-:W-:Y:S03]  /*9810*/  HMMA.16816.F32.BF16 R144, R184.reuse, R140, RZ ;  /* 0x0000008cb890723c */ /* 0x048fe600000418ff */
[----:B----4-:R-:W3:Y:S04]  /*9820*/  LDSM.16.M88.4 R16, [R208+0x2000] ;  /* 0x00200000d010783b */ /* 0x010ee80000000200 */
[----:B------:R-:W4:Y:S01]  /*9830*/  LDSM.16.M88.4 R4, [R208+0x2800] ;  /* 0x00280000d004783b */ /* 0x000f220000000200 */
[C---:B------:R-:W-:Y:S03]  /*9840*/  HMMA.16816.F32.BF16 R140, R184.reuse, R142, RZ ;  /* 0x0000008eb88c723c */ /* 0x040fe600000418ff */
[----:B------:R-:W2:Y:S04]  /*9850*/  LDSM.16.M88.4 R160, [R208] ;  /* 0x00000000d0a0783b */ /* 0x000ea80000000200 */
[----:B------:R-:W2:Y:S01]  /*9860*/  LDSM.16.M88.4 R156, [R208+0x800] ;  /* 0x00080000d09c783b */ /* 0x000ea20000000200 */
[C---:B-----5:R-:W-:Y:S03]  /*9870*/  HMMA.16816.F32.BF16 R60, R184.reuse, R56, RZ ;  /* 0x00000038b83c723c */ /* 0x060fe600000418ff */
[----:B------:R-:W5:Y:S04]  /*9880*/  LDSM.16.M88.4 R20, [R208+0x1800] ;  /* 0x00180000d014783b */ /* 0x000f680000000200 */
[----:B------:R-:W2:Y:S01]  /*9890*/  LDSM.16.M88.4 R32, [R208+0x3000] ;  /* 0x00300000d020783b */ /* 0x000ea20000000200 */
[----:B------:R-:W-:Y:S03]  /*98a0*/  HMMA.16816.F32.BF16 R56, R184, R58, RZ ;  /* 0x0000003ab838723c */ /* 0x000fe600000418ff */
[----:B------:R-:W-:Y:S04]  /*98b0*/  LDSM.16.M88.4 R172, [R203+0x4000] ;  /* 0x00400000cbac783b */ /* 0x000fe80000000200 */
[----:B------:R-:W-:Y:S01]  /*98c0*/  LDSM.16.M88.4 R168, [R203+0x4800] ;  /* 0x00480000cba8783b */ /* 0x000fe20000000200 */
[C---:B-1----:R-:W-:Y:S03]  /*98d0*/  HMMA.16816.F32.BF16 R144, R8.reuse, R28, R144 ;  /* 0x0000001c0890723c */ /* 0x042fe60000041890 */
[----:B------:R-:W-:Y:S04]  /*98e0*/  LDSM.16.M88.4 R188, [R206] ;  /* 0x00000000cebc783b */ /* 0x000fe80000000200 */
[----:B------:R-:W-:Y:S01]  /*98f0*/  LDSM.16.M88.4 R180, [R211+0x2000] ;  /* 0x00200000d3b4783b */ /* 0x000fe20000000200 */
[----:B------:R-:W-:Y:S03]  /*9900*/  HMMA.16816.F32.BF16 R140, R8, R30, R140 ;  /* 0x0000001e088c723c */ /* 0x000fe6000004188c */
[----:B------:R-:W1:Y:S04]  /*9910*/  LDSM.16.M88.4 R28, [R208+0x3800] ;  /* 0x00380000d01c783b */ /* 0x000e680000000200 */
[----:B------:R-:W-:Y:S01]  /*9920*/  LDSM.16.M88.4 R196, [R208+0x4000] ;  /* 0x00400000d0c4783b */ /* 0x000fe20000000200 */
[C---:B------:R-:W-:Y:S03]  /*9930*/  HMMA.16816.F32.BF16 R52, R184.reuse, R48, RZ ;  /* 0x00000030b834723c */ /* 0x040fe600000418ff */
[----:B------:R-:W-:Y:S04]  /*9940*/  LDSM.16.M88.4 R176, [R210+0x8800] ;  /* 0x00880000d2b0783b */ /* 0x000fe80000000200 */
[----:B------:R-:W-:Y:S01]  /*9950*/  LDSM.16.M88.4 R192, [R205+0x3800] ;  /* 0x00380000cdc0783b */ /* 0x000fe20000000200 */
[C---:B------:R-:W-:Y:S03]  /*9960*/  HMMA.16816.F32.BF16 R48, R184.reuse, R50, RZ ;  /* 0x00000032b830723c */ /* 0x040fe600000418ff */
[----:B------:R-:W0:Y:S05]  /*9970*/  LDGDEPBAR ;  /* 0x00000000000079af */ /* 0x000e2a0000000000 */
[C---:B--2---:R-:W-:Y:S08]  /*9980*/  HMMA.16816.F32.BF16 R12, R184.reuse, R24, RZ ;  /* 0x00000018b80c723c */ /* 0x044ff000000418ff */
        /* <DEDUP_REMOVED lines=9> */
[----:B------:R-:W-:Y:S07]  /*9a20*/  LDSM.16.M88.4 R164, [R203+0x5000] ;  /* 0x00500000cba4783b */ /* 0x000fee0000000200 */
[C---:B---3--:R-:W-:Y:S08]  /*9a30*/  HMMA.16816.F32.BF16 R60, R8.reuse, R16, R60 ;  /* 0x00000010083c723c */ /* 0x048ff0000004183c */
[C---:B------:R-:W-:Y:S01]  /*9a40*/  HMMA.16816.F32.BF16 R56, R8.reuse, R18, R56 ;  /* 0x000000120838723c */ /* 0x040fe20000041838 */
[----:B------:R-:W2:Y:S07]  /*9a50*/  LDSM.16.M88.4 R16, [R207] ;  /* 0x00000000cf10783b */ /* 0x000eae0000000200 */
[C---:B----4-:R-:W-:Y:S08]  /*9a60*/  HMMA.16816.F32.BF16 R52, R8.reuse, R4, R52 ;  /* 0x000000040834723c */ /* 0x050ff00000041834 */
[C---:B------:R-:W-:Y:S01]  /*9a70*/  HMMA.16816.F32.BF16 R48, R8.reuse, R6, R48 ;  /* 0x000000060830723c */ /* 0x040fe20000041830 */
[----:B------:R-:W3:Y:S07]  /*9a80*/  LDSM.16.M88.4 R4, [R203+0x6800] ;  /* 0x00680000cb04783b */ /* 0x000eee0000000200 */
[C---:B------:R-:W-:Y:S08]  /*9a90*/  HMMA.16816.F32.BF16 R12, R8.reuse, R160, R12 ;  /* 0x000000a0080c723c */ /* 0x040ff0000004180c */
[C---:B------:R-:W-:Y:S01]  /*9aa0*/  HMMA.16816.F32.BF16 R24, R8.reuse, R162, R24 ;  /* 0x000000a20818723c */ /* 0x040fe20000041818 */
[----:B------:R-:W-:Y:S07]  /*9ab0*/  LDSM.16.M88.4 R160, [R203+0x5800] ;  /* 0x00580000cba0783b */ /* 0x000fee0000000200 */
[C---:B------:R-:W-:Y:S08]  /*9ac0*/  HMMA.16816.F32.BF16 R152, R8.reuse, R156, R152 ;  /* 0x0000009c0898723c */ /* 0x040ff00000041898 */
[C---:B------:R-:W-:Y:S01]  /*9ad0*/  HMMA.16816.F32.BF16 R148, R8.reuse, R158, R148 ;  /* 0x0000009e0894723c */ /* 0x040fe20000041894 */
[----:B------:R-:W-:Y:S07]  /*9ae0*/  LDSM.16.M88.4 R156, [R203+0x7000] ;  /* 0x00700000cb9c783b */ /* 0x000fee0000000200 */
[C---:B-----5:R-:W-:Y:S08]  /*9af0*/  HMMA.16816.F32.BF16 R136, R8.reuse, R20, R136 ;  /* 0x000000140888723c */ /* 0x060ff00000041888 */
[C---:B------:R-:W-:Y:S01]  /*9b00*/  HMMA.16816.F32.BF16 R64, R8.reuse, R22, R64 ;  /* 0x000000160840723c */ /* 0x040fe20000041840 */
[----:B------:R-:W-:Y:S07]  /*9b10*/  LDSM.16.M88.4 R20, [R203+0x6000] ;  /* 0x00600000cb14783b */ /* 0x000fee0000000200 */
[C---:B------:R-:W-:Y:S08]  /*9b20*/  HMMA.16816.F32.BF16 R44, R8.reuse, R32, R44 ;  /* 0x00000020082c723c */ /* 0x040ff0000004182c */
[C---:B------:R-:W-:Y:S01]  /*9b30*/  HMMA.16816.F32.BF16 R40, R8.reuse, R34, R40 ;  /* 0x000000220828723c */ /* 0x040fe20000041828 */
[----:B------:R-:W-:Y:S07]  /*9b40*/  LDSM.16.M88.4 R32, [R203+0x7800] ;  /* 0x00780000cb20783b */ /* 0x000fee0000000200 */
[C---:B-1----:R-:W-:Y:S08]  /*9b50*/  HMMA.16816.F32.BF16 R36, R8.reuse, R28, R36 ;  /* 0x0000001c0824723c */ /* 0x042ff00000041824 */
[----:B------:R-:W-:Y:S01]  /*9b60*/  HMMA.16816.F32.BF16 R184, R8, R30, R184 ;  /* 0x0000001e08b8723c */ /* 0x000fe200000418b8 */
[----:B------:R-:W1:Y:S04]  /*9b70*/  LDSM.16.M88.4 R8, [R205] ;  /* 0x00000000cd08783b */ /* 0x000e680000000200 */
[----:B------:R-:W4:Y:S03]  /*9b80*/  LDSM.16.M88.4 R28, [R205+0x800] ;  /* 0x00080000cd1c783b */ /* 0x000f260000000200 */
[C---:B--2---:R-:W-:Y:S08]  /*9b90*/  HMMA.16816.F32.BF16 R12, R16.reuse, R172, R12 ;  /* 0x000000ac100c723c */ /* 0x044ff0000004180c */
[C---:B------:R-:W-:Y:S01]  /*9ba0*/  HMMA.16816.F32.BF16 R24, R16.reuse, R174, R24 ;  /* 0x000000ae1018723c */ /* 0x040fe20000041818 */
[----:B------:R-:W-:Y:S07]  /*9bb0*/  LDSM.16.M88.4 R172, [R210+0x9000] ;  /* 0x00900000d2ac783b */ /* 0x000fee0000000200 */
[C---:B------:R-:W-:Y:S08]  /*9bc0*/  HMMA.16816.F32.BF16 R152, R16.reuse, R168, R152 ;  /* 0x000000a81098723c */ /* 0x040ff00000041898 */
[C---:B------:R-:W-:Y:S01]  /*9bd0*/  HMMA.16816.F32.BF16 R148, R16.reuse, R170, R148 ;  /* 0x000000aa1094723c */ /* 0x040fe20000041894 */
[----:B------:R-:W-:Y:S07]  /*9be0*/  LDSM.16.M88.4 R168, [R210+0x9800] ;  /* 0x00980000d2a8783b */ /* 0x000fee0000000200 */
[C---:B---3--:R-:W-:Y:S08]  /*9bf0*/  HMMA.16816.F32.BF16 R52, R16.reuse, R4, R52 ;  /* 0x000000041034723c */ /* 0x048ff00000041834 */
[----:B------:R-:W-:Y:S01]  /*9c00*/  HMMA.16816.F32.BF16 R48, R16, R6, R48 ;  /* 0x000000061030723c */ /* 0x000fe20000041830 */
[----:B------:R-:W2:Y:S07]  /*9c10*/  LDSM.16.M88.4 R4, [R205+0x1000] ;  /* 0x00100000cd04783b */ /* 0x000eae0000000200 */
[C---:B-1----:R-:W-:Y:S08]  /*9c20*/  HMMA.16816.F32.BF16 R12, R188.reuse, R8, R12 ;  /* 0x00000008bc0c723c */ /* 0x042ff0000004180c */
[----:B------:R-:W-:Y:S01]  /*9c30*/  HMMA.16816.F32.BF16 R24, R188, R10, R24 ;  /* 0x0000000abc18723c */ /* 0x000fe20000041818 */
[----:B------:R-:W1:Y:S07]  /*9c40*/  LDSM.16.M88.4 R8, [R210+0x8000] ;  /* 0x00800000d208783b */ /* 0x000e6e0000000200 */
        /* <DEDUP_REMOVED lines=8> */
[----:B------:R-:W3:Y:S07]  /*9cd0*/  LDSM.16.M88.4 R20, [R205+0x1800] ;  /* 0x00180000cd14783b */ /* 0x000eee0000000200 */
[C---:B------:R-:W-:Y:S08]  /*9ce0*/  HMMA.16816.F32.BF16 R44, R16.reuse, R156, R44 ;  /* 0x0000009c102c723c */ /* 0x040ff0000004182c */
[C---:B------:R-:W-:Y:S01]  /*9cf0*/  HMMA.16816.F32.BF16 R40, R16.reuse, R158, R40 ;  /* 0x0000009e1028723c */ /* 0x040fe20000041828 */
[----:B------:R-:W-:Y:S07]  /*9d00*/  LDSM.16.M88.4 R156, [R210+0xb000] ;  /* 0x00b00000d29c783b */ /* 0x000fee0000000200 */
[C---:B------:R-:W-:Y:S08]  /*9d10*/  HMMA.16816.F32.BF16 R36, R16.reuse, R32, R36 ;  /* 0x000000201024723c */ /* 0x040ff00000041824 */
[----:B------:R-:W-:Y:S01]  /*9d20*/  HMMA.16816.F32.BF16 R184, R16, R34, R184 ;  /* 0x0000002210b8723c */ /* 0x000fe200000418b8 */
[----:B------:R-:W5:Y:S04]  /*9d30*/  LDSM.16.M88.4 R16, [R205+0x2000] ;  /* 0x00200000cd10783b */ /* 0x000f680000000200 */
[----:B------:R-:W-:Y:S03]  /*9d40*/  LDSM.16.M88.4 R32, [R209+0x2000] ;  /* 0x00200000d120783b */ /* 0x000fe60000000200 */
[C---:B----4-:R-:W-:Y:S08]  /*9d50*/  HMMA.16816.F32.BF16 R152, R188.reuse, R28, R152 ;  /* 0x0000001cbc98723c */ /* 0x050ff00000041898 */
[C---:B------:R-:W-:Y:S01]  /*9d60*/  HMMA.16816.F32.BF16 R148, R188.reuse, R30, R148 ;  /* 0x0000001ebc94723c */ /* 0x040fe20000041894 */
[----:B------:R-:W4:Y:S07]  /*9d70*/  LDSM.16.M88.4 R28, [R205+0x2800] ;  /* 0x00280000cd1c783b */ /* 0x000f2e0000000200 */
[C---:B--2---:R-:W-:Y:S08]  /*9d80*/  HMMA.16816.F32.BF16 R144, R188.reuse, R4, R144 ;  /* 0x00000004bc90723c */ /* 0x044ff00000041890 */
[----:B------:R-:W-:Y:S01]  /*9d90*/  HMMA.16816.F32.BF16 R140, R188, R6, R140 ;  /* 0x00000006bc8c723c */ /* 0x000fe2000004188c */
[----:B------:R-:W2:Y:S07]  /*9da0*/  LDSM.16.M88.4 R4, [R205+0x3000] ;  /* 0x00300000cd04783b */ /* 0x000eae0000000200 */
[C---:B-1----:R-:W-:Y:S08]  /*9db0*/  HMMA.16816.F32.BF16 R12, R180.reuse, R8, R12 ;  /* 0x00000008b40c723c */ /* 0x042ff0000004180c */
[----:B------:R-:W-:Y:S01]  /*9dc0*/  HMMA.16816.F32.BF16 R24, R180, R10, R24 ;  /* 0x0000000ab418723c */ /* 0x000fe20000041818 */
[----:B------:R-:W-:Y:S07]  /*9dd0*/  LDSM.16.M88.4 R8, [R206+0x2000] ;  /* 0x00200000ce08783b */ /* 0x000fee0000000200 */
[C---:B---3--:R-:W-:Y:S08]  /*9de0*/  HMMA.16816.F32.BF16 R136, R188.reuse, R20, R136 ;  /* 0x00000014bc88723c */ /* 0x048ff00000041888 */
[C---:B------:R-:W-:Y:S01]  /*9df0*/  HMMA.16816.F32.BF16 R64, R188.reuse, R22, R64 ;  /* 0x00000016bc40723c */ /* 0x040fe20000041840 */
[----:B------:R-:W-:Y:S07]  /*9e00*/  LDSM.16.M88.4 R20, [R207+0x2000] ;  /* 0x00200000cf14783b */ /* 0x000fee0000000200 */
[C---:B-----5:R-:W-:Y:S08]  /*9e10*/  HMMA.16816.F32.BF16 R60, R188.reuse, R16, R60 ;  /* 0x00000010bc3c723c */ /* 0x060ff0000004183c */
[C---:B------:R-:W-:Y:S01]  /*9e20*/  HMMA.16816.F32.BF16 R56, R188.reuse, R18, R56 ;  /* 0x00000012bc38723c */ /* 0x040fe20000041838 */
[----:B------:R-:W1:Y:S07]  /*9e30*/  LDSM.16.M88.4 R16, [R203+0x8000] ;  /* 0x00800000cb10783b */ /* 0x000e6e0000000200 */
[C---:B----4-:R-:W-:Y:S08]  /*9e40*/  HMMA.16816.F32.BF16 R52, R188.reuse, R28, R52 ;  /* 0x0000001cbc34723c */ /* 0x050ff00000041834 */
[----:B------:R-:W-:Y:S01]  /*9e50*/  HMMA.16816.F32.BF16 R48, R188, R30, R48 ;  /* 0x0000001ebc30723c */ /* 0x000fe20000041830 */
[----:B------:R-:W3:Y:S07]  /*9e60*/  LDSM.16.M88.4 R28, [R208+0x4800] ;  /* 0x00480000d01c783b */ /* 0x000eee0000000200 */
[C---:B------:R-:W-:Y:S08]  /*9e70*/  HMMA.16816.F32.BF16 R12, R32.reuse, R196, R12 ;  /* 0x000000c4200c723c */ /* 0x040ff0000004180c */
[----:B------:R-:W-:Y:S08]  /*9e80*/  HMMA.16816.F32.BF16 R24, R32, R198, R24 ;  /* 0x000000c62018723c */ /* 0x000ff00000041818 */
[C---:B------:R-:W-:Y:S08]  /*9e90*/  HMMA.16816.F32.BF16 R152, R180.reuse, R176, R152 ;  /* 0x000000b0b498723c */ /* 0x040ff00000041898 */
[----:B------:R-:W-:Y:S01]  /*9ea0*/  HMMA.16816.F32.BF16 R176, R180, R178, R148 ;  /* 0x000000b2b4b0723c */ /* 0x000fe20000041894 */
[----:B------:R-:W-:Y:S07]  /*9eb0*/  LDSM.16.M88.4 R148, [R203+0x8800] ;  /* 0x00880000cb94783b */ /* 0x000fee0000000200 */
[C---:B--2---:R-:W-:Y:S08]  /*9ec0*/  HMMA.16816.F32.BF16 R44, R188.reuse, R4, R44 ;  /* 0x00000004bc2c723c */ /* 0x044ff0000004182c */
[----:B------:R-:W-:Y:S01]  /*9ed0*/  HMMA.16816.F32.BF16 R40, R188, R6, R40 ;  /* 0x00000006bc28723c */ /* 0x000fe20000041828 */
[----:B------:R-:W2:Y:S07]  /*9ee0*/  LDSM.16.M88.4 R4, [R205+0x4000] ;  /* 0x00400000cd04783b */ /* 0x000eae0000000200 */
[C---:B-1----:R-:W-:Y:S08]  /*9ef0*/  HMMA.16816.F32.BF16 R12, R20.reuse, R16, R12 ;  /* 0x00000010140c723c */ /* 0x042ff0000004180c */
[----:B------:R-:W-:Y:S01]  /*9f00*/  HMMA.16816.F32.BF16 R24, R20, R18, R24 ;  /* 0x000000121418723c */ /* 0x000fe20000041818 */
[----:B------:R-:W1:Y:S07]  /*9f10*/  LDSM.16.M88.4 R16, [R208+0x5000] ;  /* 0x00500000d010783b */ /* 0x000e6e0000000200 */
[C---:B---3--:R-:W-:Y:S08]  /*9f20*/  HMMA.16816.F32.BF16 R152, R32.reuse, R28, R152 ;  /* 0x0000001c2098723c */ /* 0x048ff00000041898 */
[----:B------:R-:W-:Y:S01]  /*9f30*/  HMMA.16816.F32.BF16 R176, R32, R30, R176 ;  /* 0x0000001e20b0723c */ /* 0x000fe200000418b0 */
[----:B------:R-:W-:Y:S07]  /*9f40*/  LDSM.16.M88.4 R28, [R208+0x5800] ;  /* 0x00580000d01c783b */ /* 0x000fee0000000200 */
[C---:B------:R-:W-:Y:S08]  /*9f50*/  HMMA.16816.F32.BF16 R44, R180.reuse, R156, R44 ;  /* 0x0000009cb42c723c */ /* 0x040ff0000004182c */
[C---:B------:R-:W-:Y:S01]  /*9f60*/  HMMA.16816.F32.BF16 R156, R180.reuse, R158, R40 ;  /* 0x0000009eb49c723c */ /* 0x040fe20000041828 */
[----:B------:R-:W3:Y:S07]  /*9f70*/  LDSM.16.M88.4 R40, [R205+0x4800] ;  /* 0x00480000cd28783b */ /* 0x000eee0000000200 */
[C---:B------:R-:W-:Y:S08]  /*9f80*/  HMMA.16816.F32.BF16 R144, R180.reuse, R172, R144 ;  /* 0x000000acb490723c */ /* 0x040ff00000041890 */
[----:B------:R-:W-:Y:S08]  /*9f90*/  HMMA.16816.F32.BF16 R140, R180, R174, R140 ;  /* 0x000000aeb48c723c */ /* 0x000ff0000004188c */
[C---:B--2---:R-:W-:Y:S08]  /*9fa0*/  HMMA.16816.F32.BF16 R12, R8.reuse, R4, R12 ;  /* 0x00000004080c723c */ /* 0x044ff0000004180c */
[----:B------:R-:W-:Y:S01]  /*9fb0*/  HMMA.16816.F32.BF16 R24, R8, R6, R24 ;  /* 0x000000060818723c */ /* 0x000fe20000041818 */
[----:B------:R-:W2:Y:S07]  /*9fc0*/  LDSM.16.M88.4 R4, [R203+0x9000] ;  /* 0x00900000cb04783b */ /* 0x000eae0000000200 */
[C---:B------:R-:W-:Y:S08]  /*9fd0*/  HMMA.16816.F32.BF16 R152, R20.reuse, R148, R152 ;  /* 0x000000941498723c */ /* 0x040ff00000041898 */
[----:B------:R-:W-:Y:S01]  /*9fe0*/  HMMA.16816.F32.BF16 R176, R20, R150, R176 ;  /* 0x0000009614b0723c */ /* 0x000fe200000418b0 */
[----:B------:R-:W-:-:S02]  /*9ff0*/  FMUL.FTZ R13, R13, c[0x0][0x2ec] ;  /* 0x0000bb000d0d7a20 */ /* 0x000fc40000410000 */
[----:B------:R-:W-:Y:S02]  /*a000*/  FMUL.FTZ R0, R12, c[0x0][0x2ec] ;  /* 0x0000bb000c007a20 */ /* 0x000fe40000410000 */
[----:B------:R4:W-:Y:S01]  /*a010*/  MUFU.TANH R148, R13 ;  /* 0x0000000d00947308 */ /* 0x0009e20000002400 */
[----:B------:R-:W-:Y:S02]  /*a020*/  FMUL.FTZ R2, R14, c[0x0][0x2ec] ;  /* 0x0000bb000e027a20 */ /* 0x000fe40000410000 */
[C---:B-1----:R-:W-:Y:S01]  /*a030*/  HMMA.16816.F32.BF16 R144, R32.reuse, R16, R144 ;  /* 0x000000102090723c */ /* 0x042fe20000041890 */
[----:B------:R-:W-:Y:S02]  /*a040*/  FMUL.FTZ R24, R24, c[0x0][0x2ec] ;  /* 0x0000bb0018187a20 */ /* 0x000fe40000410000 */
[----:B------:R-:W-:Y:S02]  /*a050*/  FMUL.FTZ R25, R25, c[0x0][0x2ec] ;  /* 0x0000bb0019197a20 */ /* 0x000fe40000410000 */
[----:B------:R-:W-:Y:S03]  /*a060*/  MUFU.TANH R149, R24 ;  /* 0x0000001800957308 */ /* 0x000fe60000002400 */
[----:B------:R-:W-:Y:S01]  /*a070*/  HMMA.16816.F32.BF16 R140, R32, R18, R140 ;  /* 0x00000012208c723c */ /* 0x000fe2000004188c */
[----:B------:R-:W-:Y:S04]  /*a080*/  LDSM.16.M88.4 R16, [R208+0x6000] ;  /* 0x00600000d010783b */ /* 0x000fe80000000200 */
[----:B------:R-:W1:Y:S03]  /*a090*/  MUFU.TANH R0, R0 ;  /* 0x0000000000007308 */ /* 0x000e660000002400 */
[C---:B------:R-:W-:Y:S05]  /*a0a0*/  HMMA.16816.F32.BF16 R136, R180.reuse, R168, R136 ;  /* 0x000000a8b488723c */ /* 0x040fea0000041888 */
[----:B------:R-:W-:Y:S03]  /*a0b0*/  MUFU.TANH R2, R2 ;  /* 0x0000000200027308 */ /* 0x000fe60000002400 */
[----:B------:R-:W-:Y:S08]  /*a0c0*/  HMMA.16816.F32.BF16 R64, R180, R170, R64 ;  /* 0x000000aab440723c */ /* 0x000ff00000041840 */
[C---:B---3--:R-:W-:Y:S01]  /*a0d0*/  HMMA.16816.F32.BF16 R152, R8.reuse, R40, R152 ;  /* 0x000000280898723c */ /* 0x048fe20000041898 */
[----:B------:R3:W-:Y:S06]  /*a0e0*/  MUFU.TANH R40, R25 ;  /* 0x0000001900287308 */ /* 0x0007ec0000002400 */
[----:B------:R-:W-:Y:S01]  /*a0f0*/  FMUL.FTZ R41, R15, c[0x0][0x2ec] ;  /* 0x0000bb000f297a20 */ /* 0x000fe20000410000 */
[----:B------:R-:W-:Y:S01]  /*a100*/  HMMA.16816.F32.BF16 R176, R8, R42, R176 ;  /* 0x0000002a08b0723c */ /* 0x000fe200000418b0 */
[----:B----4-:R-:W4:Y:S04]  /*a110*/  LDSM.16.M88.4 R12, [R205+0x5000] ;  /* 0x00500000cd0c783b */ /* 0x010f280000000200 */
[----:B------:R-:W5:Y:S02]  /*a120*/  MUFU.TANH R41, R41 ;  /* 0x0000002900297308 */ /* 0x000f640000002400 */
[----:B------:R-:W-:Y:S01]  /*a130*/  FMUL.FTZ R42, R26, c[0x0][0x2ec] ;  /* 0x0000bb001a2a7a20 */ /* 0x000fe20000410000 */
[----:B--2---:R-:W-:Y:S01]  /*a140*/  HMMA.16816.F32.BF16 R144, R20, R4, R144 ;  /* 0x000000041490723c */ /* 0x004fe20000041890 */
[----:B------:R-:W-:-:S02]  /*a150*/  FMUL.FTZ R43, R27, c[0x0][0x2ec] ;  /* 0x0000bb001b2b7a20 */ /* 0x000fc40000410000 */
[----:B---3--:R-:W2:Y:S02]  /*a160*/  LDSM.16.M88.4 R24, [R203+0x9800] ;  /* 0x00980000cb18783b */ /* 0x008ea40000000200 */
[----:B------:R-:W3:Y:S03]  /*a170*/  MUFU.TANH R42, R42 ;  /* 0x0000002a002a7308 */ /* 0x000ee60000002400 */
[----:B------:R-:W-:Y:S01]  /*a180*/  HMMA.16816.F32.BF16 R140, R20, R6, R140 ;  /* 0x00000006148c723c */ /* 0x000fe2000004188c */
[----:B------:R-:W-:Y:S01]  /*a190*/  LDSM.16.M88.4 R4, [R208+0x6800] ;  /* 0x00680000d004783b */ /* 0x000fe20000000200 */
[----:B------:R-:W-:Y:S02]  /*a1a0*/  FMUL.FTZ R150, R152, c[0x0][0x2ec] ;  /* 0x0000bb0098967a20 */ /* 0x000fe40000410000 */
[----:B------:R-:W-:Y:S01]  /*a1b0*/  FMUL.FTZ R151, R153, c[0x0][0x2ec] ;  /* 0x0000bb0099977a20 */ /* 0x000fe20000410000 */
[----:B------:R-:W1:Y:S01]  /*a1c0*/  MUFU.TANH R43, R43 ;  /* 0x0000002b002b7308 */ /* 0x000e620000002400 */
[----:B------:R-:W-:-:S02]  /*a1d0*/  FMUL.FTZ R154, R154, c[0x0][0x2ec] ;  /* 0x0000bb009a9a7a20 */ /* 0x000fc40000410000 */
[C---:B------:R-:W-:Y:S01]  /*a1e0*/  HMMA.16816.F32.BF16 R136, R32.reuse, R28, R136 ;  /* 0x0000001c2088723c */ /* 0x040fe20000041888 */
[----:B------:R-:W-:Y:S02]  /*a1f0*/  FMUL.FTZ R152, R176, c[0x0][0x2ec] ;  /* 0x0000bb00b0987a20 */ /* 0x000fe40000410000 */
[----:B------:R-:W-:Y:S02]  /*a200*/  FMUL.FTZ R153, R177, c[0x0][0x2ec] ;  /* 0x0000bb00b1997a20 */ /* 0x000fe40000410000 */
[----:B------:R-:W1:Y:S01]  /*a210*/  MUFU.TANH R150, R150 ;  /* 0x0000009600967308 */ /* 0x000e620000002400 */
[----:B------:R-:W-:Y:S02]  /*a220*/  IMAD.MOV.U32 R176, RZ, RZ, R240 ;  /* 0x000000ffffb07224 */ /* 0x000fe400078e00f0 */
[----:B------:R-:W-:Y:S01]  /*a230*/  HMMA.16816.F32.BF16 R64, R32, R30, R64 ;  /* 0x0000001e2040723c */ /* 0x000fe20000041840 */
[----:B------:R-:W1:Y:S01]  /*a240*/  LDSM.16.M88.4 R28, [R205+0x5800] ;  /* 0x00580000cd1c783b */ /* 0x000e620000000200 */
[----:B------:R-:W-:-:S03]  /*a250*/  IMAD.MOV.U32 R177, RZ, RZ, R241 ;  /* 0x000000ffffb17224 */ /* 0x000fc600078e00f1 */
[----:B------:R-:W1:Y:S03]  /*a260*/  MUFU.TANH R151, R151 ;  /* 0x0000009700977308 */ /* 0x000e660000002400 */
[C---:B------:R-:W-:Y:S05]  /*a270*/  HMMA.16816.F32.BF16 R60, R180.reuse, R164, R60 ;  /* 0x000000a4b43c723c */ /* 0x040fea000004183c */
[----:B------:R-:W1:Y:S03]  /*a280*/  MUFU.TANH R152, R152 ;  /* 0x0000009800987308 */ /* 0x000e660000002400 */
[----:B------:R-:W-:Y:S05]  /*a290*/  HMMA.16816.F32.BF16 R56, R180, R166, R56 ;  /* 0x000000a6b438723c */ /* 0x000fea0000041838 */
[----:B------:R-:W1:Y:S03]  /*a2a0*/  MUFU.TANH R153, R153 ;  /* 0x0000009900997308 */ /* 0x000e660000002400 */
[C---:B------:R-:W-:Y:S05]  /*a2b0*/  HMMA.16816.F32.BF16 R36, R188.reuse, R192, R36 ;  /* 0x000000c0bc24723c */ /* 0x040fea0000041824 */
[----:B------:R-:W1:Y:S03]  /*a2c0*/  MUFU.TANH R154, R154 ;  /* 0x0000009a009a7308 */ /* 0x000e660000002400 */
[----:B------:R-:W-:Y:S01]  /*a2d0*/  HMMA.16816.F32.BF16 R184, R188, R194, R184 ;  /* 0x000000c2bcb8723c */ /* 0x000fe200000418b8 */
[----:B------:R-:W1:Y:S07]  /*a2e0*/  LDSM.16.M88.4 R188, [R210+0xb800] ;  /* 0x00b80000d2bc783b */ /* 0x000e6e0000000200 */
[C---:B----4-:R-:W-:Y:S08]  /*a2f0*/  HMMA.16816.F32.BF16 R144, R8.reuse, R12, R144 ;  /* 0x0000000c0890723c */ /* 0x050ff00000041890 */
[----:B------:R-:W-:Y:S01]  /*a300*/  HMMA.16816.F32.BF16 R140, R8, R14, R140 ;  /* 0x0000000e088c723c */ /* 0x000fe2000004188c */
[----:B------:R-:W4:Y:S07]  /*a310*/  LDSM.16.M88.4 R12, [R208+0x7000] ;  /* 0x00700000d00c783b */ /* 0x000f2e0000000200 */
[C---:B--2---:R-:W-:Y:S08]  /*a320*/  HMMA.16816.F32.BF16 R136, R20.reuse, R24, R136 ;  /* 0x000000181488723c */ /* 0x044ff00000041888 */
[----:B------:R-:W-:Y:S01]  /*a330*/  HMMA.16816.F32.BF16 R64, R20, R26, R64 ;  /* 0x0000001a1440723c */ /* 0x000fe20000041840 */
[----:B------:R-:W-:Y:S01]  /*a340*/  LDSM.16.M88.4 R24, [R208+0x7800] ;  /* 0x00780000d018783b */ /* 0x000fe20000000200 */
[----:B------:R-:W-:-:S02]  /*a350*/  FMUL.FTZ R144, R144, c[0x0][0x2ec] ;  /* 0x0000bb0090907a20 */ /* 0x000fc40000410000 */
[----:B------:R-:W-:Y:S02]  /*a360*/  FMUL.FTZ R147, R147, c[0x0][0x2ec] ;  /* 0x0000bb0093937a20 */ /* 0x000fe40000410000 */
[----:B------:R-:W-:Y:S02]  /*a370*/  FMUL.FTZ R145, R145, c[0x0][0x2ec] ;  /* 0x0000bb0091917a20 */ /* 0x000fe40000410000 */
[----:B------:R-:W-:Y:S01]  /*a380*/  HMMA.16816.F32.BF16 R60, R32, R16, R60 ;  /* 0x00000010203c723c */ /* 0x000fe2000004183c */
[----:B------:R-:W-:Y:S01]  /*a390*/  MUFU.TANH R144, R144 ;  /* 0x0000009000907308 */ /* 0x000fe20000002400 */
[----:B------:R-:W-:Y:S02]  /*a3a0*/  FMUL.FTZ R141, R141, c[0x0][0x2ec] ;  /* 0x0000bb008d8d7a20 */ /* 0x000fe40000410000 */
[----:B------:R-:W-:Y:S02]  /*a3b0*/  FMUL.FTZ R140, R140, c[0x0][0x2ec] ;  /* 0x0000bb008c8c7a20 */ /* 0x000fe40000410000 */
[----:B------:R-:W-:-:S02]  /*a3c0*/  FMUL.FTZ R146, R146, c[0x0][0x2ec] ;  /* 0x0000bb0092927a20 */ /* 0x000fc40000410000 */
[----:B------:R-:W-:Y:S01]  /*a3d0*/  HMMA.16816.F32.BF16 R56, R32, R18, R56 ;  /* 0x000000122038723c */ /* 0x000fe20000041838 */
[----:B------:R-:W2:Y:S01]  /*a3e0*/  LDSM.16.M88.4 R16, [R203+0xa000] ;  /* 0x00a00000cb10783b */ /* 0x000ea20000000200 */
[----:B------:R-:W-:Y:S06]  /*a3f0*/  MUFU.TANH R145, R145 ;  /* 0x0000009100917308 */ /* 0x000fec0000002400 */
[C---:B------:R-:W-:Y:S02]  /*a400*/  HMMA.16816.F32.BF16 R52, R180.reuse, R160, R52 ;  /* 0x000000a0b434723c */ /* 0x040fe40000041834 */
[----:B------:R-:W-:Y:S05]  /*a410*/  MUFU.TANH R164, R141 ;  /* 0x0000008d00a47308 */ /* 0x000fea0000002400 */
[----:B------:R-:W-:Y:S01]  /*a420*/  FMUL.FTZ R160, R155, c[0x0][0x2ec] ;  /* 0x0000bb009ba07a20 */ /* 0x000fe20000410000 */
[----:B------:R-:W-:Y:S01]  /*a430*/  HMMA.16816.F32.BF16 R48, R180, R162, R48 ;  /* 0x000000a2b430723c */ /* 0x000fe20000041830 */
[----:B------:R-:W-:Y:S01]  /*a440*/  FMUL.FTZ R155, R178, c[0x0][0x2ec] ;  /* 0x0000bb00b29b7a20 */ /* 0x000fe20000410000 */
[----:B------:R3:W-:Y:S01]  /*a450*/  MUFU.TANH R162, R147 ;  /* 0x0000009300a27308 */ /* 0x0007e20000002400 */
[----:B------:R-:W-:-:S04]  /*a460*/  FMUL.FTZ R161, R179, c[0x0][0x2ec] ;  /* 0x0000bb00b3a17a20 */ /* 0x000fc80000410000 */
[----:B------:R-:W-:Y:S01]  /*a470*/  FMUL.FTZ R163, R142, c[0x0][0x2ec] ;  /* 0x0000bb008ea37a20 */ /* 0x000fe20000410000 */
[C---:B-1----:R-:W-:Y:S02]  /*a480*/  HMMA.16816.F32.BF16 R136, R8.reuse, R28, R136 ;  /* 0x0000001c0888723c */ /* 0x042fe40000041888 */
[----:B------:R-:W1:Y:S06]  /*a490*/  MUFU.TANH R160, R160 ;  /* 0x000000a000a07308 */ /* 0x000e6c0000002400 */
[----:B------:R-:W-:Y:S01]  /*a4a0*/  HMMA.16816.F32.BF16 R64, R8, R30, R64 ;  /* 0x0000001e0840723c */ /* 0x000fe20000041840 */
[----:B------:R-:W1:Y:S01]  /*a4b0*/  LDSM.16.M88.4 R28, [R203+0xa800] ;  /* 0x00a80000cb1c783b */ /* 0x000e620000000200 */
[----:B------:R-:W1:Y:S01]  /*a4c0*/  MUFU.TANH R155, R155 ;  /* 0x0000009b009b7308 */ /* 0x000e620000002400 */
[----:B---3--:R-:W-:-:S05]  /*a4d0*/  FMUL.FTZ R147, R143, c[0x0][0x2ec] ;  /* 0x0000bb008f937a20 */ /* 0x008fca0000410000 */
[C---:B------:R-:W-:Y:S02]  /*a4e0*/  HMMA.16816.F32.BF16 R36, R180.reuse, R188, R36 ;  /* 0x000000bcb424723c */ /* 0x040fe40000041824 */
[----:B------:R-:W3:Y:S06]  /*a4f0*/  MUFU.TANH R161, R161 ;  /* 0x000000a100a17308 */ /* 0x000eec0000002400 */
[----:B------:R-:W-:Y:S01]  /*a500*/  HMMA.16816.F32.BF16 R184, R180, R190, R184 ;  /* 0x000000beb4b8723c */ /* 0x000fe200000418b8 */
[----:B------:R-:W-:Y:S01]  /*a510*/  FMUL.FTZ R143, R137, c[0x0][0x2ec] ;  /* 0x0000bb00898f7a20 */ /* 0x000fe20000410000 */
[----:B------:R-:W1:Y:S01]  /*a520*/  MUFU.TANH R140, R140 ;  /* 0x0000008c008c7308 */ /* 0x000e620000002400 */
[----:B------:R-:W-:-:S02]  /*a530*/  FMUL.FTZ R138, R138, c[0x0][0x2ec] ;  /* 0x0000bb008a8a7a20 */ /* 0x000fc40000410000 */
[----:B------:R-:W-:Y:S02]  /*a540*/  FMUL.FTZ R136, R136, c[0x0][0x2ec] ;  /* 0x0000bb0088887a20 */ /* 0x000fe40000410000 */
[----:B------:R-:W-:Y:S01]  /*a550*/  FMUL.FTZ R137, R139, c[0x0][0x2ec] ;  /* 0x0000bb008b897a20 */ /* 0x000fe20000410000 */
[----:B------:R-:W-:Y:S01]  /*a560*/  HMMA.16816.F32.BF16 R52, R32, R4, R52 ;  /* 0x000000042034723c */ /* 0x000fe20000041834 */
[----:B------:R-:W-:Y:S01]  /*a570*/  FMUL.FTZ R65, R65, c[0x0][0x2ec] ;  /* 0x0000bb0041417a20 */ /* 0x000fe20000410000 */
[----:B------:R-:W1:Y:S01]  /*a580*/  MUFU.TANH R143, R143 ;  /* 0x0000008f008f7308 */ /* 0x000e620000002400 */
[----:B------:R-:W-:Y:S02]  /*a590*/  FMUL.FTZ R64, R64, c[0x0][0x2ec] ;  /* 0x0000bb0040407a20 */ /* 0x000fe40000410000 */
[----:B------:R-:W-:-:S03]  /*a5a0*/  FMUL.FTZ R66, R66, c[0x0][0x2ec] ;  /* 0x0000bb0042427a20 */ /* 0x000fc60000410000 */
[C---:B------:R-:W-:Y:S01]  /*a5b0*/  HMMA.16816.F32.BF16 R48, R32.reuse, R6, R48 ;  /* 0x000000062030723c */ /* 0x040fe20000041830 */
[----:B------:R-:W1:Y:S01]  /*a5c0*/  LDSM.16.M88.4 R4, [R205+0x6000] ;  /* 0x00600000cd04783b */ /* 0x000e620000000200 */
[----:B------:R-:W-:Y:S06]  /*a5d0*/  MUFU.TANH R175, R138 ;  /* 0x0000008a00af7308 */ /* 0x000fec0000002400 */
[C---:B----4-:R-:W-:Y:S02]  /*a5e0*/  HMMA.16816.F32.BF16 R44, R32.reuse, R12, R44 ;  /* 0x0000000c202c723c */ /* 0x050fe4000004182c */
[----:B------:R-:W4:Y:S06]  /*a5f0*/  MUFU.TANH R142, R136 ;  /* 0x00000088008e7308 */ /* 0x000f2c0000002400 */
[----:B------:R-:W-:Y:S01]  /*a600*/  HMMA.16816.F32.BF16 R156, R32, R14, R156 ;  /* 0x0000000e209c723c */ /* 0x000fe2000004189c */
[----:B------:R-:W3:Y:S01]  /*a610*/  LDSM.16.M88.4 R12, [R203+0xb000] ;  /* 0x00b00000cb0c783b */ /* 0x000ee20000000200 */
[----:B------:R-:W1:Y:S06]  /*a620*/  MUFU.TANH R65, R65 ;  /* 0x0000004100417308 */ /* 0x000e6c0000002400 */
[C---:B--2---:R-:W-:Y:S02]  /*a630*/  HMMA.16816.F32.BF16 R60, R20.reuse, R16, R60 ;  /* 0x00000010143c723c */ /* 0x044fe4000004183c */
[----:B------:R-:W2:Y:S06]  /*a640*/  MUFU.TANH R64, R64 ;  /* 0x0000004000407308 */ /* 0x000eac0000002400 */
[----:B------:R-:W-:Y:S01]  /*a650*/  HMMA.16816.F32.BF16 R56, R20, R18, R56 ;  /* 0x000000121438723c */ /* 0x000fe20000041838 */
[----:B------:R-:W2:Y:S01]  /*a660*/  LDSM.16.M88.4 R16, [R205+0x6800] ;  /* 0x00680000cd10783b */ /* 0x000ea20000000200 */
[----:B------:R-:W-:Y:S06]  /*a670*/  MUFU.TANH R146, R146 ;  /* 0x0000009200927308 */ /* 0x000fec0000002400 */
[C---:B------:R-:W-:Y:S02]  /*a680*/  HMMA.16816.F32.BF16 R36, R32.reuse, R24, R36 ;  /* 0x000000182024723c */ /* 0x040fe40000041824 */
[----:B------:R-:W-:Y:S06]  /*a690*/  MUFU.TANH R163, R163 ;  /* 0x000000a300a37308 */ /* 0x000fec0000002400 */
[----:B------:R-:W-:Y:S01]  /*a6a0*/  HMMA.16816.F32.BF16 R184, R32, R26, R184 ;  /* 0x0000001a20b8723c */ /* 0x000fe200000418b8 */
[----:B------:R-:W2:Y:S01]  /*a6b0*/  LDSM.16.M88.4 R24, [R203+0xb800] ;  /* 0x00b80000cb18783b */ /* 0x000ea20000000200 */
[----:B------:R-:W-:Y:S06]  /*a6c0*/  MUFU.TANH R137, R137 ;  /* 0x0000008900897308 */ /* 0x000fec0000002400 */
[----:B-1----:R-:W-:Y:S02]  /*a6d0*/  HMMA.16816.F32.BF16 R52, R20, R28, R52 ;  /* 0x0000001c1434723c */ /* 0x002fe40000041834 */
[----:B------:R-:W-:Y:S05]  /*a6e0*/  MUFU.TANH R147, R147 ;  /* 0x0000009300937308 */ /* 0x000fea0000002400 */
[----:B------:R-:W-:Y:S01]  /*a6f0*/  IMAD R29, R219, 0x80, R232 ;  /* 0x00000080db1d7824 */ /* 0x000fe200078e02e8 */
[----:B------:R-:W-:Y:S01]  /*a700*/  HMMA.16816.F32.BF16 R60, R8, R4, R60 ;  /* 0x00000004083c723c */ /* 0x000fe2000004183c */
[----:B------:R-:W-:Y:S01]  /*a710*/  FMUL.FTZ R28, R67, c[0x0][0x2ec] ;  /* 0x0000bb00431c7a20 */ /* 0x000fe20000410000 */
[----:B------:R-:W-:Y:S02]  /*a720*/  MUFU.TANH R173, R66 ;  /* 0x0000004200ad7308 */ /* 0x000fe40000002400 */
[----:B------:R-:W-:-:S02]  /*a730*/  ISETP.GE.AND P6, PT, R29, R238, PT ;  /* 0x000000ee1d00720c */ /* 0x000fc40003fc6270 */
[C---:B------:R-:W-:Y:S02]  /*a740*/  IADD3 R139, R29.reuse, 0x39, RZ ;  /* 0x000000391d8b7810 */ /* 0x040fe40007ffe0ff */
[----:B------:R-:W-:Y:S01]  /*a750*/  HMMA.16816.F32.BF16 R56, R8, R6, R56 ;  /* 0x000000060838723c */ /* 0x000fe20000041838 */
[----:B------:R-:W1:Y:S01]  /*a760*/  LDSM.16.M88.4 R4, [R205+0x7000] ;  /* 0x00700000cd04783b */ /* 0x000e620000000200 */
[----:B------:R-:W-:Y:S06]  /*a770*/  MUFU.TANH R28, R28 ;  /* 0x0000001c001c7308 */ /* 0x000fec0000002400 */
[C---:B---3--:R-:W-:Y:S07]  /*a780*/  HMMA.16816.F32.BF16 R44, R20.reuse, R12, R44 ;  /* 0x0000000c142c723c */ /* 0x048fee000004182c */
[----:B------:R-:W-:Y:S01]  /*a790*/  IADD3 R13, R29, 0x1, RZ ;  /* 0x000000011d0d7810 */ /* 0x000fe20007ffe0ff */
[----:B------:R-:W-:Y:S01]  /*a7a0*/  HMMA.16816.F32.BF16 R48, R20, R30, R48 ;  /* 0x0000001e1430723c */ /* 0x000fe20000041830 */
[----:B------:R-:W-:-:S02]  /*a7b0*/  FMUL.FTZ R61, R61, c[0x0][0x2ec] ;  /* 0x0000bb003d3d7a20 */ /* 0x000fc40000410000 */
[C---:B------:R-:W-:Y:S01]  /*a7c0*/  ISETP.GE.AND P4, PT, R13.reuse, R238, PT ;  /* 0x000000ee0d00720c */ /* 0x040fe20003f86270 */
[----:B------:R-:W-:Y:S01]  /*a7d0*/  FMUL.FTZ R60, R60, c[0x0][0x2ec] ;  /* 0x0000bb003c3c7a20 */ /* 0x000fe20000410000 */
[----:B------:R-:W-:Y:S01]  /*a7e0*/  ISETP.GE.AND P5, PT, R13, R236, PT ;  /* 0x000000ec0d00720c */ /* 0x000fe20003fa6270 */
[----:B------:R3:W1:Y:S01]  /*a7f0*/  MUFU.TANH R170, R61 ;  /* 0x0000003d00aa7308 */ /* 0x0006620000002400 */
[----:B------:R-:W-:Y:S01]  /*a800*/  IADD3 R13, R29, 0x8, RZ ;  /* 0x000000081d0d7810 */ /* 0x000fe20007ffe0ff */
[----:B--2---:R-:W-:Y:S01]  /*a810*/  HMMA.16816.F32.BF16 R52, R8, R16, R52 ;  /* 0x000000100834723c */ /* 0x004fe20000041834 */
[----:B------:R-:W-:Y:S01]  /*a820*/  FMUL.FTZ R30, R57, c[0x0][0x2ec] ;  /* 0x0000bb00391e7a20 */ /* 0x000fe20000410000 */
[----:B------:R-:W-:Y:S01]  /*a830*/  IADD3 R57, R29, 0x49, RZ ;  /* 0x000000491d397810 */ /* 0x000fe20007ffe0ff */
[----:B------:R-:W-:Y:S02]  /*a840*/  FMUL.FTZ R56, R56, c[0x0][0x2ec] ;  /* 0x0000bb0038387a20 */ /* 0x000fe40000410000 */
[----:B------:R-:W-:Y:S01]  /*a850*/  FMUL.FTZ R63, R63, c[0x0][0x2ec] ;  /* 0x0000bb003f3f7a20 */ /* 0x000fe20000410000 */
[----:B------:R-:W2:Y:S01]  /*a860*/  MUFU.TANH R166, R60 ;  /* 0x0000003c00a67308 */ /* 0x000ea20000002400 */
[----:B------:R-:W-:Y:S01]  /*a870*/  FSEL R17, R0, -INF , !P6 ;  /* 0xff80000000117808 */ /* 0x000fe20007000000 */
[C---:B------:R-:W-:Y:S01]  /*a880*/  HMMA.16816.F32.BF16 R156, R20.reuse, R14, R156 ;  /* 0x0000000e149c723c */ /* 0x040fe2000004189c */
[----:B------:R-:W-:Y:S01]  /*a890*/  ISETP.GE.AND P6, PT, R13, R238, PT ;  /* 0x000000ee0d00720c */ /* 0x000fe20003fc6270 */
[----:B------:R-:W-:Y:S01]  /*a8a0*/  FMUL.FTZ R59, R59, c[0x0][0x2ec] ;  /* 0x0000bb003b3b7a20 */ /* 0x000fe20000410000 */
[----:B------:R-:W-:Y:S01]  /*a8b0*/  FSEL R16, R148, -INF , !P4 ;  /* 0xff80000094107808 */ /* 0x000fe20006000000 */
[----:B------:R-:W-:Y:S01]  /*a8c0*/  FMUL.FTZ R58, R58, c[0x0][0x2ec] ;  /* 0x0000bb003a3a7a20 */ /* 0x000fe20000410000 */
[----:B------:R-:W-:Y:S01]  /*a8d0*/  FSEL R0, R149, -INF , !P6 ;  /* 0xff80000095007808 */ /* 0x000fe20007000000 */
[----:B------:R-:W1:Y:S01]  /*a8e0*/  MUFU.TANH R30, R30 ;  /* 0x0000001e001e7308 */ /* 0x000e620000002400 */
[----:B------:R-:W-:Y:S01]  /*a8f0*/  ISETP.GE.AND P6, PT, R13, R236, PT ;  /* 0x000000ec0d00720c */ /* 0x000fe20003fc6270 */
[----:B------:R-:W-:Y:S01]  /*a900*/  HMMA.16816.F32.BF16 R36, R20, R24, R36 ;  /* 0x000000181424723c */ /* 0x000fe20000041824 */
[----:B------:R-:W2:Y:S01]  /*a910*/  LDSM.16.M88.4 R12, [R205+0x7800] ;  /* 0x00780000cd0c783b */ /* 0x000ea20000000200 */
[C---:B------:R-:W-:Y:S01]  /*a920*/  IADD3 R149, R29.reuse, 0x30, RZ ;  /* 0x000000301d957810 */ /* 0x040fe20007ffe0ff */
[----:B------:R-:W-:Y:S01]  /*a930*/  FMUL.FTZ R62, R62, c[0x0][0x2ec] ;  /* 0x0000bb003e3e7a20 */ /* 0x000fe20000410000 */
[----:B---3--:R-:W-:Y:S01]  /*a940*/  IADD3 R61, R29, 0x41, RZ ;  /* 0x000000411d3d7810 */ /* 0x008fe20007ffe0ff */
[----:B------:R-:W-:-:S04]  /*a950*/  DEPBAR.LE SB0, 0x0 ;  /* 0x000080000000791a */ /* 0x000fc80000000000 */
[----:B------:R-:W-:Y:S01]  /*a960*/  HMMA.16816.F32.BF16 R184, R20, R26, R184 ;  /* 0x0000001a14b8723c */ /* 0x000fe200000418b8 */
[----:B------:R-:W-:Y:S01]  /*a970*/  FMUL.FTZ R33, R53, c[0x0][0x2ec] ;  /* 0x0000bb0035217a20 */ /* 0x000fe20000410000 */
[----:B------:R-:W-:Y:S01]  /*a980*/  IADD3 R53, R29, 0x31, RZ ;  /* 0x000000311d357810 */ /* 0x000fe20007ffe0ff */
[----:B------:R-:W-:Y:S01]  /*a990*/  FMUL.FTZ R32, R52, c[0x0][0x2ec] ;  /* 0x0000bb0034207a20 */ /* 0x000fe20000410000 */
[----:B------:R3:W2:Y:S01]  /*a9a0*/  MUFU.TANH R168, R56 ;  /* 0x0000003800a87308 */ /* 0x0006a20000002400 */
[----:B------:R-:W-:Y:S02]  /*a9b0*/  FMUL.FTZ R31, R55, c[0x0][0x2ec] ;  /* 0x0000bb00371f7a20 */ /* 0x000fe40000410000 */
[C---:B------:R-:W-:Y:S01]  /*a9c0*/  IADD3 R21, R29.reuse, 0x9, RZ ;  /* 0x000000091d157810 */ /* 0x040fe20007ffe0ff */
[----:B------:R-:W-:Y:S01]  /*a9d0*/  HMMA.16816.F32.BF16 R48, R8, R18, R48 ;  /* 0x000000120830723c */ /* 0x000fe20000041830 */
[----:B------:R-:W-:Y:S02]  /*a9e0*/  IADD3 R23, R29, 0x10, RZ ;  /* 0x000000101d177810 */ /* 0x000fe40007ffe0ff */
[----:B------:R-:W-:Y:S01]  /*a9f0*/  ISETP.GE.AND P4, PT, R21, R238, PT ;  /* 0x000000ee1500720c */ /* 0x000fe20003f86270 */
[----:B------:R-:W-:Y:S01]  /*aa00*/  MUFU.TANH R169, R63 ;  /* 0x0000003f00a97308 */ /* 0x000fe20000002400 */
[----:B-----5:R-:W-:-:S02]  /*aa10*/  FSEL R27, R41, -INF , !P5 ;  /* 0xff800000291b7808 */ /* 0x020fc40006800000 */
[----:B------:R-:W-:Y:S01]  /*aa20*/  FSEL R40, R40, -INF , !P4 ;  /* 0xff80000028287808 */ /* 0x000fe20006000000 */
[----:B-1----:R-:W-:Y:S01]  /*aa30*/  HMMA.16816.F32.BF16 R44, R8, R4, R44 ;  /* 0x00000004082c723c */ /* 0x002fe2000004182c */
[-C--:B------:R-:W-:Y:S01]  /*aa40*/  ISETP.GE.AND P4, PT, R29, R236.reuse, PT ;  /* 0x000000ec1d00720c */ /* 0x080fe20003f86270 */
[----:B------:R-:W-:Y:S01]  /*aa50*/  FMUL.FTZ R18, R54, c[0x0][0x2ec] ;  /* 0x0000bb0036127a20 */ /* 0x000fe20000410000 */
[----:B------:R-:W-:Y:S01]  /*aa60*/  FSEL R19, R42, -INF , !P6 ;  /* 0xff8000002a137808 */ /* 0x000fe20007000000 */
[----:B------:R-:W1:Y:S01]  /*aa70*/  MUFU.TANH R33, R33 ;  /* 0x0000002100217308 */ /* 0x000e620000002400 */
[----:B------:R-:W-:Y:S02]  /*aa80*/  FSEL R2, R2, -INF , !P4 ;  /* 0xff80000002027808 */ /* 0x000fe40006000000 */
[----:B------:R-:W-:Y:S02]  /*aa90*/  ISETP.GE.AND P4, PT, R21, R236, PT ;  /* 0x000000ec1500720c */ /* 0x000fe40003f86270 */
[----:B------:R-:W-:-:S02]  /*aaa0*/  ISETP.GE.AND P5, PT, R23, R238, PT ;  /* 0x000000ee1700720c */ /* 0x000fc40003fa6270 */
[----:B------:R-:W-:Y:S01]  /*aab0*/  ISETP.GE.AND P6, PT, R23, R236, PT ;  /* 0x000000ec1700720c */ /* 0x000fe20003fc6270 */
[----:B------:R-:W5:Y:S01]  /*aac0*/  MUFU.TANH R32, R32 ;  /* 0x0000002000207308 */ /* 0x000f620000002400 */
[----:B------:R-:W-:Y:S02]  /*aad0*/  IADD3 R23, R29, 0x11, RZ ;  /* 0x000000111d177810 */ /* 0x000fe40007ffe0ff */
[----:B------:R-:W-:Y:S01]  /*aae0*/  FSEL R35, R43, -INF , !P4 ;  /* 0xff8000002b237808 */ /* 0x000fe20006000000 */
[C---:B--2---:R-:W-:Y:S01]  /*aaf0*/  HMMA.16816.F32.BF16 R36, R8.reuse, R12, R36 ;  /* 0x0000000c0824723c */ /* 0x044fe20000041824 */
[-C--:B------:R-:W-:Y:S01]  /*ab00*/  ISETP.GE.AND P4, PT, R23, R238.reuse, PT ;  /* 0x000000ee1700720c */ /* 0x080fe20003f86270 */
[----:B------:R-:W-:Y:S01]  /*ab10*/  FMUL.FTZ R49, R49, c[0x0][0x2ec] ;  /* 0x0000bb0031317a20 */ /* 0x000fe20000410000 */
[C---:B------:R-:W-:Y:S01]  /*ab20*/  IADD3 R5, R29.reuse, 0x18, RZ ;  /* 0x000000181d057810 */ /* 0x040fe20007ffe0ff */
[----:B------:R-:W-:Y:S01]  /*ab30*/  FMUL.FTZ R48, R48, c[0x0][0x2ec] ;  /* 0x0000bb0030307a20 */ /* 0x000fe20000410000 */
[----:B------:R-:W-:Y:S01]  /*ab40*/  IADD3 R21, R29, 0x19, RZ ;  /* 0x000000191d157810 */ /* 0x000fe20007ffe0ff */
[----:B------:R-:W-:Y:S01]  /*ab50*/  MUFU.TANH R165, R59 ;  /* 0x0000003b00a57308 */ /* 0x000fe20000002400 */
[----:B------:R-:W-:Y:S01]  /*ab60*/  FSEL R26, R150, -INF , !P5 ;  /* 0xff800000961a7808 */ /* 0x000fe20006800000 */
[----:B------:R-:W-:Y:S01]  /*ab70*/  HMMA.16816.F32.BF16 R184, R8, R14, R184 ;  /* 0x0000000e08b8723c */ /* 0x000fe200000418b8 */
[----:B------:R-:W-:Y:S01]  /*ab80*/  FSEL R24, R151, -INF , !P4 ;  /* 0xff80000097187808 */ /* 0x000fe20006000000 */
[----:B------:R-:W-:Y:S01]  /*ab90*/  FMUL.FTZ R51, R51, c[0x0][0x2ec] ;  /* 0x0000bb0033337a20 */ /* 0x000fe20000410000 */
[-C--:B------:R-:W-:Y:S01]  /*aba0*/  ISETP.GE.AND P5, PT, R5, R238.reuse, PT ;  /* 0x000000ee0500720c */ /* 0x080fe20003fa6270 */
[----:B------:R-:W-:Y:S01]  /*abb0*/  FMUL.FTZ R44, R44, c[0x0][0x2ec] ;  /* 0x0000bb002c2c7a20 */ /* 0x000fe20000410000 */
[----:B------:R-:W-:Y:S01]  /*abc0*/  ISETP.GE.AND P4, PT, R21, R238, PT ;  /* 0x000000ee1500720c */ /* 0x000fe20003f86270 */
[----:B------:R-:W-:Y:S01]  /*abd0*/  MUFU.TANH R167, R58 ;  /* 0x0000003a00a77308 */ /* 0x000fe20000002400 */
[----:B------:R-:W-:Y:S01]  /*abe0*/  FSEL R22, R152, -INF , !P5 ;  /* 0xff80000098167808 */ /* 0x000fe20006800000 */
[----:B------:R-:W-:Y:S01]  /*abf0*/  FMUL.FTZ R50, R50, c[0x0][0x2ec] ;  /* 0x0000bb0032327a20 */ /* 0x000fe20000410000 */
[----:B------:R-:W-:Y:S01]  /*ac00*/  FSEL R20, R153, -INF , !P4 ;  /* 0xff80000099147808 */ /* 0x000fe20006000000 */
[----:B------:R-:W-:Y:S01]  /*ac10*/  FMUL.FTZ R46, R46, c[0x0][0x2ec] ;  /* 0x0000bb002e2e7a20 */ /* 0x000fe20000410000 */
[----:B------:R-:W-:-:S02]  /*ac20*/  ISETP.GE.AND P5, PT, R23, R236, PT ;  /* 0x000000ec1700720c */ /* 0x000fc40003fa6270 */
[-C--:B------:R-:W-:Y:S01]  /*ac30*/  ISETP.GE.AND P4, PT, R5, R236.reuse, PT ;  /* 0x000000ec0500720c */ /* 0x080fe20003f86270 */
[----:B------:R-:W-:Y:S01]  /*ac40*/  MUFU.TANH R153, R51 ;  /* 0x0000003300997308 */ /* 0x000fe20000002400 */
[----:B------:R-:W-:Y:S01]  /*ac50*/  IADD3 R41, R29, 0x20, RZ ;  /* 0x000000201d297810 */ /* 0x000fe20007ffe0ff */
[----:B------:R-:W-:Y:S01]  /*ac60*/  HMMA.16816.F32.BF16 R4, R8, R6, R156 ;  /* 0x000000060804723c */ /* 0x000fe2000004189c */
[----:B------:R-:W-:Y:S01]  /*ac70*/  FSEL R25, R154, -INF , !P6 ;  /* 0xff8000009a197808 */ /* 0x000fe20007000000 */
[----:B------:R-:W-:Y:S01]  /*ac80*/  FMUL.FTZ R37, R37, c[0x0][0x2ec] ;  /* 0x0000bb0025257a20 */ /* 0x000fe20000410000 */
[----:B------:R-:W-:Y:S01]  /*ac90*/  ISETP.GE.AND P6, PT, R21, R236, PT ;  /* 0x000000ec1500720c */ /* 0x000fe20003fc6270 */
[----:B------:R-:W-:Y:S01]  /*aca0*/  FMUL.FTZ R36, R36, c[0x0][0x2ec] ;  /* 0x0000bb0024247a20 */ /* 0x000fe20000410000 */
[----:B------:R-:W-:Y:S01]  /*acb0*/  FSEL R23, R160, -INF , !P5 ;  /* 0xff800000a0177808 */ /* 0x000fe20006800000 */
[----:B------:R-:W2:Y:S01]  /*acc0*/  MUFU.TANH R156, R49 ;  /* 0x00000031009c7308 */ /* 0x000ea20000002400 */
[----:B------:R-:W-:Y:S01]  /*acd0*/  FSEL R21, R155, -INF , !P4 ;  /* 0xff8000009b157808 */ /* 0x000fe20006000000 */
[----:B------:R-:W-:Y:S01]  /*ace0*/  FMUL.FTZ R8, R47, c[0x0][0x2ec] ;  /* 0x0000bb002f087a20 */ /* 0x000fe20000410000 */
[C---:B------:R-:W-:Y:S01]  /*acf0*/  ISETP.GE.AND P5, PT, R41.reuse, R238, PT ;  /* 0x000000ee2900720c */ /* 0x040fe20003fa6270 */
[----:B---3--:R-:W-:Y:S01]  /*ad00*/  FMUL.FTZ R56, R184, c[0x0][0x2ec] ;  /* 0x0000bb00b8387a20 */ /* 0x008fe20000410000 */
[-C--:B------:R-:W-:Y:S01]  /*ad10*/  ISETP.GE.AND P4, PT, R41, R236.reuse, PT ;  /* 0x000000ec2900720c */ /* 0x080fe20003f86270 */
[----:B------:R-:W-:Y:S01]  /*ad20*/  FMUL.FTZ R39, R39, c[0x0][0x2ec] ;  /* 0x0000bb0027277a20 */ /* 0x000fe20000410000 */
[----:B------:R-:W-:Y:S01]  /*ad30*/  IADD3 R41, R29, 0x21, RZ ;  /* 0x000000211d297810 */ /* 0x000fe20007ffe0ff */
[----:B------:R3:W1:Y:S01]  /*ad40*/  MUFU.TANH R158, R48 ;  /* 0x00000030009e7308 */ /* 0x0006620000002400 */
[----:B------:R-:W-:Y:S01]  /*ad50*/  FSEL R138, R144, -INF , !P5 ;  /* 0xff800000908a7808 */ /* 0x000fe20006800000 */
[----:B------:R-:W-:Y:S01]  /*ad60*/  FMUL.FTZ R144, R45, c[0x0][0x2ec] ;  /* 0x0000bb002d907a20 */ /* 0x000fe20000410000 */
[----:B------:R-:W-:Y:S01]  /*ad70*/  ISETP.GE.AND P5, PT, R41, R236, PT ;  /* 0x000000ec2900720c */ /* 0x000fe20003fa6270 */
[----:B------:R-:W-:Y:S01]  /*ad80*/  FMUL.FTZ R186, R186, c[0x0][0x2ec] ;  /* 0x0000bb00baba7a20 */ /* 0x000fe20000410000 */
[----:B------:R-:W-:-:S02]  /*ad90*/  IADD3 R151, R29, 0x29, RZ ;  /* 0x000000291d977810 */ /* 0x000fc40007ffe0ff */
[----:B------:R-:W-:Y:S01]  /*ada0*/  FSEL R67, R161, -INF , !P6 ;  /* 0xff800000a1437808 */ /* 0x000fe20007000000 */
[----:B------:R-:W1:Y:S01]  /*adb0*/  MUFU.TANH R144, R144 ;  /* 0x0000009000907308 */ /* 0x000e620000002400 */
[-C--:B------:R-:W-:Y:S01]  /*adc0*/  ISETP.GE.AND P6, PT, R41, R238.reuse, PT ;  /* 0x000000ee2900720c */ /* 0x080fe20003fc6270 */
[----:B------:R-:W-:Y:S01]  /*add0*/  FMUL.FTZ R5, R5, c[0x0][0x2ec] ;  /* 0x0000bb0005057a20 */ /* 0x000fe20000410000 */
[----:B------:R-:W-:Y:S01]  /*ade0*/  IADD3 R13, R29, 0x28, RZ ;  /* 0x000000281d0d7810 */ /* 0x000fe20007ffe0ff */
[----:B------:R-:W-:Y:S01]  /*adf0*/  FMUL.FTZ R4, R4, c[0x0][0x2ec] ;  /* 0x0000bb0004047a20 */ /* 0x000fe20000410000 */
[----:B------:R-:W-:Y:S01]  /*ae00*/  FSEL R141, R162, -INF , !P5 ;  /* 0xff800000a28d7808 */ /* 0x000fe20006800000 */
[----:B------:R-:W-:Y:S01]  /*ae10*/  FMUL.FTZ R7, R7, c[0x0][0x2ec] ;  /* 0x0000bb0007077a20 */ /* 0x000fe20000410000 */
[-C--:B------:R-:W-:Y:S01]  /*ae20*/  ISETP.GE.AND P5, PT, R151, R238.reuse, PT ;  /* 0x000000ee9700720c */ /* 0x080fe20003fa6270 */
[----:B---3--:R-:W-:Y:S01]  /*ae30*/  FMUL.FTZ R48, R185, c[0x0][0x2ec] ;  /* 0x0000bb00b9307a20 */ /* 0x008fe20000410000 */
[----:B------:R-:W-:Y:S01]  /*ae40*/  FSEL R134, R145, -INF , !P6 ;  /* 0xff80000091867808 */ /* 0x000fe20007000000 */
[----:B------:R-:W-:Y:S01]  /*ae50*/  MUFU.TANH R4, R4 ;  /* 0x0000000400047308 */ /* 0x000fe20000002400 */
[----:B------:R-:W-:-:S02]  /*ae60*/  ISETP.GE.AND P6, PT, R13, R238, PT ;  /* 0x000000ee0d00720c */ /* 0x000fc40003fc6270 */
[----:B------:R-:W-:Y:S02]  /*ae70*/  FSEL R136, R164, -INF , !P5 ;  /* 0xff800000a4887808 */ /* 0x000fe40006800000 */
[-C--:B------:R-:W-:Y:S02]  /*ae80*/  ISETP.GE.AND P5, PT, R53, R238.reuse, PT ;  /* 0x000000ee3500720c */ /* 0x080fe40003fa6270 */
[----:B------:R-:W-:Y:S01]  /*ae90*/  FSEL R152, R140, -INF , !P6 ;  /* 0xff8000008c987808 */ /* 0x000fe20007000000 */
[----:B------:R-:W-:Y:S01]  /*aea0*/  MUFU.TANH R58, R37 ;  /* 0x00000025003a7308 */ /* 0x000fe20000002400 */
[----:B------:R-:W-:Y:S02]  /*aeb0*/  ISETP.GE.AND P6, PT, R149, R238, PT ;  /* 0x000000ee9500720c */ /* 0x000fe40003fc6270 */
[----:B------:R-:W-:Y:S02]  /*aec0*/  IADD3 R145, R29, 0x38, RZ ;  /* 0x000000381d917810 */ /* 0x000fe40007ffe0ff */
[----:B------:R-:W-:-:S02]  /*aed0*/  FSEL R54, R143, -INF , !P5 ;  /* 0xff8000008f367808 */ /* 0x000fc40006800000 */
[-C--:B------:R-:W-:Y:S01]  /*aee0*/  ISETP.GE.AND P5, PT, R139, R238.reuse, PT ;  /* 0x000000ee8b00720c */ /* 0x080fe20003fa6270 */
[----:B------:R-:W-:Y:S01]  /*aef0*/  MUFU.TANH R140, R5 ;  /* 0x00000005008c7308 */ /* 0x000fe20000002400 */
[----:B----4-:R-:W-:Y:S02]  /*af00*/  FSEL R148, R142, -INF , !P6 ;  /* 0xff8000008e947808 */ /* 0x010fe40007000000 */
[-C--:B------:R-:W-:Y:S02]  /*af10*/  ISETP.GE.AND P6, PT, R145, R238.reuse, PT ;  /* 0x000000ee9100720c */ /* 0x080fe40003fc6270 */
[----:B------:R-:W-:Y:S02]  /*af20*/  IADD3 R63, R29, 0x40, RZ ;  /* 0x000000401d3f7810 */ /* 0x000fe40007ffe0ff */
[----:B------:R-:W-:Y:S01]  /*af30*/  FSEL R150, R65, -INF , !P5 ;  /* 0xff80000041967808 */ /* 0x000fe20006800000 */
[----:B------:R-:W-:Y:S01]  /*af40*/  MUFU.TANH R171, R62 ;  /* 0x0000003e00ab7308 */ /* 0x000fe20000002400 */
[----:B------:R-:W-:-:S02]  /*af50*/  ISETP.GE.AND P5, PT, R61, R238, PT ;  /* 0x000000ee3d00720c */ /* 0x000fc40003fa6270 */
[----:B------:R-:W-:Y:S02]  /*af60*/  FSEL R52, R64, -INF , !P6 ;  /* 0xff80000040347808 */ /* 0x000fe40007000000 */
[-C--:B------:R-:W-:Y:S02]  /*af70*/  ISETP.GE.AND P6, PT, R63, R238.reuse, PT ;  /* 0x000000ee3f00720c */ /* 0x080fe40003fc6270 */
[----:B------:R-:W-:Y:S01]  /*af80*/  IADD3 R59, R29, 0x48, RZ ;  /* 0x000000481d3b7810 */ /* 0x000fe20007ffe0ff */
[----:B------:R-:W-:Y:S01]  /*af90*/  MUFU.TANH R62, R36 ;  /* 0x00000024003e7308 */ /* 0x000fe20000002400 */
[----:B------:R-:W-:Y:S02]  /*afa0*/  FSEL R170, R170, -INF , !P5 ;  /* 0xff800000aaaa7808 */ /* 0x000fe40006800000 */
[----:B------:R-:W-:Y:S02]  /*afb0*/  ISETP.GE.AND P5, PT, R57, R238, PT ;  /* 0x000000ee3900720c */ /* 0x000fe40003fa6270 */
[----:B------:R-:W-:-:S02]  /*afc0*/  IADD3 R49, R29, 0x51, RZ ;  /* 0x000000511d317810 */ /* 0x000fc40007ffe0ff */
[----:B------:R-:W-:Y:S01]  /*afd0*/  FSEL R166, R166, -INF , !P6 ;  /* 0xff800000a6a67808 */ /* 0x000fe20007000000 */
[----:B------:R-:W-:Y:S01]  /*afe0*/  MUFU.TANH R48, R48 ;  /* 0x0000003000307308 */ /* 0x000fe20000002400 */
[-C--:B------:R-:W-:Y:S02]  /*aff0*/  ISETP.GE.AND P6, PT, R59, R238.reuse, PT ;  /* 0x000000ee3b00720c */ /* 0x080fe40003fc6270 */
[----:B------:R-:W-:Y:S02]  /*b000*/  IADD3 R51, R29, 0x50, RZ ;  /* 0x000000501d337810 */ /* 0x000fe40007ffe0ff */
[----:B------:R-:W-:Y:S02]  /*b010*/  FSEL R164, R30, -INF , !P5 ;  /* 0xff8000001ea47808 */ /* 0x000fe40006800000 */
[----:B------:R-:W-:Y:S01]  /*b020*/  FSEL R55, R146, -INF , !P4 ;  /* 0xff80000092377808 */ /* 0x000fe20006000000 */
[----:B------:R-:W-:Y:S01]  /*b030*/  MUFU.TANH R56, R56 ;  /* 0x0000003800387308 */ /* 0x000fe20000002400 */
[----:B------:R-:W-:-:S02]  /*b040*/  ISETP.GE.AND P5, PT, R49, R238, PT ;  /* 0x000000ee3100720c */ /* 0x000fc40003fa6270 */
[----:B------:R-:W-:Y:S02]  /*b050*/  IADD3 R45, R29, 0x59, RZ ;  /* 0x000000591d2d7810 */ /* 0x000fe40007ffe0ff */
[----:B------:R-:W-:Y:S02]  /*b060*/  FSEL R168, R168, -INF , !P6 ;  /* 0xff800000a8a87808 */ /* 0x000fe40007000000 */
[-C--:B------:R-:W-:Y:S01]  /*b070*/  ISETP.GE.AND P6, PT, R51, R238.reuse, PT ;  /* 0x000000ee3300720c */ /* 0x080fe20003fc6270 */
[----:B------:R-:W3:Y:S01]  /*b080*/  MUFU.TANH R146, R44 ;  /* 0x0000002c00927308 */ /* 0x000ee20000002400 */
[----:B------:R-:W-:Y:S02]  /*b090*/  IADD3 R47, R29, 0x58, RZ ;  /* 0x000000581d2f7810 */ /* 0x000fe40007ffe0ff */
[----:B-1----:R-:W-:Y:S02]  /*b0a0*/  FSEL R160, R33, -INF , !P5 ;  /* 0xff80000021a07808 */ /* 0x002fe40006800000 */
[----:B------:R-:W-:-:S02]  /*b0b0*/  ISETP.GE.AND P5, PT, R45, R238, PT ;  /* 0x000000ee2d00720c */ /* 0x000fc40003fa6270 */
[----:B------:R-:W-:Y:S01]  /*b0c0*/  IADD3 R41, R29, 0x61, RZ ;  /* 0x000000611d297810 */ /* 0x000fe20007ffe0ff */
[----:B------:R-:W1:Y:S01]  /*b0d0*/  MUFU.TANH R155, R50 ;  /* 0x00000032009b7308 */ /* 0x000e620000002400 */
[----:B-----5:R-:W-:Y:S02]  /*b0e0*/  FSEL R162, R32, -INF , !P6 ;  /* 0xff80000020a27808 */ /* 0x020fe40007000000 */
[----:B------:R-:W-:Y:S02]  /*b0f0*/  ISETP.GE.AND P6, PT, R47, R238, PT ;  /* 0x000000ee2f00720c */ /* 0x000fe40003fc6270 */
[----:B------:R-:W-:Y:S02]  /*b100*/  IADD3 R43, R29, 0x60, RZ ;  /* 0x000000601d2b7810 */ /* 0x000fe40007ffe0ff */
[----:B--2---:R-:W-:Y:S01]  /*b110*/  FSEL R156, R156, -INF , !P5 ;  /* 0xff8000009c9c7808 */ /* 0x004fe20006800000 */
[----:B------:R-:W2:Y:S01]  /*b120*/  MUFU.TANH R31, R31 ;  /* 0x0000001f001f7308 */ /* 0x000ea20000002400 */
[----:B------:R-:W-:-:S02]  /*b130*/  ISETP.GE.AND P4, PT, R13, R236, PT ;  /* 0x000000ec0d00720c */ /* 0x000fc40003f86270 */
[-C--:B------:R-:W-:Y:S02]  /*b140*/  ISETP.GE.AND P5, PT, R41, R238.reuse, PT ;  /* 0x000000ee2900720c */ /* 0x080fe40003fa6270 */
[----:B------:R-:W-:Y:S02]  /*b150*/  IADD3 R13, R29, 0x69, RZ ;  /* 0x000000691d0d7810 */ /* 0x000fe40007ffe0ff */
[----:B------:R-:W-:Y:S01]  /*b160*/  FSEL R158, R158, -INF , !P6 ;  /* 0xff8000009e9e7808 */ /* 0x000fe20007000000 */
[----:B------:R-:W4:Y:S01]  /*b170*/  MUFU.TANH R18, R18 ;  /* 0x0000001200127308 */ /* 0x000f220000002400 */
[----:B------:R-:W-:Y:S02]  /*b180*/  ISETP.GE.AND P6, PT, R43, R238, PT ;  /* 0x000000ee2b00720c */ /* 0x000fe40003fc6270 */
[----:B------:R-:W-:Y:S02]  /*b190*/  IADD3 R15, R29, 0x68, RZ ;  /* 0x000000681d0f7810 */ /* 0x000fe40007ffe0ff */
[----:B------:R-:W-:-:S02]  /*b1a0*/  FSEL R144, R144, -INF , !P5 ;  /* 0xff80000090907808 */ /* 0x000fc40006800000 */
[-C--:B------:R-:W-:Y:S01]  /*b1b0*/  ISETP.GE.AND P5, PT, R13, R238.reuse, PT ;  /* 0x000000ee0d00720c */ /* 0x080fe20003fa6270 */
[----:B------:R-:W5:Y:S01]  /*b1c0*/  MUFU.TANH R46, R46 ;  /* 0x0000002e002e7308 */ /* 0x000f620000002400 */
[----:B------:R-:W-:Y:S02]  /*b1d0*/  IADD3 R9, R29, 0x71, RZ ;  /* 0x000000711d097810 */ /* 0x000fe40007ffe0ff */
[----:B---3--:R-:W-:Y:S01]  /*b1e0*/  FSEL R146, R146, -INF , !P6 ;  /* 0xff80000092927808 */ /* 0x008fe20007000000 */
[----:B------:R-:W-:Y:S01]  /*b1f0*/  BAR.SYNC.DEFER_BLOCKING 0x0 ;  /* 0x0000000000007b1d */ /* 0x000fe20000010000 */
[----:B------:R-:W-:Y:S02]  /*b200*/  ISETP.GE.AND P6, PT, R15, R238, PT ;  /* 0x000000ee0f00720c */ /* 0x000fe40003fc6270 */
[C---:B------:R-:W-:Y:S02]  /*b210*/  IADD3 R11, R29.reuse, 0x70, RZ ;  /* 0x000000701d0b7810 */ /* 0x040fe40007ffe0ff */
[----:B------:R-:W-:Y:S01]  /*b220*/  FSEL R140, R140, -INF , !P5 ;  /* 0xff8000008c8c7808 */ /* 0x000fe20006800000 */
[----:B------:R-:W3:Y:S01]  /*b230*/  MUFU.TANH R8, R8 ;  /* 0x0000000800087308 */ /* 0x000ee20000002400 */
[----:B------:R-:W-:-:S02]  /*b240*/  IADD3 R5, R29, 0x78, RZ ;  /* 0x000000781d057810 */ /* 0x000fc40007ffe0ff */
[-C--:B------:R-:W-:Y:S02]  /*b250*/  ISETP.GE.AND P5, PT, R9, R238.reuse, PT ;  /* 0x000000ee0900720c */ /* 0x080fe40003fa6270 */
[----:B------:R-:W-:Y:S02]  /*b260*/  IADD3 R29, R29, 0x79, RZ ;  /* 0x000000791d1d7810 */ /* 0x000fe40007ffe0ff */
[----:B------:R-:W-:Y:S01]  /*b270*/  FSEL R142, R4, -INF , !P6 ;  /* 0xff800000048e7808 */ /* 0x000fe20007000000 */
[----:B------:R-:W-:Y:S01]  /*b280*/  FMUL.FTZ R4, R6, c[0x0][0x2ec] ;  /* 0x0000bb0006047a20 */ /* 0x000fe20000410000 */
[----:B------:R-:W-:Y:S01]  /*b290*/  ISETP.GE.AND P6, PT, R11, R238, PT ;  /* 0x000000ee0b00720c */ /* 0x000fe20003fc6270 */
[----:B------:R-:W-:Y:S01]  /*b2a0*/  FMUL.FTZ R6, R38, c[0x0][0x2ec] ;  /* 0x0000bb0026067a20 */ /* 0x000fe20000410000 */
[----:B------:R-:W-:Y:S02]  /*b2b0*/  FSEL R143, R163, -INF , !P4 ;  /* 0xff800000a38f7808 */ /* 0x000fe40006000000 */
[----:B------:R-:W-:Y:S01]  /*b2c0*/  FSEL R58, R58, -INF , !P5 ;  /* 0xff8000003a3a7808 */ /* 0x000fe20006800000 */
[----:B------:R-:W1:Y:S01]  /*b2d0*/  MUFU.TANH R4, R4 ;  /* 0x0000000400047308 */ /* 0x000e620000002400 */
[----:B------:R-:W-:-:S02]  /*b2e0*/  ISETP.GE.AND P4, PT, R53, R236, PT ;  /* 0x000000ec3500720c */ /* 0x000fc40003f86270 */
[-C--:B------:R-:W-:Y:S02]  /*b2f0*/  ISETP.GE.AND P5, PT, R29, R238.reuse, PT ;  /* 0x000000ee1d00720c */ /* 0x080fe40003fa6270 */
[----:B------:R-:W-:Y:S02]  /*b300*/  FSEL R62, R62, -INF , !P6 ;  /* 0xff8000003e3e7808 */ /* 0x000fe40007000000 */
[----:B------:R-:W-:Y:S01]  /*b310*/  ISETP.GE.AND P6, PT, R5, R238, PT ;  /* 0x000000ee0500720c */ /* 0x000fe20003fc6270 */
[----:B------:R-:W-:Y:S01]  /*b320*/  MUFU.TANH R6, R6 ;  /* 0x0000000600067308 */ /* 0x000fe20000002400 */
[----:B------:R-:W-:Y:S02]  /*b330*/  FSEL R159, R137, -INF , !P4 ;  /* 0xff800000899f7808 */ /* 0x000fe40006000000 */
[----:B------:R-:W-:Y:S02]  /*b340*/  FSEL R48, R48, -INF , !P5 ;  /* 0xff80000030307808 */ /* 0x000fe40006800000 */
[----:B------:R-:W-:-:S02]  /*b350*/  ISETP.GE.AND P4, PT, R63, R236, PT ;  /* 0x000000ec3f00720c */ /* 0x000fc40003f86270 */
[-C--:B------:R-:W-:Y:S01]  /*b360*/  ISETP.GE.AND P5, PT, R149, R236.reuse, PT ;  /* 0x000000ec9500720c */ /* 0x080fe20003fa6270 */
[----:B------:R-:W1:Y:S01]  /*b370*/  MUFU.TANH R137, R7 ;  /* 0x0000000700897308 */ /* 0x000e620000002400 */
[----:B------:R-:W-:Y:S02]  /*b380*/  FSEL R56, R56, -INF , !P6 ;  /* 0xff80000038387808 */ /* 0x000fe40007000000 */
[-C--:B------:R-:W-:Y:S02]  /*b390*/  ISETP.GE.AND P6, PT, R151, R236.reuse, PT ;  /* 0x000000ec9700720c */ /* 0x080fe40003fc6270 */
[----:B------:R-:W-:Y:S02]  /*b3a0*/  FSEL R171, R171, -INF , !P4 ;  /* 0xff800000abab7808 */ /* 0x000fe40006000000 */
[----:B------:R-:W-:Y:S02]  /*b3b0*/  FSEL R175, R175, -INF , !P5 ;  /* 0xff800000afaf7808 */ /* 0x000fe40006800000 */
[----:B------:R-:W-:-:S02]  /*b3c0*/  ISETP.GE.AND P4, PT, R57, R236, PT ;  /* 0x000000ec3900720c */ /* 0x000fc40003f86270 */
[-C--:B------:R-:W-:Y:S02]  /*b3d0*/  ISETP.GE.AND P5, PT, R139, R236.reuse, PT ;  /* 0x000000ec8b00720c */ /* 0x080fe40003fa6270 */
        /* <DEDUP_REMOVED lines=8> */
[----:B-1----:R-:W-:Y:S02]  /*b460*/  FSEL R155, R155, -INF , !P4 ;  /* 0xff8000009b9b7808 */ /* 0x002fe40006000000 */
[----:B------:R-:W-:Y:S02]  /*b470*/  FSEL R167, R167, -INF , !P5 ;  /* 0xff800000a7a77808 */ /* 0x000fe40006800000 */
[-C--:B------:R-:W-:Y:S01]  /*b480*/  ISETP.GE.AND P4, PT, R41, R236.reuse, PT ;  /* 0x000000ec2900720c */ /* 0x080fe20003f86270 */
[----:B------:R-:W-:Y:S01]  /*b490*/  FMUL.FTZ R41, R187, c[0x0][0x2ec] ;  /* 0x0000bb00bb297a20 */ /* 0x000fe20000410000 */
[----:B------:R-:W-:-:S02]  /*b4a0*/  ISETP.GE.AND P5, PT, R49, R236, PT ;  /* 0x000000ec3100720c */ /* 0x000fc40003fa6270 */
[----:B------:R-:W-:Y:S01]  /*b4b0*/  FSEL R169, R169, -INF , !P6 ;  /* 0xff800000a9a97808 */ /* 0x000fe20007000000 */
[----:B------:R-:W1:Y:S01]  /*b4c0*/  MUFU.TANH R49, R39 ;  /* 0x0000002700317308 */ /* 0x000e620000002400 */
[-C--:B------:R-:W-:Y:S02]  /*b4d0*/  ISETP.GE.AND P6, PT, R51, R236.reuse, PT ;  /* 0x000000ec3300720c */ /* 0x080fe40003fc6270 */
[----:B--2---:R-:W-:Y:S02]  /*b4e0*/  FSEL R157, R31, -INF , !P5 ;  /* 0xff8000001f9d7808 */ /* 0x004fe40006800000 */
[-C--:B------:R-:W-:Y:S02]  /*b4f0*/  ISETP.GE.AND P5, PT, R43, R236.reuse, PT ;  /* 0x000000ec2b00720c */ /* 0x080fe40003fa6270 */
[----:B----4-:R-:W-:Y:S01]  /*b500*/  FSEL R161, R18, -INF , !P6 ;  /* 0xff80000012a17808 */ /* 0x010fe20007000000 */
[----:B------:R-:W2:Y:S01]  /*b510*/  MUFU.TANH R43, R186 ;  /* 0x000000ba002b7308 */ /* 0x000ea20000002400 */
[----:B------:R-:W-:-:S02]  /*b520*/  ISETP.GE.AND P6, PT, R45, R236, PT ;  /* 0x000000ec2d00720c */ /* 0x000fc40003fc6270 */
[----:B-----5:R-:W-:Y:S02]  /*b530*/  FSEL R147, R46, -INF , !P5 ;  /* 0xff8000002e937808 */ /* 0x020fe40006800000 */
[----:B------:R-:W-:Y:S02]  /*b540*/  FSEL R153, R153, -INF , !P6 ;  /* 0xff80000099997808 */ /* 0x000fe40007000000 */
[----:B---3--:R-:W-:Y:S01]  /*b550*/  FSEL R145, R8, -INF , !P4 ;  /* 0xff80000008917808 */ /* 0x008fe20006000000 */
[----:B------:R-:W3:Y:S01]  /*b560*/  MUFU.TANH R41, R41 ;  /* 0x0000002900297308 */ /* 0x000ee20000002400 */
        /* <DEDUP_REMOVED lines=9> */
[----:B-1----:R-:W-:Y:S02]  /*b600*/  FSEL R49, R49, -INF , !P6 ;  /* 0xff80000031317808 */ /* 0x002fe40007000000 */
[----:B--2---:R-:W-:Y:S02]  /*b610*/  FSEL R43, R43, -INF , !P5 ;  /* 0xff8000002b2b7808 */ /* 0x004fe40006800000 */
[----:B---3--:R-:W-:Y:S01]  /*b620*/  FSEL R41, R41, -INF , !P4 ;  /* 0xff80000029297808 */ /* 0x008fe20006000000 */
        /* <DEDUP_REMOVED lines=61> */
.L_x_822:
[----:B------:R-:W-:-:S04]  /*ba00*/  LEA R9, -R133, RZ, 0x7 ;  /* 0x000000ff85097211 */ /* 0x000fc800078e39ff */
[----:B------:R-:W-:Y:S02]  /*ba10*/  SHF.R.S32.HI R8, RZ, 0x1f, R9 ;  /* 0x0000001fff087819 */ /* 0x000fe40000011409 */
.L_x_823:
        /* <DEDUP_REMOVED lines=144> */
.L_x_825:
[----:B------:R-:W-:Y:S05]  /*c320*/  BSYNC B0 ;  /* 0x0000000000007941 */ /* 0x000fea0003800000 */
.L_x_824:
[----:B------:R-:W0:Y:S01]  /*c330*/  LDGDEPBAR ;  /* 0x00000000000079af */ /* 0x000e220000000000 */
[----:B------:R-:W-:-:S04]  /*c340*/  LEA R234, P1, R9, R234, 0x1 ;  /* 0x000000ea09ea7211 */ /* 0x000fc800078208ff */
[----:B------:R-:W-:Y:S02]  /*c350*/  LEA.HI.X R235, R9, R235, R8, 0x1, P1 ;  /* 0x000000eb09eb7211 */ /* 0x000fe400008f0c08 */
.L_x_821:
        /* <DEDUP_REMOVED lines=9> */
[----:B------:R-:W-:Y:S01]  /*c3f0*/  FMNMX.FTZ R5, R40, R5, !PT ;  /* 0x0000000528057209 */ /* 0x000fe20007810000 */
[----:B------:R-:W-:Y:S01]  /*c400*/  LDSM.16.MT88.4 R36, [R201+0x10800] ;  /* 0x01080000c924783b */ /* 0x000fe20000004200 */
        /* <DEDUP_REMOVED lines=63> */
[----:B-1----:R-:W-:Y:S02]  /*c800*/  FMNMX.FTZ R34, R5, R34, !PT ;  /* 0x0000002205227209 */ /* 0x002fe40007810000 */
[----:B--2---:R-:W-:-:S03]  /*c810*/  FMNMX.FTZ R33, R4, R33, !PT ;  /* 0x0000002104217209 */ /* 0x004fc60007810000 */
[C---:B------:R-:W-:Y:S01]  /*c820*/  FMUL.FTZ R61, R34.reuse, c[0x0][0x23c] ;  /* 0x00008f00223d7a20 */ /* 0x040fe20000410000 */
[C---:B------:R-:W-:Y:S02]  /*c830*/  FSETP.NEU.FTZ.AND P2, PT, R34.reuse, -INF , PT ;  /* 0xff8000002200780b */ /* 0x040fe40003f5d000 */
[C---:B------:R-:W-:Y:S01]  /*c840*/  FSETP.NEU.FTZ.AND P1, PT, R33.reuse, -INF , PT ;  /* 0xff8000002100780b */ /* 0x040fe20003f3d000 */
[C---:B------:R-:W-:Y:S01]  /*c850*/  FMUL.FTZ R42, R33.reuse, c[0x0][0x23c] ;  /* 0x00008f00212a7a20 */ /* 0x040fe20000410000 */
[----:B------:R-:W-:Y:S02]  /*c860*/  FSEL R5, R34, RZ, P2 ;  /* 0x000000ff22057208 */ /* 0x000fe40001000000 */
[----:B------:R-:W-:Y:S02]  /*c870*/  FSEL R6, R33, RZ, P1 ;  /* 0x000000ff21067208 */ /* 0x000fe40000800000 */
[----:B------:R-:W-:Y:S01]  /*c880*/  FSEL R61, R61, RZ, P2 ;  /* 0x000000ff3d3d7208 */ /* 0x000fe20001000000 */
[----:B------:R-:W-:Y:S01]  /*c890*/  FADD.FTZ R4, R132, -R5 ;  /* 0x8000000584047221 */ /* 0x000fe20000010000 */
[----:B------:R-:W-:Y:S01]  /*c8a0*/  FSEL R42, R42, RZ, P1 ;  /* 0x000000ff2a2a7208 */ /* 0x000fe20000800000 */
[----:B------:R-:W-:-:S02]  /*c8b0*/  FADD.FTZ R6, R3, -R6 ;  /* 0x8000000603067221 */ /* 0x000fc40000010000 */
[--C-:B------:R-:W-:Y:S02]  /*c8c0*/  FFMA.FTZ R30, R0, c[0x0][0x23c], -R61.reuse ;  /* 0x00008f00001e7a23 */ /* 0x100fe4000001083d */
[--C-:B------:R-:W-:Y:S02]  /*c8d0*/  FFMA.FTZ R29, R40, c[0x0][0x23c], -R61.reuse ;  /* 0x00008f00281d7a23 */ /* 0x100fe4000001083d */
[--C-:B------:R-:W-:Y:S02]  /*c8e0*/  FFMA.FTZ R28, R2, c[0x0][0x23c], -R42.reuse ;  /* 0x00008f00021c7a23 */ /* 0x100fe4000001082a */
[--C-:B------:R-:W-:Y:S01]  /*c8f0*/  FFMA.FTZ R32, R17, c[0x0][0x23c], -R61.reuse ;  /* 0x00008f0011207a23 */ /* 0x100fe2000001083d */
[----:B------:R-:W-:Y:S01]  /*c900*/  MUFU.EX2 R30, R30 ;  /* 0x0000001e001e7308 */ /* 0x000fe20000000800 */
[----:B------:R-:W-:Y:S02]  /*c910*/  FFMA.FTZ R31, R16, c[0x0][0x23c], -R61 ;  /* 0x00008f00101f7a23 */ /* 0x000fe4000001083d */
[----:B------:R-:W-:-:S02]  /*c920*/  FFMA.FTZ R2, R27, c[0x0][0x23c], -R42 ;  /* 0x00008f001b027a23 */ /* 0x000fc4000001082a */
[--C-:B------:R-:W-:Y:S02]  /*c930*/  FFMA.FTZ R0, R19, c[0x0][0x23c], -R42.reuse ;  /* 0x00008f0013007a23 */ /* 0x100fe4000001082a */
[--C-:B------:R-:W-:Y:S01]  /*c940*/  FFMA.FTZ R35, R35, c[0x0][0x23c], -R42.reuse ;  /* 0x00008f0023237a23 */ /* 0x100fe2000001082a */
[----:B------:R-:W-:Y:S01]  /*c950*/  MUFU.EX2 R32, R32 ;  /* 0x0000002000207308 */ /* 0x000fe20000000800 */
[----:B------:R-:W-:Y:S01]  /*c960*/  FMUL.FTZ R40, R4, c[0x0][0x23c] ;  /* 0x00008f0004287a20 */ /* 0x000fe20000410000 */
[----:B------:R-:W1:Y:S01]  /*c970*/  LDSM.16.MT88.4 R16, [R201+0xc000] ;  /* 0x00c00000c910783b */ /* 0x000e620000004200 */
[----:B------:R-:W-:Y:S02]  /*c980*/  FMUL.FTZ R3, R6, c[0x0][0x23c] ;  /* 0x00008f0006037a20 */ /* 0x000fe40000410000 */
[--C-:B------:R-:W-:Y:S02]  /*c990*/  FFMA.FTZ R57, R22, c[0x0][0x23c], -R61.reuse ;  /* 0x00008f0016397a23 */ /* 0x100fe4000001083d */
[----:B------:R-:W-:Y:S01]  /*c9a0*/  FFMA.FTZ R60, R20, c[0x0][0x23c], -R61 ;  /* 0x00008f00143c7a23 */ /* 0x000fe2000001083d */
[----:B------:R-:W2:Y:S01]  /*c9b0*/  MUFU.EX2 R31, R31 ;  /* 0x0000001f001f7308 */ /* 0x000ea20000000800 */
[----:B------:R-:W-:-:S02]  /*c9c0*/  FFMA.FTZ R65, R23, c[0x0][0x23c], -R42 ;  /* 0x00008f0017417a23 */ /* 0x000fc4000001082a */
[--C-:B------:R-:W-:Y:S02]  /*c9d0*/  FFMA.FTZ R63, R21, c[0x0][0x23c], -R42.reuse ;  /* 0x00008f00153f7a23 */ /* 0x100fe4000001082a */
[----:B------:R-:W-:Y:S01]  /*c9e0*/  LDSM.16.MT88.4 R20, [R202+0xc800] ;  /* 0x00c80000ca14783b */ /* 0x000fe20000004200 */
[--C-:B------:R-:W-:Y:S02]  /*c9f0*/  FFMA.FTZ R50, R26, c[0x0][0x23c], -R61.reuse ;  /* 0x00008f001a327a23 */ /* 0x100fe4000001083d */
[----:B------:R-:W3:Y:S01]  /*ca00*/  MUFU.EX2 R29, R29 ;  /* 0x0000001d001d7308 */ /* 0x000ee20000000800 */
[--C-:B------:R-:W-:Y:S02]  /*ca10*/  FFMA.FTZ R59, R24, c[0x0][0x23c], -R61.reuse ;  /* 0x00008f00183b7a23 */ /* 0x100fe4000001083d */
[--C-:B------:R-:W-:Y:S02]  /*ca20*/  FFMA.FTZ R64, R25, c[0x0][0x23c], -R42.reuse ;  /* 0x00008f0019407a23 */ /* 0x100fe4000001082a */
[----:B------:R-:W-:Y:S01]  /*ca30*/  FFMA.FTZ R66, R67, c[0x0][0x23c], -R42 ;  /* 0x00008f0043427a23 */ /* 0x000fe2000001082a */
[----:B------:R-:W-:Y:S01]  /*ca40*/  LDSM.16.MT88.4 R24, [R204+0xc800] ;  /* 0x00c80000cc18783b */ /* 0x000fe20000004200 */
[--C-:B------:R-:W-:Y:S01]  /*ca50*/  FFMA.FTZ R67, R138, c[0x0][0x23c], -R61.reuse ;  /* 0x00008f008a437a23 */ /* 0x100fe2000001083d */
[----:B------:R-:W-:Y:S01]  /*ca60*/  MUFU.EX2 R28, R28 ;  /* 0x0000001c001c7308 */ /* 0x000fe20000000800 */
[----:B--2---:R-:W-:Y:S01]  /*ca70*/  F2FP.BF16.PACK_AB R4, R31, R32 ;  /* 0x000000201f04723e */ /* 0x004fe200000010ff */
[----:B------:R-:W-:-:S02]  /*ca80*/  FFMA.FTZ R132, R134, c[0x0][0x23c], -R61 ;  /* 0x00008f0086847a23 */ /* 0x000fc4000001083d */
[--C-:B------:R-:W-:Y:S02]  /*ca90*/  FFMA.FTZ R134, R136, c[0x0][0x23c], -R61.reuse ;  /* 0x00008f0088867a23 */ /* 0x100fe4000001083d */
[--C-:B------:R-:W-:Y:S02]  /*caa0*/  FFMA.FTZ R138, R143, c[0x0][0x23c], -R42.reuse ;  /* 0x00008f008f8a7a23 */ /* 0x100fe4000001082a */
[----:B------:R-:W2:Y:S01]  /*cab0*/  MUFU.EX2 R2, R2 ;  /* 0x0000000200027308 */ /* 0x000ea20000000800 */
[----:B---3--:R-:W-:Y:S01]  /*cac0*/  F2FP.BF16.PACK_AB R6, R29, R30 ;  /* 0x0000001e1d06723e */ /* 0x008fe200000010ff */
[--C-:B------:R-:W-:Y:S02]  /*cad0*/  FFMA.FTZ R136, R55, c[0x0][0x23c], -R42.reuse ;  /* 0x00008f0037887a23 */ /* 0x100fe4000001082a */
[----:B------:R-:W-:Y:S02]  /*cae0*/  FFMA.FTZ R143, R53, c[0x0][0x23c], -R42 ;  /* 0x00008f00358f7a23 */ /* 0x000fe4000001082a */
[----:B------:R-:W-:-:S02]  /*caf0*/  FFMA.FTZ R149, R54, c[0x0][0x23c], -R61 ;  /* 0x00008f0036957a23 */ /* 0x000fc4000001083d */
[----:B------:R-:W-:Y:S01]  /*cb00*/  MUFU.EX2 R0, R0 ;  /* 0x0000000000007308 */ /* 0x000fe20000000800 */
[--C-:B------:R-:W-:Y:S02]  /*cb10*/  FFMA.FTZ R151, R52, c[0x0][0x23c], -R61.reuse ;  /* 0x00008f0034977a23 */ /* 0x100fe4000001083d */
[--C-:B------:R-:W-:Y:S01]  /*cb20*/  FFMA.FTZ R135, R152, c[0x0][0x23c], -R61.reuse ;  /* 0x00008f0098877a23 */ /* 0x100fe2000001083d */
[----:B------:R-:W-:Y:S01]  /*cb30*/  LDSM.16.MT88.4 R52, [R201+0x11000] ;  /* 0x01100000c934783b */ /* 0x000fe20000004200 */
[----:B------:R-:W-:Y:S02]  /*cb40*/  FFMA.FTZ R141, R141, c[0x0][0x23c], -R42 ;  /* 0x00008f008d8d7a23 */ /* 0x000fe4000001082a */
[--C-:B------:R-:W-:Y:S01]  /*cb50*/  FFMA.FTZ R148, R148, c[0x0][0x23c], -R61.reuse ;  /* 0x00008f0094947a23 */ /* 0x100fe2000001083d */
[----:B------:R-:W3:Y:S01]  /*cb60*/  MUFU.EX2 R35, R35 ;  /* 0x0000002300237308 */ /* 0x000ee20000000800 */
[----:B--2---:R-:W-:Y:S01]  /*cb70*/  F2FP.BF16.PACK_AB R5, R2, R28 ;  /* 0x0000001c0205723e */ /* 0x004fe200000010ff */
[----:B------:R-:W-:-:S02]  /*cb80*/  FFMA.FTZ R150, R150, c[0x0][0x23c], -R61 ;  /* 0x00008f0096967a23 */ /* 0x000fc4000001083d */
[--C-:B------:R-:W-:Y:S02]  /*cb90*/  FFMA.FTZ R152, R175, c[0x0][0x23c], -R42.reuse ;  /* 0x00008f00af987a23 */ /* 0x100fe4000001082a */
[--C-:B------:R-:W-:Y:S02]  /*cba0*/  FFMA.FTZ R159, R159, c[0x0][0x23c], -R42.reuse ;  /* 0x00008f009f9f7a23 */ /* 0x100fe4000001082a */
[----:B------:R-:W2:Y:S01]  /*cbb0*/  MUFU.EX2 R40, R40 ;  /* 0x0000002800287308 */ /* 0x000ea20000000800 */
[--C-:B------:R-:W-:Y:S02]  /*cbc0*/  FFMA.FTZ R154, R173, c[0x0][0x23c], -R42.reuse ;  /* 0x00008f00ad9a7a23 */ /* 0x100fe4000001082a */
[----:B------:R-:W-:Y:S02]  /*cbd0*/  FFMA.FTZ R163, R163, c[0x0][0x23c], -R42 ;  /* 0x00008f00a3a37a23 */ /* 0x000fe4000001082a */
[--C-:B------:R-:W-:Y:S02]  /*cbe0*/  FFMA.FTZ R175, R164, c[0x0][0x23c], -R61.reuse ;  /* 0x00008f00a4af7a23 */ /* 0x100fe4000001083d */
[--C-:B------:R-:W-:Y:S01]  /*cbf0*/  FFMA.FTZ R166, R166, c[0x0][0x23c], -R61.reuse ;  /* 0x00008f00a6a67a23 */ /* 0x100fe2000001083d */
[----:B------:R-:W4:Y:S01]  /*cc00*/  MUFU.EX2 R3, R3 ;  /* 0x0000000300037308 */ /* 0x000f220000000800 */
[----:B---3--:R-:W-:Y:S01]  /*cc10*/  F2FP.BF16.PACK_AB R7, R35, R0 ;  /* 0x000000002307723e */ /* 0x008fe200000010ff */
[----:B------:R-:W-:-:S02]  /*cc20*/  FFMA.FTZ R173, R170, c[0x0][0x23c], -R61 ;  /* 0x00008f00aaad7a23 */ /* 0x000fc4000001083d */
[----:B------:R-:W-:Y:S02]  /*cc30*/  FFMA.FTZ R168, R168, c[0x0][0x23c], -R61 ;  /* 0x00008f00a8a87a23 */ /* 0x000fe4000001083d */
[----:B------:R-:W-:Y:S02]  /*cc40*/  FFMA.FTZ R164, R171, c[0x0][0x23c], -R42 ;  /* 0x00008f00aba47a23 */ /* 0x000fe4000001082a */
[-C--:B--2---:R-:W-:Y:S01]  /*cc50*/  FMUL.FTZ R128, R128, R40.reuse ;  /* 0x0000002880807220 */ /* 0x084fe20000410000 */
[----:B------:R-:W-:Y:S01]  /*cc60*/  MUFU.EX2 R50, R50 ;  /* 0x0000003200327308 */ /* 0x000fe20000000800 */
[-C--:B------:R-:W-:Y:S02]  /*cc70*/  FMUL.FTZ R129, R129, R40.reuse ;  /* 0x0000002881817220 */ /* 0x080fe40000410000 */
[-C--:B------:R-:W-:Y:S02]  /*cc80*/  FMUL.FTZ R124, R124, R40.reuse ;  /* 0x000000287c7c7220 */ /* 0x080fe40000410000 */
[----:B------:R-:W-:-:S02]  /*cc90*/  FMUL.FTZ R125, R125, R40 ;  /* 0x000000287d7d7220 */ /* 0x000fc40000410000 */
[-C--:B----4-:R-:W-:Y:S01]  /*cca0*/  FMUL.FTZ R130, R130, R3.reuse ;  /* 0x0000000382827220 */ /* 0x090fe20000410000 */
[----:B------:R-:W2:Y:S01]  /*ccb0*/  MUFU.EX2 R59, R59 ;  /* 0x0000003b003b7308 */ /* 0x000ea20000000800 */
        /* <DEDUP_REMOVED lines=12> */
[----:B------:R-:W3:Y:S01]  /*cd80*/  LDSM.16.MT88.4 R12, [R200+0xc000] ;  /* 0x00c00000c80c783b */ /* 0x000ee20000004200 */
        /* <DEDUP_REMOVED lines=11> */
[----:B------:R-:W4:Y:S01]  /*ce40*/  LDSM.16.MT88.4 R8, [R204+0x10000] ;  /* 0x01000000cc08783b */ /* 0x000f220000004200 */
[----:B------:R-:W-:Y:S02]  /*ce50*/  FMUL.FTZ R109, R109, R40 ;  /* 0x000000286d6d7220 */ /* 0x000fe40000410000 */
[-C--:B------:R-:W-:Y:S01]  /*ce60*/  FMUL.FTZ R110, R110, R3.reuse ;  /* 0x000000036e6e7220 */ /* 0x080fe20000410000 */
[----:B------:R-:W5:Y:S01]  /*ce70*/  MUFU.EX2 R65, R65 ;  /* 0x0000004100417308 */ /* 0x000f620000000800 */
[----:B------:R-:W-:-:S02]  /*ce80*/  FMUL.FTZ R111, R111, R3 ;  /* 0x000000036f6f7220 */ /* 0x000fc40000410000 */
[-C--:B------:R-:W-:Y:S01]  /*ce90*/  FMUL.FTZ R104, R104, R40.reuse ;  /* 0x0000002868687220 */ /* 0x080fe20000410000 */
[C---:B-1----:R-:W-:Y:S01]  /*cea0*/  HMMA.16816.F32.BF16 R112, R4.reuse, R16, R112 ;  /* 0x000000100470723c */ /* 0x042fe20000041870 */
[-C--:B------:R-:W-:Y:S02]  /*ceb0*/  FMUL.FTZ R105, R105, R40.reuse ;  /* 0x0000002869697220 */ /* 0x080fe40000410000 */
[-C--:B------:R-:W-:Y:S01]  /*cec0*/  FMUL.FTZ R106, R106, R3.reuse ;  /* 0x000000036a6a7220 */ /* 0x080fe20000410000 */
[----:B------:R-:W-:Y:S01]  /*ced0*/  MUFU.EX2 R63, R63 ;  /* 0x0000003f003f7308 */ /* 0x000fe20000000800 */
[-C--:B------:R-:W-:Y:S02]  /*cee0*/  FMUL.FTZ R107, R107, R3.reuse ;  /* 0x000000036b6b7220 */ /* 0x080fe40000410000 */
[-C--:B------:R-:W-:Y:S01]  /*cef0*/  FMUL.FTZ R100, R100, R40.reuse ;  /* 0x0000002864647220 */ /* 0x080fe20000410000 */
[----:B------:R-:W-:Y:S01]  /*cf00*/  HMMA.16816.F32.BF16 R108, R4, R18, R108 ;  /* 0x00000012046c723c */ /* 0x000fe2000004186c */
[----:B------:R-:W-:Y:S01]  /*cf10*/  FMUL.FTZ R101, R101, R40 ;  /* 0x0000002865657220 */ /* 0x000fe20000410000 */
[----:B------:R-:W1:Y:S01]  /*cf20*/  LDSM.16.MT88.4 R16, [R202+0x10000] ;  /* 0x01000000ca10783b */ /* 0x000e620000004200 */
        /* <DEDUP_REMOVED lines=8> */
[-C--:B------:R-:W-:Y:S02]  /*cfb0*/  FMUL.FTZ R99, R99, R3.reuse ;  /* 0x0000000363637220 */ /* 0x080fe40000410000 */
[-C--:B------:R-:W-:Y:S01]  /*cfc0*/  FMUL.FTZ R92, R92, R40.reuse ;  /* 0x000000285c5c7220 */ /* 0x080fe20000410000 */
[----:B------:R-:W-:Y:S01]  /*cfd0*/  HMMA.16816.F32.BF16 R100, R4, R14, R100 ;  /* 0x0000000e0464723c */ /* 0x000fe20000041864 */
[----:B------:R-:W-:Y:S01]  /*cfe0*/  FMUL.FTZ R93, R93, R40 ;  /* 0x000000285d5d7220 */ /* 0x000fe20000410000 */
[----:B------:R-:W3:Y:S01]  /*cff0*/  LDSM.16.MT88.4 R12, [R201+0x10000] ;  /* 0x01000000c90c783b */ /* 0x000ee20000004200 */
[-C--:B------:R-:W-:Y:S01]  /*d000*/  FMUL.FTZ R94, R94, R3.reuse ;  /* 0x000000035e5e7220 */ /* 0x080fe20000410000 */
[----:B------:R-:W1:Y:S01]  /*d010*/  MUFU.EX2 R132, R132 ;  /* 0x0000008400847308 */ /* 0x000e620000000800 */
[----:B------:R-:W-:-:S02]  /*d020*/  FMUL.FTZ R95, R95, R3 ;  /* 0x000000035f5f7220 */ /* 0x000fc40000410000 */
[-C--:B------:R-:W-:Y:S01]  /*d030*/  FMUL.FTZ R88, R88, R40.reuse ;  /* 0x0000002858587220 */ /* 0x080fe20000410000 */
[C---:B----4-:R-:W-:Y:S01]  /*d040*/  HMMA.16816.F32.BF16 R96, R4.reuse, R8, R96 ;  /* 0x000000080460723c */ /* 0x050fe20000041860 */
[-C--:B------:R-:W-:Y:S02]  /*d050*/  FMUL.FTZ R89, R89, R40.reuse ;  /* 0x0000002859597220 */ /* 0x080fe40000410000 */
[-C--:B------:R-:W-:Y:S01]  /*d060*/  FMUL.FTZ R90, R90, R3.reuse ;  /* 0x000000035a5a7220 */ /* 0x080fe20000410000 */
[----:B------:R-:W-:Y:S01]  /*d070*/  MUFU.EX2 R135, R135 ;  /* 0x0000008700877308 */ /* 0x000fe20000000800 */
[----:B------:R-:W-:Y:S02]  /*d080*/  FMUL.FTZ R91, R91, R3 ;  /* 0x000000035b5b7220 */ /* 0x000fe40000410000 */
[-C--:B------:R-:W-:Y:S01]  /*d090*/  FMUL.FTZ R84, R84, R40.reuse ;  /* 0x0000002854547220 */ /* 0x080fe20000410000 */
[----:B------:R-:W-:Y:S01]  /*d0a0*/  HMMA.16816.F32.BF16 R92, R4, R10, R92 ;  /* 0x0000000a045c723c */ /* 0x000fe2000004185c */
[----:B------:R-:W4:Y:S01]  /*d0b0*/  LDSM.16.MT88.4 R8, [R200+0x10000] ;  /* 0x01000000c808783b */ /* 0x000f220000004200 */
[----:B------:R-:W-:-:S02]  /*d0c0*/  FMUL.FTZ R85, R85, R40 ;  /* 0x0000002855557220 */ /* 0x000fc40000410000 */
[-C--:B------:R-:W-:Y:S01]  /*d0d0*/  FMUL.FTZ R86, R86, R3.reuse ;  /* 0x0000000356567220 */ /* 0x080fe20000410000 */
[----:B------:R-:W-:Y:S01]  /*d0e0*/  MUFU.EX2 R134, R134 ;  /* 0x0000008600867308 */ /* 0x000fe20000000800 */
[-C--:B------:R-:W-:Y:S02]  /*d0f0*/  FMUL.FTZ R87, R87, R3.reuse ;  /* 0x0000000357577220 */ /* 0x080fe40000410000 */
[-C--:B------:R-:W-:Y:S01]  /*d100*/  FMUL.FTZ R80, R80, R40.reuse ;  /* 0x0000002850507220 */ /* 0x080fe20000410000 */
[----:B-1----:R-:W-:Y:S01]  /*d110*/  HMMA.16816.F32.BF16 R88, R4, R16, R88 ;  /* 0x000000100458723c */ /* 0x002fe20000041858 */
[----:B------:R-:W-:Y:S02]  /*d120*/  FMUL.FTZ R81, R81, R40 ;  /* 0x0000002851517220 */ /* 0x000fe40000410000 */
[-C--:B------:R-:W-:Y:S01]  /*d130*/  FMUL.FTZ R82, R82, R3.reuse ;  /* 0x0000000352527220 */ /* 0x080fe20000410000 */
[----:B------:R-:W-:Y:S01]  /*d140*/  MUFU.EX2 R136, R136 ;  /* 0x0000008800887308 */ /* 0x000fe20000000800 */
[----:B------:R-:W-:-:S02]  /*d150*/  FMUL.FTZ R83, R83, R3 ;  /* 0x0000000353537220 */ /* 0x000fc40000410000 */
[-C--:B------:R-:W-:Y:S01]  /*d160*/  FMUL.FTZ R76, R76, R40.reuse ;  /* 0x000000284c4c7220 */ /* 0x080fe20000410000 */
[C---:B------:R-:W-:Y:S01]  /*d170*/  HMMA.16816.F32.BF16 R84, R4.reuse, R18, R84 ;  /* 0x000000120454723c */ /* 0x040fe20000041854 */
[-C--:B------:R-:W-:Y:S01]  /*d180*/  FMUL.FTZ R77, R77, R40.reuse ;  /* 0x000000284d4d7220 */ /* 0x080fe20000410000 */
[----:B------:R-:W1:Y:S01]  /*d190*/  LDSM.16.MT88.4 R16, [R201+0xc800] ;  /* 0x00c80000c910783b */ /* 0x000e620000004200 */
[-C--:B------:R-:W-:Y:S01]  /*d1a0*/  FMUL.FTZ R78, R78, R3.reuse ;  /* 0x000000034e4e7220 */ /* 0x080fe20000410000 */
[----:B------:R-:W1:Y:S01]  /*d1b0*/  MUFU.EX2 R141, R141 ;  /* 0x0000008d008d7308 */ /* 0x000e620000000800 */
[----:B------:R-:W-:Y:S02]  /*d1c0*/  FMUL.FTZ R79, R79, R3 ;  /* 0x000000034f4f7220 */ /* 0x000fe40000410000 */
[-C--:B------:R-:W-:Y:S01]  /*d1d0*/  FMUL.FTZ R72, R72, R40.reuse ;  /* 0x0000002848487220 */ /* 0x080fe20000410000 */
[----:B---3--:R-:W-:Y:S01]  /*d1e0*/  HMMA.16816.F32.BF16 R80, R4, R12, R80 ;  /* 0x0000000c0450723c */ /* 0x008fe20000041850 */
        /* <DEDUP_REMOVED lines=9> */
[----:B------:R-:W1:Y:S01]  /*d280*/  MUFU.EX2 R143, R143 ;  /* 0x0000008f008f7308 */ /* 0x000e620000000800 */
[----:B------:R-:W-:-:S02]  /*d290*/  FMUL.FTZ R71, R71, R3 ;  /* 0x0000000347477220 */ /* 0x000fc40000410000 */
[C---:B----4-:R-:W-:Y:S01]  /*d2a0*/  HMMA.16816.F32.BF16 R72, R4.reuse, R8, R72 ;  /* 0x000000080448723c */ /* 0x050fe20000041848 */
[--C-:B------:R-:W-:Y:S02]  /*d2b0*/  FFMA.FTZ R169, R169, c[0x0][0x23c], -R42.reuse ;  /* 0x00008f00a9a97a23 */ /* 0x100fe4000001082a */
[----:B------:R-:W-:Y:S02]  /*d2c0*/  FFMA.FTZ R158, R158, c[0x0][0x23c], -R61 ;  /* 0x00008f009e9e7a23 */ /* 0x000fe4000001083d */
[----:B------:R-:W4:Y:S01]  /*d2d0*/  MUFU.EX2 R148, R148 ;  /* 0x0000009400947308 */ /* 0x000f220000000800 */
[--C-:B------:R-:W-:Y:S02]  /*d2e0*/  FFMA.FTZ R157, R157, c[0x0][0x23c], -R42.reuse ;  /* 0x00008f009d9d7a23 */ /* 0x100fe4000001082a */
[----:B------:R-:W-:Y:S01]  /*d2f0*/  HMMA.16816.F32.BF16 R68, R4, R10, R68 ;  /* 0x0000000a0444723c */ /* 0x000fe20000041844 */
[----:B------:R-:W3:Y:S01]  /*d300*/  LDSM.16.MT88.4 R8, [R204+0x10800] ;  /* 0x01080000cc08783b */ /* 0x000ee20000004200 */
[----:B------:R-:W-:-:S02]  /*d310*/  FFMA.FTZ R155, R155, c[0x0][0x23c], -R42 ;  /* 0x00008f009b9b7a23 */ /* 0x000fc4000001082a */
[--C-:B------:R-:W-:Y:S01]  /*d320*/  FFMA.FTZ R146, R146, c[0x0][0x23c], -R61.reuse ;  /* 0x00008f0092927a23 */ /* 0x100fe2000001083d */
[----:B------:R-:W1:Y:S01]  /*d330*/  MUFU.EX2 R149, R149 ;  /* 0x0000009500957308 */ /* 0x000e620000000800 */
[----:B------:R-:W-:Y:S01]  /*d340*/  FFMA.FTZ R142, R142, c[0x0][0x23c], -R61 ;  /* 0x00008f008e8e7a23 */ /* 0x000fe2000001083d */
[----:B--2---:R-:W-:Y:S01]  /*d350*/  F2FP.BF16.PACK_AB R4, R59, R50 ;  /* 0x000000323b04723e */ /* 0x004fe200000010ff */
[--C-:B------:R-:W-:Y:S01]  /*d360*/  FFMA.FTZ R145, R145, c[0x0][0x23c], -R42.reuse ;  /* 0x00008f0091917a23 */ /* 0x100fe2000001082a */
[----:B-----5:R-:W-:Y:S01]  /*d370*/  F2FP.BF16.PACK_AB R5, R65, R64 ;  /* 0x000000404105723e */ /* 0x020fe200000010ff */
[--C-:B------:R-:W-:Y:S01]  /*d380*/  FFMA.FTZ R139, R139, c[0x0][0x23c], -R42.reuse ;  /* 0x00008f008b8b7a23 */ /* 0x100fe2000001082a */
[----:B------:R-:W-:Y:S01]  /*d390*/  F2FP.BF16.PACK_AB R6, R60, R57 ;  /* 0x000000393c06723e */ /* 0x000fe200000010ff */
[----:B------:R-:W-:Y:S01]  /*d3a0*/  FFMA.FTZ R137, R137, c[0x0][0x23c], -R42 ;  /* 0x00008f0089897a23 */ /* 0x000fe2000001082a */
[----:B------:R-:W-:Y:S01]  /*d3b0*/  F2FP.BF16.PACK_AB R7, R66, R63 ;  /* 0x0000003f4207723e */ /* 0x000fe200000010ff */
[----:B------:R-:W2:Y:S01]  /*d3c0*/  MUFU.EX2 R151, R151 ;  /* 0x0000009700977308 */ /* 0x000ea20000000800 */
[----:B------:R-:W-:-:S02]  /*d3d0*/  FFMA.FTZ R32, R239, R40, R32 ;  /* 0x00000028ef207223 */ /* 0x000fc40000010020 */
[----:B------:R-:W-:Y:S02]  /*d3e0*/  FFMA.FTZ R3, R237, R3, R28 ;  /* 0x00000003ed037223 */ /* 0x000fe4000001001c */
[----:B------:R-:W-:Y:S01]  /*d3f0*/  FADD.FTZ R31, R31, R32 ;  /* 0x000000201f1f7221 */ /* 0x000fe20000010000 */
[C---:B------:R-:W-:Y:S01]  /*d400*/  HMMA.16816.F32.BF16 R120, R4.reuse, R20, R120 ;  /* 0x000000140478723c */ /* 0x040fe20000041878 */
[----:B------:R-:W-:Y:S01]  /*d410*/  FADD.FTZ R3, R2, R3 ;  /* 0x0000000302037221 */ /* 0x000fe20000010000 */
[----:B------:R-:W5:Y:S01]  /*d420*/  MUFU.EX2 R150, R150 ;  /* 0x0000009600967308 */ /* 0x000f620000000800 */
[----:B------:R-:W-:Y:S02]  /*d430*/  FADD.FTZ R30, R30, R31 ;  /* 0x0000001f1e1e7221 */ /* 0x000fe40000010000 */
[----:B------:R-:W-:Y:S02]  /*d440*/  FADD.FTZ R0, R0, R3 ;  /* 0x0000000300007221 */ /* 0x000fe40000010000 */
[----:B------:R-:W-:Y:S01]  /*d450*/  FADD.FTZ R29, R29, R30 ;  /* 0x0000001e1d1d7221 */ /* 0x000fe20000010000 */
[----:B------:R-:W-:Y:S01]  /*d460*/  HMMA.16816.F32.BF16 R116, R4, R22, R116 ;  /* 0x000000160474723c */ /* 0x000fe20000041874 */
[----:B------:R-:W2:Y:S01]  /*d470*/  LDSM.16.MT88.4 R20, [R200+0x10800] ;  /* 0x01080000c814783b */ /* 0x000ea20000004200 */
[----:B------:R-:W-:Y:S01]  /*d480*/  MUFU.EX2 R152, R152 ;  /* 0x0000009800987308 */ /* 0x000fe20000000800 */
[----:B------:R-:W-:-:S02]  /*d490*/  FADD.FTZ R35, R35, R0 ;  /* 0x0000000023237221 */ /* 0x000fc40000010000 */
[----:B------:R-:W-:Y:S02]  /*d4a0*/  FADD.FTZ R0, R50, R29 ;  /* 0x0000001d32007221 */ /* 0x000fe40000010000 */
[----:B------:R-:W-:Y:S01]  /*d4b0*/  FADD.FTZ R2, R64, R35 ;  /* 0x0000002340027221 */ /* 0x000fe20000010000 */
[C---:B-1----:R-:W-:Y:S01]  /*d4c0*/  HMMA.16816.F32.BF16 R112, R4.reuse, R16, R112 ;  /* 0x000000100470723c */ /* 0x042fe20000041870 */
[----:B------:R-:W-:Y:S01]  /*d4d0*/  FADD.FTZ R0, R59, R0 ;  /* 0x000000003b007221 */ /* 0x000fe20000010000 */
[----:B------:R-:W1:Y:S01]  /*d4e0*/  MUFU.EX2 R159, R159 ;  /* 0x0000009f009f7308 */ /* 0x000e620000000800 */
[----:B------:R-:W-:Y:S02]  /*d4f0*/  FADD.FTZ R2, R65, R2 ;  /* 0x0000000241027221 */ /* 0x000fe40000010000 */
[----:B------:R-:W-:Y:S02]  /*d500*/  FADD.FTZ R57, R57, R0 ;  /* 0x0000000039397221 */ /* 0x000fe40000010000 */
[----:B------:R-:W-:Y:S01]  /*d510*/  FADD.FTZ R3, R63, R2 ;  /* 0x000000023f037221 */ /* 0x000fe20000010000 */
[----:B------:R-:W-:Y:S01]  /*d520*/  HMMA.16816.F32.BF16 R108, R4, R18, R108 ;  /* 0x00000012046c723c */ /* 0x000fe2000004186c */
[----:B------:R-:W1:Y:S01]  /*d530*/  LDSM.16.MT88.4 R16, [R202+0xd000] ;  /* 0x00d00000ca10783b */ /* 0x000e620000004200 */
[----:B------:R-:W-:Y:S01]  /*d540*/  MUFU.EX2 R154, R154 ;  /* 0x0000009a009a7308 */ /* 0x000fe20000000800 */
[----:B------:R-:W-:-:S02]  /*d550*/  FADD.FTZ R60, R60, R57 ;  /* 0x000000393c3c7221 */ /* 0x000fc40000010000 */
[----:B------:R-:W-:-:S03]  /*d560*/  FADD.FTZ R3, R66, R3 ;  /* 0x0000000342037221 */ /* 0x000fc60000010000 */
[C---:B---3--:R-:W-:Y:S02]  /*d570*/  HMMA.16816.F32.BF16 R104, R4.reuse, R12, R104 ;  /* 0x0000000c0468723c */ /* 0x048fe40000041868 */
[----:B------:R-:W3:Y:S06]  /*d580*/  MUFU.EX2 R163, R163 ;  /* 0x000000a300a37308 */ /* 0x000eec0000000800 */
        /* <DEDUP_REMOVED lines=21> */
[----:B------:R-:W3:Y:S01]  /*d6e0*/  LDSM.16.MT88.4 R24, [R204+0xd000] ;  /* 0x00d00000cc18783b */ /* 0x000ee20000004200 */
[----:B------:R-:W-:Y:S06]  /*d6f0*/  MUFU.EX2 R155, R155 ;  /* 0x0000009b009b7308 */ /* 0x000fec0000000800 */
[C---:B--2---:R-:W-:Y:S02]  /*d700*/  HMMA.16816.F32.BF16 R72, R4.reuse, R20, R72 ;  /* 0x000000140448723c */ /* 0x044fe40000041848 */
[----:B------:R-:W-:Y:S06]  /*d710*/  MUFU.EX2 R146, R146 ;  /* 0x0000009200927308 */ /* 0x000fec0000000800 */
[----:B------:R-:W-:Y:S01]  /*d720*/  HMMA.16816.F32.BF16 R68, R4, R22, R68 ;  /* 0x000000160444723c */ /* 0x000fe20000041844 */
[----:B------:R-:W2:Y:S01]  /*d730*/  LDSM.16.MT88.4 R20, [R204+0x11000] ;  /* 0x01100000cc14783b */ /* 0x000ea20000004200 */
        /* <DEDUP_REMOVED lines=13> */
[----:B------:R-:W-:Y:S01]  /*d810*/  FADD.FTZ R138, R138, R141 ;  /* 0x0000008d8a8a7221 */ /* 0x000fe20000010000 */
[----:B------:R-:W-:Y:S01]  /*d820*/  MOV R132, R34 ;  /* 0x0000002200847202 */ /* 0x000fe20000000f00 */
[----:B------:R-:W-:Y:S02]  /*d830*/  FADD.FTZ R3, R134, R3 ;  /* 0x0000000386037221 */ /* 0x000fe40000010000 */
[----:B------:R-:W-:Y:S02]  /*d840*/  FADD.FTZ R143, R143, R138 ;  /* 0x0000008a8f8f7221 */ /* 0x000fe40000010000 */
[----:B----4-:R-:W-:Y:S01]  /*d850*/  FADD.FTZ R0, R148, R3 ;  /* 0x0000000394007221 */ /* 0x010fe20000010000 */
[----:B------:R-:W-:Y:S01]  /*d860*/  HMMA.16816.F32.BF16 R116, R4, R18, R116 ;  /* 0x000000120474723c */ /* 0x000fe20000041874 */
[----:B------:R-:W1:Y:S02]  /*d870*/  LDSM.16.MT88.4 R16, [R202+0xd800] ;  /* 0x00d80000ca10783b */ /* 0x000e640000004200 */
[----:B------:R-:W-:-:S04]  /*d880*/  FADD.FTZ R0, R149, R0 ;  /* 0x0000000095007221 */ /* 0x000fc80000010000 */
[----:B------:R-:W-:Y:S01]  /*d890*/  FADD.FTZ R3, R151, R0 ;  /* 0x0000000097037221 */ /* 0x000fe20000010000 */
[----:B------:R-:W-:Y:S03]  /*d8a0*/  HMMA.16816.F32.BF16 R112, R4, R12, R112 ;  /* 0x0000000c0470723c */ /* 0x000fe60000041870 */
[----:B-----5:R-:W-:-:S05]  /*d8b0*/  FADD.FTZ R3, R150, R3 ;  /* 0x0000000396037221 */ /* 0x020fca0000010000 */
[C---:B------:R-:W-:Y:S01]  /*d8c0*/  HMMA.16816.F32.BF16 R108, R4.reuse, R14, R108 ;  /* 0x0000000e046c723c */ /* 0x040fe2000004186c */
[----:B------:R-:W4:Y:S07]  /*d8d0*/  LDSM.16.MT88.4 R12, [R201+0xd800] ;  /* 0x00d80000c90c783b */ /* 0x000f2e0000004200 */
[C---:B------:R-:W-:Y:S08]  /*d8e0*/  HMMA.16816.F32.BF16 R104, R4.reuse, R8, R104 ;  /* 0x000000080468723c */ /* 0x040ff00000041868 */
[C---:B------:R-:W-:Y:S01]  /*d8f0*/  HMMA.16816.F32.BF16 R100, R4.reuse, R10, R100 ;  /* 0x0000000a0464723c */ /* 0x040fe20000041864 */
[----:B------:R-:W5:Y:S07]  /*d900*/  LDSM.16.MT88.4 R8, [R200+0xd800] ;  /* 0x00d80000c808783b */ /* 0x000f6e0000004200 */
[C---:B------:R-:W-:Y:S08]  /*d910*/  HMMA.16816.F32.BF16 R80, R4.reuse, R52, R80 ;  /* 0x000000340450723c */ /* 0x040ff00000041850 */
[C---:B------:R-:W-:Y:S01]  /*d920*/  HMMA.16816.F32.BF16 R76, R4.reuse, R54, R76 ;  /* 0x00000036044c723c */ /* 0x040fe2000004184c */
[----:B------:R-:W1:Y:S07]  /*d930*/  LDSM.16.MT88.4 R52, [R202+0x11800] ;  /* 0x01180000ca34783b */ /* 0x000e6e0000004200 */
[C---:B------:R-:W-:Y:S08]  /*d940*/  HMMA.16816.F32.BF16 R88, R4.reuse, R44, R88 ;  /* 0x0000002c0458723c */ /* 0x040ff00000041858 */
[C---:B---3--:R-:W-:Y:S08]  /*d950*/  HMMA.16816.F32.BF16 R128, R4.reuse, R24, R128 ;  /* 0x000000180480723c */ /* 0x048ff00000041880 */
[C---:B------:R-:W-:Y:S01]  /*d960*/  HMMA.16816.F32.BF16 R124, R4.reuse, R26, R124 ;  /* 0x0000001a047c723c */ /* 0x040fe2000004187c */
[----:B------:R-:W3:Y:S07]  /*d970*/  LDSM.16.MT88.4 R24, [R204+0xd800] ;  /* 0x00d80000cc18783b */ /* 0x000eee0000004200 */
[C---:B--2---:R-:W-:Y:S08]  /*d980*/  HMMA.16816.F32.BF16 R96, R4.reuse, R20, R96 ;  /* 0x000000140460723c */ /* 0x044ff00000041860 */
[C---:B------:R-:W-:Y:S01]  /*d990*/  HMMA.16816.F32.BF16 R92, R4.reuse, R22, R92 ;  /* 0x00000016045c723c */ /* 0x040fe2000004185c */
[----:B------:R-:W2:Y:S07]  /*d9a0*/  LDSM.16.MT88.4 R20, [R204+0x11800] ;  /* 0x01180000cc14783b */ /* 0x000eae0000004200 */
[C---:B------:R-:W-:Y:S01]  /*d9b0*/  HMMA.16816.F32.BF16 R84, R4.reuse, R46, R84 ;  /* 0x0000002e0454723c */ /* 0x040fe20000041854 */
[----:B------:R-:W2:Y:S07]  /*d9c0*/  LDSM.16.MT88.4 R44, [R201+0x11800] ;  /* 0x01180000c92c783b */ /* 0x000eae0000004200 */
[C---:B------:R-:W-:Y:S08]  /*d9d0*/  HMMA.16816.F32.BF16 R72, R4.reuse, R36, R72 ;  /* 0x000000240448723c */ /* 0x040ff00000041848 */
[----:B------:R-:W-:Y:S01]  /*d9e0*/  HMMA.16816.F32.BF16 R68, R4, R38, R68 ;  /* 0x000000260444723c */ /* 0x000fe20000041844 */
[----:B------:R-:W2:Y:S06]  /*d9f0*/  LDSM.16.MT88.4 R36, [R200+0x11800] ;  /* 0x01180000c824783b */ /* 0x000eac0000004200 */
[----:B------:R-:W-:-:S02]  /*da00*/  F2FP.BF16.PACK_AB R4, R149, R148 ;  /* 0x000000949504723e */ /* 0x000fc400000010ff */
[----:B------:R-:W-:Y:S01]  /*da10*/  F2FP.BF16.PACK_AB R5, R159, R152 ;  /* 0x000000989f05723e */ /* 0x000fe200000010ff */
[----:B------:R-:W-:Y:S01]  /*da20*/  FADD.FTZ R152, R152, R143 ;  /* 0x0000008f98987221 */ /* 0x000fe20000010000 */
[----:B------:R-:W-:Y:S02]  /*da30*/  F2FP.BF16.PACK_AB R6, R150, R151 ;  /* 0x000000979606723e */ /* 0x000fe400000010ff */
[----:B------:R-:W-:Y:S01]  /*da40*/  F2FP.BF16.PACK_AB R7, R163, R154 ;  /* 0x0000009aa307723e */ /* 0x000fe200000010ff */
[----:B------:R-:W-:-:S04]  /*da50*/  FADD.FTZ R159, R159, R152 ;  /* 0x000000989f9f7221 */ /* 0x000fc80000010000 */
[----:B------:R-:W-:Y:S02]  /*da60*/  FADD.FTZ R154, R154, R159 ;  /* 0x0000009f9a9a7221 */ /* 0x000fe40000010000 */
[----:B-1----:R-:W-:Y:S02]  /*da70*/  HMMA.16816.F32.BF16 R120, R4, R16, R120 ;  /* 0x000000100478723c */ /* 0x002fe40000041878 */
[----:B------:R-:W-:-:S06]  /*da80*/  FADD.FTZ R163, R163, R154 ;  /* 0x0000009aa3a37221 */ /* 0x000fcc0000010000 */
[C---:B------:R-:W-:Y:S01]  /*da90*/  HMMA.16816.F32.BF16 R116, R4.reuse, R18, R116 ;  /* 0x000000120474723c */ /* 0x040fe20000041874 */
[----:B------:R-:W1:Y:S07]  /*daa0*/  LDSM.16.MT88.4 R16, [R202+0xe000] ;  /* 0x00e00000ca10783b */ /* 0x000e6e0000004200 */
[C---:B----4-:R-:W-:Y:S08]  /*dab0*/  HMMA.16816.F32.BF16 R112, R4.reuse, R12, R112 ;  /* 0x0000000c0470723c */ /* 0x050ff00000041870 */
[C---:B------:R-:W-:Y:S01]  /*dac0*/  HMMA.16816.F32.BF16 R108, R4.reuse, R14, R108 ;  /* 0x0000000e046c723c */ /* 0x040fe2000004186c */
[----:B------:R-:W4:Y:S07]  /*dad0*/  LDSM.16.MT88.4 R12, [R201+0xe000] ;  /* 0x00e00000c90c783b */ /* 0x000f2e0000004200 */
[C---:B-----5:R-:W-:Y:S08]  /*dae0*/  HMMA.16816.F32.BF16 R104, R4.reuse, R8, R104 ;  /* 0x000000080468723c */ /* 0x060ff00000041868 */
[C---:B------:R-:W-:Y:S01]  /*daf0*/  HMMA.16816.F32.BF16 R100, R4.reuse, R10, R100 ;  /* 0x0000000a0464723c */ /* 0x040fe20000041864 */
[----:B------:R-:W5:Y:S07]  /*db00*/  LDSM.16.MT88.4 R8, [R200+0xe000] ;  /* 0x00e00000c808783b */ /* 0x000f6e0000004200 */
[C---:B------:R-:W-:Y:S07]  /*db10*/  HMMA.16816.F32.BF16 R88, R4.reuse, R52, R88 ;  /* 0x000000340458723c */ /* 0x040fee0000041858 */
[--C-:B------:R-:W-:Y:S01]  /*db20*/  FFMA.FTZ R52, R167, c[0x0][0x23c], -R42.reuse ;  /* 0x00008f00a7347a23 */ /* 0x100fe2000001082a */
[----:B---3--:R-:W-:Y:S01]  /*db30*/  HMMA.16816.F32.BF16 R128, R4, R24, R128 ;  /* 0x000000180480723c */ /* 0x008fe20000041880 */
[----:B------:R-:W-:-:S02]  /*db40*/  FFMA.FTZ R53, R165, c[0x0][0x23c], -R42 ;  /* 0x00008f00a5357a23 */ /* 0x000fc4000001082a */
[--C-:B------:R-:W-:Y:S02]  /*db50*/  FFMA.FTZ R165, R156, c[0x0][0x23c], -R61.reuse ;  /* 0x00008f009ca57a23 */ /* 0x100fe4000001083d */
[----:B------:R-:W-:Y:S01]  /*db60*/  MUFU.EX2 R52, R52 ;  /* 0x0000003400347308 */ /* 0x000fe20000000800 */
[--C-:B------:R-:W-:Y:S02]  /*db70*/  FFMA.FTZ R156, R161, c[0x0][0x23c], -R42.reuse ;  /* 0x00008f00a19c7a23 */ /* 0x100fe4000001082a */
[C---:B------:R-:W-:Y:S01]  /*db80*/  HMMA.16816.F32.BF16 R124, R4.reuse, R26, R124 ;  /* 0x0000001a047c723c */ /* 0x040fe2000004187c */
[----:B------:R-:W3:Y:S01]  /*db90*/  LDSM.16.MT88.4 R24, [R204+0xe000] ;  /* 0x00e00000cc18783b */ /* 0x000ee20000004200 */
[--C-:B------:R-:W-:Y:S02]  /*dba0*/  FFMA.FTZ R161, R140, c[0x0][0x23c], -R61.reuse ;  /* 0x00008f008ca17a23 */ /* 0x100fe4000001083d */
[----:B------:R-:W-:Y:S01]  /*dbb0*/  FFMA.FTZ R140, R147, c[0x0][0x23c], -R42 ;  /* 0x00008f00938c7a23 */ /* 0x000fe2000001082a */
[----:B------:R-:W1:Y:S03]  /*dbc0*/  MUFU.EX2 R53, R53 ;  /* 0x0000003500357308 */ /* 0x000e660000000800 */
[C---:B--2---:R-:W-:Y:S05]  /*dbd0*/  HMMA.16816.F32.BF16 R96, R4.reuse, R20, R96 ;  /* 0x000000140460723c */ /* 0x044fea0000041860 */
[----:B------:R-:W-:Y:S03]  /*dbe0*/  MUFU.EX2 R165, R165 ;  /* 0x000000a500a57308 */ /* 0x000fe60000000800 */
[C---:B------:R-:W-:Y:S01]  /*dbf0*/  HMMA.16816.F32.BF16 R92, R4.reuse, R22, R92 ;  /* 0x00000016045c723c */ /* 0x040fe2000004185c */
[----:B------:R-:W2:Y:S04]  /*dc00*/  LDSM.16.MT88.4 R20, [R204+0x12000] ;  /* 0x01200000cc14783b */ /* 0x000ea80000004200 */
[----:B------:R-:W1:Y:S03]  /*dc10*/  MUFU.EX2 R156, R156 ;  /* 0x0000009c009c7308 */ /* 0x000e660000000800 */
        /* <DEDUP_REMOVED lines=10> */
[----:B------:R-:W-:Y:S03]  /*dcc0*/  MUFU.EX2 R54, R54 ;  /* 0x0000003600367308 */ /* 0x000fe60000000800 */
[C---:B------:R-:W-:Y:S05]  /*dcd0*/  HMMA.16816.F32.BF16 R72, R4.reuse, R36, R72 ;  /* 0x000000240448723c */ /* 0x040fea0000041848 */
[----:B------:R-:W1:Y:S03]  /*dce0*/  MUFU.EX2 R160, R160 ;  /* 0x000000a000a07308 */ /* 0x000e660000000800 */
[----:B------:R-:W-:Y:S01]  /*dcf0*/  HMMA.16816.F32.BF16 R68, R4, R38, R68 ;  /* 0x000000260444723c */ /* 0x000fe20000041844 */
[----:B------:R-:W2:Y:S04]  /*dd00*/  LDSM.16.MT88.4 R36, [R202+0x12000] ;  /* 0x01200000ca24783b */ /* 0x000ea80000004200 */
[----:B------:R-:W-:Y:S02]  /*dd10*/  MUFU.EX2 R153, R153 ;  /* 0x0000009900997308 */ /* 0x000fe40000000800 */
[----:B------:R-:W-:Y:S01]  /*dd20*/  F2FP.BF16.PACK_AB R4, R173, R166 ;  /* 0x000000a6ad04723e */ /* 0x000fe200000010ff */
[----:B------:R-:W-:Y:S01]  /*dd30*/  FADD.FTZ R166, R166, R3 ;  /* 0x00000003a6a67221 */ /* 0x000fe20000010000 */
[----:B------:R-:W-:Y:S01]  /*dd40*/  F2FP.BF16.PACK_AB R5, R169, R164 ;  /* 0x000000a4a905723e */ /* 0x000fe200000010ff */
[----:B------:R-:W-:Y:S01]  /*dd50*/  FADD.FTZ R164, R164, R163 ;  /* 0x000000a3a4a47221 */ /* 0x000fe20000010000 */
[----:B------:R-:W-:Y:S01]  /*dd60*/  F2FP.BF16.PACK_AB R6, R175, R168 ;  /* 0x000000a8af06723e */ /* 0x000fe200000010ff */
[----:B------:R-:W-:Y:S01]  /*dd70*/  FADD.FTZ R173, R173, R166 ;  /* 0x000000a6adad7221 */ /* 0x000fe20000010000 */
[----:B-1----:R-:W-:Y:S01]  /*dd80*/  F2FP.BF16.PACK_AB R7, R53, R52 ;  /* 0x000000343507723e */ /* 0x002fe200000010ff */
[----:B------:R-:W1:Y:S01]  /*dd90*/  MUFU.EX2 R140, R140 ;  /* 0x0000008c008c7308 */ /* 0x000e620000000800 */
[----:B------:R-:W-:-:S02]  /*dda0*/  FADD.FTZ R169, R169, R164 ;  /* 0x000000a4a9a97221 */ /* 0x000fc40000010000 */
[----:B------:R-:W-:Y:S02]  /*ddb0*/  FADD.FTZ R168, R168, R173 ;  /* 0x000000ada8a87221 */ /* 0x000fe40000010000 */
[----:B------:R-:W-:Y:S01]  /*ddc0*/  FADD.FTZ R52, R52, R169 ;  /* 0x000000a934347221 */ /* 0x000fe20000010000 */
[----:B------:R-:W-:Y:S01]  /*ddd0*/  HMMA.16816.F32.BF16 R120, R4, R16, R120 ;  /* 0x000000100478723c */ /* 0x000fe20000041878 */
[----:B------:R-:W-:Y:S02]  /*dde0*/  FADD.FTZ R175, R175, R168 ;  /* 0x000000a8afaf7221 */ /* 0x000fe40000010000 */
[----:B------:R-:W-:-:S04]  /*ddf0*/  FADD.FTZ R53, R53, R52 ;  /* 0x0000003435357221 */ /* 0x000fc80000010000 */
[----:B------:R-:W-:Y:S01]  /*de00*/  FADD.FTZ R0, R156, R53 ;  /* 0x000000359c007221 */ /* 0x000fe20000010000 */
[----:B------:R-:W-:Y:S01]  /*de10*/  HMMA.16816.F32.BF16 R116, R4, R18, R116 ;  /* 0x000000120474723c */ /* 0x000fe20000041874 */
[----:B------:R-:W2:Y:S02]  /*de20*/  LDSM.16.MT88.4 R16, [R201+0x12000] ;  /* 0x01200000c910783b */ /* 0x000ea40000004200 */
[----:B------:R-:W-:-:S04]  /*de30*/  FADD.FTZ R0, R157, R0 ;  /* 0x000000009d007221 */ /* 0x000fc80000010000 */
[----:B------:R-:W-:Y:S01]  /*de40*/  FADD.FTZ R3, R155, R0 ;  /* 0x000000009b037221 */ /* 0x000fe20000010000 */
[----:B----4-:R-:W-:Y:S03]  /*de50*/  HMMA.16816.F32.BF16 R112, R4, R12, R112 ;  /* 0x0000000c0470723c */ /* 0x010fe60000041870 */
[----:B------:R-:W-:-:S04]  /*de60*/  FADD.FTZ R3, R160, R3 ;  /* 0x00000003a0037221 */ /* 0x000fc80000010000 */
[----:B-1----:R-:W-:Y:S01]  /*de70*/  FADD.FTZ R0, R140, R3 ;  /* 0x000000038c007221 */ /* 0x002fe20000010000 */
[----:B------:R-:W-:Y:S01]  /*de80*/  HMMA.16816.F32.BF16 R108, R4, R14, R108 ;  /* 0x0000000e046c723c */ /* 0x000fe2000004186c */
[----:B------:R-:W1:Y:S02]  /*de90*/  LDSM.16.MT88.4 R12, [R200+0x12000] ;  /* 0x01200000c80c783b */ /* 0x000e640000004200 */
[----:B------:R-:W-:-:S04]  /*dea0*/  FADD.FTZ R0, R145, R0 ;  /* 0x0000000091007221 */ /* 0x000fc80000010000 */
[----:B------:R-:W-:Y:S01]  /*deb0*/  FADD.FTZ R3, R139, R0 ;  /* 0x000000008b037221 */ /* 0x000fe20000010000 */
[C---:B-----5:R-:W-:Y:S08]  /*dec0*/  HMMA.16816.F32.BF16 R104, R4.reuse, R8, R104 ;  /* 0x000000080468723c */ /* 0x060ff00000041868 */
[C---:B------:R-:W-:Y:S01]  /*ded0*/  HMMA.16816.F32.BF16 R100, R4.reuse, R10, R100 ;  /* 0x0000000a0464723c */ /* 0x040fe20000041864 */
[----:B------:R-:W4:Y:S07]  /*dee0*/  LDSM.16.MT88.4 R8, [R202+0xe800] ;  /* 0x00e80000ca08783b */ /* 0x000f2e0000004200 */
[C---:B---3--:R-:W-:Y:S08]  /*def0*/  HMMA.16816.F32.BF16 R128, R4.reuse, R24, R128 ;  /* 0x000000180480723c */ /* 0x048ff00000041880 */
[C---:B------:R-:W-:Y:S01]  /*df00*/  HMMA.16816.F32.BF16 R124, R4.reuse, R26, R124 ;  /* 0x0000001a047c723c */ /* 0x040fe2000004187c */
[----:B------:R-:W-:Y:S07]  /*df10*/  LDSM.16.MT88.4 R24, [R204+0xe800] ;  /* 0x00e80000cc18783b */ /* 0x000fee0000004200 */
[C---:B--2---:R-:W-:Y:S08]  /*df20*/  HMMA.16816.F32.BF16 R96, R4.reuse, R20, R96 ;  /* 0x000000140460723c */ /* 0x044ff00000041860 */
[C---:B------:R-:W-:Y:S01]  /*df30*/  HMMA.16816.F32.BF16 R92, R4.reuse, R22, R92 ;  /* 0x00000016045c723c */ /* 0x040fe2000004185c */
[----:B------:R-:W-:Y:S07]  /*df40*/  LDSM.16.MT88.4 R20, [R201+0xe800] ;  /* 0x00e80000c914783b */ /* 0x000fee0000004200 */
[C---:B------:R-:W-:Y:S08]  /*df50*/  HMMA.16816.F32.BF16 R88, R4.reuse, R36, R88 ;  /* 0x000000240458723c */ /* 0x040ff00000041858 */
[C---:B------:R-:W-:Y:S01]  /*df60*/  HMMA.16816.F32.BF16 R84, R4.reuse, R38, R84 ;  /* 0x000000260454723c */ /* 0x040fe20000041854 */
[----:B------:R-:W-:Y:S07]  /*df70*/  LDSM.16.MT88.4 R36, [R204+0xf000] ;  /* 0x00f00000cc24783b */ /* 0x000fee0000004200 */
[C---:B------:R-:W-:Y:S08]  /*df80*/  HMMA.16816.F32.BF16 R80, R4.reuse, R16, R80 ;  /* 0x000000100450723c */ /* 0x040ff00000041850 */
[C---:B------:R-:W-:Y:S01]  /*df90*/  HMMA.16816.F32.BF16 R76, R4.reuse, R18, R76 ;  /* 0x00000012044c723c */ /* 0x040fe2000004184c */
[----:B------:R-:W2:Y:S07]  /*dfa0*/  LDSM.16.MT88.4 R16, [R200+0xe800] ;  /* 0x00e80000c810783b */ /* 0x000eae0000004200 */
[C---:B-1----:R-:W-:Y:S08]  /*dfb0*/  HMMA.16816.F32.BF16 R72, R4.reuse, R12, R72 ;  /* 0x0000000c0448723c */ /* 0x042ff00000041848 */
[----:B------:R-:W-:Y:S01]  /*dfc0*/  HMMA.16816.F32.BF16 R68, R4, R14, R68 ;  /* 0x0000000e0444723c */ /* 0x000fe20000041844 */
[----:B------:R-:W1:Y:S06]  /*dfd0*/  LDSM.16.MT88.4 R12, [R204+0x12800] ;  /* 0x01280000cc0c783b */ /* 0x000e6c0000004200 */
[----:B------:R-:W-:Y:S01]  /*dfe0*/  F2FP.BF16.PACK_AB R4, R55, R54 ;  /* 0x000000363704723e */ /* 0x000fe200000010ff */
[----:B------:R-:W-:Y:S01]  /*dff0*/  FADD.FTZ R54, R54, R175 ;  /* 0x000000af36367221 */ /* 0x000fe20000010000 */
[----:B------:R-:W-:-:S02]  /*e000*/  F2FP.BF16.PACK_AB R5, R157, R156 ;  /* 0x0000009c9d05723e */ /* 0x000fc400000010ff */
[----:B------:R-:W-:Y:S01]  /*e010*/  F2FP.BF16.PACK_AB R6, R165, R158 ;  /* 0x0000009ea506723e */ /* 0x000fe200000010ff */
[----:B------:R-:W-:Y:S01]  /*e020*/  FADD.FTZ R55, R55, R54 ;  /* 0x0000003637377221 */ /* 0x000fe20000010000 */
[----:B------:R-:W-:-:S03]  /*e030*/  F2FP.BF16.PACK_AB R7, R160, R155 ;  /* 0x0000009ba007723e */ /* 0x000fc600000010ff */
[----:B------:R-:W-:-:S04]  /*e040*/  FADD.FTZ R158, R158, R55 ;  /* 0x000000379e9e7221 */ /* 0x000fc80000010000 */
[----:B----4-:R-:W-:Y:S01]  /*e050*/  HMMA.16816.F32.BF16 R120, R4, R8, R120 ;  /* 0x000000080478723c */ /* 0x010fe20000041878 */
[----:B------:R-:W-:-:S07]  /*e060*/  FADD.FTZ R165, R165, R158 ;  /* 0x0000009ea5a57221 */ /* 0x000fce0000010000 */
[C---:B------:R-:W-:Y:S01]  /*e070*/  HMMA.16816.F32.BF16 R116, R4.reuse, R10, R116 ;  /* 0x0000000a0474723c */ /* 0x040fe20000041874 */
[----:B------:R-:W3:Y:S07]  /*e080*/  LDSM.16.MT88.4 R8, [R202+0x12800] ;  /* 0x01280000ca08783b */ /* 0x000eee0000004200 */
[C---:B--2---:R-:W-:Y:S08]  /*e090*/  HMMA.16816.F32.BF16 R104, R4.reuse, R16, R104 ;  /* 0x000000100468723c */ /* 0x044ff00000041868 */
[C---:B------:R-:W-:Y:S01]  /*e0a0*/  HMMA.16816.F32.BF16 R100, R4.reuse, R18, R100 ;  /* 0x000000120464723c */ /* 0x040fe20000041864 */
[----:B------:R-:W2:Y:S07]  /*e0b0*/  LDSM.16.MT88.4 R16, [R200+0x12800] ;  /* 0x01280000c810783b */ /* 0x000eae0000004200 */
[C---:B------:R-:W-:Y:S08]  /*e0c0*/  HMMA.16816.F32.BF16 R112, R4.reuse, R20, R112 ;  /* 0x000000140470723c */ /* 0x040ff00000041870 */
[C---:B------:R-:W-:Y:S01]  /*e0d0*/  HMMA.16816.F32.BF16 R108, R4.reuse, R22, R108 ;  /* 0x00000016046c723c */ /* 0x040fe2000004186c */
[----:B------:R-:W4:Y:S07]  /*e0e0*/  LDSM.16.MT88.4 R20, [R201+0xf000] ;  /* 0x00f00000c914783b */ /* 0x000f2e0000004200 */
[C---:B-1----:R-:W-:Y:S08]  /*e0f0*/  HMMA.16816.F32.BF16 R96, R4.reuse, R12, R96 ;  /* 0x0000000c0460723c */ /* 0x042ff00000041860 */
[C---:B---3--:R-:W-:Y:S08]  /*e100*/  HMMA.16816.F32.BF16 R88, R4.reuse, R8, R88 ;  /* 0x000000080458723c */ /* 0x048ff00000041858 */
[C---:B------:R-:W-:Y:S01]  /*e110*/  HMMA.16816.F32.BF16 R84, R4.reuse, R10, R84 ;  /* 0x0000000a0454723c */ /* 0x040fe20000041854 */
[----:B------:R-:W1:Y:S07]  /*e120*/  LDSM.16.MT88.4 R8, [R204+0x13000] ;  /* 0x01300000cc08783b */ /* 0x000e6e0000004200 */
[C---:B------:R-:W-:Y:S01]  /*e130*/  HMMA.16816.F32.BF16 R92, R4.reuse, R14, R92 ;  /* 0x0000000e045c723c */ /* 0x040fe2000004185c */
[----:B------:R-:W3:Y:S07]  /*e140*/  LDSM.16.MT88.4 R12, [R200+0xf000] ;  /* 0x00f00000c80c783b */ /* 0x000eee0000004200 */
[C---:B------:R-:W-:Y:S01]  /*e150*/  HMMA.16816.F32.BF16 R80, R4.reuse, R44, R80 ;  /* 0x0000002c0450723c */ /* 0x040fe20000041850 */
[----:B------:R-:W5:Y:S07]  /*e160*/  MUFU.EX2 R44, R137 ;  /* 0x00000089002c7308 */ /* 0x000f6e0000000800 */
[C---:B------:R-:W-:Y:S08]  /*e170*/  HMMA.16816.F32.BF16 R128, R4.reuse, R24, R128 ;  /* 0x000000180480723c */ /* 0x040ff00000041880 */
[----:B------:R-:W-:Y:S01]  /*e180*/  HMMA.16816.F32.BF16 R124, R4, R26, R124 ;  /* 0x0000001a047c723c */ /* 0x000fe2000004187c */
[----:B------:R-:W1:Y:S01]  /*e190*/  LDSM.16.MT88.4 R24, [R202+0xf000] ;  /* 0x00f00000ca18783b */ /* 0x000e620000004200 */
[----:B-----5:R-:W-:-:S06]  /*e1a0*/  FADD.FTZ R3, R44, R3 ;  /* 0x000000032c037221 */ /* 0x020fcc0000010000 */
[C---:B------:R-:W-:Y:S08]  /*e1b0*/  HMMA.16816.F32.BF16 R76, R4.reuse, R46, R76 ;  /* 0x0000002e044c723c */ /* 0x040ff0000004184c */
[C---:B--2---:R-:W-:Y:S08]  /*e1c0*/  HMMA.16816.F32.BF16 R72, R4.reuse, R16, R72 ;  /* 0x000000100448723c */ /* 0x044ff00000041848 */
[----:B------:R-:W-:Y:S01]  /*e1d0*/  HMMA.16816.F32.BF16 R68, R4, R18, R68 ;  /* 0x000000120444723c */ /* 0x000fe20000041844 */
[----:B------:R-:W2:Y:S06]  /*e1e0*/  LDSM.16.MT88.4 R16, [R202+0x13000] ;  /* 0x01300000ca10783b */ /* 0x000eac0000004200 */
        /* <DEDUP_REMOVED lines=10> */
[----:B------:R-:W4:Y:S07]  /*e290*/  LDSM.16.MT88.4 R20, [R201+0x13000] ;  /* 0x01300000c914783b */ /* 0x000f2e0000004200 */
[C---:B-1----:R-:W-:Y:S08]  /*e2a0*/  HMMA.16816.F32.BF16 R96, R4.reuse, R8, R96 ;  /* 0x000000080460723c */ /* 0x042ff00000041860 */
[C---:B------:R-:W-:Y:S01]  /*e2b0*/  HMMA.16816.F32.BF16 R92, R4.reuse, R10, R92 ;  /* 0x0000000a045c723c */ /* 0x040fe2000004185c */
[----:B------:R-:W1:Y:S07]  /*e2c0*/  LDSM.16.MT88.4 R8, [R200+0x13000] ;  /* 0x01300000c808783b */ /* 0x000e6e0000004200 */
[C---:B---3--:R-:W-:Y:S08]  /*e2d0*/  HMMA.16816.F32.BF16 R104, R4.reuse, R12, R104 ;  /* 0x0000000c0468723c */ /* 0x048ff00000041868 */
[C---:B------:R-:W-:Y:S01]  /*e2e0*/  HMMA.16816.F32.BF16 R100, R4.reuse, R14, R100 ;  /* 0x0000000e0464723c */ /* 0x040fe20000041864 */
[----:B------:R-:W3:Y:S07]  /*e2f0*/  LDSM.16.MT88.4 R12, [R202+0xf800] ;  /* 0x00f80000ca0c783b */ /* 0x000eee0000004200 */
        /* <DEDUP_REMOVED lines=14> */
[----:B--2---:R-:W-:Y:S01]  /*e3e0*/  HMMA.16816.F32.BF16 R88, R4, R16, R88 ;  /* 0x000000100458723c */ /* 0x004fe20000041858 */
[----:B------:R-:W-:-:S04]  /*e3f0*/  FFMA.FTZ R27, R48, c[0x0][0x23c], -R61 ;  /* 0x00008f00301b7a23 */ /* 0x000fc8000001083d */
[----:B------:R-:W2:Y:S03]  /*e400*/  MUFU.EX2 R25, R25 ;  /* 0x0000001900197308 */ /* 0x000ea60000000800 */
[C---:B------:R-:W-:Y:S01]  /*e410*/  HMMA.16816.F32.BF16 R84, R4.reuse, R18, R84 ;  /* 0x000000120454723c */ /* 0x040fe20000041854 */
[----:B------:R-:W5:Y:S04]  /*e420*/  LDSM.16.MT88.4 R16, [R204+0xf800] ;  /* 0x00f80000cc10783b */ /* 0x000f680000004200 */
[----:B------:R-:W-:Y:S03]  /*e430*/  MUFU.EX2 R26, R26 ;  /* 0x0000001a001a7308 */ /* 0x000fe60000000800 */
[C---:B----4-:R-:W-:Y:S05]  /*e440*/  HMMA.16816.F32.BF16 R80, R4.reuse, R20, R80 ;  /* 0x000000140450723c */ /* 0x050fea0000041850 */
[----:B------:R-:W4:Y:S03]  /*e450*/  MUFU.EX2 R27, R27 ;  /* 0x0000001b001b7308 */ /* 0x000f260000000800 */
[C---:B------:R-:W-:Y:S01]  /*e460*/  HMMA.16816.F32.BF16 R76, R4.reuse, R22, R76 ;  /* 0x00000016044c723c */ /* 0x040fe2000004184c */
[----:B------:R-:W-:Y:S04]  /*e470*/  LDSM.16.MT88.4 R20, [R201+0xf800] ;  /* 0x00f80000c914783b */ /* 0x000fe80000004200 */
[----:B------:R-:W-:Y:S03]  /*e480*/  MUFU.EX2 R38, R38 ;  /* 0x0000002600267308 */ /* 0x000fe60000000800 */
[C---:B-1----:R-:W-:Y:S05]  /*e490*/  HMMA.16816.F32.BF16 R72, R4.reuse, R8, R72 ;  /* 0x000000080448723c */ /* 0x042fea0000041848 */
[----:B------:R-:W1:Y:S03]  /*e4a0*/  MUFU.EX2 R39, R39 ;  /* 0x0000002700277308 */ /* 0x000e660000000800 */
[----:B------:R-:W-:Y:S01]  /*e4b0*/  HMMA.16816.F32.BF16 R68, R4, R10, R68 ;  /* 0x0000000a0444723c */ /* 0x000fe20000041844 */
[----:B------:R-:W5:Y:S06]  /*e4c0*/  LDSM.16.MT88.4 R8, [R200+0xf800] ;  /* 0x00f80000c808783b */ /* 0x000f6c0000004200 */
[----:B--2---:R-:W-:Y:S01]  /*e4d0*/  F2FP.BF16.PACK_AB R4, R25, R24 ;  /* 0x000000181904723e */ /* 0x004fe200000010ff */
[----:B------:R-:W-:Y:S01]  /*e4e0*/  FADD.FTZ R24, R24, R161 ;  /* 0x000000a118187221 */ /* 0x000fe20000010000 */
[----:B------:R-:W-:Y:S01]  /*e4f0*/  F2FP.BF16.PACK_AB R5, R37, R36 ;  /* 0x000000242505723e */ /* 0x000fe200000010ff */
[----:B------:R-:W-:Y:S01]  /*e500*/  FADD.FTZ R36, R36, R3 ;  /* 0x0000000324247221 */ /* 0x000fe20000010000 */
[----:B----4-:R-:W-:Y:S01]  /*e510*/  F2FP.BF16.PACK_AB R6, R27, R26 ;  /* 0x0000001a1b06723e */ /* 0x010fe200000010ff */
[----:B------:R-:W-:Y:S01]  /*e520*/  FADD.FTZ R25, R25, R24 ;  /* 0x0000001819197221 */ /* 0x000fe20000010000 */
[----:B-1----:R-:W-:Y:S01]  /*e530*/  F2FP.BF16.PACK_AB R7, R39, R38 ;  /* 0x000000262707723e */ /* 0x002fe200000010ff */
[----:B------:R-:W-:Y:S01]  /*e540*/  FADD.FTZ R37, R37, R36 ;  /* 0x0000002425257221 */ /* 0x000fe20000010000 */
[----:B------:R-:W-:Y:S01]  /*e550*/  MOV R3, R33 ;  /* 0x0000002100037202 */ /* 0x000fe20000000f00 */
[----:B------:R-:W-:-:S02]  /*e560*/  FADD.FTZ R26, R26, R25 ;  /* 0x000000191a1a7221 */ /* 0x000fc40000010000 */
[----:B------:R-:W-:Y:S02]  /*e570*/  FADD.FTZ R38, R38, R37 ;  /* 0x0000002526267221 */ /* 0x000fe40000010000 */
[----:B---3--:R-:W-:Y:S01]  /*e580*/  HMMA.16816.F32.BF16 R120, R4, R12, R120 ;  /* 0x0000000c0478723c */ /* 0x008fe20000041878 */
        /* <DEDUP_REMOVED lines=21> */
.L_x_818:
        /* <DEDUP_REMOVED lines=11> */
.L_x_830:
        /* <DEDUP_REMOVED lines=68> */
.L_x_827:
[----:B------:R-:W-:Y:S02]  /*ebd0*/  ISETP.GE.AND P4, PT, R222, c[0x0][0x220], PT ;  /* 0x00008800de007a0c */ /* 0x000fe40003f86270 */
[C---:B------:R-:W-:Y:S02]  /*ebe0*/  LEA R2, P2, R34.reuse, R176, 0x1 ;  /* 0x000000b022027211 */ /* 0x040fe400078408ff */
[----:B------:R-:W-:Y:S02]  /*ebf0*/  ISETP.GE.AND P3, PT, R213, c[0x0][0x220], PT ;  /* 0x00008800d5007a0c */ /* 0x000fe40003f66270 */
[----:B------:R-:W-:Y:S02]  /*ec00*/  LEA.HI.X R3, R34, R177, R32, 0x1, P2 ;  /* 0x000000b122037211 */ /* 0x000fe400010f0c20 */
[----:B------:R-:W-:Y:S04]  /*ec10*/  IADD3 R33, P1, R225, R34, RZ ;  /* 0x00000022e1217210 */ /* 0x000fe80007f3e0ff */
[C---:B------:R-:W-:Y:S01]  /*ec20*/  IADD3.X R34, R224.reuse, R32, RZ, P1, !PT ;  /* 0x00000020e0227210 */ /* 0x040fe20000ffe4ff */
[----:B------:R-:W-:Y:S01]  /*ec30*/  @P4 STS.128 [R220+0xc000], RZ ;  /* 0x00c000ffdc004388 */ /* 0x000fe20000000c00 */
[-C--:B------:R-:W-:Y:S02]  /*ec40*/  @!P4 LEA R46, P5, R33, R176.reuse, 0x1 ;  /* 0x000000b0212ec211 */ /* 0x080fe400078a08ff */
[----:B------:R-:W-:Y:S02]  /*ec50*/  IADD3 R35, P2, R225, R33, RZ ;  /* 0x00000021e1237210 */ /* 0x000fe40007f5e0ff */
[CCC-:B------:R-:W-:Y:S02]  /*ec60*/  @!P4 LEA.HI.X R47, R33.reuse, R177.reuse, R34.reuse, 0x1, P5 ;  /* 0x000000b1212fc211 */ /* 0x1c0fe400028f0c22 */
[----:B------:R-:W-:Y:S01]  /*ec70*/  @!PT LDS RZ, [RZ] ;  /* 0x00000000fffff984 */ /* 0x000fe20000000800 */
[----:B------:R-:W-:Y:S01]  /*ec80*/  @!PT LDS RZ, [RZ] ;  /* 0x00000000fffff984 */ /* 0x000fe20000000800 */
[----:B------:R-:W-:Y:S01]  /*ec90*/  @!PT LDS RZ, [RZ] ;  /* 0x00000000fffff984 */ /* 0x000fe20000000800 */
[----:B------:R1:W-:Y:S01]  /*eca0*/  @!P4 LDGSTS.E.BYPASS.LTC128B.128 [R220+0xc000], [R2.64] ;  /* 0x0c00000002dccfae */ /* 0x0003e2000b901d4c */
[-C--:B------:R-:W-:Y:S02]  /*ecb0*/  @!P3 LEA R40, P1, R33, R176.reuse, 0x1 ;  /* 0x000000b02128b211 */ /* 0x080fe400078208ff */
[----:B------:R-:W-:Y:S02]  /*ecc0*/  @!P4 LEA R44, P5, R35, R176, 0x1 ;  /* 0x000000b0232cc211 */ /* 0x000fe400078a08ff */
[-C--:B------:R-:W-:Y:S02]  /*ecd0*/  @!P3 LEA.HI.X R41, R33, R177.reuse, R34, 0x1, P1 ;  /* 0x000000b12129b211 */ /* 0x080fe400008f0c22 */
[----:B------:R-:W-:Y:S01]  /*ece0*/  @P3 STS.128 [R220+0x10000], RZ ;  /* 0x010000ffdc003388 */ /* 0x000fe20000000c00 */
[C---:B------:R-:W-:Y:S02]  /*ecf0*/  IADD3.X R34, R224.reuse, R34, RZ, P2, !PT ;  /* 0x00000022e0227210 */ /* 0x040fe400017fe4ff */
[CC--:B------:R-:W-:Y:S02]  /*ed00*/  @!P3 LEA R38, P1, R35.reuse, R176.reuse, 0x1 ;  /* 0x000000b02326b211 */ /* 0x0c0fe400078208ff */
[CCC-:B------:R-:W-:Y:S02]  /*ed10*/  @!P4 LEA.HI.X R45, R35.reuse, R177.reuse, R34.reuse, 0x1, P5 ;  /* 0x000000b1232dc211 */ /* 0x1c0fe400028f0c22 */
[----:B------:R-:W-:Y:S01]  /*ed20*/  @!PT LDS RZ, [RZ] ;  /* 0x00000000fffff984 */ /* 0x000fe20000000800 */
[----:B------:R-:W-:Y:S01]  /*ed30*/  @!PT LDS RZ, [RZ] ;  /* 0x00000000fffff984 */ /* 0x000fe20000000800 */
[----:B------:R-:W-:Y:S01]  /*ed40*/  @!PT LDS RZ, [RZ] ;  /* 0x00000000fffff984 */ /* 0x000fe20000000800 */
[----:B------:R1:W-:Y:S01]  /*ed50*/  @!P3 LDGSTS.E.BYPASS.LTC128B.128 [R220+0x10000], [R2.64+0x80] ;  /* 0x1000008002dcbfae */ /* 0x0003e2000b901d4c */
[----:B------:R-:W-:Y:S02]  /*ed60*/  @!P3 LEA.HI.X R39, R35, R177, R34, 0x1, P1 ;  /* 0x000000b12327b211 */ /* 0x000fe400008f0c22 */
[----:B------:R-:W-:Y:S04]  /*ed70*/  IADD3 R33, P2, R225, R35, RZ ;  /* 0x00000023e1217210 */ /* 0x000fe80007f5e0ff */
[----:B------:R-:W-:Y:S01]  /*ed80*/  @P4 STS.128 [R220+0xc800], RZ ;  /* 0x00c800ffdc004388 */ /* 0x000fe20000000c00 */
[C---:B------:R-:W-:Y:S02]  /*ed90*/  @!P4 LEA R42, P5, R33.reuse, R176, 0x1 ;  /* 0x000000b0212ac211 */ /* 0x040fe400078a08ff */
[C---:B------:R-:W-:Y:S02]  /*eda0*/  IADD3.X R34, R224.reuse, R34, RZ, P2, !PT ;  /* 0x00000022e0227210 */ /* 0x040fe400017fe4ff */
[CC--:B------:R-:W-:Y:S02]  /*edb0*/  @!P3 LEA R36, P1, R33.reuse, R176.reuse, 0x1 ;  /* 0x000000b02124b211 */ /* 0x0c0fe400078208ff */
[----:B------:R-:W-:Y:S01]  /*edc0*/  @!PT LDS RZ, [RZ] ;  /* 0x00000000fffff984 */ /* 0x000fe20000000800 */
[----:B------:R-:W-:Y:S01]  /*edd0*/  @!PT LDS RZ, [RZ] ;  /* 0x00000000fffff984 */ /* 0x000fe20000000800 */
[----:B------:R-:W-:Y:S01]  /*ede0*/  @!PT LDS RZ, [RZ] ;  /* 0x00000000fffff984 */ /* 0x000fe20000000800 */
[----:B------:R2:W-:Y:S01]  /*edf0*/  @!P4 LDGSTS.E.BYPASS.LTC128B.128 [R220+0xc800], [R46.64] ;  /* 0x0c8000002edccfae */ /* 0x0005e2000b901d4c */
[CCC-:B------:R-:W-:Y:S02]  /*ee00*/  @!P4 LEA.HI.X R43, R33.reuse, R177.reuse, R34.reuse, 0x1, P5 ;  /* 0x000000b1212bc211 */ /* 0x1c0fe400028f0c22 */
[----:B------:R-:W-:Y:S02]  /*ee10*/  @!P3 LEA.HI.X R37, R33, R177, R34, 0x1, P1 ;  /* 0x000000b12125b211 */ /* 0x000fe400008f0c22 */
[----:B------:R-:W-:Y:S02]  /*ee20*/  IADD3 R35, P2, R225, R33, RZ ;  /* 0x00000021e1237210 */ /* 0x000fe40007f5e0ff */
[----:B------:R-:W-:Y:S02]  /*ee30*/  @P3 STS.128 [R220+0x10800], RZ ;  /* 0x010800ffdc003388 */ /* 0x000fe40000000c00 */
[C---:B------:R-:W-:Y:S02]  /*ee40*/  @!P4 LEA R50, P5, R35.reuse, R176, 0x1 ;  /* 0x000000b02332c211 */ /* 0x040fe400078a08ff */
[C---:B------:R-:W-:Y:S02]  /*ee50*/  IADD3.X R34, R224.reuse, R34, RZ, P2, !PT ;  /* 0x00000022e0227210 */ /* 0x040fe400017fe4ff */
[CC--:B------:R-:W-:Y:S01]  /*ee60*/  @!P3 LEA R48, P1, R35.reuse, R176.reuse, 0x1 ;  /* 0x000000b02330b211 */ /* 0x0c0fe200078208ff */
[----:B------:R-:W-:Y:S01]  /*ee70*/  @!PT LDS RZ, [RZ] ;  /* 0x00000000fffff984 */ /* 0x000fe20000000800 */
[----:B------:R-:W-:Y:S01]  /*ee80*/  @!PT LDS RZ, [RZ] ;  /* 0x00000000fffff984 */ /* 0x000fe20000000800 */
[----:B------:R-:W-:Y:S01]  /*ee90*/  @!PT LDS RZ, [RZ] ;  /* 0x00000000fffff984 */ /* 0x000fe20000000800 */
[----:B------:R3:W-:Y:S01]  /*eea0*/  @!P3 LDGSTS.E.BYPASS.LTC128B.128 [R220+0x10800], [R40.64+0x80] ;  /* 0x1080008028dcbfae */ /* 0x0007e2000b901d4c */
        /* <DEDUP_REMOVED lines=27> */
[----:B------:R-:W-:Y:S02]  /*f060*/  IADD3.X R32, R224, R34, RZ, P1, !PT ;  /* 0x00000022e0207210 */ /* 0x000fe40000ffe4ff */
[C---:B------:R-:W-:Y:S01]  /*f070*/  @!P3 LEA R62, P1, R33.reuse, R176, 0x1 ;  /* 0x000000b0213eb211 */ /* 0x040fe200078208ff */
[----:B------:R-:W-:Y:S01]  /*f080*/  @!PT LDS RZ, [RZ] ;  /* 0x00000000fffff984 */ /* 0x000fe20000000800 */
[----:B------:R-:W-:Y:S01]  /*f090*/  @!PT LDS RZ, [RZ] ;  /* 0x00000000fffff984 */ /* 0x000fe20000000800 */
[----:B------:R-:W-:Y:S01]  /*f0a0*/  @!PT LDS RZ, [RZ] ;  /* 0x00000000fffff984 */ /* 0x000fe20000000800 */
[----:B------:R3:W-:Y:S01]  /*f0b0*/  @!P4 LDGSTS.E.BYPASS.LTC128B.128 [R220+0xd800], [R42.64] ;  /* 0x0d8000002adccfae */ /* 0x0007e2000b901d4c */
[CCC-:B------:R-:W-:Y:S02]  /*f0c0*/  @!P4 LEA.HI.X R59, R33.reuse, R177.reuse, R32.reuse, 0x1, P5 ;  /* 0x000000b1213bc211 */ /* 0x1c0fe400028f0c20 */
[----:B------:R-:W-:Y:S02]  /*f0d0*/  @!P3 LEA.HI.X R63, R33, R177, R32, 0x1, P1 ;  /* 0x000000b1213fb211 */ /* 0x000fe400008f0c20 */
[----:B------:R-:W-:Y:S02]  /*f0e0*/  ISETP.GE.AND P1, PT, R219, 0x2, PT ;  /* 0x00000002db00780c */ /* 0x000fe40003f26270 */
[----:B------:R-:W-:Y:S07]  /*f0f0*/  @P3 STS.128 [R220+0x11800], RZ ;  /* 0x011800ffdc003388 */ /* 0x000fee0000000c00 */
[----:B------:R-:W-:Y:S01]  /*f100*/  @!PT LDS RZ, [RZ] ;  /* 0x00000000fffff984 */ /* 0x000fe20000000800 */
[----:B------:R-:W-:Y:S01]  /*f110*/  @!PT LDS RZ, [RZ] ;  /* 0x00000000fffff984 */ /* 0x000fe20000000800 */
[----:B------:R-:W-:Y:S01]  /*f120*/  @!PT LDS RZ, [RZ] ;  /* 0x00000000fffff984 */ /* 0x000fe20000000800 */
[----:B------:R4:W-:Y:S07]  /*f130*/  @!P3 LDGSTS.E.BYPASS.LTC128B.128 [R220+0x11800], [R36.64+0x80] ;  /* 0x1180008024dcbfae */ /* 0x0009ee000b901d4c */
[----:B------:R-:W-:Y:S07]  /*f140*/  @P4 STS.128 [R220+0xe000], RZ ;  /* 0x00e000ffdc004388 */ /* 0x000fee0000000c00 */
[----:B------:R-:W-:Y:S01]  /*f150*/  @!PT LDS RZ, [RZ] ;  /* 0x00000000fffff984 */ /* 0x000fe20000000800 */
[----:B------:R-:W-:Y:S01]  /*f160*/  @!PT LDS RZ, [RZ] ;  /* 0x00000000fffff984 */ /* 0x000fe20000000800 */
[----:B------:R-:W-:Y:S01]  /*f170*/  @!PT LDS RZ, [RZ] ;  /* 0x00000000fffff984 */ /* 0x000fe20000000800 */
[----:B------:R5:W-:Y:S07]  /*f180*/  @!P4 LDGSTS.E.BYPASS.LTC128B.128 [R220+0xe000], [R50.64] ;  /* 0x0e00000032dccfae */ /* 0x000bee000b901d4c */
        /* <DEDUP_REMOVED lines=35> */
[----:B------:R-:W-:Y:S07]  /*f3c0*/  LDSM.16.M88.4 R136, [R211] ;  /* 0x00000000d388783b */ /* 0x000fee0000000200 */
[----:B------:R-:W1:Y:S07]  /*f3d0*/  LDSM.16.M88.4 R140, [R210+0x4000] ;  /* 0x00400000d28c783b */ /* 0x000e6e0000000200 */
[----:B------:R-:W2:Y:S07]  /*f3e0*/  LDSM.16.M88.4 R144, [R210+0x4800] ;  /* 0x00480000d290783b */ /* 0x000eae0000000200 */
[----:B------:R-:W2:Y:S07]  /*f3f0*/  LDSM.16.M88.4 R148, [R210+0x5000] ;  /* 0x00500000d294783b */ /* 0x000eae0000000200 */
[----:B------:R-:W0:Y:S07]  /*f400*/  LDGDEPBAR ;  /* 0x00000000000079af */ /* 0x000e2e0000000000 */
[----:B------:R-:W3:Y:S07]  /*f410*/  LDSM.16.M88.4 R152, [R210+0x5800] ;  /* 0x00580000d298783b */ /* 0x000eee0000000200 */
[----:B------:R-:W4:Y:S01]  /*f420*/  LDSM.16.M88.4 R156, [R210+0x6000] ;  /* 0x00600000d29c783b */ /* 0x000f220000000200 */
[C---:B-1----:R-:W-:Y:S06]  /*f430*/  HMMA.16816.F32.BF16 R4, R136.reuse, R140, RZ ;  /* 0x0000008c8804723c */ /* 0x042fec00000418ff */
[----:B------:R-:W1:Y:S02]  /*f440*/  LDSM.16.M88.4 R160, [R210+0x6800] ;  /* 0x00680000d2a0783b */ /* 0x000e640000000200 */
[C---:B------:R-:W-:Y:S05]  /*f450*/  HMMA.16816.F32.BF16 R8, R136.reuse, R142, RZ ;  /* 0x0000008e8808723c */ /* 0x040fea00000418ff */
[----:B------:R-:W1:Y:S03]  /*f460*/  LDSM.16.M88.4 R164, [R210+0x7000] ;  /* 0x00700000d2a4783b */ /* 0x000e660000000200 */
[C---:B--2---:R-:W-:Y:S04]  /*f470*/  HMMA.16816.F32.BF16 R12, R136.reuse, R144, RZ ;  /* 0x00000090880c723c */ /* 0x044fe800000418ff */
[----:B------:R-:W2:Y:S04]  /*f480*/  LDSM.16.M88.4 R140, [R210+0x7800] ;  /* 0x00780000d28c783b */ /* 0x000ea80000000200 */
[C---:B------:R-:W-:Y:S03]  /*f490*/  HMMA.16816.F32.BF16 R16, R136.reuse, R146, RZ ;  /* 0x000000928810723c */ /* 0x040fe600000418ff */
[----:B------:R-:W-:Y:S05]  /*f4a0*/  LDSM.16.M88.4 R144, [R209] ;  /* 0x00000000d190783b */ /* 0x000fea0000000200 */
[C---:B------:R-:W-:Y:S02]  /*f4b0*/  HMMA.16816.F32.BF16 R20, R136.reuse, R148, RZ ;  /* 0x000000948814723c */ /* 0x040fe400000418ff */
[----:B------:R-:W-:Y:S06]  /*f4c0*/  LDSM.16.M88.4 R168, [R208+0x800] ;  /* 0x00080000d0a8783b */ /* 0x000fec0000000200 */
[C---:B------:R-:W-:Y:S01]  /*f4d0*/  HMMA.16816.F32.BF16 R24, R136.reuse, R150, RZ ;  /* 0x000000968818723c */ /* 0x040fe200000418ff */
[----:B------:R-:W2:Y:S07]  /*f4e0*/  LDSM.16.M88.4 R148, [R208] ;  /* 0x00000000d094783b */ /* 0x000eae0000000200 */
[C---:B---3--:R-:W-:Y:S01]  /*f4f0*/  HMMA.16816.F32.BF16 R28, R136.reuse, R152, RZ ;  /* 0x00000098881c723c */ /* 0x048fe200000418ff */
[----:B------:R-:W3:Y:S07]  /*f500*/  LDSM.16.M88.4 R172, [R208+0x1000] ;  /* 0x00100000d0ac783b */ /* 0x000eee0000000200 */
[C---:B------:R-:W-:Y:S01]  /*f510*/  HMMA.16816.F32.BF16 R32, R136.reuse, R154, RZ ;  /* 0x0000009a8820723c */ /* 0x040fe200000418ff */
[----:B------:R-:W2:Y:S07]  /*f520*/  LDSM.16.M88.4 R152, [R208+0x1800] ;  /* 0x00180000d098783b */ /* 0x000eae0000000200 */
[C---:B----4-:R-:W-:Y:S01]  /*f530*/  HMMA.16816.F32.BF16 R36, R136.reuse, R156, RZ ;  /* 0x0000009c8824723c */ /* 0x050fe200000418ff */
[----:B------:R-:W-:Y:S07]  /*f540*/  LDSM.16.M88.4 R176, [R208+0x3000] ;  /* 0x00300000d0b0783b */ /* 0x000fee0000000200 */
[C---:B------:R-:W-:Y:S01]  /*f550*/  HMMA.16816.F32.BF16 R40, R136.reuse, R158, RZ ;  /* 0x0000009e8828723c */ /* 0x040fe200000418ff */
[----:B------:R-:W4:Y:S07]  /*f560*/  LDSM.16.M88.4 R156, [R208+0x2000] ;  /* 0x00200000d09c783b */ /* 0x000f2e0000000200 */
[C---:B-1----:R-:W-:Y:S01]  /*f570*/  HMMA.16816.F32.BF16 R44, R136.reuse, R160, RZ ;  /* 0x000000a0882c723c */ /* 0x042fe200000418ff */
[----:B------:R-:W-:Y:S07]  /*f580*/  LDSM.16.M88.4 R180, [R208+0x3800] ;  /* 0x00380000d0b4783b */ /* 0x000fee0000000200 */
[C---:B-----5:R-:W-:Y:S01]  /*f590*/  HMMA.16816.F32.BF16 R48, R136.reuse, R162, RZ ;  /* 0x000000a28830723c */ /* 0x060fe200000418ff */
[----:B------:R-:W1:Y:S07]  /*f5a0*/  LDSM.16.M88.4 R160, [R208+0x2800] ;  /* 0x00280000d0a0783b */ /* 0x000e6e0000000200 */
[C---:B------:R-:W-:Y:S01]  /*f5b0*/  HMMA.16816.F32.BF16 R52, R136.reuse, R164, RZ ;  /* 0x000000a48834723c */ /* 0x040fe200000418ff */
[----:B------:R-:W-:Y:S07]  /*f5c0*/  LDSM.16.M88.4 R184, [R207] ;  /* 0x00000000cfb8783b */ /* 0x000fee0000000200 */
[C---:B------:R-:W-:Y:S01]  /*f5d0*/  HMMA.16816.F32.BF16 R56, R136.reuse, R166, RZ ;  /* 0x000000a68838723c */ /* 0x040fe200000418ff */
[----:B------:R-:W5:Y:S07]  /*f5e0*/  LDSM.16.M88.4 R164, [R203+0x4000] ;  /* 0x00400000cba4783b */ /* 0x000f6e0000000200 */
[C---:B--2---:R-:W-:Y:S01]  /*f5f0*/  HMMA.16816.F32.BF16 R60, R136.reuse, R140, RZ ;  /* 0x0000008c883c723c */ /* 0x044fe200000418ff */
[----:B------:R-:W-:Y:S07]  /*f600*/  LDSM.16.M88.4 R188, [R208+0x4000] ;  /* 0x00400000d0bc783b */ /* 0x000fee0000000200 */
[----:B------:R-:W-:Y:S01]  /*f610*/  HMMA.16816.F32.BF16 R64, R136, R142, RZ ;  /* 0x0000008e8840723c */ /* 0x000fe200000418ff */
[----:B------:R-:W2:Y:S07]  /*f620*/  LDSM.16.M88.4 R136, [R203+0x4800] ;  /* 0x00480000cb88783b */ /* 0x000eae0000000200 */
[C---:B------:R-:W-:Y:S01]  /*f630*/  HMMA.16816.F32.BF16 R4, R144.reuse, R148, R4 ;  /* 0x000000949004723c */ /* 0x040fe20000041804 */
[----:B------:R-:W1:Y:S07]  /*f640*/  LDSM.16.M88.4 R140, [R203+0x5000] ;  /* 0x00500000cb8c783b */ /* 0x000e6e0000000200 */
[C---:B------:R-:W-:Y:S01]  /*f650*/  HMMA.16816.F32.BF16 R8, R144.reuse, R150, R8 ;  /* 0x000000969008723c */ /* 0x040fe20000041808 */
[----:B------:R-:W1:Y:S07]  /*f660*/  LDSM.16.M88.4 R148, [R203+0x5800] ;  /* 0x00580000cb94783b */ /* 0x000e6e0000000200 */
[C---:B------:R-:W-:Y:S01]  /*f670*/  HMMA.16816.F32.BF16 R12, R144.reuse, R168, R12 ;  /* 0x000000a8900c723c */ /* 0x040fe2000004180c */
[----:B------:R-:W-:Y:S07]  /*f680*/  LDSM.16.M88.4 R192, [R206+0x2000] ;  /* 0x00200000cec0783b */ /* 0x000fee0000000200 */
[C---:B------:R-:W-:Y:S01]  /*f690*/  HMMA.16816.F32.BF16 R16, R144.reuse, R170, R16 ;  /* 0x000000aa9010723c */ /* 0x040fe20000041810 */
[----:B------:R-:W-:Y:S07]  /*f6a0*/  LDSM.16.M88.4 R168, [R203+0x6800] ;  /* 0x00680000cba8783b */ /* 0x000fee0000000200 */
[C---:B---3--:R-:W-:Y:S01]  /*f6b0*/  HMMA.16816.F32.BF16 R20, R144.reuse, R172, R20 ;  /* 0x000000ac9014723c */ /* 0x048fe20000041814 */
[----:B------:R-:W-:Y:S07]  /*f6c0*/  LDSM.16.M88.4 R196, [R205+0x4000] ;  /* 0x00400000cdc4783b */ /* 0x000fee0000000200 */
[C---:B------:R-:W-:Y:S01]  /*f6d0*/  HMMA.16816.F32.BF16 R24, R144.reuse, R174, R24 ;  /* 0x000000ae9018723c */ /* 0x040fe20000041818 */
[----:B------:R-:W-:Y:S07]  /*f6e0*/  LDSM.16.M88.4 R172, [R205] ;  /* 0x00000000cdac783b */ /* 0x000fee0000000200 */
[C---:B------:R-:W-:Y:S08]  /*f6f0*/  HMMA.16816.F32.BF16 R28, R144.reuse, R152, R28 ;  /* 0x00000098901c723c */ /* 0x040ff0000004181c */
[C---:B------:R-:W-:Y:S01]  /*f700*/  HMMA.16816.F32.BF16 R32, R144.reuse, R154, R32 ;  /* 0x0000009a9020723c */ /* 0x040fe20000041820 */
[----:B------:R-:W3:Y:S07]  /*f710*/  LDSM.16.M88.4 R152, [R203+0x6000] ;  /* 0x00600000cb98783b */ /* 0x000eee0000000200 */
[C---:B----4-:R-:W-:Y:S08]  /*f720*/  HMMA.16816.F32.BF16 R36, R144.reuse, R156, R36 ;  /* 0x0000009c9024723c */ /* 0x050ff00000041824 */
[C---:B------:R-:W-:Y:S01]  /*f730*/  HMMA.16816.F32.BF16 R40, R144.reuse, R158, R40 ;  /* 0x0000009e9028723c */ /* 0x040fe20000041828 */
[----:B------:R-:W-:Y:S07]  /*f740*/  LDSM.16.M88.4 R156, [R203+0x7800] ;  /* 0x00780000cb9c783b */ /* 0x000fee0000000200 */
[C---:B-1----:R-:W-:Y:S08]  /*f750*/  HMMA.16816.F32.BF16 R44, R144.reuse, R160, R44 ;  /* 0x000000a0902c723c */ /* 0x042ff0000004182c */
[C---:B------:R-:W-:Y:S01]  /*f760*/  HMMA.16816.F32.BF16 R48, R144.reuse, R162, R48 ;  /* 0x000000a29030723c */ /* 0x040fe20000041830 */
[----:B------:R-:W-:Y:S07]  /*f770*/  LDSM.16.M88.4 R160, [R206] ;  /* 0x00000000cea0783b */ /* 0x000fee0000000200 */
[C---:B------:R-:W-:Y:S08]  /*f780*/  HMMA.16816.F32.BF16 R52, R144.reuse, R176, R52 ;  /* 0x000000b09034723c */ /* 0x040ff00000041834 */
[C---:B------:R-:W-:Y:S01]  /*f790*/  HMMA.16816.F32.BF16 R56, R144.reuse, R178, R56 ;  /* 0x000000b29038723c */ /* 0x040fe20000041838 */
[----:B------:R-:W-:Y:S07]  /*f7a0*/  LDSM.16.M88.4 R176, [R205+0x800] ;  /* 0x00080000cdb0783b */ /* 0x000fee0000000200 */
[C---:B------:R-:W-:Y:S08]  /*f7b0*/  HMMA.16816.F32.BF16 R60, R144.reuse, R180, R60 ;  /* 0x000000b4903c723c */ /* 0x040ff0000004183c */
[----:B------:R-:W-:Y:S01]  /*f7c0*/  HMMA.16816.F32.BF16 R64, R144, R182, R64 ;  /* 0x000000b69040723c */ /* 0x000fe20000041840 */
[----:B------:R-:W1:Y:S07]  /*f7d0*/  LDSM.16.M88.4 R144, [R203+0x7000] ;  /* 0x00700000cb90783b */ /* 0x000e6e0000000200 */
[C---:B-----5:R-:W-:Y:S01]  /*f7e0*/  HMMA.16816.F32.BF16 R4, R184.reuse, R164, R4 ;  /* 0x000000a4b804723c */ /* 0x060fe20000041804 */
[----:B------:R-:W-:Y:S07]  /*f7f0*/  LDSM.16.M88.4 R180, [R210+0xb800] ;  /* 0x00b80000d2b4783b */ /* 0x000fee0000000200 */
        /* <DEDUP_REMOVED lines=17> */
[C---:B-1----:R-:W-:Y:S08]  /*f910*/  HMMA.16816.F32.BF16 R52, R184.reuse, R144, R52 ;  /* 0x00000090b834723c */ /* 0x042ff00000041834 */
[C---:B------:R-:W-:Y:S01]  /*f920*/  HMMA.16816.F32.BF16 R56, R184.reuse, R146, R56 ;  /* 0x00000092b838723c */ /* 0x040fe20000041838 */
[----:B------:R-:W1:Y:S07]  /*f930*/  LDSM.16.M88.4 R144, [R205+0x3800] ;  /* 0x00380000cd90783b */ /* 0x000e6e0000000200 */
[C---:B------:R-:W-:Y:S08]  /*f940*/  HMMA.16816.F32.BF16 R60, R184.reuse, R156, R60 ;  /* 0x0000009cb83c723c */ /* 0x040ff0000004183c */
[----:B------:R-:W-:Y:S01]  /*f950*/  HMMA.16816.F32.BF16 R64, R184, R158, R64 ;  /* 0x0000009eb840723c */ /* 0x000fe20000041840 */
[----:B------:R-:W1:Y:S07]  /*f960*/  LDSM.16.M88.4 R156, [R211+0x2000] ;  /* 0x00200000d39c783b */ /* 0x000e6e0000000200 */
[C---:B------:R-:W-:Y:S01]  /*f970*/  HMMA.16816.F32.BF16 R4, R160.reuse, R172, R4 ;  /* 0x000000aca004723c */ /* 0x040fe20000041804 */
[----:B------:R-:W-:Y:S07]  /*f980*/  LDSM.16.M88.4 R184, [R209+0x2000] ;  /* 0x00200000d1b8783b */ /* 0x000fee0000000200 */
[C---:B------:R-:W-:Y:S01]  /*f990*/  HMMA.16816.F32.BF16 R8, R160.reuse, R174, R8 ;  /* 0x000000aea008723c */ /* 0x040fe20000041808 */
[----:B------:R-:W1:Y:S07]  /*f9a0*/  LDSM.16.M88.4 R172, [R210+0x8800] ;  /* 0x00880000d2ac783b */ /* 0x000e6e0000000200 */
[C---:B------:R-:W-:Y:S08]  /*f9b0*/  HMMA.16816.F32.BF16 R12, R160.reuse, R176, R12 ;  /* 0x000000b0a00c723c */ /* 0x040ff0000004180c */
        /* <DEDUP_REMOVED lines=8> */
[C---:B-----5:R-:W-:Y:S08]  /*fa40*/  HMMA.16816.F32.BF16 R36, R160.reuse, R140, R36 ;  /* 0x0000008ca024723c */ /* 0x060ff00000041824 */
        /* <DEDUP_REMOVED lines=8> */
[C---:B-1----:R-:W-:Y:S08]  /*fad0*/  HMMA.16816.F32.BF16 R60, R160.reuse, R144, R60 ;  /* 0x00000090a03c723c */ /* 0x042ff0000004183c */
[----:B------:R-:W-:Y:S01]  /*fae0*/  HMMA.16816.F32.BF16 R64, R160, R146, R64 ;  /* 0x00000092a040723c */ /* 0x000fe20000041840 */
[----:B------:R-:W1:Y:S07]  /*faf0*/  LDSM.16.M88.4 R144, [R208+0x5000] ;  /* 0x00500000d090783b */ /* 0x000e6e0000000200 */
[----:B------:R-:W1:Y:S01]  /*fb00*/  LDSM.16.M88.4 R160, [R208+0x5800] ;  /* 0x00580000d0a0783b */ /* 0x000e620000000200 */
        /* <DEDUP_REMOVED lines=21> */
[C---:B------:R-:W-:Y:S08]  /*fc60*/  HMMA.16816.F32.BF16 R60, R156.reuse, R180, R60 ;  /* 0x000000b49c3c723c */ /* 0x040ff0000004183c */
[----:B------:R-:W-:Y:S01]  /*fc70*/  HMMA.16816.F32.BF16 R64, R156, R182, R64 ;  /* 0x000000b69c40723c */ /* 0x000fe20000041840 */
[----:B------:R-:W-:Y:S07]  /*fc80*/  LDSM.16.M88.4 R156, [R207+0x2000] ;  /* 0x00200000cf9c783b */ /* 0x000fee0000000200 */
[----:B------:R-:W-:Y:S01]  /*fc90*/  LDSM.16.M88.4 R180, [R203+0xa800] ;  /* 0x00a80000cbb4783b */ /* 0x000fe20000000200 */
[C---:B------:R-:W-:Y:S08]  /*fca0*/  HMMA.16816.F32.BF16 R4, R184.reuse, R188, R4 ;  /* 0x000000bcb804723c */ /* 0x040ff00000041804 */
[C---:B------:R-:W-:Y:S01]  /*fcb0*/  HMMA.16816.F32.BF16 R8, R184.reuse, R190, R8 ;  /* 0x000000beb808723c */ /* 0x040fe20000041808 */
[----:B------:R-:W-:Y:S07]  /*fcc0*/  LDSM.16.M88.4 R188, [R203+0xb000] ;  /* 0x00b00000cbbc783b */ /* 0x000fee0000000200 */
[C---:B---3--:R-:W-:Y:S08]  /*fcd0*/  HMMA.16816.F32.BF16 R12, R184.reuse, R152, R12 ;  /* 0x00000098b80c723c */ /* 0x048ff0000004180c */
[C---:B------:R-:W-:Y:S01]  /*fce0*/  HMMA.16816.F32.BF16 R16, R184.reuse, R154, R16 ;  /* 0x0000009ab810723c */ /* 0x040fe20000041810 */
[----:B------:R-:W3:Y:S07]  /*fcf0*/  LDSM.16.M88.4 R152, [R208+0x7800] ;  /* 0x00780000d098783b */ /* 0x000eee0000000200 */
[C---:B-1----:R-:W-:Y:S08]  /*fd00*/  HMMA.16816.F32.BF16 R20, R184.reuse, R144, R20 ;  /* 0x00000090b814723c */ /* 0x042ff00000041814 */
[C---:B------:R-:W-:Y:S01]  /*fd10*/  HMMA.16816.F32.BF16 R24, R184.reuse, R146, R24 ;  /* 0x00000092b818723c */ /* 0x040fe20000041818 */
[----:B------:R-:W1:Y:S07]  /*fd20*/  LDSM.16.M88.4 R144, [R203+0x8800] ;  /* 0x00880000cb90783b */ /* 0x000e6e0000000200 */
[C---:B------:R-:W-:Y:S08]  /*fd30*/  HMMA.16816.F32.BF16 R28, R184.reuse, R160, R28 ;  /* 0x000000a0b81c723c */ /* 0x040ff0000004181c */
[C---:B------:R-:W-:Y:S01]  /*fd40*/  HMMA.16816.F32.BF16 R32, R184.reuse, R162, R32 ;  /* 0x000000a2b820723c */ /* 0x040fe20000041820 */
[----:B------:R-:W1:Y:S07]  /*fd50*/  LDSM.16.M88.4 R160, [R203+0xb800] ;  /* 0x00b80000cba0783b */ /* 0x000e6e0000000200 */
[C---:B--2---:R-:W-:Y:S08]  /*fd60*/  HMMA.16816.F32.BF16 R36, R184.reuse, R136, R36 ;  /* 0x00000088b824723c */ /* 0x044ff00000041824 */
[C---:B------:R-:W-:Y:S01]  /*fd70*/  HMMA.16816.F32.BF16 R40, R184.reuse, R138, R40 ;  /* 0x0000008ab828723c */ /* 0x040fe20000041828 */
[----:B------:R-:W2:Y:S07]  /*fd80*/  LDSM.16.M88.4 R136, [R205+0x4800] ;  /* 0x00480000cd88783b */ /* 0x000eae0000000200 */
[C---:B----4-:R-:W-:Y:S08]  /*fd90*/  HMMA.16816.F32.BF16 R44, R184.reuse, R140, R44 ;  /* 0x0000008cb82c723c */ /* 0x050ff0000004182c */
[C---:B------:R-:W-:Y:S01]  /*fda0*/  HMMA.16816.F32.BF16 R48, R184.reuse, R142, R48 ;  /* 0x0000008eb830723c */ /* 0x040fe20000041830 */
[----:B------:R-:W4:Y:S07]  /*fdb0*/  LDSM.16.M88.4 R140, [R205+0x5000] ;  /* 0x00500000cd8c783b */ /* 0x000f2e0000000200 */
[C---:B-----5:R-:W-:Y:S08]  /*fdc0*/  HMMA.16816.F32.BF16 R52, R184.reuse, R148, R52 ;  /* 0x00000094b834723c */ /* 0x060ff00000041834 */
[C---:B------:R-:W-:Y:S08]  /*fdd0*/  HMMA.16816.F32.BF16 R56, R184.reuse, R150, R56 ;  /* 0x00000096b838723c */ /* 0x040ff00000041838 */
[C---:B---3--:R-:W-:Y:S08]  /*fde0*/  HMMA.16816.F32.BF16 R60, R184.reuse, R152, R60 ;  /* 0x00000098b83c723c */ /* 0x048ff0000004183c */
[----:B------:R-:W-:Y:S08]  /*fdf0*/  HMMA.16816.F32.BF16 R64, R184, R154, R64 ;  /* 0x0000009ab840723c */ /* 0x000ff00000041840 */
[C---:B------:R-:W-:Y:S08]  /*fe00*/  HMMA.16816.F32.BF16 R4, R156.reuse, R164, R4 ;  /* 0x000000a49c04723c */ /* 0x040ff00000041804 */
[C---:B------:R-:W-:Y:S08]  /*fe10*/  HMMA.16816.F32.BF16 R8, R156.reuse, R166, R8 ;  /* 0x000000a69c08723c */ /* 0x040ff00000041808 */
[C---:B-1----:R-:W-:Y:S08]  /*fe20*/  HMMA.16816.F32.BF16 R12, R156.reuse, R144, R12 ;  /* 0x000000909c0c723c */ /* 0x042ff0000004180c */
        /* <DEDUP_REMOVED lines=16> */
[C---:B------:R-:W-:Y:S01]  /*ff30*/  HMMA.16816.F32.BF16 R16, R192.reuse, R138, R16 ;  /* 0x0000008ac010723c */ /* 0x040fe20000041810 */
[----:B------:R-:W1:Y:S03]  /*ff40*/  LDSM.16.M88.4 R136, [R205+0x5800] ;  /* 0x00580000cd88783b */ /* 0x000e660000000200 */
[----:B------:R-:W-:Y:S02]  /*ff50*/  FMUL.FTZ R133, R5, c[0x0][0x2ec] ;  /* 0x0000bb0005857a20 */ /* 0x000fe40000410000 */
[----:B------:R-:W-:Y:S02]  /*ff60*/  FMUL.FTZ R177, R4, c[0x0][0x2ec] ;  /* 0x0000bb0004b17a20 */ /* 0x000fe40000410000 */
[----:B------:R2:W3:Y:S01]  /*ff70*/  MUFU.TANH R160, R133 ;  /* 0x0000008500a07308 */ /* 0x0004e20000002400 */
[C---:B----4-:R-:W-:Y:S03]  /*ff80*/  HMMA.16816.F32.BF16 R20, R192.reuse, R140, R20 ;  /* 0x0000008cc014723c */ /* 0x050fe60000041814 */
[----:B------:R-:W-:Y:S02]  /*ff90*/  FMUL.FTZ R176, R7, c[0x0][0x2ec] ;  /* 0x0000bb0007b07a20 */ /* 0x000fe40000410000 */
[----:B------:R-:W-:Y:S02]  /*ffa0*/  FMUL.FTZ R134, R8, c[0x0][0x2ec] ;  /* 0x0000bb0008867a20 */ /* 0x000fe40000410000 */
[----:B------:R-:W-:Y:S01]  /*ffb0*/  FMUL.FTZ R180, R9, c[0x0][0x2ec] ;  /* 0x0000bb0009b47a20 */ /* 0x000fe20000410000 */
[C---:B------:R-:W-:Y:S01]  /*ffc0*/  HMMA.16816.F32.BF16 R24, R192.reuse, R142, R24 ;  /* 0x0000008ec018723c */ /* 0x040fe20000041818 */
[----:B------:R4:W3:Y:S01]  /*ffd0*/  MUFU.TANH R164, R177 ;  /* 0x000000b100a47308 */ /* 0x0008e20000002400 */
[----:B------:R-:W5:Y:S02]  /*ffe0*/  LDSM.16.M88.4 R140, [R205+0x6000] ;  /* 0x00600000cd8c783b */ /* 0x000f640000000200 */
[----:B------:R-:W-:Y:S02]  /*fff0*/  FMUL.FTZ R132, R6, c[0x0][0x2ec] ;  /* 0x0000bb0006847a20 */ /* 0x000fe40000410000 */
[----:B------:R-:W-:Y:S02]  /*10000*/  FMUL.FTZ R178, R13, c[0x0][0x2ec] ;  /* 0x0000bb000db27a20 */ /* 0x000fe40000410000 */
[----:B------:R-:W-:Y:S03]  /*10010*/  FMUL.FTZ R179, R12, c[0x0][0x2ec] ;  /* 0x0000bb000cb37a20 */ /* 0x000fe60000410000 */
[----:B------:R3:W3:Y:S01]  /*10020*/  MUFU.TANH R151, R176 ;  /* 0x000000b000977308 */ /* 0x0006e20000002400 */
[----:B--2---:R-:W-:Y:S09]  /*10030*/  FMUL.FTZ R133, R10, c[0x0][0x2ec] ;  /* 0x0000bb000a857a20 */ /* 0x004ff20000410000 */
[----:B------:R2:W2:Y:S01]  /*10040*/  MUFU.TANH R10, R133 ;  /* 0x00000085000a7308 */ /* 0x0004a20000002400 */
[C---:B-1----:R-:W-:Y:S03]  /*10050*/  HMMA.16816.F32.BF16 R28, R192.reuse, R136, R28 ;  /* 0x00000088c01c723c */ /* 0x042fe6000004181c */
[----:B----4-:R-:W-:Y:S06]  /*10060*/  FMUL.FTZ R177, R14, c[0x0][0x2ec] ;  /* 0x0000bb000eb17a20 */ /* 0x010fec0000410000 */
[----:B------:R1:W4:Y:S01]  /*10070*/  MUFU.TANH R149, R134 ;  /* 0x0000008600957308 */ /* 0x0003220000002400 */
[C---:B------:R-:W-:Y:S01]  /*10080*/  HMMA.16816.F32.BF16 R32, R192.reuse, R138, R32 ;  /* 0x0000008ac020723c */ /* 0x040fe20000041820 */
[----:B------:R-:W4:Y:S02]  /*10090*/  LDSM.16.M88.4 R136, [R205+0x6800] ;  /* 0x00680000cd88783b */ /* 0x000f240000000200 */
[----:B---3--:R-:W-:Y:S06]  /*100a0*/  FMUL.FTZ R176, R15, c[0x0][0x2ec] ;  /* 0x0000bb000fb07a20 */ /* 0x008fec0000410000 */
[----:B------:R3:W3:Y:S01]  /*100b0*/  MUFU.TANH R8, R180 ;  /* 0x000000b400087308 */ /* 0x0006e20000002400 */
[C---:B-----5:R-:W-:Y:S03]  /*100c0*/  HMMA.16816.F32.BF16 R36, R192.reuse, R140, R36 ;  /* 0x0000008cc024723c */ /* 0x060fe60000041824 */
[----:B--2---:R-:W-:Y:S05]  /*100d0*/  FMUL.FTZ R133, R18, c[0x0][0x2ec] ;  /* 0x0000bb0012857a20 */ /* 0x004fea0000410000 */
[C---:B------:R-:W-:Y:S01]  /*100e0*/  HMMA.16816.F32.BF16 R40, R192.reuse, R142, R40 ;  /* 0x0000008ec028723c */ /* 0x040fe20000041828 */
[----:B------:R2:W2:Y:S03]  /*100f0*/  MUFU.TANH R171, R133 ;  /* 0x0000008500ab7308 */ /* 0x0004a60000002400 */
[----:B-1----:R-:W-:Y:S02]  /*10100*/  FMUL.FTZ R134, R16, c[0x0][0x2ec] ;  /* 0x0000bb0010867a20 */ /* 0x002fe40000410000 */
[----:B------:R-:W-:Y:S02]  /*10110*/  FMUL.FTZ R33, R33, c[0x0][0x2ec] ;  /* 0x0000bb0021217a20 */ /* 0x000fe40000410000 */
[----:B------:R-:W-:Y:S03]  /*10120*/  FMUL.FTZ R34, R34, c[0x0][0x2ec] ;  /* 0x0000bb0022227a20 */ /* 0x000fe60000410000 */
[----:B------:R-:W1:Y:S01]  /*10130*/  MUFU.TANH R252, R33 ;  /* 0x0000002100fc7308 */ /* 0x000e620000002400 */
[----:B------:R-:W-:Y:S02]  /*10140*/  FMUL.FTZ R35, R35, c[0x0][0x2ec] ;  /* 0x0000bb0023237a20 */ /* 0x000fe40000410000 */
[----:B---3--:R-:W-:Y:S02]  /*10150*/  FMUL.FTZ R180, R17, c[0x0][0x2ec] ;  /* 0x0000bb0011b47a20 */ /* 0x008fe40000410000 */
[----:B------:R-:W-:Y:S02]  /*10160*/  FMUL.FTZ R37, R37, c[0x0][0x2ec] ;  /* 0x0000bb0025257a20 */ /* 0x000fe40000410000 */
[----:B------:R-:W-:Y:S03]  /*10170*/  FMUL.FTZ R38, R38, c[0x0][0x2ec] ;  /* 0x0000bb0026267a20 */ /* 0x000fe60000410000 */
[----:B------:R-:W3:Y:S01]  /*10180*/  MUFU.TANH R250, R34 ;  /* 0x0000002200fa7308 */ /* 0x000ee20000002400 */
[----:B------:R-:W-:Y:S01]  /*10190*/  FMUL.FTZ R39, R39, c[0x0][0x2ec] ;  /* 0x0000bb0027277a20 */ /* 0x000fe20000410000 */
[C---:B----4-:R-:W-:Y:S03]  /*101a0*/  HMMA.16816.F32.BF16 R44, R192.reuse, R136, R44 ;  /* 0x00000088c02c723c */ /* 0x050fe6000004182c */
[----:B------:R-:W-:Y:S02]  /*101b0*/  FMUL.FTZ R248, R36, c[0x0][0x2ec] ;  /* 0x0000bb0024f87a20 */ /* 0x000fe40000410000 */
[----:B--2---:R-:W-:Y:S02]  /*101c0*/  FMUL.FTZ R133, R26, c[0x0][0x2ec] ;  /* 0x0000bb001a857a20 */ /* 0x004fe40000410000 */
[----:B------:R-:W-:Y:S01]  /*101d0*/  FMUL.FTZ R244, R40, c[0x0][0x2ec] ;  /* 0x0000bb0028f47a20 */ /* 0x000fe20000410000 */
[----:B------:R-:W2:Y:S01]  /*101e0*/  MUFU.TANH R251, R35 ;  /* 0x0000002300fb7308 */ /* 0x000ea20000002400 */
[C---:B------:R-:W-:Y:S03]  /*101f0*/  HMMA.16816.F32.BF16 R48, R192.reuse, R138, R48 ;  /* 0x0000008ac030723c */ /* 0x040fe60000041830 */
[----:B------:R-:W-:Y:S02]  /*10200*/  FMUL.FTZ R41, R41, c[0x0][0x2ec] ;  /* 0x0000bb0029297a20 */ /* 0x000fe40000410000 */
[----:B------:R-:W-:Y:S02]  /*10210*/  FMUL.FTZ R42, R42, c[0x0][0x2ec] ;  /* 0x0000bb002a2a7a20 */ /* 0x000fe40000410000 */
[----:B------:R-:W-:Y:S02]  /*10220*/  FMUL.FTZ R43, R43, c[0x0][0x2ec] ;  /* 0x0000bb002b2b7a20 */ /* 0x000fe40000410000 */
[----:B------:R4:W1:Y:S06]  /*10230*/  MUFU.TANH R157, R133 ;  /* 0x00000085009d7308 */ /* 0x00086c0000002400 */
[----:B------:R-:W-:Y:S02]  /*10240*/  FMUL.FTZ R240, R44, c[0x0][0x2ec] ;  /* 0x0000bb002cf07a20 */ /* 0x000fe40000410000 */
[----:B------:R-:W-:Y:S02]  /*10250*/  FMUL.FTZ R45, R45, c[0x0][0x2ec] ;  /* 0x0000bb002d2d7a20 */ /* 0x000fe40000410000 */
[----:B------:R-:W1:Y:S01]  /*10260*/  MUFU.TANH R246, R37 ;  /* 0x0000002500f67308 */ /* 0x000e620000002400 */
[----:B------:R-:W-:Y:S02]  /*10270*/  FMUL.FTZ R46, R46, c[0x0][0x2ec] ;  /* 0x0000bb002e2e7a20 */ /* 0x000fe40000410000 */
[----:B------:R-:W-:Y:S02]  /*10280*/  FMUL.FTZ R47, R47, c[0x0][0x2ec] ;  /* 0x0000bb002f2f7a20 */ /* 0x000fe40000410000 */
[----:B------:R-:W-:Y:S02]  /*10290*/  FMUL.FTZ R236, R48, c[0x0][0x2ec] ;  /* 0x0000bb0030ec7a20 */ /* 0x000fe40000410000 */
[----:B------:R-:W-:Y:S02]  /*102a0*/  FMUL.FTZ R49, R49, c[0x0][0x2ec] ;  /* 0x0000bb0031317a20 */ /* 0x000fe40000410000 */
[----:B------:R-:W-:Y:S01]  /*102b0*/  FMUL.FTZ R50, R50, c[0x0][0x2ec] ;  /* 0x0000bb0032327a20 */ /* 0x000fe20000410000 */
[----:B------:R-:W1:Y:S01]  /*102c0*/  MUFU.TANH R249, R38 ;  /* 0x0000002600f97308 */ /* 0x000e620000002400 */
[----:B------:R-:W-:Y:S02]  /*102d0*/  FMUL.FTZ R51, R51, c[0x0][0x2ec] ;  /* 0x0000bb0033337a20 */ /* 0x000fe40000410000 */
[----:B----4-:R-:W-:Y:S02]  /*102e0*/  FMUL.FTZ R133, R32, c[0x0][0x2ec] ;  /* 0x0000bb0020857a20 */ /* 0x010fe40000410000 */
[----:B------:R-:W4:Y:S05]  /*102f0*/  LDSM.16.M88.4 R32, [R205+0x7000] ;  /* 0x00700000cd20783b */ /* 0x000f2a0000000200 */
[----:B------:R5:W1:Y:S10]  /*10300*/  MUFU.TANH R247, R39 ;  /* 0x0000002700f77308 */ /* 0x000a740000002400 */
[----:B------:R1:W1:Y:S10]  /*10310*/  MUFU.TANH R156, R132 ;  /* 0x00000084009c7308 */ /* 0x0002740000002400 */
[----:B------:R2:W2:Y:S01]  /*10320*/  MUFU.TANH R147, R177 ;  /* 0x000000b100937308 */ /* 0x0004a20000002400 */
[----:B-----5:R-:W5:Y:S01]  /*10330*/  LDSM.16.M88.4 R36, [R205+0x7800] ;  /* 0x00780000cd24783b */ /* 0x020f620000000200 */
[----:B------:R-:W-:Y:S08]  /*10340*/  DEPBAR.LE SB0, 0x0 ;  /* 0x000080000000791a */ /* 0x000ff00000000000 */
[----:B------:R3:W3:Y:S01]  /*10350*/  MUFU.TANH R153, R176 ;  /* 0x000000b000997308 */ /* 0x0006e20000002400 */
[----:B------:R-:W-:Y:S01]  /*10360*/  BAR.SYNC.DEFER_BLOCKING 0x0 ;  /* 0x0000000000007b1d */ /* 0x000fe20000010000 */
[----:B-1----:R-:W-:Y:S01]  /*10370*/  FMUL.FTZ R132, R11, c[0x0][0x2ec] ;  /* 0x0000bb000b847a20 */ /* 0x002fe20000410000 */
[C---:B----4-:R-:W-:Y:S07]  /*10380*/  HMMA.16816.F32.BF16 R52, R192.reuse, R32, R52 ;  /* 0x00000020c034723c */ /* 0x050fee0000041834 */
[----:B------:R1:W4:Y:S01]  /*10390*/  MUFU.TANH R146, R178 ;  /* 0x000000b200927308 */ /* 0x0003220000002400 */
[C---:B------:R-:W-:Y:S04]  /*103a0*/  HMMA.16816.F32.BF16 R56, R192.reuse, R34, R56 ;  /* 0x00000022c038723c */ /* 0x040fe80000041838 */
[----:B--2---:R-:W-:Y:S05]  /*103b0*/  FMUL.FTZ R177, R22, c[0x0][0x2ec] ;  /* 0x0000bb0016b17a20 */ /* 0x004fea0000410000 */
[----:B------:R2:W2:Y:S03]  /*103c0*/  MUFU.TANH R175, R134 ;  /* 0x0000008600af7308 */ /* 0x0004a60000002400 */
[----:B---3--:R-:W-:Y:S07]  /*103d0*/  FMUL.FTZ R176, R23, c[0x0][0x2ec] ;  /* 0x0000bb0017b07a20 */ /* 0x008fee0000410000 */
[----:B------:R3:W3:Y:S01]  /*103e0*/  MUFU.TANH R173, R180 ;  /* 0x000000b400ad7308 */ /* 0x0006e20000002400 */
[----:B------:R-:W-:Y:S02]  /*103f0*/  FMUL.FTZ R190, R52, c[0x0][0x2ec] ;  /* 0x0000bb0034be7a20 */ /* 0x000fe40000410000 */
[----:B------:R-:W-:Y:S01]  /*10400*/  FMUL.FTZ R53, R53, c[0x0][0x2ec] ;  /* 0x0000bb0035357a20 */ /* 0x000fe20000410000 */
[C---:B-----5:R-:W-:Y:S03]  /*10410*/  HMMA.16816.F32.BF16 R60, R192.reuse, R36, R60 ;  /* 0x00000024c03c723c */ /* 0x060fe6000004183c */
[----:B-1----:R-:W-:Y:S02]  /*10420*/  FMUL.FTZ R178, R21, c[0x0][0x2ec] ;  /* 0x0000bb0015b27a20 */ /* 0x002fe40000410000 */
[----:B------:R-:W-:Y:S01]  /*10430*/  FMUL.FTZ R188, R56, c[0x0][0x2ec] ;  /* 0x0000bb0038bc7a20 */ /* 0x000fe20000410000 */
[----:B------:R1:W1:Y:S01]  /*10440*/  MUFU.TANH R9, R132 ;  /* 0x0000008400097308 */ /* 0x0002620000002400 */
[----:B------:R-:W-:Y:S01]  /*10450*/  FMUL.FTZ R54, R54, c[0x0][0x2ec] ;  /* 0x0000bb0036367a20 */ /* 0x000fe20000410000 */
[----:B------:R-:W-:Y:S04]  /*10460*/  HMMA.16816.F32.BF16 R64, R192, R38, R64 ;  /* 0x00000026c040723c */ /* 0x000fe80000041840 */
[----:B--2---:R-:W-:Y:S02]  /*10470*/  FMUL.FTZ R134, R24, c[0x0][0x2ec] ;  /* 0x0000bb0018867a20 */ /* 0x004fe40000410000 */
[----:B------:R-:W-:Y:S02]  /*10480*/  FMUL.FTZ R55, R55, c[0x0][0x2ec] ;  /* 0x0000bb0037377a20 */ /* 0x000fe40000410000 */
[----:B------:R2:W2:Y:S01]  /*10490*/  MUFU.TANH R165, R177 ;  /* 0x000000b100a57308 */ /* 0x0004a20000002400 */
[----:B------:R-:W-:Y:S03]  /*104a0*/  FMUL.FTZ R57, R57, c[0x0][0x2ec] ;  /* 0x0000bb0039397a20 */ /* 0x000fe60000410000 */
[----:B---3--:R-:W-:Y:S02]  /*104b0*/  FMUL.FTZ R180, R25, c[0x0][0x2ec] ;  /* 0x0000bb0019b47a20 */ /* 0x008fe40000410000 */
[----:B------:R-:W-:Y:S02]  /*104c0*/  FMUL.FTZ R58, R58, c[0x0][0x2ec] ;  /* 0x0000bb003a3a7a20 */ /* 0x000fe40000410000 */
[----:B------:R-:W-:Y:S02]  /*104d0*/  FMUL.FTZ R182, R60, c[0x0][0x2ec] ;  /* 0x0000bb003cb67a20 */ /* 0x000fe40000410000 */
[----:B------:R3:W3:Y:S01]  /*104e0*/  MUFU.TANH R163, R176 ;  /* 0x000000b000a37308 */ /* 0x0006e20000002400 */
[----:B------:R-:W-:Y:S02]  /*104f0*/  FMUL.FTZ R59, R59, c[0x0][0x2ec] ;  /* 0x0000bb003b3b7a20 */ /* 0x000fe40000410000 */
[----:B------:R-:W-:Y:S02]  /*10500*/  FMUL.FTZ R61, R61, c[0x0][0x2ec] ;  /* 0x0000bb003d3d7a20 */ /* 0x000fe40000410000 */
[----:B-1----:R-:W-:Y:S02]  /*10510*/  FMUL.FTZ R132, R19, c[0x0][0x2ec] ;  /* 0x0000bb0013847a20 */ /* 0x002fe40000410000 */
[----:B------:R-:W-:Y:S02]  /*10520*/  FMUL.FTZ R62, R62, c[0x0][0x2ec] ;  /* 0x0000bb003e3e7a20 */ /* 0x000fe40000410000 */
[----:B------:R-:W-:Y:S01]  /*10530*/  FMUL.FTZ R63, R63, c[0x0][0x2ec] ;  /* 0x0000bb003f3f7a20 */ /* 0x000fe20000410000 */
[----:B------:R1:W1:Y:S01]  /*10540*/  MUFU.TANH R150, R179 ;  /* 0x000000b300967308 */ /* 0x0002620000002400 */
[----:B------:R-:W-:Y:S02]  /*10550*/  FMUL.FTZ R65, R65, c[0x0][0x2ec] ;  /* 0x0000bb0041417a20 */ /* 0x000fe40000410000 */
[----:B------:R-:W-:Y:S02]  /*10560*/  FMUL.FTZ R66, R66, c[0x0][0x2ec] ;  /* 0x0000bb0042427a20 */ /* 0x000fe40000410000 */
[----:B--2---:R-:W-:Y:S02]  /*10570*/  FMUL.FTZ R177, R29, c[0x0][0x2ec] ;  /* 0x0000bb001db17a20 */ /* 0x004fe40000410000 */
[----:B------:R-:W-:Y:S03]  /*10580*/  FMUL.FTZ R67, R67, c[0x0][0x2ec] ;  /* 0x0000bb0043437a20 */ /* 0x000fe60000410000 */
[----:B------:R2:W2:Y:S01]  /*10590*/  MUFU.TANH R174, R178 ;  /* 0x000000b200ae7308 */ /* 0x0004a20000002400 */
[----:B---3--:R-:W-:Y:S09]  /*105a0*/  FMUL.FTZ R176, R30, c[0x0][0x2ec] ;  /* 0x0000bb001eb07a20 */ /* 0x008ff20000410000 */
[----:B------:R3:W3:Y:S01]  /*105b0*/  MUFU.TANH R170, R134 ;  /* 0x0000008600aa7308 */ /* 0x0006e20000002400 */
[----:B-1----:R-:W-:Y:S09]  /*105c0*/  FMUL.FTZ R179, R20, c[0x0][0x2ec] ;  /* 0x0000bb0014b37a20 */ /* 0x002ff20000410000 */
[----:B------:R1:W1:Y:S01]  /*105d0*/  MUFU.TANH R154, R180 ;  /* 0x000000b4009a7308 */ /* 0x0002620000002400 */
[----:B--2---:R-:W-:Y:S09]  /*105e0*/  FMUL.FTZ R178, R28, c[0x0][0x2ec] ;  /* 0x0000bb001cb27a20 */ /* 0x004ff20000410000 */
[----:B------:R2:W2:Y:S01]  /*105f0*/  MUFU.TANH R169, R132 ;  /* 0x0000008400a97308 */ /* 0x0004a20000002400 */
[----:B---3--:R-:W-:Y:S09]  /*10600*/  FMUL.FTZ R134, R31, c[0x0][0x2ec] ;  /* 0x0000bb001f867a20 */ /* 0x008ff20000410000 */
[----:B------:R3:W3:Y:S01]  /*10610*/  MUFU.TANH R158, R177 ;  /* 0x000000b1009e7308 */ /* 0x0006e20000002400 */
[----:B-1----:R-:W-:Y:S09]  /*10620*/  FMUL.FTZ R180, R64, c[0x0][0x2ec] ;  /* 0x0000bb0040b47a20 */ /* 0x002ff20000410000 */
[----:B------:R1:W1:Y:S01]  /*10630*/  MUFU.TANH R159, R176 ;  /* 0x000000b0009f7308 */ /* 0x0002620000002400 */
[----:B--2---:R-:W-:Y:S09]  /*10640*/  FMUL.FTZ R132, R27, c[0x0][0x2ec] ;  /* 0x0000bb001b847a20 */ /* 0x004ff20000410000 */
[----:B------:R2:W2:Y:S01]  /*10650*/  MUFU.TANH R167, R179 ;  /* 0x000000b300a77308 */ /* 0x0004a20000002400 */
[----:B---3--:R-:W-:Y:S09]  /*10660*/  MOV R177, R3 ;  /* 0x0000000300b17202 */ /* 0x008ff20000000f00 */
[----:B------:R3:W2:Y:S01]  /*10670*/  MUFU.TANH R155, R132 ;  /* 0x00000084009b7308 */ /* 0x0006a20000002400 */
[----:B-1----:R-:W-:Y:S09]  /*10680*/  MOV R176, R2 ;  /* 0x0000000200b07202 */ /* 0x002ff20000000f00 */
[----:B------:R3:W1:Y:S10]  /*10690*/  MUFU.TANH R166, R178 ;  /* 0x000000b200a67308 */ /* 0x0006740000002400 */
[----:B------:R3:W1:Y:S10]  /*106a0*/  MUFU.TANH R161, R134 ;  /* 0x0000008600a17308 */ /* 0x0006740000002400 */
[----:B------:R3:W1:Y:S10]  /*106b0*/  MUFU.TANH R162, R133 ;  /* 0x0000008500a27308 */ /* 0x0006740000002400 */
[----:B------:R-:W1:Y:S10]  /*106c0*/  MUFU.TANH R248, R248 ;  /* 0x000000f800f87308 */ /* 0x000e740000002400 */
[----:B------:R-:W1:Y:S10]  /*106d0*/  MUFU.TANH R244, R244 ;  /* 0x000000f400f47308 */ /* 0x000e740000002400 */
[----:B------:R3:W1:Y:S10]  /*106e0*/  MUFU.TANH R242, R41 ;  /* 0x0000002900f27308 */ /* 0x0006740000002400 */
[----:B------:R3:W1:Y:S10]  /*106f0*/  MUFU.TANH R245, R42 ;  /* 0x0000002a00f57308 */ /* 0x0006740000002400 */
[----:B------:R3:W1:Y:S10]  /*10700*/  MUFU.TANH R243, R43 ;  /* 0x0000002b00f37308 */ /* 0x0006740000002400 */
        /* <DEDUP_REMOVED lines=23> */
[----:B------:R3:W1:Y:S01]  /*10880*/  MUFU.TANH R133, R67 ;  /* 0x0000004300857308 */ /* 0x0006620000002400 */
[----:B------:R-:W-:-:S05]  /*10890*/  @!P1 BRA `(.L_x_828) ;  /* 0x00000c3000009947 */ /* 0x000fca0003800000 */
[----:B--2-4-:R-:W-:Y:S01]  /*108a0*/  ULDC.64 UR8, c[0x0][0x198] ;  /* 0x0000660000087ab9 */ /* 0x014fe20000000a00 */
[----:B------:R-:W-:Y:S02]  /*108b0*/  MOV R4, R231 ;  /* 0x000000e700047202 */ /* 0x000fe40000000f00 */
[----:B------:R-:W-:Y:S01]  /*108c0*/  MOV R2, R230 ;  /* 0x000000e600027202 */ /* 0x000fe20000000f00 */
[----:B------:R-:W-:-:S05]  /*108d0*/  @!P0 BRA `(.L_x_829) ;  /* 0x000003e000008947 */ /* 0x000fca0003800000 */
[----:B------:R-:W-:Y:S01]  /*108e0*/  IMAD.SHL.U32 R13, R219, 0x80, RZ ;  /* 0x00000080db0d7824 */ /* 0x000fe200078e00ff */
[----:B------:R-:W-:Y:S01]  /*108f0*/  IABS R2, c[0x0][0x2d0] ;  /* 0x0000b40000027a13 */ /* 0x000fe20000000000 */
[----:B------:R-:W-:Y:S02]  /*10900*/  UMOV UR8, UR6 ;  /* 0x0000000600087c82 */ /* 0x000fe40008000000 */
[----:B------:R-:W-:Y:S01]  /*10910*/  UMOV UR9, UR7 ;  /* 0x0000000700097c82 */ /* 0x000fe20008000000 */
[----:B------:R-:W2:Y:S01]  /*10920*/  I2F.RP R5, R2 ;  /* 0x0000000200057306 */ /* 0x000ea20000209400 */
[C---:B------:R-:W-:Y:S02]  /*10930*/  IADD3 R11, R13.reuse, -0x100, RZ ;  /* 0xffffff000d0b7810 */ /* 0x040fe40007ffe0ff */
[----:B------:R-:W-:Y:S02]  /*10940*/  IADD3 R13, R13, -0x80, RZ ;  /* 0xffffff800d0d7810 */ /* 0x000fe40007ffe0ff */
[----:B------:R-:W-:Y:S02]  /*10950*/  IABS R4, R11 ;  /* 0x0000000b00047213 */ /* 0x000fe40000000000 */
[----:B------:R-:W-:Y:S02]  /*10960*/  IABS R6, R13 ;  /* 0x0000000d00067213 */ /* 0x000fe40000000000 */
[----:B------:R-:W-:Y:S02]  /*10970*/  LOP3.LUT R11, R11, c[0x0][0x2d0], RZ, 0x3c, !PT ;  /* 0x0000b4000b0b7a12 */ /* 0x000fe400078e3cff */
[----:B------:R-:W-:Y:S01]  /*10980*/  LOP3.LUT R13, R13, c[0x0][0x2d0], RZ, 0x3c, !PT ;  /* 0x0000b4000d0d7a12 */ /* 0x000fe200078e3cff */
[----:B--2---:R-:W2:Y:S02]  /*10990*/  MUFU.RCP R3, R5 ;  /* 0x0000000500037308 */ /* 0x004ea40000001000 */
[----:B--2---:R-:W-:Y:S08]  /*109a0*/  IADD3 R14, R3, 0xffffffe, RZ ;  /* 0x0ffffffe030e7810 */ /* 0x004ff00007ffe0ff */
[----:B------:R-:W2:Y:S02]  /*109b0*/  F2I.FTZ.U32.TRUNC.NTZ R15, R14 ;  /* 0x0000000e000f7305 */ /* 0x000ea4000021f000 */
[--C-:B--2---:R-:W-:Y:S02]  /*109c0*/  IMAD.MOV R3, RZ, RZ, -R15.reuse ;  /* 0x000000ffff037224 */ /* 0x104fe400078e0a0f */
        /* <DEDUP_REMOVED lines=37> */
[----:B------:R-:W-:Y:S05]  /*10c20*/  SHF.R.S32.HI R3, RZ, 0x1f, R4 ;  /* 0x0000001fff037819 */ /* 0x000fea0000011404 */
[----:B------:R-:W-:Y:S02]  /*10c30*/  IMAD R2, R3, UR6, R2 ;  /* 0x0000000603027c24 */ /* 0x000fe4000f8e0202 */
[----:B--2---:R-:W-:Y:S02]  /*10c40*/  IMAD.IADD R7, R5, 0x1, -R6 ;  /* 0x0000000105077824 */ /* 0x004fe400078e0a06 */
[----:B------:R-:W-:Y:S03]  /*10c50*/  IMAD.WIDE.U32 R4, R4, UR6, RZ ;  /* 0x0000000604047c25 */ /* 0x000fe6000f8e00ff */
[----:B------:R-:W-:Y:S01]  /*10c60*/  SHF.R.S32.HI R3, RZ, 0x1f, R7 ;  /* 0x0000001fff037819 */ /* 0x000fe20000011407 */
[----:B------:R-:W-:Y:S04]  /*10c70*/  IMAD.IADD R5, R5, 0x1, R2 ;  /* 0x0000000105057824 */ /* 0x000fe800078e0202 */
[----:B------:R-:W-:Y:S02]  /*10c80*/  IMAD R2, R3, c[0x0][0x180], RZ ;  /* 0x0000600003027a24 */ /* 0x000fe400078e02ff */
[C---:B------:R-:W-:Y:S04]  /*10c90*/  IMAD.WIDE.U32 R4, R7.reuse, c[0x0][0x180], R4 ;  /* 0x0000600007047a25 */ /* 0x040fe800078e0004 */
[----:B------:R-:W-:Y:S04]  /*10ca0*/  IMAD R2, R7, c[0x0][0x184], R2 ;  /* 0x0000610007027a24 */ /* 0x000fe800078e0202 */
[----:B------:R-:W-:Y:S02]  /*10cb0*/  IMAD.IADD R2, R5, 0x1, R2 ;  /* 0x0000000105027824 */ /* 0x000fe400078e0202 */
.L_x_829:
        /* <DEDUP_REMOVED lines=88> */
[----:B------:R-:W-:Y:S01]  /*11240*/  IMAD.X R2, R214, 0x1, R4, P1 ;  /* 0x00000001d6027824 */ /* 0x000fe200008e0604 */
[C---:B------:R-:W-:Y:S01]  /*11250*/  @!P3 LEA R38, P1, R3.reuse, R234, 0x1 ;  /* 0x000000ea0326b211 */ /* 0x040fe200078208ff */
[----:B------:R-:W-:Y:S01]  /*11260*/  IMAD.MOV.U32 R234, RZ, RZ, R20 ;  /* 0x000000ffffea7224 */ /* 0x000fe200078e0014 */
[----:B------:R-:W-:Y:S01]  /*11270*/  @!PT LDS RZ, [RZ] ;  /* 0x00000000fffff984 */ /* 0x000fe20000000800 */
[----:B------:R-:W-:Y:S01]  /*11280*/  @!PT LDS RZ, [RZ] ;  /* 0x00000000fffff984 */ /* 0x000fe20000000800 */
[----:B------:R-:W-:Y:S01]  /*11290*/  @!PT LDS RZ, [RZ] ;  /* 0x00000000fffff984 */ /* 0x000fe20000000800 */
[----:B------:R2:W-:Y:S02]  /*112a0*/  @!P3 LDGSTS.E.BYPASS.LTC128B.128 [R220+0xa000], [R24.64+0x80] ;  /* 0x0a00008018dcbfae */ /* 0x0005e4000b901d4c */
[CCC-:B------:R-:W-:Y:S02]  /*112b0*/  @!P4 LEA.HI.X R35, R3.reuse, R235.reuse, R2.reuse, 0x1, P5 ;  /* 0x000000eb0323c211 */ /* 0x1c0fe400028f0c02 */
[----:B------:R2:W-:Y:S01]  /*112c0*/  @P4 STS.128 [R220+0x6800], RZ ;  /* 0x006800ffdc004388 */ /* 0x0005e20000000c00 */
[----:B------:R-:W-:Y:S01]  /*112d0*/  @!P3 LEA.HI.X R39, R3, R235, R2, 0x1, P1 ;  /* 0x000000eb0327b211 */ /* 0x000fe200008f0c02 */
[----:B------:R-:W-:Y:S02]  /*112e0*/  IMAD.MOV.U32 R235, RZ, RZ, R21 ;  /* 0x000000ffffeb7224 */ /* 0x000fe400078e0015 */
        /* <DEDUP_REMOVED lines=30> */
.L_x_828:
[----:B--2-4-:R-:W-:Y:S01]  /*114d0*/  FMNMX.FTZ R3, R164, R135, !PT ;  /* 0x00000087a4037209 */ /* 0x014fe20007810000 */
[----:B------:R-:W-:Y:S01]  /*114e0*/  LDSM.16.MT88.4 R20, [R202+0xc000] ;  /* 0x00c00000ca14783b */ /* 0x000fe20000004200 */
        /* <DEDUP_REMOVED lines=10> */
[----:B------:R-:W-:Y:S01]  /*11590*/  FMNMX.FTZ R3, R150, R3, !PT ;  /* 0x0000000396037209 */ /* 0x000fe20007810000 */
[----:B------:R-:W-:Y:S01]  /*115a0*/  LDSM.16.MT88.4 R36, [R200+0xc000] ;  /* 0x00c00000c824783b */ /* 0x000fe20000004200 */
[----:B------:R-:W-:Y:S02]  /*115b0*/  FMNMX.FTZ R2, R147, R2, !PT ;  /* 0x0000000293027209 */ /* 0x000fe40007810000 */
[----:B------:R-:W-:Y:S02]  /*115c0*/  FMNMX.FTZ R4, R146, R3, !PT ;  /* 0x0000000392047209 */ /* 0x000fe40007810000 */
[----:B------:R-:W-:Y:S02]  /*115d0*/  FMNMX.FTZ R2, R153, R2, !PT ;  /* 0x0000000299027209 */ /* 0x000fe40007810000 */
[----:B------:R-:W-:Y:S01]  /*115e0*/  FMNMX.FTZ R4, R175, R4, !PT ;  /* 0x00000004af047209 */ /* 0x000fe20007810000 */
[----:B---3--:R-:W-:Y:S01]  /*115f0*/  LDSM.16.MT88.4 R44, [R204+0x10000] ;  /* 0x01000000cc2c783b */ /* 0x008fe20000004200 */
        /* <DEDUP_REMOVED lines=13> */
[----:B-1----:R-:W-:Y:S02]  /*116d0*/  FMNMX.FTZ R13, R166, R13, !PT ;  /* 0x0000000da60d7209 */ /* 0x002fe40007810000 */
        /* <DEDUP_REMOVED lines=38> */
[----:B------:R-:W-:Y:S01]  /*11940*/  FMNMX.FTZ R7, R133, R2, !PT ;  /* 0x0000000285077209 */ /* 0x000fe20007810000 */
[----:B------:R-:W-:Y:S08]  /*11950*/  LDSM.16.MT88.4 R12, [R204+0xc000] ;  /* 0x00c00000cc0c783b */ /* 0x000ff00000004200 */
[----:B------:R-:W-:Y:S08]  /*11960*/  SHFL.BFLY PT, R6, R5, 0x2, 0x1f ;  /* 0x0c401f0005067f89 */ /* 0x000ff000000e0000 */
[----:B------:R-:W1:Y:S02]  /*11970*/  SHFL.BFLY PT, R2, R7, 0x2, 0x1f ;  /* 0x0c401f0007027f89 */ /* 0x000e6400000e0000 */
[----:B-1----:R-:W-:Y:S02]  /*11980*/  FMNMX.FTZ R4, R7, R2, !PT ;  /* 0x0000000207047209 */ /* 0x002fe40007810000 */
[----:B------:R-:W-:Y:S04]  /*11990*/  FMNMX.FTZ R11, R5, R6, !PT ;  /* 0x00000006050b7209 */ /* 0x000fe80007810000 */
[----:B------:R-:W1:Y:S08]  /*119a0*/  SHFL.BFLY PT, R3, R4, 0x1, 0x1f ;  /* 0x0c201f0004037f89 */ /* 0x000e7000000e0000 */
[----:B------:R-:W2:Y:S01]  /*119b0*/  SHFL.BFLY PT, R132, R11, 0x1, 0x1f ;  /* 0x0c201f000b847f89 */ /* 0x000ea200000e0000 */
[----:B-1----:R-:W-:Y:S05]  /*119c0*/  FMNMX.FTZ R3, R4, R3, !PT ;  /* 0x0000000304037209 */ /* 0x002fea0007810000 */
[C---:B------:R-:W-:Y:S02]  /*119d0*/  FMUL.FTZ R144, R3.reuse, c[0x0][0x23c] ;  /* 0x00008f0003907a20 */ /* 0x040fe40000410000 */
[----:B------:R-:W-:Y:S01]  /*119e0*/  FADD.FTZ R5, -R3, R0 ;  /* 0x0000000003057221 */ /* 0x000fe20000010100 */
[----:B--2---:R-:W-:Y:S03]  /*119f0*/  FMNMX.FTZ R132, R11, R132, !PT ;  /* 0x000000840b847209 */ /* 0x004fe60007810000 */
[----:B------:R-:W-:Y:S01]  /*11a00*/  FMUL.FTZ R0, R5, c[0x0][0x23c] ;  /* 0x00008f0005007a20 */ /* 0x000fe20000410000 */
[C---:B------:R-:W-:Y:S01]  /*11a10*/  FSETP.NEU.FTZ.AND P1, PT, R132.reuse, -INF , PT ;  /* 0xff8000008400780b */ /* 0x040fe20003f3d000 */
[C---:B------:R-:W-:Y:S02]  /*11a20*/  FMUL.FTZ R145, R132.reuse, c[0x0][0x23c] ;  /* 0x00008f0084917a20 */ /* 0x040fe40000410000 */
[----:B------:R-:W-:Y:S01]  /*11a30*/  FADD.FTZ R2, -R132, R135 ;  /* 0x0000008784027221 */ /* 0x000fe20000010100 */
[----:B------:R-:W-:Y:S01]  /*11a40*/  MOV R135, R132 ;  /* 0x0000008400877202 */ /* 0x000fe20000000f00 */
[----:B------:R-:W1:Y:S01]  /*11a50*/  MUFU.EX2 R0, R0 ;  /* 0x0000000000007308 */ /* 0x000e620000000800 */
[----:B------:R-:W-:Y:S01]  /*11a60*/  FSEL R145, R145, RZ, P1 ;  /* 0x000000ff91917208 */ /* 0x000fe20000800000 */
[----:B------:R-:W-:Y:S01]  /*11a70*/  FMUL.FTZ R6, R2, c[0x0][0x23c] ;  /* 0x00008f0002067a20 */ /* 0x000fe20000410000 */
[----:B------:R-:W-:Y:S03]  /*11a80*/  FSETP.NEU.FTZ.AND P1, PT, R3, -INF , PT ;  /* 0xff8000000300780b */ /* 0x000fe60003f3d000 */
[--C-:B------:R-:W-:Y:S01]  /*11a90*/  FFMA.FTZ R139, R8, c[0x0][0x23c], -R145.reuse ;  /* 0x00008f00088b7a23 */ /* 0x100fe20000010891 */
[----:B------:R-:W-:Y:S01]  /*11aa0*/  FSEL R144, R144, RZ, P1 ;  /* 0x000000ff90907208 */ /* 0x000fe20000800000 */
[--C-:B------:R-:W-:Y:S01]  /*11ab0*/  FFMA.FTZ R142, R164, c[0x0][0x23c], -R145.reuse ;  /* 0x00008f00a48e7a23 */ /* 0x100fe20000010891 */
[C---:B------:R-:W-:Y:S01]  /*11ac0*/  ISETP.GT.AND P1, PT, R219.reuse, 0x1, PT ;  /* 0x00000001db00780c */ /* 0x040fe20003f24270 */
[--C-:B------:R-:W-:Y:S01]  /*11ad0*/  FFMA.FTZ R141, R160, c[0x0][0x23c], -R145.reuse ;  /* 0x00008f00a08d7a23 */ /* 0x100fe20000010891 */
[----:B------:R-:W2:Y:S01]  /*11ae0*/  MUFU.EX2 R2, R6 ;  /* 0x0000000600027308 */ /* 0x000ea20000000800 */
[--C-:B------:R-:W-:Y:S01]  /*11af0*/  FFMA.FTZ R137, R10, c[0x0][0x23c], -R144.reuse ;  /* 0x00008f000a897a23 */ /* 0x100fe20000010890 */
[----:B------:R-:W-:Y:S01]  /*11b00*/  IADD3 R219, R219, -0x1, RZ ;  /* 0xffffffffdbdb7810 */ /* 0x000fe20007ffe0ff */
[--C-:B------:R-:W-:Y:S02]  /*11b10*/  FFMA.FTZ R136, R9, c[0x0][0x23c], -R144.reuse ;  /* 0x00008f0009887a23 */ /* 0x100fe40000010890 */
[--C-:B------:R-:W-:Y:S02]  /*11b20*/  FFMA.FTZ R143, R156, c[0x0][0x23c], -R144.reuse ;  /* 0x00008f009c8f7a23 */ /* 0x100fe40000010890 */
[--C-:B------:R-:W-:Y:S02]  /*11b30*/  FFMA.FTZ R138, R151, c[0x0][0x23c], -R144.reuse ;  /* 0x00008f00978a7a23 */ /* 0x100fe40000010890 */
[--C-:B------:R-:W-:Y:S01]  /*11b40*/  FFMA.FTZ R140, R149, c[0x0][0x23c], -R145.reuse ;  /* 0x00008f00958c7a23 */ /* 0x100fe20000010891 */
[----:B------:R-:W-:Y:S01]  /*11b50*/  MUFU.EX2 R142, R142 ;  /* 0x0000008e008e7308 */ /* 0x000fe20000000800 */
[--C-:B------:R-:W-:Y:S02]  /*11b60*/  FFMA.FTZ R148, R167, c[0x0][0x23c], -R145.reuse ;  /* 0x00008f00a7947a23 */ /* 0x100fe40000010891 */
[C---:B-1----:R-:W-:Y:S02]  /*11b70*/  FMUL.FTZ R7, R0.reuse, R131 ;  /* 0x0000008300077220 */ /* 0x042fe40000410000 */
[C---:B------:R-:W-:Y:S02]  /*11b80*/  FMUL.FTZ R10, R0.reuse, R126 ;  /* 0x0000007e000a7220 */ /* 0x040fe40000410000 */
[C---:B------:R-:W-:Y:S02]  /*11b90*/  FMUL.FTZ R11, R0.reuse, R127 ;  /* 0x0000007f000b7220 */ /* 0x040fe40000410000 */
[C---:B------:R-:W-:Y:S01]  /*11ba0*/  FMUL.FTZ R18, R0.reuse, R118 ;  /* 0x0000007600127220 */ /* 0x040fe20000410000 */
[----:B------:R-:W1:Y:S01]  /*11bb0*/  MUFU.EX2 R141, R141 ;  /* 0x0000008d008d7308 */ /* 0x000e620000000800 */
[C---:B------:R-:W-:Y:S02]  /*11bc0*/  FMUL.FTZ R19, R0.reuse, R119 ;  /* 0x0000007700137220 */ /* 0x040fe40000410000 */
[----:B------:R-:W-:Y:S02]  /*11bd0*/  FMUL.FTZ R26, R0, R110 ;  /* 0x0000006e001a7220 */ /* 0x000fe40000410000 */
[C---:B--2---:R-:W-:Y:S02]  /*11be0*/  FMUL.FTZ R4, R2.reuse, R128 ;  /* 0x0000008002047220 */ /* 0x044fe40000410000 */
[----:B------:R-:W-:Y:S02]  /*11bf0*/  FMUL.FTZ R5, R2, R129 ;  /* 0x0000008102057220 */ /* 0x000fe40000410000 */
[----:B------:R-:W-:Y:S01]  /*11c00*/  FMUL.FTZ R6, R0, R130 ;  /* 0x0000008200067220 */ /* 0x000fe20000410000 */
[----:B------:R-:W-:Y:S01]  /*11c10*/  MUFU.EX2 R143, R143 ;  /* 0x0000008f008f7308 */ /* 0x000fe20000000800 */
[C---:B------:R-:W-:Y:S02]  /*11c20*/  FMUL.FTZ R8, R2.reuse, R124 ;  /* 0x0000007c02087220 */ /* 0x040fe40000410000 */
[C---:B------:R-:W-:Y:S02]  /*11c30*/  FMUL.FTZ R9, R2.reuse, R125 ;  /* 0x0000007d02097220 */ /* 0x040fe40000410000 */
[C---:B------:R-:W-:Y:S01]  /*11c40*/  FMUL.FTZ R16, R2.reuse, R116 ;  /* 0x0000007402107220 */ /* 0x040fe20000410000 */
[----:B------:R-:W-:Y:S01]  /*11c50*/  LDSM.16.MT88.4 R124, [R204+0xf800] ;  /* 0x00f80000cc7c783b */ /* 0x000fe20000004200 */
[C---:B------:R-:W-:Y:S02]  /*11c60*/  FMUL.FTZ R17, R2.reuse, R117 ;  /* 0x0000007502117220 */ /* 0x040fe40000410000 */
[C---:B------:R-:W-:Y:S01]  /*11c70*/  FMUL.FTZ R24, R2.reuse, R108 ;  /* 0x0000006c02187220 */ /* 0x040fe20000410000 */
[----:B------:R-:W2:Y:S01]  /*11c80*/  MUFU.EX2 R138, R138 ;  /* 0x0000008a008a7308 */ /* 0x000ea20000000800 */
[----:B------:R-:W-:Y:S02]  /*11c90*/  FMUL.FTZ R25, R2, R109 ;  /* 0x0000006d02197220 */ /* 0x000fe40000410000 */
[----:B------:R-:W-:Y:S01]  /*11ca0*/  FMUL.FTZ R27, R0, R111 ;  /* 0x0000006f001b7220 */ /* 0x000fe20000410000 */
[----:B-1----:R-:W-:Y:S01]  /*11cb0*/  F2FP.BF16.PACK_AB R128, R141, R142 ;  /* 0x0000008e8d80723e */ /* 0x002fe200000010ff */
[C---:B------:R-:W-:Y:S01]  /*11cc0*/  FMUL.FTZ R32, R2.reuse, R100 ;  /* 0x0000006402207220 */ /* 0x040fe20000410000 */
[----:B------:R-:W-:Y:S01]  /*11cd0*/  LDSM.16.MT88.4 R116, [R202+0xf800] ;  /* 0x00f80000ca74783b */ /* 0x000fe20000004200 */
[----:B------:R-:W-:Y:S02]  /*11ce0*/  FMUL.FTZ R33, R2, R101 ;  /* 0x0000006502217220 */ /* 0x000fe40000410000 */
[C---:B------:R-:W-:Y:S01]  /*11cf0*/  FMUL.FTZ R34, R0.reuse, R102 ;  /* 0x0000006600227220 */ /* 0x040fe20000410000 */
[----:B------:R-:W-:Y:S01]  /*11d00*/  MUFU.EX2 R140, R140 ;  /* 0x0000008c008c7308 */ /* 0x000fe20000000800 */
[----:B------:R-:W-:Y:S02]  /*11d10*/  FMUL.FTZ R35, R0, R103 ;  /* 0x0000006700237220 */ /* 0x000fe40000410000 */
[C---:B------:R-:W-:Y:S01]  /*11d20*/  FMUL.FTZ R40, R2.reuse, R92 ;  /* 0x0000005c02287220 */ /* 0x040fe20000410000 */
[----:B------:R-:W-:Y:S01]  /*11d30*/  LDSM.16.MT88.4 R108, [R201+0xf800] ;  /* 0x00f80000c96c783b */ /* 0x000fe20000004200 */
[----:B------:R-:W-:Y:S02]  /*11d40*/  FMUL.FTZ R41, R2, R93 ;  /* 0x0000005d02297220 */ /* 0x000fe40000410000 */
[C---:B------:R-:W-:Y:S02]  /*11d50*/  FMUL.FTZ R42, R0.reuse, R94 ;  /* 0x0000005e002a7220 */ /* 0x040fe40000410000 */
[----:B------:R-:W-:Y:S01]  /*11d60*/  FMUL.FTZ R43, R0, R95 ;  /* 0x0000005f002b7220 */ /* 0x000fe20000410000 */
[----:B------:R-:W1:Y:S01]  /*11d70*/  MUFU.EX2 R139, R139 ;  /* 0x0000008b008b7308 */ /* 0x000e620000000800 */
[C---:B------:R-:W-:Y:S01]  /*11d80*/  FMUL.FTZ R48, R2.reuse, R84 ;  /* 0x0000005402307220 */ /* 0x040fe20000410000 */
[----:B------:R-:W-:Y:S01]  /*11d90*/  LDSM.16.MT88.4 R92, [R200+0x11000] ;  /* 0x01100000c85c783b */ /* 0x000fe20000004200 */
[----:B------:R-:W-:Y:S01]  /*11da0*/  FMUL.FTZ R49, R2, R85 ;  /* 0x0000005502317220 */ /* 0x000fe20000410000 */
[----:B--2---:R-:W-:Y:S01]  /*11db0*/  F2FP.BF16.PACK_AB R129, R138, R143 ;  /* 0x0000008f8a81723e */ /* 0x004fe200000010ff */
[C---:B------:R-:W-:Y:S02]  /*11dc0*/  FMUL.FTZ R50, R0.reuse, R86 ;  /* 0x0000005600327220 */ /* 0x040fe40000410000 */
[----:B------:R-:W-:Y:S02]  /*11dd0*/  FMUL.FTZ R51, R0, R87 ;  /* 0x0000005700337220 */ /* 0x000fe40000410000 */
[C---:B------:R-:W-:Y:S01]  /*11de0*/  FMUL.FTZ R56, R2.reuse, R76 ;  /* 0x0000004c02387220 */ /* 0x040fe20000410000 */
[----:B------:R-:W-:Y:S01]  /*11df0*/  MUFU.EX2 R137, R137 ;  /* 0x0000008900897308 */ /* 0x000fe20000000800 */
[----:B------:R-:W2:Y:S01]  /*11e00*/  LDSM.16.MT88.4 R84, [R200+0x10000] ;  /* 0x01000000c854783b */ /* 0x000ea20000004200 */
[----:B------:R-:W-:Y:S02]  /*11e10*/  FMUL.FTZ R57, R2, R77 ;  /* 0x0000004d02397220 */ /* 0x000fe40000410000 */
[C---:B------:R-:W-:Y:S02]  /*11e20*/  FMUL.FTZ R58, R0.reuse, R78 ;  /* 0x0000004e003a7220 */ /* 0x040fe40000410000 */
[----:B------:R-:W-:Y:S02]  /*11e30*/  FMUL.FTZ R59, R0, R79 ;  /* 0x0000004f003b7220 */ /* 0x000fe40000410000 */
[C---:B------:R-:W-:Y:S01]  /*11e40*/  FMUL.FTZ R64, R2.reuse, R68 ;  /* 0x0000004402407220 */ /* 0x040fe20000410000 */
[----:B------:R-:W3:Y:S01]  /*11e50*/  LDSM.16.MT88.4 R76, [R204+0xc800] ;  /* 0x00c80000cc4c783b */ /* 0x000ee20000004200 */
[----:B------:R-:W4:Y:S01]  /*11e60*/  MUFU.EX2 R136, R136 ;  /* 0x0000008800887308 */ /* 0x000f220000000800 */
[----:B------:R-:W-:Y:S02]  /*11e70*/  FMUL.FTZ R65, R2, R69 ;  /* 0x0000004502417220 */ /* 0x000fe40000410000 */
[C---:B------:R-:W-:Y:S01]  /*11e80*/  FMUL.FTZ R66, R0.reuse, R70 ;  /* 0x0000004600427220 */ /* 0x040fe20000410000 */
[----:B-1----:R-:W-:Y:S01]  /*11e90*/  F2FP.BF16.PACK_AB R130, R139, R140 ;  /* 0x0000008c8b82723e */ /* 0x002fe200000010ff */
[----:B------:R-:W-:Y:S02]  /*11ea0*/  FMUL.FTZ R67, R0, R71 ;  /* 0x0000004700437220 */ /* 0x000fe40000410000 */
[----:B------:R-:W-:Y:S01]  /*11eb0*/  LDSM.16.MT88.4 R100, [R200+0xf800] ;  /* 0x00f80000c864783b */ /* 0x000fe20000004200 */
[--C-:B------:R-:W-:Y:S02]  /*11ec0*/  FFMA.FTZ R149, R174, c[0x0][0x23c], -R145.reuse ;  /* 0x00008f00ae957a23 */ /* 0x100fe40000010891 */
[----:B------:R-:W-:Y:S01]  /*11ed0*/  MUFU.EX2 R148, R148 ;  /* 0x0000009400947308 */ /* 0x000fe20000000800 */
[--C-:B------:R-:W-:Y:S02]  /*11ee0*/  FFMA.FTZ R151, R163, c[0x0][0x23c], -R144.reuse ;  /* 0x00008f00a3977a23 */ /* 0x100fe40000010890 */
[--C-:B------:R-:W-:Y:S02]  /*11ef0*/  FFMA.FTZ R152, R170, c[0x0][0x23c], -R145.reuse ;  /* 0x00008f00aa987a23 */ /* 0x100fe40000010891 */
[--C-:B------:R-:W-:Y:S02]  /*11f00*/  FFMA.FTZ R155, R155, c[0x0][0x23c], -R144.reuse ;  /* 0x00008f009b9b7a23 */ /* 0x100fe40000010890 */
[--C-:B------:R-:W-:Y:S02]  /*11f10*/  FFMA.FTZ R156, R158, c[0x0][0x23c], -R145.reuse ;  /* 0x00008f009e9c7a23 */ /* 0x100fe40000010891 */
[--C-:B------:R-:W-:Y:S01]  /*11f20*/  FFMA.FTZ R159, R159, c[0x0][0x23c], -R144.reuse ;  /* 0x00008f009f9f7a23 */ /* 0x100fe20000010890 */
[----:B------:R-:W-:Y:S01]  /*11f30*/  MUFU.EX2 R149, R149 ;  /* 0x0000009500957308 */ /* 0x000fe20000000800 */
[--C-:B------:R-:W-:Y:S02]  /*11f40*/  FFMA.FTZ R158, R161, c[0x0][0x23c], -R144.reuse ;  /* 0x00008f00a19e7a23 */ /* 0x100fe40000010890 */
[--C-:B------:R-:W-:Y:S01]  /*11f50*/  FFMA.FTZ R160, R162, c[0x0][0x23c], -R145.reuse ;  /* 0x00008f00a2a07a23 */ /* 0x100fe20000010891 */
[----:B----4-:R-:W-:Y:S01]  /*11f60*/  F2FP.BF16.PACK_AB R131, R136, R137 ;  /* 0x000000898883723e */ /* 0x010fe200000010ff */
[--C-:B------:R-:W-:Y:S02]  /*11f70*/  FFMA.FTZ R161, R252, c[0x0][0x23c], -R145.reuse ;  /* 0x00008f00fca17a23 */ /* 0x100fe40000010891 */
[--C-:B------:R-:W-:Y:S02]  /*11f80*/  FFMA.FTZ R162, R250, c[0x0][0x23c], -R144.reuse ;  /* 0x00008f00faa27a23 */ /* 0x100fe40000010890 */
[--C-:B------:R-:W-:Y:S01]  /*11f90*/  FFMA.FTZ R163, R251, c[0x0][0x23c], -R144.reuse ;  /* 0x00008f00fba37a23 */ /* 0x100fe20000010890 */
[----:B------:R-:W-:Y:S01]  /*11fa0*/  MUFU.EX2 R151, R151 ;  /* 0x0000009700977308 */ /* 0x000fe20000000800 */
[C---:B------:R-:W-:Y:S05]  /*11fb0*/  HMMA.16816.F32.BF16 R4, R128.reuse, R12, R4 ;  /* 0x0000000c8004723c */ /* 0x040fea0000041804 */
[--C-:B------:R-:W-:Y:S02]  /*11fc0*/  FFMA.FTZ R164, R246, c[0x0][0x23c], -R145.reuse ;  /* 0x00008f00f6a47a23 */ /* 0x100fe40000010891 */
[C---:B------:R-:W-:Y:S01]  /*11fd0*/  FMUL.FTZ R12, R2.reuse, R120 ;  /* 0x00000078020c7220 */ /* 0x040fe20000410000 */
[C---:B------:R-:W-:Y:S01]  /*11fe0*/  HMMA.16816.F32.BF16 R8, R128.reuse, R14, R8 ;  /* 0x0000000e8008723c */ /* 0x040fe20000041808 */
[----:B------:R-:W-:Y:S03]  /*11ff0*/  MUFU.EX2 R152, R152 ;  /* 0x0000009800987308 */ /* 0x000fe60000000800 */
[----:B------:R-:W-:Y:S02]  /*12000*/  FMUL.FTZ R13, R2, R121 ;  /* 0x00000079020d7220 */ /* 0x000fe40000410000 */
[--C-:B------:R-:W-:Y:S02]  /*12010*/  FFMA.FTZ R167, R249, c[0x0][0x23c], -R144.reuse ;  /* 0x00008f00f9a77a23 */ /* 0x100fe40000010890 */
[C---:B------:R-:W-:Y:S03]  /*12020*/  FMUL.FTZ R14, R0.reuse, R122 ;  /* 0x0000007a000e7220 */ /* 0x040fe60000410000 */
[----:B------:R-:W-:Y:S01]  /*12030*/  MUFU.EX2 R155, R155 ;  /* 0x0000009b009b7308 */ /* 0x000fe20000000800 */
[----:B------:R-:W-:Y:S02]  /*12040*/  FMUL.FTZ R15, R0, R123 ;  /* 0x0000007b000f7220 */ /* 0x000fe40000410000 */
[--C-:B------:R-:W-:Y:S02]  /*12050*/  FFMA.FTZ R168, R244, c[0x0][0x23c], -R145.reuse ;  /* 0x00008f00f4a87a23 */ /* 0x100fe40000010891 */
[--C-:B------:R-:W-:Y:S02]  /*12060*/  FFMA.FTZ R170, R245, c[0x0][0x23c], -R144.reuse ;  /* 0x00008f00f5aa7a23 */ /* 0x100fe40000010890 */
[--C-:B------:R-:W-:Y:S01]  /*12070*/  FFMA.FTZ R172, R240, c[0x0][0x23c], -R145.reuse ;  /* 0x00008f00f0ac7a23 */ /* 0x100fe20000010891 */
[C---:B------:R-:W-:Y:S02]  /*12080*/  HMMA.16816.F32.BF16 R12, R128.reuse, R20, R12 ;  /* 0x00000014800c723c */ /* 0x040fe4000004180c */
[----:B------:R-:W-:Y:S01]  /*12090*/  MUFU.EX2 R156, R156 ;  /* 0x0000009c009c7308 */ /* 0x000fe20000000800 */
[--C-:B------:R-:W-:Y:S02]  /*120a0*/  FFMA.FTZ R174, R241, c[0x0][0x23c], -R144.reuse ;  /* 0x00008f00f1ae7a23 */ /* 0x100fe40000010890 */
[--C-:B------:R-:W-:Y:S02]  /*120b0*/  FFMA.FTZ R192, R236, c[0x0][0x23c], -R145.reuse ;  /* 0x00008f00ecc07a23 */ /* 0x100fe40000010891 */
[C---:B------:R-:W-:Y:S01]  /*120c0*/  FMUL.FTZ R20, R2.reuse, R112 ;  /* 0x0000007002147220 */ /* 0x040fe20000410000 */
[C---:B------:R-:W-:Y:S04]  /*120d0*/  HMMA.16816.F32.BF16 R16, R128.reuse, R22, R16 ;  /* 0x000000168010723c */ /* 0x040fe80000041810 */
[----:B------:R-:W-:Y:S01]  /*120e0*/  FMUL.FTZ R21, R2, R113 ;  /* 0x0000007102157220 */ /* 0x000fe20000410000 */
[----:B------:R-:W-:Y:S01]  /*120f0*/  MUFU.EX2 R159, R159 ;  /* 0x0000009f009f7308 */ /* 0x000fe20000000800 */
[--C-:B------:R-:W-:Y:S02]  /*12100*/  FFMA.FTZ R113, R175, c[0x0][0x23c], -R145.reuse ;  /* 0x00008f00af717a23 */ /* 0x100fe40000010891 */
[C---:B------:R-:W-:Y:S04]  /*12110*/  FMUL.FTZ R22, R0.reuse, R114 ;  /* 0x0000007200167220 */ /* 0x040fe80000410000 */
[----:B------:R-:W-:Y:S02]  /*12120*/  FMUL.FTZ R23, R0, R115 ;  /* 0x0000007300177220 */ /* 0x000fe40000410000 */
[--C-:B------:R-:W-:Y:S01]  /*12130*/  FFMA.FTZ R112, R171, c[0x0][0x23c], -R144.reuse ;  /* 0x00008f00ab707a23 */ /* 0x100fe20000010890 */
[----:B------:R-:W-:Y:S01]  /*12140*/  MUFU.EX2 R113, R113 ;  /* 0x0000007100717308 */ /* 0x000fe20000000800 */
[--C-:B------:R-:W-:Y:S02]  /*12150*/  FFMA.FTZ R171, R243, c[0x0][0x23c], -R144.reuse ;  /* 0x00008f00f3ab7a23 */ /* 0x100fe40000010890 */
[--C-:B------:R-:W-:Y:S01]  /*12160*/  FFMA.FTZ R175, R199, c[0x0][0x23c], -R144.reuse ;  /* 0x00008f00c7af7a23 */ /* 0x100fe20000010890 */
[C---:B------:R-:W-:Y:S03]  /*12170*/  HMMA.16816.F32.BF16 R20, R128.reuse, R28, R20 ;  /* 0x0000001c8014723c */ /* 0x040fe60000041814 */
[--C-:B------:R-:W-:Y:S02]  /*12180*/  FFMA.FTZ R193, R198, c[0x0][0x23c], -R145.reuse ;  /* 0x00008f00c6c17a23 */ /* 0x100fe40000010891 */
[--C-:B------:R-:W-:Y:S01]  /*12190*/  FFMA.FTZ R194, R197, c[0x0][0x23c], -R144.reuse ;  /* 0x00008f00c5c27a23 */ /* 0x100fe20000010890 */
[----:B------:R-:W-:Y:S01]  /*121a0*/  MUFU.EX2 R112, R112 ;  /* 0x0000007000707308 */ /* 0x000fe20000000800 */
[C---:B------:R-:W-:Y:S01]  /*121b0*/  FMUL.FTZ R28, R2.reuse, R104 ;  /* 0x00000068021c7220 */ /* 0x040fe20000410000 */
[C---:B------:R-:W-:Y:S04]  /*121c0*/  HMMA.16816.F32.BF16 R24, R128.reuse, R30, R24 ;  /* 0x0000001e8018723c */ /* 0x040fe80000041818 */
[----:B------:R-:W-:Y:S02]  /*121d0*/  FMUL.FTZ R29, R2, R105 ;  /* 0x00000069021d7220 */ /* 0x000fe40000410000 */
[--C-:B------:R-:W-:Y:S02]  /*121e0*/  FFMA.FTZ R104, R150, c[0x0][0x23c], -R145.reuse ;  /* 0x00008f0096687a23 */ /* 0x100fe40000010891 */
[C---:B------:R-:W-:Y:S01]  /*121f0*/  FMUL.FTZ R30, R0.reuse, R106 ;  /* 0x0000006a001e7220 */ /* 0x040fe20000410000 */
[----:B------:R-:W-:Y:S03]  /*12200*/  MUFU.EX2 R158, R158 ;  /* 0x0000009e009e7308 */ /* 0x000fe60000000800 */
[----:B------:R-:W-:Y:S02]  /*12210*/  FMUL.FTZ R31, R0, R107 ;  /* 0x0000006b001f7220 */ /* 0x000fe40000410000 */
[--C-:B------:R-:W-:Y:S02]  /*12220*/  FFMA.FTZ R105, R146, c[0x0][0x23c], -R145.reuse ;  /* 0x00008f0092697a23 */ /* 0x100fe40000010891 */
[--C-:B------:R-:W-:Y:S02]  /*12230*/  FFMA.FTZ R146, R173, c[0x0][0x23c], -R145.reuse ;  /* 0x00008f00ad927a23 */ /* 0x100fe40000010891 */
[--C-:B------:R-:W-:Y:S01]  /*12240*/  FFMA.FTZ R107, R147, c[0x0][0x23c], -R144.reuse ;  /* 0x00008f00936b7a23 */ /* 0x100fe20000010890 */
[C---:B------:R-:W-:Y:S01]  /*12250*/  HMMA.16816.F32.BF16 R28, R128.reuse, R36, R28 ;  /* 0x00000024801c723c */ /* 0x040fe2000004181c */
[----:B------:R-:W-:Y:S02]  /*12260*/  MUFU.EX2 R104, R104 ;  /* 0x0000006800687308 */ /* 0x000fe40000000800 */
[--C-:B------:R-:W-:Y:S02]  /*12270*/  FFMA.FTZ R106, R153, c[0x0][0x23c], -R144.reuse ;  /* 0x00008f00996a7a23 */ /* 0x100fe40000010890 */
[--C-:B------:R-:W-:Y:S02]  /*12280*/  FFMA.FTZ R147, R169, c[0x0][0x23c], -R144.reuse ;  /* 0x00008f00a9937a23 */ /* 0x100fe40000010890 */
[C---:B------:R-:W-:Y:S01]  /*12290*/  FMUL.FTZ R36, R2.reuse, R96 ;  /* 0x0000006002247220 */ /* 0x040fe20000410000 */
[C---:B------:R-:W-:Y:S03]  /*122a0*/  HMMA.16816.F32.BF16 R32, R128.reuse, R38, R32 ;  /* 0x000000268020723c */ /* 0x040fe60000041820 */
[----:B------:R-:W1:Y:S01]  /*122b0*/  MUFU.EX2 R146, R146 ;  /* 0x0000009200927308 */ /* 0x000e620000000800 */
[----:B------:R-:W-:Y:S02]  /*122c0*/  FMUL.FTZ R37, R2, R97 ;  /* 0x0000006102257220 */ /* 0x000fe40000410000 */
[--C-:B------:R-:W-:Y:S02]  /*122d0*/  FFMA.FTZ R150, R165, c[0x0][0x23c], -R144.reuse ;  /* 0x00008f00a5967a23 */ /* 0x100fe40000010890 */
[C---:B------:R-:W-:Y:S04]  /*122e0*/  FMUL.FTZ R38, R0.reuse, R98 ;  /* 0x0000006200267220 */ /* 0x040fe80000410000 */
[----:B------:R-:W-:Y:S01]  /*122f0*/  FMUL.FTZ R39, R0, R99 ;  /* 0x0000006300277220 */ /* 0x000fe20000410000 */
[----:B------:R-:W4:Y:S01]  /*12300*/  MUFU.EX2 R105, R105 ;  /* 0x0000006900697308 */ /* 0x000f220000000800 */
[----:B------:R-:W-:Y:S01]  /*12310*/  LDSM.16.MT88.4 R96, [R200+0x13000] ;  /* 0x01300000c860783b */ /* 0x000fe20000004200 */
[--C-:B------:R-:W-:Y:S02]  /*12320*/  FFMA.FTZ R153, R154, c[0x0][0x23c], -R145.reuse ;  /* 0x00008f009a997a23 */ /* 0x100fe40000010891 */
[--C-:B------:R-:W-:Y:S02]  /*12330*/  FFMA.FTZ R154, R157, c[0x0][0x23c], -R144.reuse ;  /* 0x00008f009d9a7a23 */ /* 0x100fe40000010890 */
[C---:B------:R-:W-:Y:S03]  /*12340*/  HMMA.16816.F32.BF16 R36, R128.reuse, R44, R36 ;  /* 0x0000002c8024723c */ /* 0x040fe60000041824 */
[--C-:B------:R-:W-:Y:S01]  /*12350*/  FFMA.FTZ R157, R166, c[0x0][0x23c], -R145.reuse ;  /* 0x00008f00a69d7a23 */ /* 0x100fe20000010891 */
[----:B------:R-:W-:Y:S01]  /*12360*/  MUFU.EX2 R107, R107 ;  /* 0x0000006b006b7308 */ /* 0x000fe20000000800 */
[--C-:B------:R-:W-:Y:S02]  /*12370*/  FFMA.FTZ R165, R248, c[0x0][0x23c], -R145.reuse ;  /* 0x00008f00f8a57a23 */ /* 0x100fe40000010891 */
[C---:B------:R-:W-:Y:S01]  /*12380*/  FMUL.FTZ R44, R2.reuse, R88 ;  /* 0x00000058022c7220 */ /* 0x040fe20000410000 */
[C---:B------:R-:W-:Y:S04]  /*12390*/  HMMA.16816.F32.BF16 R40, R128.reuse, R46, R40 ;  /* 0x0000002e8028723c */ /* 0x040fe80000041828 */
[----:B------:R-:W-:Y:S01]  /*123a0*/  FMUL.FTZ R45, R2, R89 ;  /* 0x00000059022d7220 */ /* 0x000fe20000410000 */
[----:B-1----:R-:W-:Y:S01]  /*123b0*/  F2FP.BF16.PACK_AB R70, R146, R113 ;  /* 0x000000719246723e */ /* 0x002fe200000010ff */
[----:B------:R-:W1:Y:S01]  /*123c0*/  MUFU.EX2 R106, R106 ;  /* 0x0000006a006a7308 */ /* 0x000e620000000800 */
[C---:B------:R-:W-:Y:S02]  /*123d0*/  FMUL.FTZ R46, R0.reuse, R90 ;  /* 0x0000005a002e7220 */ /* 0x040fe40000410000 */
[----:B------:R-:W-:Y:S02]  /*123e0*/  FMUL.FTZ R47, R0, R91 ;  /* 0x0000005b002f7220 */ /* 0x000fe40000410000 */
[----:B------:R-:W-:Y:S01]  /*123f0*/  LDSM.16.MT88.4 R88, [R200+0x10800] ;  /* 0x01080000c858783b */ /* 0x000fe20000004200 */
[----:B----4-:R-:W-:Y:S01]  /*12400*/  F2FP.BF16.PACK_AB R68, R105, R104 ;  /* 0x000000686944723e */ /* 0x010fe200000010ff */
[--C-:B------:R-:W-:Y:S02]  /*12410*/  FFMA.FTZ R166, R247, c[0x0][0x23c], -R144.reuse ;  /* 0x00008f00f7a67a23 */ /* 0x100fe40000010890 */
[--C-:B------:R-:W-:Y:S01]  /*12420*/  FFMA.FTZ R169, R242, c[0x0][0x23c], -R145.reuse ;  /* 0x00008f00f2a97a23 */ /* 0x100fe20000010891 */
[C---:B------:R-:W-:Y:S01]  /*12430*/  HMMA.16816.F32.BF16 R44, R128.reuse, R52, R44 ;  /* 0x00000034802c723c */ /* 0x040fe2000004182c */
[----:B------:R-:W4:Y:S02]  /*12440*/  MUFU.EX2 R147, R147 ;  /* 0x0000009300937308 */ /* 0x000f240000000800 */
[--C-:B------:R-:W-:Y:S02]  /*12450*/  FFMA.FTZ R173, R238, c[0x0][0x23c], -R145.reuse ;  /* 0x00008f00eead7a23 */ /* 0x100fe40000010891 */
[--C-:B------:R-:W-:Y:S02]  /*12460*/  FFMA.FTZ R191, R191, c[0x0][0x23c], -R144.reuse ;  /* 0x00008f00bfbf7a23 */ /* 0x100fe40000010890 */
[C---:B------:R-:W-:Y:S01]  /*12470*/  FMUL.FTZ R52, R2.reuse, R80 ;  /* 0x0000005002347220 */ /* 0x040fe20000410000 */
[C---:B------:R-:W-:Y:S03]  /*12480*/  HMMA.16816.F32.BF16 R48, R128.reuse, R54, R48 ;  /* 0x000000368030723c */ /* 0x040fe60000041830 */
[----:B------:R-:W5:Y:S01]  /*12490*/  MUFU.EX2 R150, R150 ;  /* 0x0000009600967308 */ /* 0x000f620000000800 */
[----:B------:R-:W-:Y:S01]  /*124a0*/  FMUL.FTZ R53, R2, R81 ;  /* 0x0000005102357220 */ /* 0x000fe20000410000 */
[----:B-1----:R-:W-:Y:S02]  /*124b0*/  F2FP.BF16.PACK_AB R69, R106, R107 ;  /* 0x0000006b6a45723e */ /* 0x002fe400000010ff */
[C---:B------:R-:W-:Y:S02]  /*124c0*/  FMUL.FTZ R54, R0.reuse, R82 ;  /* 0x0000005200367220 */ /* 0x040fe40000410000 */
[----:B------:R-:W-:Y:S02]  /*124d0*/  FMUL.FTZ R55, R0, R83 ;  /* 0x0000005300377220 */ /* 0x000fe40000410000 */
[----:B------:R-:W-:Y:S01]  /*124e0*/  LDSM.16.MT88.4 R80, [R201+0xc800] ;  /* 0x00c80000c950783b */ /* 0x000fe20000004200 */
[--C-:B------:R-:W-:Y:S01]  /*124f0*/  FFMA.FTZ R190, R190, c[0x0][0x23c], -R145.reuse ;  /* 0x00008f00bebe7a23 */ /* 0x100fe20000010891 */
[----:B------:R-:W1:Y:S01]  /*12500*/  MUFU.EX2 R153, R153 ;  /* 0x0000009900997308 */ /* 0x000e620000000800 */
[--C-:B------:R-:W-:Y:S02]  /*12510*/  FFMA.FTZ R195, R196, c[0x0][0x23c], -R145.reuse ;  /* 0x00008f00c4c37a23 */ /* 0x100fe40000010891 */
[C---:B------:R-:W-:Y:S03]  /*12520*/  HMMA.16816.F32.BF16 R52, R128.reuse, R60, R52 ;  /* 0x0000003c8034723c */ /* 0x040fe60000041834 */
[----:B----4-:R-:W-:Y:S01]  /*12530*/  F2FP.BF16.PACK_AB R71, R147, R112 ;  /* 0x000000709347723e */ /* 0x010fe200000010ff */
[--C-:B------:R-:W-:Y:S02]  /*12540*/  FFMA.FTZ R189, R189, c[0x0][0x23c], -R144.reuse ;  /* 0x00008f00bdbd7a23 */ /* 0x100fe40000010890 */
[--C-:B------:R-:W-:Y:S01]  /*12550*/  FFMA.FTZ R196, R187, c[0x0][0x23c], -R144.reuse ;  /* 0x00008f00bbc47a23 */ /* 0x100fe20000010890 */
[----:B------:R-:W4:Y:S01]  /*12560*/  MUFU.EX2 R154, R154 ;  /* 0x0000009a009a7308 */ /* 0x000f220000000800 */
[C---:B------:R-:W-:Y:S04]  /*12570*/  HMMA.16816.F32.BF16 R56, R128.reuse, R62, R56 ;  /* 0x0000003e8038723c */ /* 0x040fe80000041838 */
[C---:B------:R-:W-:Y:S02]  /*12580*/  FMUL.FTZ R60, R2.reuse, R72 ;  /* 0x00000048023c7220 */ /* 0x040fe40000410000 */
[----:B------:R-:W-:Y:S02]  /*12590*/  FMUL.FTZ R61, R2, R73 ;  /* 0x00000049023d7220 */ /* 0x000fe40000410000 */
[C---:B------:R-:W-:Y:S01]  /*125a0*/  FMUL.FTZ R62, R0.reuse, R74 ;  /* 0x0000004a003e7220 */ /* 0x040fe20000410000 */
[----:B------:R-:W1:Y:S03]  /*125b0*/  MUFU.EX2 R157, R157 ;  /* 0x0000009d009d7308 */ /* 0x000e660000000800 */
[----:B------:R-:W-:Y:S02]  /*125c0*/  FMUL.FTZ R63, R0, R75 ;  /* 0x0000004b003f7220 */ /* 0x000fe40000410000 */
[----:B------:R-:W1:Y:S01]  /*125d0*/  LDSM.16.MT88.4 R72, [R202+0xc800] ;  /* 0x00c80000ca48783b */ /* 0x000e620000004200 */
[--C-:B------:R-:W-:Y:S02]  /*125e0*/  FFMA.FTZ R187, R188, c[0x0][0x23c], -R145.reuse ;  /* 0x00008f00bcbb7a23 */ /* 0x100fe40000010891 */
[--C-:B------:R-:W-:Y:S02]  /*125f0*/  FFMA.FTZ R186, R186, c[0x0][0x23c], -R145.reuse ;  /* 0x00008f00baba7a23 */ /* 0x100fe40000010891 */
[C---:B--2---:R-:W-:Y:S01]  /*12600*/  HMMA.16816.F32.BF16 R60, R128.reuse, R84, R60 ;  /* 0x00000054803c723c */ /* 0x044fe2000004183c */
[----:B------:R-:W-:Y:S02]  /*12610*/  MUFU.EX2 R160, R160 ;  /* 0x000000a000a07308 */ /* 0x000fe40000000800 */
[--C-:B------:R-:W-:Y:S02]  /*12620*/  FFMA.FTZ R185, R185, c[0x0][0x23c], -R144.reuse ;  /* 0x00008f00b9b97a23 */ /* 0x100fe40000010890 */
[--C-:B------:R-:W-:Y:S02]  /*12630*/  FFMA.FTZ R188, R183, c[0x0][0x23c], -R144.reuse ;  /* 0x00008f00b7bc7a23 */ /* 0x100fe40000010890 */
[--C-:B------:R-:W-:Y:S01]  /*12640*/  FFMA.FTZ R182, R182, c[0x0][0x23c], -R145.reuse ;  /* 0x00008f00b6b67a23 */ /* 0x100fe20000010891 */
[----:B------:R-:W-:Y:S01]  /*12650*/  HMMA.16816.F32.BF16 R64, R128, R86, R64 ;  /* 0x000000568040723c */ /* 0x000fe20000041840 */
[----:B------:R-:W2:Y:S02]  /*12660*/  LDSM.16.MT88.4 R84, [R200+0xc800] ;  /* 0x00c80000c854783b */ /* 0x000ea40000004200 */
[----:B------:R-:W1:Y:S01]  /*12670*/  MUFU.EX2 R161, R161 ;  /* 0x000000a100a17308 */ /* 0x000e620000000800 */
[--C-:B------:R-:W-:Y:S02]  /*12680*/  FFMA.FTZ R183, R184, c[0x0][0x23c], -R145.reuse ;  /* 0x00008f00b8b77a23 */ /* 0x100fe40000010891 */
[--C-:B------:R-:W-:Y:S02]  /*12690*/  FFMA.FTZ R181, R181, c[0x0][0x23c], -R144.reuse ;  /* 0x00008f00b5b57a23 */ /* 0x100fe40000010890 */
[C---:B---3--:R-:W-:Y:S05]  /*126a0*/  HMMA.16816.F32.BF16 R4, R68.reuse, R76, R4 ;  /* 0x0000004c4404723c */ /* 0x048fea0000041804 */
[----:B------:R-:W-:Y:S01]  /*126b0*/  MUFU.EX2 R162, R162 ;  /* 0x000000a200a27308 */ /* 0x000fe20000000800 */
[--C-:B------:R-:W-:Y:S02]  /*126c0*/  FFMA.FTZ R184, R179, c[0x0][0x23c], -R144.reuse ;  /* 0x00008f00b3b87a23 */ /* 0x100fe40000010890 */
[C---:B------:R-:W-:Y:S01]  /*126d0*/  HMMA.16816.F32.BF16 R8, R68.reuse, R78, R8 ;  /* 0x0000004e4408723c */ /* 0x040fe20000041808 */
[----:B------:R-:W3:Y:S03]  /*126e0*/  LDSM.16.MT88.4 R76, [R204+0x10800] ;  /* 0x01080000cc4c783b */ /* 0x000ee60000004200 */
[--C-:B------:R-:W-:Y:S02]  /*126f0*/  FFMA.FTZ R179, R180, c[0x0][0x23c], -R145.reuse ;  /* 0x00008f00b4b37a23 */ /* 0x100fe40000010891 */
[--C-:B------:R-:W-:Y:S01]  /*12700*/  FFMA.FTZ R134, R134, c[0x0][0x23c], -R144.reuse ;  /* 0x00008f0086867a23 */ /* 0x100fe20000010890 */
[----:B------:R-:W2:Y:S01]  /*12710*/  MUFU.EX2 R163, R163 ;  /* 0x000000a300a37308 */ /* 0x000ea20000000800 */
[----:B------:R-:W-:Y:S01]  /*12720*/  FFMA.FTZ R145, R178, c[0x0][0x23c], -R145 ;  /* 0x00008f00b2917a23 */ /* 0x000fe20000010891 */
[C---:B-1----:R-:W-:Y:S03]  /*12730*/  HMMA.16816.F32.BF16 R12, R68.reuse, R72, R12 ;  /* 0x00000048440c723c */ /* 0x042fe6000004180c */
[----:B------:R-:W-:Y:S02]  /*12740*/  FFMA.FTZ R144, R133, c[0x0][0x23c], -R144 ;  /* 0x00008f0085907a23 */ /* 0x000fe40000010890 */
[----:B------:R-:W-:Y:S03]  /*12750*/  FFMA.FTZ R142, R2, R239, R142 ;  /* 0x000000ef028e7223 */ /* 0x000fe6000001008e */
[----:B------:R-:W-:Y:S01]  /*12760*/  MUFU.EX2 R165, R165 ;  /* 0x000000a500a57308 */ /* 0x000fe20000000800 */
[----:B------:R-:W-:Y:S01]  /*12770*/  FFMA.FTZ R143, R0, R237, R143 ;  /* 0x000000ed008f7223 */ /* 0x000fe2000001008f */
[C---:B------:R-:W-:Y:S01]  /*12780*/  HMMA.16816.F32.BF16 R16, R68.reuse, R74, R16 ;  /* 0x0000004a4410723c */ /* 0x040fe20000041810 */
[----:B------:R-:W1:Y:S02]  /*12790*/  LDSM.16.MT88.4 R72, [R202+0x10800] ;  /* 0x01080000ca48783b */ /* 0x000e640000004200 */
[----:B------:R-:W-:Y:S02]  /*127a0*/  FADD.FTZ R141, R141, R142 ;  /* 0x0000008e8d8d7221 */ /* 0x000fe40000010000 */
[----:B------:R-:W-:Y:S03]  /*127b0*/  FADD.FTZ R138, R138, R143 ;  /* 0x0000008f8a8a7221 */ /* 0x000fe60000010000 */
[C---:B------:R-:W-:Y:S01]  /*127c0*/  HMMA.16816.F32.BF16 R20, R68.reuse, R80, R20 ;  /* 0x000000504414723c */ /* 0x040fe20000041814 */
[----:B------:R-:W1:Y:S03]  /*127d0*/  MUFU.EX2 R164, R164 ;  /* 0x000000a400a47308 */ /* 0x000e660000000800 */
[----:B------:R-:W-:Y:S02]  /*127e0*/  FADD.FTZ R140, R140, R141 ;  /* 0x0000008d8c8c7221 */ /* 0x000fe40000010000 */
[----:B------:R-:W-:Y:S02]  /*127f0*/  FADD.FTZ R137, R137, R138 ;  /* 0x0000008a89897221 */ /* 0x000fe40000010000 */
[C---:B------:R-:W-:Y:S01]  /*12800*/  HMMA.16816.F32.BF16 R24, R68.reuse, R82, R24 ;  /* 0x000000524418723c */ /* 0x040fe20000041818 */
[----:B------:R-:W4:Y:S02]  /*12810*/  LDSM.16.MT88.4 R80, [R201+0x10800] ;  /* 0x01080000c950783b */ /* 0x000f240000004200 */
[----:B------:R-:W-:Y:S01]  /*12820*/  MUFU.EX2 R167, R167 ;  /* 0x000000a700a77308 */ /* 0x000fe20000000800 */
[----:B------:R-:W-:Y:S02]  /*12830*/  FADD.FTZ R139, R139, R140 ;  /* 0x0000008c8b8b7221 */ /* 0x000fe40000010000 */
[----:B------:R-:W-:Y:S02]  /*12840*/  FADD.FTZ R136, R136, R137 ;  /* 0x0000008988887221 */ /* 0x000fe40000010000 */
[C---:B--2---:R-:W-:Y:S04]  /*12850*/  HMMA.16816.F32.BF16 R28, R68.reuse, R84, R28 ;  /* 0x00000054441c723c */ /* 0x044fe8000004181c */
[----:B------:R-:W-:Y:S01]  /*12860*/  FADD.FTZ R104, R104, R139 ;  /* 0x0000008b68687221 */ /* 0x000fe20000010000 */
[----:B------:R-:W2:Y:S01]  /*12870*/  MUFU.EX2 R166, R166 ;  /* 0x000000a600a67308 */ /* 0x000ea20000000800 */
[----:B------:R-:W-:Y:S02]  /*12880*/  FADD.FTZ R107, R107, R136 ;  /* 0x000000886b6b7221 */ /* 0x000fe40000010000 */
[C---:B------:R-:W-:Y:S01]  /*12890*/  HMMA.16816.F32.BF16 R32, R68.reuse, R86, R32 ;  /* 0x000000564420723c */ /* 0x040fe20000041820 */
[----:B------:R-:W2:Y:S03]  /*128a0*/  LDSM.16.MT88.4 R84, [R204+0xd000] ;  /* 0x00d00000cc54783b */ /* 0x000ea60000004200 */
[----:B------:R-:W-:Y:S02]  /*128b0*/  FADD.FTZ R104, R105, R104 ;  /* 0x0000006869687221 */ /* 0x000fe40000010000 */
[----:B------:R-:W-:Y:S01]  /*128c0*/  FADD.FTZ R107, R106, R107 ;  /* 0x0000006b6a6b7221 */ /* 0x000fe20000010000 */
[----:B------:R-:W-:Y:S01]  /*128d0*/  MUFU.EX2 R168, R168 ;  /* 0x000000a800a87308 */ /* 0x000fe20000000800 */
[C---:B---3--:R-:W-:Y:S04]  /*128e0*/  HMMA.16816.F32.BF16 R36, R68.reuse, R76, R36 ;  /* 0x0000004c4424723c */ /* 0x048fe80000041824 */
[----:B------:R-:W-:Y:S04]  /*128f0*/  FADD.FTZ R0, R112, R107 ;  /* 0x0000006b70007221 */ /* 0x000fe80000010000 */
[C---:B------:R-:W-:Y:S01]  /*12900*/  HMMA.16816.F32.BF16 R40, R68.reuse, R78, R40 ;  /* 0x0000004e4428723c */ /* 0x040fe20000041828 */
[----:B------:R-:W3:Y:S01]  /*12910*/  LDSM.16.MT88.4 R76, [R202+0xd000] ;  /* 0x00d00000ca4c783b */ /* 0x000ee20000004200 */
[----:B------:R-:W2:Y:S02]  /*12920*/  MUFU.EX2 R169, R169 ;  /* 0x000000a900a97308 */ /* 0x000ea40000000800 */
[----:B------:R-:W-:Y:S01]  /*12930*/  FADD.FTZ R147, R147, R0 ;  /* 0x0000000093937221 */ /* 0x000fe20000010000 */
[----:B------:R-:W-:Y:S03]  /*12940*/  MOV R0, R3 ;  /* 0x0000000300007202 */ /* 0x000fe60000000f00 */
[C---:B-1----:R-:W-:Y:S04]  /*12950*/  HMMA.16816.F32.BF16 R44, R68.reuse, R72, R44 ;  /* 0x00000048442c723c */ /* 0x042fe8000004182c */
[----:B------:R-:W-:Y:S04]  /*12960*/  MUFU.EX2 R170, R170 ;  /* 0x000000aa00aa7308 */ /* 0x000fe80000000800 */
[C---:B------:R-:W-:Y:S01]  /*12970*/  HMMA.16816.F32.BF16 R48, R68.reuse, R74, R48 ;  /* 0x0000004a4430723c */ /* 0x040fe20000041830 */
[----:B------:R-:W1:Y:S05]  /*12980*/  LDSM.16.MT88.4 R72, [R201+0xd000] ;  /* 0x00d00000c948783b */ /* 0x000e6a0000004200 */
[----:B------:R-:W1:Y:S02]  /*12990*/  MUFU.EX2 R171, R171 ;  /* 0x000000ab00ab7308 */ /* 0x000e640000000800 */
[C---:B----4-:R-:W-:Y:S08]  /*129a0*/  HMMA.16816.F32.BF16 R52, R68.reuse, R80, R52 ;  /* 0x000000504434723c */ /* 0x050ff00000041834 */
[C---:B------:R-:W-:Y:S01]  /*129b0*/  HMMA.16816.F32.BF16 R56, R68.reuse, R82, R56 ;  /* 0x000000524438723c */ /* 0x040fe20000041838 */
[----:B------:R-:W4:Y:S01]  /*129c0*/  LDSM.16.MT88.4 R80, [R200+0xd000] ;  /* 0x00d00000c850783b */ /* 0x000f220000004200 */
[----:B------:R-:W-:Y:S06]  /*129d0*/  MUFU.EX2 R172, R172 ;  /* 0x000000ac00ac7308 */ /* 0x000fec0000000800 */
[C---:B------:R-:W-:Y:S04]  /*129e0*/  HMMA.16816.F32.BF16 R60, R68.reuse, R88, R60 ;  /* 0x00000058443c723c */ /* 0x040fe8000004183c */
[----:B------:R-:W1:Y:S04]  /*129f0*/  MUFU.EX2 R173, R173 ;  /* 0x000000ad00ad7308 */ /* 0x000e680000000800 */
[----:B------:R-:W-:Y:S01]  /*12a00*/  HMMA.16816.F32.BF16 R64, R68, R90, R64 ;  /* 0x0000005a4440723c */ /* 0x000fe20000041840 */
[----:B------:R-:W-:Y:S05]  /*12a10*/  LDSM.16.MT88.4 R88, [R201+0x11000] ;  /* 0x01100000c958783b */ /* 0x000fea0000004200 */
[----:B------:R-:W-:Y:S01]  /*12a20*/  MUFU.EX2 R174, R174 ;  /* 0x000000ae00ae7308 */ /* 0x000fe20000000800 */
[----:B------:R-:W-:Y:S02]  /*12a30*/  F2FP.BF16.PACK_AB R68, R149, R148 ;  /* 0x000000949544723e */ /* 0x000fe400000010ff */
[----:B-----5:R-:W-:Y:S03]  /*12a40*/  F2FP.BF16.PACK_AB R69, R151, R150 ;  /* 0x000000969745723e */ /* 0x020fe600000010ff */
[----:B------:R-:W-:Y:S01]  /*12a50*/  F2FP.BF16.PACK_AB R70, R153, R152 ;  /* 0x000000989946723e */ /* 0x000fe200000010ff */
[----:B------:R-:W-:Y:S01]  /*12a60*/  FADD.FTZ R150, R150, R147 ;  /* 0x0000009396967221 */ /* 0x000fe20000010000 */
[----:B------:R-:W-:Y:S02]  /*12a70*/  F2FP.BF16.PACK_AB R71, R155, R154 ;  /* 0x0000009a9b47723e */ /* 0x000fe400000010ff */
[----:B------:R-:W5:Y:S01]  /*12a80*/  MUFU.EX2 R175, R175 ;  /* 0x000000af00af7308 */ /* 0x000f620000000800 */
[----:B------:R-:W-:Y:S04]  /*12a90*/  FADD.FTZ R151, R151, R150 ;  /* 0x0000009697977221 */ /* 0x000fe80000010000 */
[C---:B--2---:R-:W-:Y:S03]  /*12aa0*/  HMMA.16816.F32.BF16 R4, R68.reuse, R84, R4 ;  /* 0x000000544404723c */ /* 0x044fe60000041804 */
[----:B------:R-:W-:Y:S02]  /*12ab0*/  FADD.FTZ R154, R154, R151 ;  /* 0x000000979a9a7221 */ /* 0x000fe40000010000 */
[----:B------:R-:W-:Y:S02]  /*12ac0*/  MUFU.EX2 R192, R192 ;  /* 0x000000c000c07308 */ /* 0x000fe40000000800 */
[----:B------:R-:W-:Y:S01]  /*12ad0*/  FADD.FTZ R154, R155, R154 ;  /* 0x0000009a9b9a7221 */ /* 0x000fe20000010000 */
[C---:B------:R-:W-:Y:S01]  /*12ae0*/  HMMA.16816.F32.BF16 R8, R68.reuse, R86, R8 ;  /* 0x000000564408723c */ /* 0x040fe20000041808 */
[----:B------:R-:W2:Y:S06]  /*12af0*/  LDSM.16.MT88.4 R84, [R204+0x11000] ;  /* 0x01100000cc54783b */ /* 0x000eac0000004200 */
[----:B------:R-:W2:Y:S01]  /*12b00*/  MUFU.EX2 R193, R193 ;  /* 0x000000c100c17308 */ /* 0x000ea20000000800 */
[C---:B---3--:R-:W-:Y:S08]  /*12b10*/  HMMA.16816.F32.BF16 R12, R68.reuse, R76, R12 ;  /* 0x0000004c440c723c */ /* 0x048ff0000004180c */
[C---:B------:R-:W-:Y:S01]  /*12b20*/  HMMA.16816.F32.BF16 R16, R68.reuse, R78, R16 ;  /* 0x0000004e4410723c */ /* 0x040fe20000041810 */
[----:B------:R-:W3:Y:S01]  /*12b30*/  LDSM.16.MT88.4 R76, [R202+0x11000] ;  /* 0x01100000ca4c783b */ /* 0x000ee20000004200 */
[----:B------:R-:W-:Y:S06]  /*12b40*/  MUFU.EX2 R194, R194 ;  /* 0x000000c200c27308 */ /* 0x000fec0000000800 */
[C---:B-1----:R-:W-:Y:S04]  /*12b50*/  HMMA.16816.F32.BF16 R20, R68.reuse, R72, R20 ;  /* 0x000000484414723c */ /* 0x042fe80000041814 */
[----:B------:R-:W1:Y:S04]  /*12b60*/  MUFU.EX2 R191, R191 ;  /* 0x000000bf00bf7308 */ /* 0x000e680000000800 */
[C---:B------:R-:W-:Y:S01]  /*12b70*/  HMMA.16816.F32.BF16 R24, R68.reuse, R74, R24 ;  /* 0x0000004a4418723c */ /* 0x040fe20000041818 */
[----:B------:R-:W1:Y:S05]  /*12b80*/  LDSM.16.MT88.4 R72, [R204+0xd800] ;  /* 0x00d80000cc48783b */ /* 0x000e6a0000004200 */
[----:B------:R-:W-:Y:S02]  /*12b90*/  MUFU.EX2 R190, R190 ;  /* 0x000000be00be7308 */ /* 0x000fe40000000800 */
[C---:B----4-:R-:W-:Y:S08]  /*12ba0*/  HMMA.16816.F32.BF16 R28, R68.reuse, R80, R28 ;  /* 0x00000050441c723c */ /* 0x050ff0000004181c */
[C---:B------:R-:W-:Y:S01]  /*12bb0*/  HMMA.16816.F32.BF16 R32, R68.reuse, R82, R32 ;  /* 0x000000524420723c */ /* 0x040fe20000041820 */
[----:B------:R-:W4:Y:S01]  /*12bc0*/  LDSM.16.MT88.4 R80, [R202+0xd800] ;  /* 0x00d80000ca50783b */ /* 0x000f220000004200 */
[----:B------:R-:W1:Y:S06]  /*12bd0*/  MUFU.EX2 R195, R195 ;  /* 0x000000c300c37308 */ /* 0x000e6c0000000800 */
[C---:B--2---:R-:W-:Y:S04]  /*12be0*/  HMMA.16816.F32.BF16 R36, R68.reuse, R84, R36 ;  /* 0x000000544424723c */ /* 0x044fe80000041824 */
[----:B------:R-:W-:Y:S04]  /*12bf0*/  MUFU.EX2 R189, R189 ;  /* 0x000000bd00bd7308 */ /* 0x000fe80000000800 */
[C---:B------:R-:W-:Y:S01]  /*12c00*/  HMMA.16816.F32.BF16 R40, R68.reuse, R86, R40 ;  /* 0x000000564428723c */ /* 0x040fe20000041828 */
[----:B------:R-:W-:Y:S05]  /*12c10*/  LDSM.16.MT88.4 R84, [R200+0xd800] ;  /* 0x00d80000c854783b */ /* 0x000fea0000004200 */
[----:B------:R-:W2:Y:S02]  /*12c20*/  MUFU.EX2 R196, R196 ;  /* 0x000000c400c47308 */ /* 0x000ea40000000800 */
[C---:B---3--:R-:W-:Y:S08]  /*12c30*/  HMMA.16816.F32.BF16 R44, R68.reuse, R76, R44 ;  /* 0x0000004c442c723c */ /* 0x048ff0000004182c */
[C---:B------:R-:W-:Y:S01]  /*12c40*/  HMMA.16816.F32.BF16 R48, R68.reuse, R78, R48 ;  /* 0x0000004e4430723c */ /* 0x040fe20000041830 */
[----:B------:R-:W3:Y:S01]  /*12c50*/  LDSM.16.MT88.4 R76, [R201+0xd800] ;  /* 0x00d80000c94c783b */ /* 0x000ee20000004200 */
[----:B------:R-:W-:Y:S06]  /*12c60*/  MUFU.EX2 R187, R187 ;  /* 0x000000bb00bb7308 */ /* 0x000fec0000000800 */
[C---:B------:R-:W-:Y:S04]  /*12c70*/  HMMA.16816.F32.BF16 R52, R68.reuse, R88, R52 ;  /* 0x000000584434723c */ /* 0x040fe80000041834 */
[----:B------:R-:W1:Y:S04]  /*12c80*/  MUFU.EX2 R186, R186 ;  /* 0x000000ba00ba7308 */ /* 0x000e680000000800 */
[C---:B------:R-:W-:Y:S01]  /*12c90*/  HMMA.16816.F32.BF16 R56, R68.reuse, R90, R56 ;  /* 0x0000005a4438723c */ /* 0x040fe20000041838 */
[----:B------:R-:W-:Y:S05]  /*12ca0*/  LDSM.16.MT88.4 R88, [R201+0x11800] ;  /* 0x01180000c958783b */ /* 0x000fea0000004200 */
[----:B------:R-:W-:Y:S02]  /*12cb0*/  MUFU.EX2 R185, R185 ;  /* 0x000000b900b97308 */ /* 0x000fe40000000800 */
[C---:B------:R-:W-:Y:S08]  /*12cc0*/  HMMA.16816.F32.BF16 R60, R68.reuse, R92, R60 ;  /* 0x0000005c443c723c */ /* 0x040ff0000004183c */
[----:B------:R-:W-:Y:S01]  /*12cd0*/  HMMA.16816.F32.BF16 R64, R68, R94, R64 ;  /* 0x0000005e4440723c */ /* 0x000fe20000041840 */
[----:B------:R-:W-:Y:S01]  /*12ce0*/  LDSM.16.MT88.4 R92, [R200+0x12000] ;  /* 0x01200000c85c783b */ /* 0x000fe20000004200 */
[----:B------:R-:W2:Y:S05]  /*12cf0*/  MUFU.EX2 R188, R188 ;  /* 0x000000bc00bc7308 */ /* 0x000eaa0000000800 */
[----:B------:R-:W-:Y:S02]  /*12d00*/  F2FP.BF16.PACK_AB R68, R156, R157 ;  /* 0x0000009d9c44723e */ /* 0x000fe400000010ff */
[C---:B------:R-:W-:Y:S03]  /*12d10*/  F2FP.BF16.PACK_AB R69, R158.reuse, R159 ;  /* 0x0000009f9e45723e */ /* 0x040fe600000010ff */
[----:B------:R-:W-:Y:S01]  /*12d20*/  F2FP.BF16.PACK_AB R70, R161, R160 ;  /* 0x000000a0a146723e */ /* 0x000fe200000010ff */
[----:B------:R-:W-:Y:S01]  /*12d30*/  MUFU.EX2 R182, R182 ;  /* 0x000000b600b67308 */ /* 0x000fe20000000800 */
[----:B------:R-:W-:Y:S01]  /*12d40*/  F2FP.BF16.PACK_AB R71, R163, R162 ;  /* 0x000000a2a347723e */ /* 0x000fe200000010ff */
[----:B------:R-:W-:Y:S04]  /*12d50*/  FADD.FTZ R159, R159, R154 ;  /* 0x0000009a9f9f7221 */ /* 0x000fe80000010000 */
[----:B------:R-:W-:Y:S02]  /*12d60*/  FADD.FTZ R159, R158, R159 ;  /* 0x0000009f9e9f7221 */ /* 0x000fe40000010000 */
[C---:B-1----:R-:W-:Y:S02]  /*12d70*/  HMMA.16816.F32.BF16 R4, R68.reuse, R72, R4 ;  /* 0x000000484404723c */ /* 0x042fe40000041804 */
[----:B------:R-:W1:Y:S01]  /*12d80*/  MUFU.EX2 R183, R183 ;  /* 0x000000b700b77308 */ /* 0x000e620000000800 */
[----:B------:R-:W-:Y:S04]  /*12d90*/  FADD.FTZ R162, R162, R159 ;  /* 0x0000009fa2a27221 */ /* 0x000fe80000010000 */
[----:B------:R-:W-:Y:S01]  /*12da0*/  FADD.FTZ R162, R163, R162 ;  /* 0x000000a2a3a27221 */ /* 0x000fe20000010000 */
[C---:B------:R-:W-:Y:S01]  /*12db0*/  HMMA.16816.F32.BF16 R8, R68.reuse, R74, R8 ;  /* 0x0000004a4408723c */ /* 0x040fe20000041808 */
[----:B------:R-:W1:Y:S03]  /*12dc0*/  LDSM.16.MT88.4 R72, [R204+0x11800] ;  /* 0x01180000cc48783b */ /* 0x000e660000004200 */
[----:B------:R-:W-:Y:S04]  /*12dd0*/  MUFU.EX2 R181, R181 ;  /* 0x000000b500b57308 */ /* 0x000fe80000000800 */
[C---:B----4-:R-:W-:Y:S06]  /*12de0*/  HMMA.16816.F32.BF16 R12, R68.reuse, R80, R12 ;  /* 0x00000050440c723c */ /* 0x050fec000004180c */
[----:B------:R-:W4:Y:S02]  /*12df0*/  MUFU.EX2 R184, R184 ;  /* 0x000000b800b87308 */ /* 0x000f240000000800 */
[C---:B------:R-:W-:Y:S01]  /*12e00*/  HMMA.16816.F32.BF16 R16, R68.reuse, R82, R16 ;  /* 0x000000524410723c */ /* 0x040fe20000041810 */
[----:B------:R-:W2:Y:S07]  /*12e10*/  LDSM.16.MT88.4 R80, [R202+0x11800] ;  /* 0x01180000ca50783b */ /* 0x000eae0000004200 */
[C---:B---3--:R-:W-:Y:S01]  /*12e20*/  HMMA.16816.F32.BF16 R20, R68.reuse, R76, R20 ;  /* 0x0000004c4414723c */ /* 0x048fe20000041814 */
[----:B------:R-:W-:Y:S07]  /*12e30*/  MUFU.EX2 R179, R179 ;  /* 0x000000b300b37308 */ /* 0x000fee0000000800 */
[C---:B------:R-:W-:Y:S01]  /*12e40*/  HMMA.16816.F32.BF16 R24, R68.reuse, R78, R24 ;  /* 0x0000004e4418723c */ /* 0x040fe20000041818 */
[----:B------:R-:W3:Y:S02]  /*12e50*/  LDSM.16.MT88.4 R76, [R200+0x11800] ;  /* 0x01180000c84c783b */ /* 0x000ee40000004200 */
[----:B------:R-:W2:Y:S05]  /*12e60*/  MUFU.EX2 R178, R145 ;  /* 0x0000009100b27308 */ /* 0x000eaa0000000800 */
[C---:B------:R-:W-:Y:S05]  /*12e70*/  HMMA.16816.F32.BF16 R28, R68.reuse, R84, R28 ;  /* 0x00000054441c723c */ /* 0x040fea000004181c */
[----:B------:R-:W-:Y:S03]  /*12e80*/  MUFU.EX2 R134, R134 ;  /* 0x0000008600867308 */ /* 0x000fe60000000800 */
[C---:B------:R-:W-:Y:S01]  /*12e90*/  HMMA.16816.F32.BF16 R32, R68.reuse, R86, R32 ;  /* 0x000000564420723c */ /* 0x040fe20000041820 */
[----:B------:R-:W3:Y:S06]  /*12ea0*/  LDSM.16.MT88.4 R84, [R204+0xe000] ;  /* 0x00e00000cc54783b */ /* 0x000eec0000004200 */
[----:B------:R-:W3:Y:S01]  /*12eb0*/  MUFU.EX2 R133, R144 ;  /* 0x0000009000857308 */ /* 0x000ee20000000800 */
[C---:B-1----:R-:W-:Y:S08]  /*12ec0*/  HMMA.16816.F32.BF16 R36, R68.reuse, R72, R36 ;  /* 0x000000484424723c */ /* 0x042ff00000041824 */
[C---:B------:R-:W-:Y:S01]  /*12ed0*/  HMMA.16816.F32.BF16 R40, R68.reuse, R74, R40 ;  /* 0x0000004a4428723c */ /* 0x040fe20000041828 */
[----:B------:R-:W1:Y:S07]  /*12ee0*/  LDSM.16.MT88.4 R72, [R202+0xe000] ;  /* 0x00e00000ca48783b */ /* 0x000e6e0000004200 */
[C---:B--2---:R-:W-:Y:S08]  /*12ef0*/  HMMA.16816.F32.BF16 R44, R68.reuse, R80, R44 ;  /* 0x00000050442c723c */ /* 0x044ff0000004182c */
[C---:B------:R-:W-:Y:S01]  /*12f00*/  HMMA.16816.F32.BF16 R48, R68.reuse, R82, R48 ;  /* 0x000000524430723c */ /* 0x040fe20000041830 */
[----:B------:R-:W-:Y:S07]  /*12f10*/  LDSM.16.MT88.4 R80, [R200+0xe000] ;  /* 0x00e00000c850783b */ /* 0x000fee0000004200 */
[C---:B------:R-:W-:Y:S08]  /*12f20*/  HMMA.16816.F32.BF16 R52, R68.reuse, R88, R52 ;  /* 0x000000584434723c */ /* 0x040ff00000041834 */
[C---:B------:R-:W-:Y:S01]  /*12f30*/  HMMA.16816.F32.BF16 R56, R68.reuse, R90, R56 ;  /* 0x0000005a4438723c */ /* 0x040fe20000041838 */
[----:B------:R-:W-:Y:S07]  /*12f40*/  LDSM.16.MT88.4 R88, [R201+0x12000] ;  /* 0x01200000c958783b */ /* 0x000fee0000004200 */
[C---:B---3--:R-:W-:Y:S08]  /*12f50*/  HMMA.16816.F32.BF16 R60, R68.reuse, R76, R60 ;  /* 0x0000004c443c723c */ /* 0x048ff0000004183c */
[----:B------:R-:W-:Y:S01]  /*12f60*/  HMMA.16816.F32.BF16 R64, R68, R78, R64 ;  /* 0x0000004e4440723c */ /* 0x000fe20000041840 */
[----:B------:R-:W2:Y:S06]  /*12f70*/  LDSM.16.MT88.4 R76, [R201+0xe000] ;  /* 0x00e00000c94c783b */ /* 0x000eac0000004200 */
[----:B------:R-:W-:Y:S02]  /*12f80*/  F2FP.BF16.PACK_AB R68, R164, R165 ;  /* 0x000000a5a444723e */ /* 0x000fe400000010ff */
[C---:B------:R-:W-:Y:S03]  /*12f90*/  F2FP.BF16.PACK_AB R69, R166.reuse, R167 ;  /* 0x000000a7a645723e */ /* 0x040fe600000010ff */
[----:B------:R-:W-:Y:S01]  /*12fa0*/  F2FP.BF16.PACK_AB R70, R169, R168 ;  /* 0x000000a8a946723e */ /* 0x000fe200000010ff */
[----:B------:R-:W-:Y:S01]  /*12fb0*/  FADD.FTZ R167, R167, R162 ;  /* 0x000000a2a7a77221 */ /* 0x000fe20000010000 */
[C---:B------:R-:W-:Y:S03]  /*12fc0*/  F2FP.BF16.PACK_AB R71, R171.reuse, R170 ;  /* 0x000000aaab47723e */ /* 0x040fe600000010ff */
[----:B------:R-:W-:Y:S04]  /*12fd0*/  FADD.FTZ R167, R166, R167 ;  /* 0x000000a7a6a77221 */ /* 0x000fe80000010000 */
[C---:B------:R-:W-:Y:S03]  /*12fe0*/  HMMA.16816.F32.BF16 R4, R68.reuse, R84, R4 ;  /* 0x000000544404723c */ /* 0x040fe60000041804 */
[----:B------:R-:W-:Y:S04]  /*12ff0*/  FADD.FTZ R170, R170, R167 ;  /* 0x000000a7aaaa7221 */ /* 0x000fe80000010000 */
[----:B------:R-:W-:Y:S01]  /*13000*/  FADD.FTZ R171, R171, R170 ;  /* 0x000000aaabab7221 */ /* 0x000fe20000010000 */
        /* <DEDUP_REMOVED lines=10> */
[----:B------:R-:W2:Y:S07]  /*130b0*/  LDSM.16.MT88.4 R80, [R202+0xe800] ;  /* 0x00e80000ca50783b */ /* 0x000eae0000004200 */
[C---:B---3--:R-:W-:Y:S08]  /*130c0*/  HMMA.16816.F32.BF16 R36, R68.reuse, R84, R36 ;  /* 0x000000544424723c */ /* 0x048ff00000041824 */
[C---:B------:R-:W-:Y:S01]  /*130d0*/  HMMA.16816.F32.BF16 R40, R68.reuse, R86, R40 ;  /* 0x000000564428723c */ /* 0x040fe20000041828 */
[----:B------:R-:W3:Y:S07]  /*130e0*/  LDSM.16.MT88.4 R84, [R201+0xe800] ;  /* 0x00e80000c954783b */ /* 0x000eee0000004200 */
[C---:B-1----:R-:W-:Y:S08]  /*130f0*/  HMMA.16816.F32.BF16 R44, R68.reuse, R72, R44 ;  /* 0x00000048442c723c */ /* 0x042ff0000004182c */
[C---:B------:R-:W-:Y:S01]  /*13100*/  HMMA.16816.F32.BF16 R48, R68.reuse, R74, R48 ;  /* 0x0000004a4430723c */ /* 0x040fe20000041830 */
[----:B------:R-:W1:Y:S07]  /*13110*/  LDSM.16.MT88.4 R72, [R200+0xe800] ;  /* 0x00e80000c848783b */ /* 0x000e6e0000004200 */
[C---:B------:R-:W-:Y:S08]  /*13120*/  HMMA.16816.F32.BF16 R52, R68.reuse, R88, R52 ;  /* 0x000000584434723c */ /* 0x040ff00000041834 */
[C---:B------:R-:W-:Y:S01]  /*13130*/  HMMA.16816.F32.BF16 R56, R68.reuse, R90, R56 ;  /* 0x0000005a4438723c */ /* 0x040fe20000041838 */
[----:B------:R-:W1:Y:S07]  /*13140*/  LDSM.16.MT88.4 R88, [R204+0x12800] ;  /* 0x01280000cc58783b */ /* 0x000e6e0000004200 */
[C---:B------:R-:W-:Y:S08]  /*13150*/  HMMA.16816.F32.BF16 R60, R68.reuse, R92, R60 ;  /* 0x0000005c443c723c */ /* 0x040ff0000004183c */
[----:B------:R-:W-:Y:S01]  /*13160*/  HMMA.16816.F32.BF16 R64, R68, R94, R64 ;  /* 0x0000005e4440723c */ /* 0x000fe20000041840 */
[----:B------:R-:W-:Y:S06]  /*13170*/  LDSM.16.MT88.4 R92, [R201+0x13000] ;  /* 0x01300000c95c783b */ /* 0x000fec0000004200 */
[----:B------:R-:W-:Y:S02]  /*13180*/  F2FP.BF16.PACK_AB R68, R173, R172 ;  /* 0x000000acad44723e */ /* 0x000fe400000010ff */
[----:B-----5:R-:W-:Y:S03]  /*13190*/  F2FP.BF16.PACK_AB R69, R175, R174 ;  /* 0x000000aeaf45723e */ /* 0x020fe600000010ff */
[----:B------:R-:W-:Y:S01]  /*131a0*/  F2FP.BF16.PACK_AB R70, R193, R192 ;  /* 0x000000c0c146723e */ /* 0x000fe200000010ff */
[----:B------:R-:W-:Y:S01]  /*131b0*/  FADD.FTZ R174, R174, R171 ;  /* 0x000000abaeae7221 */ /* 0x000fe20000010000 */
[----:B------:R-:W-:Y:S03]  /*131c0*/  F2FP.BF16.PACK_AB R71, R191, R194 ;  /* 0x000000c2bf47723e */ /* 0x000fe600000010ff */
[----:B------:R-:W-:Y:S04]  /*131d0*/  FADD.FTZ R175, R175, R174 ;  /* 0x000000aeafaf7221 */ /* 0x000fe80000010000 */
[C---:B--2---:R-:W-:Y:S03]  /*131e0*/  HMMA.16816.F32.BF16 R4, R68.reuse, R76, R4 ;  /* 0x0000004c4404723c */ /* 0x044fe60000041804 */
[----:B------:R-:W-:Y:S04]  /*131f0*/  FADD.FTZ R194, R194, R175 ;  /* 0x000000afc2c27221 */ /* 0x000fe80000010000 */
[----:B------:R-:W-:Y:S01]  /*13200*/  FADD.FTZ R194, R191, R194 ;  /* 0x000000c2bfc27221 */ /* 0x000fe20000010000 */
[C---:B------:R-:W-:Y:S01]  /*13210*/  HMMA.16816.F32.BF16 R8, R68.reuse, R78, R8 ;  /* 0x0000004e4408723c */ /* 0x040fe20000041808 */
[----:B------:R-:W2:Y:S07]  /*13220*/  LDSM.16.MT88.4 R76, [R202+0x12800] ;  /* 0x01280000ca4c783b */ /* 0x000eae0000004200 */
[C---:B------:R-:W-:Y:S08]  /*13230*/  HMMA.16816.F32.BF16 R12, R68.reuse, R80, R12 ;  /* 0x00000050440c723c */ /* 0x040ff0000004180c */
[C---:B------:R-:W-:Y:S01]  /*13240*/  HMMA.16816.F32.BF16 R16, R68.reuse, R82, R16 ;  /* 0x000000524410723c */ /* 0x040fe20000041810 */
[----:B------:R-:W5:Y:S07]  /*13250*/  LDSM.16.MT88.4 R80, [R201+0x12800] ;  /* 0x01280000c950783b */ /* 0x000f6e0000004200 */
[C---:B---3--:R-:W-:Y:S08]  /*13260*/  HMMA.16816.F32.BF16 R20, R68.reuse, R84, R20 ;  /* 0x000000544414723c */ /* 0x048ff00000041814 */
[C---:B------:R-:W-:Y:S01]  /*13270*/  HMMA.16816.F32.BF16 R24, R68.reuse, R86, R24 ;  /* 0x000000564418723c */ /* 0x040fe20000041818 */
[----:B------:R-:W-:Y:S07]  /*13280*/  LDSM.16.MT88.4 R84, [R200+0xf000] ;  /* 0x00f00000c854783b */ /* 0x000fee0000004200 */
[C---:B-1----:R-:W-:Y:S08]  /*13290*/  HMMA.16816.F32.BF16 R28, R68.reuse, R72, R28 ;  /* 0x00000048441c723c */ /* 0x042ff0000004181c */
[C---:B------:R-:W-:Y:S01]  /*132a0*/  HMMA.16816.F32.BF16 R32, R68.reuse, R74, R32 ;  /* 0x0000004a4420723c */ /* 0x040fe20000041820 */
[----:B------:R-:W1:Y:S07]  /*132b0*/  LDSM.16.MT88.4 R72, [R200+0x12800] ;  /* 0x01280000c848783b */ /* 0x000e6e0000004200 */
[C---:B------:R-:W-:Y:S08]  /*132c0*/  HMMA.16816.F32.BF16 R36, R68.reuse, R88, R36 ;  /* 0x000000584424723c */ /* 0x040ff00000041824 */
[C---:B------:R-:W-:Y:S01]  /*132d0*/  HMMA.16816.F32.BF16 R40, R68.reuse, R90, R40 ;  /* 0x0000005a4428723c */ /* 0x040fe20000041828 */
[----:B------:R-:W-:Y:S07]  /*132e0*/  LDSM.16.MT88.4 R88, [R202+0x13000] ;  /* 0x01300000ca58783b */ /* 0x000fee0000004200 */
[C---:B--2---:R-:W-:Y:S08]  /*132f0*/  HMMA.16816.F32.BF16 R44, R68.reuse, R76, R44 ;  /* 0x0000004c442c723c */ /* 0x044ff0000004182c */
[C---:B------:R-:W-:Y:S01]  /*13300*/  HMMA.16816.F32.BF16 R48, R68.reuse, R78, R48 ;  /* 0x0000004e4430723c */ /* 0x040fe20000041830 */
[----:B------:R-:W2:Y:S07]  /*13310*/  LDSM.16.MT88.4 R76, [R204+0xf000] ;  /* 0x00f00000cc4c783b */ /* 0x000eae0000004200 */
[C---:B-----5:R-:W-:Y:S08]  /*13320*/  HMMA.16816.F32.BF16 R52, R68.reuse, R80, R52 ;  /* 0x000000504434723c */ /* 0x060ff00000041834 */
[C---:B------:R-:W-:Y:S01]  /*13330*/  HMMA.16816.F32.BF16 R56, R68.reuse, R82, R56 ;  /* 0x000000524438723c */ /* 0x040fe20000041838 */
[----:B------:R-:W3:Y:S07]  /*13340*/  LDSM.16.MT88.4 R80, [R202+0xf000] ;  /* 0x00f00000ca50783b */ /* 0x000eee0000004200 */
[C---:B-1----:R-:W-:Y:S08]  /*13350*/  HMMA.16816.F32.BF16 R60, R68.reuse, R72, R60 ;  /* 0x00000048443c723c */ /* 0x042ff0000004183c */
[----:B------:R-:W-:Y:S01]  /*13360*/  HMMA.16816.F32.BF16 R64, R68, R74, R64 ;  /* 0x0000004a4440723c */ /* 0x000fe20000041840 */
[----:B------:R-:W1:Y:S06]  /*13370*/  LDSM.16.MT88.4 R72, [R201+0xf000] ;  /* 0x00f00000c948783b */ /* 0x000e6c0000004200 */
[----:B------:R-:W-:Y:S02]  /*13380*/  F2FP.BF16.PACK_AB R68, R195, R190 ;  /* 0x000000bec344723e */ /* 0x000fe400000010ff */
[----:B------:R-:W-:Y:S03]  /*13390*/  F2FP.BF16.PACK_AB R69, R196, R189 ;  /* 0x000000bdc445723e */ /* 0x000fe600000010ff */
        /* <DEDUP_REMOVED lines=9> */
[C---:B---3--:R-:W-:Y:S08]  /*13430*/  HMMA.16816.F32.BF16 R12, R68.reuse, R80, R12 ;  /* 0x00000050440c723c */ /* 0x048ff0000004180c */
[C---:B------:R-:W-:Y:S08]  /*13440*/  HMMA.16816.F32.BF16 R16, R68.reuse, R82, R16 ;  /* 0x000000524410723c */ /* 0x040ff00000041810 */
[C---:B-1----:R-:W-:Y:S08]  /*13450*/  HMMA.16816.F32.BF16 R20, R68.reuse, R72, R20 ;  /* 0x000000484414723c */ /* 0x042ff00000041814 */
[C---:B------:R-:W-:Y:S08]  /*13460*/  HMMA.16816.F32.BF16 R24, R68.reuse, R74, R24 ;  /* 0x0000004a4418723c */ /* 0x040ff00000041818 */
[C---:B------:R-:W-:Y:S08]  /*13470*/  HMMA.16816.F32.BF16 R28, R68.reuse, R84, R28 ;  /* 0x00000054441c723c */ /* 0x040ff0000004181c */
[C---:B------:R-:W-:Y:S01]  /*13480*/  HMMA.16816.F32.BF16 R32, R68.reuse, R86, R32 ;  /* 0x000000564420723c */ /* 0x040fe20000041820 */
[----:B------:R-:W-:Y:S07]  /*13490*/  LDSM.16.MT88.4 R84, [R202+0x13800] ;  /* 0x01380000ca54783b */ /* 0x000fee0000004200 */
[C---:B--2---:R-:W-:Y:S08]  /*134a0*/  HMMA.16816.F32.BF16 R36, R68.reuse, R76, R36 ;  /* 0x0000004c4424723c */ /* 0x044ff00000041824 */
[C---:B------:R-:W-:Y:S01]  /*134b0*/  HMMA.16816.F32.BF16 R40, R68.reuse, R78, R40 ;  /* 0x0000004e4428723c */ /* 0x040fe20000041828 */
[----:B------:R-:W-:Y:S07]  /*134c0*/  LDSM.16.MT88.4 R76, [R201+0x13800] ;  /* 0x01380000c94c783b */ /* 0x000fee0000004200 */
[C---:B------:R-:W-:Y:S08]  /*134d0*/  HMMA.16816.F32.BF16 R44, R68.reuse, R88, R44 ;  /* 0x00000058442c723c */ /* 0x040ff0000004182c */
[C---:B------:R-:W-:Y:S08]  /*134e0*/  HMMA.16816.F32.BF16 R48, R68.reuse, R90, R48 ;  /* 0x0000005a4430723c */ /* 0x040ff00000041830 */
[C---:B------:R-:W-:Y:S08]  /*134f0*/  HMMA.16816.F32.BF16 R52, R68.reuse, R92, R52 ;  /* 0x0000005c4434723c */ /* 0x040ff00000041834 */
[C---:B------:R-:W-:Y:S01]  /*13500*/  HMMA.16816.F32.BF16 R56, R68.reuse, R94, R56 ;  /* 0x0000005e4438723c */ /* 0x040fe20000041838 */
[----:B------:R-:W1:Y:S07]  /*13510*/  LDSM.16.MT88.4 R92, [R204+0x13800] ;  /* 0x01380000cc5c783b */ /* 0x000e6e0000004200 */
[C---:B------:R-:W-:Y:S08]  /*13520*/  HMMA.16816.F32.BF16 R60, R68.reuse, R96, R60 ;  /* 0x00000060443c723c */ /* 0x040ff0000004183c */
[----:B------:R-:W-:Y:S07]  /*13530*/  HMMA.16816.F32.BF16 R64, R68, R98, R64 ;  /* 0x000000624440723c */ /* 0x000fee0000041840 */
[----:B------:R-:W-:Y:S02]  /*13540*/  F2FP.BF16.PACK_AB R68, R183, R182 ;  /* 0x000000b6b744723e */ /* 0x000fe400000010ff */
[----:B----4-:R-:W-:Y:S03]  /*13550*/  F2FP.BF16.PACK_AB R69, R184, R181 ;  /* 0x000000b5b845723e */ /* 0x010fe600000010ff */
[----:B------:R-:W-:Y:S01]  /*13560*/  F2FP.BF16.PACK_AB R70, R178, R179 ;  /* 0x000000b3b246723e */ /* 0x000fe200000010ff */
[----:B------:R-:W-:Y:S01]  /*13570*/  FADD.FTZ R181, R181, R188 ;  /* 0x000000bcb5b57221 */ /* 0x000fe20000010000 */
[----:B------:R-:W-:Y:S03]  /*13580*/  F2FP.BF16.PACK_AB R71, R133, R134 ;  /* 0x000000868547723e */ /* 0x000fe600000010ff */
[----:B------:R-:W-:Y:S04]  /*13590*/  FADD.FTZ R181, R184, R181 ;  /* 0x000000b5b8b57221 */ /* 0x000fe80000010000 */
[C---:B------:R-:W-:Y:S03]  /*135a0*/  HMMA.16816.F32.BF16 R128, R68.reuse, R124, R4 ;  /* 0x0000007c4480723c */ /* 0x040fe60000041804 */
[----:B------:R-:W-:Y:S04]  /*135b0*/  FADD.FTZ R134, R134, R181 ;  /* 0x000000b586867221 */ /* 0x000fe80000010000 */
[----:B------:R-:W-:Y:S01]  /*135c0*/  FADD.FTZ R5, R113, R104 ;  /* 0x0000006871057221 */ /* 0x000fe20000010000 */
[C---:B------:R-:W-:Y:S04]  /*135d0*/  HMMA.16816.F32.BF16 R124, R68.reuse, R126, R8 ;  /* 0x0000007e447c723c */ /* 0x040fe80000041808 */
[----:B------:R-:W-:Y:S02]  /*135e0*/  FADD.FTZ R5, R146, R5 ;  /* 0x0000000592057221 */ /* 0x000fe40000010000 */
[----:B------:R-:W-:Y:S02]  /*135f0*/  FADD.FTZ R237, R133, R134 ;  /* 0x0000008685ed7221 */ /* 0x000fe40000010000 */
[C---:B------:R-:W-:Y:S04]  /*13600*/  HMMA.16816.F32.BF16 R120, R68.reuse, R116, R12 ;  /* 0x000000744478723c */ /* 0x040fe8000004180c */
[----:B------:R-:W-:Y:S02]  /*13610*/  FADD.FTZ R148, R148, R5 ;  /* 0x0000000594947221 */ /* 0x000fe40000010000 */
[----:B------:R-:W2:Y:S02]  /*13620*/  LDSM.16.MT88.4 R4, [R200+0x13800] ;  /* 0x01380000c804783b */ /* 0x000ea40000004200 */
[C---:B------:R-:W-:Y:S04]  /*13630*/  HMMA.16816.F32.BF16 R116, R68.reuse, R118, R16 ;  /* 0x000000764474723c */ /* 0x040fe80000041810 */
[----:B------:R-:W-:Y:S04]  /*13640*/  FADD.FTZ R149, R149, R148 ;  /* 0x0000009495957221 */ /* 0x000fe80000010000 */
        /* <DEDUP_REMOVED lines=8> */
[C---:B-1----:R-:W-:Y:S04]  /*136d0*/  HMMA.16816.F32.BF16 R96, R68.reuse, R92, R36 ;  /* 0x0000005c4460723c */ /* 0x042fe80000041824 */
        /* <DEDUP_REMOVED lines=9> */
[----:B------:R-:W-:Y:S01]  /*13770*/  FADD.FTZ R169, R169, R168 ;  /* 0x000000a8a9a97221 */ /* 0x000fe20000010000 */
[C---:B------:R-:W-:Y:S03]  /*13780*/  HMMA.16816.F32.BF16 R76, R68.reuse, R78, R56 ;  /* 0x0000004e444c723c */ /* 0x040fe60000041838 */
[----:B------:R-:W-:Y:S04]  /*13790*/  FADD.FTZ R172, R172, R169 ;  /* 0x000000a9acac7221 */ /* 0x000fe80000010000 */
[----:B------:R-:W-:Y:S01]  /*137a0*/  FADD.FTZ R173, R173, R172 ;  /* 0x000000acadad7221 */ /* 0x000fe20000010000 */
[C---:B--2---:R-:W-:Y:S04]  /*137b0*/  HMMA.16816.F32.BF16 R72, R68.reuse, R4, R60 ;  /* 0x000000044448723c */ /* 0x044fe8000004183c */
[----:B------:R-:W-:Y:S04]  /*137c0*/  FADD.FTZ R192, R192, R173 ;  /* 0x000000adc0c07221 */ /* 0x000fe80000010000 */
[----:B------:R-:W-:Y:S01]  /*137d0*/  FADD.FTZ R193, R193, R192 ;  /* 0x000000c0c1c17221 */ /* 0x000fe20000010000 */
[----:B------:R-:W-:Y:S03]  /*137e0*/  HMMA.16816.F32.BF16 R68, R68, R6, R64 ;  /* 0x000000064444723c */ /* 0x000fe60000041840 */
[----:B------:R-:W-:Y:S04]  /*137f0*/  FADD.FTZ R190, R190, R193 ;  /* 0x000000c1bebe7221 */ /* 0x000fe80000010000 */
[----:B------:R-:W-:Y:S05]  /*13800*/  FADD.FTZ R190, R195, R190 ;  /* 0x000000bec3be7221 */ /* 0x000fea0000010000 */
[----:B------:R-:W-:Y:S04]  /*13810*/  FADD.FTZ R187, R187, R190 ;  /* 0x000000bebbbb7221 */ /* 0x000fe80000010000 */
[----:B------:R-:W-:Y:S04]  /*13820*/  FADD.FTZ R187, R186, R187 ;  /* 0x000000bbbabb7221 */ /* 0x000fe80000010000 */
[----:B------:R-:W-:Y:S04]  /*13830*/  FADD.FTZ R182, R182, R187 ;  /* 0x000000bbb6b67221 */ /* 0x000fe80000010000 */
[----:B------:R-:W-:Y:S04]  /*13840*/  FADD.FTZ R182, R183, R182 ;  /* 0x000000b6b7b67221 */ /* 0x000fe80000010000 */
[----:B------:R-:W-:Y:S04]  /*13850*/  FADD.FTZ R179, R179, R182 ;  /* 0x000000b6b3b37221 */ /* 0x000fe80000010000 */
[----:B------:R-:W-:Y:S01]  /*13860*/  FADD.FTZ R239, R178, R179 ;  /* 0x000000b3b2ef7221 */ /* 0x000fe20000010000 */
[----:B------:R-:W-:-:S05]  /*13870*/  @P1 BRA `(.L_x_830) ;  /* 0xffffaf1000001947 */ /* 0x000fca000383ffff */
.L_x_826:
        /* <DEDUP_REMOVED lines=228> */
.L_x_832:
[----:B------:R-:W-:Y:S05]  /*146c0*/  BSYNC B0 ;  /* 0x0000000000007941 */ /* 0x000fea0003800000 */
.L_x_831:
        /* <DEDUP_REMOVED lines=30> */
.L_x_834:
[----:B------:R-:W-:Y:S05]  /*148b0*/  BSYNC B0 ;  /* 0x0000000000007941 */ /* 0x000fea0003800000 */
.L_x_833:
        /* <DEDUP_REMOVED lines=18> */
.L_x_836:
[----:B------:R-:W-:Y:S05]  /*149e0*/  BSYNC B0 ;  /* 0x0000000000007941 */ /* 0x000fea0003800000 */
.L_x_835:
        /* <DEDUP_REMOVED lines=18> */
.L_x_838:
[----:B------:R-:W-:Y:S05]  /*14b10*/  BSYNC B0 ;  /* 0x0000000000007941 */ /* 0x000fea0003800000 */
.L_x_837:
        /* <DEDUP_REMOVED lines=18> */
.L_x_839:
        /* <DEDUP_REMOVED lines=12> */
.L_x_8329:


//--------------------- .text._ZN5flash24flash_fwd_splitkv_kernelI23Flash_fwd_kernel_traitsILi128ELi64ELi128ELi4ELb0ELb0EN7cutlass10bfloat16_tE19Flash_kernel_traitsILi128ELi64ELi128ELi4ES3_EELb1ELb0ELb0ELb0ELb0ELb0ELb0ELb1EEEvNS_16Flash_fwd_paramsE --------------------------
	.section	.text._ZN5flash24flash_fwd_splitkv_kernelI23Flash_fwd_kernel_traitsILi128ELi64ELi128ELi4ELb0ELb0EN7cutlass10bfloat16_tE19Flash_kernel_traitsILi128ELi64ELi128ELi4ES3_EELb1ELb0ELb0ELb0ELb0ELb0ELb0ELb1EEEvNS_16Flash_fwd_paramsE,"ax",@progbits
	.sectioninfo	@"SHI_REGISTERS=254"
	.align	128
        .global         _ZN5flash24flash_fwd_splitkv_kernelI23Flash_fwd_kernel_traitsILi128ELi64ELi128ELi4ELb0ELb0EN7cutlass10bfloat16_tE19Flash_kernel_traitsILi128ELi64ELi128ELi4ES3_EELb1ELb0ELb0ELb0ELb0ELb0ELb0ELb1EEEvNS_16Flash_fwd_paramsE
        .type           _ZN5flash24flash_fwd_splitkv_kernelI23Flash_fwd_kernel_traitsILi128ELi64ELi128ELi4ELb0ELb0EN7cutlass10bfloat16_tE19Flash_kernel_traitsILi128ELi64ELi128ELi4ES3_EELb1ELb0ELb0ELb0ELb0ELb0ELb0ELb1EEEvNS_16Flash_fwd_paramsE,@function
        .size           _ZN5flash24flash_fwd_splitkv_kernelI23Flash_fwd_kernel_traitsILi128ELi64ELi128ELi4ELb0ELb0EN7cutlass10bfloat16_tE19Flash_kernel_traitsILi128ELi64ELi128ELi4ES3_EELb1ELb0ELb0ELb0ELb0ELb0ELb0ELb1EEEvNS_16Flash_fwd_paramsE,(.L_x_8277 - _ZN5flash24flash_fwd_splitkv_kernelI23Flash_fwd_kernel_traitsILi128ELi64ELi128ELi4ELb0ELb0EN7cutlass10bfloat16_tE19Flash_kernel_traitsILi128ELi64ELi128ELi4ES3_EELb1ELb0ELb0ELb0ELb0ELb0ELb0ELb1EEEvNS_16Flash_fwd_paramsE)
        .other          _ZN5flash24flash_fwd_splitkv_kernelI23Flash_fwd_kernel_traitsILi128ELi64ELi128ELi4ELb0ELb0EN7cutlass10bfloat16_tE19Flash_kernel_traitsILi128ELi64ELi128ELi4ES3_EELb1ELb0ELb0ELb0ELb0ELb0ELb0ELb1EEEvNS_16Flash_fwd_paramsE,@"STO_CUDA_ENTRY STV_DEFAULT"
_ZN5flash24flash_fwd_splitkv_kernelI23Flash_fwd_kernel_traitsILi128ELi64ELi128ELi4ELb0ELb0EN7cutlass10bfloat16_tE19Flash_kernel_traitsILi128ELi64ELi128ELi4ES3_EELb1ELb0ELb0ELb0ELb0ELb0ELb0ELb1EEEvNS_16Flash_fwd_paramsE:
.text._ZN5flash24flash_fwd_splitkv_kernelI23Flash_fwd_kernel_traitsILi128ELi64ELi128ELi4ELb0ELb0EN7cutlass10bfloat16_tE19Flash_kernel_traitsILi128ELi64ELi128ELi4ES3_EELb1ELb0ELb0ELb0ELb0ELb0ELb0ELb1EEEvNS_16Flash_fwd_paramsE:
[----:B------:R-:W-:Y:S02]  /*0000*/  MOV R1, c[0x0][0x28] ;  /* 0x00000a0000017a02 */ /* 0x000fe40000000f00 */
[----:B------:R-:W1:Y:S01]  /*0010*/  S2R R232, SR_CTAID.X ;  /* 0x0000000000e87919 */ /* 0x000e620000002500 */
[----:B------:R-:W-:Y:S01]  /*0020*/  ULDC.64 UR4, c[0x0][0x40] ;  /* 0x0000100000047ab9 */ /* 0x000fe20000000a00 */
[----:B------:R-:W-:Y:S01]  /*0030*/  BSSY B4, `(.L_x_840) ;  /* 0x0000007000047945 */ /* 0x000fe20003800000 */
[----:B------:R-:W-:Y:S01]  /*0040*/  UIADD3 UR4, UP0, UR4, 0x160, URZ ;  /* 0x0000016004047890 */ /* 0x000fe2000ff1e03f */
[----:B------:R-:W2:Y:S01]  /*0050*/  S2R R231, SR_CTAID.Y ;  /* 0x0000000000e77919 */ /* 0x000ea20000002600 */
[----:B------:R-:W-:Y:S02]  /*0060*/  MOV R230, 0xa0 ;  /* 0x000000a000e67802 */ /* 0x000fe40000000f00 */
[----:B------:R-:W-:Y:S01]  /*0070*/  UIADD3.X UR5, URZ, UR5, URZ, UP0, !UPT ;  /* 0x000000053f057290 */ /* 0x000fe200087fe43f */
[----:B------:R-:W3:Y:S06]  /*0080*/  S2R R229, SR_CTAID.Z ;  /* 0x0000000000e57919 */ /* 0x000eec0000002700 */
[----:B-123--:R-:W-:Y:S05]  /*0090*/  CALL.REL.NOINC `($_ZN5flash24flash_fwd_splitkv_kernelI23Flash_fwd_kernel_traitsILi128ELi64ELi128ELi4ELb0ELb0EN7cutlass10bfloat16_tE19Flash_kernel_traitsILi128ELi64ELi128ELi4ES3_EELb1ELb0ELb0ELb0ELb0ELb0ELb0ELb1EEEvNS_16Flash_fwd_paramsE$_ZN5flash30compute_attn_1rowblock_splitkvI23Flash_fwd_kernel_traitsILi128ELi64ELi128ELi4ELb0ELb0EN7cutlass10bfloat16_tE19Flash_kernel_traitsILi128ELi64ELi128ELi4ES3_EELb1ELb0ELb0ELb0ELb0ELb0ELb0ELb1ENS_16Flash_fwd_paramsEEEvRKT8_iiiii) ;  /* 0x0000002000007944 */ /* 0x00efea0003c00000 */
[----:B------:R-:W-:Y:S05]  /*00a0*/  BSYNC B4 ;  /* 0x0000000000047941 */ /* 0x000fea0003800000 */
.L_x_840:
[----:B------:R-:W-:Y:S05]  /*00b0*/  EXIT ;  /* 0x000000000000794d */ /* 0x000fea0003800000 */
        .type           $_ZN5flash24flash_fwd_splitkv_kernelI23Flash_fwd_kernel_traitsILi128ELi64ELi128ELi4ELb0ELb0EN7cutlass10bfloat16_tE19Flash_kernel_traitsILi128ELi64ELi128ELi4ES3_EELb1ELb0ELb0ELb0ELb0ELb0ELb0ELb1EEEvNS_16Flash_fwd_paramsE$_ZN5flash30compute_attn_1rowblock_splitkvI23Flash_fwd_kernel_traitsILi128ELi64ELi128ELi4ELb0ELb0EN7cutlass10bfloat16_tE19Flash_kernel_traitsILi128ELi64ELi128ELi4ES3_EELb1ELb0ELb0ELb0ELb0ELb0ELb0ELb1ENS_16Flash_fwd_paramsEEEvRKT8_iiiii,@function
        .size           $_ZN5flash24flash_fwd_splitkv_kernelI23Flash_fwd_kernel_traitsILi128ELi64ELi128ELi4ELb0ELb0EN7cutlass10bfloat16_tE19Flash_kernel_traitsILi128ELi64ELi128ELi4ES3_EELb1ELb0ELb0ELb0ELb0ELb0ELb0ELb1EEEvNS_16Flash_fwd_paramsE$_ZN5flash30compute_attn_1rowblock_splitkvI23Flash_fwd_kernel_traitsILi128ELi64ELi128ELi4ELb0ELb0EN7cutlass10bfloat16_tE19Flash_kernel_traitsILi128ELi64ELi128ELi4ES3_EELb1ELb0ELb0ELb0ELb0ELb0ELb0ELb1ENS_16Flash_fwd_paramsEEEvRKT8_iiiii,($__internal_14_$__cuda_sm70_shflsync_bfly_p - $_ZN5flash24flash_fwd_splitkv_kernelI23Flash_fwd_kernel_traitsILi128ELi64ELi128ELi4ELb0ELb0EN7cutlass10bfloat16_tE19Flash_kernel_traitsILi128ELi64ELi128ELi4ES3_EELb1ELb0ELb0ELb0ELb0ELb0ELb0ELb1EEEvNS_16Flash_fwd_paramsE$_ZN5flash30compute_attn_1rowblock_splitkvI23Flash_fwd_kernel_traitsILi128ELi64ELi128ELi4ELb0ELb0EN7cutlass10bfloat16_tE19Flash_kernel_traitsILi128ELi64ELi128ELi4ES3_EELb1ELb0ELb0ELb0ELb0ELb0ELb0ELb1ENS_16Flash_fwd_paramsEEEvRKT8_iiiii)
$_ZN5flash24flash_fwd_splitkv_kernelI23Flash_fwd_kernel_traitsILi128ELi64ELi128ELi4ELb0ELb0EN7cutlass10bfloat16_tE19Flash_kernel_traitsILi128ELi64ELi128ELi4ES3_EELb1ELb0ELb0ELb0ELb0ELb0ELb0ELb1EEEvNS_16Flash_fwd_paramsE$_ZN5flash30compute_attn_1rowblock_splitkvI23Flash_fwd_kernel_traitsILi128ELi64ELi128ELi4ELb0ELb0EN7cutlass10bfloat16_tE19Flash_kernel_traitsILi128ELi64ELi128ELi4ES3_EELb1ELb0ELb0ELb0ELb0ELb0ELb0ELb1ENS_16Flash_fwd_paramsEEEvRKT8_iiiii:
[----:B------:R-:W-:Y:S01]  /*00c0*/  IMAD.U32 R10, RZ, RZ, UR4 ;  /* 0x00000004ff0a7e24 */ /* 0x000fe2000f8e00ff */
[----:B------:R-:W-:Y:S01]  /*00d0*/  ULDC.64 UR6, c[0x0][0x118] ;  /* 0x0000460000067ab9 */ /* 0x000fe20000000a00 */
[----:B------:R-:W-:-:S05]  /*00e0*/  IMAD.U32 R11, RZ, RZ, UR5 ;  /* 0x00000005ff0b7e24 */ /* 0x000fca000f8e00ff */
[----:B------:R-:W2:Y:S04]  /*00f0*/  LD.E.64 R4, [R10.64+0xe0] ;  /* 0x0000e0060a047980 */ /* 0x000ea8000c101b00 */
[----:B------:R-:W3:Y:S01]  /*0100*/  LD.E.64 R2, [R10.64+0xe8] ;  /* 0x0000e8060a027980 */ /* 0x000ee2000c101b00 */
[----:B------:R-:W-:Y:S02]  /*0110*/  MOV R234, 0xffffffff ;  /* 0xffffffff00ea7802 */ /* 0x000fe40000000f00 */
[----:B--2---:R-:W-:-:S04]  /*0120*/  ISETP.NE.U32.AND P1, PT, R4, RZ, PT ;  /* 0x000000ff0400720c */ /* 0x004fc80003f25070 */
[----:B------:R-:W-:Y:S01]  /*0130*/  ISETP.NE.AND.EX P1, PT, R5, RZ, PT, P1 ;  /* 0x000000ff0500720c */ /* 0x000fe20003f25310 */
[----:B------:R-:W-:-:S12]  /*0140*/  IMAD.WIDE R4, R231, 0x4, R4 ;  /* 0x00000004e7047825 */ /* 0x000fd800078e0204 */
[----:B------:R1:W5:Y:S01]  /*0150*/  @P1 LD.E R234, [R4.64] ;  /* 0x0000000604ea1980 */ /* 0x000362000c101900 */
[----:B---3--:R-:W-:Y:S01]  /*0160*/  ISETP.NE.U32.AND P0, PT, R2, RZ, PT ;  /* 0x000000ff0200720c */ /* 0x008fe20003f05070 */
[----:B------:R-:W-:Y:S01]  /*0170*/  BSSY B0, `(.L_x_841) ;  /* 0x0000009000007945 */ /* 0x000fe20003800000 */
[----:B------:R-:W-:Y:S02]  /*0180*/  IMAD.MOV.U32 R15, RZ, RZ, -0x1 ;  /* 0xffffffffff0f7424 */ /* 0x000fe400078e00ff */
[----:B------:R-:W-:Y:S01]  /*0190*/  ISETP.NE.AND.EX P0, PT, R3, RZ, PT, P0 ;  /* 0x000000ff0300720c */ /* 0x000fe20003f05300 */
[----:B------:R-:W-:-:S12]  /*01a0*/  IMAD.WIDE R2, R231, 0x4, R2 ;  /* 0x00000004e7027825 */ /* 0x000fd800078e0202 */
[----:B------:R-:W-:Y:S05]  /*01b0*/  @!P0 BRA `(.L_x_842) ;  /* 0x0000004000008947 */ /* 0x000fea0003800000 */
[----:B------:R-:W2:Y:S02]  /*01c0*/  LD.E.U8 R0, [R10.64+0x1b2] ;  /* 0x0001b2060a007980 */ /* 0x000ea4000c101100 */
[----:B--2---:R-:W-:-:S13]  /*01d0*/  ISETP.NE.AND P2, PT, R0, RZ, PT ;  /* 0x000000ff0000720c */ /* 0x004fda0003f45270 */
[----:B------:R-:W-:Y:S05]  /*01e0*/  @!P2 BRA `(.L_x_842) ;  /* 0x000000100000a947 */ /* 0x000fea0003800000 */
[----:B------:R2:W5:Y:S02]  /*01f0*/  LD.E R15, [R2.64] ;  /* 0x00000006020f7980 */ /* 0x000564000c101900 */
.L_x_842:
[----:B------:R-:W-:Y:S05]  /*0200*/  BSYNC B0 ;  /* 0x0000000000007941 */ /* 0x000fea0003800000 */
.L_x_841:
[----:B------:R-:W3:Y:S04]  /*0210*/  LD.E.64 R16, [R10.64+0xf0] ;  /* 0x0000f0060a107980 */ /* 0x000ee8000c101b00 */
[----:B------:R-:W4:Y:S01]  /*0220*/  @P1 LD.E R233, [R4.64+0x4] ;  /* 0x0000040604e91980 */ /* 0x000f22000c101900 */
[----:B------:R-:W-:Y:S01]  /*0230*/  IMAD.MOV.U32 R14, RZ, RZ, RZ ;  /* 0x000000ffff0e7224 */ /* 0x000fe200078e00ff */
[----:B---3--:R-:W-:-:S04]  /*0240*/  ISETP.NE.U32.AND P4, PT, R16, RZ, PT ;  /* 0x000000ff1000720c */ /* 0x008fc80003f85070 */
[----:B------:R-:W-:Y:S01]  /*0250*/  ISETP.NE.AND.EX P4, PT, R17, RZ, PT, P4 ;  /* 0x000000ff1100720c */ /* 0x000fe20003f85340 */
[----:B------:R-:W-:Y:S01]  /*0260*/  IMAD.WIDE R16, R231, 0x4, R16 ;  /* 0x00000004e7107825 */ /* 0x000fe200078e0210 */
[----:B----45:R-:W-:-:S06]  /*0270*/  @P1 IADD3 R233, -R234, R233, RZ ;  /* 0x000000e9eae91210 */ /* 0x030fcc0007ffe1ff */
[----:B------:R3:W5:Y:S05]  /*0280*/  @!P1 LD.E R233, [R10.64+0xb4] ;  /* 0x0000b4060ae99980 */ /* 0x00076a000c101900 */
[----:B------:R3:W5:Y:S01]  /*0290*/  @P4 LD.E R14, [R16.64] ;  /* 0x00000006100e4980 */ /* 0x000762000c101900 */
[----:B------:R-:W-:Y:S01]  /*02a0*/  BSSY B0, `(.L_x_843) ;  /* 0x0000009000007945 */ /* 0x000fe20003800000 */
[----:B------:R-:W-:Y:S05]  /*02b0*/  @!P0 BRA `(.L_x_844) ;  /* 0x0000006000008947 */ /* 0x000fea0003800000 */
[----:B------:R-:W4:Y:S02]  /*02c0*/  LD.E.U8 R0, [R10.64+0x1b2] ;  /* 0x0001b2060a007980 */ /* 0x000f24000c101100 */
[----:B----4-:R-:W-:-:S13]  /*02d0*/  ISETP.NE.AND P0, PT, R0, RZ, PT ;  /* 0x000000ff0000720c */ /* 0x010fda0003f05270 */
[----:B------:R-:W4:Y:S02]  /*02e0*/  @P0 LD.E R0, [R2.64+0x4] ;  /* 0x0000040602000980 */ /* 0x000f24000c101900 */
[----:B----4-:R-:W-:-:S06]  /*02f0*/  @P0 IADD3 R79, R0, -R15, RZ ;  /* 0x8000000f004f0210 */ /* 0x010fcc0007ffe0ff */
[----:B------:R4:W5:Y:S01]  /*0300*/  @!P0 LD.E R79, [R2.64] ;  /* 0x00000006024f8980 */ /* 0x000962000c101900 */
[----:B------:R-:W-:Y:S05]  /*0310*/  BRA `(.L_x_845) ;  /* 0x0000001000007947 */ /* 0x000fea0003800000 */
.L_x_844:
[----:B------:R4:W5:Y:S02]  /*0320*/  LD.E R79, [R10.64+0xb8] ;  /* 0x0000b8060a4f7980 */ /* 0x000964000c101900 */
.L_x_845:
[----:B------:R-:W-:Y:S05]  /*0330*/  BSYNC B0 ;  /* 0x0000000000007941 */ /* 0x000fea0003800000 */
.L_x_843:
[----:B--2-4-:R-:W2:Y:S01]  /*0340*/  LD.E.64 R2, [R10.64+0xf8] ;  /* 0x0000f8060a027980 */ /* 0x014ea2000c101b00 */
[----:B------:R-:W-:Y:S01]  /*0350*/  BSSY B1, `(.L_x_846) ;  /* 0x0000012000017945 */ /* 0x000fe20003800000 */
[----:B-----5:R-:W-:Y:S01]  /*0360*/  IMAD.IADD R79, R79, 0x1, -R14 ;  /* 0x000000014f4f7824 */ /* 0x020fe200078e0a0e */
[----:B--2---:R-:W-:-:S04]  /*0370*/  ISETP.NE.U32.AND P0, PT, R2, RZ, PT ;  /* 0x000000ff0200720c */ /* 0x004fc80003f05070 */
[----:B------:R-:W-:-:S13]  /*0380*/  ISETP.NE.AND.EX P0, PT, R3, RZ, PT, P0 ;  /* 0x000000ff0300720c */ /* 0x000fda0003f05300 */
[----:B------:R-:W-:Y:S05]  /*0390*/  @!P0 BRA `(.L_x_847) ;  /* 0x0000004000008947 */ /* 0x000fea0003800000 */
[----:B------:R-:W-:-:S06]  /*03a0*/  IMAD.WIDE R2, R231, 0x4, R2 ;  /* 0x00000004e7027825 */ /* 0x000fcc00078e0202 */
[----:B------:R-:W2:Y:S02]  /*03b0*/  LD.E R3, [R2.64] ;  /* 0x0000000602037980 */ /* 0x000ea4000c101900 */
[----:B--2---:R-:W-:Y:S01]  /*03c0*/  IADD3 R72, R3, -R14, RZ ;  /* 0x8000000e03487210 */ /* 0x004fe20007ffe0ff */
[----:B------:R-:W-:Y:S05]  /*03d0*/  BRA `(.L_x_848) ;  /* 0x0000009000007947 */ /* 0x000fea0003800000 */
.L_x_847:
[----:B------:R-:W2:Y:S01]  /*03e0*/  LD.E.64 R2, [R10.64+0x108] ;  /* 0x000108060a027980 */ /* 0x000ea2000c101b00 */
[----:B------:R-:W-:Y:S01]  /*03f0*/  BSSY B0, `(.L_x_849) ;  /* 0x0000006000007945 */ /* 0x000fe20003800000 */
[----:B------:R-:W-:Y:S01]  /*0400*/  IMAD.MOV.U32 R72, RZ, RZ, RZ ;  /* 0x000000ffff487224 */ /* 0x000fe200078e00ff */
[----:B--2---:R-:W-:-:S04]  /*0410*/  ISETP.NE.U32.AND P0, PT, R2, RZ, PT ;  /* 0x000000ff0200720c */ /* 0x004fc80003f05070 */
[----:B------:R-:W-:-:S13]  /*0420*/  ISETP.NE.AND.EX P0, PT, R3, RZ, PT, P0 ;  /* 0x000000ff0300720c */ /* 0x000fda0003f05300 */
[----:B------:R-:W-:Y:S05]  /*0430*/  @!P0 BRA `(.L_x_850) ;  /* 0x0000001000008947 */ /* 0x000fea0003800000 */
[----:B------:R2:W5:Y:S02]  /*0440*/  LD.E R72, [R10.64+0xbc] ;  /* 0x0000bc060a487980 */ /* 0x000564000c101900 */
.L_x_850:
[----:B------:R-:W-:Y:S05]  /*0450*/  BSYNC B0 ;  /* 0x0000000000007941 */ /* 0x000fea0003800000 */
.L_x_849:
[----:B-----5:R-:W-:Y:S02]  /*0460*/  IADD3 R72, R79, R72, RZ ;  /* 0x000000484f487210 */ /* 0x020fe40007ffe0ff */
.L_x_848:
[----:B------:R-:W-:Y:S05]  /*0470*/  BSYNC B1 ;  /* 0x0000000000017941 */ /* 0x000fea0003800000 */
.L_x_846:
[----:B------:R-:W-:Y:S01]  /*0480*/  IMAD.SHL.U32 R70, R232, 0x40, RZ ;  /* 0x00000040e8467824 */ /* 0x000fe200078e00ff */
[----:B------:R-:W-:Y:S01]  /*0490*/  MOV R2, R230 ;  /* 0x000000e600027202 */ /* 0x000fe20000000f00 */
[----:B------:R-:W-:-:S03]  /*04a0*/  IMAD.MOV.U32 R3, RZ, RZ, 0x0 ;  /* 0x00000000ff037424 */ /* 0x000fc600078e00ff */
[----:B------:R-:W-:-:S13]  /*04b0*/  ISETP.GT.AND P0, PT, R233, R70, PT ;  /* 0x00000046e900720c */ /* 0x000fda0003f04270 */
[----:B------:R-:W-:Y:S05]  /*04c0*/  @!P0 RET.REL.NODEC R2 `(_ZN5flash24flash_fwd_splitkv_kernelI23Flash_fwd_kernel_traitsILi128ELi64ELi128ELi4ELb0ELb0EN7cutlass10bfloat16_tE19Flash_kernel_traitsILi128ELi64ELi128ELi4ES3_EELb1ELb0ELb0ELb0ELb0ELb0ELb0ELb1EEEvNS_16Flash_fwd_paramsE) ;  /* 0xfffffb3002008950 */ /* 0x000fea0003c3ffff */
[----:B------:R-:W4:Y:S04]  /*04d0*/  LD.E R7, [R10.64+0xb8] ;  /* 0x0000b8060a077980 */ /* 0x000f28000c101900 */
[----:B------:R-:W5:Y:S01]  /*04e0*/  LD.E R3, [R10.64+0x188] ;  /* 0x000188060a037980 */ /* 0x000f62000c101900 */
[----:B------:R-:W-:Y:S02]  /*04f0*/  IADD3 R0, -R233, 0xbf, R70 ;  /* 0x000000bfe9007810 */ /* 0x000fe40007ffe146 */
[----:B-1----:R-:W-:Y:S01]  /*0500*/  IADD3 R5, R72, 0x7f, RZ ;  /* 0x0000007f48057810 */ /* 0x002fe20007ffe0ff */
[----:B------:R-:W1:Y:S03]  /*0510*/  S2R R71, SR_TID.X ;  /* 0x0000000000477919 */ /* 0x000e660000002100 */
[----:B------:R-:W-:-:S04]  /*0520*/  SHF.R.S32.HI R2, RZ, 0x1f, R5 ;  /* 0x0000001fff027819 */ /* 0x000fc80000011405 */
[----:B------:R-:W-:-:S04]  /*0530*/  LEA.HI R2, R2, R5, RZ, 0x7 ;  /* 0x0000000502027211 */ /* 0x000fc800078f38ff */
[----:B------:R-:W-:Y:S02]  /*0540*/  SHF.R.S32.HI R2, RZ, 0x7, R2 ;  /* 0x00000007ff027819 */ /* 0x000fe40000011402 */
[----:B----4-:R-:W-:Y:S02]  /*0550*/  IADD3 R7, R7, 0x7f, RZ ;  /* 0x0000007f07077810 */ /* 0x010fe40007ffe0ff */
[----:B-----5:R-:W-:Y:S02]  /*0560*/  IADD3 R3, R3, R0, R72 ;  /* 0x0000000003037210 */ /* 0x020fe40007ffe048 */
[----:B------:R-:W-:Y:S02]  /*0570*/  SHF.R.S32.HI R4, RZ, 0x1f, R7 ;  /* 0x0000001fff047819 */ /* 0x000fe40000011407 */
[----:B------:R-:W-:Y:S02]  /*0580*/  SHF.R.S32.HI R0, RZ, 0x1f, R3 ;  /* 0x0000001fff007819 */ /* 0x000fe40000011403 */
[----:B------:R-:W-:-:S02]  /*0590*/  LEA.HI R4, R4, R7, RZ, 0x7 ;  /* 0x0000000704047211 */ /* 0x000fc400078f38ff */
[----:B------:R-:W-:Y:S02]  /*05a0*/  LEA.HI R0, R0, R3, RZ, 0x7 ;  /* 0x0000000300007211 */ /* 0x000fe400078f38ff */
[----:B------:R-:W-:Y:S02]  /*05b0*/  SHF.R.S32.HI R3, RZ, 0x7, R4 ;  /* 0x00000007ff037819 */ /* 0x000fe40000011404 */
[----:B------:R-:W-:Y:S02]  /*05c0*/  SHF.R.S32.HI R0, RZ, 0x7, R0 ;  /* 0x00000007ff007819 */ /* 0x000fe40000011400 */
[----:B------:R-:W-:-:S04]  /*05d0*/  IMNMX R3, R3, R2, PT ;  /* 0x0000000203037217 */ /* 0x000fc80003800200 */
[----:B------:R-:W-:-:S04]  /*05e0*/  IMNMX R54, R3, R0, PT ;  /* 0x0000000003367217 */ /* 0x000fc80003800200 */
[----:B------:R-:W-:-:S13]  /*05f0*/  ISETP.GT.AND P0, PT, R54, RZ, PT ;  /* 0x000000ff3600720c */ /* 0x000fda0003f04270 */
[----:B------:R-:W-:Y:S05]  /*0600*/  @P0 BRA `(.L_x_851) ;  /* 0x0000086000000947 */ /* 0x000fea0003800000 */
[----:B-1----:R-:W-:Y:S01]  /*0610*/  ISETP.NE.AND P0, PT, R234, -0x1, PT ;  /* 0xffffffffea00780c */ /* 0x002fe20003f05270 */
[----:B---3--:R1:W3:Y:S04]  /*0620*/  LD.E.64 R16, [R10.64+0x88] ;  /* 0x000088060a107980 */ /* 0x0082e8000c101b00 */
[----:B------:R1:W4:Y:S04]  /*0630*/  LD.E.64 R4, [R10.64+0x90] ;  /* 0x000090060a047980 */ /* 0x000328000c101b00 */
[----:B--2---:R1:W2:Y:S04]  /*0640*/  LD.E R2, [R10.64+0x60] ;  /* 0x000060060a027980 */ /* 0x0042a8000c101900 */
[----:B------:R1:W2:Y:S04]  /*0650*/  @!P0 LD.E.64 R14, [R10.64+0x80] ;  /* 0x000080060a0e8980 */ /* 0x0002a8000c101b00 */
[----:B------:R1:W4:Y:S01]  /*0660*/  LD.E R3, [R10.64+0xb4] ;  /* 0x0000b4060a037980 */ /* 0x000322000c101900 */
[----:B------:R-:W-:-:S03]  /*0670*/  SHF.R.S32.HI R6, RZ, 0x1f, R71 ;  /* 0x0000001fff067819 */ /* 0x000fc60000011447 */
[----:B------:R1:W5:Y:S01]  /*0680*/  LD.E R0, [R10.64+0xc0] ;  /* 0x0000c0060a007980 */ /* 0x000362000c101900 */
[----:B------:R-:W-:-:S03]  /*0690*/  LEA.HI R6, R6, R71, RZ, 0x3 ;  /* 0x0000004706067211 */ /* 0x000fc600078f18ff */
[----:B------:R1:W5:Y:S01]  /*06a0*/  LD.E.64 R12, [R10.64+0x70] ;  /* 0x000070060a0c7980 */ /* 0x000362000c101b00 */
[----:B------:R-:W-:-:S03]  /*06b0*/  LOP3.LUT R8, R6, 0xfffffff8, RZ, 0xc0, !PT ;  /* 0xfffffff806087812 */ /* 0x000fc600078ec0ff */
[----:B------:R1:W5:Y:S02]  /*06c0*/  LD.E.64 R18, [R10.64+0xa0] ;  /* 0x0000a0060a127980 */ /* 0x000364000c101b00 */
[----:B------:R-:W-:Y:S01]  /*06d0*/  IMAD.IADD R71, R71, 0x1, -R8 ;  /* 0x0000000147477824 */ /* 0x000fe200078e0a08 */
[----:B------:R-:W-:-:S03]  /*06e0*/  @!P0 SHF.R.S32.HI R8, RZ, 0x1f, R231 ;  /* 0x0000001fff088819 */ /* 0x000fc600000114e7 */
[----:B------:R-:W-:-:S05]  /*06f0*/  IMAD.SHL.U32 R20, R71, 0x8, RZ ;  /* 0x0000000847147824 */ /* 0x000fca00078e00ff */
[----:B------:R-:W-:Y:S02]  /*0700*/  SHF.R.S32.HI R21, RZ, 0x1f, R20 ;  /* 0x0000001fff157819 */ /* 0x000fe40000011414 */
[----:B------:R-:W-:Y:S02]  /*0710*/  IADD3 R233, -R70, R233, RZ ;  /* 0x000000e946e97210 */ /* 0x000fe40007ffe1ff */
[----:B------:R-:W-:Y:S02]  /*0720*/  SHF.R.S32.HI R6, RZ, 0x3, R6 ;  /* 0x00000003ff067819 */ /* 0x000fe40000011406 */
[----:B-1----:R-:W-:Y:S01]  /*0730*/  SHF.R.S32.HI R11, RZ, 0x1f, R70 ;  /* 0x0000001fff0b7819 */ /* 0x002fe20000011446 */
[----:B------:R-:W-:Y:S01]  /*0740*/  BSSY B0, `(.L_x_852) ;  /* 0x0000025000007945 */ /* 0x000fe20003800000 */
[-C--:B---3--:R-:W-:Y:S02]  /*0750*/  @P0 IMAD R7, R17, R234.reuse, RZ ;  /* 0x000000ea11070224 */ /* 0x088fe400078e02ff */
[----:B------:R-:W-:-:S04]  /*0760*/  @P0 IMAD.WIDE.U32 R234, R16, R234, RZ ;  /* 0x000000ea10ea0225 */ /* 0x000fc800078e00ff */
[----:B--2---:R-:W-:-:S04]  /*0770*/  @!P0 IMAD R9, R15, R231, RZ ;  /* 0x000000e70f098224 */ /* 0x004fc800078e02ff */
[C---:B------:R-:W-:Y:S02]  /*0780*/  @!P0 IMAD R8, R14.reuse, R8, R9 ;  /* 0x000000080e088224 */ /* 0x040fe400078e0209 */
[----:B------:R-:W-:Y:S01]  /*0790*/  @!P0 IMAD.WIDE.U32 R14, R14, R231, RZ ;  /* 0x000000e70e0e8225 */ /* 0x000fe200078e00ff */
[----:B------:R-:W-:-:S03]  /*07a0*/  @P0 IADD3 R7, R235, R7, RZ ;  /* 0x00000007eb070210 */ /* 0x000fc60007ffe0ff */
[----:B------:R-:W-:Y:S01]  /*07b0*/  @P0 IMAD.MOV.U32 R10, RZ, RZ, R234 ;  /* 0x000000ffff0a0224 */ /* 0x000fe200078e00ea */
[----:B------:R-:W-:Y:S01]  /*07c0*/  @!P0 MOV R10, R14 ;  /* 0x0000000e000a8202 */ /* 0x000fe20000000f00 */
[----:B------:R-:W-:Y:S02]  /*07d0*/  IMAD R9, R17, R70, RZ ;  /* 0x0000004611097224 */ /* 0x000fe400078e02ff */
[----:B------:R-:W-:-:S04]  /*07e0*/  IMAD.WIDE.U32 R22, R70, R16, R20 ;  /* 0x0000001046167225 */ /* 0x000fc800078e0014 */
[----:B------:R-:W-:Y:S02]  /*07f0*/  IMAD R14, R16, R11, R9 ;  /* 0x0000000b100e7224 */ /* 0x000fe400078e0209 */
[----:B------:R-:W-:Y:S01]  /*0800*/  @!P0 IMAD.IADD R7, R15, 0x1, R8 ;  /* 0x000000010f078824 */ /* 0x000fe200078e0208 */
[----:B------:R-:W-:-:S04]  /*0810*/  IADD3 R10, P0, R10, R22, RZ ;  /* 0x000000160a0a7210 */ /* 0x000fc80007f1e0ff */
[----:B------:R-:W-:Y:S02]  /*0820*/  IADD3.X R11, R7, R23, R14, P0, !PT ;  /* 0x00000017070b7210 */ /* 0x000fe400007fe40e */
[----:B------:R-:W-:Y:S01]  /*0830*/  ISETP.GE.AND P0, PT, R6, R233, PT ;  /* 0x000000e90600720c */ /* 0x000fe20003f06270 */
[----:B----4-:R-:W-:Y:S01]  /*0840*/  IMAD R5, R5, R229, RZ ;  /* 0x000000e505057224 */ /* 0x010fe200078e02ff */
[--C-:B------:R-:W-:Y:S01]  /*0850*/  SHF.R.S32.HI R7, RZ, 0x1f, R229.reuse ;  /* 0x0000001fff077819 */ /* 0x100fe200000114e5 */
[----:B------:R-:W-:Y:S02]  /*0860*/  IMAD R2, R231, R2, R229 ;  /* 0x00000002e7027224 */ /* 0x000fe400078e02e5 */
[----:B------:R-:W-:-:S04]  /*0870*/  IMAD.WIDE.U32 R14, R229, R4, R10 ;  /* 0x00000004e50e7225 */ /* 0x000fc800078e000a */
[----:B------:R-:W-:Y:S01]  /*0880*/  IMAD R5, R4, R7, R5 ;  /* 0x0000000704057224 */ /* 0x000fe200078e0205 */
[----:B------:R-:W-:Y:S01]  /*0890*/  IADD3 R7, R20, 0x40, RZ ;  /* 0x0000004014077810 */ /* 0x000fe20007ffe0ff */
[----:B------:R-:W-:Y:S01]  /*08a0*/  IMAD R2, R3, R2, R70 ;  /* 0x0000000203027224 */ /* 0x000fe200078e0246 */
[----:B------:R-:W-:Y:S02]  /*08b0*/  SHF.R.S32.HI R3, RZ, 0x1f, R6 ;  /* 0x0000001fff037819 */ /* 0x000fe40000011406 */
[----:B------:R-:W-:Y:S01]  /*08c0*/  IADD3 R23, R15, R5, RZ ;  /* 0x000000050f177210 */ /* 0x000fe20007ffe0ff */
[----:B------:R-:W-:Y:S05]  /*08d0*/  @P0 BRA `(.L_x_853) ;  /* 0x000000b000000947 */ /* 0x000fea0003800000 */
[----:B------:R-:W-:Y:S01]  /*08e0*/  IMAD R4, R17, R6, RZ ;  /* 0x0000000611047224 */ /* 0x000fe200078e02ff */
[-C--:B-----5:R-:W-:Y:S01]  /*08f0*/  ISETP.GE.AND P2, PT, R20, R0.reuse, PT ;  /* 0x000000001400720c */ /* 0x0a0fe20003f46270 */
[----:B------:R-:W-:Y:S01]  /*0900*/  IMAD.MOV.U32 R22, RZ, RZ, R14 ;  /* 0x000000ffff167224 */ /* 0x000fe200078e000e */
[----:B------:R-:W-:Y:S01]  /*0910*/  ISETP.GE.AND P1, PT, R7, R0, PT ;  /* 0x000000000700720c */ /* 0x000fe20003f26270 */
[----:B------:R-:W-:-:S02]  /*0920*/  IMAD R4, R16, R3, R4 ;  /* 0x0000000310047224 */ /* 0x000fc400078e0204 */
[----:B------:R-:W-:-:S05]  /*0930*/  IMAD.WIDE.U32 R8, R16, R6, R22 ;  /* 0x0000000610087225 */ /* 0x000fca00078e0016 */
[----:B------:R-:W-:Y:S02]  /*0940*/  IADD3 R5, R9, R4, RZ ;  /* 0x0000000409057210 */ /* 0x000fe40007ffe0ff */
[----:B------:R-:W-:-:S04]  /*0950*/  LEA R4, P0, R8, R12, 0x1 ;  /* 0x0000000c08047211 */ /* 0x000fc800078008ff */
[----:B------:R-:W-:-:S05]  /*0960*/  LEA.HI.X R5, R8, R13, R5, 0x1, P0 ;  /* 0x0000000d08057211 */ /* 0x000fca00000f0c05 */
[----:B------:R1:W-:Y:S04]  /*0970*/  @!P2 ST.E.128 [R4.64], RZ ;  /* 0x000000ff0400a985 */ /* 0x0003e8000c101d06 */
[----:B------:R1:W-:Y:S02]  /*0980*/  @!P1 ST.E.128 [R4.64+0x80], RZ ;  /* 0x000080ff04009985 */ /* 0x0003e4000c101d06 */
.L_x_853:
[----:B------:R-:W-:Y:S05]  /*0990*/  BSYNC B0 ;  /* 0x0000000000007941 */ /* 0x000fea0003800000 */
.L_x_852:
[----:B------:R-:W-:Y:S01]  /*09a0*/  IADD3 R10, R6, 0x10, RZ ;  /* 0x00000010060a7810 */ /* 0x000fe20007ffe0ff */
[----:B------:R-:W-:Y:S03]  /*09b0*/  BSSY B0, `(.L_x_854) ;  /* 0x0000011000007945 */ /* 0x000fe60003800000 */
[----:B------:R-:W-:-:S13]  /*09c0*/  ISETP.GE.AND P0, PT, R10, R233, PT ;  /* 0x000000e90a00720c */ /* 0x000fda0003f06270 */
[----:B------:R-:W-:Y:S05]  /*09d0*/  @P0 BRA `(.L_x_855) ;  /* 0x000000e000000947 */ /* 0x000fea0003800000 */
[----:B------:R-:W-:Y:S01]  /*09e0*/  IADD3 R9, P0, R6, 0x10, RZ ;  /* 0x0000001006097810 */ /* 0x000fe20007f1e0ff */
[----:B------:R-:W-:Y:S01]  /*09f0*/  IMAD.MOV.U32 R24, RZ, RZ, R14 ;  /* 0x000000ffff187224 */ /* 0x000fe200078e000e */
[----:B------:R-:W-:Y:S02]  /*0a00*/  MOV R25, R23 ;  /* 0x0000001700197202 */ /* 0x000fe40000000f00 */
[-C--:B-----5:R-:W-:Y:S01]  /*0a10*/  ISETP.GE.AND P1, PT, R20, R0.reuse, PT ;  /* 0x000000001400720c */ /* 0x0a0fe20003f26270 */
[----:B-1----:R-:W-:Y:S01]  /*0a20*/  IMAD.X R5, RZ, RZ, R3, P0 ;  /* 0x000000ffff057224 */ /* 0x002fe200000e0603 */
[----:B------:R-:W-:Y:S01]  /*0a30*/  ISETP.GE.AND P0, PT, R7, R0, PT ;  /* 0x000000000700720c */ /* 0x000fe20003f06270 */
[----:B------:R-:W-:-:S04]  /*0a40*/  IMAD.WIDE.U32 R24, R16, R9, R24 ;  /* 0x0000000910187225 */ /* 0x000fc800078e0018 */
[----:B------:R-:W-:Y:S01]  /*0a50*/  IMAD R5, R5, R16, RZ ;  /* 0x0000001005057224 */ /* 0x000fe200078e02ff */
[----:B------:R-:W-:-:S03]  /*0a60*/  LEA R4, P2, R24, R12, 0x1 ;  /* 0x0000000c18047211 */ /* 0x000fc600078408ff */
[----:B------:R-:W-:-:S04]  /*0a70*/  IMAD R5, R17, R9, R5 ;  /* 0x0000000911057224 */ /* 0x000fc800078e0205 */
[----:B------:R-:W-:-:S05]  /*0a80*/  IMAD.IADD R5, R25, 0x1, R5 ;  /* 0x0000000119057824 */ /* 0x000fca00078e0205 */
[----:B------:R-:W-:-:S05]  /*0a90*/  LEA.HI.X R5, R24, R13, R5, 0x1, P2 ;  /* 0x0000000d18057211 */ /* 0x000fca00010f0c05 */
[----:B------:R1:W-:Y:S04]  /*0aa0*/  @!P1 ST.E.128 [R4.64], RZ ;  /* 0x000000ff04009985 */ /* 0x0003e8000c101d06 */
[----:B------:R1:W-:Y:S02]  /*0ab0*/  @!P0 ST.E.128 [R4.64+0x80], RZ ;  /* 0x000080ff04008985 */ /* 0x0003e4000c101d06 */
.L_x_855:
[----:B------:R-:W-:Y:S05]  /*0ac0*/  BSYNC B0 ;  /* 0x0000000000007941 */ /* 0x000fea0003800000 */
.L_x_854:
        /* <DEDUP_REMOVED lines=18> */
.L_x_857:
[----:B------:R-:W-:Y:S05]  /*0bf0*/  BSYNC B0 ;  /* 0x0000000000007941 */ /* 0x000fea0003800000 */
.L_x_856:
[----:B-1----:R-:W-:Y:S01]  /*0c00*/  IADD3 R4, R6, 0x30, RZ ;  /* 0x0000003006047810 */ /* 0x002fe20007ffe0ff */
[----:B------:R-:W-:Y:S03]  /*0c10*/  BSSY B0, `(.L_x_858) ;  /* 0x0000010000007945 */ /* 0x000fe60003800000 */
[----:B------:R-:W-:-:S13]  /*0c20*/  ISETP.GE.AND P0, PT, R4, R233, PT ;  /* 0x000000e90400720c */ /* 0x000fda0003f06270 */
[----:B------:R-:W-:Y:S05]  /*0c30*/  @P0 BRA `(.L_x_859) ;  /* 0x000000d000000947 */ /* 0x000fea0003800000 */
[----:B------:R-:W-:Y:S02]  /*0c40*/  IADD3 R9, P0, R6, 0x30, RZ ;  /* 0x0000003006097810 */ /* 0x000fe40007f1e0ff */
[----:B------:R-:W-:Y:S02]  /*0c50*/  MOV R15, R23 ;  /* 0x00000017000f7202 */ /* 0x000fe40000000f00 */
[-C--:B-----5:R-:W-:Y:S01]  /*0c60*/  ISETP.GE.AND P1, PT, R20, R0.reuse, PT ;  /* 0x000000001400720c */ /* 0x0a0fe20003f26270 */
[----:B------:R-:W-:Y:S01]  /*0c70*/  IMAD.X R5, RZ, RZ, R3, P0 ;  /* 0x000000ffff057224 */ /* 0x000fe200000e0603 */
        /* <DEDUP_REMOVED lines=9> */
.L_x_859:
[----:B------:R-:W-:Y:S05]  /*0d10*/  BSYNC B0 ;  /* 0x0000000000007941 */ /* 0x000fea0003800000 */
.L_x_858:
[----:B------:R-:W-:Y:S01]  /*0d20*/  ISETP.NE.AND P4, PT, R71, RZ, PT ;  /* 0x000000ff4700720c */ /* 0x000fe20003f85270 */
[----:B------:R-:W-:Y:S01]  /*0d30*/  IMAD.MOV.U32 R231, RZ, RZ, 0x0 ;  /* 0x00000000ffe77424 */ /* 0x000fe200078e00ff */
[----:B------:R-:W-:Y:S02]  /*0d40*/  IADD3 R5, P0, R2, R6, RZ ;  /* 0x0000000602057210 */ /* 0x000fe40007f1e0ff */
[-C--:B------:R-:W-:Y:S02]  /*0d50*/  ISETP.GE.OR P3, PT, R6, R233.reuse, P4 ;  /* 0x000000e90600720c */ /* 0x080fe40002766670 */
[----:B------:R-:W-:-:S02]  /*0d60*/  ISETP.GE.OR P2, PT, R10, R233, P4 ;  /* 0x000000e90a00720c */ /* 0x000fc40002746670 */
[-C--:B------:R-:W-:Y:S02]  /*0d70*/  ISETP.GE.OR P1, PT, R8, R233.reuse, P4 ;  /* 0x000000e90800720c */ /* 0x080fe40002726670 */
[----:B------:R-:W-:Y:S02]  /*0d80*/  ISETP.GE.OR P4, PT, R4, R233, P4 ;  /* 0x000000e90400720c */ /* 0x000fe40002786670 */
[----:B------:R-:W-:Y:S02]  /*0d90*/  LEA.HI.X.SX32 R2, R2, R3, 0x1, P0 ;  /* 0x0000000302027211 */ /* 0x000fe400000f0eff */
[----:B-----5:R-:W-:-:S03]  /*0da0*/  LEA R6, P0, R5, R18, 0x2 ;  /* 0x0000001205067211 */ /* 0x020fc600078010ff */
[----:B------:R-:W-:Y:S01]  /*0db0*/  @!P3 IMAD.MOV.U32 R9, RZ, RZ, 0x7f800000 ;  /* 0x7f800000ff09b424 */ /* 0x000fe200078e00ff */
[----:B------:R-:W-:Y:S01]  /*0dc0*/  LEA.HI.X R7, R5, R19, R2, 0x2, P0 ;  /* 0x0000001305077211 */ /* 0x000fe200000f1402 */
[----:B------:R-:W-:Y:S02]  /*0dd0*/  @!P2 IMAD.MOV.U32 R5, RZ, RZ, 0x7f800000 ;  /* 0x7f800000ff05a424 */ /* 0x000fe400078e00ff */
[----:B------:R-:W-:Y:S02]  /*0de0*/  @!P1 IMAD.MOV.U32 R3, RZ, RZ, 0x7f800000 ;  /* 0x7f800000ff039424 */ /* 0x000fe400078e00ff */
[----:B------:R2:W-:Y:S04]  /*0df0*/  @!P3 ST.E [R6.64], R9 ;  /* 0x000000090600b985 */ /* 0x0005e8000c101906 */
[----:B------:R2:W-:Y:S04]  /*0e00*/  @!P2 ST.E [R6.64+0x40], R5 ;  /* 0x000040050600a985 */ /* 0x0005e8000c101906 */
[----:B------:R2:W-:Y:S01]  /*0e10*/  @!P1 ST.E [R6.64+0x80], R3 ;  /* 0x0000800306009985 */ /* 0x0005e2000c101906 */
[----:B------:R-:W-:Y:S05]  /*0e20*/  @P4 RET.REL.NODEC R230 `(_ZN5flash24flash_fwd_splitkv_kernelI23Flash_fwd_kernel_traitsILi128ELi64ELi128ELi4ELb0ELb0EN7cutlass10bfloat16_tE19Flash_kernel_traitsILi128ELi64ELi128ELi4ES3_EELb1ELb0ELb0ELb0ELb0ELb0ELb0ELb1EEEvNS_16Flash_fwd_paramsE) ;  /* 0xfffff1d0e6004950 */ /* 0x000fea0003c3ffff */
[----:B--2---:R-:W-:Y:S02]  /*0e30*/  MOV R3, 0x7f800000 ;  /* 0x7f80000000037802 */ /* 0x004fe40000000f00 */
[----:B------:R-:W-:-:S03]  /*0e40*/  MOV R231, 0x0 ;  /* 0x0000000000e77802 */ /* 0x000fc60000000f00 */
[----:B------:R2:W-:Y:S01]  /*0e50*/  ST.E [R6.64+0xc0], R3 ;  /* 0x0000c00306007985 */ /* 0x0005e2000c101906 */
[----:B------:R-:W-:Y:S05]  /*0e60*/  RET.REL.NODEC R230 `(_ZN5flash24flash_fwd_splitkv_kernelI23Flash_fwd_kernel_traitsILi128ELi64ELi128ELi4ELb0ELb0EN7cutlass10bfloat16_tE19Flash_kernel_traitsILi128ELi64ELi128ELi4ES3_EELb1ELb0ELb0ELb0ELb0ELb0ELb0ELb1EEEvNS_16Flash_fwd_paramsE) ;  /* 0xfffff190e6007950 */ /* 0x000fea0003c3ffff */
.L_x_851:
[----:B-1----:R-:W4:Y:S04]  /*0e70*/  LD.E.64 R6, [R10.64+0x160] ;  /* 0x000160060a067980 */ /* 0x002f28000c101b00 */
[----:B--2---:R-:W2:Y:S01]  /*0e80*/  LD.E.64 R12, [R10.64+0x158] ;  /* 0x000158060a0c7980 */ /* 0x004ea2000c101b00 */
[----:B----4-:R-:W-:-:S04]  /*0e90*/  ISETP.NE.U32.AND P1, PT, R6, RZ, PT ;  /* 0x000000ff0600720c */ /* 0x010fc80003f25070 */
[----:B------:R-:W-:-:S13]  /*0ea0*/  ISETP.NE.AND.EX P1, PT, R7, RZ, PT, P1 ;  /* 0x000000ff0700720c */ /* 0x000fda0003f25310 */
[----:B------:R-:W4:Y:S01]  /*0eb0*/  @P1 LD.E.64 R4, [R10.64+0x168] ;  /* 0x000168060a041980 */ /* 0x000f22000c101b00 */
[----:B--2---:R-:W-:Y:S01]  /*0ec0*/  ISETP.NE.U32.AND P0, PT, R12, RZ, PT ;  /* 0x000000ff0c00720c */ /* 0x004fe20003f05070 */
[----:B------:R-:W-:-:S03]  /*0ed0*/  IMAD.MOV.U32 R8, RZ, RZ, R231 ;  /* 0x000000ffff087224 */ /* 0x000fc600078e00e7 */
[----:B------:R-:W-:Y:S02]  /*0ee0*/  ISETP.NE.AND.EX P0, PT, R13, RZ, PT, P0 ;  /* 0x000000ff0d00720c */ /* 0x000fe40003f05300 */
[----:B------:R-:W-:Y:S01]  /*0ef0*/  @P1 SHF.R.S32.HI R0, RZ, 0x1f, R231 ;  /* 0x0000001fff001819 */ /* 0x000fe200000114e7 */
[----:B------:R-:W-:-:S10]  /*0f00*/  CS2R R236, SRZ ;  /* 0x0000000000ec7805 */ /* 0x000fd4000001ff00 */
[----:B------:R-:W-:-:S05]  /*0f10*/  @P0 IMAD.WIDE R12, R231, 0x4, R12 ;  /* 0x00000004e70c0825 */ /* 0x000fca00078e020c */
[----:B------:R1:W5:Y:S01]  /*0f20*/  @P0 LD.E R8, [R12.64] ;  /* 0x000000060c080980 */ /* 0x000362000c101900 */
[----:B------:R-:W-:Y:S01]  /*0f30*/  BSSY B0, `(.L_x_860) ;  /* 0x00000ac000007945 */ /* 0x000fe20003800000 */
[-C--:B----4-:R-:W-:Y:S02]  /*0f40*/  @P1 IMAD R5, R5, R231.reuse, RZ ;  /* 0x000000e705051224 */ /* 0x090fe400078e02ff */
[----:B------:R-:W-:-:S04]  /*0f50*/  @P1 IMAD.WIDE.U32 R2, R4, R231, RZ ;  /* 0x000000e704021225 */ /* 0x000fc800078e00ff */
[----:B------:R-:W-:Y:S01]  /*0f60*/  @P1 IMAD R0, R4, R0, R5 ;  /* 0x0000000004001224 */ /* 0x000fe200078e0205 */
[----:B------:R-:W-:-:S03]  /*0f70*/  @P1 LEA R236, P0, R2, R6, 0x2 ;  /* 0x0000000602ec1211 */ /* 0x000fc600078010ff */
[----:B------:R-:W-:-:S05]  /*0f80*/  @P1 IMAD.IADD R0, R3, 0x1, R0 ;  /* 0x0000000103001824 */ /* 0x000fca00078e0200 */
[----:B------:R-:W-:Y:S02]  /*0f90*/  @P1 LEA.HI.X R237, R2, R7, R0, 0x2, P0 ;  /* 0x0000000702ed1211 */ /* 0x000fe400000f1400 */
[----:B------:R-:W-:-:S04]  /*0fa0*/  ISETP.NE.U32.AND P0, PT, R236, RZ, PT ;  /* 0x000000ffec00720c */ /* 0x000fc80003f05070 */
[----:B------:R-:W-:-:S13]  /*0fb0*/  ISETP.NE.AND.EX P0, PT, R237, RZ, PT, P0 ;  /* 0x000000ffed00720c */ /* 0x000fda0003f05300 */
[----:B------:R-:W-:Y:S05]  /*0fc0*/  @!P0 BRA `(.L_x_861) ;  /* 0x0000053000008947 */ /* 0x000fea0003800000 */
[----:B-1----:R-:W2:Y:S04]  /*0fd0*/  LD.E R2, [R10.64+0x170] ;  /* 0x000170060a027980 */ /* 0x002ea8000c101900 */
[----:B------:R-:W4:Y:S01]  /*0fe0*/  LD.E R6, [R10.64+0x68] ;  /* 0x000068060a067980 */ /* 0x000f22000c101900 */
[----:B------:R-:W-:-:S03]  /*0ff0*/  LEA R5, R54, 0xffffff80, 0x7 ;  /* 0xffffff8036057811 */ /* 0x000fc600078e38ff */
[----:B---3--:R-:W3:Y:S04]  /*1000*/  LD.E.64 R20, [R10.64+0x20] ;  /* 0x000020060a147980 */ /* 0x008ee8000c101b00 */
[----:B------:R-:W3:Y:S04]  /*1010*/  LD.E.64 R64, [R10.64+0x38] ;  /* 0x000038060a407980 */ /* 0x000ee8000c101b00 */
[----:B------:R-:W3:Y:S04]  /*1020*/  LD.E.64 R14, [R10.64+0x50] ;  /* 0x000050060a0e7980 */ /* 0x000ee8000c101b00 */
[----:B------:R1:W5:Y:S04]  /*1030*/  LD.E.64 R24, [R10.64+0x58] ;  /* 0x000058060a187980 */ /* 0x000368000c101b00 */
[----:B------:R1:W5:Y:S01]  /*1040*/  LD.E.64 R66, [R10.64+0x40] ;  /* 0x000040060a427980 */ /* 0x000362000c101b00 */
[----:B--2---:R-:W-:-:S04]  /*1050*/  IABS R4, R2 ;  /* 0x0000000200047213 */ /* 0x004fc80000000000 */
[----:B------:R-:W2:Y:S08]  /*1060*/  I2F.RP R7, R4 ;  /* 0x0000000400077306 */ /* 0x000eb00000209400 */
[----:B--2---:R-:W2:Y:S02]  /*1070*/  MUFU.RCP R12, R7 ;  /* 0x00000007000c7308 */ /* 0x004ea40000001000 */
[----:B--2---:R-:W-:-:S06]  /*1080*/  IADD3 R12, R12, 0xffffffe, RZ ;  /* 0x0ffffffe0c0c7810 */ /* 0x004fcc0007ffe0ff */
[----:B------:R-:W2:Y:S01]  /*1090*/  F2I.FTZ.U32.TRUNC.NTZ R13, R12 ;  /* 0x0000000c000d7305 */ /* 0x000ea2000021f000 */
[----:B------:R-:W-:Y:S01]  /*10a0*/  IABS R0, R2 ;  /* 0x0000000200007213 */ /* 0x000fe20000000000 */
[----:B--2---:R-:W-:Y:S02]  /*10b0*/  IMAD.MOV R3, RZ, RZ, -R13 ;  /* 0x000000ffff037224 */ /* 0x004fe400078e0a0d */
[----:B------:R-:W-:Y:S02]  /*10c0*/  IMAD.MOV.U32 R12, RZ, RZ, RZ ;  /* 0x000000ffff0c7224 */ /* 0x000fe400078e00ff */
[----:B-----5:R-:W-:Y:S01]  /*10d0*/  IMAD R8, R3, R4, RZ ;  /* 0x0000000403087224 */ /* 0x020fe200078e02ff */
[----:B------:R-:W-:-:S03]  /*10e0*/  IABS R3, R5 ;  /* 0x0000000500037213 */ /* 0x000fc60000000000 */
[----:B------:R-:W-:Y:S01]  /*10f0*/  IMAD.HI.U32 R8, R13, R8, R12 ;  /* 0x000000080d087227 */ /* 0x000fe200078e000c */
[----:B------:R-:W-:Y:S01]  /*1100*/  IADD3 R0, RZ, -R0, RZ ;  /* 0x80000000ff007210 */ /* 0x000fe20007ffe0ff */
[----:B------:R-:W2:Y:S04]  /*1110*/  LD.E.64 R12, [R10.64+0x28] ;  /* 0x000028060a0c7980 */ /* 0x000ea8000c101b00 */
[----:B------:R-:W-:-:S04]  /*1120*/  IMAD.HI.U32 R9, R8, R3, RZ ;  /* 0x0000000308097227 */ /* 0x000fc800078e00ff */
[----:B------:R-:W-:-:S05]  /*1130*/  IMAD R3, R9, R0, R3 ;  /* 0x0000000009037224 */ /* 0x000fca00078e0203 */
[----:B------:R-:W-:Y:S02]  /*1140*/  ISETP.GT.U32.AND P1, PT, R4, R3, PT ;  /* 0x000000030400720c */ /* 0x000fe40003f24070 */
[----:B------:R-:W-:-:S11]  /*1150*/  LOP3.LUT R0, R5, R2, RZ, 0x3c, !PT ;  /* 0x0000000205007212 */ /* 0x000fd600078e3cff */
[----:B------:R-:W-:-:S05]  /*1160*/  @!P1 IMAD.IADD R3, R3, 0x1, -R4 ;  /* 0x0000000103039824 */ /* 0x000fca00078e0a04 */
[----:B------:R-:W-:Y:S02]  /*1170*/  ISETP.GE.U32.AND P2, PT, R3, R4, PT ;  /* 0x000000040300720c */ /* 0x000fe40003f46070 */
[----:B------:R-:W-:Y:S02]  /*1180*/  ISETP.GE.AND P0, PT, R0, RZ, PT ;  /* 0x000000ff0000720c */ /* 0x000fe40003f06270 */
[----:B------:R-:W-:Y:S02]  /*1190*/  @!P1 IADD3 R9, R9, 0x1, RZ ;  /* 0x0000000109099810 */ /* 0x000fe40007ffe0ff */
[----:B------:R-:W-:-:S07]  /*11a0*/  ISETP.NE.AND P1, PT, R2, RZ, PT ;  /* 0x000000ff0200720c */ /* 0x000fce0003f25270 */
[----:B------:R-:W-:-:S05]  /*11b0*/  @P2 IADD3 R9, R9, 0x1, RZ ;  /* 0x0000000109092810 */ /* 0x000fca0007ffe0ff */
[----:B------:R-:W-:Y:S01]  /*11c0*/  @!P0 IMAD.MOV R9, RZ, RZ, -R9 ;  /* 0x000000ffff098224 */ /* 0x000fe200078e0a09 */
[----:B------:R-:W-:-:S05]  /*11d0*/  @!P1 LOP3.LUT R9, RZ, R2, RZ, 0x33, !PT ;  /* 0x00000002ff099212 */ /* 0x000fca00078e33ff */
[----:B------:R-:W-:-:S05]  /*11e0*/  IMAD.WIDE R22, R9, 0x4, R236 ;  /* 0x0000000409167825 */ /* 0x000fca00078e02ec */
[----:B------:R1:W2:Y:S01]  /*11f0*/  LD.E R3, [R22.64] ;  /* 0x0000000616037980 */ /* 0x0002a2000c101900 */
[----:B----4-:R-:W-:-:S04]  /*1200*/  IABS R8, R6 ;  /* 0x0000000600087213 */ /* 0x010fc80000000000 */
[----:B------:R-:W4:Y:S08]  /*1210*/  I2F.RP R18, R8 ;  /* 0x0000000800127306 */ /* 0x000f300000209400 */
[----:B----4-:R-:W4:Y:S02]  /*1220*/  MUFU.RCP R4, R18 ;  /* 0x0000001200047308 */ /* 0x010f240000001000 */
[----:B----4-:R-:W-:-:S06]  /*1230*/  IADD3 R4, R4, 0xffffffe, RZ ;  /* 0x0ffffffe04047810 */ /* 0x010fcc0007ffe0ff */
[----:B-1----:R-:W1:Y:S01]  /*1240*/  F2I.FTZ.U32.TRUNC.NTZ R23, R4 ;  /* 0x0000000400177305 */ /* 0x002e62000021f000 */
[----:B------:R-:W-:Y:S01]  /*1250*/  IMAD.MOV.U32 R22, RZ, RZ, RZ ;  /* 0x000000ffff167224 */ /* 0x000fe200078e00ff */
[----:B------:R-:W-:Y:S02]  /*1260*/  IABS R7, R6 ;  /* 0x0000000600077213 */ /* 0x000fe40000000000 */
[----:B-1----:R-:W-:-:S05]  /*1270*/  IADD3 R0, RZ, -R23, RZ ;  /* 0x80000017ff007210 */ /* 0x002fca0007ffe0ff */
[----:B------:R-:W-:Y:S01]  /*1280*/  IMAD R19, R0, R8, RZ ;  /* 0x0000000800137224 */ /* 0x000fe200078e02ff */
[----:B------:R-:W-:-:S03]  /*1290*/  IABS R0, R229 ;  /* 0x000000e500007213 */ /* 0x000fc60000000000 */
[----:B------:R-:W-:-:S04]  /*12a0*/  IMAD.HI.U32 R19, R23, R19, R22 ;  /* 0x0000001317137227 */ /* 0x000fc800078e0016 */
[----:B------:R-:W-:Y:S02]  /*12b0*/  IMAD.MOV R7, RZ, RZ, -R7 ;  /* 0x000000ffff077224 */ /* 0x000fe400078e0a07 */
[----:B------:R-:W-:-:S04]  /*12c0*/  IMAD.HI.U32 R4, R19, R0, RZ ;  /* 0x0000000013047227 */ /* 0x000fc800078e00ff */
[----:B------:R-:W-:-:S05]  /*12d0*/  IMAD R7, R4, R7, R0 ;  /* 0x0000000704077224 */ /* 0x000fca00078e0200 */
[----:B------:R-:W-:Y:S01]  /*12e0*/  ISETP.GT.U32.AND P1, PT, R8, R7, PT ;  /* 0x000000070800720c */ /* 0x000fe20003f24070 */
[----:B------:R-:W-:-:S12]  /*12f0*/  IMAD.MOV R9, RZ, RZ, -R9 ;  /* 0x000000ffff097224 */ /* 0x000fd800078e0a09 */
[----:B------:R-:W-:-:S04]  /*1300*/  @!P1 IADD3 R7, R7, -R8, RZ ;  /* 0x8000000807079210 */ /* 0x000fc80007ffe0ff */
[----:B------:R-:W-:Y:S02]  /*1310*/  ISETP.GE.U32.AND P2, PT, R7, R8, PT ;  /* 0x000000080700720c */ /* 0x000fe40003f46070 */
[----:B------:R-:W-:Y:S02]  /*1320*/  LOP3.LUT R8, R229, R6, RZ, 0x3c, !PT ;  /* 0x00000006e5087212 */ /* 0x000fe400078e3cff */
[----:B------:R-:W-:Y:S02]  /*1330*/  @!P1 IADD3 R4, R4, 0x1, RZ ;  /* 0x0000000104049810 */ /* 0x000fe40007ffe0ff */
[----:B------:R-:W-:Y:S01]  /*1340*/  ISETP.GE.AND P0, PT, R8, RZ, PT ;  /* 0x000000ff0800720c */ /* 0x000fe20003f06270 */
[----:B------:R-:W-:Y:S01]  /*1350*/  IMAD R2, R2, R9, R5 ;  /* 0x0000000902027224 */ /* 0x000fe200078e0205 */
[----:B------:R-:W-:-:S03]  /*1360*/  ISETP.NE.AND P1, PT, R6, RZ, PT ;  /* 0x000000ff0600720c */ /* 0x000fc60003f25270 */
[----:B---3--:R-:W-:Y:S01]  /*1370*/  IMAD R8, R65, R2, RZ ;  /* 0x0000000241087224 */ /* 0x008fe200078e02ff */
[----:B------:R-:W-:Y:S02]  /*1380*/  SHF.R.S32.HI R9, RZ, 0x1f, R2 ;  /* 0x0000001fff097819 */ /* 0x000fe40000011402 */
[----:B------:R-:W-:-:S03]  /*1390*/  @P2 IADD3 R4, R4, 0x1, RZ ;  /* 0x0000000104042810 */ /* 0x000fc60007ffe0ff */
[----:B------:R-:W-:Y:S02]  /*13a0*/  IMAD R8, R64, R9, R8 ;  /* 0x0000000940087224 */ /* 0x000fe400078e0208 */
[----:B------:R-:W-:Y:S02]  /*13b0*/  @!P0 IMAD.MOV R4, RZ, RZ, -R4 ;  /* 0x000000ffff048224 */ /* 0x000fe400078e0a04 */
[----:B------:R-:W-:-:S05]  /*13c0*/  @!P1 LOP3.LUT R4, RZ, R6, RZ, 0x33, !PT ;  /* 0x00000006ff049212 */ /* 0x000fca00078e33ff */
[----:B------:R-:W-:Y:S01]  /*13d0*/  IMAD R6, R15, R4, RZ ;  /* 0x000000040f067224 */ /* 0x000fe200078e02ff */
[----:B--2---:R-:W-:Y:S01]  /*13e0*/  SHF.R.S32.HI R0, RZ, 0x1f, R3 ;  /* 0x0000001fff007819 */ /* 0x004fe20000011403 */
[-C--:B------:R-:W-:Y:S02]  /*13f0*/  IMAD R7, R21, R3.reuse, RZ ;  /* 0x0000000315077224 */ /* 0x080fe400078e02ff */
[----:B------:R-:W-:-:S04]  /*1400*/  IMAD.WIDE.U32 R18, R20, R3, RZ ;  /* 0x0000000314127225 */ /* 0x000fc800078e00ff */
[----:B------:R-:W-:-:S05]  /*1410*/  IMAD R7, R20, R0, R7 ;  /* 0x0000000014077224 */ /* 0x000fca00078e0207 */
[----:B------:R-:W-:-:S05]  /*1420*/  IADD3 R19, R19, R7, RZ ;  /* 0x0000000713137210 */ /* 0x000fca0007ffe0ff */
[----:B------:R-:W-:-:S04]  /*1430*/  IMAD.WIDE.U32 R18, R2, R64, R18 ;  /* 0x0000004002127225 */ /* 0x000fc800078e0012 */
[-C--:B------:R-:W-:Y:S01]  /*1440*/  IMAD R7, R13, R3.reuse, RZ ;  /* 0x000000030d077224 */ /* 0x080fe200078e02ff */
[----:B------:R-:W-:Y:S02]  /*1450*/  IADD3 R19, R19, R8, RZ ;  /* 0x0000000813137210 */ /* 0x000fe40007ffe0ff */
[----:B------:R-:W-:Y:S01]  /*1460*/  SHF.R.S32.HI R13, RZ, 0x1f, R4 ;  /* 0x0000001fff0d7819 */ /* 0x000fe20000011404 */
[----:B------:R-:W-:-:S04]  /*1470*/  IMAD.WIDE.U32 R20, R12, R3, RZ ;  /* 0x000000030c147225 */ /* 0x000fc800078e00ff */
[----:B------:R-:W-:Y:S02]  /*1480*/  IMAD R7, R12, R0, R7 ;  /* 0x000000000c077224 */ /* 0x000fe400078e0207 */
[----:B------:R-:W-:-:S04]  /*1490*/  IMAD.WIDE.U32 R18, R4, R14, R18 ;  /* 0x0000000e04127225 */ /* 0x000fc800078e0012 */
[----:B------:R-:W-:Y:S01]  /*14a0*/  IMAD R6, R14, R13, R6 ;  /* 0x0000000d0e067224 */ /* 0x000fe200078e0206 */
[----:B------:R-:W-:Y:S01]  /*14b0*/  IADD3 R15, R21, R7, RZ ;  /* 0x00000007150f7210 */ /* 0x000fe20007ffe0ff */
[----:B------:R-:W-:Y:S01]  /*14c0*/  IMAD.MOV.U32 R8, RZ, RZ, R20 ;  /* 0x000000ffff087224 */ /* 0x000fe200078e0014 */
[----:B------:R-:W-:Y:S01]  /*14d0*/  MOV R0, R18 ;  /* 0x0000001200007202 */ /* 0x000fe20000000f00 */
[----:B------:R-:W-:Y:S01]  /*14e0*/  IMAD.IADD R3, R19, 0x1, R6 ;  /* 0x0000000113037824 */ /* 0x000fe200078e0206 */
[----:B------:R-:W-:Y:S05]  /*14f0*/  BRA `(.L_x_862) ;  /* 0x000004f000007947 */ /* 0x000fea0003800000 */
.L_x_861:
[----:B-1----:R-:W2:Y:S01]  /*1500*/  LD.E R4, [R10.64+0x68] ;  /* 0x000068060a047980 */ /* 0x002ea2000c101900 */
[----:B------:R-:W-:-:S03]  /*1510*/  ISETP.NE.AND P3, PT, R15, -0x1, PT ;  /* 0xffffffff0f00780c */ /* 0x000fc60003f65270 */
[----:B------:R-:W4:Y:S04]  /*1520*/  LD.E.64 R64, [R10.64+0x38] ;  /* 0x000038060a407980 */ /* 0x000f28000c101b00 */
[----:B---3--:R-:W3:Y:S04]  /*1530*/  LD.E.64 R66, [R10.64+0x40] ;  /* 0x000040060a427980 */ /* 0x008ee8000c101b00 */
[----:B------:R-:W3:Y:S04]  /*1540*/  LD.E.64 R18, [R10.64+0x50] ;  /* 0x000050060a127980 */ /* 0x000ee8000c101b00 */
[----:B------:R-:W3:Y:S04]  /*1550*/  @!P3 LD.E.64 R22, [R10.64+0x20] ;  /* 0x000020060a16b980 */ /* 0x000ee8000c101b00 */
[----:B------:R-:W3:Y:S04]  /*1560*/  @!P3 LD.E.64 R20, [R10.64+0x28] ;  /* 0x000028060a14b980 */ /* 0x000ee8000c101b00 */
[----:B------:R1:W5:Y:S01]  /*1570*/  LD.E.64 R24, [R10.64+0x58] ;  /* 0x000058060a187980 */ /* 0x000362000c101b00 */
[----:B------:R-:W-:Y:S01]  /*1580*/  IMAD.MOV.U32 R12, RZ, RZ, RZ ;  /* 0x000000ffff0c7224 */ /* 0x000fe200078e00ff */
[----:B--2---:R-:W-:-:S04]  /*1590*/  IABS R3, R4 ;  /* 0x0000000400037213 */ /* 0x004fc80000000000 */
[----:B------:R-:W2:Y:S08]  /*15a0*/  I2F.RP R6, R3 ;  /* 0x0000000300067306 */ /* 0x000eb00000209400 */
[----:B--2---:R-:W2:Y:S02]  /*15b0*/  MUFU.RCP R2, R6 ;  /* 0x0000000600027308 */ /* 0x004ea40000001000 */
[----:B--2---:R-:W-:-:S06]  /*15c0*/  IADD3 R2, R2, 0xffffffe, RZ ;  /* 0x0ffffffe02027810 */ /* 0x004fcc0007ffe0ff */
[----:B------:R-:W2:Y:S01]  /*15d0*/  F2I.FTZ.U32.TRUNC.NTZ R13, R2 ;  /* 0x00000002000d7305 */ /* 0x000ea2000021f000 */
[----:B------:R-:W-:Y:S02]  /*15e0*/  IABS R7, R4 ;  /* 0x0000000400077213 */ /* 0x000fe40000000000 */
[----:B--2---:R-:W-:-:S05]  /*15f0*/  IADD3 R0, RZ, -R13, RZ ;  /* 0x8000000dff007210 */ /* 0x004fca0007ffe0ff */
[----:B------:R-:W-:Y:S01]  /*1600*/  IMAD R5, R0, R3, RZ ;  /* 0x0000000300057224 */ /* 0x000fe200078e02ff */
[----:B------:R-:W-:-:S03]  /*1610*/  IABS R0, R229 ;  /* 0x000000e500007213 */ /* 0x000fc60000000000 */
[----:B------:R-:W-:Y:S01]  /*1620*/  IMAD.HI.U32 R5, R13, R5, R12 ;  /* 0x000000050d057227 */ /* 0x000fe200078e000c */
[----:B------:R-:W-:-:S05]  /*1630*/  IADD3 R7, RZ, -R7, RZ ;  /* 0x80000007ff077210 */ /* 0x000fca0007ffe0ff */
[----:B------:R-:W-:-:S04]  /*1640*/  IMAD.HI.U32 R2, R5, R0, RZ ;  /* 0x0000000005027227 */ /* 0x000fc800078e00ff */
[----:B------:R-:W-:-:S05]  /*1650*/  IMAD R0, R2, R7, R0 ;  /* 0x0000000702007224 */ /* 0x000fca00078e0200 */
[----:B------:R-:W-:Y:S01]  /*1660*/  ISETP.GT.U32.AND P0, PT, R3, R0, PT ;  /* 0x000000000300720c */ /* 0x000fe20003f04070 */
[-C--:B----4-:R-:W-:Y:S01]  /*1670*/  @!P3 IMAD R5, R65, R14.reuse, RZ ;  /* 0x0000000e4105b224 */ /* 0x090fe200078e02ff */
[----:B------:R-:W-:Y:S01]  /*1680*/  @!P3 SHF.R.S32.HI R6, RZ, 0x1f, R14 ;  /* 0x0000001fff06b819 */ /* 0x000fe2000001140e */
[----:B------:R-:W-:-:S04]  /*1690*/  @!P3 IMAD.WIDE.U32 R26, R64, R14, RZ ;  /* 0x0000000e401ab225 */ /* 0x000fc800078e00ff */
[----:B------:R-:W-:Y:S01]  /*16a0*/  @!P3 IMAD R5, R6, R64, R5 ;  /* 0x000000400605b224 */ /* 0x000fe200078e0205 */
[----:B-----5:R-:W-:Y:S01]  /*16b0*/  @!P3 SHF.R.S32.HI R6, RZ, 0x1f, R8 ;  /* 0x0000001fff06b819 */ /* 0x020fe20000011408 */
[----:B------:R-:W-:-:S04]  /*16c0*/  @P3 IMAD.IADD R7, R14, 0x1, R15 ;  /* 0x000000010e073824 */ /* 0x000fc800078e020f */
[----:B------:R-:W-:Y:S02]  /*16d0*/  @!P0 IADD3 R0, R0, -R3, RZ ;  /* 0x8000000300008210 */ /* 0x000fe40007ffe0ff */
[----:B------:R-:W-:Y:S01]  /*16e0*/  @!P3 IADD3 R27, R27, R5, RZ ;  /* 0x000000051b1bb210 */ /* 0x000fe20007ffe0ff */
[----:B---3--:R-:W-:Y:S01]  /*16f0*/  @!P3 IMAD R5, R23, R8, RZ ;  /* 0x000000081705b224 */ /* 0x008fe200078e02ff */
[----:B------:R-:W-:Y:S01]  /*1700*/  ISETP.GE.U32.AND P2, PT, R0, R3, PT ;  /* 0x000000030000720c */ /* 0x000fe20003f46070 */
[-C--:B------:R-:W-:Y:S02]  /*1710*/  @P3 IMAD R13, R65, R7.reuse, RZ ;  /* 0x00000007410d3224 */ /* 0x080fe400078e02ff */
[----:B------:R-:W-:Y:S01]  /*1720*/  @P3 IMAD.WIDE.U32 R28, R64, R7, RZ ;  /* 0x00000007401c3225 */ /* 0x000fe200078e00ff */
[----:B------:R-:W-:-:S03]  /*1730*/  LOP3.LUT R0, R229, R4, RZ, 0x3c, !PT ;  /* 0x00000004e5007212 */ /* 0x000fc600078e3cff */
[C---:B------:R-:W-:Y:S02]  /*1740*/  @!P3 IMAD R5, R22.reuse, R6, R5 ;  /* 0x000000061605b224 */ /* 0x040fe400078e0205 */
[----:B------:R-:W-:Y:S01]  /*1750*/  @!P3 IMAD.WIDE.U32 R22, R22, R8, R26 ;  /* 0x000000081616b225 */ /* 0x000fe200078e001a */
[----:B------:R-:W-:-:S03]  /*1760*/  @P3 MOV R12, R28 ;  /* 0x0000001c000c3202 */ /* 0x000fc60000000f00 */
[----:B------:R-:W-:Y:S01]  /*1770*/  @P3 IMAD.IADD R13, R29, 0x1, R13 ;  /* 0x000000011d0d3824 */ /* 0x000fe200078e020d */
[----:B------:R-:W-:Y:S01]  /*1780*/  @!P3 MOV R12, R22 ;  /* 0x00000016000cb202 */ /* 0x000fe20000000f00 */
[----:B------:R-:W-:Y:S01]  /*1790*/  @!P3 IMAD.IADD R13, R23, 0x1, R5 ;  /* 0x00000001170db824 */ /* 0x000fe200078e0205 */
[----:B------:R-:W-:Y:S02]  /*17a0*/  LEA R5, R54, 0xffffff80, 0x7 ;  /* 0xffffff8036057811 */ /* 0x000fe400078e38ff */
[----:B------:R-:W-:Y:S02]  /*17b0*/  ISETP.GE.AND P1, PT, R0, RZ, PT ;  /* 0x000000ff0000720c */ /* 0x000fe40003f26270 */
[----:B------:R-:W-:Y:S01]  /*17c0*/  @!P0 IADD3 R2, R2, 0x1, RZ ;  /* 0x0000000102028810 */ /* 0x000fe20007ffe0ff */
[----:B------:R-:W-:Y:S01]  /*17d0*/  @!P3 IMAD R6, R67, R14, RZ ;  /* 0x0000000e4306b224 */ /* 0x000fe200078e02ff */
[----:B------:R-:W-:Y:S02]  /*17e0*/  @!P3 SHF.R.S32.HI R3, RZ, 0x1f, R14 ;  /* 0x0000001fff03b819 */ /* 0x000fe4000001140e */
[----:B------:R-:W-:Y:S01]  /*17f0*/  ISETP.NE.AND P0, PT, R4, RZ, PT ;  /* 0x000000ff0400720c */ /* 0x000fe20003f05270 */
[----:B------:R-:W-:Y:S01]  /*1800*/  IMAD.WIDE.U32 R22, R64, R5, R12 ;  /* 0x0000000540167225 */ /* 0x000fe200078e000c */
[----:B------:R-:W-:-:S03]  /*1810*/  @P2 IADD3 R2, R2, 0x1, RZ ;  /* 0x0000000102022810 */ /* 0x000fc60007ffe0ff */
[----:B------:R-:W-:Y:S02]  /*1820*/  @!P3 IMAD R3, R3, R66, R6 ;  /* 0x000000420303b224 */ /* 0x000fe400078e0206 */
[----:B------:R-:W-:Y:S01]  /*1830*/  @!P3 IMAD.WIDE.U32 R12, R66, R14, RZ ;  /* 0x0000000e420cb225 */ /* 0x000fe200078e00ff */
[----:B------:R-:W-:Y:S02]  /*1840*/  SHF.R.S32.HI R9, RZ, 0x1f, R5 ;  /* 0x0000001fff097819 */ /* 0x000fe40000011405 */
[----:B------:R-:W-:Y:S01]  /*1850*/  MOV R6, R2 ;  /* 0x0000000200067202 */ /* 0x000fe20000000f00 */
[----:B------:R-:W-:Y:S02]  /*1860*/  IMAD R7, R65, R5, RZ ;  /* 0x0000000541077224 */ /* 0x000fe400078e02ff */
[----:B------:R-:W-:Y:S01]  /*1870*/  @!P3 IMAD.IADD R13, R13, 0x1, R3 ;  /* 0x000000010d0db824 */ /* 0x000fe200078e0203 */
[----:B------:R-:W-:Y:S01]  /*1880*/  @!P3 SHF.R.S32.HI R3, RZ, 0x1f, R8 ;  /* 0x0000001fff03b819 */ /* 0x000fe20000011408 */
[----:B------:R-:W-:-:S02]  /*1890*/  @!P3 IMAD R0, R21, R8, RZ ;  /* 0x000000081500b224 */ /* 0x000fc400078e02ff */
[----:B------:R-:W-:Y:S02]  /*18a0*/  IMAD R7, R9, R64, R7 ;  /* 0x0000004009077224 */ /* 0x000fe400078e0207 */
[----:B------:R-:W-:Y:S01]  /*18b0*/  @!P1 IMAD.MOV R6, RZ, RZ, -R6 ;  /* 0x000000ffff069224 */ /* 0x000fe200078e0a06 */
[----:B------:R-:W-:Y:S01]  /*18c0*/  @!P0 LOP3.LUT R6, RZ, R4, RZ, 0x33, !PT ;  /* 0x00000004ff068212 */ /* 0x000fe200078e33ff */
[----:B------:R-:W-:Y:S01]  /*18d0*/  @!P3 IMAD R0, R20, R3, R0 ;  /* 0x000000031400b224 */ /* 0x000fe200078e0200 */
[----:B------:R-:W-:Y:S01]  /*18e0*/  @P3 IADD3 R14, R14, R15, RZ ;  /* 0x0000000f0e0e3210 */ /* 0x000fe20007ffe0ff */
[----:B------:R-:W-:Y:S01]  /*18f0*/  @!P3 IMAD.WIDE.U32 R20, R20, R8, R12 ;  /* 0x000000081414b225 */ /* 0x000fe200078e000c */
[----:B------:R-:W-:Y:S02]  /*1900*/  IADD3 R23, R23, R7, RZ ;  /* 0x0000000717177210 */ /* 0x000fe40007ffe0ff */
[----:B------:R-:W-:Y:S01]  /*1910*/  SHF.R.S32.HI R13, RZ, 0x1f, R6 ;  /* 0x0000001fff0d7819 */ /* 0x000fe20000011406 */
[----:B------:R-:W-:-:S02]  /*1920*/  IMAD R2, R19, R6, RZ ;  /* 0x0000000613027224 */ /* 0x000fc400078e02ff */
[-C--:B------:R-:W-:Y:S02]  /*1930*/  @P3 IMAD R15, R67, R14.reuse, RZ ;  /* 0x0000000e430f3224 */ /* 0x080fe400078e02ff */
[----:B------:R-:W-:-:S04]  /*1940*/  @P3 IMAD.WIDE.U32 R26, R66, R14, RZ ;  /* 0x0000000e421a3225 */ /* 0x000fc800078e00ff */
[----:B------:R-:W-:Y:S01]  /*1950*/  IMAD.WIDE.U32 R22, R18, R6, R22 ;  /* 0x0000000612167225 */ /* 0x000fe200078e0016 */
[----:B------:R-:W-:-:S03]  /*1960*/  @P3 IADD3 R15, R27, R15, RZ ;  /* 0x0000000f1b0f3210 */ /* 0x000fc60007ffe0ff */
[----:B------:R-:W-:Y:S01]  /*1970*/  IMAD R2, R18, R13, R2 ;  /* 0x0000000d12027224 */ /* 0x000fe200078e0202 */
[----:B------:R-:W-:Y:S01]  /*1980*/  @P3 MOV R8, R26 ;  /* 0x0000001a00083202 */ /* 0x000fe20000000f00 */
[----:B------:R-:W-:Y:S01]  /*1990*/  @!P3 IMAD.IADD R15, R21, 0x1, R0 ;  /* 0x00000001150fb824 */ /* 0x000fe200078e0200 */
[----:B------:R-:W-:Y:S01]  /*19a0*/  @!P3 MOV R8, R20 ;  /* 0x000000140008b202 */ /* 0x000fe20000000f00 */
[----:B------:R-:W-:Y:S01]  /*19b0*/  IMAD.IADD R3, R23, 0x1, R2 ;  /* 0x0000000117037824 */ /* 0x000fe200078e0202 */
[----:B------:R-:W-:Y:S02]  /*19c0*/  MOV R0, R22 ;  /* 0x0000001600007202 */ /* 0x000fe40000000f00 */
[----:B------:R-:W-:Y:S02]  /*19d0*/  MOV R2, R5 ;  /* 0x0000000500027202 */ /* 0x000fe40000000f00 */
[----:B------:R-:W-:Y:S02]  /*19e0*/  MOV R4, R6 ;  /* 0x0000000600047202 */ /* 0x000fe40000000f00 */
.L_x_862:
[----:B-1----:R-:W-:Y:S05]  /*19f0*/  BSYNC B0 ;  /* 0x0000000000007941 */ /* 0x002fea0003800000 */
.L_x_860:
[----:B------:R-:W-:Y:S01]  /*1a00*/  ISETP.NE.AND P0, PT, R234, -0x1, PT ;  /* 0xffffffffea00780c */ /* 0x000fe20003f05270 */
[----:B------:R-:W2:Y:S04]  /*1a10*/  LD.E.64 R194, [R10.64+0x30] ;  /* 0x000030060ac27980 */ /* 0x000ea8000c101b00 */
[----:B------:R-:W3:Y:S04]  /*1a20*/  LD.E.64 R22, [R10.64+0x48] ;  /* 0x000048060a167980 */ /* 0x000ee8000c101b00 */
[----:B------:R-:W4:Y:S04]  /*1a30*/  LD.E R81, [R10.64+0xc0] ;  /* 0x0000c0060a517980 */ /* 0x000f28000c101900 */
[----:B------:R-:W3:Y:S04]  /*1a40*/  @!P0 LD.E.64 R20, [R10.64+0x18] ;  /* 0x000018060a148980 */ /* 0x000ee8000c101b00 */
[----:B------:R-:W4:Y:S04]  /*1a50*/  LD.E.64 R6, [R10.64+0x10] ;  /* 0x000010060a067980 */ /* 0x000f28000c101b00 */
[----:B------:R-:W4:Y:S04]  /*1a60*/  LD.E.64 R188, [R10.64+0x8] ;  /* 0x000008060abc7980 */ /* 0x000f28000c101b00 */
[----:B------:R1:W5:Y:S04]  /*1a70*/  @P4 LD.E R12, [R16.64] ;  /* 0x00000006100c4980 */ /* 0x000368000c101900 */
[----:B------:R1:W5:Y:S01]  /*1a80*/  LD.E.64 R196, [R10.64] ;  /* 0x000000060ac47980 */ /* 0x000362000c101b00 */
[----:B------:R-:W-:-:S04]  /*1a90*/  SHF.R.S32.HI R68, RZ, 0x1f, R71 ;  /* 0x0000001fff447819 */ /* 0x000fc80000011447 */
[----:B------:R-:W-:-:S04]  /*1aa0*/  LEA.HI R186, R68, R71, RZ, 0x3 ;  /* 0x0000004744ba7211 */ /* 0x000fc800078f18ff */
[----:B------:R-:W-:-:S05]  /*1ab0*/  LOP3.LUT R14, R186, 0xfffffff8, RZ, 0xc0, !PT ;  /* 0xfffffff8ba0e7812 */ /* 0x000fca00078ec0ff */
[----:B------:R-:W-:-:S04]  /*1ac0*/  IMAD.IADD R69, R71, 0x1, -R14 ;  /* 0x0000000147457824 */ /* 0x000fc800078e0a0e */
[----:B------:R-:W-:Y:S01]  /*1ad0*/  IMAD.SHL.U32 R18, R69, 0x8, RZ ;  /* 0x0000000845127824 */ /* 0x000fe200078e00ff */
[----:B------:R-:W-:-:S04]  /*1ae0*/  SHF.R.S32.HI R186, RZ, 0x3, R186 ;  /* 0x00000003ffba7819 */ /* 0x000fc800000114ba */
[----:B------:R-:W-:Y:S02]  /*1af0*/  IADD3 R14, P1, R18, R8, RZ ;  /* 0x00000008120e7210 */ /* 0x000fe40007f3e0ff */
[----:B------:R-:W-:Y:S01]  /*1b00*/  SHF.R.S32.HI R19, RZ, 0x1f, R18 ;  /* 0x0000001fff137819 */ /* 0x000fe20000011412 */
[-C--:B------:R-:W-:Y:S02]  /*1b10*/  IMAD R9, R9, R66.reuse, RZ ;  /* 0x0000004209097224 */ /* 0x080fe400078e02ff */
[----:B------:R-:W-:Y:S02]  /*1b20*/  IMAD.SHL.U32 R8, R186, 0x40, RZ ;  /* 0x00000040ba087824 */ /* 0x000fe400078e00ff */
[----:B------:R-:W-:Y:S02]  /*1b30*/  IMAD.X R15, R19, 0x1, R15, P1 ;  /* 0x00000001130f7824 */ /* 0x000fe400008e060f */
[C---:B------:R-:W-:Y:S02]  /*1b40*/  IMAD R9, R2.reuse, R67, R9 ;  /* 0x0000004302097224 */ /* 0x040fe400078e0209 */
[----:B------:R-:W-:Y:S01]  /*1b50*/  IMAD.WIDE.U32 R26, R2, R66, R14 ;  /* 0x00000042021a7225 */ /* 0x000fe200078e000e */
[----:B-1----:R-:W-:-:S03]  /*1b60*/  LOP3.LUT R17, R8, 0x1c0, RZ, 0xc0, !PT ;  /* 0x000001c008117812 */ /* 0x002fc600078ec0ff */
[----:B------:R-:W-:Y:S02]  /*1b70*/  IMAD R2, R25, R4, RZ ;  /* 0x0000000419027224 */ /* 0x000fe400078e02ff */
[----:B------:R-:W-:Y:S02]  /*1b80*/  IMAD.IADD R9, R27, 0x1, R9 ;  /* 0x000000011b097824 */ /* 0x000fe400078e0209 */
[----:B------:R-:W-:Y:S01]  /*1b90*/  IMAD.MOV.U32 R8, RZ, RZ, R26 ;  /* 0x000000ffff087224 */ /* 0x000fe200078e001a */
[----:B------:R-:W-:Y:S01]  /*1ba0*/  SHF.R.S32.HI R78, RZ, 0x1f, R231 ;  /* 0x0000001fff4e7819 */ /* 0x000fe200000114e7 */
[-C--:B------:R-:W-:Y:S01]  /*1bb0*/  IMAD R2, R13, R24.reuse, R2 ;  /* 0x000000180d027224 */ /* 0x080fe200078e0202 */
[----:B------:R-:W-:Y:S01]  /*1bc0*/  LOP3.LUT R15, R17, 0x38, R18, 0xf8, !PT ;  /* 0x00000038110f7812 */ /* 0x000fe200078ef812 */
[----:B------:R-:W-:Y:S01]  /*1bd0*/  IMAD.WIDE.U32 R24, R4, R24, R8 ;  /* 0x0000001804187225 */ /* 0x000fe200078e0008 */
[----:B------:R-:W-:-:S04]  /*1be0*/  SHF.R.U32.HI R182, RZ, 0x3, R17 ;  /* 0x00000003ffb67819 */ /* 0x000fc80000011611 */
[----:B------:R-:W-:Y:S01]  /*1bf0*/  LOP3.LUT R182, R15, R182, RZ, 0x3c, !PT ;  /* 0x000000b60fb67212 */ /* 0x000fe200078e3cff */
[----:B------:R-:W-:Y:S01]  /*1c00*/  IMAD.IADD R25, R25, 0x1, R2 ;  /* 0x0000000119197824 */ /* 0x000fe200078e0202 */
[----:B------:R-:W-:Y:S02]  /*1c10*/  SHF.R.S32.HI R2, RZ, 0x1f, R229 ;  /* 0x0000001fff027819 */ /* 0x000fe400000114e5 */
[----:B------:R-:W-:-:S04]  /*1c20*/  LEA.HI R75, R68, R71, RZ, 0x4 ;  /* 0x00000047444b7211 */ /* 0x000fc800078f20ff */
[----:B------:R-:W-:Y:S01]  /*1c30*/  LOP3.LUT R8, R75, 0xfffffff0, RZ, 0xc0, !PT ;  /* 0xfffffff04b087812 */ /* 0x000fe200078ec0ff */
[----:B------:R-:W-:Y:S01]  /*1c40*/  IMAD R149, R67, R186, RZ ;  /* 0x000000ba43957224 */ /* 0x000fe200078e02ff */
[----:B------:R-:W-:-:S03]  /*1c50*/  SHF.R.S32.HI R187, RZ, 0x1f, R186 ;  /* 0x0000001fffbb7819 */ /* 0x000fc600000114ba */
[----:B------:R-:W-:Y:S02]  /*1c60*/  IMAD.IADD R8, R71, 0x1, -R8 ;  /* 0x0000000147087824 */ /* 0x000fe400078e0a08 */
[-C--:B------:R-:W-:Y:S02]  /*1c70*/  IMAD R149, R187, R66.reuse, R149 ;  /* 0x00000042bb957224 */ /* 0x080fe400078e0295 */
[----:B------:R-:W-:-:S04]  /*1c80*/  IMAD.WIDE.U32 R24, R186, R66, R24 ;  /* 0x00000042ba187225 */ /* 0x000fc800078e0018 */
[----:B------:R-:W-:Y:S02]  /*1c90*/  IMAD.IADD R149, R25, 0x1, R149 ;  /* 0x0000000119957824 */ /* 0x000fe400078e0295 */
[----:B------:R-:W-:Y:S01]  /*1ca0*/  IMAD R183, R65, R186, RZ ;  /* 0x000000ba41b77224 */ /* 0x000fe200078e02ff */
[CC--:B------:R-:W-:Y:S02]  /*1cb0*/  LEA.HI R17, R68.reuse, R71.reuse, RZ, 0x6 ;  /* 0x0000004744117211 */ /* 0x0c0fe400078f30ff */
[----:B------:R-:W-:Y:S01]  /*1cc0*/  LEA.HI R68, R68, R71, RZ, 0x5 ;  /* 0x0000004744447211 */ /* 0x000fe200078f28ff */
[----:B------:R-:W-:Y:S01]  /*1cd0*/  IMAD R183, R187, R64, R183 ;  /* 0x00000040bbb77224 */ /* 0x000fe200078e02b7 */
[----:B------:R-:W-:Y:S01]  /*1ce0*/  SHF.L.U32 R17, R17, 0x3, RZ ;  /* 0x0000000311117819 */ /* 0x000fe200000006ff */
[----:B------:R-:W-:Y:S01]  /*1cf0*/  IMAD.MOV.U32 R55, RZ, RZ, 0x10 ;  /* 0x00000010ff377424 */ /* 0x000fe200078e00ff */
[----:B------:R-:W-:Y:S02]  /*1d00*/  MOV R53, 0x20 ;  /* 0x0000002000357802 */ /* 0x000fe40000000f00 */
[----:B------:R-:W-:Y:S01]  /*1d10*/  LOP3.LUT R76, R68, 0xffffffe0, RZ, 0xc0, !PT ;  /* 0xffffffe0444c7812 */ /* 0x000fe200078ec0ff */
[----:B------:R-:W-:Y:S01]  /*1d20*/  IMAD.SHL.U32 R225, R64, 0x10, RZ ;  /* 0x0000001040e17824 */ /* 0x000fe200078e00ff */
[----:B------:R-:W-:Y:S01]  /*1d30*/  LOP3.LUT R182, R182, 0xfffffe00, R17, 0xf8, !PT ;  /* 0xfffffe00b6b67812 */ /* 0x000fe200078ef811 */
[----:B------:R-:W-:Y:S01]  /*1d40*/  IMAD.SHL.U32 R223, R66, 0x10, RZ ;  /* 0x0000001042df7824 */ /* 0x000fe200078e00ff */
[----:B------:R-:W-:Y:S01]  /*1d50*/  SHF.L.U64.HI R226, R64, 0x4, R65 ;  /* 0x0000000440e27819 */ /* 0x000fe20000010241 */
[----:B------:R-:W-:Y:S01]  /*1d60*/  IMAD.SHL.U32 R80, R69, 0x4, RZ ;  /* 0x0000000445507824 */ /* 0x000fe200078e00ff */
[----:B------:R-:W-:-:S02]  /*1d70*/  SHF.L.U64.HI R224, R66, 0x4, R67 ;  /* 0x0000000442e07819 */ /* 0x000fc40000010243 */
[----:B------:R-:W-:Y:S02]  /*1d80*/  SHF.R.S32.HI R68, RZ, 0x5, R68 ;  /* 0x00000005ff447819 */ /* 0x000fe40000011444 */
[----:B------:R-:W-:Y:S01]  /*1d90*/  IADD3 R76, -R76, R71, RZ ;  /* 0x000000474c4c7210 */ /* 0x000fe20007ffe1ff */
[----:B--2---:R-:W-:-:S04]  /*1da0*/  @P0 IMAD.WIDE.U32 R28, R194, R234, RZ ;  /* 0x000000eac21c0225 */ /* 0x004fc800078e00ff */
[----:B------:R-:W-:Y:S02]  /*1db0*/  @P0 IMAD R15, R195, R234, RZ ;  /* 0x000000eac30f0224 */ /* 0x000fe400078e02ff */
[-C--:B---3--:R-:W-:Y:S02]  /*1dc0*/  @!P0 IMAD R9, R21, R231.reuse, RZ ;  /* 0x000000e715098224 */ /* 0x088fe400078e02ff */
[----:B------:R-:W-:-:S04]  /*1dd0*/  @!P0 IMAD.WIDE.U32 R26, R20, R231, RZ ;  /* 0x000000e7141a8225 */ /* 0x000fc800078e00ff */
[----:B------:R-:W-:Y:S02]  /*1de0*/  @!P0 IMAD R14, R20, R78, R9 ;  /* 0x0000004e140e8224 */ /* 0x000fe400078e0209 */
[----:B------:R-:W-:Y:S02]  /*1df0*/  @P0 IMAD.MOV.U32 R9, RZ, RZ, R28 ;  /* 0x000000ffff090224 */ /* 0x000fe400078e001c */
[----:B------:R-:W-:Y:S02]  /*1e00*/  @!P0 IMAD.MOV.U32 R9, RZ, RZ, R26 ;  /* 0x000000ffff098224 */ /* 0x000fe400078e001a */
[----:B------:R-:W-:Y:S02]  /*1e10*/  @P0 IMAD.IADD R15, R29, 0x1, R15 ;  /* 0x000000011d0f0824 */ /* 0x000fe400078e020f */
[----:B------:R-:W-:Y:S01]  /*1e20*/  @!P0 IMAD.IADD R15, R27, 0x1, R14 ;  /* 0x000000011b0f8824 */ /* 0x000fe200078e020e */
[----:B------:R-:W-:Y:S01]  /*1e30*/  IADD3 R14, P1, R18, R9, RZ ;  /* 0x00000009120e7210 */ /* 0x000fe20007f3e0ff */
[----:B------:R-:W-:-:S04]  /*1e40*/  IMAD R9, R23, R229, RZ ;  /* 0x000000e517097224 */ /* 0x000fc800078e02ff */
[----:B------:R-:W-:Y:S01]  /*1e50*/  IMAD R2, R22, R2, R9 ;  /* 0x0000000216027224 */ /* 0x000fe200078e0209 */
[----:B------:R-:W-:Y:S01]  /*1e60*/  IADD3 R9, R18, 0x40, RZ ;  /* 0x0000004012097810 */ /* 0x000fe20007ffe0ff */
[----:B------:R-:W-:-:S03]  /*1e70*/  IMAD.X R15, R19, 0x1, R15, P1 ;  /* 0x00000001130f7824 */ /* 0x000fc600008e060f */
[-C--:B----4-:R-:W-:Y:S01]  /*1e80*/  ISETP.GE.AND P0, PT, R9, R81.reuse, PT ;  /* 0x000000510900720c */ /* 0x090fe20003f06270 */
[----:B------:R-:W-:Y:S01]  /*1e90*/  IMAD.WIDE.U32 R190, R229, R22, R14 ;  /* 0x00000016e5be7225 */ /* 0x000fe200078e000e */
[----:B------:R-:W-:Y:S02]  /*1ea0*/  ISETP.GE.AND P1, PT, R18, R81, PT ;  /* 0x000000511200720c */ /* 0x000fe40003f26270 */
[----:B------:R-:W-:Y:S01]  /*1eb0*/  SEL R77, RZ, 0xffffffff, P0 ;  /* 0xffffffffff4d7807 */ /* 0x000fe20000000000 */
[----:B------:R-:W-:Y:S01]  /*1ec0*/  IMAD.IADD R191, R191, 0x1, R2 ;  /* 0x00000001bfbf7824 */ /* 0x000fe200078e0202 */
[----:B------:R-:W-:-:S03]  /*1ed0*/  SEL R2, RZ, 0x1, P1 ;  /* 0x00000001ff027807 */ /* 0x000fc60000800000 */
[----:B------:R-:W-:Y:S01]  /*1ee0*/  IMAD.SHL.U32 R77, R77, 0x2, RZ ;  /* 0x000000024d4d7824 */ /* 0x000fe200078e00ff */
[----:B------:R-:W-:-:S04]  /*1ef0*/  SHF.R.S32.HI R21, RZ, 0x1f, R8 ;  /* 0x0000001fff157819 */ /* 0x000fc80000011408 */
[----:B------:R-:W-:Y:S02]  /*1f00*/  LOP3.LUT R77, R77, 0x2, R2, 0xe2, !PT ;  /* 0x000000024d4d7812 */ /* 0x000fe400078ee202 */
[----:B------:R-:W-:Y:S02]  /*1f10*/  SHF.R.S32.HI R2, RZ, 0x1f, R79 ;  /* 0x0000001fff027819 */ /* 0x000fe4000001144f */
[----:B------:R-:W-:Y:S02]  /*1f20*/  LEA.HI R74, R21, R8, RZ, 0x3 ;  /* 0x00000008154a7211 */ /* 0x000fe400078f18ff */
[----:B------:R-:W-:Y:S02]  /*1f30*/  LEA.HI R103, R2, R79, RZ, 0x7 ;  /* 0x0000004f02677211 */ /* 0x000fe400078f38ff */
[----:B------:R-:W-:Y:S02]  /*1f40*/  LEA R148, P0, R24, R6, 0x1 ;  /* 0x0000000618947211 */ /* 0x000fe400078008ff */
[----:B------:R-:W-:-:S02]  /*1f50*/  LOP3.LUT R73, R74, 0xfffffff8, RZ, 0xc0, !PT ;  /* 0xfffffff84a497812 */ /* 0x000fc400078ec0ff */
[----:B------:R-:W-:Y:S02]  /*1f60*/  SHF.R.S32.HI R103, RZ, 0x7, R103 ;  /* 0x00000007ff677819 */ /* 0x000fe40000011467 */
[----:B------:R-:W-:Y:S02]  /*1f70*/  LEA.HI.X R149, R24, R7, R149, 0x1, P0 ;  /* 0x0000000718957211 */ /* 0x000fe400000f0c95 */
[----:B------:R-:W-:Y:S02]  /*1f80*/  IADD3 R73, R8, -R73, RZ ;  /* 0x8000004908497210 */ /* 0x000fe40007ffe0ff */
[----:B------:R-:W-:Y:S02]  /*1f90*/  IADD3 R184, P0, R18, R0, RZ ;  /* 0x0000000012b87210 */ /* 0x000fe40007f1e0ff */
[----:B------:R-:W-:Y:S02]  /*1fa0*/  IMNMX R103, RZ, R103, !PT ;  /* 0x00000067ff677217 */ /* 0x000fe40007800200 */
[----:B------:R-:W-:-:S02]  /*1fb0*/  R2P PR, R73, 0x6 ;  /* 0x0000000649007804 */ /* 0x000fc40000000000 */
[----:B------:R-:W-:Y:S01]  /*1fc0*/  ISETP.GT.AND P3, PT, R54, R103, PT ;  /* 0x000000673600720c */ /* 0x000fe20003f64270 */
[----:B------:R-:W-:Y:S02]  /*1fd0*/  IMAD.X R185, R19, 0x1, R3, P0 ;  /* 0x0000000113b97824 */ /* 0x000fe400000e0603 */
[----:B------:R-:W-:-:S04]  /*1fe0*/  IMAD.WIDE R14, R232, 0x40, R186 ;  /* 0x00000040e80e7825 */ /* 0x000fc800078e02ba */
[----:B------:R-:W-:-:S04]  /*1ff0*/  IMAD.WIDE.U32 R184, R186, R64, R184 ;  /* 0x00000040bab87225 */ /* 0x000fc800078e00b8 */
[----:B------:R-:W-:Y:S01]  /*2000*/  IMAD R193, R15, R194, RZ ;  /* 0x000000c20fc17224 */ /* 0x000fe200078e02ff */
[----:B------:R-:W-:Y:S01]  /*2010*/  LEA R228, P0, R184, R188, 0x1 ;  /* 0x000000bcb8e47211 */ /* 0x000fe200078008ff */
[----:B------:R-:W-:Y:S02]  /*2020*/  IMAD.IADD R183, R185, 0x1, R183 ;  /* 0x00000001b9b77824 */ /* 0x000fe400078e02b7 */
[C---:B------:R-:W-:Y:S02]  /*2030*/  IMAD R193, R14.reuse, R195, R193 ;  /* 0x000000c30ec17224 */ /* 0x040fe400078e02c1 */
[----:B------:R-:W-:Y:S01]  /*2040*/  IMAD.WIDE.U32 R190, R14, R194, R190 ;  /* 0x000000c20ebe7225 */ /* 0x000fe200078e00be */
[----:B------:R-:W-:Y:S02]  /*2050*/  SEL R55, R55, 0xfffffff0, !P1 ;  /* 0xfffffff037377807 */ /* 0x000fe40004800000 */
[----:B------:R-:W-:Y:S01]  /*2060*/  SEL R53, R53, 0xffffffe0, !P2 ;  /* 0xffffffe035357807 */ /* 0x000fe20005000000 */
[----:B------:R-:W-:Y:S01]  /*2070*/  @!P4 IMAD.MOV.U32 R12, RZ, RZ, RZ ;  /* 0x000000ffff0cc224 */ /* 0x000fe200078e00ff */
[----:B------:R-:W-:Y:S01]  /*2080*/  LEA.HI.X R227, R184, R189, R183, 0x1, P0 ;  /* 0x000000bdb8e37211 */ /* 0x000fe200000f0cb7 */
[----:B------:R-:W-:Y:S01]  /*2090*/  IMAD.IADD R193, R191, 0x1, R193 ;  /* 0x00000001bfc17824 */ /* 0x000fe200078e02c1 */
[----:B------:R-:W-:Y:S05]  /*20a0*/  @!P3 BRA `(.L_x_863) ;  /* 0x0000c3300000b947 */ /* 0x000fea0003800000 */
[----:B------:R-:W2:Y:S04]  /*20b0*/  LD.E.64 R28, [R10.64+0x120] ;  /* 0x000120060a1c7980 */ /* 0x000ea8000c101b00 */
[----:B------:R-:W3:Y:S04]  /*20c0*/  LD.E.64 R30, [R10.64+0x118] ;  /* 0x000118060a1e7980 */ /* 0x000ee8000c101b00 */
[----:B------:R-:W4:Y:S04]  /*20d0*/  LD.E.64 R212, [R10.64+0x130] ;  /* 0x000130060ad47980 */ /* 0x000f28000c101b00 */
[----:B------:R-:W3:Y:S04]  /*20e0*/  LD.E.64 R242, [R10.64+0x128] ;  /* 0x000128060af27980 */ /* 0x000ee8000c101b00 */
[----:B------:R-:W3:Y:S04]  /*20f0*/  LD.E.64 R24, [R10.64+0x140] ;  /* 0x000140060a187980 */ /* 0x000ee8000c101b00 */
[----:B------:R-:W3:Y:S04]  /*2100*/  LD.E.64 R16, [R10.64+0x138] ;  /* 0x000138060a107980 */ /* 0x000ee8000c101b00 */
[----:B------:R-:W3:Y:S04]  /*2110*/  LD.E R8, [R10.64+0xd0] ;  /* 0x0000d0060a087980 */ /* 0x000ee8000c101900 */
[----:B------:R-:W3:Y:S04]  /*2120*/  LD.E.64 R22, [R10.64+0x110] ;  /* 0x000110060a167980 */ /* 0x000ee8000c101b00 */
[----:B------:R-:W3:Y:S04]  /*2130*/  LD.E.64 R20, [R10.64+0x108] ;  /* 0x000108060a147980 */ /* 0x000ee8000c101b00 */
[----:B------:R-:W3:Y:S04]  /*2140*/  LD.E.64 R14, [R10.64+0x150] ;  /* 0x000150060a0e7980 */ /* 0x000ee8000c101b00 */
[----:B------:R-:W3:Y:S01]  /*2150*/  LD.E.64 R6, [R10.64+0x148] ;  /* 0x000148060a067980 */ /* 0x000ee2000c101b00 */
[C---:B------:R-:W-:Y:S01]  /*2160*/  IMAD.SHL.U32 R96, R64.reuse, 0x40, RZ ;  /* 0x0000004040607824 */ /* 0x040fe200078e00ff */
[----:B------:R-:W-:Y:S01]  /*2170*/  SHF.L.U64.HI R97, R64, 0x6, R65 ;  /* 0x0000000640617819 */ /* 0x000fe20000010241 */
[----:B------:R-:W-:Y:S01]  /*2180*/  IMAD.WIDE.U32 R200, R66, 0xc0, RZ ;  /* 0x000000c042c87825 */ /* 0x000fe200078e00ff */
[----:B------:R-:W-:-:S02]  /*2190*/  LOP3.LUT R179, R77, 0xffff, RZ, 0xc0, !PT ;  /* 0x0000ffff4db37812 */ /* 0x000fc400078ec0ff */
[C-C-:B------:R-:W-:Y:S01]  /*21a0*/  SHF.L.U64.HI R92, R66.reuse, 0x5, R67.reuse ;  /* 0x00000005425c7819 */ /* 0x140fe20000010243 */
[C---:B------:R-:W-:Y:S01]  /*21b0*/  IMAD.WIDE.U32 R204, R66.reuse, 0x60, RZ ;  /* 0x0000006042cc7825 */ /* 0x040fe200078e00ff */
[C---:B------:R-:W-:Y:S02]  /*21c0*/  SHF.L.U32 R91, R66.reuse, 0x5, RZ ;  /* 0x00000005425b7819 */ /* 0x040fe400000006ff */
[C---:B------:R-:W-:Y:S01]  /*21d0*/  SHF.L.U64.HI R89, R66.reuse, 0x6, R67 ;  /* 0x0000000642597819 */ /* 0x040fe20000010243 */
[----:B------:R-:W-:Y:S01]  /*21e0*/  IMAD.SHL.U32 R88, R66, 0x40, RZ ;  /* 0x0000004042587824 */ /* 0x000fe200078e00ff */
[----:B------:R-:W-:Y:S01]  /*21f0*/  LOP3.LUT R180, R179, 0x1, RZ, 0xc0, !PT ;  /* 0x00000001b3b47812 */ /* 0x000fe200078ec0ff */
[----:B------:R-:W-:Y:S01]  /*2200*/  IMAD R87, R67, 0xa0, RZ ;  /* 0x000000a043577824 */ /* 0x000fe200078e02ff */
[----:B------:R-:W-:Y:S01]  /*2210*/  SHF.L.U64.HI R92, R91, 0x1, R92 ;  /* 0x000000015b5c7819 */ /* 0x000fe2000001025c */
[----:B------:R-:W-:Y:S01]  /*2220*/  IMAD R85, R67, 0xe0, RZ ;  /* 0x000000e043557824 */ /* 0x000fe200078e02ff */
[----:B------:R-:W-:Y:S01]  /*2230*/  SHF.L.U64.HI R89, R88, 0x1, R89 ;  /* 0x0000000158597819 */ /* 0x000fe20000010259 */
[----:B------:R-:W-:Y:S01]  /*2240*/  IMAD.WIDE.U32 R202, R66, 0xa0, RZ ;  /* 0x000000a042ca7825 */ /* 0x000fe200078e00ff */
[----:B------:R-:W-:-:S02]  /*2250*/  IADD3 R84, R186, 0x10, RZ ;  /* 0x00000010ba547810 */ /* 0x000fc40007ffe0ff */
[----:B------:R-:W-:Y:S01]  /*2260*/  IADD3 R83, R186, 0x20, RZ ;  /* 0x00000020ba537810 */ /* 0x000fe20007ffe0ff */
[----:B------:R-:W-:Y:S01]  /*2270*/  IMAD.WIDE.U32 R198, R66, 0xe0, RZ ;  /* 0x000000e042c67825 */ /* 0x000fe200078e00ff */
[C---:B------:R-:W-:Y:S02]  /*2280*/  IADD3 R82, R186.reuse, 0x30, RZ ;  /* 0x00000030ba527810 */ /* 0x040fe40007ffe0ff */
[----:B------:R-:W-:Y:S01]  /*2290*/  IADD3 R178, R186, 0x40, RZ ;  /* 0x00000040bab27810 */ /* 0x000fe20007ffe0ff */
[----:B------:R-:W-:Y:S01]  /*22a0*/  IMAD.SHL.U32 R100, R64, 0x20, RZ ;  /* 0x0000002040647824 */ /* 0x000fe200078e00ff */
[C---:B------:R-:W-:Y:S01]  /*22b0*/  IADD3 R177, R186.reuse, 0x50, RZ ;  /* 0x00000050bab17810 */ /* 0x040fe20007ffe0ff */
[----:B------:R-:W-:Y:S01]  /*22c0*/  IMAD.MOV.U32 R142, RZ, RZ, R228 ;  /* 0x000000ffff8e7224 */ /* 0x000fe200078e00e4 */
[C---:B------:R-:W-:Y:S01]  /*22d0*/  IADD3 R176, R186.reuse, 0x60, RZ ;  /* 0x00000060bab07810 */ /* 0x040fe20007ffe0ff */
[----:B------:R-:W-:Y:S01]  /*22e0*/  IMAD.MOV.U32 R143, RZ, RZ, R227 ;  /* 0x000000ffff8f7224 */ /* 0x000fe200078e00e3 */
[----:B------:R-:W-:Y:S01]  /*22f0*/  IADD3 R174, R186, 0x70, RZ ;  /* 0x00000070baae7810 */ /* 0x000fe20007ffe0ff */
[----:B------:R-:W-:Y:S01]  /*2300*/  IMAD.MOV.U32 R145, RZ, RZ, R149 ;  /* 0x000000ffff917224 */ /* 0x000fe200078e0095 */
[----:B------:R-:W-:Y:S01]  /*2310*/  SHF.L.U64.HI R101, R64, 0x5, R65 ;  /* 0x0000000540657819 */ /* 0x000fe20000010241 */
[----:B------:R-:W-:Y:S01]  /*2320*/  IMAD.SHL.U32 R91, R91, 0x2, RZ ;  /* 0x000000025b5b7824 */ /* 0x000fe200078e00ff */
[----:B------:R-:W-:Y:S01]  /*2330*/  MOV R144, R148 ;  /* 0x0000009400907202 */ /* 0x000fe20000000f00 */
[----:B------:R-:W-:Y:S01]  /*2340*/  IMAD.IADD R87, R203, 0x1, R87 ;  /* 0x00000001cb577824 */ /* 0x000fe200078e0257 */
[----:B------:R-:W-:Y:S01]  /*2350*/  LOP3.LUT R179, R179, 0x2, RZ, 0xc0, !PT ;  /* 0x00000002b3b37812 */ /* 0x000fe200078ec0ff */
[----:B------:R-:W-:Y:S01]  /*2360*/  IMAD.IADD R85, R199, 0x1, R85 ;  /* 0x00000001c7557824 */ /* 0x000fe200078e0255 */
[----:B------:R-:W-:Y:S01]  /*2370*/  SHF.L.U32 R88, R88, 0x1, RZ ;  /* 0x0000000158587819 */ /* 0x000fe200000006ff */
[----:B--2---:R-:W-:-:S04]  /*2380*/  IMAD R3, R29, R231, RZ ;  /* 0x000000e71d037224 */ /* 0x004fc800078e02ff */
[----:B------:R-:W-:Y:S02]  /*2390*/  IMAD R0, R28, R78, R3 ;  /* 0x0000004e1c007224 */ /* 0x000fe400078e0203 */
[----:B------:R-:W-:Y:S01]  /*23a0*/  IMAD.WIDE.U32 R28, R231, R28, R18 ;  /* 0x0000001ce71c7225 */ /* 0x000fe200078e0012 */
[----:B----4-:R-:W-:-:S03]  /*23b0*/  SHF.L.U32 R124, R212, 0x4, RZ ;  /* 0x00000004d47c7819 */ /* 0x010fc600000006ff */
[----:B---3--:R-:W-:Y:S01]  /*23c0*/  IMAD R3, R31, R231, RZ ;  /* 0x000000e71f037224 */ /* 0x008fe200078e02ff */
[----:B------:R-:W-:Y:S01]  /*23d0*/  SHF.L.U64.HI R125, R212, 0x5, R213 ;  /* 0x00000005d47d7819 */ /* 0x000fe200000102d5 */
[----:B------:R-:W-:Y:S01]  /*23e0*/  IMAD.IADD R29, R29, 0x1, R0 ;  /* 0x000000011d1d7824 */ /* 0x000fe200078e0200 */
[----:B------:R-:W-:Y:S01]  /*23f0*/  SHF.L.U32 R105, R242, 0x4, RZ ;  /* 0x00000004f2697819 */ /* 0x000fe200000006ff */
[----:B------:R-:W-:Y:S01]  /*2400*/  IMAD R0, R30, R78, R3 ;  /* 0x0000004e1e007224 */ /* 0x000fe200078e0203 */
[----:B------:R-:W-:Y:S01]  /*2410*/  SHF.R.S32.HI R3, RZ, 0x1f, R5 ;  /* 0x0000001fff037819 */ /* 0x000fe20000011405 */
[----:B------:R-:W-:Y:S01]  /*2420*/  IMAD.WIDE.U32 R26, R231, R30, R18 ;  /* 0x0000001ee71a7225 */ /* 0x000fe200078e0012 */
[C-C-:B------:R-:W-:Y:S02]  /*2430*/  SHF.L.U64.HI R102, R242.reuse, 0x4, R243.reuse ;  /* 0x00000004f2667819 */ /* 0x140fe400000102f3 */
[----:B------:R-:W-:Y:S01]  /*2440*/  SHF.L.U64.HI R110, R242, 0x5, R243 ;  /* 0x00000005f26e7819 */ /* 0x000fe200000102f3 */
[-C--:B------:R-:W-:Y:S01]  /*2450*/  IMAD R2, R213, R5.reuse, RZ ;  /* 0x00000005d5027224 */ /* 0x080fe200078e02ff */
[----:B------:R-:W-:Y:S01]  /*2460*/  SHF.L.U64.HI R128, R212, 0x6, R213 ;  /* 0x00000006d4807819 */ /* 0x000fe200000102d5 */
[----:B------:R-:W-:Y:S01]  /*2470*/  IMAD.IADD R27, R27, 0x1, R0 ;  /* 0x000000011b1b7824 */ /* 0x000fe200078e0200 */
[----:B------:R-:W-:Y:S01]  /*2480*/  SHF.L.U64.HI R108, R242, 0x6, R243 ;  /* 0x00000006f26c7819 */ /* 0x000fe200000102f3 */
[----:B------:R-:W-:Y:S01]  /*2490*/  IMAD R0, R243, R5, RZ ;  /* 0x00000005f3007224 */ /* 0x000fe200078e02ff */
[----:B------:R-:W-:Y:S01]  /*24a0*/  LEA.HI R165, R8, R8, RZ, 0x1 ;  /* 0x0000000808a57211 */ /* 0x000fe200078f08ff */
[----:B------:R-:W-:-:S02]  /*24b0*/  IMAD R2, R212, R3, R2 ;  /* 0x00000003d4027224 */ /* 0x000fc400078e0202 */
[----:B------:R-:W-:Y:S01]  /*24c0*/  IMAD.WIDE.U32 R28, R212, R5, R28 ;  /* 0x00000005d41c7225 */ /* 0x000fe200078e001c */
[----:B------:R-:W-:-:S03]  /*24d0*/  SHF.R.S32.HI R165, RZ, 0x1, R165 ;  /* 0x00000001ffa57819 */ /* 0x000fc600000114a5 */
[C---:B------:R-:W-:Y:S01]  /*24e0*/  IMAD R0, R242.reuse, R3, R0 ;  /* 0x00000003f2007224 */ /* 0x040fe200078e0200 */
[----:B------:R-:W-:Y:S01]  /*24f0*/  IADD3 R29, R29, R2, RZ ;  /* 0x000000021d1d7210 */ /* 0x000fe20007ffe0ff */
[----:B------:R-:W-:Y:S01]  /*2500*/  IMAD.WIDE.U32 R26, R242, R5, R26 ;  /* 0x00000005f21a7225 */ /* 0x000fe200078e001a */
[----:B------:R-:W-:Y:S02]  /*2510*/  IADD3 R3, P0, -R79, R186, RZ ;  /* 0x000000ba4f037210 */ /* 0x000fe40007f1e1ff */
[----:B------:R-:W-:Y:S01]  /*2520*/  SHF.L.U32 R175, R165, 0x5, RZ ;  /* 0x00000005a5af7819 */ /* 0x000fe200000006ff */
[-C--:B------:R-:W-:Y:S02]  /*2530*/  IMAD R2, R25, R4.reuse, RZ ;  /* 0x0000000419027224 */ /* 0x080fe400078e02ff */
[----:B------:R-:W-:Y:S01]  /*2540*/  IMAD.IADD R27, R27, 0x1, R0 ;  /* 0x000000011b1b7824 */ /* 0x000fe200078e0200 */
[----:B------:R-:W-:Y:S01]  /*2550*/  SHF.R.S32.HI R160, RZ, 0x1f, R175 ;  /* 0x0000001fffa07819 */ /* 0x000fe200000114af */
[----:B------:R-:W-:Y:S01]  /*2560*/  IMAD R0, R17, R4, RZ ;  /* 0x0000000411007224 */ /* 0x000fe200078e02ff */
[----:B------:R-:W-:Y:S01]  /*2570*/  SHF.R.S32.HI R17, RZ, 0x1f, R79 ;  /* 0x0000001fff117819 */ /* 0x000fe2000001144f */
[----:B------:R-:W-:-:S02]  /*2580*/  IMAD R2, R24, R13, R2 ;  /* 0x0000000d18027224 */ /* 0x000fc400078e0202 */
[----:B------:R-:W-:-:S04]  /*2590*/  IMAD.WIDE.U32 R24, R24, R4, R28 ;  /* 0x0000000418187225 */ /* 0x000fc800078e001c */
[----:B------:R-:W-:Y:S01]  /*25a0*/  IMAD R0, R16, R13, R0 ;  /* 0x0000000d10007224 */ /* 0x000fe200078e0200 */
[----:B------:R-:W-:Y:S01]  /*25b0*/  IADD3 R13, R25, R2, RZ ;  /* 0x00000002190d7210 */ /* 0x000fe20007ffe0ff */
[----:B------:R-:W-:Y:S02]  /*25c0*/  IMAD.X R17, R187, 0x1, ~R17, P0 ;  /* 0x00000001bb117824 */ /* 0x000fe400000e0e11 */
[----:B-----5:R-:W-:Y:S01]  /*25d0*/  IMAD.IADD R2, R12, 0x1, R5 ;  /* 0x000000010c027824 */ /* 0x020fe200078e0205 */
[----:B------:R-:W-:Y:S01]  /*25e0*/  MOV R12, R24 ;  /* 0x00000018000c7202 */ /* 0x000fe20000000f00 */
[----:B------:R-:W-:Y:S02]  /*25f0*/  IMAD R133, R17, R212, RZ ;  /* 0x000000d411857224 */ /* 0x000fe400078e02ff */
[----:B------:R-:W-:-:S04]  /*2600*/  IMAD.WIDE.U32 R26, R16, R4, R26 ;  /* 0x00000004101a7225 */ /* 0x000fc800078e001a */
[-C--:B------:R-:W-:Y:S02]  /*2610*/  IMAD R133, R213, R3.reuse, R133 ;  /* 0x00000003d5857224 */ /* 0x080fe400078e0285 */
[----:B------:R-:W-:-:S04]  /*2620*/  IMAD.WIDE.U32 R12, R212, R3, R12 ;  /* 0x00000003d40c7225 */ /* 0x000fc800078e000c */
[----:B------:R-:W-:Y:S01]  /*2630*/  IMAD.IADD R25, R27, 0x1, R0 ;  /* 0x000000011b197824 */ /* 0x000fe200078e0200 */
[----:B------:R-:W-:Y:S01]  /*2640*/  IADD3 R133, R13, R133, RZ ;  /* 0x000000850d857210 */ /* 0x000fe20007ffe0ff */
[----:B------:R-:W-:Y:S01]  /*2650*/  IMAD.MOV.U32 R24, RZ, RZ, R26 ;  /* 0x000000ffff187224 */ /* 0x000fe200078e001a */
[C---:B------:R-:W-:Y:S01]  /*2660*/  LEA R134, P1, R12.reuse, R22, 0x1 ;  /* 0x000000160c867211 */ /* 0x040fe200078208ff */
[----:B------:R-:W-:Y:S02]  /*2670*/  IMAD R137, R17, R242, RZ ;  /* 0x000000f211897224 */ /* 0x000fe400078e02ff */
[----:B------:R-:W-:Y:S01]  /*2680*/  IMAD R2, R165, R2, RZ ;  /* 0x00000002a5027224 */ /* 0x000fe200078e02ff */
[----:B------:R-:W-:Y:S01]  /*2690*/  LEA.HI.X R133, R12, R23, R133, 0x1, P1 ;  /* 0x000000170c857211 */ /* 0x000fe200008f0c85 */
[----:B------:R-:W-:Y:S02]  /*26a0*/  IMAD R5, R186, R165, R80 ;  /* 0x000000a5ba057224 */ /* 0x000fe400078e0250 */
[-C--:B------:R-:W-:Y:S01]  /*26b0*/  IMAD R137, R243, R3.reuse, R137 ;  /* 0x00000003f3897224 */ /* 0x080fe200078e0289 */
[----:B------:R-:W-:Y:S01]  /*26c0*/  SHF.R.S32.HI R0, RZ, 0x1f, R2 ;  /* 0x0000001fff007819 */ /* 0x000fe20000011402 */
[----:B------:R-:W-:Y:S01]  /*26d0*/  IMAD.WIDE.U32 R16, R242, R3, R24 ;  /* 0x00000003f2107225 */ /* 0x000fe200078e0018 */
[----:B------:R-:W-:-:S03]  /*26e0*/  IADD3 R13, P3, R2, R5, RZ ;  /* 0x00000005020d7210 */ /* 0x000fc60007f7e0ff */
[----:B------:R-:W-:Y:S01]  /*26f0*/  IMAD.IADD R3, R80, 0x1, R5 ;  /* 0x0000000150037824 */ /* 0x000fe200078e0205 */
[----:B------:R-:W-:Y:S01]  /*2700*/  LEA R136, P0, R16, R20, 0x1 ;  /* 0x0000001410887211 */ /* 0x000fe200078008ff */
[----:B------:R-:W-:Y:S02]  /*2710*/  IMAD.SHL.U32 R12, R13, 0x2, RZ ;  /* 0x000000020d0c7824 */ /* 0x000fe400078e00ff */
[----:B------:R-:W-:Y:S01]  /*2720*/  IMAD.IADD R137, R17, 0x1, R137 ;  /* 0x0000000111897824 */ /* 0x000fe200078e0289 */
[----:B------:R-:W-:Y:S01]  /*2730*/  IADD3 R141, P2, R2, R3, RZ ;  /* 0x00000003028d7210 */ /* 0x000fe20007f5e0ff */
[----:B------:R-:W-:Y:S01]  /*2740*/  IMAD.SHL.U32 R181, R165, 0x10, RZ ;  /* 0x00000010a5b57824 */ /* 0x000fe200078e00ff */
[----:B------:R-:W-:Y:S01]  /*2750*/  LEA.HI.X.SX32 R2, R5, R0, 0x1, P3 ;  /* 0x0000000005027211 */ /* 0x000fe200018f0eff */
[----:B------:R-:W-:Y:S01]  /*2760*/  IMAD.SHL.U32 R113, R242, 0x20, RZ ;  /* 0x00000020f2717824 */ /* 0x000fe200078e00ff */
[-C--:B------:R-:W-:Y:S01]  /*2770*/  IADD3 R56, P1, R14, R12.reuse, RZ ;  /* 0x0000000c0e387210 */ /* 0x080fe20007f3e0ff */
[----:B------:R-:W-:Y:S01]  /*2780*/  IMAD R5, R67, 0xc0, RZ ;  /* 0x000000c043057824 */ /* 0x000fe200078e02ff */
[----:B------:R-:W-:Y:S01]  /*2790*/  SHF.L.U64.HI R13, R13, 0x1, R2 ;  /* 0x000000010d0d7819 */ /* 0x000fe20000010202 */
[----:B------:R-:W-:Y:S01]  /*27a0*/  IMAD.SHL.U32 R126, R212, 0x20, RZ ;  /* 0x00000020d47e7824 */ /* 0x000fe200078e00ff */
[----:B------:R-:W-:Y:S01]  /*27b0*/  LEA.HI.X R137, R16, R21, R137, 0x1, P0 ;  /* 0x0000001510897211 */ /* 0x000fe200000f0c89 */
[----:B------:R-:W-:Y:S01]  /*27c0*/  IMAD.SHL.U32 R129, R212, 0x40, RZ ;  /* 0x00000040d4817824 */ /* 0x000fe200078e00ff */
[----:B------:R-:W-:Y:S01]  /*27d0*/  IADD3 R12, P0, R6, R12, RZ ;  /* 0x0000000c060c7210 */ /* 0x000fe20007f1e0ff */
[----:B------:R-:W-:Y:S01]  /*27e0*/  IMAD.X R57, R15, 0x1, R13, P1 ;  /* 0x000000010f397824 */ /* 0x000fe200008e060d */
[----:B------:R-:W-:Y:S01]  /*27f0*/  IADD3 R172, R181, 0x40, RZ ;  /* 0x00000040b5ac7810 */ /* 0x000fe20007ffe0ff */
[----:B------:R-:W-:Y:S01]  /*2800*/  IMAD R173, R165, 0x30, RZ ;  /* 0x00000030a5ad7824 */ /* 0x000fe200078e02ff */
[----:B------:R-:W-:Y:S01]  /*2810*/  IADD3.X R13, R7, R13, RZ, P0, !PT ;  /* 0x0000000d070d7210 */ /* 0x000fe200007fe4ff */
[----:B------:R-:W-:Y:S01]  /*2820*/  IMAD.SHL.U32 R171, R165, 0x40, RZ ;  /* 0x00000040a5ab7824 */ /* 0x000fe200078e00ff */
[----:B------:R-:W-:Y:S01]  /*2830*/  IADD3 R98, P0, R225, 0x40, RZ ;  /* 0x00000040e1627810 */ /* 0x000fe20007f1e0ff */
[----:B------:R-:W-:Y:S01]  /*2840*/  IMAD R169, R165, 0x50, RZ ;  /* 0x00000050a5a97824 */ /* 0x000fe200078e02ff */
[----:B------:R-:W-:Y:S01]  /*2850*/  IADD3 R170, R181, R172, RZ ;  /* 0x000000acb5aa7210 */ /* 0x000fe20007ffe0ff */
[----:B------:R-:W-:Y:S01]  /*2860*/  IMAD R167, R165, 0x60, RZ ;  /* 0x00000060a5a77824 */ /* 0x000fe200078e02ff */
[-C--:B------:R-:W-:Y:S01]  /*2870*/  IADD3 R240, P1, R98, R225.reuse, RZ ;  /* 0x000000e162f07210 */ /* 0x080fe20007f3e0ff */
[----:B------:R-:W-:Y:S01]  /*2880*/  IMAD.X R99, RZ, RZ, R226, P0 ;  /* 0x000000ffff637224 */ /* 0x000fe200000e06e2 */
[----:B------:R-:W-:Y:S01]  /*2890*/  IADD3 R220, P0, R96, 0x40, RZ ;  /* 0x0000004060dc7810 */ /* 0x000fe20007f1e0ff */
[----:B------:R-:W-:Y:S01]  /*28a0*/  IMAD.IADD R168, R181, 0x1, R170 ;  /* 0x00000001b5a87824 */ /* 0x000fe200078e02aa */
[----:B------:R-:W-:Y:S01]  /*28b0*/  LEA.HI.X.SX32 R0, R3, R0, 0x1, P2 ;  /* 0x0000000003007211 */ /* 0x000fe200010f0eff */
[----:B------:R-:W-:Y:S01]  /*28c0*/  IMAD R3, R65, 0x30, RZ ;  /* 0x0000003041037824 */ /* 0x000fe200078e02ff */
[----:B------:R-:W-:Y:S01]  /*28d0*/  SHF.L.U32 R140, R141, 0x1, RZ ;  /* 0x000000018d8c7819 */ /* 0x000fe200000006ff */
[----:B------:R-:W-:Y:S01]  /*28e0*/  IMAD.X R221, RZ, RZ, R97, P0 ;  /* 0x000000ffffdd7224 */ /* 0x000fe200000e0661 */
[----:B------:R-:W-:Y:S01]  /*28f0*/  IADD3 R104, P0, R105, 0x40, RZ ;  /* 0x0000004069687810 */ /* 0x000fe20007f1e0ff */
[----:B------:R-:W-:Y:S01]  /*2900*/  IMAD.IADD R166, R181, 0x1, R168 ;  /* 0x00000001b5a67824 */ /* 0x000fe200078e02a8 */
[----:B------:R-:W-:Y:S01]  /*2910*/  IADD3.X R241, R99, R226, RZ, P1, !PT ;  /* 0x000000e263f17210 */ /* 0x000fe20000ffe4ff */
[----:B------:R-:W-:Y:S01]  /*2920*/  IMAD R127, R213, 0x60, RZ ;  /* 0x00000060d57f7824 */ /* 0x000fe200078e02ff */
[----:B------:R-:W-:Y:S01]  /*2930*/  IADD3 R238, P1, R240, R225, RZ ;  /* 0x000000e1f0ee7210 */ /* 0x000fe20007f3e0ff */
[----:B------:R-:W-:Y:S01]  /*2940*/  IMAD.X R107, RZ, RZ, R102, P0 ;  /* 0x000000ffff6b7224 */ /* 0x000fe200000e0666 */
[----:B------:R-:W-:Y:S01]  /*2950*/  SHF.L.U64.HI R141, R141, 0x1, R0 ;  /* 0x000000018d8d7819 */ /* 0x000fe20000010200 */
[----:B------:R-:W-:Y:S01]  /*2960*/  IMAD.IADD R164, R181, 0x1, R166 ;  /* 0x00000001b5a47824 */ /* 0x000fe200078e02a6 */
[-C--:B------:R-:W-:Y:S01]  /*2970*/  IADD3 R138, P3, R14, R140.reuse, RZ ;  /* 0x0000008c0e8a7210 */ /* 0x080fe20007f7e0ff */
[----:B------:R-:W-:Y:S01]  /*2980*/  IMAD R131, R213, 0xc0, RZ ;  /* 0x000000c0d5837824 */ /* 0x000fe200078e02ff */
[----:B------:R-:W-:Y:S01]  /*2990*/  IADD3 R140, P2, R6, R140, RZ ;  /* 0x0000008c068c7210 */ /* 0x000fe20007f5e0ff */
[----:B------:R-:W-:Y:S01]  /*29a0*/  IMAD.WIDE.U32 R218, R212, 0x60, RZ ;  /* 0x00000060d4da7825 */ /* 0x000fe200078e00ff */
[----:B------:R-:W-:-:S02]  /*29b0*/  IADD3.X R239, R241, R226, RZ, P1, !PT ;  /* 0x000000e2f1ef7210 */ /* 0x000fc40000ffe4ff */
[----:B------:R-:W-:Y:S01]  /*29c0*/  IADD3 R112, P0, R113, R104, RZ ;  /* 0x0000006871707210 */ /* 0x000fe20007f1e0ff */
[--C-:B------:R-:W-:Y:S01]  /*29d0*/  IMAD.X R139, R15, 0x1, R141.reuse, P3 ;  /* 0x000000010f8b7824 */ /* 0x100fe200018e068d */
[----:B------:R-:W-:Y:S01]  /*29e0*/  IADD3 R109, P1, R104, R105, RZ ;  /* 0x00000069686d7210 */ /* 0x000fe20007f3e0ff */
[----:B------:R-:W-:Y:S01]  /*29f0*/  IMAD.X R141, R7, 0x1, R141, P2 ;  /* 0x00000001078d7824 */ /* 0x000fe200010e068d */
[----:B------:R-:W-:Y:S01]  /*2a00*/  IADD3 R163, R181, R164, RZ ;  /* 0x000000a4b5a37210 */ /* 0x000fe20007ffe0ff */
[----:B------:R-:W-:Y:S01]  /*2a10*/  IMAD.X R115, R110, 0x1, R107, P0 ;  /* 0x000000016e737824 */ /* 0x000fe200000e066b */
[----:B------:R-:W-:Y:S01]  /*2a20*/  IADD3.X R106, R107, R102, RZ, P1, !PT ;  /* 0x000000666b6a7210 */ /* 0x000fe20000ffe4ff */
[----:B------:R-:W-:Y:S01]  /*2a30*/  IMAD R7, R67, 0x60, RZ ;  /* 0x0000006043077824 */ /* 0x000fe200078e02ff */
[----:B------:R-:W-:Y:S01]  /*2a40*/  IADD3 R114, P1, R113, R109, RZ ;  /* 0x0000006d71727210 */ /* 0x000fe20007f3e0ff */
[----:B------:R-:W-:Y:S01]  /*2a50*/  IMAD.WIDE.U32 R216, R212, 0xa0, RZ ;  /* 0x000000a0d4d87825 */ /* 0x000fe200078e00ff */
[----:B------:R-:W-:-:S02]  /*2a60*/  IADD3 R116, P0, R112, R113, RZ ;  /* 0x0000007170747210 */ /* 0x000fc40007f1e0ff */
[----:B------:R-:W-:Y:S01]  /*2a70*/  IADD3 R86, R201, R5, RZ ;  /* 0x00000005c9567210 */ /* 0x000fe20007ffe0ff */
[----:B------:R-:W-:Y:S01]  /*2a80*/  IMAD.IADD R90, R205, 0x1, R7 ;  /* 0x00000001cd5a7824 */ /* 0x000fe200078e0207 */
[----:B------:R-:W-:Y:S01]  /*2a90*/  IADD3.X R117, R110, R106, RZ, P1, !PT ;  /* 0x0000006a6e757210 */ /* 0x000fe20000ffe4ff */
[----:B------:R-:W-:Y:S01]  /*2aa0*/  IMAD R7, R213, 0xa0, RZ ;  /* 0x000000a0d5077824 */ /* 0x000fe200078e02ff */
[----:B------:R-:W-:Y:S01]  /*2ab0*/  IADD3.X R119, R115, R110, RZ, P0, !PT ;  /* 0x0000006e73777210 */ /* 0x000fe200007fe4ff */
[----:B------:R-:W-:Y:S01]  /*2ac0*/  IMAD R5, R213, 0xe0, RZ ;  /* 0x000000e0d5057824 */ /* 0x000fe200078e02ff */
[C---:B------:R-:W-:Y:S01]  /*2ad0*/  SHF.L.U64.HI R15, R212.reuse, 0x4, R213 ;  /* 0x00000004d40f7819 */ /* 0x040fe200000102d5 */
[----:B------:R-:W-:Y:S01]  /*2ae0*/  IMAD.WIDE.U32 R214, R212, 0xc0, RZ ;  /* 0x000000c0d4d67825 */ /* 0x000fe200078e00ff */
[-C--:B------:R-:W-:Y:S02]  /*2af0*/  IADD3 R121, P1, R114, R113.reuse, RZ ;  /* 0x0000007172797210 */ /* 0x080fe40007f3e0ff */
[----:B------:R-:W-:Y:S01]  /*2b00*/  IADD3 R123, P0, R116, R113, RZ ;  /* 0x00000071747b7210 */ /* 0x000fe20007f1e0ff */
[----:B------:R-:W-:Y:S01]  /*2b10*/  IMAD R165, R165, 0x70, RZ ;  /* 0x00000070a5a57824 */ /* 0x000fe200078e02ff */
[----:B------:R-:W-:Y:S01]  /*2b20*/  IADD3 R162, R181, R163, RZ ;  /* 0x000000a3b5a27210 */ /* 0x000fe20007ffe0ff */
[----:B------:R-:W-:Y:S01]  /*2b30*/  IMAD.WIDE.U32 R210, R64, 0x30, R240 ;  /* 0x0000003040d27825 */ /* 0x000fe200078e00f0 */
[----:B------:R-:W-:-:S02]  /*2b40*/  SHF.L.U64.HI R122, R124, 0x1, R15 ;  /* 0x000000017c7a7819 */ /* 0x000fc4000001020f */
[----:B------:R-:W-:Y:S01]  /*2b50*/  SHF.L.U64.HI R125, R126, 0x1, R125 ;  /* 0x000000017e7d7819 */ /* 0x000fe2000001027d */
[----:B------:R-:W-:Y:S01]  /*2b60*/  IMAD.WIDE.U32 R208, R64, 0x30, R238 ;  /* 0x0000003040d07825 */ /* 0x000fe200078e00ee */
[----:B------:R-:W-:Y:S02]  /*2b70*/  SHF.L.U64.HI R128, R129, 0x1, R128 ;  /* 0x0000000181807819 */ /* 0x000fe40000010280 */
[----:B------:R-:W-:Y:S01]  /*2b80*/  MOV R14, R54 ;  /* 0x00000036000e7202 */ /* 0x000fe20000000f00 */
[----:B------:R-:W-:Y:S01]  /*2b90*/  IMAD.WIDE.U32 R212, R212, 0xe0, RZ ;  /* 0x000000e0d4d47825 */ /* 0x000fe200078e00ff */
[----:B------:R-:W-:Y:S02]  /*2ba0*/  SHF.L.U32 R126, R126, 0x1, RZ ;  /* 0x000000017e7e7819 */ /* 0x000fe400000006ff */
[----:B------:R-:W-:Y:S01]  /*2bb0*/  IADD3 R130, R217, R7, RZ ;  /* 0x00000007d9827210 */ /* 0x000fe20007ffe0ff */
[----:B------:R-:W-:Y:S01]  /*2bc0*/  IMAD.WIDE.U32 R206, R64, 0x30, R220 ;  /* 0x0000003040ce7825 */ /* 0x000fe200078e00dc */
[----:B------:R-:W-:-:S02]  /*2bd0*/  SHF.R.S32.HI R161, RZ, 0x1f, R181 ;  /* 0x0000001fffa17819 */ /* 0x000fc400000114b5 */
[----:B------:R-:W-:Y:S01]  /*2be0*/  SHF.R.S32.HI R158, RZ, 0x1f, R173 ;  /* 0x0000001fff9e7819 */ /* 0x000fe200000114ad */
[----:B------:R-:W-:Y:S01]  /*2bf0*/  IMAD.SHL.U32 R111, R242, 0x40, RZ ;  /* 0x00000040f26f7824 */ /* 0x000fe200078e00ff */
[----:B------:R-:W-:Y:S01]  /*2c00*/  SHF.R.S32.HI R156, RZ, 0x1f, R171 ;  /* 0x0000001fff9c7819 */ /* 0x000fe200000114ab */
[----:B------:R-:W-:Y:S01]  /*2c10*/  IMAD.SHL.U32 R124, R124, 0x2, RZ ;  /* 0x000000027c7c7824 */ /* 0x000fe200078e00ff */
[----:B------:R-:W-:Y:S01]  /*2c20*/  SHF.R.S32.HI R154, RZ, 0x1f, R169 ;  /* 0x0000001fff9a7819 */ /* 0x000fe200000114a9 */
[----:B------:R-:W-:Y:S01]  /*2c30*/  IMAD.SHL.U32 R129, R129, 0x2, RZ ;  /* 0x0000000281817824 */ /* 0x000fe200078e00ff */
[----:B------:R-:W-:Y:S01]  /*2c40*/  SHF.R.S32.HI R152, RZ, 0x1f, R167 ;  /* 0x0000001fff987819 */ /* 0x000fe200000114a7 */
[----:B------:R-:W-:Y:S01]  /*2c50*/  IMAD.IADD R127, R219, 0x1, R127 ;  /* 0x00000001db7f7824 */ /* 0x000fe200078e027f */
[----:B------:R-:W-:Y:S01]  /*2c60*/  SHF.R.S32.HI R150, RZ, 0x1f, R165 ;  /* 0x0000001fff967819 */ /* 0x000fe200000114a5 */
[----:B------:R-:W-:Y:S01]  /*2c70*/  IMAD.IADD R131, R215, 0x1, R131 ;  /* 0x00000001d7837824 */ /* 0x000fe200078e0283 */
[----:B------:R-:W-:Y:S01]  /*2c80*/  IADD3 R95, R211, R3, RZ ;  /* 0x00000003d35f7210 */ /* 0x000fe20007ffe0ff */
[----:B------:R-:W-:Y:S01]  /*2c90*/  IMAD.IADD R132, R213, 0x1, R5 ;  /* 0x00000001d5847824 */ /* 0x000fe200078e0205 */
[----:B------:R-:W-:Y:S01]  /*2ca0*/  SHF.R.S32.HI R159, RZ, 0x1f, R172 ;  /* 0x0000001fff9f7819 */ /* 0x000fe200000114ac */
[C---:B------:R-:W-:Y:S01]  /*2cb0*/  IMAD.IADD R93, R3.reuse, 0x1, R207 ;  /* 0x00000001035d7824 */ /* 0x040fe200078e02cf */
[----:B------:R-:W-:Y:S01]  /*2cc0*/  IADD3 R94, R3, R209, RZ ;  /* 0x000000d1035e7210 */ /* 0x000fe20007ffe0ff */
[----:B------:R-:W-:Y:S01]  /*2cd0*/  IMAD.X R118, R117, 0x1, R110, P1 ;  /* 0x0000000175767824 */ /* 0x000fe200008e066e */
[----:B------:R-:W-:Y:S01]  /*2ce0*/  SHF.R.S32.HI R157, RZ, 0x1f, R170 ;  /* 0x0000001fff9d7819 */ /* 0x000fe200000114aa */
[----:B------:R-:W-:Y:S01]  /*2cf0*/  IMAD.X R120, R119, 0x1, R110, P0 ;  /* 0x0000000177787824 */ /* 0x000fe200000e066e */
[----:B------:R-:W-:-:S02]  /*2d00*/  SHF.R.S32.HI R155, RZ, 0x1f, R168 ;  /* 0x0000001fff9b7819 */ /* 0x000fc400000114a8 */
[----:B------:R-:W-:Y:S02]  /*2d10*/  SHF.R.S32.HI R153, RZ, 0x1f, R166 ;  /* 0x0000001fff997819 */ /* 0x000fe400000114a6 */
[----:B------:R-:W-:Y:S02]  /*2d20*/  SHF.R.S32.HI R151, RZ, 0x1f, R164 ;  /* 0x0000001fff977819 */ /* 0x000fe400000114a4 */
[----:B------:R-:W-:Y:S02]  /*2d30*/  SHF.R.S32.HI R147, RZ, 0x1f, R163 ;  /* 0x0000001fff937819 */ /* 0x000fe400000114a3 */
[----:B------:R-:W-:Y:S02]  /*2d40*/  SHF.R.S32.HI R146, RZ, 0x1f, R162 ;  /* 0x0000001fff927819 */ /* 0x000fe400000114a2 */
.L_x_997:
[----:B------:R-:W-:Y:S01]  /*2d50*/  IMAD.SHL.U32 R16, R14, 0x80, RZ ;  /* 0x000000800e107824 */ /* 0x000fe200078e00ff */
[----:B------:R-:W-:Y:S04]  /*2d60*/  BSSY B0, `(.L_x_864) ;  /* 0x0000010000007945 */ /* 0x000fe80003800000 */
[----:B------:R-:W-:Y:S05]  /*2d70*/  IADD3 R15, R16, -0x80, RZ ;  /* 0xffffff80100f7810 */ /* 0x000fea0007ffe0ff */
[--C-:B------:R-:W-:Y:S02]  /*2d80*/  IMAD.IADD R245, R72, 0x1, -R15.reuse ;  /* 0x0000000148f57824 */ /* 0x100fe400078e0a0f */
[----:B------:R-:W-:Y:S03]  /*2d90*/  IMAD.IADD R235, R79, 0x1, -R15 ;  /* 0x000000014feb7824 */ /* 0x000fe600078e0a0f */
[C---:B------:R-:W-:Y:S04]  /*2da0*/  ISETP.GE.AND P2, PT, R186.reuse, R245, PT ;  /* 0x000000f5ba00720c */ /* 0x040fe80003f46270 */
[----:B------:R-:W-:Y:S11]  /*2db0*/  ISETP.GE.AND P2, PT, R186, R235, !P2 ;  /* 0x000000ebba00720c */ /* 0x000ff60005746270 */
[----:B------:R-:W-:Y:S02]  /*2dc0*/  @!UPT UIADD3 URZ, URZ, URZ, URZ ;  /* 0x0000003f3f3ff290 */ /* 0x000fe4000fffe03f */
[----:B----45:R-:W-:-:S05]  /*2dd0*/  @!P2 BRA `(.L_x_865) ;  /* 0x000000800000a947 */ /* 0x030fca0003800000 */
[----:B------:R-:W-:Y:S02]  /*2de0*/  ISETP.NE.AND P1, PT, R180, RZ, PT ;  /* 0x000000ffb400720c */ /* 0x000fe40003f25270 */
[----:B------:R-:W-:Y:S11]  /*2df0*/  ISETP.NE.AND P0, PT, R179, RZ, PT ;  /* 0x000000ffb300720c */ /* 0x000ff60003f05270 */
[--C-:B------:R-:W-:Y:S05]  /*2e00*/  @P1 IMAD.MOV.U32 R135, RZ, RZ, R133.reuse ;  /* 0x000000ffff871224 */ /* 0x100fea00078e0085 */
[----:B------:R1:W2:Y:S02]  /*2e10*/  @P1 LD.E.128 R20, [R134.64] ;  /* 0x0000000686141980 */ /* 0x0002a4000c101d00 */
[----:B-1----:R-:W-:Y:S02]  /*2e20*/  @P0 IMAD.MOV.U32 R135, RZ, RZ, R133 ;  /* 0x000000ffff870224 */ /* 0x002fe400078e0085 */
[----:B--2---:R1:W-:Y:S04]  /*2e30*/  @P1 ST.E.128 [R144.64], R20 ;  /* 0x0000001490001985 */ /* 0x0043e8000c101d06 */
[----:B------:R-:W2:Y:S04]  /*2e40*/  @P0 LD.E.128 R4, [R134.64+0x80] ;  /* 0x0000800686040980 */ /* 0x000ea8000c101d00 */
[----:B--2---:R1:W-:Y:S02]  /*2e50*/  @P0 ST.E.128 [R144.64+0x80], R4 ;  /* 0x0000800490000985 */ /* 0x0043e4000c101d06 */
.L_x_865:
[----:B------:R-:W-:Y:S05]  /*2e60*/  BSYNC B0 ;  /* 0x0000000000007941 */ /* 0x000fea0003800000 */
.L_x_864:
[C---:B------:R-:W-:Y:S01]  /*2e70*/  ISETP.GE.AND P0, PT, R84.reuse, R245, PT ;  /* 0x000000f55400720c */ /* 0x040fe20003f06270 */
[----:B------:R-:W-:Y:S03]  /*2e80*/  BSSY B0, `(.L_x_866) ;  /* 0x000000e000007945 */ /* 0x000fe60003800000 */
[----:B------:R-:W-:Y:S11]  /*2e90*/  ISETP.GE.AND P0, PT, R84, R235, !P0 ;  /* 0x000000eb5400720c */ /* 0x000ff60004706270 */
[----:B------:R-:W-:Y:S02]  /*2ea0*/  @!UPT UIADD3 URZ, URZ, URZ, URZ ;  /* 0x0000003f3f3ff290 */ /* 0x000fe4000fffe03f */
[----:B------:R-:W-:-:S05]  /*2eb0*/  @!P0 BRA `(.L_x_867) ;  /* 0x000000a000008947 */ /* 0x000fca0003800000 */
[----:B------:R-:W-:Y:S02]  /*2ec0*/  ISETP.NE.AND P1, PT, R180, RZ, PT ;  /* 0x000000ffb400720c */ /* 0x000fe40003f25270 */
[----:B------:R-:W-:Y:S02]  /*2ed0*/  IADD3 R24, P0, R134, R124, RZ ;  /* 0x0000007c86187210 */ /* 0x000fe40007f1e0ff */
[----:B------:R-:W-:Y:S03]  /*2ee0*/  LEA R2, P3, R223, R144, 0x1 ;  /* 0x00000090df027211 */ /* 0x000fe600078608ff */
[----:B------:R-:W-:Y:S01]  /*2ef0*/  IMAD.X R25, R133, 0x1, R122, P0 ;  /* 0x0000000185197824 */ /* 0x000fe200000e067a */
[----:B------:R-:W-:Y:S02]  /*2f00*/  ISETP.NE.AND P0, PT, R179, RZ, PT ;  /* 0x000000ffb300720c */ /* 0x000fe40003f05270 */
[----:B------:R-:W-:Y:S03]  /*2f10*/  LEA.HI.X R3, R223, R145, R224, 0x1, P3 ;  /* 0x00000091df037211 */ /* 0x000fe600018f0ce0 */
[----:B-1----:R-:W2:Y:S04]  /*2f20*/  @P1 LD.E.128 R20, [R24.64] ;  /* 0x0000000618141980 */ /* 0x002ea8000c101d00 */
[----:B--2---:R1:W-:Y:S04]  /*2f30*/  @P1 ST.E.128 [R2.64], R20 ;  /* 0x0000001402001985 */ /* 0x0043e8000c101d06 */
[----:B------:R-:W2:Y:S04]  /*2f40*/  @P0 LD.E.128 R4, [R24.64+0x80] ;  /* 0x0000800618040980 */ /* 0x000ea8000c101d00 */
[----:B--2---:R1:W-:Y:S02]  /*2f50*/  @P0 ST.E.128 [R2.64+0x80], R4 ;  /* 0x0000800402000985 */ /* 0x0043e4000c101d06 */
.L_x_867:
[----:B------:R-:W-:Y:S05]  /*2f60*/  BSYNC B0 ;  /* 0x0000000000007941 */ /* 0x000fea0003800000 */
.L_x_866:
[C---:B------:R-:W-:Y:S01]  /*2f70*/  ISETP.GE.AND P0, PT, R83.reuse, R245, PT ;  /* 0x000000f55300720c */ /* 0x040fe20003f06270 */
[----:B------:R-:W-:Y:S03]  /*2f80*/  BSSY B0, `(.L_x_868) ;  /* 0x000000e000007945 */ /* 0x000fe60003800000 */
[----:B------:R-:W-:Y:S11]  /*2f90*/  ISETP.GE.AND P0, PT, R83, R235, !P0 ;  /* 0x000000eb5300720c */ /* 0x000ff60004706270 */
[----:B------:R-:W-:Y:S02]  /*2fa0*/  @!UPT UIADD3 URZ, URZ, URZ, URZ ;  /* 0x0000003f3f3ff290 */ /* 0x000fe4000fffe03f */
[----:B------:R-:W-:-:S05]  /*2fb0*/  @!P0 BRA `(.L_x_869) ;  /* 0x000000a000008947 */ /* 0x000fca0003800000 */
[----:B------:R-:W-:Y:S02]  /*2fc0*/  ISETP.NE.AND P1, PT, R180, RZ, PT ;  /* 0x000000ffb400720c */ /* 0x000fe40003f25270 */
[----:B------:R-:W-:Y:S02]  /*2fd0*/  IADD3 R24, P0, R134, R126, RZ ;  /* 0x0000007e86187210 */ /* 0x000fe40007f1e0ff */
[----:B-1----:R-:W-:Y:S03]  /*2fe0*/  IADD3 R2, P3, R144, R91, RZ ;  /* 0x0000005b90027210 */ /* 0x002fe60007f7e0ff */
[----:B------:R-:W-:Y:S01]  /*2ff0*/  IMAD.X R25, R133, 0x1, R125, P0 ;  /* 0x0000000185197824 */ /* 0x000fe200000e067d */
[----:B------:R-:W-:Y:S01]  /*3000*/  ISETP.NE.AND P0, PT, R179, RZ, PT ;  /* 0x000000ffb300720c */ /* 0x000fe20003f05270 */
[----:B------:R-:W-:Y:S04]  /*3010*/  IMAD.X R3, R145, 0x1, R92, P3 ;  /* 0x0000000191037824 */ /* 0x000fe800018e065c */
[----:B------:R-:W2:Y:S04]  /*3020*/  @P1 LD.E.128 R20, [R24.64] ;  /* 0x0000000618141980 */ /* 0x000ea8000c101d00 */
[----:B--2---:R1:W-:Y:S04]  /*3030*/  @P1 ST.E.128 [R2.64], R20 ;  /* 0x0000001402001985 */ /* 0x0043e8000c101d06 */
[----:B------:R-:W2:Y:S04]  /*3040*/  @P0 LD.E.128 R4, [R24.64+0x80] ;  /* 0x0000800618040980 */ /* 0x000ea8000c101d00 */
[----:B--2---:R1:W-:Y:S02]  /*3050*/  @P0 ST.E.128 [R2.64+0x80], R4 ;  /* 0x0000800402000985 */ /* 0x0043e4000c101d06 */
.L_x_869:
[----:B------:R-:W-:Y:S05]  /*3060*/  BSYNC B0 ;  /* 0x0000000000007941 */ /* 0x000fea0003800000 */
.L_x_868:
        /* <DEDUP_REMOVED lines=15> */
.L_x_871:
[----:B------:R-:W-:Y:S05]  /*3160*/  BSYNC B0 ;  /* 0x0000000000007941 */ /* 0x000fea0003800000 */
.L_x_870:
        /* <DEDUP_REMOVED lines=15> */
.L_x_873:
[----:B------:R-:W-:Y:S05]  /*3260*/  BSYNC B0 ;  /* 0x0000000000007941 */ /* 0x000fea0003800000 */
.L_x_872:
        /* <DEDUP_REMOVED lines=15> */
.L_x_875:
[----:B------:R-:W-:Y:S05]  /*3360*/  BSYNC B0 ;  /* 0x0000000000007941 */ /* 0x000fea0003800000 */
.L_x_874:
        /* <DEDUP_REMOVED lines=15> */
.L_x_877:
[----:B------:R-:W-:Y:S05]  /*3460*/  BSYNC B0 ;  /* 0x0000000000007941 */ /* 0x000fea0003800000 */
.L_x_876:
        /* <DEDUP_REMOVED lines=15> */
.L_x_879:
[----:B------:R-:W-:Y:S05]  /*3560*/  BSYNC B0 ;  /* 0x0000000000007941 */ /* 0x000fea0003800000 */
.L_x_878:
[----:B------:R-:W2:Y:S01]  /*3570*/  LD.E R17, [R10.64+0xd0] ;  /* 0x0000d0060a117980 */ /* 0x000ea2000c101900 */
[----:B------:R-:W-:Y:S01]  /*3580*/  IMAD.MOV.U32 R135, RZ, RZ, R133 ;  /* 0x000000ffff877224 */ /* 0x000fe200078e0085 */
[----:B------:R-:W-:Y:S02]  /*3590*/  BSSY B3, `(.L_x_880) ;  /* 0x0000a7e000037945 */ /* 0x000fe40003800000 */
[----:B-1----:R-:W3:Y:S01]  /*35a0*/  LD.E R3, [R10.64+0x130] ;  /* 0x000130060a037980 */ /* 0x002ee2000c101900 */
[----:B--2---:R-:W-:Y:S01]  /*35b0*/  ISETP.NE.AND P1, PT, R17, RZ, PT ;  /* 0x000000ff1100720c */ /* 0x004fe20003f25270 */
[----:B---3--:R-:W-:Y:S05]  /*35c0*/  IMAD.U32 R3, R3, -0x80, RZ ;  /* 0xffffff8003037824 */ /* 0x008fea00078e00ff */
[C---:B------:R-:W-:Y:S04]  /*35d0*/  LEA R134, P0, R3.reuse, R134, 0x1 ;  /* 0x0000008603867211 */ /* 0x040fe800078008ff */
[----:B------:R-:W-:Y:S03]  /*35e0*/  LEA.HI.X.SX32 R133, R3, R135, 0x1, P0 ;  /* 0x0000008703857211 */ /* 0x000fe600000f0eff */
[----:B------:R-:W-:-:S05]  /*35f0*/  @!P1 BRA `(.L_x_881) ;  /* 0x00009dc000009947 */ /* 0x000fca0003800000 */
[----:B------:R-:W2:Y:S04]  /*3600*/  LD.E.U8 R0, [R10.64+0x1b3] ;  /* 0x0001b3060a007980 */ /* 0x000ea8000c101100 */
[----:B------:R1:W5:Y:S01]  /*3610*/  LD.E R135, [R10.64+0xc0] ;  /* 0x0000c0060a877980 */ /* 0x000362000c101900 */
[----:B--2---:R-:W-:Y:S11]  /*3620*/  ISETP.NE.AND P0, PT, R0, RZ, PT ;  /* 0x000000ff0000720c */ /* 0x004ff60003f05270 */
[----:B------:R-:W-:Y:S02]  /*3630*/  @!UPT UIADD3 URZ, URZ, URZ, URZ ;  /* 0x0000003f3f3ff290 */ /* 0x000fe4000fffe03f */
[----:B------:R-:W-:-:S05]  /*3640*/  @!P0 BRA `(.L_x_882) ;  /* 0x00003a9000008947 */ /* 0x000fca0003800000 */
[----:B-1----:R-:W-:Y:S01]  /*3650*/  BSSY B1, `(.L_x_883) ;  /* 0x0000066000017945 */ /* 0x002fe20003800000 */
[----:B------:R-:W-:-:S05]  /*3660*/  @!P2 BRA `(.L_x_884) ;  /* 0x000006400000a947 */ /* 0x000fca0003800000 */
[----:B-----5:R-:W-:Y:S01]  /*3670*/  ISETP.GE.AND P0, PT, R18, R135, PT ;  /* 0x000000871200720c */ /* 0x020fe20003f06270 */
[----:B------:R-:W-:Y:S01]  /*3680*/  @!UPT UIADD3 URZ, URZ, URZ, URZ ;  /* 0x0000003f3f3ff290 */ /* 0x000fe2000fffe03f */
[----:B------:R-:W-:Y:S11]  /*3690*/  BSSY B0, `(.L_x_885) ;  /* 0x0000030000007945 */ /* 0x000ff60003800000 */
[----:B------:R-:W-:-:S05]  /*36a0*/  @P0 BRA `(.L_x_886) ;  /* 0x000002e000000947 */ /* 0x000fca0003800000 */
[----:B------:R-:W-:Y:S01]  /*36b0*/  ISETP.GE.AND P0, PT, R18, R17, PT ;  /* 0x000000111200720c */ /* 0x000fe20003f06270 */
[----:B------:R-:W2:Y:S11]  /*36c0*/  LD.E.128 R20, [R136.64] ;  /* 0x0000000688147980 */ /* 0x000eb6000c101d00 */
[----:B------:R-:W-:Y:S01]  /*36d0*/  @!UPT UIADD3 URZ, URZ, URZ, URZ ;  /* 0x0000003f3f3ff290 */ /* 0x000fe2000fffe03f */
[----:B------:R-:W3:Y:S06]  /*36e0*/  @!P0 LD.E.64 R6, [R12.64] ;  /* 0x000000060c068980 */ /* 0x000eec000c101b00 */
[----:B------:R-:W4:Y:S01]  /*36f0*/  @!P0 LD.E.64 R30, [R56.64] ;  /* 0x00000006381e8980 */ /* 0x000f22000c101b00 */
[C---:B--2---:R-:W-:Y:S02]  /*3700*/  @!P0 LOP3.LUT R25, R20.reuse, 0xffff0000, RZ, 0xc0, !PT ;  /* 0xffff000014198812 */ /* 0x044fe400078ec0ff */
[----:B------:R-:W-:Y:S02]  /*3710*/  @!P0 SHF.L.U32 R29, R20, 0x10, RZ ;  /* 0x00000010141d8819 */ /* 0x000fe400000006ff */
[----:B------:R-:W-:Y:S02]  /*3720*/  @!P0 LOP3.LUT R27, R21, 0xffff0000, RZ, 0xc0, !PT ;  /* 0xffff0000151b8812 */ /* 0x000fe400078ec0ff */
[----:B------:R-:W-:Y:S02]  /*3730*/  @!P0 LOP3.LUT R24, R22, 0xffff0000, RZ, 0xc0, !PT ;  /* 0xffff000016188812 */ /* 0x000fe400078ec0ff */
[----:B------:R-:W-:Y:S02]  /*3740*/  @!P0 SHF.L.U32 R32, R23, 0x10, RZ ;  /* 0x0000001017208819 */ /* 0x000fe400000006ff */
[C---:B---3--:R-:W-:Y:S02]  /*3750*/  @!P0 SHF.L.U32 R8, R6.reuse, 0x10, RZ ;  /* 0x0000001006088819 */ /* 0x048fe400000006ff */
[----:B------:R-:W-:Y:S02]  /*3760*/  @!P0 LOP3.LUT R6, R6, 0xffff0000, RZ, 0xc0, !PT ;  /* 0xffff000006068812 */ /* 0x000fe400078ec0ff */
[----:B------:R-:W-:Y:S01]  /*3770*/  @!P0 SHF.L.U32 R5, R7, 0x10, RZ ;  /* 0x0000001007058819 */ /* 0x000fe200000006ff */
[----:B------:R-:W-:Y:S01]  /*3780*/  @!P0 FMUL.FTZ R0, R25, R8 ;  /* 0x0000000819008220 */ /* 0x000fe20000410000 */
[C---:B----4-:R-:W-:Y:S01]  /*3790*/  @!P0 LOP3.LUT R28, R30.reuse, 0xffff0000, RZ, 0xc0, !PT ;  /* 0xffff00001e1c8812 */ /* 0x050fe200078ec0ff */
[----:B------:R-:W-:Y:S01]  /*37a0*/  @!P0 IMAD.U32 R26, R30, 0x10000, RZ ;  /* 0x000100001e1a8824 */ /* 0x000fe200078e00ff */
[----:B------:R-:W-:Y:S01]  /*37b0*/  @!P0 LOP3.LUT R7, R7, 0xffff0000, RZ, 0xc0, !PT ;  /* 0xffff000007078812 */ /* 0x000fe200078ec0ff */
[C---:B------:R-:W-:Y:S01]  /*37c0*/  @!P0 IMAD.U32 R30, R31.reuse, 0x10000, RZ ;  /* 0x000100001f1e8824 */ /* 0x040fe200078e00ff */
[----:B------:R-:W-:Y:S01]  /*37d0*/  @!P0 LOP3.LUT R31, R31, 0xffff0000, RZ, 0xc0, !PT ;  /* 0xffff00001f1f8812 */ /* 0x000fe200078ec0ff */
[----:B------:R-:W-:Y:S02]  /*37e0*/  @!P0 FMUL.FTZ R33, R25, R26 ;  /* 0x0000001a19218220 */ /* 0x000fe40000410000 */
[----:B------:R-:W-:Y:S02]  /*37f0*/  @!P0 FFMA.FTZ R0, R26, R29, R0 ;  /* 0x0000001d1a008223 */ /* 0x000fe40000010000 */
[----:B------:R-:W-:Y:S01]  /*3800*/  @!P0 FFMA.FTZ R33, R29, R8, -R33 ;  /* 0x000000081d218223 */ /* 0x000fe20000010821 */
[----:B------:R-:W-:Y:S01]  /*3810*/  @!P0 SHF.L.U32 R29, R21, 0x10, RZ ;  /* 0x00000010151d8819 */ /* 0x000fe200000006ff */
[----:B------:R-:W-:Y:S01]  /*3820*/  @!P0 FMUL.FTZ R2, R27, R6 ;  /* 0x000000061b028220 */ /* 0x000fe20000410000 */
[----:B------:R-:W-:Y:S01]  /*3830*/  @!P0 LOP3.LUT R8, R23, 0xffff0000, RZ, 0xc0, !PT ;  /* 0xffff000017088812 */ /* 0x000fe200078ec0ff */
[----:B------:R-:W-:Y:S01]  /*3840*/  @!P0 IMAD.U32 R26, R22, 0x10000, RZ ;  /* 0x00010000161a8824 */ /* 0x000fe200078e00ff */
[----:B------:R-:W-:Y:S01]  /*3850*/  @!P0 F2FP.BF16.PACK_AB R33, R0, R33 ;  /* 0x000000210021823e */ /* 0x000fe200000010ff */
[C---:B------:R-:W-:Y:S02]  /*3860*/  @!P0 FMUL.FTZ R3, R24.reuse, R5 ;  /* 0x0000000518038220 */ /* 0x040fe40000410000 */
[----:B------:R-:W-:Y:S01]  /*3870*/  @!P0 FMUL.FTZ R35, R27, R28 ;  /* 0x0000001c1b238220 */ /* 0x000fe20000410000 */
[----:B------:R-:W-:Y:S01]  /*3880*/  @!P0 MOV R20, R33 ;  /* 0x0000002100148202 */ /* 0x000fe20000000f00 */
[----:B------:R-:W-:Y:S02]  /*3890*/  @!P0 FMUL.FTZ R34, R24, R30 ;  /* 0x0000001e18228220 */ /* 0x000fe40000410000 */
[C---:B------:R-:W-:Y:S02]  /*38a0*/  @!P0 FMUL.FTZ R36, R8.reuse, R31 ;  /* 0x0000001f08248220 */ /* 0x040fe40000410000 */
[----:B------:R-:W-:Y:S02]  /*38b0*/  @!P0 FMUL.FTZ R4, R8, R7 ;  /* 0x0000000708048220 */ /* 0x000fe40000410000 */
[----:B------:R-:W-:Y:S02]  /*38c0*/  @!P0 FFMA.FTZ R2, R28, R29, R2 ;  /* 0x0000001d1c028223 */ /* 0x000fe40000010002 */
[----:B------:R-:W-:Y:S02]  /*38d0*/  @!P0 FFMA.FTZ R3, R30, R26, R3 ;  /* 0x0000001a1e038223 */ /* 0x000fe40000010003 */
[----:B------:R-:W-:Y:S02]  /*38e0*/  @!P0 FFMA.FTZ R35, R29, R6, -R35 ;  /* 0x000000061d238223 */ /* 0x000fe40000010823 */
[----:B------:R-:W-:Y:S02]  /*38f0*/  @!P0 FFMA.FTZ R34, R26, R5, -R34 ;  /* 0x000000051a228223 */ /* 0x000fe40000010822 */
[----:B------:R-:W-:Y:S01]  /*3900*/  @!P0 FFMA.FTZ R36, R32, R7, -R36 ;  /* 0x0000000720248223 */ /* 0x000fe20000010824 */
[----:B------:R-:W-:Y:S01]  /*3910*/  @!P0 F2FP.BF16.PACK_AB R38, R2, R35 ;  /* 0x000000230226823e */ /* 0x000fe200000010ff */
[----:B------:R-:W-:Y:S01]  /*3920*/  @!P0 FFMA.FTZ R4, R31, R32, R4 ;  /* 0x000000201f048223 */ /* 0x000fe20000010004 */
[----:B------:R-:W-:Y:S03]  /*3930*/  @!P0 F2FP.BF16.PACK_AB R34, R3, R34 ;  /* 0x000000220322823e */ /* 0x000fe600000010ff */
[----:B------:R-:W-:Y:S01]  /*3940*/  @!P0 IMAD.MOV.U32 R21, RZ, RZ, R38 ;  /* 0x000000ffff158224 */ /* 0x000fe200078e0026 */
[----:B------:R-:W-:Y:S02]  /*3950*/  @!P0 F2FP.BF16.PACK_AB R35, R4, R36 ;  /* 0x000000240423823e */ /* 0x000fe400000010ff */
[----:B------:R-:W-:Y:S02]  /*3960*/  @!P0 MOV R22, R34 ;  /* 0x0000002200168202 */ /* 0x000fe40000000f00 */
[----:B------:R-:W-:Y:S05]  /*3970*/  @!P0 MOV R23, R35 ;  /* 0x0000002300178202 */ /* 0x000fea0000000f00 */
[----:B------:R1:W-:Y:S02]  /*3980*/  ST.E.128 [R142.64], R20 ;  /* 0x000000148e007985 */ /* 0x0003e4000c101d06 */
.L_x_886:
[----:B------:R-:W-:Y:S05]  /*3990*/  BSYNC B0 ;  /* 0x0000000000007941 */ /* 0x000fea0003800000 */
.L_x_885:
[----:B------:R-:W-:Y:S11]  /*39a0*/  ISETP.GE.AND P0, PT, R9, R135, PT ;  /* 0x000000870900720c */ /* 0x000ff60003f06270 */
[----:B------:R-:W-:Y:S02]  /*39b0*/  @!UPT UIADD3 URZ, URZ, URZ, URZ ;  /* 0x0000003f3f3ff290 */ /* 0x000fe4000fffe03f */
[----:B------:R-:W-:-:S05]  /*39c0*/  @P0 BRA `(.L_x_884) ;  /* 0x000002e000000947 */ /* 0x000fca0003800000 */
[----:B------:R-:W-:Y:S01]  /*39d0*/  ISETP.GE.AND P0, PT, R9, R17, PT ;  /* 0x000000110900720c */ /* 0x000fe20003f06270 */
[----:B-1----:R-:W2:Y:S11]  /*39e0*/  LD.E.128 R20, [R136.64+0x80] ;  /* 0x0000800688147980 */ /* 0x002eb6000c101d00 */
[----:B------:R-:W-:Y:S01]  /*39f0*/  @!UPT UIADD3 URZ, URZ, URZ, URZ ;  /* 0x0000003f3f3ff290 */ /* 0x000fe2000fffe03f */
[----:B------:R-:W3:Y:S06]  /*3a00*/  @!P0 LD.E.64 R6, [R12.64+0x40] ;  /* 0x000040060c068980 */ /* 0x000eec000c101b00 */
[----:B------:R-:W4:Y:S01]  /*3a10*/  @!P0 LD.E.64 R30, [R56.64+0x40] ;  /* 0x00004006381e8980 */ /* 0x000f22000c101b00 */
        /* <DEDUP_REMOVED lines=40> */
[----:B------:R1:W-:Y:S02]  /*3ca0*/  ST.E.128 [R142.64+0x80], R20 ;  /* 0x000080148e007985 */ /* 0x0003e4000c101d06 */
.L_x_884:
[----:B------:R-:W-:Y:S05]  /*3cb0*/  BSYNC B1 ;  /* 0x0000000000017941 */ /* 0x000fea0003800000 */
.L_x_883:
[C---:B------:R-:W-:Y:S01]  /*3cc0*/  ISETP.GE.AND P0, PT, R84.reuse, R245, PT ;  /* 0x000000f55400720c */ /* 0x040fe20003f06270 */
[----:B------:R-:W-:Y:S03]  /*3cd0*/  BSSY B1, `(.L_x_887) ;  /* 0x0000073000017945 */ /* 0x000fe60003800000 */
[----:B------:R-:W-:Y:S11]  /*3ce0*/  ISETP.GE.AND P0, PT, R84, R235, !P0 ;  /* 0x000000eb5400720c */ /* 0x000ff60004706270 */
[----:B------:R-:W-:Y:S02]  /*3cf0*/  @!UPT UIADD3 URZ, URZ, URZ, URZ ;  /* 0x0000003f3f3ff290 */ /* 0x000fe4000fffe03f */
[----:B------:R-:W-:-:S05]  /*3d00*/  @!P0 BRA `(.L_x_888) ;  /* 0x000006f000008947 */ /* 0x000fca0003800000 */
[----:B-----5:R-:W-:Y:S01]  /*3d10*/  ISETP.GE.AND P0, PT, R18, R135, PT ;  /* 0x000000871200720c */ /* 0x020fe20003f06270 */
[C---:B------:R-:W-:Y:S01]  /*3d20*/  IMAD.SHL.U32 R3, R181.reuse, 0x2, RZ ;  /* 0x00000002b5037824 */ /* 0x040fe200078e00ff */
[----:B------:R-:W-:Y:S01]  /*3d30*/  SHF.L.U64.HI R0, R181, 0x1, R161 ;  /* 0x00000001b5007819 */ /* 0x000fe200000102a1 */
[----:B------:R-:W-:Y:S03]  /*3d40*/  BSSY B0, `(.L_x_889) ;  /* 0x0000037000007945 */ /* 0x000fe60003800000 */
[C---:B------:R-:W-:Y:S02]  /*3d50*/  IADD3 R24, P2, R3.reuse, R12, RZ ;  /* 0x0000000c03187210 */ /* 0x040fe40007f5e0ff */
[----:B------:R-:W-:Y:S03]  /*3d60*/  IADD3 R34, P1, R3, R56, RZ ;  /* 0x0000003803227210 */ /* 0x000fe60007f3e0ff */
[C---:B------:R-:W-:Y:S02]  /*3d70*/  IMAD.X R25, R0.reuse, 0x1, R13, P2 ;  /* 0x0000000100197824 */ /* 0x040fe400010e060d */
[----:B------:R-:W-:Y:S01]  /*3d80*/  IMAD.X R35, R0, 0x1, R57, P1 ;  /* 0x0000000100237824 */ /* 0x000fe200008e0639 */
[----:B------:R-:W-:-:S05]  /*3d90*/  @P0 BRA `(.L_x_890) ;  /* 0x0000031000000947 */ /* 0x000fca0003800000 */
[----:B------:R-:W-:Y:S02]  /*3da0*/  ISETP.GE.AND P0, PT, R18, R17, PT ;  /* 0x000000111200720c */ /* 0x000fe40003f06270 */
[C---:B------:R-:W-:Y:S04]  /*3db0*/  LEA R38, P1, R105.reuse, R136, 0x1 ;  /* 0x0000008869267211 */ /* 0x040fe800078208ff */
[----:B------:R-:W-:Y:S02]  /*3dc0*/  LEA.HI.X R39, R105, R137, R102, 0x1, P1 ;  /* 0x0000008969277211 */ /* 0x000fe400008f0c66 */
[C---:B------:R-:W-:Y:S03]  /*3dd0*/  LEA R42, P1, R225.reuse, R142, 0x1 ;  /* 0x0000008ee12a7211 */ /* 0x040fe600078208ff */
[----:B-1----:R-:W2:Y:S01]  /*3de0*/  LD.E.128 R20, [R38.64] ;  /* 0x0000000626147980 */ /* 0x002ea2000c101d00 */
[----:B------:R-:W-:Y:S07]  /*3df0*/  LEA.HI.X R43, R225, R143, R226, 0x1, P1 ;  /* 0x0000008fe12b7211 */ /* 0x000fee00008f0ce2 */
[----:B------:R-:W3:Y:S06]  /*3e00*/  @!P0 LD.E.64 R32, [R34.64] ;  /* 0x0000000622208980 */ /* 0x000eec000c101b00 */
[----:B------:R-:W4:Y:S01]  /*3e10*/  @!P0 LD.E.64 R6, [R24.64] ;  /* 0x0000000618068980 */ /* 0x000f22000c101b00 */
[----:B---3--:R-:W-:Y:S01]  /*3e20*/  @!P0 IMAD.U32 R31, R33, 0x10000, RZ ;  /* 0x00010000211f8824 */ /* 0x008fe200078e00ff */
[----:B--2---:R-:W-:Y:S02]  /*3e30*/  @!P0 LOP3.LUT R27, R20, 0xffff0000, RZ, 0xc0, !PT ;  /* 0xffff0000141b8812 */ /* 0x004fe400078ec0ff */
[----:B------:R-:W-:Y:S02]  /*3e40*/  @!P0 SHF.L.U32 R28, R32, 0x10, RZ ;  /* 0x00000010201c8819 */ /* 0x000fe400000006ff */
[----:B------:R-:W-:Y:S01]  /*3e50*/  @!P0 SHF.L.U32 R29, R20, 0x10, RZ ;  /* 0x00000010141d8819 */ /* 0x000fe200000006ff */
[----:B----4-:R-:W-:Y:S01]  /*3e60*/  @!P0 IMAD.U32 R8, R6, 0x10000, RZ ;  /* 0x0001000006088824 */ /* 0x010fe200078e00ff */
[----:B------:R-:W-:Y:S01]  /*3e70*/  @!P0 LOP3.LUT R26, R22, 0xffff0000, RZ, 0xc0, !PT ;  /* 0xffff0000161a8812 */ /* 0x000fe200078ec0ff */
[C---:B------:R-:W-:Y:S01]  /*3e80*/  @!P0 FMUL.FTZ R37, R27.reuse, R28 ;  /* 0x0000001c1b258220 */ /* 0x040fe20000410000 */
[----:B------:R-:W-:Y:S01]  /*3e90*/  @!P0 LOP3.LUT R30, R32, 0xffff0000, RZ, 0xc0, !PT ;  /* 0xffff0000201e8812 */ /* 0x000fe200078ec0ff */
[-C--:B------:R-:W-:Y:S01]  /*3ea0*/  @!P0 FMUL.FTZ R0, R27, R8.reuse ;  /* 0x000000081b008220 */ /* 0x080fe20000410000 */
[----:B------:R-:W-:Y:S01]  /*3eb0*/  @!P0 LOP3.LUT R27, R21, 0xffff0000, RZ, 0xc0, !PT ;  /* 0xffff0000151b8812 */ /* 0x000fe200078ec0ff */
[----:B------:R-:W-:Y:S01]  /*3ec0*/  @!P0 IMAD.U32 R5, R7, 0x10000, RZ ;  /* 0x0001000007058824 */ /* 0x000fe200078e00ff */
[----:B------:R-:W-:Y:S01]  /*3ed0*/  @!P0 LOP3.LUT R6, R6, 0xffff0000, RZ, 0xc0, !PT ;  /* 0xffff000006068812 */ /* 0x000fe200078ec0ff */
[----:B------:R-:W-:Y:S01]  /*3ee0*/  @!P0 FFMA.FTZ R37, R29, R8, -R37 ;  /* 0x000000081d258223 */ /* 0x000fe20000010825 */
[----:B------:R-:W-:Y:S01]  /*3ef0*/  @!P0 LOP3.LUT R8, R23, 0xffff0000, RZ, 0xc0, !PT ;  /* 0xffff000017088812 */ /* 0x000fe200078ec0ff */
[----:B------:R-:W-:Y:S01]  /*3f00*/  @!P0 FFMA.FTZ R0, R28, R29, R0 ;  /* 0x0000001d1c008223 */ /* 0x000fe20000010000 */
[----:B------:R-:W-:Y:S01]  /*3f10*/  @!P0 LOP3.LUT R7, R7, 0xffff0000, RZ, 0xc0, !PT ;  /* 0xffff000007078812 */ /* 0x000fe200078ec0ff */
[----:B------:R-:W-:Y:S01]  /*3f20*/  @!P0 IMAD.U32 R29, R21, 0x10000, RZ ;  /* 0x00010000151d8824 */ /* 0x000fe200078e00ff */
[----:B------:R-:W-:Y:S01]  /*3f30*/  @!P0 LOP3.LUT R33, R33, 0xffff0000, RZ, 0xc0, !PT ;  /* 0xffff000021218812 */ /* 0x000fe200078ec0ff */
[C---:B------:R-:W-:Y:S01]  /*3f40*/  @!P0 FMUL.FTZ R2, R27.reuse, R6 ;  /* 0x000000061b028220 */ /* 0x040fe20000410000 */
[----:B------:R-:W-:Y:S01]  /*3f50*/  @!P0 SHF.L.U32 R28, R22, 0x10, RZ ;  /* 0x00000010161c8819 */ /* 0x000fe200000006ff */
[----:B------:R-:W-:Y:S01]  /*3f60*/  @!P0 FMUL.FTZ R3, R26, R5 ;  /* 0x000000051a038220 */ /* 0x000fe20000410000 */
[----:B------:R-:W-:Y:S01]  /*3f70*/  @!P0 F2FP.BF16.PACK_AB R37, R0, R37 ;  /* 0x000000250025823e */ /* 0x000fe200000010ff */
[----:B------:R-:W-:Y:S02]  /*3f80*/  @!P0 FMUL.FTZ R39, R27, R30 ;  /* 0x0000001e1b278220 */ /* 0x000fe40000410000 */
[----:B------:R-:W-:Y:S01]  /*3f90*/  @!P0 FMUL.FTZ R36, R26, R31 ;  /* 0x0000001f1a248220 */ /* 0x000fe20000410000 */
[----:B------:R-:W-:Y:S01]  /*3fa0*/  @!P0 MOV R20, R37 ;  /* 0x0000002500148202 */ /* 0x000fe20000000f00 */
[----:B------:R-:W-:Y:S02]  /*3fb0*/  @!P0 IMAD.U32 R32, R23, 0x10000, RZ ;  /* 0x0001000017208824 */ /* 0x000fe400078e00ff */
        /* <DEDUP_REMOVED lines=15> */
.L_x_890:
[----:B------:R-:W-:Y:S05]  /*40b0*/  BSYNC B0 ;  /* 0x0000000000007941 */ /* 0x000fea0003800000 */
.L_x_889:
[----:B------:R-:W-:Y:S11]  /*40c0*/  ISETP.GE.AND P0, PT, R9, R135, PT ;  /* 0x000000870900720c */ /* 0x000ff60003f06270 */
[----:B------:R-:W-:Y:S02]  /*40d0*/  @!UPT UIADD3 URZ, URZ, URZ, URZ ;  /* 0x0000003f3f3ff290 */ /* 0x000fe4000fffe03f */
[----:B------:R-:W-:-:S05]  /*40e0*/  @P0 BRA `(.L_x_888) ;  /* 0x0000031000000947 */ /* 0x000fca0003800000 */
[----:B------:R-:W-:Y:S02]  /*40f0*/  ISETP.GE.AND P0, PT, R9, R17, PT ;  /* 0x000000110900720c */ /* 0x000fe40003f06270 */
[C---:B------:R-:W-:Y:S04]  /*4100*/  LEA R36, P1, R104.reuse, R136, 0x1 ;  /* 0x0000008868247211 */ /* 0x040fe800078208ff */
[----:B------:R-:W-:Y:S02]  /*4110*/  LEA.HI.X R37, R104, R137, R107, 0x1, P1 ;  /* 0x0000008968257211 */ /* 0x000fe400008f0c6b */
[C---:B-1----:R-:W-:Y:S03]  /*4120*/  LEA R42, P1, R98.reuse, R142, 0x1 ;  /* 0x0000008e622a7211 */ /* 0x042fe600078208ff */
[----:B------:R-:W2:Y:S01]  /*4130*/  LD.E.128 R20, [R36.64] ;  /* 0x0000000624147980 */ /* 0x000ea2000c101d00 */
[----:B------:R-:W-:Y:S07]  /*4140*/  LEA.HI.X R43, R98, R143, R99, 0x1, P1 ;  /* 0x0000008f622b7211 */ /* 0x000fee00008f0c63 */
[----:B------:R-:W3:Y:S06]  /*4150*/  @!P0 LD.E.64 R30, [R34.64+0x40] ;  /* 0x00004006221e8980 */ /* 0x000eec000c101b00 */
[----:B------:R1:W4:Y:S01]  /*4160*/  @!P0 LD.E.64 R6, [R24.64+0x40] ;  /* 0x0000400618068980 */ /* 0x000322000c101b00 */
[----:B--2---:R-:W-:Y:S01]  /*4170*/  @!P0 IMAD.U32 R32, R23, 0x10000, RZ ;  /* 0x0001000017208824 */ /* 0x004fe200078e00ff */
[C---:B------:R-:W-:Y:S02]  /*4180*/  @!P0 LOP3.LUT R27, R20.reuse, 0xffff0000, RZ, 0xc0, !PT ;  /* 0xffff0000141b8812 */ /* 0x040fe400078ec0ff */
[----:B------:R-:W-:Y:S02]  /*4190*/  @!P0 SHF.L.U32 R29, R20, 0x10, RZ ;  /* 0x00000010141d8819 */ /* 0x000fe400000006ff */
[----:B-1----:R-:W-:Y:S02]  /*41a0*/  @!P0 LOP3.LUT R25, R21, 0xffff0000, RZ, 0xc0, !PT ;  /* 0xffff000015198812 */ /* 0x002fe400078ec0ff */
[----:B------:R-:W-:Y:S02]  /*41b0*/  @!P0 LOP3.LUT R24, R22, 0xffff0000, RZ, 0xc0, !PT ;  /* 0xffff000016188812 */ /* 0x000fe400078ec0ff */
[C---:B---3--:R-:W-:Y:S02]  /*41c0*/  @!P0 SHF.L.U32 R26, R30.reuse, 0x10, RZ ;  /* 0x000000101e1a8819 */ /* 0x048fe400000006ff */
[----:B------:R-:W-:Y:S01]  /*41d0*/  @!P0 LOP3.LUT R28, R30, 0xffff0000, RZ, 0xc0, !PT ;  /* 0xffff00001e1c8812 */ /* 0x000fe200078ec0ff */
[C---:B------:R-:W-:Y:S01]  /*41e0*/  @!P0 IMAD.U32 R30, R31.reuse, 0x10000, RZ ;  /* 0x000100001f1e8824 */ /* 0x040fe200078e00ff */
[----:B------:R-:W-:Y:S01]  /*41f0*/  @!P0 LOP3.LUT R31, R31, 0xffff0000, RZ, 0xc0, !PT ;  /* 0xffff00001f1f8812 */ /* 0x000fe200078ec0ff */
[C---:B----4-:R-:W-:Y:S01]  /*4200*/  @!P0 IMAD.U32 R8, R6.reuse, 0x10000, RZ ;  /* 0x0001000006088824 */ /* 0x050fe200078e00ff */
[----:B------:R-:W-:Y:S01]  /*4210*/  @!P0 LOP3.LUT R6, R6, 0xffff0000, RZ, 0xc0, !PT ;  /* 0xffff000006068812 */ /* 0x000fe200078ec0ff */
[C---:B------:R-:W-:Y:S02]  /*4220*/  @!P0 FMUL.FTZ R33, R27.reuse, R26 ;  /* 0x0000001a1b218220 */ /* 0x040fe40000410000 */
[-C--:B------:R-:W-:Y:S02]  /*4230*/  @!P0 FMUL.FTZ R0, R27, R8.reuse ;  /* 0x000000081b008220 */ /* 0x080fe40000410000 */
[C---:B------:R-:W-:Y:S01]  /*4240*/  @!P0 IMAD.U32 R5, R7.reuse, 0x10000, RZ ;  /* 0x0001000007058824 */ /* 0x040fe200078e00ff */
[----:B------:R-:W-:Y:S01]  /*4250*/  @!P0 LOP3.LUT R7, R7, 0xffff0000, RZ, 0xc0, !PT ;  /* 0xffff000007078812 */ /* 0x000fe200078ec0ff */
[----:B------:R-:W-:Y:S01]  /*4260*/  @!P0 FFMA.FTZ R33, R29, R8, -R33 ;  /* 0x000000081d218223 */ /* 0x000fe20000010821 */
[----:B------:R-:W-:Y:S01]  /*4270*/  @!P0 LOP3.LUT R8, R23, 0xffff0000, RZ, 0xc0, !PT ;  /* 0xffff000017088812 */ /* 0x000fe200078ec0ff */
[----:B------:R-:W-:Y:S01]  /*4280*/  @!P0 FFMA.FTZ R0, R26, R29, R0 ;  /* 0x0000001d1a008223 */ /* 0x000fe20000010000 */
[----:B------:R-:W-:Y:S01]  /*4290*/  @!P0 SHF.L.U32 R26, R22, 0x10, RZ ;  /* 0x00000010161a8819 */ /* 0x000fe200000006ff */
[----:B------:R-:W-:Y:S02]  /*42a0*/  @!P0 IMAD.U32 R29, R21, 0x10000, RZ ;  /* 0x00010000151d8824 */ /* 0x000fe400078e00ff */
[C---:B------:R-:W-:Y:S01]  /*42b0*/  @!P0 FMUL.FTZ R2, R25.reuse, R6 ;  /* 0x0000000619028220 */ /* 0x040fe20000410000 */
        /* <DEDUP_REMOVED lines=20> */
.L_x_888:
[----:B------:R-:W-:Y:S05]  /*4400*/  BSYNC B1 ;  /* 0x0000000000017941 */ /* 0x000fea0003800000 */
.L_x_887:
        /* <DEDUP_REMOVED lines=17> */
[C---:B-1----:R-:W-:Y:S03]  /*4520*/  LEA R42, P1, R100.reuse, R142, 0x1 ;  /* 0x0000008e642a7211 */ /* 0x042fe600078208ff */
[----:B------:R-:W2:Y:S01]  /*4530*/  LD.E.128 R20, [R38.64] ;  /* 0x0000000626147980 */ /* 0x000ea2000c101d00 */
        /* <DEDUP_REMOVED lines=44> */
.L_x_894:
[----:B------:R-:W-:Y:S05]  /*4800*/  BSYNC B0 ;  /* 0x0000000000007941 */ /* 0x000fea0003800000 */
.L_x_893:
        /* <DEDUP_REMOVED lines=52> */
.L_x_892:
[----:B------:R-:W-:Y:S05]  /*4b50*/  BSYNC B1 ;  /* 0x0000000000017941 */ /* 0x000fea0003800000 */
.L_x_891:
        /* <DEDUP_REMOVED lines=14> */
[----:B------:R-:W-:Y:S01]  /*4c40*/  IMAD R36, R243, 0x60, RZ ;  /* 0x00000060f3247824 */ /* 0x000fe200078e02ff */
[----:B------:R-:W-:Y:S01]  /*4c50*/  ISETP.GE.AND P0, PT, R18, R17, PT ;  /* 0x000000111200720c */ /* 0x000fe20003f06270 */
[----:B------:R-:W-:Y:S04]  /*4c60*/  IMAD.WIDE.U32 R38, R242, 0x60, R136 ;  /* 0x00000060f2267825 */ /* 0x000fe800078e0088 */
[----:B------:R-:W-:Y:S01]  /*4c70*/  IMAD.WIDE.U32 R44, R64, 0x60, R142 ;  /* 0x00000060402c7825 */ /* 0x000fe200078e008e */
[----:B------:R-:W-:Y:S03]  /*4c80*/  IADD3 R39, R39, R36, RZ ;  /* 0x0000002427277210 */ /* 0x000fe60007ffe0ff */
[----:B------:R-:W-:Y:S02]  /*4c90*/  IMAD R40, R65, 0x60, RZ ;  /* 0x0000006041287824 */ /* 0x000fe400078e02ff */
[----:B-1----:R-:W2:Y:S03]  /*4ca0*/  LD.E.128 R20, [R38.64] ;  /* 0x0000000626147980 */ /* 0x002ea6000c101d00 */
[----:B------:R-:W-:Y:S05]  /*4cb0*/  IADD3 R45, R45, R40, RZ ;  /* 0x000000282d2d7210 */ /* 0x000fea0007ffe0ff */
[----:B------:R-:W3:Y:S06]  /*4cc0*/  @!P0 LD.E.64 R6, [R24.64] ;  /* 0x0000000618068980 */ /* 0x000eec000c101b00 */
[----:B------:R-:W4:Y:S01]  /*4cd0*/  @!P0 LD.E.64 R32, [R34.64] ;  /* 0x0000000622208980 */ /* 0x000f22000c101b00 */
[C---:B--2---:R-:W-:Y:S02]  /*4ce0*/  @!P0 LOP3.LUT R27, R20.reuse, 0xffff0000, RZ, 0xc0, !PT ;  /* 0xffff0000141b8812 */ /* 0x044fe400078ec0ff */
[----:B------:R-:W-:Y:S02]  /*4cf0*/  @!P0 SHF.L.U32 R29, R20, 0x10, RZ ;  /* 0x00000010141d8819 */ /* 0x000fe400000006ff */
[----:B------:R-:W-:Y:S02]  /*4d00*/  @!P0 LOP3.LUT R26, R22, 0xffff0000, RZ, 0xc0, !PT ;  /* 0xffff0000161a8812 */ /* 0x000fe400078ec0ff */
[C---:B---3--:R-:W-:Y:S02]  /*4d10*/  @!P0 SHF.L.U32 R8, R6.reuse, 0x10, RZ ;  /* 0x0000001006088819 */ /* 0x048fe400000006ff */
[----:B------:R-:W-:Y:S02]  /*4d20*/  @!P0 LOP3.LUT R6, R6, 0xffff0000, RZ, 0xc0, !PT ;  /* 0xffff000006068812 */ /* 0x000fe400078ec0ff */
[----:B------:R-:W-:Y:S01]  /*4d30*/  @!P0 SHF.L.U32 R5, R7, 0x10, RZ ;  /* 0x0000001007058819 */ /* 0x000fe200000006ff */
[----:B------:R-:W-:Y:S01]  /*4d40*/  @!P0 FMUL.FTZ R0, R27, R8 ;  /* 0x000000081b008220 */ /* 0x000fe20000410000 */
[C---:B----4-:R-:W-:Y:S01]  /*4d50*/  @!P0 LOP3.LUT R30, R32.reuse, 0xffff0000, RZ, 0xc0, !PT ;  /* 0xffff0000201e8812 */ /* 0x050fe200078ec0ff */
[----:B------:R-:W-:Y:S01]  /*4d60*/  @!P0 IMAD.U32 R28, R32, 0x10000, RZ ;  /* 0x00010000201c8824 */ /* 0x000fe200078e00ff */
[----:B------:R-:W-:Y:S01]  /*4d70*/  @!P0 SHF.L.U32 R32, R23, 0x10, RZ ;  /* 0x0000001017208819 */ /* 0x000fe200000006ff */
[----:B------:R-:W-:Y:S01]  /*4d80*/  @!P0 FMUL.FTZ R3, R26, R5 ;  /* 0x000000051a038220 */ /* 0x000fe20000410000 */
[----:B------:R-:W-:Y:S01]  /*4d90*/  @!P0 LOP3.LUT R7, R7, 0xffff0000, RZ, 0xc0, !PT ;  /* 0xffff000007078812 */ /* 0x000fe200078ec0ff */
[----:B------:R-:W-:Y:S01]  /*4da0*/  @!P0 FMUL.FTZ R37, R27, R28 ;  /* 0x0000001c1b258220 */ /* 0x000fe20000410000 */
[----:B------:R-:W-:Y:S01]  /*4db0*/  @!P0 LOP3.LUT R27, R21, 0xffff0000, RZ, 0xc0, !PT ;  /* 0xffff0000151b8812 */ /* 0x000fe200078ec0ff */
[----:B------:R-:W-:Y:S01]  /*4dc0*/  @!P0 FFMA.FTZ R0, R28, R29, R0 ;  /* 0x0000001d1c008223 */ /* 0x000fe20000010000 */
[----:B------:R-:W-:Y:S01]  /*4dd0*/  @!P0 SHF.L.U32 R28, R22, 0x10, RZ ;  /* 0x00000010161c8819 */ /* 0x000fe200000006ff */
[----:B------:R-:W-:Y:S01]  /*4de0*/  @!P0 FFMA.FTZ R37, R29, R8, -R37 ;  /* 0x000000081d258223 */ /* 0x000fe20000010825 */
[----:B------:R-:W-:Y:S01]  /*4df0*/  @!P0 LOP3.LUT R8, R23, 0xffff0000, RZ, 0xc0, !PT ;  /* 0xffff000017088812 */ /* 0x000fe200078ec0ff */
[----:B------:R-:W-:Y:S01]  /*4e00*/  @!P0 IMAD.U32 R29, R21, 0x10000, RZ ;  /* 0x00010000151d8824 */ /* 0x000fe200078e00ff */
[----:B------:R-:W-:Y:S01]  /*4e10*/  @!P0 SHF.L.U32 R31, R33, 0x10, RZ ;  /* 0x00000010211f8819 */ /* 0x000fe200000006ff */
[----:B------:R-:W-:Y:S01]  /*4e20*/  @!P0 FMUL.FTZ R2, R27, R6 ;  /* 0x000000061b028220 */ /* 0x000fe20000410000 */
[----:B------:R-:W-:Y:S01]  /*4e30*/  @!P0 LOP3.LUT R33, R33, 0xffff0000, RZ, 0xc0, !PT ;  /* 0xffff000021218812 */ /* 0x000fe200078ec0ff */
[----:B------:R-:W-:Y:S01]  /*4e40*/  @!P0 FMUL.FTZ R39, R27, R30 ;  /* 0x0000001e1b278220 */ /* 0x000fe20000410000 */
[----:B------:R-:W-:Y:S01]  /*4e50*/  @!P0 F2FP.BF16.PACK_AB R37, R0, R37 ;  /* 0x000000250025823e */ /* 0x000fe200000010ff */
        /* <DEDUP_REMOVED lines=10> */
[----:B------:R-:W-:Y:S01]  /*4f00*/  @!P0 F2FP.BF16.PACK_AB R36, R3, R36 ;  /* 0x000000240324823e */ /* 0x000fe200000010ff */
[----:B------:R-:W-:Y:S01]  /*4f10*/  @!P0 IMAD.MOV.U32 R20, RZ, RZ, R37 ;  /* 0x000000ffff148224 */ /* 0x000fe200078e0025 */
[----:B------:R-:W-:Y:S02]  /*4f20*/  @!P0 MOV R21, R42 ;  /* 0x0000002a00158202 */ /* 0x000fe40000000f00 */
[----:B------:R-:W-:Y:S02]  /*4f30*/  @!P0 F2FP.BF16.PACK_AB R39, R4, R38 ;  /* 0x000000260427823e */ /* 0x000fe400000010ff */
[----:B------:R-:W-:Y:S02]  /*4f40*/  @!P0 MOV R22, R36 ;  /* 0x0000002400168202 */ /* 0x000fe40000000f00 */
[----:B------:R-:W-:Y:S05]  /*4f50*/  @!P0 MOV R23, R39 ;  /* 0x0000002700178202 */ /* 0x000fea0000000f00 */
[----:B------:R1:W-:Y:S02]  /*4f60*/  ST.E.128 [R44.64], R20 ;  /* 0x000000142c007985 */ /* 0x0003e4000c101d06 */
.L_x_898:
[----:B------:R-:W-:Y:S05]  /*4f70*/  BSYNC B0 ;  /* 0x0000000000007941 */ /* 0x000fea0003800000 */
.L_x_897:
        /* <DEDUP_REMOVED lines=52> */
.L_x_896:
[----:B------:R-:W-:Y:S05]  /*52c0*/  BSYNC B1 ;  /* 0x0000000000017941 */ /* 0x000fea0003800000 */
.L_x_895:
        /* <DEDUP_REMOVED lines=63> */
.L_x_902:
[----:B------:R-:W-:Y:S05]  /*56c0*/  BSYNC B0 ;  /* 0x0000000000007941 */ /* 0x000fea0003800000 */
.L_x_901:
        /* <DEDUP_REMOVED lines=52> */
.L_x_900:
[----:B------:R-:W-:Y:S05]  /*5a10*/  BSYNC B1 ;  /* 0x0000000000017941 */ /* 0x000fea0003800000 */
.L_x_899:
        /* <DEDUP_REMOVED lines=17> */
[----:B-1----:R-:W-:Y:S01]  /*5b30*/  IMAD.WIDE.U32 R44, R64, 0xa0, R142 ;  /* 0x000000a0402c7825 */ /* 0x002fe200078e008e */
[----:B------:R-:W-:Y:S03]  /*5b40*/  IADD3 R39, R39, R36, RZ ;  /* 0x0000002427277210 */ /* 0x000fe60007ffe0ff */
[----:B------:R-:W-:Y:S02]  /*5b50*/  IMAD R40, R65, 0xa0, RZ ;  /* 0x000000a041287824 */ /* 0x000fe400078e02ff */
[----:B------:R-:W2:Y:S03]  /*5b60*/  LD.E.128 R20, [R38.64] ;  /* 0x0000000626147980 */ /* 0x000ea6000c101d00 */
        /* <DEDUP_REMOVED lines=44> */
.L_x_906:
[----:B------:R-:W-:Y:S05]  /*5e30*/  BSYNC B0 ;  /* 0x0000000000007941 */ /* 0x000fea0003800000 */
.L_x_905:
        /* <DEDUP_REMOVED lines=52> */
.L_x_904:
[----:B------:R-:W-:Y:S05]  /*6180*/  BSYNC B1 ;  /* 0x0000000000017941 */ /* 0x000fea0003800000 */
.L_x_903:
        /* <DEDUP_REMOVED lines=65> */
.L_x_910:
[----:B------:R-:W-:Y:S05]  /*65a0*/  BSYNC B0 ;  /* 0x0000000000007941 */ /* 0x000fea0003800000 */
.L_x_909:
        /* <DEDUP_REMOVED lines=52> */
.L_x_908:
[----:B------:R-:W-:Y:S05]  /*68f0*/  BSYNC B1 ;  /* 0x0000000000017941 */ /* 0x000fea0003800000 */
.L_x_907:
        /* <DEDUP_REMOVED lines=65> */
.L_x_914:
[----:B------:R-:W-:Y:S05]  /*6d10*/  BSYNC B0 ;  /* 0x0000000000007941 */ /* 0x000fea0003800000 */
.L_x_913:
[----:B------:R-:W-:Y:S11]  /*6d20*/  ISETP.GE.AND P0, PT, R9, R135, PT ;  /* 0x000000870900720c */ /* 0x000ff60003f06270 */
[----:B------:R-:W-:Y:S02]  /*6d30*/  @!UPT UIADD3 URZ, URZ, URZ, URZ ;  /* 0x0000003f3f3ff290 */ /* 0x000fe4000fffe03f */
[----:B------:R-:W-:-:S05]  /*6d40*/  @P0 BRA `(.L_x_912) ;  /* 0x0000031000000947 */ /* 0x000fca0003800000 */
[----:B------:R-:W-:Y:S02]  /*6d50*/  ISETP.GE.AND P0, PT, R9, R17, PT ;  /* 0x000000110900720c */ /* 0x000fe40003f06270 */
[C---:B------:R-:W-:Y:S04]  /*6d60*/  LEA R36, P1, R123.reuse, R136, 0x1 ;  /* 0x000000887b247211 */ /* 0x040fe800078208ff */
[----:B------:R-:W-:Y:S02]  /*6d70*/  LEA.HI.X R37, R123, R137, R120, 0x1, P1 ;  /* 0x000000897b257211 */ /* 0x000fe400008f0c78 */
[C---:B------:R-:W-:Y:S03]  /*6d80*/  LEA R40, P1, R206.reuse, R142, 0x1 ;  /* 0x0000008ece287211 */ /* 0x040fe600078208ff */
[----:B-1----:R-:W2:Y:S01]  /*6d90*/  LD.E.128 R20, [R36.64] ;  /* 0x0000000624147980 */ /* 0x002ea2000c101d00 */
[----:B------:R-:W-:Y:S07]  /*6da0*/  LEA.HI.X R41, R206, R143, R93, 0x1, P1 ;  /* 0x0000008fce297211 */ /* 0x000fee00008f0c5d */
[----:B------:R-:W3:Y:S06]  /*6db0*/  @!P0 LD.E.64 R30, [R34.64+0x40] ;  /* 0x00004006221e8980 */ /* 0x000eec000c101b00 */
[----:B------:R-:W4:Y:S01]  /*6dc0*/  @!P0 LD.E.64 R6, [R24.64+0x40] ;  /* 0x0000400618068980 */ /* 0x000f22000c101b00 */
        /* <DEDUP_REMOVED lines=41> */
.L_x_912:
[----:B------:R-:W-:Y:S05]  /*7060*/  BSYNC B1 ;  /* 0x0000000000017941 */ /* 0x000fea0003800000 */
.L_x_911:
[----:B------:R-:W2:Y:S02]  /*7070*/  LD.E R3, [R10.64+0xd0] ;  /* 0x0000d0060a037980 */ /* 0x000ea4000c101900 */
[----:B--2---:R-:W-:Y:S05]  /*7080*/  IMAD.U32 R3, R3, -0x40, RZ ;  /* 0xffffffc003037824 */ /* 0x004fea00078e00ff */
[C---:B------:R-:W-:Y:S02]  /*7090*/  LEA R12, P1, R3.reuse, R12, 0x1 ;  /* 0x0000000c030c7211 */ /* 0x040fe400078208ff */
[C---:B------:R-:W-:Y:S02]  /*70a0*/  LEA R56, P0, R3.reuse, R56, 0x1 ;  /* 0x0000003803387211 */ /* 0x040fe400078008ff */
[C---:B------:R-:W-:Y:S02]  /*70b0*/  LEA.HI.X.SX32 R13, R3.reuse, R13, 0x1, P1 ;  /* 0x0000000d030d7211 */ /* 0x040fe400008f0eff */
[----:B------:R-:W-:Y:S01]  /*70c0*/  LEA.HI.X.SX32 R57, R3, R57, 0x1, P0 ;  /* 0x0000003903397211 */ /* 0x000fe200000f0eff */
[----:B------:R-:W-:-:S05]  /*70d0*/  BRA `(.L_x_915) ;  /* 0x00006c9000007947 */ /* 0x000fca0003800000 */
.L_x_882:
[----:B-1----:R-:W-:Y:S01]  /*70e0*/  BSSY B2, `(.L_x_916) ;  /* 0x00000b4000027945 */ /* 0x002fe20003800000 */
[----:B------:R-:W-:-:S05]  /*70f0*/  @!P2 BRA `(.L_x_917) ;  /* 0x00000b200000a947 */ /* 0x000fca0003800000 */
[----:B-----5:R-:W-:Y:S01]  /*7100*/  ISETP.GE.AND P0, PT, R18, R135, PT ;  /* 0x000000871200720c */ /* 0x020fe20003f06270 */
[----:B------:R-:W-:Y:S01]  /*7110*/  @!UPT UIADD3 URZ, URZ, URZ, URZ ;  /* 0x0000003f3f3ff290 */ /* 0x000fe2000fffe03f */
[----:B------:R-:W-:Y:S11]  /*7120*/  BSSY B1, `(.L_x_918) ;  /* 0x0000057000017945 */ /* 0x000ff60003800000 */
[----:B------:R-:W-:-:S05]  /*7130*/  @P0 BRA `(.L_x_919) ;  /* 0x0000055000000947 */ /* 0x000fca0003800000 */
[----:B------:R1:W5:Y:S01]  /*7140*/  LD.E.128 R48, [R136.64] ;  /* 0x0000000688307980 */ /* 0x000362000c101d00 */
[----:B------:R-:W-:Y:S01]  /*7150*/  ISETP.GE.AND P0, PT, R18, R17, PT ;  /* 0x000000111200720c */ /* 0x000fe20003f06270 */
[----:B------:R-:W-:Y:S01]  /*7160*/  @!UPT UIADD3 URZ, URZ, URZ, URZ ;  /* 0x0000003f3f3ff290 */ /* 0x000fe2000fffe03f */
[----:B------:R-:W-:Y:S11]  /*7170*/  BSSY B0, `(.L_x_920) ;  /* 0x0000050000007945 */ /* 0x000ff60003800000 */
[----:B------:R-:W-:-:S05]  /*7180*/  @P0 BRA `(.L_x_921) ;  /* 0x000004e000000947 */ /* 0x000fca0003800000 */
[----:B------:R-:W-:Y:S01]  /*7190*/  LEA.HI R247, R17, R17, RZ, 0x1 ;  /* 0x0000001111f77211 */ /* 0x000fe200078f08ff */
[----:B------:R-:W-:Y:S01]  /*71a0*/  IMAD.MOV.U32 R249, RZ, RZ, RZ ;  /* 0x000000fffff97224 */ /* 0x000fe200078e00ff */
[C---:B-----5:R-:W-:Y:S01]  /*71b0*/  LOP3.LUT R39, R48.reuse, 0xffff0000, RZ, 0xc0, !PT ;  /* 0xffff000030277812 */ /* 0x060fe200078ec0ff */
[----:B------:R-:W-:Y:S01]  /*71c0*/  IMAD.U32 R37, R48, 0x10000, RZ ;  /* 0x0001000030257824 */ /* 0x000fe200078e00ff */
[----:B------:R-:W-:Y:S01]  /*71d0*/  SHF.R.S32.HI R247, RZ, 0x1, R247 ;  /* 0x00000001fff77819 */ /* 0x000fe200000114f7 */
[----:B------:R-:W-:Y:S01]  /*71e0*/  IMAD.U32 R46, R50, 0x10000, RZ ;  /* 0x00010000322e7824 */ /* 0x000fe200078e00ff */
[C---:B------:R-:W-:Y:S02]  /*71f0*/  SHF.L.U32 R42, R49.reuse, 0x10, RZ ;  /* 0x00000010312a7819 */ /* 0x040fe400000006ff */
[-C--:B------:R-:W-:Y:S02]  /*7200*/  ISETP.GE.AND P1, PT, R18, R247.reuse, PT ;  /* 0x000000f71200720c */ /* 0x080fe40003f26270 */
[----:B------:R-:W-:Y:S02]  /*7210*/  MOV R59, R247 ;  /* 0x000000f7003b7202 */ /* 0x000fe40000000f00 */
[----:B------:R-:W-:Y:S02]  /*7220*/  LOP3.LUT R43, R49, 0xffff0000, RZ, 0xc0, !PT ;  /* 0xffff0000312b7812 */ /* 0x000fe400078ec0ff */
[----:B------:R-:W-:Y:S02]  /*7230*/  LOP3.LUT R47, R50, 0xffff0000, RZ, 0xc0, !PT ;  /* 0xffff0000322f7812 */ /* 0x000fe400078ec0ff */
[C---:B------:R-:W-:Y:S02]  /*7240*/  SHF.L.U32 R50, R51.reuse, 0x10, RZ ;  /* 0x0000001033327819 */ /* 0x040fe400000006ff */
[----:B------:R-:W-:Y:S03]  /*7250*/  LOP3.LUT R51, R51, 0xffff0000, RZ, 0xc0, !PT ;  /* 0xffff000033337812 */ /* 0x000fe600078ec0ff */
[--C-:B------:R-:W-:Y:S02]  /*7260*/  @P1 IMAD.MOV R249, RZ, RZ, -R247.reuse ;  /* 0x000000fffff91224 */ /* 0x100fe400078e0af7 */
[----:B------:R-:W-:Y:S03]  /*7270*/  @P1 IMAD.MOV R59, RZ, RZ, -R247 ;  /* 0x000000ffff3b1224 */ /* 0x000fe600078e0af7 */
[C---:B------:R-:W-:Y:S04]  /*7280*/  LEA R250, P0, R249.reuse, R138, 0x1 ;  /* 0x0000008af9fa7211 */ /* 0x040fe800078008ff */
[----:B------:R-:W-:Y:S02]  /*7290*/  LEA.HI.X.SX32 R251, R249, R139, 0x1, P0 ;  /* 0x0000008bf9fb7211 */ /* 0x000fe400000f0eff */
[C---:B------:R-:W-:Y:S04]  /*72a0*/  LEA R20, P0, R59.reuse, R136, 0x1 ;  /* 0x000000883b147211 */ /* 0x040fe800078008ff */
[----:B------:R-:W-:Y:S01]  /*72b0*/  LEA.HI.X.SX32 R21, R59, R137, 0x1, P0 ;  /* 0x000000893b157211 */ /* 0x000fe200000f0eff */
[----:B------:R-:W-:Y:S01]  /*72c0*/  IMAD.MOV.U32 R59, RZ, RZ, RZ ;  /* 0x000000ffff3b7224 */ /* 0x000fe200078e00ff */
[----:B------:R-:W-:Y:S01]  /*72d0*/  @P1 IADD3 R59, -R247, RZ, RZ ;  /* 0x000000fff73b1210 */ /* 0x000fe20007ffe1ff */
[----:B------:R-:W2:Y:S03]  /*72e0*/  LD.E.128 R248, [R250.64] ;  /* 0x00000006faf87980 */ /* 0x000ea6000c101d00 */
[C---:B------:R-:W-:Y:S04]  /*72f0*/  LEA R40, P0, R59.reuse, R140, 0x1 ;  /* 0x0000008c3b287211 */ /* 0x040fe800078008ff */
[----:B------:R-:W-:Y:S01]  /*7300*/  LEA.HI.X.SX32 R41, R59, R141, 0x1, P0 ;  /* 0x0000008d3b297211 */ /* 0x000fe200000f0eff */
[----:B------:R-:W3:Y:S08]  /*7310*/  LD.E.128 R20, [R20.64] ;  /* 0x0000000614147980 */ /* 0x000ef0000c101d00 */
[----:B------:R-:W4:Y:S01]  /*7320*/  LD.E.128 R60, [R40.64] ;  /* 0x00000006283c7980 */ /* 0x000f22000c101d00 */
[C---:B--2---:R-:W-:Y:S01]  /*7330*/  IMAD.U32 R35, R248.reuse, 0x10000, RZ ;  /* 0x00010000f8237824 */ /* 0x044fe200078e00ff */
[----:B------:R-:W-:Y:S01]  /*7340*/  LOP3.LUT R31, R248, 0xffff0000, RZ, 0xc0, !PT ;  /* 0xffff0000f81f7812 */ /* 0x000fe200078ec0ff */
[C---:B------:R-:W-:Y:S01]  /*7350*/  IMAD.U32 R27, R250.reuse, 0x10000, RZ ;  /* 0x00010000fa1b7824 */ /* 0x040fe200078e00ff */
[----:B------:R-:W-:Y:S01]  /*7360*/  SHF.L.U32 R29, R249, 0x10, RZ ;  /* 0x00000010f91d7819 */ /* 0x000fe200000006ff */
[----:B------:R-:W-:Y:S01]  /*7370*/  @!P1 FADD.FTZ R35, -R35, -RZ ;  /* 0x800000ff23239221 */ /* 0x000fe20000010100 */
[----:B------:R-:W-:Y:S01]  /*7380*/  LOP3.LUT R28, R249, 0xffff0000, RZ, 0xc0, !PT ;  /* 0xffff0000f91c7812 */ /* 0x000fe200078ec0ff */
[----:B------:R-:W-:Y:S01]  /*7390*/  @!P1 FADD.FTZ R31, -R31, -RZ ;  /* 0x800000ff1f1f9221 */ /* 0x000fe20000010100 */
[----:B------:R-:W-:Y:S01]  /*73a0*/  LOP3.LUT R26, R250, 0xffff0000, RZ, 0xc0, !PT ;  /* 0xffff0000fa1a7812 */ /* 0x000fe200078ec0ff */
[C---:B---3--:R-:W-:Y:S01]  /*73b0*/  IMAD.U32 R36, R20.reuse, 0x10000, RZ ;  /* 0x0001000014247824 */ /* 0x048fe200078e00ff */
[----:B------:R-:W-:Y:S01]  /*73c0*/  LOP3.LUT R34, R20, 0xffff0000, RZ, 0xc0, !PT ;  /* 0xffff000014227812 */ /* 0x000fe200078ec0ff */
[----:B------:R-:W-:Y:S01]  /*73d0*/  @!P1 FADD.FTZ R29, -R29, -RZ ;  /* 0x800000ff1d1d9221 */ /* 0x000fe20000010100 */
[C---:B------:R-:W-:Y:S01]  /*73e0*/  SHF.L.U32 R32, R21.reuse, 0x10, RZ ;  /* 0x0000001015207819 */ /* 0x040fe200000006ff */
[----:B------:R-:W-:Y:S01]  /*73f0*/  FMUL.FTZ R0, R36, R35 ;  /* 0x0000002324007220 */ /* 0x000fe20000410000 */
[----:B------:R-:W-:Y:S01]  /*7400*/  LOP3.LUT R33, R21, 0xffff0000, RZ, 0xc0, !PT ;  /* 0xffff000015217812 */ /* 0x000fe200078ec0ff */
[----:B------:R-:W-:Y:S01]  /*7410*/  @!P1 FADD.FTZ R28, -R28, -RZ ;  /* 0x800000ff1c1c9221 */ /* 0x000fe20000010100 */
[----:B------:R-:W-:Y:S01]  /*7420*/  SHF.L.U32 R25, R251, 0x10, RZ ;  /* 0x00000010fb197819 */ /* 0x000fe200000006ff */
[C---:B----4-:R-:W-:Y:S01]  /*7430*/  IMAD.U32 R38, R60.reuse, 0x10000, RZ ;  /* 0x000100003c267824 */ /* 0x050fe200078e00ff */
[----:B------:R-:W-:Y:S01]  /*7440*/  LOP3.LUT R40, R60, 0xffff0000, RZ, 0xc0, !PT ;  /* 0xffff00003c287812 */ /* 0x000fe200078ec0ff */
[----:B------:R-:W-:Y:S01]  /*7450*/  FMUL.FTZ R2, R34, R31 ;  /* 0x0000001f22027220 */ /* 0x000fe20000410000 */
[----:B------:R-:W-:Y:S01]  /*7460*/  SHF.L.U32 R41, R61, 0x10, RZ ;  /* 0x000000103d297819 */ /* 0x000fe200000006ff */
[----:B------:R-:W-:Y:S01]  /*7470*/  IMAD.U32 R30, R22, 0x10000, RZ ;  /* 0x00010000161e7824 */ /* 0x000fe200078e00ff */
[----:B------:R-:W-:Y:S01]  /*7480*/  LOP3.LUT R24, R251, 0xffff0000, RZ, 0xc0, !PT ;  /* 0xffff0000fb187812 */ /* 0x000fe200078ec0ff */
[----:B------:R-:W-:Y:S01]  /*7490*/  FMUL.FTZ R3, R32, R29 ;  /* 0x0000001d20037220 */ /* 0x000fe20000410000 */
[----:B------:R-:W-:Y:S01]  /*74a0*/  LOP3.LUT R21, R22, 0xffff0000, RZ, 0xc0, !PT ;  /* 0xffff000016157812 */ /* 0x000fe200078ec0ff */
[----:B------:R-:W-:Y:S01]  /*74b0*/  @!P1 FADD.FTZ R27, -R27, -RZ ;  /* 0x800000ff1b1b9221 */ /* 0x000fe20000010100 */
[----:B------:R-:W-:Y:S01]  /*74c0*/  LOP3.LUT R44, R61, 0xffff0000, RZ, 0xc0, !PT ;  /* 0xffff00003d2c7812 */ /* 0x000fe200078ec0ff */
[----:B------:R-:W-:Y:S01]  /*74d0*/  FFMA.FTZ R0, R37, R38, R0 ;  /* 0x0000002625007223 */ /* 0x000fe20000010000 */
[----:B------:R-:W-:Y:S01]  /*74e0*/  SHF.L.U32 R20, R23, 0x10, RZ ;  /* 0x0000001017147819 */ /* 0x000fe200000006ff */
[----:B------:R-:W-:Y:S01]  /*74f0*/  FMUL.FTZ R4, R33, R28 ;  /* 0x0000001c21047220 */ /* 0x000fe20000410000 */
[----:B------:R-:W-:Y:S01]  /*7500*/  LOP3.LUT R23, R23, 0xffff0000, RZ, 0xc0, !PT ;  /* 0xffff000017177812 */ /* 0x000fe200078ec0ff */
[----:B------:R-:W-:Y:S01]  /*7510*/  @!P1 FADD.FTZ R26, -R26, -RZ ;  /* 0x800000ff1a1a9221 */ /* 0x000fe20000010100 */
[----:B------:R-:W-:Y:S01]  /*7520*/  LOP3.LUT R48, R62, 0xffff0000, RZ, 0xc0, !PT ;  /* 0xffff00003e307812 */ /* 0x000fe200078ec0ff */
[----:B------:R-:W-:Y:S01]  /*7530*/  FFMA.FTZ R2, R39, R40, R2 ;  /* 0x0000002827027223 */ /* 0x000fe20000010002 */
[----:B------:R-:W-:Y:S01]  /*7540*/  SHF.L.U32 R49, R63, 0x10, RZ ;  /* 0x000000103f317819 */ /* 0x000fe200000006ff */
[----:B------:R-:W-:Y:S01]  /*7550*/  @!P1 FADD.FTZ R25, -R25, -RZ ;  /* 0x800000ff19199221 */ /* 0x000fe20000010100 */
[----:B------:R-:W-:Y:S01]  /*7560*/  LOP3.LUT R52, R63, 0xffff0000, RZ, 0xc0, !PT ;  /* 0xffff00003f347812 */ /* 0x000fe200078ec0ff */
[----:B------:R-:W-:Y:S02]  /*7570*/  FMUL.FTZ R5, R30, R27 ;  /* 0x0000001b1e057220 */ /* 0x000fe40000410000 */
[----:B------:R-:W-:Y:S02]  /*7580*/  IMAD.U32 R45, R62, 0x10000, RZ ;  /* 0x000100003e2d7824 */ /* 0x000fe400078e00ff */
[----:B------:R-:W-:Y:S02]  /*7590*/  FFMA.FTZ R3, R42, R41, R3 ;  /* 0x000000292a037223 */ /* 0x000fe40000010003 */
[----:B------:R-:W-:Y:S02]  /*75a0*/  @!P1 FADD.FTZ R24, -R24, -RZ ;  /* 0x800000ff18189221 */ /* 0x000fe40000010100 */
[----:B------:R-:W-:Y:S02]  /*75b0*/  FMUL.FTZ R6, R21, R26 ;  /* 0x0000001a15067220 */ /* 0x000fe40000410000 */
[----:B------:R-:W-:Y:S02]  /*75c0*/  FFMA.FTZ R4, R43, R44, R4 ;  /* 0x0000002c2b047223 */ /* 0x000fe40000010004 */
[----:B------:R-:W-:Y:S02]  /*75d0*/  FMUL.FTZ R7, R20, R25 ;  /* 0x0000001914077220 */ /* 0x000fe40000410000 */
[----:B------:R-:W-:Y:S02]  /*75e0*/  FFMA.FTZ R5, R46, R45, R5 ;  /* 0x0000002d2e057223 */ /* 0x000fe40000010005 */
[----:B------:R-:W-:Y:S02]  /*75f0*/  FMUL.FTZ R8, R23, R24 ;  /* 0x0000001817087220 */ /* 0x000fe40000410000 */
[----:B------:R-:W-:Y:S01]  /*7600*/  FFMA.FTZ R6, R47, R48, R6 ;  /* 0x000000302f067223 */ /* 0x000fe20000010006 */
[----:B------:R-:W-:Y:S01]  /*7610*/  F2FP.BF16.PACK_AB R48, R2, R0 ;  /* 0x000000000230723e */ /* 0x000fe200000010ff */
[----:B------:R-:W-:Y:S01]  /*7620*/  FFMA.FTZ R7, R50, R49, R7 ;  /* 0x0000003132077223 */ /* 0x000fe20000010007 */
[----:B------:R-:W-:Y:S01]  /*7630*/  F2FP.BF16.PACK_AB R49, R4, R3 ;  /* 0x000000030431723e */ /* 0x000fe200000010ff */
[----:B------:R-:W-:Y:S01]  /*7640*/  FFMA.FTZ R8, R51, R52, R8 ;  /* 0x0000003433087223 */ /* 0x000fe20000010008 */
[----:B------:R-:W-:Y:S04]  /*7650*/  F2FP.BF16.PACK_AB R50, R6, R5 ;  /* 0x000000050632723e */ /* 0x000fe800000010ff */
[----:B------:R-:W-:Y:S02]  /*7660*/  F2FP.BF16.PACK_AB R51, R8, R7 ;  /* 0x000000070833723e */ /* 0x000fe400000010ff */
.L_x_921:
[----:B------:R-:W-:Y:S05]  /*7670*/  BSYNC B0 ;  /* 0x0000000000007941 */ /* 0x000fea0003800000 */
.L_x_920:
[----:B-----5:R2:W-:Y:S02]  /*7680*/  ST.E.128 [R142.64], R48 ;  /* 0x000000308e007985 */ /* 0x0205e4000c101d06 */
.L_x_919:
[----:B------:R-:W-:Y:S05]  /*7690*/  BSYNC B1 ;  /* 0x0000000000017941 */ /* 0x000fea0003800000 */
.L_x_918:
[----:B------:R-:W-:Y:S11]  /*76a0*/  ISETP.GE.AND P0, PT, R9, R135, PT ;  /* 0x000000870900720c */ /* 0x000ff60003f06270 */
[----:B------:R-:W-:Y:S02]  /*76b0*/  @!UPT UIADD3 URZ, URZ, URZ, URZ ;  /* 0x0000003f3f3ff290 */ /* 0x000fe4000fffe03f */
[----:B------:R-:W-:-:S05]  /*76c0*/  @P0 BRA `(.L_x_917) ;  /* 0x0000055000000947 */ /* 0x000fca0003800000 */
[----:B--2---:R2:W5:Y:S01]  /*76d0*/  LD.E.128 R48, [R136.64+0x80] ;  /* 0x0000800688307980 */ /* 0x004562000c101d00 */
        /* <DEDUP_REMOVED lines=9> */
[C---:B------:R-:W-:Y:S01]  /*7770*/  IMAD.U32 R46, R50.reuse, 0x10000, RZ ;  /* 0x00010000322e7824 */ /* 0x040fe200078e00ff */
[----:B------:R-:W-:Y:S02]  /*7780*/  SHF.L.U32 R42, R49, 0x10, RZ ;  /* 0x00000010312a7819 */ /* 0x000fe400000006ff */
        /* <DEDUP_REMOVED lines=14> */
[----:B------:R-:W3:Y:S03]  /*7870*/  LD.E.128 R248, [R248.64+0x80] ;  /* 0x00008006f8f87980 */ /* 0x000ee6000c101d00 */
[C---:B------:R-:W-:Y:S04]  /*7880*/  LEA R40, P0, R59.reuse, R140, 0x1 ;  /* 0x0000008c3b287211 */ /* 0x040fe800078008ff */
[----:B------:R-:W-:Y:S01]  /*7890*/  LEA.HI.X.SX32 R41, R59, R141, 0x1, P0 ;  /* 0x0000008d3b297211 */ /* 0x000fe200000f0eff */
[----:B------:R-:W4:Y:S08]  /*78a0*/  LD.E.128 R20, [R20.64+0x80] ;  /* 0x0000800614147980 */ /* 0x000f30000c101d00 */
[----:B--2---:R-:W2:Y:S01]  /*78b0*/  LD.E.128 R60, [R40.64+0x80] ;  /* 0x00008006283c7980 */ /* 0x004ea2000c101d00 */
[C---:B---3--:R-:W-:Y:S01]  /*78c0*/  IMAD.U32 R35, R248.reuse, 0x10000, RZ ;  /* 0x00010000f8237824 */ /* 0x048fe200078e00ff */
[----:B------:R-:W-:Y:S01]  /*78d0*/  LOP3.LUT R31, R248, 0xffff0000, RZ, 0xc0, !PT ;  /* 0xffff0000f81f7812 */ /* 0x000fe200078ec0ff */
[C---:B------:R-:W-:Y:S01]  /*78e0*/  IMAD.U32 R27, R250.reuse, 0x10000, RZ ;  /* 0x00010000fa1b7824 */ /* 0x040fe200078e00ff */
[----:B------:R-:W-:Y:S01]  /*78f0*/  SHF.L.U32 R29, R249, 0x10, RZ ;  /* 0x00000010f91d7819 */ /* 0x000fe200000006ff */
[----:B------:R-:W-:Y:S01]  /*7900*/  @!P1 FADD.FTZ R35, -R35, -RZ ;  /* 0x800000ff23239221 */ /* 0x000fe20000010100 */
[----:B------:R-:W-:Y:S01]  /*7910*/  LOP3.LUT R28, R249, 0xffff0000, RZ, 0xc0, !PT ;  /* 0xffff0000f91c7812 */ /* 0x000fe200078ec0ff */
[----:B------:R-:W-:Y:S01]  /*7920*/  @!P1 FADD.FTZ R31, -R31, -RZ ;  /* 0x800000ff1f1f9221 */ /* 0x000fe20000010100 */
[----:B------:R-:W-:Y:S01]  /*7930*/  LOP3.LUT R26, R250, 0xffff0000, RZ, 0xc0, !PT ;  /* 0xffff0000fa1a7812 */ /* 0x000fe200078ec0ff */
[C---:B----4-:R-:W-:Y:S01]  /*7940*/  IMAD.U32 R36, R20.reuse, 0x10000, RZ ;  /* 0x0001000014247824 */ /* 0x050fe200078e00ff */
[----:B------:R-:W-:Y:S01]  /*7950*/  LOP3.LUT R34, R20, 0xffff0000, RZ, 0xc0, !PT ;  /* 0xffff000014227812 */ /* 0x000fe200078ec0ff */
[----:B------:R-:W-:Y:S01]  /*7960*/  @!P1 FADD.FTZ R29, -R29, -RZ ;  /* 0x800000ff1d1d9221 */ /* 0x000fe20000010100 */
[C---:B------:R-:W-:Y:S01]  /*7970*/  SHF.L.U32 R32, R21.reuse, 0x10, RZ ;  /* 0x0000001015207819 */ /* 0x040fe200000006ff */
[----:B------:R-:W-:Y:S01]  /*7980*/  FMUL.FTZ R0, R36, R35 ;  /* 0x0000002324007220 */ /* 0x000fe20000410000 */
[----:B------:R-:W-:Y:S01]  /*7990*/  LOP3.LUT R33, R21, 0xffff0000, RZ, 0xc0, !PT ;  /* 0xffff000015217812 */ /* 0x000fe200078ec0ff */
[----:B------:R-:W-:Y:S01]  /*79a0*/  @!P1 FADD.FTZ R28, -R28, -RZ ;  /* 0x800000ff1c1c9221 */ /* 0x000fe20000010100 */
[----:B------:R-:W-:Y:S01]  /*79b0*/  SHF.L.U32 R25, R251, 0x10, RZ ;  /* 0x00000010fb197819 */ /* 0x000fe200000006ff */
[C---:B--2---:R-:W-:Y:S01]  /*79c0*/  IMAD.U32 R38, R60.reuse, 0x10000, RZ ;  /* 0x000100003c267824 */ /* 0x044fe200078e00ff */
        /* <DEDUP_REMOVED lines=35> */
.L_x_923:
[----:B------:R-:W-:Y:S05]  /*7c00*/  BSYNC B0 ;  /* 0x0000000000007941 */ /* 0x000fea0003800000 */
.L_x_922:
[----:B-----5:R3:W-:Y:S02]  /*7c10*/  ST.E.128 [R142.64+0x80], R48 ;  /* 0x000080308e007985 */ /* 0x0207e4000c101d06 */
.L_x_917:
[----:B------:R-:W-:Y:S05]  /*7c20*/  BSYNC B2 ;  /* 0x0000000000027941 */ /* 0x000fea0003800000 */
.L_x_916:
[C---:B------:R-:W-:Y:S01]  /*7c30*/  ISETP.GE.AND P0, PT, R84.reuse, R245, PT ;  /* 0x000000f55400720c */ /* 0x040fe20003f06270 */
[----:B------:R-:W-:Y:S03]  /*7c40*/  BSSY B2, `(.L_x_924) ;  /* 0x00000c4000027945 */ /* 0x000fe60003800000 */
[----:B------:R-:W-:Y:S11]  /*7c50*/  ISETP.GE.AND P0, PT, R84, R235, !P0 ;  /* 0x000000eb5400720c */ /* 0x000ff60004706270 */
[----:B------:R-:W-:Y:S02]  /*7c60*/  @!UPT UIADD3 URZ, URZ, URZ, URZ ;  /* 0x0000003f3f3ff290 */ /* 0x000fe4000fffe03f */
[----:B------:R-:W-:-:S05]  /*7c70*/  @!P0 BRA `(.L_x_925) ;  /* 0x00000c0000008947 */ /* 0x000fca0003800000 */
[----:B-----5:R-:W-:Y:S01]  /*7c80*/  ISETP.GE.AND P0, PT, R18, R135, PT ;  /* 0x000000871200720c */ /* 0x020fe20003f06270 */
[----:B------:R-:W-:Y:S01]  /*7c90*/  @!UPT UIADD3 URZ, URZ, URZ, URZ ;  /* 0x0000003f3f3ff290 */ /* 0x000fe2000fffe03f */
[----:B------:R-:W-:Y:S11]  /*7ca0*/  BSSY B1, `(.L_x_926) ;  /* 0x000005e000017945 */ /* 0x000ff60003800000 */
[----:B------:R-:W-:-:S05]  /*7cb0*/  @P0 BRA `(.L_x_927) ;  /* 0x000005c000000947 */ /* 0x000fca0003800000 */
[C---:B------:R-:W-:Y:S01]  /*7cc0*/  LEA R250, P0, R105.reuse, R136, 0x1 ;  /* 0x0000008869fa7211 */ /* 0x040fe200078008ff */
[----:B------:R-:W-:Y:S03]  /*7cd0*/  BSSY B0, `(.L_x_928) ;  /* 0x0000057000007945 */ /* 0x000fe60003800000 */
[----:B------:R-:W-:Y:S02]  /*7ce0*/  LEA.HI.X R251, R105, R137, R102, 0x1, P0 ;  /* 0x0000008969fb7211 */ /* 0x000fe400000f0c66 */
[----:B------:R-:W-:Y:S03]  /*7cf0*/  ISETP.GE.AND P0, PT, R18, R17, PT ;  /* 0x000000111200720c */ /* 0x000fe60003f06270 */
[----:B--23--:R2:W5:Y:S10]  /*7d00*/  LD.E.128 R48, [R250.64] ;  /* 0x00000006fa307980 */ /* 0x00c574000c101d00 */
[----:B------:R-:W-:-:S05]  /*7d10*/  @P0 BRA `(.L_x_929) ;  /* 0x0000052000000947 */ /* 0x000fca0003800000 */
[----:B------:R-:W-:Y:S01]  /*7d20*/  LEA.HI R247, R17, R17, RZ, 0x1 ;  /* 0x0000001111f77211 */ /* 0x000fe200078f08ff */
[----:B------:R-:W-:Y:S01]  /*7d30*/  IMAD.MOV.U32 R52, RZ, RZ, RZ ;  /* 0x000000ffff347224 */ /* 0x000fe200078e00ff */
[C---:B-----5:R-:W-:Y:S01]  /*7d40*/  LOP3.LUT R39, R48.reuse, 0xffff0000, RZ, 0xc0, !PT ;  /* 0xffff000030277812 */ /* 0x060fe200078ec0ff */
[----:B------:R-:W-:Y:S01]  /*7d50*/  IMAD.U32 R37, R48, 0x10000, RZ ;  /* 0x0001000030257824 */ /* 0x000fe200078e00ff */
[----:B------:R-:W-:Y:S01]  /*7d60*/  SHF.R.S32.HI R247, RZ, 0x1, R247 ;  /* 0x00000001fff77819 */ /* 0x000fe200000114f7 */
[C---:B------:R-:W-:Y:S01]  /*7d70*/  IMAD.U32 R40, R49.reuse, 0x10000, RZ ;  /* 0x0001000031287824 */ /* 0x040fe200078e00ff */
[----:B------:R-:W-:Y:S01]  /*7d80*/  LOP3.LUT R43, R49, 0xffff0000, RZ, 0xc0, !PT ;  /* 0xffff0000312b7812 */ /* 0x000fe200078ec0ff */
[C---:B------:R-:W-:Y:S01]  /*7d90*/  IMAD.U32 R48, R51.reuse, 0x10000, RZ ;  /* 0x0001000033307824 */ /* 0x040fe200078e00ff */
[----:B------:R-:W-:Y:S01]  /*7da0*/  ISETP.GE.AND P1, PT, R18, R247, PT ;  /* 0x000000f71200720c */ /* 0x000fe20003f26270 */
[--C-:B------:R-:W-:Y:S01]  /*7db0*/  IMAD.MOV.U32 R222, RZ, RZ, R247.reuse ;  /* 0x000000ffffde7224 */ /* 0x100fe200078e00f7 */
[C---:B------:R-:W-:Y:S02]  /*7dc0*/  SHF.L.U32 R44, R50.reuse, 0x10, RZ ;  /* 0x00000010322c7819 */ /* 0x040fe400000006ff */
[----:B------:R-:W-:Y:S02]  /*7dd0*/  LOP3.LUT R47, R50, 0xffff0000, RZ, 0xc0, !PT ;  /* 0xffff0000322f7812 */ /* 0x000fe400078ec0ff */
[----:B------:R-:W-:Y:S07]  /*7de0*/  LOP3.LUT R51, R51, 0xffff0000, RZ, 0xc0, !PT ;  /* 0xffff000033337812 */ /* 0x000fee00078ec0ff */
[----:B------:R-:W-:Y:S01]  /*7df0*/  @P1 IADD3 R222, -R247, RZ, RZ ;  /* 0x000000fff7de1210 */ /* 0x000fe20007ffe1ff */
[----:B------:R-:W-:Y:S03]  /*7e00*/  @P1 IMAD.MOV R52, RZ, RZ, -R247 ;  /* 0x000000ffff341224 */ /* 0x000fe600078e0af7 */
[C---:B------:R-:W-:Y:S02]  /*7e10*/  LEA R20, P0, R222.reuse, R250, 0x1 ;  /* 0x000000fade147211 */ /* 0x040fe400078008ff */
[----:B------:R-:W-:Y:S02]  /*7e20*/  IADD3 R249, P2, R181, R52, RZ ;  /* 0x00000034b5f97210 */ /* 0x000fe40007f5e0ff */
[----:B------:R-:W-:Y:S02]  /*7e30*/  LEA.HI.X.SX32 R21, R222, R251, 0x1, P0 ;  /* 0x000000fbde157211 */ /* 0x000fe400000f0eff */
[C---:B--2---:R-:W-:Y:S02]  /*7e40*/  LEA R250, P0, R249.reuse, R138, 0x1 ;  /* 0x0000008af9fa7211 */ /* 0x044fe400078008ff */
[----:B------:R-:W-:Y:S02]  /*7e50*/  LEA.HI.X.SX32 R52, R52, R161, 0x1, P2 ;  /* 0x000000a134347211 */ /* 0x000fe400010f0eff */
[----:B------:R-:W2:Y:S02]  /*7e60*/  LD.E.128 R20, [R20.64] ;  /* 0x0000000614147980 */ /* 0x000ea4000c101d00 */
[----:B------:R-:W-:Y:S01]  /*7e70*/  LEA.HI.X R251, R249, R139, R52, 0x1, P0 ;  /* 0x0000008bf9fb7211 */ /* 0x000fe200000f0c34 */
[----:B------:R-:W-:Y:S01]  /*7e80*/  IMAD.MOV.U32 R52, RZ, RZ, RZ ;  /* 0x000000ffff347224 */ /* 0x000fe200078e00ff */
[----:B------:R-:W-:Y:S04]  /*7e90*/  @P1 IADD3 R52, -R247, RZ, RZ ;  /* 0x000000fff7341210 */ /* 0x000fe80007ffe1ff */
[----:B------:R-:W-:Y:S01]  /*7ea0*/  IADD3 R247, P0, R181, R52, RZ ;  /* 0x00000034b5f77210 */ /* 0x000fe20007f1e0ff */
[----:B------:R-:W3:Y:S03]  /*7eb0*/  LD.E.128 R248, [R250.64] ;  /* 0x00000006faf87980 */ /* 0x000ee6000c101d00 */
[----:B------:R-:W-:Y:S02]  /*7ec0*/  LEA.HI.X.SX32 R52, R52, R161, 0x1, P0 ;  /* 0x000000a134347211 */ /* 0x000fe400000f0eff */
[C---:B------:R-:W-:Y:S04]  /*7ed0*/  LEA R58, P0, R247.reuse, R140, 0x1 ;  /* 0x0000008cf73a7211 */ /* 0x040fe800078008ff */
[----:B------:R-:W-:Y:S05]  /*7ee0*/  LEA.HI.X R59, R247, R141, R52, 0x1, P0 ;  /* 0x0000008df73b7211 */ /* 0x000fea00000f0c34 */
[----:B------:R-:W4:Y:S01]  /*7ef0*/  LD.E.128 R60, [R58.64] ;  /* 0x000000063a3c7980 */ /* 0x000f22000c101d00 */
[C---:B--2---:R-:W-:Y:S01]  /*7f00*/  IMAD.U32 R31, R20.reuse, 0x10000, RZ ;  /* 0x00010000141f7824 */ /* 0x044fe200078e00ff */
[----:B------:R-:W-:Y:S01]  /*7f10*/  LOP3.LUT R29, R20, 0xffff0000, RZ, 0xc0, !PT ;  /* 0xffff0000141d7812 */ /* 0x000fe200078ec0ff */
[C---:B------:R-:W-:Y:S01]  /*7f20*/  IMAD.U32 R25, R22.reuse, 0x10000, RZ ;  /* 0x0001000016197824 */ /* 0x040fe200078e00ff */
[----:B------:R-:W-:Y:S01]  /*7f30*/  SHF.L.U32 R26, R21, 0x10, RZ ;  /* 0x00000010151a7819 */ /* 0x000fe200000006ff */
[----:B------:R-:W-:Y:S01]  /*7f40*/  IMAD.U32 R20, R23, 0x10000, RZ ;  /* 0x0001000017147824 */ /* 0x000fe200078e00ff */
[----:B------:R-:W-:Y:S02]  /*7f50*/  LOP3.LUT R28, R21, 0xffff0000, RZ, 0xc0, !PT ;  /* 0xffff0000151c7812 */ /* 0x000fe400078ec0ff */
[----:B------:R-:W-:Y:S01]  /*7f60*/  LOP3.LUT R24, R22, 0xffff0000, RZ, 0xc0, !PT ;  /* 0xffff000016187812 */ /* 0x000fe200078ec0ff */
[----:B---3--:R-:W-:Y:S01]  /*7f70*/  IMAD.U32 R35, R249, 0x10000, RZ ;  /* 0x00010000f9237824 */ /* 0x008fe200078e00ff */
[----:B------:R-:W-:Y:S01]  /*7f80*/  SHF.L.U32 R34, R248, 0x10, RZ ;  /* 0x00000010f8227819 */ /* 0x000fe200000006ff */
[----:B------:R-:W-:Y:S01]  /*7f90*/  IMAD.U32 R30, R250, 0x10000, RZ ;  /* 0x00010000fa1e7824 */ /* 0x000fe200078e00ff */
[----:B------:R-:W-:Y:S01]  /*7fa0*/  LOP3.LUT R32, R248, 0xffff0000, RZ, 0xc0, !PT ;  /* 0xffff0000f8207812 */ /* 0x000fe200078ec0ff */
[----:B------:R-:W-:Y:S01]  /*7fb0*/  @!P1 FADD.FTZ R35, -R35, -RZ ;  /* 0x800000ff23239221 */ /* 0x000fe20000010100 */
[----:B------:R-:W-:Y:S01]  /*7fc0*/  LOP3.LUT R33, R249, 0xffff0000, RZ, 0xc0, !PT ;  /* 0xffff0000f9217812 */ /* 0x000fe200078ec0ff */
[----:B------:R-:W-:Y:S01]  /*7fd0*/  @!P1 FADD.FTZ R34, -R34, -RZ ;  /* 0x800000ff22229221 */ /* 0x000fe20000010100 */
[----:B------:R-:W-:Y:S01]  /*7fe0*/  LOP3.LUT R27, R250, 0xffff0000, RZ, 0xc0, !PT ;  /* 0xffff0000fa1b7812 */ /* 0x000fe200078ec0ff */
[----:B------:R-:W-:Y:S01]  /*7ff0*/  @!P1 FADD.FTZ R32, -R32, -RZ ;  /* 0x800000ff20209221 */ /* 0x000fe20000010100 */
[----:B------:R-:W-:Y:S01]  /*8000*/  LOP3.LUT R22, R23, 0xffff0000, RZ, 0xc0, !PT ;  /* 0xffff000017167812 */ /* 0x000fe200078ec0ff */
[----:B------:R-:W-:Y:S01]  /*8010*/  FMUL.FTZ R0, R31, R34 ;  /* 0x000000221f007220 */ /* 0x000fe20000410000 */
[----:B------:R-:W-:Y:S01]  /*8020*/  SHF.L.U32 R23, R251, 0x10, RZ ;  /* 0x00000010fb177819 */ /* 0x000fe200000006ff */
[----:B------:R-:W-:Y:S01]  /*8030*/  @!P1 FADD.FTZ R33, -R33, -RZ ;  /* 0x800000ff21219221 */ /* 0x000fe20000010100 */
[----:B------:R-:W-:Y:S01]  /*8040*/  LOP3.LUT R21, R251, 0xffff0000, RZ, 0xc0, !PT ;  /* 0xffff0000fb157812 */ /* 0x000fe200078ec0ff */
[C---:B----4-:R-:W-:Y:S01]  /*8050*/  IMAD.U32 R36, R60.reuse, 0x10000, RZ ;  /* 0x000100003c247824 */ /* 0x050fe200078e00ff */
[----:B------:R-:W-:Y:S01]  /*8060*/  LOP3.LUT R38, R60, 0xffff0000, RZ, 0xc0, !PT ;  /* 0xffff00003c267812 */ /* 0x000fe200078ec0ff */
[----:B------:R-:W-:Y:S01]  /*8070*/  FMUL.FTZ R2, R29, R32 ;  /* 0x000000201d027220 */ /* 0x000fe20000410000 */
[C---:B------:R-:W-:Y:S01]  /*8080*/  SHF.L.U32 R41, R61.reuse, 0x10, RZ ;  /* 0x000000103d297819 */ /* 0x040fe200000006ff */
[----:B------:R-:W-:Y:S01]  /*8090*/  FMUL.FTZ R3, R26, R35 ;  /* 0x000000231a037220 */ /* 0x000fe20000410000 */
[----:B------:R-:W-:Y:S01]  /*80a0*/  LOP3.LUT R42, R61, 0xffff0000, RZ, 0xc0, !PT ;  /* 0xffff00003d2a7812 */ /* 0x000fe200078ec0ff */
[----:B------:R-:W-:Y:S01]  /*80b0*/  @!P1 FADD.FTZ R30, -R30, -RZ ;  /* 0x800000ff1e1e9221 */ /* 0x000fe20000010100 */
[----:B------:R-:W-:Y:S01]  /*80c0*/  LOP3.LUT R46, R62, 0xffff0000, RZ, 0xc0, !PT ;  /* 0xffff00003e2e7812 */ /* 0x000fe200078ec0ff */
[----:B------:R-:W-:Y:S01]  /*80d0*/  FFMA.FTZ R0, R37, R36, R0 ;  /* 0x0000002425007223 */ /* 0x000fe20000010000 */
[C---:B------:R-:W-:Y:S01]  /*80e0*/  SHF.L.U32 R49, R63.reuse, 0x10, RZ ;  /* 0x000000103f317819 */ /* 0x040fe200000006ff */
[----:B------:R-:W-:Y:S01]  /*80f0*/  FMUL.FTZ R4, R28, R33 ;  /* 0x000000211c047220 */ /* 0x000fe20000410000 */
[----:B------:R-:W-:Y:S01]  /*8100*/  LOP3.LUT R50, R63, 0xffff0000, RZ, 0xc0, !PT ;  /* 0xffff00003f327812 */ /* 0x000fe200078ec0ff */
[----:B------:R-:W-:Y:S02]  /*8110*/  @!P1 FADD.FTZ R27, -R27, -RZ ;  /* 0x800000ff1b1b9221 */ /* 0x000fe40000010100 */
[----:B------:R-:W-:Y:S02]  /*8120*/  FFMA.FTZ R2, R39, R38, R2 ;  /* 0x0000002627027223 */ /* 0x000fe40000010002 */
[----:B------:R-:W-:Y:S02]  /*8130*/  @!P1 FADD.FTZ R23, -R23, -RZ ;  /* 0x800000ff17179221 */ /* 0x000fe40000010100 */
        /* <DEDUP_REMOVED lines=9> */
[----:B------:R-:W-:Y:S02]  /*81d0*/  FFMA.FTZ R6, R47, R46, R6 ;  /* 0x0000002e2f067223 */ /* 0x000fe40000010006 */
[----:B------:R-:W-:Y:S01]  /*81e0*/  FFMA.FTZ R7, R48, R49, R7 ;  /* 0x0000003130077223 */ /* 0x000fe20000010007 */
[----:B------:R-:W-:Y:S01]  /*81f0*/  F2FP.BF16.PACK_AB R48, R2, R0 ;  /* 0x000000000230723e */ /* 0x000fe200000010ff */
[----:B------:R-:W-:Y:S01]  /*8200*/  FFMA.FTZ R8, R51, R50, R8 ;  /* 0x0000003233087223 */ /* 0x000fe20000010008 */
[----:B------:R-:W-:Y:S02]  /*8210*/  F2FP.BF16.PACK_AB R49, R4, R3 ;  /* 0x000000030431723e */ /* 0x000fe400000010ff */
[----:B------:R-:W-:Y:S02]  /*8220*/  F2FP.BF16.PACK_AB R50, R6, R5 ;  /* 0x000000050632723e */ /* 0x000fe400000010ff */
[----:B------:R-:W-:Y:S02]  /*8230*/  F2FP.BF16.PACK_AB R51, R8, R7 ;  /* 0x000000070833723e */ /* 0x000fe400000010ff */
.L_x_929:
[----:B------:R-:W-:Y:S05]  /*8240*/  BSYNC B0 ;  /* 0x0000000000007941 */ /* 0x000fea0003800000 */
.L_x_928:
[C---:B------:R-:W-:Y:S04]  /*8250*/  LEA R2, P0, R225.reuse, R142, 0x1 ;  /* 0x0000008ee1027211 */ /* 0x040fe800078008ff */
[----:B------:R-:W-:Y:S05]  /*8260*/  LEA.HI.X R3, R225, R143, R226, 0x1, P0 ;  /* 0x0000008fe1037211 */ /* 0x000fea00000f0ce2 */
[----:B-----5:R3:W-:Y:S04]  /*8270*/  ST.E.128 [R2.64], R48 ;  /* 0x0000003002007985 */ /* 0x0207e8000c101d06 */
.L_x_927:
[----:B------:R-:W-:Y:S05]  /*8280*/  BSYNC B1 ;  /* 0x0000000000017941 */ /* 0x000fea0003800000 */
.L_x_926:
[----:B------:R-:W-:Y:S11]  /*8290*/  ISETP.GE.AND P0, PT, R9, R135, PT ;  /* 0x000000870900720c */ /* 0x000ff60003f06270 */
[----:B------:R-:W-:Y:S02]  /*82a0*/  @!UPT UIADD3 URZ, URZ, URZ, URZ ;  /* 0x0000003f3f3ff290 */ /* 0x000fe4000fffe03f */
        /* <DEDUP_REMOVED lines=14> */
[----:B------:R-:W-:Y:S01]  /*8390*/  IMAD.U32 R48, R51, 0x10000, RZ ;  /* 0x0001000033307824 */ /* 0x000fe200078e00ff */
[----:B------:R-:W-:Y:S01]  /*83a0*/  ISETP.GE.AND P1, PT, R9, R52, PT ;  /* 0x000000340900720c */ /* 0x000fe20003f26270 */
[--C-:B------:R-:W-:Y:S01]  /*83b0*/  IMAD.MOV.U32 R244, RZ, RZ, R52.reuse ;  /* 0x000000fffff47224 */ /* 0x100fe200078e0034 */
[C---:B------:R-:W-:Y:S02]  /*83c0*/  SHF.L.U32 R44, R50.reuse, 0x10, RZ ;  /* 0x00000010322c7819 */ /* 0x040fe400000006ff */
[----:B------:R-:W-:Y:S02]  /*83d0*/  LOP3.LUT R47, R50, 0xffff0000, RZ, 0xc0, !PT ;  /* 0xffff0000322f7812 */ /* 0x000fe400078ec0ff */
[----:B------:R-:W-:Y:S07]  /*83e0*/  LOP3.LUT R51, R51, 0xffff0000, RZ, 0xc0, !PT ;  /* 0xffff000033337812 */ /* 0x000fee00078ec0ff */
[----:B------:R-:W-:Y:S01]  /*83f0*/  @P1 IADD3 R244, -R52, RZ, RZ ;  /* 0x000000ff34f41210 */ /* 0x000fe20007ffe1ff */
[----:B------:R-:W-:Y:S03]  /*8400*/  @P1 IMAD.MOV R222, RZ, RZ, -R52 ;  /* 0x000000ffffde1224 */ /* 0x000fe600078e0a34 */
[----:B------:R-:W-:Y:S02]  /*8410*/  LEA R20, P0, R244, R248, 0x1 ;  /* 0x000000f8f4147211 */ /* 0x000fe400078008ff */
        /* <DEDUP_REMOVED lines=66> */
.L_x_931:
[----:B------:R-:W-:Y:S05]  /*8840*/  BSYNC B0 ;  /* 0x0000000000007941 */ /* 0x000fea0003800000 */
.L_x_930:
[C---:B------:R-:W-:Y:S04]  /*8850*/  LEA R2, P0, R98.reuse, R142, 0x1 ;  /* 0x0000008e62027211 */ /* 0x040fe800078008ff */
[----:B------:R-:W-:Y:S05]  /*8860*/  LEA.HI.X R3, R98, R143, R99, 0x1, P0 ;  /* 0x0000008f62037211 */ /* 0x000fea00000f0c63 */
[----:B-----5:R3:W-:Y:S04]  /*8870*/  ST.E.128 [R2.64], R48 ;  /* 0x0000003002007985 */ /* 0x0207e8000c101d06 */
.L_x_925:
[----:B------:R-:W-:Y:S05]  /*8880*/  BSYNC B2 ;  /* 0x0000000000027941 */ /* 0x000fea0003800000 */
.L_x_924:
        /* <DEDUP_REMOVED lines=9> */
[C---:B--2---:R-:W-:Y:S01]  /*8920*/  LEA R250, P0, R113.reuse, R136, 0x1 ;  /* 0x0000008871fa7211 */ /* 0x044fe200078008ff */
[----:B------:R-:W-:Y:S03]  /*8930*/  BSSY B0, `(.L_x_936) ;  /* 0x0000057000007945 */ /* 0x000fe60003800000 */
[----:B------:R-:W-:Y:S02]  /*8940*/  LEA.HI.X R251, R113, R137, R110, 0x1, P0 ;  /* 0x0000008971fb7211 */ /* 0x000fe400000f0c6e */
[----:B------:R-:W-:Y:S03]  /*8950*/  ISETP.GE.AND P0, PT, R18, R17, PT ;  /* 0x000000111200720c */ /* 0x000fe60003f06270 */
[----:B---3--:R2:W5:Y:S10]  /*8960*/  LD.E.128 R48, [R250.64] ;  /* 0x00000006fa307980 */ /* 0x008574000c101d00 */
        /* <DEDUP_REMOVED lines=83> */
.L_x_937:
[----:B------:R-:W-:Y:S05]  /*8ea0*/  BSYNC B0 ;  /* 0x0000000000007941 */ /* 0x000fea0003800000 */
.L_x_936:
[C---:B------:R-:W-:Y:S04]  /*8eb0*/  LEA R2, P0, R100.reuse, R142, 0x1 ;  /* 0x0000008e64027211 */ /* 0x040fe800078008ff */
[----:B------:R-:W-:Y:S05]  /*8ec0*/  LEA.HI.X R3, R100, R143, R101, 0x1, P0 ;  /* 0x0000008f64037211 */ /* 0x000fea00000f0c65 */
[----:B-----5:R3:W-:Y:S04]  /*8ed0*/  ST.E.128 [R2.64], R48 ;  /* 0x0000003002007985 */ /* 0x0207e8000c101d06 */
.L_x_935:
[----:B------:R-:W-:Y:S05]  /*8ee0*/  BSYNC B1 ;  /* 0x0000000000017941 */ /* 0x000fea0003800000 */
.L_x_934:
[----:B------:R-:W-:Y:S11]  /*8ef0*/  ISETP.GE.AND P0, PT, R9, R135, PT ;  /* 0x000000870900720c */ /* 0x000ff60003f06270 */
[----:B------:R-:W-:Y:S02]  /*8f00*/  @!UPT UIADD3 URZ, URZ, URZ, URZ ;  /* 0x0000003f3f3ff290 */ /* 0x000fe4000fffe03f */
        /* <DEDUP_REMOVED lines=89> */
.L_x_939:
[----:B------:R-:W-:Y:S05]  /*94a0*/  BSYNC B0 ;  /* 0x0000000000007941 */ /* 0x000fea0003800000 */
.L_x_938:
[C---:B------:R-:W-:Y:S04]  /*94b0*/  LEA R2, P0, R240.reuse, R142, 0x1 ;  /* 0x0000008ef0027211 */ /* 0x040fe800078008ff */
[----:B------:R-:W-:Y:S05]  /*94c0*/  LEA.HI.X R3, R240, R143, R241, 0x1, P0 ;  /* 0x0000008ff0037211 */ /* 0x000fea00000f0cf1 */
[----:B-----5:R3:W-:Y:S04]  /*94d0*/  ST.E.128 [R2.64], R48 ;  /* 0x0000003002007985 */ /* 0x0207e8000c101d06 */
.L_x_933:
[----:B------:R-:W-:Y:S05]  /*94e0*/  BSYNC B2 ;  /* 0x0000000000027941 */ /* 0x000fea0003800000 */
.L_x_932:
        /* <DEDUP_REMOVED lines=9> */
[----:B--2---:R-:W-:Y:S01]  /*9580*/  IMAD.WIDE.U32 R250, R242, 0x60, R136 ;  /* 0x00000060f2fa7825 */ /* 0x004fe200078e0088 */
[----:B------:R-:W-:Y:S01]  /*9590*/  ISETP.GE.AND P0, PT, R18, R17, PT ;  /* 0x000000111200720c */ /* 0x000fe20003f06270 */
[----:B------:R-:W-:Y:S02]  /*95a0*/  BSSY B0, `(.L_x_944) ;  /* 0x0000057000007945 */ /* 0x000fe40003800000 */
[----:B------:R-:W-:Y:S05]  /*95b0*/  IMAD R0, R243, 0x60, RZ ;  /* 0x00000060f3007824 */ /* 0x000fea00078e02ff */
[----:B------:R-:W-:Y:S05]  /*95c0*/  IADD3 R251, R251, R0, RZ ;  /* 0x00000000fbfb7210 */ /* 0x000fea0007ffe0ff */
[----:B---3--:R2:W5:Y:S01]  /*95d0*/  LD.E.128 R48, [R250.64] ;  /* 0x00000006fa307980 */ /* 0x008562000c101d00 */
        /* <DEDUP_REMOVED lines=83> */
.L_x_945:
[----:B------:R-:W-:Y:S05]  /*9b10*/  BSYNC B0 ;  /* 0x0000000000007941 */ /* 0x000fea0003800000 */
.L_x_944:
[----:B------:R-:W-:Y:S02]  /*9b20*/  IMAD R0, R65, 0x60, RZ ;  /* 0x0000006041007824 */ /* 0x000fe400078e02ff */
[----:B------:R-:W-:Y:S05]  /*9b30*/  IMAD.WIDE.U32 R2, R64, 0x60, R142 ;  /* 0x0000006040027825 */ /* 0x000fea00078e008e */
[----:B------:R-:W-:Y:S05]  /*9b40*/  IADD3 R3, R3, R0, RZ ;  /* 0x0000000003037210 */ /* 0x000fea0007ffe0ff */
[----:B-----5:R3:W-:Y:S02]  /*9b50*/  ST.E.128 [R2.64], R48 ;  /* 0x0000003002007985 */ /* 0x0207e4000c101d06 */
.L_x_943:
[----:B------:R-:W-:Y:S05]  /*9b60*/  BSYNC B1 ;  /* 0x0000000000017941 */ /* 0x000fea0003800000 */
.L_x_942:
        /* <DEDUP_REMOVED lines=91> */
.L_x_947:
[----:B------:R-:W-:Y:S05]  /*a120*/  BSYNC B0 ;  /* 0x0000000000007941 */ /* 0x000fea0003800000 */
.L_x_946:
[C---:B------:R-:W-:Y:S04]  /*a130*/  LEA R2, P0, R238.reuse, R142, 0x1 ;  /* 0x0000008eee027211 */ /* 0x040fe800078008ff */
[----:B------:R-:W-:Y:S05]  /*a140*/  LEA.HI.X R3, R238, R143, R239, 0x1, P0 ;  /* 0x0000008fee037211 */ /* 0x000fea00000f0cef */
[----:B-----5:R3:W-:Y:S04]  /*a150*/  ST.E.128 [R2.64], R48 ;  /* 0x0000003002007985 */ /* 0x0207e8000c101d06 */
.L_x_941:
[----:B------:R-:W-:Y:S05]  /*a160*/  BSYNC B2 ;  /* 0x0000000000027941 */ /* 0x000fea0003800000 */
.L_x_940:
        /* <DEDUP_REMOVED lines=97> */
.L_x_953:
[----:B------:R-:W-:Y:S05]  /*a780*/  BSYNC B0 ;  /* 0x0000000000007941 */ /* 0x000fea0003800000 */
.L_x_952:
[C---:B------:R-:W-:Y:S04]  /*a790*/  LEA R2, P0, R96.reuse, R142, 0x1 ;  /* 0x0000008e60027211 */ /* 0x040fe800078008ff */
[----:B------:R-:W-:Y:S05]  /*a7a0*/  LEA.HI.X R3, R96, R143, R97, 0x1, P0 ;  /* 0x0000008f60037211 */ /* 0x000fea00000f0c61 */
[----:B-----5:R3:W-:Y:S04]  /*a7b0*/  ST.E.128 [R2.64], R48 ;  /* 0x0000003002007985 */ /* 0x0207e8000c101d06 */
.L_x_951:
[----:B------:R-:W-:Y:S05]  /*a7c0*/  BSYNC B1 ;  /* 0x0000000000017941 */ /* 0x000fea0003800000 */
.L_x_950:
        /* <DEDUP_REMOVED lines=91> */
.L_x_955:
[----:B------:R-:W-:Y:S05]  /*ad80*/  BSYNC B0 ;  /* 0x0000000000007941 */ /* 0x000fea0003800000 */
.L_x_954:
[C---:B------:R-:W-:Y:S04]  /*ad90*/  LEA R2, P0, R220.reuse, R142, 0x1 ;  /* 0x0000008edc027211 */ /* 0x040fe800078008ff */
[----:B------:R-:W-:Y:S05]  /*ada0*/  LEA.HI.X R3, R220, R143, R221, 0x1, P0 ;  /* 0x0000008fdc037211 */ /* 0x000fea00000f0cdd */
[----:B-----5:R3:W-:Y:S04]  /*adb0*/  ST.E.128 [R2.64], R48 ;  /* 0x0000003002007985 */ /* 0x0207e8000c101d06 */
.L_x_949:
[----:B------:R-:W-:Y:S05]  /*adc0*/  BSYNC B2 ;  /* 0x0000000000027941 */ /* 0x000fea0003800000 */
.L_x_948:
        /* <DEDUP_REMOVED lines=98> */
.L_x_961:
[----:B------:R-:W-:Y:S05]  /*b3f0*/  BSYNC B0 ;  /* 0x0000000000007941 */ /* 0x000fea0003800000 */
.L_x_960:
[----:B------:R-:W-:Y:S02]  /*b400*/  IMAD R0, R65, 0xa0, RZ ;  /* 0x000000a041007824 */ /* 0x000fe400078e02ff */
[----:B------:R-:W-:Y:S05]  /*b410*/  IMAD.WIDE.U32 R2, R64, 0xa0, R142 ;  /* 0x000000a040027825 */ /* 0x000fea00078e008e */
[----:B------:R-:W-:Y:S05]  /*b420*/  IADD3 R3, R3, R0, RZ ;  /* 0x0000000003037210 */ /* 0x000fea0007ffe0ff */
[----:B-----5:R3:W-:Y:S02]  /*b430*/  ST.E.128 [R2.64], R48 ;  /* 0x0000003002007985 */ /* 0x0207e4000c101d06 */
.L_x_959:
[----:B------:R-:W-:Y:S05]  /*b440*/  BSYNC B1 ;  /* 0x0000000000017941 */ /* 0x000fea0003800000 */
.L_x_958:
        /* <DEDUP_REMOVED lines=91> */
.L_x_963:
[----:B------:R-:W-:Y:S05]  /*ba00*/  BSYNC B0 ;  /* 0x0000000000007941 */ /* 0x000fea0003800000 */
.L_x_962:
[C---:B------:R-:W-:Y:S04]  /*ba10*/  LEA R2, P0, R210.reuse, R142, 0x1 ;  /* 0x0000008ed2027211 */ /* 0x040fe800078008ff */
[----:B------:R-:W-:Y:S05]  /*ba20*/  LEA.HI.X R3, R210, R143, R95, 0x1, P0 ;  /* 0x0000008fd2037211 */ /* 0x000fea00000f0c5f */
[----:B-----5:R3:W-:Y:S04]  /*ba30*/  ST.E.128 [R2.64], R48 ;  /* 0x0000003002007985 */ /* 0x0207e8000c101d06 */
.L_x_957:
[----:B------:R-:W-:Y:S05]  /*ba40*/  BSYNC B2 ;  /* 0x0000000000027941 */ /* 0x000fea0003800000 */
.L_x_956:
        /* <DEDUP_REMOVED lines=98> */
.L_x_969:
[----:B------:R-:W-:Y:S05]  /*c070*/  BSYNC B0 ;  /* 0x0000000000007941 */ /* 0x000fea0003800000 */
.L_x_968:
[----:B------:R-:W-:Y:S02]  /*c080*/  IMAD R0, R65, 0xc0, RZ ;  /* 0x000000c041007824 */ /* 0x000fe400078e02ff */
[----:B------:R-:W-:Y:S05]  /*c090*/  IMAD.WIDE.U32 R2, R64, 0xc0, R142 ;  /* 0x000000c040027825 */ /* 0x000fea00078e008e */
[----:B------:R-:W-:Y:S05]  /*c0a0*/  IADD3 R3, R3, R0, RZ ;  /* 0x0000000003037210 */ /* 0x000fea0007ffe0ff */
[----:B-----5:R3:W-:Y:S02]  /*c0b0*/  ST.E.128 [R2.64], R48 ;  /* 0x0000003002007985 */ /* 0x0207e4000c101d06 */
.L_x_967:
[----:B------:R-:W-:Y:S05]  /*c0c0*/  BSYNC B1 ;  /* 0x0000000000017941 */ /* 0x000fea0003800000 */
.L_x_966:
        /* <DEDUP_REMOVED lines=91> */
.L_x_971:
[----:B------:R-:W-:Y:S05]  /*c680*/  BSYNC B0 ;  /* 0x0000000000007941 */ /* 0x000fea0003800000 */
.L_x_970:
[C---:B------:R-:W-:Y:S04]  /*c690*/  LEA R2, P0, R208.reuse, R142, 0x1 ;  /* 0x0000008ed0027211 */ /* 0x040fe800078008ff */
[----:B------:R-:W-:Y:S05]  /*c6a0*/  LEA.HI.X R3, R208, R143, R94, 0x1, P0 ;  /* 0x0000008fd0037211 */ /* 0x000fea00000f0c5e */
[----:B-----5:R3:W-:Y:S04]  /*c6b0*/  ST.E.128 [R2.64], R48 ;  /* 0x0000003002007985 */ /* 0x0207e8000c101d06 */
.L_x_965:
[----:B------:R-:W-:Y:S05]  /*c6c0*/  BSYNC B2 ;  /* 0x0000000000027941 */ /* 0x000fea0003800000 */
.L_x_964:
        /* <DEDUP_REMOVED lines=9> */
[----:B------:R-:W-:Y:S01]  /*c760*/  IMAD.WIDE.U32 R6, R242, 0xe0, R136 ;  /* 0x000000e0f2067825 */ /* 0x000fe200078e0088 */
[----:B------:R-:W-:Y:S01]  /*c770*/  ISETP.GE.AND P0, PT, R18, R17, PT ;  /* 0x000000111200720c */ /* 0x000fe20003f06270 */
[----:B------:R-:W-:Y:S02]  /*c780*/  BSSY B0, `(.L_x_976) ;  /* 0x0000057000007945 */ /* 0x000fe40003800000 */
[----:B------:R-:W-:Y:S05]  /*c790*/  IMAD R0, R243, 0xe0, RZ ;  /* 0x000000e0f3007824 */ /* 0x000fea00078e02ff */
[----:B------:R-:W-:Y:S05]  /*c7a0*/  IADD3 R7, R7, R0, RZ ;  /* 0x0000000007077210 */ /* 0x000fea0007ffe0ff */
[----:B------:R4:W5:Y:S01]  /*c7b0*/  LD.E.128 R36, [R6.64] ;  /* 0x0000000606247980 */ /* 0x000962000c101d00 */
[----:B------:R-:W-:-:S05]  /*c7c0*/  @P0 BRA `(.L_x_977) ;  /* 0x0000052000000947 */ /* 0x000fca0003800000 */
[----:B---3--:R-:W-:Y:S01]  /*c7d0*/  LEA.HI R3, R17, R17, RZ, 0x1 ;  /* 0x0000001111037211 */ /* 0x008fe200078f08ff */
        /* <DEDUP_REMOVED lines=17> */
[C---:B------:R-:W-:Y:S02]  /*c8f0*/  LEA R44, P0, R5.reuse, R138, 0x1 ;  /* 0x0000008a052c7211 */ /* 0x040fe400078008ff */
[----:B------:R-:W-:Y:S02]  /*c900*/  LEA.HI.X.SX32 R0, R0, R150, 0x1, P2 ;  /* 0x0000009600007211 */ /* 0x000fe400010f0eff */
[----:B------:R-:W3:Y:S02]  /*c910*/  LD.E.128 R20, [R20.64] ;  /* 0x0000000614147980 */ /* 0x000ee4000c101d00 */
[----:B------:R-:W-:Y:S01]  /*c920*/  LEA.HI.X R45, R5, R139, R0, 0x1, P0 ;  /* 0x0000008b052d7211 */ /* 0x000fe200000f0c00 */
[----:B------:R-:W-:Y:S01]  /*c930*/  IMAD.MOV.U32 R0, RZ, RZ, RZ ;  /* 0x000000ffff007224 */ /* 0x000fe200078e00ff */
[----:B------:R-:W-:Y:S04]  /*c940*/  @P1 IADD3 R0, -R3, RZ, RZ ;  /* 0x000000ff03001210 */ /* 0x000fe80007ffe1ff */
[----:B------:R-:W-:Y:S01]  /*c950*/  IADD3 R3, P0, R165, R0, RZ ;  /* 0x00000000a5037210 */ /* 0x000fe20007f1e0ff */
[----:B--2---:R-:W2:Y:S03]  /*c960*/  LD.E.128 R44, [R44.64] ;  /* 0x000000062c2c7980 */ /* 0x004ea6000c101d00 */
[----:B------:R-:W-:Y:S02]  /*c970*/  LEA.HI.X.SX32 R0, R0, R150, 0x1, P0 ;  /* 0x0000009600007211 */ /* 0x000fe400000f0eff */
[C---:B------:R-:W-:Y:S04]  /*c980*/  LEA R40, P0, R3.reuse, R140, 0x1 ;  /* 0x0000008c03287211 */ /* 0x040fe800078008ff */
[----:B------:R-:W-:Y:S06]  /*c990*/  LEA.HI.X R41, R3, R141, R0, 0x1, P0 ;  /* 0x0000008d03297211 */ /* 0x000fec00000f0c00 */
[----:B----4-:R-:W4:Y:S01]  /*c9a0*/  LD.E.128 R40, [R40.64] ;  /* 0x0000000628287980 */ /* 0x010f22000c101d00 */
[----:B---3--:R-:W-:Y:S01]  /*c9b0*/  IMAD.U32 R0, R20, 0x10000, RZ ;  /* 0x0001000014007824 */ /* 0x008fe200078e00ff */
[C---:B------:R-:W-:Y:S01]  /*c9c0*/  SHF.L.U32 R3, R21.reuse, 0x10, RZ ;  /* 0x0000001015037819 */ /* 0x040fe200000006ff */
[----:B------:R-:W-:Y:S01]  /*c9d0*/  IMAD.U32 R5, R22, 0x10000, RZ ;  /* 0x0001000016057824 */ /* 0x000fe200078e00ff */
[----:B------:R-:W-:Y:S01]  /*c9e0*/  LOP3.LUT R4, R21, 0xffff0000, RZ, 0xc0, !PT ;  /* 0xffff000015047812 */ /* 0x000fe200078ec0ff */
[----:B------:R-:W-:Y:S01]  /*c9f0*/  IMAD.U32 R7, R23, 0x10000, RZ ;  /* 0x0001000017077824 */ /* 0x000fe200078e00ff */
[----:B------:R-:W-:Y:S02]  /*ca00*/  LOP3.LUT R2, R20, 0xffff0000, RZ, 0xc0, !PT ;  /* 0xffff000014027812 */ /* 0x000fe400078ec0ff */
[----:B------:R-:W-:Y:S01]  /*ca10*/  LOP3.LUT R6, R22, 0xffff0000, RZ, 0xc0, !PT ;  /* 0xffff000016067812 */ /* 0x000fe200078ec0ff */
[C---:B--2---:R-:W-:Y:S01]  /*ca20*/  IMAD.U32 R24, R45.reuse, 0x10000, RZ ;  /* 0x000100002d187824 */ /* 0x044fe200078e00ff */
        /* <DEDUP_REMOVED lines=8> */
[----:B------:R-:W-:Y:S01]  /*cab0*/  SHF.L.U32 R20, R47, 0x10, RZ ;  /* 0x000000102f147819 */ /* 0x000fe200000006ff */
[----:B------:R-:W-:Y:S01]  /*cac0*/  @!P1 FADD.FTZ R27, -R27, -RZ ;  /* 0x800000ff1b1b9221 */ /* 0x000fe20000010100 */
[----:B------:R-:W-:Y:S01]  /*cad0*/  LOP3.LUT R8, R47, 0xffff0000, RZ, 0xc0, !PT ;  /* 0xffff00002f087812 */ /* 0x000fe200078ec0ff */
[----:B------:R-:W-:Y:S01]  /*cae0*/  FMUL.FTZ R0, R0, R29 ;  /* 0x0000001d00007220 */ /* 0x000fe20000410000 */
[----:B------:R-:W-:Y:S01]  /*caf0*/  LOP3.LUT R23, R23, 0xffff0000, RZ, 0xc0, !PT ;  /* 0xffff000017177812 */ /* 0x000fe200078ec0ff */
[----:B------:R-:W-:Y:S01]  /*cb00*/  FMUL.FTZ R3, R3, R24 ;  /* 0x0000001803037220 */ /* 0x000fe20000410000 */
[C---:B----4-:R-:W-:Y:S01]  /*cb10*/  LOP3.LUT R28, R41.reuse, 0xffff0000, RZ, 0xc0, !PT ;  /* 0xffff0000291c7812 */ /* 0x050fe200078ec0ff */
[----:B------:R-:W-:Y:S01]  /*cb20*/  IMAD.U32 R24, R40, 0x10000, RZ ;  /* 0x0001000028187824 */ /* 0x000fe200078e00ff */
[----:B------:R-:W-:Y:S01]  /*cb30*/  LOP3.LUT R32, R42, 0xffff0000, RZ, 0xc0, !PT ;  /* 0xffff00002a207812 */ /* 0x000fe200078ec0ff */
[----:B------:R-:W-:Y:S01]  /*cb40*/  FMUL.FTZ R4, R4, R25 ;  /* 0x0000001904047220 */ /* 0x000fe20000410000 */
[----:B------:R-:W-:Y:S01]  /*cb50*/  LOP3.LUT R25, R40, 0xffff0000, RZ, 0xc0, !PT ;  /* 0xffff000028197812 */ /* 0x000fe200078ec0ff */
[----:B------:R-:W-:Y:S01]  /*cb60*/  FMUL.FTZ R2, R2, R27 ;  /* 0x0000001b02027220 */ /* 0x000fe20000410000 */
[----:B------:R-:W-:Y:S01]  /*cb70*/  SHF.L.U32 R27, R41, 0x10, RZ ;  /* 0x00000010291b7819 */ /* 0x000fe200000006ff */
[----:B------:R-:W-:Y:S01]  /*cb80*/  @!P1 FADD.FTZ R22, -R22, -RZ ;  /* 0x800000ff16169221 */ /* 0x000fe20000010100 */
[----:B------:R-:W-:Y:S01]  /*cb90*/  SHF.L.U32 R36, R43, 0x10, RZ ;  /* 0x000000102b247819 */ /* 0x000fe200000006ff */
[----:B------:R-:W-:Y:S01]  /*cba0*/  FFMA.FTZ R0, R31, R24, R0 ;  /* 0x000000181f007223 */ /* 0x000fe20000010000 */
        /* <DEDUP_REMOVED lines=20> */
.L_x_977:
[----:B------:R-:W-:Y:S05]  /*ccf0*/  BSYNC B0 ;  /* 0x0000000000007941 */ /* 0x000fea0003800000 */
.L_x_976:
[----:B------:R-:W-:Y:S02]  /*cd00*/  IMAD R0, R65, 0xe0, RZ ;  /* 0x000000e041007824 */ /* 0x000fe400078e02ff */
[----:B---3--:R-:W-:Y:S05]  /*cd10*/  IMAD.WIDE.U32 R2, R64, 0xe0, R142 ;  /* 0x000000e040027825 */ /* 0x008fea00078e008e */
[----:B------:R-:W-:Y:S05]  /*cd20*/  IADD3 R3, R3, R0, RZ ;  /* 0x0000000003037210 */ /* 0x000fea0007ffe0ff */
[----:B-----5:R3:W-:Y:S02]  /*cd30*/  ST.E.128 [R2.64], R36 ;  /* 0x0000002402007985 */ /* 0x0207e4000c101d06 */
.L_x_975:
[----:B------:R-:W-:Y:S05]  /*cd40*/  BSYNC B1 ;  /* 0x0000000000017941 */ /* 0x000fea0003800000 */
.L_x_974:
[----:B------:R-:W-:Y:S11]  /*cd50*/  ISETP.GE.AND P0, PT, R9, R135, PT ;  /* 0x000000870900720c */ /* 0x000ff60003f06270 */
[----:B------:R-:W-:Y:S02]  /*cd60*/  @!UPT UIADD3 URZ, URZ, URZ, URZ ;  /* 0x0000003f3f3ff290 */ /* 0x000fe4000fffe03f */
[----:B------:R-:W-:-:S05]  /*cd70*/  @P0 BRA `(.L_x_973) ;  /* 0x000005c000000947 */ /* 0x000fca0003800000 */
[C---:B---3--:R-:W-:Y:S01]  /*cd80*/  LEA R2, P0, R123.reuse, R136, 0x1 ;  /* 0x000000887b027211 */ /* 0x048fe200078008ff */
[----:B------:R-:W-:Y:S03]  /*cd90*/  BSSY B0, `(.L_x_978) ;  /* 0x0000057000007945 */ /* 0x000fe60003800000 */
[----:B------:R-:W-:Y:S02]  /*cda0*/  LEA.HI.X R3, R123, R137, R120, 0x1, P0 ;  /* 0x000000897b037211 */ /* 0x000fe400000f0c78 */
[----:B------:R-:W-:Y:S03]  /*cdb0*/  ISETP.GE.AND P0, PT, R9, R17, PT ;  /* 0x000000110900720c */ /* 0x000fe60003f06270 */
[----:B------:R3:W5:Y:S10]  /*cdc0*/  LD.E.128 R20, [R2.64] ;  /* 0x0000000602147980 */ /* 0x000774000c101d00 */
[----:B------:R-:W-:-:S05]  /*cdd0*/  @P0 BRA `(.L_x_979) ;  /* 0x0000052000000947 */ /* 0x000fca0003800000 */
[----:B------:R-:W-:Y:S01]  /*cde0*/  LEA.HI R0, R17, R17, RZ, 0x1 ;  /* 0x0000001111007211 */ /* 0x000fe200078f08ff */
[----:B------:R-:W-:Y:S01]  /*cdf0*/  IMAD.MOV.U32 R5, RZ, RZ, RZ ;  /* 0x000000ffff057224 */ /* 0x000fe200078e00ff */
[----:B-----5:R-:W-:Y:S01]  /*ce00*/  LOP3.LUT R31, R20, 0xffff0000, RZ, 0xc0, !PT ;  /* 0xffff0000141f7812 */ /* 0x020fe200078ec0ff */
[----:B------:R-:W-:Y:S01]  /*ce10*/  IMAD.MOV.U32 R29, RZ, RZ, RZ ;  /* 0x000000ffff1d7224 */ /* 0x000fe200078e00ff */
        /* <DEDUP_REMOVED lines=9> */
[C---:B------:R-:W-:Y:S01]  /*ceb0*/  @P1 IADD3 R4, -R0.reuse, RZ, RZ ;  /* 0x000000ff00041210 */ /* 0x040fe20007ffe1ff */
[----:B------:R-:W-:Y:S01]  /*cec0*/  @P1 IMAD.MOV R5, RZ, RZ, -R0 ;  /* 0x000000ffff051224 */ /* 0x000fe200078e0a00 */
[----:B------:R-:W-:Y:S02]  /*ced0*/  @P1 IADD3 R29, -R0, RZ, RZ ;  /* 0x000000ff001d1210 */ /* 0x000fe40007ffe1ff */
[----:B---3--:R-:W-:Y:S02]  /*cee0*/  LEA R2, P0, R4, R2, 0x1 ;  /* 0x0000000204027211 */ /* 0x008fe400078008ff */
[----:B------:R-:W-:Y:S02]  /*cef0*/  IADD3 R25, P2, R162, R5, RZ ;  /* 0x00000005a2197210 */ /* 0x000fe40007f5e0ff */
[----:B------:R-:W-:Y:S02]  /*cf00*/  LEA.HI.X.SX32 R3, R4, R3, 0x1, P0 ;  /* 0x0000000304037211 */ /* 0x000fe400000f0eff */
[----:B------:R-:W-:Y:S02]  /*cf10*/  LEA.HI.X.SX32 R8, R5, R146, 0x1, P2 ;  /* 0x0000009205087211 */ /* 0x000fe400010f0eff */
[C---:B------:R-:W-:Y:S01]  /*cf20*/  LEA R44, P0, R25.reuse, R138, 0x1 ;  /* 0x0000008a192c7211 */ /* 0x040fe200078008ff */
[----:B----4-:R-:W3:Y:S03]  /*cf30*/  LD.E.128 R4, [R2.64] ;  /* 0x0000000602047980 */ /* 0x010ee6000c101d00 */
[----:B------:R-:W-:Y:S02]  /*cf40*/  LEA.HI.X R45, R25, R139, R8, 0x1, P0 ;  /* 0x0000008b192d7211 */ /* 0x000fe400000f0c08 */
[----:B------:R-:W-:Y:S04]  /*cf50*/  IADD3 R27, P0, R162, R29, RZ ;  /* 0x0000001da21b7210 */ /* 0x000fe80007f1e0ff */
[----:B------:R-:W4:Y:S01]  /*cf60*/  LD.E.128 R44, [R44.64] ;  /* 0x000000062c2c7980 */ /* 0x000f22000c101d00 */
[----:B------:R-:W-:Y:S01]  /*cf70*/  LEA.HI.X.SX32 R0, R29, R146, 0x1, P0 ;  /* 0x000000921d007211 */ /* 0x000fe200000f0eff */
[----:B------:R-:W-:Y:S01]  /*cf80*/  IMAD.U32 R29, R20, 0x10000, RZ ;  /* 0x00010000141d7824 */ /* 0x000fe200078e00ff */
[C---:B------:R-:W-:Y:S04]  /*cf90*/  LEA R24, P0, R27.reuse, R140, 0x1 ;  /* 0x0000008c1b187211 */ /* 0x040fe800078008ff */
[----:B------:R-:W-:Y:S05]  /*cfa0*/  LEA.HI.X R25, R27, R141, R0, 0x1, P0 ;  /* 0x0000008d1b197211 */ /* 0x000fea00000f0c00 */
[----:B--2---:R1:W2:Y:S01]  /*cfb0*/  LD.E.128 R40, [R24.64] ;  /* 0x0000000618287980 */ /* 0x0042a2000c101d00 */
[C---:B---3--:R-:W-:Y:S01]  /*cfc0*/  IMAD.U32 R8, R7.reuse, 0x10000, RZ ;  /* 0x0001000007087824 */ /* 0x048fe200078e00ff */
[----:B------:R-:W-:Y:S01]  /*cfd0*/  LOP3.LUT R20, R7, 0xffff0000, RZ, 0xc0, !PT ;  /* 0xffff000007147812 */ /* 0x000fe200078ec0ff */
[C---:B------:R-:W-:Y:S01]  /*cfe0*/  IMAD.U32 R0, R4.reuse, 0x10000, RZ ;  /* 0x0001000004007824 */ /* 0x040fe200078e00ff */
[----:B------:R-:W-:Y:S02]  /*cff0*/  LOP3.LUT R2, R4, 0xffff0000, RZ, 0xc0, !PT ;  /* 0xffff000004027812 */ /* 0x000fe400078ec0ff */
[C---:B------:R-:W-:Y:S02]  /*d000*/  SHF.L.U32 R3, R5.reuse, 0x10, RZ ;  /* 0x0000001005037819 */ /* 0x040fe400000006ff */
[----:B------:R-:W-:Y:S01]  /*d010*/  LOP3.LUT R4, R5, 0xffff0000, RZ, 0xc0, !PT ;  /* 0xffff000005047812 */ /* 0x000fe200078ec0ff */
[----:B------:R-:W-:Y:S01]  /*d020*/  IMAD.U32 R5, R6, 0x10000, RZ ;  /* 0x0001000006057824 */ /* 0x000fe200078e00ff */
[----:B----4-:R-:W-:Y:S01]  /*d030*/  SHF.L.U32 R27, R44, 0x10, RZ ;  /* 0x000000102c1b7819 */ /* 0x010fe200000006ff */
[C---:B------:R-:W-:Y:S01]  /*d040*/  IMAD.U32 R22, R46.reuse, 0x10000, RZ ;  /* 0x000100002e167824 */ /* 0x040fe200078e00ff */
[----:B------:R-:W-:Y:S01]  /*d050*/  SHF.L.U32 R7, R47, 0x10, RZ ;  /* 0x000000102f077819 */ /* 0x000fe200000006ff */
[----:B-1----:R-:W-:Y:S01]  /*d060*/  IMAD.U32 R24, R45, 0x10000, RZ ;  /* 0x000100002d187824 */ /* 0x002fe200078e00ff */
[----:B------:R-:W-:Y:S01]  /*d070*/  LOP3.LUT R17, R47, 0xffff0000, RZ, 0xc0, !PT ;  /* 0xffff00002f117812 */ /* 0x000fe200078ec0ff */
[----:B------:R-:W-:Y:S01]  /*d080*/  @!P1 FADD.FTZ R27, -R27, -RZ ;  /* 0x800000ff1b1b9221 */ /* 0x000fe20000010100 */
        /* <DEDUP_REMOVED lines=8> */
[C---:B--2---:R-:W-:Y:S01]  /*d110*/  LOP3.LUT R32, R43.reuse, 0xffff0000, RZ, 0xc0, !PT ;  /* 0xffff00002b207812 */ /* 0x044fe200078ec0ff */
[----:B------:R-:W-:Y:S02]  /*d120*/  @!P1 FADD.FTZ R22, -R22, -RZ ;  /* 0x800000ff16169221 */ /* 0x000fe40000010100 */
[----:B------:R-:W-:Y:S02]  /*d130*/  @!P1 FADD.FTZ R24, -R24, -RZ ;  /* 0x800000ff18189221 */ /* 0x000fe40000010100 */
[----:B------:R-:W-:Y:S01]  /*d140*/  FMUL.FTZ R0, R0, R27 ;  /* 0x0000001b00007220 */ /* 0x000fe20000410000 */
[----:B------:R-:W-:Y:S01]  /*d150*/  SHF.L.U32 R27, R43, 0x10, RZ ;  /* 0x000000102b1b7819 */ /* 0x000fe200000006ff */
[----:B------:R-:W-:Y:S02]  /*d160*/  FMUL.FTZ R7, R8, R7 ;  /* 0x0000000708077220 */ /* 0x000fe40000410000 */
[----:B------:R-:W-:Y:S02]  /*d170*/  FMUL.FTZ R8, R20, R17 ;  /* 0x0000001114087220 */ /* 0x000fe40000410000 */
[----:B------:R-:W-:Y:S02]  /*d180*/  IMAD.U32 R20, R40, 0x10000, RZ ;  /* 0x0001000028147824 */ /* 0x000fe400078e00ff */
[----:B------:R-:W-:Y:S02]  /*d190*/  @!P1 FADD.FTZ R23, -R23, -RZ ;  /* 0x800000ff17179221 */ /* 0x000fe40000010100 */
[----:B------:R-:W-:Y:S01]  /*d1a0*/  FMUL.FTZ R6, R6, R21 ;  /* 0x0000001506067220 */ /* 0x000fe20000410000 */
[----:B------:R-:W-:Y:S01]  /*d1b0*/  LOP3.LUT R21, R40, 0xffff0000, RZ, 0xc0, !PT ;  /* 0xffff000028157812 */ /* 0x000fe200078ec0ff */
[----:B------:R-:W-:Y:S01]  /*d1c0*/  FMUL.FTZ R2, R2, R25 ;  /* 0x0000001902027220 */ /* 0x000fe20000410000 */
[----:B------:R-:W-:Y:S01]  /*d1d0*/  LOP3.LUT R25, R42, 0xffff0000, RZ, 0xc0, !PT ;  /* 0xffff00002a197812 */ /* 0x000fe200078ec0ff */
[----:B------:R-:W-:Y:S01]  /*d1e0*/  FMUL.FTZ R5, R5, R22 ;  /* 0x0000001605057220 */ /* 0x000fe20000410000 */
[----:B------:R-:W-:Y:S01]  /*d1f0*/  SHF.L.U32 R22, R41, 0x10, RZ ;  /* 0x0000001029167819 */ /* 0x000fe200000006ff */
[----:B------:R-:W-:Y:S02]  /*d200*/  FMUL.FTZ R3, R3, R24 ;  /* 0x0000001803037220 */ /* 0x000fe40000410000 */
[----:B------:R-:W-:Y:S02]  /*d210*/  FFMA.FTZ R0, R29, R20, R0 ;  /* 0x000000141d007223 */ /* 0x000fe40000010000 */
[----:B------:R-:W-:Y:S01]  /*d220*/  FMUL.FTZ R4, R4, R23 ;  /* 0x0000001704047220 */ /* 0x000fe20000410000 */
[----:B------:R-:W-:Y:S01]  /*d230*/  LOP3.LUT R23, R41, 0xffff0000, RZ, 0xc0, !PT ;  /* 0xffff000029177812 */ /* 0x000fe200078ec0ff */
[----:B------:R-:W-:Y:S02]  /*d240*/  FFMA.FTZ R2, R31, R21, R2 ;  /* 0x000000151f027223 */ /* 0x000fe40000010002 */
[----:B------:R-:W-:Y:S02]  /*d250*/  IMAD.U32 R24, R42, 0x10000, RZ ;  /* 0x000100002a187824 */ /* 0x000fe400078e00ff */
[----:B------:R-:W-:Y:S01]  /*d260*/  FFMA.FTZ R3, R26, R22, R3 ;  /* 0x000000161a037223 */ /* 0x000fe20000010003 */
[----:B------:R-:W-:Y:S01]  /*d270*/  F2FP.BF16.PACK_AB R20, R2, R0 ;  /* 0x000000000214723e */ /* 0x000fe200000010ff */
[----:B------:R-:W-:Y:S02]  /*d280*/  FFMA.FTZ R4, R33, R23, R4 ;  /* 0x0000001721047223 */ /* 0x000fe40000010004 */
[----:B------:R-:W-:Y:S02]  /*d290*/  FFMA.FTZ R5, R28, R24, R5 ;  /* 0x000000181c057223 */ /* 0x000fe40000010005 */
[----:B------:R-:W-:Y:S01]  /*d2a0*/  FFMA.FTZ R6, R35, R25, R6 ;  /* 0x0000001923067223 */ /* 0x000fe20000010006 */
[----:B------:R-:W-:Y:S01]  /*d2b0*/  F2FP.BF16.PACK_AB R21, R4, R3 ;  /* 0x000000030415723e */ /* 0x000fe200000010ff */
[----:B------:R-:W-:Y:S02]  /*d2c0*/  FFMA.FTZ R7, R30, R27, R7 ;  /* 0x0000001b1e077223 */ /* 0x000fe40000010007 */
[----:B------:R-:W-:Y:S01]  /*d2d0*/  FFMA.FTZ R8, R37, R32, R8 ;  /* 0x0000002025087223 */ /* 0x000fe20000010008 */
[----:B------:R-:W-:Y:S04]  /*d2e0*/  F2FP.BF16.PACK_AB R22, R6, R5 ;  /* 0x000000050616723e */ /* 0x000fe800000010ff */
[----:B------:R-:W-:Y:S02]  /*d2f0*/  F2FP.BF16.PACK_AB R23, R8, R7 ;  /* 0x000000070817723e */ /* 0x000fe400000010ff */
.L_x_979:
[----:B------:R-:W-:Y:S05]  /*d300*/  BSYNC B0 ;  /* 0x0000000000007941 */ /* 0x000fea0003800000 */
.L_x_978:
[C---:B---3--:R-:W-:Y:S04]  /*d310*/  LEA R2, P0, R206.reuse, R142, 0x1 ;  /* 0x0000008ece027211 */ /* 0x048fe800078008ff */
[----:B------:R-:W-:Y:S05]  /*d320*/  LEA.HI.X R3, R206, R143, R93, 0x1, P0 ;  /* 0x0000008fce037211 */ /* 0x000fea00000f0c5d */
[----:B-----5:R3:W-:Y:S04]  /*d330*/  ST.E.128 [R2.64], R20 ;  /* 0x0000001402007985 */ /* 0x0207e8000c101d06 */
.L_x_973:
[----:B------:R-:W-:Y:S05]  /*d340*/  BSYNC B2 ;  /* 0x0000000000027941 */ /* 0x000fea0003800000 */
.L_x_972:
[----:B---3--:R-:W3:Y:S02]  /*d350*/  LD.E R3, [R10.64+0xd0] ;  /* 0x0000d0060a037980 */ /* 0x008ee4000c101900 */
[----:B---3--:R-:W-:Y:S05]  /*d360*/  IMAD.U32 R3, R3, -0x40, RZ ;  /* 0xffffffc003037824 */ /* 0x008fea00078e00ff */
[C---:B------:R-:W-:Y:S02]  /*d370*/  LEA R140, P1, R3.reuse, R140, 0x1 ;  /* 0x0000008c038c7211 */ /* 0x040fe400078208ff */
[C---:B------:R-:W-:Y:S02]  /*d380*/  LEA R138, P0, R3.reuse, R138, 0x1 ;  /* 0x0000008a038a7211 */ /* 0x040fe400078008ff */
[C---:B------:R-:W-:Y:S02]  /*d390*/  LEA.HI.X.SX32 R141, R3.reuse, R141, 0x1, P1 ;  /* 0x0000008d038d7211 */ /* 0x040fe400008f0eff */
[----:B------:R-:W-:Y:S01]  /*d3a0*/  LEA.HI.X.SX32 R139, R3, R139, 0x1, P0 ;  /* 0x0000008b038b7211 */ /* 0x000fe200000f0eff */
[----:B------:R-:W-:-:S05]  /*d3b0*/  BRA `(.L_x_915) ;  /* 0x000009b000007947 */ /* 0x000fca0003800000 */
.L_x_881:
[----:B------:R-:W-:Y:S01]  /*d3c0*/  BSSY B0, `(.L_x_980) ;  /* 0x0000008000007945 */ /* 0x000fe20003800000 */
[----:B------:R-:W-:-:S05]  /*d3d0*/  @!P2 BRA `(.L_x_981) ;  /* 0x000000600000a947 */ /* 0x000fca0003800000 */
[----:B------:R-:W-:Y:S02]  /*d3e0*/  ISETP.NE.AND P1, PT, R180, RZ, PT ;  /* 0x000000ffb400720c */ /* 0x000fe40003f25270 */
[----:B------:R-:W-:Y:S11]  /*d3f0*/  ISETP.NE.AND P0, PT, R179, RZ, PT ;  /* 0x000000ffb300720c */ /* 0x000ff60003f05270 */
[----:B------:R-:W2:Y:S04]  /*d400*/  @P1 LD.E.128 R20, [R136.64] ;  /* 0x0000000688141980 */ /* 0x000ea8000c101d00 */
[----:B--2---:R1:W-:Y:S04]  /*d410*/  @P1 ST.E.128 [R142.64], R20 ;  /* 0x000000148e001985 */ /* 0x0043e8000c101d06 */
[----:B------:R-:W2:Y:S04]  /*d420*/  @P0 LD.E.128 R4, [R136.64+0x80] ;  /* 0x0000800688040980 */ /* 0x000ea8000c101d00 */
[----:B--2---:R1:W-:Y:S02]  /*d430*/  @P0 ST.E.128 [R142.64+0x80], R4 ;  /* 0x000080048e000985 */ /* 0x0043e4000c101d06 */
.L_x_981:
[----:B------:R-:W-:Y:S05]  /*d440*/  BSYNC B0 ;  /* 0x0000000000007941 */ /* 0x000fea0003800000 */
.L_x_980:
[C---:B------:R-:W-:Y:S01]  /*d450*/  ISETP.GE.AND P0, PT, R84.reuse, R245, PT ;  /* 0x000000f55400720c */ /* 0x040fe20003f06270 */
[----:B------:R-:W-:Y:S03]  /*d460*/  BSSY B0, `(.L_x_982) ;  /* 0x0000012000007945 */ /* 0x000fe60003800000 */
[----:B------:R-:W-:Y:S11]  /*d470*/  ISETP.GE.AND P0, PT, R84, R235, !P0 ;  /* 0x000000eb5400720c */ /* 0x000ff60004706270 */
[----:B------:R-:W-:Y:S02]  /*d480*/  @!UPT UIADD3 URZ, URZ, URZ, URZ ;  /* 0x0000003f3f3ff290 */ /* 0x000fe4000fffe03f */
[----:B------:R-:W-:-:S05]  /*d490*/  @!P0 BRA `(.L_x_983) ;  /* 0x000000e000008947 */ /* 0x000fca0003800000 */
[----:B------:R-:W-:Y:S02]  /*d4a0*/  ISETP.NE.AND P3, PT, R180, RZ, PT ;  /* 0x000000ffb400720c */ /* 0x000fe40003f65270 */
[----:B------:R-:W-:Y:S11]  /*d4b0*/  ISETP.NE.AND P1, PT, R179, RZ, PT ;  /* 0x000000ffb300720c */ /* 0x000ff60003f25270 */
[----:B------:R-:W-:Y:S02]  /*d4c0*/  @P3 LEA R28, P0, R105, R136, 0x1 ;  /* 0x00000088691c3211 */ /* 0x000fe400078008ff */
[----:B------:R-:W-:Y:S02]  /*d4d0*/  @P3 LEA R24, P2, R225, R142, 0x1 ;  /* 0x0000008ee1183211 */ /* 0x000fe400078408ff */
[----:B------:R-:W-:Y:S02]  /*d4e0*/  @P3 LEA.HI.X R29, R105, R137, R102, 0x1, P0 ;  /* 0x00000089691d3211 */ /* 0x000fe400000f0c66 */
[C---:B------:R-:W-:Y:S02]  /*d4f0*/  @P1 LEA R2, P0, R104.reuse, R136, 0x1 ;  /* 0x0000008868021211 */ /* 0x040fe400078008ff */
[----:B------:R-:W-:Y:S01]  /*d500*/  @P3 LEA.HI.X R25, R225, R143, R226, 0x1, P2 ;  /* 0x0000008fe1193211 */ /* 0x000fe200010f0ce2 */
[----:B-1----:R-:W2:Y:S01]  /*d510*/  @P3 LD.E.128 R20, [R28.64] ;  /* 0x000000061c143980 */ /* 0x002ea2000c101d00 */
[----:B------:R-:W-:Y:S02]  /*d520*/  @P1 LEA.HI.X R3, R104, R137, R107, 0x1, P0 ;  /* 0x0000008968031211 */ /* 0x000fe400000f0c6b */
[C---:B------:R-:W-:Y:S04]  /*d530*/  @P1 LEA R26, P0, R98.reuse, R142, 0x1 ;  /* 0x0000008e621a1211 */ /* 0x040fe800078008ff */
[----:B------:R-:W-:Y:S01]  /*d540*/  @P1 LEA.HI.X R27, R98, R143, R99, 0x1, P0 ;  /* 0x0000008f621b1211 */ /* 0x000fe200000f0c63 */
[----:B--2---:R1:W-:Y:S04]  /*d550*/  @P3 ST.E.128 [R24.64], R20 ;  /* 0x0000001418003985 */ /* 0x0043e8000c101d06 */
[----:B------:R-:W2:Y:S04]  /*d560*/  @P1 LD.E.128 R4, [R2.64] ;  /* 0x0000000602041980 */ /* 0x000ea8000c101d00 */
[----:B--2---:R1:W-:Y:S02]  /*d570*/  @P1 ST.E.128 [R26.64], R4 ;  /* 0x000000041a001985 */ /* 0x0043e4000c101d06 */
.L_x_983:
[----:B------:R-:W-:Y:S05]  /*d580*/  BSYNC B0 ;  /* 0x0000000000007941 */ /* 0x000fea0003800000 */
.L_x_982:
[C---:B------:R-:W-:Y:S01]  /*d590*/  ISETP.GE.AND P0, PT, R83.reuse, R245, PT ;  /* 0x000000f55300720c */ /* 0x040fe20003f06270 */
[----:B------:R-:W-:Y:S03]  /*d5a0*/  BSSY B0, `(.L_x_984) ;  /* 0x0000012000007945 */ /* 0x000fe60003800000 */
[----:B------:R-:W-:Y:S11]  /*d5b0*/  ISETP.GE.AND P0, PT, R83, R235, !P0 ;  /* 0x000000eb5300720c */ /* 0x000ff60004706270 */
[----:B------:R-:W-:Y:S02]  /*d5c0*/  @!UPT UIADD3 URZ, URZ, URZ, URZ ;  /* 0x0000003f3f3ff290 */ /* 0x000fe4000fffe03f */
[----:B------:R-:W-:-:S05]  /*d5d0*/  @!P0 BRA `(.L_x_985) ;  /* 0x000000e000008947 */ /* 0x000fca0003800000 */
[----:B------:R-:W-:Y:S02]  /*d5e0*/  ISETP.NE.AND P3, PT, R180, RZ, PT ;  /* 0x000000ffb400720c */ /* 0x000fe40003f65270 */
[----:B------:R-:W-:Y:S11]  /*d5f0*/  ISETP.NE.AND P1, PT, R179, RZ, PT ;  /* 0x000000ffb300720c */ /* 0x000ff60003f25270 */
[C---:B------:R-:W-:Y:S02]  /*d600*/  @P3 LEA R28, P0, R113.reuse, R136, 0x1 ;  /* 0x00000088711c3211 */ /* 0x040fe400078008ff */
[C---:B-1----:R-:W-:Y:S02]  /*d610*/  @P3 LEA R24, P2, R100.reuse, R142, 0x1 ;  /* 0x0000008e64183211 */ /* 0x042fe400078408ff */
[----:B------:R-:W-:Y:S02]  /*d620*/  @P3 LEA.HI.X R29, R113, R137, R110, 0x1, P0 ;  /* 0x00000089711d3211 */ /* 0x000fe400000f0c6e */
[C---:B------:R-:W-:Y:S02]  /*d630*/  @P1 LEA R2, P0, R109.reuse, R136, 0x1 ;  /* 0x000000886d021211 */ /* 0x040fe400078008ff */
[----:B------:R-:W-:Y:S01]  /*d640*/  @P3 LEA.HI.X R25, R100, R143, R101, 0x1, P2 ;  /* 0x0000008f64193211 */ /* 0x000fe200010f0c65 */
[----:B------:R-:W2:Y:S01]  /*d650*/  @P3 LD.E.128 R20, [R28.64] ;  /* 0x000000061c143980 */ /* 0x000ea2000c101d00 */
[----:B------:R-:W-:Y:S02]  /*d660*/  @P1 LEA.HI.X R3, R109, R137, R106, 0x1, P0 ;  /* 0x000000896d031211 */ /* 0x000fe400000f0c6a */
[C---:B------:R-:W-:Y:S04]  /*d670*/  @P1 LEA R26, P0, R240.reuse, R142, 0x1 ;  /* 0x0000008ef01a1211 */ /* 0x040fe800078008ff */
[----:B------:R-:W-:Y:S01]  /*d680*/  @P1 LEA.HI.X R27, R240, R143, R241, 0x1, P0 ;  /* 0x0000008ff01b1211 */ /* 0x000fe200000f0cf1 */
[----:B--2---:R1:W-:Y:S04]  /*d690*/  @P3 ST.E.128 [R24.64], R20 ;  /* 0x0000001418003985 */ /* 0x0043e8000c101d06 */
[----:B------:R-:W2:Y:S04]  /*d6a0*/  @P1 LD.E.128 R4, [R2.64] ;  /* 0x0000000602041980 */ /* 0x000ea8000c101d00 */
[----:B--2---:R1:W-:Y:S02]  /*d6b0*/  @P1 ST.E.128 [R26.64], R4 ;  /* 0x000000041a001985 */ /* 0x0043e4000c101d06 */
.L_x_985:
[----:B------:R-:W-:Y:S05]  /*d6c0*/  BSYNC B0 ;  /* 0x0000000000007941 */ /* 0x000fea0003800000 */
.L_x_984:
[C---:B------:R-:W-:Y:S01]  /*d6d0*/  ISETP.GE.AND P0, PT, R82.reuse, R245, PT ;  /* 0x000000f55200720c */ /* 0x040fe20003f06270 */
[----:B------:R-:W-:Y:S03]  /*d6e0*/  BSSY B0, `(.L_x_986) ;  /* 0x0000014000007945 */ /* 0x000fe60003800000 */
[----:B------:R-:W-:Y:S11]  /*d6f0*/  ISETP.GE.AND P0, PT, R82, R235, !P0 ;  /* 0x000000eb5200720c */ /* 0x000ff60004706270 */
[----:B------:R-:W-:Y:S02]  /*d700*/  @!UPT UIADD3 URZ, URZ, URZ, URZ ;  /* 0x0000003f3f3ff290 */ /* 0x000fe4000fffe03f */
[----:B------:R-:W-:-:S05]  /*d710*/  @!P0 BRA `(.L_x_987) ;  /* 0x0000010000008947 */ /* 0x000fca0003800000 */
[----:B------:R-:W-:Y:S02]  /*d720*/  ISETP.NE.AND P2, PT, R180, RZ, PT ;  /* 0x000000ffb400720c */ /* 0x000fe40003f45270 */
[----:B------:R-:W-:Y:S11]  /*d730*/  ISETP.NE.AND P1, PT, R179, RZ, PT ;  /* 0x000000ffb300720c */ /* 0x000ff60003f25270 */
[----:B------:R-:W-:Y:S04]  /*d740*/  @P2 IMAD.WIDE.U32 R2, R242, 0x60, R136 ;  /* 0x00000060f2022825 */ /* 0x000fe800078e0088 */
[----:B------:R-:W-:Y:S02]  /*d750*/  @P2 IMAD R0, R243, 0x60, RZ ;  /* 0x00000060f3002824 */ /* 0x000fe400078e02ff */
[----:B-1----:R-:W-:Y:S04]  /*d760*/  @P2 IMAD.WIDE.U32 R24, R64, 0x60, R142 ;  /* 0x0000006040182825 */ /* 0x002fe800078e008e */
[----:B------:R-:W-:Y:S02]  /*d770*/  @P2 IMAD.IADD R3, R3, 0x1, R0 ;  /* 0x0000000103032824 */ /* 0x000fe400078e0200 */
[----:B------:R-:W-:Y:S03]  /*d780*/  @P2 IMAD R0, R65, 0x60, RZ ;  /* 0x0000006041002824 */ /* 0x000fe600078e02ff */
[----:B------:R1:W2:Y:S01]  /*d790*/  @P2 LD.E.128 R20, [R2.64] ;  /* 0x0000000602142980 */ /* 0x0002a2000c101d00 */
[----:B------:R-:W-:Y:S01]  /*d7a0*/  @P2 IMAD.IADD R25, R25, 0x1, R0 ;  /* 0x0000000119192824 */ /* 0x000fe200078e0200 */
[C---:B-1----:R-:W-:Y:S04]  /*d7b0*/  @P1 LEA R2, P0, R112.reuse, R136, 0x1 ;  /* 0x0000008870021211 */ /* 0x042fe800078008ff */
[----:B------:R-:W-:Y:S02]  /*d7c0*/  @P1 LEA.HI.X R3, R112, R137, R115, 0x1, P0 ;  /* 0x0000008970031211 */ /* 0x000fe400000f0c73 */
[C---:B------:R-:W-:Y:S04]  /*d7d0*/  @P1 LEA R26, P0, R238.reuse, R142, 0x1 ;  /* 0x0000008eee1a1211 */ /* 0x040fe800078008ff */
[----:B------:R-:W-:Y:S01]  /*d7e0*/  @P1 LEA.HI.X R27, R238, R143, R239, 0x1, P0 ;  /* 0x0000008fee1b1211 */ /* 0x000fe200000f0cef */
[----:B--2---:R1:W-:Y:S04]  /*d7f0*/  @P2 ST.E.128 [R24.64], R20 ;  /* 0x0000001418002985 */ /* 0x0043e8000c101d06 */
[----:B------:R-:W2:Y:S04]  /*d800*/  @P1 LD.E.128 R4, [R2.64] ;  /* 0x0000000602041980 */ /* 0x000ea8000c101d00 */
[----:B--2---:R1:W-:Y:S02]  /*d810*/  @P1 ST.E.128 [R26.64], R4 ;  /* 0x000000041a001985 */ /* 0x0043e4000c101d06 */
.L_x_987:
[----:B------:R-:W-:Y:S05]  /*d820*/  BSYNC B0 ;  /* 0x0000000000007941 */ /* 0x000fea0003800000 */
.L_x_986:
        /* <DEDUP_REMOVED lines=8> */
[----:B-1----:R-:W-:Y:S02]  /*d8b0*/  @P3 LEA R24, P2, R96, R142, 0x1 ;  /* 0x0000008e60183211 */ /* 0x002fe400078408ff */
[----:B------:R-:W-:Y:S02]  /*d8c0*/  @P3 LEA.HI.X R29, R111, R137, R108, 0x1, P0 ;  /* 0x000000896f1d3211 */ /* 0x000fe400000f0c6c */
[----:B------:R-:W-:Y:S02]  /*d8d0*/  @P1 LEA R2, P0, R114, R136, 0x1 ;  /* 0x0000008872021211 */ /* 0x000fe400078008ff */
        /* <DEDUP_REMOVED lines=8> */
.L_x_989:
[----:B------:R-:W-:Y:S05]  /*d960*/  BSYNC B0 ;  /* 0x0000000000007941 */ /* 0x000fea0003800000 */
.L_x_988:
        /* <DEDUP_REMOVED lines=21> */
.L_x_991:
[----:B------:R-:W-:Y:S05]  /*dac0*/  BSYNC B0 ;  /* 0x0000000000007941 */ /* 0x000fea0003800000 */
.L_x_990:
        /* <DEDUP_REMOVED lines=21> */
.L_x_993:
[----:B------:R-:W-:Y:S05]  /*dc20*/  BSYNC B0 ;  /* 0x0000000000007941 */ /* 0x000fea0003800000 */
.L_x_992:
[C---:B------:R-:W-:Y:S04]  /*dc30*/  ISETP.GE.AND P0, PT, R174.reuse, R245, PT ;  /* 0x000000f5ae00720c */ /* 0x040fe80003f06270 */
        /* <DEDUP_REMOVED lines=19> */
.L_x_915:
[----:B------:R-:W-:Y:S05]  /*dd70*/  BSYNC B3 ;  /* 0x0000000000037941 */ /* 0x000fea0003800000 */
.L_x_880:
[----:B------:R-:W-:Y:S01]  /*dd80*/  ISETP.NE.U32.AND P1, PT, R236, RZ, PT ;  /* 0x000000ffec00720c */ /* 0x000fe20003f25070 */
[----:B------:R-:W3:Y:S01]  /*dd90*/  LD.E R3, [R10.64+0x128] ;  /* 0x000128060a037980 */ /* 0x000ee2000c101900 */
[----:B------:R-:W-:Y:S02]  /*dda0*/  BSSY B0, `(.L_x_994) ;  /* 0x000005f000007945 */ /* 0x000fe40003800000 */
[----:B------:R-:W-:Y:S01]  /*ddb0*/  ISETP.NE.AND.EX P1, PT, R237, RZ, PT, P1 ;  /* 0x000000ffed00720c */ /* 0x000fe20003f25310 */
[----:B---3--:R-:W-:Y:S05]  /*ddc0*/  IMAD.U32 R3, R3, -0x80, RZ ;  /* 0xffffff8003037824 */ /* 0x008fea00078e00ff */
[C---:B-12---:R-:W-:Y:S04]  /*ddd0*/  LEA R136, P0, R3.reuse, R136, 0x1 ;  /* 0x0000008803887211 */ /* 0x046fe800078008ff */
[----:B------:R-:W-:Y:S03]  /*dde0*/  LEA.HI.X.SX32 R137, R3, R137, 0x1, P0 ;  /* 0x0000008903897211 */ /* 0x000fe600000f0eff */
[----:B------:R-:W-:-:S05]  /*ddf0*/  @!P1 BRA `(.L_x_995) ;  /* 0x0000051000009947 */ /* 0x000fca0003800000 */
[----:B------:R-:W-:Y:S04]  /*de00*/  IADD3 R0, R14, -0x1, RZ ;  /* 0xffffffff0e007810 */ /* 0x000fe80007ffe0ff */
[----:B------:R-:W-:Y:S11]  /*de10*/  ISETP.GT.AND P0, PT, R0, R103, PT ;  /* 0x000000670000720c */ /* 0x000ff60003f04270 */
[----:B------:R-:W-:Y:S02]  /*de20*/  @!UPT UIADD3 URZ, URZ, URZ, URZ ;  /* 0x0000003f3f3ff290 */ /* 0x000fe4000fffe03f */
[----:B------:R-:W-:-:S05]  /*de30*/  @!P0 BRA `(.L_x_996) ;  /* 0x0000055000008947 */ /* 0x000fca0003800000 */
[----:B------:R-:W-:Y:S01]  /*de40*/  IMAD.MOV.U32 R20, RZ, RZ, RZ ;  /* 0x000000ffff147224 */ /* 0x000fe200078e00ff */
[----:B------:R-:W2:Y:S01]  /*de50*/  LD.E R2, [R10.64+0x170] ;  /* 0x000170060a027980 */ /* 0x000ea2000c101900 */
[----:B------:R-:W-:Y:S03]  /*de60*/  IABS R8, R15 ;  /* 0x0000000f00087213 */ /* 0x000fe60000000000 */
[----:B------:R-:W3:Y:S06]  /*de70*/  LD.E.64 R24, [R10.64+0x40] ;  /* 0x000040060a187980 */ /* 0x000eec000c101b00 */
[----:B----4-:R-:W4:Y:S01]  /*de80*/  LD.E.64 R22, [R10.64+0x20] ;  /* 0x000020060a167980 */ /* 0x010f22000c101b00 */
[-C--:B--2---:R-:W-:Y:S02]  /*de90*/  IABS R3, R2.reuse ;  /* 0x0000000200037213 */ /* 0x084fe40000000000 */
[----:B------:R-:W-:Y:S02]  /*dea0*/  IABS R7, R2 ;  /* 0x0000000200077213 */ /* 0x000fe40000000000 */
[----:B------:R-:W1:Y:S03]  /*deb0*/  I2F.RP R17, R3 ;  /* 0x0000000300117306 */ /* 0x000e660000209400 */
[----:B------:R-:W-:Y:S07]  /*dec0*/  IMAD.MOV R7, RZ, RZ, -R7 ;  /* 0x000000ffff077224 */ /* 0x000fee00078e0a07 */
[----:B-1----:R-:W1:Y:S02]  /*ded0*/  MUFU.RCP R0, R17 ;  /* 0x0000001100007308 */ /* 0x002e640000001000 */
[----:B-1----:R-:W-:Y:S02]  /*dee0*/  IADD3 R4, R0, 0xffffffe, RZ ;  /* 0x0ffffffe00047810 */ /* 0x002fe40007ffe0ff */
[----:B------:R-:W-:Y:S06]  /*def0*/  IADD3 R0, R16, -0x100, RZ ;  /* 0xffffff0010007810 */ /* 0x000fec0007ffe0ff */
[----:B------:R-:W1:Y:S01]  /*df00*/  F2I.FTZ.U32.TRUNC.NTZ R21, R4 ;  /* 0x0000000400157305 */ /* 0x000e62000021f000 */
[----:B------:R-:W2:Y:S01]  /*df10*/  LD.E.64 R16, [R10.64+0x38] ;  /* 0x000038060a107980 */ /* 0x000ea2000c101b00 */
[----:B------:R-:W-:Y:S01]  /*df20*/  IABS R5, R0 ;  /* 0x0000000000057213 */ /* 0x000fe20000000000 */
[--C-:B-1----:R-:W-:Y:S04]  /*df30*/  IMAD.MOV R6, RZ, RZ, -R21.reuse ;  /* 0x000000ffff067224 */ /* 0x102fe800078e0a15 */
[----:B------:R-:W-:Y:S04]  /*df40*/  IMAD R6, R6, R3, RZ ;  /* 0x0000000306067224 */ /* 0x000fe800078e02ff */
[----:B------:R-:W-:Y:S02]  /*df50*/  IMAD.HI.U32 R6, R21, R6, R20 ;  /* 0x0000000615067227 */ /* 0x000fe400078e0014 */
[----:B------:R-:W2:Y:S04]  /*df60*/  LD.E.64 R20, [R10.64+0x28] ;  /* 0x000028060a147980 */ /* 0x000ea8000c101b00 */
[C---:B------:R-:W-:Y:S04]  /*df70*/  IMAD.HI.U32 R4, R6.reuse, R5, RZ ;  /* 0x0000000506047227 */ /* 0x040fe800078e00ff */
[----:B------:R-:W-:Y:S04]  /*df80*/  IMAD.HI.U32 R6, R6, R8, RZ ;  /* 0x0000000806067227 */ /* 0x000fe800078e00ff */
[-C--:B------:R-:W-:Y:S02]  /*df90*/  IMAD R5, R4, R7.reuse, R5 ;  /* 0x0000000704057224 */ /* 0x080fe400078e0205 */
[----:B------:R-:W-:Y:S03]  /*dfa0*/  IMAD R8, R6, R7, R8 ;  /* 0x0000000706087224 */ /* 0x000fe600078e0208 */
        /* <DEDUP_REMOVED lines=8> */
[-C--:B------:R-:W-:Y:S02]  /*e030*/  LOP3.LUT R5, R15, R2.reuse, RZ, 0x3c, !PT ;  /* 0x000000020f057212 */ /* 0x080fe400078e3cff */
[-C--:B------:R-:W-:Y:S02]  /*e040*/  LOP3.LUT R3, R0, R2.reuse, RZ, 0x3c, !PT ;  /* 0x0000000200037212 */ /* 0x080fe400078e3cff */
[----:B------:R-:W-:Y:S02]  /*e050*/  ISETP.GE.AND P2, PT, R5, RZ, PT ;  /* 0x000000ff0500720c */ /* 0x000fe40003f46270 */
[----:B------:R-:W-:Y:S02]  /*e060*/  ISETP.GE.AND P1, PT, R3, RZ, PT ;  /* 0x000000ff0300720c */ /* 0x000fe40003f26270 */
[----:B------:R-:W-:Y:S02]  /*e070*/  ISETP.NE.AND P0, PT, R2, RZ, PT ;  /* 0x000000ff0200720c */ /* 0x000fe40003f05270 */
[----:B------:R-:W-:Y:S02]  /*e080*/  @P4 IADD3 R4, R4, 0x1, RZ ;  /* 0x0000000104044810 */ /* 0x000fe40007ffe0ff */
[----:B------:R-:W-:Y:S02]  /*e090*/  @P5 IADD3 R6, R6, 0x1, RZ ;  /* 0x0000000106065810 */ /* 0x000fe40007ffe0ff */
[----:B------:R-:W-:Y:S02]  /*e0a0*/  LOP3.LUT R3, RZ, R2, RZ, 0x33, !PT ;  /* 0x00000002ff037212 */ /* 0x000fe400078e33ff */
[----:B------:R-:W-:Y:S01]  /*e0b0*/  IADD3 R0, -R15, R0, RZ ;  /* 0x000000000f007210 */ /* 0x000fe20007ffe1ff */
[----:B------:R-:W-:Y:S02]  /*e0c0*/  @!P2 IMAD.MOV R6, RZ, RZ, -R6 ;  /* 0x000000ffff06a224 */ /* 0x000fe400078e0a06 */
[----:B------:R-:W-:Y:S05]  /*e0d0*/  @!P1 IMAD.MOV R4, RZ, RZ, -R4 ;  /* 0x000000ffff049224 */ /* 0x000fea00078e0a04 */
[C---:B------:R-:W-:Y:S02]  /*e0e0*/  SEL R4, R3.reuse, R4, !P0 ;  /* 0x0000000403047207 */ /* 0x040fe40004000000 */
[----:B------:R-:W-:Y:S02]  /*e0f0*/  SEL R3, R3, R6, !P0 ;  /* 0x0000000603037207 */ /* 0x000fe40004000000 */
[CC--:B------:R-:W-:Y:S02]  /*e100*/  LEA R28, P1, R4.reuse, R236.reuse, 0x2 ;  /* 0x000000ec041c7211 */ /* 0x0c0fe400078210ff */
[C---:B------:R-:W-:Y:S02]  /*e110*/  LEA R26, P0, R3.reuse, R236, 0x2 ;  /* 0x000000ec031a7211 */ /* 0x040fe400078010ff */
[-C--:B------:R-:W-:Y:S02]  /*e120*/  LEA.HI.X.SX32 R29, R4, R237.reuse, 0x2, P1 ;  /* 0x000000ed041d7211 */ /* 0x080fe400008f16ff */
[C---:B------:R-:W-:Y:S01]  /*e130*/  LEA.HI.X.SX32 R27, R3.reuse, R237, 0x2, P0 ;  /* 0x000000ed031b7211 */ /* 0x040fe200000f16ff */
[----:B------:R-:W-:Y:S02]  /*e140*/  IMAD.IADD R3, R3, 0x1, -R4 ;  /* 0x0000000103037824 */ /* 0x000fe400078e0a04 */
[----:B------:R-:W2:Y:S02]  /*e150*/  LD.E R5, [R28.64] ;  /* 0x000000061c057980 */ /* 0x000ea4000c101900 */
[----:B------:R-:W-:Y:S02]  /*e160*/  IMAD R0, R3, R2, R0 ;  /* 0x0000000203007224 */ /* 0x000fe400078e0200 */
[----:B------:R1:W2:Y:S02]  /*e170*/  LD.E R6, [R26.64] ;  /* 0x000000061a067980 */ /* 0x0002a4000c101900 */
[-C--:B---3--:R-:W-:Y:S01]  /*e180*/  IMAD R4, R25, R0.reuse, RZ ;  /* 0x0000000019047224 */ /* 0x088fe200078e02ff */
[----:B------:R-:W-:Y:S01]  /*e190*/  SHF.R.S32.HI R3, RZ, 0x1f, R0 ;  /* 0x0000001fff037819 */ /* 0x000fe20000011400 */
[C---:B-1----:R-:W-:Y:S04]  /*e1a0*/  IMAD.WIDE.U32 R26, R24.reuse, R0, RZ ;  /* 0x00000000181a7225 */ /* 0x042fe800078e00ff */
[----:B--2---:R-:W-:Y:S02]  /*e1b0*/  IMAD.IADD R6, R5, 0x1, -R6 ;  /* 0x0000000105067824 */ /* 0x004fe400078e0a06 */
[----:B------:R-:W-:Y:S02]  /*e1c0*/  IMAD R5, R24, R3, R4 ;  /* 0x0000000318057224 */ /* 0x000fe400078e0204 */
[-C--:B----4-:R-:W-:Y:S01]  /*e1d0*/  IMAD R4, R23, R6.reuse, RZ ;  /* 0x0000000617047224 */ /* 0x090fe200078e02ff */
[----:B------:R-:W-:Y:S01]  /*e1e0*/  SHF.R.S32.HI R7, RZ, 0x1f, R6 ;  /* 0x0000001fff077819 */ /* 0x000fe20000011406 */
[C---:B------:R-:W-:Y:S04]  /*e1f0*/  IMAD.WIDE.U32 R24, R22.reuse, R6, RZ ;  /* 0x0000000616187225 */ /* 0x040fe800078e00ff */
[-C--:B------:R-:W-:Y:S01]  /*e200*/  IMAD R4, R22, R7.reuse, R4 ;  /* 0x0000000716047224 */ /* 0x080fe200078e0204 */
[----:B------:R-:W-:Y:S01]  /*e210*/  MOV R22, R26 ;  /* 0x0000001a00167202 */ /* 0x000fe20000000f00 */
[----:B------:R-:W-:Y:S02]  /*e220*/  IMAD.IADD R23, R27, 0x1, R5 ;  /* 0x000000011b177824 */ /* 0x000fe400078e0205 */
[----:B------:R-:W-:Y:S02]  /*e230*/  IMAD.IADD R25, R25, 0x1, R4 ;  /* 0x0000000119197824 */ /* 0x000fe400078e0204 */
[----:B------:R-:W-:Y:S04]  /*e240*/  IMAD.WIDE.U32 R22, R6, R20, R22 ;  /* 0x0000001406167225 */ /* 0x000fe800078e0016 */
[----:B------:R-:W-:Y:S01]  /*e250*/  IMAD R6, R21, R6, RZ ;  /* 0x0000000615067224 */ /* 0x000fe200078e02ff */
[----:B------:R-:W-:Y:S01]  /*e260*/  LEA R144, P1, R22, R144, 0x1 ;  /* 0x0000009016907211 */ /* 0x000fe200078208ff */
[----:B------:R-:W-:Y:S02]  /*e270*/  IMAD R4, R17, R0, RZ ;  /* 0x0000000011047224 */ /* 0x000fe400078e02ff */
[----:B------:R-:W-:Y:S04]  /*e280*/  IMAD.WIDE.U32 R24, R0, R16, R24 ;  /* 0x0000001000187225 */ /* 0x000fe800078e0018 */
[----:B------:R-:W-:Y:S01]  /*e290*/  IMAD R6, R20, R7, R6 ;  /* 0x0000000714067224 */ /* 0x000fe200078e0206 */
[----:B------:R-:W-:Y:S01]  /*e2a0*/  LEA R142, P0, R24, R142, 0x1 ;  /* 0x0000008e188e7211 */ /* 0x000fe200078008ff */
[----:B------:R-:W-:Y:S02]  /*e2b0*/  IMAD R4, R16, R3, R4 ;  /* 0x0000000310047224 */ /* 0x000fe400078e0204 */
[----:B------:R-:W-:Y:S02]  /*e2c0*/  IMAD.IADD R6, R23, 0x1, R6 ;  /* 0x0000000117067824 */ /* 0x000fe400078e0206 */
[----:B------:R-:W-:Y:S03]  /*e2d0*/  IMAD.IADD R4, R25, 0x1, R4 ;  /* 0x0000000119047824 */ /* 0x000fe600078e0204 */
[----:B------:R-:W-:Y:S02]  /*e2e0*/  LEA.HI.X R145, R22, R145, R6, 0x1, P1 ;  /* 0x0000009116917211 */ /* 0x000fe400008f0c06 */
[----:B------:R-:W-:Y:S01]  /*e2f0*/  LEA.HI.X R143, R24, R143, R4, 0x1, P0 ;  /* 0x0000008f188f7211 */ /* 0x000fe200000f0c04 */
[----:B------:R-:W-:-:S05]  /*e300*/  BRA `(.L_x_996) ;  /* 0x0000008000007947 */ /* 0x000fca0003800000 */
.L_x_995:
[----:B------:R-:W2:Y:S04]  /*e310*/  LD.E R5, [R10.64+0x40] ;  /* 0x000040060a057980 */ /* 0x000ea8000c101900 */
[----:B------:R-:W3:Y:S02]  /*e320*/  LD.E R3, [R10.64+0x38] ;  /* 0x000038060a037980 */ /* 0x000ee4000c101900 */
[----:B---3--:R-:W-:Y:S02]  /*e330*/  IMAD.U32 R3, R3, -0x80, RZ ;  /* 0xffffff8003037824 */ /* 0x008fe400078e00ff */
[----:B--2---:R-:W-:Y:S03]  /*e340*/  IMAD.U32 R5, R5, -0x80, RZ ;  /* 0xffffff8005057824 */ /* 0x004fe600078e00ff */
[----:B------:R-:W-:Y:S02]  /*e350*/  LEA R142, P0, R3, R142, 0x1 ;  /* 0x0000008e038e7211 */ /* 0x000fe400078008ff */
[----:B------:R-:W-:Y:S02]  /*e360*/  LEA R144, P1, R5, R144, 0x1 ;  /* 0x0000009005907211 */ /* 0x000fe400078208ff */
[----:B------:R-:W-:Y:S02]  /*e370*/  LEA.HI.X.SX32 R143, R3, R143, 0x1, P0 ;  /* 0x0000008f038f7211 */ /* 0x000fe400000f0eff */
[----:B------:R-:W-:Y:S04]  /*e380*/  LEA.HI.X.SX32 R145, R5, R145, 0x1, P1 ;  /* 0x0000009105917211 */ /* 0x000fe800008f0eff */
.L_x_996:
[----:B------:R-:W-:Y:S05]  /*e390*/  BSYNC B0 ;  /* 0x0000000000007941 */ /* 0x000fea0003800000 */
.L_x_994:
[----:B------:R-:W-:Y:S04]  /*e3a0*/  IADD3 R14, R14, -0x1, RZ ;  /* 0xffffffff0e0e7810 */ /* 0x000fe80007ffe0ff */
[----:B------:R-:W-:Y:S11]  /*e3b0*/  ISETP.GT.AND P0, PT, R14, R103, PT ;  /* 0x000000670e00720c */ /* 0x000ff60003f04270 */
[----:B------:R-:W-:Y:S02]  /*e3c0*/  @!UPT UIADD3 URZ, URZ, URZ, URZ ;  /* 0x0000003f3f3ff290 */ /* 0x000fe4000fffe03f */
[----:B------:R-:W-:-:S05]  /*e3d0*/  @P0 BRA `(.L_x_997) ;  /* 0xffff497000000947 */ /* 0x000fca000383ffff */
.L_x_863:
[----:B------:R-:W-:Y:S01]  /*e3e0*/  WARPSYNC 0xffffffff ;  /* 0xffffffff00007948 */ /* 0x000fe20003800000 */
[----:B------:R-:W-:Y:S06]  /*e3f0*/  BAR.SYNC.DEFER_BLOCKING 0x0 ;  /* 0x0000000000007b1d */ /* 0x000fec0000010000 */
[----:B------:R-:W2:Y:S01]  /*e400*/  LD.E R8, [R10.64+0xd0] ;  /* 0x0000d0060a087980 */ /* 0x000ea2000c101900 */
[----:B------:R-:W-:Y:S01]  /*e410*/  BSSY B3, `(.L_x_998) ;  /* 0x0000539000037945 */ /* 0x000fe20003800000 */
[----:B------:R-:W-:Y:S01]  /*e420*/  IMAD.SHL.U32 R235, R182, 0x2, RZ ;  /* 0x00000002b6eb7824 */ /* 0x000fe200078e00ff */
[C---:B----4-:R-:W-:Y:S01]  /*e430*/  SHF.L.U64.HI R7, R194.reuse, 0x4, R195 ;  /* 0x00000004c2077819 */ /* 0x050fe200000102c3 */
[----:B------:R-:W-:Y:S01]  /*e440*/  IMAD.SHL.U32 R3, R194, 0x10, RZ ;  /* 0x00000010c2037824 */ /* 0x000fe200078e00ff */
[----:B--2---:R-:W-:-:S13]  /*e450*/  ISETP.NE.AND P0, PT, R8, RZ, PT ;  /* 0x000000ff0800720c */ /* 0x004fda0003f05270 */
[----:B------:R-:W-:Y:S05]  /*e460*/  @!P0 BRA `(.L_x_999) ;  /* 0x00004d8000008947 */ /* 0x000fea0003800000 */
[----:B------:R-:W2:Y:S01]  /*e470*/  LD.E.64 R4, [R10.64+0xf0] ;  /* 0x0000f0060a047980 */ /* 0x000ea2000c101b00 */
[----:B------:R-:W-:-:S03]  /*e480*/  IMAD.MOV.U32 R2, RZ, RZ, RZ ;  /* 0x000000ffff027224 */ /* 0x000fc600078e00ff */
[----:B------:R-:W3:Y:S04]  /*e490*/  LD.E.U8 R0, [R10.64+0x1b3] ;  /* 0x0001b3060a007980 */ /* 0x000ee8000c101100 */
[----:B------:R1:W5:Y:S04]  /*e4a0*/  LD.E R16, [R10.64+0xc0] ;  /* 0x0000c0060a107980 */ /* 0x000368000c101900 */
[----:B------:R1:W5:Y:S04]  /*e4b0*/  LD.E.64 R34, [R10.64+0x148] ;  /* 0x000148060a227980 */ /* 0x000368000c101b00 */
[----:B------:R1:W5:Y:S01]  /*e4c0*/  LD.E.64 R32, [R10.64+0x150] ;  /* 0x000150060a207980 */ /* 0x000362000c101b00 */
[----:B--2---:R-:W-:-:S04]  /*e4d0*/  ISETP.NE.U32.AND P1, PT, R4, RZ, PT ;  /* 0x000000ff0400720c */ /* 0x004fc80003f25070 */
[----:B------:R-:W-:-:S13]  /*e4e0*/  ISETP.NE.AND.EX P1, PT, R5, RZ, PT, P1 ;  /* 0x000000ff0500720c */ /* 0x000fda0003f25310 */
[----:B-----5:R-:W-:-:S04]  /*e4f0*/  @P1 LEA R12, P0, R231, R4, 0x2 ;  /* 0x00000004e70c1211 */ /* 0x020fc800078010ff */
[----:B------:R-:W-:-:S05]  /*e500*/  @P1 LEA.HI.X R13, R231, R5, R78, 0x2, P0 ;  /* 0x00000005e70d1211 */ /* 0x000fca00000f144e */
[----:B------:R-:W2:Y:S01]  /*e510*/  @P1 LD.E R2, [R12.64] ;  /* 0x000000060c021980 */ /* 0x000ea2000c101900 */
[-C--:B------:R-:W-:Y:S02]  /*e520*/  IADD3 R3, P1, R3, R190.reuse, RZ ;  /* 0x000000be03037210 */ /* 0x080fe40007f3e0ff */
[----:B------:R-:W-:Y:S02]  /*e530*/  LEA R5, P0, R194, R190, 0x5 ;  /* 0x000000bec2057211 */ /* 0x000fe400078028ff */
[----:B------:R-:W-:Y:S01]  /*e540*/  LEA.HI R29, R8, R8, RZ, 0x1 ;  /* 0x00000008081d7211 */ /* 0x000fe200078f08ff */
[----:B------:R-:W-:Y:S01]  /*e550*/  IMAD.X R6, R7, 0x1, R193, P1 ;  /* 0x0000000107067824 */ /* 0x000fe200008e06c1 */
[----:B------:R-:W-:Y:S02]  /*e560*/  LEA.HI.X R7, R194, R193, R195, 0x5, P0 ;  /* 0x000000c1c2077211 */ /* 0x000fe400000f2cc3 */
[-C--:B------:R-:W-:Y:S02]  /*e570*/  LEA R38, P0, R5, R196.reuse, 0x1 ;  /* 0x000000c405267211 */ /* 0x080fe400078008ff */
[----:B------:R-:W-:Y:S01]  /*e580*/  SHF.R.S32.HI R29, RZ, 0x1, R29 ;  /* 0x00000001ff1d7819 */ /* 0x000fe2000001141d */
[----:B------:R-:W-:Y:S01]  /*e590*/  IMAD.MOV.U32 R192, RZ, RZ, R190 ;  /* 0x000000ffffc07224 */ /* 0x000fe200078e00be */
[----:B------:R-:W-:-:S02]  /*e5a0*/  LEA R46, P2, R190, R196, 0x1 ;  /* 0x000000c4be2e7211 */ /* 0x000fc400078408ff */
[----:B---3--:R-:W-:Y:S02]  /*e5b0*/  ISETP.NE.AND P4, PT, R0, RZ, PT ;  /* 0x000000ff0000720c */ /* 0x008fe40003f85270 */
[----:B------:R-:W-:Y:S01]  /*e5c0*/  LEA.HI.X R39, R5, R197, R7, 0x1, P0 ;  /* 0x000000c505277211 */ /* 0x000fe200000f0c07 */
[----:B------:R-:W-:Y:S01]  /*e5d0*/  IMAD R7, R186, R29, R80 ;  /* 0x0000001dba077224 */ /* 0x000fe200078e0250 */
[--C-:B------:R-:W-:Y:S01]  /*e5e0*/  LEA.HI.X R47, R190, R197, R193.reuse, 0x1, P2 ;  /* 0x000000c5be2f7211 */ /* 0x100fe200010f0cc1 */
[----:B------:R-:W-:Y:S01]  /*e5f0*/  IMAD R4, R195, 0x30, RZ ;  /* 0x00000030c3047824 */ /* 0x000fe200078e02ff */
[----:B------:R-:W-:Y:S01]  /*e600*/  LEA R40, P1, R3, R196, 0x1 ;  /* 0x000000c403287211 */ /* 0x000fe200078208ff */
[----:B------:R-:W-:-:S04]  /*e610*/  IMAD.WIDE.U32 R192, R194, 0x30, R192 ;  /* 0x00000030c2c07825 */ /* 0x000fc800078e00c0 */
[----:B------:R-:W-:Y:S02]  /*e620*/  IMAD.IADD R31, R233, 0x1, -R70 ;  /* 0x00000001e91f7824 */ /* 0x000fe400078e0a46 */
[----:B------:R-:W-:Y:S01]  /*e630*/  IMAD.IADD R5, R80, 0x1, R7 ;  /* 0x0000000150057824 */ /* 0x000fe200078e0207 */
[----:B------:R-:W-:Y:S01]  /*e640*/  LEA.HI.X R41, R3, R197, R6, 0x1, P1 ;  /* 0x000000c503297211 */ /* 0x000fe200008f0c06 */
[----:B------:R-:W-:Y:S01]  /*e650*/  IMAD.IADD R3, R193, 0x1, R4 ;  /* 0x00000001c1037824 */ /* 0x000fe200078e0204 */
[----:B------:R-:W-:Y:S02]  /*e660*/  LEA R36, P1, R192, R196, 0x1 ;  /* 0x000000c4c0247211 */ /* 0x000fe400078208ff */
[----:B------:R-:W-:Y:S01]  /*e670*/  ISETP.GE.AND P0, PT, R186, R31, PT ;  /* 0x0000001fba00720c */ /* 0x000fe20003f06270 */
[----:B------:R-:W-:Y:S01]  /*e680*/  IMAD.SHL.U32 R17, R29, 0x10, RZ ;  /* 0x000000101d117824 */ /* 0x000fe200078e00ff */
[----:B------:R-:W-:Y:S02]  /*e690*/  LEA.HI.X R37, R192, R197, R3, 0x1, P1 ;  /* 0x000000c5c0257211 */ /* 0x000fe400008f0c03 */
[----:B------:R-:W-:-:S02]  /*e6a0*/  ISETP.GT.AND P0, PT, R71, -0x8, !P0 ;  /* 0xfffffff84700780c */ /* 0x000fc40004704270 */
[----:B--2---:R-:W-:-:S05]  /*e6b0*/  IADD3 R2, R2, R79, R70 ;  /* 0x0000004f02027210 */ /* 0x004fca0007ffe046 */
[----:B------:R-:W-:-:S05]  /*e6c0*/  IMAD R2, R2, R29, RZ ;  /* 0x0000001d02027224 */ /* 0x000fca00078e02ff */
[----:B------:R-:W-:Y:S02]  /*e6d0*/  SHF.R.S32.HI R0, RZ, 0x1f, R2 ;  /* 0x0000001fff007819 */ /* 0x000fe40000011402 */
[C---:B------:R-:W-:Y:S02]  /*e6e0*/  IADD3 R6, P3, R2.reuse, R7, RZ ;  /* 0x0000000702067210 */ /* 0x040fe40007f7e0ff */
[----:B------:R-:W-:Y:S02]  /*e6f0*/  IADD3 R2, P2, R2, R5, RZ ;  /* 0x0000000502027210 */ /* 0x000fe40007f5e0ff */
[-C--:B------:R-:W-:Y:S02]  /*e700*/  LEA.HI.X.SX32 R7, R7, R0.reuse, 0x1, P3 ;  /* 0x0000000007077211 */ /* 0x080fe400018f0eff */
[----:B------:R-:W-:Y:S01]  /*e710*/  LEA.HI.X.SX32 R3, R5, R0, 0x1, P2 ;  /* 0x0000000005037211 */ /* 0x000fe200010f0eff */
[----:B------:R-:W-:Y:S05]  /*e720*/  @!P4 BRA `(.L_x_1000) ;  /* 0x00001b600000c947 */ /* 0x000fea0003800000 */
[----:B-1----:R-:W-:Y:S01]  /*e730*/  BSSY B2, `(.L_x_1001) ;  /* 0x000006a000027945 */ /* 0x002fe20003800000 */
[----:B------:R-:W-:Y:S05]  /*e740*/  @!P0 BRA `(.L_x_1002) ;  /* 0x0000068000008947 */ /* 0x000fea0003800000 */
[----:B------:R-:W-:Y:S01]  /*e750*/  ISETP.GE.AND P2, PT, R18, R16, PT ;  /* 0x000000101200720c */ /* 0x000fe20003f46270 */
[C---:B------:R-:W-:Y:S01]  /*e760*/  IMAD.SHL.U32 R45, R6.reuse, 0x2, RZ ;  /* 0x00000002062d7824 */ /* 0x040fe200078e00ff */
[----:B------:R-:W-:Y:S01]  /*e770*/  SHF.L.U64.HI R3, R6, 0x1, R7 ;  /* 0x0000000106037819 */ /* 0x000fe20000010207 */
[----:B------:R-:W-:Y:S03]  /*e780*/  BSSY B1, `(.L_x_1003) ;  /* 0x0000034000017945 */ /* 0x000fe60003800000 */
[----:B------:R-:W-:-:S02]  /*e790*/  IADD3 R42, P1, R34, R45, RZ ;  /* 0x0000002d222a7210 */ /* 0x000fc40007f3e0ff */
[----:B------:R-:W-:-:S03]  /*e7a0*/  IADD3 R44, P0, R32, R45, RZ ;  /* 0x0000002d202c7210 */ /* 0x000fc60007f1e0ff */
[--C-:B------:R-:W-:Y:S02]  /*e7b0*/  IMAD.X R43, R35, 0x1, R3.reuse, P1 ;  /* 0x00000001232b7824 */ /* 0x100fe400008e0603 */
[----:B------:R1:W-:Y:S01]  /*e7c0*/  @P2 STS.128 [R235], RZ ;  /* 0x000000ffeb002388 */ /* 0x0003e20000000c00 */
[----:B------:R-:W-:Y:S01]  /*e7d0*/  IMAD.X R45, R33, 0x1, R3, P0 ;  /* 0x00000001212d7824 */ /* 0x000fe200000e0603 */
[----:B------:R-:W-:Y:S05]  /*e7e0*/  @P2 BRA `(.L_x_1004) ;  /* 0x000002d000002947 */ /* 0x000fea0003800000 */
[----:B------:R2:W5:Y:S01]  /*e7f0*/  LD.E.128 R12, [R46.64] ;  /* 0x000000062e0c7980 */ /* 0x000562000c101d00 */
[----:B------:R-:W-:Y:S01]  /*e800*/  ISETP.GE.AND P0, PT, R18, R8, PT ;  /* 0x000000081200720c */ /* 0x000fe20003f06270 */
[----:B------:R-:W-:-:S12]  /*e810*/  BSSY B0, `(.L_x_1005) ;  /* 0x0000029000007945 */ /* 0x000fd80003800000 */
[----:B------:R-:W-:Y:S05]  /*e820*/  @P0 BRA `(.L_x_1006) ;  /* 0x0000027000000947 */ /* 0x000fea0003800000 */
[----:B------:R-:W3:Y:S04]  /*e830*/  LD.E.64 R2, [R44.64] ;  /* 0x000000062c027980 */ /* 0x000ee8000c101b00 */
[----:B------:R-:W4:Y:S01]  /*e840*/  LD.E.64 R4, [R42.64] ;  /* 0x000000062a047980 */ /* 0x000f22000c101b00 */
[C---:B-----5:R-:W-:Y:S01]  /*e850*/  SHF.L.U32 R20, R13.reuse, 0x10, RZ ;  /* 0x000000100d147819 */ /* 0x060fe200000006ff */
[----:B------:R-:W-:Y:S01]  /*e860*/  IMAD.U32 R24, R14, 0x10000, RZ ;  /* 0x000100000e187824 */ /* 0x000fe200078e00ff */
[----:B------:R-:W-:Y:S02]  /*e870*/  LOP3.LUT R0, R13, 0xffff0000, RZ, 0xc0, !PT ;  /* 0xffff00000d007812 */ /* 0x000fe400078ec0ff */
[C---:B------:R-:W-:Y:S02]  /*e880*/  SHF.L.U32 R13, R12.reuse, 0x10, RZ ;  /* 0x000000100c0d7819 */ /* 0x040fe400000006ff */
[----:B------:R-:W-:-:S02]  /*e890*/  LOP3.LUT R26, R12, 0xffff0000, RZ, 0xc0, !PT ;  /* 0xffff00000c1a7812 */ /* 0x000fc400078ec0ff */
[C---:B------:R-:W-:Y:S02]  /*e8a0*/  LOP3.LUT R25, R15.reuse, 0xffff0000, RZ, 0xc0, !PT ;  /* 0xffff00000f197812 */ /* 0x040fe400078ec0ff */
[----:B------:R-:W-:Y:S02]  /*e8b0*/  LOP3.LUT R28, R14, 0xffff0000, RZ, 0xc0, !PT ;  /* 0xffff00000e1c7812 */ /* 0x000fe400078ec0ff */
[----:B------:R-:W-:Y:S02]  /*e8c0*/  SHF.L.U32 R27, R15, 0x10, RZ ;  /* 0x000000100f1b7819 */ /* 0x000fe400000006ff */
[C---:B---3--:R-:W-:Y:S01]  /*e8d0*/  LOP3.LUT R12, R3.reuse, 0xffff0000, RZ, 0xc0, !PT ;  /* 0xffff0000030c7812 */ /* 0x048fe200078ec0ff */
[----:B------:R-:W-:Y:S01]  /*e8e0*/  IMAD.U32 R3, R3, 0x10000, RZ ;  /* 0x0001000003037824 */ /* 0x000fe200078e00ff */
[----:B------:R-:W-:Y:S02]  /*e8f0*/  LOP3.LUT R21, R2, 0xffff0000, RZ, 0xc0, !PT ;  /* 0xffff000002157812 */ /* 0x000fe400078ec0ff */
[----:B----4-:R-:W-:Y:S01]  /*e900*/  LOP3.LUT R22, R5, 0xffff0000, RZ, 0xc0, !PT ;  /* 0xffff000005167812 */ /* 0x010fe200078ec0ff */
[C---:B------:R-:W-:Y:S01]  /*e910*/  FMUL.FTZ R14, R25.reuse, R12 ;  /* 0x0000000c190e7220 */ /* 0x040fe20000410000 */
[----:B------:R-:W-:Y:S01]  /*e920*/  LOP3.LUT R23, R4, 0xffff0000, RZ, 0xc0, !PT ;  /* 0xffff000004177812 */ /* 0x000fe200078ec0ff */
[----:B------:R-:W-:Y:S01]  /*e930*/  FMUL.FTZ R15, R0, R21 ;  /* 0x00000015000f7220 */ /* 0x000fe20000410000 */
[----:B------:R-:W-:Y:S01]  /*e940*/  SHF.L.U32 R2, R2, 0x10, RZ ;  /* 0x0000001002027819 */ /* 0x000fe200000006ff */
[----:B------:R-:W-:Y:S01]  /*e950*/  FMUL.FTZ R25, R25, R22 ;  /* 0x0000001619197220 */ /* 0x000fe20000410000 */
[----:B------:R-:W-:Y:S01]  /*e960*/  SHF.L.U32 R4, R4, 0x10, RZ ;  /* 0x0000001004047819 */ /* 0x000fe200000006ff */
[----:B------:R-:W-:Y:S01]  /*e970*/  FMUL.FTZ R0, R0, R23 ;  /* 0x0000001700007220 */ /* 0x000fe20000410000 */
[----:B------:R-:W-:Y:S01]  /*e980*/  SHF.L.U32 R5, R5, 0x10, RZ ;  /* 0x0000001005057819 */ /* 0x000fe200000006ff */
[----:B------:R-:W-:-:S02]  /*e990*/  FFMA.FTZ R25, R27, R12, R25 ;  /* 0x0000000c1b197223 */ /* 0x000fc40000010019 */
[C---:B------:R-:W-:Y:S02]  /*e9a0*/  FFMA.FTZ R15, R20.reuse, R23, -R15 ;  /* 0x00000017140f7223 */ /* 0x040fe4000001080f */
[----:B------:R-:W-:Y:S02]  /*e9b0*/  FFMA.FTZ R0, R20, R21, R0 ;  /* 0x0000001514007223 */ /* 0x000fe40000010000 */
[C---:B------:R-:W-:Y:S02]  /*e9c0*/  FMUL.FTZ R12, R26.reuse, R2 ;  /* 0x000000021a0c7220 */ /* 0x040fe40000410000 */
[----:B------:R-:W-:Y:S01]  /*e9d0*/  FMUL.FTZ R26, R26, R4 ;  /* 0x000000041a1a7220 */ /* 0x000fe20000410000 */
[----:B------:R-:W-:Y:S01]  /*e9e0*/  F2FP.BF16.PACK_AB R0, R0, R15 ;  /* 0x0000000f0000723e */ /* 0x000fe200000010ff */
[C---:B------:R-:W-:Y:S02]  /*e9f0*/  FMUL.FTZ R20, R28.reuse, R3 ;  /* 0x000000031c147220 */ /* 0x040fe40000410000 */
[----:B------:R-:W-:-:S02]  /*ea00*/  FMUL.FTZ R28, R28, R5 ;  /* 0x000000051c1c7220 */ /* 0x000fc40000410000 */
[----:B------:R-:W-:Y:S02]  /*ea10*/  FFMA.FTZ R12, R13, R4, -R12 ;  /* 0x000000040d0c7223 */ /* 0x000fe4000001080c */
[----:B------:R-:W-:Y:S02]  /*ea20*/  FFMA.FTZ R14, R27, R22, -R14 ;  /* 0x000000161b0e7223 */ /* 0x000fe4000001080e */
[----:B------:R-:W-:Y:S02]  /*ea30*/  FFMA.FTZ R13, R13, R2, R26 ;  /* 0x000000020d0d7223 */ /* 0x000fe4000001001a */
[C---:B------:R-:W-:Y:S01]  /*ea40*/  FFMA.FTZ R20, R24.reuse, R5, -R20 ;  /* 0x0000000518147223 */ /* 0x040fe20000010814 */
[----:B------:R-:W-:Y:S01]  /*ea50*/  F2FP.BF16.PACK_AB R15, R25, R14 ;  /* 0x0000000e190f723e */ /* 0x000fe200000010ff */
[----:B------:R-:W-:Y:S01]  /*ea60*/  FFMA.FTZ R3, R24, R3, R28 ;  /* 0x0000000318037223 */ /* 0x000fe2000001001c */
[----:B------:R-:W-:Y:S02]  /*ea70*/  F2FP.BF16.PACK_AB R12, R13, R12 ;  /* 0x0000000c0d0c723e */ /* 0x000fe400000010ff */
[----:B------:R-:W-:-:S02]  /*ea80*/  MOV R13, R0 ;  /* 0x00000000000d7202 */ /* 0x000fc40000000f00 */
[----:B------:R-:W-:Y:S02]  /*ea90*/  F2FP.BF16.PACK_AB R14, R3, R20 ;  /* 0x00000014030e723e */ /* 0x000fe400000010ff */
.L_x_1006:
[----:B------:R-:W-:Y:S05]  /*eaa0*/  BSYNC B0 ;  /* 0x0000000000007941 */ /* 0x000fea0003800000 */
.L_x_1005:
[----:B-----5:R3:W-:Y:S02]  /*eab0*/  STS.128 [R235], R12 ;  /* 0x0000000ceb007388 */ /* 0x0207e40000000c00 */
.L_x_1004:
[----:B------:R-:W-:Y:S05]  /*eac0*/  BSYNC B1 ;  /* 0x0000000000017941 */ /* 0x000fea0003800000 */
.L_x_1003:
[----:B------:R-:W-:-:S13]  /*ead0*/  ISETP.GE.AND P0, PT, R9, R16, PT ;  /* 0x000000100900720c */ /* 0x000fda0003f06270 */
[----:B------:R4:W-:Y:S01]  /*eae0*/  @P0 STS.128 [R235+0x2000], RZ ;  /* 0x002000ffeb000388 */ /* 0x0009e20000000c00 */
[----:B------:R-:W-:Y:S05]  /*eaf0*/  @P0 BRA `(.L_x_1002) ;  /* 0x000002d000000947 */ /* 0x000fea0003800000 */
[----:B---3--:R3:W5:Y:S01]  /*eb00*/  LD.E.128 R12, [R46.64+0x80] ;  /* 0x000080062e0c7980 */ /* 0x008762000c101d00 */
[----:B------:R-:W-:Y:S01]  /*eb10*/  ISETP.GE.AND P0, PT, R9, R8, PT ;  /* 0x000000080900720c */ /* 0x000fe20003f06270 */
[----:B------:R-:W-:-:S12]  /*eb20*/  BSSY B0, `(.L_x_1007) ;  /* 0x0000029000007945 */ /* 0x000fd80003800000 */
[----:B------:R-:W-:Y:S05]  /*eb30*/  @P0 BRA `(.L_x_1008) ;  /* 0x0000027000000947 */ /* 0x000fea0003800000 */
[----:B--2---:R-:W2:Y:S04]  /*eb40*/  LD.E.64 R2, [R44.64+0x40] ;  /* 0x000040062c027980 */ /* 0x004ea8000c101b00 */
[----:B---3--:R-:W3:Y:S01]  /*eb50*/  LD.E.64 R4, [R42.64+0x40] ;  /* 0x000040062a047980 */ /* 0x008ee2000c101b00 */
        /* <DEDUP_REMOVED lines=8> */
[C---:B--2---:R-:W-:Y:S01]  /*ebe0*/  LOP3.LUT R12, R3.reuse, 0xffff0000, RZ, 0xc0, !PT ;  /* 0xffff0000030c7812 */ /* 0x044fe200078ec0ff */
[----:B------:R-:W-:Y:S01]  /*ebf0*/  IMAD.U32 R3, R3, 0x10000, RZ ;  /* 0x0001000003037824 */ /* 0x000fe200078e00ff */
[----:B------:R-:W-:Y:S02]  /*ec00*/  LOP3.LUT R21, R2, 0xffff0000, RZ, 0xc0, !PT ;  /* 0xffff000002157812 */ /* 0x000fe400078ec0ff */
[----:B---3--:R-:W-:Y:S01]  /*ec10*/  LOP3.LUT R22, R5, 0xffff0000, RZ, 0xc0, !PT ;  /* 0xffff000005167812 */ /* 0x008fe200078ec0ff */
        /* <DEDUP_REMOVED lines=25> */
.L_x_1008:
[----:B------:R-:W-:Y:S05]  /*edb0*/  BSYNC B0 ;  /* 0x0000000000007941 */ /* 0x000fea0003800000 */
.L_x_1007:
[----:B-----5:R1:W-:Y:S02]  /*edc0*/  STS.128 [R235+0x2000], R12 ;  /* 0x0020000ceb007388 */ /* 0x0203e40000000c00 */
.L_x_1002:
[----:B------:R-:W-:Y:S05]  /*edd0*/  BSYNC B2 ;  /* 0x0000000000027941 */ /* 0x000fea0003800000 */
.L_x_1001:
[----:B------:R-:W-:Y:S01]  /*ede0*/  IADD3 R0, R186, 0x10, RZ ;  /* 0x00000010ba007810 */ /* 0x000fe20007ffe0ff */
[----:B------:R-:W-:Y:S03]  /*edf0*/  BSSY B2, `(.L_x_1009) ;  /* 0x000006c000027945 */ /* 0x000fe60003800000 */
[----:B------:R-:W-:-:S04]  /*ee00*/  ISETP.GE.AND P0, PT, R0, R31, PT ;  /* 0x0000001f0000720c */ /* 0x000fc80003f06270 */
[----:B------:R-:W-:-:S13]  /*ee10*/  ISETP.LT.OR P0, PT, R71, -0x87, P0 ;  /* 0xffffff794700780c */ /* 0x000fda0000701670 */
[----:B------:R-:W-:Y:S05]  /*ee20*/  @P0 BRA `(.L_x_1010) ;  /* 0x0000068000000947 */ /* 0x000fea0003800000 */
[----:B------:R-:W-:Y:S01]  /*ee30*/  ISETP.GE.AND P0, PT, R18, R16, PT ;  /* 0x000000101200720c */ /* 0x000fe20003f06270 */
[----:B------:R-:W-:Y:S01]  /*ee40*/  BSSY B1, `(.L_x_1011) ;  /* 0x0000037000017945 */ /* 0x000fe20003800000 */
[----:B------:R-:W-:-:S04]  /*ee50*/  IADD3 R3, P1, R17, R6, RZ ;  /* 0x0000000611037210 */ /* 0x000fc80007f3e0ff */
[----:B------:R-:W-:Y:S01]  /*ee60*/  LEA.HI.X.SX32 R2, R17, R7, 0x1, P1 ;  /* 0x0000000711027211 */ /* 0x000fe200008f0eff */
[----:B------:R-:W-:-:S03]  /*ee70*/  IMAD.SHL.U32 R45, R3, 0x2, RZ ;  /* 0x00000002032d7824 */ /* 0x000fc600078e00ff */
[----:B------:R-:W-:Y:S02]  /*ee80*/  SHF.L.U64.HI R3, R3, 0x1, R2 ;  /* 0x0000000103037819 */ /* 0x000fe40000010202 */
[-C--:B------:R-:W-:Y:S01]  /*ee90*/  IADD3 R42, P2, R34, R45.reuse, RZ ;  /* 0x0000002d222a7210 */ /* 0x080fe20007f5e0ff */
[----:B------:R1:W-:Y:S01]  /*eea0*/  @P0 STS.128 [R235+0x800], RZ ;  /* 0x000800ffeb000388 */ /* 0x0003e20000000c00 */
[----:B------:R-:W-:-:S03]  /*eeb0*/  IADD3 R44, P1, R32, R45, RZ ;  /* 0x0000002d202c7210 */ /* 0x000fc60007f3e0ff */
[--C-:B------:R-:W-:Y:S02]  /*eec0*/  IMAD.X R43, R35, 0x1, R3.reuse, P2 ;  /* 0x00000001232b7824 */ /* 0x100fe400010e0603 */
[----:B------:R-:W-:Y:S01]  /*eed0*/  IMAD.X R45, R33, 0x1, R3, P1 ;  /* 0x00000001212d7824 */ /* 0x000fe200008e0603 */
[----:B------:R-:W-:Y:S05]  /*eee0*/  @P0 BRA `(.L_x_1012) ;  /* 0x000002c000000947 */ /* 0x000fea0003800000 */
[----:B-1-3--:R1:W5:Y:S01]  /*eef0*/  LD.E.128 R12, [R40.64] ;  /* 0x00000006280c7980 */ /* 0x00a362000c101d00 */
[----:B------:R-:W-:Y:S01]  /*ef00*/  ISETP.GE.AND P0, PT, R18, R8, PT ;  /* 0x000000081200720c */ /* 0x000fe20003f06270 */
[----:B------:R-:W-:-:S12]  /*ef10*/  BSSY B0, `(.L_x_1013) ;  /* 0x0000028000007945 */ /* 0x000fd80003800000 */
[----:B------:R-:W-:Y:S05]  /*ef20*/  @P0 BRA `(.L_x_1014) ;  /* 0x0000026000000947 */ /* 0x000fea0003800000 */
[----:B------:R-:W3:Y:S04]  /*ef30*/  LD.E.64 R2, [R44.64] ;  /* 0x000000062c027980 */ /* 0x000ee8000c101b00 */
[----:B--2---:R-:W2:Y:S01]  /*ef40*/  LD.E.64 R4, [R42.64] ;  /* 0x000000062a047980 */ /* 0x004ea2000c101b00 */
[C---:B-----5:R-:W-:Y:S01]  /*ef50*/  SHF.L.U32 R17, R13.reuse, 0x10, RZ ;  /* 0x000000100d117819 */ /* 0x060fe200000006ff */
[----:B------:R-:W-:Y:S01]  /*ef60*/  IMAD.U32 R23, R14, 0x10000, RZ ;  /* 0x000100000e177824 */ /* 0x000fe200078e00ff */
[----:B------:R-:W-:Y:S02]  /*ef70*/  LOP3.LUT R13, R13, 0xffff0000, RZ, 0xc0, !PT ;  /* 0xffff00000d0d7812 */ /* 0x000fe400078ec0ff */
[C---:B------:R-:W-:Y:S02]  /*ef80*/  SHF.L.U32 R20, R12.reuse, 0x10, RZ ;  /* 0x000000100c147819 */ /* 0x040fe400000006ff */
[----:B------:R-:W-:-:S02]  /*ef90*/  LOP3.LUT R25, R12, 0xffff0000, RZ, 0xc0, !PT ;  /* 0xffff00000c197812 */ /* 0x000fc400078ec0ff */
[C---:B------:R-:W-:Y:S02]  /*efa0*/  SHF.L.U32 R28, R15.reuse, 0x10, RZ ;  /* 0x000000100f1c7819 */ /* 0x040fe400000006ff */
[----:B------:R-:W-:Y:S02]  /*efb0*/  LOP3.LUT R26, R15, 0xffff0000, RZ, 0xc0, !PT ;  /* 0xffff00000f1a7812 */ /* 0x000fe400078ec0ff */
[----:B------:R-:W-:Y:S02]  /*efc0*/  LOP3.LUT R27, R14, 0xffff0000, RZ, 0xc0, !PT ;  /* 0xffff00000e1b7812 */ /* 0x000fe400078ec0ff */
[----:B---3--:R-:W-:Y:S02]  /*efd0*/  LOP3.LUT R22, R2, 0xffff0000, RZ, 0xc0, !PT ;  /* 0xffff000002167812 */ /* 0x008fe400078ec0ff */
[----:B------:R-:W-:Y:S02]  /*efe0*/  LOP3.LUT R15, R3, 0xffff0000, RZ, 0xc0, !PT ;  /* 0xffff0000030f7812 */ /* 0x000fe400078ec0ff */
[C---:B--2---:R-:W-:Y:S01]  /*eff0*/  LOP3.LUT R24, R4.reuse, 0xffff0000, RZ, 0xc0, !PT ;  /* 0xffff000004187812 */ /* 0x044fe200078ec0ff */
[----:B------:R-:W-:Y:S01]  /*f000*/  FMUL.FTZ R12, R13, R22 ;  /* 0x000000160d0c7220 */ /* 0x000fe20000410000 */
[----:B------:R-:W-:Y:S01]  /*f010*/  LOP3.LUT R21, R5, 0xffff0000, RZ, 0xc0, !PT ;  /* 0xffff000005157812 */ /* 0x000fe200078ec0ff */
[----:B------:R-:W-:Y:S01]  /*f020*/  IMAD.U32 R4, R4, 0x10000, RZ ;  /* 0x0001000004047824 */ /* 0x000fe200078e00ff */
[----:B------:R-:W-:Y:S01]  /*f030*/  SHF.L.U32 R2, R2, 0x10, RZ ;  /* 0x0000001002027819 */ /* 0x000fe200000006ff */
[----:B------:R-:W-:-:S02]  /*f040*/  FMUL.FTZ R13, R13, R24 ;  /* 0x000000180d0d7220 */ /* 0x000fc40000410000 */
[----:B------:R-:W-:Y:S01]  /*f050*/  FFMA.FTZ R12, R17, R24, -R12 ;  /* 0x00000018110c7223 */ /* 0x000fe2000001080c */
[----:B------:R-:W-:Y:S01]  /*f060*/  SHF.L.U32 R24, R5, 0x10, RZ ;  /* 0x0000001005187819 */ /* 0x000fe200000006ff */
[----:B------:R-:W-:Y:S01]  /*f070*/  FFMA.FTZ R13, R17, R22, R13 ;  /* 0x00000016110d7223 */ /* 0x000fe2000001000d */
[----:B------:R-:W-:Y:S01]  /*f080*/  SHF.L.U32 R22, R3, 0x10, RZ ;  /* 0x0000001003167819 */ /* 0x000fe200000006ff */
[C---:B------:R-:W-:Y:S02]  /*f090*/  FMUL.FTZ R14, R26.reuse, R15 ;  /* 0x0000000f1a0e7220 */ /* 0x040fe40000410000 */
[----:B------:R-:W-:Y:S01]  /*f0a0*/  FMUL.FTZ R26, R26, R21 ;  /* 0x000000151a1a7220 */ /* 0x000fe20000410000 */
[----:B------:R-:W-:Y:S01]  /*f0b0*/  F2FP.BF16.PACK_AB R13, R13, R12 ;  /* 0x0000000c0d0d723e */ /* 0x000fe200000010ff */
[----:B------:R-:W-:Y:S02]  /*f0c0*/  FMUL.FTZ R3, R25, R2 ;  /* 0x0000000219037220 */ /* 0x000fe40000410000 */
[----:B------:R-:W-:-:S02]  /*f0d0*/  FMUL.FTZ R5, R27, R22 ;  /* 0x000000161b057220 */ /* 0x000fc40000410000 */
[----:B------:R-:W-:Y:S02]  /*f0e0*/  FMUL.FTZ R25, R25, R4 ;  /* 0x0000000419197220 */ /* 0x000fe40000410000 */
[----:B------:R-:W-:Y:S02]  /*f0f0*/  FMUL.FTZ R27, R27, R24 ;  /* 0x000000181b1b7220 */ /* 0x000fe40000410000 */
[C---:B------:R-:W-:Y:S02]  /*f100*/  FFMA.FTZ R14, R28.reuse, R21, -R14 ;  /* 0x000000151c0e7223 */ /* 0x040fe4000001080e */
[----:B------:R-:W-:Y:S02]  /*f110*/  FFMA.FTZ R15, R28, R15, R26 ;  /* 0x0000000f1c0f7223 */ /* 0x000fe4000001001a */
[C---:B------:R-:W-:Y:S02]  /*f120*/  FFMA.FTZ R3, R20.reuse, R4, -R3 ;  /* 0x0000000414037223 */ /* 0x040fe40000010803 */
[----:B------:R-:W-:Y:S01]  /*f130*/  FFMA.FTZ R2, R20, R2, R25 ;  /* 0x0000000214027223 */ /* 0x000fe20000010019 */
[----:B------:R-:W-:Y:S01]  /*f140*/  F2FP.BF16.PACK_AB R15, R15, R14 ;  /* 0x0000000e0f0f723e */ /* 0x000fe200000010ff */
[----:B------:R-:W-:-:S02]  /*f150*/  FFMA.FTZ R5, R23, R24, -R5 ;  /* 0x0000001817057223 */ /* 0x000fc40000010805 */
[----:B------:R-:W-:Y:S01]  /*f160*/  FFMA.FTZ R22, R23, R22, R27 ;  /* 0x0000001617167223 */ /* 0x000fe2000001001b */
[----:B------:R-:W-:-:S04]  /*f170*/  F2FP.BF16.PACK_AB R12, R2, R3 ;  /* 0x00000003020c723e */ /* 0x000fc800000010ff */
[----:B------:R-:W-:Y:S02]  /*f180*/  F2FP.BF16.PACK_AB R14, R22, R5 ;  /* 0x00000005160e723e */ /* 0x000fe400000010ff */
.L_x_1014:
[----:B------:R-:W-:Y:S05]  /*f190*/  BSYNC B0 ;  /* 0x0000000000007941 */ /* 0x000fea0003800000 */
.L_x_1013:
[----:B-----5:R3:W-:Y:S02]  /*f1a0*/  STS.128 [R235+0x800], R12 ;  /* 0x0008000ceb007388 */ /* 0x0207e40000000c00 */
.L_x_1012:
[----:B------:R-:W-:Y:S05]  /*f1b0*/  BSYNC B1 ;  /* 0x0000000000017941 */ /* 0x000fea0003800000 */
.L_x_1011:
[----:B------:R-:W-:-:S13]  /*f1c0*/  ISETP.GE.AND P0, PT, R9, R16, PT ;  /* 0x000000100900720c */ /* 0x000fda0003f06270 */
[----:B------:R1:W-:Y:S01]  /*f1d0*/  @P0 STS.128 [R235+0x2800], RZ ;  /* 0x002800ffeb000388 */ /* 0x0003e20000000c00 */
[----:B------:R-:W-:Y:S05]  /*f1e0*/  @P0 BRA `(.L_x_1010) ;  /* 0x000002c000000947 */ /* 0x000fea0003800000 */
[----:B-1-3--:R1:W5:Y:S01]  /*f1f0*/  LD.E.128 R12, [R40.64+0x80] ;  /* 0x00008006280c7980 */ /* 0x00a362000c101d00 */
[----:B------:R-:W-:Y:S01]  /*f200*/  ISETP.GE.AND P0, PT, R9, R8, PT ;  /* 0x000000080900720c */ /* 0x000fe20003f06270 */
[----:B------:R-:W-:-:S12]  /*f210*/  BSSY B0, `(.L_x_1015) ;  /* 0x0000028000007945 */ /* 0x000fd80003800000 */
[----:B------:R-:W-:Y:S05]  /*f220*/  @P0 BRA `(.L_x_1016) ;  /* 0x0000026000000947 */ /* 0x000fea0003800000 */
[----:B------:R-:W3:Y:S04]  /*f230*/  LD.E.64 R2, [R44.64+0x40] ;  /* 0x000040062c027980 */ /* 0x000ee8000c101b00 */
[----:B--2---:R-:W2:Y:S01]  /*f240*/  LD.E.64 R4, [R42.64+0x40] ;  /* 0x000040062a047980 */ /* 0x004ea2000c101b00 */
        /* <DEDUP_REMOVED lines=36> */
.L_x_1016:
[----:B------:R-:W-:Y:S05]  /*f490*/  BSYNC B0 ;  /* 0x0000000000007941 */ /* 0x000fea0003800000 */
.L_x_1015:
[----:B-----5:R3:W-:Y:S02]  /*f4a0*/  STS.128 [R235+0x2800], R12 ;  /* 0x0028000ceb007388 */ /* 0x0207e40000000c00 */
.L_x_1010:
[----:B------:R-:W-:Y:S05]  /*f4b0*/  BSYNC B2 ;  /* 0x0000000000027941 */ /* 0x000fea0003800000 */
.L_x_1009:
[----:B------:R-:W-:Y:S01]  /*f4c0*/  IADD3 R17, R186, 0x20, RZ ;  /* 0x00000020ba117810 */ /* 0x000fe20007ffe0ff */
[----:B------:R-:W-:Y:S03]  /*f4d0*/  BSSY B2, `(.L_x_1017) ;  /* 0x000006d000027945 */ /* 0x000fe60003800000 */
[----:B------:R-:W-:-:S04]  /*f4e0*/  ISETP.GE.AND P0, PT, R17, R31, PT ;  /* 0x0000001f1100720c */ /* 0x000fc80003f06270 */
[----:B------:R-:W-:-:S13]  /*f4f0*/  ISETP.LT.OR P0, PT, R71, -0x107, P0 ;  /* 0xfffffef94700780c */ /* 0x000fda0000701670 */
[----:B------:R-:W-:Y:S05]  /*f500*/  @P0 BRA `(.L_x_1018) ;  /* 0x0000069000000947 */ /* 0x000fea0003800000 */
[----:B------:R-:W-:Y:S01]  /*f510*/  ISETP.GE.AND P0, PT, R18, R16, PT ;  /* 0x000000101200720c */ /* 0x000fe20003f06270 */
[----:B------:R-:W-:Y:S01]  /*f520*/  IMAD.SHL.U32 R3, R29, 0x20, RZ ;  /* 0x000000201d037824 */ /* 0x000fe200078e00ff */
[----:B------:R-:W-:Y:S04]  /*f530*/  BSSY B1, `(.L_x_1019) ;  /* 0x0000037000017945 */ /* 0x000fe80003800000 */
[----:B------:R-:W-:-:S04]  /*f540*/  IADD3 R2, P1, R3, R6, RZ ;  /* 0x0000000603027210 */ /* 0x000fc80007f3e0ff */
[----:B------:R-:W-:Y:S01]  /*f550*/  LEA.HI.X.SX32 R3, R3, R7, 0x1, P1 ;  /* 0x0000000703037211 */ /* 0x000fe200008f0eff */
[C---:B------:R-:W-:Y:S02]  /*f560*/  IMAD.SHL.U32 R43, R2.reuse, 0x2, RZ ;  /* 0x00000002022b7824 */ /* 0x040fe400078e00ff */
[----:B------:R1:W-:Y:S01]  /*f570*/  @P0 STS.128 [R235+0x1000], RZ ;  /* 0x001000ffeb000388 */ /* 0x0003e20000000c00 */
[----:B------:R-:W-:Y:S02]  /*f580*/  SHF.L.U64.HI R3, R2, 0x1, R3 ;  /* 0x0000000102037819 */ /* 0x000fe40000010203 */
[-C--:B-1----:R-:W-:Y:S02]  /*f590*/  IADD3 R40, P2, R34, R43.reuse, RZ ;  /* 0x0000002b22287210 */ /* 0x082fe40007f5e0ff */
[----:B------:R-:W-:-:S03]  /*f5a0*/  IADD3 R42, P1, R32, R43, RZ ;  /* 0x0000002b202a7210 */ /* 0x000fc60007f3e0ff */
[--C-:B------:R-:W-:Y:S02]  /*f5b0*/  IMAD.X R41, R35, 0x1, R3.reuse, P2 ;  /* 0x0000000123297824 */ /* 0x100fe400010e0603 */
[----:B------:R-:W-:Y:S01]  /*f5c0*/  IMAD.X R43, R33, 0x1, R3, P1 ;  /* 0x00000001212b7824 */ /* 0x000fe200008e0603 */
[----:B------:R-:W-:Y:S05]  /*f5d0*/  @P0 BRA `(.L_x_1020) ;  /* 0x000002c000000947 */ /* 0x000fea0003800000 */
[----:B---3--:R1:W5:Y:S01]  /*f5e0*/  LD.E.128 R12, [R38.64] ;  /* 0x00000006260c7980 */ /* 0x008362000c101d00 */
[----:B------:R-:W-:Y:S01]  /*f5f0*/  ISETP.GE.AND P0, PT, R18, R8, PT ;  /* 0x000000081200720c */ /* 0x000fe20003f06270 */
[----:B------:R-:W-:-:S12]  /*f600*/  BSSY B0, `(.L_x_1021) ;  /* 0x0000028000007945 */ /* 0x000fd80003800000 */
[----:B------:R-:W-:Y:S05]  /*f610*/  @P0 BRA `(.L_x_1022) ;  /* 0x0000026000000947 */ /* 0x000fea0003800000 */
[----:B------:R-:W3:Y:S04]  /*f620*/  LD.E.64 R2, [R42.64] ;  /* 0x000000062a027980 */ /* 0x000ee8000c101b00 */
[----:B--2---:R-:W2:Y:S01]  /*f630*/  LD.E.64 R4, [R40.64] ;  /* 0x0000000628047980 */ /* 0x004ea2000c101b00 */
[C---:B-----5:R-:W-:Y:S01]  /*f640*/  SHF.L.U32 R20, R13.reuse, 0x10, RZ ;  /* 0x000000100d147819 */ /* 0x060fe200000006ff */
[----:B------:R-:W-:Y:S01]  /*f650*/  IMAD.U32 R27, R14, 0x10000, RZ ;  /* 0x000100000e1b7824 */ /* 0x000fe200078e00ff */
[C---:B------:R-:W-:Y:S02]  /*f660*/  SHF.L.U32 R21, R12.reuse, 0x10, RZ ;  /* 0x000000100c157819 */ /* 0x040fe400000006ff */
[----:B------:R-:W-:Y:S02]  /*f670*/  LOP3.LUT R28, R12, 0xffff0000, RZ, 0xc0, !PT ;  /* 0xffff00000c1c7812 */ /* 0x000fe400078ec0ff */
[----:B------:R-:W-:-:S02]  /*f680*/  LOP3.LUT R13, R13, 0xffff0000, RZ, 0xc0, !PT ;  /* 0xffff00000d0d7812 */ /* 0x000fc400078ec0ff */
[C---:B------:R-:W-:Y:S02]  /*f690*/  LOP3.LUT R25, R15.reuse, 0xffff0000, RZ, 0xc0, !PT ;  /* 0xffff00000f197812 */ /* 0x040fe400078ec0ff */
[----:B------:R-:W-:Y:S02]  /*f6a0*/  SHF.L.U32 R26, R15, 0x10, RZ ;  /* 0x000000100f1a7819 */ /* 0x000fe400000006ff */
[----:B------:R-:W-:Y:S02]  /*f6b0*/  LOP3.LUT R30, R14, 0xffff0000, RZ, 0xc0, !PT ;  /* 0xffff00000e1e7812 */ /* 0x000fe400078ec0ff */
[----:B---3--:R-:W-:Y:S02]  /*f6c0*/  LOP3.LUT R22, R2, 0xffff0000, RZ, 0xc0, !PT ;  /* 0xffff000002167812 */ /* 0x008fe400078ec0ff */
[----:B------:R-:W-:Y:S02]  /*f6d0*/  LOP3.LUT R12, R3, 0xffff0000, RZ, 0xc0, !PT ;  /* 0xffff0000030c7812 */ /* 0x000fe400078ec0ff */
[----:B--2---:R-:W-:Y:S01]  /*f6e0*/  LOP3.LUT R24, R4, 0xffff0000, RZ, 0xc0, !PT ;  /* 0xffff000004187812 */ /* 0x004fe200078ec0ff */
[----:B------:R-:W-:Y:S01]  /*f6f0*/  FMUL.FTZ R15, R13, R22 ;  /* 0x000000160d0f7220 */ /* 0x000fe20000410000 */
[----:B------:R-:W-:Y:S01]  /*f700*/  LOP3.LUT R23, R5, 0xffff0000, RZ, 0xc0, !PT ;  /* 0xffff000005177812 */ /* 0x000fe200078ec0ff */
[----:B------:R-:W-:Y:S01]  /*f710*/  FMUL.FTZ R14, R25, R12 ;  /* 0x0000000c190e7220 */ /* 0x000fe20000410000 */
[----:B------:R-:W-:Y:S01]  /*f720*/  SHF.L.U32 R2, R2, 0x10, RZ ;  /* 0x0000001002027819 */ /* 0x000fe200000006ff */
[----:B------:R-:W-:Y:S01]  /*f730*/  FMUL.FTZ R13, R13, R24 ;  /* 0x000000180d0d7220 */ /* 0x000fe20000410000 */
[----:B------:R-:W-:Y:S01]  /*f740*/  SHF.L.U32 R3, R3, 0x10, RZ ;  /* 0x0000001003037819 */ /* 0x000fe200000006ff */
[----:B------:R-:W-:Y:S01]  /*f750*/  FMUL.FTZ R25, R25, R23 ;  /* 0x0000001719197220 */ /* 0x000fe20000410000 */
[----:B------:R-:W-:Y:S01]  /*f760*/  SHF.L.U32 R5, R5, 0x10, RZ ;  /* 0x0000001005057819 */ /* 0x000fe200000006ff */
[----:B------:R-:W-:-:S02]  /*f770*/  IMAD.U32 R4, R4, 0x10000, RZ ;  /* 0x0001000004047824 */ /* 0x000fc400078e00ff */
[C---:B------:R-:W-:Y:S02]  /*f780*/  FFMA.FTZ R15, R20.reuse, R24, -R15 ;  /* 0x00000018140f7223 */ /* 0x040fe4000001080f */
[----:B------:R-:W-:Y:S02]  /*f790*/  FFMA.FTZ R20, R20, R22, R13 ;  /* 0x0000001614147223 */ /* 0x000fe4000001000d */
[----:B------:R-:W-:Y:S02]  /*f7a0*/  FFMA.FTZ R25, R26, R12, R25 ;  /* 0x0000000c1a197223 */ /* 0x000fe40000010019 */
[----:B------:R-:W-:Y:S01]  /*f7b0*/  FMUL.FTZ R12, R28, R2 ;  /* 0x000000021c0c7220 */ /* 0x000fe20000410000 */
[----:B------:R-:W-:Y:S01]  /*f7c0*/  F2FP.BF16.PACK_AB R13, R20, R15 ;  /* 0x0000000f140d723e */ /* 0x000fe200000010ff */
[----:B------:R-:W-:Y:S02]  /*f7d0*/  FMUL.FTZ R22, R30, R3 ;  /* 0x000000031e167220 */ /* 0x000fe40000410000 */
[----:B------:R-:W-:-:S02]  /*f7e0*/  FMUL.FTZ R28, R28, R4 ;  /* 0x000000041c1c7220 */ /* 0x000fc40000410000 */
[----:B------:R-:W-:Y:S02]  /*f7f0*/  FMUL.FTZ R30, R30, R5 ;  /* 0x000000051e1e7220 */ /* 0x000fe40000410000 */
[----:B------:R-:W-:Y:S02]  /*f800*/  FFMA.FTZ R14, R26, R23, -R14 ;  /* 0x000000171a0e7223 */ /* 0x000fe4000001080e */
[C---:B------:R-:W-:Y:S02]  /*f810*/  FFMA.FTZ R12, R21.reuse, R4, -R12 ;  /* 0x00000004150c7223 */ /* 0x040fe4000001080c */
[----:B------:R-:W-:Y:S01]  /*f820*/  FFMA.FTZ R21, R21, R2, R28 ;  /* 0x0000000215157223 */ /* 0x000fe2000001001c */
[----:B------:R-:W-:Y:S01]  /*f830*/  F2FP.BF16.PACK_AB R15, R25, R14 ;  /* 0x0000000e190f723e */ /* 0x000fe200000010ff */
[C---:B------:R-:W-:Y:S02]  /*f840*/  FFMA.FTZ R22, R27.reuse, R5, -R22 ;  /* 0x000000051b167223 */ /* 0x040fe40000010816 */
[----:B------:R-:W-:Y:S01]  /*f850*/  FFMA.FTZ R3, R27, R3, R30 ;  /* 0x000000031b037223 */ /* 0x000fe2000001001e */
[----:B------:R-:W-:-:S04]  /*f860*/  F2FP.BF16.PACK_AB R12, R21, R12 ;  /* 0x0000000c150c723e */ /* 0x000fc800000010ff */
[----:B------:R-:W-:Y:S02]  /*f870*/  F2FP.BF16.PACK_AB R14, R3, R22 ;  /* 0x00000016030e723e */ /* 0x000fe400000010ff */
.L_x_1022:
[----:B------:R-:W-:Y:S05]  /*f880*/  BSYNC B0 ;  /* 0x0000000000007941 */ /* 0x000fea0003800000 */
.L_x_1021:
[----:B-----5:R3:W-:Y:S02]  /*f890*/  STS.128 [R235+0x1000], R12 ;  /* 0x0010000ceb007388 */ /* 0x0207e40000000c00 */
.L_x_1020:
[----:B------:R-:W-:Y:S05]  /*f8a0*/  BSYNC B1 ;  /* 0x0000000000017941 */ /* 0x000fea0003800000 */
.L_x_1019:
        /* <DEDUP_REMOVED lines=17> */
[----:B--2---:R-:W-:Y:S02]  /*f9c0*/  LOP3.LUT R22, R2, 0xffff0000, RZ, 0xc0, !PT ;  /* 0xffff000002167812 */ /* 0x004fe400078ec0ff */
[----:B------:R-:W-:Y:S02]  /*f9d0*/  LOP3.LUT R12, R3, 0xffff0000, RZ, 0xc0, !PT ;  /* 0xffff0000030c7812 */ /* 0x000fe400078ec0ff */
[----:B---3--:R-:W-:Y:S01]  /*f9e0*/  LOP3.LUT R24, R4, 0xffff0000, RZ, 0xc0, !PT ;  /* 0xffff000004187812 */ /* 0x008fe200078ec0ff */
        /* <DEDUP_REMOVED lines=25> */
.L_x_1024:
[----:B------:R-:W-:Y:S05]  /*fb80*/  BSYNC B0 ;  /* 0x0000000000007941 */ /* 0x000fea0003800000 */
.L_x_1023:
[----:B-----5:R1:W-:Y:S02]  /*fb90*/  STS.128 [R235+0x3000], R12 ;  /* 0x0030000ceb007388 */ /* 0x0203e40000000c00 */
.L_x_1018:
[----:B------:R-:W-:Y:S05]  /*fba0*/  BSYNC B2 ;  /* 0x0000000000027941 */ /* 0x000fea0003800000 */
.L_x_1017:
[----:B------:R-:W-:-:S04]  /*fbb0*/  IADD3 R28, R186, 0x30, RZ ;  /* 0x00000030ba1c7810 */ /* 0x000fc80007ffe0ff */
[----:B------:R-:W-:-:S04]  /*fbc0*/  ISETP.GE.AND P0, PT, R28, R31, PT ;  /* 0x0000001f1c00720c */ /* 0x000fc80003f06270 */
[----:B------:R-:W-:-:S13]  /*fbd0*/  ISETP.LT.OR P0, PT, R71, -0x187, P0 ;  /* 0xfffffe794700780c */ /* 0x000fda0000701670 */
[----:B------:R-:W-:Y:S05]  /*fbe0*/  @P0 BRA `(.L_x_1025) ;  /* 0x00003bb000000947 */ /* 0x000fea0003800000 */
[----:B------:R-:W-:Y:S01]  /*fbf0*/  ISETP.GE.AND P0, PT, R18, R16, PT ;  /* 0x000000101200720c */ /* 0x000fe20003f06270 */
[----:B------:R-:W-:Y:S01]  /*fc00*/  IMAD R29, R29, 0x30, RZ ;  /* 0x000000301d1d7824 */ /* 0x000fe200078e02ff */
[----:B------:R-:W-:Y:S04]  /*fc10*/  BSSY B1, `(.L_x_1026) ;  /* 0x0000037000017945 */ /* 0x000fe80003800000 */
[----:B------:R-:W-:-:S04]  /*fc20*/  IADD3 R3, P1, R29, R6, RZ ;  /* 0x000000061d037210 */ /* 0x000fc80007f3e0ff */
[----:B------:R-:W-:Y:S01]  /*fc30*/  LEA.HI.X.SX32 R2, R29, R7, 0x1, P1 ;  /* 0x000000071d027211 */ /* 0x000fe200008f0eff */
[C---:B------:R-:W-:Y:S02]  /*fc40*/  IMAD.SHL.U32 R31, R3.reuse, 0x2, RZ ;  /* 0x00000002031f7824 */ /* 0x040fe400078e00ff */
[----:B------:R1:W-:Y:S01]  /*fc50*/  @P0 STS.128 [R235+0x1800], RZ ;  /* 0x001800ffeb000388 */ /* 0x0003e20000000c00 */
[----:B------:R-:W-:Y:S02]  /*fc60*/  SHF.L.U64.HI R3, R3, 0x1, R2 ;  /* 0x0000000103037819 */ /* 0x000fe40000010202 */
[-C--:B------:R-:W-:Y:S02]  /*fc70*/  IADD3 R26, P2, R34, R31.reuse, RZ ;  /* 0x0000001f221a7210 */ /* 0x080fe40007f5e0ff */
        /* <DEDUP_REMOVED lines=10> */
[C---:B-----5:R-:W-:Y:S01]  /*fd20*/  LOP3.LUT R6, R13.reuse, 0xffff0000, RZ, 0xc0, !PT ;  /* 0xffff00000d067812 */ /* 0x060fe200078ec0ff */
[----:B------:R-:W-:Y:S01]  /*fd30*/  IMAD.U32 R23, R14, 0x10000, RZ ;  /* 0x000100000e177824 */ /* 0x000fe200078e00ff */
[----:B------:R-:W-:Y:S02]  /*fd40*/  SHF.L.U32 R7, R13, 0x10, RZ ;  /* 0x000000100d077819 */ /* 0x000fe400000006ff */
[C---:B------:R-:W-:Y:S02]  /*fd50*/  SHF.L.U32 R13, R12.reuse, 0x10, RZ ;  /* 0x000000100c0d7819 */ /* 0x040fe400000006ff */
[----:B------:R-:W-:-:S02]  /*fd60*/  LOP3.LUT R24, R12, 0xffff0000, RZ, 0xc0, !PT ;  /* 0xffff00000c187812 */ /* 0x000fc400078ec0ff */
[C---:B------:R-:W-:Y:S02]  /*fd70*/  SHF.L.U32 R22, R15.reuse, 0x10, RZ ;  /* 0x000000100f167819 */ /* 0x040fe400000006ff */
[----:B------:R-:W-:Y:S02]  /*fd80*/  LOP3.LUT R20, R15, 0xffff0000, RZ, 0xc0, !PT ;  /* 0xffff00000f147812 */ /* 0x000fe400078ec0ff */
[----:B------:R-:W-:Y:S02]  /*fd90*/  LOP3.LUT R25, R14, 0xffff0000, RZ, 0xc0, !PT ;  /* 0xffff00000e197812 */ /* 0x000fe400078ec0ff */
[----:B---3--:R-:W-:Y:S02]  /*fda0*/  LOP3.LUT R18, R2, 0xffff0000, RZ, 0xc0, !PT ;  /* 0xffff000002127812 */ /* 0x008fe400078ec0ff */
[----:B------:R-:W-:Y:S02]  /*fdb0*/  LOP3.LUT R15, R3, 0xffff0000, RZ, 0xc0, !PT ;  /* 0xffff0000030f7812 */ /* 0x000fe400078ec0ff */
[----:B--2---:R-:W-:Y:S01]  /*fdc0*/  LOP3.LUT R21, R4, 0xffff0000, RZ, 0xc0, !PT ;  /* 0xffff000004157812 */ /* 0x004fe200078ec0ff */
[----:B------:R-:W-:Y:S01]  /*fdd0*/  FMUL.FTZ R12, R6, R18 ;  /* 0x00000012060c7220 */ /* 0x000fe20000410000 */
[----:B------:R-:W-:Y:S01]  /*fde0*/  LOP3.LUT R19, R5, 0xffff0000, RZ, 0xc0, !PT ;  /* 0xffff000005137812 */ /* 0x000fe200078ec0ff */
[----:B------:R-:W-:Y:S01]  /*fdf0*/  IMAD.U32 R4, R4, 0x10000, RZ ;  /* 0x0001000004047824 */ /* 0x000fe200078e00ff */
[----:B------:R-:W-:Y:S01]  /*fe00*/  SHF.L.U32 R2, R2, 0x10, RZ ;  /* 0x0000001002027819 */ /* 0x000fe200000006ff */
[----:B------:R-:W-:-:S02]  /*fe10*/  FMUL.FTZ R6, R6, R21 ;  /* 0x0000001506067220 */ /* 0x000fc40000410000 */
[C---:B------:R-:W-:Y:S02]  /*fe20*/  FFMA.FTZ R12, R7.reuse, R21, -R12 ;  /* 0x00000015070c7223 */ /* 0x040fe4000001080c */
[----:B------:R-:W-:Y:S01]  /*fe30*/  FFMA.FTZ R7, R7, R18, R6 ;  /* 0x0000001207077223 */ /* 0x000fe20000010006 */
[----:B------:R-:W-:Y:S01]  /*fe40*/  SHF.L.U32 R6, R3, 0x10, RZ ;  /* 0x0000001003067819 */ /* 0x000fe200000006ff */
[C---:B------:R-:W-:Y:S01]  /*fe50*/  FMUL.FTZ R14, R20.reuse, R15 ;  /* 0x0000000f140e7220 */ /* 0x040fe20000410000 */
[----:B------:R-:W-:Y:S01]  /*fe60*/  SHF.L.U32 R18, R5, 0x10, RZ ;  /* 0x0000001005127819 */ /* 0x000fe200000006ff */
[----:B------:R-:W-:Y:S02]  /*fe70*/  FMUL.FTZ R20, R20, R19 ;  /* 0x0000001314147220 */ /* 0x000fe40000410000 */
        /* <DEDUP_REMOVED lines=9> */
[----:B------:R-:W-:Y:S01]  /*ff10*/  FFMA.FTZ R5, R23, R18, -R5 ;  /* 0x0000001217057223 */ /* 0x000fe20000010805 */
[----:B------:R-:W-:Y:S01]  /*ff20*/  F2FP.BF16.PACK_AB R15, R15, R14 ;  /* 0x0000000e0f0f723e */ /* 0x000fe200000010ff */
[----:B------:R-:W-:Y:S01]  /*ff30*/  FFMA.FTZ R6, R23, R6, R25 ;  /* 0x0000000617067223 */ /* 0x000fe20000010019 */
[----:B------:R-:W-:-:S04]  /*ff40*/  F2FP.BF16.PACK_AB R12, R24, R3 ;  /* 0x00000003180c723e */ /* 0x000fc800000010ff */
[----:B------:R-:W-:Y:S02]  /*ff50*/  F2FP.BF16.PACK_AB R14, R6, R5 ;  /* 0x00000005060e723e */ /* 0x000fe400000010ff */
.L_x_1029:
[----:B------:R-:W-:Y:S05]  /*ff60*/  BSYNC B0 ;  /* 0x0000000000007941 */ /* 0x000fea0003800000 */
.L_x_1028:
[----:B-----5:R3:W-:Y:S02]  /*ff70*/  STS.128 [R235+0x1800], R12 ;  /* 0x0018000ceb007388 */ /* 0x0207e40000000c00 */
.L_x_1027:
[----:B------:R-:W-:Y:S05]  /*ff80*/  BSYNC B1 ;  /* 0x0000000000017941 */ /* 0x000fea0003800000 */
.L_x_1026:
[----:B------:R-:W-:-:S13]  /*ff90*/  ISETP.GE.AND P0, PT, R9, R16, PT ;  /* 0x000000100900720c */ /* 0x000fda0003f06270 */
[----:B------:R1:W-:Y:S01]  /*ffa0*/  @P0 STS.128 [R235+0x3800], RZ ;  /* 0x003800ffeb000388 */ /* 0x0003e20000000c00 */
[----:B------:R-:W-:Y:S05]  /*ffb0*/  @P0 BRA `(.L_x_1025) ;  /* 0x000037e000000947 */ /* 0x000fea0003800000 */
[----:B-1-3--:R-:W5:Y:S01]  /*ffc0*/  LD.E.128 R36, [R36.64+0x80] ;  /* 0x0000800624247980 */ /* 0x00af62000c101d00 */
[----:B------:R-:W-:Y:S01]  /*ffd0*/  ISETP.GE.AND P0, PT, R9, R8, PT ;  /* 0x000000080900720c */ /* 0x000fe20003f06270 */
[----:B------:R-:W-:-:S12]  /*ffe0*/  BSSY B0, `(.L_x_1030) ;  /* 0x0000028000007945 */ /* 0x000fd80003800000 */
[----:B------:R-:W-:Y:S05]  /*fff0*/  @P0 BRA `(.L_x_1031) ;  /* 0x0000026000000947 */ /* 0x000fea0003800000 */
[----:B------:R-:W3:Y:S04]  /*10000*/  LD.E.64 R2, [R30.64+0x40] ;  /* 0x000040061e027980 */ /* 0x000ee8000c101b00 */
[----:B--2---:R-:W2:Y:S01]  /*10010*/  LD.E.64 R4, [R26.64+0x40] ;  /* 0x000040061a047980 */ /* 0x004ea2000c101b00 */
[C---:B-----5:R-:W-:Y:S01]  /*10020*/  LOP3.LUT R6, R37.reuse, 0xffff0000, RZ, 0xc0, !PT ;  /* 0xffff000025067812 */ /* 0x060fe200078ec0ff */
[----:B------:R-:W-:Y:S01]  /*10030*/  IMAD.U32 R19, R38, 0x10000, RZ ;  /* 0x0001000026137824 */ /* 0x000fe200078e00ff */
[----:B------:R-:W-:Y:S02]  /*10040*/  SHF.L.U32 R7, R37, 0x10, RZ ;  /* 0x0000001025077819 */ /* 0x000fe400000006ff */
[C---:B------:R-:W-:Y:S02]  /*10050*/  SHF.L.U32 R8, R36.reuse, 0x10, RZ ;  /* 0x0000001024087819 */ /* 0x040fe400000006ff */
[----:B------:R-:W-:-:S02]  /*10060*/  LOP3.LUT R36, R36, 0xffff0000, RZ, 0xc0, !PT ;  /* 0xffff000024247812 */ /* 0x000fc400078ec0ff */
[C---:B------:R-:W-:Y:S02]  /*10070*/  LOP3.LUT R16, R39.reuse, 0xffff0000, RZ, 0xc0, !PT ;  /* 0xffff000027107812 */ /* 0x040fe400078ec0ff */
[----:B------:R-:W-:Y:S02]  /*10080*/  LOP3.LUT R38, R38, 0xffff0000, RZ, 0xc0, !PT ;  /* 0xffff000026267812 */ /* 0x000fe400078ec0ff */
[----:B------:R-:W-:Y:S02]  /*10090*/  SHF.L.U32 R18, R39, 0x10, RZ ;  /* 0x0000001027127819 */ /* 0x000fe400000006ff */
[----:B---3--:R-:W-:Y:S02]  /*100a0*/  LOP3.LUT R13, R2, 0xffff0000, RZ, 0xc0, !PT ;  /* 0xffff0000020d7812 */ /* 0x008fe400078ec0ff */
[----:B------:R-:W-:Y:S02]  /*100b0*/  LOP3.LUT R9, R3, 0xffff0000, RZ, 0xc0, !PT ;  /* 0xffff000003097812 */ /* 0x000fe400078ec0ff */
[----:B--2---:R-:W-:Y:S01]  /*100c0*/  LOP3.LUT R15, R4, 0xffff0000, RZ, 0xc0, !PT ;  /* 0xffff0000040f7812 */ /* 0x004fe200078ec0ff */
[----:B------:R-:W-:Y:S01]  /*100d0*/  FMUL.FTZ R12, R6, R13 ;  /* 0x0000000d060c7220 */ /* 0x000fe20000410000 */
[----:B------:R-:W-:Y:S01]  /*100e0*/  LOP3.LUT R14, R5, 0xffff0000, RZ, 0xc0, !PT ;  /* 0xffff0000050e7812 */ /* 0x000fe200078ec0ff */
[----:B------:R-:W-:Y:S01]  /*100f0*/  FMUL.FTZ R21, R16, R9 ;  /* 0x0000000910157220 */ /* 0x000fe20000410000 */
[----:B------:R-:W-:Y:S01]  /*10100*/  SHF.L.U32 R3, R3, 0x10, RZ ;  /* 0x0000001003037819 */ /* 0x000fe200000006ff */
[-C--:B------:R-:W-:Y:S01]  /*10110*/  FMUL.FTZ R6, R6, R15.reuse ;  /* 0x0000000f06067220 */ /* 0x080fe20000410000 */
[----:B------:R-:W-:Y:S01]  /*10120*/  SHF.L.U32 R5, R5, 0x10, RZ ;  /* 0x0000001005057819 */ /* 0x000fe200000006ff */
[----:B------:R-:W-:-:S02]  /*10130*/  FFMA.FTZ R12, R7, R15, -R12 ;  /* 0x0000000f070c7223 */ /* 0x000fc4000001080c */
[----:B------:R-:W-:Y:S01]  /*10140*/  FFMA.FTZ R7, R7, R13, R6 ;  /* 0x0000000d07077223 */ /* 0x000fe20000010006 */
[----:B------:R-:W-:Y:S01]  /*10150*/  SHF.L.U32 R13, R2, 0x10, RZ ;  /* 0x00000010020d7819 */ /* 0x000fe200000006ff */
[----:B------:R-:W-:Y:S02]  /*10160*/  IMAD.U32 R15, R4, 0x10000, RZ ;  /* 0x00010000040f7824 */ /* 0x000fe400078e00ff */
[----:B------:R-:W-:Y:S01]  /*10170*/  FMUL.FTZ R4, R38, R3 ;  /* 0x0000000326047220 */ /* 0x000fe20000410000 */
[----:B------:R-:W-:Y:S01]  /*10180*/  F2FP.BF16.PACK_AB R37, R7, R12 ;  /* 0x0000000c0725723e */ /* 0x000fe200000010ff */
[----:B------:R-:W-:Y:S02]  /*10190*/  FMUL.FTZ R2, R36, R13 ;  /* 0x0000000d24027220 */ /* 0x000fe40000410000 */
[----:B------:R-:W-:Y:S02]  /*101a0*/  FMUL.FTZ R16, R16, R14 ;  /* 0x0000000e10107220 */ /* 0x000fe40000410000 */
[----:B------:R-:W-:-:S02]  /*101b0*/  FMUL.FTZ R36, R36, R15 ;  /* 0x0000000f24247220 */ /* 0x000fc40000410000 */
        /* <DEDUP_REMOVED lines=10> */
.L_x_1031:
[----:B------:R-:W-:Y:S05]  /*10260*/  BSYNC B0 ;  /* 0x0000000000007941 */ /* 0x000fea0003800000 */
.L_x_1030:
[----:B-----5:R1:W-:Y:S01]  /*10270*/  STS.128 [R235+0x3800], R36 ;  /* 0x00380024eb007388 */ /* 0x0203e20000000c00 */
[----:B------:R-:W-:Y:S05]  /*10280*/  BRA `(.L_x_1025) ;  /* 0x0000351000007947 */ /* 0x000fea0003800000 */
.L_x_1000:
[----:B-1----:R-:W-:Y:S01]  /*10290*/  BSSY B2, `(.L_x_1032) ;  /* 0x00000b4000027945 */ /* 0x002fe20003800000 */
[----:B------:R-:W-:Y:S05]  /*102a0*/  @!P0 BRA `(.L_x_1033) ;  /* 0x00000b2000008947 */ /* 0x000fea0003800000 */
[----:B------:R-:W-:Y:S01]  /*102b0*/  ISETP.GE.AND P0, PT, R18, R16, PT ;  /* 0x000000101200720c */ /* 0x000fe20003f06270 */
[----:B------:R-:W-:-:S12]  /*102c0*/  BSSY B1, `(.L_x_1034) ;  /* 0x0000058000017945 */ /* 0x000fd80003800000 */
[----:B------:R1:W-:Y:S01]  /*102d0*/  @P0 STS.128 [R235], RZ ;  /* 0x000000ffeb000388 */ /* 0x0003e20000000c00 */
[----:B------:R-:W-:Y:S05]  /*102e0*/  @P0 BRA `(.L_x_1035) ;  /* 0x0000055000000947 */ /* 0x000fea0003800000 */
[----:B------:R2:W5:Y:S01]  /*102f0*/  LD.E.128 R24, [R46.64] ;  /* 0x000000062e187980 */ /* 0x000562000c101d00 */
[----:B------:R-:W-:Y:S01]  /*10300*/  ISETP.GE.AND P0, PT, R18, R8, PT ;  /* 0x000000081200720c */ /* 0x000fe20003f06270 */
[----:B------:R-:W-:-:S12]  /*10310*/  BSSY B0, `(.L_x_1036) ;  /* 0x0000051000007945 */ /* 0x000fd80003800000 */
[----:B------:R-:W-:Y:S05]  /*10320*/  @P0 BRA `(.L_x_1037) ;  /* 0x000004f000000947 */ /* 0x000fea0003800000 */
[----:B------:R-:W-:Y:S01]  /*10330*/  ISETP.GE.AND P1, PT, R18, R29, PT ;  /* 0x0000001d1200720c */ /* 0x000fe20003f26270 */
[----:B------:R-:W-:Y:S02]  /*10340*/  IMAD.MOV.U32 R13, RZ, RZ, RZ ;  /* 0x000000ffff0d7224 */ /* 0x000fe400078e00ff */
[----:B------:R-:W-:-:S10]  /*10350*/  IMAD.MOV.U32 R5, RZ, RZ, R29 ;  /* 0x000000ffff057224 */ /* 0x000fd400078e001d */
[----:B------:R-:W-:Y:S01]  /*10360*/  @P1 IADD3 R13, -R29, RZ, RZ ;  /* 0x000000ff1d0d1210 */ /* 0x000fe20007ffe1ff */
[----:B------:R-:W-:-:S03]  /*10370*/  @P1 IMAD.MOV R5, RZ, RZ, -R29 ;  /* 0x000000ffff051224 */ /* 0x000fc600078e0a1d */
[----:B------:R-:W-:Y:S01]  /*10380*/  IADD3 R15, P0, R13, R2, RZ ;  /* 0x000000020d0f7210 */ /* 0x000fe20007f1e0ff */
[----:B------:R-:W-:-:S03]  /*10390*/  IMAD.WIDE R4, R5, 0x2, R46 ;  /* 0x0000000205047825 */ /* 0x000fc600078e022e */
[----:B------:R-:W-:Y:S01]  /*103a0*/  LEA.HI.X.SX32 R13, R13, R3, 0x1, P0 ;  /* 0x000000030d0d7211 */ /* 0x000fe200000f0eff */
[----:B------:R-:W-:Y:S01]  /*103b0*/  IMAD.MOV.U32 R21, RZ, RZ, RZ ;  /* 0x000000ffff157224 */ /* 0x000fe200078e00ff */
[----:B------:R-:W-:Y:S01]  /*103c0*/  LEA R12, P0, R15, R32, 0x1 ;  /* 0x000000200f0c7211 */ /* 0x000fe200078008ff */
[----:B------:R-:W3:Y:S01]  /*103d0*/  LD.E.128 R4, [R4.64] ;  /* 0x0000000604047980 */ /* 0x000ee2000c101d00 */
[----:B------:R-:W-:Y:S02]  /*103e0*/  @P1 IADD3 R21, -R29, RZ, RZ ;  /* 0x000000ff1d151210 */ /* 0x000fe40007ffe1ff */
[----:B------:R-:W-:Y:S02]  /*103f0*/  LEA.HI.X R13, R15, R33, R13, 0x1, P0 ;  /* 0x000000210f0d7211 */ /* 0x000fe400000f0c0d */
[----:B------:R-:W-:-:S04]  /*10400*/  IADD3 R23, P0, R21, R2, RZ ;  /* 0x0000000215177210 */ /* 0x000fc80007f1e0ff */
[----:B------:R-:W4:Y:S01]  /*10410*/  LD.E.128 R12, [R12.64] ;  /* 0x000000060c0c7980 */ /* 0x000f22000c101d00 */
[----:B------:R-:W-:Y:S02]  /*10420*/  LEA.HI.X.SX32 R21, R21, R3, 0x1, P0 ;  /* 0x0000000315157211 */ /* 0x000fe400000f0eff */
[----:B------:R-:W-:-:S04]  /*10430*/  LEA R20, P0, R23, R34, 0x1 ;  /* 0x0000002217147211 */ /* 0x000fc800078008ff */
[----:B------:R-:W-:-:S06]  /*10440*/  LEA.HI.X R21, R23, R35, R21, 0x1, P0 ;  /* 0x0000002317157211 */ /* 0x000fcc00000f0c15 */
[----:B--2---:R-:W2:Y:S01]  /*10450*/  LD.E.128 R20, [R20.64] ;  /* 0x0000000614147980 */ /* 0x004ea2000c101d00 */
[C---:B-----5:R-:W-:Y:S01]  /*10460*/  LOP3.LUT R0, R25.reuse, 0xffff0000, RZ, 0xc0, !PT ;  /* 0xffff000019007812 */ /* 0x060fe200078ec0ff */
[----:B------:R-:W-:Y:S01]  /*10470*/  IMAD.U32 R28, R24, 0x10000, RZ ;  /* 0x00010000181c7824 */ /* 0x000fe200078e00ff */
[----:B------:R-:W-:Y:S01]  /*10480*/  SHF.L.U32 R42, R25, 0x10, RZ ;  /* 0x00000010192a7819 */ /* 0x000fe200000006ff */
[----:B------:R-:W-:Y:S01]  /*10490*/  IMAD.U32 R30, R26, 0x10000, RZ ;  /* 0x000100001a1e7824 */ /* 0x000fe200078e00ff */
[C---:B------:R-:W-:Y:S02]  /*104a0*/  LOP3.LUT R25, R27.reuse, 0xffff0000, RZ, 0xc0, !PT ;  /* 0xffff00001b197812 */ /* 0x040fe400078ec0ff */
[----:B------:R-:W-:Y:S02]  /*104b0*/  SHF.L.U32 R44, R27, 0x10, RZ ;  /* 0x000000101b2c7819 */ /* 0x000fe400000006ff */
[----:B------:R-:W-:Y:S02]  /*104c0*/  LOP3.LUT R24, R24, 0xffff0000, RZ, 0xc0, !PT ;  /* 0xffff000018187812 */ /* 0x000fe400078ec0ff */
[----:B------:R-:W-:Y:S01]  /*104d0*/  LOP3.LUT R26, R26, 0xffff0000, RZ, 0xc0, !PT ;  /* 0xffff00001a1a7812 */ /* 0x000fe200078ec0ff */
[C---:B---3--:R-:W-:Y:S01]  /*104e0*/  IMAD.U32 R43, R4.reuse, 0x10000, RZ ;  /* 0x00010000042b7824 */ /* 0x048fe200078e00ff */
[----:B------:R-:W-:Y:S01]  /*104f0*/  LOP3.LUT R27, R4, 0xffff0000, RZ, 0xc0, !PT ;  /* 0xffff0000041b7812 */ /* 0x000fe200078ec0ff */
[----:B------:R-:W-:Y:S01]  /*10500*/  IMAD.U32 R45, R6, 0x10000, RZ ;  /* 0x00010000062d7824 */ /* 0x000fe200078e00ff */
[----:B------:R-:W-:-:S02]  /*10510*/  SHF.L.U32 R4, R5, 0x10, RZ ;  /* 0x0000001005047819 */ /* 0x000fc400000006ff */
[----:B------:R-:W-:Y:S02]  /*10520*/  LOP3.LUT R48, R5, 0xffff0000, RZ, 0xc0, !PT ;  /* 0xffff000005307812 */ /* 0x000fe400078ec0ff */
[C---:B------:R-:W-:Y:S02]  /*10530*/  SHF.L.U32 R5, R7.reuse, 0x10, RZ ;  /* 0x0000001007057819 */ /* 0x040fe400000006ff */
[----:B------:R-:W-:Y:S01]  /*10540*/  LOP3.LUT R49, R7, 0xffff0000, RZ, 0xc0, !PT ;  /* 0xffff000007317812 */ /* 0x000fe200078ec0ff */
[----:B----4-:R-:W-:Y:S01]  /*10550*/  IMAD.U32 R50, R12, 0x10000, RZ ;  /* 0x000100000c327824 */ /* 0x010fe200078e00ff */
[C---:B------:R-:W-:Y:S01]  /*10560*/  SHF.L.U32 R7, R13.reuse, 0x10, RZ ;  /* 0x000000100d077819 */ /* 0x040fe200000006ff */
        /* <DEDUP_REMOVED lines=10> */
[----:B------:R-:W-:Y:S01]  /*10610*/  @!P1 FADD.FTZ R13, -R13, -RZ ;  /* 0x800000ff0d0d9221 */ /* 0x000fe20000010100 */
[----:B------:R-:W-:Y:S01]  /*10620*/  LOP3.LUT R56, R15, 0xffff0000, RZ, 0xc0, !PT ;  /* 0xffff00000f387812 */ /* 0x000fe200078ec0ff */
[----:B------:R-:W-:Y:S01]  /*10630*/  @!P1 FADD.FTZ R14, -R14, -RZ ;  /* 0x800000ff0e0e9221 */ /* 0x000fe20000010100 */
[----:B--2---:R-:W-:Y:S01]  /*10640*/  LOP3.LUT R15, R22, 0xffff0000, RZ, 0xc0, !PT ;  /* 0xffff0000160f7812 */ /* 0x004fe200078ec0ff */
[----:B------:R-:W-:-:S02]  /*10650*/  FMUL.FTZ R27, R27, R12 ;  /* 0x0000000c1b1b7220 */ /* 0x000fc40000410000 */
[----:B------:R-:W-:Y:S02]  /*10660*/  @!P1 FADD.FTZ R52, -R52, -RZ ;  /* 0x800000ff34349221 */ /* 0x000fe40000010100 */
[----:B------:R-:W-:Y:S02]  /*10670*/  @!P1 FADD.FTZ R56, -R56, -RZ ;  /* 0x800000ff38389221 */ /* 0x000fe40000010100 */
[----:B------:R-:W-:Y:S01]  /*10680*/  FMUL.FTZ R13, R6, R13 ;  /* 0x0000000d060d7220 */ /* 0x000fe20000410000 */
[----:B------:R-:W-:Y:S01]  /*10690*/  LOP3.LUT R6, R20, 0xffff0000, RZ, 0xc0, !PT ;  /* 0xffff000014067812 */ /* 0x000fe200078ec0ff */
[----:B------:R-:W-:Y:S01]  /*106a0*/  FMUL.FTZ R7, R4, R7 ;  /* 0x0000000704077220 */ /* 0x000fe20000410000 */
[C---:B------:R-:W-:Y:S01]  /*106b0*/  SHF.L.U32 R4, R21.reuse, 0x10, RZ ;  /* 0x0000001015047819 */ /* 0x040fe200000006ff */
[----:B------:R-:W-:Y:S01]  /*106c0*/  IMAD.U32 R12, R20, 0x10000, RZ ;  /* 0x00010000140c7824 */ /* 0x000fe200078e00ff */
[----:B------:R-:W-:Y:S01]  /*106d0*/  LOP3.LUT R21, R21, 0xffff0000, RZ, 0xc0, !PT ;  /* 0xffff000015157812 */ /* 0x000fe200078ec0ff */
[----:B------:R-:W-:Y:S01]  /*106e0*/  FMUL.FTZ R5, R5, R14 ;  /* 0x0000000e05057220 */ /* 0x000fe20000410000 */
[C---:B------:R-:W-:Y:S01]  /*106f0*/  SHF.L.U32 R14, R23.reuse, 0x10, RZ ;  /* 0x00000010170e7819 */ /* 0x040fe200000006ff */
[----:B------:R-:W-:Y:S01]  /*10700*/  IMAD.U32 R20, R22, 0x10000, RZ ;  /* 0x0001000016147824 */ /* 0x000fe200078e00ff */
[----:B------:R-:W-:Y:S01]  /*10710*/  LOP3.LUT R22, R23, 0xffff0000, RZ, 0xc0, !PT ;  /* 0xffff000017167812 */ /* 0x000fe200078ec0ff */
[----:B------:R-:W-:-:S02]  /*10720*/  FMUL.FTZ R43, R43, R50 ;  /* 0x000000322b2b7220 */ /* 0x000fc40000410000 */
[----:B------:R-:W-:Y:S02]  /*10730*/  FMUL.FTZ R51, R48, R51 ;  /* 0x0000003330337220 */ /* 0x000fe40000410000 */
[----:B------:R-:W-:Y:S02]  /*10740*/  FMUL.FTZ R45, R45, R52 ;  /* 0x000000342d2d7220 */ /* 0x000fe40000410000 */
[----:B------:R-:W-:Y:S02]  /*10750*/  FMUL.FTZ R56, R49, R56 ;  /* 0x0000003831387220 */ /* 0x000fe40000410000 */
[----:B------:R-:W-:Y:S02]  /*10760*/  FFMA.FTZ R12, R28, R12, R43 ;  /* 0x0000000c1c0c7223 */ /* 0x000fe4000001002b */
[----:B------:R-:W-:Y:S02]  /*10770*/  FFMA.FTZ R27, R24, R6, R27 ;  /* 0x00000006181b7223 */ /* 0x000fe4000001001b */
[----:B------:R-:W-:-:S02]  /*10780*/  FFMA.FTZ R4, R42, R4, R7 ;  /* 0x000000042a047223 */ /* 0x000fc40000010007 */
[----:B------:R-:W-:Y:S01]  /*10790*/  FFMA.FTZ R21, R0, R21, R51 ;  /* 0x0000001500157223 */ /* 0x000fe20000010033 */
[----:B------:R-:W-:Y:S01]  /*107a0*/  F2FP.BF16.PACK_AB R24, R27, R12 ;  /* 0x0000000c1b18723e */ /* 0x000fe200000010ff */
[----:B------:R-:W-:Y:S02]  /*107b0*/  FFMA.FTZ R20, R30, R20, R45 ;  /* 0x000000141e147223 */ /* 0x000fe4000001002d */
[----:B------:R-:W-:Y:S02]  /*107c0*/  FFMA.FTZ R5, R44, R14, R5 ;  /* 0x0000000e2c057223 */ /* 0x000fe40000010005 */
[----:B------:R-:W-:Y:S01]  /*107d0*/  FFMA.FTZ R22, R25, R22, R56 ;  /* 0x0000001619167223 */ /* 0x000fe20000010038 */
[----:B------:R-:W-:Y:S01]  /*107e0*/  F2FP.BF16.PACK_AB R25, R21, R4 ;  /* 0x000000041519723e */ /* 0x000fe200000010ff */
[----:B------:R-:W-:-:S03]  /*107f0*/  FFMA.FTZ R13, R26, R15, R13 ;  /* 0x0000000f1a0d7223 */ /* 0x000fc6000001000d */
[----:B------:R-:W-:Y:S02]  /*10800*/  F2FP.BF16.PACK_AB R27, R22, R5 ;  /* 0x00000005161b723e */ /* 0x000fe400000010ff */
[----:B------:R-:W-:Y:S02]  /*10810*/  F2FP.BF16.PACK_AB R26, R13, R20 ;  /* 0x000000140d1a723e */ /* 0x000fe400000010ff */
.L_x_1037:
[----:B------:R-:W-:Y:S05]  /*10820*/  BSYNC B0 ;  /* 0x0000000000007941 */ /* 0x000fea0003800000 */
.L_x_1036:
[----:B-----5:R3:W-:Y:S02]  /*10830*/  STS.128 [R235], R24 ;  /* 0x00000018eb007388 */ /* 0x0207e40000000c00 */
.L_x_1035:
[----:B------:R-:W-:Y:S05]  /*10840*/  BSYNC B1 ;  /* 0x0000000000017941 */ /* 0x000fea0003800000 */
.L_x_1034:
[----:B------:R-:W-:-:S13]  /*10850*/  ISETP.GE.AND P0, PT, R9, R16, PT ;  /* 0x000000100900720c */ /* 0x000fda0003f06270 */
[----:B------:R4:W-:Y:S01]  /*10860*/  @P0 STS.128 [R235+0x2000], RZ ;  /* 0x002000ffeb000388 */ /* 0x0009e20000000c00 */
[----:B------:R-:W-:Y:S05]  /*10870*/  @P0 BRA `(.L_x_1033) ;  /* 0x0000055000000947 */ /* 0x000fea0003800000 */
[----:B---3--:R3:W5:Y:S01]  /*10880*/  LD.E.128 R24, [R46.64+0x80] ;  /* 0x000080062e187980 */ /* 0x008762000c101d00 */
        /* <DEDUP_REMOVED lines=13> */
[----:B--2---:R-:W2:Y:S01]  /*10960*/  LD.E.128 R4, [R4.64+0x80] ;  /* 0x0000800604047980 */ /* 0x004ea2000c101d00 */
[----:B------:R-:W-:Y:S02]  /*10970*/  @P1 IADD3 R21, -R29, RZ, RZ ;  /* 0x000000ff1d151210 */ /* 0x000fe40007ffe1ff */
[----:B------:R-:W-:Y:S02]  /*10980*/  LEA.HI.X R13, R13, R33, R0, 0x1, P0 ;  /* 0x000000210d0d7211 */ /* 0x000fe400000f0c00 */
[----:B------:R-:W-:-:S04]  /*10990*/  IADD3 R23, P0, R21, R2, RZ ;  /* 0x0000000215177210 */ /* 0x000fc80007f1e0ff */
[----:B---3--:R-:W3:Y:S01]  /*109a0*/  LD.E.128 R12, [R12.64+0x80] ;  /* 0x000080060c0c7980 */ /* 0x008ee2000c101d00 */
[----:B------:R-:W-:Y:S02]  /*109b0*/  LEA.HI.X.SX32 R21, R21, R3, 0x1, P0 ;  /* 0x0000000315157211 */ /* 0x000fe400000f0eff */
[----:B------:R-:W-:-:S04]  /*109c0*/  LEA R20, P0, R23, R34, 0x1 ;  /* 0x0000002217147211 */ /* 0x000fc800078008ff */
[----:B------:R-:W-:-:S06]  /*109d0*/  LEA.HI.X R21, R23, R35, R21, 0x1, P0 ;  /* 0x0000002317157211 */ /* 0x000fcc00000f0c15 */
[----:B----4-:R-:W4:Y:S01]  /*109e0*/  LD.E.128 R20, [R20.64+0x80] ;  /* 0x0000800614147980 */ /* 0x010f22000c101d00 */
        /* <DEDUP_REMOVED lines=8> */
[C---:B--2---:R-:W-:Y:S01]  /*10a70*/  IMAD.U32 R43, R4.reuse, 0x10000, RZ ;  /* 0x00010000042b7824 */ /* 0x044fe200078e00ff */
[----:B------:R-:W-:Y:S01]  /*10a80*/  LOP3.LUT R27, R4, 0xffff0000, RZ, 0xc0, !PT ;  /* 0xffff0000041b7812 */ /* 0x000fe200078ec0ff */
[----:B------:R-:W-:Y:S01]  /*10a90*/  IMAD.U32 R45, R6, 0x10000, RZ ;  /* 0x00010000062d7824 */ /* 0x000fe200078e00ff */
[----:B------:R-:W-:-:S02]  /*10aa0*/  SHF.L.U32 R4, R5, 0x10, RZ ;  /* 0x0000001005047819 */ /* 0x000fc400000006ff */
[----:B------:R-:W-:Y:S02]  /*10ab0*/  LOP3.LUT R46, R5, 0xffff0000, RZ, 0xc0, !PT ;  /* 0xffff0000052e7812 */ /* 0x000fe400078ec0ff */
[C---:B------:R-:W-:Y:S02]  /*10ac0*/  SHF.L.U32 R5, R7.reuse, 0x10, RZ ;  /* 0x0000001007057819 */ /* 0x040fe400000006ff */
[----:B------:R-:W-:Y:S01]  /*10ad0*/  LOP3.LUT R47, R7, 0xffff0000, RZ, 0xc0, !PT ;  /* 0xffff0000072f7812 */ /* 0x000fe200078ec0ff */
[----:B---3--:R-:W-:Y:S01]  /*10ae0*/  IMAD.U32 R48, R12, 0x10000, RZ ;  /* 0x000100000c307824 */ /* 0x008fe200078e00ff */
        /* <DEDUP_REMOVED lines=14> */
[----:B----4-:R-:W-:Y:S01]  /*10bd0*/  LOP3.LUT R15, R22, 0xffff0000, RZ, 0xc0, !PT ;  /* 0xffff0000160f7812 */ /* 0x010fe200078ec0ff */
        /* <DEDUP_REMOVED lines=29> */
.L_x_1039:
[----:B------:R-:W-:Y:S05]  /*10db0*/  BSYNC B0 ;  /* 0x0000000000007941 */ /* 0x000fea0003800000 */
.L_x_1038:
[----:B-----5:R1:W-:Y:S02]  /*10dc0*/  STS.128 [R235+0x2000], R24 ;  /* 0x00200018eb007388 */ /* 0x0203e40000000c00 */
.L_x_1033:
[----:B------:R-:W-:Y:S05]  /*10dd0*/  BSYNC B2 ;  /* 0x0000000000027941 */ /* 0x000fea0003800000 */
.L_x_1032:
[----:B------:R-:W-:Y:S01]  /*10de0*/  IADD3 R0, R186, 0x10, RZ ;  /* 0x00000010ba007810 */ /* 0x000fe20007ffe0ff */
[----:B------:R-:W-:Y:S03]  /*10df0*/  BSSY B2, `(.L_x_1040) ;  /* 0x00000bd000027945 */ /* 0x000fe60003800000 */
[----:B------:R-:W-:-:S04]  /*10e00*/  ISETP.GE.AND P0, PT, R0, R31, PT ;  /* 0x0000001f0000720c */ /* 0x000fc80003f06270 */
[----:B------:R-:W-:-:S13]  /*10e10*/  ISETP.LT.OR P0, PT, R71, -0x87, P0 ;  /* 0xffffff794700780c */ /* 0x000fda0000701670 */
[----:B------:R-:W-:Y:S05]  /*10e20*/  @P0 BRA `(.L_x_1041) ;  /* 0x00000b9000000947 */ /* 0x000fea0003800000 */
[----:B------:R-:W-:Y:S01]  /*10e30*/  ISETP.GE.AND P0, PT, R18, R16, PT ;  /* 0x000000101200720c */ /* 0x000fe20003f06270 */
[----:B------:R-:W-:-:S12]  /*10e40*/  BSSY B1, `(.L_x_1042) ;  /* 0x000005b000017945 */ /* 0x000fd80003800000 */
[----:B------:R1:W-:Y:S01]  /*10e50*/  @P0 STS.128 [R235+0x800], RZ ;  /* 0x000800ffeb000388 */ /* 0x0003e20000000c00 */
[----:B------:R-:W-:Y:S05]  /*10e60*/  @P0 BRA `(.L_x_1043) ;  /* 0x0000058000000947 */ /* 0x000fea0003800000 */
[----:B-1-3--:R1:W5:Y:S01]  /*10e70*/  LD.E.128 R24, [R40.64] ;  /* 0x0000000628187980 */ /* 0x00a362000c101d00 */
[----:B------:R-:W-:Y:S01]  /*10e80*/  ISETP.GE.AND P0, PT, R18, R8, PT ;  /* 0x000000081200720c */ /* 0x000fe20003f06270 */
[----:B------:R-:W-:-:S12]  /*10e90*/  BSSY B0, `(.L_x_1044) ;  /* 0x0000054000007945 */ /* 0x000fd80003800000 */
[----:B------:R-:W-:Y:S05]  /*10ea0*/  @P0 BRA `(.L_x_1045) ;  /* 0x0000052000000947 */ /* 0x000fea0003800000 */
[-C--:B------:R-:W-:Y:S01]  /*10eb0*/  ISETP.GE.AND P0, PT, R18, R29.reuse, PT ;  /* 0x0000001d1200720c */ /* 0x080fe20003f06270 */
[----:B------:R-:W-:Y:S01]  /*10ec0*/  IMAD.MOV.U32 R7, RZ, RZ, RZ ;  /* 0x000000ffff077224 */ /* 0x000fe200078e00ff */
[C---:B------:R-:W-:Y:S02]  /*10ed0*/  IADD3 R21, P1, R17.reuse, R2, RZ ;  /* 0x0000000211157210 */ /* 0x040fe40007f3e0ff */
[----:B------:R-:W-:Y:S02]  /*10ee0*/  MOV R5, R29 ;  /* 0x0000001d00057202 */ /* 0x000fe40000000f00 */
[----:B------:R-:W-:-:S07]  /*10ef0*/  LEA.HI.X.SX32 R20, R17, R3, 0x1, P1 ;  /* 0x0000000311147211 */ /* 0x000fce00008f0eff */
[--C-:B------:R-:W-:Y:S02]  /*10f00*/  @P0 IMAD.MOV R7, RZ, RZ, -R29.reuse ;  /* 0x000000ffff070224 */ /* 0x100fe400078e0a1d */
[----:B------:R-:W-:Y:S02]  /*10f10*/  IMAD.MOV.U32 R22, RZ, RZ, RZ ;  /* 0x000000ffff167224 */ /* 0x000fe400078e00ff */
[----:B------:R-:W-:Y:S01]  /*10f20*/  @P0 IMAD.MOV R5, RZ, RZ, -R29 ;  /* 0x000000ffff050224 */ /* 0x000fe200078e0a1d */
[----:B------:R-:W-:Y:S02]  /*10f30*/  IADD3 R13, P1, R7, R21, RZ ;  /* 0x00000015070d7210 */ /* 0x000fe40007f3e0ff */
[----:B------:R-:W-:Y:S02]  /*10f40*/  @P0 IADD3 R22, -R29, RZ, RZ ;  /* 0x000000ff1d160210 */ /* 0x000fe40007ffe1ff */
[----:B------:R-:W-:Y:S02]  /*10f50*/  LEA.HI.X.SX32 R7, R7, R20, 0x1, P1 ;  /* 0x0000001407077211 */ /* 0x000fe400008f0eff */
[----:B------:R-:W-:Y:S01]  /*10f60*/  LEA R12, P1, R13, R32, 0x1 ;  /* 0x000000200d0c7211 */ /* 0x000fe200078208ff */
[----:B------:R-:W-:-:S03]  /*10f70*/  IMAD.WIDE R4, R5, 0x2, R40 ;  /* 0x0000000205047825 */ /* 0x000fc600078e0228 */
[----:B------:R-:W-:Y:S02]  /*10f80*/  LEA.HI.X R13, R13, R33, R7, 0x1, P1 ;  /* 0x000000210d0d7211 */ /* 0x000fe400008f0c07 */
[C---:B------:R-:W-:Y:S01]  /*10f90*/  IADD3 R21, P1, R22.reuse, R21, RZ ;  /* 0x0000001516157210 */ /* 0x040fe20007f3e0ff */
[----:B------:R-:W3:Y:S03]  /*10fa0*/  LD.E.128 R4, [R4.64] ;  /* 0x0000000604047980 */ /* 0x000ee6000c101d00 */
[----:B------:R-:W-:Y:S01]  /*10fb0*/  LEA.HI.X.SX32 R20, R22, R20, 0x1, P1 ;  /* 0x0000001416147211 */ /* 0x000fe200008f0eff */
[----:B--2---:R-:W2:Y:S01]  /*10fc0*/  LD.E.128 R12, [R12.64] ;  /* 0x000000060c0c7980 */ /* 0x004ea2000c101d00 */
[----:B------:R-:W-:-:S04]  /*10fd0*/  LEA R22, P1, R21, R34, 0x1 ;  /* 0x0000002215167211 */ /* 0x000fc800078208ff */
[----:B------:R-:W-:-:S06]  /*10fe0*/  LEA.HI.X R23, R21, R35, R20, 0x1, P1 ;  /* 0x0000002315177211 */ /* 0x000fcc00008f0c14 */
[----:B----4-:R-:W4:Y:S01]  /*10ff0*/  LD.E.128 R20, [R22.64] ;  /* 0x0000000616147980 */ /* 0x010f22000c101d00 */
[C---:B-----5:R-:W-:Y:S01]  /*11000*/  IMAD.U32 R30, R24.reuse, 0x10000, RZ ;  /* 0x00010000181e7824 */ /* 0x060fe200078e00ff */
[----:B------:R-:W-:Y:S01]  /*11010*/  LOP3.LUT R28, R24, 0xffff0000, RZ, 0xc0, !PT ;  /* 0xffff0000181c7812 */ /* 0x000fe200078ec0ff */
[C---:B------:R-:W-:Y:S01]  /*11020*/  IMAD.U32 R43, R25.reuse, 0x10000, RZ ;  /* 0x00010000192b7824 */ /* 0x040fe200078e00ff */
[----:B------:R-:W-:Y:S01]  /*11030*/  LOP3.LUT R24, R25, 0xffff0000, RZ, 0xc0, !PT ;  /* 0xffff000019187812 */ /* 0x000fe200078ec0ff */
[C---:B------:R-:W-:Y:S01]  /*11040*/  IMAD.U32 R45, R27.reuse, 0x10000, RZ ;  /* 0x000100001b2d7824 */ /* 0x040fe200078e00ff */
[----:B------:R-:W-:Y:S02]  /*11050*/  LOP3.LUT R25, R27, 0xffff0000, RZ, 0xc0, !PT ;  /* 0xffff00001b197812 */ /* 0x000fe400078ec0ff */
[C---:B------:R-:W-:Y:S02]  /*11060*/  SHF.L.U32 R42, R26.reuse, 0x10, RZ ;  /* 0x000000101a2a7819 */ /* 0x040fe400000006ff */
[----:B------:R-:W-:-:S02]  /*11070*/  LOP3.LUT R26, R26, 0xffff0000, RZ, 0xc0, !PT ;  /* 0xffff00001a1a7812 */ /* 0x000fc400078ec0ff */
[----:B---3--:R-:W-:Y:S02]  /*11080*/  SHF.L.U32 R51, R4, 0x10, RZ ;  /* 0x0000001004337819 */ /* 0x008fe400000006ff */
[C---:B--2---:R-:W-:Y:S02]  /*11090*/  SHF.L.U32 R44, R12.reuse, 0x10, RZ ;  /* 0x000000100c2c7819 */ /* 0x044fe400000006ff */
[----:B------:R-:W-:Y:S01]  /*110a0*/  LOP3.LUT R27, R12, 0xffff0000, RZ, 0xc0, !PT ;  /* 0xffff00000c1b7812 */ /* 0x000fe200078ec0ff */
[C---:B------:R-:W-:Y:S01]  /*110b0*/  IMAD.U32 R12, R13.reuse, 0x10000, RZ ;  /* 0x000100000d0c7824 */ /* 0x040fe200078e00ff */
[----:B------:R-:W-:Y:S01]  /*110c0*/  LOP3.LUT R47, R13, 0xffff0000, RZ, 0xc0, !PT ;  /* 0xffff00000d2f7812 */ /* 0x000fe200078ec0ff */
[C---:B------:R-:W-:Y:S01]  /*110d0*/  IMAD.U32 R13, R15.reuse, 0x10000, RZ ;  /* 0x000100000f0d7824 */ /* 0x040fe200078e00ff */
[----:B------:R-:W-:Y:S01]  /*110e0*/  LOP3.LUT R15, R15, 0xffff0000, RZ, 0xc0, !PT ;  /* 0xffff00000f0f7812 */ /* 0x000fe200078ec0ff */
[----:B------:R-:W-:Y:S01]  /*110f0*/  IMAD.U32 R49, R5, 0x10000, RZ ;  /* 0x0001000005317824 */ /* 0x000fe200078e00ff */
[----:B------:R-:W-:Y:S01]  /*11100*/  SHF.L.U32 R46, R14, 0x10, RZ ;  /* 0x000000100e2e7819 */ /* 0x000fe200000006ff */
[----:B------:R-:W-:Y:S01]  /*11110*/  @!P0 FADD.FTZ R27, -R27, -RZ ;  /* 0x800000ff1b1b8221 */ /* 0x000fe20000010100 */
[----:B------:R-:W-:-:S02]  /*11120*/  LOP3.LUT R4, R4, 0xffff0000, RZ, 0xc0, !PT ;  /* 0xffff000004047812 */ /* 0x000fc400078ec0ff */
[----:B------:R-:W-:Y:S02]  /*11130*/  LOP3.LUT R14, R14, 0xffff0000, RZ, 0xc0, !PT ;  /* 0xffff00000e0e7812 */ /* 0x000fe400078ec0ff */
[----:B------:R-:W-:Y:S01]  /*11140*/  LOP3.LUT R48, R5, 0xffff0000, RZ, 0xc0, !PT ;  /* 0xffff000005307812 */ /* 0x000fe200078ec0ff */
[----:B------:R-:W-:Y:S01]  /*11150*/  @!P0 FADD.FTZ R13, -R13, -RZ ;  /* 0x800000ff0d0d8221 */ /* 0x000fe20000010100 */
[C---:B------:R-:W-:Y:S02]  /*11160*/  SHF.L.U32 R57, R6.reuse, 0x10, RZ ;  /* 0x0000001006397819 */ /* 0x040fe400000006ff */
[----:B------:R-:W-:Y:S01]  /*11170*/  LOP3.LUT R5, R6, 0xffff0000, RZ, 0xc0, !PT ;  /* 0xffff000006057812 */ /* 0x000fe200078ec0ff */
[C---:B------:R-:W-:Y:S01]  /*11180*/  IMAD.U32 R6, R7.reuse, 0x10000, RZ ;  /* 0x0001000007067824 */ /* 0x040fe200078e00ff */
[----:B------:R-:W-:Y:S01]  /*11190*/  LOP3.LUT R50, R7, 0xffff0000, RZ, 0xc0, !PT ;  /* 0xffff000007327812 */ /* 0x000fe200078ec0ff */
[----:B------:R-:W-:Y:S02]  /*111a0*/  @!P0 FADD.FTZ R12, -R12, -RZ ;  /* 0x800000ff0c0c8221 */ /* 0x000fe40000010100 */
[----:B------:R-:W-:-:S02]  /*111b0*/  @!P0 FADD.FTZ R47, -R47, -RZ ;  /* 0x800000ff2f2f8221 */ /* 0x000fc40000010100 */
[----:B------:R-:W-:Y:S02]  /*111c0*/  @!P0 FADD.FTZ R15, -R15, -RZ ;  /* 0x800000ff0f0f8221 */ /* 0x000fe40000010100 */
[----:B------:R-:W-:Y:S02]  /*111d0*/  FMUL.FTZ R27, R4, R27 ;  /* 0x0000001b041b7220 */ /* 0x000fe40000410000 */
[----:B------:R-:W-:Y:S02]  /*111e0*/  @!P0 FADD.FTZ R14, -R14, -RZ ;  /* 0x800000ff0e0e8221 */ /* 0x000fe40000010100 */
[C---:B----4-:R-:W-:Y:S01]  /*111f0*/  IMAD.U32 R4, R21.reuse, 0x10000, RZ ;  /* 0x0001000015047824 */ /* 0x050fe200078e00ff */
[----:B------:R-:W-:Y:S01]  /*11200*/  LOP3.LUT R21, R21, 0xffff0000, RZ, 0xc0, !PT ;  /* 0xffff000015157812 */ /* 0x000fe200078ec0ff */
[----:B------:R-:W-:Y:S01]  /*11210*/  FMUL.FTZ R6, R6, R13 ;  /* 0x0000000d06067220 */ /* 0x000fe20000410000 */
[----:B------:R-:W-:Y:S01]  /*11220*/  SHF.L.U32 R13, R20, 0x10, RZ ;  /* 0x00000010140d7819 */ /* 0x000fe200000006ff */
[----:B------:R-:W-:Y:S01]  /*11230*/  @!P0 FADD.FTZ R44, -R44, -RZ ;  /* 0x800000ff2c2c8221 */ /* 0x000fe20000010100 */
[----:B------:R-:W-:Y:S01]  /*11240*/  LOP3.LUT R7, R20, 0xffff0000, RZ, 0xc0, !PT ;  /* 0xffff000014077812 */ /* 0x000fe200078ec0ff */
[----:B------:R-:W-:Y:S01]  /*11250*/  FMUL.FTZ R12, R49, R12 ;  /* 0x0000000c310c7220 */ /* 0x000fe20000410000 */
[----:B------:R-:W-:Y:S01]  /*11260*/  SHF.L.U32 R20, R22, 0x10, RZ ;  /* 0x0000001016147819 */ /* 0x000fe200000006ff */
[----:B------:R-:W-:-:S02]  /*11270*/  FMUL.FTZ R47, R48, R47 ;  /* 0x0000002f302f7220 */ /* 0x000fc40000410000 */
[----:B------:R-:W-:Y:S02]  /*11280*/  @!P0 FADD.FTZ R46, -R46, -RZ ;  /* 0x800000ff2e2e8221 */ /* 0x000fe40000010100 */
[----:B------:R-:W-:Y:S01]  /*11290*/  FMUL.FTZ R50, R50, R15 ;  /* 0x0000000f32327220 */ /* 0x000fe20000410000 */
[----:B------:R-:W-:Y:S01]  /*112a0*/  LOP3.LUT R15, R22, 0xffff0000, RZ, 0xc0, !PT ;  /* 0xffff0000160f7812 */ /* 0x000fe200078ec0ff */
[----:B------:R-:W-:Y:S01]  /*112b0*/  FMUL.FTZ R5, R5, R14 ;  /* 0x0000000e05057220 */ /* 0x000fe20000410000 */
[C---:B------:R-:W-:Y:S01]  /*112c0*/  LOP3.LUT R22, R23.reuse, 0xffff0000, RZ, 0xc0, !PT ;  /* 0xffff000017167812 */ /* 0x040fe200078ec0ff */
[----:B------:R-:W-:Y:S02]  /*112d0*/  IMAD.U32 R14, R23, 0x10000, RZ ;  /* 0x00010000170e7824 */ /* 0x000fe400078e00ff */
[----:B------:R-:W-:Y:S02]  /*112e0*/  FMUL.FTZ R51, R51, R44 ;  /* 0x0000002c33337220 */ /* 0x000fe40000410000 */
[----:B------:R-:W-:-:S02]  /*112f0*/  FMUL.FTZ R57, R57, R46 ;  /* 0x0000002e39397220 */ /* 0x000fc40000410000 */
[----:B------:R-:W-:Y:S02]  /*11300*/  FFMA.FTZ R4, R43, R4, R12 ;  /* 0x000000042b047223 */ /* 0x000fe4000001000c */
[----:B------:R-:W-:Y:S02]  /*11310*/  FFMA.FTZ R21, R24, R21, R47 ;  /* 0x0000001518157223 */ /* 0x000fe4000001002f */
[----:B------:R-:W-:Y:S02]  /*11320*/  FFMA.FTZ R6, R45, R14, R6 ;  /* 0x0000000e2d067223 */ /* 0x000fe40000010006 */
[----:B------:R-:W-:Y:S01]  /*11330*/  FFMA.FTZ R25, R25, R22, R50 ;  /* 0x0000001619197223 */ /* 0x000fe20000010032 */
[----:B------:R-:W-:Y:S01]  /*11340*/  F2FP.BF16.PACK_AB R21, R21, R4 ;  /* 0x000000041515723e */ /* 0x000fe200000010ff */
[----:B------:R-:W-:Y:S02]  /*11350*/  FFMA.FTZ R13, R30, R13, R51 ;  /* 0x0000000d1e0d7223 */ /* 0x000fe40000010033 */
[----:B------:R-:W-:-:S02]  /*11360*/  FFMA.FTZ R28, R28, R7, R27 ;  /* 0x000000071c1c7223 */ /* 0x000fc4000001001b */
[----:B------:R-:W-:Y:S02]  /*11370*/  FFMA.FTZ R20, R42, R20, R57 ;  /* 0x000000142a147223 */ /* 0x000fe40000010039 */
[----:B------:R-:W-:Y:S01]  /*11380*/  FFMA.FTZ R5, R26, R15, R5 ;  /* 0x0000000f1a057223 */ /* 0x000fe20000010005 */
[----:B------:R-:W-:Y:S02]  /*11390*/  F2FP.BF16.PACK_AB R27, R25, R6 ;  /* 0x00000006191b723e */ /* 0x000fe400000010ff */
[----:B------:R-:W-:Y:S02]  /*113a0*/  F2FP.BF16.PACK_AB R24, R28, R13 ;  /* 0x0000000d1c18723e */ /* 0x000fe400000010ff */
[----:B------:R-:W-:Y:S02]  /*113b0*/  F2FP.BF16.PACK_AB R26, R5, R20 ;  /* 0x00000014051a723e */ /* 0x000fe400000010ff */
[----:B------:R-:W-:Y:S02]  /*113c0*/  MOV R25, R21 ;  /* 0x0000001500197202 */ /* 0x000fe40000000f00 */
.L_x_1045:
[----:B------:R-:W-:Y:S05]  /*113d0*/  BSYNC B0 ;  /* 0x0000000000007941 */ /* 0x000fea0003800000 */
.L_x_1044:
[----:B-----5:R3:W-:Y:S02]  /*113e0*/  STS.128 [R235+0x800], R24 ;  /* 0x00080018eb007388 */ /* 0x0207e40000000c00 */
.L_x_1043:
[----:B------:R-:W-:Y:S05]  /*113f0*/  BSYNC B1 ;  /* 0x0000000000017941 */ /* 0x000fea0003800000 */
.L_x_1042:
[----:B------:R-:W-:-:S13]  /*11400*/  ISETP.GE.AND P0, PT, R9, R16, PT ;  /* 0x000000100900720c */ /* 0x000fda0003f06270 */
[----:B------:R1:W-:Y:S01]  /*11410*/  @P0 STS.128 [R235+0x2800], RZ ;  /* 0x002800ffeb000388 */ /* 0x0003e20000000c00 */
[----:B------:R-:W-:Y:S05]  /*11420*/  @P0 BRA `(.L_x_1041) ;  /* 0x0000059000000947 */ /* 0x000fea0003800000 */
[----:B-1-3--:R1:W5:Y:S01]  /*11430*/  LD.E.128 R24, [R40.64+0x80] ;  /* 0x0000800628187980 */ /* 0x00a362000c101d00 */
[----:B------:R-:W-:Y:S01]  /*11440*/  ISETP.GE.AND P0, PT, R9, R8, PT ;  /* 0x000000080900720c */ /* 0x000fe20003f06270 */
[----:B------:R-:W-:-:S12]  /*11450*/  BSSY B0, `(.L_x_1046) ;  /* 0x0000055000007945 */ /* 0x000fd80003800000 */
[----:B------:R-:W-:Y:S05]  /*11460*/  @P0 BRA `(.L_x_1047) ;  /* 0x0000053000000947 */ /* 0x000fea0003800000 */
[-C--:B------:R-:W-:Y:S01]  /*11470*/  ISETP.GE.AND P0, PT, R9, R29.reuse, PT ;  /* 0x0000001d0900720c */ /* 0x080fe20003f06270 */
[----:B------:R-:W-:Y:S01]  /*11480*/  IMAD.MOV.U32 R7, RZ, RZ, RZ ;  /* 0x000000ffff077224 */ /* 0x000fe200078e00ff */
[----:B------:R-:W-:Y:S02]  /*11490*/  IADD3 R17, R17, 0x40, RZ ;  /* 0x0000004011117810 */ /* 0x000fe40007ffe0ff */
[----:B------:R-:W-:Y:S02]  /*114a0*/  MOV R5, R29 ;  /* 0x0000001d00057202 */ /* 0x000fe40000000f00 */
[----:B------:R-:W-:-:S04]  /*114b0*/  IADD3 R20, P1, R17, R2, RZ ;  /* 0x0000000211147210 */ /* 0x000fc80007f3e0ff */
[----:B------:R-:W-:-:S03]  /*114c0*/  LEA.HI.X.SX32 R17, R17, R3, 0x1, P1 ;  /* 0x0000000311117211 */ /* 0x000fc600008f0eff */
[--C-:B------:R-:W-:Y:S02]  /*114d0*/  @P0 IMAD.MOV R7, RZ, RZ, -R29.reuse ;  /* 0x000000ffff070224 */ /* 0x100fe400078e0a1d */
[----:B------:R-:W-:Y:S02]  /*114e0*/  IMAD.MOV.U32 R21, RZ, RZ, RZ ;  /* 0x000000ffff157224 */ /* 0x000fe400078e00ff */
[----:B------:R-:W-:Y:S01]  /*114f0*/  @P0 IMAD.MOV R5, RZ, RZ, -R29 ;  /* 0x000000ffff050224 */ /* 0x000fe200078e0a1d */
[----:B------:R-:W-:-:S04]  /*11500*/  IADD3 R13, P1, R7, R20, RZ ;  /* 0x00000014070d7210 */ /* 0x000fc80007f3e0ff */
[----:B------:R-:W-:Y:S02]  /*11510*/  LEA.HI.X.SX32 R7, R7, R17, 0x1, P1 ;  /* 0x0000001107077211 */ /* 0x000fe400008f0eff */
[----:B------:R-:W-:Y:S02]  /*11520*/  LEA R12, P1, R13, R32, 0x1 ;  /* 0x000000200d0c7211 */ /* 0x000fe400078208ff */
[----:B------:R-:W-:Y:S02]  /*11530*/  @P0 IADD3 R21, -R29, RZ, RZ ;  /* 0x000000ff1d150210 */ /* 0x000fe40007ffe1ff */
[----:B------:R-:W-:Y:S02]  /*11540*/  LEA.HI.X R13, R13, R33, R7, 0x1, P1 ;  /* 0x000000210d0d7211 */ /* 0x000fe400008f0c07 */
[----:B------:R-:W-:Y:S01]  /*11550*/  IADD3 R23, P1, R21, R20, RZ ;  /* 0x0000001415177210 */ /* 0x000fe20007f3e0ff */
[----:B------:R-:W-:-:S03]  /*11560*/  IMAD.WIDE R4, R5, 0x2, R40 ;  /* 0x0000000205047825 */ /* 0x000fc600078e0228 */
[----:B------:R-:W3:Y:S01]  /*11570*/  LD.E.128 R12, [R12.64] ;  /* 0x000000060c0c7980 */ /* 0x000ee2000c101d00 */
[----:B------:R-:W-:Y:S02]  /*11580*/  LEA.HI.X.SX32 R17, R21, R17, 0x1, P1 ;  /* 0x0000001115117211 */ /* 0x000fe400008f0eff */
[C---:B------:R-:W-:Y:S01]  /*11590*/  LEA R20, P1, R23.reuse, R34, 0x1 ;  /* 0x0000002217147211 */ /* 0x040fe200078208ff */
[----:B--2---:R-:W2:Y:S03]  /*115a0*/  LD.E.128 R4, [R4.64+0x80] ;  /* 0x0000800604047980 */ /* 0x004ea6000c101d00 */
[----:B------:R-:W-:-:S06]  /*115b0*/  LEA.HI.X R21, R23, R35, R17, 0x1, P1 ;  /* 0x0000002317157211 */ /* 0x000fcc00008f0c11 */
[----:B----4-:R-:W4:Y:S01]  /*115c0*/  LD.E.128 R20, [R20.64] ;  /* 0x0000000614147980 */ /* 0x010f22000c101d00 */
[C---:B-----5:R-:W-:Y:S01]  /*115d0*/  LOP3.LUT R17, R25.reuse, 0xffff0000, RZ, 0xc0, !PT ;  /* 0xffff000019117812 */ /* 0x060fe200078ec0ff */
[----:B-1----:R-:W-:Y:S01]  /*115e0*/  IMAD.U32 R40, R25, 0x10000, RZ ;  /* 0x0001000019287824 */ /* 0x002fe200078e00ff */
[C---:B------:R-:W-:Y:S01]  /*115f0*/  LOP3.LUT R25, R27.reuse, 0xffff0000, RZ, 0xc0, !PT ;  /* 0xffff00001b197812 */ /* 0x040fe200078ec0ff */
[----:B------:R-:W-:Y:S01]  /*11600*/  IMAD.U32 R42, R27, 0x10000, RZ ;  /* 0x000100001b2a7824 */ /* 0x000fe200078e00ff */
[----:B------:R-:W-:Y:S01]  /*11610*/  SHF.L.U32 R30, R26, 0x10, RZ ;  /* 0x000000101a1e7819 */ /* 0x000fe200000006ff */
[C---:B------:R-:W-:Y:S01]  /*11620*/  IMAD.U32 R28, R24.reuse, 0x10000, RZ ;  /* 0x00010000181c7824 */ /* 0x040fe200078e00ff */
[----:B------:R-:W-:Y:S02]  /*11630*/  LOP3.LUT R24, R24, 0xffff0000, RZ, 0xc0, !PT ;  /* 0xffff000018187812 */ /* 0x000fe400078ec0ff */
[----:B------:R-:W-:Y:S01]  /*11640*/  LOP3.LUT R26, R26, 0xffff0000, RZ, 0xc0, !PT ;  /* 0xffff00001a1a7812 */ /* 0x000fe200078ec0ff */
[C---:B---3--:R-:W-:Y:S01]  /*11650*/  IMAD.U32 R41, R12.reuse, 0x10000, RZ ;  /* 0x000100000c297824 */ /* 0x048fe200078e00ff */
[----:B------:R-:W-:Y:S01]  /*11660*/  LOP3.LUT R27, R12, 0xffff0000, RZ, 0xc0, !PT ;  /* 0xffff00000c1b7812 */ /* 0x000fe200078ec0ff */
[C---:B------:R-:W-:Y:S01]  /*11670*/  IMAD.U32 R43, R14.reuse, 0x10000, RZ ;  /* 0x000100000e2b7824 */ /* 0x040fe200078e00ff */
[----:B------:R-:W-:Y:S01]  /*11680*/  SHF.L.U32 R12, R13, 0x10, RZ ;  /* 0x000000100d0c7819 */ /* 0x000fe200000006ff */
[----:B--2---:R-:W-:Y:S01]  /*11690*/  IMAD.U32 R45, R5, 0x10000, RZ ;  /* 0x00010000052d7824 */ /* 0x004fe200078e00ff */
[----:B------:R-:W-:Y:S01]  /*116a0*/  LOP3.LUT R44, R13, 0xffff0000, RZ, 0xc0, !PT ;  /* 0xffff00000d2c7812 */ /* 0x000fe200078ec0ff */
        /* <DEDUP_REMOVED lines=10> */
[----:B------:R-:W-:Y:S01]  /*11750*/  IMAD.U32 R6, R7, 0x10000, RZ ;  /* 0x0001000007067824 */ /* 0x000fe200078e00ff */
[----:B------:R-:W-:Y:S01]  /*11760*/  SHF.L.U32 R46, R4, 0x10, RZ ;  /* 0x00000010042e7819 */ /* 0x000fe200000006ff */
[----:B------:R-:W-:Y:S01]  /*11770*/  @!P0 FADD.FTZ R14, -R14, -RZ ;  /* 0x800000ff0e0e8221 */ /* 0x000fe20000010100 */
[----:B------:R-:W-:Y:S01]  /*11780*/  LOP3.LUT R4, R4, 0xffff0000, RZ, 0xc0, !PT ;  /* 0xffff000004047812 */ /* 0x000fe200078ec0ff */
[----:B------:R-:W-:Y:S01]  /*11790*/  @!P0 FADD.FTZ R15, -R15, -RZ ;  /* 0x800000ff0f0f8221 */ /* 0x000fe20000010100 */
[----:B------:R-:W-:Y:S01]  /*117a0*/  LOP3.LUT R50, R7, 0xffff0000, RZ, 0xc0, !PT ;  /* 0xffff000007327812 */ /* 0x000fe200078ec0ff */
[----:B------:R-:W-:Y:S01]  /*117b0*/  FMUL.FTZ R13, R6, R13 ;  /* 0x0000000d060d7220 */ /* 0x000fe20000410000 */
[----:B----4-:R-:W-:Y:S01]  /*117c0*/  SHF.L.U32 R7, R20, 0x10, RZ ;  /* 0x0000001014077819 */ /* 0x010fe200000006ff */
[----:B------:R-:W-:Y:S01]  /*117d0*/  FMUL.FTZ R27, R4, R27 ;  /* 0x0000001b041b7220 */ /* 0x000fe20000410000 */
[----:B------:R-:W-:Y:S01]  /*117e0*/  LOP3.LUT R6, R20, 0xffff0000, RZ, 0xc0, !PT ;  /* 0xffff000014067812 */ /* 0x000fe200078ec0ff */
[----:B------:R-:W-:Y:S01]  /*117f0*/  @!P0 FADD.FTZ R41, -R41, -RZ ;  /* 0x800000ff29298221 */ /* 0x000fe20000010100 */
[----:B------:R-:W-:Y:S01]  /*11800*/  LOP3.LUT R20, R21, 0xffff0000, RZ, 0xc0, !PT ;  /* 0xffff000015147812 */ /* 0x000fe200078ec0ff */
[----:B------:R-:W-:-:S02]  /*11810*/  FMUL.FTZ R45, R45, R12 ;  /* 0x0000000c2d2d7220 */ /* 0x000fc40000410000 */
[----:B------:R-:W-:Y:S02]  /*11820*/  FMUL.FTZ R44, R47, R44 ;  /* 0x0000002c2f2c7220 */ /* 0x000fe40000410000 */
[----:B------:R-:W-:Y:S02]  /*11830*/  @!P0 FADD.FTZ R43, -R43, -RZ ;  /* 0x800000ff2b2b8221 */ /* 0x000fe40000010100 */
[----:B------:R-:W-:Y:S01]  /*11840*/  FMUL.FTZ R5, R5, R14 ;  /* 0x0000000e05057220 */ /* 0x000fe20000410000 */
[----:B------:R-:W-:Y:S01]  /*11850*/  LOP3.LUT R14, R22, 0xffff0000, RZ, 0xc0, !PT ;  /* 0xffff0000160e7812 */ /* 0x000fe200078ec0ff */
[----:B------:R-:W-:Y:S01]  /*11860*/  FMUL.FTZ R50, R50, R15 ;  /* 0x0000000f32327220 */ /* 0x000fe20000410000 */
[----:B------:R-:W-:Y:S01]  /*11870*/  SHF.L.U32 R15, R22, 0x10, RZ ;  /* 0x00000010160f7819 */ /* 0x000fe200000006ff */
[----:B------:R-:W-:Y:S01]  /*11880*/  IMAD.U32 R4, R21, 0x10000, RZ ;  /* 0x0001000015047824 */ /* 0x000fe200078e00ff */
[C---:B------:R-:W-:Y:S01]  /*11890*/  LOP3.LUT R22, R23.reuse, 0xffff0000, RZ, 0xc0, !PT ;  /* 0xffff000017167812 */ /* 0x040fe200078ec0ff */
[----:B------:R-:W-:-:S02]  /*118a0*/  IMAD.U32 R12, R23, 0x10000, RZ ;  /* 0x00010000170c7824 */ /* 0x000fc400078e00ff */
[----:B------:R-:W-:Y:S02]  /*118b0*/  FMUL.FTZ R41, R46, R41 ;  /* 0x000000292e297220 */ /* 0x000fe40000410000 */
[----:B------:R-:W-:Y:S02]  /*118c0*/  FMUL.FTZ R43, R48, R43 ;  /* 0x0000002b302b7220 */ /* 0x000fe40000410000 */
[----:B------:R-:W-:Y:S02]  /*118d0*/  FFMA.FTZ R4, R40, R4, R45 ;  /* 0x0000000428047223 */ /* 0x000fe4000001002d */
[----:B------:R-:W-:Y:S02]  /*118e0*/  FFMA.FTZ R17, R17, R20, R44 ;  /* 0x0000001411117223 */ /* 0x000fe4000001002c */
[----:B------:R-:W-:Y:S02]  /*118f0*/  FFMA.FTZ R12, R42, R12, R13 ;  /* 0x0000000c2a0c7223 */ /* 0x000fe4000001000d */
[----:B------:R-:W-:Y:S01]  /*11900*/  FFMA.FTZ R25, R25, R22, R50 ;  /* 0x0000001619197223 */ /* 0x000fe20000010032 */
[----:B------:R-:W-:Y:S01]  /*11910*/  F2FP.BF16.PACK_AB R17, R17, R4 ;  /* 0x000000041111723e */ /* 0x000fe200000010ff */
[----:B------:R-:W-:-:S02]  /*11920*/  FFMA.FTZ R7, R28, R7, R41 ;  /* 0x000000071c077223 */ /* 0x000fc40000010029 */
[----:B------:R-:W-:Y:S01]  /*11930*/  FFMA.FTZ R6, R24, R6, R27 ;  /* 0x0000000618067223 */ /* 0x000fe2000001001b */
[----:B------:R-:W-:Y:S01]  /*11940*/  F2FP.BF16.PACK_AB R27, R25, R12 ;  /* 0x0000000c191b723e */ /* 0x000fe200000010ff */
[----:B------:R-:W-:Y:S01]  /*11950*/  FFMA.FTZ R15, R30, R15, R43 ;  /* 0x0000000f1e0f7223 */ /* 0x000fe2000001002b */
[----:B------:R-:W-:Y:S01]  /*11960*/  MOV R25, R17 ;  /* 0x0000001100197202 */ /* 0x000fe20000000f00 */
[----:B------:R-:W-:Y:S01]  /*11970*/  FFMA.FTZ R14, R26, R14, R5 ;  /* 0x0000000e1a0e7223 */ /* 0x000fe20000010005 */
[----:B------:R-:W-:-:S04]  /*11980*/  F2FP.BF16.PACK_AB R24, R6, R7 ;  /* 0x000000070618723e */ /* 0x000fc800000010ff */
[----:B------:R-:W-:Y:S02]  /*11990*/  F2FP.BF16.PACK_AB R26, R14, R15 ;  /* 0x0000000f0e1a723e */ /* 0x000fe400000010ff */
.L_x_1047:
[----:B------:R-:W-:Y:S05]  /*119a0*/  BSYNC B0 ;  /* 0x0000000000007941 */ /* 0x000fea0003800000 */
.L_x_1046:
[----:B-----5:R3:W-:Y:S02]  /*119b0*/  STS.128 [R235+0x2800], R24 ;  /* 0x00280018eb007388 */ /* 0x0207e40000000c00 */
.L_x_1041:
[----:B------:R-:W-:Y:S05]  /*119c0*/  BSYNC B2 ;  /* 0x0000000000027941 */ /* 0x000fea0003800000 */
.L_x_1040:
        /* <DEDUP_REMOVED lines=13> */
[----:B------:R-:W-:Y:S01]  /*11aa0*/  ISETP.GE.AND P0, PT, R18, R29, PT ;  /* 0x0000001d1200720c */ /* 0x000fe20003f06270 */
[----:B------:R-:W-:Y:S02]  /*11ab0*/  IMAD.SHL.U32 R20, R29, 0x20, RZ ;  /* 0x000000201d147824 */ /* 0x000fe400078e00ff */
[----:B------:R-:W-:Y:S02]  /*11ac0*/  IMAD.MOV.U32 R7, RZ, RZ, RZ ;  /* 0x000000ffff077224 */ /* 0x000fe400078e00ff */
[----:B------:R-:W-:Y:S01]  /*11ad0*/  IMAD.MOV.U32 R5, RZ, RZ, R29 ;  /* 0x000000ffff057224 */ /* 0x000fe200078e001d */
[----:B------:R-:W-:-:S04]  /*11ae0*/  IADD3 R21, P1, R20, R2, RZ ;  /* 0x0000000214157210 */ /* 0x000fc80007f3e0ff */
[----:B------:R-:W-:-:S03]  /*11af0*/  LEA.HI.X.SX32 R20, R20, R3, 0x1, P1 ;  /* 0x0000000314147211 */ /* 0x000fc600008f0eff */
[----:B------:R-:W-:Y:S01]  /*11b00*/  @P0 IADD3 R7, -R29, RZ, RZ ;  /* 0x000000ff1d070210 */ /* 0x000fe20007ffe1ff */
[----:B------:R-:W-:-:S03]  /*11b10*/  @P0 IMAD.MOV R5, RZ, RZ, -R29 ;  /* 0x000000ffff050224 */ /* 0x000fc600078e0a1d */
[C---:B------:R-:W-:Y:S02]  /*11b20*/  IADD3 R13, P1, R7.reuse, R21, RZ ;  /* 0x00000015070d7210 */ /* 0x040fe40007f3e0ff */
[----:B------:R-:W-:Y:S01]  /*11b30*/  MOV R22, RZ ;  /* 0x000000ff00167202 */ /* 0x000fe20000000f00 */
[----:B------:R-:W-:Y:S01]  /*11b40*/  @P0 IMAD.MOV R22, RZ, RZ, -R29 ;  /* 0x000000ffff160224 */ /* 0x000fe200078e0a1d */
        /* <DEDUP_REMOVED lines=13> */
[----:B------:R-:W-:Y:S01]  /*11c20*/  IMAD.U32 R43, R27, 0x10000, RZ ;  /* 0x000100001b2b7824 */ /* 0x000fe200078e00ff */
[C---:B------:R-:W-:Y:S02]  /*11c30*/  LOP3.LUT R24, R25.reuse, 0xffff0000, RZ, 0xc0, !PT ;  /* 0xffff000019187812 */ /* 0x040fe400078ec0ff */
[----:B------:R-:W-:Y:S02]  /*11c40*/  SHF.L.U32 R41, R25, 0x10, RZ ;  /* 0x0000001019297819 */ /* 0x000fe400000006ff */
[----:B------:R-:W-:Y:S01]  /*11c50*/  LOP3.LUT R25, R27, 0xffff0000, RZ, 0xc0, !PT ;  /* 0xffff00001b197812 */ /* 0x000fe200078ec0ff */
[C---:B------:R-:W-:Y:S01]  /*11c60*/  IMAD.U32 R40, R26.reuse, 0x10000, RZ ;  /* 0x000100001a287824 */ /* 0x040fe200078e00ff */
        /* <DEDUP_REMOVED lines=54> */
.L_x_1053:
[----:B------:R-:W-:Y:S05]  /*11fd0*/  BSYNC B0 ;  /* 0x0000000000007941 */ /* 0x000fea0003800000 */
.L_x_1052:
[----:B-----5:R3:W-:Y:S02]  /*11fe0*/  STS.128 [R235+0x1000], R24 ;  /* 0x00100018eb007388 */ /* 0x0207e40000000c00 */
.L_x_1051:
[----:B------:R-:W-:Y:S05]  /*11ff0*/  BSYNC B1 ;  /* 0x0000000000017941 */ /* 0x000fea0003800000 */
.L_x_1050:
        /* <DEDUP_REMOVED lines=9> */
[----:B------:R-:W-:Y:S02]  /*12090*/  LEA R20, R29, 0x40, 0x5 ;  /* 0x000000401d147811 */ /* 0x000fe400078e28ff */
[----:B------:R-:W-:Y:S02]  /*120a0*/  MOV R5, R29 ;  /* 0x0000001d00057202 */ /* 0x000fe40000000f00 */
[----:B------:R-:W-:-:S04]  /*120b0*/  IADD3 R21, P1, R20, R2, RZ ;  /* 0x0000000214157210 */ /* 0x000fc80007f3e0ff */
[----:B------:R-:W-:-:S03]  /*120c0*/  LEA.HI.X.SX32 R20, R20, R3, 0x1, P1 ;  /* 0x0000000314147211 */ /* 0x000fc600008f0eff */
        /* <DEDUP_REMOVED lines=10> */
[----:B------:R-:W3:Y:S03]  /*12170*/  LD.E.128 R4, [R4.64+0x80] ;  /* 0x0000800604047980 */ /* 0x000ee6000c101d00 */
[----:B------:R-:W-:Y:S01]  /*12180*/  LEA.HI.X.SX32 R20, R22, R20, 0x1, P1 ;  /* 0x0000001416147211 */ /* 0x000fe200008f0eff */
[----:B--2---:R-:W2:Y:S01]  /*12190*/  LD.E.128 R12, [R12.64] ;  /* 0x000000060c0c7980 */ /* 0x004ea2000c101d00 */
[----:B------:R-:W-:-:S04]  /*121a0*/  LEA R22, P1, R21, R34, 0x1 ;  /* 0x0000002215167211 */ /* 0x000fc800078208ff */
[----:B------:R-:W-:-:S06]  /*121b0*/  LEA.HI.X R23, R21, R35, R20, 0x1, P1 ;  /* 0x0000002315177211 */ /* 0x000fcc00008f0c14 */
[----:B----4-:R-:W4:Y:S01]  /*121c0*/  LD.E.128 R20, [R22.64] ;  /* 0x0000000616147980 */ /* 0x010f22000c101d00 */
[C---:B-----5:R-:W-:Y:S01]  /*121d0*/  IMAD.U32 R30, R24.reuse, 0x10000, RZ ;  /* 0x00010000181e7824 */ /* 0x060fe200078e00ff */
[----:B------:R-:W-:Y:S01]  /*121e0*/  LOP3.LUT R28, R24, 0xffff0000, RZ, 0xc0, !PT ;  /* 0xffff0000181c7812 */ /* 0x000fe200078ec0ff */
[C---:B-1----:R-:W-:Y:S01]  /*121f0*/  IMAD.U32 R39, R25.reuse, 0x10000, RZ ;  /* 0x0001000019277824 */ /* 0x042fe200078e00ff */
[----:B------:R-:W-:Y:S01]  /*12200*/  LOP3.LUT R24, R25, 0xffff0000, RZ, 0xc0, !PT ;  /* 0xffff000019187812 */ /* 0x000fe200078ec0ff */
[C---:B------:R-:W-:Y:S01]  /*12210*/  IMAD.U32 R41, R27.reuse, 0x10000, RZ ;  /* 0x000100001b297824 */ /* 0x040fe200078e00ff */
[----:B------:R-:W-:Y:S02]  /*12220*/  LOP3.LUT R25, R27, 0xffff0000, RZ, 0xc0, !PT ;  /* 0xffff00001b197812 */ /* 0x000fe400078ec0ff */
[C---:B------:R-:W-:Y:S02]  /*12230*/  SHF.L.U32 R38, R26.reuse, 0x10, RZ ;  /* 0x000000101a267819 */ /* 0x040fe400000006ff */
[----:B------:R-:W-:-:S02]  /*12240*/  LOP3.LUT R26, R26, 0xffff0000, RZ, 0xc0, !PT ;  /* 0xffff00001a1a7812 */ /* 0x000fc400078ec0ff */
[----:B---3--:R-:W-:Y:S01]  /*12250*/  SHF.L.U32 R47, R4, 0x10, RZ ;  /* 0x00000010042f7819 */ /* 0x008fe200000006ff */
[C---:B--2---:R-:W-:Y:S01]  /*12260*/  IMAD.U32 R40, R12.reuse, 0x10000, RZ ;  /* 0x000100000c287824 */ /* 0x044fe200078e00ff */
[----:B------:R-:W-:Y:S02]  /*12270*/  LOP3.LUT R27, R12, 0xffff0000, RZ, 0xc0, !PT ;  /* 0xffff00000c1b7812 */ /* 0x000fe400078ec0ff */
[C---:B------:R-:W-:Y:S02]  /*12280*/  SHF.L.U32 R12, R13.reuse, 0x10, RZ ;  /* 0x000000100d0c7819 */ /* 0x040fe400000006ff */
[----:B------:R-:W-:Y:S01]  /*12290*/  LOP3.LUT R43, R13, 0xffff0000, RZ, 0xc0, !PT ;  /* 0xffff00000d2b7812 */ /* 0x000fe200078ec0ff */
[C---:B------:R-:W-:Y:S01]  /*122a0*/  IMAD.U32 R13, R15.reuse, 0x10000, RZ ;  /* 0x000100000f0d7824 */ /* 0x040fe200078e00ff */
[----:B------:R-:W-:Y:S01]  /*122b0*/  LOP3.LUT R15, R15, 0xffff0000, RZ, 0xc0, !PT ;  /* 0xffff00000f0f7812 */ /* 0x000fe200078ec0ff */
[----:B------:R-:W-:Y:S01]  /*122c0*/  IMAD.U32 R42, R14, 0x10000, RZ ;  /* 0x000100000e2a7824 */ /* 0x000fe200078e00ff */
[----:B------:R-:W-:Y:S01]  /*122d0*/  LOP3.LUT R4, R4, 0xffff0000, RZ, 0xc0, !PT ;  /* 0xffff000004047812 */ /* 0x000fe200078ec0ff */
[----:B------:R-:W-:Y:S01]  /*122e0*/  IMAD.U32 R45, R5, 0x10000, RZ ;  /* 0x00010000052d7824 */ /* 0x000fe200078e00ff */
[----:B------:R-:W-:Y:S01]  /*122f0*/  LOP3.LUT R14, R14, 0xffff0000, RZ, 0xc0, !PT ;  /* 0xffff00000e0e7812 */ /* 0x000fe200078ec0ff */
[----:B------:R-:W-:Y:S01]  /*12300*/  @!P0 FADD.FTZ R27, -R27, -RZ ;  /* 0x800000ff1b1b8221 */ /* 0x000fe20000010100 */
[----:B------:R-:W-:Y:S01]  /*12310*/  LOP3.LUT R44, R5, 0xffff0000, RZ, 0xc0, !PT ;  /* 0xffff0000052c7812 */ /* 0x000fe200078ec0ff */
[----:B------:R-:W-:Y:S01]  /*12320*/  @!P0 FADD.FTZ R13, -R13, -RZ ;  /* 0x800000ff0d0d8221 */ /* 0x000fe20000010100 */
[----:B------:R-:W-:-:S02]  /*12330*/  SHF.L.U32 R49, R6, 0x10, RZ ;  /* 0x0000001006317819 */ /* 0x000fc400000006ff */
[----:B------:R-:W-:Y:S01]  /*12340*/  LOP3.LUT R5, R6, 0xffff0000, RZ, 0xc0, !PT ;  /* 0xffff000006057812 */ /* 0x000fe200078ec0ff */
[C---:B------:R-:W-:Y:S01]  /*12350*/  IMAD.U32 R6, R7.reuse, 0x10000, RZ ;  /* 0x0001000007067824 */ /* 0x040fe200078e00ff */
[----:B------:R-:W-:Y:S01]  /*12360*/  LOP3.LUT R46, R7, 0xffff0000, RZ, 0xc0, !PT ;  /* 0xffff0000072e7812 */ /* 0x000fe200078ec0ff */
[----:B------:R-:W-:Y:S02]  /*12370*/  @!P0 FADD.FTZ R12, -R12, -RZ ;  /* 0x800000ff0c0c8221 */ /* 0x000fe40000010100 */
[----:B------:R-:W-:Y:S02]  /*12380*/  @!P0 FADD.FTZ R43, -R43, -RZ ;  /* 0x800000ff2b2b8221 */ /* 0x000fe40000010100 */
[----:B------:R-:W-:Y:S02]  /*12390*/  @!P0 FADD.FTZ R15, -R15, -RZ ;  /* 0x800000ff0f0f8221 */ /* 0x000fe40000010100 */
[----:B------:R-:W-:Y:S02]  /*123a0*/  FMUL.FTZ R27, R4, R27 ;  /* 0x0000001b041b7220 */ /* 0x000fe40000410000 */
[----:B------:R-:W-:-:S02]  /*123b0*/  @!P0 FADD.FTZ R14, -R14, -RZ ;  /* 0x800000ff0e0e8221 */ /* 0x000fc40000010100 */
        /* <DEDUP_REMOVED lines=8> */
[----:B------:R-:W-:Y:S02]  /*12440*/  FMUL.FTZ R43, R44, R43 ;  /* 0x0000002b2c2b7220 */ /* 0x000fe40000410000 */
[----:B------:R-:W-:-:S02]  /*12450*/  @!P0 FADD.FTZ R42, -R42, -RZ ;  /* 0x800000ff2a2a8221 */ /* 0x000fc40000010100 */
[----:B------:R-:W-:Y:S01]  /*12460*/  FMUL.FTZ R46, R46, R15 ;  /* 0x0000000f2e2e7220 */ /* 0x000fe20000410000 */
[----:B------:R-:W-:Y:S01]  /*12470*/  LOP3.LUT R15, R22, 0xffff0000, RZ, 0xc0, !PT ;  /* 0xffff0000160f7812 */ /* 0x000fe200078ec0ff */
[----:B------:R-:W-:Y:S01]  /*12480*/  FMUL.FTZ R5, R5, R14 ;  /* 0x0000000e05057220 */ /* 0x000fe20000410000 */
[C---:B------:R-:W-:Y:S01]  /*12490*/  LOP3.LUT R22, R23.reuse, 0xffff0000, RZ, 0xc0, !PT ;  /* 0xffff000017167812 */ /* 0x040fe200078ec0ff */
[----:B------:R-:W-:Y:S02]  /*124a0*/  IMAD.U32 R14, R23, 0x10000, RZ ;  /* 0x00010000170e7824 */ /* 0x000fe400078e00ff */
[----:B------:R-:W-:Y:S02]  /*124b0*/  FMUL.FTZ R47, R47, R40 ;  /* 0x000000282f2f7220 */ /* 0x000fe40000410000 */
[----:B------:R-:W-:Y:S02]  /*124c0*/  FMUL.FTZ R49, R49, R42 ;  /* 0x0000002a31317220 */ /* 0x000fe40000410000 */
[----:B------:R-:W-:-:S02]  /*124d0*/  FFMA.FTZ R4, R39, R4, R12 ;  /* 0x0000000427047223 */ /* 0x000fc4000001000c */
[----:B------:R-:W-:Y:S02]  /*124e0*/  FFMA.FTZ R21, R24, R21, R43 ;  /* 0x0000001518157223 */ /* 0x000fe4000001002b */
[----:B------:R-:W-:Y:S02]  /*124f0*/  FFMA.FTZ R6, R41, R14, R6 ;  /* 0x0000000e29067223 */ /* 0x000fe40000010006 */
[----:B------:R-:W-:Y:S01]  /*12500*/  FFMA.FTZ R25, R25, R22, R46 ;  /* 0x0000001619197223 */ /* 0x000fe2000001002e */
[----:B------:R-:W-:Y:S01]  /*12510*/  F2FP.BF16.PACK_AB R21, R21, R4 ;  /* 0x000000041515723e */ /* 0x000fe200000010ff */
[----:B------:R-:W-:Y:S02]  /*12520*/  FFMA.FTZ R13, R30, R13, R47 ;  /* 0x0000000d1e0d7223 */ /* 0x000fe4000001002f */
[----:B------:R-:W-:Y:S02]  /*12530*/  FFMA.FTZ R28, R28, R7, R27 ;  /* 0x000000071c1c7223 */ /* 0x000fe4000001001b */
[----:B------:R-:W-:-:S02]  /*12540*/  FFMA.FTZ R20, R38, R20, R49 ;  /* 0x0000001426147223 */ /* 0x000fc40000010031 */
[----:B------:R-:W-:Y:S01]  /*12550*/  FFMA.FTZ R5, R26, R15, R5 ;  /* 0x0000000f1a057223 */ /* 0x000fe20000010005 */
[----:B------:R-:W-:Y:S02]  /*12560*/  F2FP.BF16.PACK_AB R27, R25, R6 ;  /* 0x00000006191b723e */ /* 0x000fe400000010ff */
[----:B------:R-:W-:Y:S02]  /*12570*/  F2FP.BF16.PACK_AB R24, R28, R13 ;  /* 0x0000000d1c18723e */ /* 0x000fe400000010ff */
[----:B------:R-:W-:Y:S02]  /*12580*/  F2FP.BF16.PACK_AB R26, R5, R20 ;  /* 0x00000014051a723e */ /* 0x000fe400000010ff */
[----:B------:R-:W-:Y:S02]  /*12590*/  MOV R25, R21 ;  /* 0x0000001500197202 */ /* 0x000fe40000000f00 */
.L_x_1055:
[----:B------:R-:W-:Y:S05]  /*125a0*/  BSYNC B0 ;  /* 0x0000000000007941 */ /* 0x000fea0003800000 */
.L_x_1054:
[----:B-----5:R3:W-:Y:S02]  /*125b0*/  STS.128 [R235+0x3000], R24 ;  /* 0x00300018eb007388 */ /* 0x0207e40000000c00 */
.L_x_1049:
[----:B------:R-:W-:Y:S05]  /*125c0*/  BSYNC B2 ;  /* 0x0000000000027941 */ /* 0x000fea0003800000 */
.L_x_1048:
[----:B------:R-:W-:-:S04]  /*125d0*/  IADD3 R28, R186, 0x30, RZ ;  /* 0x00000030ba1c7810 */ /* 0x000fc80007ffe0ff */
[----:B------:R-:W-:-:S04]  /*125e0*/  ISETP.GE.AND P0, PT, R28, R31, PT ;  /* 0x0000001f1c00720c */ /* 0x000fc80003f06270 */
[----:B------:R-:W-:-:S13]  /*125f0*/  ISETP.LT.OR P0, PT, R71, -0x187, P0 ;  /* 0xfffffe794700780c */ /* 0x000fda0000701670 */
[----:B------:R-:W-:Y:S05]  /*12600*/  @P0 BRA `(.L_x_1025) ;  /* 0x0000119000000947 */ /* 0x000fea0003800000 */
[----:B------:R-:W-:Y:S01]  /*12610*/  ISETP.GE.AND P0, PT, R18, R16, PT ;  /* 0x000000101200720c */ /* 0x000fe20003f06270 */
[----:B------:R-:W-:-:S12]  /*12620*/  BSSY B1, `(.L_x_1056) ;  /* 0x000005d000017945 */ /* 0x000fd80003800000 */
[----:B------:R1:W-:Y:S01]  /*12630*/  @P0 STS.128 [R235+0x1800], RZ ;  /* 0x001800ffeb000388 */ /* 0x0003e20000000c00 */
[----:B------:R-:W-:Y:S05]  /*12640*/  @P0 BRA `(.L_x_1057) ;  /* 0x000005a000000947 */ /* 0x000fea0003800000 */
[----:B------:R1:W5:Y:S01]  /*12650*/  LD.E.128 R4, [R36.64] ;  /* 0x0000000624047980 */ /* 0x000362000c101d00 */
[----:B------:R-:W-:Y:S01]  /*12660*/  ISETP.GE.AND P0, PT, R18, R8, PT ;  /* 0x000000081200720c */ /* 0x000fe20003f06270 */
[----:B------:R-:W-:-:S12]  /*12670*/  BSSY B0, `(.L_x_1058) ;  /* 0x0000056000007945 */ /* 0x000fd80003800000 */
[----:B------:R-:W-:Y:S05]  /*12680*/  @P0 BRA `(.L_x_1059) ;  /* 0x0000054000000947 */ /* 0x000fea0003800000 */
[-C--:B------:R-:W-:Y:S01]  /*12690*/  ISETP.GE.AND P0, PT, R18, R29.reuse, PT ;  /* 0x0000001d1200720c */ /* 0x080fe20003f06270 */
[----:B------:R-:W-:Y:S01]  /*126a0*/  IMAD R18, R29, 0x30, RZ ;  /* 0x000000301d127824 */ /* 0x000fe200078e02ff */
[----:B------:R-:W-:Y:S01]  /*126b0*/  MOV R13, R29 ;  /* 0x0000001d000d7202 */ /* 0x000fe20000000f00 */
[----:B------:R-:W-:-:S03]  /*126c0*/  IMAD.MOV.U32 R15, RZ, RZ, RZ ;  /* 0x000000ffff0f7224 */ /* 0x000fc600078e00ff */
[----:B------:R-:W-:-:S04]  /*126d0*/  IADD3 R19, P1, R18, R2, RZ ;  /* 0x0000000212137210 */ /* 0x000fc80007f3e0ff */
[----:B------:R-:W-:-:S03]  /*126e0*/  LEA.HI.X.SX32 R18, R18, R3, 0x1, P1 ;  /* 0x0000000312127211 */ /* 0x000fc600008f0eff */
[--C-:B------:R-:W-:Y:S02]  /*126f0*/  @P0 IMAD.MOV R15, RZ, RZ, -R29.reuse ;  /* 0x000000ffff0f0224 */ /* 0x100fe400078e0a1d */
[----:B-1-3--:R-:W-:Y:S02]  /*12700*/  IMAD.MOV.U32 R24, RZ, RZ, RZ ;  /* 0x000000ffff187224 */ /* 0x00afe400078e00ff */
        /* <DEDUP_REMOVED lines=11> */
[----:B--2---:R-:W2:Y:S03]  /*127c0*/  LD.E.128 R12, [R12.64] ;  /* 0x000000060c0c7980 */ /* 0x004ea6000c101d00 */
[----:B------:R-:W-:-:S06]  /*127d0*/  LEA.HI.X R25, R19, R35, R18, 0x1, P1 ;  /* 0x0000002313197211 */ /* 0x000fcc00008f0c12 */
[----:B----4-:R-:W4:Y:S01]  /*127e0*/  LD.E.128 R24, [R24.64] ;  /* 0x0000000618187980 */ /* 0x010f22000c101d00 */
[C---:B-----5:R-:W-:Y:S01]  /*127f0*/  IMAD.U32 R19, R4.reuse, 0x10000, RZ ;  /* 0x0001000004137824 */ /* 0x060fe200078e00ff */
[----:B------:R-:W-:Y:S01]  /*12800*/  LOP3.LUT R18, R4, 0xffff0000, RZ, 0xc0, !PT ;  /* 0xffff000004127812 */ /* 0x000fe200078ec0ff */
[----:B------:R-:W-:Y:S01]  /*12810*/  IMAD.U32 R30, R6, 0x10000, RZ ;  /* 0x00010000061e7824 */ /* 0x000fe200078e00ff */
[C---:B------:R-:W-:Y:S02]  /*12820*/  LOP3.LUT R4, R5.reuse, 0xffff0000, RZ, 0xc0, !PT ;  /* 0xffff000005047812 */ /* 0x040fe400078ec0ff */
[----:B------:R-:W-:Y:S02]  /*12830*/  SHF.L.U32 R31, R5, 0x10, RZ ;  /* 0x00000010051f7819 */ /* 0x000fe400000006ff */
[C---:B------:R-:W-:Y:S02]  /*12840*/  LOP3.LUT R5, R7.reuse, 0xffff0000, RZ, 0xc0, !PT ;  /* 0xffff000007057812 */ /* 0x040fe400078ec0ff */
[----:B------:R-:W-:-:S02]  /*12850*/  SHF.L.U32 R39, R7, 0x10, RZ ;  /* 0x0000001007277819 */ /* 0x000fc400000006ff */
[----:B------:R-:W-:Y:S01]  /*12860*/  LOP3.LUT R6, R6, 0xffff0000, RZ, 0xc0, !PT ;  /* 0xffff000006067812 */ /* 0x000fe200078ec0ff */
[C---:B---3--:R-:W-:Y:S01]  /*12870*/  IMAD.U32 R38, R20.reuse, 0x10000, RZ ;  /* 0x0001000014267824 */ /* 0x048fe200078e00ff */
[----:B------:R-:W-:Y:S01]  /*12880*/  LOP3.LUT R20, R20, 0xffff0000, RZ, 0xc0, !PT ;  /* 0xffff000014147812 */ /* 0x000fe200078ec0ff */
[----:B------:R-:W-:Y:S01]  /*12890*/  IMAD.U32 R40, R22, 0x10000, RZ ;  /* 0x0001000016287824 */ /* 0x000fe200078e00ff */
[C---:B------:R-:W-:Y:S01]  /*128a0*/  SHF.L.U32 R7, R21.reuse, 0x10, RZ ;  /* 0x0000001015077819 */ /* 0x040fe200000006ff */
[----:B--2---:R-:W-:Y:S01]  /*128b0*/  IMAD.U32 R45, R12, 0x10000, RZ ;  /* 0x000100000c2d7824 */ /* 0x004fe200078e00ff */
[----:B------:R-:W-:Y:S01]  /*128c0*/  LOP3.LUT R41, R21, 0xffff0000, RZ, 0xc0, !PT ;  /* 0xffff000015297812 */ /* 0x000fe200078ec0ff */
[----:B------:R-:W-:Y:S01]  /*128d0*/  @!P0 FADD.FTZ R20, -R20, -RZ ;  /* 0x800000ff14148221 */ /* 0x000fe20000010100 */
[----:B------:R-:W-:Y:S01]  /*128e0*/  SHF.L.U32 R21, R23, 0x10, RZ ;  /* 0x0000001017157819 */ /* 0x000fe200000006ff */
[----:B------:R-:W-:Y:S01]  /*128f0*/  @!P0 FADD.FTZ R7, -R7, -RZ ;  /* 0x800000ff07078221 */ /* 0x000fe20000010100 */
[----:B------:R-:W-:Y:S01]  /*12900*/  LOP3.LUT R22, R22, 0xffff0000, RZ, 0xc0, !PT ;  /* 0xffff000016167812 */ /* 0x000fe200078ec0ff */
[----:B------:R-:W-:Y:S01]  /*12910*/  IMAD.U32 R47, R14, 0x10000, RZ ;  /* 0x000100000e2f7824 */ /* 0x000fe200078e00ff */
[----:B------:R-:W-:Y:S01]  /*12920*/  LOP3.LUT R23, R23, 0xffff0000, RZ, 0xc0, !PT ;  /* 0xffff000017177812 */ /* 0x000fe200078ec0ff */
[----:B------:R-:W-:Y:S01]  /*12930*/  @!P0 FADD.FTZ R38, -R38, -RZ ;  /* 0x800000ff26268221 */ /* 0x000fe20000010100 */
[----:B------:R-:W-:Y:S01]  /*12940*/  LOP3.LUT R43, R12, 0xffff0000, RZ, 0xc0, !PT ;  /* 0xffff00000c2b7812 */ /* 0x000fe200078ec0ff */
[----:B------:R-:W-:Y:S01]  /*12950*/  @!P0 FADD.FTZ R41, -R41, -RZ ;  /* 0x800000ff29298221 */ /* 0x000fe20000010100 */
[C---:B------:R-:W-:Y:S01]  /*12960*/  SHF.L.U32 R12, R13.reuse, 0x10, RZ ;  /* 0x000000100d0c7819 */ /* 0x040fe200000006ff */
[----:B------:R-:W-:Y:S01]  /*12970*/  @!P0 FADD.FTZ R22, -R22, -RZ ;  /* 0x800000ff16168221 */ /* 0x000fe20000010100 */
[----:B------:R-:W-:Y:S01]  /*12980*/  LOP3.LUT R42, R13, 0xffff0000, RZ, 0xc0, !PT ;  /* 0xffff00000d2a7812 */ /* 0x000fe200078ec0ff */
[----:B------:R-:W-:Y:S01]  /*12990*/  @!P0 FADD.FTZ R23, -R23, -RZ ;  /* 0x800000ff17178221 */ /* 0x000fe20000010100 */
[----:B------:R-:W-:Y:S01]  /*129a0*/  LOP3.LUT R13, R14, 0xffff0000, RZ, 0xc0, !PT ;  /* 0xffff00000e0d7812 */ /* 0x000fe200078ec0ff */
[----:B------:R-:W-:Y:S01]  /*129b0*/  FMUL.FTZ R43, R43, R20 ;  /* 0x000000142b2b7220 */ /* 0x000fe20000410000 */
[----:B------:R-:W-:Y:S01]  /*129c0*/  LOP3.LUT R44, R15, 0xffff0000, RZ, 0xc0, !PT ;  /* 0xffff00000f2c7812 */ /* 0x000fe200078ec0ff */
[----:B------:R-:W-:Y:S01]  /*129d0*/  @!P0 FADD.FTZ R21, -R21, -RZ ;  /* 0x800000ff15158221 */ /* 0x000fe20000010100 */
[----:B------:R-:W-:Y:S01]  /*129e0*/  SHF.L.U32 R14, R15, 0x10, RZ ;  /* 0x000000100f0e7819 */ /* 0x000fe200000006ff */
[----:B------:R-:W-:Y:S01]  /*129f0*/  FMUL.FTZ R12, R12, R7 ;  /* 0x000000070c0c7220 */ /* 0x000fe20000410000 */
[C---:B----4-:R-:W-:Y:S01]  /*12a00*/  LOP3.LUT R15, R24.reuse, 0xffff0000, RZ, 0xc0, !PT ;  /* 0xffff0000180f7812 */ /* 0x050fe200078ec0ff */
[----:B------:R-:W-:Y:S01]  /*12a10*/  IMAD.U32 R20, R24, 0x10000, RZ ;  /* 0x0001000018147824 */ /* 0x000fe200078e00ff */
[----:B------:R-:W-:Y:S01]  /*12a20*/  SHF.L.U32 R7, R25, 0x10, RZ ;  /* 0x0000001019077819 */ /* 0x000fe200000006ff */
[----:B------:R-:W-:Y:S01]  /*12a30*/  FMUL.FTZ R38, R45, R38 ;  /* 0x000000262d267220 */ /* 0x000fe20000410000 */
[----:B------:R-:W-:Y:S01]  /*12a40*/  LOP3.LUT R24, R25, 0xffff0000, RZ, 0xc0, !PT ;  /* 0xffff000019187812 */ /* 0x000fe200078ec0ff */
[----:B------:R-:W-:-:S02]  /*12a50*/  FMUL.FTZ R41, R42, R41 ;  /* 0x000000292a297220 */ /* 0x000fc40000410000 */
[----:B------:R-:W-:Y:S02]  /*12a60*/  @!P0 FADD.FTZ R40, -R40, -RZ ;  /* 0x800000ff28288221 */ /* 0x000fe40000010100 */
[----:B------:R-:W-:Y:S01]  /*12a70*/  FMUL.FTZ R13, R13, R22 ;  /* 0x000000160d0d7220 */ /* 0x000fe20000410000 */
[----:B------:R-:W-:Y:S01]  /*12a80*/  LOP3.LUT R22, R26, 0xffff0000, RZ, 0xc0, !PT ;  /* 0xffff00001a167812 */ /* 0x000fe200078ec0ff */
[----:B------:R-:W-:Y:S02]  /*12a90*/  FMUL.FTZ R44, R44, R23 ;  /* 0x000000172c2c7220 */ /* 0x000fe40000410000 */
[----:B------:R-:W-:Y:S01]  /*12aa0*/  FMUL.FTZ R14, R14, R21 ;  /* 0x000000150e0e7220 */ /* 0x000fe20000410000 */
[C---:B------:R-:W-:Y:S01]  /*12ab0*/  SHF.L.U32 R21, R27.reuse, 0x10, RZ ;  /* 0x000000101b157819 */ /* 0x040fe200000006ff */
[----:B------:R-:W-:Y:S01]  /*12ac0*/  IMAD.U32 R23, R26, 0x10000, RZ ;  /* 0x000100001a177824 */ /* 0x000fe200078e00ff */
[----:B------:R-:W-:Y:S01]  /*12ad0*/  LOP3.LUT R26, R27, 0xffff0000, RZ, 0xc0, !PT ;  /* 0xffff00001b1a7812 */ /* 0x000fe200078ec0ff */
[----:B------:R-:W-:-:S02]  /*12ae0*/  FFMA.FTZ R19, R19, R20, R38 ;  /* 0x0000001413137223 */ /* 0x000fc40000010026 */
[----:B------:R-:W-:Y:S02]  /*12af0*/  FFMA.FTZ R18, R18, R15, R43 ;  /* 0x0000000f12127223 */ /* 0x000fe4000001002b */
[----:B------:R-:W-:Y:S02]  /*12b00*/  FMUL.FTZ R47, R47, R40 ;  /* 0x000000282f2f7220 */ /* 0x000fe40000410000 */
[----:B------:R-:W-:Y:S01]  /*12b10*/  FFMA.FTZ R7, R31, R7, R12 ;  /* 0x000000071f077223 */ /* 0x000fe2000001000c */
[----:B------:R-:W-:Y:S01]  /*12b20*/  F2FP.BF16.PACK_AB R18, R18, R19 ;  /* 0x000000131212723e */ /* 0x000fe200000010ff */
[----:B------:R-:W-:Y:S02]  /*12b30*/  FFMA.FTZ R4, R4, R24, R41 ;  /* 0x0000001804047223 */ /* 0x000fe40000010029 */
[----:B------:R-:W-:Y:S02]  /*12b40*/  FFMA.FTZ R14, R39, R21, R14 ;  /* 0x00000015270e7223 */ /* 0x000fe4000001000e */
[----:B------:R-:W-:Y:S01]  /*12b50*/  FFMA.FTZ R5, R5, R26, R44 ;  /* 0x0000001a05057223 */ /* 0x000fe2000001002c */
[----:B------:R-:W-:Y:S01]  /*12b60*/  F2FP.BF16.PACK_AB R19, R4, R7 ;  /* 0x000000070413723e */ /* 0x000fe200000010ff */
[----:B------:R-:W-:-:S02]  /*12b70*/  FFMA.FTZ R23, R30, R23, R47 ;  /* 0x000000171e177223 */ /* 0x000fc4000001002f */
[----:B------:R-:W-:Y:S01]  /*12b80*/  FFMA.FTZ R6, R6, R22, R13 ;  /* 0x0000001606067223 */ /* 0x000fe2000001000d */
[----:B------:R-:W-:Y:S01]  /*12b90*/  F2FP.BF16.PACK_AB R7, R5, R14 ;  /* 0x0000000e0507723e */ /* 0x000fe200000010ff */
[----:B------:R-:W-:Y:S01]  /*12ba0*/  IMAD.MOV.U32 R4, RZ, RZ, R18 ;  /* 0x000000ffff047224 */ /* 0x000fe200078e0012 */
[----:B------:R-:W-:Y:S02]  /*12bb0*/  MOV R5, R19 ;  /* 0x0000001300057202 */ /* 0x000fe40000000f00 */
[----:B------:R-:W-:Y:S02]  /*12bc0*/  F2FP.BF16.PACK_AB R6, R6, R23 ;  /* 0x000000170606723e */ /* 0x000fe400000010ff */
.L_x_1059:
[----:B------:R-:W-:Y:S05]  /*12bd0*/  BSYNC B0 ;  /* 0x0000000000007941 */ /* 0x000fea0003800000 */
.L_x_1058:
[----:B-----5:R1:W-:Y:S02]  /*12be0*/  STS.128 [R235+0x1800], R4 ;  /* 0x00180004eb007388 */ /* 0x0203e40000000c00 */
.L_x_1057:
[----:B------:R-:W-:Y:S05]  /*12bf0*/  BSYNC B1 ;  /* 0x0000000000017941 */ /* 0x000fea0003800000 */
.L_x_1056:
[----:B------:R-:W-:-:S13]  /*12c00*/  ISETP.GE.AND P0, PT, R9, R16, PT ;  /* 0x000000100900720c */ /* 0x000fda0003f06270 */
[----:B------:R1:W-:Y:S01]  /*12c10*/  @P0 STS.128 [R235+0x3800], RZ ;  /* 0x003800ffeb000388 */ /* 0x0003e20000000c00 */
[----:B------:R-:W-:Y:S05]  /*12c20*/  @P0 BRA `(.L_x_1025) ;  /* 0x00000b7000000947 */ /* 0x000fea0003800000 */
[----:B-1----:R1:W5:Y:S01]  /*12c30*/  LD.E.128 R4, [R36.64+0x80] ;  /* 0x0000800624047980 */ /* 0x002362000c101d00 */
[----:B------:R-:W-:Y:S01]  /*12c40*/  ISETP.GE.AND P0, PT, R9, R8, PT ;  /* 0x000000080900720c */ /* 0x000fe20003f06270 */
[----:B------:R-:W-:Y:S01]  /*12c50*/  BSSY B0, `(.L_x_1060) ;  /* 0x0000057000007945 */ /* 0x000fe20003800000 */
[----:B------:R-:W-:-:S05]  /*12c60*/  IADD3 R14, P1, R36, 0x80, RZ ;  /* 0x00000080240e7810 */ /* 0x000fca0007f3e0ff */
[----:B------:R-:W-:-:S06]  /*12c70*/  IMAD.X R15, RZ, RZ, R37, P1 ;  /* 0x000000ffff0f7224 */ /* 0x000fcc00008e0625 */
[----:B------:R-:W-:Y:S05]  /*12c80*/  @P0 BRA `(.L_x_1061) ;  /* 0x0000053000000947 */ /* 0x000fea0003800000 */
[-C--:B------:R-:W-:Y:S01]  /*12c90*/  ISETP.GE.AND P0, PT, R9, R29.reuse, PT ;  /* 0x0000001d0900720c */ /* 0x080fe20003f06270 */
[----:B------:R-:W-:Y:S01]  /*12ca0*/  IMAD.MOV.U32 R12, RZ, RZ, 0x30 ;  /* 0x00000030ff0c7424 */ /* 0x000fe200078e00ff */
[----:B------:R-:W-:Y:S01]  /*12cb0*/  MOV R8, R29 ;  /* 0x0000001d00087202 */ /* 0x000fe20000000f00 */
[----:B------:R-:W-:Y:S02]  /*12cc0*/  IMAD.MOV.U32 R9, RZ, RZ, RZ ;  /* 0x000000ffff097224 */ /* 0x000fe400078e00ff */
[----:B------:R-:W-:-:S05]  /*12cd0*/  IMAD R12, R29, R12, 0x40 ;  /* 0x000000401d0c7424 */ /* 0x000fca00078e020c */
[----:B------:R-:W-:-:S03]  /*12ce0*/  IADD3 R2, P1, R12, R2, RZ ;  /* 0x000000020c027210 */ /* 0x000fc60007f3e0ff */
[--C-:B------:R-:W-:Y:S01]  /*12cf0*/  @P0 IMAD.MOV R9, RZ, RZ, -R29.reuse ;  /* 0x000000ffff090224 */ /* 0x100fe200078e0a1d */
[----:B------:R-:W-:Y:S01]  /*12d00*/  LEA.HI.X.SX32 R3, R12, R3, 0x1, P1 ;  /* 0x000000030c037211 */ /* 0x000fe200008f0eff */
[----:B------:R-:W-:-:S03]  /*12d10*/  @P0 IMAD.MOV R8, RZ, RZ, -R29 ;  /* 0x000000ffff080224 */ /* 0x000fc600078e0a1d */
[C---:B------:R-:W-:Y:S01]  /*12d20*/  IADD3 R19, P1, R9.reuse, R2, RZ ;  /* 0x0000000209137210 */ /* 0x040fe20007f3e0ff */
[----:B------:R-:W-:Y:S01]  /*12d30*/  IMAD.WIDE R14, R8, 0x2, R14 ;  /* 0x00000002080e7825 */ /* 0x000fe200078e020e */
[----:B------:R-:W-:Y:S02]  /*12d40*/  MOV R8, RZ ;  /* 0x000000ff00087202 */ /* 0x000fe40000000f00 */
[----:B------:R-:W-:Y:S01]  /*12d50*/  LEA.HI.X.SX32 R9, R9, R3, 0x1, P1 ;  /* 0x0000000309097211 */ /* 0x000fe200008f0eff */
[----:B------:R-:W-:Y:S01]  /*12d60*/  @P0 IMAD.MOV R8, RZ, RZ, -R29 ;  /* 0x000000ffff080224 */ /* 0x000fe200078e0a1d */
[C---:B------:R-:W-:Y:S01]  /*12d70*/  LEA R20, P1, R19.reuse, R32, 0x1 ;  /* 0x0000002013147211 */ /* 0x040fe200078208ff */
[----:B--2---:R-:W2:Y:S03]  /*12d80*/  LD.E.128 R12, [R14.64] ;  /* 0x000000060e0c7980 */ /* 0x004ea6000c101d00 */
[----:B------:R-:W-:-:S02]  /*12d90*/  LEA.HI.X R21, R19, R33, R9, 0x1, P1 ;  /* 0x0000002113157211 */ /* 0x000fc400008f0c09 */
[----:B------:R-:W-:-:S04]  /*12da0*/  IADD3 R9, P1, R8, R2, RZ ;  /* 0x0000000208097210 */ /* 0x000fc80007f3e0ff */
[----:B---3--:R-:W3:Y:S01]  /*12db0*/  LD.E.128 R20, [R20.64] ;  /* 0x0000000614147980 */ /* 0x008ee2000c101d00 */
[----:B------:R-:W-:Y:S02]  /*12dc0*/  LEA.HI.X.SX32 R3, R8, R3, 0x1, P1 ;  /* 0x0000000308037211 */ /* 0x000fe400008f0eff */
[----:B------:R-:W-:-:S04]  /*12dd0*/  LEA R24, P1, R9, R34, 0x1 ;  /* 0x0000002209187211 */ /* 0x000fc800078208ff */
[----:B------:R-:W-:-:S06]  /*12de0*/  LEA.HI.X R25, R9, R35, R3, 0x1, P1 ;  /* 0x0000002309197211 */ /* 0x000fcc00008f0c03 */
[----:B----4-:R-:W4:Y:S01]  /*12df0*/  LD.E.128 R24, [R24.64] ;  /* 0x0000000618187980 */ /* 0x010f22000c101d00 */
[C---:B-----5:R-:W-:Y:S01]  /*12e00*/  LOP3.LUT R2, R5.reuse, 0xffff0000, RZ, 0xc0, !PT ;  /* 0xffff000005027812 */ /* 0x060fe200078ec0ff */
[----:B------:R-:W-:Y:S01]  /*12e10*/  IMAD.U32 R8, R4, 0x10000, RZ ;  /* 0x0001000004087824 */ /* 0x000fe200078e00ff */
[----:B------:R-:W-:Y:S01]  /*12e20*/  SHF.L.U32 R16, R5, 0x10, RZ ;  /* 0x0000001005107819 */ /* 0x000fe200000006ff */
[----:B------:R-:W-:Y:S01]  /*12e30*/  IMAD.U32 R9, R6, 0x10000, RZ ;  /* 0x0001000006097824 */ /* 0x000fe200078e00ff */
[----:B------:R-:W-:Y:S02]  /*12e40*/  LOP3.LUT R3, R4, 0xffff0000, RZ, 0xc0, !PT ;  /* 0xffff000004037812 */ /* 0x000fe400078ec0ff */
[----:B------:R-:W-:Y:S02]  /*12e50*/  LOP3.LUT R5, R6, 0xffff0000, RZ, 0xc0, !PT ;  /* 0xffff000006057812 */ /* 0x000fe400078ec0ff */
[C---:B------:R-:W-:Y:S02]  /*12e60*/  LOP3.LUT R4, R7.reuse, 0xffff0000, RZ, 0xc0, !PT ;  /* 0xffff000007047812 */ /* 0x040fe400078ec0ff */
[----:B------:R-:W-:-:S02]  /*12e70*/  SHF.L.U32 R19, R7, 0x10, RZ ;  /* 0x0000001007137819 */ /* 0x000fc400000006ff */
[C---:B--2---:R-:W-:Y:S01]  /*12e80*/  SHF.L.U32 R6, R13.reuse, 0x10, RZ ;  /* 0x000000100d067819 */ /* 0x044fe200000006ff */
[----:B------:R-:W-:Y:S01]  /*12e90*/  IMAD.U32 R18, R12, 0x10000, RZ ;  /* 0x000100000c127824 */ /* 0x000fe200078e00ff */
[----:B------:R-:W-:Y:S01]  /*12ea0*/  LOP3.LUT R30, R13, 0xffff0000, RZ, 0xc0, !PT ;  /* 0xffff00000d1e7812 */ /* 0x000fe200078ec0ff */
[----:B------:R-:W-:Y:S01]  /*12eb0*/  IMAD.U32 R29, R14, 0x10000, RZ ;  /* 0x000100000e1d7824 */ /* 0x000fe200078e00ff */
[----:B------:R-:W-:Y:S02]  /*12ec0*/  LOP3.LUT R7, R12, 0xffff0000, RZ, 0xc0, !PT ;  /* 0xffff00000c077812 */ /* 0x000fe400078ec0ff */
[----:B------:R-:W-:Y:S02]  /*12ed0*/  LOP3.LUT R13, R14, 0xffff0000, RZ, 0xc0, !PT ;  /* 0xffff00000e0d7812 */ /* 0x000fe400078ec0ff */
[C---:B------:R-:W-:Y:S01]  /*12ee0*/  SHF.L.U32 R12, R15.reuse, 0x10, RZ ;  /* 0x000000100f0c7819 */ /* 0x040fe200000006ff */
[----:B---3--:R-:W-:Y:S01]  /*12ef0*/  IMAD.U32 R31, R20, 0x10000, RZ ;  /* 0x00010000141f7824 */ /* 0x008fe200078e00ff */
[----:B------:R-:W-:Y:S01]  /*12f00*/  LOP3.LUT R32, R15, 0xffff0000, RZ, 0xc0, !PT ;  /* 0xffff00000f207812 */ /* 0x000fe200078ec0ff */
[----:B------:R-:W-:Y:S01]  /*12f10*/  IMAD.U32 R34, R22, 0x10000, RZ ;  /* 0x0001000016227824 */ /* 0x000fe200078e00ff */
[----:B------:R-:W-:Y:S01]  /*12f20*/  LOP3.LUT R14, R20, 0xffff0000, RZ, 0xc0, !PT ;  /* 0xffff0000140e7812 */ /* 0x000fe200078ec0ff */
[----:B------:R-:W-:Y:S01]  /*12f30*/  @!P0 FADD.FTZ R31, -R31, -RZ ;  /* 0x800000ff1f1f8221 */ /* 0x000fe20000010100 */
[C---:B------:R-:W-:Y:S01]  /*12f40*/  SHF.L.U32 R15, R21.reuse, 0x10, RZ ;  /* 0x00000010150f7819 */ /* 0x040fe200000006ff */
        /* <DEDUP_REMOVED lines=8> */
[----:B------:R-:W-:-:S02]  /*12fd0*/  @!P0 FADD.FTZ R20, -R20, -RZ ;  /* 0x800000ff14148221 */ /* 0x000fc40000010100 */
[----:B------:R-:W-:Y:S02]  /*12fe0*/  @!P0 FADD.FTZ R21, -R21, -RZ ;  /* 0x800000ff15158221 */ /* 0x000fe40000010100 */
[----:B------:R-:W-:Y:S01]  /*12ff0*/  FMUL.FTZ R14, R7, R14 ;  /* 0x0000000e070e7220 */ /* 0x000fe20000410000 */
[----:B----4-:R-:W-:Y:S01]  /*13000*/  LOP3.LUT R7, R24, 0xffff0000, RZ, 0xc0, !PT ;  /* 0xffff000018077812 */ /* 0x010fe200078ec0ff */
[----:B------:R-:W-:Y:S02]  /*13010*/  @!P0 FADD.FTZ R23, -R23, -RZ ;  /* 0x800000ff17178221 */ /* 0x000fe40000010100 */
[----:B------:R-:W-:Y:S02]  /*13020*/  FMUL.FTZ R20, R13, R20 ;  /* 0x000000140d147220 */ /* 0x000fe40000410000 */
[----:B------:R-:W-:Y:S01]  /*13030*/  FMUL.FTZ R15, R6, R15 ;  /* 0x0000000f060f7220 */ /* 0x000fe20000410000 */
[C---:B------:R-:W-:Y:S01]  /*13040*/  SHF.L.U32 R6, R25.reuse, 0x10, RZ ;  /* 0x0000001019067819 */ /* 0x040fe200000006ff */
[----:B------:R-:W-:Y:S01]  /*13050*/  FMUL.FTZ R12, R12, R21 ;  /* 0x000000150c0c7220 */ /* 0x000fe20000410000 */
[----:B------:R-:W-:Y:S01]  /*13060*/  LOP3.LUT R21, R26, 0xffff0000, RZ, 0xc0, !PT ;  /* 0xffff00001a157812 */ /* 0x000fe200078ec0ff */
        /* <DEDUP_REMOVED lines=9> */
[----:B------:R-:W-:Y:S02]  /*13100*/  FFMA.FTZ R6, R16, R6, R15 ;  /* 0x0000000610067223 */ /* 0x000fe4000001000f */
[----:B------:R-:W-:Y:S02]  /*13110*/  FFMA.FTZ R33, R2, R24, R33 ;  /* 0x0000001802217223 */ /* 0x000fe40000010021 */
[----:B------:R-:W-:Y:S02]  /*13120*/  FFMA.FTZ R8, R8, R13, R31 ;  /* 0x0000000d08087223 */ /* 0x000fe4000001001f */
[----:B------:R-:W-:-:S02]  /*13130*/  FFMA.FTZ R3, R3, R7, R14 ;  /* 0x0000000703037223 */ /* 0x000fc4000001000e */
[----:B------:R-:W-:Y:S02]  /*13140*/  FFMA.FTZ R9, R9, R22, R34 ;  /* 0x0000001609097223 */ /* 0x000fe40000010022 */
[----:B------:R-:W-:Y:S02]  /*13150*/  FFMA.FTZ R12, R19, R18, R12 ;  /* 0x00000012130c7223 */ /* 0x000fe4000001000c */
[----:B------:R-:W-:Y:S01]  /*13160*/  FFMA.FTZ R23, R4, R26, R23 ;  /* 0x0000001a04177223 */ /* 0x000fe20000010017 */
[----:B------:R-:W-:Y:S01]  /*13170*/  F2FP.BF16.PACK_AB R4, R3, R8 ;  /* 0x000000080304723e */ /* 0x000fe200000010ff */
[----:B------:R-:W-:Y:S01]  /*13180*/  FFMA.FTZ R20, R5, R21, R20 ;  /* 0x0000001505147223 */ /* 0x000fe20000010014 */
[----:B------:R-:W-:Y:S02]  /*13190*/  F2FP.BF16.PACK_AB R5, R33, R6 ;  /* 0x000000062105723e */ /* 0x000fe400000010ff */
[----:B------:R-:W-:Y:S02]  /*131a0*/  F2FP.BF16.PACK_AB R7, R23, R12 ;  /* 0x0000000c1707723e */ /* 0x000fe400000010ff */
[----:B------:R-:W-:-:S02]  /*131b0*/  F2FP.BF16.PACK_AB R6, R20, R9 ;  /* 0x000000091406723e */ /* 0x000fc400000010ff */
.L_x_1061:
[----:B------:R-:W-:Y:S05]  /*131c0*/  BSYNC B0 ;  /* 0x0000000000007941 */ /* 0x000fea0003800000 */
.L_x_1060:
[----:B-----5:R1:W-:Y:S01]  /*131d0*/  STS.128 [R235+0x3800], R4 ;  /* 0x00380004eb007388 */ /* 0x0203e20000000c00 */
[----:B------:R-:W-:Y:S05]  /*131e0*/  BRA `(.L_x_1025) ;  /* 0x000005b000007947 */ /* 0x000fea0003800000 */
.L_x_999:
[----:B------:R-:W-:Y:S01]  /*131f0*/  IMAD.IADD R5, R233, 0x1, -R70 ;  /* 0x00000001e9057824 */ /* 0x000fe200078e0a46 */
[----:B------:R-:W-:Y:S01]  /*13200*/  BSSY B0, `(.L_x_1062) ;  /* 0x0000014000007945 */ /* 0x000fe20003800000 */
[----:B------:R-:W-:-:S03]  /*13210*/  ISETP.GE.AND P0, PT, R9, R81, PT ;  /* 0x000000510900720c */ /* 0x000fc60003f06270 */
[----:B------:R-:W-:-:S13]  /*13220*/  ISETP.GE.AND P1, PT, R186, R5, PT ;  /* 0x00000005ba00720c */ /* 0x000fda0003f26270 */
[----:B------:R-:W-:Y:S05]  /*13230*/  @P1 BRA `(.L_x_1063) ;  /* 0x0000010000001947 */ /* 0x000fea0003800000 */
[----:B------:R-:W-:-:S13]  /*13240*/  ISETP.GE.AND P2, PT, R18, R81, PT ;  /* 0x000000511200720c */ /* 0x000fda0003f46270 */
[C---:B-----5:R-:W-:Y:S01]  /*13250*/  @!P2 LEA R8, P1, R190.reuse, R196, 0x1 ;  /* 0x000000c4be08a211 */ /* 0x060fe200078208ff */
[----:B------:R1:W-:Y:S03]  /*13260*/  @P2 STS.128 [R235], RZ ;  /* 0x000000ffeb002388 */ /* 0x0003e60000000c00 */
[----:B------:R-:W-:-:S05]  /*13270*/  @!P2 LEA.HI.X R9, R190, R197, R193, 0x1, P1 ;  /* 0x000000c5be09a211 */ /* 0x000fca00008f0cc1 */
[----:B------:R-:W-:Y:S01]  /*13280*/  @!PT LDS RZ, [RZ] ;  /* 0x00000000fffff984 */ /* 0x000fe20000000800 */
[----:B------:R-:W-:Y:S01]  /*13290*/  @!PT LDS RZ, [RZ] ;  /* 0x00000000fffff984 */ /* 0x000fe20000000800 */
[----:B------:R-:W-:Y:S01]  /*132a0*/  @!PT LDS RZ, [RZ] ;  /* 0x00000000fffff984 */ /* 0x000fe20000000800 */
[----:B------:R1:W-:Y:S04]  /*132b0*/  @!P2 LDGSTS.E.BYPASS.LTC128B.128 [R235], [R8.64] ;  /* 0x0000000008ebafae */ /* 0x0003e8000b901d46 */
        /* <DEDUP_REMOVED lines=8> */
.L_x_1063:
[----:B------:R-:W-:Y:S05]  /*13340*/  BSYNC B0 ;  /* 0x0000000000007941 */ /* 0x000fea0003800000 */
.L_x_1062:
[----:B------:R-:W-:Y:S01]  /*13350*/  IADD3 R0, R186, 0x10, RZ ;  /* 0x00000010ba007810 */ /* 0x000fe20007ffe0ff */
[----:B------:R-:W-:Y:S03]  /*13360*/  BSSY B0, `(.L_x_1064) ;  /* 0x0000015000007945 */ /* 0x000fe60003800000 */
[----:B------:R-:W-:-:S13]  /*13370*/  ISETP.GE.AND P1, PT, R0, R5, PT ;  /* 0x000000050000720c */ /* 0x000fda0003f26270 */
[----:B------:R-:W-:Y:S05]  /*13380*/  @P1 BRA `(.L_x_1065) ;  /* 0x0000012000001947 */ /* 0x000fea0003800000 */
[----:B------:R-:W-:Y:S02]  /*13390*/  ISETP.GE.AND P2, PT, R18, R81, PT ;  /* 0x000000511200720c */ /* 0x000fe40003f46270 */
[----:B------:R-:W-:-:S05]  /*133a0*/  IADD3 R3, P1, R3, R190, RZ ;  /* 0x000000be03037210 */ /* 0x000fca0007f3e0ff */
[----:B------:R-:W-:-:S06]  /*133b0*/  IMAD.X R7, R7, 0x1, R193, P1 ;  /* 0x0000000107077824 */ /* 0x000fcc00008e06c1 */
[C---:B-1---5:R-:W-:Y:S01]  /*133c0*/  @!P2 LEA R8, P1, R3.reuse, R196, 0x1 ;  /* 0x000000c40308a211 */ /* 0x062fe200078208ff */
        /* <DEDUP_REMOVED lines=8> */
[----:B------:R-:W-:-:S04]  /*13450*/  LEA R2, P1, R3, R196, 0x1 ;  /* 0x000000c403027211 */ /* 0x000fc800078208ff */
[----:B------:R-:W-:-:S05]  /*13460*/  LEA.HI.X R3, R3, R197, R7, 0x1, P1 ;  /* 0x000000c503037211 */ /* 0x000fca00008f0c07 */
[----:B------:R-:W-:Y:S01]  /*13470*/  @!PT LDS RZ, [RZ] ;  /* 0x00000000fffff984 */ /* 0x000fe20000000800 */
[----:B------:R-:W-:Y:S01]  /*13480*/  @!PT LDS RZ, [RZ] ;  /* 0x00000000fffff984 */ /* 0x000fe20000000800 */
[----:B------:R-:W-:Y:S01]  /*13490*/  @!PT LDS RZ, [RZ] ;  /* 0x00000000fffff984 */ /* 0x000fe20000000800 */
[----:B------:R2:W-:Y:S04]  /*134a0*/  LDGSTS.E.BYPASS.LTC128B.128 [R235+0x2800], [R2.64+0x80] ;  /* 0x0280008002eb7fae */ /* 0x0005e8000b901d46 */
.L_x_1065:
[----:B------:R-:W-:Y:S05]  /*134b0*/  BSYNC B0 ;  /* 0x0000000000007941 */ /* 0x000fea0003800000 */
.L_x_1064:
[----:B------:R-:W-:Y:S01]  /*134c0*/  IADD3 R17, R186, 0x20, RZ ;  /* 0x00000020ba117810 */ /* 0x000fe20007ffe0ff */
[----:B------:R-:W-:Y:S03]  /*134d0*/  BSSY B0, `(.L_x_1066) ;  /* 0x0000015000007945 */ /* 0x000fe60003800000 */
[----:B------:R-:W-:-:S13]  /*134e0*/  ISETP.GE.AND P1, PT, R17, R5, PT ;  /* 0x000000051100720c */ /* 0x000fda0003f26270 */
[----:B------:R-:W-:Y:S05]  /*134f0*/  @P1 BRA `(.L_x_1067) ;  /* 0x0000012000001947 */ /* 0x000fea0003800000 */
[----:B------:R-:W-:Y:S02]  /*13500*/  ISETP.GE.AND P2, PT, R18, R81, PT ;  /* 0x000000511200720c */ /* 0x000fe40003f46270 */
[----:B------:R-:W-:-:S04]  /*13510*/  LEA R7, P1, R194, R190, 0x5 ;  /* 0x000000bec2077211 */ /* 0x000fc800078228ff */
[----:B--2---:R-:W-:-:S07]  /*13520*/  LEA.HI.X R3, R194, R193, R195, 0x5, P1 ;  /* 0x000000c1c2037211 */ /* 0x004fce00008f2cc3 */
        /* <DEDUP_REMOVED lines=15> */
.L_x_1067:
[----:B------:R-:W-:Y:S05]  /*13620*/  BSYNC B0 ;  /* 0x0000000000007941 */ /* 0x000fea0003800000 */
.L_x_1066:
[----:B------:R-:W-:-:S04]  /*13630*/  IADD3 R28, R186, 0x30, RZ ;  /* 0x00000030ba1c7810 */ /* 0x000fc80007ffe0ff */
[----:B------:R-:W-:-:S13]  /*13640*/  ISETP.GE.AND P1, PT, R28, R5, PT ;  /* 0x000000051c00720c */ /* 0x000fda0003f26270 */
[----:B------:R-:W-:Y:S05]  /*13650*/  @P1 BRA `(.L_x_1025) ;  /* 0x0000014000001947 */ /* 0x000fea0003800000 */
[----:B------:R-:W-:Y:S01]  /*13660*/  ISETP.GE.AND P1, PT, R18, R81, PT ;  /* 0x000000511200720c */ /* 0x000fe20003f26270 */
[----:B------:R-:W-:Y:S02]  /*13670*/  IMAD.MOV.U32 R191, RZ, RZ, R193 ;  /* 0x000000ffffbf7224 */ /* 0x000fe400078e00c1 */
[----:B--2---:R-:W-:Y:S02]  /*13680*/  IMAD R2, R195, 0x30, RZ ;  /* 0x00000030c3027824 */ /* 0x004fe400078e02ff */
[----:B------:R-:W-:-:S05]  /*13690*/  IMAD.WIDE.U32 R194, R194, 0x30, R190 ;  /* 0x00000030c2c27825 */ /* 0x000fca00078e00be */
[----:B------:R-:W-:-:S03]  /*136a0*/  IADD3 R3, R2, R195, RZ ;  /* 0x000000c302037210 */ /* 0x000fc60007ffe0ff */
[C---:B-----5:R-:W-:Y:S01]  /*136b0*/  @!P1 LEA R4, P2, R194.reuse, R196, 0x1 ;  /* 0x000000c4c2049211 */ /* 0x060fe200078408ff */
        /* <DEDUP_REMOVED lines=14> */
.L_x_1025:
[----:B------:R-:W-:Y:S05]  /*137a0*/  BSYNC B3 ;  /* 0x0000000000037941 */ /* 0x000fea0003800000 */
.L_x_998:
[----:B------:R-:W-:Y:S01]  /*137b0*/  IADD3 R238, R54, -0x1, RZ ;  /* 0xffffffff36ee7810 */ /* 0x000fe20007ffe0ff */
[----:B------:R-:W-:Y:S01]  /*137c0*/  BSSY B0, `(.L_x_1068) ;  /* 0x0000017000007945 */ /* 0x000fe20003800000 */
[----:B------:R-:W-:-:S03]  /*137d0*/  LOP3.LUT R239, R77, 0xff, RZ, 0xc0, !PT ;  /* 0x000000ff4def7812 */ /* 0x000fc600078ec0ff */
[----:B--23--:R-:W-:-:S04]  /*137e0*/  IMAD.SHL.U32 R3, R238, 0x80, RZ ;  /* 0x00000080ee037824 */ /* 0x00cfc800078e00ff */
[----:B-1----:R-:W-:-:S05]  /*137f0*/  IMAD.IADD R5, R72, 0x1, -R3 ;  /* 0x0000000148057824 */ /* 0x002fca00078e0a03 */
[----:B------:R-:W-:-:S13]  /*13800*/  ISETP.GE.AND P0, PT, R186, R5, PT ;  /* 0x00000005ba00720c */ /* 0x000fda0003f06270 */
[----:B------:R-:W-:Y:S05]  /*13810*/  @P0 BRA `(.L_x_1069) ;  /* 0x0000011000000947 */ /* 0x000fea0003800000 */
[C---:B------:R-:W-:Y:S02]  /*13820*/  LOP3.LUT R2, R239.reuse, 0x1, RZ, 0xc0, !PT ;  /* 0x00000001ef027812 */ /* 0x040fe400078ec0ff */
[----:B------:R-:W-:Y:S02]  /*13830*/  LOP3.LUT P0, RZ, R239, 0x2, RZ, 0xc0, !PT ;  /* 0x00000002efff7812 */ /* 0x000fe4000780c0ff */
[----:B------:R-:W-:-:S11]  /*13840*/  ISETP.NE.U32.AND P1, PT, R2, 0x1, PT ;  /* 0x000000010200780c */ /* 0x000fd60003f25070 */
[----:B------:R-:W-:Y:S02]  /*13850*/  @P0 IMAD.MOV.U32 R6, RZ, RZ, R228 ;  /* 0x000000ffff060224 */ /* 0x000fe400078e00e4 */
[----:B------:R-:W-:Y:S01]  /*13860*/  @!P1 MOV R8, R228 ;  /* 0x000000e400089202 */ /* 0x000fe20000000f00 */
[--C-:B------:R-:W-:Y:S02]  /*13870*/  @!P1 IMAD.MOV.U32 R9, RZ, RZ, R227.reuse ;  /* 0x000000ffff099224 */ /* 0x100fe400078e00e3 */
[----:B------:R-:W-:-:S03]  /*13880*/  @P0 IMAD.MOV.U32 R7, RZ, RZ, R227 ;  /* 0x000000ffff070224 */ /* 0x000fc600078e00e3 */
        /* <DEDUP_REMOVED lines=8> */
[----:B------:R1:W-:Y:S04]  /*13910*/  @P0 LDGSTS.E.BYPASS.LTC128B.128 [R235+0x8000], [R6.64+0x80] ;  /* 0x0800008006eb0fae */ /* 0x0003e8000b901d46 */
[----:B------:R1:W-:Y:S02]  /*13920*/  @!P0 STS.128 [R235+0x8000], RZ ;  /* 0x008000ffeb008388 */ /* 0x0003e40000000c00 */
.L_x_1069:
[----:B------:R-:W-:Y:S05]  /*13930*/  BSYNC B0 ;  /* 0x0000000000007941 */ /* 0x000fea0003800000 */
.L_x_1068:
[----:B------:R-:W-:Y:S01]  /*13940*/  ISETP.GE.AND P0, PT, R0, R5, PT ;  /* 0x000000050000720c */ /* 0x000fe20003f06270 */
[----:B------:R-:W-:-:S12]  /*13950*/  BSSY B0, `(.L_x_1070) ;  /* 0x0000015000007945 */ /* 0x000fd80003800000 */
[----:B------:R-:W-:Y:S05]  /*13960*/  @P0 BRA `(.L_x_1071) ;  /* 0x0000013000000947 */ /* 0x000fea0003800000 */
[C---:B------:R-:W-:Y:S02]  /*13970*/  LOP3.LUT R2, R239.reuse, 0x1, RZ, 0xc0, !PT ;  /* 0x00000001ef027812 */ /* 0x040fe400078ec0ff */
[----:B------:R-:W-:Y:S02]  /*13980*/  LOP3.LUT P0, RZ, R239, 0x2, RZ, 0xc0, !PT ;  /* 0x00000002efff7812 */ /* 0x000fe4000780c0ff */
[----:B------:R-:W-:-:S11]  /*13990*/  ISETP.NE.U32.AND P1, PT, R2, 0x1, PT ;  /* 0x000000010200780c */ /* 0x000fd60003f25070 */
[C---:B-1----:R-:W-:Y:S02]  /*139a0*/  @P0 IADD3 R9, P2, R225.reuse, R184, RZ ;  /* 0x000000b8e1090210 */ /* 0x042fe40007f5e0ff */
[----:B-----5:R-:W-:-:S03]  /*139b0*/  @!P1 LEA R12, P3, R225, R228, 0x1 ;  /* 0x000000e4e10c9211 */ /* 0x020fc600078608ff */
[--C-:B------:R-:W-:Y:S01]  /*139c0*/  @P0 IMAD.X R7, R183, 0x1, R226.reuse, P2 ;  /* 0x00000001b7070824 */ /* 0x100fe200010e06e2 */
[----:B------:R-:W-:Y:S02]  /*139d0*/  @P0 LEA R6, P2, R9, R188, 0x1 ;  /* 0x000000bc09060211 */ /* 0x000fe400078408ff */
[----:B------:R-:W-:Y:S02]  /*139e0*/  @!P1 LEA.HI.X R13, R225, R227, R226, 0x1, P3 ;  /* 0x000000e3e10d9211 */ /* 0x000fe400018f0ce2 */
[----:B------:R-:W-:-:S03]  /*139f0*/  @P0 LEA.HI.X R7, R9, R189, R7, 0x1, P2 ;  /* 0x000000bd09070211 */ /* 0x000fc600010f0c07 */
        /* <DEDUP_REMOVED lines=10> */
.L_x_1071:
[----:B------:R-:W-:Y:S05]  /*13aa0*/  BSYNC B0 ;  /* 0x0000000000007941 */ /* 0x000fea0003800000 */
.L_x_1070:
[----:B------:R-:W-:Y:S01]  /*13ab0*/  ISETP.GE.AND P0, PT, R17, R5, PT ;  /* 0x000000051100720c */ /* 0x000fe20003f06270 */
[----:B------:R-:W-:-:S12]  /*13ac0*/  BSSY B0, `(.L_x_1072) ;  /* 0x0000017000007945 */ /* 0x000fd80003800000 */
[----:B------:R-:W-:Y:S05]  /*13ad0*/  @P0 BRA `(.L_x_1073) ;  /* 0x0000015000000947 */ /* 0x000fea0003800000 */
[C---:B------:R-:W-:Y:S01]  /*13ae0*/  LOP3.LUT R2, R239.reuse, 0x1, RZ, 0xc0, !PT ;  /* 0x00000001ef027812 */ /* 0x040fe200078ec0ff */
[----:B-1----:R-:W-:Y:S01]  /*13af0*/  IMAD.SHL.U32 R7, R64, 0x20, RZ ;  /* 0x0000002040077824 */ /* 0x002fe200078e00ff */
[----:B------:R-:W-:Y:S02]  /*13b00*/  LOP3.LUT P0, RZ, R239, 0x2, RZ, 0xc0, !PT ;  /* 0x00000002efff7812 */ /* 0x000fe4000780c0ff */
[----:B------:R-:W-:Y:S02]  /*13b10*/  ISETP.NE.U32.AND P1, PT, R2, 0x1, PT ;  /* 0x000000010200780c */ /* 0x000fe40003f25070 */
[----:B------:R-:W-:-:S09]  /*13b20*/  SHF.L.U64.HI R2, R64, 0x5, R65 ;  /* 0x0000000540027819 */ /* 0x000fd20000010241 */
[C---:B------:R-:W-:Y:S02]  /*13b30*/  @P0 IADD3 R13, P2, R7.reuse, R184, RZ ;  /* 0x000000b8070d0210 */ /* 0x040fe40007f5e0ff */
[----:B------:R-:W-:-:S03]  /*13b40*/  @!P1 LEA R14, P3, R7, R228, 0x1 ;  /* 0x000000e4070e9211 */ /* 0x000fc600078608ff */
[----:B------:R-:W-:Y:S01]  /*13b50*/  @P0 IMAD.X R9, R2, 0x1, R183, P2 ;  /* 0x0000000102090824 */ /* 0x000fe200010e06b7 */
        /* <DEDUP_REMOVED lines=13> */
.L_x_1073:
[----:B------:R-:W-:Y:S05]  /*13c30*/  BSYNC B0 ;  /* 0x0000000000007941 */ /* 0x000fea0003800000 */
.L_x_1072:
[----:B------:R-:W-:Y:S01]  /*13c40*/  ISETP.GE.AND P0, PT, R28, R5, PT ;  /* 0x000000051c00720c */ /* 0x000fe20003f06270 */
[----:B------:R-:W-:-:S12]  /*13c50*/  BSSY B0, `(.L_x_1074) ;  /* 0x000001a000007945 */ /* 0x000fd80003800000 */
[----:B------:R-:W-:Y:S05]  /*13c60*/  @P0 BRA `(.L_x_1075) ;  /* 0x0000018000000947 */ /* 0x000fea0003800000 */
[C---:B------:R-:W-:Y:S02]  /*13c70*/  LOP3.LUT R2, R239.reuse, 0x1, RZ, 0xc0, !PT ;  /* 0x00000001ef027812 */ /* 0x040fe400078ec0ff */
[----:B------:R-:W-:Y:S02]  /*13c80*/  LOP3.LUT P0, RZ, R239, 0x2, RZ, 0xc0, !PT ;  /* 0x00000002efff7812 */ /* 0x000fe4000780c0ff */
[----:B------:R-:W-:-:S11]  /*13c90*/  ISETP.NE.U32.AND P1, PT, R2, 0x1, PT ;  /* 0x000000010200780c */ /* 0x000fd60003f25070 */
[----:B------:R-:W-:Y:S02]  /*13ca0*/  @P0 IMAD.MOV.U32 R182, RZ, RZ, R184 ;  /* 0x000000ffffb60224 */ /* 0x000fe400078e00b8 */
[----:B-1----:R-:W-:Y:S01]  /*13cb0*/  @!P1 MOV R8, R228 ;  /* 0x000000e400089202 */ /* 0x002fe20000000f00 */
[----:B------:R-:W-:Y:S02]  /*13cc0*/  @!P1 IMAD.MOV.U32 R9, RZ, RZ, R227 ;  /* 0x000000ffff099224 */ /* 0x000fe400078e00e3 */
[----:B------:R-:W-:Y:S02]  /*13cd0*/  @P0 IMAD R2, R65, 0x30, RZ ;  /* 0x0000003041020824 */ /* 0x000fe400078e02ff */
[----:B------:R-:W-:-:S04]  /*13ce0*/  @P0 IMAD.WIDE.U32 R6, R64, 0x30, R182 ;  /* 0x0000003040060825 */ /* 0x000fc800078e00b6 */
[----:B------:R-:W-:Y:S01]  /*13cf0*/  @!P1 IMAD R4, R65, 0x60, RZ ;  /* 0x0000006041049824 */ /* 0x000fe200078e02ff */
[----:B------:R-:W-:Y:S01]  /*13d00*/  @P0 IADD3 R7, R2, R7, RZ ;  /* 0x0000000702070210 */ /* 0x000fe20007ffe0ff */
[----:B------:R-:W-:Y:S01]  /*13d10*/  @!P1 IMAD.WIDE.U32 R8, R64, 0x60, R8 ;  /* 0x0000006040089825 */ /* 0x000fe200078e0008 */
[----:B-----5:R-:W-:-:S03]  /*13d20*/  @P0 LEA R12, P2, R6, R188, 0x1 ;  /* 0x000000bc060c0211 */ /* 0x020fc600078408ff */
[----:B------:R-:W-:Y:S01]  /*13d30*/  @!P1 IMAD.IADD R9, R4, 0x1, R9 ;  /* 0x0000000104099824 */ /* 0x000fe200078e0209 */
[----:B------:R-:W-:-:S04]  /*13d40*/  @P0 LEA.HI.X R13, R6, R189, R7, 0x1, P2 ;  /* 0x000000bd060d0211 */ /* 0x000fc800010f0c07 */
        /* <DEDUP_REMOVED lines=10> */
.L_x_1075:
[----:B------:R-:W-:Y:S05]  /*13df0*/  BSYNC B0 ;  /* 0x0000000000007941 */ /* 0x000fea0003800000 */
.L_x_1074:
[----:B-1---5:R-:W-:Y:S01]  /*13e00*/  IADD3 R12, R186, 0x40, RZ ;  /* 0x00000040ba0c7810 */ /* 0x022fe20007ffe0ff */
[----:B------:R-:W-:Y:S03]  /*13e10*/  BSSY B0, `(.L_x_1076) ;  /* 0x0000018000007945 */ /* 0x000fe60003800000 */
[----:B------:R-:W-:-:S13]  /*13e20*/  ISETP.GE.AND P0, PT, R12, R5, PT ;  /* 0x000000050c00720c */ /* 0x000fda0003f06270 */
[----:B------:R-:W-:Y:S05]  /*13e30*/  @P0 BRA `(.L_x_1077) ;  /* 0x0000015000000947 */ /* 0x000fea0003800000 */
[C---:B------:R-:W-:Y:S01]  /*13e40*/  LOP3.LUT R2, R239.reuse, 0x1, RZ, 0xc0, !PT ;  /* 0x00000001ef027812 */ /* 0x040fe200078ec0ff */
[----:B------:R-:W-:Y:S01]  /*13e50*/  IMAD.SHL.U32 R7, R64, 0x40, RZ ;  /* 0x0000004040077824 */ /* 0x000fe200078e00ff */
        /* <DEDUP_REMOVED lines=19> */
.L_x_1077:
[----:B------:R-:W-:Y:S05]  /*13f90*/  BSYNC B0 ;  /* 0x0000000000007941 */ /* 0x000fea0003800000 */
.L_x_1076:
[----:B------:R-:W-:Y:S01]  /*13fa0*/  IADD3 R8, R186, 0x50, RZ ;  /* 0x00000050ba087810 */ /* 0x000fe20007ffe0ff */
[----:B------:R-:W-:Y:S03]  /*13fb0*/  BSSY B0, `(.L_x_1078) ;  /* 0x000001c000007945 */ /* 0x000fe60003800000 */
[----:B------:R-:W-:-:S13]  /*13fc0*/  ISETP.GE.AND P0, PT, R8, R5, PT ;  /* 0x000000050800720c */ /* 0x000fda0003f06270 */
[----:B------:R-:W-:Y:S05]  /*13fd0*/  @P0 BRA `(.L_x_1079) ;  /* 0x0000019000000947 */ /* 0x000fea0003800000 */
[C---:B------:R-:W-:Y:S02]  /*13fe0*/  LOP3.LUT R2, R239.reuse, 0x1, RZ, 0xc0, !PT ;  /* 0x00000001ef027812 */ /* 0x040fe400078ec0ff */
[----:B------:R-:W-:Y:S02]  /*13ff0*/  LOP3.LUT P0, RZ, R239, 0x2, RZ, 0xc0, !PT ;  /* 0x00000002efff7812 */ /* 0x000fe4000780c0ff */
[----:B------:R-:W-:-:S11]  /*14000*/  ISETP.NE.U32.AND P1, PT, R2, 0x1, PT ;  /* 0x000000010200780c */ /* 0x000fd60003f25070 */
[----:B-1----:R-:W-:Y:S02]  /*14010*/  @P0 IMAD.MOV.U32 R6, RZ, RZ, R184 ;  /* 0x000000ffff060224 */ /* 0x002fe400078e00b8 */
[----:B------:R-:W-:Y:S01]  /*14020*/  @P0 IMAD.MOV.U32 R7, RZ, RZ, R183 ;  /* 0x000000ffff070224 */ /* 0x000fe200078e00b7 */
[----:B------:R-:W-:Y:S01]  /*14030*/  @!P1 MOV R14, R228 ;  /* 0x000000e4000e9202 */ /* 0x000fe20000000f00 */
[----:B------:R-:W-:Y:S02]  /*14040*/  @!P1 IMAD.MOV.U32 R15, RZ, RZ, R227 ;  /* 0x000000ffff0f9224 */ /* 0x000fe400078e00e3 */
[----:B------:R-:W-:Y:S02]  /*14050*/  @P0 IMAD R4, R65, 0x50, RZ ;  /* 0x0000005041040824 */ /* 0x000fe400078e02ff */
[----:B------:R-:W-:-:S04]  /*14060*/  @P0 IMAD.WIDE.U32 R6, R64, 0x50, R6 ;  /* 0x0000005040060825 */ /* 0x000fc800078e0006 */
[----:B------:R-:W-:Y:S01]  /*14070*/  @!P1 IMAD R2, R65, 0xa0, RZ ;  /* 0x000000a041029824 */ /* 0x000fe200078e02ff */
[----:B------:R-:W-:Y:S01]  /*14080*/  @P0 IADD3 R7, R7, R4, RZ ;  /* 0x0000000407070210 */ /* 0x000fe20007ffe0ff */
[----:B------:R-:W-:Y:S01]  /*14090*/  @!P1 IMAD.WIDE.U32 R14, R64, 0xa0, R14 ;  /* 0x000000a0400e9825 */ /* 0x000fe200078e000e */
[----:B------:R-:W-:-:S04]  /*140a0*/  @P0 LEA R18, P2, R6, R188, 0x1 ;  /* 0x000000bc06120211 */ /* 0x000fc800078408ff */
[----:B------:R-:W-:Y:S02]  /*140b0*/  @!P1 IADD3 R15, R2, R15, RZ ;  /* 0x0000000f020f9210 */ /* 0x000fe40007ffe0ff */
        /* <DEDUP_REMOVED lines=11> */
.L_x_1079:
[----:B------:R-:W-:Y:S05]  /*14170*/  BSYNC B0 ;  /* 0x0000000000007941 */ /* 0x000fea0003800000 */
.L_x_1078:
[----:B-1----:R-:W-:Y:S01]  /*14180*/  IADD3 R6, R186, 0x60, RZ ;  /* 0x00000060ba067810 */ /* 0x002fe20007ffe0ff */
[----:B------:R-:W-:Y:S03]  /*14190*/  BSSY B0, `(.L_x_1080) ;  /* 0x000001c000007945 */ /* 0x000fe60003800000 */
[----:B------:R-:W-:-:S13]  /*141a0*/  ISETP.GE.AND P0, PT, R6, R5, PT ;  /* 0x000000050600720c */ /* 0x000fda0003f06270 */
[----:B------:R-:W-:Y:S05]  /*141b0*/  @P0 BRA `(.L_x_1081) ;  /* 0x0000019000000947 */ /* 0x000fea0003800000 */
[C---:B------:R-:W-:Y:S02]  /*141c0*/  LOP3.LUT R2, R239.reuse, 0x1, RZ, 0xc0, !PT ;  /* 0x00000001ef027812 */ /* 0x040fe400078ec0ff */
[----:B------:R-:W-:Y:S02]  /*141d0*/  LOP3.LUT P0, RZ, R239, 0x2, RZ, 0xc0, !PT ;  /* 0x00000002efff7812 */ /* 0x000fe4000780c0ff */
[----:B------:R-:W-:-:S11]  /*141e0*/  ISETP.NE.U32.AND P1, PT, R2, 0x1, PT ;  /* 0x000000010200780c */ /* 0x000fd60003f25070 */
[----:B------:R-:W-:Y:S02]  /*141f0*/  @P0 IMAD.MOV.U32 R14, RZ, RZ, R184 ;  /* 0x000000ffff0e0224 */ /* 0x000fe400078e00b8 */
        /* <DEDUP_REMOVED lines=21> */
.L_x_1081:
[----:B------:R-:W-:Y:S05]  /*14350*/  BSYNC B0 ;  /* 0x0000000000007941 */ /* 0x000fea0003800000 */
.L_x_1080:
[----:B------:R-:W-:Y:S01]  /*14360*/  IADD3 R4, R186, 0x70, RZ ;  /* 0x00000070ba047810 */ /* 0x000fe20007ffe0ff */
[----:B------:R-:W-:Y:S03]  /*14370*/  BSSY B0, `(.L_x_1082) ;  /* 0x000001c000007945 */ /* 0x000fe60003800000 */
[----:B------:R-:W-:-:S13]  /*14380*/  ISETP.GE.AND P0, PT, R4, R5, PT ;  /* 0x000000050400720c */ /* 0x000fda0003f06270 */
[----:B------:R-:W-:Y:S05]  /*14390*/  @P0 BRA `(.L_x_1083) ;  /* 0x0000019000000947 */ /* 0x000fea0003800000 */
[C---:B------:R-:W-:Y:S01]  /*143a0*/  LOP3.LUT R2, R239.reuse, 0x1, RZ, 0xc0, !PT ;  /* 0x00000001ef027812 */ /* 0x040fe200078ec0ff */
[----:B------:R-:W-:Y:S01]  /*143b0*/  IMAD.MOV.U32 R14, RZ, RZ, R184 ;  /* 0x000000ffff0e7224 */ /* 0x000fe200078e00b8 */
[----:B------:R-:W-:Y:S01]  /*143c0*/  LOP3.LUT P0, RZ, R239, 0x2, RZ, 0xc0, !PT ;  /* 0x00000002efff7812 */ /* 0x000fe2000780c0ff */
[----:B------:R-:W-:Y:S01]  /*143d0*/  IMAD.MOV.U32 R15, RZ, RZ, R183 ;  /* 0x000000ffff0f7224 */ /* 0x000fe200078e00b7 */
[----:B------:R-:W-:Y:S01]  /*143e0*/  ISETP.NE.U32.AND P1, PT, R2, 0x1, PT ;  /* 0x000000010200780c */ /* 0x000fe20003f25070 */
[----:B------:R-:W-:Y:S02]  /*143f0*/  IMAD R2, R65, 0x70, RZ ;  /* 0x0000007041027824 */ /* 0x000fe400078e02ff */
[----:B------:R-:W-:-:S05]  /*14400*/  IMAD.WIDE.U32 R14, R64, 0x70, R14 ;  /* 0x00000070400e7825 */ /* 0x000fca00078e000e */
[----:B------:R-:W-:-:S03]  /*14410*/  IADD3 R7, R15, R2, RZ ;  /* 0x000000020f077210 */ /* 0x000fc60007ffe0ff */
[C---:B-1----:R-:W-:Y:S02]  /*14420*/  @P0 LEA R20, P2, R14.reuse, R188, 0x1 ;  /* 0x000000bc0e140211 */ /* 0x042fe400078408ff */
[----:B------:R-:W-:Y:S01]  /*14430*/  @!P1 MOV R18, R228 ;  /* 0x000000e400129202 */ /* 0x000fe20000000f00 */
[----:B------:R-:W-:Y:S01]  /*14440*/  @!P1 IMAD.MOV.U32 R19, RZ, RZ, R227 ;  /* 0x000000ffff139224 */ /* 0x000fe200078e00e3 */
[----:B------:R-:W-:Y:S01]  /*14450*/  @P0 LEA.HI.X R21, R14, R189, R7, 0x1, P2 ;  /* 0x000000bd0e150211 */ /* 0x000fe200010f0c07 */
[----:B------:R-:W-:Y:S02]  /*14460*/  @!P1 IMAD R65, R65, 0xe0, RZ ;  /* 0x000000e041419824 */ /* 0x000fe400078e02ff */
[----:B------:R-:W-:-:S05]  /*14470*/  @!P1 IMAD.WIDE.U32 R18, R64, 0xe0, R18 ;  /* 0x000000e040129825 */ /* 0x000fca00078e0012 */
[----:B------:R-:W-:-:S05]  /*14480*/  @!P1 IADD3 R19, R65, R19, RZ ;  /* 0x0000001341139210 */ /* 0x000fca0007ffe0ff */
        /* <DEDUP_REMOVED lines=10> */
.L_x_1083:
[----:B------:R-:W-:Y:S05]  /*14530*/  BSYNC B0 ;  /* 0x0000000000007941 */ /* 0x000fea0003800000 */
.L_x_1082:
[----:B------:R-:W0:Y:S04]  /*14540*/  LDGDEPBAR ;  /* 0x00000000000079af */ /* 0x000e280000000000 */
[----:B------:R2:W5:Y:S01]  /*14550*/  LD.E R2, [R10.64+0x188] ;  /* 0x000188060a027980 */ /* 0x000562000c101900 */
[----:B------:R-:W-:Y:S01]  /*14560*/  ISETP.GE.AND P0, PT, R186, R5, PT ;  /* 0x00000005ba00720c */ /* 0x000fe20003f06270 */
[----:B------:R-:W-:Y:S01]  /*14570*/  IMAD.SHL.U32 R52, R71, 0x2, RZ ;  /* 0x0000000247347824 */ /* 0x000fe200078e00ff */
[----:B------:R-:W-:Y:S01]  /*14580*/  SHF.R.S32.HI R7, RZ, 0x1f, R76 ;  /* 0x0000001fff077819 */ /* 0x000fe2000001144c */
[----:B------:R-:W-:Y:S03]  /*14590*/  BSSY B0, `(.L_x_1084) ;  /* 0x0000018000007945 */ /* 0x000fe60003800000 */
[----:B------:R-:W-:-:S02]  /*145a0*/  LEA.HI R7, R7, R76, RZ, 0x2 ;  /* 0x0000004c07077211 */ /* 0x000fc400078f10ff */
[----:B------:R-:W-:Y:S02]  /*145b0*/  LOP3.LUT R52, R52, 0x6, RZ, 0xc0, !PT ;  /* 0x0000000634347812 */ /* 0x000fe400078ec0ff */
[----:B------:R-:W-:Y:S01]  /*145c0*/  SHF.R.S32.HI R71, RZ, 0x2, R7 ;  /* 0x00000002ff477819 */ /* 0x000fe20000011407 */
[----:B------:R-:W-:-:S04]  /*145d0*/  DEPBAR.LE SB0, 0x0 ;  /* 0x000080000000791a */ /* 0x000fc80000000000 */
[----:B------:R-:W-:Y:S06]  /*145e0*/  BAR.SYNC.DEFER_BLOCKING 0x0 ;  /* 0x0000000000007b1d */ /* 0x000fec0000010000 */
[----:B------:R2:W-:Y:S04]  /*145f0*/  @P0 STS.128 [R235+0xc000], RZ ;  /* 0x00c000ffeb000388 */ /* 0x0005e80000000c00 */
[----:B------:R2:W-:Y:S01]  /*14600*/  @P0 STS.128 [R235+0x10000], RZ ;  /* 0x010000ffeb000388 */ /* 0x0005e20000000c00 */
[----:B------:R-:W-:Y:S05]  /*14610*/  @P0 BRA `(.L_x_1085) ;  /* 0x000000f000000947 */ /* 0x000fea0003800000 */
[C---:B------:R-:W-:Y:S02]  /*14620*/  LOP3.LUT R7, R239.reuse, 0x1, RZ, 0xc0, !PT ;  /* 0x00000001ef077812 */ /* 0x040fe400078ec0ff */
[----:B------:R-:W-:-:S02]  /*14630*/  LOP3.LUT P0, RZ, R239, 0x2, RZ, 0xc0, !PT ;  /* 0x00000002efff7812 */ /* 0x000fc4000780c0ff */
[----:B------:R-:W-:-:S13]  /*14640*/  ISETP.NE.U32.AND P1, PT, R7, 0x1, PT ;  /* 0x000000010700780c */ /* 0x000fda0003f25070 */
[----:B------:R-:W-:Y:S02]  /*14650*/  @!P1 IMAD.MOV.U32 R14, RZ, RZ, R148 ;  /* 0x000000ffff0e9224 */ /* 0x000fe400078e0094 */
[----:B------:R-:W-:-:S05]  /*14660*/  @!P1 IMAD.MOV.U32 R15, RZ, RZ, R149 ;  /* 0x000000ffff0f9224 */ /* 0x000fca00078e0095 */
        /* <DEDUP_REMOVED lines=10> */
.L_x_1085:
[----:B------:R-:W-:Y:S05]  /*14710*/  BSYNC B0 ;  /* 0x0000000000007941 */ /* 0x000fea0003800000 */
.L_x_1084:
[----:B------:R-:W-:Y:S01]  /*14720*/  ISETP.GE.AND P0, PT, R0, R5, PT ;  /* 0x000000050000720c */ /* 0x000fe20003f06270 */
[----:B------:R-:W-:-:S12]  /*14730*/  BSSY B0, `(.L_x_1086) ;  /* 0x0000015000007945 */ /* 0x000fd80003800000 */
[----:B------:R1:W-:Y:S04]  /*14740*/  @P0 STS.128 [R235+0xc800], RZ ;  /* 0x00c800ffeb000388 */ /* 0x0003e80000000c00 */
[----:B------:R1:W-:Y:S01]  /*14750*/  @P0 STS.128 [R235+0x10800], RZ ;  /* 0x010800ffeb000388 */ /* 0x0003e20000000c00 */
[----:B------:R-:W-:Y:S05]  /*14760*/  @P0 BRA `(.L_x_1087) ;  /* 0x0000011000000947 */ /* 0x000fea0003800000 */
[C---:B------:R-:W-:Y:S02]  /*14770*/  LOP3.LUT R0, R239.reuse, 0x1, RZ, 0xc0, !PT ;  /* 0x00000001ef007812 */ /* 0x040fe400078ec0ff */
[----:B------:R-:W-:Y:S02]  /*14780*/  LOP3.LUT P1, RZ, R239, 0x2, RZ, 0xc0, !PT ;  /* 0x00000002efff7812 */ /* 0x000fe4000782c0ff */
[----:B------:R-:W-:-:S11]  /*14790*/  ISETP.NE.U32.AND P2, PT, R0, 0x1, PT ;  /* 0x000000010000780c */ /* 0x000fd60003f45070 */
[CC--:B---3--:R-:W-:Y:S02]  /*147a0*/  @P1 LEA R14, P0, R223.reuse, R148.reuse, 0x1 ;  /* 0x00000094df0e1211 */ /* 0x0c8fe400078008ff */
[C---:B-1----:R-:W-:Y:S02]  /*147b0*/  @!P2 LEA R18, P3, R223.reuse, R148, 0x1 ;  /* 0x00000094df12a211 */ /* 0x042fe400078608ff */
[CCC-:B------:R-:W-:Y:S02]  /*147c0*/  @P1 LEA.HI.X R15, R223.reuse, R149.reuse, R224.reuse, 0x1, P0 ;  /* 0x00000095df0f1211 */ /* 0x1c0fe400000f0ce0 */
[----:B------:R-:W-:-:S05]  /*147d0*/  @!P2 LEA.HI.X R19, R223, R149, R224, 0x1, P3 ;  /* 0x00000095df13a211 */ /* 0x000fca00018f0ce0 */
        /* <DEDUP_REMOVED lines=10> */
.L_x_1087:
[----:B------:R-:W-:Y:S05]  /*14880*/  BSYNC B0 ;  /* 0x0000000000007941 */ /* 0x000fea0003800000 */
.L_x_1086:
[----:B------:R-:W-:Y:S01]  /*14890*/  ISETP.GE.AND P0, PT, R17, R5, PT ;  /* 0x000000051100720c */ /* 0x000fe20003f06270 */
[----:B------:R-:W-:-:S12]  /*148a0*/  BSSY B0, `(.L_x_1088) ;  /* 0x0000017000007945 */ /* 0x000fd80003800000 */
[----:B------:R1:W-:Y:S04]  /*148b0*/  @P0 STS.128 [R235+0xd000], RZ ;  /* 0x00d000ffeb000388 */ /* 0x0003e80000000c00 */
[----:B------:R1:W-:Y:S01]  /*148c0*/  @P0 STS.128 [R235+0x11000], RZ ;  /* 0x011000ffeb000388 */ /* 0x0003e20000000c00 */
[----:B------:R-:W-:Y:S05]  /*148d0*/  @P0 BRA `(.L_x_1089) ;  /* 0x0000013000000947 */ /* 0x000fea0003800000 */
[C---:B------:R-:W-:Y:S02]  /*148e0*/  LOP3.LUT R0, R239.reuse, 0x1, RZ, 0xc0, !PT ;  /* 0x00000001ef007812 */ /* 0x040fe400078ec0ff */
[----:B------:R-:W-:Y:S02]  /*148f0*/  LOP3.LUT P1, RZ, R239, 0x2, RZ, 0xc0, !PT ;  /* 0x00000002efff7812 */ /* 0x000fe4000782c0ff */
[----:B------:R-:W-:Y:S01]  /*14900*/  ISETP.NE.U32.AND P2, PT, R0, 0x1, PT ;  /* 0x000000010000780c */ /* 0x000fe20003f45070 */
[C---:B------:R-:W-:Y:S01]  /*14910*/  IMAD.SHL.U32 R0, R66.reuse, 0x20, RZ ;  /* 0x0000002042007824 */ /* 0x040fe200078e00ff */
[----:B------:R-:W-:-:S09]  /*14920*/  SHF.L.U64.HI R7, R66, 0x5, R67 ;  /* 0x0000000542077819 */ /* 0x000fd20000010243 */
[CC--:B-1-3--:R-:W-:Y:S02]  /*14930*/  @P1 LEA R14, P0, R0.reuse, R148.reuse, 0x1 ;  /* 0x00000094000e1211 */ /* 0x0cafe400078008ff */
[C---:B------:R-:W-:Y:S02]  /*14940*/  @!P2 LEA R16, P3, R0.reuse, R148, 0x1 ;  /* 0x000000940010a211 */ /* 0x040fe400078608ff */
        /* <DEDUP_REMOVED lines=12> */
.L_x_1089:
[----:B------:R-:W-:Y:S05]  /*14a10*/  BSYNC B0 ;  /* 0x0000000000007941 */ /* 0x000fea0003800000 */
.L_x_1088:
        /* <DEDUP_REMOVED lines=8> */
[C---:B------:R-:W-:Y:S02]  /*14aa0*/  @P0 IMAD R0, R67.reuse, 0x60, RZ ;  /* 0x0000006043000824 */ /* 0x040fe400078e02ff */
[----:B------:R-:W-:Y:S02]  /*14ab0*/  @!P1 IMAD R7, R67, 0x60, RZ ;  /* 0x0000006043079824 */ /* 0x000fe400078e02ff */
[----:B-1----:R-:W-:-:S04]  /*14ac0*/  @!P1 IMAD.WIDE.U32 R16, R66, 0x60, R148 ;  /* 0x0000006042109825 */ /* 0x002fc800078e0094 */
[----:B---3--:R-:W-:Y:S01]  /*14ad0*/  @P0 IMAD.WIDE.U32 R14, R66, 0x60, R148 ;  /* 0x00000060420e0825 */ /* 0x008fe200078e0094 */
[----:B------:R-:W-:-:S04]  /*14ae0*/  @!P1 IADD3 R17, R7, R17, RZ ;  /* 0x0000001107119210 */ /* 0x000fc80007ffe0ff */
[----:B------:R-:W-:Y:S01]  /*14af0*/  @P0 IADD3 R15, R0, R15, RZ ;  /* 0x0000000f000f0210 */ /* 0x000fe20007ffe0ff */
        /* <DEDUP_REMOVED lines=10> */
.L_x_1091:
[----:B------:R-:W-:Y:S05]  /*14ba0*/  BSYNC B0 ;  /* 0x0000000000007941 */ /* 0x000fea0003800000 */
.L_x_1090:
        /* <DEDUP_REMOVED lines=10> */
[CC--:B------:R-:W-:Y:S02]  /*14c50*/  @P1 LEA R12, P0, R0.reuse, R148.reuse, 0x1 ;  /* 0x00000094000c1211 */ /* 0x0c0fe400078008ff */
[C---:B-1-3--:R-:W-:Y:S02]  /*14c60*/  @!P2 LEA R14, P3, R0.reuse, R148, 0x1 ;  /* 0x00000094000ea211 */ /* 0x04afe400078608ff */
        /* <DEDUP_REMOVED lines=12> */
.L_x_1093:
[----:B------:R-:W-:Y:S05]  /*14d30*/  BSYNC B0 ;  /* 0x0000000000007941 */ /* 0x000fea0003800000 */
.L_x_1092:
        /* <DEDUP_REMOVED lines=11> */
[----:B------:R-:W-:Y:S01]  /*14df0*/  @P0 IMAD.WIDE.U32 R8, R66, 0xa0, R148 ;  /* 0x000000a042080825 */ /* 0x000fe200078e0094 */
        /* <DEDUP_REMOVED lines=12> */
.L_x_1095:
[----:B------:R-:W-:Y:S05]  /*14ec0*/  BSYNC B0 ;  /* 0x0000000000007941 */ /* 0x000fea0003800000 */
.L_x_1094:
        /* <DEDUP_REMOVED lines=24> */
.L_x_1097:
[----:B------:R-:W-:Y:S05]  /*15050*/  BSYNC B0 ;  /* 0x0000000000007941 */ /* 0x000fea0003800000 */
.L_x_1096:
        /* <DEDUP_REMOVED lines=8> */
[----:B------:R-:W-:Y:S02]  /*150e0*/  @P0 IMAD R0, R67, 0xe0, RZ ;  /* 0x000000e043000824 */ /* 0x000fe400078e02ff */
[----:B------:R-:W-:-:S04]  /*150f0*/  @!P1 IMAD.WIDE.U32 R6, R66, 0xe0, R148 ;  /* 0x000000e042069825 */ /* 0x000fc800078e0094 */
[----:B------:R-:W-:Y:S02]  /*15100*/  @!P1 IMAD R67, R67, 0xe0, RZ ;  /* 0x000000e043439824 */ /* 0x000fe400078e02ff */
[----:B------:R-:W-:-:S03]  /*15110*/  @P0 IMAD.WIDE.U32 R4, R66, 0xe0, R148 ;  /* 0x000000e042040825 */ /* 0x000fc600078e0094 */
[----:B------:R-:W-:Y:S02]  /*15120*/  @!P1 IADD3 R7, R67, R7, RZ ;  /* 0x0000000743079210 */ /* 0x000fe40007ffe0ff */
[----:B------:R-:W-:-:S03]  /*15130*/  @P0 IADD3 R5, R0, R5, RZ ;  /* 0x0000000500050210 */ /* 0x000fc60007ffe0ff */
        /* <DEDUP_REMOVED lines=10> */
.L_x_1099:
[----:B------:R-:W-:Y:S05]  /*151e0*/  BSYNC B0 ;  /* 0x0000000000007941 */ /* 0x000fea0003800000 */
.L_x_1098:
[----:B------:R-:W-:Y:S01]  /*151f0*/  SHF.R.S32.HI R0, RZ, 0x4, R75 ;  /* 0x00000004ff007819 */ /* 0x000fe2000001144b */
[----:B------:R-:W-:Y:S01]  /*15200*/  IMAD.SHL.U32 R73, R73, 0x40, RZ ;  /* 0x0000004049497824 */ /* 0x000fe200078e00ff */
[C---:B------:R-:W-:Y:S01]  /*15210*/  R2P PR, R69.reuse, 0x6 ;  /* 0x0000000645007804 */ /* 0x040fe20000000000 */
[----:B-1----:R-:W-:Y:S01]  /*15220*/  IMAD.SHL.U32 R4, R69, 0x40, RZ ;  /* 0x0000004045047824 */ /* 0x002fe200078e00ff */
[----:B------:R-:W-:Y:S01]  /*15230*/  LEA.HI R221, R75, R0, RZ, 0x1 ;  /* 0x000000004bdd7211 */ /* 0x000fe200078f08ff */
[----:B------:R-:W-:Y:S01]  /*15240*/  IMAD.SHL.U32 R186, R186, 0x8, RZ ;  /* 0x00000008baba7824 */ /* 0x000fe200078e00ff */
[----:B------:R-:W-:Y:S01]  /*15250*/  LOP3.LUT R73, R73, 0x1c0, RZ, 0xc0, !PT ;  /* 0x000001c049497812 */ /* 0x000fe200078ec0ff */
[----:B------:R-:W-:Y:S01]  /*15260*/  IMAD.SHL.U32 R9, R74, 0x40, RZ ;  /* 0x000000404a097824 */ /* 0x000fe200078e00ff */
[----:B------:R-:W-:Y:S01]  /*15270*/  LOP3.LUT R221, R221, 0xfffffffe, RZ, 0xc0, !PT ;  /* 0xfffffffedddd7812 */ /* 0x000fe200078ec0ff */
[----:B------:R-:W-:Y:S01]  /*15280*/  IMAD R71, R68, 0x10, R71 ;  /* 0x0000001044477824 */ /* 0x000fe200078e0247 */
[----:B------:R-:W-:Y:S01]  /*15290*/  LOP3.LUT R5, R4, 0x1c0, RZ, 0xc0, !PT ;  /* 0x000001c004057812 */ /* 0x000fe200078ec0ff */
[----:B------:R-:W-:Y:S01]  /*152a0*/  IMAD.IADD R75, R3, 0x1, R52 ;  /* 0x00000001034b7824 */ /* 0x000fe200078e0234 */
[----:B------:R-:W-:Y:S01]  /*152b0*/  LOP3.LUT R9, R9, 0xfffffe00, RZ, 0xc0, !PT ;  /* 0xfffffe0009097812 */ /* 0x000fe200078ec0ff */
[----:B------:R-:W-:Y:S01]  /*152c0*/  IMAD.IADD R221, R0, 0x1, -R221 ;  /* 0x0000000100dd7824 */ /* 0x000fe200078e0add */
[----:B------:R-:W-:Y:S01]  /*152d0*/  LOP3.LUT R186, R5, 0x8, R186, 0xf8, !PT ;  /* 0x0000000805ba7812 */ /* 0x000fe200078ef8ba */
[----:B------:R-:W0:Y:S01]  /*152e0*/  LDGDEPBAR ;  /* 0x00000000000079af */ /* 0x000e220000000000 */
[----:B------:R-:W-:Y:S01]  /*152f0*/  SHF.R.U32.HI R5, RZ, 0x3, R5 ;  /* 0x00000003ff057819 */ /* 0x000fe20000011605 */
[----:B------:R-:W-:Y:S01]  /*15300*/  IMAD.SHL.U32 R0, R221, 0x8, RZ ;  /* 0x00000008dd007824 */ /* 0x000fe200078e00ff */
[----:B------:R-:W-:Y:S01]  /*15310*/  IADD3 R70, R71, 0x1, R70 ;  /* 0x0000000147467810 */ /* 0x000fe20007ffe046 */
[----:B------:R-:W-:Y:S01]  /*15320*/  BSSY B1, `(.L_x_1100) ;  /* 0x0000258000017945 */ /* 0x000fe20003800000 */
[----:B------:R-:W-:Y:S01]  /*15330*/  LOP3.LUT R186, R186, R5, RZ, 0x3c, !PT ;  /* 0x00000005baba7212 */ /* 0x000fe200078e3cff */
[----:B------:R-:W-:Y:S01]  /*15340*/  IMAD R5, R68, 0x400, R9 ;  /* 0x0000040044057824 */ /* 0x000fe200078e0209 */
[----:B------:R-:W-:-:S02]  /*15350*/  LOP3.LUT R0, R73, 0x8, R0, 0xf8, !PT ;  /* 0x0000000849007812 */ /* 0x000fc400078ef800 */
[----:B------:R-:W-:Y:S01]  /*15360*/  SHF.R.U32.HI R73, RZ, 0x3, R73 ;  /* 0x00000003ff497819 */ /* 0x000fe20000011649 */
[----:B------:R-:W-:-:S03]  /*15370*/  IMAD R221, R221, 0x200, R186 ;  /* 0x00000200dddd7824 */ /* 0x000fc600078e02ba */
[----:B------:R-:W-:Y:S01]  /*15380*/  LOP3.LUT R8, R0, R73, RZ, 0x3c, !PT ;  /* 0x0000004900087212 */ /* 0x000fe200078e3cff */
[----:B------:R-:W-:-:S04]  /*15390*/  IMAD.SHL.U32 R221, R221, 0x2, RZ ;  /* 0x00000002dddd7824 */ /* 0x000fc800078e00ff */
[----:B------:R-:W-:Y:S01]  /*153a0*/  IMAD.IADD R222, R8, 0x1, R5 ;  /* 0x0000000108de7824 */ /* 0x000fe200078e0205 */
[----:B------:R-:W-:Y:S01]  /*153b0*/  LDSM.16.M88.4 R84, [R221+0x4000] ;  /* 0x00400000dd54783b */ /* 0x000fe20000000200 */
[C---:B------:R-:W-:Y:S02]  /*153c0*/  IADD3 R0, R221.reuse, 0x4000, RZ ;  /* 0x00004000dd007810 */ /* 0x040fe40007ffe0ff */
[----:B------:R-:W-:Y:S01]  /*153d0*/  IMAD.SHL.U32 R222, R222, 0x2, RZ ;  /* 0x00000002dede7824 */ /* 0x000fe200078e00ff */
[----:B------:R-:W-:Y:S01]  /*153e0*/  IADD3 R219, R221, 0x4020, RZ ;  /* 0x00004020dddb7810 */ /* 0x000fe20007ffe0ff */
[----:B------:R-:W-:Y:S01]  /*153f0*/  LDSM.16.M88.4 R76, [R221+0x4800] ;  /* 0x00480000dd4c783b */ /* 0x000fe20000000200 */
[----:B------:R-:W-:Y:S01]  /*15400*/  @P1 IADD3 R219, R0, -0x20, RZ ;  /* 0xffffffe000db1810 */ /* 0x000fe20007ffe0ff */
[--C-:B------:R-:W-:Y:S02]  /*15410*/  IMAD R220, R55, 0x2, R222.reuse ;  /* 0x0000000237dc7824 */ /* 0x100fe400078e02de */
[----:B------:R-:W1:Y:S01]  /*15420*/  LDSM.16.M88.4 R120, [R222] ;  /* 0x00000000de78783b */ /* 0x000e620000000200 */
[----:B------:R-:W-:Y:S01]  /*15430*/  IMAD.MOV.U32 R0, RZ, RZ, 0x40 ;  /* 0x00000040ff007424 */ /* 0x000fe200078e00ff */
[----:B------:R-:W-:Y:S01]  /*15440*/  IADD3 R211, R219, 0x800, RZ ;  /* 0x00000800dbd37810 */ /* 0x000fe20007ffe0ff */
[C---:B------:R-:W-:Y:S01]  /*15450*/  IMAD R218, R53.reuse, 0x2, R222 ;  /* 0x0000000235da7824 */ /* 0x040fe200078e02de */
[----:B------:R-:W2:Y:S01]  /*15460*/  LDSM.16.M88.4 R60, [R221+0x5000] ;  /* 0x00500000dd3c783b */ /* 0x000ea20000000200 */
[----:B------:R-:W-:Y:S01]  /*15470*/  IMAD R217, R53, 0x2, R220 ;  /* 0x0000000235d97824 */ /* 0x000fe200078e02dc */
[----:B------:R-:W-:-:S02]  /*15480*/  SEL R0, R0, 0xffffffc0, !P2 ;  /* 0xffffffc000007807 */ /* 0x000fc40005000000 */
[----:B------:R-:W3:Y:S01]  /*15490*/  LDSM.16.M88.4 R48, [R221+0x5800] ;  /* 0x00580000dd30783b */ /* 0x000ee20000000200 */
[----:B------:R-:W-:Y:S02]  /*154a0*/  IADD3 R210, R219, 0x1000, RZ ;  /* 0x00001000dbd27810 */ /* 0x000fe40007ffe0ff */
[----:B------:R-:W-:Y:S01]  /*154b0*/  IMAD.IADD R215, R221, 0x1, R0 ;  /* 0x00000001ddd77824 */ /* 0x000fe200078e0200 */
[----:B------:R-:W4:Y:S01]  /*154c0*/  LDSM.16.M88.4 R40, [R221+0x6000] ;  /* 0x00600000dd28783b */ /* 0x000f220000000200 */
[----:B------:R-:W-:Y:S01]  /*154d0*/  IMAD.IADD R204, R0, 0x1, R219 ;  /* 0x0000000100cc7824 */ /* 0x000fe200078e02db */
[----:B------:R-:W-:Y:S02]  /*154e0*/  LOP3.LUT R0, R8, R9, RZ, 0xfc, !PT ;  /* 0x0000000908007212 */ /* 0x000fe400078efcff */
[----:B------:R-:W2:Y:S01]  /*154f0*/  LDSM.16.M88.4 R32, [R221+0x6800] ;  /* 0x00680000dd20783b */ /* 0x000ea20000000200 */
[C---:B------:R-:W-:Y:S02]  /*15500*/  IADD3 R209, R219.reuse, 0x1800, RZ ;  /* 0x00001800dbd17810 */ /* 0x040fe40007ffe0ff */
[C---:B------:R-:W-:Y:S01]  /*15510*/  IADD3 R208, R219.reuse, 0x2000, RZ ;  /* 0x00002000dbd07810 */ /* 0x040fe20007ffe0ff */
[----:B------:R-:W2:Y:S01]  /*15520*/  LDSM.16.M88.4 R24, [R221+0x7000] ;  /* 0x00700000dd18783b */ /* 0x000ea20000000200 */
[----:B------:R-:W-:-:S02]  /*15530*/  IADD3 R207, R219, 0x2800, RZ ;  /* 0x00002800dbcf7810 */ /* 0x000fc40007ffe0ff */
[C---:B------:R-:W-:Y:S01]  /*15540*/  IADD3 R206, R219.reuse, 0x3000, RZ ;  /* 0x00003000dbce7810 */ /* 0x040fe20007ffe0ff */
[----:B------:R-:W2:Y:S01]  /*15550*/  LDSM.16.M88.4 R16, [R221+0x7800] ;  /* 0x00780000dd10783b */ /* 0x000ea20000000200 */
[C---:B------:R-:W-:Y:S02]  /*15560*/  IADD3 R205, R219.reuse, 0x3800, RZ ;  /* 0x00003800dbcd7810 */ /* 0x040fe40007ffe0ff */
[C---:B------:R-:W-:Y:S01]  /*15570*/  IADD3 R203, R219.reuse, 0x4000, RZ ;  /* 0x00004000dbcb7810 */ /* 0x040fe20007ffe0ff */
[----:B---3--:R-:W-:Y:S01]  /*15580*/  LDSM.16.M88.4 R12, [R219] ;  /* 0x00000000db0c783b */ /* 0x008fe20000000200 */
[C---:B------:R-:W-:Y:S02]  /*15590*/  IADD3 R202, R219.reuse, 0x4800, RZ ;  /* 0x00004800dbca7810 */ /* 0x040fe40007ffe0ff */
[C---:B------:R-:W-:Y:S01]  /*155a0*/  IADD3 R201, R219.reuse, 0x5000, RZ ;  /* 0x00005000dbc97810 */ /* 0x040fe20007ffe0ff */
[----:B------:R-:W3:Y:S01]  /*155b0*/  LDSM.16.M88.4 R20, [R220] ;  /* 0x00000000dc14783b */ /* 0x000ee20000000200 */
[----:B------:R-:W-:-:S02]  /*155c0*/  IADD3 R200, R219, 0x5800, RZ ;  /* 0x00005800dbc87810 */ /* 0x000fc40007ffe0ff */
[C---:B------:R-:W-:Y:S01]  /*155d0*/  IADD3 R199, R219.reuse, 0x6000, RZ ;  /* 0x00006000dbc77810 */ /* 0x040fe20007ffe0ff */
[----:B------:R-:W3:Y:S01]  /*155e0*/  LDSM.16.M88.4 R92, [R219+0x800] ;  /* 0x00080000db5c783b */ /* 0x000ee20000000200 */
[C---:B------:R-:W-:Y:S02]  /*155f0*/  IADD3 R198, R219.reuse, 0x6800, RZ ;  /* 0x00006800dbc67810 */ /* 0x040fe40007ffe0ff */
[C---:B------:R-:W-:Y:S01]  /*15600*/  IADD3 R197, R219.reuse, 0x7000, RZ ;  /* 0x00007000dbc57810 */ /* 0x040fe20007ffe0ff */
[----:B-1----:R-:W-:Y:S01]  /*15610*/  HMMA.16816.F32.BF16 R88, R120, R84, RZ ;  /* 0x000000547858723c */ /* 0x002fe200000418ff */
[----:B------:R-:W1:Y:S01]  /*15620*/  LDSM.16.M88.4 R4, [R219+0x1000] ;  /* 0x00100000db04783b */ /* 0x000e620000000200 */
[----:B------:R-:W-:-:S03]  /*15630*/  IADD3 R196, R219, 0x7800, RZ ;  /* 0x00007800dbc47810 */ /* 0x000fc60007ffe0ff */
[----:B------:R-:W1:Y:S03]  /*15640*/  LDSM.16.M88.4 R116, [R219+0x1800] ;  /* 0x00180000db74783b */ /* 0x000e660000000200 */
[C---:B------:R-:W-:Y:S01]  /*15650*/  HMMA.16816.F32.BF16 R84, R120.reuse, R86, RZ ;  /* 0x000000567854723c */ /* 0x040fe200000418ff */
[----:B------:R-:W-:Y:S04]  /*15660*/  LDSM.16.M88.4 R112, [R219+0x2000] ;  /* 0x00200000db70783b */ /* 0x000fe80000000200 */
[----:B------:R-:W-:Y:S03]  /*15670*/  LDSM.16.M88.4 R108, [R219+0x2800] ;  /* 0x00280000db6c783b */ /* 0x000fe60000000200 */
[C---:B------:R-:W-:Y:S01]  /*15680*/  HMMA.16816.F32.BF16 R80, R120.reuse, R76, RZ ;  /* 0x0000004c7850723c */ /* 0x040fe200000418ff */
[----:B------:R-:W-:Y:S04]  /*15690*/  LDSM.16.M88.4 R104, [R219+0x3000] ;  /* 0x00300000db68783b */ /* 0x000fe80000000200 */
[----:B------:R-:W-:Y:S03]  /*156a0*/  LDSM.16.M88.4 R100, [R219+0x3800] ;  /* 0x00380000db64783b */ /* 0x000fe60000000200 */
[C---:B--2---:R-:W-:Y:S01]  /*156b0*/  HMMA.16816.F32.BF16 R64, R120.reuse, R60, RZ ;  /* 0x0000003c7840723c */ /* 0x044fe200000418ff */
[----:B------:R-:W-:Y:S04]  /*156c0*/  LDSM.16.M88.4 R96, [R215+0x4800] ;  /* 0x00480000d760783b */ /* 0x000fe80000000200 */
[----:B------:R-:W-:Y:S03]  /*156d0*/  LDSM.16.M88.4 R132, [R220+0x2000] ;  /* 0x00200000dc84783b */ /* 0x000fe60000000200 */
[C---:B------:R-:W-:Y:S01]  /*156e0*/  HMMA.16816.F32.BF16 R56, R120.reuse, R48, RZ ;  /* 0x000000307838723c */ /* 0x040fe200000418ff */
[----:B------:R-:W-:Y:S07]  /*156f0*/  LDSM.16.M88.4 R128, [R219+0x7800] ;  /* 0x00780000db80783b */ /* 0x000fee0000000200 */
        /* <DEDUP_REMOVED lines=12> */
[C---:B---3--:R-:W-:Y:S08]  /*157c0*/  HMMA.16816.F32.BF16 R88, R20.reuse, R12, R88 ;  /* 0x0000000c1458723c */ /* 0x048ff00000041858 */
[C---:B------:R-:W-:Y:S01]  /*157d0*/  HMMA.16816.F32.BF16 R84, R20.reuse, R14, R84 ;  /* 0x0000000e1454723c */ /* 0x040fe20000041854 */
[----:B------:R-:W2:Y:S07]  /*157e0*/  LDSM.16.M88.4 R12, [R215+0x4000] ;  /* 0x00400000d70c783b */ /* 0x000eae0000000200 */
[C---:B------:R-:W-:Y:S08]  /*157f0*/  HMMA.16816.F32.BF16 R80, R20.reuse, R92, R80 ;  /* 0x0000005c1450723c */ /* 0x040ff00000041850 */
[C---:B------:R-:W-:Y:S01]  /*15800*/  HMMA.16816.F32.BF16 R76, R20.reuse, R94, R76 ;  /* 0x0000005e144c723c */ /* 0x040fe2000004184c */
[----:B------:R-:W3:Y:S07]  /*15810*/  LDSM.16.M88.4 R92, [R215+0x5000] ;  /* 0x00500000d75c783b */ /* 0x000eee0000000200 */
[C---:B-1----:R-:W-:Y:S08]  /*15820*/  HMMA.16816.F32.BF16 R64, R20.reuse, R4, R64 ;  /* 0x000000041440723c */ /* 0x042ff00000041840 */
[C---:B------:R-:W-:Y:S01]  /*15830*/  HMMA.16816.F32.BF16 R60, R20.reuse, R6, R60 ;  /* 0x00000006143c723c */ /* 0x040fe2000004183c */
[----:B------:R-:W1:Y:S07]  /*15840*/  LDSM.16.M88.4 R4, [R215+0x5800] ;  /* 0x00580000d704783b */ /* 0x000e6e0000000200 */
[----:B------:R-:W-:Y:S08]  /*15850*/  HMMA.16816.F32.BF16 R56, R20, R116, R56 ;  /* 0x000000741438723c */ /* 0x000ff00000041838 */
[C---:B--2---:R-:W-:Y:S08]  /*15860*/  HMMA.16816.F32.BF16 R88, R16.reuse, R12, R88 ;  /* 0x0000000c1058723c */ /* 0x044ff00000041858 */
[----:B------:R-:W-:Y:S01]  /*15870*/  HMMA.16816.F32.BF16 R84, R16, R14, R84 ;  /* 0x0000000e1054723c */ /* 0x000fe20000041854 */
[----:B------:R-:W2:Y:S07]  /*15880*/  LDSM.16.M88.4 R12, [R215+0x6000] ;  /* 0x00600000d70c783b */ /* 0x000eae0000000200 */
        /* <DEDUP_REMOVED lines=13> */
[----:B------:R-:W4:Y:S04]  /*15960*/  LDSM.16.M88.4 R20, [R215+0x6800] ;  /* 0x00680000d714783b */ /* 0x000f280000000200 */
[----:B------:R-:W2:Y:S03]  /*15970*/  LDSM.16.M88.4 R100, [R215+0x7000] ;  /* 0x00700000d764783b */ /* 0x000ea60000000200 */
[C---:B------:R-:W-:Y:S08]  /*15980*/  HMMA.16816.F32.BF16 R80, R16.reuse, R96, R80 ;  /* 0x000000601050723c */ /* 0x040ff00000041850 */
[C---:B------:R-:W-:Y:S01]  /*15990*/  HMMA.16816.F32.BF16 R76, R16.reuse, R98, R76 ;  /* 0x00000062104c723c */ /* 0x040fe2000004184c */
[----:B------:R-:W4:Y:S07]  /*159a0*/  LDSM.16.M88.4 R96, [R215+0x7800] ;  /* 0x00780000d760783b */ /* 0x000f2e0000000200 */
[C---:B---3--:R-:W-:Y:S08]  /*159b0*/  HMMA.16816.F32.BF16 R64, R16.reuse, R92, R64 ;  /* 0x0000005c1040723c */ /* 0x048ff00000041840 */
[C---:B------:R-:W-:Y:S01]  /*159c0*/  HMMA.16816.F32.BF16 R60, R16.reuse, R94, R60 ;  /* 0x0000005e103c723c */ /* 0x040fe2000004183c */
[----:B------:R-:W-:Y:S07]  /*159d0*/  LDSM.16.M88.4 R92, [R217] ;  /* 0x00000000d95c783b */ /* 0x000fee0000000200 */
[C---:B-1----:R-:W-:Y:S08]  /*159e0*/  HMMA.16816.F32.BF16 R56, R16.reuse, R4, R56 ;  /* 0x000000041038723c */ /* 0x042ff00000041838 */
[C---:B------:R-:W-:Y:S01]  /*159f0*/  HMMA.16816.F32.BF16 R48, R16.reuse, R6, R48 ;  /* 0x000000061030723c */ /* 0x040fe20000041830 */
[----:B------:R-:W1:Y:S07]  /*15a00*/  LDSM.16.M88.4 R4, [R204] ;  /* 0x00000000cc04783b */ /* 0x000e6e0000000200 */
[C---:B--2---:R-:W-:Y:S08]  /*15a10*/  HMMA.16816.F32.BF16 R44, R16.reuse, R12, R44 ;  /* 0x0000000c102c723c */ /* 0x044ff0000004182c */
[C---:B------:R-:W-:Y:S01]  /*15a20*/  HMMA.16816.F32.BF16 R40, R16.reuse, R14, R40 ;  /* 0x0000000e1028723c */ /* 0x040fe20000041828 */
[----:B------:R-:W2:Y:S07]  /*15a30*/  LDSM.16.M88.4 R12, [R204+0x800] ;  /* 0x00080000cc0c783b */ /* 0x000eae0000000200 */
[C---:B----4-:R-:W-:Y:S08]  /*15a40*/  HMMA.16816.F32.BF16 R36, R16.reuse, R20, R36 ;  /* 0x000000141024723c */ /* 0x050ff00000041824 */
[C---:B------:R-:W-:Y:S01]  /*15a50*/  HMMA.16816.F32.BF16 R32, R16.reuse, R22, R32 ;  /* 0x000000161020723c */ /* 0x040fe20000041820 */
[----:B------:R-:W3:Y:S07]  /*15a60*/  LDSM.16.M88.4 R20, [R204+0x1000] ;  /* 0x00100000cc14783b */ /* 0x000eee0000000200 */
[C---:B------:R-:W-:Y:S08]  /*15a70*/  HMMA.16816.F32.BF16 R28, R16.reuse, R100, R28 ;  /* 0x00000064101c723c */ /* 0x040ff0000004181c */
[C---:B------:R-:W-:Y:S01]  /*15a80*/  HMMA.16816.F32.BF16 R24, R16.reuse, R102, R24 ;  /* 0x000000661018723c */ /* 0x040fe20000041818 */
[----:B------:R-:W-:Y:S07]  /*15a90*/  LDSM.16.M88.4 R100, [R204+0x3000] ;  /* 0x00300000cc64783b */ /* 0x000fee0000000200 */
[C---:B------:R-:W-:Y:S08]  /*15aa0*/  HMMA.16816.F32.BF16 R124, R16.reuse, R96, R124 ;  /* 0x00000060107c723c */ /* 0x040ff0000004187c */
[----:B------:R-:W-:Y:S01]  /*15ab0*/  HMMA.16816.F32.BF16 R120, R16, R98, R120 ;  /* 0x000000621078723c */ /* 0x000fe20000041878 */
[----:B------:R-:W4:Y:S04]  /*15ac0*/  LDSM.16.M88.4 R16, [R221+0x8000] ;  /* 0x00800000dd10783b */ /* 0x000f280000000200 */
[----:B------:R-:W-:Y:S03]  /*15ad0*/  LDSM.16.M88.4 R96, [R204+0x3800] ;  /* 0x00380000cc60783b */ /* 0x000fe60000000200 */
        /* <DEDUP_REMOVED lines=10> */
[----:B------:R-:W-:Y:S01]  /*15b80*/  HMMA.16816.F32.BF16 R84, R104, R18, R84 ;  /* 0x000000126854723c */ /* 0x000fe20000041854 */
[----:B------:R-:W4:Y:S07]  /*15b90*/  LDSM.16.M88.4 R16, [R221+0xa800] ;  /* 0x00a80000dd10783b */ /* 0x000f2e0000000200 */
[C---:B------:R-:W-:Y:S08]  /*15ba0*/  HMMA.16816.F32.BF16 R56, R92.reuse, R116, R56 ;  /* 0x000000745c38723c */ /* 0x040ff00000041838 */
[C---:B------:R-:W-:Y:S01]  /*15bb0*/  HMMA.16816.F32.BF16 R48, R92.reuse, R118, R48 ;  /* 0x000000765c30723c */ /* 0x040fe20000041830 */
[----:B------:R-:W-:Y:S07]  /*15bc0*/  LDSM.16.M88.4 R116, [R215+0x8000] ;  /* 0x00800000d774783b */ /* 0x000fee0000000200 */
[C---:B------:R-:W-:Y:S08]  /*15bd0*/  HMMA.16816.F32.BF16 R36, R92.reuse, R108, R36 ;  /* 0x0000006c5c24723c */ /* 0x040ff00000041824 */
[----:B------:R-:W-:Y:S01]  /*15be0*/  HMMA.16816.F32.BF16 R32, R92, R110, R32 ;  /* 0x0000006e5c20723c */ /* 0x000fe20000041820 */
[----:B------:R-:W-:Y:S07]  /*15bf0*/  LDSM.16.M88.4 R108, [R221+0xb800] ;  /* 0x00b80000dd6c783b */ /* 0x000fee0000000200 */
[C---:B-1----:R-:W-:Y:S08]  /*15c00*/  HMMA.16816.F32.BF16 R80, R104.reuse, R4, R80 ;  /* 0x000000046850723c */ /* 0x042ff00000041850 */
[----:B------:R-:W-:Y:S01]  /*15c10*/  HMMA.16816.F32.BF16 R76, R104, R6, R76 ;  /* 0x00000006684c723c */ /* 0x000fe2000004184c */
[----:B------:R-:W1:Y:S07]  /*15c20*/  LDSM.16.M88.4 R4, [R221+0xb000] ;  /* 0x00b00000dd04783b */ /* 0x000e6e0000000200 */
[C---:B------:R-:W-:Y:S08]  /*15c30*/  HMMA.16816.F32.BF16 R124, R92.reuse, R96, R124 ;  /* 0x000000605c7c723c */ /* 0x040ff0000004187c */
[----:B------:R-:W-:Y:S01]  /*15c40*/  HMMA.16816.F32.BF16 R120, R92, R98, R120 ;  /* 0x000000625c78723c */ /* 0x000fe20000041878 */
[----:B------:R-:W1:Y:S07]  /*15c50*/  LDSM.16.M88.4 R96, [R219+0x4800] ;  /* 0x00480000db60783b */ /* 0x000e6e0000000200 */
[C---:B--2---:R-:W-:Y:S08]  /*15c60*/  HMMA.16816.F32.BF16 R64, R104.reuse, R12, R64 ;  /* 0x0000000c6840723c */ /* 0x044ff00000041840 */
[----:B------:R-:W-:Y:S01]  /*15c70*/  HMMA.16816.F32.BF16 R60, R104, R14, R60 ;  /* 0x0000000e683c723c */ /* 0x000fe2000004183c */
[----:B------:R-:W2:Y:S07]  /*15c80*/  LDSM.16.M88.4 R12, [R219+0x5800] ;  /* 0x00580000db0c783b */ /* 0x000eae0000000200 */
[C---:B------:R-:W-:Y:S08]  /*15c90*/  HMMA.16816.F32.BF16 R44, R92.reuse, R112, R44 ;  /* 0x000000705c2c723c */ /* 0x040ff0000004182c */
[C---:B------:R-:W-:Y:S01]  /*15ca0*/  HMMA.16816.F32.BF16 R40, R92.reuse, R114, R40 ;  /* 0x000000725c28723c */ /* 0x040fe20000041828 */
[----:B------:R-:W1:Y:S07]  /*15cb0*/  LDSM.16.M88.4 R112, [R221+0xa000] ;  /* 0x00a00000dd70783b */ /* 0x000e6e0000000200 */
[C---:B------:R-:W-:Y:S08]  /*15cc0*/  HMMA.16816.F32.BF16 R28, R92.reuse, R100, R28 ;  /* 0x000000645c1c723c */ /* 0x040ff0000004181c */
[----:B------:R-:W-:Y:S01]  /*15cd0*/  HMMA.16816.F32.BF16 R24, R92, R102, R24 ;  /* 0x000000665c18723c */ /* 0x000fe20000041818 */
[----:B------:R-:W-:Y:S04]  /*15ce0*/  LDSM.16.M88.4 R100, [R219+0x4000] ;  /* 0x00400000db64783b */ /* 0x000fe80000000200 */
[----:B------:R-:W-:Y:S03]  /*15cf0*/  LDSM.16.M88.4 R92, [R219+0x5000] ;  /* 0x00500000db5c783b */ /* 0x000fe60000000200 */
[C---:B---3--:R-:W-:Y:S08]  /*15d00*/  HMMA.16816.F32.BF16 R56, R104.reuse, R20, R56 ;  /* 0x000000146838723c */ /* 0x048ff00000041838 */
[C---:B------:R-:W-:Y:S01]  /*15d10*/  HMMA.16816.F32.BF16 R48, R104.reuse, R22, R48 ;  /* 0x000000166830723c */ /* 0x040fe20000041830 */
[----:B------:R-:W-:Y:S07]  /*15d20*/  LDSM.16.M88.4 R20, [R219+0x6000] ;  /* 0x00600000db14783b */ /* 0x000fee0000000200 */
[C---:B----4-:R-:W-:Y:S08]  /*15d30*/  HMMA.16816.F32.BF16 R36, R104.reuse, R16, R36 ;  /* 0x000000106824723c */ /* 0x050ff00000041824 */
[C---:B------:R-:W-:Y:S01]  /*15d40*/  HMMA.16816.F32.BF16 R32, R104.reuse, R18, R32 ;  /* 0x000000126820723c */ /* 0x040fe20000041820 */
[----:B------:R-:W3:Y:S07]  /*15d50*/  LDSM.16.M88.4 R16, [R219+0x6800] ;  /* 0x00680000db10783b */ /* 0x000eee0000000200 */
[C---:B-1----:R-:W-:Y:S08]  /*15d60*/  HMMA.16816.F32.BF16 R28, R104.reuse, R4, R28 ;  /* 0x00000004681c723c */ /* 0x042ff0000004181c */
[----:B------:R-:W-:Y:S01]  /*15d70*/  HMMA.16816.F32.BF16 R24, R104, R6, R24 ;  /* 0x000000066818723c */ /* 0x000fe20000041818 */
[----:B------:R-:W1:Y:S07]  /*15d80*/  LDSM.16.M88.4 R4, [R219+0x7000] ;  /* 0x00700000db04783b */ /* 0x000e6e0000000200 */
[C---:B------:R-:W-:Y:S08]  /*15d90*/  HMMA.16816.F32.BF16 R80, R132.reuse, R96, R80 ;  /* 0x000000608450723c */ /* 0x040ff00000041850 */
[C---:B------:R-:W-:Y:S01]  /*15da0*/  HMMA.16816.F32.BF16 R76, R132.reuse, R98, R76 ;  /* 0x00000062844c723c */ /* 0x040fe2000004184c */
[----:B------:R-:W-:Y:S07]  /*15db0*/  LDSM.16.M88.4 R96, [R215+0xa800] ;  /* 0x00a80000d760783b */ /* 0x000fee0000000200 */
[C---:B--2---:R-:W-:Y:S08]  /*15dc0*/  HMMA.16816.F32.BF16 R56, R132.reuse, R12, R56 ;  /* 0x0000000c8438723c */ /* 0x044ff00000041838 */
[----:B------:R-:W-:Y:S01]  /*15dd0*/  HMMA.16816.F32.BF16 R48, R132, R14, R48 ;  /* 0x0000000e8430723c */ /* 0x000fe20000041830 */
[----:B------:R-:W2:Y:S07]  /*15de0*/  LDSM.16.M88.4 R12, [R218+0x2000] ;  /* 0x00200000da0c783b */ /* 0x000eae0000000200 */
[C---:B------:R-:W-:Y:S08]  /*15df0*/  HMMA.16816.F32.BF16 R44, R104.reuse, R112, R44 ;  /* 0x00000070682c723c */ /* 0x040ff0000004182c */
[C---:B------:R-:W-:Y:S01]  /*15e00*/  HMMA.16816.F32.BF16 R40, R104.reuse, R114, R40 ;  /* 0x000000726828723c */ /* 0x040fe20000041828 */
[----:B------:R-:W4:Y:S07]  /*15e10*/  LDSM.16.M88.4 R112, [R215+0x8800] ;  /* 0x00880000d770783b */ /* 0x000f2e0000000200 */
[----:B------:R-:W-:Y:S08]  /*15e20*/  HMMA.16816.F32.BF16 R124, R104, R108, R124 ;  /* 0x0000006c687c723c */ /* 0x000ff0000004187c */
[C---:B---3--:R-:W-:Y:S08]  /*15e30*/  HMMA.16816.F32.BF16 R36, R132.reuse, R16, R36 ;  /* 0x000000108424723c */ /* 0x048ff00000041824 */
[C---:B------:R-:W-:Y:S01]  /*15e40*/  HMMA.16816.F32.BF16 R32, R132.reuse, R18, R32 ;  /* 0x000000128420723c */ /* 0x040fe20000041820 */
[----:B------:R-:W3:Y:S07]  /*15e50*/  LDSM.16.M88.4 R16, [R215+0xb800] ;  /* 0x00b80000d710783b */ /* 0x000eee0000000200 */
[C---:B------:R-:W-:Y:S08]  /*15e60*/  HMMA.16816.F32.BF16 R88, R132.reuse, R100, R88 ;  /* 0x000000648458723c */ /* 0x040ff00000041858 */
[----:B------:R-:W-:Y:S01]  /*15e70*/  HMMA.16816.F32.BF16 R84, R132, R102, R84 ;  /* 0x000000668454723c */ /* 0x000fe20000041854 */
[----:B------:R-:W-:Y:S07]  /*15e80*/  LDSM.16.M88.4 R100, [R215+0xa000] ;  /* 0x00a00000d764783b */ /* 0x000fee0000000200 */
[----:B------:R-:W-:Y:S01]  /*15e90*/  HMMA.16816.F32.BF16 R120, R104, R110, R120 ;  /* 0x0000006e6878723c */ /* 0x000fe20000041878 */
[----:B------:R-:W-:Y:S04]  /*15ea0*/  LDSM.16.M88.4 R108, [R215+0x9000] ;  /* 0x00900000d76c783b */ /* 0x000fe80000000200 */
[----:B------:R-:W-:Y:S03]  /*15eb0*/  LDSM.16.M88.4 R104, [R215+0x9800] ;  /* 0x00980000d768783b */ /* 0x000fe60000000200 */
[C---:B------:R-:W-:Y:S08]  /*15ec0*/  HMMA.16816.F32.BF16 R44, R132.reuse, R20, R44 ;  /* 0x00000014842c723c */ /* 0x040ff0000004182c */
[C---:B------:R-:W-:Y:S01]  /*15ed0*/  HMMA.16816.F32.BF16 R40, R132.reuse, R22, R40 ;  /* 0x000000168428723c */ /* 0x040fe20000041828 */
[----:B------:R-:W-:Y:S07]  /*15ee0*/  LDSM.16.M88.4 R20, [R204+0x4000] ;  /* 0x00400000cc14783b */ /* 0x000fee0000000200 */
[C---:B-1----:R-:W-:Y:S08]  /*15ef0*/  HMMA.16816.F32.BF16 R28, R132.reuse, R4, R28 ;  /* 0x00000004841c723c */ /* 0x042ff0000004181c */
[C---:B------:R-:W-:Y:S01]  /*15f00*/  HMMA.16816.F32.BF16 R24, R132.reuse, R6, R24 ;  /* 0x000000068418723c */ /* 0x040fe20000041818 */
[----:B------:R-:W1:Y:S07]  /*15f10*/  LDSM.16.M88.4 R4, [R217+0x2000] ;  /* 0x00200000d904783b */ /* 0x000e6e0000000200 */
[C---:B------:R-:W-:Y:S08]  /*15f20*/  HMMA.16816.F32.BF16 R124, R132.reuse, R128, R124 ;  /* 0x00000080847c723c */ /* 0x040ff0000004187c */
[C---:B------:R-:W-:Y:S08]  /*15f30*/  HMMA.16816.F32.BF16 R64, R132.reuse, R92, R64 ;  /* 0x0000005c8440723c */ /* 0x040ff00000041840 */
[----:B------:R-:W-:Y:S01]  /*15f40*/  HMMA.16816.F32.BF16 R60, R132, R94, R60 ;  /* 0x0000005e843c723c */ /* 0x000fe2000004183c */
[----:B------:R-:W1:Y:S07]  /*15f50*/  LDSM.16.M88.4 R92, [R215+0xb000] ;  /* 0x00b00000d75c783b */ /* 0x000e6e0000000200 */
[C---:B--2---:R-:W-:Y:S08]  /*15f60*/  HMMA.16816.F32.BF16 R36, R12.reuse, R96, R36 ;  /* 0x000000600c24723c */ /* 0x044ff00000041824 */
[C---:B------:R-:W-:Y:S01]  /*15f70*/  HMMA.16816.F32.BF16 R32, R12.reuse, R98, R32 ;  /* 0x000000620c20723c */ /* 0x040fe20000041820 */
[----:B------:R-:W2:Y:S07]  /*15f80*/  LDSM.16.M88.4 R96, [R204+0x4800] ;  /* 0x00480000cc60783b */ /* 0x000eae0000000200 */
[C---:B------:R-:W-:Y:S08]  /*15f90*/  HMMA.16816.F32.BF16 R88, R12.reuse, R116, R88 ;  /* 0x000000740c58723c */ /* 0x040ff00000041858 */
[----:B------:R-:W-:Y:S08]  /*15fa0*/  HMMA.16816.F32.BF16 R84, R12, R118, R84 ;  /* 0x000000760c54723c */ /* 0x000ff00000041854 */
[----:B------:R-:W-:Y:S08]  /*15fb0*/  HMMA.16816.F32.BF16 R120, R132, R130, R120 ;  /* 0x000000828478723c */ /* 0x000ff00000041878 */
[C---:B----4-:R-:W-:Y:S08]  /*15fc0*/  HMMA.16816.F32.BF16 R80, R12.reuse, R112, R80 ;  /* 0x000000700c50723c */ /* 0x050ff00000041850 */
[----:B---3--:R-:W-:Y:S07]  /*15fd0*/  HMMA.16816.F32.BF16 R124, R12, R16, R124 ;  /* 0x000000100c7c723c */ /* 0x008fee000004187c */
[----:B------:R-:W-:Y:S01]  /*15fe0*/  IADD3 R17, R72, R70, -R233 ;  /* 0x0000004648117210 */ /* 0x000fe20007ffe8e9 */
[----:B-1----:R-:W-:Y:S01]  /*15ff0*/  HMMA.16816.F32.BF16 R88, R4, R20, R88 ;  /* 0x000000140458723c */ /* 0x002fe20000041858 */
[----:B------:R-:W1:Y:S03]  /*16000*/  LDSM.16.M88.4 R68, [R204+0x5000] ;  /* 0x00500000cc44783b */ /* 0x000e660000000200 */
[----:B-----5:R-:W-:-:S03]  /*16010*/  IMAD.IADD R17, R2, 0x1, R17 ;  /* 0x0000000102117824 */ /* 0x020fc600078e0211 */
[----:B------:R-:W-:Y:S01]  /*16020*/  IADD3 R21, R75, 0x1, RZ ;  /* 0x000000014b157810 */ /* 0x000fe20007ffe0ff */
[----:B------:R-:W-:Y:S01]  /*16030*/  HMMA.16816.F32.BF16 R84, R4, R22, R84 ;  /* 0x000000160454723c */ /* 0x000fe20000041854 */
[----:B------:R-:W-:-:S04]  /*16040*/  IMNMX R2, R17, R72, PT ;  /* 0x0000004811027217 */ /* 0x000fc80003800200 */
[----:B------:R-:W-:Y:S02]  /*16050*/  ISETP.GE.AND P6, PT, R21, R2, PT ;  /* 0x000000021500720c */ /* 0x000fe40003fc6270 */
[----:B------:R-:W-:Y:S01]  /*16060*/  IADD3 R23, R17, 0x8, RZ ;  /* 0x0000000811177810 */ /* 0x000fe20007ffe0ff */
[C---:B------:R-:W-:Y:S01]  /*16070*/  HMMA.16816.F32.BF16 R76, R12.reuse, R114, R76 ;  /* 0x000000720c4c723c */ /* 0x040fe2000004184c */
[----:B------:R-:W-:Y:S02]  /*16080*/  IADD3 R17, R75, 0x9, RZ ;  /* 0x000000094b117810 */ /* 0x000fe40007ffe0ff */
[----:B------:R-:W-:Y:S02]  /*16090*/  IMNMX R52, R23, R72, PT ;  /* 0x0000004817347217 */ /* 0x000fe40003800200 */
[----:B------:R-:W-:Y:S02]  /*160a0*/  ISETP.GE.AND P0, PT, R17, R2, PT ;  /* 0x000000021100720c */ /* 0x000fe40003f06270 */
[-C--:B------:R-:W-:Y:S01]  /*160b0*/  ISETP.GE.AND P2, PT, R21, R52.reuse, PT ;  /* 0x000000341500720c */ /* 0x080fe20003f46270 */
[----:B------:R-:W-:Y:S01]  /*160c0*/  HMMA.16816.F32.BF16 R64, R12, R108, R64 ;  /* 0x0000006c0c40723c */ /* 0x000fe20000041840 */
[----:B------:R-:W-:-:S02]  /*160d0*/  ISETP.GE.AND P3, PT, R17, R52, PT ;  /* 0x000000341100720c */ /* 0x000fc40003f66270 */
[----:B------:R-:W-:Y:S02]  /*160e0*/  IADD3 R17, R75, 0x11, RZ ;  /* 0x000000114b117810 */ /* 0x000fe40007ffe0ff */
[----:B------:R-:W-:Y:S02]  /*160f0*/  FSEL R89, R89, -INF , !P6 ;  /* 0xff80000059597808 */ /* 0x000fe40007000000 */
[----:B------:R-:W-:Y:S01]  /*16100*/  FSEL R73, R91, -INF , !P2 ;  /* 0xff8000005b497808 */ /* 0x000fe20005000000 */
[----:B------:R-:W-:Y:S01]  /*16110*/  HMMA.16816.F32.BF16 R60, R12, R110, R60 ;  /* 0x0000006e0c3c723c */ /* 0x000fe2000004183c */
[----:B------:R-:W-:Y:S02]  /*16120*/  ISETP.GE.AND P2, PT, R17, R2, PT ;  /* 0x000000021100720c */ /* 0x000fe40003f46270 */
[----:B------:R-:W-:Y:S02]  /*16130*/  FSEL R91, R85, -INF , !P0 ;  /* 0xff800000555b7808 */ /* 0x000fe40004000000 */
[----:B------:R-:W-:-:S02]  /*16140*/  IADD3 R21, R75, 0x20, RZ ;  /* 0x000000204b157810 */ /* 0x000fc40007ffe0ff */
[C---:B------:R-:W-:Y:S01]  /*16150*/  IADD3 R23, R75.reuse, 0x28, RZ ;  /* 0x000000284b177810 */ /* 0x040fe20007ffe0ff */
[C---:B------:R-:W-:Y:S08]  /*16160*/  HMMA.16816.F32.BF16 R56, R12.reuse, R104, R56 ;  /* 0x000000680c38723c */ /* 0x040ff00000041838 */
[C---:B------:R-:W-:Y:S08]  /*16170*/  HMMA.16816.F32.BF16 R48, R12.reuse, R106, R48 ;  /* 0x0000006a0c30723c */ /* 0x040ff00000041830 */
[C---:B------:R-:W-:Y:S08]  /*16180*/  HMMA.16816.F32.BF16 R44, R12.reuse, R100, R44 ;  /* 0x000000640c2c723c */ /* 0x040ff0000004182c */
[C---:B------:R-:W-:Y:S08]  /*16190*/  HMMA.16816.F32.BF16 R40, R12.reuse, R102, R40 ;  /* 0x000000660c28723c */ /* 0x040ff00000041828 */
[C---:B------:R-:W-:Y:S08]  /*161a0*/  HMMA.16816.F32.BF16 R28, R12.reuse, R92, R28 ;  /* 0x0000005c0c1c723c */ /* 0x040ff0000004181c */
[C---:B------:R-:W-:Y:S08]  /*161b0*/  HMMA.16816.F32.BF16 R24, R12.reuse, R94, R24 ;  /* 0x0000005e0c18723c */ /* 0x040ff00000041818 */
[----:B------:R-:W-:Y:S07]  /*161c0*/  HMMA.16816.F32.BF16 R120, R12, R18, R120 ;  /* 0x000000120c78723c */ /* 0x000fee0000041878 */
[C---:B------:R-:W-:Y:S01]  /*161d0*/  IADD3 R13, R75.reuse, 0x8, RZ ;  /* 0x000000084b0d7810 */ /* 0x040fe20007ffe0ff */
[----:B--2---:R-:W-:Y:S01]  /*161e0*/  HMMA.16816.F32.BF16 R80, R4, R96, R80 ;  /* 0x000000600450723c */ /* 0x004fe20000041850 */
[----:B------:R-:W-:-:S02]  /*161f0*/  IADD3 R19, R75, 0x10, RZ ;  /* 0x000000104b137810 */ /* 0x000fc40007ffe0ff */
[C---:B------:R-:W-:Y:S02]  /*16200*/  ISETP.GE.AND P5, PT, R13.reuse, R2, PT ;  /* 0x000000020d00720c */ /* 0x040fe40003fa6270 */
[----:B------:R-:W-:Y:S02]  /*16210*/  ISETP.GE.AND P1, PT, R13, R52, PT ;  /* 0x000000340d00720c */ /* 0x000fe40003f26270 */
[----:B------:R-:W2:Y:S01]  /*16220*/  LDSM.16.M88.4 R12, [R204+0x5800] ;  /* 0x00580000cc0c783b */ /* 0x000ea20000000200 */
[----:B------:R-:W-:Y:S01]  /*16230*/  FSEL R94, R84, -INF , !P5 ;  /* 0xff800000545e7808 */ /* 0x000fe20006800000 */
[----:B-1----:R-:W-:Y:S01]  /*16240*/  HMMA.16816.F32.BF16 R64, R4, R68, R64 ;  /* 0x000000440440723c */ /* 0x002fe20000041840 */
[C---:B------:R-:W-:Y:S02]  /*16250*/  ISETP.GE.AND P4, PT, R19.reuse, R2, PT ;  /* 0x000000021300720c */ /* 0x040fe40003f86270 */
[-C--:B------:R-:W-:Y:S02]  /*16260*/  ISETP.GE.AND P6, PT, R19, R52.reuse, PT ;  /* 0x000000341300720c */ /* 0x080fe40003fc6270 */
[----:B------:R-:W-:-:S02]  /*16270*/  ISETP.GE.AND P5, PT, R17, R52, PT ;  /* 0x000000341100720c */ /* 0x000fc40003fa6270 */
[C---:B------:R-:W-:Y:S01]  /*16280*/  IADD3 R19, R75.reuse, 0x18, RZ ;  /* 0x000000184b137810 */ /* 0x040fe20007ffe0ff */
[C---:B------:R-:W-:Y:S01]  /*16290*/  HMMA.16816.F32.BF16 R76, R4.reuse, R98, R76 ;  /* 0x00000062044c723c */ /* 0x040fe2000004184c */
[----:B------:R-:W-:Y:S02]  /*162a0*/  IADD3 R17, R75, 0x19, RZ ;  /* 0x000000194b117810 */ /* 0x000fe40007ffe0ff */
[----:B------:R-:W-:Y:S02]  /*162b0*/  FSEL R72, R86, -INF , !P1 ;  /* 0xff80000056487808 */ /* 0x000fe40004800000 */
[----:B------:R-:W-:Y:S02]  /*162c0*/  FSEL R68, R87, -INF , !P3 ;  /* 0xff80000057447808 */ /* 0x000fe40005800000 */
[----:B------:R-:W-:Y:S01]  /*162d0*/  FSEL R84, R80, -INF , !P4 ;  /* 0xff80000050547808 */ /* 0x000fe20006000000 */
[----:B------:R-:W-:Y:S01]  /*162e0*/  HMMA.16816.F32.BF16 R60, R4, R70, R60 ;  /* 0x00000046043c723c */ /* 0x000fe2000004183c */
[----:B------:R-:W-:-:S02]  /*162f0*/  ISETP.GE.AND P1, PT, R19, R2, PT ;  /* 0x000000021300720c */ /* 0x000fc40003f26270 */
[----:B------:R-:W-:Y:S02]  /*16300*/  ISETP.GE.AND P0, PT, R19, R52, PT ;  /* 0x000000341300720c */ /* 0x000fe40003f06270 */
[C---:B------:R-:W-:Y:S02]  /*16310*/  ISETP.GE.AND P3, PT, R17.reuse, R2, PT ;  /* 0x000000021100720c */ /* 0x040fe40003f66270 */
[----:B------:R-:W-:Y:S02]  /*16320*/  ISETP.GE.AND P4, PT, R17, R52, PT ;  /* 0x000000341100720c */ /* 0x000fe40003f86270 */
[----:B------:R-:W1:Y:S01]  /*16330*/  LDSM.16.M88.4 R16, [R204+0x6000] ;  /* 0x00600000cc10783b */ /* 0x000e620000000200 */
[----:B------:R-:W-:Y:S02]  /*16340*/  FSEL R87, R82, -INF , !P6 ;  /* 0xff80000052577808 */ /* 0x000fe40007000000 */
[----:B------:R-:W-:Y:S02]  /*16350*/  FSEL R92, R81, -INF , !P2 ;  /* 0xff800000515c7808 */ /* 0x000fe40005000000 */
[----:B------:R-:W-:-:S02]  /*16360*/  ISETP.GE.AND P6, PT, R21, R2, PT ;  /* 0x000000021500720c */ /* 0x000fc40003fc6270 */
[----:B------:R-:W-:Y:S02]  /*16370*/  ISETP.GE.AND P2, PT, R21, R52, PT ;  /* 0x000000341500720c */ /* 0x000fe40003f46270 */
[----:B------:R-:W-:Y:S02]  /*16380*/  IADD3 R21, R75, 0x21, RZ ;  /* 0x000000214b157810 */ /* 0x000fe40007ffe0ff */
[----:B------:R-:W-:Y:S01]  /*16390*/  FSEL R85, R83, -INF , !P5 ;  /* 0xff80000053557808 */ /* 0x000fe20006800000 */
[----:B--2---:R-:W-:Y:S01]  /*163a0*/  HMMA.16816.F32.BF16 R56, R4, R12, R56 ;  /* 0x0000000c0438723c */ /* 0x004fe20000041838 */
[----:B------:R-:W-:Y:S02]  /*163b0*/  ISETP.GE.AND P5, PT, R21, R2, PT ;  /* 0x000000021500720c */ /* 0x000fe40003fa6270 */
[----:B------:R-:W-:Y:S02]  /*163c0*/  FSEL R93, R76, -INF , !P1 ;  /* 0xff8000004c5d7808 */ /* 0x000fe40004800000 */
[----:B------:R-:W-:-:S02]  /*163d0*/  FSEL R86, R78, -INF , !P0 ;  /* 0xff8000004e567808 */ /* 0x000fc40004000000 */
[----:B------:R-:W-:Y:S01]  /*163e0*/  IADD3 R13, R75, 0x30, RZ ;  /* 0x000000304b0d7810 */ /* 0x000fe20007ffe0ff */
[----:B------:R-:W-:Y:S01]  /*163f0*/  HMMA.16816.F32.BF16 R48, R4, R14, R48 ;  /* 0x0000000e0430723c */ /* 0x000fe20000041830 */
[----:B------:R-:W-:Y:S02]  /*16400*/  FSEL R178, R66, -INF , !P2 ;  /* 0xff80000042b27808 */ /* 0x000fe40005000000 */
[----:B------:R-:W-:Y:S02]  /*16410*/  FSEL R175, R65, -INF , !P5 ;  /* 0xff80000041af7808 */ /* 0x000fe40006800000 */
[----:B------:R-:W-:Y:S02]  /*16420*/  ISETP.GE.AND P1, PT, R21, R52, PT ;  /* 0x000000341500720c */ /* 0x000fe40003f26270 */
[-C--:B------:R-:W-:Y:S02]  /*16430*/  ISETP.GE.AND P0, PT, R23, R2.reuse, PT ;  /* 0x000000021700720c */ /* 0x080fe40003f06270 */
[----:B------:R-:W-:-:S02]  /*16440*/  ISETP.GE.AND P2, PT, R13, R2, PT ;  /* 0x000000020d00720c */ /* 0x000fc40003f46270 */
[----:B------:R-:W-:Y:S02]  /*16450*/  ISETP.GE.AND P5, PT, R13, R52, PT ;  /* 0x000000340d00720c */ /* 0x000fe40003fa6270 */
[C---:B------:R-:W-:Y:S02]  /*16460*/  IADD3 R21, R75.reuse, 0x29, RZ ;  /* 0x000000294b157810 */ /* 0x040fe40007ffe0ff */
[----:B------:R-:W-:Y:S02]  /*16470*/  IADD3 R13, R75, 0x31, RZ ;  /* 0x000000314b0d7810 */ /* 0x000fe40007ffe0ff */
[----:B------:R-:W-:Y:S02]  /*16480*/  FSEL R179, R67, -INF , !P1 ;  /* 0xff80000043b37808 */ /* 0x000fe40004800000 */
[----:B------:R-:W-:Y:S01]  /*16490*/  FSEL R177, R60, -INF , !P0 ;  /* 0xff8000003cb17808 */ /* 0x000fe20004000000 */
[----:B-1----:R-:W-:Y:S01]  /*164a0*/  HMMA.16816.F32.BF16 R44, R4, R16, R44 ;  /* 0x00000010042c723c */ /* 0x002fe2000004182c */
[----:B------:R-:W-:-:S02]  /*164b0*/  FSEL R101, R77, -INF , !P3 ;  /* 0xff8000004d657808 */ /* 0x000fc40005800000 */
[----:B------:R-:W-:Y:S02]  /*164c0*/  FSEL R100, R79, -INF , !P4 ;  /* 0xff8000004f647808 */ /* 0x000fe40006000000 */
[----:B------:R-:W-:Y:S02]  /*164d0*/  FSEL R176, R64, -INF , !P6 ;  /* 0xff80000040b07808 */ /* 0x000fe40007000000 */
[C---:B------:R-:W-:Y:S01]  /*164e0*/  ISETP.GE.AND P1, PT, R13.reuse, R2, PT ;  /* 0x000000020d00720c */ /* 0x040fe20003f26270 */
[----:B------:R-:W-:Y:S01]  /*164f0*/  HMMA.16816.F32.BF16 R40, R4, R18, R40 ;  /* 0x000000120428723c */ /* 0x000fe20000041828 */
[-C--:B------:R-:W-:Y:S02]  /*16500*/  ISETP.GE.AND P0, PT, R13, R52.reuse, PT ;  /* 0x000000340d00720c */ /* 0x080fe40003f06270 */
[----:B------:R-:W-:Y:S02]  /*16510*/  ISETP.GE.AND P3, PT, R23, R52, PT ;  /* 0x000000341700720c */ /* 0x000fe40003f66270 */
[----:B------:R-:W-:-:S02]  /*16520*/  ISETP.GE.AND P4, PT, R21, R2, PT ;  /* 0x000000021500720c */ /* 0x000fc40003f86270 */
[----:B------:R-:W-:Y:S02]  /*16530*/  ISETP.GE.AND P6, PT, R21, R52, PT ;  /* 0x000000341500720c */ /* 0x000fe40003fc6270 */
[C---:B------:R-:W-:Y:S01]  /*16540*/  IADD3 R15, R75.reuse, 0x38, RZ ;  /* 0x000000384b0f7810 */ /* 0x040fe20007ffe0ff */
[----:B------:R-:W1:Y:S01]  /*16550*/  LDSM.16.M88.4 R20, [R204+0x6800] ;  /* 0x00680000cc14783b */ /* 0x000e620000000200 */
[C---:B------:R-:W-:Y:S02]  /*16560*/  IADD3 R13, R75.reuse, 0x39, RZ ;  /* 0x000000394b0d7810 */ /* 0x040fe40007ffe0ff */
[----:B------:R-:W-:Y:S02]  /*16570*/  IADD3 R17, R75, 0x40, RZ ;  /* 0x000000404b117810 */ /* 0x000fe40007ffe0ff */
[----:B------:R-:W-:Y:S02]  /*16580*/  FSEL R133, R58, -INF , !P5 ;  /* 0xff8000003a857808 */ /* 0x000fe40006800000 */
[----:B------:R-:W-:-:S02]  /*16590*/  FSEL R143, R57, -INF , !P1 ;  /* 0xff800000398f7808 */ /* 0x000fc40004800000 */
[----:B------:R-:W-:Y:S02]  /*165a0*/  FSEL R180, R62, -INF , !P3 ;  /* 0xff8000003eb47808 */ /* 0x000fe40005800000 */
[----:B------:R-:W-:Y:S02]  /*165b0*/  FSEL R174, R61, -INF , !P4 ;  /* 0xff8000003dae7808 */ /* 0x000fe40006000000 */
[----:B------:R-:W-:Y:S02]  /*165c0*/  FSEL R173, R63, -INF , !P6 ;  /* 0xff8000003fad7808 */ /* 0x000fe40007000000 */
[----:B------:R-:W-:Y:S02]  /*165d0*/  FSEL R142, R56, -INF , !P2 ;  /* 0xff800000388e7808 */ /* 0x000fe40005000000 */
[C---:B------:R-:W-:Y:S02]  /*165e0*/  ISETP.GE.AND P5, PT, R17.reuse, R2, PT ;  /* 0x000000021100720c */ /* 0x040fe40003fa6270 */
[----:B------:R-:W-:-:S02]  /*165f0*/  ISETP.GE.AND P1, PT, R17, R52, PT ;  /* 0x000000341100720c */ /* 0x000fc40003f26270 */
[C---:B------:R-:W-:Y:S02]  /*16600*/  ISETP.GE.AND P3, PT, R15.reuse, R2, PT ;  /* 0x000000020f00720c */ /* 0x040fe40003f66270 */
[----:B------:R-:W-:Y:S02]  /*16610*/  ISETP.GE.AND P4, PT, R15, R52, PT ;  /* 0x000000340f00720c */ /* 0x000fe40003f86270 */
[C---:B------:R-:W-:Y:S02]  /*16620*/  ISETP.GE.AND P6, PT, R13.reuse, R2, PT ;  /* 0x000000020d00720c */ /* 0x040fe40003fc6270 */
[----:B------:R-:W-:Y:S02]  /*16630*/  ISETP.GE.AND P2, PT, R13, R52, PT ;  /* 0x000000340d00720c */ /* 0x000fe40003f46270 */
[C---:B------:R-:W-:Y:S01]  /*16640*/  IADD3 R17, R75.reuse, 0x41, RZ ;  /* 0x000000414b117810 */ /* 0x040fe20007ffe0ff */
[----:B------:R-:W2:Y:S01]  /*16650*/  LDSM.16.M88.4 R12, [R204+0x7000] ;  /* 0x00700000cc0c783b */ /* 0x000ea20000000200 */
[----:B------:R-:W-:-:S02]  /*16660*/  IADD3 R19, R75, 0x48, RZ ;  /* 0x000000484b137810 */ /* 0x000fc40007ffe0ff */
[----:B------:R-:W-:Y:S02]  /*16670*/  FSEL R140, R59, -INF , !P0 ;  /* 0xff8000003b8c7808 */ /* 0x000fe40004000000 */
[----:B------:R-:W-:Y:S02]  /*16680*/  FSEL R144, R48, -INF , !P3 ;  /* 0xff80000030907808 */ /* 0x000fe40005800000 */
[----:B------:R-:W-:Y:S02]  /*16690*/  FSEL R141, R50, -INF , !P4 ;  /* 0xff800000328d7808 */ /* 0x000fe40006000000 */
[----:B------:R-:W-:Y:S01]  /*166a0*/  FSEL R147, R49, -INF , !P6 ;  /* 0xff80000031937808 */ /* 0x000fe20007000000 */
[----:B-1----:R-:W-:Y:S01]  /*166b0*/  HMMA.16816.F32.BF16 R36, R4, R20, R36 ;  /* 0x000000140424723c */ /* 0x002fe20000041824 */
[C---:B------:R-:W-:Y:S02]  /*166c0*/  ISETP.GE.AND P0, PT, R17.reuse, R2, PT ;  /* 0x000000021100720c */ /* 0x040fe40003f06270 */
[----:B------:R-:W-:-:S02]  /*166d0*/  ISETP.GE.AND P3, PT, R17, R52, PT ;  /* 0x000000341100720c */ /* 0x000fc40003f66270 */
[C---:B------:R-:W-:Y:S02]  /*166e0*/  ISETP.GE.AND P4, PT, R19.reuse, R2, PT ;  /* 0x000000021300720c */ /* 0x040fe40003f86270 */
[----:B------:R-:W-:Y:S01]  /*166f0*/  ISETP.GE.AND P6, PT, R19, R52, PT ;  /* 0x000000341300720c */ /* 0x000fe20003fc6270 */
[----:B------:R-:W-:Y:S01]  /*16700*/  HMMA.16816.F32.BF16 R32, R4, R22, R32 ;  /* 0x000000160420723c */ /* 0x000fe20000041820 */
[----:B------:R-:W1:Y:S01]  /*16710*/  LDSM.16.M88.4 R16, [R204+0x7800] ;  /* 0x00780000cc10783b */ /* 0x000e620000000200 */
[----:B------:R-:W-:Y:S01]  /*16720*/  IADD3 R21, R75, 0x50, RZ ;  /* 0x000000504b157810 */ /* 0x000fe20007ffe0ff */
[----:B------:R-:W-:-:S04]  /*16730*/  DEPBAR.LE SB0, 0x0 ;  /* 0x000080000000791a */ /* 0x000fc80000000000 */
[----:B------:R-:W-:Y:S02]  /*16740*/  FSEL R157, R46, -INF , !P1 ;  /* 0xff8000002e9d7808 */ /* 0x000fe40004800000 */
[----:B------:R-:W-:Y:S02]  /*16750*/  FSEL R163, R45, -INF , !P0 ;  /* 0xff8000002da37808 */ /* 0x000fe40004000000 */
[C---:B------:R-:W-:Y:S02]  /*16760*/  ISETP.GE.AND P1, PT, R21.reuse, R2, PT ;  /* 0x000000021500720c */ /* 0x040fe40003f26270 */
[----:B------:R-:W-:Y:S02]  /*16770*/  ISETP.GE.AND P0, PT, R21, R52, PT ;  /* 0x000000341500720c */ /* 0x000fe40003f06270 */
[C---:B------:R-:W-:Y:S02]  /*16780*/  IADD3 R49, R75.reuse, 0x49, RZ ;  /* 0x000000494b317810 */ /* 0x040fe40007ffe0ff */
[----:B------:R-:W-:-:S02]  /*16790*/  IADD3 R21, R75, 0x51, RZ ;  /* 0x000000514b157810 */ /* 0x000fc40007ffe0ff */
[----:B------:R-:W-:Y:S02]  /*167a0*/  FSEL R150, R51, -INF , !P2 ;  /* 0xff80000033967808 */ /* 0x000fe40005000000 */
[----:B------:R-:W-:Y:S01]  /*167b0*/  FSEL R160, R44, -INF , !P5 ;  /* 0xff8000002ca07808 */ /* 0x000fe20006800000 */
[C---:B--2---:R-:W-:Y:S01]  /*167c0*/  HMMA.16816.F32.BF16 R28, R4.reuse, R12, R28 ;  /* 0x0000000c041c723c */ /* 0x044fe2000004181c */
[----:B------:R-:W-:Y:S02]  /*167d0*/  FSEL R158, R47, -INF , !P3 ;  /* 0xff8000002f9e7808 */ /* 0x000fe40005800000 */
[----:B------:R-:W-:Y:S02]  /*167e0*/  FSEL R162, R40, -INF , !P4 ;  /* 0xff80000028a27808 */ /* 0x000fe40006000000 */
[C---:B------:R-:W-:Y:S02]  /*167f0*/  ISETP.GE.AND P2, PT, R49.reuse, R2, PT ;  /* 0x000000023100720c */ /* 0x040fe40003f46270 */
[----:B------:R-:W-:Y:S01]  /*16800*/  ISETP.GE.AND P5, PT, R49, R52, PT ;  /* 0x000000343100720c */ /* 0x000fe20003fa6270 */
[----:B------:R-:W-:Y:S01]  /*16810*/  HMMA.16816.F32.BF16 R24, R4, R14, R24 ;  /* 0x0000000e0418723c */ /* 0x000fe20000041818 */
[----:B------:R-:W-:-:S02]  /*16820*/  ISETP.GE.AND P3, PT, R21, R2, PT ;  /* 0x000000021500720c */ /* 0x000fc40003f66270 */
[-C--:B------:R-:W-:Y:S02]  /*16830*/  ISETP.GE.AND P4, PT, R21, R52.reuse, PT ;  /* 0x000000341500720c */ /* 0x080fe40003f86270 */
[C---:B------:R-:W-:Y:S02]  /*16840*/  IADD3 R23, R75.reuse, 0x58, RZ ;  /* 0x000000584b177810 */ /* 0x040fe40007ffe0ff */
[----:B------:R-:W-:Y:S02]  /*16850*/  IADD3 R21, R75, 0x59, RZ ;  /* 0x000000594b157810 */ /* 0x000fe40007ffe0ff */
[----:B------:R-:W-:Y:S01]  /*16860*/  FSEL R165, R41, -INF , !P2 ;  /* 0xff80000029a57808 */ /* 0x000fe20005000000 */
[----:B-1----:R-:W-:Y:S01]  /*16870*/  HMMA.16816.F32.BF16 R124, R4, R16, R124 ;  /* 0x00000010047c723c */ /* 0x002fe2000004187c */
[----:B------:R-:W-:Y:S02]  /*16880*/  FSEL R166, R43, -INF , !P5 ;  /* 0xff8000002ba67808 */ /* 0x000fe40006800000 */
[----:B------:R-:W-:-:S02]  /*16890*/  ISETP.GE.AND P2, PT, R23, R52, PT ;  /* 0x000000341700720c */ /* 0x000fc40003f46270 */
[----:B------:R-:W-:Y:S02]  /*168a0*/  ISETP.GE.AND P5, PT, R21, R2, PT ;  /* 0x000000021500720c */ /* 0x000fe40003fa6270 */
[C---:B------:R-:W-:Y:S01]  /*168b0*/  IADD3 R13, R75.reuse, 0x60, RZ ;  /* 0x000000604b0d7810 */ /* 0x040fe20007ffe0ff */
[----:B------:R-:W-:Y:S01]  /*168c0*/  HMMA.16816.F32.BF16 R120, R4, R18, R120 ;  /* 0x000000120478723c */ /* 0x000fe20000041878 */
[----:B------:R-:W-:Y:S02]  /*168d0*/  IADD3 R15, R75, 0x68, RZ ;  /* 0x000000684b0f7810 */ /* 0x000fe40007ffe0ff */
[----:B------:R-:W-:Y:S02]  /*168e0*/  FSEL R168, R37, -INF , !P3 ;  /* 0xff80000025a87808 */ /* 0x000fe40005800000 */
[----:B------:R-:W-:Y:S02]  /*168f0*/  FSEL R170, R34, -INF , !P2 ;  /* 0xff80000022aa7808 */ /* 0x000fe40005000000 */
[----:B------:R-:W-:-:S02]  /*16900*/  FSEL R164, R33, -INF , !P5 ;  /* 0xff80000021a47808 */ /* 0x000fc40006800000 */
[----:B------:R-:W-:Y:S02]  /*16910*/  FSEL R159, R42, -INF , !P6 ;  /* 0xff8000002a9f7808 */ /* 0x000fe40007000000 */
[----:B------:R-:W-:Y:S02]  /*16920*/  FSEL R172, R38, -INF , !P0 ;  /* 0xff80000026ac7808 */ /* 0x000fe40004000000 */
[----:B------:R-:W-:Y:S02]  /*16930*/  ISETP.GE.AND P3, PT, R13, R52, PT ;  /* 0x000000340d00720c */ /* 0x000fe40003f66270 */
[C---:B------:R-:W-:Y:S02]  /*16940*/  ISETP.GE.AND P2, PT, R15.reuse, R2, PT ;  /* 0x000000020f00720c */ /* 0x040fe40003f46270 */
        /* <DEDUP_REMOVED lines=8> */
[----:B------:R-:W-:Y:S02]  /*169d0*/  FSEL R167, R32, -INF , !P6 ;  /* 0xff80000020a77808 */ /* 0x000fe40007000000 */
[----:B------:R-:W-:Y:S02]  /*169e0*/  ISETP.GE.AND P3, PT, R15, R2, PT ;  /* 0x000000020f00720c */ /* 0x000fe40003f66270 */
[----:B------:R-:W-:Y:S02]  /*169f0*/  ISETP.GE.AND P1, PT, R21, R52, PT ;  /* 0x000000341500720c */ /* 0x000fe40003f26270 */
[C---:B------:R-:W-:Y:S02]  /*16a00*/  ISETP.GE.AND P4, PT, R13.reuse, R2, PT ;  /* 0x000000020d00720c */ /* 0x040fe40003f86270 */
[----:B------:R-:W-:Y:S02]  /*16a10*/  ISETP.GE.AND P6, PT, R13, R52, PT ;  /* 0x000000340d00720c */ /* 0x000fe40003fc6270 */
[----:B------:R-:W-:-:S02]  /*16a20*/  IADD3 R13, R75, 0x69, RZ ;  /* 0x000000694b0d7810 */ /* 0x000fc40007ffe0ff */
[----:B------:R-:W-:Y:S02]  /*16a30*/  FSEL R135, R124, -INF , !P3 ;  /* 0xff8000007c877808 */ /* 0x000fe40005800000 */
[----:B------:R-:W-:Y:S02]  /*16a40*/  FSEL R161, R35, -INF , !P1 ;  /* 0xff80000023a17808 */ /* 0x000fe40004800000 */
[----:B------:R-:W-:Y:S02]  /*16a50*/  FSEL R153, R28, -INF , !P0 ;  /* 0xff8000001c997808 */ /* 0x000fe40004000000 */
[----:B------:R-:W-:Y:S02]  /*16a60*/  ISETP.GE.AND P3, PT, R75, R52, PT ;  /* 0x000000344b00720c */ /* 0x000fe40003f66270 */
[C---:B------:R-:W-:Y:S02]  /*16a70*/  ISETP.GE.AND P1, PT, R13.reuse, R2, PT ;  /* 0x000000020d00720c */ /* 0x040fe40003f26270 */
[----:B------:R-:W-:-:S02]  /*16a80*/  ISETP.GE.AND P0, PT, R13, R52, PT ;  /* 0x000000340d00720c */ /* 0x000fc40003f06270 */
[----:B------:R-:W-:Y:S02]  /*16a90*/  IADD3 R5, R75, 0x78, RZ ;  /* 0x000000784b057810 */ /* 0x000fe40007ffe0ff */
[----:B------:R-:W-:Y:S02]  /*16aa0*/  FSEL R90, R90, -INF , !P3 ;  /* 0xff8000005a5a7808 */ /* 0x000fe40005800000 */
[----:B------:R-:W-:Y:S02]  /*16ab0*/  FSEL R154, R26, -INF , !P5 ;  /* 0xff8000001a9a7808 */ /* 0x000fe40006800000 */
[----:B------:R-:W-:Y:S02]  /*16ac0*/  FSEL R146, R25, -INF , !P1 ;  /* 0xff80000019927808 */ /* 0x000fe40004800000 */
[----:B------:R-:W-:Y:S02]  /*16ad0*/  FSEL R145, R27, -INF , !P0 ;  /* 0xff8000001b917808 */ /* 0x000fe40004000000 */
[----:B------:R-:W-:Y:S01]  /*16ae0*/  ISETP.GE.AND P3, PT, R54, 0x2, PT ;  /* 0x000000023600780c */ /* 0x000fe20003f66270 */
[----:B------:R-:W-:Y:S01]  /*16af0*/  BAR.SYNC.DEFER_BLOCKING 0x0 ;  /* 0x0000000000007b1d */ /* 0x000fe20000010000 */
[----:B------:R-:W-:-:S02]  /*16b00*/  ISETP.GE.AND P5, PT, R5, R2, PT ;  /* 0x000000020500720c */ /* 0x000fc40003fa6270 */
[----:B------:R-:W-:Y:S02]  /*16b10*/  ISETP.GE.AND P1, PT, R5, R52, PT ;  /* 0x000000340500720c */ /* 0x000fe40003f26270 */
[C---:B------:R-:W-:Y:S02]  /*16b20*/  ISETP.GE.AND P0, PT, R75.reuse, R2, PT ;  /* 0x000000024b00720c */ /* 0x040fe40003f06270 */
        /* <DEDUP_REMOVED lines=8> */
[----:B------:R-:W-:Y:S02]  /*16bb0*/  FSEL R139, R126, -INF , !P4 ;  /* 0xff8000007e8b7808 */ /* 0x000fe40006000000 */
[----:B------:R-:W-:-:S02]  /*16bc0*/  FSEL R63, R123, -INF , !P0 ;  /* 0xff8000007b3f7808 */ /* 0x000fc40004000000 */
[C---:B------:R-:W-:Y:S02]  /*16bd0*/  ISETP.GE.AND P6, PT, R13.reuse, R2, PT ;  /* 0x000000020d00720c */ /* 0x040fe40003fc6270 */
[----:B------:R-:W-:Y:S02]  /*16be0*/  ISETP.GE.AND P2, PT, R13, R52, PT ;  /* 0x000000340d00720c */ /* 0x000fe40003f46270 */
[----:B------:R-:W-:Y:S02]  /*16bf0*/  ISETP.GE.AND P4, PT, R5, R2, PT ;  /* 0x000000020500720c */ /* 0x000fe40003f86270 */
[----:B------:R-:W-:Y:S02]  /*16c00*/  ISETP.NE.U32.AND P0, PT, R236, RZ, PT ;  /* 0x000000ffec00720c */ /* 0x000fe40003f05070 */
[----:B------:R-:W-:Y:S02]  /*16c10*/  FSEL R67, R125, -INF , !P6 ;  /* 0xff8000007d437808 */ /* 0x000fe40007000000 */
[----:B------:R-:W-:-:S02]  /*16c20*/  FSEL R138, R127, -INF , !P2 ;  /* 0xff8000007f8a7808 */ /* 0x000fc40005000000 */
[----:B------:R-:W-:Y:S02]  /*16c30*/  FSEL R134, R120, -INF , !P5 ;  /* 0xff80000078867808 */ /* 0x000fe40006800000 */
[----:B------:R-:W-:Y:S02]  /*16c40*/  FSEL R137, R122, -INF , !P1 ;  /* 0xff8000007a897808 */ /* 0x000fe40004800000 */
[----:B------:R-:W-:Y:S02]  /*16c50*/  FSEL R66, R121, -INF , !P4 ;  /* 0xff80000079427808 */ /* 0x000fe40006000000 */
[----:B------:R-:W-:Y:S01]  /*16c60*/  ISETP.NE.AND.EX P0, PT, R237, RZ, PT, P0 ;  /* 0x000000ffed00720c */ /* 0x000fe20003f05300 */
[----:B------:R-:W-:Y:S11]  /*16c70*/  @!P3 BRA `(.L_x_1101) ;  /* 0x00000c200000b947 */ /* 0x000ff60003800000 */
[----:B------:R-:W-:Y:S01]  /*16c80*/  BSSY B0, `(.L_x_1102) ;  /* 0x0000040000007945 */ /* 0x000fe20003800000 */
[----:B------:R-:W-:Y:S05]  /*16c90*/  @!P0 BRA `(.L_x_1103) ;  /* 0x000003b000008947 */ /* 0x000fea0003800000 */
[----:B------:R-:W2:Y:S01]  /*16ca0*/  LD.E R14, [R10.64+0x170] ;  /* 0x000170060a0e7980 */ /* 0x000ea2000c101900 */
[----:B------:R-:W-:Y:S02]  /*16cb0*/  IADD3 R9, R3, -0x80, RZ ;  /* 0xffffff8003097810 */ /* 0x000fe40007ffe0ff */
[----:B------:R-:W-:-:S02]  /*16cc0*/  IABS R6, R3 ;  /* 0x0000000300067213 */ /* 0x000fc40000000000 */
[-C--:B--2---:R-:W-:Y:S02]  /*16cd0*/  IABS R7, R14.reuse ;  /* 0x0000000e00077213 */ /* 0x084fe40000000000 */
[-C--:B------:R-:W-:Y:S02]  /*16ce0*/  IABS R5, R14.reuse ;  /* 0x0000000e00057213 */ /* 0x080fe40000000000 */
[----:B------:R-:W1:Y:S01]  /*16cf0*/  I2F.RP R8, R7 ;  /* 0x0000000700087306 */ /* 0x000e620000209400 */
[-C--:B------:R-:W-:Y:S02]  /*16d00*/  LOP3.LUT R3, R3, R14.reuse, RZ, 0x3c, !PT ;  /* 0x0000000e03037212 */ /* 0x080fe400078e3cff */
[----:B------:R-:W-:Y:S02]  /*16d10*/  IMAD.MOV R5, RZ, RZ, -R5 ;  /* 0x000000ffff057224 */ /* 0x000fe400078e0a05 */
[----:B------:R-:W-:Y:S02]  /*16d20*/  ISETP.GE.AND P4, PT, R3, RZ, PT ;  /* 0x000000ff0300720c */ /* 0x000fe40003f86270 */
[----:B------:R-:W-:Y:S01]  /*16d30*/  LOP3.LUT R3, RZ, R14, RZ, 0x33, !PT ;  /* 0x0000000eff037212 */ /* 0x000fe200078e33ff */
[----:B-1----:R-:W1:Y:S02]  /*16d40*/  MUFU.RCP R16, R8 ;  /* 0x0000000800107308 */ /* 0x002e640000001000 */
[----:B-1----:R-:W-:-:S06]  /*16d50*/  IADD3 R16, R16, 0xffffffe, RZ ;  /* 0x0ffffffe10107810 */ /* 0x002fcc0007ffe0ff */
[----:B------:R-:W1:Y:S02]  /*16d60*/  F2I.FTZ.U32.TRUNC.NTZ R17, R16 ;  /* 0x0000001000117305 */ /* 0x000e64000021f000 */
[--C-:B-1----:R-:W-:Y:S02]  /*16d70*/  IMAD.MOV R4, RZ, RZ, -R17.reuse ;  /* 0x000000ffff047224 */ /* 0x102fe400078e0a11 */
[----:B------:R-:W-:Y:S02]  /*16d80*/  IMAD.MOV.U32 R16, RZ, RZ, RZ ;  /* 0x000000ffff107224 */ /* 0x000fe400078e00ff */
[----:B------:R-:W-:Y:S01]  /*16d90*/  IMAD R13, R4, R7, RZ ;  /* 0x00000007040d7224 */ /* 0x000fe200078e02ff */
[----:B------:R-:W-:Y:S02]  /*16da0*/  IABS R4, R9 ;  /* 0x0000000900047213 */ /* 0x000fe40000000000 */
[----:B------:R-:W-:Y:S01]  /*16db0*/  LOP3.LUT R9, R9, R14, RZ, 0x3c, !PT ;  /* 0x0000000e09097212 */ /* 0x000fe200078e3cff */
[----:B------:R-:W-:-:S06]  /*16dc0*/  IMAD.HI.U32 R13, R17, R13, R16 ;  /* 0x0000000d110d7227 */ /* 0x000fcc00078e0010 */
[----:B------:R-:W-:-:S04]  /*16dd0*/  IMAD.HI.U32 R8, R13, R4, RZ ;  /* 0x000000040d087227 */ /* 0x000fc800078e00ff */
[----:B------:R-:W-:-:S04]  /*16de0*/  IMAD.HI.U32 R12, R13, R6, RZ ;  /* 0x000000060d0c7227 */ /* 0x000fc800078e00ff */
[-C--:B------:R-:W-:Y:S02]  /*16df0*/  IMAD R4, R8, R5.reuse, R4 ;  /* 0x0000000508047224 */ /* 0x080fe400078e0204 */
[----:B------:R-:W-:-:S03]  /*16e00*/  IMAD R6, R12, R5, R6 ;  /* 0x000000050c067224 */ /* 0x000fc600078e0206 */
[C---:B------:R-:W-:Y:S02]  /*16e10*/  ISETP.GT.U32.AND P2, PT, R7.reuse, R4, PT ;  /* 0x000000040700720c */ /* 0x040fe40003f44070 */
[----:B------:R-:W-:-:S11]  /*16e20*/  ISETP.GT.U32.AND P1, PT, R7, R6, PT ;  /* 0x000000060700720c */ /* 0x000fd60003f24070 */
[--C-:B------:R-:W-:Y:S01]  /*16e30*/  @!P2 IMAD.IADD R4, R4, 0x1, -R7.reuse ;  /* 0x000000010404a824 */ /* 0x100fe200078e0a07 */
[----:B------:R-:W-:Y:S01]  /*16e40*/  @!P2 IADD3 R8, R8, 0x1, RZ ;  /* 0x000000010808a810 */ /* 0x000fe20007ffe0ff */
[----:B------:R-:W-:Y:S01]  /*16e50*/  @!P1 IMAD.IADD R6, R6, 0x1, -R7 ;  /* 0x0000000106069824 */ /* 0x000fe200078e0a07 */
[----:B------:R-:W-:Y:S02]  /*16e60*/  @!P1 IADD3 R12, R12, 0x1, RZ ;  /* 0x000000010c0c9810 */ /* 0x000fe40007ffe0ff */
[-C--:B------:R-:W-:Y:S02]  /*16e70*/  ISETP.GE.U32.AND P5, PT, R4, R7.reuse, PT ;  /* 0x000000070400720c */ /* 0x080fe40003fa6070 */
[----:B------:R-:W-:Y:S02]  /*16e80*/  ISETP.GE.U32.AND P6, PT, R6, R7, PT ;  /* 0x000000070600720c */ /* 0x000fe40003fc6070 */
[----:B------:R-:W-:Y:S02]  /*16e90*/  ISETP.GE.AND P1, PT, R9, RZ, PT ;  /* 0x000000ff0900720c */ /* 0x000fe40003f26270 */
[----:B------:R-:W-:-:S07]  /*16ea0*/  ISETP.NE.AND P2, PT, R14, RZ, PT ;  /* 0x000000ff0e00720c */ /* 0x000fce0003f45270 */
[----:B------:R-:W-:Y:S02]  /*16eb0*/  @P5 IADD3 R8, R8, 0x1, RZ ;  /* 0x0000000108085810 */ /* 0x000fe40007ffe0ff */
[----:B------:R-:W-:-:S03]  /*16ec0*/  @P6 IADD3 R12, R12, 0x1, RZ ;  /* 0x000000010c0c6810 */ /* 0x000fc60007ffe0ff */
[----:B------:R-:W-:Y:S01]  /*16ed0*/  @!P1 IMAD.MOV R8, RZ, RZ, -R8 ;  /* 0x000000ffff089224 */ /* 0x000fe200078e0a08 */
[----:B------:R-:W-:-:S04]  /*16ee0*/  @!P4 IADD3 R12, -R12, RZ, RZ ;  /* 0x000000ff0c0cc210 */ /* 0x000fc80007ffe1ff */
[C---:B------:R-:W-:Y:S02]  /*16ef0*/  SEL R5, R3.reuse, R12, !P2 ;  /* 0x0000000c03057207 */ /* 0x040fe40005000000 */
[----:B------:R-:W-:Y:S01]  /*16f00*/  SEL R6, R3, R8, !P2 ;  /* 0x0000000803067207 */ /* 0x000fe20005000000 */
[----:B------:R-:W2:Y:S02]  /*16f10*/  LD.E.64 R12, [R10.64+0x20] ;  /* 0x000020060a0c7980 */ /* 0x000ea4000c101b00 */
[C-C-:B------:R-:W-:Y:S02]  /*16f20*/  IMAD.WIDE R18, R5.reuse, 0x4, R236.reuse ;  /* 0x0000000405127825 */ /* 0x140fe400078e02ec */
[----:B------:R-:W3:Y:S02]  /*16f30*/  LD.E.64 R8, [R10.64+0x38] ;  /* 0x000038060a087980 */ /* 0x000ee4000c101b00 */
[----:B------:R-:W-:Y:S02]  /*16f40*/  IMAD.WIDE R16, R6, 0x4, R236 ;  /* 0x0000000406107825 */ /* 0x000fe400078e02ec */
[----:B------:R-:W4:Y:S04]  /*16f50*/  LD.E R4, [R18.64] ;  /* 0x0000000612047980 */ /* 0x000f28000c101900 */
[----:B------:R-:W4:Y:S01]  /*16f60*/  LD.E R3, [R16.64] ;  /* 0x0000000610037980 */ /* 0x000f22000c101900 */
[----:B------:R-:W-:-:S04]  /*16f70*/  IMAD.IADD R5, R5, 0x1, -R6 ;  /* 0x0000000105057824 */ /* 0x000fc800078e0a06 */
[----:B------:R-:W-:-:S05]  /*16f80*/  IMAD R14, R14, R5, -0x80 ;  /* 0xffffff800e0e7424 */ /* 0x000fca00078e0205 */
[----:B------:R-:W-:Y:S01]  /*16f90*/  SHF.R.S32.HI R6, RZ, 0x1f, R14 ;  /* 0x0000001fff067819 */ /* 0x000fe2000001140e */
[-C--:B---3--:R-:W-:Y:S02]  /*16fa0*/  IMAD R5, R9, R14.reuse, RZ ;  /* 0x0000000e09057224 */ /* 0x088fe400078e02ff */
[----:B------:R-:W-:-:S04]  /*16fb0*/  IMAD.WIDE.U32 R14, R8, R14, RZ ;  /* 0x0000000e080e7225 */ /* 0x000fc800078e00ff */
[----:B------:R-:W-:Y:S02]  /*16fc0*/  IMAD R6, R8, R6, R5 ;  /* 0x0000000608067224 */ /* 0x000fe400078e0205 */
[----:B----4-:R-:W-:-:S03]  /*16fd0*/  IMAD.IADD R3, R3, 0x1, -R4 ;  /* 0x0000000103037824 */ /* 0x010fc600078e0a04 */
[----:B------:R-:W-:Y:S01]  /*16fe0*/  IADD3 R15, R15, R6, RZ ;  /* 0x000000060f0f7210 */ /* 0x000fe20007ffe0ff */
[----:B--2---:R-:W-:Y:S01]  /*16ff0*/  IMAD R5, R13, R3, RZ ;  /* 0x000000030d057224 */ /* 0x004fe200078e02ff */
[----:B------:R-:W-:-:S03]  /*17000*/  SHF.R.S32.HI R4, RZ, 0x1f, R3 ;  /* 0x0000001fff047819 */ /* 0x000fc60000011403 */
[----:B------:R-:W-:-:S04]  /*17010*/  IMAD.WIDE.U32 R6, R3, R12, R14 ;  /* 0x0000000c03067225 */ /* 0x000fc800078e000e */
[----:B------:R-:W-:-:S04]  /*17020*/  IMAD R4, R12, R4, R5 ;  /* 0x000000040c047224 */ /* 0x000fc800078e0205 */
[----:B------:R-:W-:Y:S01]  /*17030*/  IMAD.IADD R4, R7, 0x1, R4 ;  /* 0x0000000107047824 */ /* 0x000fe200078e0204 */
[----:B------:R-:W-:Y:S05]  /*17040*/  BRA `(.L_x_1104) ;  /* 0x0000003000007947 */ /* 0x000fea0003800000 */
.L_x_1103:
[----:B------:R-:W2:Y:S02]  /*17050*/  LD.E R6, [R10.64+0x38] ;  /* 0x000038060a067980 */ /* 0x000ea4000c101900 */
[----:B--2---:R-:W-:-:S04]  /*17060*/  LEA R6, -R6, RZ, 0x7 ;  /* 0x000000ff06067211 */ /* 0x004fc800078e39ff */
[----:B------:R-:W-:Y:S02]  /*17070*/  SHF.R.S32.HI R4, RZ, 0x1f, R6 ;  /* 0x0000001fff047819 */ /* 0x000fe40000011406 */
.L_x_1104:
[----:B------:R-:W-:Y:S05]  /*17080*/  BSYNC B0 ;  /* 0x0000000000007941 */ /* 0x000fea0003800000 */
.L_x_1102:
[C---:B------:R-:W-:Y:S02]  /*17090*/  LOP3.LUT P6, RZ, R239.reuse, 0x1, RZ, 0xc0, !PT ;  /* 0x00000001efff7812 */ /* 0x040fe400078cc0ff */
[----:B------:R-:W-:Y:S02]  /*170a0*/  LOP3.LUT P2, RZ, R239, 0x2, RZ, 0xc0, !PT ;  /* 0x00000002efff7812 */ /* 0x000fe4000784c0ff */
[C---:B------:R-:W-:Y:S02]  /*170b0*/  LEA R20, P4, R6.reuse, R228, 0x1 ;  /* 0x000000e406147211 */ /* 0x040fe400078808ff */
[C---:B------:R-:W-:Y:S02]  /*170c0*/  IADD3 R3, P1, R6.reuse, R225, RZ ;  /* 0x000000e106037210 */ /* 0x040fe40007f3e0ff */
[----:B------:R-:W-:Y:S02]  /*170d0*/  LEA.HI.X R21, R6, R227, R4, 0x1, P4 ;  /* 0x000000e306157211 */ /* 0x000fe400020f0c04 */
[----:B------:R-:W-:Y:S01]  /*170e0*/  IADD3 R5, P4, R3, R225, RZ ;  /* 0x000000e103057210 */ /* 0x000fe20007f9e0ff */
[----:B------:R-:W-:-:S02]  /*170f0*/  IMAD.X R4, R4, 0x1, R226, P1 ;  /* 0x0000000104047824 */ /* 0x000fc400008e06e2 */
[CC--:B------:R-:W-:Y:S01]  /*17100*/  @P6 LEA R18, P5, R3.reuse, R228.reuse, 0x1 ;  /* 0x000000e403126211 */ /* 0x0c0fe200078a08ff */
[----:B------:R-:W-:Y:S01]  /*17110*/  @!PT LDS RZ, [RZ] ;  /* 0x00000000fffff984 */ /* 0x000fe20000000800 */
[----:B------:R-:W-:Y:S01]  /*17120*/  @!PT LDS RZ, [RZ] ;  /* 0x00000000fffff984 */ /* 0x000fe20000000800 */
[----:B------:R-:W-:Y:S01]  /*17130*/  @!PT LDS RZ, [RZ] ;  /* 0x00000000fffff984 */ /* 0x000fe20000000800 */
[----:B------:R1:W-:Y:S01]  /*17140*/  @P6 LDGSTS.E.BYPASS.LTC128B.128 [R235+0x4000], [R20.64] ;  /* 0x0400000014eb6fae */ /* 0x0003e2000b901d46 */
[CC--:B------:R-:W-:Y:S02]  /*17150*/  @P2 LEA R12, P1, R3.reuse, R228.reuse, 0x1 ;  /* 0x000000e4030c2211 */ /* 0x0c0fe400078208ff */
[CCC-:B------:R-:W-:Y:S01]  /*17160*/  @P6 LEA.HI.X R19, R3.reuse, R227.reuse, R4.reuse, 0x1, P5 ;  /* 0x000000e303136211 */ /* 0x1c0fe200028f0c04 */
[----:B------:R1:W-:Y:S01]  /*17170*/  @!P6 STS.128 [R235+0x4000], RZ ;  /* 0x004000ffeb00e388 */ /* 0x0003e20000000c00 */
[----:B------:R-:W-:Y:S01]  /*17180*/  @P2 LEA.HI.X R13, R3, R227, R4, 0x1, P1 ;  /* 0x000000e3030d2211 */ /* 0x000fe200008f0c04 */
[----:B------:R-:W-:Y:S01]  /*17190*/  IMAD.X R4, R4, 0x1, R226, P4 ;  /* 0x0000000104047824 */ /* 0x000fe200020e06e2 */
[CC--:B------:R-:W-:Y:S01]  /*171a0*/  @P6 LEA R16, P5, R5.reuse, R228.reuse, 0x1 ;  /* 0x000000e405106211 */ /* 0x0c0fe200078a08ff */
[----:B------:R-:W-:Y:S01]  /*171b0*/  @!PT LDS RZ, [RZ] ;  /* 0x00000000fffff984 */ /* 0x000fe20000000800 */
[----:B------:R-:W-:Y:S01]  /*171c0*/  @!PT LDS RZ, [RZ] ;  /* 0x00000000fffff984 */ /* 0x000fe20000000800 */
[----:B------:R-:W-:Y:S01]  /*171d0*/  @!PT LDS RZ, [RZ] ;  /* 0x00000000fffff984 */ /* 0x000fe20000000800 */
[----:B------:R1:W-:Y:S01]  /*171e0*/  @P2 LDGSTS.E.BYPASS.LTC128B.128 [R235+0x8000], [R20.64+0x80] ;  /* 0x0800008014eb2fae */ /* 0x0003e2000b901d46 */
[----:B------:R-:W-:-:S02]  /*171f0*/  @P2 LEA R8, P1, R5, R228, 0x1 ;  /* 0x000000e405082211 */ /* 0x000fc400078208ff */
[C---:B------:R-:W-:Y:S01]  /*17200*/  IADD3 R3, P4, R5.reuse, R225, RZ ;  /* 0x000000e105037210 */ /* 0x040fe20007f9e0ff */
[----:B------:R1:W-:Y:S01]  /*17210*/  @!P2 STS.128 [R235+0x8000], RZ ;  /* 0x008000ffeb00a388 */ /* 0x0003e20000000c00 */
[CCC-:B------:R-:W-:Y:S02]  /*17220*/  @P6 LEA.HI.X R17, R5.reuse, R227.reuse, R4.reuse, 0x1, P5 ;  /* 0x000000e305116211 */ /* 0x1c0fe400028f0c04 */
[----:B------:R-:W-:Y:S01]  /*17230*/  @P2 LEA.HI.X R9, R5, R227, R4, 0x1, P1 ;  /* 0x000000e305092211 */ /* 0x000fe200008f0c04 */
[----:B------:R-:W-:Y:S01]  /*17240*/  IMAD.X R4, R4, 0x1, R226, P4 ;  /* 0x0000000104047824 */ /* 0x000fe200020e06e2 */
[CC--:B------:R-:W-:Y:S01]  /*17250*/  @P6 LEA R14, P5, R3.reuse, R228.reuse, 0x1 ;  /* 0x000000e4030e6211 */ /* 0x0c0fe200078a08ff */
[----:B------:R-:W-:Y:S01]  /*17260*/  @!PT LDS RZ, [RZ] ;  /* 0x00000000fffff984 */ /* 0x000fe20000000800 */
[----:B------:R-:W-:Y:S01]  /*17270*/  @!PT LDS RZ, [RZ] ;  /* 0x00000000fffff984 */ /* 0x000fe20000000800 */
[----:B------:R-:W-:Y:S01]  /*17280*/  @!PT LDS RZ, [RZ] ;  /* 0x00000000fffff984 */ /* 0x000fe20000000800 */
[----:B------:R1:W-:Y:S01]  /*17290*/  @P6 LDGSTS.E.BYPASS.LTC128B.128 [R235+0x4800], [R18.64] ;  /* 0x0480000012eb6fae */ /* 0x0003e2000b901d46 */
[C---:B------:R-:W-:Y:S02]  /*172a0*/  @P2 LEA R6, P1, R3.reuse, R228, 0x1 ;  /* 0x000000e403062211 */ /* 0x040fe400078208ff */
[C---:B------:R-:W-:Y:S01]  /*172b0*/  IADD3 R5, P4, R3.reuse, R225, RZ ;  /* 0x000000e103057210 */ /* 0x040fe20007f9e0ff */
[----:B------:R1:W-:Y:S01]  /*172c0*/  @!P6 STS.128 [R235+0x4800], RZ ;  /* 0x004800ffeb00e388 */ /* 0x0003e20000000c00 */
[----:B------:R-:W-:-:S02]  /*172d0*/  @P6 LEA.HI.X R15, R3, R227, R4, 0x1, P5 ;  /* 0x000000e3030f6211 */ /* 0x000fc400028f0c04 */
[----:B------:R-:W-:Y:S01]  /*172e0*/  @P2 LEA.HI.X R7, R3, R227, R4, 0x1, P1 ;  /* 0x000000e303072211 */ /* 0x000fe200008f0c04 */
[----:B------:R-:W-:Y:S01]  /*172f0*/  IMAD.X R4, R4, 0x1, R226, P4 ;  /* 0x0000000104047824 */ /* 0x000fe200020e06e2 */
[CC--:B------:R-:W-:Y:S01]  /*17300*/  @P6 LEA R24, P5, R5.reuse, R228.reuse, 0x1 ;  /* 0x000000e405186211 */ /* 0x0c0fe200078a08ff */
[----:B------:R-:W-:Y:S01]  /*17310*/  @!PT LDS RZ, [RZ] ;  /* 0x00000000fffff984 */ /* 0x000fe20000000800 */
[----:B------:R-:W-:Y:S01]  /*17320*/  @!PT LDS RZ, [RZ] ;  /* 0x00000000fffff984 */ /* 0x000fe20000000800 */
[----:B------:R-:W-:Y:S01]  /*17330*/  @!PT LDS RZ, [RZ] ;  /* 0x00000000fffff984 */ /* 0x000fe20000000800 */
[----:B------:R1:W-:Y:S01]  /*17340*/  @P2 LDGSTS.E.BYPASS.LTC128B.128 [R235+0x8800], [R12.64+0x80] ;  /* 0x088000800ceb2fae */ /* 0x0003e2000b901d46 */
[CC--:B------:R-:W-:Y:S02]  /*17350*/  @P2 LEA R22, P1, R5.reuse, R228.reuse, 0x1 ;  /* 0x000000e405162211 */ /* 0x0c0fe400078208ff */
        /* <DEDUP_REMOVED lines=10> */
[----:B------:R-:W-:-:S02]  /*17400*/  @P2 LEA R26, P1, R3, R228, 0x1 ;  /* 0x000000e4031a2211 */ /* 0x000fc400078208ff */
[C---:B------:R-:W-:Y:S01]  /*17410*/  IADD3 R5, P4, R3.reuse, R225, RZ ;  /* 0x000000e103057210 */ /* 0x040fe20007f9e0ff */
[----:B------:R1:W-:Y:S01]  /*17420*/  @!P6 STS.128 [R235+0x5000], RZ ;  /* 0x005000ffeb00e388 */ /* 0x0003e20000000c00 */
[CCC-:B------:R-:W-:Y:S02]  /*17430*/  @P6 LEA.HI.X R29, R3.reuse, R227.reuse, R4.reuse, 0x1, P5 ;  /* 0x000000e3031d6211 */ /* 0x1c0fe400028f0c04 */
[----:B------:R-:W-:Y:S01]  /*17440*/  @P2 LEA.HI.X R27, R3, R227, R4, 0x1, P1 ;  /* 0x000000e3031b2211 */ /* 0x000fe200008f0c04 */
[----:B------:R-:W-:Y:S01]  /*17450*/  @!PT LDS RZ, [RZ] ;  /* 0x00000000fffff984 */ /* 0x000fe20000000800 */
[----:B------:R-:W-:Y:S01]  /*17460*/  @!PT LDS RZ, [RZ] ;  /* 0x00000000fffff984 */ /* 0x000fe20000000800 */
[----:B------:R-:W-:Y:S01]  /*17470*/  @!PT LDS RZ, [RZ] ;  /* 0x00000000fffff984 */ /* 0x000fe20000000800 */
[----:B------:R1:W-:Y:S01]  /*17480*/  @P2 LDGSTS.E.BYPASS.LTC128B.128 [R235+0x9000], [R8.64+0x80] ;  /* 0x0900008008eb2fae */ /* 0x0003e2000b901d46 */
[----:B------:R-:W-:Y:S01]  /*17490*/  IMAD.X R4, R4, 0x1, R226, P4 ;  /* 0x0000000104047824 */ /* 0x000fe200020e06e2 */
[CC--:B------:R-:W-:Y:S02]  /*174a0*/  @P6 LEA R32, P5, R5.reuse, R228.reuse, 0x1 ;  /* 0x000000e405206211 */ /* 0x0c0fe400078a08ff */
[----:B------:R1:W-:Y:S01]  /*174b0*/  @!P2 STS.128 [R235+0x9000], RZ ;  /* 0x009000ffeb00a388 */ /* 0x0003e20000000c00 */
[----:B------:R-:W-:-:S02]  /*174c0*/  @P2 LEA R30, P1, R5, R228, 0x1 ;  /* 0x000000e4051e2211 */ /* 0x000fc400078208ff */
[C---:B------:R-:W-:Y:S01]  /*174d0*/  IADD3 R3, P4, R5.reuse, R225, RZ ;  /* 0x000000e105037210 */ /* 0x040fe20007f9e0ff */
[----:B------:R-:W-:Y:S01]  /*174e0*/  @!PT LDS RZ, [RZ] ;  /* 0x00000000fffff984 */ /* 0x000fe20000000800 */
[----:B------:R-:W-:Y:S01]  /*174f0*/  @!PT LDS RZ, [RZ] ;  /* 0x00000000fffff984 */ /* 0x000fe20000000800 */
[----:B------:R-:W-:Y:S01]  /*17500*/  @!PT LDS RZ, [RZ] ;  /* 0x00000000fffff984 */ /* 0x000fe20000000800 */
[----:B------:R1:W-:Y:S01]  /*17510*/  @P6 LDGSTS.E.BYPASS.LTC128B.128 [R235+0x5800], [R14.64] ;  /* 0x058000000eeb6fae */ /* 0x0003e2000b901d46 */
[CCC-:B------:R-:W-:Y:S02]  /*17520*/  @P6 LEA.HI.X R33, R5.reuse, R227.reuse, R4.reuse, 0x1, P5 ;  /* 0x000000e305216211 */ /* 0x1c0fe400028f0c04 */
[-C--:B------:R-:W-:Y:S01]  /*17530*/  @P2 LEA.HI.X R31, R5, R227.reuse, R4, 0x1, P1 ;  /* 0x000000e3051f2211 */ /* 0x080fe200008f0c04 */
[----:B------:R1:W-:Y:S01]  /*17540*/  @!P6 STS.128 [R235+0x5800], RZ ;  /* 0x005800ffeb00e388 */ /* 0x0003e20000000c00 */
[----:B------:R-:W-:Y:S01]  /*17550*/  IMAD.X R4, R4, 0x1, R226, P4 ;  /* 0x0000000104047824 */ /* 0x000fe200020e06e2 */
[CC--:B------:R-:W-:Y:S02]  /*17560*/  @P6 LEA R34, P4, R3.reuse, R228.reuse, 0x1 ;  /* 0x000000e403226211 */ /* 0x0c0fe400078808ff */
[----:B------:R-:W-:Y:S01]  /*17570*/  @!PT LDS RZ, [RZ] ;  /* 0x00000000fffff984 */ /* 0x000fe20000000800 */
[----:B------:R-:W-:Y:S01]  /*17580*/  @!PT LDS RZ, [RZ] ;  /* 0x00000000fffff984 */ /* 0x000fe20000000800 */
[----:B------:R-:W-:Y:S01]  /*17590*/  @!PT LDS RZ, [RZ] ;  /* 0x00000000fffff984 */ /* 0x000fe20000000800 */
[----:B------:R1:W-:Y:S01]  /*175a0*/  @P2 LDGSTS.E.BYPASS.LTC128B.128 [R235+0x9800], [R6.64+0x80] ;  /* 0x0980008006eb2fae */ /* 0x0003e2000b901d46 */
[C---:B------:R-:W-:Y:S01]  /*175b0*/  @P2 LEA R36, P1, R3.reuse, R228, 0x1 ;  /* 0x000000e403242211 */ /* 0x040fe200078208ff */
[----:B------:R-:W-:Y:S01]  /*175c0*/  IMAD.MOV.U32 R228, RZ, RZ, R20 ;  /* 0x000000ffffe47224 */ /* 0x000fe200078e0014 */
[CCC-:B------:R-:W-:Y:S01]  /*175d0*/  @P6 LEA.HI.X R35, R3.reuse, R227.reuse, R4.reuse, 0x1, P4 ;  /* 0x000000e303236211 */ /* 0x1c0fe200020f0c04 */
[----:B------:R1:W-:Y:S01]  /*175e0*/  @!P2 STS.128 [R235+0x9800], RZ ;  /* 0x009800ffeb00a388 */ /* 0x0003e20000000c00 */
[----:B------:R-:W-:Y:S01]  /*175f0*/  @P2 LEA.HI.X R37, R3, R227, R4, 0x1, P1 ;  /* 0x000000e303252211 */ /* 0x000fe200008f0c04 */
[----:B------:R-:W-:-:S02]  /*17600*/  IMAD.MOV.U32 R227, RZ, RZ, R21 ;  /* 0x000000ffffe37224 */ /* 0x000fc400078e0015 */
[----:B------:R-:W-:Y:S01]  /*17610*/  @!PT LDS RZ, [RZ] ;  /* 0x00000000fffff984 */ /* 0x000fe20000000800 */
[----:B------:R-:W-:Y:S01]  /*17620*/  @!PT LDS RZ, [RZ] ;  /* 0x00000000fffff984 */ /* 0x000fe20000000800 */
[----:B------:R-:W-:Y:S01]  /*17630*/  @!PT LDS RZ, [RZ] ;  /* 0x00000000fffff984 */ /* 0x000fe20000000800 */
[----:B------:R1:W-:Y:S04]  /*17640*/  @P6 LDGSTS.E.BYPASS.LTC128B.128 [R235+0x6000], [R24.64] ;  /* 0x0600000018eb6fae */ /* 0x0003e8000b901d46 */
[----:B------:R1:W-:Y:S04]  /*17650*/  @!P6 STS.128 [R235+0x6000], RZ ;  /* 0x006000ffeb00e388 */ /* 0x0003e80000000c00 */
[----:B------:R-:W-:Y:S01]  /*17660*/  @!PT LDS RZ, [RZ] ;  /* 0x00000000fffff984 */ /* 0x000fe20000000800 */
[----:B------:R-:W-:Y:S01]  /*17670*/  @!PT LDS RZ, [RZ] ;  /* 0x00000000fffff984 */ /* 0x000fe20000000800 */
[----:B------:R-:W-:Y:S01]  /*17680*/  @!PT LDS RZ, [RZ] ;  /* 0x00000000fffff984 */ /* 0x000fe20000000800 */
[----:B------:R1:W-:Y:S04]  /*17690*/  @P2 LDGSTS.E.BYPASS.LTC128B.128 [R235+0xa000], [R22.64+0x80] ;  /* 0x0a00008016eb2fae */ /* 0x0003e8000b901d46 */
[----:B------:R1:W-:Y:S04]  /*176a0*/  @!P2 STS.128 [R235+0xa000], RZ ;  /* 0x00a000ffeb00a388 */ /* 0x0003e80000000c00 */
        /* <DEDUP_REMOVED lines=30> */
[----:B------:R-:W0:Y:S02]  /*17890*/  LDGDEPBAR ;  /* 0x00000000000079af */ /* 0x000e240000000000 */
.L_x_1101:
[----:B------:R-:W-:Y:S05]  /*178a0*/  BSYNC B1 ;  /* 0x0000000000017941 */ /* 0x000fea0003800000 */
.L_x_1100:
[----:B------:R-:W2:Y:S01]  /*178b0*/  LD.E R65, [R10.64+0xdc] ;  /* 0x0000dc060a417980 */ /* 0x000ea2000c101900 */
[----:B------:R-:W-:-:S02]  /*178c0*/  FMNMX.FTZ R3, R90, R73, !PT ;  /* 0x000000495a037209 */ /* 0x000fc40007810000 */
[----:B------:R-:W-:Y:S02]  /*178d0*/  FMNMX.FTZ R5, R88, R89, !PT ;  /* 0x0000005958057209 */ /* 0x000fe40007810000 */
[----:B------:R-:W-:Y:S02]  /*178e0*/  FMNMX.FTZ R3, R72, R3, !PT ;  /* 0x0000000348037209 */ /* 0x000fe40007810000 */
[----:B-1----:R-:W-:Y:S02]  /*178f0*/  FMNMX.FTZ R6, R94, R5, !PT ;  /* 0x000000055e067209 */ /* 0x002fe40007810000 */
[----:B------:R-:W-:Y:S02]  /*17900*/  FMNMX.FTZ R4, R68, R3, !PT ;  /* 0x0000000344047209 */ /* 0x000fe40007810000 */
[----:B------:R-:W-:Y:S02]  /*17910*/  SHF.L.U32 R216, R0, 0x1, RZ ;  /* 0x0000000100d87819 */ /* 0x000fe400000006ff */
[----:B------:R-:W-:-:S02]  /*17920*/  FMNMX.FTZ R4, R87, R4, !PT ;  /* 0x0000000457047209 */ /* 0x000fc40007810000 */
[----:B------:R-:W-:Y:S01]  /*17930*/  LEA R214, R55, R216, 0x1 ;  /* 0x000000d837d67211 */ /* 0x000fe200078e08ff */
[----:B------:R-:W-:Y:S01]  /*17940*/  LDSM.16.MT88.4 R96, [R216+0x10000] ;  /* 0x01000000d860783b */ /* 0x000fe20000004200 */
[----:B------:R-:W-:Y:S02]  /*17950*/  FMNMX.FTZ R3, R85, R4, !PT ;  /* 0x0000000455037209 */ /* 0x000fe40007810000 */
[C---:B------:R-:W-:Y:S01]  /*17960*/  LEA R212, R53.reuse, R214, 0x1 ;  /* 0x000000d635d47211 */ /* 0x040fe200078e08ff */
[----:B------:R-:W-:Y:S01]  /*17970*/  LDSM.16.MT88.4 R124, [R216+0xc000] ;  /* 0x00c00000d87c783b */ /* 0x000fe20000004200 */
[----:B------:R-:W-:Y:S02]  /*17980*/  FMNMX.FTZ R3, R86, R3, !PT ;  /* 0x0000000356037209 */ /* 0x000fe40007810000 */
[----:B------:R-:W-:Y:S01]  /*17990*/  LEA R213, R53, R216, 0x1 ;  /* 0x000000d835d57211 */ /* 0x000fe200078e08ff */
[----:B------:R-:W-:Y:S01]  /*179a0*/  LDSM.16.MT88.4 R120, [R214+0x10000] ;  /* 0x01000000d678783b */ /* 0x000fe20000004200 */
[----:B------:R-:W-:-:S03]  /*179b0*/  FMNMX.FTZ R3, R100, R3, !PT ;  /* 0x0000000364037209 */ /* 0x000fc60007810000 */
[----:B------:R-:W-:Y:S01]  /*179c0*/  LDSM.16.MT88.4 R80, [R213+0xc000] ;  /* 0x00c00000d550783b */ /* 0x000fe20000004200 */
[----:B------:R-:W-:Y:S02]  /*179d0*/  FMNMX.FTZ R4, R178, R3, !PT ;  /* 0x00000003b2047209 */ /* 0x000fe40007810000 */
[----:B------:R-:W-:Y:S01]  /*179e0*/  FMNMX.FTZ R3, R91, R6, !PT ;  /* 0x000000065b037209 */ /* 0x000fe20007810000 */
[----:B------:R-:W-:Y:S01]  /*179f0*/  LDSM.16.MT88.4 R108, [R213+0x10000] ;  /* 0x01000000d56c783b */ /* 0x000fe20000004200 */
        /* <DEDUP_REMOVED lines=52> */
[----:B------:R-:W-:-:S03]  /*17d40*/  FMNMX.FTZ R3, R151, R4, !PT ;  /* 0x0000000497037209 */ /* 0x000fc60007810000 */
[----:B------:R-:W1:Y:S01]  /*17d50*/  SHFL.BFLY PT, R4, R7, 0x2, 0x1f ;  /* 0x0c401f0007047f89 */ /* 0x000e6200000e0000 */
[----:B------:R-:W-:-:S04]  /*17d60*/  FMNMX.FTZ R6, R146, R3, !PT ;  /* 0x0000000392067209 */ /* 0x000fc80007810000 */
[----:B------:R-:W-:-:S04]  /*17d70*/  FMNMX.FTZ R6, R135, R6, !PT ;  /* 0x0000000687067209 */ /* 0x000fc80007810000 */
[----:B------:R-:W-:-:S04]  /*17d80*/  FMNMX.FTZ R3, R67, R6, !PT ;  /* 0x0000000643037209 */ /* 0x000fc80007810000 */
[----:B------:R-:W-:-:S04]  /*17d90*/  FMNMX.FTZ R3, R134, R3, !PT ;  /* 0x0000000386037209 */ /* 0x000fc80007810000 */
[----:B------:R-:W-:-:S05]  /*17da0*/  FMNMX.FTZ R6, R66, R3, !PT ;  /* 0x0000000342067209 */ /* 0x000fca0007810000 */
[----:B------:R-:W3:Y:S01]  /*17db0*/  SHFL.BFLY PT, R5, R6, 0x2, 0x1f ;  /* 0x0c401f0006057f89 */ /* 0x000ee200000e0000 */
[----:B-1----:R-:W-:-:S05]  /*17dc0*/  FMNMX.FTZ R4, R7, R4, !PT ;  /* 0x0000000407047209 */ /* 0x002fca0007810000 */
[----:B------:R-:W1:Y:S01]  /*17dd0*/  SHFL.BFLY PT, R3, R4, 0x1, 0x1f ;  /* 0x0c201f0004037f89 */ /* 0x000e6200000e0000 */
[----:B---3--:R-:W-:-:S05]  /*17de0*/  FMNMX.FTZ R5, R6, R5, !PT ;  /* 0x0000000506057209 */ /* 0x008fca0007810000 */
[----:B------:R-:W3:Y:S01]  /*17df0*/  SHFL.BFLY PT, R132, R5, 0x1, 0x1f ;  /* 0x0c201f0005847f89 */ /* 0x000ee200000e0000 */
[----:B-1----:R-:W-:-:S04]  /*17e00*/  FMNMX.FTZ R3, R4, R3, !PT ;  /* 0x0000000304037209 */ /* 0x002fc80007810000 */
[----:B------:R-:W-:Y:S02]  /*17e10*/  FSETP.NEU.FTZ.AND P1, PT, R3, -INF , PT ;  /* 0xff8000000300780b */ /* 0x000fe40003f3d000 */
[----:B---3--:R-:W-:Y:S02]  /*17e20*/  FMNMX.FTZ R132, R5, R132, !PT ;  /* 0x0000008405847209 */ /* 0x008fe40007810000 */
[----:B------:R-:W-:Y:S01]  /*17e30*/  LDSM.16.MT88.4 R4, [R212+0x10000] ;  /* 0x01000000d404783b */ /* 0x000fe20000004200 */
[C---:B--2---:R-:W-:Y:S02]  /*17e40*/  FMUL.FTZ R64, R65.reuse, R3 ;  /* 0x0000000341407220 */ /* 0x044fe40000410000 */
[----:B------:R-:W-:-:S03]  /*17e50*/  FMUL.FTZ R136, R65, R132 ;  /* 0x0000008441887220 */ /* 0x000fc60000410000 */
[----:B------:R-:W-:Y:S02]  /*17e60*/  FSEL R64, R64, RZ, P1 ;  /* 0x000000ff40407208 */ /* 0x000fe40000800000 */
[----:B------:R-:W-:-:S03]  /*17e70*/  FSETP.NEU.FTZ.AND P1, PT, R132, -INF , PT ;  /* 0xff8000008400780b */ /* 0x000fc60003f3d000 */
[-CC-:B------:R-:W-:Y:S01]  /*17e80*/  FFMA.FTZ R59, R90, R65.reuse, -R64.reuse ;  /* 0x000000415a3b7223 */ /* 0x180fe20000010840 */
[----:B------:R-:W-:Y:S01]  /*17e90*/  FSEL R136, R136, RZ, P1 ;  /* 0x000000ff88887208 */ /* 0x000fe20000800000 */
[-CC-:B------:R-:W-:Y:S02]  /*17ea0*/  FFMA.FTZ R58, R73, R65.reuse, -R64.reuse ;  /* 0x00000041493a7223 */ /* 0x180fe40000010840 */
[-C--:B------:R-:W-:Y:S02]  /*17eb0*/  FFMA.FTZ R56, R72, R65.reuse, -R64 ;  /* 0x0000004148387223 */ /* 0x080fe40000010840 */
[-CC-:B------:R-:W-:Y:S01]  /*17ec0*/  FFMA.FTZ R62, R88, R65.reuse, -R136.reuse ;  /* 0x00000041583e7223 */ /* 0x180fe20000010888 */
[----:B------:R-:W-:Y:S01]  /*17ed0*/  LDSM.16.MT88.4 R72, [R214+0xc000] ;  /* 0x00c00000d648783b */ /* 0x000fe20000004200 */
[-CC-:B------:R-:W-:Y:S01]  /*17ee0*/  FFMA.FTZ R61, R89, R65.reuse, -R136.reuse ;  /* 0x00000041593d7223 */ /* 0x180fe20000010888 */
[----:B------:R-:W-:Y:S01]  /*17ef0*/  MUFU.EX2 R59, R59 ;  /* 0x0000003b003b7308 */ /* 0x000fe20000000800 */
[----:B------:R-:W-:-:S02]  /*17f00*/  FFMA.FTZ R55, R91, R65, -R136 ;  /* 0x000000415b377223 */ /* 0x000fc40000010888 */
[----:B------:R-:W1:Y:S01]  /*17f10*/  LDSM.16.MT88.4 R88, [R212+0xc000] ;  /* 0x00c00000d458783b */ /* 0x000e620000004200 */
[-C--:B------:R-:W-:Y:S02]  /*17f20*/  FFMA.FTZ R51, R68, R65.reuse, -R64 ;  /* 0x0000004144337223 */ /* 0x080fe40000010840 */
[-C--:B------:R-:W-:Y:S02]  /*17f30*/  FFMA.FTZ R60, R94, R65.reuse, -R136 ;  /* 0x000000415e3c7223 */ /* 0x080fe40000010888 */
[----:B------:R-:W2:Y:S01]  /*17f40*/  MUFU.EX2 R58, R58 ;  /* 0x0000003a003a7308 */ /* 0x000ea20000000800 */
[-CC-:B------:R-:W-:Y:S02]  /*17f50*/  FFMA.FTZ R53, R87, R65.reuse, -R64.reuse ;  /* 0x0000004157357223 */ /* 0x180fe40000010840 */
[-CC-:B------:R-:W-:Y:S02]  /*17f60*/  FFMA.FTZ R48, R85, R65.reuse, -R64.reuse ;  /* 0x0000004155307223 */ /* 0x180fe40000010840 */
[----:B------:R-:W-:-:S02]  /*17f70*/  FFMA.FTZ R47, R86, R65, -R64 ;  /* 0x00000041562f7223 */ /* 0x000fc40000010840 */
[-CC-:B------:R-:W-:Y:S01]  /*17f80*/  FFMA.FTZ R57, R84, R65.reuse, -R136.reuse ;  /* 0x0000004154397223 */ /* 0x180fe20000010888 */
[----:B------:R-:W-:Y:S01]  /*17f90*/  MUFU.EX2 R56, R56 ;  /* 0x0000003800387308 */ /* 0x000fe20000000800 */
[-CC-:B------:R-:W-:Y:S02]  /*17fa0*/  FFMA.FTZ R50, R92, R65.reuse, -R136.reuse ;  /* 0x000000415c327223 */ /* 0x180fe40000010888 */
[-CC-:B------:R-:W-:Y:S02]  /*17fb0*/  FFMA.FTZ R49, R93, R65.reuse, -R136.reuse ;  /* 0x000000415d317223 */ /* 0x180fe40000010888 */
[-C--:B------:R-:W-:Y:S02]  /*17fc0*/  FFMA.FTZ R46, R101, R65.reuse, -R136 ;  /* 0x00000041652e7223 */ /* 0x080fe40000010888 */
[--C-:B------:R-:W-:Y:S01]  /*17fd0*/  FFMA.FTZ R44, R100, R65, -R64.reuse ;  /* 0x00000041642c7223 */ /* 0x100fe20000010840 */
[----:B------:R-:W3:Y:S01]  /*17fe0*/  MUFU.EX2 R51, R51 ;  /* 0x0000003300337308 */ /* 0x000ee20000000800 */
[----:B--2---:R-:W-:Y:S01]  /*17ff0*/  F2FP.BF16.PACK_AB R113, R58, R59 ;  /* 0x0000003b3a71723e */ /* 0x004fe200000010ff */
[----:B------:R-:W-:-:S02]  /*18000*/  FFMA.FTZ R43, R178, R65, -R64 ;  /* 0x00000041b22b7223 */ /* 0x000fc40000010840 */
[-CC-:B------:R-:W-:Y:S02]  /*18010*/  FFMA.FTZ R40, R179, R65.reuse, -R64.reuse ;  /* 0x00000041b3287223 */ /* 0x180fe40000010840 */
[-C--:B------:R-:W-:Y:S02]  /*18020*/  FFMA.FTZ R9, R180, R65.reuse, -R64 ;  /* 0x00000041b4097223 */ /* 0x080fe40000010840 */
[----:B------:R-:W-:Y:S01]  /*18030*/  MUFU.EX2 R62, R62 ;  /* 0x0000003e003e7308 */ /* 0x000fe20000000800 */
[-CC-:B------:R-:W-:Y:S02]  /*18040*/  FFMA.FTZ R45, R176, R65.reuse, -R136.reuse ;  /* 0x00000041b02d7223 */ /* 0x180fe40000010888 */
[-CC-:B------:R-:W-:Y:S02]  /*18050*/  FFMA.FTZ R42, R175, R65.reuse, -R136.reuse ;  /* 0x00000041af2a7223 */ /* 0x180fe40000010888 */
[-CC-:B------:R-:W-:Y:S02]  /*18060*/  FFMA.FTZ R41, R177, R65.reuse, -R136.reuse ;  /* 0x00000041b1297223 */ /* 0x180fe40000010888 */
[-C--:B------:R-:W-:Y:S01]  /*18070*/  FFMA.FTZ R8, R174, R65.reuse, -R136 ;  /* 0x00000041ae087223 */ /* 0x080fe20000010888 */
[----:B------:R-:W2:Y:S01]  /*18080*/  MUFU.EX2 R61, R61 ;  /* 0x0000003d003d7308 */ /* 0x000ea20000000800 */
[----:B---3--:R-:W-:Y:S01]  /*18090*/  F2FP.BF16.PACK_AB R115, R51, R56 ;  /* 0x000000383373723e */ /* 0x008fe200000010ff */
[----:B------:R-:W-:-:S02]  /*180a0*/  FFMA.FTZ R0, R173, R65, -R64 ;  /* 0x00000041ad007223 */ /* 0x000fc40000010840 */
[-CC-:B------:R-:W-:Y:S02]  /*180b0*/  FFMA.FTZ R133, R133, R65.reuse, -R64.reuse ;  /* 0x0000004185857223 */ /* 0x180fe40000010840 */
[-CC-:B------:R-:W-:Y:S02]  /*180c0*/  FFMA.FTZ R140, R140, R65.reuse, -R64.reuse ;  /* 0x000000418c8c7223 */ /* 0x180fe40000010840 */
[----:B------:R-:W-:Y:S01]  /*180d0*/  MUFU.EX2 R60, R60 ;  /* 0x0000003c003c7308 */ /* 0x000fe20000000800 */
[-C--:B------:R-:W-:Y:S02]  /*180e0*/  FFMA.FTZ R141, R141, R65.reuse, -R64 ;  /* 0x000000418d8d7223 */ /* 0x080fe40000010840 */
[-CC-:B------:R-:W-:Y:S02]  /*180f0*/  FFMA.FTZ R142, R142, R65.reuse, -R136.reuse ;  /* 0x000000418e8e7223 */ /* 0x180fe40000010888 */
[-CC-:B------:R-:W-:Y:S02]  /*18100*/  FFMA.FTZ R143, R143, R65.reuse, -R136.reuse ;  /* 0x000000418f8f7223 */ /* 0x180fe40000010888 */
[-CC-:B------:R-:W-:Y:S01]  /*18110*/  FFMA.FTZ R144, R144, R65.reuse, -R136.reuse ;  /* 0x0000004190907223 */ /* 0x180fe20000010888 */
[----:B------:R-:W3:Y:S01]  /*18120*/  MUFU.EX2 R55, R55 ;  /* 0x0000003700377308 */ /* 0x000ee20000000800 */
[----:B--2---:R-:W-:Y:S01]  /*18130*/  F2FP.BF16.PACK_AB R112, R61, R62 ;  /* 0x0000003e3d70723e */ /* 0x004fe200000010ff */
[----:B------:R-:W-:-:S02]  /*18140*/  FFMA.FTZ R147, R147, R65, -R136 ;  /* 0x0000004193937223 */ /* 0x000fc40000010888 */
[-CC-:B------:R-:W-:Y:S02]  /*18150*/  FFMA.FTZ R150, R150, R65.reuse, -R64.reuse ;  /* 0x0000004196967223 */ /* 0x180fe40000010840 */
[-CC-:B------:R-:W-:Y:S02]  /*18160*/  FFMA.FTZ R157, R157, R65.reuse, -R64.reuse ;  /* 0x000000419d9d7223 */ /* 0x180fe40000010840 */
[----:B------:R-:W-:Y:S01]  /*18170*/  MUFU.EX2 R53, R53 ;  /* 0x0000003500357308 */ /* 0x000fe20000000800 */
[-CC-:B------:R-:W-:Y:S02]  /*18180*/  FFMA.FTZ R158, R158, R65.reuse, -R64.reuse ;  /* 0x000000419e9e7223 */ /* 0x180fe40000010840 */
[-C--:B------:R-:W-:Y:S02]  /*18190*/  FFMA.FTZ R159, R159, R65.reuse, -R64 ;  /* 0x000000419f9f7223 */ /* 0x080fe40000010840 */
[-CC-:B------:R-:W-:Y:S02]  /*181a0*/  FFMA.FTZ R160, R160, R65.reuse, -R136.reuse ;  /* 0x00000041a0a07223 */ /* 0x180fe40000010888 */
[-CC-:B------:R-:W-:Y:S01]  /*181b0*/  FFMA.FTZ R163, R163, R65.reuse, -R136.reuse ;  /* 0x00000041a3a37223 */ /* 0x180fe20000010888 */
[----:B---3--:R-:W-:Y:S01]  /*181c0*/  F2FP.BF16.PACK_AB R114, R55, R60 ;  /* 0x0000003c3772723e */ /* 0x008fe200000010ff */
[----:B------:R-:W-:Y:S01]  /*181d0*/  MUFU.EX2 R48, R48 ;  /* 0x0000003000307308 */ /* 0x000fe20000000800 */
[----:B------:R-:W-:-:S02]  /*181e0*/  FFMA.FTZ R162, R162, R65, -R136 ;  /* 0x00000041a2a27223 */ /* 0x000fc40000010888 */
[-C--:B------:R-:W-:Y:S02]  /*181f0*/  FFMA.FTZ R165, R165, R65.reuse, -R136 ;  /* 0x00000041a5a57223 */ /* 0x080fe40000010888 */
[-CC-:B------:R-:W-:Y:S01]  /*18200*/  FFMA.FTZ R166, R166, R65.reuse, -R64.reuse ;  /* 0x00000041a6a67223 */ /* 0x180fe20000010840 */
[C---:B-1----:R-:W-:Y:S01]  /*18210*/  HMMA.16816.F32.BF16 R84, R112.reuse, R88, RZ ;  /* 0x000000587054723c */ /* 0x042fe200000418ff */
[-CC-:B------:R-:W-:Y:S01]  /*18220*/  FFMA.FTZ R172, R172, R65.reuse, -R64.reuse ;  /* 0x00000041acac7223 */ /* 0x180fe20000010840 */
[----:B------:R-:W-:Y:S01]  /*18230*/  MUFU.EX2 R47, R47 ;  /* 0x0000002f002f7308 */ /* 0x000fe20000000800 */
[-CC-:B------:R-:W-:Y:S02]  /*18240*/  FFMA.FTZ R171, R171, R65.reuse, -R64.reuse ;  /* 0x00000041abab7223 */ /* 0x180fe40000010840 */
[-C--:B------:R-:W-:Y:S02]  /*18250*/  FFMA.FTZ R170, R170, R65.reuse, -R64 ;  /* 0x00000041aaaa7223 */ /* 0x080fe40000010840 */
[-CC-:B------:R-:W-:Y:S01]  /*18260*/  FFMA.FTZ R169, R169, R65.reuse, -R136.reuse ;  /* 0x00000041a9a97223 */ /* 0x180fe20000010888 */
[----:B------:R-:W-:Y:S01]  /*18270*/  HMMA.16816.F32.BF16 R88, R112, R90, RZ ;  /* 0x0000005a7058723c */ /* 0x000fe200000418ff */
[-CC-:B------:R-:W-:Y:S01]  /*18280*/  FFMA.FTZ R168, R168, R65.reuse, -R136.reuse ;  /* 0x00000041a8a87223 */ /* 0x180fe20000010888 */
[----:B------:R-:W-:Y:S01]  /*18290*/  MUFU.EX2 R57, R57 ;  /* 0x0000003900397308 */ /* 0x000fe20000000800 */
[----:B------:R-:W-:-:S02]  /*182a0*/  FFMA.FTZ R167, R167, R65, -R136 ;  /* 0x00000041a7a77223 */ /* 0x000fc40000010888 */
[-C--:B------:R-:W-:Y:S02]  /*182b0*/  FFMA.FTZ R164, R164, R65.reuse, -R136 ;  /* 0x00000041a4a47223 */ /* 0x080fe40000010888 */
[-CC-:B------:R-:W-:Y:S01]  /*182c0*/  FFMA.FTZ R161, R161, R65.reuse, -R64.reuse ;  /* 0x00000041a1a17223 */ /* 0x180fe20000010840 */
[C---:B------:R-:W-:Y:S01]  /*182d0*/  HMMA.16816.F32.BF16 R92, R112.reuse, R96, RZ ;  /* 0x00000060705c723c */ /* 0x040fe200000418ff */
[-CC-:B------:R-:W-:Y:S01]  /*182e0*/  FFMA.FTZ R156, R156, R65.reuse, -R64.reuse ;  /* 0x000000419c9c7223 */ /* 0x180fe20000010840 */
[----:B------:R-:W1:Y:S01]  /*182f0*/  MUFU.EX2 R50, R50 ;  /* 0x0000003200327308 */ /* 0x000e620000000800 */
        /* <DEDUP_REMOVED lines=8> */
[-C--:B------:R-:W-:Y:S01]  /*18380*/  FFMA.FTZ R145, R145, R65.reuse, -R64 ;  /* 0x0000004191917223 */ /* 0x080fe20000010840 */
[C---:B------:R-:W-:Y:S01]  /*18390*/  HMMA.16816.F32.BF16 R128, R112.reuse, R124, RZ ;  /* 0x0000007c7080723c */ /* 0x040fe200000418ff */
[----:B------:R-:W-:Y:S01]  /*183a0*/  FADD.FTZ R59, R59, R58 ;  /* 0x0000003a3b3b7221 */ /* 0x000fe20000010000 */
[----:B------:R-:W2:Y:S01]  /*183b0*/  MUFU.EX2 R46, R46 ;  /* 0x0000002e002e7308 */ /* 0x000ea20000000800 */
[----:B------:R-:W-:Y:S02]  /*183c0*/  FADD.FTZ R61, R62, R61 ;  /* 0x0000003d3e3d7221 */ /* 0x000fe40000010000 */
[----:B------:R-:W-:Y:S02]  /*183d0*/  FADD.FTZ R56, R56, R59 ;  /* 0x0000003b38387221 */ /* 0x000fe40000010000 */
[----:B------:R-:W-:Y:S01]  /*183e0*/  FADD.FTZ R60, R60, R61 ;  /* 0x0000003d3c3c7221 */ /* 0x000fe20000010000 */
[----:B------:R-:W-:Y:S01]  /*183f0*/  HMMA.16816.F32.BF16 R68, R112, R72, RZ ;  /* 0x000000487044723c */ /* 0x000fe200000418ff */
[----:B------:R-:W-:Y:S01]  /*18400*/  FFMA.FTZ R243, R63, R65, -R64 ;  /* 0x000000413ff37223 */ /* 0x000fe20000010840 */
[----:B------:R-:W3:Y:S01]  /*18410*/  MUFU.EX2 R44, R44 ;  /* 0x0000002c002c7308 */ /* 0x000ee20000000800 */
[----:B------:R-:W-:-:S02]  /*18420*/  FADD.FTZ R56, R51, R56 ;  /* 0x0000003833387221 */ /* 0x000fc40000010000 */
[----:B------:R-:W-:-:S03]  /*18430*/  FADD.FTZ R60, R55, R60 ;  /* 0x0000003c373c7221 */ /* 0x000fc60000010000 */
[C---:B------:R-:W-:Y:S02]  /*18440*/  HMMA.16816.F32.BF16 R76, R112.reuse, R80, RZ ;  /* 0x00000050704c723c */ /* 0x040fe400000418ff */
[----:B------:R-:W-:Y:S06]  /*18450*/  MUFU.EX2 R43, R43 ;  /* 0x0000002b002b7308 */ /* 0x000fec0000000800 */
[C---:B------:R-:W-:Y:S02]  /*18460*/  HMMA.16816.F32.BF16 R100, R112.reuse, R120, RZ ;  /* 0x000000787064723c */ /* 0x040fe400000418ff */
[----:B------:R-:W-:Y:S06]  /*18470*/  MUFU.EX2 R40, R40 ;  /* 0x0000002800287308 */ /* 0x000fec0000000800 */
[C---:B------:R-:W-:Y:S02]  /*18480*/  HMMA.16816.F32.BF16 R104, R112.reuse, R108, RZ ;  /* 0x0000006c7068723c */ /* 0x040fe400000418ff */
[----:B------:R-:W-:Y:S06]  /*18490*/  MUFU.EX2 R9, R9 ;  /* 0x0000000900097308 */ /* 0x000fec0000000800 */
[C---:B------:R-:W-:Y:S02]  /*184a0*/  HMMA.16816.F32.BF16 R124, R112.reuse, R126, RZ ;  /* 0x0000007e707c723c */ /* 0x040fe400000418ff */
[----:B------:R-:W-:Y:S06]  /*184b0*/  MUFU.EX2 R45, R45 ;  /* 0x0000002d002d7308 */ /* 0x000fec0000000800 */
[C---:B------:R-:W-:Y:S02]  /*184c0*/  HMMA.16816.F32.BF16 R72, R112.reuse, R74, RZ ;  /* 0x0000004a7048723c */ /* 0x040fe400000418ff */
[----:B------:R-:W4:Y:S06]  /*184d0*/  MUFU.EX2 R42, R42 ;  /* 0x0000002a002a7308 */ /* 0x000f2c0000000800 */
[C---:B------:R-:W-:Y:S02]  /*184e0*/  HMMA.16816.F32.BF16 R80, R112.reuse, R82, RZ ;  /* 0x000000527050723c */ /* 0x040fe400000418ff */
[----:B------:R-:W-:Y:S06]  /*184f0*/  MUFU.EX2 R41, R41 ;  /* 0x0000002900297308 */ /* 0x000fec0000000800 */
[C---:B------:R-:W-:Y:S02]  /*18500*/  HMMA.16816.F32.BF16 R120, R112.reuse, R122, RZ ;  /* 0x0000007a7078723c */ /* 0x040fe400000418ff */
[----:B------:R-:W5:Y:S06]  /*18510*/  MUFU.EX2 R8, R8 ;  /* 0x0000000800087308 */ /* 0x000f6c0000000800 */
[C---:B------:R-:W-:Y:S02]  /*18520*/  HMMA.16816.F32.BF16 R108, R112.reuse, R110, RZ ;  /* 0x0000006e706c723c */ /* 0x040fe400000418ff */
[----:B------:R-:W2:Y:S06]  /*18530*/  MUFU.EX2 R0, R0 ;  /* 0x0000000000007308 */ /* 0x000eac0000000800 */
[C---:B------:R-:W-:Y:S02]  /*18540*/  HMMA.16816.F32.BF16 R116, R112.reuse, R4, RZ ;  /* 0x000000047074723c */ /* 0x040fe400000418ff */
[----:B------:R-:W-:Y:S05]  /*18550*/  MUFU.EX2 R133, R133 ;  /* 0x0000008500857308 */ /* 0x000fea0000000800 */
[----:B-1----:R-:W-:Y:S01]  /*18560*/  F2FP.BF16.PACK_AB R4, R50, R57 ;  /* 0x000000393204723e */ /* 0x002fe200000010ff */
[----:B------:R-:W-:Y:S01]  /*18570*/  HMMA.16816.F32.BF16 R112, R112, R6, RZ ;  /* 0x000000067070723c */ /* 0x000fe200000418ff */
[----:B------:R-:W-:Y:S01]  /*18580*/  F2FP.BF16.PACK_AB R5, R48, R53 ;  /* 0x000000353005723e */ /* 0x000fe200000010ff */
[----:B------:R-:W-:Y:S01]  /*18590*/  MUFU.EX2 R140, R140 ;  /* 0x0000008c008c7308 */ /* 0x000fe20000000800 */
[----:B------:R-:W-:-:S02]  /*185a0*/  FADD.FTZ R53, R53, R56 ;  /* 0x0000003835357221 */ /* 0x000fc40000010000 */
[----:B------:R-:W-:Y:S02]  /*185b0*/  FADD.FTZ R57, R57, R60 ;  /* 0x0000003c39397221 */ /* 0x000fe40000010000 */
[----:B--2---:R-:W-:Y:S01]  /*185c0*/  F2FP.BF16.PACK_AB R6, R46, R49 ;  /* 0x000000312e06723e */ /* 0x004fe200000010ff */
[----:B------:R-:W-:Y:S01]  /*185d0*/  FADD.FTZ R48, R48, R53 ;  /* 0x0000003530307221 */ /* 0x000fe20000010000 */
[----:B---3--:R-:W-:Y:S01]  /*185e0*/  F2FP.BF16.PACK_AB R7, R44, R47 ;  /* 0x0000002f2c07723e */ /* 0x008fe200000010ff */
[----:B------:R-:W-:Y:S01]  /*185f0*/  MUFU.EX2 R141, R141 ;  /* 0x0000008d008d7308 */ /* 0x000fe20000000800 */
[----:B------:R-:W-:Y:S02]  /*18600*/  FADD.FTZ R50, R50, R57 ;  /* 0x0000003932327221 */ /* 0x000fe40000010000 */
[----:B------:R-:W-:Y:S02]  /*18610*/  FADD.FTZ R47, R47, R48 ;  /* 0x000000302f2f7221 */ /* 0x000fe40000010000 */
[----:B------:R-:W-:Y:S01]  /*18620*/  FADD.FTZ R49, R49, R50 ;  /* 0x0000003231317221 */ /* 0x000fe20000010000 */
[----:B------:R-:W-:Y:S01]  /*18630*/  HMMA.16816.F32.BF16 R84, R4, R16, R84 ;  /* 0x000000100454723c */ /* 0x000fe20000041854 */
[----:B------:R-:W-:Y:S01]  /*18640*/  FADD.FTZ R44, R44, R47 ;  /* 0x0000002f2c2c7221 */ /* 0x000fe20000010000 */
[----:B------:R-:W-:Y:S01]  /*18650*/  MUFU.EX2 R142, R142 ;  /* 0x0000008e008e7308 */ /* 0x000fe20000000800 */
[----:B------:R-:W-:-:S05]  /*18660*/  FADD.FTZ R46, R46, R49 ;  /* 0x000000312e2e7221 */ /* 0x000fca0000010000 */
[C---:B------:R-:W-:Y:S01]  /*18670*/  HMMA.16816.F32.BF16 R88, R4.reuse, R18, R88 ;  /* 0x000000120458723c */ /* 0x040fe20000041858 */
[----:B------:R-:W1:Y:S01]  /*18680*/  LDSM.16.MT88.4 R16, [R212+0x10800] ;  /* 0x01080000d410783b */ /* 0x000e620000004200 */
[----:B------:R-:W2:Y:S06]  /*18690*/  MUFU.EX2 R143, R143 ;  /* 0x0000008f008f7308 */ /* 0x000eac0000000800 */
[C---:B------:R-:W-:Y:S02]  /*186a0*/  HMMA.16816.F32.BF16 R92, R4.reuse, R12, R92 ;  /* 0x0000000c045c723c */ /* 0x040fe4000004185c */
[----:B------:R-:W-:Y:S06]  /*186b0*/  MUFU.EX2 R144, R144 ;  /* 0x0000009000907308 */ /* 0x000fec0000000800 */
[C---:B------:R-:W-:Y:S01]  /*186c0*/  HMMA.16816.F32.BF16 R96, R4.reuse, R14, R96 ;  /* 0x0000000e0460723c */ /* 0x040fe20000041860 */
[----:B------:R-:W3:Y:S01]  /*186d0*/  LDSM.16.MT88.4 R12, [R212+0xd000] ;  /* 0x00d00000d40c783b */ /* 0x000ee20000004200 */
        /* <DEDUP_REMOVED lines=9> */
[----:B------:R-:W-:Y:S01]  /*18770*/  LDSM.16.MT88.4 R24, [R214+0xd000] ;  /* 0x00d00000d618783b */ /* 0x000fe20000004200 */
[----:B------:R-:W-:Y:S06]  /*18780*/  MUFU.EX2 R159, R159 ;  /* 0x0000009f009f7308 */ /* 0x000fec0000000800 */
[C---:B------:R-:W-:Y:S02]  /*18790*/  HMMA.16816.F32.BF16 R76, R4.reuse, R20, R76 ;  /* 0x00000014044c723c */ /* 0x040fe4000004184c */
[----:B------:R-:W-:Y:S06]  /*187a0*/  MUFU.EX2 R160, R160 ;  /* 0x000000a000a07308 */ /* 0x000fec0000000800 */
[C---:B------:R-:W-:Y:S01]  /*187b0*/  HMMA.16816.F32.BF16 R80, R4.reuse, R22, R80 ;  /* 0x000000160450723c */ /* 0x040fe20000041850 */
[----:B------:R-:W2:Y:S01]  /*187c0*/  LDSM.16.MT88.4 R20, [R213+0xd000] ;  /* 0x00d00000d514783b */ /* 0x000ea20000004200 */
[----:B------:R-:W1:Y:S06]  /*187d0*/  MUFU.EX2 R163, R163 ;  /* 0x000000a300a37308 */ /* 0x000e6c0000000800 */
[C---:B------:R-:W-:Y:S02]  /*187e0*/  HMMA.16816.F32.BF16 R100, R4.reuse, R36, R100 ;  /* 0x000000240464723c */ /* 0x040fe40000041864 */
[----:B------:R-:W-:Y:S06]  /*187f0*/  MUFU.EX2 R162, R162 ;  /* 0x000000a200a27308 */ /* 0x000fec0000000800 */
[C---:B------:R-:W-:Y:S01]  /*18800*/  HMMA.16816.F32.BF16 R120, R4.reuse, R38, R120 ;  /* 0x000000260478723c */ /* 0x040fe20000041878 */
[----:B------:R-:W-:Y:S01]  /*18810*/  LDSM.16.MT88.4 R36, [R214+0x11000] ;  /* 0x01100000d624783b */ /* 0x000fe20000004200 */
[----:B------:R-:W1:Y:S06]  /*18820*/  MUFU.EX2 R165, R165 ;  /* 0x000000a500a57308 */ /* 0x000e6c0000000800 */
[C---:B------:R-:W-:Y:S02]  /*18830*/  HMMA.16816.F32.BF16 R104, R4.reuse, R32, R104 ;  /* 0x000000200468723c */ /* 0x040fe40000041868 */
[----:B------:R-:W2:Y:S06]  /*18840*/  MUFU.EX2 R166, R166 ;  /* 0x000000a600a67308 */ /* 0x000eac0000000800 */
[C---:B------:R-:W-:Y:S01]  /*18850*/  HMMA.16816.F32.BF16 R108, R4.reuse, R34, R108 ;  /* 0x00000022046c723c */ /* 0x040fe2000004186c */
[----:B------:R-:W-:Y:S01]  /*18860*/  LDSM.16.MT88.4 R32, [R213+0x11000] ;  /* 0x01100000d520783b */ /* 0x000fe20000004200 */
[----:B------:R-:W-:Y:S06]  /*18870*/  MUFU.EX2 R172, R172 ;  /* 0x000000ac00ac7308 */ /* 0x000fec0000000800 */
[C---:B-1----:R-:W-:Y:S02]  /*18880*/  HMMA.16816.F32.BF16 R116, R4.reuse, R16, R116 ;  /* 0x000000100474723c */ /* 0x042fe40000041874 */
[----:B------:R-:W-:Y:S06]  /*18890*/  MUFU.EX2 R171, R171 ;  /* 0x000000ab00ab7308 */ /* 0x000fec0000000800 */
[----:B------:R-:W-:Y:S01]  /*188a0*/  HMMA.16816.F32.BF16 R112, R4, R18, R112 ;  /* 0x000000120470723c */ /* 0x000fe20000041870 */
[----:B------:R-:W1:Y:S01]  /*188b0*/  LDSM.16.MT88.4 R16, [R216+0x11000] ;  /* 0x01100000d810783b */ /* 0x000e620000004200 */
[----:B------:R-:W-:Y:S05]  /*188c0*/  MUFU.EX2 R170, R170 ;  /* 0x000000aa00aa7308 */ /* 0x000fea0000000800 */
[----:B----4-:R-:W-:Y:S01]  /*188d0*/  F2FP.BF16.PACK_AB R4, R42, R45 ;  /* 0x0000002d2a04723e */ /* 0x010fe200000010ff */
[----:B------:R-:W-:Y:S01]  /*188e0*/  FADD.FTZ R45, R45, R46 ;  /* 0x0000002e2d2d7221 */ /* 0x000fe20000010000 */
[----:B------:R-:W-:Y:S01]  /*188f0*/  F2FP.BF16.PACK_AB R5, R40, R43 ;  /* 0x0000002b2805723e */ /* 0x000fe200000010ff */
[----:B------:R-:W-:Y:S01]  /*18900*/  MUFU.EX2 R169, R169 ;  /* 0x000000a900a97308 */ /* 0x000fe20000000800 */
[----:B-----5:R-:W-:Y:S01]  /*18910*/  F2FP.BF16.PACK_AB R6, R8, R41 ;  /* 0x000000290806723e */ /* 0x020fe200000010ff */
[----:B------:R-:W-:Y:S01]  /*18920*/  FADD.FTZ R43, R43, R44 ;  /* 0x0000002c2b2b7221 */ /* 0x000fe20000010000 */
[----:B------:R-:W-:Y:S01]  /*18930*/  F2FP.BF16.PACK_AB R7, R0, R9 ;  /* 0x000000090007723e */ /* 0x000fe200000010ff */
[----:B------:R-:W-:-:S02]  /*18940*/  FADD.FTZ R42, R42, R45 ;  /* 0x0000002d2a2a7221 */ /* 0x000fc40000010000 */
[----:B------:R-:W-:Y:S02]  /*18950*/  FADD.FTZ R40, R40, R43 ;  /* 0x0000002b28287221 */ /* 0x000fe40000010000 */
[----:B------:R-:W4:Y:S01]  /*18960*/  MUFU.EX2 R168, R168 ;  /* 0x000000a800a87308 */ /* 0x000f220000000800 */
[----:B------:R-:W-:Y:S01]  /*18970*/  FADD.FTZ R41, R41, R42 ;  /* 0x0000002a29297221 */ /* 0x000fe20000010000 */
[C---:B---3--:R-:W-:Y:S01]  /*18980*/  HMMA.16816.F32.BF16 R84, R4.reuse, R12, R84 ;  /* 0x0000000c0454723c */ /* 0x048fe20000041854 */
[----:B------:R-:W-:Y:S02]  /*18990*/  FADD.FTZ R9, R9, R40 ;  /* 0x0000002809097221 */ /* 0x000fe40000010000 */
[----:B------:R-:W-:Y:S02]  /*189a0*/  FADD.FTZ R41, R8, R41 ;  /* 0x0000002908297221 */ /* 0x000fe40000010000 */
[----:B------:R-:W-:Y:S01]  /*189b0*/  FADD.FTZ R0, R0, R9 ;  /* 0x0000000900007221 */ /* 0x000fe20000010000 */
[----:B------:R-:W-:Y:S02]  /*189c0*/  MUFU.EX2 R167, R167 ;  /* 0x000000a700a77308 */ /* 0x000fe40000000800 */
[C---:B------:R-:W-:Y:S01]  /*189d0*/  HMMA.16816.F32.BF16 R88, R4.reuse, R14, R88 ;  /* 0x0000000e0458723c */ /* 0x040fe20000041858 */
[----:B------:R-:W3:Y:S05]  /*189e0*/  LDSM.16.MT88.4 R12, [R212+0x11000] ;  /* 0x01100000d40c783b */ /* 0x000eea0000004200 */
[----:B------:R-:W5:Y:S02]  /*189f0*/  MUFU.EX2 R164, R164 ;  /* 0x000000a400a47308 */ /* 0x000f640000000800 */
[C---:B--2---:R-:W-:Y:S06]  /*18a00*/  HMMA.16816.F32.BF16 R76, R4.reuse, R20, R76 ;  /* 0x00000014044c723c */ /* 0x044fec000004184c */
[----:B------:R-:W2:Y:S02]  /*18a10*/  MUFU.EX2 R161, R161 ;  /* 0x000000a100a17308 */ /* 0x000ea40000000800 */
[C---:B------:R-:W-:Y:S01]  /*18a20*/  HMMA.16816.F32.BF16 R80, R4.reuse, R22, R80 ;  /* 0x000000160450723c */ /* 0x040fe20000041850 */
[----:B------:R-:W-:Y:S05]  /*18a30*/  LDSM.16.MT88.4 R20, [R212+0xd800] ;  /* 0x00d80000d414783b */ /* 0x000fea0000004200 */
[----:B------:R-:W-:Y:S02]  /*18a40*/  MUFU.EX2 R156, R156 ;  /* 0x0000009c009c7308 */ /* 0x000fe40000000800 */
[C---:B-1----:R-:W-:Y:S06]  /*18a50*/  HMMA.16816.F32.BF16 R92, R4.reuse, R16, R92 ;  /* 0x00000010045c723c */ /* 0x042fec000004185c */
[----:B------:R-:W-:Y:S02]  /*18a60*/  MUFU.EX2 R155, R155 ;  /* 0x0000009b009b7308 */ /* 0x000fe40000000800 */
[C---:B------:R-:W-:Y:S01]  /*18a70*/  HMMA.16816.F32.BF16 R96, R4.reuse, R18, R96 ;  /* 0x000000120460723c */ /* 0x040fe20000041860 */
[----:B------:R-:W1:Y:S05]  /*18a80*/  LDSM.16.MT88.4 R16, [R213+0xd800] ;  /* 0x00d80000d510783b */ /* 0x000e6a0000004200 */
[----:B------:R-:W-:Y:S02]  /*18a90*/  MUFU.EX2 R154, R154 ;  /* 0x0000009a009a7308 */ /* 0x000fe40000000800 */
[C---:B------:R-:W-:Y:S06]  /*18aa0*/  HMMA.16816.F32.BF16 R128, R4.reuse, R28, R128 ;  /* 0x0000001c0480723c */ /* 0x040fec0000041880 */
[----:B------:R-:W-:Y:S02]  /*18ab0*/  MUFU.EX2 R153, R153 ;  /* 0x0000009900997308 */ /* 0x000fe40000000800 */
[C---:B---3--:R-:W-:Y:S06]  /*18ac0*/  HMMA.16816.F32.BF16 R116, R4.reuse, R12, R116 ;  /* 0x0000000c0474723c */ /* 0x048fec0000041874 */
[----:B------:R-:W3:Y:S02]  /*18ad0*/  MUFU.EX2 R152, R152 ;  /* 0x0000009800987308 */ /* 0x000ee40000000800 */
[C---:B------:R-:W-:Y:S01]  /*18ae0*/  HMMA.16816.F32.BF16 R112, R4.reuse, R14, R112 ;  /* 0x0000000e0470723c */ /* 0x040fe20000041870 */
[----:B------:R-:W1:Y:S05]  /*18af0*/  LDSM.16.MT88.4 R12, [R216+0x11800] ;  /* 0x01180000d80c783b */ /* 0x000e6a0000004200 */
[----:B------:R-:W-:Y:S02]  /*18b00*/  MUFU.EX2 R151, R151 ;  /* 0x0000009700977308 */ /* 0x000fe40000000800 */
[C---:B------:R-:W-:Y:S01]  /*18b10*/  HMMA.16816.F32.BF16 R124, R4.reuse, R30, R124 ;  /* 0x0000001e047c723c */ /* 0x040fe2000004187c */
[----:B------:R-:W1:Y:S05]  /*18b20*/  LDSM.16.MT88.4 R28, [R216+0xd800] ;  /* 0x00d80000d81c783b */ /* 0x000e6a0000004200 */
[----:B------:R-:W1:Y:S02]  /*18b30*/  MUFU.EX2 R146, R146 ;  /* 0x0000009200927308 */ /* 0x000e640000000800 */
[C---:B------:R-:W-:Y:S06]  /*18b40*/  HMMA.16816.F32.BF16 R68, R4.reuse, R24, R68 ;  /* 0x000000180444723c */ /* 0x040fec0000041844 */
[----:B------:R-:W-:Y:S02]  /*18b50*/  MUFU.EX2 R243, R243 ;  /* 0x000000f300f37308 */ /* 0x000fe40000000800 */
[C---:B------:R-:W-:Y:S01]  /*18b60*/  HMMA.16816.F32.BF16 R72, R4.reuse, R26, R72 ;  /* 0x0000001a0448723c */ /* 0x040fe20000041848 */
[----:B------:R-:W1:Y:S07]  /*18b70*/  LDSM.16.MT88.4 R24, [R214+0xd800] ;  /* 0x00d80000d618783b */ /* 0x000e6e0000004200 */
[C---:B------:R-:W-:Y:S08]  /*18b80*/  HMMA.16816.F32.BF16 R100, R4.reuse, R36, R100 ;  /* 0x000000240464723c */ /* 0x040ff00000041864 */
[C---:B------:R-:W-:Y:S01]  /*18b90*/  HMMA.16816.F32.BF16 R120, R4.reuse, R38, R120 ;  /* 0x000000260478723c */ /* 0x040fe20000041878 */
[----:B------:R-:W-:Y:S07]  /*18ba0*/  LDSM.16.MT88.4 R36, [R213+0x12800] ;  /* 0x01280000d524783b */ /* 0x000fee0000004200 */
[C---:B------:R-:W-:Y:S08]  /*18bb0*/  HMMA.16816.F32.BF16 R104, R4.reuse, R32, R104 ;  /* 0x000000200468723c */ /* 0x040ff00000041868 */
[----:B------:R-:W-:Y:S01]  /*18bc0*/  HMMA.16816.F32.BF16 R108, R4, R34, R108 ;  /* 0x00000022046c723c */ /* 0x000fe2000004186c */
[----:B------:R-:W-:Y:S06]  /*18bd0*/  LDSM.16.MT88.4 R32, [R213+0x11800] ;  /* 0x01180000d520783b */ /* 0x000fec0000004200 */
        /* <DEDUP_REMOVED lines=10> */
[----:B-1----:R-:W-:Y:S01]  /*18c80*/  HMMA.16816.F32.BF16 R76, R4, R16, R76 ;  /* 0x00000010044c723c */ /* 0x002fe2000004184c */
[----:B------:R-:W-:Y:S02]  /*18c90*/  FADD.FTZ R147, R147, R144 ;  /* 0x0000009093937221 */ /* 0x000fe40000010000 */
[----:B------:R-:W-:-:S05]  /*18ca0*/  FADD.FTZ R150, R150, R141 ;  /* 0x0000008d96967221 */ /* 0x000fca0000010000 */
[C---:B------:R-:W-:Y:S01]  /*18cb0*/  HMMA.16816.F32.BF16 R80, R4.reuse, R18, R80 ;  /* 0x000000120450723c */ /* 0x040fe20000041850 */
[----:B------:R-:W1:Y:S07]  /*18cc0*/  LDSM.16.MT88.4 R16, [R214+0x11800] ;  /* 0x01180000d610783b */ /* 0x000e6e0000004200 */
[C---:B------:R-:W-:Y:S08]  /*18cd0*/  HMMA.16816.F32.BF16 R84, R4.reuse, R20, R84 ;  /* 0x000000140454723c */ /* 0x040ff00000041854 */
[C---:B------:R-:W-:Y:S01]  /*18ce0*/  HMMA.16816.F32.BF16 R88, R4.reuse, R22, R88 ;  /* 0x000000160458723c */ /* 0x040fe20000041858 */
[----:B------:R-:W1:Y:S07]  /*18cf0*/  LDSM.16.MT88.4 R20, [R212+0x11800] ;  /* 0x01180000d414783b */ /* 0x000e6e0000004200 */
[C---:B------:R-:W-:Y:S08]  /*18d00*/  HMMA.16816.F32.BF16 R92, R4.reuse, R12, R92 ;  /* 0x0000000c045c723c */ /* 0x040ff0000004185c */
[C---:B------:R-:W-:Y:S01]  /*18d10*/  HMMA.16816.F32.BF16 R96, R4.reuse, R14, R96 ;  /* 0x0000000e0460723c */ /* 0x040fe20000041860 */
[----:B------:R-:W2:Y:S07]  /*18d20*/  LDSM.16.MT88.4 R12, [R213+0xe000] ;  /* 0x00e00000d50c783b */ /* 0x000eae0000004200 */
[C---:B------:R-:W-:Y:S08]  /*18d30*/  HMMA.16816.F32.BF16 R128, R4.reuse, R28, R128 ;  /* 0x0000001c0480723c */ /* 0x040ff00000041880 */
[C---:B------:R-:W-:Y:S01]  /*18d40*/  HMMA.16816.F32.BF16 R124, R4.reuse, R30, R124 ;  /* 0x0000001e047c723c */ /* 0x040fe2000004187c */
[----:B------:R-:W-:Y:S07]  /*18d50*/  LDSM.16.MT88.4 R28, [R216+0xe000] ;  /* 0x00e00000d81c783b */ /* 0x000fee0000004200 */
[C---:B------:R-:W-:Y:S08]  /*18d60*/  HMMA.16816.F32.BF16 R68, R4.reuse, R24, R68 ;  /* 0x000000180444723c */ /* 0x040ff00000041844 */
[C---:B------:R-:W-:Y:S01]  /*18d70*/  HMMA.16816.F32.BF16 R72, R4.reuse, R26, R72 ;  /* 0x0000001a0448723c */ /* 0x040fe20000041848 */
[----:B------:R-:W2:Y:S07]  /*18d80*/  LDSM.16.MT88.4 R24, [R214+0xe000] ;  /* 0x00e00000d618783b */ /* 0x000eae0000004200 */
[C---:B-1----:R-:W-:Y:S08]  /*18d90*/  HMMA.16816.F32.BF16 R100, R4.reuse, R16, R100 ;  /* 0x000000100464723c */ /* 0x042ff00000041864 */
[C---:B------:R-:W-:Y:S01]  /*18da0*/  HMMA.16816.F32.BF16 R120, R4.reuse, R18, R120 ;  /* 0x000000120478723c */ /* 0x040fe20000041878 */
[----:B------:R-:W1:Y:S07]  /*18db0*/  LDSM.16.MT88.4 R16, [R212+0xe000] ;  /* 0x00e00000d410783b */ /* 0x000e6e0000004200 */
[C---:B------:R-:W-:Y:S08]  /*18dc0*/  HMMA.16816.F32.BF16 R104, R4.reuse, R32, R104 ;  /* 0x000000200468723c */ /* 0x040ff00000041868 */
[C---:B------:R-:W-:Y:S01]  /*18dd0*/  HMMA.16816.F32.BF16 R108, R4.reuse, R34, R108 ;  /* 0x00000022046c723c */ /* 0x040fe2000004186c */
[----:B------:R-:W-:Y:S07]  /*18de0*/  LDSM.16.MT88.4 R32, [R216+0xf000] ;  /* 0x00f00000d820783b */ /* 0x000fee0000004200 */
[C---:B------:R-:W-:Y:S08]  /*18df0*/  HMMA.16816.F32.BF16 R116, R4.reuse, R20, R116 ;  /* 0x000000140474723c */ /* 0x040ff00000041874 */
[----:B------:R-:W-:Y:S01]  /*18e00*/  HMMA.16816.F32.BF16 R112, R4, R22, R112 ;  /* 0x000000160470723c */ /* 0x000fe20000041870 */
[----:B------:R-:W1:Y:S06]  /*18e10*/  LDSM.16.MT88.4 R20, [R216+0x12000] ;  /* 0x01200000d814783b */ /* 0x000e6c0000004200 */
        /* <DEDUP_REMOVED lines=10> */
[----:B--2---:R-:W-:Y:S01]  /*18ec0*/  HMMA.16816.F32.BF16 R76, R4, R12, R76 ;  /* 0x0000000c044c723c */ /* 0x004fe2000004184c */
[----:B------:R-:W-:Y:S02]  /*18ed0*/  FADD.FTZ R162, R165, R162 ;  /* 0x000000a2a5a27221 */ /* 0x000fe40000010000 */
[----:B------:R-:W-:-:S05]  /*18ee0*/  FADD.FTZ R159, R166, R159 ;  /* 0x0000009fa69f7221 */ /* 0x000fca0000010000 */
[C---:B------:R-:W-:Y:S01]  /*18ef0*/  HMMA.16816.F32.BF16 R80, R4.reuse, R14, R80 ;  /* 0x0000000e0450723c */ /* 0x040fe20000041850 */
[----:B------:R-:W2:Y:S07]  /*18f00*/  LDSM.16.MT88.4 R12, [R213+0x12000] ;  /* 0x01200000d50c783b */ /* 0x000eae0000004200 */
[C---:B------:R-:W-:Y:S08]  /*18f10*/  HMMA.16816.F32.BF16 R68, R4.reuse, R24, R68 ;  /* 0x000000180444723c */ /* 0x040ff00000041844 */
        /* <DEDUP_REMOVED lines=8> */
[C---:B--2---:R-:W-:Y:S08]  /*18fa0*/  HMMA.16816.F32.BF16 R104, R4.reuse, R12, R104 ;  /* 0x0000000c0468723c */ /* 0x044ff00000041868 */
[C---:B------:R-:W-:Y:S01]  /*18fb0*/  HMMA.16816.F32.BF16 R108, R4.reuse, R14, R108 ;  /* 0x0000000e046c723c */ /* 0x040fe2000004186c */
[----:B------:R-:W2:Y:S07]  /*18fc0*/  LDSM.16.MT88.4 R12, [R212+0xe800] ;  /* 0x00e80000d40c783b */ /* 0x000eae0000004200 */
[C---:B------:R-:W-:Y:S08]  /*18fd0*/  HMMA.16816.F32.BF16 R128, R4.reuse, R28, R128 ;  /* 0x0000001c0480723c */ /* 0x040ff00000041880 */
[C---:B------:R-:W-:Y:S01]  /*18fe0*/  HMMA.16816.F32.BF16 R124, R4.reuse, R30, R124 ;  /* 0x0000001e047c723c */ /* 0x040fe2000004187c */
[----:B------:R-:W-:Y:S07]  /*18ff0*/  LDSM.16.MT88.4 R28, [R216+0xe800] ;  /* 0x00e80000d81c783b */ /* 0x000fee0000004200 */
[C---:B---3--:R-:W-:Y:S08]  /*19000*/  HMMA.16816.F32.BF16 R100, R4.reuse, R24, R100 ;  /* 0x000000180464723c */ /* 0x048ff00000041864 */
[C---:B------:R-:W-:Y:S01]  /*19010*/  HMMA.16816.F32.BF16 R120, R4.reuse, R26, R120 ;  /* 0x0000001a0478723c */ /* 0x040fe20000041878 */
[----:B------:R-:W3:Y:S07]  /*19020*/  LDSM.16.MT88.4 R24, [R213+0xe800] ;  /* 0x00e80000d518783b */ /* 0x000eee0000004200 */
[C---:B-1----:R-:W-:Y:S08]  /*19030*/  HMMA.16816.F32.BF16 R116, R4.reuse, R16, R116 ;  /* 0x000000100474723c */ /* 0x042ff00000041874 */
[----:B------:R-:W-:Y:S01]  /*19040*/  HMMA.16816.F32.BF16 R112, R4, R18, R112 ;  /* 0x000000120470723c */ /* 0x000fe20000041870 */
[----:B------:R-:W1:Y:S06]  /*19050*/  LDSM.16.MT88.4 R16, [R216+0x12800] ;  /* 0x01280000d810783b */ /* 0x000e6c0000004200 */
[----:B----4-:R-:W-:Y:S01]  /*19060*/  F2FP.BF16.PACK_AB R4, R168, R169 ;  /* 0x000000a9a804723e */ /* 0x010fe200000010ff */
[----:B------:R-:W-:Y:S01]  /*19070*/  FADD.FTZ R169, R169, R162 ;  /* 0x000000a2a9a97221 */ /* 0x000fe20000010000 */
[----:B------:R-:W-:Y:S01]  /*19080*/  F2FP.BF16.PACK_AB R5, R171, R172 ;  /* 0x000000acab05723e */ /* 0x000fe200000010ff */
[----:B------:R-:W-:Y:S01]  /*19090*/  FADD.FTZ R172, R172, R159 ;  /* 0x0000009facac7221 */ /* 0x000fe20000010000 */
[----:B-----5:R-:W-:Y:S01]  /*190a0*/  F2FP.BF16.PACK_AB R6, R164, R167 ;  /* 0x000000a7a406723e */ /* 0x020fe200000010ff */
[----:B------:R-:W-:Y:S01]  /*190b0*/  FADD.FTZ R168, R168, R169 ;  /* 0x000000a9a8a87221 */ /* 0x000fe20000010000 */
[----:B------:R-:W-:Y:S01]  /*190c0*/  F2FP.BF16.PACK_AB R7, R161, R170 ;  /* 0x000000aaa107723e */ /* 0x000fe200000010ff */
[----:B------:R-:W-:-:S02]  /*190d0*/  FADD.FTZ R171, R171, R172 ;  /* 0x000000acabab7221 */ /* 0x000fc40000010000 */
[----:B------:R-:W-:Y:S02]  /*190e0*/  FADD.FTZ R167, R167, R168 ;  /* 0x000000a8a7a77221 */ /* 0x000fe40000010000 */
[----:B------:R-:W-:Y:S02]  /*190f0*/  FADD.FTZ R170, R170, R171 ;  /* 0x000000abaaaa7221 */ /* 0x000fe40000010000 */
[----:B------:R-:W-:Y:S01]  /*19100*/  HMMA.16816.F32.BF16 R68, R4, R20, R68 ;  /* 0x000000140444723c */ /* 0x000fe20000041844 */
[----:B------:R-:W-:Y:S02]  /*19110*/  FADD.FTZ R164, R164, R167 ;  /* 0x000000a7a4a47221 */ /* 0x000fe40000010000 */
[----:B------:R-:W-:-:S05]  /*19120*/  FADD.FTZ R161, R161, R170 ;  /* 0x000000aaa1a17221 */ /* 0x000fca0000010000 */
[C---:B------:R-:W-:Y:S01]  /*19130*/  HMMA.16816.F32.BF16 R72, R4.reuse, R22, R72 ;  /* 0x000000160448723c */ /* 0x040fe20000041848 */
[----:B------:R-:W4:Y:S07]  /*19140*/  LDSM.16.MT88.4 R20, [R214+0x12800] ;  /* 0x01280000d614783b */ /* 0x000f2e0000004200 */
[C---:B--2---:R-:W-:Y:S08]  /*19150*/  HMMA.16816.F32.BF16 R84, R4.reuse, R12, R84 ;  /* 0x0000000c0454723c */ /* 0x044ff00000041854 */
[C---:B------:R-:W-:Y:S01]  /*19160*/  HMMA.16816.F32.BF16 R88, R4.reuse, R14, R88 ;  /* 0x0000000e0458723c */ /* 0x040fe20000041858 */
[----:B------:R-:W2:Y:S07]  /*19170*/  LDSM.16.MT88.4 R12, [R212+0x12800] ;  /* 0x01280000d40c783b */ /* 0x000eae0000004200 */
[C---:B---3--:R-:W-:Y:S08]  /*19180*/  HMMA.16816.F32.BF16 R76, R4.reuse, R24, R76 ;  /* 0x00000018044c723c */ /* 0x048ff0000004184c */
[C---:B------:R-:W-:Y:S01]  /*19190*/  HMMA.16816.F32.BF16 R80, R4.reuse, R26, R80 ;  /* 0x0000001a0450723c */ /* 0x040fe20000041850 */
[----:B------:R-:W-:Y:S07]  /*191a0*/  LDSM.16.MT88.4 R24, [R212+0xf000] ;  /* 0x00f00000d418783b */ /* 0x000fee0000004200 */
[C---:B-1----:R-:W-:Y:S08]  /*191b0*/  HMMA.16816.F32.BF16 R92, R4.reuse, R16, R92 ;  /* 0x00000010045c723c */ /* 0x042ff0000004185c */
[C---:B------:R-:W-:Y:S01]  /*191c0*/  HMMA.16816.F32.BF16 R96, R4.reuse, R18, R96 ;  /* 0x000000120460723c */ /* 0x040fe20000041860 */
[----:B------:R-:W1:Y:S07]  /*191d0*/  LDSM.16.MT88.4 R16, [R213+0xf000] ;  /* 0x00f00000d510783b */ /* 0x000e6e0000004200 */
[C---:B----4-:R-:W-:Y:S08]  /*191e0*/  HMMA.16816.F32.BF16 R100, R4.reuse, R20, R100 ;  /* 0x000000140464723c */ /* 0x050ff00000041864 */
[C---:B------:R-:W-:Y:S01]  /*191f0*/  HMMA.16816.F32.BF16 R120, R4.reuse, R22, R120 ;  /* 0x000000160478723c */ /* 0x040fe20000041878 */
[----:B------:R-:W3:Y:S07]  /*19200*/  LDSM.16.MT88.4 R20, [R216+0x13000] ;  /* 0x01300000d814783b */ /* 0x000eee0000004200 */
[C---:B--2---:R-:W-:Y:S08]  /*19210*/  HMMA.16816.F32.BF16 R116, R4.reuse, R12, R116 ;  /* 0x0000000c0474723c */ /* 0x044ff00000041874 */
[C---:B------:R-:W-:Y:S01]  /*19220*/  HMMA.16816.F32.BF16 R112, R4.reuse, R14, R112 ;  /* 0x0000000e0470723c */ /* 0x040fe20000041870 */
[----:B------:R-:W2:Y:S07]  /*19230*/  LDSM.16.MT88.4 R12, [R214+0x13000] ;  /* 0x01300000d60c783b */ /* 0x000eae0000004200 */
[C---:B------:R-:W-:Y:S01]  /*19240*/  HMMA.16816.F32.BF16 R104, R4.reuse, R36, R104 ;  /* 0x000000240468723c */ /* 0x040fe20000041868 */
[----:B------:R-:W4:Y:S07]  /*19250*/  MUFU.EX2 R37, R145 ;  /* 0x0000009100257308 */ /* 0x000f2e0000000800 */
[C---:B------:R-:W-:Y:S08]  /*19260*/  HMMA.16816.F32.BF16 R128, R4.reuse, R28, R128 ;  /* 0x0000001c0480723c */ /* 0x040ff00000041880 */
[C---:B------:R-:W-:Y:S01]  /*19270*/  HMMA.16816.F32.BF16 R124, R4.reuse, R30, R124 ;  /* 0x0000001e047c723c */ /* 0x040fe2000004187c */
[----:B------:R-:W5:Y:S07]  /*19280*/  LDSM.16.MT88.4 R28, [R214+0xf000] ;  /* 0x00f00000d61c783b */ /* 0x000f6e0000004200 */
[----:B------:R-:W-:Y:S07]  /*19290*/  HMMA.16816.F32.BF16 R108, R4, R38, R108 ;  /* 0x00000026046c723c */ /* 0x000fee000004186c */
[----:B------:R-:W-:Y:S01]  /*192a0*/  F2FP.BF16.PACK_AB R4, R152, R153 ;  /* 0x000000999804723e */ /* 0x000fe200000010ff */
[----:B------:R-:W-:Y:S01]  /*192b0*/  FADD.FTZ R153, R153, R164 ;  /* 0x000000a499997221 */ /* 0x000fe20000010000 */
[----:B------:R-:W-:Y:S01]  /*192c0*/  F2FP.BF16.PACK_AB R5, R155, R156 ;  /* 0x0000009c9b05723e */ /* 0x000fe200000010ff */
[----:B------:R-:W-:Y:S01]  /*192d0*/  FADD.FTZ R156, R156, R161 ;  /* 0x000000a19c9c7221 */ /* 0x000fe20000010000 */
[----:B------:R-:W-:Y:S01]  /*192e0*/  F2FP.BF16.PACK_AB R6, R146, R151 ;  /* 0x000000979206723e */ /* 0x000fe200000010ff */
[----:B------:R-:W-:Y:S01]  /*192f0*/  FADD.FTZ R152, R152, R153 ;  /* 0x0000009998987221 */ /* 0x000fe20000010000 */
[----:B----4-:R-:W-:Y:S01]  /*19300*/  F2FP.BF16.PACK_AB R7, R37, R154 ;  /* 0x0000009a2507723e */ /* 0x010fe200000010ff */
        /* <DEDUP_REMOVED lines=10> */
[----:B------:R-:W4:Y:S07]  /*193b0*/  LDSM.16.MT88.4 R24, [R212+0x13000] ;  /* 0x01300000d418783b */ /* 0x000f2e0000004200 */
[C---:B---3--:R-:W-:Y:S08]  /*193c0*/  HMMA.16816.F32.BF16 R92, R4.reuse, R20, R92 ;  /* 0x00000014045c723c */ /* 0x048ff0000004185c */
[C---:B------:R-:W-:Y:S01]  /*193d0*/  HMMA.16816.F32.BF16 R96, R4.reuse, R22, R96 ;  /* 0x000000160460723c */ /* 0x040fe20000041860 */
[----:B------:R-:W-:Y:S07]  /*193e0*/  LDSM.16.MT88.4 R20, [R214+0xf800] ;  /* 0x00f80000d614783b */ /* 0x000fee0000004200 */
[C---:B--2---:R-:W-:Y:S08]  /*193f0*/  HMMA.16816.F32.BF16 R100, R4.reuse, R12, R100 ;  /* 0x0000000c0464723c */ /* 0x044ff00000041864 */
[C---:B------:R-:W-:Y:S01]  /*19400*/  HMMA.16816.F32.BF16 R120, R4.reuse, R14, R120 ;  /* 0x0000000e0478723c */ /* 0x040fe20000041878 */
[----:B------:R-:W2:Y:S07]  /*19410*/  LDSM.16.MT88.4 R12, [R216+0xf800] ;  /* 0x00f80000d80c783b */ /* 0x000eae0000004200 */
[C---:B------:R-:W-:Y:S07]  /*19420*/  HMMA.16816.F32.BF16 R128, R4.reuse, R32, R128 ;  /* 0x000000200480723c */ /* 0x040fee0000041880 */
[-CC-:B------:R-:W-:Y:S01]  /*19430*/  FFMA.FTZ R32, R67, R65.reuse, -R136.reuse ;  /* 0x0000004143207223 */ /* 0x180fe20000010888 */
[----:B------:R-:W-:Y:S01]  /*19440*/  HMMA.16816.F32.BF16 R124, R4, R34, R124 ;  /* 0x00000022047c723c */ /* 0x000fe2000004187c */
[----:B------:R-:W-:-:S04]  /*19450*/  FFMA.FTZ R33, R134, R65, -R136 ;  /* 0x0000004186217223 */ /* 0x000fc80000010888 */
[----:B------:R-:W-:Y:S02]  /*19460*/  MUFU.EX2 R32, R32 ;  /* 0x0000002000207308 */ /* 0x000fe40000000800 */
[-C--:B------:R-:W-:Y:S01]  /*19470*/  FFMA.FTZ R34, R66, R65.reuse, -R136 ;  /* 0x0000004142227223 */ /* 0x080fe20000010888 */
[C---:B-----5:R-:W-:Y:S05]  /*19480*/  HMMA.16816.F32.BF16 R68, R4.reuse, R28, R68 ;  /* 0x0000001c0444723c */ /* 0x060fea0000041844 */
[----:B------:R-:W-:Y:S02]  /*19490*/  MUFU.EX2 R33, R33 ;  /* 0x0000002100217308 */ /* 0x000fe40000000800 */
[-CC-:B------:R-:W-:Y:S01]  /*194a0*/  FFMA.FTZ R28, R139, R65.reuse, -R64.reuse ;  /* 0x000000418b1c7223 */ /* 0x180fe20000010840 */
[----:B------:R-:W-:Y:S01]  /*194b0*/  HMMA.16816.F32.BF16 R72, R4, R30, R72 ;  /* 0x0000001e0448723c */ /* 0x000fe20000041848 */
[----:B------:R-:W-:-:S04]  /*194c0*/  FFMA.FTZ R29, R138, R65, -R64 ;  /* 0x000000418a1d7223 */ /* 0x000fc80000010840 */
[----:B------:R-:W-:Y:S02]  /*194d0*/  MUFU.EX2 R28, R28 ;  /* 0x0000001c001c7308 */ /* 0x000fe40000000800 */
[-C--:B------:R-:W-:Y:S01]  /*194e0*/  FFMA.FTZ R30, R137, R65.reuse, -R64 ;  /* 0x00000041891e7223 */ /* 0x080fe20000010840 */
[----:B-1----:R-:W-:Y:S01]  /*194f0*/  HMMA.16816.F32.BF16 R104, R4, R16, R104 ;  /* 0x000000100468723c */ /* 0x002fe20000041868 */
[----:B------:R-:W-:-:S04]  /*19500*/  FFMA.FTZ R31, R135, R65, -R136 ;  /* 0x00000041871f7223 */ /* 0x000fc80000010888 */
[----:B------:R-:W1:Y:S03]  /*19510*/  MUFU.EX2 R29, R29 ;  /* 0x0000001d001d7308 */ /* 0x000e660000000800 */
[C---:B------:R-:W-:Y:S01]  /*19520*/  HMMA.16816.F32.BF16 R108, R4.reuse, R18, R108 ;  /* 0x00000012046c723c */ /* 0x040fe2000004186c */
[----:B------:R-:W3:Y:S04]  /*19530*/  LDSM.16.MT88.4 R16, [R213+0xf800] ;  /* 0x00f80000d510783b */ /* 0x000ee80000004200 */
[----:B------:R-:W5:Y:S03]  /*19540*/  MUFU.EX2 R30, R30 ;  /* 0x0000001e001e7308 */ /* 0x000f660000000800 */
[C---:B----4-:R-:W-:Y:S05]  /*19550*/  HMMA.16816.F32.BF16 R116, R4.reuse, R24, R116 ;  /* 0x000000180474723c */ /* 0x050fea0000041874 */
[----:B------:R-:W4:Y:S03]  /*19560*/  MUFU.EX2 R31, R31 ;  /* 0x0000001f001f7308 */ /* 0x000f260000000800 */
[----:B------:R-:W-:Y:S05]  /*19570*/  HMMA.16816.F32.BF16 R112, R4, R26, R112 ;  /* 0x0000001a0470723c */ /* 0x000fea0000041870 */
[----:B------:R-:W2:Y:S02]  /*19580*/  MUFU.EX2 R34, R34 ;  /* 0x0000002200227308 */ /* 0x000ea40000000800 */
[----:B-1----:R-:W-:Y:S01]  /*19590*/  F2FP.BF16.PACK_AB R5, R29, R28 ;  /* 0x0000001c1d05723e */ /* 0x002fe200000010ff */
[----:B------:R-:W-:Y:S01]  /*195a0*/  FADD.FTZ R28, R28, R37 ;  /* 0x000000251c1c7221 */ /* 0x000fe20000010000 */
[----:B-----5:R-:W-:-:S03]  /*195b0*/  F2FP.BF16.PACK_AB R7, R243, R30 ;  /* 0x0000001ef307723e */ /* 0x020fc600000010ff */
[----:B------:R-:W-:Y:S01]  /*195c0*/  FADD.FTZ R29, R29, R28 ;  /* 0x0000001c1d1d7221 */ /* 0x000fe20000010000 */
[----:B----4-:R-:W-:Y:S01]  /*195d0*/  F2FP.BF16.PACK_AB R4, R32, R31 ;  /* 0x0000001f2004723e */ /* 0x010fe200000010ff */
[----:B------:R-:W-:Y:S02]  /*195e0*/  FADD.FTZ R31, R31, R146 ;  /* 0x000000921f1f7221 */ /* 0x000fe40000010000 */
[----:B------:R-:W-:Y:S02]  /*195f0*/  FADD.FTZ R30, R30, R29 ;  /* 0x0000001d1e1e7221 */ /* 0x000fe40000010000 */
[----:B------:R-:W-:Y:S02]  /*19600*/  FADD.FTZ R32, R32, R31 ;  /* 0x0000001f20207221 */ /* 0x000fe40000010000 */
[----:B------:R-:W-:Y:S01]  /*19610*/  FADD.FTZ R243, R243, R30 ;  /* 0x0000001ef3f37221 */ /* 0x000fe20000010000 */
[----:B--2---:R-:W-:Y:S01]  /*19620*/  F2FP.BF16.PACK_AB R6, R34, R33 ;  /* 0x000000212206723e */ /* 0x004fe200000010ff */
[----:B------:R-:W-:-:S04]  /*19630*/  FADD.FTZ R33, R33, R32 ;  /* 0x0000002021217221 */ /* 0x000fc80000010000 */
[----:B------:R-:W-:Y:S02]  /*19640*/  FADD.FTZ R241, R34, R33 ;  /* 0x0000002122f17221 */ /* 0x000fe40000010000 */
[C---:B------:R-:W-:Y:S08]  /*19650*/  HMMA.16816.F32.BF16 R128, R4.reuse, R12, R128 ;  /* 0x0000000c0480723c */ /* 0x040ff00000041880 */
[C---:B------:R-:W-:Y:S01]  /*19660*/  HMMA.16816.F32.BF16 R124, R4.reuse, R14, R124 ;  /* 0x0000000e047c723c */ /* 0x040fe2000004187c */
[----:B------:R-:W1:Y:S07]  /*19670*/  LDSM.16.MT88.4 R12, [R212+0xf800] ;  /* 0x00f80000d40c783b */ /* 0x000e6e0000004200 */
        /* <DEDUP_REMOVED lines=12> */
[C---:B---3--:R-:W-:Y:S08]  /*19740*/  HMMA.16816.F32.BF16 R100, R4.reuse, R16, R100 ;  /* 0x000000100464723c */ /* 0x048ff00000041864 */
[C---:B------:R-:W-:Y:S08]  /*19750*/  HMMA.16816.F32.BF16 R120, R4.reuse, R18, R120 ;  /* 0x000000120478723c */ /* 0x040ff00000041878 */
[C---:B-1----:R-:W-:Y:S08]  /*19760*/  HMMA.16816.F32.BF16 R104, R4.reuse, R12, R104 ;  /* 0x0000000c0468723c */ /* 0x042ff00000041868 */
[C---:B------:R-:W-:Y:S08]  /*19770*/  HMMA.16816.F32.BF16 R108, R4.reuse, R14, R108 ;  /* 0x0000000e046c723c */ /* 0x040ff0000004186c */
[C---:B--2---:R-:W-:Y:S08]  /*19780*/  HMMA.16816.F32.BF16 R116, R4.reuse, R20, R116 ;  /* 0x000000140474723c */ /* 0x044ff00000041874 */
[----:B------:R-:W-:Y:S01]  /*19790*/  HMMA.16816.F32.BF16 R112, R4, R22, R112 ;  /* 0x000000160470723c */ /* 0x000fe20000041870 */
[----:B------:R-:W-:Y:S07]  /*197a0*/  @!P3 BRA `(.L_x_1105) ;  /* 0x000054000000b947 */ /* 0x000fee0003800000 */
[----:B------:R-:W-:-:S04]  /*197b0*/  DEPBAR.LE SB0, 0x0 ;  /* 0x000080000000791a */ /* 0x000fc80000000000 */
[----:B------:R-:W-:Y:S01]  /*197c0*/  WARPSYNC 0xffffffff ;  /* 0xffffffff00007948 */ /* 0x000fe20003800000 */
[----:B------:R-:W-:Y:S01]  /*197d0*/  BSSY B0, `(.L_x_1106) ;  /* 0x0000043000007945 */ /* 0x000fe20003800000 */
[----:B------:R-:W-:Y:S01]  /*197e0*/  IADD3 R238, R54, -0x2, RZ ;  /* 0xfffffffe36ee7810 */ /* 0x000fe20007ffe0ff */
[----:B------:R-:W-:Y:S06]  /*197f0*/  BAR.SYNC.DEFER_BLOCKING 0x0 ;  /* 0x0000000000007b1d */ /* 0x000fec0000010000 */
[----:B------:R-:W-:Y:S05]  /*19800*/  @!P0 BRA `(.L_x_1107) ;  /* 0x000003c000008947 */ /* 0x000fea0003800000 */
[----:B------:R-:W2:Y:S01]  /*19810*/  LD.E R13, [R10.64+0x170] ;  /* 0x000170060a0d7980 */ /* 0x000ea2000c101900 */
[----:B------:R-:W-:-:S05]  /*19820*/  IMAD.SHL.U32 R0, R238, 0x80, RZ ;  /* 0x00000080ee007824 */ /* 0x000fca00078e00ff */
[C---:B------:R-:W-:Y:S02]  /*19830*/  IADD3 R12, R0.reuse, 0x80, RZ ;  /* 0x00000080000c7810 */ /* 0x040fe40007ffe0ff */
[----:B------:R-:W-:Y:S02]  /*19840*/  IABS R4, R0 ;  /* 0x0000000000047213 */ /* 0x000fe40000000000 */
[-C--:B--2---:R-:W-:Y:S02]  /*19850*/  IABS R7, R13.reuse ;  /* 0x0000000d00077213 */ /* 0x084fe40000000000 */
[-C--:B------:R-:W-:Y:S02]  /*19860*/  IABS R5, R13.reuse ;  /* 0x0000000d00057213 */ /* 0x080fe40000000000 */
[----:B------:R-:W1:Y:S01]  /*19870*/  I2F.RP R8, R7 ;  /* 0x0000000700087306 */ /* 0x000e620000209400 */
[----:B------:R-:W-:Y:S02]  /*19880*/  LOP3.LUT R0, R0, R13, RZ, 0x3c, !PT ;  /* 0x0000000d00007212 */ /* 0x000fe400078e3cff */
[----:B------:R-:W-:-:S02]  /*19890*/  IMAD.MOV R5, RZ, RZ, -R5 ;  /* 0x000000ffff057224 */ /* 0x000fc400078e0a05 */
[----:B------:R-:W-:-:S03]  /*198a0*/  ISETP.GE.AND P1, PT, R0, RZ, PT ;  /* 0x000000ff0000720c */ /* 0x000fc60003f26270 */
        /* <DEDUP_REMOVED lines=8> */
[----:B------:R-:W-:-:S02]  /*19930*/  IMAD.HI.U32 R9, R15, R9, R14 ;  /* 0x000000090f097227 */ /* 0x000fc400078e000e */
[----:B------:R-:W2:Y:S01]  /*19940*/  LD.E.64 R14, [R10.64+0x28] ;  /* 0x000028060a0e7980 */ /* 0x000ea2000c101b00 */
[----:B------:R-:W-:-:S03]  /*19950*/  ISETP.GE.AND P3, PT, R12, RZ, PT ;  /* 0x000000ff0c00720c */ /* 0x000fc60003f66270 */
[----:B------:R-:W-:-:S04]  /*19960*/  IMAD.HI.U32 R8, R9, R4, RZ ;  /* 0x0000000409087227 */ /* 0x000fc800078e00ff */
[----:B------:R-:W-:-:S04]  /*19970*/  IMAD.HI.U32 R9, R9, R6, RZ ;  /* 0x0000000609097227 */ /* 0x000fc800078e00ff */
[-C--:B------:R-:W-:Y:S02]  /*19980*/  IMAD R4, R8, R5.reuse, R4 ;  /* 0x0000000508047224 */ /* 0x080fe400078e0204 */
[----:B------:R-:W-:Y:S01]  /*19990*/  IMAD R6, R9, R5, R6 ;  /* 0x0000000509067224 */ /* 0x000fe200078e0206 */
[----:B------:R-:W-:Y:S02]  /*199a0*/  LOP3.LUT R5, RZ, R13, RZ, 0x33, !PT ;  /* 0x0000000dff057212 */ /* 0x000fe400078e33ff */
[C---:B------:R-:W-:Y:S02]  /*199b0*/  ISETP.GT.U32.AND P2, PT, R7.reuse, R4, PT ;  /* 0x000000040700720c */ /* 0x040fe40003f44070 */
[----:B------:R-:W-:-:S11]  /*199c0*/  ISETP.GT.U32.AND P4, PT, R7, R6, PT ;  /* 0x000000060700720c */ /* 0x000fd60003f84070 */
[-C--:B------:R-:W-:Y:S02]  /*199d0*/  @!P2 IADD3 R4, R4, -R7.reuse, RZ ;  /* 0x800000070404a210 */ /* 0x080fe40007ffe0ff */
[----:B------:R-:W-:Y:S01]  /*199e0*/  @!P4 IMAD.IADD R6, R6, 0x1, -R7 ;  /* 0x000000010606c824 */ /* 0x000fe200078e0a07 */
[----:B------:R-:W-:Y:S02]  /*199f0*/  @!P2 IADD3 R8, R8, 0x1, RZ ;  /* 0x000000010808a810 */ /* 0x000fe40007ffe0ff */
[-C--:B------:R-:W-:Y:S02]  /*19a00*/  ISETP.GE.U32.AND P5, PT, R4, R7.reuse, PT ;  /* 0x000000070400720c */ /* 0x080fe40003fa6070 */
[----:B------:R-:W-:Y:S02]  /*19a10*/  ISETP.GE.U32.AND P6, PT, R6, R7, PT ;  /* 0x000000070600720c */ /* 0x000fe40003fc6070 */
[----:B------:R-:W-:Y:S02]  /*19a20*/  @!P4 IADD3 R9, R9, 0x1, RZ ;  /* 0x000000010909c810 */ /* 0x000fe40007ffe0ff */
[----:B------:R-:W-:-:S07]  /*19a30*/  ISETP.NE.AND P2, PT, R13, RZ, PT ;  /* 0x000000ff0d00720c */ /* 0x000fce0003f45270 */
[----:B------:R-:W-:Y:S02]  /*19a40*/  @P5 IADD3 R8, R8, 0x1, RZ ;  /* 0x0000000108085810 */ /* 0x000fe40007ffe0ff */
[----:B------:R-:W-:-:S03]  /*19a50*/  @P6 IADD3 R9, R9, 0x1, RZ ;  /* 0x0000000109096810 */ /* 0x000fc60007ffe0ff */
[----:B------:R-:W-:Y:S01]  /*19a60*/  @!P1 IMAD.MOV R8, RZ, RZ, -R8 ;  /* 0x000000ffff089224 */ /* 0x000fe200078e0a08 */
[----:B------:R-:W-:-:S04]  /*19a70*/  @!P3 IADD3 R9, -R9, RZ, RZ ;  /* 0x000000ff0909b210 */ /* 0x000fc80007ffe1ff */
[C---:B------:R-:W-:Y:S02]  /*19a80*/  SEL R4, R5.reuse, R8, !P2 ;  /* 0x0000000805047207 */ /* 0x040fe40005000000 */
[----:B------:R-:W-:Y:S02]  /*19a90*/  SEL R5, R5, R9, !P2 ;  /* 0x0000000905057207 */ /* 0x000fe40005000000 */
[----:B------:R-:W3:Y:S01]  /*19aa0*/  LD.E.64 R8, [R10.64+0x40] ;  /* 0x000040060a087980 */ /* 0x000ee2000c101b00 */
[----:B------:R-:W-:-:S04]  /*19ab0*/  IMAD.WIDE R18, R4, 0x4, R236 ;  /* 0x0000000404127825 */ /* 0x000fc800078e02ec */
[C---:B------:R-:W-:Y:S01]  /*19ac0*/  IMAD.WIDE R16, R5.reuse, 0x4, R236 ;  /* 0x0000000405107825 */ /* 0x040fe200078e02ec */
        /* <DEDUP_REMOVED lines=11> */
[----:B------:R-:W-:-:S05]  /*19b80*/  SHF.R.S32.HI R0, RZ, 0x1f, R7 ;  /* 0x0000001fff007819 */ /* 0x000fca0000011407 */
[----:B------:R-:W-:Y:S02]  /*19b90*/  IMAD R0, R14, R0, R5 ;  /* 0x000000000e007224 */ /* 0x000fe400078e0205 */
[----:B------:R-:W-:-:S04]  /*19ba0*/  IMAD.WIDE.U32 R4, R7, R14, R12 ;  /* 0x0000000e07047225 */ /* 0x000fc800078e000c */
[----:B------:R-:W-:Y:S01]  /*19bb0*/  IMAD.IADD R0, R5, 0x1, R0 ;  /* 0x0000000105007824 */ /* 0x000fe200078e0200 */
[----:B------:R-:W-:Y:S05]  /*19bc0*/  BRA `(.L_x_1108) ;  /* 0x0000003000007947 */ /* 0x000fea0003800000 */
.L_x_1107:
[----:B------:R-:W2:Y:S02]  /*19bd0*/  LD.E R4, [R10.64+0x40] ;  /* 0x000040060a047980 */ /* 0x000ea4000c101900 */
[----:B--2---:R-:W-:-:S04]  /*19be0*/  LEA R4, -R4, RZ, 0x7 ;  /* 0x000000ff04047211 */ /* 0x004fc800078e39ff */
[----:B------:R-:W-:Y:S02]  /*19bf0*/  SHF.R.S32.HI R0, RZ, 0x1f, R4 ;  /* 0x0000001fff007819 */ /* 0x000fe40000011404 */
.L_x_1108:
[----:B------:R-:W-:Y:S05]  /*19c00*/  BSYNC B0 ;  /* 0x0000000000007941 */ /* 0x000fea0003800000 */
.L_x_1106:
[C---:B------:R-:W-:Y:S01]  /*19c10*/  LOP3.LUT P4, RZ, R239.reuse, 0x1, RZ, 0xc0, !PT ;  /* 0x00000001efff7812 */ /* 0x040fe2000788c0ff */
[----:B------:R-:W-:Y:S01]  /*19c20*/  ULDC.64 UR4, c[0x0][0x40] ;  /* 0x0000100000047ab9 */ /* 0x000fe20000000a00 */
[----:B------:R-:W-:Y:S01]  /*19c30*/  LOP3.LUT P1, RZ, R239, 0x2, RZ, 0xc0, !PT ;  /* 0x00000002efff7812 */ /* 0x000fe2000782c0ff */
[----:B------:R-:W-:Y:S01]  /*19c40*/  UIADD3 UR4, UP0, UR4, 0x160, URZ ;  /* 0x0000016004047890 */ /* 0x000fe2000ff1e03f */
[C---:B------:R-:W-:Y:S01]  /*19c50*/  LEA R134, P3, R4.reuse, R148, 0x1 ;  /* 0x0000009404867211 */ /* 0x040fe200078608ff */
[----:B------:R-:W-:Y:S01]  /*19c60*/  BSSY B1, `(.L_x_1109) ;  /* 0x00002bb000017945 */ /* 0x000fe20003800000 */
[C---:B------:R-:W-:Y:S01]  /*19c70*/  IADD3 R5, P2, R4.reuse, R223, RZ ;  /* 0x000000df04057210 */ /* 0x040fe20007f5e0ff */
[----:B------:R-:W-:Y:S01]  /*19c80*/  UIADD3.X UR5, URZ, UR5, URZ, UP0, !UPT ;  /* 0x000000053f057290 */ /* 0x000fe200087fe43f */
        /* <DEDUP_REMOVED lines=8> */
[CC--:B------:R-:W-:Y:S01]  /*19d10*/  @P1 LEA R14, P2, R5.reuse, R148.reuse, 0x1 ;  /* 0x00000094050e1211 */ /* 0x0c0fe200078408ff */
[----:B------:R-:W-:Y:S01]  /*19d20*/  @P1 IMAD.MOV.U32 R28, RZ, RZ, R134 ;  /* 0x000000ffff1c1224 */ /* 0x000fe200078e0086 */
[CCC-:B------:R-:W-:Y:S01]  /*19d30*/  @P4 LEA.HI.X R23, R5.reuse, R149.reuse, R4.reuse, 0x1, P5 ;  /* 0x0000009505174211 */ /* 0x1c0fe200028f0c04 */
[----:B------:R-:W-:Y:S01]  /*19d40*/  @P1 IMAD.MOV.U32 R29, RZ, RZ, R135 ;  /* 0x000000ffff1d1224 */ /* 0x000fe200078e0087 */
[----:B------:R-:W-:Y:S01]  /*19d50*/  @P1 LEA.HI.X R15, R5, R149, R4, 0x1, P2 ;  /* 0x00000095050f1211 */ /* 0x000fe200010f0c04 */
[----:B------:R-:W-:Y:S01]  /*19d60*/  IMAD.X R4, R4, 0x1, R224, P3 ;  /* 0x0000000104047824 */ /* 0x000fe200018e06e0 */
[CC--:B------:R-:W-:Y:S01]  /*19d70*/  @P4 LEA R20, P5, R7.reuse, R148.reuse, 0x1 ;  /* 0x0000009407144211 */ /* 0x0c0fe200078a08ff */
[----:B------:R-:W-:Y:S01]  /*19d80*/  @!P4 STS.128 [R235+0xc000], RZ ;  /* 0x00c000ffeb00c388 */ /* 0x000fe20000000c00 */
[----:B------:R-:W-:-:S02]  /*19d90*/  @P1 LEA R12, P2, R7, R148, 0x1 ;  /* 0x00000094070c1211 */ /* 0x000fc400078408ff */
[C---:B------:R-:W-:Y:S01]  /*19da0*/  IADD3 R5, P3, R7.reuse, R223, RZ ;  /* 0x000000df07057210 */ /* 0x040fe20007f7e0ff */
[----:B------:R-:W-:Y:S01]  /*19db0*/  @!PT LDS RZ, [RZ] ;  /* 0x00000000fffff984 */ /* 0x000fe20000000800 */
[----:B------:R-:W-:Y:S01]  /*19dc0*/  @!PT LDS RZ, [RZ] ;  /* 0x00000000fffff984 */ /* 0x000fe20000000800 */
[----:B------:R-:W-:Y:S01]  /*19dd0*/  @!PT LDS RZ, [RZ] ;  /* 0x00000000fffff984 */ /* 0x000fe20000000800 */
[----:B------:R2:W-:Y:S01]  /*19de0*/  @P1 LDGSTS.E.BYPASS.LTC128B.128 [R235+0x10000], [R28.64+0x80] ;  /* 0x100000801ceb1fae */ /* 0x0005e2000b901d46 */
[CCC-:B------:R-:W-:Y:S02]  /*19df0*/  @P4 LEA.HI.X R21, R7.reuse, R149.reuse, R4.reuse, 0x1, P5 ;  /* 0x0000009507154211 */ /* 0x1c0fe400028f0c04 */
[----:B------:R-:W-:Y:S01]  /*19e00*/  @P1 LEA.HI.X R13, R7, R149, R4, 0x1, P2 ;  /* 0x00000095070d1211 */ /* 0x000fe200010f0c04 */
[----:B------:R-:W-:Y:S01]  /*19e10*/  IMAD.X R4, R4, 0x1, R224, P3 ;  /* 0x0000000104047824 */ /* 0x000fe200018e06e0 */
[CC--:B------:R-:W-:Y:S01]  /*19e20*/  @P4 LEA R18, P5, R5.reuse, R148.reuse, 0x1 ;  /* 0x0000009405124211 */ /* 0x0c0fe200078a08ff */
[----:B------:R-:W-:Y:S01]  /*19e30*/  @!P1 STS.128 [R235+0x10000], RZ ;  /* 0x010000ffeb009388 */ /* 0x000fe20000000c00 */
[C---:B------:R-:W-:Y:S02]  /*19e40*/  @P1 LEA R10, P2, R5.reuse, R148, 0x1 ;  /* 0x00000094050a1211 */ /* 0x040fe400078408ff */
[C---:B------:R-:W-:Y:S01]  /*19e50*/  IADD3 R7, P3, R5.reuse, R223, RZ ;  /* 0x000000df05077210 */ /* 0x040fe20007f7e0ff */
[----:B------:R-:W-:Y:S01]  /*19e60*/  @!PT LDS RZ, [RZ] ;  /* 0x00000000fffff984 */ /* 0x000fe20000000800 */
[----:B------:R-:W-:Y:S01]  /*19e70*/  @!PT LDS RZ, [RZ] ;  /* 0x00000000fffff984 */ /* 0x000fe20000000800 */
[----:B------:R-:W-:Y:S01]  /*19e80*/  @!PT LDS RZ, [RZ] ;  /* 0x00000000fffff984 */ /* 0x000fe20000000800 */
[----:B------:R3:W-:Y:S01]  /*19e90*/  @P4 LDGSTS.E.BYPASS.LTC128B.128 [R235+0xc800], [R22.64] ;  /* 0x0c80000016eb4fae */ /* 0x0007e2000b901d46 */
[----:B------:R-:W-:-:S02]  /*19ea0*/  @P4 LEA.HI.X R19, R5, R149, R4, 0x1, P5 ;  /* 0x0000009505134211 */ /* 0x000fc400028f0c04 */
[----:B------:R-:W-:Y:S01]  /*19eb0*/  @P1 LEA.HI.X R11, R5, R149, R4, 0x1, P2 ;  /* 0x00000095050b1211 */ /* 0x000fe200010f0c04 */
[----:B------:R-:W-:Y:S01]  /*19ec0*/  IMAD.X R4, R4, 0x1, R224, P3 ;  /* 0x0000000104047824 */ /* 0x000fe200018e06e0 */
[CC--:B------:R-:W-:Y:S01]  /*19ed0*/  @P4 LEA R16, P5, R7.reuse, R148.reuse, 0x1 ;  /* 0x0000009407104211 */ /* 0x0c0fe200078a08ff */
[----:B------:R-:W-:Y:S01]  /*19ee0*/  @!P4 STS.128 [R235+0xc800], RZ ;  /* 0x00c800ffeb00c388 */ /* 0x000fe20000000c00 */
[CC--:B------:R-:W-:Y:S02]  /*19ef0*/  @P1 LEA R8, P2, R7.reuse, R148.reuse, 0x1 ;  /* 0x0000009407081211 */ /* 0x0c0fe400078408ff */
        /* <DEDUP_REMOVED lines=8> */
[----:B------:R-:W-:Y:S01]  /*19f80*/  @!P1 STS.128 [R235+0x10800], RZ ;  /* 0x010800ffeb009388 */ /* 0x000fe20000000c00 */
[----:B------:R-:W-:-:S02]  /*19f90*/  @P4 LEA R26, P5, R5, R148, 0x1 ;  /* 0x00000094051a4211 */ /* 0x000fc400078a08ff */
[CC--:B------:R-:W-:Y:S01]  /*19fa0*/  @P1 LEA R24, P2, R5.reuse, R148.reuse, 0x1 ;  /* 0x0000009405181211 */ /* 0x0c0fe200078408ff */
[----:B------:R-:W-:Y:S01]  /*19fb0*/  @!PT LDS RZ, [RZ] ;  /* 0x00000000fffff984 */ /* 0x000fe20000000800 */
[----:B------:R-:W-:Y:S01]  /*19fc0*/  @!PT LDS RZ, [RZ] ;  /* 0x00000000fffff984 */ /* 0x000fe20000000800 */
[----:B------:R-:W-:Y:S01]  /*19fd0*/  @!PT LDS RZ, [RZ] ;  /* 0x00000000fffff984 */ /* 0x000fe20000000800 */
[----:B------:R3:W-:Y:S01]  /*19fe0*/  @P4 LDGSTS.E.BYPASS.LTC128B.128 [R235+0xd000], [R20.64] ;  /* 0x0d00000014eb4fae */ /* 0x0007e2000b901d46 */
[C---:B------:R-:W-:Y:S02]  /*19ff0*/  IADD3 R7, P3, R5.reuse, R223, RZ ;  /* 0x000000df05077210 */ /* 0x040fe40007f7e0ff */
[CCC-:B------:R-:W-:Y:S01]  /*1a000*/  @P4 LEA.HI.X R27, R5.reuse, R149.reuse, R4.reuse, 0x1, P5 ;  /* 0x00000095051b4211 */ /* 0x1c0fe200028f0c04 */
[----:B------:R-:W-:Y:S01]  /*1a010*/  @!P4 STS.128 [R235+0xd000], RZ ;  /* 0x00d000ffeb00c388 */ /* 0x000fe20000000c00 */
[----:B------:R-:W-:Y:S01]  /*1a020*/  @P1 LEA.HI.X R25, R5, R149, R4, 0x1, P2 ;  /* 0x0000009505191211 */ /* 0x000fe200010f0c04 */
[----:B------:R-:W-:Y:S01]  /*1a030*/  IMAD.X R4, R4, 0x1, R224, P3 ;  /* 0x0000000104047824 */ /* 0x000fe200018e06e0 */
[C---:B------:R-:W-:Y:S01]  /*1a040*/  IADD3 R5, P2, R7.reuse, R223, RZ ;  /* 0x000000df07057210 */ /* 0x040fe20007f5e0ff */
[----:B------:R-:W-:Y:S01]  /*1a050*/  @!PT LDS RZ, [RZ] ;  /* 0x00000000fffff984 */ /* 0x000fe20000000800 */
[----:B------:R-:W-:Y:S01]  /*1a060*/  @!PT LDS RZ, [RZ] ;  /* 0x00000000fffff984 */ /* 0x000fe20000000800 */
[----:B------:R-:W-:Y:S01]  /*1a070*/  @!PT LDS RZ, [RZ] ;  /* 0x00000000fffff984 */ /* 0x000fe20000000800 */
[----:B------:R4:W-:Y:S01]  /*1a080*/  @P1 LDGSTS.E.BYPASS.LTC128B.128 [R235+0x11000], [R12.64+0x80] ;  /* 0x110000800ceb1fae */ /* 0x0009e2000b901d46 */
[----:B------:R-:W-:-:S02]  /*1a090*/  @P4 LEA R30, P5, R7, R148, 0x1 ;  /* 0x00000094071e4211 */ /* 0x000fc400078a08ff */
[CC--:B------:R-:W-:Y:S01]  /*1a0a0*/  @P1 LEA R6, P3, R7.reuse, R148.reuse, 0x1 ;  /* 0x0000009407061211 */ /* 0x0c0fe200078608ff */
[----:B------:R-:W-:Y:S01]  /*1a0b0*/  @!P1 STS.128 [R235+0x11000], RZ ;  /* 0x011000ffeb009388 */ /* 0x000fe20000000c00 */
[-C--:B------:R-:W-:Y:S01]  /*1a0c0*/  @P4 LEA.HI.X R31, R7, R149.reuse, R4, 0x1, P5 ;  /* 0x00000095071f4211 */ /* 0x080fe200028f0c04 */
[----:B------:R-:W-:Y:S01]  /*1a0d0*/  IMAD.X R0, R4, 0x1, R224, P2 ;  /* 0x0000000104007824 */ /* 0x000fe200010e06e0 */
[CC--:B--2---:R-:W-:Y:S01]  /*1a0e0*/  @P4 LEA R28, P5, R5.reuse, R148.reuse, 0x1 ;  /* 0x00000094051c4211 */ /* 0x0c4fe200078a08ff */
[----:B------:R-:W-:Y:S01]  /*1a0f0*/  @!PT LDS RZ, [RZ] ;  /* 0x00000000fffff984 */ /* 0x000fe20000000800 */
[----:B------:R-:W-:Y:S01]  /*1a100*/  @!PT LDS RZ, [RZ] ;  /* 0x00000000fffff984 */ /* 0x000fe20000000800 */
[----:B------:R-:W-:Y:S01]  /*1a110*/  @!PT LDS RZ, [RZ] ;  /* 0x00000000fffff984 */ /* 0x000fe20000000800 */
[----:B------:R2:W-:Y:S01]  /*1a120*/  @P4 LDGSTS.E.BYPASS.LTC128B.128 [R235+0xd800], [R18.64] ;  /* 0x0d80000012eb4fae */ /* 0x0005e2000b901d46 */
[----:B------:R-:W-:Y:S02]  /*1a130*/  @P1 LEA R36, P2, R5, R148, 0x1 ;  /* 0x0000009405241211 */ /* 0x000fe400078408ff */
[-C--:B------:R-:W-:Y:S01]  /*1a140*/  @P1 LEA.HI.X R7, R7, R149.reuse, R4, 0x1, P3 ;  /* 0x0000009507071211 */ /* 0x080fe200018f0c04 */
[----:B------:R-:W-:Y:S01]  /*1a150*/  @!P4 STS.128 [R235+0xd800], RZ ;  /* 0x00d800ffeb00c388 */ /* 0x000fe20000000c00 */
[----:B------:R-:W-:-:S02]  /*1a160*/  @P4 LEA.HI.X R29, R5, R149, R0, 0x1, P5 ;  /* 0x00000095051d4211 */ /* 0x000fc400028f0c00 */
[----:B------:R-:W-:Y:S01]  /*1a170*/  @P1 LEA.HI.X R37, R5, R149, R0, 0x1, P2 ;  /* 0x0000009505251211 */ /* 0x000fe200010f0c00 */
[----:B------:R-:W-:Y:S01]  /*1a180*/  @!PT LDS RZ, [RZ] ;  /* 0x00000000fffff984 */ /* 0x000fe20000000800 */
[----:B------:R-:W-:Y:S01]  /*1a190*/  @!PT LDS RZ, [RZ] ;  /* 0x00000000fffff984 */ /* 0x000fe20000000800 */
[----:B------:R-:W-:Y:S01]  /*1a1a0*/  @!PT LDS RZ, [RZ] ;  /* 0x00000000fffff984 */ /* 0x000fe20000000800 */
[----:B------:R5:W-:Y:S01]  /*1a1b0*/  @P1 LDGSTS.E.BYPASS.LTC128B.128 [R235+0x11800], [R10.64+0x80] ;  /* 0x118000800aeb1fae */ /* 0x000be2000b901d46 */
[----:B------:R-:W-:-:S03]  /*1a1c0*/  ISETP.GE.AND P2, PT, R54, 0x3, PT ;  /* 0x000000033600780c */ /* 0x000fc60003f46270 */
[----:B------:R-:W-:Y:S04]  /*1a1d0*/  @!P1 STS.128 [R235+0x11800], RZ ;  /* 0x011800ffeb009388 */ /* 0x000fe80000000c00 */
[----:B------:R-:W-:Y:S01]  /*1a1e0*/  @!PT LDS RZ, [RZ] ;  /* 0x00000000fffff984 */ /* 0x000fe20000000800 */
[----:B------:R-:W-:Y:S01]  /*1a1f0*/  @!PT LDS RZ, [RZ] ;  /* 0x00000000fffff984 */ /* 0x000fe20000000800 */
[----:B------:R-:W-:Y:S01]  /*1a200*/  @!PT LDS RZ, [RZ] ;  /* 0x00000000fffff984 */ /* 0x000fe20000000800 */
[----:B------:R2:W-:Y:S04]  /*1a210*/  @P4 LDGSTS.E.BYPASS.LTC128B.128 [R235+0xe000], [R16.64] ;  /* 0x0e00000010eb4fae */ /* 0x0005e8000b901d46 */
[----:B------:R-:W-:Y:S04]  /*1a220*/  @!P4 STS.128 [R235+0xe000], RZ ;  /* 0x00e000ffeb00c388 */ /* 0x000fe80000000c00 */
[----:B------:R-:W-:Y:S01]  /*1a230*/  @!PT LDS RZ, [RZ] ;  /* 0x00000000fffff984 */ /* 0x000fe20000000800 */
[----:B------:R-:W-:Y:S01]  /*1a240*/  @!PT LDS RZ, [RZ] ;  /* 0x00000000fffff984 */ /* 0x000fe20000000800 */
[----:B------:R-:W-:Y:S01]  /*1a250*/  @!PT LDS RZ, [RZ] ;  /* 0x00000000fffff984 */ /* 0x000fe20000000800 */
[----:B------:R5:W-:Y:S04]  /*1a260*/  @P1 LDGSTS.E.BYPASS.LTC128B.128 [R235+0x12000], [R8.64+0x80] ;  /* 0x1200008008eb1fae */ /* 0x000be8000b901d46 */
        /* <DEDUP_REMOVED lines=31> */
[----:B------:R-:W-:Y:S04]  /*1a460*/  LDSM.16.M88.4 R172, [R222] ;  /* 0x00000000deac783b */ /* 0x000fe80000000200 */
[----:B------:R-:W3:Y:S04]  /*1a470*/  LDSM.16.M88.4 R60, [R221+0x4000] ;  /* 0x00400000dd3c783b */ /* 0x000ee80000000200 */
[----:B------:R-:W4:Y:S04]  /*1a480*/  LDSM.16.M88.4 R48, [R221+0x4800] ;  /* 0x00480000dd30783b */ /* 0x000f280000000200 */
[----:B------:R-:W4:Y:S04]  /*1a490*/  LDSM.16.M88.4 R40, [R221+0x5000] ;  /* 0x00500000dd28783b */ /* 0x000f280000000200 */
[----:B------:R-:W-:Y:S04]  /*1a4a0*/  LDSM.16.M88.4 R136, [R220] ;  /* 0x00000000dc88783b */ /* 0x000fe80000000200 */
[----:B------:R-:W4:Y:S04]  /*1a4b0*/  LDSM.16.M88.4 R140, [R219] ;  /* 0x00000000db8c783b */ /* 0x000f280000000200 */
[----:B------:R-:W4:Y:S04]  /*1a4c0*/  LDSM.16.M88.4 R32, [R221+0x5800] ;  /* 0x00580000dd20783b */ /* 0x000f280000000200 */
[----:B-1----:R-:W1:Y:S04]  /*1a4d0*/  LDSM.16.M88.4 R24, [R221+0x6000] ;  /* 0x00600000dd18783b */ /* 0x002e680000000200 */
[----:B--2---:R-:W2:Y:S04]  /*1a4e0*/  LDSM.16.M88.4 R16, [R221+0x6800] ;  /* 0x00680000dd10783b */ /* 0x004ea80000000200 */
[----:B-----5:R-:W5:Y:S04]  /*1a4f0*/  LDSM.16.M88.4 R8, [R221+0x7000] ;  /* 0x00700000dd08783b */ /* 0x020f680000000200 */
[----:B------:R-:W1:Y:S01]  /*1a500*/  LDSM.16.M88.4 R144, [R221+0x7800] ;  /* 0x00780000dd90783b */ /* 0x000e620000000200 */
[C---:B---3--:R-:W-:Y:S03]  /*1a510*/  HMMA.16816.F32.BF16 R64, R172.reuse, R60, RZ ;  /* 0x0000003cac40723c */ /* 0x048fe600000418ff */
[----:B------:R-:W3:Y:S04]  /*1a520*/  LDSM.16.M88.4 R156, [R211] ;  /* 0x00000000d39c783b */ /* 0x000ee80000000200 */
[----:B------:R-:W1:Y:S01]  /*1a530*/  LDSM.16.M88.4 R152, [R210] ;  /* 0x00000000d298783b */ /* 0x000e620000000200 */
[C---:B------:R-:W-:Y:S03]  /*1a540*/  HMMA.16816.F32.BF16 R60, R172.reuse, R62, RZ ;  /* 0x0000003eac3c723c */ /* 0x040fe600000418ff */
[----:B------:R-:W1:Y:S04]  /*1a550*/  LDSM.16.M88.4 R148, [R209] ;  /* 0x00000000d194783b */ /* 0x000e680000000200 */
[----:B------:R-:W-:Y:S01]  /*1a560*/  LDSM.16.M88.4 R160, [R218] ;  /* 0x00000000daa0783b */ /* 0x000fe20000000200 */
[C---:B----4-:R-:W-:Y:S03]  /*1a570*/  HMMA.16816.F32.BF16 R56, R172.reuse, R48, RZ ;  /* 0x00000030ac38723c */ /* 0x050fe600000418ff */
[----:B------:R-:W-:Y:S04]  /*1a580*/  LDSM.16.M88.4 R176, [R215+0x5800] ;  /* 0x00580000d7b0783b */ /* 0x000fe80000000200 */
[----:B------:R-:W-:Y:S01]  /*1a590*/  LDSM.16.M88.4 R164, [R215+0x7800] ;  /* 0x00780000d7a4783b */ /* 0x000fe20000000200 */
[C---:B------:R-:W-:Y:S03]  /*1a5a0*/  HMMA.16816.F32.BF16 R44, R172.reuse, R40, RZ ;  /* 0x00000028ac2c723c */ /* 0x040fe600000418ff */
[----:B------:R-:W-:Y:S04]  /*1a5b0*/  LDSM.16.M88.4 R168, [R215+0x7000] ;  /* 0x00700000d7a8783b */ /* 0x000fe80000000200 */
[----:B------:R-:W-:Y:S01]  /*1a5c0*/  LDSM.16.M88.4 R180, [R221+0xb800] ;  /* 0x00b80000ddb4783b */ /* 0x000fe20000000200 */
[C---:B------:R-:W-:Y:S03]  /*1a5d0*/  HMMA.16816.F32.BF16 R48, R172.reuse, R50, RZ ;  /* 0x00000032ac30723c */ /* 0x040fe600000418ff */
[----:B------:R-:W4:Y:S04]  /*1a5e0*/  S2R R0, SR_TID.X ;  /* 0x0000000000007919 */ /* 0x000f280000002100 */
[----:B------:R-:W0:Y:S01]  /*1a5f0*/  LDGDEPBAR ;  /* 0x00000000000079af */ /* 0x000e220000000000 */
[----:B------:R-:W-:Y:S08]  /*1a600*/  HMMA.16816.F32.BF16 R40, R172, R42, RZ ;  /* 0x0000002aac28723c */ /* 0x000ff000000418ff */
[C---:B------:R-:W-:Y:S08]  /*1a610*/  HMMA.16816.F32.BF16 R64, R136.reuse, R140, R64 ;  /* 0x0000008c8840723c */ /* 0x040ff00000041840 */
[----:B------:R-:W-:Y:S01]  /*1a620*/  HMMA.16816.F32.BF16 R60, R136, R142, R60 ;  /* 0x0000008e883c723c */ /* 0x000fe2000004183c */
[----:B------:R-:W3:Y:S01]  /*1a630*/  LDSM.16.M88.4 R140, [R207] ;  /* 0x00000000cf8c783b */ /* 0x000ee20000000200 */
[----:B----4-:R-:W-:-:S05]  /*1a640*/  IMAD.SHL.U32 R0, R0, 0x2, RZ ;  /* 0x0000000200007824 */ /* 0x010fca00078e00ff */
[----:B------:R-:W-:Y:S01]  /*1a650*/  LOP3.LUT R193, R0, 0x6, RZ, 0xc0, !PT ;  /* 0x0000000600c17812 */ /* 0x000fe200078ec0ff */
[----:B------:R-:W-:Y:S04]  /*1a660*/  HMMA.16816.F32.BF16 R36, R172, R32, RZ ;  /* 0x00000020ac24723c */ /* 0x000fe800000418ff */
[----:B------:R-:W-:-:S04]  /*1a670*/  IMAD R193, R238, 0x80, R193 ;  /* 0x00000080eec17824 */ /* 0x000fc800078e02c1 */
[C---:B-1----:R-:W-:Y:S01]  /*1a680*/  HMMA.16816.F32.BF16 R28, R172.reuse, R24, RZ ;  /* 0x00000018ac1c723c */ /* 0x042fe200000418ff */
[C---:B------:R-:W-:Y:S02]  /*1a690*/  IADD3 R55, R193.reuse, 0x8, RZ ;  /* 0x00000008c1377810 */ /* 0x040fe40007ffe0ff */
[----:B------:R-:W-:Y:S02]  /*1a6a0*/  IADD3 R53, R193, 0x9, RZ ;  /* 0x00000009c1357810 */ /* 0x000fe40007ffe0ff */
[C---:B------:R-:W-:Y:S02]  /*1a6b0*/  ISETP.GE.AND P5, PT, R55.reuse, R2, PT ;  /* 0x000000023700720c */ /* 0x040fe40003fa6270 */
[----:B------:R-:W-:Y:S01]  /*1a6c0*/  ISETP.GE.AND P4, PT, R55, R52, PT ;  /* 0x000000343700720c */ /* 0x000fe20003f86270 */
[----:B--2---:R-:W-:Y:S01]  /*1a6d0*/  HMMA.16816.F32.BF16 R20, R172, R16, RZ ;  /* 0x00000010ac14723c */ /* 0x004fe200000418ff */
[C---:B------:R-:W-:Y:S02]  /*1a6e0*/  ISETP.GE.AND P6, PT, R53.reuse, R2, PT ;  /* 0x000000023500720c */ /* 0x040fe40003fc6270 */
[----:B------:R-:W-:-:S02]  /*1a6f0*/  ISETP.GE.AND P3, PT, R53, R52, PT ;  /* 0x000000343500720c */ /* 0x000fc40003f66270 */
[C---:B------:R-:W-:Y:S02]  /*1a700*/  IADD3 R55, R193.reuse, 0x10, RZ ;  /* 0x00000010c1377810 */ /* 0x040fe40007ffe0ff */
[C---:B------:R-:W-:Y:S01]  /*1a710*/  IADD3 R53, R193.reuse, 0x11, RZ ;  /* 0x00000011c1357810 */ /* 0x040fe20007ffe0ff */
[----:B-----5:R-:W-:Y:S01]  /*1a720*/  HMMA.16816.F32.BF16 R12, R172, R8, RZ ;  /* 0x00000008ac0c723c */ /* 0x020fe200000418ff */
[----:B------:R-:W-:-:S07]  /*1a730*/  IADD3 R133, R193, 0x19, RZ ;  /* 0x00000019c1857810 */ /* 0x000fce0007ffe0ff */
[C---:B------:R-:W-:Y:S08]  /*1a740*/  HMMA.16816.F32.BF16 R32, R172.reuse, R34, RZ ;  /* 0x00000022ac20723c */ /* 0x040ff000000418ff */
[C---:B------:R-:W-:Y:S08]  /*1a750*/  HMMA.16816.F32.BF16 R24, R172.reuse, R26, RZ ;  /* 0x0000001aac18723c */ /* 0x040ff000000418ff */
[C---:B------:R-:W-:Y:S08]  /*1a760*/  HMMA.16816.F32.BF16 R16, R172.reuse, R18, RZ ;  /* 0x00000012ac10723c */ /* 0x040ff000000418ff */
[C---:B------:R-:W-:Y:S08]  /*1a770*/  HMMA.16816.F32.BF16 R8, R172.reuse, R10, RZ ;  /* 0x0000000aac08723c */ /* 0x040ff000000418ff */
[C---:B------:R-:W-:Y:S08]  /*1a780*/  HMMA.16816.F32.BF16 R4, R172.reuse, R144, RZ ;  /* 0x00000090ac04723c */ /* 0x040ff000000418ff */
[----:B------:R-:W-:Y:S01]  /*1a790*/  HMMA.16816.F32.BF16 R172, R172, R146, RZ ;  /* 0x00000092acac723c */ /* 0x000fe200000418ff */
[----:B------:R-:W1:Y:S07]  /*1a7a0*/  LDSM.16.M88.4 R144, [R208] ;  /* 0x00000000d090783b */ /* 0x000e6e0000000200 */
[C---:B---3--:R-:W-:Y:S08]  /*1a7b0*/  HMMA.16816.F32.BF16 R56, R136.reuse, R156, R56 ;  /* 0x0000009c8838723c */ /* 0x048ff00000041838 */
[C---:B------:R-:W-:Y:S01]  /*1a7c0*/  HMMA.16816.F32.BF16 R48, R136.reuse, R158, R48 ;  /* 0x0000009e8830723c */ /* 0x040fe20000041830 */
[----:B------:R-:W2:Y:S07]  /*1a7d0*/  LDSM.16.M88.4 R156, [R206] ;  /* 0x00000000ce9c783b */ /* 0x000eae0000000200 */
[C---:B------:R-:W-:Y:S08]  /*1a7e0*/  HMMA.16816.F32.BF16 R44, R136.reuse, R152, R44 ;  /* 0x00000098882c723c */ /* 0x040ff0000004182c */
[C---:B------:R-:W-:Y:S01]  /*1a7f0*/  HMMA.16816.F32.BF16 R40, R136.reuse, R154, R40 ;  /* 0x0000009a8828723c */ /* 0x040fe20000041828 */
[----:B------:R-:W3:Y:S07]  /*1a800*/  LDSM.16.M88.4 R152, [R205] ;  /* 0x00000000cd98783b */ /* 0x000eee0000000200 */
[C---:B------:R-:W-:Y:S08]  /*1a810*/  HMMA.16816.F32.BF16 R36, R136.reuse, R148, R36 ;  /* 0x000000948824723c */ /* 0x040ff00000041824 */
[C---:B------:R-:W-:Y:S01]  /*1a820*/  HMMA.16816.F32.BF16 R32, R136.reuse, R150, R32 ;  /* 0x000000968820723c */ /* 0x040fe20000041820 */
[----:B------:R-:W4:Y:S07]  /*1a830*/  LDSM.16.M88.4 R148, [R215+0x4000] ;  /* 0x00400000d794783b */ /* 0x000f2e0000000200 */
[C---:B------:R-:W-:Y:S08]  /*1a840*/  HMMA.16816.F32.BF16 R20, R136.reuse, R140, R20 ;  /* 0x0000008c8814723c */ /* 0x040ff00000041814 */
[C---:B------:R-:W-:Y:S01]  /*1a850*/  HMMA.16816.F32.BF16 R16, R136.reuse, R142, R16 ;  /* 0x0000008e8810723c */ /* 0x040fe20000041810 */
[----:B------:R-:W5:Y:S07]  /*1a860*/  LDSM.16.M88.4 R140, [R215+0x5000] ;  /* 0x00500000d78c783b */ /* 0x000f6e0000000200 */
[C---:B-1----:R-:W-:Y:S08]  /*1a870*/  HMMA.16816.F32.BF16 R28, R136.reuse, R144, R28 ;  /* 0x00000090881c723c */ /* 0x042ff0000004181c */
[C---:B------:R-:W-:Y:S01]  /*1a880*/  HMMA.16816.F32.BF16 R24, R136.reuse, R146, R24 ;  /* 0x000000928818723c */ /* 0x040fe20000041818 */
[----:B------:R-:W1:Y:S07]  /*1a890*/  LDSM.16.M88.4 R144, [R215+0x4800] ;  /* 0x00480000d790783b */ /* 0x000e6e0000000200 */
[C---:B--2---:R-:W-:Y:S08]  /*1a8a0*/  HMMA.16816.F32.BF16 R12, R136.reuse, R156, R12 ;  /* 0x0000009c880c723c */ /* 0x044ff0000004180c */
[C---:B------:R-:W-:Y:S01]  /*1a8b0*/  HMMA.16816.F32.BF16 R8, R136.reuse, R158, R8 ;  /* 0x0000009e8808723c */ /* 0x040fe20000041808 */
[----:B------:R-:W-:Y:S07]  /*1a8c0*/  LDSM.16.M88.4 R156, [R204] ;  /* 0x00000000cc9c783b */ /* 0x000fee0000000200 */
[C---:B---3--:R-:W-:Y:S08]  /*1a8d0*/  HMMA.16816.F32.BF16 R4, R136.reuse, R152, R4 ;  /* 0x000000988804723c */ /* 0x048ff00000041804 */
[----:B------:R-:W-:Y:S01]  /*1a8e0*/  HMMA.16816.F32.BF16 R172, R136, R154, R172 ;  /* 0x0000009a88ac723c */ /* 0x000fe200000418ac */
[----:B------:R-:W2:Y:S04]  /*1a8f0*/  LDSM.16.M88.4 R136, [R215+0x6000] ;  /* 0x00600000d788783b */ /* 0x000ea80000000200 */
[----:B------:R-:W-:Y:S03]  /*1a900*/  LDSM.16.M88.4 R152, [R217] ;  /* 0x00000000d998783b */ /* 0x000fe60000000200 */
[C---:B----4-:R-:W-:Y:S08]  /*1a910*/  HMMA.16816.F32.BF16 R64, R160.reuse, R148, R64 ;  /* 0x00000094a040723c */ /* 0x050ff00000041840 */
[C---:B------:R-:W-:Y:S01]  /*1a920*/  HMMA.16816.F32.BF16 R60, R160.reuse, R150, R60 ;  /* 0x00000096a03c723c */ /* 0x040fe2000004183c */
[----:B------:R-:W3:Y:S07]  /*1a930*/  LDSM.16.M88.4 R148, [R215+0x6800] ;  /* 0x00680000d794783b */ /* 0x000eee0000000200 */
[C---:B-----5:R-:W-:Y:S08]  /*1a940*/  HMMA.16816.F32.BF16 R44, R160.reuse, R140, R44 ;  /* 0x0000008ca02c723c */ /* 0x060ff0000004182c */
        /* <DEDUP_REMOVED lines=8> */
[C---:B------:R-:W-:Y:S08]  /*1a9d0*/  HMMA.16816.F32.BF16 R36, R160.reuse, R176, R36 ;  /* 0x000000b0a024723c */ /* 0x040ff00000041824 */
[C---:B------:R-:W-:Y:S01]  /*1a9e0*/  HMMA.16816.F32.BF16 R32, R160.reuse, R178, R32 ;  /* 0x000000b2a020723c */ /* 0x040fe20000041820 */
[----:B------:R-:W-:Y:S07]  /*1a9f0*/  LDSM.16.M88.4 R176, [R222+0x2000] ;  /* 0x00200000deb0783b */ /* 0x000fee0000000200 */
[C---:B---3--:R-:W-:Y:S08]  /*1aa00*/  HMMA.16816.F32.BF16 R20, R160.reuse, R148, R20 ;  /* 0x00000094a014723c */ /* 0x048ff00000041814 */
[----:B------:R-:W-:Y:S01]  /*1aa10*/  HMMA.16816.F32.BF16 R16, R160, R150, R16 ;  /* 0x00000096a010723c */ /* 0x000fe20000041810 */
[----:B------:R-:W3:Y:S07]  /*1aa20*/  LDSM.16.M88.4 R148, [R204+0x2000] ;  /* 0x00200000cc94783b */ /* 0x000eee0000000200 */
[C---:B----4-:R-:W-:Y:S08]  /*1aa30*/  HMMA.16816.F32.BF16 R44, R152.reuse, R140, R44 ;  /* 0x0000008c982c723c */ /* 0x050ff0000004182c */
[C---:B------:R-:W-:Y:S01]  /*1aa40*/  HMMA.16816.F32.BF16 R40, R152.reuse, R142, R40 ;  /* 0x0000008e9828723c */ /* 0x040fe20000041828 */
[----:B------:R-:W4:Y:S07]  /*1aa50*/  LDSM.16.M88.4 R140, [R221+0x8800] ;  /* 0x00880000dd8c783b */ /* 0x000f2e0000000200 */
[C---:B-1----:R-:W-:Y:S08]  /*1aa60*/  HMMA.16816.F32.BF16 R56, R152.reuse, R144, R56 ;  /* 0x000000909838723c */ /* 0x042ff00000041838 */
[----:B------:R-:W-:Y:S01]  /*1aa70*/  HMMA.16816.F32.BF16 R48, R152, R146, R48 ;  /* 0x000000929830723c */ /* 0x000fe20000041830 */
[----:B------:R-:W1:Y:S07]  /*1aa80*/  LDSM.16.M88.4 R144, [R221+0x8000] ;  /* 0x00800000dd90783b */ /* 0x000e6e0000000200 */
[C---:B------:R-:W-:Y:S08]  /*1aa90*/  HMMA.16816.F32.BF16 R4, R160.reuse, R164, R4 ;  /* 0x000000a4a004723c */ /* 0x040ff00000041804 */
[----:B------:R-:W-:Y:S01]  /*1aaa0*/  HMMA.16816.F32.BF16 R172, R160, R166, R172 ;  /* 0x000000a6a0ac723c */ /* 0x000fe200000418ac */
[----:B------:R-:W5:Y:S07]  /*1aab0*/  LDSM.16.M88.4 R164, [R204+0x2800] ;  /* 0x00280000cca4783b */ /* 0x000f6e0000000200 */
[C---:B--2---:R-:W-:Y:S08]  /*1aac0*/  HMMA.16816.F32.BF16 R36, R152.reuse, R136, R36 ;  /* 0x000000889824723c */ /* 0x044ff00000041824 */
[C---:B------:R-:W-:Y:S01]  /*1aad0*/  HMMA.16816.F32.BF16 R32, R152.reuse, R138, R32 ;  /* 0x0000008a9820723c */ /* 0x040fe20000041820 */
[----:B------:R-:W2:Y:S07]  /*1aae0*/  LDSM.16.M88.4 R136, [R221+0x9000] ;  /* 0x00900000dd88783b */ /* 0x000eae0000000200 */
[C---:B------:R-:W-:Y:S08]  /*1aaf0*/  HMMA.16816.F32.BF16 R64, R152.reuse, R156, R64 ;  /* 0x0000009c9840723c */ /* 0x040ff00000041840 */
[----:B------:R-:W-:Y:S01]  /*1ab00*/  HMMA.16816.F32.BF16 R60, R152, R158, R60 ;  /* 0x0000009e983c723c */ /* 0x000fe2000004183c */
[----:B------:R-:W-:Y:S07]  /*1ab10*/  LDSM.16.M88.4 R156, [R204+0x3800] ;  /* 0x00380000cc9c783b */ /* 0x000fee0000000200 */
[C---:B------:R-:W-:Y:S08]  /*1ab20*/  HMMA.16816.F32.BF16 R12, R160.reuse, R168, R12 ;  /* 0x000000a8a00c723c */ /* 0x040ff0000004180c */
[----:B------:R-:W-:Y:S01]  /*1ab30*/  HMMA.16816.F32.BF16 R8, R160, R170, R8 ;  /* 0x000000aaa008723c */ /* 0x000fe20000041808 */
[----:B------:R-:W2:Y:S04]  /*1ab40*/  LDSM.16.M88.4 R160, [R204+0x3000] ;  /* 0x00300000cca0783b */ /* 0x000ea80000000200 */
[----:B------:R-:W-:Y:S03]  /*1ab50*/  LDSM.16.M88.4 R168, [R220+0x2000] ;  /* 0x00200000dca8783b */ /* 0x000fe60000000200 */
        /* <DEDUP_REMOVED lines=9> */
[C---:B-----5:R-:W-:Y:S08]  /*1abf0*/  HMMA.16816.F32.BF16 R20, R152.reuse, R164, R20 ;  /* 0x000000a49814723c */ /* 0x060ff00000041814 */
[----:B------:R-:W-:Y:S01]  /*1ac00*/  HMMA.16816.F32.BF16 R16, R152, R166, R16 ;  /* 0x000000a69810723c */ /* 0x000fe20000041810 */
[----:B------:R-:W-:Y:S07]  /*1ac10*/  LDSM.16.M88.4 R164, [R203] ;  /* 0x00000000cba4783b */ /* 0x000fee0000000200 */
[C---:B--2---:R-:W-:Y:S08]  /*1ac20*/  HMMA.16816.F32.BF16 R44, R176.reuse, R136, R44 ;  /* 0x00000088b02c723c */ /* 0x044ff0000004182c */
[----:B------:R-:W-:Y:S01]  /*1ac30*/  HMMA.16816.F32.BF16 R40, R176, R138, R40 ;  /* 0x0000008ab028723c */ /* 0x000fe20000041828 */
[----:B------:R-:W2:Y:S07]  /*1ac40*/  LDSM.16.M88.4 R136, [R221+0xb000] ;  /* 0x00b00000dd88783b */ /* 0x000eae0000000200 */
[C---:B------:R-:W-:Y:S08]  /*1ac50*/  HMMA.16816.F32.BF16 R12, R152.reuse, R160, R12 ;  /* 0x000000a0980c723c */ /* 0x040ff0000004180c */
[C---:B------:R-:W-:Y:S01]  /*1ac60*/  HMMA.16816.F32.BF16 R8, R152.reuse, R162, R8 ;  /* 0x000000a29808723c */ /* 0x040fe20000041808 */
[----:B------:R-:W-:Y:S07]  /*1ac70*/  LDSM.16.M88.4 R160, [R202] ;  /* 0x00000000caa0783b */ /* 0x000fee0000000200 */
[C---:B------:R-:W-:Y:S08]  /*1ac80*/  HMMA.16816.F32.BF16 R4, R152.reuse, R156, R4 ;  /* 0x0000009c9804723c */ /* 0x040ff00000041804 */
[----:B------:R-:W-:Y:S01]  /*1ac90*/  HMMA.16816.F32.BF16 R172, R152, R158, R172 ;  /* 0x0000009e98ac723c */ /* 0x000fe200000418ac */
[----:B------:R-:W5:Y:S04]  /*1aca0*/  LDSM.16.M88.4 R156, [R201] ;  /* 0x00000000c99c783b */ /* 0x000f680000000200 */
[----:B------:R-:W-:Y:S03]  /*1acb0*/  LDSM.16.M88.4 R152, [R200] ;  /* 0x00000000c898783b */ /* 0x000fe60000000200 */
[C---:B---3--:R-:W-:Y:S08]  /*1acc0*/  HMMA.16816.F32.BF16 R36, R176.reuse, R148, R36 ;  /* 0x00000094b024723c */ /* 0x048ff00000041824 */
[C---:B------:R-:W-:Y:S01]  /*1acd0*/  HMMA.16816.F32.BF16 R32, R176.reuse, R150, R32 ;  /* 0x00000096b020723c */ /* 0x040fe20000041820 */
[----:B------:R-:W3:Y:S07]  /*1ace0*/  LDSM.16.M88.4 R148, [R199] ;  /* 0x00000000c794783b */ /* 0x000eee0000000200 */
[C---:B----4-:R-:W-:Y:S08]  /*1acf0*/  HMMA.16816.F32.BF16 R20, R176.reuse, R140, R20 ;  /* 0x0000008cb014723c */ /* 0x050ff00000041814 */
[C---:B------:R-:W-:Y:S01]  /*1ad00*/  HMMA.16816.F32.BF16 R16, R176.reuse, R142, R16 ;  /* 0x0000008eb010723c */ /* 0x040fe20000041810 */
[----:B------:R-:W4:Y:S07]  /*1ad10*/  LDSM.16.M88.4 R140, [R197] ;  /* 0x00000000c58c783b */ /* 0x000f2e0000000200 */
[C---:B-1----:R-:W-:Y:S08]  /*1ad20*/  HMMA.16816.F32.BF16 R28, R176.reuse, R144, R28 ;  /* 0x00000090b01c723c */ /* 0x042ff0000004181c */
[C---:B------:R-:W-:Y:S01]  /*1ad30*/  HMMA.16816.F32.BF16 R24, R176.reuse, R146, R24 ;  /* 0x00000092b018723c */ /* 0x040fe20000041818 */
[----:B------:R-:W-:Y:S07]  /*1ad40*/  LDSM.16.M88.4 R144, [R198] ;  /* 0x00000000c690783b */ /* 0x000fee0000000200 */
[C---:B--2---:R-:W-:Y:S08]  /*1ad50*/  HMMA.16816.F32.BF16 R12, R176.reuse, R136, R12 ;  /* 0x00000088b00c723c */ /* 0x044ff0000004180c */
[----:B------:R-:W-:Y:S01]  /*1ad60*/  HMMA.16816.F32.BF16 R8, R176, R138, R8 ;  /* 0x0000008ab008723c */ /* 0x000fe20000041808 */
[----:B------:R-:W1:Y:S07]  /*1ad70*/  LDSM.16.M88.4 R136, [R196] ;  /* 0x00000000c488783b */ /* 0x000e6e0000000200 */
[C---:B-----5:R-:W-:Y:S08]  /*1ad80*/  HMMA.16816.F32.BF16 R44, R168.reuse, R156, R44 ;  /* 0x0000009ca82c723c */ /* 0x060ff0000004182c */
[C---:B------:R-:W-:Y:S01]  /*1ad90*/  HMMA.16816.F32.BF16 R40, R168.reuse, R158, R40 ;  /* 0x0000009ea828723c */ /* 0x040fe20000041828 */
[----:B------:R-:W-:Y:S07]  /*1ada0*/  LDSM.16.M88.4 R156, [R218+0x2000] ;  /* 0x00200000da9c783b */ /* 0x000fee0000000200 */
[C---:B---3--:R-:W-:Y:S08]  /*1adb0*/  HMMA.16816.F32.BF16 R28, R168.reuse, R148, R28 ;  /* 0x00000094a81c723c */ /* 0x048ff0000004181c */
[----:B------:R-:W-:Y:S01]  /*1adc0*/  HMMA.16816.F32.BF16 R24, R168, R150, R24 ;  /* 0x00000096a818723c */ /* 0x000fe20000041818 */
[----:B------:R-:W2:Y:S07]  /*1add0*/  LDSM.16.M88.4 R148, [R215+0x8800] ;  /* 0x00880000d794783b */ /* 0x000eae0000000200 */
[C---:B------:R-:W-:Y:S08]  /*1ade0*/  HMMA.16816.F32.BF16 R4, R176.reuse, R180, R4 ;  /* 0x000000b4b004723c */ /* 0x040ff00000041804 */
[----:B------:R-:W-:Y:S08]  /*1adf0*/  HMMA.16816.F32.BF16 R172, R176, R182, R172 ;  /* 0x000000b6b0ac723c */ /* 0x000ff000000418ac */
        /* <DEDUP_REMOVED lines=9> */
[C---:B-1----:R-:W-:Y:S08]  /*1ae90*/  HMMA.16816.F32.BF16 R4, R168.reuse, R136, R4 ;  /* 0x00000088a804723c */ /* 0x042ff00000041804 */
[C---:B------:R-:W-:Y:S01]  /*1aea0*/  HMMA.16816.F32.BF16 R172, R168.reuse, R138, R172 ;  /* 0x0000008aa8ac723c */ /* 0x040fe200000418ac */
[----:B------:R-:W1:Y:S07]  /*1aeb0*/  LDSM.16.M88.4 R136, [R215+0xa000] ;  /* 0x00a00000d788783b */ /* 0x000e6e0000000200 */
[----:B------:R-:W-:Y:S08]  /*1aec0*/  HMMA.16816.F32.BF16 R60, R168, R166, R60 ;  /* 0x000000a6a83c723c */ /* 0x000ff0000004183c */
[C---:B--2---:R-:W-:Y:S08]  /*1aed0*/  HMMA.16816.F32.BF16 R56, R156.reuse, R148, R56 ;  /* 0x000000949c38723c */ /* 0x044ff00000041838 */
[----:B------:R-:W-:Y:S01]  /*1aee0*/  HMMA.16816.F32.BF16 R48, R156, R150, R48 ;  /* 0x000000969c30723c */ /* 0x000fe20000041830 */
[----:B------:R-:W2:Y:S07]  /*1aef0*/  LDSM.16.M88.4 R148, [R204+0x4000] ;  /* 0x00400000cc94783b */ /* 0x000eae0000000200 */
[C---:B------:R-:W-:Y:S08]  /*1af00*/  HMMA.16816.F32.BF16 R20, R168.reuse, R144, R20 ;  /* 0x00000090a814723c */ /* 0x040ff00000041814 */
[----:B------:R-:W-:Y:S01]  /*1af10*/  HMMA.16816.F32.BF16 R16, R168, R146, R16 ;  /* 0x00000092a810723c */ /* 0x000fe20000041810 */
[----:B------:R-:W5:Y:S07]  /*1af20*/  LDSM.16.M88.4 R144, [R215+0x9000] ;  /* 0x00900000d790783b */ /* 0x000f6e0000000200 */
[C---:B---3--:R-:W-:Y:S08]  /*1af30*/  HMMA.16816.F32.BF16 R36, R156.reuse, R140, R36 ;  /* 0x0000008c9c24723c */ /* 0x048ff00000041824 */
[C---:B------:R-:W-:Y:S01]  /*1af40*/  HMMA.16816.F32.BF16 R32, R156.reuse, R142, R32 ;  /* 0x0000008e9c20723c */ /* 0x040fe20000041820 */
[----:B------:R-:W3:Y:S07]  /*1af50*/  LDSM.16.M88.4 R140, [R204+0x4800] ;  /* 0x00480000cc8c783b */ /* 0x000eee0000000200 */
[----:B----4-:R-:W-:Y:S08]  /*1af60*/  HMMA.16816.F32.BF16 R60, R156, R154, R60 ;  /* 0x0000009a9c3c723c */ /* 0x010ff0000004183c */
[----:B------:R-:W-:Y:S01]  /*1af70*/  HMMA.16816.F32.BF16 R64, R168, R164, R64 ;  /* 0x000000a4a840723c */ /* 0x000fe20000041840 */
[----:B------:R-:W-:Y:S04]  /*1af80*/  LDSM.16.M88.4 R168, [R215+0xb000] ;  /* 0x00b00000d7a8783b */ /* 0x000fe80000000200 */
[----:B------:R-:W-:Y:S03]  /*1af90*/  LDSM.16.M88.4 R164, [R215+0xb800] ;  /* 0x00b80000d7a4783b */ /* 0x000fe60000000200 */
[C---:B-1----:R-:W-:Y:S08]  /*1afa0*/  HMMA.16816.F32.BF16 R28, R156.reuse, R136, R28 ;  /* 0x000000889c1c723c */ /* 0x042ff0000004181c */
[----:B------:R-:W-:Y:S01]  /*1afb0*/  HMMA.16816.F32.BF16 R24, R156, R138, R24 ;  /* 0x0000008a9c18723c */ /* 0x000fe20000041818 */
[----:B------:R-:W1:Y:S07]  /*1afc0*/  LDSM.16.M88.4 R136, [R204+0x5000] ;  /* 0x00500000cc88783b */ /* 0x000e6e0000000200 */
[----:B--2---:R-:W-:Y:S08]  /*1afd0*/  HMMA.16816.F32.BF16 R60, R160, R150, R60 ;  /* 0x00000096a03c723c */ /* 0x004ff0000004183c */
[C---:B-----5:R-:W-:Y:S08]  /*1afe0*/  HMMA.16816.F32.BF16 R44, R156.reuse, R144, R44 ;  /* 0x000000909c2c723c */ /* 0x060ff0000004182c */
[----:B------:R-:W-:Y:S01]  /*1aff0*/  HMMA.16816.F32.BF16 R40, R156, R146, R40 ;  /* 0x000000929c28723c */ /* 0x000fe20000041828 */
[----:B------:R-:W2:Y:S07]  /*1b000*/  LDSM.16.M88.4 R144, [R204+0x5800] ;  /* 0x00580000cc90783b */ /* 0x000eae0000000200 */
[----:B---3--:R-:W-:Y:S01]  /*1b010*/  HMMA.16816.F32.BF16 R56, R160, R140, R56 ;  /* 0x0000008ca038723c */ /* 0x008fe20000041838 */
[----:B------:R-:W-:-:S02]  /*1b020*/  FSEL R191, R60, -INF , !P5 ;  /* 0xff8000003cbf7808 */ /* 0x000fc40006800000 */
[----:B------:R-:W-:Y:S02]  /*1b030*/  FSEL R0, R62, -INF , !P4 ;  /* 0xff8000003e007808 */ /* 0x000fe40006000000 */
[----:B------:R-:W-:Y:S02]  /*1b040*/  FSEL R192, R61, -INF , !P6 ;  /* 0xff8000003dc07808 */ /* 0x000fe40007000000 */
[----:B------:R-:W-:Y:S01]  /*1b050*/  FSEL R194, R63, -INF , !P3 ;  /* 0xff8000003fc27808 */ /* 0x000fe20005800000 */
[----:B------:R-:W-:Y:S01]  /*1b060*/  HMMA.16816.F32.BF16 R64, R156, R152, R64 ;  /* 0x000000989c40723c */ /* 0x000fe20000041840 */
[----:B------:R-:W3:Y:S01]  /*1b070*/  LDSM.16.M88.4 R152, [R215+0xa800] ;  /* 0x00a80000d798783b */ /* 0x000ee20000000200 */
[C---:B------:R-:W-:Y:S02]  /*1b080*/  ISETP.GE.AND P5, PT, R55.reuse, R2, PT ;  /* 0x000000023700720c */ /* 0x040fe40003fa6270 */
[----:B------:R-:W-:Y:S01]  /*1b090*/  ISETP.GE.AND P4, PT, R55, R52, PT ;  /* 0x000000343700720c */ /* 0x000fe20003f86270 */
[----:B------:R-:W4:Y:S01]  /*1b0a0*/  LDSM.16.M88.4 R60, [R204+0x6000] ;  /* 0x00600000cc3c783b */ /* 0x000f220000000200 */
[----:B------:R-:W-:-:S02]  /*1b0b0*/  ISETP.GE.AND P6, PT, R53, R2, PT ;  /* 0x000000023500720c */ /* 0x000fc40003fc6270 */
[----:B------:R-:W-:Y:S01]  /*1b0c0*/  HMMA.16816.F32.BF16 R48, R160, R142, R48 ;  /* 0x0000008ea030723c */ /* 0x000fe20000041830 */
[----:B------:R-:W-:Y:S02]  /*1b0d0*/  ISETP.GE.AND P3, PT, R53, R52, PT ;  /* 0x000000343500720c */ /* 0x000fe40003f66270 */
[----:B------:R-:W-:-:S05]  /*1b0e0*/  IADD3 R55, R193, 0x18, RZ ;  /* 0x00000018c1377810 */ /* 0x000fca0007ffe0ff */
[C---:B-1----:R-:W-:Y:S01]  /*1b0f0*/  HMMA.16816.F32.BF16 R44, R160.reuse, R136, R44 ;  /* 0x00000088a02c723c */ /* 0x042fe2000004182c */
[----:B------:R-:W-:Y:S02]  /*1b100*/  FSEL R189, R56, -INF , !P5 ;  /* 0xff80000038bd7808 */ /* 0x000fe40006800000 */
[----:B------:R-:W-:Y:S02]  /*1b110*/  FSEL R53, R58, -INF , !P4 ;  /* 0xff8000003a357808 */ /* 0x000fe40006000000 */
[----:B------:R-:W-:Y:S02]  /*1b120*/  FSEL R188, R57, -INF , !P6 ;  /* 0xff80000039bc7808 */ /* 0x000fe40007000000 */
[----:B------:R-:W-:Y:S01]  /*1b130*/  FSEL R190, R59, -INF , !P3 ;  /* 0xff8000003bbe7808 */ /* 0x000fe20005800000 */
[----:B------:R-:W-:Y:S01]  /*1b140*/  HMMA.16816.F32.BF16 R40, R160, R138, R40 ;  /* 0x0000008aa028723c */ /* 0x000fe20000041828 */
[C---:B------:R-:W-:Y:S02]  /*1b150*/  ISETP.GE.AND P5, PT, R55.reuse, R2, PT ;  /* 0x000000023700720c */ /* 0x040fe40003fa6270 */
[----:B------:R-:W-:-:S02]  /*1b160*/  ISETP.GE.AND P4, PT, R55, R52, PT ;  /* 0x000000343700720c */ /* 0x000fc40003f86270 */
[C---:B------:R-:W-:Y:S02]  /*1b170*/  ISETP.GE.AND P6, PT, R133.reuse, R2, PT ;  /* 0x000000028500720c */ /* 0x040fe40003fc6270 */
[----:B------:R-:W-:Y:S01]  /*1b180*/  ISETP.GE.AND P3, PT, R133, R52, PT ;  /* 0x000000348500720c */ /* 0x000fe20003f66270 */
[C---:B--2---:R-:W-:Y:S01]  /*1b190*/  HMMA.16816.F32.BF16 R36, R160.reuse, R144, R36 ;  /* 0x00000090a024723c */ /* 0x044fe20000041824 */
[----:B------:R-:W-:Y:S02]  /*1b1a0*/  FSEL R187, R48, -INF , !P5 ;  /* 0xff80000030bb7808 */ /* 0x000fe40006800000 */
[----:B------:R-:W-:Y:S02]  /*1b1b0*/  FSEL R57, R50, -INF , !P4 ;  /* 0xff80000032397808 */ /* 0x000fe40006000000 */
[----:B------:R-:W-:Y:S02]  /*1b1c0*/  FSEL R186, R49, -INF , !P6 ;  /* 0xff80000031ba7808 */ /* 0x000fe40007000000 */
[----:B------:R-:W-:Y:S01]  /*1b1d0*/  FSEL R185, R51, -INF , !P3 ;  /* 0xff80000033b97808 */ /* 0x000fe20005800000 */
[----:B------:R-:W-:Y:S01]  /*1b1e0*/  HMMA.16816.F32.BF16 R32, R160, R146, R32 ;  /* 0x00000092a020723c */ /* 0x000fe20000041820 */
[----:B------:R-:W1:Y:S01]  /*1b1f0*/  LDSM.16.M88.4 R48, [R204+0x6800] ;  /* 0x00680000cc30783b */ /* 0x000e620000000200 */
[----:B------:R-:W-:-:S02]  /*1b200*/  IADD3 R55, R193, 0x20, RZ ;  /* 0x00000020c1377810 */ /* 0x000fc40007ffe0ff */
[----:B------:R-:W-:Y:S02]  /*1b210*/  IADD3 R59, R193, 0x21, RZ ;  /* 0x00000021c13b7810 */ /* 0x000fe40007ffe0ff */
[C---:B------:R-:W-:Y:S02]  /*1b220*/  ISETP.GE.AND P5, PT, R55.reuse, R2, PT ;  /* 0x000000023700720c */ /* 0x040fe40003fa6270 */
[----:B------:R-:W-:Y:S01]  /*1b230*/  ISETP.GE.AND P4, PT, R55, R52, PT ;  /* 0x000000343700720c */ /* 0x000fe20003f86270 */
[----:B---3--:R-:W-:Y:S01]  /*1b240*/  HMMA.16816.F32.BF16 R20, R156, R152, R20 ;  /* 0x000000989c14723c */ /* 0x008fe20000041814 */
[----:B------:R-:W-:Y:S02]  /*1b250*/  IADD3 R55, R193, 0x28, RZ ;  /* 0x00000028c1377810 */ /* 0x000fe40007ffe0ff */
[----:B------:R-:W-:Y:S02]  /*1b260*/  FSEL R136, R44, -INF , !P5 ;  /* 0xff8000002c887808 */ /* 0x000fe40006800000 */
[----:B------:R-:W-:-:S02]  /*1b270*/  FSEL R133, R46, -INF , !P4 ;  /* 0xff8000002e857808 */ /* 0x000fc40006000000 */
[C---:B------:R-:W-:Y:S01]  /*1b280*/  ISETP.GE.AND P6, PT, R59.reuse, R2, PT ;  /* 0x000000023b00720c */ /* 0x040fe20003fc6270 */
[C---:B------:R-:W-:Y:S01]  /*1b290*/  HMMA.16816.F32.BF16 R16, R156.reuse, R154, R16 ;  /* 0x0000009a9c10723c */ /* 0x040fe20000041810 */
[----:B------:R-:W-:Y:S02]  /*1b2a0*/  ISETP.GE.AND P3, PT, R59, R52, PT ;  /* 0x000000343b00720c */ /* 0x000fe40003f66270 */
[C---:B------:R-:W-:Y:S02]  /*1b2b0*/  ISETP.GE.AND P5, PT, R55.reuse, R2, PT ;  /* 0x000000023700720c */ /* 0x040fe40003fa6270 */
[----:B------:R-:W-:Y:S02]  /*1b2c0*/  ISETP.GE.AND P4, PT, R55, R52, PT ;  /* 0x000000343700720c */ /* 0x000fe40003f86270 */
[----:B------:R-:W-:Y:S01]  /*1b2d0*/  IADD3 R55, R193, 0x29, RZ ;  /* 0x00000029c1377810 */ /* 0x000fe20007ffe0ff */
[----:B------:R-:W-:Y:S01]  /*1b2e0*/  HMMA.16816.F32.BF16 R12, R156, R168, R12 ;  /* 0x000000a89c0c723c */ /* 0x000fe2000004180c */
[----:B------:R-:W-:-:S02]  /*1b2f0*/  FSEL R137, R45, -INF , !P6 ;  /* 0xff8000002d897808 */ /* 0x000fc40007000000 */
[----:B------:R-:W-:Y:S02]  /*1b300*/  FSEL R183, R47, -INF , !P3 ;  /* 0xff8000002fb77808 */ /* 0x000fe40005800000 */
[C---:B------:R-:W-:Y:S02]  /*1b310*/  ISETP.GE.AND P6, PT, R55.reuse, R2, PT ;  /* 0x000000023700720c */ /* 0x040fe40003fc6270 */
[----:B------:R-:W-:Y:S01]  /*1b320*/  ISETP.GE.AND P3, PT, R55, R52, PT ;  /* 0x000000343700720c */ /* 0x000fe20003f66270 */
[----:B------:R-:W-:Y:S01]  /*1b330*/  HMMA.16816.F32.BF16 R8, R156, R170, R8 ;  /* 0x000000aa9c08723c */ /* 0x000fe20000041808 */
[C---:B------:R-:W-:Y:S02]  /*1b340*/  IADD3 R45, R193.reuse, 0x30, RZ ;  /* 0x00000030c12d7810 */ /* 0x040fe40007ffe0ff */
[----:B------:R-:W-:Y:S02]  /*1b350*/  FSEL R184, R42, -INF , !P4 ;  /* 0xff8000002ab87808 */ /* 0x000fe40006000000 */
[----:B------:R-:W-:-:S02]  /*1b360*/  IADD3 R47, R193, 0x31, RZ ;  /* 0x00000031c12f7810 */ /* 0x000fc40007ffe0ff */
[----:B------:R-:W-:Y:S01]  /*1b370*/  FSEL R138, R41, -INF , !P6 ;  /* 0xff800000298a7808 */ /* 0x000fe20007000000 */
[C---:B------:R-:W-:Y:S01]  /*1b380*/  HMMA.16816.F32.BF16 R4, R156.reuse, R164, R4 ;  /* 0x000000a49c04723c */ /* 0x040fe20000041804 */
[----:B------:R-:W-:Y:S02]  /*1b390*/  FSEL R141, R43, -INF , !P3 ;  /* 0xff8000002b8d7808 */ /* 0x000fe40005800000 */
[----:B------:R-:W-:Y:S02]  /*1b3a0*/  ISETP.GE.AND P4, PT, R45, R52, PT ;  /* 0x000000342d00720c */ /* 0x000fe40003f86270 */
[----:B------:R-:W-:Y:S02]  /*1b3b0*/  ISETP.GE.AND P6, PT, R47, R2, PT ;  /* 0x000000022f00720c */ /* 0x000fe40003fc6270 */
[----:B------:R-:W-:Y:S01]  /*1b3c0*/  FSEL R154, R38, -INF , !P4 ;  /* 0xff800000269a7808 */ /* 0x000fe20006000000 */
[----:B------:R-:W-:Y:S01]  /*1b3d0*/  HMMA.16816.F32.BF16 R172, R156, R166, R172 ;  /* 0x000000a69cac723c */ /* 0x000fe200000418ac */
[----:B------:R-:W-:-:S02]  /*1b3e0*/  FSEL R180, R37, -INF , !P6 ;  /* 0xff80000025b47808 */ /* 0x000fc40007000000 */
[----:B------:R-:W-:Y:S02]  /*1b3f0*/  ISETP.GE.AND P3, PT, R47, R52, PT ;  /* 0x000000342f00720c */ /* 0x000fe40003f66270 */
[----:B------:R-:W-:Y:S02]  /*1b400*/  IADD3 R37, R193, 0x40, RZ ;  /* 0x00000040c1257810 */ /* 0x000fe40007ffe0ff */
[----:B------:R-:W-:Y:S01]  /*1b410*/  FSEL R157, R40, -INF , !P5 ;  /* 0xff800000289d7808 */ /* 0x000fe20006800000 */
[----:B----4-:R-:W-:Y:S01]  /*1b420*/  HMMA.16816.F32.BF16 R28, R160, R60, R28 ;  /* 0x0000003ca01c723c */ /* 0x010fe2000004181c */
[----:B------:R-:W2:Y:S01]  /*1b430*/  LDSM.16.M88.4 R40, [R204+0x7000] ;  /* 0x00700000cc28783b */ /* 0x000ea20000000200 */
[----:B------:R-:W-:Y:S02]  /*1b440*/  ISETP.GE.AND P5, PT, R45, R2, PT ;  /* 0x000000022d00720c */ /* 0x000fe40003fa6270 */
[----:B------:R-:W-:Y:S02]  /*1b450*/  IADD3 R45, R193, 0x38, RZ ;  /* 0x00000038c12d7810 */ /* 0x000fe40007ffe0ff */
[----:B------:R-:W-:-:S02]  /*1b460*/  FSEL R179, R36, -INF , !P5 ;  /* 0xff80000024b37808 */ /* 0x000fc40006800000 */
[C---:B------:R-:W-:Y:S01]  /*1b470*/  ISETP.GE.AND P5, PT, R45.reuse, R2, PT ;  /* 0x000000022d00720c */ /* 0x040fe20003fa6270 */
[C---:B------:R-:W-:Y:S01]  /*1b480*/  HMMA.16816.F32.BF16 R24, R160.reuse, R62, R24 ;  /* 0x0000003ea018723c */ /* 0x040fe20000041818 */
[----:B------:R-:W-:Y:S02]  /*1b490*/  ISETP.GE.AND P4, PT, R45, R52, PT ;  /* 0x000000342d00720c */ /* 0x000fe40003f86270 */
[----:B------:R-:W-:Y:S02]  /*1b4a0*/  FSEL R181, R32, -INF , !P5 ;  /* 0xff80000020b57808 */ /* 0x000fe40006800000 */
[----:B------:R-:W-:Y:S02]  /*1b4b0*/  FSEL R182, R34, -INF , !P4 ;  /* 0xff80000022b67808 */ /* 0x000fe40006000000 */
[----:B------:R-:W-:Y:S01]  /*1b4c0*/  FSEL R156, R39, -INF , !P3 ;  /* 0xff800000279c7808 */ /* 0x000fe20005800000 */
[----:B-1----:R-:W-:Y:S01]  /*1b4d0*/  HMMA.16816.F32.BF16 R16, R160, R50, R16 ;  /* 0x00000032a010723c */ /* 0x002fe20000041810 */
[----:B------:R-:W-:-:S02]  /*1b4e0*/  ISETP.GE.AND P5, PT, R37, R2, PT ;  /* 0x000000022500720c */ /* 0x000fc40003fa6270 */
[----:B------:R-:W-:Y:S02]  /*1b4f0*/  ISETP.GE.AND P4, PT, R37, R52, PT ;  /* 0x000000342500720c */ /* 0x000fe40003f86270 */
[----:B------:R-:W-:Y:S02]  /*1b500*/  IADD3 R45, R193, 0x39, RZ ;  /* 0x00000039c12d7810 */ /* 0x000fe40007ffe0ff */
[----:B------:R-:W-:Y:S01]  /*1b510*/  FSEL R168, R28, -INF , !P5 ;  /* 0xff8000001ca87808 */ /* 0x000fe20006800000 */
[----:B------:R-:W-:Y:S01]  /*1b520*/  HMMA.16816.F32.BF16 R36, R160, R48, R20 ;  /* 0x00000030a024723c */ /* 0x000fe20000041814 */
[----:B------:R-:W1:Y:S01]  /*1b530*/  LDSM.16.M88.4 R20, [R204+0x7800] ;  /* 0x00780000cc14783b */ /* 0x000e620000000200 */
[----:B------:R-:W-:Y:S01]  /*1b540*/  ISETP.GE.AND P6, PT, R45, R2, PT ;  /* 0x000000022d00720c */ /* 0x000fe20003fc6270 */
[----:B------:R-:W-:-:S04]  /*1b550*/  DEPBAR.LE SB0, 0x0 ;  /* 0x000080000000791a */ /* 0x000fc80000000000 */
[----:B------:R-:W-:Y:S01]  /*1b560*/  ISETP.GE.AND P3, PT, R45, R52, PT ;  /* 0x000000342d00720c */ /* 0x000fe20003f66270 */
[C---:B------:R-:W-:Y:S01]  /*1b570*/  HMMA.16816.F32.BF16 R64, R160.reuse, R148, R64 ;  /* 0x00000094a040723c */ /* 0x040fe20000041840 */
[----:B------:R-:W-:Y:S02]  /*1b580*/  IADD3 R45, R193, 0x41, RZ ;  /* 0x00000041c12d7810 */ /* 0x000fe40007ffe0ff */
[----:B------:R-:W-:Y:S02]  /*1b590*/  FSEL R178, R33, -INF , !P6 ;  /* 0xff80000021b27808 */ /* 0x000fe40007000000 */
[----:B------:R-:W-:Y:S02]  /*1b5a0*/  IADD3 R33, R193, 0x48, RZ ;  /* 0x00000048c1217810 */ /* 0x000fe40007ffe0ff */
[-C--:B------:R-:W-:Y:S01]  /*1b5b0*/  ISETP.GE.AND P6, PT, R45, R2.reuse, PT ;  /* 0x000000022d00720c */ /* 0x080fe20003fc6270 */
[----:B--2---:R-:W-:Y:S01]  /*1b5c0*/  HMMA.16816.F32.BF16 R12, R160, R40, R12 ;  /* 0x00000028a00c723c */ /* 0x004fe2000004180c */
[----:B------:R-:W-:Y:S01]  /*1b5d0*/  FSEL R170, R30, -INF , !P4 ;  /* 0xff8000001eaa7808 */ /* 0x000fe20006000000 */
[----:B------:R-:W-:Y:S01]  /*1b5e0*/  IMAD.MOV.U32 R148, RZ, RZ, R134 ;  /* 0x000000ffff947224 */ /* 0x000fe200078e0086 */
[----:B------:R-:W-:Y:S01]  /*1b5f0*/  FSEL R171, R35, -INF , !P3 ;  /* 0xff80000023ab7808 */ /* 0x000fe20005800000 */
[----:B------:R-:W-:Y:S01]  /*1b600*/  IMAD.MOV.U32 R149, RZ, RZ, R135 ;  /* 0x000000ffff957224 */ /* 0x000fe200078e0087 */
[----:B------:R-:W-:Y:S01]  /*1b610*/  BAR.SYNC.DEFER_BLOCKING 0x0 ;  /* 0x0000000000007b1d */ /* 0x000fe20000010000 */
[----:B------:R-:W-:-:S02]  /*1b620*/  ISETP.GE.AND P5, PT, R33, R2, PT ;  /* 0x000000022100720c */ /* 0x000fc40003fa6270 */
[-C--:B------:R-:W-:Y:S01]  /*1b630*/  ISETP.GE.AND P4, PT, R33, R52.reuse, PT ;  /* 0x000000342100720c */ /* 0x080fe20003f86270 */
[----:B------:R-:W-:Y:S01]  /*1b640*/  HMMA.16816.F32.BF16 R8, R160, R42, R8 ;  /* 0x0000002aa008723c */ /* 0x000fe20000041808 */
[----:B------:R-:W-:Y:S02]  /*1b650*/  FSEL R169, R29, -INF , !P6 ;  /* 0xff8000001da97808 */ /* 0x000fe40007000000 */
[----:B------:R-:W-:Y:S02]  /*1b660*/  ISETP.GE.AND P3, PT, R45, R52, PT ;  /* 0x000000342d00720c */ /* 0x000fe40003f66270 */
[C---:B------:R-:W-:Y:S02]  /*1b670*/  IADD3 R33, R193.reuse, 0x49, RZ ;  /* 0x00000049c1217810 */ /* 0x040fe40007ffe0ff */
[----:B------:R-:W-:Y:S02]  /*1b680*/  IADD3 R29, R193, 0x50, RZ ;  /* 0x00000050c11d7810 */ /* 0x000fe40007ffe0ff */
[----:B------:R-:W-:-:S02]  /*1b690*/  FSEL R166, R24, -INF , !P5 ;  /* 0xff80000018a67808 */ /* 0x000fc40006800000 */
[----:B------:R-:W-:Y:S02]  /*1b6a0*/  FSEL R177, R26, -INF , !P4 ;  /* 0xff8000001ab17808 */ /* 0x000fe40006000000 */
[----:B------:R-:W-:Y:S02]  /*1b6b0*/  FSEL R176, R31, -INF , !P3 ;  /* 0xff8000001fb07808 */ /* 0x000fe40005800000 */
[-C--:B------:R-:W-:Y:S01]  /*1b6c0*/  ISETP.GE.AND P6, PT, R33, R2.reuse, PT ;  /* 0x000000022100720c */ /* 0x080fe20003fc6270 */
[----:B-1----:R-:W-:Y:S01]  /*1b6d0*/  HMMA.16816.F32.BF16 R4, R160, R20, R4 ;  /* 0x00000014a004723c */ /* 0x002fe20000041804 */
[C---:B------:R-:W-:Y:S02]  /*1b6e0*/  ISETP.GE.AND P5, PT, R29.reuse, R2, PT ;  /* 0x000000021d00720c */ /* 0x040fe40003fa6270 */
[-C--:B------:R-:W-:Y:S02]  /*1b6f0*/  ISETP.GE.AND P4, PT, R29, R52.reuse, PT ;  /* 0x000000341d00720c */ /* 0x080fe40003f86270 */
[----:B------:R-:W-:-:S02]  /*1b700*/  ISETP.GE.AND P3, PT, R33, R52, PT ;  /* 0x000000342100720c */ /* 0x000fc40003f66270 */
[----:B------:R-:W-:Y:S01]  /*1b710*/  IADD3 R29, R193, 0x51, RZ ;  /* 0x00000051c11d7810 */ /* 0x000fe20007ffe0ff */
[----:B------:R-:W-:Y:S01]  /*1b720*/  HMMA.16816.F32.BF16 R172, R160, R22, R172 ;  /* 0x00000016a0ac723c */ /* 0x000fe200000418ac */
[----:B------:R-:W-:Y:S02]  /*1b730*/  FSEL R165, R25, -INF , !P6 ;  /* 0xff80000019a57808 */ /* 0x000fe40007000000 */
[----:B------:R-:W-:Y:S02]  /*1b740*/  FSEL R167, R27, -INF , !P3 ;  /* 0xff8000001ba77808 */ /* 0x000fe40005800000 */
[----:B------:R-:W-:Y:S02]  /*1b750*/  IADD3 R25, R193, 0x58, RZ ;  /* 0x00000058c1197810 */ /* 0x000fe40007ffe0ff */
[----:B------:R-:W-:Y:S02]  /*1b760*/  ISETP.GE.AND P6, PT, R29, R2, PT ;  /* 0x000000021d00720c */ /* 0x000fe40003fc6270 */
[----:B------:R-:W-:-:S02]  /*1b770*/  IADD3 R27, R193, 0x59, RZ ;  /* 0x00000059c11b7810 */ /* 0x000fc40007ffe0ff */
[----:B------:R-:W-:Y:S02]  /*1b780*/  FSEL R153, R36, -INF , !P5 ;  /* 0xff80000024997808 */ /* 0x000fe40006800000 */
[----:B------:R-:W-:Y:S02]  /*1b790*/  FSEL R164, R38, -INF , !P4 ;  /* 0xff80000026a47808 */ /* 0x000fe40006000000 */
[C---:B------:R-:W-:Y:S02]  /*1b7a0*/  ISETP.GE.AND P5, PT, R25.reuse, R2, PT ;  /* 0x000000021900720c */ /* 0x040fe40003fa6270 */
[----:B------:R-:W-:Y:S02]  /*1b7b0*/  ISETP.GE.AND P4, PT, R25, R52, PT ;  /* 0x000000341900720c */ /* 0x000fe40003f86270 */
[----:B------:R-:W-:Y:S02]  /*1b7c0*/  FSEL R155, R37, -INF , !P6 ;  /* 0xff800000259b7808 */ /* 0x000fe40007000000 */
[----:B------:R-:W-:-:S02]  /*1b7d0*/  IADD3 R25, R193, 0x60, RZ ;  /* 0x00000060c1197810 */ /* 0x000fc40007ffe0ff */
[----:B------:R-:W-:Y:S02]  /*1b7e0*/  ISETP.GE.AND P6, PT, R27, R2, PT ;  /* 0x000000021b00720c */ /* 0x000fe40003fc6270 */
[----:B------:R-:W-:Y:S02]  /*1b7f0*/  IADD3 R21, R193, 0x61, RZ ;  /* 0x00000061c1157810 */ /* 0x000fe40007ffe0ff */
[----:B------:R-:W-:Y:S02]  /*1b800*/  ISETP.GE.AND P3, PT, R29, R52, PT ;  /* 0x000000341d00720c */ /* 0x000fe40003f66270 */
[----:B------:R-:W-:Y:S02]  /*1b810*/  FSEL R152, R16, -INF , !P5 ;  /* 0xff80000010987808 */ /* 0x000fe40006800000 */
[----:B------:R-:W-:Y:S02]  /*1b820*/  FSEL R158, R18, -INF , !P4 ;  /* 0xff800000129e7808 */ /* 0x000fe40006000000 */
[----:B------:R-:W-:-:S02]  /*1b830*/  ISETP.GE.AND P5, PT, R25, R2, PT ;  /* 0x000000021900720c */ /* 0x000fc40003fa6270 */
[----:B------:R-:W-:Y:S02]  /*1b840*/  ISETP.GE.AND P4, PT, R25, R52, PT ;  /* 0x000000341900720c */ /* 0x000fe40003f86270 */
[----:B------:R-:W-:Y:S02]  /*1b850*/  FSEL R151, R17, -INF , !P6 ;  /* 0xff80000011977808 */ /* 0x000fe40007000000 */
[----:B------:R-:W-:Y:S02]  /*1b860*/  IADD3 R17, R193, 0x68, RZ ;  /* 0x00000068c1117810 */ /* 0x000fe40007ffe0ff */
[----:B------:R-:W-:Y:S02]  /*1b870*/  ISETP.GE.AND P6, PT, R21, R2, PT ;  /* 0x000000021500720c */ /* 0x000fe40003fc6270 */
[----:B------:R-:W-:Y:S02]  /*1b880*/  FSEL R159, R39, -INF , !P3 ;  /* 0xff800000279f7808 */ /* 0x000fe40005800000 */
[----:B------:R-:W-:-:S02]  /*1b890*/  ISETP.GE.AND P3, PT, R27, R52, PT ;  /* 0x000000341b00720c */ /* 0x000fc40003f66270 */
[----:B------:R-:W-:Y:S02]  /*1b8a0*/  FSEL R143, R12, -INF , !P5 ;  /* 0xff8000000c8f7808 */ /* 0x000fe40006800000 */
[----:B------:R-:W-:Y:S02]  /*1b8b0*/  FSEL R146, R14, -INF , !P4 ;  /* 0xff8000000e927808 */ /* 0x000fe40006000000 */
[C---:B------:R-:W-:Y:S02]  /*1b8c0*/  ISETP.GE.AND P5, PT, R17.reuse, R2, PT ;  /* 0x000000021100720c */ /* 0x040fe40003fa6270 */
[----:B------:R-:W-:Y:S02]  /*1b8d0*/  ISETP.GE.AND P4, PT, R17, R52, PT ;  /* 0x000000341100720c */ /* 0x000fe40003f86270 */
[----:B------:R-:W-:Y:S02]  /*1b8e0*/  FSEL R144, R13, -INF , !P6 ;  /* 0xff8000000d907808 */ /* 0x000fe40007000000 */
[----:B------:R-:W-:-:S02]  /*1b8f0*/  IADD3 R17, R193, 0x69, RZ ;  /* 0x00000069c1117810 */ /* 0x000fc40007ffe0ff */
[----:B------:R-:W-:Y:S02]  /*1b900*/  IADD3 R13, R193, 0x70, RZ ;  /* 0x00000070c10d7810 */ /* 0x000fe40007ffe0ff */
[----:B------:R-:W-:Y:S02]  /*1b910*/  FSEL R150, R19, -INF , !P3 ;  /* 0xff80000013967808 */ /* 0x000fe40005800000 */
[----:B------:R-:W-:Y:S02]  /*1b920*/  ISETP.GE.AND P3, PT, R21, R52, PT ;  /* 0x000000341500720c */ /* 0x000fe40003f66270 */
[----:B------:R-:W-:Y:S02]  /*1b930*/  FSEL R142, R8, -INF , !P5 ;  /* 0xff800000088e7808 */ /* 0x000fe40006800000 */
[----:B------:R-:W-:Y:S02]  /*1b940*/  FSEL R145, R10, -INF , !P4 ;  /* 0xff8000000a917808 */ /* 0x000fe40006000000 */
[----:B------:R-:W-:-:S02]  /*1b950*/  ISETP.GE.AND P6, PT, R17, R2, PT ;  /* 0x000000021100720c */ /* 0x000fc40003fc6270 */
[C---:B------:R-:W-:Y:S02]  /*1b960*/  ISETP.GE.AND P5, PT, R13.reuse, R2, PT ;  /* 0x000000020d00720c */ /* 0x040fe40003fa6270 */
[-C--:B------:R-:W-:Y:S02]  /*1b970*/  ISETP.GE.AND P4, PT, R13, R52.reuse, PT ;  /* 0x000000340d00720c */ /* 0x080fe40003f86270 */
[----:B------:R-:W-:Y:S02]  /*1b980*/  IADD3 R13, R193, 0x71, RZ ;  /* 0x00000071c10d7810 */ /* 0x000fe40007ffe0ff */
[----:B------:R-:W-:Y:S02]  /*1b990*/  FSEL R147, R15, -INF , !P3 ;  /* 0xff8000000f937808 */ /* 0x000fe40005800000 */
[----:B------:R-:W-:Y:S02]  /*1b9a0*/  ISETP.GE.AND P3, PT, R17, R52, PT ;  /* 0x000000341100720c */ /* 0x000fe40003f66270 */
[----:B------:R-:W-:-:S02]  /*1b9b0*/  FSEL R140, R9, -INF , !P6 ;  /* 0xff800000098c7808 */ /* 0x000fc40007000000 */
[----:B------:R-:W-:Y:S02]  /*1b9c0*/  IADD3 R9, R193, 0x1, RZ ;  /* 0x00000001c1097810 */ /* 0x000fe40007ffe0ff */
[----:B------:R-:W-:Y:S02]  /*1b9d0*/  ISETP.GE.AND P6, PT, R13, R2, PT ;  /* 0x000000020d00720c */ /* 0x000fe40003fc6270 */
[----:B------:R-:W-:Y:S02]  /*1b9e0*/  FSEL R139, R11, -INF , !P3 ;  /* 0xff8000000b8b7808 */ /* 0x000fe40005800000 */
[----:B------:R-:W-:Y:S02]  /*1b9f0*/  FSEL R55, R4, -INF , !P5 ;  /* 0xff80000004377808 */ /* 0x000fe40006800000 */
[----:B------:R-:W-:Y:S02]  /*1ba00*/  ISETP.GE.AND P3, PT, R13, R52, PT ;  /* 0x000000340d00720c */ /* 0x000fe40003f66270 */
[----:B------:R-:W-:-:S02]  /*1ba10*/  ISETP.GE.AND P5, PT, R9, R2, PT ;  /* 0x000000020900720c */ /* 0x000fc40003fa6270 */
[----:B------:R-:W-:Y:S02]  /*1ba20*/  FSEL R56, R5, -INF , !P6 ;  /* 0xff80000005387808 */ /* 0x000fe40007000000 */
[----:B------:R-:W-:Y:S02]  /*1ba30*/  IADD3 R5, R193, 0x78, RZ ;  /* 0x00000078c1057810 */ /* 0x000fe40007ffe0ff */
[----:B------:R-:W-:Y:S01]  /*1ba40*/  FSEL R63, R6, -INF , !P4 ;  /* 0xff800000063f7808 */ /* 0x000fe20006000000 */
[----:B------:R-:W-:Y:S01]  /*1ba50*/  IMAD.U32 R6, RZ, RZ, UR4 ;  /* 0x00000004ff067e24 */ /* 0x000fe2000f8e00ff */
[----:B------:R-:W-:Y:S02]  /*1ba60*/  ISETP.GE.AND P4, PT, R9, R52, PT ;  /* 0x000000340900720c */ /* 0x000fe40003f86270 */
[----:B------:R-:W-:Y:S01]  /*1ba70*/  FSEL R61, R7, -INF , !P3 ;  /* 0xff800000073d7808 */ /* 0x000fe20005800000 */
[----:B------:R-:W-:Y:S01]  /*1ba80*/  IMAD.U32 R7, RZ, RZ, UR5 ;  /* 0x00000005ff077e24 */ /* 0x000fe2000f8e00ff */
[----:B------:R-:W-:Y:S01]  /*1ba90*/  FSEL R65, R65, -INF , !P5 ;  /* 0xff80000041417808 */ /* 0x000fe20006800000 */
[----:B------:R-:W-:Y:S01]  /*1baa0*/  ULDC.64 UR4, c[0x0][0x118] ;  /* 0x0000460000047ab9 */ /* 0x000fe20000000a00 */
[----:B------:R-:W-:-:S02]  /*1bab0*/  ISETP.GE.AND P3, PT, R193, R2, PT ;  /* 0x00000002c100720c */ /* 0x000fc40003f66270 */
[----:B------:R-:W-:Y:S02]  /*1bac0*/  ISETP.GE.AND P5, PT, R193, R52, PT ;  /* 0x00000034c100720c */ /* 0x000fe40003fa6270 */
[----:B------:R-:W-:Y:S02]  /*1bad0*/  ISETP.GE.AND P6, PT, R5, R2, PT ;  /* 0x000000020500720c */ /* 0x000fe40003fc6270 */
[----:B------:R-:W-:Y:S02]  /*1bae0*/  IADD3 R193, R193, 0x79, RZ ;  /* 0x00000079c1c17810 */ /* 0x000fe40007ffe0ff */
[----:B------:R-:W-:Y:S02]  /*1baf0*/  FSEL R67, R67, -INF , !P4 ;  /* 0xff80000043437808 */ /* 0x000fe40006000000 */
[----:B------:R-:W-:Y:S02]  /*1bb00*/  ISETP.GE.AND P4, PT, R5, R52, PT ;  /* 0x000000340500720c */ /* 0x000fe40003f86270 */
[----:B------:R-:W-:-:S02]  /*1bb10*/  FSEL R46, R172, -INF , !P6 ;  /* 0xff800000ac2e7808 */ /* 0x000fc40007000000 */
[----:B------:R-:W-:Y:S02]  /*1bb20*/  FSEL R5, R64, -INF , !P3 ;  /* 0xff80000040057808 */ /* 0x000fe40005800000 */
[C---:B------:R-:W-:Y:S02]  /*1bb30*/  ISETP.GE.AND P6, PT, R193.reuse, R2, PT ;  /* 0x00000002c100720c */ /* 0x040fe40003fc6270 */
[----:B------:R-:W-:Y:S02]  /*1bb40*/  ISETP.GE.AND P3, PT, R193, R52, PT ;  /* 0x00000034c100720c */ /* 0x000fe40003f66270 */
[----:B------:R-:W-:Y:S02]  /*1bb50*/  FSEL R66, R66, -INF , !P5 ;  /* 0xff80000042427808 */ /* 0x000fe40006800000 */
[----:B------:R-:W-:Y:S02]  /*1bb60*/  FSEL R59, R174, -INF , !P4 ;  /* 0xff800000ae3b7808 */ /* 0x000fe40006000000 */
[----:B------:R-:W-:-:S02]  /*1bb70*/  FSEL R54, R173, -INF , !P6 ;  /* 0xff800000ad367808 */ /* 0x000fc40007000000 */
[----:B------:R-:W-:Y:S01]  /*1bb80*/  FSEL R45, R175, -INF , !P3 ;  /* 0xff800000af2d7808 */ /* 0x000fe20005800000 */
[----:B------:R-:W-:Y:S05]  /*1bb90*/  @!P2 BRA `(.L_x_1110) ;  /* 0x00000c700000a947 */ /* 0x000fea0003800000 */
[----:B------:R-:W-:Y:S01]  /*1bba0*/  BSSY B0, `(.L_x_1111) ;  /* 0x0000043000007945 */ /* 0x000fe20003800000 */
[----:B------:R-:W-:Y:S05]  /*1bbb0*/  @!P0 BRA `(.L_x_1112) ;  /* 0x000003e000008947 */ /* 0x000fea0003800000 */
[----:B------:R-:W2:Y:S01]  /*1bbc0*/  LD.E R15, [R6.64+0x170] ;  /* 0x00017004060f7980 */ /* 0x000ea2000c101900 */
[----:B------:R-:W-:-:S05]  /*1bbd0*/  IMAD.SHL.U32 R2, R238, 0x80, RZ ;  /* 0x00000080ee027824 */ /* 0x000fca00078e00ff */
[C---:B------:R-:W-:Y:S02]  /*1bbe0*/  IADD3 R12, R2.reuse, -0x80, RZ ;  /* 0xffffff80020c7810 */ /* 0x040fe40007ffe0ff */
[----:B------:R-:W-:Y:S02]  /*1bbf0*/  IABS R8, R2 ;  /* 0x0000000200087213 */ /* 0x000fe40000000000 */
[----:B------:R-:W-:Y:S02]  /*1bc00*/  IABS R4, R12 ;  /* 0x0000000c00047213 */ /* 0x000fe40000000000 */
[-C--:B--2---:R-:W-:Y:S02]  /*1bc10*/  IABS R10, R15.reuse ;  /* 0x0000000f000a7213 */ /* 0x084fe40000000000 */
[-C--:B------:R-:W-:Y:S02]  /*1bc20*/  IABS R9, R15.reuse ;  /* 0x0000000f00097213 */ /* 0x080fe40000000000 */
[----:B------:R-:W1:Y:S01]  /*1bc30*/  I2F.RP R13, R10 ;  /* 0x0000000a000d7306 */ /* 0x000e620000209400 */
[----:B------:R-:W-:-:S02]  /*1bc40*/  LOP3.LUT R2, R2, R15, RZ, 0x3c, !PT ;  /* 0x0000000f02027212 */ /* 0x000fc400078e3cff */
[----:B------:R-:W-:Y:S02]  /*1bc50*/  IADD3 R9, RZ, -R9, RZ ;  /* 0x80000009ff097210 */ /* 0x000fe40007ffe0ff */
[----:B------:R-:W-:Y:S02]  /*1bc60*/  LOP3.LUT R12, R12, R15, RZ, 0x3c, !PT ;  /* 0x0000000f0c0c7212 */ /* 0x000fe400078e3cff */
[----:B------:R-:W-:Y:S02]  /*1bc70*/  ISETP.GE.AND P3, PT, R2, RZ, PT ;  /* 0x000000ff0200720c */ /* 0x000fe40003f66270 */
[----:B------:R-:W-:Y:S01]  /*1bc80*/  ISETP.GE.AND P0, PT, R12, RZ, PT ;  /* 0x000000ff0c00720c */ /* 0x000fe20003f06270 */
        /* <DEDUP_REMOVED lines=18> */
[----:B------:R-:W-:Y:S01]  /*1bdb0*/  ISETP.GE.U32.AND P5, PT, R9, R10, PT ;  /* 0x0000000a0900720c */ /* 0x000fe20003fa6070 */
[----:B------:R-:W2:Y:S01]  /*1bdc0*/  LD.E.64 R16, [R6.64+0x20] ;  /* 0x0000200406107980 */ /* 0x000ea2000c101b00 */
[----:B------:R-:W-:Y:S02]  /*1bdd0*/  ISETP.NE.AND P2, PT, R15, RZ, PT ;  /* 0x000000ff0f00720c */ /* 0x000fe40003f45270 */
[----:B------:R-:W-:-:S07]  /*1bde0*/  LOP3.LUT R9, RZ, R15, RZ, 0x33, !PT ;  /* 0x0000000fff097212 */ /* 0x000fce00078e33ff */
[----:B------:R-:W-:Y:S02]  /*1bdf0*/  @P6 IADD3 R13, R13, 0x1, RZ ;  /* 0x000000010d0d6810 */ /* 0x000fe40007ffe0ff */
[----:B------:R-:W-:-:S03]  /*1be00*/  @P5 IADD3 R11, R11, 0x1, RZ ;  /* 0x000000010b0b5810 */ /* 0x000fc60007ffe0ff */
[----:B------:R-:W-:Y:S01]  /*1be10*/  @!P3 IMAD.MOV R13, RZ, RZ, -R13 ;  /* 0x000000ffff0db224 */ /* 0x000fe200078e0a0d */
[----:B------:R-:W-:-:S04]  /*1be20*/  MOV R4, R11 ;  /* 0x0000000b00047202 */ /* 0x000fc80000000f00 */
[----:B------:R-:W-:Y:S01]  /*1be30*/  SEL R11, R9, R13, !P2 ;  /* 0x0000000d090b7207 */ /* 0x000fe20005000000 */
[----:B------:R-:W-:Y:S01]  /*1be40*/  @!P0 IMAD.MOV R4, RZ, RZ, -R4 ;  /* 0x000000ffff048224 */ /* 0x000fe200078e0a04 */
[----:B------:R-:W3:Y:S03]  /*1be50*/  LD.E.64 R12, [R6.64+0x38] ;  /* 0x00003804060c7980 */ /* 0x000ee6000c101b00 */
[----:B------:R-:W-:Y:S01]  /*1be60*/  IMAD.WIDE R20, R11, 0x4, R236 ;  /* 0x000000040b147825 */ /* 0x000fe200078e02ec */
[----:B------:R-:W-:-:S04]  /*1be70*/  SEL R4, R9, R4, !P2 ;  /* 0x0000000409047207 */ /* 0x000fc80005000000 */
[----:B------:R-:W4:Y:S01]  /*1be80*/  LD.E R9, [R20.64] ;  /* 0x0000000414097980 */ /* 0x000f22000c101900 */
[----:B------:R-:W-:-:S05]  /*1be90*/  IMAD.WIDE R18, R4, 0x4, R236 ;  /* 0x0000000404127825 */ /* 0x000fca00078e02ec */
[----:B------:R-:W4:Y:S01]  /*1bea0*/  LD.E R2, [R18.64] ;  /* 0x0000000412027980 */ /* 0x000f22000c101900 */
[----:B------:R-:W-:-:S05]  /*1beb0*/  IADD3 R4, R11, -R4, RZ ;  /* 0x800000040b047210 */ /* 0x000fca0007ffe0ff */
[----:B------:R-:W-:-:S05]  /*1bec0*/  IMAD R15, R15, R4, -0x80 ;  /* 0xffffff800f0f7424 */ /* 0x000fca00078e0204 */
[----:B------:R-:W-:Y:S01]  /*1bed0*/  SHF.R.S32.HI R11, RZ, 0x1f, R15 ;  /* 0x0000001fff0b7819 */ /* 0x000fe2000001140f */
[-C--:B---3--:R-:W-:Y:S02]  /*1bee0*/  IMAD R4, R13, R15.reuse, RZ ;  /* 0x0000000f0d047224 */ /* 0x088fe400078e02ff */
[----:B------:R-:W-:-:S04]  /*1bef0*/  IMAD.WIDE.U32 R14, R12, R15, RZ ;  /* 0x0000000f0c0e7225 */ /* 0x000fc800078e00ff */
[----:B------:R-:W-:Y:S02]  /*1bf00*/  IMAD R4, R12, R11, R4 ;  /* 0x0000000b0c047224 */ /* 0x000fe400078e0204 */
[----:B----4-:R-:W-:Y:S02]  /*1bf10*/  IMAD.IADD R9, R2, 0x1, -R9 ;  /* 0x0000000102097824 */ /* 0x010fe400078e0a09 */
[----:B------:R-:W-:Y:S02]  /*1bf20*/  IMAD.IADD R15, R15, 0x1, R4 ;  /* 0x000000010f0f7824 */ /* 0x000fe400078e0204 */
[----:B--2---:R-:W-:Y:S01]  /*1bf30*/  IMAD R11, R17, R9, RZ ;  /* 0x00000009110b7224 */ /* 0x004fe200078e02ff */
[----:B------:R-:W-:Y:S01]  /*1bf40*/  SHF.R.S32.HI R2, RZ, 0x1f, R9 ;  /* 0x0000001fff027819 */ /* 0x000fe20000011409 */
[----:B------:R-:W-:-:S04]  /*1bf50*/  IMAD.WIDE.U32 R14, R9, R16, R14 ;  /* 0x00000010090e7225 */ /* 0x000fc800078e000e */
[----:B------:R-:W-:Y:S02]  /*1bf60*/  IMAD R11, R16, R2, R11 ;  /* 0x00000002100b7224 */ /* 0x000fe400078e020b */
[----:B------:R-:W-:-:S03]  /*1bf70*/  IMAD.MOV.U32 R2, RZ, RZ, R14 ;  /* 0x000000ffff027224 */ /* 0x000fc600078e000e */
[----:B------:R-:W-:Y:S01]  /*1bf80*/  IADD3 R11, R15, R11, RZ ;  /* 0x0000000b0f0b7210 */ /* 0x000fe20007ffe0ff */
[----:B------:R-:W-:Y:S05]  /*1bf90*/  BRA `(.L_x_1113) ;  /* 0x0000003000007947 */ /* 0x000fea0003800000 */
.L_x_1112:
[----:B------:R-:W2:Y:S02]  /*1bfa0*/  LD.E R2, [R6.64+0x38] ;  /* 0x0000380406027980 */ /* 0x000ea4000c101900 */
[----:B--2---:R-:W-:-:S04]  /*1bfb0*/  LEA R2, -R2, RZ, 0x7 ;  /* 0x000000ff02027211 */ /* 0x004fc800078e39ff */
[----:B------:R-:W-:Y:S02]  /*1bfc0*/  SHF.R.S32.HI R11, RZ, 0x1f, R2 ;  /* 0x0000001fff0b7819 */ /* 0x000fe40000011402 */
.L_x_1113:
[----:B------:R-:W-:Y:S05]  /*1bfd0*/  BSYNC B0 ;  /* 0x0000000000007941 */ /* 0x000fea0003800000 */
.L_x_1111:
[----:B------:R-:W-:Y:S02]  /*1bfe0*/  LOP3.LUT R4, R239, 0x1, RZ, 0xc0, !PT ;  /* 0x00000001ef047812 */ /* 0x000fe400078ec0ff */
[----:B------:R-:W-:Y:S02]  /*1bff0*/  @P1 IADD3 R9, P0, R2, R225, RZ ;  /* 0x000000e102091210 */ /* 0x000fe40007f1e0ff */
[----:B------:R-:W-:Y:S02]  /*1c000*/  ISETP.NE.U32.AND P2, PT, R4, 0x1, PT ;  /* 0x000000010400780c */ /* 0x000fe40003f45070 */
[CC--:B------:R-:W-:Y:S01]  /*1c010*/  LEA R24, P3, R2.reuse, R228.reuse, 0x1 ;  /* 0x000000e402187211 */ /* 0x0c0fe200078608ff */
[----:B------:R-:W-:Y:S01]  /*1c020*/  @P1 IMAD.X R4, R11, 0x1, R226, P0 ;  /* 0x000000010b041824 */ /* 0x000fe200000e06e2 */
[----:B------:R-:W-:Y:S02]  /*1c030*/  @P1 LEA R16, P0, R9, R228, 0x1 ;  /* 0x000000e409101211 */ /* 0x000fe400078008ff */
[----:B------:R-:W-:-:S02]  /*1c040*/  LEA.HI.X R25, R2, R227, R11, 0x1, P3 ;  /* 0x000000e302197211 */ /* 0x000fc400018f0c0b */
[----:B------:R-:W-:Y:S02]  /*1c050*/  @P1 LEA.HI.X R17, R9, R227, R4, 0x1, P0 ;  /* 0x000000e309111211 */ /* 0x000fe400000f0c04 */
[----:B------:R-:W-:-:S03]  /*1c060*/  IADD3 R9, P3, P0, R225, R225, R2 ;  /* 0x000000e1e1097210 */ /* 0x000fc6000787e002 */
[-C--:B------:R-:W-:Y:S01]  /*1c070*/  @!P2 IADD3 R13, P4, R2, R225.reuse, RZ ;  /* 0x000000e1020da210 */ /* 0x080fe20007f9e0ff */
[----:B------:R-:W-:Y:S01]  /*1c080*/  @!PT LDS RZ, [RZ] ;  /* 0x00000000fffff984 */ /* 0x000fe20000000800 */
[----:B------:R-:W-:Y:S01]  /*1c090*/  @!PT LDS RZ, [RZ] ;  /* 0x00000000fffff984 */ /* 0x000fe20000000800 */
[----:B------:R-:W-:Y:S01]  /*1c0a0*/  @!PT LDS RZ, [RZ] ;  /* 0x00000000fffff984 */ /* 0x000fe20000000800 */
[----:B------:R1:W-:Y:S01]  /*1c0b0*/  @!P2 LDGSTS.E.BYPASS.LTC128B.128 [R235+0x4000], [R24.64] ;  /* 0x0400000018ebafae */ /* 0x0003e2000b901d44 */
[----:B------:R-:W-:Y:S02]  /*1c0c0*/  IADD3.X R4, R226, R226, R11, P3, P0 ;  /* 0x000000e2e2047210 */ /* 0x000fe40001fe040b */
[-C--:B------:R-:W-:Y:S01]  /*1c0d0*/  @P1 LEA R14, P0, R9, R228.reuse, 0x1 ;  /* 0x000000e4090e1211 */ /* 0x080fe200078008ff */
[----:B------:R-:W-:Y:S01]  /*1c0e0*/  @!P2 IMAD.X R2, R11, 0x1, R226, P4 ;  /* 0x000000010b02a824 */ /* 0x000fe200020e06e2 */
[CC--:B------:R-:W-:Y:S01]  /*1c0f0*/  @!P2 LEA R20, P4, R9.reuse, R228.reuse, 0x1 ;  /* 0x000000e40914a211 */ /* 0x0c0fe200078808ff */
[----:B------:R1:W-:Y:S01]  /*1c100*/  @P2 STS.128 [R235+0x4000], RZ ;  /* 0x004000ffeb002388 */ /* 0x0003e20000000c00 */
[C---:B------:R-:W-:Y:S02]  /*1c110*/  IADD3 R11, P3, R9.reuse, R225, RZ ;  /* 0x000000e1090b7210 */ /* 0x040fe40007f7e0ff */
[CCC-:B------:R-:W-:Y:S01]  /*1c120*/  @P1 LEA.HI.X R15, R9.reuse, R227.reuse, R4.reuse, 0x1, P0 ;  /* 0x000000e3090f1211 */ /* 0x1c0fe200000f0c04 */
[----:B------:R-:W-:Y:S01]  /*1c130*/  @!PT LDS RZ, [RZ] ;  /* 0x00000000fffff984 */ /* 0x000fe20000000800 */
[----:B------:R-:W-:Y:S01]  /*1c140*/  @!PT LDS RZ, [RZ] ;  /* 0x00000000fffff984 */ /* 0x000fe20000000800 */
[----:B------:R-:W-:Y:S01]  /*1c150*/  @!PT LDS RZ, [RZ] ;  /* 0x00000000fffff984 */ /* 0x000fe20000000800 */
[----:B------:R1:W-:Y:S01]  /*1c160*/  @P1 LDGSTS.E.BYPASS.LTC128B.128 [R235+0x8000], [R24.64+0x80] ;  /* 0x0800008018eb1fae */ /* 0x0003e2000b901d44 */
[----:B------:R-:W-:Y:S01]  /*1c170*/  @!P2 LEA.HI.X R21, R9, R227, R4, 0x1, P4 ;  /* 0x000000e30915a211 */ /* 0x000fe200020f0c04 */
[----:B------:R-:W-:Y:S01]  /*1c180*/  IMAD.X R4, R4, 0x1, R226, P3 ;  /* 0x0000000104047824 */ /* 0x000fe200018e06e2 */
[-C--:B------:R-:W-:Y:S01]  /*1c190*/  @!P2 LEA R22, P5, R13, R228.reuse, 0x1 ;  /* 0x000000e40d16a211 */ /* 0x080fe200078a08ff */
[----:B------:R1:W-:Y:S01]  /*1c1a0*/  @!P1 STS.128 [R235+0x8000], RZ ;  /* 0x008000ffeb009388 */ /* 0x0003e20000000c00 */
[----:B------:R-:W-:-:S02]  /*1c1b0*/  @!P2 LEA R18, P4, R11, R228, 0x1 ;  /* 0x000000e40b12a211 */ /* 0x000fc400078808ff */
[CC--:B------:R-:W-:Y:S02]  /*1c1c0*/  @P1 LEA R12, P0, R11.reuse, R228.reuse, 0x1 ;  /* 0x000000e40b0c1211 */ /* 0x0c0fe400078008ff */
[----:B------:R-:W-:Y:S02]  /*1c1d0*/  IADD3 R9, P3, R11, R225, RZ ;  /* 0x000000e10b097210 */ /* 0x000fe40007f7e0ff */
[-C--:B------:R-:W-:Y:S02]  /*1c1e0*/  @!P2 LEA.HI.X R23, R13, R227.reuse, R2, 0x1, P5 ;  /* 0x000000e30d17a211 */ /* 0x080fe400028f0c02 */
[CCC-:B------:R-:W-:Y:S02]  /*1c1f0*/  @!P2 LEA.HI.X R19, R11.reuse, R227.reuse, R4.reuse, 0x1, P4 ;  /* 0x000000e30b13a211 */ /* 0x1c0fe400020f0c04 */
[----:B------:R-:W-:Y:S01]  /*1c200*/  @P1 LEA.HI.X R13, R11, R227, R4, 0x1, P0 ;  /* 0x000000e30b0d1211 */ /* 0x000fe200000f0c04 */
[----:B------:R-:W-:Y:S01]  /*1c210*/  IMAD.X R4, R4, 0x1, R226, P3 ;  /* 0x0000000104047824 */ /* 0x000fe200018e06e2 */
[CC--:B------:R-:W-:Y:S01]  /*1c220*/  @!P2 LEA R28, P4, R9.reuse, R228.reuse, 0x1 ;  /* 0x000000e4091ca211 */ /* 0x0c0fe200078808ff */
[----:B------:R-:W-:Y:S01]  /*1c230*/  @!PT LDS RZ, [RZ] ;  /* 0x00000000fffff984 */ /* 0x000fe20000000800 */
[----:B------:R-:W-:Y:S01]  /*1c240*/  @!PT LDS RZ, [RZ] ;  /* 0x00000000fffff984 */ /* 0x000fe20000000800 */
[----:B------:R-:W-:Y:S01]  /*1c250*/  @!PT LDS RZ, [RZ] ;  /* 0x00000000fffff984 */ /* 0x000fe20000000800 */
[----:B------:R1:W-:Y:S01]  /*1c260*/  @!P2 LDGSTS.E.BYPASS.LTC128B.128 [R235+0x4800], [R22.64] ;  /* 0x0480000016ebafae */ /* 0x0003e2000b901d44 */
[----:B------:R-:W-:-:S02]  /*1c270*/  @P1 LEA R26, P0, R9, R228, 0x1 ;  /* 0x000000e4091a1211 */ /* 0x000fc400078008ff */
[C---:B------:R-:W-:Y:S01]  /*1c280*/  IADD3 R11, P3, R9.reuse, R225, RZ ;  /* 0x000000e1090b7210 */ /* 0x040fe20007f7e0ff */
[----:B------:R1:W-:Y:S01]  /*1c290*/  @P2 STS.128 [R235+0x4800], RZ ;  /* 0x004800ffeb002388 */ /* 0x0003e20000000c00 */
[CCC-:B------:R-:W-:Y:S02]  /*1c2a0*/  @!P2 LEA.HI.X R29, R9.reuse, R227.reuse, R4.reuse, 0x1, P4 ;  /* 0x000000e3091da211 */ /* 0x1c0fe400020f0c04 */
[----:B------:R-:W-:Y:S01]  /*1c2b0*/  @P1 LEA.HI.X R27, R9, R227, R4, 0x1, P0 ;  /* 0x000000e3091b1211 */ /* 0x000fe200000f0c04 */
[----:B------:R-:W-:Y:S01]  /*1c2c0*/  IMAD.X R4, R4, 0x1, R226, P3 ;  /* 0x0000000104047824 */ /* 0x000fe200018e06e2 */
[CC--:B------:R-:W-:Y:S01]  /*1c2d0*/  @!P2 LEA R30, P4, R11.reuse, R228.reuse, 0x1 ;  /* 0x000000e40b1ea211 */ /* 0x0c0fe200078808ff */
[----:B------:R-:W-:Y:S01]  /*1c2e0*/  @!PT LDS RZ, [RZ] ;  /* 0x00000000fffff984 */ /* 0x000fe20000000800 */
[----:B------:R-:W-:Y:S01]  /*1c2f0*/  @!PT LDS RZ, [RZ] ;  /* 0x00000000fffff984 */ /* 0x000fe20000000800 */
[----:B------:R-:W-:Y:S01]  /*1c300*/  @!PT LDS RZ, [RZ] ;  /* 0x00000000fffff984 */ /* 0x000fe20000000800 */
[----:B------:R1:W-:Y:S01]  /*1c310*/  @P1 LDGSTS.E.BYPASS.LTC128B.128 [R235+0x8800], [R16.64+0x80] ;  /* 0x0880008010eb1fae */ /* 0x0003e2000b901d44 */
[C---:B------:R-:W-:Y:S02]  /*1c320*/  @P1 LEA R10, P0, R11.reuse, R228, 0x1 ;  /* 0x000000e40b0a1211 */ /* 0x040fe400078008ff */
[C---:B------:R-:W-:Y:S01]  /*1c330*/  IADD3 R9, P3, R11.reuse, R225, RZ ;  /* 0x000000e10b097210 */ /* 0x040fe20007f7e0ff */
[----:B------:R1:W-:Y:S01]  /*1c340*/  @!P1 STS.128 [R235+0x8800], RZ ;  /* 0x008800ffeb009388 */ /* 0x0003e20000000c00 */
[----:B------:R-:W-:-:S02]  /*1c350*/  @!P2 LEA.HI.X R31, R11, R227, R4, 0x1, P4 ;  /* 0x000000e30b1fa211 */ /* 0x000fc400020f0c04 */
[----:B------:R-:W-:Y:S01]  /*1c360*/  @P1 LEA.HI.X R11, R11, R227, R4, 0x1, P0 ;  /* 0x000000e30b0b1211 */ /* 0x000fe200000f0c04 */
[----:B------:R-:W-:Y:S01]  /*1c370*/  @!PT LDS RZ, [RZ] ;  /* 0x00000000fffff984 */ /* 0x000fe20000000800 */
[----:B------:R-:W-:Y:S01]  /*1c380*/  @!PT LDS RZ, [RZ] ;  /* 0x00000000fffff984 */ /* 0x000fe20000000800 */
[----:B------:R-:W-:Y:S01]  /*1c390*/  @!PT LDS RZ, [RZ] ;  /* 0x00000000fffff984 */ /* 0x000fe20000000800 */
[----:B------:R1:W-:Y:S01]  /*1c3a0*/  @!P2 LDGSTS.E.BYPASS.LTC128B.128 [R235+0x5000], [R20.64] ;  /* 0x0500000014ebafae */ /* 0x0003e2000b901d44 */
[----:B------:R-:W-:Y:S01]  /*1c3b0*/  IMAD.X R4, R4, 0x1, R226, P3 ;  /* 0x0000000104047824 */ /* 0x000fe200018e06e2 */
[CC--:B------:R-:W-:Y:S02]  /*1c3c0*/  @!P2 LEA R32, P4, R9.reuse, R228.reuse, 0x1 ;  /* 0x000000e40920a211 */ /* 0x0c0fe400078808ff */
[----:B------:R1:W-:Y:S01]  /*1c3d0*/  @P2 STS.128 [R235+0x5000], RZ ;  /* 0x005000ffeb002388 */ /* 0x0003e20000000c00 */
[C---:B------:R-:W-:Y:S02]  /*1c3e0*/  @P1 LEA R8, P0, R9.reuse, R228, 0x1 ;  /* 0x000000e409081211 */ /* 0x040fe400078008ff */
[C---:B------:R-:W-:Y:S01]  /*1c3f0*/  IADD3 R2, P3, R9.reuse, R225, RZ ;  /* 0x000000e109027210 */ /* 0x040fe20007f7e0ff */
[----:B------:R-:W-:Y:S01]  /*1c400*/  @!PT LDS RZ, [RZ] ;  /* 0x00000000fffff984 */ /* 0x000fe20000000800 */
[----:B------:R-:W-:Y:S01]  /*1c410*/  @!PT LDS RZ, [RZ] ;  /* 0x00000000fffff984 */ /* 0x000fe20000000800 */
[----:B------:R-:W-:Y:S01]  /*1c420*/  @!PT LDS RZ, [RZ] ;  /* 0x00000000fffff984 */ /* 0x000fe20000000800 */
[----:B------:R1:W-:Y:S01]  /*1c430*/  @P1 LDGSTS.E.BYPASS.LTC128B.128 [R235+0x9000], [R14.64+0x80] ;  /* 0x090000800eeb1fae */ /* 0x0003e2000b901d44 */
[----:B------:R-:W-:-:S02]  /*1c440*/  @!P2 LEA.HI.X R33, R9, R227, R4, 0x1, P4 ;  /* 0x000000e30921a211 */ /* 0x000fc400020f0c04 */
[-C--:B------:R-:W-:Y:S01]  /*1c450*/  @P1 LEA.HI.X R9, R9, R227.reuse, R4, 0x1, P0 ;  /* 0x000000e309091211 */ /* 0x080fe200000f0c04 */
[----:B------:R1:W-:Y:S01]  /*1c460*/  @!P1 STS.128 [R235+0x9000], RZ ;  /* 0x009000ffeb009388 */ /* 0x0003e20000000c00 */
[----:B------:R-:W-:Y:S01]  /*1c470*/  IMAD.X R4, R4, 0x1, R226, P3 ;  /* 0x0000000104047824 */ /* 0x000fe200018e06e2 */
[CC--:B------:R-:W-:Y:S02]  /*1c480*/  @!P2 LEA R34, P3, R2.reuse, R228.reuse, 0x1 ;  /* 0x000000e40222a211 */ /* 0x0c0fe400078608ff */
[----:B------:R-:W-:Y:S01]  /*1c490*/  @!PT LDS RZ, [RZ] ;  /* 0x00000000fffff984 */ /* 0x000fe20000000800 */
[----:B------:R-:W-:Y:S01]  /*1c4a0*/  @!PT LDS RZ, [RZ] ;  /* 0x00000000fffff984 */ /* 0x000fe20000000800 */
[----:B------:R-:W-:Y:S01]  /*1c4b0*/  @!PT LDS RZ, [RZ] ;  /* 0x00000000fffff984 */ /* 0x000fe20000000800 */
[----:B------:R1:W-:Y:S01]  /*1c4c0*/  @!P2 LDGSTS.E.BYPASS.LTC128B.128 [R235+0x5800], [R18.64] ;  /* 0x0580000012ebafae */ /* 0x0003e2000b901d44 */
[C---:B------:R-:W-:Y:S01]  /*1c4d0*/  @P1 LEA R36, P0, R2.reuse, R228, 0x1 ;  /* 0x000000e402241211 */ /* 0x040fe200078008ff */
[----:B------:R-:W-:Y:S01]  /*1c4e0*/  IMAD.MOV.U32 R228, RZ, RZ, R24 ;  /* 0x000000ffffe47224 */ /* 0x000fe200078e0018 */
[CCC-:B------:R-:W-:Y:S01]  /*1c4f0*/  @!P2 LEA.HI.X R35, R2.reuse, R227.reuse, R4.reuse, 0x1, P3 ;  /* 0x000000e30223a211 */ /* 0x1c0fe200018f0c04 */
[----:B------:R1:W-:Y:S01]  /*1c500*/  @P2 STS.128 [R235+0x5800], RZ ;  /* 0x005800ffeb002388 */ /* 0x0003e20000000c00 */
[----:B------:R-:W-:Y:S01]  /*1c510*/  @P1 LEA.HI.X R37, R2, R227, R4, 0x1, P0 ;  /* 0x000000e302251211 */ /* 0x000fe200000f0c04 */
[----:B------:R-:W-:-:S02]  /*1c520*/  IMAD.MOV.U32 R227, RZ, RZ, R25 ;  /* 0x000000ffffe37224 */ /* 0x000fc400078e0019 */
        /* <DEDUP_REMOVED lines=45> */
[----:B------:R-:W0:Y:S02]  /*1c800*/  LDGDEPBAR ;  /* 0x00000000000079af */ /* 0x000e240000000000 */
.L_x_1110:
[----:B------:R-:W-:Y:S05]  /*1c810*/  BSYNC B1 ;  /* 0x0000000000017941 */ /* 0x000fea0003800000 */
.L_x_1109:
[----:B------:R2:W3:Y:S01]  /*1c820*/  LD.E R47, [R6.64+0xdc] ;  /* 0x0000dc04062f7980 */ /* 0x0004e2000c101900 */
[----:B------:R-:W-:-:S02]  /*1c830*/  FMNMX.FTZ R2, R3, R66, !PT ;  /* 0x0000004203027209 */ /* 0x000fc40007810000 */
[----:B------:R-:W-:Y:S01]  /*1c840*/  FMNMX.FTZ R4, R132, R5, !PT ;  /* 0x0000000584047209 */ /* 0x000fe20007810000 */
[----:B-1----:R-:W-:Y:S01]  /*1c850*/  LDSM.16.MT88.4 R12, [R216+0xc000] ;  /* 0x00c00000d80c783b */ /* 0x002fe20000004200 */
[----:B------:R-:W-:Y:S02]  /*1c860*/  FMNMX.FTZ R9, R67, R2, !PT ;  /* 0x0000000243097209 */ /* 0x000fe40007810000 */
[----:B------:R-:W-:Y:S01]  /*1c870*/  FMNMX.FTZ R4, R65, R4, !PT ;  /* 0x0000000441047209 */ /* 0x000fe20007810000 */
[----:B------:R-:W-:Y:S01]  /*1c880*/  LDSM.16.MT88.4 R16, [R213+0xc000] ;  /* 0x00c00000d510783b */ /* 0x000fe20000004200 */
[----:B------:R-:W-:-:S03]  /*1c890*/  FMNMX.FTZ R9, R0, R9, !PT ;  /* 0x0000000900097209 */ /* 0x000fc60007810000 */
[----:B------:R-:W-:Y:S01]  /*1c8a0*/  LDSM.16.MT88.4 R20, [R214+0xc800] ;  /* 0x00c80000d614783b */ /* 0x000fe20000004200 */
[----:B------:R-:W-:-:S03]  /*1c8b0*/  FMNMX.FTZ R2, R194, R9, !PT ;  /* 0x00000009c2027209 */ /* 0x000fc60007810000 */
        /* <DEDUP_REMOVED lines=10> */
[----:B------:R-:W-:-:S02]  /*1c960*/  FMNMX.FTZ R9, R189, R4, !PT ;  /* 0x00000004bd097209 */ /* 0x000fc40007810000 */
[----:B------:R-:W-:Y:S02]  /*1c970*/  FMNMX.FTZ R2, R133, R2, !PT ;  /* 0x0000000285027209 */ /* 0x000fe40007810000 */
[----:B------:R-:W-:Y:S02]  /*1c980*/  FMNMX.FTZ R4, R188, R9, !PT ;  /* 0x00000009bc047209 */ /* 0x000fe40007810000 */
[----:B--2---:R-:W-:Y:S02]  /*1c990*/  FMNMX.FTZ R7, R183, R2, !PT ;  /* 0x00000002b7077209 */ /* 0x004fe40007810000 */
[----:B------:R-:W-:Y:S02]  /*1c9a0*/  FMNMX.FTZ R9, R187, R4, !PT ;  /* 0x00000004bb097209 */ /* 0x000fe40007810000 */
[----:B------:R-:W-:Y:S02]  /*1c9b0*/  FMNMX.FTZ R2, R184, R7, !PT ;  /* 0x00000007b8027209 */ /* 0x000fe40007810000 */
[----:B------:R-:W-:-:S02]  /*1c9c0*/  FMNMX.FTZ R9, R186, R9, !PT ;  /* 0x00000009ba097209 */ /* 0x000fc40007810000 */
[----:B------:R-:W-:Y:S02]  /*1c9d0*/  FMNMX.FTZ R7, R141, R2, !PT ;  /* 0x000000028d077209 */ /* 0x000fe40007810000 */
[----:B------:R-:W-:Y:S02]  /*1c9e0*/  FMNMX.FTZ R4, R136, R9, !PT ;  /* 0x0000000988047209 */ /* 0x000fe40007810000 */
[----:B------:R-:W-:Y:S02]  /*1c9f0*/  FMNMX.FTZ R7, R154, R7, !PT ;  /* 0x000000079a077209 */ /* 0x000fe40007810000 */
[----:B------:R-:W-:Y:S02]  /*1ca00*/  FMNMX.FTZ R4, R137, R4, !PT ;  /* 0x0000000489047209 */ /* 0x000fe40007810000 */
[----:B------:R-:W-:-:S04]  /*1ca10*/  FMNMX.FTZ R7, R156, R7, !PT ;  /* 0x000000079c077209 */ /* 0x000fc80007810000 */
        /* <DEDUP_REMOVED lines=40> */
[----:B------:R-:W-:-:S05]  /*1cca0*/  FMNMX.FTZ R4, R54, R7, !PT ;  /* 0x0000000736047209 */ /* 0x000fca0007810000 */
[----:B------:R-:W2:Y:S01]  /*1ccb0*/  SHFL.BFLY PT, R7, R4, 0x2, 0x1f ;  /* 0x0c401f0004077f89 */ /* 0x000ea200000e0000 */
[----:B-1----:R-:W-:-:S03]  /*1ccc0*/  FMNMX.FTZ R2, R9, R2, !PT ;  /* 0x0000000209027209 */ /* 0x002fc60007810000 */
[----:B------:R-:W-:Y:S04]  /*1ccd0*/  LDSM.16.MT88.4 R8, [R214+0xc000] ;  /* 0x00c00000d608783b */ /* 0x000fe80000004200 */
[----:B------:R-:W1:Y:S01]  /*1cce0*/  SHFL.BFLY PT, R41, R2, 0x1, 0x1f ;  /* 0x0c201f0002297f89 */ /* 0x000e6200000e0000 */
[----:B--2---:R-:W-:-:S05]  /*1ccf0*/  FMNMX.FTZ R7, R4, R7, !PT ;  /* 0x0000000704077209 */ /* 0x004fca0007810000 */
[----:B------:R-:W2:Y:S01]  /*1cd00*/  SHFL.BFLY PT, R42, R7, 0x1, 0x1f ;  /* 0x0c201f00072a7f89 */ /* 0x000ea200000e0000 */
[----:B-1----:R-:W-:-:S04]  /*1cd10*/  FMNMX.FTZ R41, R2, R41, !PT ;  /* 0x0000002902297209 */ /* 0x002fc80007810000 */
[----:B------:R-:W-:-:S04]  /*1cd20*/  FSETP.NEU.FTZ.AND P0, PT, R41, -INF , PT ;  /* 0xff8000002900780b */ /* 0x000fc80003f1d000 */
[----:B------:R-:W-:-:S05]  /*1cd30*/  FSEL R4, R41, RZ, P0 ;  /* 0x000000ff29047208 */ /* 0x000fca0000000000 */
[----:B------:R-:W-:Y:S01]  /*1cd40*/  FADD.FTZ R4, R3, -R4 ;  /* 0x8000000403047221 */ /* 0x000fe20000010000 */
[----:B--2---:R-:W-:-:S04]  /*1cd50*/  FMNMX.FTZ R42, R7, R42, !PT ;  /* 0x0000002a072a7209 */ /* 0x004fc80007810000 */
[----:B------:R-:W-:Y:S01]  /*1cd60*/  FSETP.NEU.FTZ.AND P1, PT, R42, -INF , PT ;  /* 0xff8000002a00780b */ /* 0x000fe20003f3d000 */
[C---:B---3--:R-:W-:Y:S02]  /*1cd70*/  FMUL.FTZ R58, R47.reuse, R42 ;  /* 0x0000002a2f3a7220 */ /* 0x048fe40000410000 */
[C---:B------:R-:W-:Y:S02]  /*1cd80*/  FMUL.FTZ R52, R47.reuse, R41 ;  /* 0x000000292f347220 */ /* 0x040fe40000410000 */
[----:B------:R-:W-:Y:S01]  /*1cd90*/  FMUL.FTZ R43, R47, R4 ;  /* 0x000000042f2b7220 */ /* 0x000fe20000410000 */
[----:B------:R-:W-:Y:S02]  /*1cda0*/  FSEL R58, R58, RZ, P1 ;  /* 0x000000ff3a3a7208 */ /* 0x000fe40000800000 */
[----:B------:R-:W-:-:S03]  /*1cdb0*/  FSEL R52, R52, RZ, P0 ;  /* 0x000000ff34347208 */ /* 0x000fc60000000000 */
[-C--:B------:R-:W-:Y:S01]  /*1cdc0*/  FFMA.FTZ R40, R5, R47.reuse, -R58 ;  /* 0x0000002f05287223 */ /* 0x080fe2000001083a */
[----:B------:R-:W-:Y:S01]  /*1cdd0*/  FSEL R5, R42, RZ, P1 ;  /* 0x000000ff2a057208 */ /* 0x000fe20000800000 */
[-CC-:B------:R-:W-:Y:S01]  /*1cde0*/  FFMA.FTZ R33, R0, R47.reuse, -R52.reuse ;  /* 0x0000002f00217223 */ /* 0x180fe20000010834 */
[----:B------:R-:W1:Y:S01]  /*1cdf0*/  MUFU.EX2 R43, R43 ;  /* 0x0000002b002b7308 */ /* 0x000e620000000800 */
[-CC-:B------:R-:W-:Y:S02]  /*1ce00*/  FFMA.FTZ R32, R66, R47.reuse, -R52.reuse ;  /* 0x0000002f42207223 */ /* 0x180fe40000010834 */
[----:B------:R-:W-:Y:S02]  /*1ce10*/  FADD.FTZ R4, R132, -R5 ;  /* 0x8000000584047221 */ /* 0x000fe40000010000 */
[-C--:B------:R-:W-:Y:S02]  /*1ce20*/  FFMA.FTZ R0, R194, R47.reuse, -R52 ;  /* 0x0000002fc2007223 */ /* 0x080fe40000010834 */
[-CC-:B------:R-:W-:Y:S01]  /*1ce30*/  FFMA.FTZ R35, R65, R47.reuse, -R58.reuse ;  /* 0x0000002f41237223 */ /* 0x180fe2000001083a */
[----:B------:R-:W-:Y:S01]  /*1ce40*/  MUFU.EX2 R32, R32 ;  /* 0x0000002000207308 */ /* 0x000fe20000000800 */
[----:B------:R-:W-:-:S02]  /*1ce50*/  FFMA.FTZ R34, R191, R47, -R58 ;  /* 0x0000002fbf227223 */ /* 0x000fc4000001083a */
[-C--:B------:R-:W-:Y:S02]  /*1ce60*/  FFMA.FTZ R3, R192, R47.reuse, -R58 ;  /* 0x0000002fc0037223 */ /* 0x080fe4000001083a */
[----:B------:R-:W-:Y:S02]  /*1ce70*/  FMUL.FTZ R44, R47, R4 ;  /* 0x000000042f2c7220 */ /* 0x000fe40000410000 */
[----:B------:R-:W-:Y:S01]  /*1ce80*/  FFMA.FTZ R67, R67, R47, -R52 ;  /* 0x0000002f43437223 */ /* 0x000fe20000010834 */
[----:B------:R-:W-:Y:S01]  /*1ce90*/  MUFU.EX2 R33, R33 ;  /* 0x0000002100217308 */ /* 0x000fe20000000800 */
[-C--:B-1----:R-:W-:Y:S02]  /*1cea0*/  FMUL.FTZ R130, R130, R43.reuse ;  /* 0x0000002b82827220 */ /* 0x082fe40000410000 */
[-C--:B------:R-:W-:Y:S02]  /*1ceb0*/  FMUL.FTZ R131, R131, R43.reuse ;  /* 0x0000002b83837220 */ /* 0x080fe40000410000 */
[----:B------:R-:W-:-:S02]  /*1cec0*/  FMUL.FTZ R126, R126, R43 ;  /* 0x0000002b7e7e7220 */ /* 0x000fc40000410000 */
[-C--:B------:R-:W-:Y:S01]  /*1ced0*/  FMUL.FTZ R127, R127, R43.reuse ;  /* 0x0000002b7f7f7220 */ /* 0x080fe20000410000 */
[----:B------:R-:W1:Y:S01]  /*1cee0*/  MUFU.EX2 R2, R67 ;  /* 0x0000004300027308 */ /* 0x000e620000000800 */
[-C--:B------:R-:W-:Y:S02]  /*1cef0*/  FMUL.FTZ R70, R70, R43.reuse ;  /* 0x0000002b46467220 */ /* 0x080fe40000410000 */
[-C--:B------:R-:W-:Y:S02]  /*1cf00*/  FMUL.FTZ R71, R71, R43.reuse ;  /* 0x0000002b47477220 */ /* 0x080fe40000410000 */
[-C--:B------:R-:W-:Y:S02]  /*1cf10*/  FMUL.FTZ R74, R74, R43.reuse ;  /* 0x0000002b4a4a7220 */ /* 0x080fe40000410000 */
[-C--:B------:R-:W-:Y:S01]  /*1cf20*/  FMUL.FTZ R75, R75, R43.reuse ;  /* 0x0000002b4b4b7220 */ /* 0x080fe20000410000 */
[----:B------:R-:W2:Y:S01]  /*1cf30*/  MUFU.EX2 R0, R0 ;  /* 0x0000000000007308 */ /* 0x000ea20000000800 */
[----:B------:R-:W-:-:S02]  /*1cf40*/  FMUL.FTZ R78, R78, R43 ;  /* 0x0000002b4e4e7220 */ /* 0x000fc40000410000 */
[-C--:B------:R-:W-:Y:S02]  /*1cf50*/  FMUL.FTZ R79, R79, R43.reuse ;  /* 0x0000002b4f4f7220 */ /* 0x080fe40000410000 */
[-C--:B------:R-:W-:Y:S02]  /*1cf60*/  FMUL.FTZ R82, R82, R43.reuse ;  /* 0x0000002b52527220 */ /* 0x080fe40000410000 */
[-C--:B------:R-:W-:Y:S01]  /*1cf70*/  FMUL.FTZ R83, R83, R43.reuse ;  /* 0x0000002b53537220 */ /* 0x080fe20000410000 */
[----:B------:R-:W-:Y:S01]  /*1cf80*/  MUFU.EX2 R40, R40 ;  /* 0x0000002800287308 */ /* 0x000fe20000000800 */
[----:B-1----:R-:W-:Y:S01]  /*1cf90*/  F2FP.BF16.PACK_AB R5, R2, R32 ;  /* 0x000000200205723e */ /* 0x002fe200000010ff */
[-C--:B------:R-:W-:Y:S02]  /*1cfa0*/  FMUL.FTZ R86, R86, R43.reuse ;  /* 0x0000002b56567220 */ /* 0x080fe40000410000 */
[-C--:B------:R-:W-:Y:S02]  /*1cfb0*/  FMUL.FTZ R87, R87, R43.reuse ;  /* 0x0000002b57577220 */ /* 0x080fe40000410000 */
[----:B------:R-:W-:-:S02]  /*1cfc0*/  FMUL.FTZ R90, R90, R43 ;  /* 0x0000002b5a5a7220 */ /* 0x000fc40000410000 */
[----:B------:R-:W1:Y:S01]  /*1cfd0*/  MUFU.EX2 R35, R35 ;  /* 0x0000002300237308 */ /* 0x000e620000000800 */
[----:B--2---:R-:W-:Y:S01]  /*1cfe0*/  F2FP.BF16.PACK_AB R7, R0, R33 ;  /* 0x000000210007723e */ /* 0x004fe200000010ff */
[-C--:B------:R-:W-:Y:S02]  /*1cff0*/  FMUL.FTZ R91, R91, R43.reuse ;  /* 0x0000002b5b5b7220 */ /* 0x080fe40000410000 */
[-C--:B------:R-:W-:Y:S02]  /*1d000*/  FMUL.FTZ R94, R94, R43.reuse ;  /* 0x0000002b5e5e7220 */ /* 0x080fe40000410000 */
[-C--:B------:R-:W-:Y:S02]  /*1d010*/  FMUL.FTZ R95, R95, R43.reuse ;  /* 0x0000002b5f5f7220 */ /* 0x080fe40000410000 */
[----:B------:R-:W-:Y:S01]  /*1d020*/  MUFU.EX2 R34, R34 ;  /* 0x0000002200227308 */ /* 0x000fe20000000800 */
[-C--:B------:R-:W-:Y:S02]  /*1d030*/  FMUL.FTZ R98, R98, R43.reuse ;  /* 0x0000002b62627220 */ /* 0x080fe40000410000 */
[----:B------:R-:W-:-:S02]  /*1d040*/  FMUL.FTZ R99, R99, R43 ;  /* 0x0000002b63637220 */ /* 0x000fc40000410000 */
[-C--:B------:R-:W-:Y:S02]  /*1d050*/  FMUL.FTZ R102, R102, R43.reuse ;  /* 0x0000002b66667220 */ /* 0x080fe40000410000 */
[-C--:B------:R-:W-:Y:S01]  /*1d060*/  FMUL.FTZ R103, R103, R43.reuse ;  /* 0x0000002b67677220 */ /* 0x080fe20000410000 */
[----:B------:R-:W2:Y:S01]  /*1d070*/  MUFU.EX2 R3, R3 ;  /* 0x0000000300037308 */ /* 0x000ea20000000800 */
[----:B-1----:R-:W-:Y:S01]  /*1d080*/  F2FP.BF16.PACK_AB R4, R35, R40 ;  /* 0x000000282304723e */ /* 0x002fe200000010ff */
[-C--:B------:R-:W-:Y:S02]  /*1d090*/  FMUL.FTZ R122, R122, R43.reuse ;  /* 0x0000002b7a7a7220 */ /* 0x080fe40000410000 */
[-C--:B------:R-:W-:Y:S02]  /*1d0a0*/  FMUL.FTZ R123, R123, R43.reuse ;  /* 0x0000002b7b7b7220 */ /* 0x080fe40000410000 */
[-C--:B------:R-:W-:Y:S02]  /*1d0b0*/  FMUL.FTZ R106, R106, R43.reuse ;  /* 0x0000002b6a6a7220 */ /* 0x080fe40000410000 */
[----:B------:R-:W1:Y:S01]  /*1d0c0*/  MUFU.EX2 R44, R44 ;  /* 0x0000002c002c7308 */ /* 0x000e620000000800 */
[----:B------:R-:W-:-:S02]  /*1d0d0*/  FMUL.FTZ R107, R107, R43 ;  /* 0x0000002b6b6b7220 */ /* 0x000fc40000410000 */
[-C--:B------:R-:W-:Y:S02]  /*1d0e0*/  FMUL.FTZ R110, R110, R43.reuse ;  /* 0x0000002b6e6e7220 */ /* 0x080fe40000410000 */
[-C--:B------:R-:W-:Y:S02]  /*1d0f0*/  FMUL.FTZ R111, R111, R43.reuse ;  /* 0x0000002b6f6f7220 */ /* 0x080fe40000410000 */
[-C--:B------:R-:W-:Y:S01]  /*1d100*/  FMUL.FTZ R118, R118, R43.reuse ;  /* 0x0000002b76767220 */ /* 0x080fe20000410000 */
[----:B--2---:R-:W-:Y:S01]  /*1d110*/  F2FP.BF16.PACK_AB R6, R3, R34 ;  /* 0x000000220306723e */ /* 0x004fe200000010ff */
[-C--:B------:R-:W-:Y:S02]  /*1d120*/  FMUL.FTZ R119, R119, R43.reuse ;  /* 0x0000002b77777220 */ /* 0x080fe40000410000 */
[-C--:B------:R-:W-:Y:S02]  /*1d130*/  FMUL.FTZ R114, R114, R43.reuse ;  /* 0x0000002b72727220 */ /* 0x080fe40000410000 */
[----:B------:R-:W-:-:S02]  /*1d140*/  FMUL.FTZ R115, R115, R43 ;  /* 0x0000002b73737220 */ /* 0x000fc40000410000 */
[----:B------:R-:W-:Y:S02]  /*1d150*/  FFMA.FTZ R53, R53, R47, -R52 ;  /* 0x0000002f35357223 */ /* 0x000fe40000010834 */
[-C--:B-1----:R-:W-:Y:S02]  /*1d160*/  FMUL.FTZ R128, R128, R44.reuse ;  /* 0x0000002c80807220 */ /* 0x082fe40000410000 */
[-C--:B------:R-:W-:Y:S02]  /*1d170*/  FMUL.FTZ R129, R129, R44.reuse ;  /* 0x0000002c81817220 */ /* 0x080fe40000410000 */
[-C--:B------:R-:W-:Y:S01]  /*1d180*/  FMUL.FTZ R124, R124, R44.reuse ;  /* 0x0000002c7c7c7220 */ /* 0x080fe20000410000 */
[----:B------:R-:W-:Y:S01]  /*1d190*/  MUFU.EX2 R53, R53 ;  /* 0x0000003500357308 */ /* 0x000fe20000000800 */
[-C--:B------:R-:W-:Y:S02]  /*1d1a0*/  FMUL.FTZ R125, R125, R44.reuse ;  /* 0x0000002c7d7d7220 */ /* 0x080fe40000410000 */
[-C--:B------:R-:W-:Y:S01]  /*1d1b0*/  FMUL.FTZ R68, R68, R44.reuse ;  /* 0x0000002c44447220 */ /* 0x080fe20000410000 */
[----:B------:R-:W-:Y:S01]  /*1d1c0*/  HMMA.16816.F32.BF16 R128, R4, R12, R128 ;  /* 0x0000000c0480723c */ /* 0x000fe20000041880 */
[----:B------:R-:W-:-:S02]  /*1d1d0*/  FMUL.FTZ R69, R69, R44 ;  /* 0x0000002c45457220 */ /* 0x000fc40000410000 */
[-C--:B------:R-:W-:Y:S02]  /*1d1e0*/  FMUL.FTZ R72, R72, R44.reuse ;  /* 0x0000002c48487220 */ /* 0x080fe40000410000 */
[-C--:B------:R-:W-:Y:S02]  /*1d1f0*/  FMUL.FTZ R73, R73, R44.reuse ;  /* 0x0000002c49497220 */ /* 0x080fe40000410000 */
[-C--:B------:R-:W-:Y:S01]  /*1d200*/  FMUL.FTZ R76, R76, R44.reuse ;  /* 0x0000002c4c4c7220 */ /* 0x080fe20000410000 */
[----:B------:R-:W-:Y:S01]  /*1d210*/  HMMA.16816.F32.BF16 R124, R4, R14, R124 ;  /* 0x0000000e047c723c */ /* 0x000fe2000004187c */
[----:B------:R-:W1:Y:S01]  /*1d220*/  LDSM.16.MT88.4 R12, [R212+0xc000] ;  /* 0x00c00000d40c783b */ /* 0x000e620000004200 */
[-C--:B------:R-:W-:Y:S02]  /*1d230*/  FMUL.FTZ R77, R77, R44.reuse ;  /* 0x0000002c4d4d7220 */ /* 0x080fe40000410000 */
[-C--:B------:R-:W-:Y:S02]  /*1d240*/  FMUL.FTZ R80, R80, R44.reuse ;  /* 0x0000002c50507220 */ /* 0x080fe40000410000 */
[----:B------:R-:W-:-:S02]  /*1d250*/  FMUL.FTZ R81, R81, R44 ;  /* 0x0000002c51517220 */ /* 0x000fc40000410000 */
[C---:B------:R-:W-:Y:S01]  /*1d260*/  HMMA.16816.F32.BF16 R68, R4.reuse, R8, R68 ;  /* 0x000000080444723c */ /* 0x040fe20000041844 */
[-C--:B------:R-:W-:Y:S02]  /*1d270*/  FMUL.FTZ R84, R84, R44.reuse ;  /* 0x0000002c54547220 */ /* 0x080fe40000410000 */
[-C--:B------:R-:W-:Y:S02]  /*1d280*/  FMUL.FTZ R85, R85, R44.reuse ;  /* 0x0000002c55557220 */ /* 0x080fe40000410000 */
[-C--:B------:R-:W-:Y:S02]  /*1d290*/  FMUL.FTZ R88, R88, R44.reuse ;  /* 0x0000002c58587220 */ /* 0x080fe40000410000 */
[-C--:B------:R-:W-:Y:S01]  /*1d2a0*/  FMUL.FTZ R89, R89, R44.reuse ;  /* 0x0000002c59597220 */ /* 0x080fe20000410000 */
[----:B------:R-:W-:Y:S01]  /*1d2b0*/  HMMA.16816.F32.BF16 R72, R4, R10, R72 ;  /* 0x0000000a0448723c */ /* 0x000fe20000041848 */
[----:B------:R-:W2:Y:S01]  /*1d2c0*/  LDSM.16.MT88.4 R8, [R216+0x10000] ;  /* 0x01000000d808783b */ /* 0x000ea20000004200 */
[----:B------:R-:W-:-:S02]  /*1d2d0*/  FMUL.FTZ R92, R92, R44 ;  /* 0x0000002c5c5c7220 */ /* 0x000fc40000410000 */
[-C--:B------:R-:W-:Y:S02]  /*1d2e0*/  FMUL.FTZ R93, R93, R44.reuse ;  /* 0x0000002c5d5d7220 */ /* 0x080fe40000410000 */
[-C--:B------:R-:W-:Y:S02]  /*1d2f0*/  FMUL.FTZ R96, R96, R44.reuse ;  /* 0x0000002c60607220 */ /* 0x080fe40000410000 */
[C---:B------:R-:W-:Y:S01]  /*1d300*/  HMMA.16816.F32.BF16 R76, R4.reuse, R16, R76 ;  /* 0x00000010044c723c */ /* 0x040fe2000004184c */
[-C--:B------:R-:W-:Y:S02]  /*1d310*/  FMUL.FTZ R97, R97, R44.reuse ;  /* 0x0000002c61617220 */ /* 0x080fe40000410000 */
[-C--:B------:R-:W-:Y:S02]  /*1d320*/  FMUL.FTZ R100, R100, R44.reuse ;  /* 0x0000002c64647220 */ /* 0x080fe40000410000 */
[-C--:B------:R-:W-:Y:S02]  /*1d330*/  FMUL.FTZ R101, R101, R44.reuse ;  /* 0x0000002c65657220 */ /* 0x080fe40000410000 */
[-C--:B------:R-:W-:Y:S01]  /*1d340*/  FMUL.FTZ R120, R120, R44.reuse ;  /* 0x0000002c78787220 */ /* 0x080fe20000410000 */
[----:B------:R-:W-:Y:S01]  /*1d350*/  HMMA.16816.F32.BF16 R80, R4, R18, R80 ;  /* 0x000000120450723c */ /* 0x000fe20000041850 */
[----:B------:R-:W3:Y:S01]  /*1d360*/  LDSM.16.MT88.4 R16, [R214+0x10000] ;  /* 0x01000000d610783b */ /* 0x000ee20000004200 */
[----:B------:R-:W-:-:S02]  /*1d370*/  FMUL.FTZ R121, R121, R44 ;  /* 0x0000002c79797220 */ /* 0x000fc40000410000 */
[-C--:B------:R-:W-:Y:S02]  /*1d380*/  FMUL.FTZ R104, R104, R44.reuse ;  /* 0x0000002c68687220 */ /* 0x080fe40000410000 */
[-C--:B------:R-:W-:Y:S02]  /*1d390*/  FMUL.FTZ R105, R105, R44.reuse ;  /* 0x0000002c69697220 */ /* 0x080fe40000410000 */
[-C--:B------:R-:W-:Y:S01]  /*1d3a0*/  FMUL.FTZ R108, R108, R44.reuse ;  /* 0x0000002c6c6c7220 */ /* 0x080fe20000410000 */
[----:B-1----:R-:W-:Y:S01]  /*1d3b0*/  HMMA.16816.F32.BF16 R84, R4, R12, R84 ;  /* 0x0000000c0454723c */ /* 0x002fe20000041854 */
[-C--:B------:R-:W-:Y:S02]  /*1d3c0*/  FMUL.FTZ R109, R109, R44.reuse ;  /* 0x0000002c6d6d7220 */ /* 0x080fe40000410000 */
[-C--:B------:R-:W-:Y:S02]  /*1d3d0*/  FMUL.FTZ R116, R116, R44.reuse ;  /* 0x0000002c74747220 */ /* 0x080fe40000410000 */
[----:B------:R-:W-:-:S02]  /*1d3e0*/  FMUL.FTZ R117, R117, R44 ;  /* 0x0000002c75757220 */ /* 0x000fc40000410000 */
[-C--:B------:R-:W-:Y:S01]  /*1d3f0*/  FMUL.FTZ R112, R112, R44.reuse ;  /* 0x0000002c70707220 */ /* 0x080fe20000410000 */
[C---:B------:R-:W-:Y:S01]  /*1d400*/  HMMA.16816.F32.BF16 R88, R4.reuse, R14, R88 ;  /* 0x0000000e0458723c */ /* 0x040fe20000041858 */
[----:B------:R-:W1:Y:S01]  /*1d410*/  LDSM.16.MT88.4 R12, [R213+0x10000] ;  /* 0x01000000d50c783b */ /* 0x000e620000004200 */
[----:B------:R-:W-:Y:S02]  /*1d420*/  FMUL.FTZ R113, R113, R44 ;  /* 0x0000002c71717220 */ /* 0x000fe40000410000 */
[-CC-:B------:R-:W-:Y:S02]  /*1d430*/  FFMA.FTZ R60, R190, R47.reuse, -R52.reuse ;  /* 0x0000002fbe3c7223 */ /* 0x180fe40000010834 */
[-C--:B------:R-:W-:Y:S02]  /*1d440*/  FFMA.FTZ R57, R57, R47.reuse, -R52 ;  /* 0x0000002f39397223 */ /* 0x080fe40000010834 */
[----:B--2---:R-:W-:Y:S01]  /*1d450*/  HMMA.16816.F32.BF16 R92, R4, R8, R92 ;  /* 0x00000008045c723c */ /* 0x004fe2000004185c */
[-CC-:B------:R-:W-:Y:S01]  /*1d460*/  FFMA.FTZ R62, R189, R47.reuse, -R58.reuse ;  /* 0x0000002fbd3e7223 */ /* 0x180fe2000001083a */
[----:B------:R-:W-:Y:S01]  /*1d470*/  MUFU.EX2 R60, R60 ;  /* 0x0000003c003c7308 */ /* 0x000fe20000000800 */
[----:B------:R-:W-:-:S02]  /*1d480*/  FFMA.FTZ R67, R188, R47, -R58 ;  /* 0x0000002fbc437223 */ /* 0x000fc4000001083a */
[-CC-:B------:R-:W-:Y:S02]  /*1d490*/  FFMA.FTZ R65, R187, R47.reuse, -R58.reuse ;  /* 0x0000002fbb417223 */ /* 0x180fe4000001083a */
[-C--:B------:R-:W-:Y:S01]  /*1d4a0*/  FFMA.FTZ R64, R186, R47.reuse, -R58 ;  /* 0x0000002fba407223 */ /* 0x080fe2000001083a */
[C---:B------:R-:W-:Y:S01]  /*1d4b0*/  HMMA.16816.F32.BF16 R96, R4.reuse, R10, R96 ;  /* 0x0000000a0460723c */ /* 0x040fe20000041860 */
[----:B------:R-:W2:Y:S01]  /*1d4c0*/  LDSM.16.MT88.4 R8, [R212+0x10000] ;  /* 0x01000000d408783b */ /* 0x000ea20000004200 */
[-C--:B------:R-:W-:Y:S01]  /*1d4d0*/  FFMA.FTZ R66, R185, R47.reuse, -R52 ;  /* 0x0000002fb9427223 */ /* 0x080fe20000010834 */
[----:B------:R-:W-:Y:S01]  /*1d4e0*/  MUFU.EX2 R57, R57 ;  /* 0x0000003900397308 */ /* 0x000fe20000000800 */
[-C--:B------:R-:W-:Y:S02]  /*1d4f0*/  FFMA.FTZ R135, R136, R47.reuse, -R58 ;  /* 0x0000002f88877223 */ /* 0x080fe4000001083a */
[-C--:B------:R-:W-:Y:S02]  /*1d500*/  FFMA.FTZ R132, R133, R47.reuse, -R52 ;  /* 0x0000002f85847223 */ /* 0x080fe40000010834 */
[----:B---3--:R-:W-:Y:S01]  /*1d510*/  HMMA.16816.F32.BF16 R100, R4, R16, R100 ;  /* 0x000000100464723c */ /* 0x008fe20000041864 */
[----:B------:R-:W-:-:S02]  /*1d520*/  FFMA.FTZ R136, R137, R47, -R58 ;  /* 0x0000002f89887223 */ /* 0x000fc4000001083a */
[----:B------:R-:W-:Y:S01]  /*1d530*/  MUFU.EX2 R62, R62 ;  /* 0x0000003e003e7308 */ /* 0x000fe20000000800 */
[-CC-:B------:R-:W-:Y:S02]  /*1d540*/  FFMA.FTZ R133, R183, R47.reuse, -R52.reuse ;  /* 0x0000002fb7857223 */ /* 0x180fe40000010834 */
[-C--:B------:R-:W-:Y:S02]  /*1d550*/  FFMA.FTZ R134, R184, R47.reuse, -R52 ;  /* 0x0000002fb8867223 */ /* 0x080fe40000010834 */
[----:B------:R-:W-:Y:S01]  /*1d560*/  HMMA.16816.F32.BF16 R120, R4, R18, R120 ;  /* 0x000000120478723c */ /* 0x000fe20000041878 */
[----:B------:R-:W3:Y:S01]  /*1d570*/  LDSM.16.MT88.4 R16, [R213+0xc800] ;  /* 0x00c80000d510783b */ /* 0x000ee20000004200 */
[-CC-:B------:R-:W-:Y:S01]  /*1d580*/  FFMA.FTZ R137, R157, R47.reuse, -R58.reuse ;  /* 0x0000002f9d897223 */ /* 0x180fe2000001083a */
[----:B------:R-:W4:Y:S01]  /*1d590*/  MUFU.EX2 R67, R67 ;  /* 0x0000004300437308 */ /* 0x000f220000000800 */
[-C--:B------:R-:W-:Y:S02]  /*1d5a0*/  FFMA.FTZ R138, R138, R47.reuse, -R58 ;  /* 0x0000002f8a8a7223 */ /* 0x080fe4000001083a */
[----:B------:R-:W-:-:S02]  /*1d5b0*/  FFMA.FTZ R141, R141, R47, -R52 ;  /* 0x0000002f8d8d7223 */ /* 0x000fc40000010834 */
[-CC-:B------:R-:W-:Y:S01]  /*1d5c0*/  FFMA.FTZ R157, R156, R47.reuse, -R52.reuse ;  /* 0x0000002f9c9d7223 */ /* 0x180fe20000010834 */
[C---:B-1----:R-:W-:Y:S01]  /*1d5d0*/  HMMA.16816.F32.BF16 R104, R4.reuse, R12, R104 ;  /* 0x0000000c0468723c */ /* 0x042fe20000041868 */
[-CC-:B------:R-:W-:Y:S01]  /*1d5e0*/  FFMA.FTZ R154, R154, R47.reuse, -R52.reuse ;  /* 0x0000002f9a9a7223 */ /* 0x180fe20000010834 */
[----:B------:R-:W-:Y:S01]  /*1d5f0*/  MUFU.EX2 R65, R65 ;  /* 0x0000004100417308 */ /* 0x000fe20000000800 */
[-C--:B------:R-:W-:Y:S02]  /*1d600*/  FFMA.FTZ R156, R182, R47.reuse, -R52 ;  /* 0x0000002fb69c7223 */ /* 0x080fe40000010834 */
[-CC-:B------:R-:W-:Y:S02]  /*1d610*/  FFMA.FTZ R160, R179, R47.reuse, -R58.reuse ;  /* 0x0000002fb3a07223 */ /* 0x180fe4000001083a */
[-CC-:B------:R-:W-:Y:S01]  /*1d620*/  FFMA.FTZ R161, R180, R47.reuse, -R58.reuse ;  /* 0x0000002fb4a17223 */ /* 0x180fe2000001083a */
[----:B------:R-:W-:Y:S01]  /*1d630*/  HMMA.16816.F32.BF16 R108, R4, R14, R108 ;  /* 0x0000000e046c723c */ /* 0x000fe2000004186c */
[----:B------:R-:W1:Y:S01]  /*1d640*/  LDSM.16.MT88.4 R12, [R212+0xc800] ;  /* 0x00c80000d40c783b */ /* 0x000e620000004200 */
[----:B------:R-:W5:Y:S01]  /*1d650*/  MUFU.EX2 R64, R64 ;  /* 0x0000004000407308 */ /* 0x000f620000000800 */
[----:B------:R-:W-:-:S02]  /*1d660*/  FFMA.FTZ R162, R181, R47, -R58 ;  /* 0x0000002fb5a27223 */ /* 0x000fc4000001083a */
[-C--:B------:R-:W-:Y:S02]  /*1d670*/  FFMA.FTZ R163, R178, R47.reuse, -R58 ;  /* 0x0000002fb2a37223 */ /* 0x080fe4000001083a */
[-CC-:B------:R-:W-:Y:S01]  /*1d680*/  FFMA.FTZ R171, R171, R47.reuse, -R52.reuse ;  /* 0x0000002fabab7223 */ /* 0x180fe20000010834 */
[C---:B--2---:R-:W-:Y:S01]  /*1d690*/  HMMA.16816.F32.BF16 R116, R4.reuse, R8, R116 ;  /* 0x000000080474723c */ /* 0x044fe20000041874 */
[-CC-:B------:R-:W-:Y:S01]  /*1d6a0*/  FFMA.FTZ R170, R170, R47.reuse, -R52.reuse ;  /* 0x0000002faaaa7223 */ /* 0x180fe20000010834 */
[----:B------:R-:W2:Y:S01]  /*1d6b0*/  MUFU.EX2 R66, R66 ;  /* 0x0000004200427308 */ /* 0x000ea20000000800 */
[-CC-:B------:R-:W-:Y:S02]  /*1d6c0*/  FFMA.FTZ R173, R176, R47.reuse, -R52.reuse ;  /* 0x0000002fb0ad7223 */ /* 0x180fe40000010834 */
[-C--:B------:R-:W-:Y:S02]  /*1d6d0*/  FFMA.FTZ R172, R177, R47.reuse, -R52 ;  /* 0x0000002fb1ac7223 */ /* 0x080fe40000010834 */
[-CC-:B------:R-:W-:Y:S01]  /*1d6e0*/  FFMA.FTZ R168, R168, R47.reuse, -R58.reuse ;  /* 0x0000002fa8a87223 */ /* 0x180fe2000001083a */
[----:B------:R-:W-:Y:S01]  /*1d6f0*/  HMMA.16816.F32.BF16 R112, R4, R10, R112 ;  /* 0x0000000a0470723c */ /* 0x000fe20000041870 */
[----:B------:R-:W1:Y:S01]  /*1d700*/  LDSM.16.MT88.4 R8, [R216+0x10800] ;  /* 0x01080000d808783b */ /* 0x000e620000004200 */
[----:B------:R-:W-:Y:S01]  /*1d710*/  MUFU.EX2 R132, R132 ;  /* 0x0000008400847308 */ /* 0x000fe20000000800 */
[----:B------:R-:W-:-:S02]  /*1d720*/  FFMA.FTZ R169, R169, R47, -R58 ;  /* 0x0000002fa9a97223 */ /* 0x000fc4000001083a */
[-C--:B------:R-:W-:Y:S02]  /*1d730*/  FFMA.FTZ R166, R166, R47.reuse, -R58 ;  /* 0x0000002fa6a67223 */ /* 0x080fe4000001083a */
[----:B----4-:R-:W-:Y:S01]  /*1d740*/  F2FP.BF16.PACK_AB R4, R67, R62 ;  /* 0x0000003e4304723e */ /* 0x010fe200000010ff */
[--C-:B------:R-:W-:Y:S01]  /*1d750*/  FFMA.FTZ R167, R167, R47, -R52.reuse ;  /* 0x0000002fa7a77223 */ /* 0x100fe20000010834 */
[----:B------:R-:W-:Y:S01]  /*1d760*/  F2FP.BF16.PACK_AB R5, R60, R53 ;  /* 0x000000353c05723e */ /* 0x000fe200000010ff */
[----:B------:R-:W-:Y:S01]  /*1d770*/  MUFU.EX2 R133, R133 ;  /* 0x0000008500857308 */ /* 0x000fe20000000800 */
[----:B-----5:R-:W-:Y:S01]  /*1d780*/  F2FP.BF16.PACK_AB R6, R64, R65 ;  /* 0x000000414006723e */ /* 0x020fe200000010ff */
[----:B------:R-:W-:Y:S01]  /*1d790*/  FFMA.FTZ R159, R159, R47, -R52 ;  /* 0x0000002f9f9f7223 */ /* 0x000fe20000010834 */
[----:B--2---:R-:W-:Y:S01]  /*1d7a0*/  F2FP.BF16.PACK_AB R7, R66, R57 ;  /* 0x000000394207723e */ /* 0x004fe200000010ff */
[-CC-:B------:R-:W-:Y:S02]  /*1d7b0*/  FFMA.FTZ R153, R153, R47.reuse, -R58.reuse ;  /* 0x0000002f99997223 */ /* 0x180fe4000001083a */
[----:B------:R-:W-:-:S02]  /*1d7c0*/  FFMA.FTZ R152, R152, R47, -R58 ;  /* 0x0000002f98987223 */ /* 0x000fc4000001083a */
[----:B------:R-:W-:Y:S01]  /*1d7d0*/  MUFU.EX2 R134, R134 ;  /* 0x0000008600867308 */ /* 0x000fe20000000800 */
[-C--:B------:R-:W-:Y:S01]  /*1d7e0*/  FFMA.FTZ R151, R151, R47.reuse, -R58 ;  /* 0x0000002f97977223 */ /* 0x080fe2000001083a */
[C---:B------:R-:W-:Y:S01]  /*1d7f0*/  HMMA.16816.F32.BF16 R68, R4.reuse, R20, R68 ;  /* 0x000000140444723c */ /* 0x040fe20000041844 */
[-CC-:B------:R-:W-:Y:S02]  /*1d800*/  FFMA.FTZ R146, R146, R47.reuse, -R52.reuse ;  /* 0x0000002f92927223 */ /* 0x180fe40000010834 */
[-CC-:B------:R-:W-:Y:S02]  /*1d810*/  FFMA.FTZ R147, R147, R47.reuse, -R52.reuse ;  /* 0x0000002f93937223 */ /* 0x180fe40000010834 */
[-C--:B------:R-:W-:Y:S01]  /*1d820*/  FFMA.FTZ R145, R145, R47.reuse, -R52 ;  /* 0x0000002f91917223 */ /* 0x080fe20000010834 */
[----:B------:R-:W-:Y:S01]  /*1d830*/  MUFU.EX2 R135, R135 ;  /* 0x0000008700877308 */ /* 0x000fe20000000800 */
[-CC-:B------:R-:W-:Y:S01]  /*1d840*/  FFMA.FTZ R143, R143, R47.reuse, -R58.reuse ;  /* 0x0000002f8f8f7223 */ /* 0x180fe2000001083a */
[----:B------:R-:W-:Y:S01]  /*1d850*/  HMMA.16816.F32.BF16 R72, R4, R22, R72 ;  /* 0x000000160448723c */ /* 0x000fe20000041848 */
[----:B------:R-:W2:Y:S01]  /*1d860*/  LDSM.16.MT88.4 R20, [R212+0x10800] ;  /* 0x01080000d414783b */ /* 0x000ea20000004200 */
[----:B------:R-:W-:-:S02]  /*1d870*/  FFMA.FTZ R144, R144, R47, -R58 ;  /* 0x0000002f90907223 */ /* 0x000fc4000001083a */
[-C--:B------:R-:W-:Y:S02]  /*1d880*/  FFMA.FTZ R142, R142, R47.reuse, -R58 ;  /* 0x0000002f8e8e7223 */ /* 0x080fe4000001083a */
[----:B------:R-:W4:Y:S01]  /*1d890*/  MUFU.EX2 R136, R136 ;  /* 0x0000008800887308 */ /* 0x000f220000000800 */
[----:B------:R-:W-:Y:S01]  /*1d8a0*/  FFMA.FTZ R139, R139, R47, -R52 ;  /* 0x0000002f8b8b7223 */ /* 0x000fe20000010834 */
[C---:B---3--:R-:W-:Y:S01]  /*1d8b0*/  HMMA.16816.F32.BF16 R76, R4.reuse, R16, R76 ;  /* 0x00000010044c723c */ /* 0x048fe2000004184c */
[----:B------:R-:W-:Y:S02]  /*1d8c0*/  FFMA.FTZ R43, R243, R43, R32 ;  /* 0x0000002bf32b7223 */ /* 0x000fe40000010020 */
[----:B------:R-:W-:Y:S02]  /*1d8d0*/  FFMA.FTZ R40, R241, R44, R40 ;  /* 0x0000002cf1287223 */ /* 0x000fe40000010028 */
[----:B------:R-:W-:Y:S01]  /*1d8e0*/  FADD.FTZ R2, R2, R43 ;  /* 0x0000002b02027221 */ /* 0x000fe20000010000 */
[----:B------:R-:W-:Y:S01]  /*1d8f0*/  MUFU.EX2 R137, R137 ;  /* 0x0000008900897308 */ /* 0x000fe20000000800 */
[----:B------:R-:W-:Y:S01]  /*1d900*/  FADD.FTZ R35, R35, R40 ;  /* 0x0000002823237221 */ /* 0x000fe20000010000 */
[----:B------:R-:W-:Y:S01]  /*1d910*/  HMMA.16816.F32.BF16 R80, R4, R18, R80 ;  /* 0x000000120450723c */ /* 0x000fe20000041850 */
[----:B------:R-:W3:Y:S01]  /*1d920*/  LDSM.16.MT88.4 R16, [R214+0xd000] ;  /* 0x00d00000d610783b */ /* 0x000ee20000004200 */
[----:B------:R-:W-:-:S02]  /*1d930*/  FADD.FTZ R33, R33, R2 ;  /* 0x0000000221217221 */ /* 0x000fc40000010000 */
[----:B------:R-:W-:Y:S02]  /*1d940*/  FADD.FTZ R34, R34, R35 ;  /* 0x0000002322227221 */ /* 0x000fe40000010000 */
[----:B------:R-:W5:Y:S01]  /*1d950*/  MUFU.EX2 R138, R138 ;  /* 0x0000008a008a7308 */ /* 0x000f620000000800 */
[----:B------:R-:W-:Y:S01]  /*1d960*/  FADD.FTZ R0, R0, R33 ;  /* 0x0000002100007221 */ /* 0x000fe20000010000 */
[C---:B-1----:R-:W-:Y:S01]  /*1d970*/  HMMA.16816.F32.BF16 R84, R4.reuse, R12, R84 ;  /* 0x0000000c0454723c */ /* 0x042fe20000041854 */
[----:B------:R-:W-:Y:S02]  /*1d980*/  FADD.FTZ R3, R3, R34 ;  /* 0x0000002203037221 */ /* 0x000fe40000010000 */
[----:B------:R-:W-:Y:S02]  /*1d990*/  FADD.FTZ R53, R53, R0 ;  /* 0x0000000035357221 */ /* 0x000fe40000010000 */
[----:B------:R-:W-:Y:S01]  /*1d9a0*/  FADD.FTZ R0, R62, R3 ;  /* 0x000000033e007221 */ /* 0x000fe20000010000 */
[----:B------:R-:W1:Y:S01]  /*1d9b0*/  MUFU.EX2 R141, R141 ;  /* 0x0000008d008d7308 */ /* 0x000e620000000800 */
[----:B------:R-:W-:Y:S01]  /*1d9c0*/  FADD.FTZ R60, R60, R53 ;  /* 0x000000353c3c7221 */ /* 0x000fe20000010000 */
[----:B------:R-:W-:Y:S01]  /*1d9d0*/  HMMA.16816.F32.BF16 R88, R4, R14, R88 ;  /* 0x0000000e0458723c */ /* 0x000fe20000041858 */
[----:B------:R-:W1:Y:S01]  /*1d9e0*/  LDSM.16.MT88.4 R12, [R213+0xd000] ;  /* 0x00d00000d50c783b */ /* 0x000e620000004200 */
[----:B------:R-:W-:-:S02]  /*1d9f0*/  FADD.FTZ R0, R67, R0 ;  /* 0x0000000043007221 */ /* 0x000fc40000010000 */
[----:B------:R-:W-:Y:S02]  /*1da00*/  FADD.FTZ R3, R57, R60 ;  /* 0x0000003c39037221 */ /* 0x000fe40000010000 */
[----:B------:R-:W-:Y:S01]  /*1da10*/  MUFU.EX2 R154, R154 ;  /* 0x0000009a009a7308 */ /* 0x000fe20000000800 */
[----:B------:R-:W-:Y:S01]  /*1da20*/  FADD.FTZ R65, R65, R0 ;  /* 0x0000000041417221 */ /* 0x000fe20000010000 */
[----:B------:R-:W-:Y:S01]  /*1da30*/  HMMA.16816.F32.BF16 R92, R4, R8, R92 ;  /* 0x00000008045c723c */ /* 0x000fe2000004185c */
[----:B------:R-:W-:Y:S02]  /*1da40*/  FADD.FTZ R3, R66, R3 ;  /* 0x0000000342037221 */ /* 0x000fe40000010000 */
[----:B------:R-:W-:-:S03]  /*1da50*/  FADD.FTZ R64, R64, R65 ;  /* 0x0000004140407221 */ /* 0x000fc60000010000 */
[----:B------:R-:W-:Y:S02]  /*1da60*/  MUFU.EX2 R157, R157 ;  /* 0x0000009d009d7308 */ /* 0x000fe40000000800 */
[C---:B------:R-:W-:Y:S01]  /*1da70*/  HMMA.16816.F32.BF16 R96, R4.reuse, R10, R96 ;  /* 0x0000000a0460723c */ /* 0x040fe20000041860 */
[----:B------:R-:W1:Y:S05]  /*1da80*/  LDSM.16.MT88.4 R8, [R212+0xd000] ;  /* 0x00d00000d408783b */ /* 0x000e6a0000004200 */
[----:B------:R-:W-:Y:S02]  /*1da90*/  MUFU.EX2 R156, R156 ;  /* 0x0000009c009c7308 */ /* 0x000fe40000000800 */
[C---:B------:R-:W-:Y:S06]  /*1daa0*/  HMMA.16816.F32.BF16 R100, R4.reuse, R36, R100 ;  /* 0x000000240464723c */ /* 0x040fec0000041864 */
[----:B------:R-:W-:Y:S02]  /*1dab0*/  MUFU.EX2 R160, R160 ;  /* 0x000000a000a07308 */ /* 0x000fe40000000800 */
[C---:B------:R-:W-:Y:S01]  /*1dac0*/  HMMA.16816.F32.BF16 R120, R4.reuse, R38, R120 ;  /* 0x000000260478723c */ /* 0x040fe20000041878 */
[----:B------:R-:W1:Y:S05]  /*1dad0*/  LDSM.16.MT88.4 R36, [R214+0x11000] ;  /* 0x01100000d624783b */ /* 0x000e6a0000004200 */
[----:B------:R-:W1:Y:S02]  /*1dae0*/  MUFU.EX2 R161, R161 ;  /* 0x000000a100a17308 */ /* 0x000e640000000800 */
[C---:B------:R-:W-:Y:S06]  /*1daf0*/  HMMA.16816.F32.BF16 R104, R4.reuse, R28, R104 ;  /* 0x0000001c0468723c */ /* 0x040fec0000041868 */
[----:B------:R-:W-:Y:S02]  /*1db00*/  MUFU.EX2 R162, R162 ;  /* 0x000000a200a27308 */ /* 0x000fe40000000800 */
[C---:B------:R-:W-:Y:S01]  /*1db10*/  HMMA.16816.F32.BF16 R108, R4.reuse, R30, R108 ;  /* 0x0000001e046c723c */ /* 0x040fe2000004186c */
[----:B------:R-:W-:Y:S05]  /*1db20*/  LDSM.16.MT88.4 R28, [R212+0x11000] ;  /* 0x01100000d41c783b */ /* 0x000fea0000004200 */
[----:B------:R-:W1:Y:S02]  /*1db30*/  MUFU.EX2 R163, R163 ;  /* 0x000000a300a37308 */ /* 0x000e640000000800 */
[C---:B------:R-:W-:Y:S06]  /*1db40*/  HMMA.16816.F32.BF16 R128, R4.reuse, R24, R128 ;  /* 0x000000180480723c */ /* 0x040fec0000041880 */
[----:B------:R-:W1:Y:S02]  /*1db50*/  MUFU.EX2 R171, R171 ;  /* 0x000000ab00ab7308 */ /* 0x000e640000000800 */
[C---:B------:R-:W-:Y:S01]  /*1db60*/  HMMA.16816.F32.BF16 R124, R4.reuse, R26, R124 ;  /* 0x0000001a047c723c */ /* 0x040fe2000004187c */
[----:B------:R-:W3:Y:S05]  /*1db70*/  LDSM.16.MT88.4 R24, [R216+0xd000] ;  /* 0x00d00000d818783b */ /* 0x000eea0000004200 */
[----:B------:R-:W-:Y:S02]  /*1db80*/  MUFU.EX2 R170, R170 ;  /* 0x000000aa00aa7308 */ /* 0x000fe40000000800 */
[C---:B--2---:R-:W-:Y:S06]  /*1db90*/  HMMA.16816.F32.BF16 R116, R4.reuse, R20, R116 ;  /* 0x000000140474723c */ /* 0x044fec0000041874 */
[----:B------:R-:W-:Y:S02]  /*1dba0*/  MUFU.EX2 R173, R173 ;  /* 0x000000ad00ad7308 */ /* 0x000fe40000000800 */
[----:B------:R-:W-:Y:S01]  /*1dbb0*/  HMMA.16816.F32.BF16 R112, R4, R22, R112 ;  /* 0x000000160470723c */ /* 0x000fe20000041870 */
[----:B------:R-:W2:Y:S05]  /*1dbc0*/  LDSM.16.MT88.4 R20, [R216+0x11000] ;  /* 0x01100000d814783b */ /* 0x000eaa0000004200 */
[----:B------:R-:W-:Y:S01]  /*1dbd0*/  MUFU.EX2 R172, R172 ;  /* 0x000000ac00ac7308 */ /* 0x000fe20000000800 */
[----:B----4-:R-:W-:Y:S01]  /*1dbe0*/  F2FP.BF16.PACK_AB R4, R136, R135 ;  /* 0x000000878804723e */ /* 0x010fe200000010ff */
[----:B------:R-:W-:Y:S01]  /*1dbf0*/  FADD.FTZ R135, R135, R64 ;  /* 0x0000004087877221 */ /* 0x000fe20000010000 */
[----:B------:R-:W-:Y:S01]  /*1dc00*/  F2FP.BF16.PACK_AB R5, R133, R132 ;  /* 0x000000848505723e */ /* 0x000fe200000010ff */
[----:B------:R-:W-:Y:S01]  /*1dc10*/  FADD.FTZ R132, R132, R3 ;  /* 0x0000000384847221 */ /* 0x000fe20000010000 */
[----:B-----5:R-:W-:Y:S01]  /*1dc20*/  F2FP.BF16.PACK_AB R6, R138, R137 ;  /* 0x000000898a06723e */ /* 0x020fe200000010ff */
[----:B------:R-:W-:Y:S01]  /*1dc30*/  FADD.FTZ R136, R136, R135 ;  /* 0x0000008788887221 */ /* 0x000fe20000010000 */
[----:B-1----:R-:W-:Y:S01]  /*1dc40*/  F2FP.BF16.PACK_AB R7, R141, R134 ;  /* 0x000000868d07723e */ /* 0x002fe200000010ff */
[----:B------:R-:W-:Y:S01]  /*1dc50*/  MUFU.EX2 R168, R168 ;  /* 0x000000a800a87308 */ /* 0x000fe20000000800 */
[----:B------:R-:W-:Y:S01]  /*1dc60*/  FADD.FTZ R133, R133, R132 ;  /* 0x0000008485857221 */ /* 0x000fe20000010000 */
[----:B------:R-:W-:Y:S01]  /*1dc70*/  MOV R132, R42 ;  /* 0x0000002a00847202 */ /* 0x000fe20000000f00 */
[----:B------:R-:W-:-:S02]  /*1dc80*/  FADD.FTZ R3, R137, R136 ;  /* 0x0000008889037221 */ /* 0x000fc40000010000 */
[----:B------:R-:W-:Y:S01]  /*1dc90*/  FADD.FTZ R134, R134, R133 ;  /* 0x0000008586867221 */ /* 0x000fe20000010000 */
[----:B---3--:R-:W-:Y:S01]  /*1dca0*/  HMMA.16816.F32.BF16 R68, R4, R16, R68 ;  /* 0x000000100444723c */ /* 0x008fe20000041844 */
[----:B------:R-:W-:Y:S01]  /*1dcb0*/  FADD.FTZ R3, R138, R3 ;  /* 0x000000038a037221 */ /* 0x000fe20000010000 */
[----:B------:R-:W1:Y:S01]  /*1dcc0*/  MUFU.EX2 R169, R169 ;  /* 0x000000a900a97308 */ /* 0x000e620000000800 */
[----:B------:R-:W-:-:S05]  /*1dcd0*/  FADD.FTZ R141, R141, R134 ;  /* 0x000000868d8d7221 */ /* 0x000fca0000010000 */
[C---:B------:R-:W-:Y:S01]  /*1dce0*/  HMMA.16816.F32.BF16 R72, R4.reuse, R18, R72 ;  /* 0x000000120448723c */ /* 0x040fe20000041848 */
[----:B------:R-:W3:Y:S01]  /*1dcf0*/  LDSM.16.MT88.4 R16, [R214+0xd800] ;  /* 0x00d80000d610783b */ /* 0x000ee20000004200 */
[----:B------:R-:W-:Y:S06]  /*1dd00*/  MUFU.EX2 R166, R166 ;  /* 0x000000a600a67308 */ /* 0x000fec0000000800 */
[C---:B------:R-:W-:Y:S02]  /*1dd10*/  HMMA.16816.F32.BF16 R76, R4.reuse, R12, R76 ;  /* 0x0000000c044c723c */ /* 0x040fe4000004184c */
[----:B------:R-:W-:Y:S06]  /*1dd20*/  MUFU.EX2 R159, R159 ;  /* 0x0000009f009f7308 */ /* 0x000fec0000000800 */
[C---:B------:R-:W-:Y:S01]  /*1dd30*/  HMMA.16816.F32.BF16 R80, R4.reuse, R14, R80 ;  /* 0x0000000e0450723c */ /* 0x040fe20000041850 */
[----:B------:R-:W4:Y:S01]  /*1dd40*/  LDSM.16.MT88.4 R12, [R213+0xd800] ;  /* 0x00d80000d50c783b */ /* 0x000f220000004200 */
[----:B------:R-:W-:Y:S06]  /*1dd50*/  MUFU.EX2 R153, R153 ;  /* 0x0000009900997308 */ /* 0x000fec0000000800 */
[C---:B------:R-:W-:Y:S02]  /*1dd60*/  HMMA.16816.F32.BF16 R84, R4.reuse, R8, R84 ;  /* 0x000000080454723c */ /* 0x040fe40000041854 */
[----:B------:R-:W-:Y:S06]  /*1dd70*/  MUFU.EX2 R152, R152 ;  /* 0x0000009800987308 */ /* 0x000fec0000000800 */
[C---:B------:R-:W-:Y:S01]  /*1dd80*/  HMMA.16816.F32.BF16 R88, R4.reuse, R10, R88 ;  /* 0x0000000a0458723c */ /* 0x040fe20000041858 */
[----:B------:R-:W5:Y:S01]  /*1dd90*/  LDSM.16.MT88.4 R8, [R212+0xd800] ;  /* 0x00d80000d408783b */ /* 0x000f620000004200 */
        /* <DEDUP_REMOVED lines=8> */
[C---:B------:R-:W-:Y:S02]  /*1de20*/  HMMA.16816.F32.BF16 R128, R4.reuse, R24, R128 ;  /* 0x000000180480723c */ /* 0x040fe40000041880 */
[----:B------:R-:W-:Y:S06]  /*1de30*/  MUFU.EX2 R143, R143 ;  /* 0x0000008f008f7308 */ /* 0x000fec0000000800 */
[C---:B------:R-:W-:Y:S01]  /*1de40*/  HMMA.16816.F32.BF16 R124, R4.reuse, R26, R124 ;  /* 0x0000001a047c723c */ /* 0x040fe2000004187c */
[----:B------:R-:W1:Y:S01]  /*1de50*/  LDSM.16.MT88.4 R24, [R216+0xd800] ;  /* 0x00d80000d818783b */ /* 0x000e620000004200 */
[----:B------:R-:W-:Y:S06]  /*1de60*/  MUFU.EX2 R144, R144 ;  /* 0x0000009000907308 */ /* 0x000fec0000000800 */
[C---:B--2---:R-:W-:Y:S02]  /*1de70*/  HMMA.16816.F32.BF16 R92, R4.reuse, R20, R92 ;  /* 0x00000014045c723c */ /* 0x044fe4000004185c */
[----:B------:R-:W-:Y:S06]  /*1de80*/  MUFU.EX2 R142, R142 ;  /* 0x0000008e008e7308 */ /* 0x000fec0000000800 */
[C---:B------:R-:W-:Y:S01]  /*1de90*/  HMMA.16816.F32.BF16 R96, R4.reuse, R22, R96 ;  /* 0x000000160460723c */ /* 0x040fe20000041860 */
[----:B------:R-:W2:Y:S07]  /*1dea0*/  LDSM.16.MT88.4 R20, [R216+0x11800] ;  /* 0x01180000d814783b */ /* 0x000eae0000004200 */
[C---:B------:R-:W-:Y:S01]  /*1deb0*/  HMMA.16816.F32.BF16 R120, R4.reuse, R38, R120 ;  /* 0x000000260478723c */ /* 0x040fe20000041878 */
[----:B------:R-:W1:Y:S07]  /*1dec0*/  LDSM.16.MT88.4 R36, [R213+0x11800] ;  /* 0x01180000d524783b */ /* 0x000e6e0000004200 */
        /* <DEDUP_REMOVED lines=13> */
[----:B---3--:R-:W-:Y:S01]  /*1dfa0*/  HMMA.16816.F32.BF16 R68, R4, R16, R68 ;  /* 0x000000100444723c */ /* 0x008fe20000041844 */
[----:B------:R-:W-:Y:S02]  /*1dfb0*/  FADD.FTZ R163, R163, R162 ;  /* 0x000000a2a3a37221 */ /* 0x000fe40000010000 */
[----:B------:R-:W-:-:S05]  /*1dfc0*/  FADD.FTZ R171, R171, R156 ;  /* 0x0000009cabab7221 */ /* 0x000fca0000010000 */
        /* <DEDUP_REMOVED lines=8> */
[C---:B-1----:R-:W-:Y:S07]  /*1e050*/  HMMA.16816.F32.BF16 R100, R4.reuse, R48, R100 ;  /* 0x000000300464723c */ /* 0x042fee0000041864 */
[-C--:B------:R-:W-:Y:S01]  /*1e060*/  FFMA.FTZ R49, R165, R47.reuse, -R58 ;  /* 0x0000002fa5317223 */ /* 0x080fe2000001083a */
[----:B------:R-:W-:Y:S01]  /*1e070*/  HMMA.16816.F32.BF16 R120, R4, R50, R120 ;  /* 0x000000320478723c */ /* 0x000fe20000041878 */
[----:B------:R-:W-:Y:S01]  /*1e080*/  MUFU.EX2 R51, R167 ;  /* 0x000000a700337308 */ /* 0x000fe20000000800 */
[----:B------:R-:W-:-:S02]  /*1e090*/  FFMA.FTZ R48, R164, R47, -R52 ;  /* 0x0000002fa4307223 */ /* 0x000fc40000010834 */
[----:B------:R-:W-:-:S03]  /*1e0a0*/  FFMA.FTZ R165, R140, R47, -R58 ;  /* 0x0000002f8ca57223 */ /* 0x000fc6000001083a */
[-C--:B------:R-:W-:Y:S01]  /*1e0b0*/  FFMA.FTZ R50, R158, R47.reuse, -R52 ;  /* 0x0000002f9e327223 */ /* 0x080fe20000010834 */
[----:B------:R-:W-:Y:S01]  /*1e0c0*/  HMMA.16816.F32.BF16 R128, R4, R24, R128 ;  /* 0x000000180480723c */ /* 0x000fe20000041880 */
[----:B------:R-:W1:Y:S01]  /*1e0d0*/  MUFU.EX2 R49, R49 ;  /* 0x0000003100317308 */ /* 0x000e620000000800 */
[-C--:B------:R-:W-:Y:S02]  /*1e0e0*/  FFMA.FTZ R158, R155, R47.reuse, -R58 ;  /* 0x0000002f9b9e7223 */ /* 0x080fe4000001083a */
[----:B------:R-:W-:-:S04]  /*1e0f0*/  FFMA.FTZ R155, R150, R47, -R52 ;  /* 0x0000002f969b7223 */ /* 0x000fc80000010834 */
[C---:B------:R-:W-:Y:S01]  /*1e100*/  HMMA.16816.F32.BF16 R124, R4.reuse, R26, R124 ;  /* 0x0000001a047c723c */ /* 0x040fe2000004187c */
[----:B------:R-:W1:Y:S01]  /*1e110*/  LDSM.16.MT88.4 R24, [R216+0xe000] ;  /* 0x00e00000d818783b */ /* 0x000e620000004200 */
[----:B------:R-:W-:Y:S06]  /*1e120*/  MUFU.EX2 R48, R48 ;  /* 0x0000003000307308 */ /* 0x000fec0000000800 */
[C---:B--2---:R-:W-:Y:S02]  /*1e130*/  HMMA.16816.F32.BF16 R92, R4.reuse, R20, R92 ;  /* 0x00000014045c723c */ /* 0x044fe4000004185c */
        /* <DEDUP_REMOVED lines=8> */
[----:B------:R-:W1:Y:S06]  /*1e1c0*/  MUFU.EX2 R165, R165 ;  /* 0x000000a500a57308 */ /* 0x000e6c0000000800 */
[C---:B------:R-:W-:Y:S08]  /*1e1d0*/  HMMA.16816.F32.BF16 R116, R4.reuse, R28, R116 ;  /* 0x0000001c0474723c */ /* 0x040ff00000041874 */
[----:B------:R-:W-:Y:S01]  /*1e1e0*/  HMMA.16816.F32.BF16 R112, R4, R30, R112 ;  /* 0x0000001e0470723c */ /* 0x000fe20000041870 */
[----:B------:R-:W2:Y:S06]  /*1e1f0*/  LDSM.16.MT88.4 R28, [R214+0x12000] ;  /* 0x01200000d61c783b */ /* 0x000eac0000004200 */
[----:B------:R-:W-:Y:S01]  /*1e200*/  F2FP.BF16.PACK_AB R4, R169, R168 ;  /* 0x000000a8a904723e */ /* 0x000fe200000010ff */
[----:B------:R-:W-:Y:S01]  /*1e210*/  FADD.FTZ R168, R168, R163 ;  /* 0x000000a3a8a87221 */ /* 0x000fe20000010000 */
[----:B------:R-:W-:Y:S01]  /*1e220*/  F2FP.BF16.PACK_AB R5, R173, R170 ;  /* 0x000000aaad05723e */ /* 0x000fe200000010ff */
[----:B------:R-:W-:Y:S01]  /*1e230*/  FADD.FTZ R170, R170, R171 ;  /* 0x000000abaaaa7221 */ /* 0x000fe20000010000 */
[----:B-1----:R-:W-:Y:S01]  /*1e240*/  F2FP.BF16.PACK_AB R6, R49, R166 ;  /* 0x000000a63106723e */ /* 0x002fe200000010ff */
[----:B------:R-:W-:Y:S01]  /*1e250*/  FADD.FTZ R169, R169, R168 ;  /* 0x000000a8a9a97221 */ /* 0x000fe20000010000 */
[----:B------:R-:W-:Y:S01]  /*1e260*/  F2FP.BF16.PACK_AB R7, R51, R172 ;  /* 0x000000ac3307723e */ /* 0x000fe200000010ff */
[----:B------:R-:W-:-:S02]  /*1e270*/  FADD.FTZ R173, R173, R170 ;  /* 0x000000aaadad7221 */ /* 0x000fc40000010000 */
[----:B------:R-:W-:Y:S02]  /*1e280*/  FADD.FTZ R0, R166, R169 ;  /* 0x000000a9a6007221 */ /* 0x000fe40000010000 */
[----:B------:R-:W-:Y:S02]  /*1e290*/  FADD.FTZ R172, R172, R173 ;  /* 0x000000adacac7221 */ /* 0x000fe40000010000 */
[----:B---3--:R-:W-:Y:S01]  /*1e2a0*/  HMMA.16816.F32.BF16 R68, R4, R16, R68 ;  /* 0x000000100444723c */ /* 0x008fe20000041844 */
[----:B------:R-:W-:Y:S02]  /*1e2b0*/  FADD.FTZ R0, R49, R0 ;  /* 0x0000000031007221 */ /* 0x000fe40000010000 */
[----:B------:R-:W-:Y:S02]  /*1e2c0*/  FADD.FTZ R51, R51, R172 ;  /* 0x000000ac33337221 */ /* 0x000fe40000010000 */
[----:B------:R-:W-:-:S03]  /*1e2d0*/  FADD.FTZ R3, R153, R0 ;  /* 0x0000000099037221 */ /* 0x000fc60000010000 */
[----:B------:R-:W-:Y:S01]  /*1e2e0*/  HMMA.16816.F32.BF16 R72, R4, R18, R72 ;  /* 0x000000120448723c */ /* 0x000fe20000041848 */
[----:B------:R-:W1:Y:S01]  /*1e2f0*/  LDSM.16.MT88.4 R16, [R213+0x12000] ;  /* 0x01200000d510783b */ /* 0x000e620000004200 */
[----:B------:R-:W-:-:S04]  /*1e300*/  FADD.FTZ R3, R158, R3 ;  /* 0x000000039e037221 */ /* 0x000fc80000010000 */
[----:B------:R-:W-:Y:S02]  /*1e310*/  FADD.FTZ R0, R152, R3 ;  /* 0x0000000398007221 */ /* 0x000fe40000010000 */
[----:B----4-:R-:W-:Y:S02]  /*1e320*/  HMMA.16816.F32.BF16 R76, R4, R12, R76 ;  /* 0x0000000c044c723c */ /* 0x010fe4000004184c */
[----:B------:R-:W-:-:S04]  /*1e330*/  FADD.FTZ R0, R151, R0 ;  /* 0x0000000097007221 */ /* 0x000fc80000010000 */
[----:B------:R-:W-:Y:S02]  /*1e340*/  FADD.FTZ R3, R143, R0 ;  /* 0x000000008f037221 */ /* 0x000fe40000010000 */
[----:B------:R-:W-:Y:S01]  /*1e350*/  HMMA.16816.F32.BF16 R80, R4, R14, R80 ;  /* 0x0000000e0450723c */ /* 0x000fe20000041850 */
[----:B------:R-:W3:Y:S01]  /*1e360*/  LDSM.16.MT88.4 R12, [R212+0x12000] ;  /* 0x01200000d40c783b */ /* 0x000ee20000004200 */
[----:B------:R-:W-:-:S06]  /*1e370*/  FADD.FTZ R3, R144, R3 ;  /* 0x0000000390037221 */ /* 0x000fcc0000010000 */
[C---:B-----5:R-:W-:Y:S08]  /*1e380*/  HMMA.16816.F32.BF16 R84, R4.reuse, R8, R84 ;  /* 0x000000080454723c */ /* 0x060ff00000041854 */
[C---:B------:R-:W-:Y:S01]  /*1e390*/  HMMA.16816.F32.BF16 R88, R4.reuse, R10, R88 ;  /* 0x0000000a0458723c */ /* 0x040fe20000041858 */
[----:B------:R-:W4:Y:S07]  /*1e3a0*/  LDSM.16.MT88.4 R8, [R214+0xe800] ;  /* 0x00e80000d608783b */ /* 0x000f2e0000004200 */
[C---:B------:R-:W-:Y:S08]  /*1e3b0*/  HMMA.16816.F32.BF16 R128, R4.reuse, R24, R128 ;  /* 0x000000180480723c */ /* 0x040ff00000041880 */
        /* <DEDUP_REMOVED lines=8> */
[C---:B-1----:R-:W-:Y:S08]  /*1e440*/  HMMA.16816.F32.BF16 R104, R4.reuse, R16, R104 ;  /* 0x000000100468723c */ /* 0x042ff00000041868 */
[C---:B------:R-:W-:Y:S01]  /*1e450*/  HMMA.16816.F32.BF16 R108, R4.reuse, R18, R108 ;  /* 0x00000012046c723c */ /* 0x040fe2000004186c */
[----:B------:R-:W1:Y:S07]  /*1e460*/  LDSM.16.MT88.4 R16, [R212+0xe800] ;  /* 0x00e80000d410783b */ /* 0x000e6e0000004200 */
[C---:B---3--:R-:W-:Y:S08]  /*1e470*/  HMMA.16816.F32.BF16 R116, R4.reuse, R12, R116 ;  /* 0x0000000c0474723c */ /* 0x048ff00000041874 */
        /* <DEDUP_REMOVED lines=9> */
[----:B----4-:R-:W-:Y:S02]  /*1e510*/  HMMA.16816.F32.BF16 R68, R4, R8, R68 ;  /* 0x000000080444723c */ /* 0x010fe40000041844 */
[----:B------:R-:W-:-:S06]  /*1e520*/  FADD.FTZ R155, R155, R50 ;  /* 0x000000329b9b7221 */ /* 0x000fcc0000010000 */
[C---:B------:R-:W-:Y:S01]  /*1e530*/  HMMA.16816.F32.BF16 R72, R4.reuse, R10, R72 ;  /* 0x0000000a0448723c */ /* 0x040fe20000041848 */
[----:B------:R-:W3:Y:S07]  /*1e540*/  LDSM.16.MT88.4 R8, [R214+0x12800] ;  /* 0x01280000d608783b */ /* 0x000eee0000004200 */
[C---:B-1----:R-:W-:Y:S08]  /*1e550*/  HMMA.16816.F32.BF16 R84, R4.reuse, R16, R84 ;  /* 0x000000100454723c */ /* 0x042ff00000041854 */
[C---:B------:R-:W-:Y:S01]  /*1e560*/  HMMA.16816.F32.BF16 R88, R4.reuse, R18, R88 ;  /* 0x000000120458723c */ /* 0x040fe20000041858 */
[----:B------:R-:W1:Y:S07]  /*1e570*/  LDSM.16.MT88.4 R16, [R212+0x12800] ;  /* 0x01280000d410783b */ /* 0x000e6e0000004200 */
[C---:B------:R-:W-:Y:S08]  /*1e580*/  HMMA.16816.F32.BF16 R76, R4.reuse, R20, R76 ;  /* 0x00000014044c723c */ /* 0x040ff0000004184c */
[C---:B------:R-:W-:Y:S01]  /*1e590*/  HMMA.16816.F32.BF16 R80, R4.reuse, R22, R80 ;  /* 0x000000160450723c */ /* 0x040fe20000041850 */
[----:B------:R-:W4:Y:S07]  /*1e5a0*/  LDSM.16.MT88.4 R20, [R213+0xf000] ;  /* 0x00f00000d514783b */ /* 0x000f2e0000004200 */
[C---:B--2---:R-:W-:Y:S08]  /*1e5b0*/  HMMA.16816.F32.BF16 R92, R4.reuse, R12, R92 ;  /* 0x0000000c045c723c */ /* 0x044ff0000004185c */
[C---:B---3--:R-:W-:Y:S08]  /*1e5c0*/  HMMA.16816.F32.BF16 R100, R4.reuse, R8, R100 ;  /* 0x000000080464723c */ /* 0x048ff00000041864 */
[C---:B------:R-:W-:Y:S01]  /*1e5d0*/  HMMA.16816.F32.BF16 R120, R4.reuse, R10, R120 ;  /* 0x0000000a0478723c */ /* 0x040fe20000041878 */
[----:B------:R-:W2:Y:S07]  /*1e5e0*/  LDSM.16.MT88.4 R8, [R216+0x13000] ;  /* 0x01300000d808783b */ /* 0x000eae0000004200 */
[C---:B------:R-:W-:Y:S01]  /*1e5f0*/  HMMA.16816.F32.BF16 R96, R4.reuse, R14, R96 ;  /* 0x0000000e0460723c */ /* 0x040fe20000041860 */
[----:B------:R-:W3:Y:S07]  /*1e600*/  LDSM.16.MT88.4 R12, [R212+0xf000] ;  /* 0x00f00000d40c783b */ /* 0x000eee0000004200 */
[C---:B------:R-:W-:Y:S01]  /*1e610*/  HMMA.16816.F32.BF16 R104, R4.reuse, R36, R104 ;  /* 0x000000240468723c */ /* 0x040fe20000041868 */
[----:B------:R-:W5:Y:S07]  /*1e620*/  MUFU.EX2 R36, R139 ;  /* 0x0000008b00247308 */ /* 0x000f6e0000000800 */
[C---:B------:R-:W-:Y:S08]  /*1e630*/  HMMA.16816.F32.BF16 R128, R4.reuse, R24, R128 ;  /* 0x000000180480723c */ /* 0x040ff00000041880 */
[C---:B------:R-:W-:Y:S01]  /*1e640*/  HMMA.16816.F32.BF16 R124, R4.reuse, R26, R124 ;  /* 0x0000001a047c723c */ /* 0x040fe2000004187c */
[----:B------:R-:W2:Y:S07]  /*1e650*/  LDSM.16.MT88.4 R24, [R214+0xf000] ;  /* 0x00f00000d618783b */ /* 0x000eae0000004200 */
[C---:B------:R-:W-:Y:S08]  /*1e660*/  HMMA.16816.F32.BF16 R108, R4.reuse, R38, R108 ;  /* 0x00000026046c723c */ /* 0x040ff0000004186c */
[C---:B-1----:R-:W-:Y:S08]  /*1e670*/  HMMA.16816.F32.BF16 R116, R4.reuse, R16, R116 ;  /* 0x000000100474723c */ /* 0x042ff00000041874 */
[----:B------:R-:W-:Y:S01]  /*1e680*/  HMMA.16816.F32.BF16 R112, R4, R18, R112 ;  /* 0x000000120470723c */ /* 0x000fe20000041870 */
[----:B------:R-:W1:Y:S06]  /*1e690*/  LDSM.16.MT88.4 R16, [R214+0x13000] ;  /* 0x01300000d610783b */ /* 0x000e6c0000004200 */
[----:B------:R-:W-:-:S02]  /*1e6a0*/  F2FP.BF16.PACK_AB R4, R144, R143 ;  /* 0x0000008f9004723e */ /* 0x000fc400000010ff */
[----:B------:R-:W-:Y:S01]  /*1e6b0*/  F2FP.BF16.PACK_AB R5, R147, R146 ;  /* 0x000000929305723e */ /* 0x000fe200000010ff */
[----:B------:R-:W-:Y:S01]  /*1e6c0*/  FADD.FTZ R146, R146, R155 ;  /* 0x0000009b92927221 */ /* 0x000fe20000010000 */
[----:B------:R-:W-:Y:S02]  /*1e6d0*/  F2FP.BF16.PACK_AB R6, R165, R142 ;  /* 0x0000008ea506723e */ /* 0x000fe400000010ff */
[----:B-----5:R-:W-:Y:S01]  /*1e6e0*/  F2FP.BF16.PACK_AB R7, R36, R145 ;  /* 0x000000912407723e */ /* 0x020fe200000010ff */
[----:B------:R-:W-:-:S04]  /*1e6f0*/  FADD.FTZ R0, R147, R146 ;  /* 0x0000009293007221 */ /* 0x000fc80000010000 */
[----:B------:R-:W-:Y:S02]  /*1e700*/  FADD.FTZ R145, R145, R0 ;  /* 0x0000000091917221 */ /* 0x000fe40000010000 */
[----:B----4-:R-:W-:Y:S01]  /*1e710*/  HMMA.16816.F32.BF16 R76, R4, R20, R76 ;  /* 0x00000014044c723c */ /* 0x010fe2000004184c */
[----:B------:R-:W-:Y:S02]  /*1e720*/  FADD.FTZ R0, R142, R3 ;  /* 0x000000038e007221 */ /* 0x000fe40000010000 */
[----:B------:R-:W-:Y:S02]  /*1e730*/  FADD.FTZ R3, R36, R145 ;  /* 0x0000009124037221 */ /* 0x000fe40000010000 */
[----:B------:R-:W-:-:S03]  /*1e740*/  FADD.FTZ R0, R165, R0 ;  /* 0x00000000a5007221 */ /* 0x000fc60000010000 */
[C---:B------:R-:W-:Y:S01]  /*1e750*/  HMMA.16816.F32.BF16 R80, R4.reuse, R22, R80 ;  /* 0x000000160450723c */ /* 0x040fe20000041850 */
[----:B------:R-:W4:Y:S07]  /*1e760*/  LDSM.16.MT88.4 R20, [R213+0x13000] ;  /* 0x01300000d514783b */ /* 0x000f2e0000004200 */
[C---:B--2---:R-:W-:Y:S08]  /*1e770*/  HMMA.16816.F32.BF16 R92, R4.reuse, R8, R92 ;  /* 0x00000008045c723c */ /* 0x044ff0000004185c */
[C---:B------:R-:W-:Y:S01]  /*1e780*/  HMMA.16816.F32.BF16 R96, R4.reuse, R10, R96 ;  /* 0x0000000a0460723c */ /* 0x040fe20000041860 */
[----:B------:R-:W2:Y:S07]  /*1e790*/  LDSM.16.MT88.4 R8, [R212+0x13000] ;  /* 0x01300000d408783b */ /* 0x000eae0000004200 */
[C---:B---3--:R-:W-:Y:S08]  /*1e7a0*/  HMMA.16816.F32.BF16 R84, R4.reuse, R12, R84 ;  /* 0x0000000c0454723c */ /* 0x048ff00000041854 */
[C---:B------:R-:W-:Y:S01]  /*1e7b0*/  HMMA.16816.F32.BF16 R88, R4.reuse, R14, R88 ;  /* 0x0000000e0458723c */ /* 0x040fe20000041858 */
[----:B------:R-:W3:Y:S07]  /*1e7c0*/  LDSM.16.MT88.4 R12, [R216+0xf800] ;  /* 0x00f80000d80c783b */ /* 0x000eee0000004200 */
[C---:B------:R-:W-:Y:S07]  /*1e7d0*/  HMMA.16816.F32.BF16 R128, R4.reuse, R28, R128 ;  /* 0x0000001c0480723c */ /* 0x040fee0000041880 */
[-CC-:B------:R-:W-:Y:S01]  /*1e7e0*/  FFMA.FTZ R28, R56, R47.reuse, -R58.reuse ;  /* 0x0000002f381c7223 */ /* 0x180fe2000001083a */
[----:B------:R-:W-:Y:S01]  /*1e7f0*/  HMMA.16816.F32.BF16 R124, R4, R30, R124 ;  /* 0x0000001e047c723c */ /* 0x000fe2000004187c */
[----:B------:R-:W-:-:S04]  /*1e800*/  FFMA.FTZ R29, R46, R47, -R58 ;  /* 0x0000002f2e1d7223 */ /* 0x000fc8000001083a */
[----:B------:R-:W-:Y:S02]  /*1e810*/  MUFU.EX2 R28, R28 ;  /* 0x0000001c001c7308 */ /* 0x000fe40000000800 */
[-C--:B------:R-:W-:Y:S01]  /*1e820*/  FFMA.FTZ R30, R54, R47.reuse, -R58 ;  /* 0x0000002f361e7223 */ /* 0x080fe2000001083a */
[----:B------:R-:W-:Y:S01]  /*1e830*/  HMMA.16816.F32.BF16 R68, R4, R24, R68 ;  /* 0x000000180444723c */ /* 0x000fe20000041844 */
[----:B------:R-:W-:-:S04]  /*1e840*/  FFMA.FTZ R31, R45, R47, -R52 ;  /* 0x0000002f2d1f7223 */ /* 0x000fc80000010834 */
        /* <DEDUP_REMOVED lines=8> */
[----:B------:R-:W-:Y:S03]  /*1e8d0*/  MUFU.EX2 R25, R25 ;  /* 0x0000001900197308 */ /* 0x000fe60000000800 */
[C---:B------:R-:W-:Y:S01]  /*1e8e0*/  HMMA.16816.F32.BF16 R120, R4.reuse, R18, R120 ;  /* 0x000000120478723c */ /* 0x040fe20000041878 */
[----:B------:R-:W1:Y:S04]  /*1e8f0*/  LDSM.16.MT88.4 R16, [R214+0xf800] ;  /* 0x00f80000d610783b */ /* 0x000e680000004200 */
[----:B------:R-:W-:Y:S03]  /*1e900*/  MUFU.EX2 R26, R26 ;  /* 0x0000001a001a7308 */ /* 0x000fe60000000800 */
[C---:B----4-:R-:W-:Y:S05]  /*1e910*/  HMMA.16816.F32.BF16 R104, R4.reuse, R20, R104 ;  /* 0x000000140468723c */ /* 0x050fea0000041868 */
[----:B------:R-:W4:Y:S03]  /*1e920*/  MUFU.EX2 R27, R27 ;  /* 0x0000001b001b7308 */ /* 0x000f260000000800 */
[C---:B------:R-:W-:Y:S01]  /*1e930*/  HMMA.16816.F32.BF16 R108, R4.reuse, R22, R108 ;  /* 0x00000016046c723c */ /* 0x040fe2000004186c */
[----:B------:R-:W-:Y:S04]  /*1e940*/  LDSM.16.MT88.4 R20, [R213+0xf800] ;  /* 0x00f80000d514783b */ /* 0x000fe80000004200 */
[----:B------:R-:W5:Y:S03]  /*1e950*/  MUFU.EX2 R30, R30 ;  /* 0x0000001e001e7308 */ /* 0x000f660000000800 */
[C---:B--2---:R-:W-:Y:S05]  /*1e960*/  HMMA.16816.F32.BF16 R116, R4.reuse, R8, R116 ;  /* 0x000000080474723c */ /* 0x044fea0000041874 */
[----:B------:R-:W2:Y:S03]  /*1e970*/  MUFU.EX2 R31, R31 ;  /* 0x0000001f001f7308 */ /* 0x000ea60000000800 */
        /* <DEDUP_REMOVED lines=8> */
[----:B--2---:R-:W-:Y:S01]  /*1ea00*/  F2FP.BF16.PACK_AB R7, R31, R26 ;  /* 0x0000001a1f07723e */ /* 0x004fe200000010ff */
        /* <DEDUP_REMOVED lines=8> */
[----:B------:R-:W2:Y:S07]  /*1ea90*/  LDSM.16.MT88.4 R12, [R216+0x13800] ;  /* 0x01380000d80c783b */ /* 0x000eae0000004200 */
[C---:B-1----:R-:W-:Y:S08]  /*1eaa0*/  HMMA.16816.F32.BF16 R68, R4.reuse, R16, R68 ;  /* 0x000000100444723c */ /* 0x042ff00000041844 */
[C---:B------:R-:W-:Y:S01]  /*1eab0*/  HMMA.16816.F32.BF16 R72, R4.reuse, R18, R72 ;  /* 0x000000120448723c */ /* 0x040fe20000041848 */
[----:B------:R-:W1:Y:S07]  /*1eac0*/  LDSM.16.MT88.4 R16, [R214+0x13800] ;  /* 0x01380000d610783b */ /* 0x000e6e0000004200 */
[C---:B------:R-:W-:Y:S08]  /*1ead0*/  HMMA.16816.F32.BF16 R84, R4.reuse, R8, R84 ;  /* 0x000000080454723c */ /* 0x040ff00000041854 */
[C---:B------:R-:W-:Y:S01]  /*1eae0*/  HMMA.16816.F32.BF16 R88, R4.reuse, R10, R88 ;  /* 0x0000000a0458723c */ /* 0x040fe20000041858 */
[----:B------:R-:W3:Y:S07]  /*1eaf0*/  LDSM.16.MT88.4 R8, [R213+0x13800] ;  /* 0x01380000d508783b */ /* 0x000eee0000004200 */
[C---:B------:R-:W-:Y:S08]  /*1eb00*/  HMMA.16816.F32.BF16 R76, R4.reuse, R20, R76 ;  /* 0x00000014044c723c */ /* 0x040ff0000004184c */
[C---:B--2---:R-:W-:Y:S08]  /*1eb10*/  HMMA.16816.F32.BF16 R92, R4.reuse, R12, R92 ;  /* 0x0000000c045c723c */ /* 0x044ff0000004185c */
[C---:B------:R-:W-:Y:S01]  /*1eb20*/  HMMA.16816.F32.BF16 R96, R4.reuse, R14, R96 ;  /* 0x0000000e0460723c */ /* 0x040fe20000041860 */
[----:B------:R-:W2:Y:S07]  /*1eb30*/  LDSM.16.MT88.4 R12, [R212+0x13800] ;  /* 0x01380000d40c783b */ /* 0x000eae0000004200 */
[C---:B------:R-:W-:Y:S08]  /*1eb40*/  HMMA.16816.F32.BF16 R80, R4.reuse, R22, R80 ;  /* 0x000000160450723c */ /* 0x040ff00000041850 */
[C---:B-1----:R-:W-:Y:S08]  /*1eb50*/  HMMA.16816.F32.BF16 R100, R4.reuse, R16, R100 ;  /* 0x000000100464723c */ /* 0x042ff00000041864 */
[C---:B------:R-:W-:Y:S08]  /*1eb60*/  HMMA.16816.F32.BF16 R120, R4.reuse, R18, R120 ;  /* 0x000000120478723c */ /* 0x040ff00000041878 */
[C---:B---3--:R-:W-:Y:S08]  /*1eb70*/  HMMA.16816.F32.BF16 R104, R4.reuse, R8, R104 ;  /* 0x000000080468723c */ /* 0x048ff00000041868 */
[C---:B------:R-:W-:Y:S08]  /*1eb80*/  HMMA.16816.F32.BF16 R108, R4.reuse, R10, R108 ;  /* 0x0000000a046c723c */ /* 0x040ff0000004186c */
[C---:B--2---:R-:W-:Y:S08]  /*1eb90*/  HMMA.16816.F32.BF16 R116, R4.reuse, R12, R116 ;  /* 0x0000000c0474723c */ /* 0x044ff00000041874 */
[----:B------:R-:W-:Y:S08]  /*1eba0*/  HMMA.16816.F32.BF16 R112, R4, R14, R112 ;  /* 0x0000000e0470723c */ /* 0x000ff00000041870 */
.L_x_1105:
[----:B------:R-:W-:-:S13]  /*1ebb0*/  ISETP.GE.AND P0, PT, R238, 0x1, PT ;  /* 0x00000001ee00780c */ /* 0x000fda0003f06270 */
[----:B------:R-:W-:Y:S05]  /*1ebc0*/  @!P0 BRA `(.L_x_1114) ;  /* 0x00004a8000008947 */ /* 0x000fea0003800000 */
[----:B------:R-:W-:Y:S02]  /*1ebd0*/  MOV R0, R3 ;  /* 0x0000000300007202 */ /* 0x000fe40000000f00 */
[----:B------:R-:W-:Y:S02]  /*1ebe0*/  MOV R135, R132 ;  /* 0x0000008400877202 */ /* 0x000fe40000000f00 */
.L_x_1123:
[----:B------:R-:W-:Y:S04]  /*1ebf0*/  DEPBAR.LE SB0, 0x0 ;  /* 0x000080000000791a */ /* 0x000fe80000000000 */
[----:B------:R-:W-:Y:S01]  /*1ec00*/  WARPSYNC 0xffffffff ;  /* 0xffffffff00007948 */ /* 0x000fe20003800000 */
[----:B------:R-:W-:Y:S01]  /*1ec10*/  BAR.SYNC.DEFER_BLOCKING 0x0 ;  /* 0x0000000000007b1d */ /* 0x000fe20000010000 */
[----:B------:R-:W-:Y:S01]  /*1ec20*/  ISETP.NE.U32.AND P1, PT, R236, RZ, PT ;  /* 0x000000ffec00720c */ /* 0x000fe20003f25070 */
[----:B------:R-:W-:Y:S03]  /*1ec30*/  IMAD.MOV.U32 R2, RZ, RZ, c[0x0][0x40] ;  /* 0x00001000ff027624 */ /* 0x000fe600078e00ff */
[----:B------:R-:W-:Y:S02]  /*1ec40*/  ISETP.NE.AND.EX P1, PT, R237, RZ, PT, P1 ;  /* 0x000000ffed00720c */ /* 0x000fe40003f25310 */
[----:B------:R-:W-:Y:S05]  /*1ec50*/  IADD3 R2, P0, R2, 0x160, RZ ;  /* 0x0000016002027810 */ /* 0x000fea0007f1e0ff */
[----:B------:R-:W-:Y:S01]  /*1ec60*/  IMAD.X R3, RZ, RZ, c[0x0][0x44], P0 ;  /* 0x00001100ff037624 */ /* 0x000fe200000e06ff */
[----:B------:R-:W-:Y:S05]  /*1ec70*/  BSSY B0, `(.L_x_1115) ;  /* 0x0000045000007945 */ /* 0x000fea0003800000 */
[----:B------:R-:W-:-:S05]  /*1ec80*/  @!P1 BRA `(.L_x_1116) ;  /* 0x000003f000009947 */ /* 0x000fca0003800000 */
[----:B------:R-:W-:Y:S01]  /*1ec90*/  IMAD.SHL.U32 R12, R238, 0x80, RZ ;  /* 0x00000080ee0c7824 */ /* 0x000fe200078e00ff */
[----:B------:R-:W-:Y:S02]  /*1eca0*/  ULDC.64 UR4, c[0x0][0x118] ;  /* 0x0000460000047ab9 */ /* 0x000fe40000000a00 */
[----:B------:R-:W2:Y:S02]  /*1ecb0*/  LD.E R11, [R2.64+0x170] ;  /* 0x00017004020b7980 */ /* 0x000ea4000c101900 */
[----:B------:R-:W-:Y:S02]  /*1ecc0*/  IABS R7, R12 ;  /* 0x0000000c00077213 */ /* 0x000fe40000000000 */
[-C--:B--2---:R-:W-:Y:S02]  /*1ecd0*/  IABS R8, R11.reuse ;  /* 0x0000000b00087213 */ /* 0x084fe40000000000 */
[-C--:B------:R-:W-:Y:S02]  /*1ece0*/  IABS R6, R11.reuse ;  /* 0x0000000b00067213 */ /* 0x080fe40000000000 */
[----:B------:R-:W1:Y:S03]  /*1ecf0*/  I2F.RP R9, R8 ;  /* 0x0000000800097306 */ /* 0x000e660000209400 */
[----:B------:R-:W-:Y:S07]  /*1ed00*/  IMAD.MOV R6, RZ, RZ, -R6 ;  /* 0x000000ffff067224 */ /* 0x000fee00078e0a06 */
[----:B-1----:R-:W1:Y:S02]  /*1ed10*/  MUFU.RCP R4, R9 ;  /* 0x0000000900047308 */ /* 0x002e640000001000 */
[----:B-1----:R-:W-:Y:S02]  /*1ed20*/  IADD3 R14, R4, 0xffffffe, RZ ;  /* 0x0ffffffe040e7810 */ /* 0x002fe40007ffe0ff */
[C---:B------:R-:W-:Y:S06]  /*1ed30*/  IADD3 R4, R12.reuse, -0x80, RZ ;  /* 0xffffff800c047810 */ /* 0x040fec0007ffe0ff */
[----:B------:R-:W1:Y:S01]  /*1ed40*/  F2I.FTZ.U32.TRUNC.NTZ R15, R14 ;  /* 0x0000000e000f7305 */ /* 0x000e62000021f000 */
[-C--:B------:R-:W-:Y:S04]  /*1ed50*/  LOP3.LUT R12, R12, R11.reuse, RZ, 0x3c, !PT ;  /* 0x0000000b0c0c7212 */ /* 0x080fe800078e3cff */
[----:B------:R-:W-:Y:S01]  /*1ed60*/  ISETP.GE.AND P2, PT, R12, RZ, PT ;  /* 0x000000ff0c00720c */ /* 0x000fe20003f46270 */
[--C-:B-1----:R-:W-:Y:S02]  /*1ed70*/  IMAD.MOV R5, RZ, RZ, -R15.reuse ;  /* 0x000000ffff057224 */ /* 0x102fe400078e0a0f */
[----:B------:R-:W-:Y:S02]  /*1ed80*/  IMAD.MOV.U32 R14, RZ, RZ, RZ ;  /* 0x000000ffff0e7224 */ /* 0x000fe400078e00ff */
[----:B------:R-:W-:Y:S01]  /*1ed90*/  IMAD R10, R5, R8, RZ ;  /* 0x00000008050a7224 */ /* 0x000fe200078e02ff */
[----:B------:R-:W-:Y:S02]  /*1eda0*/  IABS R5, R4 ;  /* 0x0000000400057213 */ /* 0x000fe40000000000 */
[----:B------:R-:W-:Y:S01]  /*1edb0*/  LOP3.LUT R4, R4, R11, RZ, 0x3c, !PT ;  /* 0x0000000b04047212 */ /* 0x000fe200078e3cff */
[----:B------:R-:W-:Y:S02]  /*1edc0*/  IMAD.HI.U32 R10, R15, R10, R14 ;  /* 0x0000000a0f0a7227 */ /* 0x000fe400078e000e */
[----:B------:R-:W2:Y:S01]  /*1edd0*/  LD.E.64 R14, [R2.64+0x28] ;  /* 0x00002804020e7980 */ /* 0x000ea2000c101b00 */
[----:B------:R-:W-:Y:S03]  /*1ede0*/  ISETP.GE.AND P0, PT, R4, RZ, PT ;  /* 0x000000ff0400720c */ /* 0x000fe60003f06270 */
        /* <DEDUP_REMOVED lines=12> */
[----:B------:R-:W-:Y:S02]  /*1eeb0*/  ISETP.NE.AND P1, PT, R11, RZ, PT ;  /* 0x000000ff0b00720c */ /* 0x000fe40003f25270 */
[----:B------:R-:W-:Y:S07]  /*1eec0*/  LOP3.LUT R7, RZ, R11, RZ, 0x33, !PT ;  /* 0x0000000bff077212 */ /* 0x000fee00078e33ff */
[----:B------:R-:W-:Y:S02]  /*1eed0*/  @P4 IADD3 R9, R9, 0x1, RZ ;  /* 0x0000000109094810 */ /* 0x000fe40007ffe0ff */
[----:B------:R-:W-:Y:S03]  /*1eee0*/  @P5 IADD3 R10, R10, 0x1, RZ ;  /* 0x000000010a0a5810 */ /* 0x000fe60007ffe0ff */
[----:B------:R-:W-:Y:S02]  /*1eef0*/  @!P0 IMAD.MOV R9, RZ, RZ, -R9 ;  /* 0x000000ffff098224 */ /* 0x000fe400078e0a09 */
[----:B------:R-:W-:Y:S03]  /*1ef00*/  @!P2 IMAD.MOV R10, RZ, RZ, -R10 ;  /* 0x000000ffff0aa224 */ /* 0x000fe600078e0a0a */
[C---:B------:R-:W-:Y:S02]  /*1ef10*/  SEL R13, R7.reuse, R9, !P1 ;  /* 0x00000009070d7207 */ /* 0x040fe40004800000 */
[----:B------:R-:W-:Y:S01]  /*1ef20*/  SEL R7, R7, R10, !P1 ;  /* 0x0000000a07077207 */ /* 0x000fe20004800000 */
[----:B------:R-:W3:Y:S01]  /*1ef30*/  LD.E.64 R8, [R2.64+0x40] ;  /* 0x0000400402087980 */ /* 0x000ee2000c101b00 */
[-C--:B------:R-:W-:Y:S02]  /*1ef40*/  LEA R18, P1, R13, R236.reuse, 0x2 ;  /* 0x000000ec0d127211 */ /* 0x080fe400078210ff */
[C---:B------:R-:W-:Y:S01]  /*1ef50*/  LEA R16, P0, R7.reuse, R236, 0x2 ;  /* 0x000000ec07107211 */ /* 0x040fe200078010ff */
[----:B------:R-:W-:Y:S01]  /*1ef60*/  IMAD.IADD R6, R7, 0x1, -R13 ;  /* 0x0000000107067824 */ /* 0x000fe200078e0a0d */
[-C--:B------:R-:W-:Y:S02]  /*1ef70*/  LEA.HI.X.SX32 R19, R13, R237.reuse, 0x2, P1 ;  /* 0x000000ed0d137211 */ /* 0x080fe400008f16ff */
[----:B------:R-:W-:Y:S01]  /*1ef80*/  LEA.HI.X.SX32 R17, R7, R237, 0x2, P0 ;  /* 0x000000ed07117211 */ /* 0x000fe200000f16ff */
[----:B------:R-:W-:Y:S02]  /*1ef90*/  IMAD R11, R11, R6, -0x80 ;  /* 0xffffff800b0b7424 */ /* 0x000fe400078e0206 */
[----:B------:R-:W4:Y:S03]  /*1efa0*/  LD.E R4, [R18.64] ;  /* 0x0000000412047980 */ /* 0x000f26000c101900 */
[----:B------:R-:W-:Y:S01]  /*1efb0*/  SHF.R.S32.HI R7, RZ, 0x1f, R11 ;  /* 0x0000001fff077819 */ /* 0x000fe2000001140b */
[----:B------:R-:W4:Y:S01]  /*1efc0*/  LD.E R5, [R16.64] ;  /* 0x0000000410057980 */ /* 0x000f22000c101900 */
[-C--:B---3--:R-:W-:Y:S02]  /*1efd0*/  IMAD R6, R9, R11.reuse, RZ ;  /* 0x0000000b09067224 */ /* 0x088fe400078e02ff */
[C---:B------:R-:W-:Y:S04]  /*1efe0*/  IMAD.WIDE.U32 R10, R8.reuse, R11, RZ ;  /* 0x0000000b080a7225 */ /* 0x040fe800078e00ff */
[----:B------:R-:W-:Y:S04]  /*1eff0*/  IMAD R6, R8, R7, R6 ;  /* 0x0000000708067224 */ /* 0x000fe800078e0206 */
[----:B------:R-:W-:Y:S02]  /*1f000*/  IMAD.IADD R11, R11, 0x1, R6 ;  /* 0x000000010b0b7824 */ /* 0x000fe400078e0206 */
[----:B----4-:R-:W-:Y:S04]  /*1f010*/  IMAD.IADD R5, R4, 0x1, -R5 ;  /* 0x0000000104057824 */ /* 0x010fe800078e0a05 */
[----:B--2---:R-:W-:Y:S01]  /*1f020*/  IMAD R7, R15, R5, RZ ;  /* 0x000000050f077224 */ /* 0x004fe200078e02ff */
[----:B------:R-:W-:Y:S01]  /*1f030*/  SHF.R.S32.HI R4, RZ, 0x1f, R5 ;  /* 0x0000001fff047819 */ /* 0x000fe20000011405 */
[----:B------:R-:W-:Y:S04]  /*1f040*/  IMAD.WIDE.U32 R10, R5, R14, R10 ;  /* 0x0000000e050a7225 */ /* 0x000fe800078e000a */
[----:B------:R-:W-:Y:S04]  /*1f050*/  IMAD R7, R14, R4, R7 ;  /* 0x000000040e077224 */ /* 0x000fe800078e0207 */
[----:B------:R-:W-:Y:S01]  /*1f060*/  IMAD.IADD R7, R11, 0x1, R7 ;  /* 0x000000010b077824 */ /* 0x000fe200078e0207 */
[----:B------:R-:W-:-:S05]  /*1f070*/  BRA `(.L_x_1117) ;  /* 0x0000004000007947 */ /* 0x000fca0003800000 */
.L_x_1116:
[----:B------:R-:W-:Y:S02]  /*1f080*/  ULDC.64 UR4, c[0x0][0x118] ;  /* 0x0000460000047ab9 */ /* 0x000fe40000000a00 */
[----:B------:R-:W2:Y:S02]  /*1f090*/  LD.E R10, [R2.64+0x40] ;  /* 0x00004004020a7980 */ /* 0x000ea4000c101900 */
[----:B--2---:R-:W-:Y:S04]  /*1f0a0*/  LEA R10, -R10, RZ, 0x7 ;  /* 0x000000ff0a0a7211 */ /* 0x004fe800078e39ff */
[----:B------:R-:W-:Y:S02]  /*1f0b0*/  SHF.R.S32.HI R7, RZ, 0x1f, R10 ;  /* 0x0000001fff077819 */ /* 0x000fe4000001140a */
.L_x_1117:
[----:B------:R-:W-:Y:S05]  /*1f0c0*/  BSYNC B0 ;  /* 0x0000000000007941 */ /* 0x000fea0003800000 */
.L_x_1115:
[C---:B------:R-:W-:Y:S01]  /*1f0d0*/  LOP3.LUT P3, RZ, R239.reuse, 0x1, RZ, 0xc0, !PT ;  /* 0x00000001efff7812 */ /* 0x040fe2000786c0ff */
[----:B------:R-:W-:Y:S01]  /*1f0e0*/  ULDC.64 UR4, c[0x0][0x118] ;  /* 0x0000460000047ab9 */ /* 0x000fe20000000a00 */
[CC--:B------:R-:W-:Y:S01]  /*1f0f0*/  LEA R132, P1, R10.reuse, R148.reuse, 0x1 ;  /* 0x000000940a847211 */ /* 0x0c0fe200078208ff */
[----:B------:R-:W-:Y:S01]  /*1f100*/  BSSY B1, `(.L_x_1118) ;  /* 0x0000218000017945 */ /* 0x000fe20003800000 */
[----:B------:R-:W-:Y:S02]  /*1f110*/  LOP3.LUT P2, RZ, R239, 0x2, RZ, 0xc0, !PT ;  /* 0x00000002efff7812 */ /* 0x000fe4000784c0ff */
[C---:B------:R-:W-:Y:S02]  /*1f120*/  LEA.HI.X R133, R10.reuse, R149, R7, 0x1, P1 ;  /* 0x000000950a857211 */ /* 0x040fe400008f0c07 */
[----:B------:R-:W-:Y:S05]  /*1f130*/  IADD3 R5, P0, R10, R223, RZ ;  /* 0x000000df0a057210 */ /* 0x000fea0007f1e0ff */
[----:B------:R-:W-:Y:S01]  /*1f140*/  @!PT LDS RZ, [RZ] ;  /* 0x00000000fffff984 */ /* 0x000fe20000000800 */
[----:B------:R-:W-:Y:S01]  /*1f150*/  @!PT LDS RZ, [RZ] ;  /* 0x00000000fffff984 */ /* 0x000fe20000000800 */
[----:B------:R-:W-:Y:S01]  /*1f160*/  @!PT LDS RZ, [RZ] ;  /* 0x00000000fffff984 */ /* 0x000fe20000000800 */
[----:B------:R1:W-:Y:S01]  /*1f170*/  @P3 LDGSTS.E.BYPASS.LTC128B.128 [R235+0xc000], [R132.64] ;  /* 0x0c00000084eb3fae */ /* 0x0003e2000b901d44 */
[----:B------:R-:W-:Y:S01]  /*1f180*/  IMAD.X R6, R7, 0x1, R224, P0 ;  /* 0x0000000107067824 */ /* 0x000fe200000e06e0 */
[CC--:B------:R-:W-:Y:S02]  /*1f190*/  @P3 LEA R18, P4, R5.reuse, R148.reuse, 0x1 ;  /* 0x0000009405123211 */ /* 0x0c0fe400078808ff */
[----:B------:R-:W-:Y:S01]  /*1f1a0*/  @!P3 STS.128 [R235+0xc000], RZ ;  /* 0x00c000ffeb00b388 */ /* 0x000fe20000000c00 */
[CC--:B------:R-:W-:Y:S02]  /*1f1b0*/  @P2 LEA R12, P0, R5.reuse, R148.reuse, 0x1 ;  /* 0x00000094050c2211 */ /* 0x0c0fe400078008ff */
[C-C-:B------:R-:W-:Y:S01]  /*1f1c0*/  @P3 LEA.HI.X R19, R5.reuse, R149, R6.reuse, 0x1, P4 ;  /* 0x0000009505133211 */ /* 0x140fe200020f0c06 */
[----:B------:R-:W-:Y:S01]  /*1f1d0*/  @!PT LDS RZ, [RZ] ;  /* 0x00000000fffff984 */ /* 0x000fe20000000800 */
[----:B------:R-:W-:Y:S01]  /*1f1e0*/  @!PT LDS RZ, [RZ] ;  /* 0x00000000fffff984 */ /* 0x000fe20000000800 */
[----:B------:R-:W-:Y:S01]  /*1f1f0*/  @!PT LDS RZ, [RZ] ;  /* 0x00000000fffff984 */ /* 0x000fe20000000800 */
[----:B------:R1:W-:Y:S01]  /*1f200*/  @P2 LDGSTS.E.BYPASS.LTC128B.128 [R235+0x10000], [R132.64+0x80] ;  /* 0x1000008084eb2fae */ /* 0x0003e2000b901d44 */
[C---:B------:R-:W-:Y:S02]  /*1f210*/  IADD3 R7, P1, R5.reuse, R223, RZ ;  /* 0x000000df05077210 */ /* 0x040fe40007f3e0ff */
[----:B------:R-:W-:Y:S01]  /*1f220*/  @P2 LEA.HI.X R13, R5, R149, R6, 0x1, P0 ;  /* 0x00000095050d2211 */ /* 0x000fe200000f0c06 */
[----:B------:R-:W-:Y:S01]  /*1f230*/  @!P2 STS.128 [R235+0x10000], RZ ;  /* 0x010000ffeb00a388 */ /* 0x000fe20000000c00 */
[CC--:B------:R-:W-:Y:S01]  /*1f240*/  @P3 LEA R16, P4, R7.reuse, R148.reuse, 0x1 ;  /* 0x0000009407103211 */ /* 0x0c0fe200078808ff */
[----:B------:R-:W-:Y:S01]  /*1f250*/  IMAD.X R6, R6, 0x1, R224, P1 ;  /* 0x0000000106067824 */ /* 0x000fe200008e06e0 */
        /* <DEDUP_REMOVED lines=8> */
[-C--:B------:R-:W-:Y:S01]  /*1f2e0*/  @P2 LEA.HI.X R11, R7, R149.reuse, R6, 0x1, P0 ;  /* 0x00000095070b2211 */ /* 0x080fe200000f0c06 */
[----:B------:R-:W-:Y:S01]  /*1f2f0*/  IMAD.X R6, R6, 0x1, R224, P1 ;  /* 0x0000000106067824 */ /* 0x000fe200008e06e0 */
[CC--:B------:R-:W-:Y:S01]  /*1f300*/  @P3 LEA R14, P4, R5.reuse, R148.reuse, 0x1 ;  /* 0x00000094050e3211 */ /* 0x0c0fe200078808ff */
[----:B------:R-:W-:Y:S01]  /*1f310*/  @!PT LDS RZ, [RZ] ;  /* 0x00000000fffff984 */ /* 0x000fe20000000800 */
[----:B------:R-:W-:Y:S01]  /*1f320*/  @!PT LDS RZ, [RZ] ;  /* 0x00000000fffff984 */ /* 0x000fe20000000800 */
[----:B------:R-:W-:Y:S01]  /*1f330*/  @!PT LDS RZ, [RZ] ;  /* 0x00000000fffff984 */ /* 0x000fe20000000800 */
[----:B------:R3:W-:Y:S01]  /*1f340*/  @P2 LDGSTS.E.BYPASS.LTC128B.128 [R235+0x10800], [R12.64+0x80] ;  /* 0x108000800ceb2fae */ /* 0x0007e2000b901d44 */
[CC--:B------:R-:W-:Y:S02]  /*1f350*/  @P2 LEA R8, P0, R5.reuse, R148.reuse, 0x1 ;  /* 0x0000009405082211 */ /* 0x0c0fe400078008ff */
[C-C-:B------:R-:W-:Y:S01]  /*1f360*/  @P3 LEA.HI.X R15, R5.reuse, R149, R6.reuse, 0x1, P4 ;  /* 0x00000095050f3211 */ /* 0x140fe200020f0c06 */
[----:B------:R-:W-:Y:S01]  /*1f370*/  @!P2 STS.128 [R235+0x10800], RZ ;  /* 0x010800ffeb00a388 */ /* 0x000fe20000000c00 */
[C---:B------:R-:W-:Y:S02]  /*1f380*/  IADD3 R7, P1, R5.reuse, R223, RZ ;  /* 0x000000df05077210 */ /* 0x040fe40007f3e0ff */
[----:B------:R-:W-:Y:S01]  /*1f390*/  @P2 LEA.HI.X R9, R5, R149, R6, 0x1, P0 ;  /* 0x0000009505092211 */ /* 0x000fe200000f0c06 */
[----:B------:R-:W-:Y:S01]  /*1f3a0*/  @!PT LDS RZ, [RZ] ;  /* 0x00000000fffff984 */ /* 0x000fe20000000800 */
[----:B------:R-:W-:Y:S01]  /*1f3b0*/  @!PT LDS RZ, [RZ] ;  /* 0x00000000fffff984 */ /* 0x000fe20000000800 */
[----:B------:R-:W-:Y:S01]  /*1f3c0*/  @!PT LDS RZ, [RZ] ;  /* 0x00000000fffff984 */ /* 0x000fe20000000800 */
[----:B------:R2:W-:Y:S01]  /*1f3d0*/  @P3 LDGSTS.E.BYPASS.LTC128B.128 [R235+0xd000], [R16.64] ;  /* 0x0d00000010eb3fae */ /* 0x0005e2000b901d44 */
[CC--:B------:R-:W-:Y:S01]  /*1f3e0*/  @P3 LEA R22, P4, R7.reuse, R148.reuse, 0x1 ;  /* 0x0000009407163211 */ /* 0x0c0fe200078808ff */
[----:B------:R-:W-:Y:S01]  /*1f3f0*/  IMAD.X R6, R6, 0x1, R224, P1 ;  /* 0x0000000106067824 */ /* 0x000fe200008e06e0 */
[CC--:B------:R-:W-:Y:S01]  /*1f400*/  @P2 LEA R20, P0, R7.reuse, R148.reuse, 0x1 ;  /* 0x0000009407142211 */ /* 0x0c0fe200078008ff */
[----:B------:R-:W-:Y:S01]  /*1f410*/  @!P3 STS.128 [R235+0xd000], RZ ;  /* 0x00d000ffeb00b388 */ /* 0x000fe20000000c00 */
[C---:B------:R-:W-:Y:S02]  /*1f420*/  IADD3 R5, P1, R7.reuse, R223, RZ ;  /* 0x000000df07057210 */ /* 0x040fe40007f3e0ff */
[CCC-:B------:R-:W-:Y:S01]  /*1f430*/  @P3 LEA.HI.X R23, R7.reuse, R149.reuse, R6.reuse, 0x1, P4 ;  /* 0x0000009507173211 */ /* 0x1c0fe200020f0c06 */
[----:B------:R-:W-:Y:S01]  /*1f440*/  @!PT LDS RZ, [RZ] ;  /* 0x00000000fffff984 */ /* 0x000fe20000000800 */
[----:B------:R-:W-:Y:S01]  /*1f450*/  @!PT LDS RZ, [RZ] ;  /* 0x00000000fffff984 */ /* 0x000fe20000000800 */
[----:B------:R-:W-:Y:S01]  /*1f460*/  @!PT LDS RZ, [RZ] ;  /* 0x00000000fffff984 */ /* 0x000fe20000000800 */
[----:B------:R4:W-:Y:S01]  /*1f470*/  @P2 LDGSTS.E.BYPASS.LTC128B.128 [R235+0x11000], [R10.64+0x80] ;  /* 0x110000800aeb2fae */ /* 0x0009e2000b901d44 */
[-C--:B------:R-:W-:Y:S01]  /*1f480*/  @P2 LEA.HI.X R21, R7, R149.reuse, R6, 0x1, P0 ;  /* 0x0000009507152211 */ /* 0x080fe200000f0c06 */
[----:B------:R-:W-:Y:S01]  /*1f490*/  IMAD.X R6, R6, 0x1, R224, P1 ;  /* 0x0000000106067824 */ /* 0x000fe200008e06e0 */
[CC--:B------:R-:W-:Y:S01]  /*1f4a0*/  @P3 LEA R26, P4, R5.reuse, R148.reuse, 0x1 ;  /* 0x00000094051a3211 */ /* 0x0c0fe200078808ff */
[----:B------:R-:W-:Y:S01]  /*1f4b0*/  @!P2 STS.128 [R235+0x11000], RZ ;  /* 0x011000ffeb00a388 */ /* 0x000fe20000000c00 */
[CC--:B------:R-:W-:Y:S02]  /*1f4c0*/  @P2 LEA R24, P0, R5.reuse, R148.reuse, 0x1 ;  /* 0x0000009405182211 */ /* 0x0c0fe400078008ff */
[C-C-:B------:R-:W-:Y:S01]  /*1f4d0*/  @P3 LEA.HI.X R27, R5.reuse, R149, R6.reuse, 0x1, P4 ;  /* 0x00000095051b3211 */ /* 0x140fe200020f0c06 */
[----:B------:R-:W-:Y:S01]  /*1f4e0*/  @!PT LDS RZ, [RZ] ;  /* 0x00000000fffff984 */ /* 0x000fe20000000800 */
[----:B------:R-:W-:Y:S01]  /*1f4f0*/  @!PT LDS RZ, [RZ] ;  /* 0x00000000fffff984 */ /* 0x000fe20000000800 */
[----:B------:R-:W-:Y:S01]  /*1f500*/  @!PT LDS RZ, [RZ] ;  /* 0x00000000fffff984 */ /* 0x000fe20000000800 */
[----:B------:R3:W-:Y:S01]  /*1f510*/  @P3 LDGSTS.E.BYPASS.LTC128B.128 [R235+0xd800], [R14.64] ;  /* 0x0d8000000eeb3fae */ /* 0x0007e2000b901d44 */
        /* <DEDUP_REMOVED lines=9> */
[----:B------:R4:W-:Y:S01]  /*1f5b0*/  @P2 LDGSTS.E.BYPASS.LTC128B.128 [R235+0x11800], [R8.64+0x80] ;  /* 0x1180008008eb2fae */ /* 0x0009e2000b901d44 */
        /* <DEDUP_REMOVED lines=9> */
[----:B------:R5:W-:Y:S01]  /*1f650*/  @P3 LDGSTS.E.BYPASS.LTC128B.128 [R235+0xe000], [R22.64] ;  /* 0x0e00000016eb3fae */ /* 0x000be2000b901d44 */
[C---:B------:R-:W-:Y:S02]  /*1f660*/  @P2 LEA R36, P0, R5.reuse, R148, 0x1 ;  /* 0x0000009405242211 */ /* 0x040fe400078008ff */
[CCC-:B------:R-:W-:Y:S01]  /*1f670*/  @P3 LEA.HI.X R31, R5.reuse, R149.reuse, R4.reuse, 0x1, P4 ;  /* 0x00000095051f3211 */ /* 0x1c0fe200020f0c04 */
[----:B------:R-:W-:Y:S01]  /*1f680*/  @!P3 STS.128 [R235+0xe000], RZ ;  /* 0x00e000ffeb00b388 */ /* 0x000fe20000000c00 */
[----:B------:R-:W-:Y:S02]  /*1f690*/  @P2 LEA.HI.X R37, R5, R149, R4, 0x1, P0 ;  /* 0x0000009505252211 */ /* 0x000fe400000f0c04 */
[----:B------:R-:W-:Y:S01]  /*1f6a0*/  ISETP.GE.AND P0, PT, R238, 0x2, PT ;  /* 0x00000002ee00780c */ /* 0x000fe20003f06270 */
        /* <DEDUP_REMOVED lines=36> */
[----:B----4-:R-:W4:Y:S04]  /*1f8f0*/  LDSM.16.M88.4 R8, [R221+0x4000] ;  /* 0x00400000dd08783b */ /* 0x010f280000000200 */
[----:B--2---:R-:W3:Y:S04]  /*1f900*/  LDSM.16.M88.4 R16, [R221+0x4800] ;  /* 0x00480000dd10783b */ /* 0x004ee80000000200 */
[----:B-1----:R-:W5:Y:S04]  /*1f910*/  LDSM.16.M88.4 R24, [R221+0x5000] ;  /* 0x00500000dd18783b */ /* 0x002f680000000200 */
[----:B------:R-:W0:Y:S04]  /*1f920*/  LDGDEPBAR ;  /* 0x00000000000079af */ /* 0x000e280000000000 */
[----:B------:R-:W1:Y:S04]  /*1f930*/  LDSM.16.M88.4 R32, [R221+0x5800] ;  /* 0x00580000dd20783b */ /* 0x000e680000000200 */
[----:B------:R-:W2:Y:S04]  /*1f940*/  LDSM.16.M88.4 R40, [R221+0x6000] ;  /* 0x00600000dd28783b */ /* 0x000ea80000000200 */
[----:B------:R-:W1:Y:S04]  /*1f950*/  LDSM.16.M88.4 R48, [R221+0x6800] ;  /* 0x00680000dd30783b */ /* 0x000e680000000200 */
[----:B------:R-:W1:Y:S04]  /*1f960*/  LDSM.16.M88.4 R56, [R221+0x7000] ;  /* 0x00700000dd38783b */ /* 0x000e680000000200 */
[----:B------:R-:W1:Y:S04]  /*1f970*/  LDSM.16.M88.4 R136, [R221+0x7800] ;  /* 0x00780000dd88783b */ /* 0x000e680000000200 */
[----:B------:R-:W-:Y:S01]  /*1f980*/  LDSM.16.M88.4 R140, [R220] ;  /* 0x00000000dc8c783b */ /* 0x000fe20000000200 */
[C---:B----4-:R-:W-:Y:S03]  /*1f990*/  HMMA.16816.F32.BF16 R4, R64.reuse, R8, RZ ;  /* 0x000000084004723c */ /* 0x050fe600000418ff */
[----:B------:R-:W4:Y:S04]  /*1f9a0*/  LDSM.16.M88.4 R144, [R219] ;  /* 0x00000000db90783b */ /* 0x000f280000000200 */
[----:B------:R-:W1:Y:S01]  /*1f9b0*/  LDSM.16.M88.4 R148, [R211] ;  /* 0x00000000d394783b */ /* 0x000e620000000200 */
[C---:B------:R-:W-:Y:S03]  /*1f9c0*/  HMMA.16816.F32.BF16 R8, R64.reuse, R10, RZ ;  /* 0x0000000a4008723c */ /* 0x040fe600000418ff */
[----:B------:R-:W2:Y:S04]  /*1f9d0*/  LDSM.16.M88.4 R152, [R210] ;  /* 0x00000000d298783b */ /* 0x000ea80000000200 */
[----:B------:R-:W2:Y:S01]  /*1f9e0*/  LDSM.16.M88.4 R156, [R209] ;  /* 0x00000000d19c783b */ /* 0x000ea20000000200 */
[C---:B---3--:R-:W-:Y:S03]  /*1f9f0*/  HMMA.16816.F32.BF16 R12, R64.reuse, R16, RZ ;  /* 0x00000010400c723c */ /* 0x048fe600000418ff */
[----:B------:R-:W-:Y:S04]  /*1fa00*/  LDSM.16.M88.4 R160, [R215+0x4000] ;  /* 0x00400000d7a0783b */ /* 0x000fe80000000200 */
[----:B------:R-:W-:Y:S01]  /*1fa10*/  LDSM.16.M88.4 R164, [R204+0x1000] ;  /* 0x00100000cca4783b */ /* 0x000fe20000000200 */
[C---:B------:R-:W-:Y:S03]  /*1fa20*/  HMMA.16816.F32.BF16 R16, R64.reuse, R18, RZ ;  /* 0x000000124010723c */ /* 0x040fe600000418ff */
[----:B------:R-:W-:Y:S04]  /*1fa30*/  LDSM.16.M88.4 R168, [R221+0x8000] ;  /* 0x00800000dda8783b */ /* 0x000fe80000000200 */
[----:B------:R-:W-:Y:S01]  /*1fa40*/  LDSM.16.M88.4 R172, [R221+0x8800] ;  /* 0x00880000ddac783b */ /* 0x000fe20000000200 */
[C---:B-----5:R-:W-:Y:S03]  /*1fa50*/  HMMA.16816.F32.BF16 R20, R64.reuse, R24, RZ ;  /* 0x000000184014723c */ /* 0x060fe600000418ff */
[----:B------:R-:W-:Y:S04]  /*1fa60*/  LDSM.16.M88.4 R176, [R221+0xa000] ;  /* 0x00a00000ddb0783b */ /* 0x000fe80000000200 */
[----:B------:R-:W-:Y:S01]  /*1fa70*/  LDSM.16.M88.4 R180, [R200] ;  /* 0x00000000c8b4783b */ /* 0x000fe20000000200 */
[C---:B------:R-:W-:Y:S03]  /*1fa80*/  HMMA.16816.F32.BF16 R24, R64.reuse, R26, RZ ;  /* 0x0000001a4018723c */ /* 0x040fe600000418ff */
[----:B------:R-:W-:Y:S04]  /*1fa90*/  LDSM.16.M88.4 R184, [R218+0x2000] ;  /* 0x00200000dab8783b */ /* 0x000fe80000000200 */
[----:B------:R-:W-:Y:S01]  /*1faa0*/  LDSM.16.M88.4 R188, [R215+0x8000] ;  /* 0x00800000d7bc783b */ /* 0x000fe20000000200 */
[C---:B-1----:R-:W-:Y:S03]  /*1fab0*/  HMMA.16816.F32.BF16 R28, R64.reuse, R32, RZ ;  /* 0x00000020401c723c */ /* 0x042fe600000418ff */
[----:B------:R-:W-:Y:S05]  /*1fac0*/  LDSM.16.M88.4 R192, [R204+0x7000] ;  /* 0x00700000ccc0783b */ /* 0x000fea0000000200 */
[C---:B------:R-:W-:Y:S08]  /*1fad0*/  HMMA.16816.F32.BF16 R32, R64.reuse, R34, RZ ;  /* 0x000000224020723c */ /* 0x040ff000000418ff */
[C---:B--2---:R-:W-:Y:S08]  /*1fae0*/  HMMA.16816.F32.BF16 R36, R64.reuse, R40, RZ ;  /* 0x000000284024723c */ /* 0x044ff000000418ff */
[C---:B------:R-:W-:Y:S08]  /*1faf0*/  HMMA.16816.F32.BF16 R40, R64.reuse, R42, RZ ;  /* 0x0000002a4028723c */ /* 0x040ff000000418ff */
[C---:B------:R-:W-:Y:S08]  /*1fb00*/  HMMA.16816.F32.BF16 R44, R64.reuse, R48, RZ ;  /* 0x00000030402c723c */ /* 0x040ff000000418ff */
[C---:B------:R-:W-:Y:S08]  /*1fb10*/  HMMA.16816.F32.BF16 R48, R64.reuse, R50, RZ ;  /* 0x000000324030723c */ /* 0x040ff000000418ff */
[C---:B------:R-:W-:Y:S08]  /*1fb20*/  HMMA.16816.F32.BF16 R52, R64.reuse, R56, RZ ;  /* 0x000000384034723c */ /* 0x040ff000000418ff */
[C---:B------:R-:W-:Y:S08]  /*1fb30*/  HMMA.16816.F32.BF16 R56, R64.reuse, R58, RZ ;  /* 0x0000003a4038723c */ /* 0x040ff000000418ff */
[C---:B------:R-:W-:Y:S08]  /*1fb40*/  HMMA.16816.F32.BF16 R60, R64.reuse, R136, RZ ;  /* 0x00000088403c723c */ /* 0x040ff000000418ff */
[----:B------:R-:W-:Y:S01]  /*1fb50*/  HMMA.16816.F32.BF16 R64, R64, R138, RZ ;  /* 0x0000008a4040723c */ /* 0x000fe200000418ff */
[----:B------:R-:W1:Y:S07]  /*1fb60*/  LDSM.16.M88.4 R136, [R208] ;  /* 0x00000000d088783b */ /* 0x000e6e0000000200 */
[C---:B----4-:R-:W-:Y:S08]  /*1fb70*/  HMMA.16816.F32.BF16 R4, R140.reuse, R144, R4 ;  /* 0x000000908c04723c */ /* 0x050ff00000041804 */
[C---:B------:R-:W-:Y:S01]  /*1fb80*/  HMMA.16816.F32.BF16 R8, R140.reuse, R146, R8 ;  /* 0x000000928c08723c */ /* 0x040fe20000041808 */
[----:B------:R-:W2:Y:S07]  /*1fb90*/  LDSM.16.M88.4 R144, [R207] ;  /* 0x00000000cf90783b */ /* 0x000eae0000000200 */
[C---:B------:R-:W-:Y:S08]  /*1fba0*/  HMMA.16816.F32.BF16 R12, R140.reuse, R148, R12 ;  /* 0x000000948c0c723c */ /* 0x040ff0000004180c */
[C---:B------:R-:W-:Y:S01]  /*1fbb0*/  HMMA.16816.F32.BF16 R16, R140.reuse, R150, R16 ;  /* 0x000000968c10723c */ /* 0x040fe20000041810 */
[----:B------:R-:W3:Y:S07]  /*1fbc0*/  LDSM.16.M88.4 R148, [R206] ;  /* 0x00000000ce94783b */ /* 0x000eee0000000200 */
[C---:B------:R-:W-:Y:S08]  /*1fbd0*/  HMMA.16816.F32.BF16 R20, R140.reuse, R152, R20 ;  /* 0x000000988c14723c */ /* 0x040ff00000041814 */
[C---:B------:R-:W-:Y:S01]  /*1fbe0*/  HMMA.16816.F32.BF16 R24, R140.reuse, R154, R24 ;  /* 0x0000009a8c18723c */ /* 0x040fe20000041818 */
[----:B------:R-:W4:Y:S07]  /*1fbf0*/  LDSM.16.M88.4 R152, [R205] ;  /* 0x00000000cd98783b */ /* 0x000f2e0000000200 */
[C---:B------:R-:W-:Y:S08]  /*1fc00*/  HMMA.16816.F32.BF16 R28, R140.reuse, R156, R28 ;  /* 0x0000009c8c1c723c */ /* 0x040ff0000004181c */
[C---:B------:R-:W-:Y:S01]  /*1fc10*/  HMMA.16816.F32.BF16 R32, R140.reuse, R158, R32 ;  /* 0x0000009e8c20723c */ /* 0x040fe20000041820 */
[----:B------:R-:W5:Y:S07]  /*1fc20*/  LDSM.16.M88.4 R156, [R218] ;  /* 0x00000000da9c783b */ /* 0x000f6e0000000200 */
[C---:B-1----:R-:W-:Y:S08]  /*1fc30*/  HMMA.16816.F32.BF16 R36, R140.reuse, R136, R36 ;  /* 0x000000888c24723c */ /* 0x042ff00000041824 */
[C---:B------:R-:W-:Y:S01]  /*1fc40*/  HMMA.16816.F32.BF16 R40, R140.reuse, R138, R40 ;  /* 0x0000008a8c28723c */ /* 0x040fe20000041828 */
[----:B------:R-:W1:Y:S07]  /*1fc50*/  LDSM.16.M88.4 R136, [R215+0x4800] ;  /* 0x00480000d788783b */ /* 0x000e6e0000000200 */
[C---:B--2---:R-:W-:Y:S08]  /*1fc60*/  HMMA.16816.F32.BF16 R44, R140.reuse, R144, R44 ;  /* 0x000000908c2c723c */ /* 0x044ff0000004182c */
[C---:B------:R-:W-:Y:S01]  /*1fc70*/  HMMA.16816.F32.BF16 R48, R140.reuse, R146, R48 ;  /* 0x000000928c30723c */ /* 0x040fe20000041830 */
[----:B------:R-:W2:Y:S07]  /*1fc80*/  LDSM.16.M88.4 R144, [R215+0x5000] ;  /* 0x00500000d790783b */ /* 0x000eae0000000200 */
[C---:B---3--:R-:W-:Y:S08]  /*1fc90*/  HMMA.16816.F32.BF16 R52, R140.reuse, R148, R52 ;  /* 0x000000948c34723c */ /* 0x048ff00000041834 */
[C---:B------:R-:W-:Y:S01]  /*1fca0*/  HMMA.16816.F32.BF16 R56, R140.reuse, R150, R56 ;  /* 0x000000968c38723c */ /* 0x040fe20000041838 */
[----:B------:R-:W3:Y:S07]  /*1fcb0*/  LDSM.16.M88.4 R148, [R215+0x5800] ;  /* 0x00580000d794783b */ /* 0x000eee0000000200 */
[C---:B----4-:R-:W-:Y:S08]  /*1fcc0*/  HMMA.16816.F32.BF16 R60, R140.reuse, R152, R60 ;  /* 0x000000988c3c723c */ /* 0x050ff0000004183c */
[----:B------:R-:W-:Y:S01]  /*1fcd0*/  HMMA.16816.F32.BF16 R64, R140, R154, R64 ;  /* 0x0000009a8c40723c */ /* 0x000fe20000041840 */
[----:B------:R-:W4:Y:S04]  /*1fce0*/  LDSM.16.M88.4 R140, [R215+0x6000] ;  /* 0x00600000d78c783b */ /* 0x000f280000000200 */
[----:B------:R-:W-:Y:S03]  /*1fcf0*/  LDSM.16.M88.4 R152, [R217] ;  /* 0x00000000d998783b */ /* 0x000fe60000000200 */
[C---:B-----5:R-:W-:Y:S08]  /*1fd00*/  HMMA.16816.F32.BF16 R4, R156.reuse, R160, R4 ;  /* 0x000000a09c04723c */ /* 0x060ff00000041804 */
[C---:B------:R-:W-:Y:S01]  /*1fd10*/  HMMA.16816.F32.BF16 R8, R156.reuse, R162, R8 ;  /* 0x000000a29c08723c */ /* 0x040fe20000041808 */
[----:B------:R-:W-:Y:S07]  /*1fd20*/  LDSM.16.M88.4 R160, [R204] ;  /* 0x00000000cca0783b */ /* 0x000fee0000000200 */
        /* <DEDUP_REMOVED lines=20> */
[----:B------:R-:W-:Y:S04]  /*1fe70*/  LDSM.16.M88.4 R148, [R204+0x3000] ;  /* 0x00300000cc94783b */ /* 0x000fe80000000200 */
[----:B------:R-:W-:Y:S03]  /*1fe80*/  LDSM.16.M88.4 R156, [R204+0x3800] ;  /* 0x00380000cc9c783b */ /* 0x000fe60000000200 */
[C---:B------:R-:W-:Y:S08]  /*1fe90*/  HMMA.16816.F32.BF16 R4, R152.reuse, R160, R4 ;  /* 0x000000a09804723c */ /* 0x040ff00000041804 */
[C---:B------:R-:W-:Y:S01]  /*1fea0*/  HMMA.16816.F32.BF16 R8, R152.reuse, R162, R8 ;  /* 0x000000a29808723c */ /* 0x040fe20000041808 */
[----:B------:R-:W-:Y:S07]  /*1feb0*/  LDSM.16.M88.4 R160, [R222+0x2000] ;  /* 0x00200000dea0783b */ /* 0x000fee0000000200 */
[C---:B----4-:R-:W-:Y:S08]  /*1fec0*/  HMMA.16816.F32.BF16 R12, R152.reuse, R140, R12 ;  /* 0x0000008c980c723c */ /* 0x050ff0000004180c */
[C---:B------:R-:W-:Y:S01]  /*1fed0*/  HMMA.16816.F32.BF16 R16, R152.reuse, R142, R16 ;  /* 0x0000008e9810723c */ /* 0x040fe20000041810 */
[----:B------:R-:W3:Y:S07]  /*1fee0*/  LDSM.16.M88.4 R140, [R204+0x2800] ;  /* 0x00280000cc8c783b */ /* 0x000eee0000000200 */
[C---:B------:R-:W-:Y:S08]  /*1fef0*/  HMMA.16816.F32.BF16 R20, R152.reuse, R164, R20 ;  /* 0x000000a49814723c */ /* 0x040ff00000041814 */
        /* <DEDUP_REMOVED lines=11> */
[C---:B------:R-:W-:Y:S08]  /*1ffb0*/  HMMA.16816.F32.BF16 R52, R152.reuse, R148, R52 ;  /* 0x000000949834723c */ /* 0x040ff00000041834 */
[C---:B------:R-:W-:Y:S01]  /*1ffc0*/  HMMA.16816.F32.BF16 R56, R152.reuse, R150, R56 ;  /* 0x000000969838723c */ /* 0x040fe20000041838 */
[----:B------:R-:W5:Y:S07]  /*1ffd0*/  LDSM.16.M88.4 R148, [R221+0xb800] ;  /* 0x00b80000dd94783b */ /* 0x000f6e0000000200 */
[C---:B------:R-:W-:Y:S08]  /*1ffe0*/  HMMA.16816.F32.BF16 R60, R152.reuse, R156, R60 ;  /* 0x0000009c983c723c */ /* 0x040ff0000004183c */
[----:B------:R-:W-:Y:S01]  /*1fff0*/  HMMA.16816.F32.BF16 R64, R152, R158, R64 ;  /* 0x0000009e9840723c */ /* 0x000fe20000041840 */
[----:B------:R-:W-:Y:S04]  /*20000*/  LDSM.16.M88.4 R152, [R220+0x2000] ;  /* 0x00200000dc98783b */ /* 0x000fe80000000200 */
[----:B------:R-:W1:Y:S03]  /*20010*/  LDSM.16.M88.4 R156, [R203] ;  /* 0x00000000cb9c783b */ /* 0x000e660000000200 */
[C---:B------:R-:W-:Y:S08]  /*20020*/  HMMA.16816.F32.BF16 R4, R160.reuse, R168, R4 ;  /* 0x000000a8a004723c */ /* 0x040ff00000041804 */
[C---:B------:R-:W-:Y:S01]  /*20030*/  HMMA.16816.F32.BF16 R8, R160.reuse, R170, R8 ;  /* 0x000000aaa008723c */ /* 0x040fe20000041808 */
[----:B------:R-:W2:Y:S07]  /*20040*/  LDSM.16.M88.4 R168, [R202] ;  /* 0x00000000caa8783b */ /* 0x000eae0000000200 */
[C---:B------:R-:W-:Y:S08]  /*20050*/  HMMA.16816.F32.BF16 R12, R160.reuse, R172, R12 ;  /* 0x000000aca00c723c */ /* 0x040ff0000004180c */
[C---:B------:R-:W-:Y:S01]  /*20060*/  HMMA.16816.F32.BF16 R16, R160.reuse, R174, R16 ;  /* 0x000000aea010723c */ /* 0x040fe20000041810 */
[----:B------:R-:W2:Y:S07]  /*20070*/  LDSM.16.M88.4 R172, [R201] ;  /* 0x00000000c9ac783b */ /* 0x000eae0000000200 */
[C---:B----4-:R-:W-:Y:S08]  /*20080*/  HMMA.16816.F32.BF16 R20, R160.reuse, R164, R20 ;  /* 0x000000a4a014723c */ /* 0x050ff00000041814 */
[C---:B------:R-:W-:Y:S01]  /*20090*/  HMMA.16816.F32.BF16 R24, R160.reuse, R166, R24 ;  /* 0x000000a6a018723c */ /* 0x040fe20000041818 */
[----:B------:R-:W-:Y:S07]  /*200a0*/  LDSM.16.M88.4 R164, [R198] ;  /* 0x00000000c6a4783b */ /* 0x000fee0000000200 */
[C---:B-1----:R-:W-:Y:S08]  /*200b0*/  HMMA.16816.F32.BF16 R28, R160.reuse, R136, R28 ;  /* 0x00000088a01c723c */ /* 0x042ff0000004181c */
[C---:B------:R-:W-:Y:S01]  /*200c0*/  HMMA.16816.F32.BF16 R32, R160.reuse, R138, R32 ;  /* 0x0000008aa020723c */ /* 0x040fe20000041820 */
[----:B------:R-:W1:Y:S07]  /*200d0*/  LDSM.16.M88.4 R136, [R199] ;  /* 0x00000000c788783b */ /* 0x000e6e0000000200 */
[C---:B------:R-:W-:Y:S08]  /*200e0*/  HMMA.16816.F32.BF16 R36, R160.reuse, R176, R36 ;  /* 0x000000b0a024723c */ /* 0x040ff00000041824 */
[C---:B------:R-:W-:Y:S01]  /*200f0*/  HMMA.16816.F32.BF16 R40, R160.reuse, R178, R40 ;  /* 0x000000b2a028723c */ /* 0x040fe20000041828 */
[----:B------:R-:W4:Y:S07]  /*20100*/  LDSM.16.M88.4 R176, [R197] ;  /* 0x00000000c5b0783b */ /* 0x000f2e0000000200 */
[C---:B--2---:R-:W-:Y:S08]  /*20110*/  HMMA.16816.F32.BF16 R44, R160.reuse, R144, R44 ;  /* 0x00000090a02c723c */ /* 0x044ff0000004182c */
[C---:B------:R-:W-:Y:S01]  /*20120*/  HMMA.16816.F32.BF16 R48, R160.reuse, R146, R48 ;  /* 0x00000092a030723c */ /* 0x040fe20000041830 */
[----:B------:R-:W2:Y:S07]  /*20130*/  LDSM.16.M88.4 R144, [R196] ;  /* 0x00000000c490783b */ /* 0x000eae0000000200 */
[C---:B---3--:R-:W-:Y:S08]  /*20140*/  HMMA.16816.F32.BF16 R52, R160.reuse, R140, R52 ;  /* 0x0000008ca034723c */ /* 0x048ff00000041834 */
[C---:B------:R-:W-:Y:S01]  /*20150*/  HMMA.16816.F32.BF16 R56, R160.reuse, R142, R56 ;  /* 0x0000008ea038723c */ /* 0x040fe20000041838 */
[----:B------:R-:W3:Y:S07]  /*20160*/  LDSM.16.M88.4 R140, [R215+0x8800] ;  /* 0x00880000d78c783b */ /* 0x000eee0000000200 */
[C---:B-----5:R-:W-:Y:S08]  /*20170*/  HMMA.16816.F32.BF16 R60, R160.reuse, R148, R60 ;  /* 0x00000094a03c723c */ /* 0x060ff0000004183c */
[----:B------:R-:W-:Y:S01]  /*20180*/  HMMA.16816.F32.BF16 R64, R160, R150, R64 ;  /* 0x00000096a040723c */ /* 0x000fe20000041840 */
[----:B------:R-:W5:Y:S04]  /*20190*/  LDSM.16.M88.4 R148, [R215+0x9000] ;  /* 0x00900000d794783b */ /* 0x000f680000000200 */
        /* <DEDUP_REMOVED lines=19> */
[C---:B----4-:R-:W-:Y:S08]  /*202d0*/  HMMA.16816.F32.BF16 R52, R152.reuse, R176, R52 ;  /* 0x000000b09834723c */ /* 0x050ff00000041834 */
[C---:B------:R-:W-:Y:S01]  /*202e0*/  HMMA.16816.F32.BF16 R56, R152.reuse, R178, R56 ;  /* 0x000000b29838723c */ /* 0x040fe20000041838 */
[----:B------:R-:W-:Y:S07]  /*202f0*/  LDSM.16.M88.4 R176, [R204+0x5800] ;  /* 0x00580000ccb0783b */ /* 0x000fee0000000200 */
[C---:B--2---:R-:W-:Y:S08]  /*20300*/  HMMA.16816.F32.BF16 R60, R152.reuse, R144, R60 ;  /* 0x00000090983c723c */ /* 0x044ff0000004183c */
[----:B------:R-:W-:Y:S01]  /*20310*/  HMMA.16816.F32.BF16 R64, R152, R146, R64 ;  /* 0x000000929840723c */ /* 0x000fe20000041840 */
[----:B------:R-:W2:Y:S04]  /*20320*/  LDSM.16.M88.4 R144, [R215+0xa000] ;  /* 0x00a00000d790783b */ /* 0x000ea80000000200 */
[----:B------:R-:W4:Y:S03]  /*20330*/  LDSM.16.M88.4 R152, [R215+0xa800] ;  /* 0x00a80000d798783b */ /* 0x000f260000000200 */
[C---:B------:R-:W-:Y:S08]  /*20340*/  HMMA.16816.F32.BF16 R4, R184.reuse, R188, R4 ;  /* 0x000000bcb804723c */ /* 0x040ff00000041804 */
[C---:B------:R-:W-:Y:S01]  /*20350*/  HMMA.16816.F32.BF16 R8, R184.reuse, R190, R8 ;  /* 0x000000beb808723c */ /* 0x040fe20000041808 */
[----:B------:R-:W-:Y:S07]  /*20360*/  LDSM.16.M88.4 R188, [R204+0x6800] ;  /* 0x00680000ccbc783b */ /* 0x000fee0000000200 */
[C---:B---3--:R-:W-:Y:S08]  /*20370*/  HMMA.16816.F32.BF16 R12, R184.reuse, R140, R12 ;  /* 0x0000008cb80c723c */ /* 0x048ff0000004180c */
[C---:B------:R-:W-:Y:S01]  /*20380*/  HMMA.16816.F32.BF16 R16, R184.reuse, R142, R16 ;  /* 0x0000008eb810723c */ /* 0x040fe20000041810 */
[----:B------:R-:W3:Y:S07]  /*20390*/  LDSM.16.M88.4 R140, [R204+0x4800] ;  /* 0x00480000cc8c783b */ /* 0x000eee0000000200 */
[C---:B-----5:R-:W-:Y:S08]  /*203a0*/  HMMA.16816.F32.BF16 R20, R184.reuse, R148, R20 ;  /* 0x00000094b814723c */ /* 0x060ff00000041814 */
[C---:B------:R-:W-:Y:S01]  /*203b0*/  HMMA.16816.F32.BF16 R24, R184.reuse, R150, R24 ;  /* 0x00000096b818723c */ /* 0x040fe20000041818 */
[----:B------:R-:W5:Y:S01]  /*203c0*/  LDSM.16.M88.4 R148, [R204+0x7800] ;  /* 0x00780000cc94783b */ /* 0x000f620000000200 */
[----:B------:R-:W-:Y:S04]  /*203d0*/  DEPBAR.LE SB0, 0x0 ;  /* 0x000080000000791a */ /* 0x000fe80000000000 */
[----:B------:R-:W-:Y:S02]  /*203e0*/  BAR.SYNC.DEFER_BLOCKING 0x0 ;  /* 0x0000000000007b1d */ /* 0x000fe40000010000 */
[C---:B-1----:R-:W-:Y:S08]  /*203f0*/  HMMA.16816.F32.BF16 R28, R184.reuse, R136, R28 ;  /* 0x00000088b81c723c */ /* 0x042ff0000004181c */
[C---:B------:R-:W-:Y:S08]  /*20400*/  HMMA.16816.F32.BF16 R32, R184.reuse, R138, R32 ;  /* 0x0000008ab820723c */ /* 0x040ff00000041820 */
[C---:B--2---:R-:W-:Y:S08]  /*20410*/  HMMA.16816.F32.BF16 R36, R184.reuse, R144, R36 ;  /* 0x00000090b824723c */ /* 0x044ff00000041824 */
[C---:B------:R-:W-:Y:S08]  /*20420*/  HMMA.16816.F32.BF16 R40, R184.reuse, R146, R40 ;  /* 0x00000092b828723c */ /* 0x040ff00000041828 */
[C---:B----4-:R-:W-:Y:S08]  /*20430*/  HMMA.16816.F32.BF16 R44, R184.reuse, R152, R44 ;  /* 0x00000098b82c723c */ /* 0x050ff0000004182c */
[C---:B------:R-:W-:Y:S08]  /*20440*/  HMMA.16816.F32.BF16 R48, R184.reuse, R154, R48 ;  /* 0x0000009ab830723c */ /* 0x040ff00000041830 */
[C---:B------:R-:W-:Y:S08]  /*20450*/  HMMA.16816.F32.BF16 R52, R184.reuse, R156, R52 ;  /* 0x0000009cb834723c */ /* 0x040ff00000041834 */
[C---:B------:R-:W-:Y:S08]  /*20460*/  HMMA.16816.F32.BF16 R56, R184.reuse, R158, R56 ;  /* 0x0000009eb838723c */ /* 0x040ff00000041838 */
[C---:B------:R-:W-:Y:S08]  /*20470*/  HMMA.16816.F32.BF16 R60, R184.reuse, R160, R60 ;  /* 0x000000a0b83c723c */ /* 0x040ff0000004183c */
[----:B------:R-:W-:Y:S08]  /*20480*/  HMMA.16816.F32.BF16 R64, R184, R162, R64 ;  /* 0x000000a2b840723c */ /* 0x000ff00000041840 */
[C---:B------:R-:W-:Y:S08]  /*20490*/  HMMA.16816.F32.BF16 R4, R164.reuse, R168, R4 ;  /* 0x000000a8a404723c */ /* 0x040ff00000041804 */
[C---:B------:R-:W-:Y:S08]  /*204a0*/  HMMA.16816.F32.BF16 R8, R164.reuse, R170, R8 ;  /* 0x000000aaa408723c */ /* 0x040ff00000041808 */
[C---:B---3--:R-:W-:Y:S08]  /*204b0*/  HMMA.16816.F32.BF16 R12, R164.reuse, R140, R12 ;  /* 0x0000008ca40c723c */ /* 0x048ff0000004180c */
        /* <DEDUP_REMOVED lines=11> */
[C---:B-----5:R-:W-:Y:S07]  /*20570*/  HMMA.16816.F32.BF16 R60, R164.reuse, R148, R60 ;  /* 0x00000094a43c723c */ /* 0x060fee000004183c */
[----:B------:R-:W-:Y:S01]  /*20580*/  IMAD.MOV.U32 R148, RZ, RZ, R132 ;  /* 0x000000ffff947224 */ /* 0x000fe200078e0084 */
[----:B------:R-:W-:Y:S04]  /*20590*/  HMMA.16816.F32.BF16 R64, R164, R150, R64 ;  /* 0x00000096a440723c */ /* 0x000fe80000041840 */
[----:B------:R-:W-:Y:S04]  /*205a0*/  IMAD.MOV.U32 R149, RZ, RZ, R133 ;  /* 0x000000ffff957224 */ /* 0x000fe800078e0085 */
[----:B------:R-:W-:-:S11]  /*205b0*/  @!P0 BRA `(.L_x_1119) ;  /* 0x00000cc000008947 */ /* 0x000fd60003800000 */
[----:B------:R-:W-:Y:S01]  /*205c0*/  ISETP.NE.U32.AND P0, PT, R236, RZ, PT ;  /* 0x000000ffec00720c */ /* 0x000fe20003f05070 */
[----:B------:R-:W-:Y:S03]  /*205d0*/  BSSY B0, `(.L_x_1120) ;  /* 0x0000048000007945 */ /* 0x000fe60003800000 */
[----:B------:R-:W-:Y:S11]  /*205e0*/  ISETP.NE.AND.EX P0, PT, R237, RZ, PT, P0 ;  /* 0x000000ffed00720c */ /* 0x000ff60003f05300 */
[----:B------:R-:W-:Y:S02]  /*205f0*/  @!UPT UIADD3 URZ, URZ, URZ, URZ ;  /* 0x0000003f3f3ff290 */ /* 0x000fe4000fffe03f */
[----:B------:R-:W-:-:S05]  /*20600*/  @!P0 BRA `(.L_x_1121) ;  /* 0x0000040000008947 */ /* 0x000fca0003800000 */
[----:B------:R-:W-:Y:S01]  /*20610*/  IMAD.SHL.U32 R140, R238, 0x80, RZ ;  /* 0x00000080ee8c7824 */ /* 0x000fe200078e00ff */
[----:B------:R-:W-:Y:S02]  /*20620*/  ULDC.64 UR4, c[0x0][0x118] ;  /* 0x0000460000047ab9 */ /* 0x000fe40000000a00 */
[----:B------:R-:W2:Y:S02]  /*20630*/  LD.E R141, [R2.64+0x170] ;  /* 0x00017004028d7980 */ /* 0x000ea4000c101900 */
[C---:B------:R-:W-:Y:S02]  /*20640*/  IADD3 R138, R140.reuse, -0x100, RZ ;  /* 0xffffff008c8a7810 */ /* 0x040fe40007ffe0ff */
[----:B------:R-:W-:Y:S01]  /*20650*/  IADD3 R140, R140, -0x80, RZ ;  /* 0xffffff808c8c7810 */ /* 0x000fe20007ffe0ff */
[----:B------:R-:W3:Y:S01]  /*20660*/  LD.E.64 R144, [R2.64+0x20] ;  /* 0x0000200402907980 */ /* 0x000ee2000c101b00 */
[-C--:B--2---:R-:W-:Y:S04]  /*20670*/  IABS R137, R141.reuse ;  /* 0x0000008d00897213 */ /* 0x084fe80000000000 */
[----:B------:R-:W1:Y:S10]  /*20680*/  I2F.RP R133, R137 ;  /* 0x0000008900857306 */ /* 0x000e740000209400 */
[----:B-1----:R-:W1:Y:S02]  /*20690*/  MUFU.RCP R132, R133 ;  /* 0x0000008500847308 */ /* 0x002e640000001000 */
[----:B-1----:R-:W-:Y:S02]  /*206a0*/  IADD3 R142, R132, 0xffffffe, RZ ;  /* 0x0ffffffe848e7810 */ /* 0x002fe40007ffe0ff */
[----:B------:R-:W-:Y:S06]  /*206b0*/  IABS R132, R138 ;  /* 0x0000008a00847213 */ /* 0x000fec0000000000 */
[----:B------:R-:W1:Y:S01]  /*206c0*/  F2I.FTZ.U32.TRUNC.NTZ R143, R142 ;  /* 0x0000008e008f7305 */ /* 0x000e62000021f000 */
[-C--:B------:R-:W-:Y:S02]  /*206d0*/  IABS R133, R141.reuse ;  /* 0x0000008d00857213 */ /* 0x080fe40000000000 */
[----:B------:R-:W-:Y:S03]  /*206e0*/  LOP3.LUT R138, R138, R141, RZ, 0x3c, !PT ;  /* 0x0000008d8a8a7212 */ /* 0x000fe600078e3cff */
[----:B------:R-:W-:Y:S01]  /*206f0*/  IMAD.MOV R133, RZ, RZ, -R133 ;  /* 0x000000ffff857224 */ /* 0x000fe200078e0a85 */
        /* <DEDUP_REMOVED lines=21> */
[----:B------:R-:W-:Y:S02]  /*20850*/  LOP3.LUT R132, RZ, R141, RZ, 0x33, !PT ;  /* 0x0000008dff847212 */ /* 0x000fe400078e33ff */
[----:B------:R-:W-:Y:S07]  /*20860*/  ISETP.NE.AND P1, PT, R141, RZ, PT ;  /* 0x000000ff8d00720c */ /* 0x000fee0003f25270 */
[----:B------:R-:W-:Y:S02]  /*20870*/  @P4 IADD3 R136, R136, 0x1, RZ ;  /* 0x0000000188884810 */ /* 0x000fe40007ffe0ff */
[----:B------:R-:W-:Y:S03]  /*20880*/  @P5 IADD3 R139, R139, 0x1, RZ ;  /* 0x000000018b8b5810 */ /* 0x000fe60007ffe0ff */
[----:B------:R-:W-:Y:S02]  /*20890*/  @!P0 IMAD.MOV R136, RZ, RZ, -R136 ;  /* 0x000000ffff888224 */ /* 0x000fe400078e0a88 */
[----:B------:R-:W-:Y:S03]  /*208a0*/  @!P2 IMAD.MOV R139, RZ, RZ, -R139 ;  /* 0x000000ffff8ba224 */ /* 0x000fe600078e0a8b */
[C---:B------:R-:W-:Y:S02]  /*208b0*/  SEL R137, R132.reuse, R136, !P1 ;  /* 0x0000008884897207 */ /* 0x040fe40004800000 */
[----:B------:R-:W-:Y:S02]  /*208c0*/  SEL R139, R132, R139, !P1 ;  /* 0x0000008b848b7207 */ /* 0x000fe40004800000 */
        /* <DEDUP_REMOVED lines=9> */
[-C--:B--2---:R-:W-:Y:S02]  /*20960*/  IMAD R134, R143, R141.reuse, RZ ;  /* 0x0000008d8f867224 */ /* 0x084fe400078e02ff */
[C---:B------:R-:W-:Y:S04]  /*20970*/  IMAD.WIDE.U32 R138, R142.reuse, R141, RZ ;  /* 0x0000008d8e8a7225 */ /* 0x040fe800078e00ff */
[----:B------:R-:W-:Y:S04]  /*20980*/  IMAD R134, R142, R137, R134 ;  /* 0x000000898e867224 */ /* 0x000fe800078e0286 */
[----:B------:R-:W-:Y:S02]  /*20990*/  IMAD.IADD R139, R139, 0x1, R134 ;  /* 0x000000018b8b7824 */ /* 0x000fe400078e0286 */
[----:B----4-:R-:W-:Y:S04]  /*209a0*/  IMAD.IADD R133, R132, 0x1, -R133 ;  /* 0x0000000184857824 */ /* 0x010fe800078e0a85 */
[----:B---3--:R-:W-:Y:S01]  /*209b0*/  IMAD R137, R145, R133, RZ ;  /* 0x0000008591897224 */ /* 0x008fe200078e02ff */
[----:B------:R-:W-:Y:S01]  /*209c0*/  SHF.R.S32.HI R132, RZ, 0x1f, R133 ;  /* 0x0000001fff847819 */ /* 0x000fe20000011485 */
[----:B------:R-:W-:Y:S04]  /*209d0*/  IMAD.WIDE.U32 R138, R133, R144, R138 ;  /* 0x00000090858a7225 */ /* 0x000fe800078e008a */
[----:B------:R-:W-:Y:S04]  /*209e0*/  IMAD R137, R144, R132, R137 ;  /* 0x0000008490897224 */ /* 0x000fe800078e0289 */
[----:B------:R-:W-:Y:S01]  /*209f0*/  IMAD.IADD R137, R139, 0x1, R137 ;  /* 0x000000018b897824 */ /* 0x000fe200078e0289 */
[----:B------:R-:W-:-:S05]  /*20a00*/  BRA `(.L_x_1122) ;  /* 0x0000004000007947 */ /* 0x000fca0003800000 */
.L_x_1121:
[----:B------:R-:W-:Y:S02]  /*20a10*/  ULDC.64 UR4, c[0x0][0x118] ;  /* 0x0000460000047ab9 */ /* 0x000fe40000000a00 */
[----:B------:R-:W2:Y:S02]  /*20a20*/  LD.E R138, [R2.64+0x38] ;  /* 0x00003804028a7980 */ /* 0x000ea4000c101900 */
[----:B--2---:R-:W-:Y:S04]  /*20a30*/  LEA R138, -R138, RZ, 0x7 ;  /* 0x000000ff8a8a7211 */ /* 0x004fe800078e39ff */
[----:B------:R-:W-:Y:S02]  /*20a40*/  SHF.R.S32.HI R137, RZ, 0x1f, R138 ;  /* 0x0000001fff897819 */ /* 0x000fe4000001148a */
.L_x_1122:
[----:B------:R-:W-:Y:S05]  /*20a50*/  BSYNC B0 ;  /* 0x0000000000007941 */ /* 0x000fea0003800000 */
.L_x_1120:
[C---:B------:R-:W-:Y:S01]  /*20a60*/  LOP3.LUT P0, RZ, R239.reuse, 0x1, RZ, 0xc0, !PT ;  /* 0x00000001efff7812 */ /* 0x040fe2000780c0ff */
[----:B------:R-:W-:Y:S01]  /*20a70*/  ULDC.64 UR4, c[0x0][0x118] ;  /* 0x0000460000047ab9 */ /* 0x000fe20000000a00 */
[CC--:B------:R-:W-:Y:S02]  /*20a80*/  LEA R150, P3, R138.reuse, R228.reuse, 0x1 ;  /* 0x000000e48a967211 */ /* 0x0c0fe400078608ff */
[----:B------:R-:W-:Y:S02]  /*20a90*/  LOP3.LUT P1, RZ, R239, 0x2, RZ, 0xc0, !PT ;  /* 0x00000002efff7812 */ /* 0x000fe4000782c0ff */
[C---:B------:R-:W-:Y:S02]  /*20aa0*/  LEA.HI.X R151, R138.reuse, R227, R137, 0x1, P3 ;  /* 0x000000e38a977211 */ /* 0x040fe400018f0c89 */
[-C--:B------:R-:W-:Y:S05]  /*20ab0*/  IADD3 R133, P2, R138, R225.reuse, RZ ;  /* 0x000000e18a857210 */ /* 0x080fea0007f5e0ff */
[----:B------:R-:W-:Y:S01]  /*20ac0*/  @!PT LDS RZ, [RZ] ;  /* 0x00000000fffff984 */ /* 0x000fe20000000800 */
[----:B------:R-:W-:Y:S01]  /*20ad0*/  @!PT LDS RZ, [RZ] ;  /* 0x00000000fffff984 */ /* 0x000fe20000000800 */
[----:B------:R-:W-:Y:S01]  /*20ae0*/  @!PT LDS RZ, [RZ] ;  /* 0x00000000fffff984 */ /* 0x000fe20000000800 */
[----:B------:R1:W-:Y:S01]  /*20af0*/  @P0 LDGSTS.E.BYPASS.LTC128B.128 [R235+0x4000], [R150.64] ;  /* 0x0400000096eb0fae */ /* 0x0003e2000b901d44 */
[-C--:B------:R-:W-:Y:S01]  /*20b00*/  @P0 LEA R152, P4, R133, R228.reuse, 0x1 ;  /* 0x000000e485980211 */ /* 0x080fe200078808ff */
[----:B------:R-:W-:Y:S01]  /*20b10*/  IMAD.X R134, R137, 0x1, R226, P2 ;  /* 0x0000000189867824 */ /* 0x000fe200010e06e2 */
[C---:B------:R-:W-:Y:S01]  /*20b20*/  IADD3 R137, P3, R133.reuse, R225, RZ ;  /* 0x000000e185897210 */ /* 0x040fe20007f7e0ff */
[----:B------:R1:W-:Y:S01]  /*20b30*/  @!P0 STS.128 [R235+0x4000], RZ ;  /* 0x004000ffeb008388 */ /* 0x0003e20000000c00 */
[CC--:B------:R-:W-:Y:S02]  /*20b40*/  @P1 LEA R142, P2, R133.reuse, R228.reuse, 0x1 ;  /* 0x000000e4858e1211 */ /* 0x0c0fe400078408ff */
        /* <DEDUP_REMOVED lines=8> */
[----:B------:R1:W-:Y:S01]  /*20bd0*/  @!P1 STS.128 [R235+0x8000], RZ ;  /* 0x008000ffeb009388 */ /* 0x0003e20000000c00 */
[CC--:B------:R-:W-:Y:S02]  /*20be0*/  @P1 LEA R140, P2, R137.reuse, R228.reuse, 0x1 ;  /* 0x000000e4898c1211 */ /* 0x0c0fe400078408ff */
[CCC-:B------:R-:W-:Y:S01]  /*20bf0*/  @P0 LEA.HI.X R147, R137.reuse, R227.reuse, R134.reuse, 0x1, P4 ;  /* 0x000000e389930211 */ /* 0x1c0fe200020f0c86 */
[----:B------:R-:W-:Y:S01]  /*20c00*/  @!PT LDS RZ, [RZ] ;  /* 0x00000000fffff984 */ /* 0x000fe20000000800 */
[----:B------:R-:W-:Y:S01]  /*20c10*/  @!PT LDS RZ, [RZ] ;  /* 0x00000000fffff984 */ /* 0x000fe20000000800 */
[----:B------:R-:W-:Y:S01]  /*20c20*/  @!PT LDS RZ, [RZ] ;  /* 0x00000000fffff984 */ /* 0x000fe20000000800 */
[----:B------:R1:W-:Y:S01]  /*20c30*/  @P0 LDGSTS.E.BYPASS.LTC128B.128 [R235+0x4800], [R152.64] ;  /* 0x0480000098eb0fae */ /* 0x0003e2000b901d44 */
[C---:B------:R-:W-:Y:S02]  /*20c40*/  @P1 LEA.HI.X R141, R137.reuse, R227, R134, 0x1, P2 ;  /* 0x000000e3898d1211 */ /* 0x040fe400010f0c86 */
[-C--:B------:R-:W-:Y:S01]  /*20c50*/  IADD3 R133, P3, R137, R225.reuse, RZ ;  /* 0x000000e189857210 */ /* 0x080fe20007f7e0ff */
[----:B------:R1:W-:Y:S03]  /*20c60*/  @!P0 STS.128 [R235+0x4800], RZ ;  /* 0x004800ffeb008388 */ /* 0x0003e60000000c00 */
[CC--:B------:R-:W-:Y:S01]  /*20c70*/  @P0 LEA R144, P4, R133.reuse, R228.reuse, 0x1 ;  /* 0x000000e485900211 */ /* 0x0c0fe200078808ff */
[----:B------:R-:W-:Y:S01]  /*20c80*/  @!PT LDS RZ, [RZ] ;  /* 0x00000000fffff984 */ /* 0x000fe20000000800 */
[----:B------:R-:W-:Y:S01]  /*20c90*/  @!PT LDS RZ, [RZ] ;  /* 0x00000000fffff984 */ /* 0x000fe20000000800 */
[----:B------:R-:W-:Y:S01]  /*20ca0*/  @!PT LDS RZ, [RZ] ;  /* 0x00000000fffff984 */ /* 0x000fe20000000800 */
[----:B------:R1:W-:Y:S01]  /*20cb0*/  @P1 LDGSTS.E.BYPASS.LTC128B.128 [R235+0x8800], [R142.64+0x80] ;  /* 0x088000808eeb1fae */ /* 0x0003e2000b901d44 */
[CC--:B------:R-:W-:Y:S01]  /*20cc0*/  @P1 LEA R138, P2, R133.reuse, R228.reuse, 0x1 ;  /* 0x000000e4858a1211 */ /* 0x0c0fe200078408ff */
[----:B------:R-:W-:Y:S01]  /*20cd0*/  IMAD.X R134, R134, 0x1, R226, P3 ;  /* 0x0000000186867824 */ /* 0x000fe200018e06e2 */
[C---:B------:R-:W-:Y:S01]  /*20ce0*/  IADD3 R137, P3, R133.reuse, R225, RZ ;  /* 0x000000e185897210 */ /* 0x040fe20007f7e0ff */
[----:B------:R1:W-:Y:S03]  /*20cf0*/  @!P1 STS.128 [R235+0x8800], RZ ;  /* 0x008800ffeb009388 */ /* 0x0003e60000000c00 */
[CCC-:B------:R-:W-:Y:S01]  /*20d00*/  @P0 LEA.HI.X R145, R133.reuse, R227.reuse, R134.reuse, 0x1, P4 ;  /* 0x000000e385910211 */ /* 0x1c0fe200020f0c86 */
[----:B------:R-:W-:Y:S01]  /*20d10*/  @!PT LDS RZ, [RZ] ;  /* 0x00000000fffff984 */ /* 0x000fe20000000800 */
[----:B------:R-:W-:Y:S01]  /*20d20*/  @!PT LDS RZ, [RZ] ;  /* 0x00000000fffff984 */ /* 0x000fe20000000800 */
[----:B------:R-:W-:Y:S01]  /*20d30*/  @!PT LDS RZ, [RZ] ;  /* 0x00000000fffff984 */ /* 0x000fe20000000800 */
[----:B------:R1:W-:Y:S01]  /*20d40*/  @P0 LDGSTS.E.BYPASS.LTC128B.128 [R235+0x5000], [R146.64] ;  /* 0x0500000092eb0fae */ /* 0x0003e2000b901d44 */
        /* <DEDUP_REMOVED lines=9> */
[----:B------:R1:W-:Y:S01]  /*20de0*/  @P1 LDGSTS.E.BYPASS.LTC128B.128 [R235+0x9000], [R140.64+0x80] ;  /* 0x090000808ceb1fae */ /* 0x0003e2000b901d44 */
[C---:B------:R-:W-:Y:S02]  /*20df0*/  @P1 LEA.HI.X R155, R137.reuse, R227, R134, 0x1, P2 ;  /* 0x000000e3899b1211 */ /* 0x040fe400010f0c86 */
[-C--:B------:R-:W-:Y:S01]  /*20e00*/  IADD3 R133, P3, R137, R225.reuse, RZ ;  /* 0x000000e189857210 */ /* 0x080fe20007f7e0ff */
[----:B------:R1:W-:Y:S03]  /*20e10*/  @!P1 STS.128 [R235+0x9000], RZ ;  /* 0x009000ffeb009388 */ /* 0x0003e60000000c00 */
[CC--:B------:R-:W-:Y:S01]  /*20e20*/  @P0 LEA R160, P4, R133.reuse, R228.reuse, 0x1 ;  /* 0x000000e485a00211 */ /* 0x0c0fe200078808ff */
[----:B------:R-:W-:Y:S01]  /*20e30*/  @!PT LDS RZ, [RZ] ;  /* 0x00000000fffff984 */ /* 0x000fe20000000800 */
[----:B------:R-:W-:Y:S01]  /*20e40*/  @!PT LDS RZ, [RZ] ;  /* 0x00000000fffff984 */ /* 0x000fe20000000800 */
[----:B------:R-:W-:Y:S01]  /*20e50*/  @!PT LDS RZ, [RZ] ;  /* 0x00000000fffff984 */ /* 0x000fe20000000800 */
[----:B------:R1:W-:Y:S01]  /*20e60*/  @P0 LDGSTS.E.BYPASS.LTC128B.128 [R235+0x5800], [R144.64] ;  /* 0x0580000090eb0fae */ /* 0x0003e2000b901d44 */
        /* <DEDUP_REMOVED lines=14> */
[C-C-:B------:R-:W-:Y:S01]  /*20f50*/  @P0 LEA.HI.X R165, R137.reuse, R227, R134.reuse, 0x1, P5 ;  /* 0x000000e389a50211 */ /* 0x140fe200028f0c86 */
[----:B------:R-:W-:Y:S01]  /*20f60*/  @!PT LDS RZ, [RZ] ;  /* 0x00000000fffff984 */ /* 0x000fe20000000800 */
[----:B------:R-:W-:Y:S01]  /*20f70*/  @!PT LDS RZ, [RZ] ;  /* 0x00000000fffff984 */ /* 0x000fe20000000800 */
[----:B------:R-:W-:Y:S01]  /*20f80*/  @!PT LDS RZ, [RZ] ;  /* 0x00000000fffff984 */ /* 0x000fe20000000800 */
[----:B------:R1:W-:Y:S01]  /*20f90*/  @P0 LDGSTS.E.BYPASS.LTC128B.128 [R235+0x6000], [R156.64] ;  /* 0x060000009ceb0fae */ /* 0x0003e2000b901d44 */
[C---:B------:R-:W-:Y:S02]  /*20fa0*/  IADD3 R133, P2, R137.reuse, R225, RZ ;  /* 0x000000e189857210 */ /* 0x040fe40007f5e0ff */
[-C--:B------:R-:W-:Y:S01]  /*20fb0*/  @P1 LEA.HI.X R137, R137, R227.reuse, R134, 0x1, P3 ;  /* 0x000000e389891211 */ /* 0x080fe200018f0c86 */
[----:B------:R1:W-:Y:S01]  /*20fc0*/  @!P0 STS.128 [R235+0x6000], RZ ;  /* 0x006000ffeb008388 */ /* 0x0003e20000000c00 */
[CC--:B------:R-:W-:Y:S01]  /*20fd0*/  @P0 LEA R162, P4, R133.reuse, R228.reuse, 0x1 ;  /* 0x000000e485a20211 */ /* 0x0c0fe200078808ff */
[----:B------:R-:W-:Y:S01]  /*20fe0*/  IMAD.X R132, R134, 0x1, R226, P2 ;  /* 0x0000000186847824 */ /* 0x000fe200010e06e2 */
[C---:B------:R-:W-:Y:S01]  /*20ff0*/  @P1 LEA R166, P2, R133.reuse, R228, 0x1 ;  /* 0x000000e485a61211 */ /* 0x040fe200078408ff */
[----:B------:R-:W-:Y:S01]  /*21000*/  @!PT LDS RZ, [RZ] ;  /* 0x00000000fffff984 */ /* 0x000fe20000000800 */
[----:B------:R-:W-:Y:S01]  /*21010*/  @!PT LDS RZ, [RZ] ;  /* 0x00000000fffff984 */ /* 0x000fe20000000800 */
[----:B------:R-:W-:Y:S01]  /*21020*/  @!PT LDS RZ, [RZ] ;  /* 0x00000000fffff984 */ /* 0x000fe20000000800 */
[----:B------:R1:W-:Y:S01]  /*21030*/  @P1 LDGSTS.E.BYPASS.LTC128B.128 [R235+0xa000], [R154.64+0x80] ;  /* 0x0a0000809aeb1fae */ /* 0x0003e2000b901d44 */
[----:B------:R-:W-:Y:S02]  /*21040*/  IMAD.MOV.U32 R228, RZ, RZ, R150 ;  /* 0x000000ffffe47224 */ /* 0x000fe400078e0096 */
[CCC-:B------:R-:W-:Y:S01]  /*21050*/  @P0 LEA.HI.X R163, R133.reuse, R227.reuse, R132.reuse, 0x1, P4 ;  /* 0x000000e385a30211 */ /* 0x1c0fe200020f0c84 */
[----:B------:R1:W-:Y:S01]  /*21060*/  @!P1 STS.128 [R235+0xa000], RZ ;  /* 0x00a000ffeb009388 */ /* 0x0003e20000000c00 */
[----:B------:R-:W-:Y:S01]  /*21070*/  @P1 LEA.HI.X R167, R133, R227, R132, 0x1, P2 ;  /* 0x000000e385a71211 */ /* 0x000fe200010f0c84 */
[----:B------:R-:W-:Y:S02]  /*21080*/  IMAD.MOV.U32 R227, RZ, RZ, R151 ;  /* 0x000000ffffe37224 */ /* 0x000fe400078e0097 */
        /* <DEDUP_REMOVED lines=31> */
.L_x_1119:
[----:B------:R-:W-:Y:S05]  /*21280*/  BSYNC B1 ;  /* 0x0000000000017941 */ /* 0x000fea0003800000 */
.L_x_1118:
[----:B------:R-:W-:Y:S01]  /*21290*/  ULDC.64 UR4, c[0x0][0x118] ;  /* 0x0000460000047ab9 */ /* 0x000fe20000000a00 */
[----:B------:R-:W-:Y:S01]  /*212a0*/  FMNMX.FTZ R132, R6, R0, !PT ;  /* 0x0000000006847209 */ /* 0x000fe20007810000 */
[----:B------:R2:W3:Y:S01]  /*212b0*/  LD.E R133, [R2.64+0xdc] ;  /* 0x0000dc0402857980 */ /* 0x0004e2000c101900 */
[----:B------:R-:W-:Y:S02]  /*212c0*/  FMNMX.FTZ R134, R4, R135, !PT ;  /* 0x0000008704867209 */ /* 0x000fe40007810000 */
[----:B-1----:R-:W-:Y:S01]  /*212d0*/  FMNMX.FTZ R137, R7, R132, !PT ;  /* 0x0000008407897209 */ /* 0x002fe20007810000 */
[----:B------:R-:W-:Y:S01]  /*212e0*/  LDSM.16.MT88.4 R144, [R213+0xc000] ;  /* 0x00c00000d590783b */ /* 0x000fe20000004200 */
        /* <DEDUP_REMOVED lines=8> */
[----:B--2---:R-:W-:Y:S02]  /*21370*/  FMNMX.FTZ R2, R18, R137, !PT ;  /* 0x0000008912027209 */ /* 0x004fe40007810000 */
        /* <DEDUP_REMOVED lines=50> */
[----:B------:R-:W-:Y:S03]  /*216a0*/  FMNMX.FTZ R132, R64, R3, !PT ;  /* 0x0000000340847209 */ /* 0x000fe60007810000 */
[----:B------:R-:W1:Y:S01]  /*216b0*/  SHFL.BFLY PT, R2, R137, 0x2, 0x1f ;  /* 0x0c401f0089027f89 */ /* 0x000e6200000e0000 */
[----:B------:R-:W-:Y:S07]  /*216c0*/  FMNMX.FTZ R141, R65, R132, !PT ;  /* 0x00000084418d7209 */ /* 0x000fee0007810000 */
[----:B------:R-:W2:Y:S01]  /*216d0*/  SHFL.BFLY PT, R132, R141, 0x2, 0x1f ;  /* 0x0c401f008d847f89 */ /* 0x000ea200000e0000 */
[----:B-1----:R-:W-:Y:S07]  /*216e0*/  FMNMX.FTZ R136, R137, R2, !PT ;  /* 0x0000000289887209 */ /* 0x002fee0007810000 */
[----:B------:R-:W1:Y:S01]  /*216f0*/  SHFL.BFLY PT, R3, R136, 0x1, 0x1f ;  /* 0x0c201f0088037f89 */ /* 0x000e6200000e0000 */
[----:B--2---:R-:W-:Y:S07]  /*21700*/  FMNMX.FTZ R139, R141, R132, !PT ;  /* 0x000000848d8b7209 */ /* 0x004fee0007810000 */
[----:B------:R-:W2:Y:S08]  /*21710*/  SHFL.BFLY PT, R132, R139, 0x1, 0x1f ;  /* 0x0c201f008b847f89 */ /* 0x000eb000000e0000 */
[----:B------:R-:W-:Y:S01]  /*21720*/  LDSM.16.MT88.4 R140, [R214+0xc000] ;  /* 0x00c00000d68c783b */ /* 0x000fe20000004200 */
[----:B-1----:R-:W-:Y:S05]  /*21730*/  FMNMX.FTZ R3, R136, R3, !PT ;  /* 0x0000000388037209 */ /* 0x002fea0007810000 */
[----:B------:R-:W-:Y:S01]  /*21740*/  FADD.FTZ R2, -R3, R0 ;  /* 0x0000000003027221 */ /* 0x000fe20000010100 */
[----:B--2---:R-:W-:Y:S02]  /*21750*/  FMNMX.FTZ R132, R139, R132, !PT ;  /* 0x000000848b847209 */ /* 0x004fe40007810000 */
[----:B------:R-:W1:Y:S02]  /*21760*/  LDSM.16.MT88.4 R136, [R216+0xc000] ;  /* 0x00c00000d888783b */ /* 0x000e640000004200 */
[C---:B------:R-:W-:Y:S01]  /*21770*/  FSETP.NEU.FTZ.AND P0, PT, R132.reuse, -INF , PT ;  /* 0xff8000008400780b */ /* 0x040fe20003f1d000 */
[C---:B---3--:R-:W-:Y:S02]  /*21780*/  FMUL.FTZ R0, R133.reuse, R2 ;  /* 0x0000000285007220 */ /* 0x048fe40000410000 */
[----:B------:R-:W-:Y:S02]  /*21790*/  FADD.FTZ R2, -R132, R135 ;  /* 0x0000008784027221 */ /* 0x000fe40000010100 */
[C---:B------:R-:W-:Y:S02]  /*217a0*/  FMUL.FTZ R158, R133.reuse, R132 ;  /* 0x00000084859e7220 */ /* 0x040fe40000410000 */
[C---:B------:R-:W-:Y:S01]  /*217b0*/  FMUL.FTZ R134, R133.reuse, R2 ;  /* 0x0000000285867220 */ /* 0x040fe20000410000 */
[----:B------:R-:W2:Y:S01]  /*217c0*/  MUFU.EX2 R0, R0 ;  /* 0x0000000000007308 */ /* 0x000ea20000000800 */
[----:B------:R-:W-:Y:S01]  /*217d0*/  FMUL.FTZ R156, R133, R3 ;  /* 0x00000003859c7220 */ /* 0x000fe20000410000 */
[----:B------:R-:W-:Y:S02]  /*217e0*/  FSEL R158, R158, RZ, P0 ;  /* 0x000000ff9e9e7208 */ /* 0x000fe40000000000 */
[----:B------:R-:W-:Y:S03]  /*217f0*/  FSETP.NEU.FTZ.AND P0, PT, R3, -INF , PT ;  /* 0xff8000000300780b */ /* 0x000fe60003f1d000 */
[-CC-:B------:R-:W-:Y:S01]  /*21800*/  FFMA.FTZ R151, R8, R133.reuse, -R158.reuse ;  /* 0x0000008508977223 */ /* 0x180fe2000001089e */
[----:B------:R-:W-:Y:S01]  /*21810*/  FSEL R156, R156, RZ, P0 ;  /* 0x000000ff9c9c7208 */ /* 0x000fe20000000000 */
[-CC-:B------:R-:W-:Y:S01]  /*21820*/  FFMA.FTZ R152, R9, R133.reuse, -R158.reuse ;  /* 0x0000008509987223 */ /* 0x180fe2000001089e */
[----:B------:R3:W4:Y:S01]  /*21830*/  MUFU.EX2 R2, R134 ;  /* 0x0000008600027308 */ /* 0x0007220000000800 */
[-C--:B------:R-:W-:Y:S01]  /*21840*/  FFMA.FTZ R135, R4, R133.reuse, -R158 ;  /* 0x0000008504877223 */ /* 0x080fe2000001089e */
[----:B------:R-:W-:Y:S01]  /*21850*/  ISETP.GT.AND P0, PT, R238, 0x1, PT ;  /* 0x00000001ee00780c */ /* 0x000fe20003f04270 */
[-CC-:B------:R-:W-:Y:S02]  /*21860*/  FFMA.FTZ R153, R10, R133.reuse, -R156.reuse ;  /* 0x000000850a997223 */ /* 0x180fe4000001089c */
[-C--:B------:R-:W-:Y:S02]  /*21870*/  FFMA.FTZ R154, R11, R133.reuse, -R156 ;  /* 0x000000850b9a7223 */ /* 0x080fe4000001089c */
[-C--:B------:R-:W-:Y:S02]  /*21880*/  FFMA.FTZ R150, R5, R133.reuse, -R158 ;  /* 0x0000008505967223 */ /* 0x080fe4000001089e */
[-C--:B------:R-:W-:Y:S01]  /*21890*/  FFMA.FTZ R155, R6, R133.reuse, -R156 ;  /* 0x00000085069b7223 */ /* 0x080fe2000001089c */
[----:B------:R-:W-:Y:S01]  /*218a0*/  MUFU.EX2 R135, R135 ;  /* 0x0000008700877308 */ /* 0x000fe20000000800 */
[-CC-:B------:R-:W-:Y:S02]  /*218b0*/  FFMA.FTZ R161, R20, R133.reuse, -R158.reuse ;  /* 0x0000008514a17223 */ /* 0x180fe4000001089e */
[----:B------:R-:W-:Y:S02]  /*218c0*/  FFMA.FTZ R164, R21, R133, -R158 ;  /* 0x0000008515a47223 */ /* 0x000fe4000001089e */
[C---:B--2---:R-:W-:Y:S02]  /*218d0*/  FMUL.FTZ R6, R0.reuse, R130 ;  /* 0x0000008200067220 */ /* 0x044fe40000410000 */
[C---:B------:R-:W-:Y:S02]  /*218e0*/  FMUL.FTZ R10, R0.reuse, R126 ;  /* 0x0000007e000a7220 */ /* 0x040fe40000410000 */
[C---:B------:R-:W-:Y:S01]  /*218f0*/  FMUL.FTZ R11, R0.reuse, R127 ;  /* 0x0000007f000b7220 */ /* 0x040fe20000410000 */
[----:B------:R-:W2:Y:S01]  /*21900*/  MUFU.EX2 R150, R150 ;  /* 0x0000009600967308 */ /* 0x000ea20000000800 */
[C---:B------:R-:W-:Y:S02]  /*21910*/  FMUL.FTZ R70, R0.reuse, R70 ;  /* 0x0000004600467220 */ /* 0x040fe40000410000 */
[C---:B------:R-:W-:Y:S02]  /*21920*/  FMUL.FTZ R71, R0.reuse, R71 ;  /* 0x0000004700477220 */ /* 0x040fe40000410000 */
[--C-:B---3--:R-:W-:Y:S02]  /*21930*/  FFMA.FTZ R134, R7, R133, -R156.reuse ;  /* 0x0000008507867223 */ /* 0x108fe4000001089c */
[----:B------:R-:W-:Y:S02]  /*21940*/  FMUL.FTZ R7, R0, R131 ;  /* 0x0000008300077220 */ /* 0x000fe40000410000 */
[C---:B----4-:R-:W-:Y:S01]  /*21950*/  FMUL.FTZ R4, R2.reuse, R128 ;  /* 0x0000008002047220 */ /* 0x050fe20000410000 */
[----:B------:R-:W-:Y:S01]  /*21960*/  MUFU.EX2 R155, R155 ;  /* 0x0000009b009b7308 */ /* 0x000fe20000000800 */
[C---:B------:R-:W-:Y:S02]  /*21970*/  FMUL.FTZ R5, R2.reuse, R129 ;  /* 0x0000008102057220 */ /* 0x040fe40000410000 */
[C---:B------:R-:W-:Y:S02]  /*21980*/  FMUL.FTZ R8, R2.reuse, R124 ;  /* 0x0000007c02087220 */ /* 0x040fe40000410000 */
[C---:B------:R-:W-:Y:S02]  /*21990*/  FMUL.FTZ R9, R2.reuse, R125 ;  /* 0x0000007d02097220 */ /* 0x040fe40000410000 */
[----:B------:R-:W3:Y:S01]  /*219a0*/  LDSM.16.MT88.4 R124, [R212+0xc000] ;  /* 0x00c00000d47c783b */ /* 0x000ee20000004200 */
[C---:B------:R-:W-:Y:S02]  /*219b0*/  FMUL.FTZ R68, R2.reuse, R68 ;  /* 0x0000004402447220 */ /* 0x040fe40000410000 */
[----:B------:R-:W4:Y:S01]  /*219c0*/  MUFU.EX2 R134, R134 ;  /* 0x0000008600867308 */ /* 0x000f220000000800 */
[----:B------:R-:W-:Y:S02]  /*219d0*/  FMUL.FTZ R69, R2, R69 ;  /* 0x0000004502457220 */ /* 0x000fe40000410000 */
[----:B------:R-:W-:Y:S01]  /*219e0*/  FMUL.FTZ R74, R0, R74 ;  /* 0x0000004a004a7220 */ /* 0x000fe20000410000 */
        /* <DEDUP_REMOVED lines=13> */
[----:B----4-:R-:W-:Y:S01]  /*21ac0*/  F2FP.BF16.PACK_AB R129, R134, R155 ;  /* 0x0000009b8681723e */ /* 0x010fe200000010ff */
[----:B------:R-:W-:Y:S02]  /*21ad0*/  FMUL.FTZ R81, R2, R81 ;  /* 0x0000005102517220 */ /* 0x000fe40000410000 */
[C---:B------:R-:W-:Y:S02]  /*21ae0*/  FMUL.FTZ R86, R0.reuse, R86 ;  /* 0x0000005600567220 */ /* 0x040fe40000410000 */
[----:B------:R-:W-:Y:S01]  /*21af0*/  FMUL.FTZ R87, R0, R87 ;  /* 0x0000005700577220 */ /* 0x000fe20000410000 */
[----:B------:R-:W-:Y:S01]  /*21b00*/  MUFU.EX2 R153, R153 ;  /* 0x0000009900997308 */ /* 0x000fe20000000800 */
[C---:B------:R-:W-:Y:S02]  /*21b10*/  FMUL.FTZ R84, R2.reuse, R84 ;  /* 0x0000005402547220 */ /* 0x040fe40000410000 */
[----:B------:R-:W-:Y:S02]  /*21b20*/  FMUL.FTZ R85, R2, R85 ;  /* 0x0000005502557220 */ /* 0x000fe40000410000 */
[-CC-:B------:R-:W-:Y:S02]  /*21b30*/  FFMA.FTZ R166, R22, R133.reuse, -R156.reuse ;  /* 0x0000008516a67223 */ /* 0x180fe4000001089c */
[-C--:B------:R-:W-:Y:S02]  /*21b40*/  FFMA.FTZ R163, R23, R133.reuse, -R156 ;  /* 0x0000008517a37223 */ /* 0x080fe4000001089c */
[----:B------:R-:W-:Y:S01]  /*21b50*/  LDSM.16.MT88.4 R20, [R214+0x10800] ;  /* 0x01080000d614783b */ /* 0x000fe20000004200 */
[----:B------:R-:W4:Y:S01]  /*21b60*/  MUFU.EX2 R154, R154 ;  /* 0x0000009a009a7308 */ /* 0x000f220000000800 */
[-CC-:B------:R-:W-:Y:S02]  /*21b70*/  FFMA.FTZ R165, R32, R133.reuse, -R158.reuse ;  /* 0x0000008520a57223 */ /* 0x180fe4000001089e */
[----:B------:R-:W-:Y:S01]  /*21b80*/  FFMA.FTZ R168, R33, R133, -R158 ;  /* 0x0000008521a87223 */ /* 0x000fe2000001089e */
[----:B--2---:R-:W-:Y:S01]  /*21b90*/  F2FP.BF16.PACK_AB R130, R152, R151 ;  /* 0x000000979882723e */ /* 0x004fe200000010ff */
[-CC-:B------:R-:W-:Y:S02]  /*21ba0*/  FFMA.FTZ R167, R34, R133.reuse, -R156.reuse ;  /* 0x0000008522a77223 */ /* 0x180fe4000001089c */
[-C--:B------:R-:W-:Y:S02]  /*21bb0*/  FFMA.FTZ R170, R35, R133.reuse, -R156 ;  /* 0x0000008523aa7223 */ /* 0x080fe4000001089c */
[----:B------:R-:W-:Y:S01]  /*21bc0*/  LDSM.16.MT88.4 R32, [R214+0xd800] ;  /* 0x00d80000d620783b */ /* 0x000fe20000004200 */
[-CC-:B------:R-:W-:Y:S01]  /*21bd0*/  FFMA.FTZ R169, R36, R133.reuse, -R158.reuse ;  /* 0x0000008524a97223 */ /* 0x180fe2000001089e */
[----:B------:R-:W-:Y:S01]  /*21be0*/  MUFU.EX2 R161, R161 ;  /* 0x000000a100a17308 */ /* 0x000fe20000000800 */
[-C--:B------:R-:W-:Y:S02]  /*21bf0*/  FFMA.FTZ R172, R37, R133.reuse, -R158 ;  /* 0x0000008525ac7223 */ /* 0x080fe4000001089e */
[-CC-:B------:R-:W-:Y:S02]  /*21c00*/  FFMA.FTZ R174, R38, R133.reuse, -R156.reuse ;  /* 0x0000008526ae7223 */ /* 0x180fe4000001089c */
[-C--:B------:R-:W-:Y:S02]  /*21c10*/  FFMA.FTZ R171, R39, R133.reuse, -R156 ;  /* 0x0000008527ab7223 */ /* 0x080fe4000001089c */
[----:B------:R-:W-:Y:S01]  /*21c20*/  LDSM.16.MT88.4 R36, [R214+0x11800] ;  /* 0x01180000d624783b */ /* 0x000fe20000004200 */
[-CC-:B------:R-:W-:Y:S02]  /*21c30*/  FFMA.FTZ R173, R40, R133.reuse, -R158.reuse ;  /* 0x0000008528ad7223 */ /* 0x180fe4000001089e */
[-C--:B------:R-:W-:Y:S01]  /*21c40*/  FFMA.FTZ R176, R41, R133.reuse, -R158 ;  /* 0x0000008529b07223 */ /* 0x080fe2000001089e */
[----:B------:R-:W-:Y:S01]  /*21c50*/  MUFU.EX2 R164, R164 ;  /* 0x000000a400a47308 */ /* 0x000fe20000000800 */
[--C-:B------:R-:W-:Y:S01]  /*21c60*/  FFMA.FTZ R175, R42, R133, -R156.reuse ;  /* 0x000000852aaf7223 */ /* 0x100fe2000001089c */
[----:B----4-:R-:W-:Y:S01]  /*21c70*/  F2FP.BF16.PACK_AB R131, R154, R153 ;  /* 0x000000999a83723e */ /* 0x010fe200000010ff */
[-C--:B------:R-:W-:Y:S02]  /*21c80*/  FFMA.FTZ R178, R43, R133.reuse, -R156 ;  /* 0x000000852bb27223 */ /* 0x080fe4000001089c */
[----:B------:R-:W-:Y:S01]  /*21c90*/  LDSM.16.MT88.4 R40, [R212+0x12000] ;  /* 0x01200000d428783b */ /* 0x000fe20000004200 */
[-CC-:B------:R-:W-:Y:S02]  /*21ca0*/  FFMA.FTZ R177, R48, R133.reuse, -R158.reuse ;  /* 0x0000008530b17223 */ /* 0x180fe4000001089e */
[-C--:B------:R-:W-:Y:S01]  /*21cb0*/  FFMA.FTZ R180, R49, R133.reuse, -R158 ;  /* 0x0000008531b47223 */ /* 0x080fe2000001089e */
[C---:B-1----:R-:W-:Y:S01]  /*21cc0*/  HMMA.16816.F32.BF16 R4, R128.reuse, R136, R4 ;  /* 0x000000888004723c */ /* 0x042fe20000041804 */
[----:B------:R-:W-:Y:S04]  /*21cd0*/  MUFU.EX2 R166, R166 ;  /* 0x000000a600a67308 */ /* 0x000fe80000000800 */
[-CC-:B------:R-:W-:Y:S02]  /*21ce0*/  FFMA.FTZ R179, R50, R133.reuse, -R156.reuse ;  /* 0x0000008532b37223 */ /* 0x180fe4000001089c */
[----:B------:R-:W-:Y:S01]  /*21cf0*/  FFMA.FTZ R182, R51, R133, -R156 ;  /* 0x0000008533b67223 */ /* 0x000fe2000001089c */
[C---:B------:R-:W-:Y:S01]  /*21d00*/  HMMA.16816.F32.BF16 R8, R128.reuse, R138, R8 ;  /* 0x0000008a8008723c */ /* 0x040fe20000041808 */
[----:B------:R-:W1:Y:S02]  /*21d10*/  LDSM.16.MT88.4 R136, [R216+0x10000] ;  /* 0x01000000d888783b */ /* 0x000e640000004200 */
[----:B------:R-:W-:Y:S01]  /*21d20*/  MUFU.EX2 R163, R163 ;  /* 0x000000a300a37308 */ /* 0x000fe20000000800 */
[C---:B------:R-:W-:Y:S02]  /*21d30*/  FMUL.FTZ R90, R0.reuse, R90 ;  /* 0x0000005a005a7220 */ /* 0x040fe40000410000 */
[----:B------:R-:W-:Y:S02]  /*21d40*/  FMUL.FTZ R91, R0, R91 ;  /* 0x0000005b005b7220 */ /* 0x000fe40000410000 */
[C---:B------:R-:W-:Y:S01]  /*21d50*/  HMMA.16816.F32.BF16 R68, R128.reuse, R140, R68 ;  /* 0x0000008c8044723c */ /* 0x040fe20000041844 */
[----:B------:R-:W-:Y:S03]  /*21d60*/  LDSM.16.MT88.4 R48, [R212+0x13000] ;  /* 0x01300000d430783b */ /* 0x000fe60000004200 */
        /* <DEDUP_REMOVED lines=9> */
[C---:B------:R-:W-:Y:S02]  /*21e00*/  FMUL.FTZ R92, R2.reuse, R92 ;  /* 0x0000005c025c7220 */ /* 0x040fe40000410000 */
[----:B------:R-:W-:Y:S02]  /*21e10*/  FMUL.FTZ R93, R2, R93 ;  /* 0x0000005d025d7220 */ /* 0x000fe40000410000 */
[C---:B------:R-:W-:Y:S01]  /*21e20*/  HMMA.16816.F32.BF16 R80, R128.reuse, R146, R80 ;  /* 0x000000928050723c */ /* 0x040fe20000041850 */
[----:B------:R-:W-:Y:S03]  /*21e30*/  MUFU.EX2 R167, R167 ;  /* 0x000000a700a77308 */ /* 0x000fe60000000800 */
[C---:B------:R-:W-:Y:S02]  /*21e40*/  FMUL.FTZ R98, R0.reuse, R98 ;  /* 0x0000006200627220 */ /* 0x040fe40000410000 */
[----:B------:R-:W-:Y:S02]  /*21e50*/  FMUL.FTZ R99, R0, R99 ;  /* 0x0000006300637220 */ /* 0x000fe40000410000 */
[C---:B---3--:R-:W-:Y:S03]  /*21e60*/  HMMA.16816.F32.BF16 R84, R128.reuse, R124, R84 ;  /* 0x0000007c8054723c */ /* 0x048fe60000041854 */
[----:B------:R-:W-:Y:S01]  /*21e70*/  MUFU.EX2 R170, R170 ;  /* 0x000000aa00aa7308 */ /* 0x000fe20000000800 */
[C---:B------:R-:W-:Y:S02]  /*21e80*/  FMUL.FTZ R96, R2.reuse, R96 ;  /* 0x0000006002607220 */ /* 0x040fe40000410000 */
[----:B------:R-:W-:Y:S02]  /*21e90*/  FMUL.FTZ R97, R2, R97 ;  /* 0x0000006102617220 */ /* 0x000fe40000410000 */
[C---:B------:R-:W-:Y:S01]  /*21ea0*/  HMMA.16816.F32.BF16 R88, R128.reuse, R126, R88 ;  /* 0x0000007e8058723c */ /* 0x040fe20000041858 */
[----:B------:R-:W3:Y:S03]  /*21eb0*/  LDSM.16.MT88.4 R124, [R213+0x10000] ;  /* 0x01000000d57c783b */ /* 0x000ee60000004200 */
[-CC-:B------:R-:W-:Y:S01]  /*21ec0*/  FFMA.FTZ R144, R12, R133.reuse, -R158.reuse ;  /* 0x000000850c907223 */ /* 0x180fe2000001089e */
[----:B------:R-:W-:Y:S01]  /*21ed0*/  MUFU.EX2 R169, R169 ;  /* 0x000000a900a97308 */ /* 0x000fe20000000800 */
[C---:B------:R-:W-:Y:S02]  /*21ee0*/  FMUL.FTZ R12, R2.reuse, R120 ;  /* 0x00000078020c7220 */ /* 0x040fe40000410000 */
[C---:B-1----:R-:W-:Y:S04]  /*21ef0*/  HMMA.16816.F32.BF16 R92, R128.reuse, R136, R92 ;  /* 0x00000088805c723c */ /* 0x042fe8000004185c */
[----:B------:R-:W-:Y:S02]  /*21f00*/  FFMA.FTZ R145, R13, R133, -R158 ;  /* 0x000000850d917223 */ /* 0x000fe4000001089e */
[----:B------:R-:W-:Y:S01]  /*21f10*/  FMUL.FTZ R13, R2, R121 ;  /* 0x00000079020d7220 */ /* 0x000fe20000410000 */
[----:B------:R-:W-:Y:S01]  /*21f20*/  MUFU.EX2 R144, R144 ;  /* 0x0000009000907308 */ /* 0x000fe20000000800 */
[C---:B------:R-:W-:Y:S01]  /*21f30*/  HMMA.16816.F32.BF16 R96, R128.reuse, R138, R96 ;  /* 0x0000008a8060723c */ /* 0x040fe20000041860 */
[----:B------:R-:W-:Y:S03]  /*21f40*/  LDSM.16.MT88.4 R136, [R216+0xc800] ;  /* 0x00c80000d888783b */ /* 0x000fe60000004200 */
[-CC-:B------:R-:W-:Y:S02]  /*21f50*/  FFMA.FTZ R146, R14, R133.reuse, -R156.reuse ;  /* 0x000000850e927223 */ /* 0x180fe4000001089c */
[C---:B------:R-:W-:Y:S02]  /*21f60*/  FMUL.FTZ R14, R0.reuse, R122 ;  /* 0x0000007a000e7220 */ /* 0x040fe40000410000 */
[----:B------:R-:W-:Y:S01]  /*21f70*/  FFMA.FTZ R147, R15, R133, -R156 ;  /* 0x000000850f937223 */ /* 0x000fe2000001089c */
[----:B------:R-:W1:Y:S03]  /*21f80*/  MUFU.EX2 R145, R145 ;  /* 0x0000009100917308 */ /* 0x000e660000000800 */
[C---:B------:R-:W-:Y:S02]  /*21f90*/  FMUL.FTZ R15, R0.reuse, R123 ;  /* 0x0000007b000f7220 */ /* 0x040fe40000410000 */
[----:B------:R-:W4:Y:S01]  /*21fa0*/  LDSM.16.MT88.4 R120, [R212+0x10000] ;  /* 0x01000000d478783b */ /* 0x000f220000004200 */
[C---:B------:R-:W-:Y:S02]  /*21fb0*/  FMUL.FTZ R102, R0.reuse, R102 ;  /* 0x0000006600667220 */ /* 0x040fe40000410000 */
[----:B------:R-:W-:Y:S02]  /*21fc0*/  FMUL.FTZ R103, R0, R103 ;  /* 0x0000006700677220 */ /* 0x000fe40000410000 */
[C---:B------:R-:W-:Y:S01]  /*21fd0*/  FMUL.FTZ R100, R2.reuse, R100 ;  /* 0x0000006402647220 */ /* 0x040fe20000410000 */
[----:B------:R-:W-:Y:S01]  /*21fe0*/  MUFU.EX2 R146, R146 ;  /* 0x0000009200927308 */ /* 0x000fe20000000800 */
[----:B------:R-:W-:Y:S02]  /*21ff0*/  FMUL.FTZ R101, R2, R101 ;  /* 0x0000006502657220 */ /* 0x000fe40000410000 */
[C---:B------:R-:W-:Y:S02]  /*22000*/  FMUL.FTZ R106, R0.reuse, R106 ;  /* 0x0000006a006a7220 */ /* 0x040fe40000410000 */
[----:B------:R-:W-:Y:S02]  /*22010*/  FMUL.FTZ R107, R0, R107 ;  /* 0x0000006b006b7220 */ /* 0x000fe40000410000 */
[C---:B------:R-:W-:Y:S01]  /*22020*/  FMUL.FTZ R104, R2.reuse, R104 ;  /* 0x0000006802687220 */ /* 0x040fe20000410000 */
[C---:B--2---:R-:W-:Y:S02]  /*22030*/  HMMA.16816.F32.BF16 R100, R128.reuse, R140, R100 ;  /* 0x0000008c8064723c */ /* 0x044fe40000041864 */
[----:B------:R-:W2:Y:S01]  /*22040*/  MUFU.EX2 R147, R147 ;  /* 0x0000009300937308 */ /* 0x000ea20000000800 */
[----:B------:R-:W-:Y:S02]  /*22050*/  FMUL.FTZ R105, R2, R105 ;  /* 0x0000006902697220 */ /* 0x000fe40000410000 */
[C---:B------:R-:W-:Y:S02]  /*22060*/  FMUL.FTZ R110, R0.reuse, R110 ;  /* 0x0000006e006e7220 */ /* 0x040fe40000410000 */
[----:B------:R-:W-:Y:S01]  /*22070*/  FMUL.FTZ R111, R0, R111 ;  /* 0x0000006f006f7220 */ /* 0x000fe20000410000 */
[C---:B------:R-:W-:Y:S01]  /*22080*/  HMMA.16816.F32.BF16 R12, R128.reuse, R142, R12 ;  /* 0x0000008e800c723c */ /* 0x040fe2000004180c */
[----:B------:R-:W-:Y:S03]  /*22090*/  LDSM.16.MT88.4 R140, [R213+0xc800] ;  /* 0x00c80000d58c783b */ /* 0x000fe60000004200 */
[-CC-:B------:R-:W-:Y:S01]  /*220a0*/  FFMA.FTZ R157, R16, R133.reuse, -R158.reuse ;  /* 0x00000085109d7223 */ /* 0x180fe2000001089e */
[----:B------:R-:W-:Y:S01]  /*220b0*/  MUFU.EX2 R172, R172 ;  /* 0x000000ac00ac7308 */ /* 0x000fe20000000800 */
[-C--:B------:R-:W-:Y:S02]  /*220c0*/  FFMA.FTZ R160, R17, R133.reuse, -R158 ;  /* 0x0000008511a07223 */ /* 0x080fe4000001089e */
[C---:B---3--:R-:W-:Y:S04]  /*220d0*/  HMMA.16816.F32.BF16 R104, R128.reuse, R124, R104 ;  /* 0x0000007c8068723c */ /* 0x048fe80000041868 */
[-CC-:B------:R-:W-:Y:S02]  /*220e0*/  FFMA.FTZ R159, R18, R133.reuse, -R156.reuse ;  /* 0x00000085129f7223 */ /* 0x180fe4000001089c */
[----:B------:R-:W-:Y:S01]  /*220f0*/  FFMA.FTZ R162, R19, R133, -R156 ;  /* 0x0000008513a27223 */ /* 0x000fe2000001089c */
[----:B------:R-:W-:Y:S01]  /*22100*/  MUFU.EX2 R157, R157 ;  /* 0x0000009d009d7308 */ /* 0x000fe20000000800 */
[C---:B------:R-:W-:Y:S04]  /*22110*/  FMUL.FTZ R108, R2.reuse, R108 ;  /* 0x0000006c026c7220 */ /* 0x040fe80000410000 */
[----:B------:R-:W-:Y:S02]  /*22120*/  FMUL.FTZ R109, R2, R109 ;  /* 0x0000006d026d7220 */ /* 0x000fe40000410000 */
[C---:B------:R-:W-:Y:S02]  /*22130*/  FMUL.FTZ R18, R0.reuse, R118 ;  /* 0x0000007600127220 */ /* 0x040fe40000410000 */
[----:B------:R-:W-:Y:S01]  /*22140*/  FMUL.FTZ R19, R0, R119 ;  /* 0x0000007700137220 */ /* 0x000fe20000410000 */
[----:B------:R-:W3:Y:S01]  /*22150*/  MUFU.EX2 R160, R160 ;  /* 0x000000a000a07308 */ /* 0x000ee20000000800 */
[C---:B------:R-:W-:Y:S01]  /*22160*/  FMUL.FTZ R16, R2.reuse, R116 ;  /* 0x0000007402107220 */ /* 0x040fe20000410000 */
[C---:B------:R-:W-:Y:S01]  /*22170*/  HMMA.16816.F32.BF16 R108, R128.reuse, R126, R108 ;  /* 0x0000007e806c723c */ /* 0x040fe2000004186c */
[----:B------:R-:W5:Y:S02]  /*22180*/  LDSM.16.MT88.4 R124, [R214+0xc800] ;  /* 0x00c80000d67c783b */ /* 0x000f640000004200 */
[----:B------:R-:W-:Y:S01]  /*22190*/  FMUL.FTZ R17, R2, R117 ;  /* 0x0000007502117220 */ /* 0x000fe20000410000 */
[----:B-1----:R-:W-:Y:S01]  /*221a0*/  F2FP.BF16.PACK_AB R116, R145, R144 ;  /* 0x000000909174723e */ /* 0x002fe200000010ff */
[C---:B------:R-:W-:Y:S01]  /*221b0*/  FMUL.FTZ R114, R0.reuse, R114 ;  /* 0x0000007200727220 */ /* 0x040fe20000410000 */
[----:B--2---:R-:W-:Y:S01]  /*221c0*/  F2FP.BF16.PACK_AB R117, R147, R146 ;  /* 0x000000929375723e */ /* 0x004fe200000010ff */
[----:B------:R-:W-:Y:S01]  /*221d0*/  FMUL.FTZ R115, R0, R115 ;  /* 0x0000007300737220 */ /* 0x000fe20000410000 */
[----:B------:R-:W-:Y:S01]  /*221e0*/  MUFU.EX2 R159, R159 ;  /* 0x0000009f009f7308 */ /* 0x000fe20000000800 */
[C---:B------:R-:W-:Y:S01]  /*221f0*/  FMUL.FTZ R112, R2.reuse, R112 ;  /* 0x0000007002707220 */ /* 0x040fe20000410000 */
[C---:B----4-:R-:W-:Y:S03]  /*22200*/  HMMA.16816.F32.BF16 R16, R128.reuse, R120, R16 ;  /* 0x000000788010723c */ /* 0x050fe60000041810 */
[----:B------:R-:W-:Y:S02]  /*22210*/  FMUL.FTZ R113, R2, R113 ;  /* 0x0000007102717220 */ /* 0x000fe40000410000 */
[-CC-:B------:R-:W-:Y:S02]  /*22220*/  FFMA.FTZ R52, R52, R133.reuse, -R158.reuse ;  /* 0x0000008534347223 */ /* 0x180fe4000001089e */
[-C--:B------:R-:W-:Y:S01]  /*22230*/  FFMA.FTZ R53, R53, R133.reuse, -R158 ;  /* 0x0000008535357223 */ /* 0x080fe2000001089e */
[----:B------:R-:W1:Y:S01]  /*22240*/  MUFU.EX2 R162, R162 ;  /* 0x000000a200a27308 */ /* 0x000e620000000800 */
[--C-:B------:R-:W-:Y:S01]  /*22250*/  FFMA.FTZ R54, R54, R133, -R156.reuse ;  /* 0x0000008536367223 */ /* 0x100fe2000001089c */
[----:B------:R-:W-:Y:S01]  /*22260*/  HMMA.16816.F32.BF16 R112, R128, R122, R112 ;  /* 0x0000007a8070723c */ /* 0x000fe20000041870 */
[----:B------:R-:W2:Y:S02]  /*22270*/  LDSM.16.MT88.4 R120, [R212+0xc800] ;  /* 0x00c80000d478783b */ /* 0x000ea40000004200 */
[----:B---3--:R-:W-:Y:S01]  /*22280*/  F2FP.BF16.PACK_AB R118, R160, R157 ;  /* 0x0000009da076723e */ /* 0x008fe200000010ff */
[-C--:B------:R-:W-:Y:S02]  /*22290*/  FFMA.FTZ R55, R55, R133.reuse, -R156 ;  /* 0x0000008537377223 */ /* 0x080fe4000001089c */
[-CC-:B------:R-:W-:Y:S02]  /*222a0*/  FFMA.FTZ R56, R56, R133.reuse, -R158.reuse ;  /* 0x0000008538387223 */ /* 0x180fe4000001089e */
[----:B------:R-:W-:Y:S01]  /*222b0*/  MUFU.EX2 R174, R174 ;  /* 0x000000ae00ae7308 */ /* 0x000fe20000000800 */
[----:B------:R-:W3:Y:S03]  /*222c0*/  LDSM.16.MT88.4 R128, [R216+0x10800] ;  /* 0x01080000d880783b */ /* 0x000ee60000004200 */
[-C--:B------:R-:W-:Y:S02]  /*222d0*/  FFMA.FTZ R57, R57, R133.reuse, -R158 ;  /* 0x0000008539397223 */ /* 0x080fe4000001089e */
[-CC-:B------:R-:W-:Y:S02]  /*222e0*/  FFMA.FTZ R58, R58, R133.reuse, -R156.reuse ;  /* 0x000000853a3a7223 */ /* 0x180fe4000001089c */
[-C--:B------:R-:W-:Y:S02]  /*222f0*/  FFMA.FTZ R59, R59, R133.reuse, -R156 ;  /* 0x000000853b3b7223 */ /* 0x080fe4000001089c */
[----:B------:R-:W-:Y:S01]  /*22300*/  MUFU.EX2 R171, R171 ;  /* 0x000000ab00ab7308 */ /* 0x000fe20000000800 */
[-CC-:B------:R-:W-:Y:S02]  /*22310*/  FFMA.FTZ R60, R60, R133.reuse, -R158.reuse ;  /* 0x000000853c3c7223 */ /* 0x180fe4000001089e */
[----:B------:R-:W-:Y:S01]  /*22320*/  FFMA.FTZ R61, R61, R133, -R158 ;  /* 0x000000853d3d7223 */ /* 0x000fe2000001089e */
[----:B-1----:R-:W-:Y:S01]  /*22330*/  F2FP.BF16.PACK_AB R119, R162, R159 ;  /* 0x0000009fa277723e */ /* 0x002fe200000010ff */
[-CC-:B------:R-:W-:Y:S02]  /*22340*/  FFMA.FTZ R62, R62, R133.reuse, -R156.reuse ;  /* 0x000000853e3e7223 */ /* 0x180fe4000001089c */
[-C--:B------:R-:W-:Y:S02]  /*22350*/  FFMA.FTZ R63, R63, R133.reuse, -R156 ;  /* 0x000000853f3f7223 */ /* 0x080fe4000001089c */
[-C--:B------:R-:W-:Y:S01]  /*22360*/  FFMA.FTZ R64, R64, R133.reuse, -R158 ;  /* 0x0000008540407223 */ /* 0x080fe2000001089e */
[----:B------:R-:W-:Y:S01]  /*22370*/  MUFU.EX2 R173, R173 ;  /* 0x000000ad00ad7308 */ /* 0x000fe20000000800 */
[C---:B------:R-:W-:Y:S05]  /*22380*/  HMMA.16816.F32.BF16 R4, R116.reuse, R136, R4 ;  /* 0x000000887404723c */ /* 0x040fea0000041804 */
[----:B------:R-:W-:Y:S02]  /*22390*/  FFMA.FTZ R66, R66, R133, -R156 ;  /* 0x0000008542427223 */ /* 0x000fe4000001089c */
[----:B------:R-:W-:Y:S01]  /*223a0*/  FFMA.FTZ R155, R0, R243, R155 ;  /* 0x000000f3009b7223 */ /* 0x000fe2000001009b */
[C---:B------:R-:W-:Y:S01]  /*223b0*/  HMMA.16816.F32.BF16 R8, R116.reuse, R138, R8 ;  /* 0x0000008a7408723c */ /* 0x040fe20000041808 */
[----:B------:R-:W-:Y:S01]  /*223c0*/  LDSM.16.MT88.4 R136, [R212+0x10800] ;  /* 0x01080000d488783b */ /* 0x000fe20000004200 */
[----:B------:R-:W-:Y:S02]  /*223d0*/  MUFU.EX2 R176, R176 ;  /* 0x000000b000b07308 */ /* 0x000fe40000000800 */
[----:B------:R-:W-:Y:S02]  /*223e0*/  FFMA.FTZ R135, R2, R241, R135 ;  /* 0x000000f102877223 */ /* 0x000fe40000010087 */
[----:B------:R-:W-:Y:S02]  /*223f0*/  FADD.FTZ R134, R134, R155 ;  /* 0x0000009b86867221 */ /* 0x000fe40000010000 */
[C---:B-----5:R-:W-:Y:S04]  /*22400*/  HMMA.16816.F32.BF16 R68, R116.reuse, R124, R68 ;  /* 0x0000007c7444723c */ /* 0x060fe80000041844 */
[----:B------:R-:W-:Y:S01]  /*22410*/  MUFU.EX2 R175, R175 ;  /* 0x000000af00af7308 */ /* 0x000fe20000000800 */
[----:B------:R-:W-:Y:S01]  /*22420*/  FADD.FTZ R150, R150, R135 ;  /* 0x0000008796967221 */ /* 0x000fe20000010000 */
[----:B------:R-:W-:Y:S01]  /*22430*/  MOV R135, R132 ;  /* 0x0000008400877202 */ /* 0x000fe20000000f00 */
[----:B------:R-:W-:Y:S01]  /*22440*/  FADD.FTZ R153, R153, R134 ;  /* 0x0000008699997221 */ /* 0x000fe20000010000 */
[C---:B------:R-:W-:Y:S01]  /*22450*/  HMMA.16816.F32.BF16 R72, R116.reuse, R126, R72 ;  /* 0x0000007e7448723c */ /* 0x040fe20000041848 */
[----:B------:R-:W1:Y:S03]  /*22460*/  LDSM.16.MT88.4 R124, [R213+0x10800] ;  /* 0x01080000d57c783b */ /* 0x000e660000004200 */
[----:B------:R-:W-:Y:S02]  /*22470*/  FADD.FTZ R153, R154, R153 ;  /* 0x000000999a997221 */ /* 0x000fe40000010000 */
[----:B------:R-:W-:Y:S02]  /*22480*/  MUFU.EX2 R178, R178 ;  /* 0x000000b200b27308 */ /* 0x000fe40000000800 */
[C---:B------:R-:W-:Y:S04]  /*22490*/  HMMA.16816.F32.BF16 R76, R116.reuse, R140, R76 ;  /* 0x0000008c744c723c */ /* 0x040fe8000004184c */
[----:B------:R-:W-:Y:S03]  /*224a0*/  FADD.FTZ R146, R146, R153 ;  /* 0x0000009992927221 */ /* 0x000fe60000010000 */
[-CC-:B------:R-:W-:Y:S01]  /*224b0*/  FFMA.FTZ R140, R24, R133.reuse, -R158.reuse ;  /* 0x00000085188c7223 */ /* 0x180fe2000001089e */
[C---:B------:R-:W-:Y:S01]  /*224c0*/  HMMA.16816.F32.BF16 R80, R116.reuse, R142, R80 ;  /* 0x0000008e7450723c */ /* 0x040fe20000041850 */
[----:B------:R-:W-:Y:S03]  /*224d0*/  MUFU.EX2 R177, R177 ;  /* 0x000000b100b17308 */ /* 0x000fe60000000800 */
[-C--:B------:R-:W-:Y:S02]  /*224e0*/  FFMA.FTZ R141, R25, R133.reuse, -R158 ;  /* 0x00000085198d7223 */ /* 0x080fe4000001089e */
[----:B------:R-:W-:Y:S02]  /*224f0*/  FADD.FTZ R146, R147, R146 ;  /* 0x0000009293927221 */ /* 0x000fe40000010000 */
[C---:B--2---:R-:W-:Y:S03]  /*22500*/  HMMA.16816.F32.BF16 R84, R116.reuse, R120, R84 ;  /* 0x000000787454723c */ /* 0x044fe60000041854 */
[----:B------:R-:W-:Y:S01]  /*22510*/  MUFU.EX2 R140, R140 ;  /* 0x0000008c008c7308 */ /* 0x000fe20000000800 */
[-CC-:B------:R-:W-:Y:S02]  /*22520*/  FFMA.FTZ R142, R26, R133.reuse, -R156.reuse ;  /* 0x000000851a8e7223 */ /* 0x180fe4000001089c */
[----:B------:R-:W-:Y:S02]  /*22530*/  FFMA.FTZ R143, R27, R133, -R156 ;  /* 0x000000851b8f7223 */ /* 0x000fe4000001089c */
[C---:B------:R-:W-:Y:S01]  /*22540*/  HMMA.16816.F32.BF16 R88, R116.reuse, R122, R88 ;  /* 0x0000007a7458723c */ /* 0x040fe20000041858 */
[----:B------:R-:W2:Y:S03]  /*22550*/  LDSM.16.MT88.4 R120, [R216+0xd000] ;  /* 0x00d00000d878783b */ /* 0x000ea60000004200 */
[----:B------:R-:W-:Y:S01]  /*22560*/  FADD.FTZ R159, R159, R146 ;  /* 0x000000929f9f7221 */ /* 0x000fe20000010000 */
[----:B------:R-:W4:Y:S03]  /*22570*/  MUFU.EX2 R141, R141 ;  /* 0x0000008d008d7308 */ /* 0x000f260000000800 */
[C---:B---3--:R-:W-:Y:S01]  /*22580*/  HMMA.16816.F32.BF16 R92, R116.reuse, R128, R92 ;  /* 0x00000080745c723c */ /* 0x048fe2000004185c */
[----:B------:R-:W3:Y:S03]  /*22590*/  LDSM.16.MT88.4 R24, [R214+0xd000] ;  /* 0x00d00000d618783b */ /* 0x000ee60000004200 */
[----:B------:R-:W-:Y:S03]  /*225a0*/  FADD.FTZ R159, R162, R159 ;  /* 0x0000009fa29f7221 */ /* 0x000fe60000010000 */
[----:B------:R-:W-:Y:S01]  /*225b0*/  MUFU.EX2 R142, R142 ;  /* 0x0000008e008e7308 */ /* 0x000fe20000000800 */
[C---:B------:R-:W-:Y:S01]  /*225c0*/  HMMA.16816.F32.BF16 R96, R116.reuse, R130, R96 ;  /* 0x000000827460723c */ /* 0x040fe20000041860 */
[----:B------:R-:W-:Y:S07]  /*225d0*/  LDSM.16.MT88.4 R128, [R212+0x11000] ;  /* 0x01100000d480783b */ /* 0x000fee0000004200 */
[C---:B------:R-:W-:Y:S01]  /*225e0*/  HMMA.16816.F32.BF16 R100, R116.reuse, R20, R100 ;  /* 0x000000147464723c */ /* 0x040fe20000041864 */
[----:B------:R-:W5:Y:S06]  /*225f0*/  MUFU.EX2 R143, R143 ;  /* 0x0000008f008f7308 */ /* 0x000f6c0000000800 */
[----:B------:R-:W-:Y:S01]  /*22600*/  F2FP.BF16.PACK_AB R20, R164, R161 ;  /* 0x000000a1a414723e */ /* 0x000fe200000010ff */
[C---:B------:R-:W-:Y:S03]  /*22610*/  HMMA.16816.F32.BF16 R12, R116.reuse, R22, R12 ;  /* 0x00000016740c723c */ /* 0x040fe6000004180c */
[----:B------:R-:W-:Y:S01]  /*22620*/  MUFU.EX2 R180, R180 ;  /* 0x000000b400b47308 */ /* 0x000fe20000000800 */
[----:B------:R-:W-:Y:S01]  /*22630*/  F2FP.BF16.PACK_AB R21, R163, R166 ;  /* 0x000000a6a315723e */ /* 0x000fe200000010ff */
[----:B------:R-:W-:Y:S02]  /*22640*/  FADD.FTZ R166, R166, R159 ;  /* 0x0000009fa6a67221 */ /* 0x000fe40000010000 */
[----:B----4-:R-:W-:Y:S01]  /*22650*/  F2FP.BF16.PACK_AB R22, R141, R140 ;  /* 0x0000008c8d16723e */ /* 0x010fe200000010ff */
[C---:B-1----:R-:W-:Y:S04]  /*22660*/  HMMA.16816.F32.BF16 R104, R116.reuse, R124, R104 ;  /* 0x0000007c7468723c */ /* 0x042fe80000041868 */
[----:B------:R-:W-:Y:S01]  /*22670*/  FADD.FTZ R163, R163, R166 ;  /* 0x000000a6a3a37221 */ /* 0x000fe20000010000 */
[----:B------:R-:W-:Y:S03]  /*22680*/  MUFU.EX2 R179, R179 ;  /* 0x000000b300b37308 */ /* 0x000fe60000000800 */
[C---:B------:R-:W-:Y:S01]  /*22690*/  HMMA.16816.F32.BF16 R108, R116.reuse, R126, R108 ;  /* 0x0000007e746c723c */ /* 0x040fe2000004186c */
[----:B------:R-:W-:Y:S03]  /*226a0*/  LDSM.16.MT88.4 R124, [R212+0xd000] ;  /* 0x00d00000d47c783b */ /* 0x000fe60000004200 */
[C---:B-----5:R-:W-:Y:S01]  /*226b0*/  F2FP.BF16.PACK_AB R23, R143.reuse, R142 ;  /* 0x0000008e8f17723e */ /* 0x060fe200000010ff */
[----:B------:R-:W-:Y:S02]  /*226c0*/  FADD.FTZ R142, R142, R163 ;  /* 0x000000a38e8e7221 */ /* 0x000fe40000010000 */
[----:B------:R-:W-:Y:S01]  /*226d0*/  MUFU.EX2 R182, R182 ;  /* 0x000000b600b67308 */ /* 0x000fe20000000800 */
[C---:B------:R-:W-:Y:S04]  /*226e0*/  HMMA.16816.F32.BF16 R16, R116.reuse, R136, R16 ;  /* 0x000000887410723c */ /* 0x040fe80000041810 */
[----:B------:R-:W-:Y:S03]  /*226f0*/  FADD.FTZ R142, R143, R142 ;  /* 0x0000008e8f8e7221 */ /* 0x000fe60000010000 */
[-CC-:B------:R-:W-:Y:S01]  /*22700*/  FFMA.FTZ R136, R28, R133.reuse, -R158.reuse ;  /* 0x000000851c887223 */ /* 0x180fe2000001089e */
[----:B------:R-:W-:Y:S01]  /*22710*/  HMMA.16816.F32.BF16 R112, R116, R138, R112 ;  /* 0x0000008a7470723c */ /* 0x000fe20000041870 */
[----:B------:R-:W1:Y:S01]  /*22720*/  LDSM.16.MT88.4 R116, [R213+0xd000] ;  /* 0x00d00000d574783b */ /* 0x000e620000004200 */
[----:B------:R-:W-:Y:S02]  /*22730*/  MUFU.EX2 R52, R52 ;  /* 0x0000003400347308 */ /* 0x000fe40000000800 */
[-C--:B------:R-:W-:Y:S03]  /*22740*/  FFMA.FTZ R137, R29, R133.reuse, -R158 ;  /* 0x000000851d897223 */ /* 0x080fe6000001089e */
[-CC-:B------:R-:W-:Y:S01]  /*22750*/  FFMA.FTZ R139, R30, R133.reuse, -R156.reuse ;  /* 0x000000851e8b7223 */ /* 0x180fe2000001089c */
[C---:B--2---:R-:W-:Y:S04]  /*22760*/  HMMA.16816.F32.BF16 R4, R20.reuse, R120, R4 ;  /* 0x000000781404723c */ /* 0x044fe80000041804 */
[----:B------:R-:W-:Y:S01]  /*22770*/  MUFU.EX2 R136, R136 ;  /* 0x0000008800887308 */ /* 0x000fe20000000800 */
[----:B------:R-:W-:Y:S02]  /*22780*/  FFMA.FTZ R138, R31, R133, -R156 ;  /* 0x000000851f8a7223 */ /* 0x000fe4000001089c */
[----:B------:R-:W-:Y:S01]  /*22790*/  LDSM.16.MT88.4 R28, [R213+0x11000] ;  /* 0x01100000d51c783b */ /* 0x000fe20000004200 */
[C---:B------:R-:W-:Y:S06]  /*227a0*/  HMMA.16816.F32.BF16 R8, R20.reuse, R122, R8 ;  /* 0x0000007a1408723c */ /* 0x040fec0000041808 */
[----:B------:R-:W2:Y:S01]  /*227b0*/  MUFU.EX2 R137, R137 ;  /* 0x0000008900897308 */ /* 0x000ea20000000800 */
[----:B------:R-:W4:Y:S01]  /*227c0*/  LDSM.16.MT88.4 R120, [R216+0x11000] ;  /* 0x01100000d878783b */ /* 0x000f220000004200 */
[C---:B---3--:R-:W-:Y:S08]  /*227d0*/  HMMA.16816.F32.BF16 R68, R20.reuse, R24, R68 ;  /* 0x000000181444723c */ /* 0x048ff00000041844 */
[C---:B------:R-:W-:Y:S01]  /*227e0*/  HMMA.16816.F32.BF16 R72, R20.reuse, R26, R72 ;  /* 0x0000001a1448723c */ /* 0x040fe20000041848 */
[----:B------:R-:W3:Y:S01]  /*227f0*/  LDSM.16.MT88.4 R24, [R214+0x11000] ;  /* 0x01100000d618783b */ /* 0x000ee20000004200 */
[----:B------:R-:W-:Y:S06]  /*22800*/  MUFU.EX2 R139, R139 ;  /* 0x0000008b008b7308 */ /* 0x000fec0000000800 */
[C---:B-1----:R-:W-:Y:S04]  /*22810*/  HMMA.16816.F32.BF16 R76, R20.reuse, R116, R76 ;  /* 0x00000074144c723c */ /* 0x042fe8000004184c */
[----:B------:R-:W1:Y:S04]  /*22820*/  MUFU.EX2 R138, R138 ;  /* 0x0000008a008a7308 */ /* 0x000e680000000800 */
[C---:B------:R-:W-:Y:S01]  /*22830*/  HMMA.16816.F32.BF16 R80, R20.reuse, R118, R80 ;  /* 0x000000761450723c */ /* 0x040fe20000041850 */
[----:B------:R-:W5:Y:S05]  /*22840*/  LDSM.16.MT88.4 R116, [R216+0xd800] ;  /* 0x00d80000d874783b */ /* 0x000f6a0000004200 */
[----:B------:R-:W-:Y:S02]  /*22850*/  MUFU.EX2 R53, R53 ;  /* 0x0000003500357308 */ /* 0x000fe40000000800 */
[C---:B------:R-:W-:Y:S08]  /*22860*/  HMMA.16816.F32.BF16 R84, R20.reuse, R124, R84 ;  /* 0x0000007c1454723c */ /* 0x040ff00000041854 */
[----:B------:R-:W-:Y:S01]  /*22870*/  MUFU.EX2 R54, R54 ;  /* 0x0000003600367308 */ /* 0x000fe20000000800 */
[C---:B------:R-:W-:Y:S01]  /*22880*/  HMMA.16816.F32.BF16 R88, R20.reuse, R126, R88 ;  /* 0x0000007e1458723c */ /* 0x040fe20000041858 */
[----:B------:R-:W-:Y:S07]  /*22890*/  LDSM.16.MT88.4 R124, [R216+0xf800] ;  /* 0x00f80000d87c783b */ /* 0x000fee0000004200 */
[C---:B----4-:R-:W-:Y:S01]  /*228a0*/  HMMA.16816.F32.BF16 R92, R20.reuse, R120, R92 ;  /* 0x00000078145c723c */ /* 0x050fe2000004185c */
[----:B------:R-:W-:Y:S07]  /*228b0*/  MUFU.EX2 R55, R55 ;  /* 0x0000003700377308 */ /* 0x000fee0000000800 */
[C---:B------:R-:W-:Y:S01]  /*228c0*/  HMMA.16816.F32.BF16 R96, R20.reuse, R122, R96 ;  /* 0x0000007a1460723c */ /* 0x040fe20000041860 */
[----:B------:R-:W-:Y:S02]  /*228d0*/  LDSM.16.MT88.4 R120, [R212+0x11800] ;  /* 0x01180000d478783b */ /* 0x000fe40000004200 */
[----:B------:R-:W-:Y:S05]  /*228e0*/  MUFU.EX2 R56, R56 ;  /* 0x0000003800387308 */ /* 0x000fea0000000800 */
[C---:B---3--:R-:W-:Y:S05]  /*228f0*/  HMMA.16816.F32.BF16 R100, R20.reuse, R24, R100 ;  /* 0x000000181464723c */ /* 0x048fea0000041864 */
[----:B------:R-:W-:Y:S03]  /*22900*/  MUFU.EX2 R57, R57 ;  /* 0x0000003900397308 */ /* 0x000fe60000000800 */
[C---:B------:R-:W-:Y:S01]  /*22910*/  HMMA.16816.F32.BF16 R12, R20.reuse, R26, R12 ;  /* 0x0000001a140c723c */ /* 0x040fe2000004180c */
[----:B------:R-:W3:Y:S06]  /*22920*/  LDSM.16.MT88.4 R24, [R213+0xd800] ;  /* 0x00d80000d518783b */ /* 0x000eec0000004200 */
[----:B------:R-:W-:Y:S01]  /*22930*/  MUFU.EX2 R58, R58 ;  /* 0x0000003a003a7308 */ /* 0x000fe20000000800 */
[C---:B------:R-:W-:Y:S08]  /*22940*/  HMMA.16816.F32.BF16 R104, R20.reuse, R28, R104 ;  /* 0x0000001c1468723c */ /* 0x040ff00000041868 */
[C---:B------:R-:W-:Y:S01]  /*22950*/  HMMA.16816.F32.BF16 R108, R20.reuse, R30, R108 ;  /* 0x0000001e146c723c */ /* 0x040fe2000004186c */
[----:B------:R-:W4:Y:S01]  /*22960*/  LDSM.16.MT88.4 R28, [R212+0xd800] ;  /* 0x00d80000d41c783b */ /* 0x000f220000004200 */
[----:B------:R-:W-:Y:S06]  /*22970*/  MUFU.EX2 R59, R59 ;  /* 0x0000003b003b7308 */ /* 0x000fec0000000800 */
[C---:B------:R-:W-:Y:S04]  /*22980*/  HMMA.16816.F32.BF16 R16, R20.reuse, R128, R16 ;  /* 0x000000801410723c */ /* 0x040fe80000041810 */
[----:B------:R-:W-:Y:S04]  /*22990*/  MUFU.EX2 R60, R60 ;  /* 0x0000003c003c7308 */ /* 0x000fe80000000800 */
[----:B------:R-:W-:Y:S06]  /*229a0*/  HMMA.16816.F32.BF16 R112, R20, R130, R112 ;  /* 0x000000821470723c */ /* 0x000fec0000041870 */
[----:B------:R-:W-:Y:S01]  /*229b0*/  MUFU.EX2 R61, R61 ;  /* 0x0000003d003d7308 */ /* 0x000fe20000000800 */
[----:B--2---:R-:W-:Y:S02]  /*229c0*/  F2FP.BF16.PACK_AB R20, R137, R136 ;  /* 0x000000888914723e */ /* 0x004fe400000010ff */
[----:B-1----:R-:W-:Y:S03]  /*229d0*/  F2FP.BF16.PACK_AB R21, R138, R139 ;  /* 0x0000008b8a15723e */ /* 0x002fe600000010ff */
[----:B------:R-:W-:Y:S01]  /*229e0*/  F2FP.BF16.PACK_AB R22, R168, R165 ;  /* 0x000000a5a816723e */ /* 0x000fe200000010ff */
[----:B------:R-:W-:Y:S01]  /*229f0*/  FADD.FTZ R139, R139, R142 ;  /* 0x0000008e8b8b7221 */ /* 0x000fe20000010000 */
[----:B------:R-:W-:Y:S02]  /*22a00*/  F2FP.BF16.PACK_AB R23, R170, R167 ;  /* 0x000000a7aa17723e */ /* 0x000fe400000010ff */
[----:B------:R-:W-:Y:S01]  /*22a10*/  MUFU.EX2 R62, R62 ;  /* 0x0000003e003e7308 */ /* 0x000fe20000000800 */
[----:B------:R-:W-:Y:S04]  /*22a20*/  FADD.FTZ R138, R138, R139 ;  /* 0x0000008b8a8a7221 */ /* 0x000fe80000010000 */
[C---:B-----5:R-:W-:Y:S03]  /*22a30*/  HMMA.16816.F32.BF16 R4, R20.reuse, R116, R4 ;  /* 0x000000741404723c */ /* 0x060fe60000041804 */
[----:B------:R-:W-:Y:S02]  /*22a40*/  FADD.FTZ R167, R167, R138 ;  /* 0x0000008aa7a77221 */ /* 0x000fe40000010000 */
[----:B------:R-:W-:Y:S02]  /*22a50*/  MUFU.EX2 R63, R63 ;  /* 0x0000003f003f7308 */ /* 0x000fe40000000800 */
[----:B------:R-:W-:Y:S01]  /*22a60*/  FADD.FTZ R167, R170, R167 ;  /* 0x000000a7aaa77221 */ /* 0x000fe20000010000 */
[C---:B------:R-:W-:Y:S01]  /*22a70*/  HMMA.16816.F32.BF16 R8, R20.reuse, R118, R8 ;  /* 0x000000761408723c */ /* 0x040fe20000041808 */
[----:B------:R-:W-:Y:S06]  /*22a80*/  LDSM.16.MT88.4 R116, [R213+0x11800] ;  /* 0x01180000d574783b */ /* 0x000fec0000004200 */
[----:B------:R-:W-:Y:S01]  /*22a90*/  MUFU.EX2 R64, R64 ;  /* 0x0000004000407308 */ /* 0x000fe20000000800 */
[C---:B------:R-:W-:Y:S08]  /*22aa0*/  HMMA.16816.F32.BF16 R68, R20.reuse, R32, R68 ;  /* 0x000000201444723c */ /* 0x040ff00000041844 */
[C---:B------:R-:W-:Y:S01]  /*22ab0*/  HMMA.16816.F32.BF16 R72, R20.reuse, R34, R72 ;  /* 0x000000221448723c */ /* 0x040fe20000041848 */
[----:B------:R-:W1:Y:S01]  /*22ac0*/  LDSM.16.MT88.4 R32, [R216+0x11800] ;  /* 0x01180000d820783b */ /* 0x000e620000004200 */
[----:B------:R-:W-:Y:S06]  /*22ad0*/  MUFU.EX2 R66, R66 ;  /* 0x0000004200427308 */ /* 0x000fec0000000800 */
[C---:B---3--:R-:W-:Y:S08]  /*22ae0*/  HMMA.16816.F32.BF16 R76, R20.reuse, R24, R76 ;  /* 0x00000018144c723c */ /* 0x048ff0000004184c */
[C---:B------:R-:W-:Y:S01]  /*22af0*/  HMMA.16816.F32.BF16 R80, R20.reuse, R26, R80 ;  /* 0x0000001a1450723c */ /* 0x040fe20000041850 */
[----:B------:R-:W2:Y:S07]  /*22b00*/  LDSM.16.MT88.4 R24, [R216+0xe000] ;  /* 0x00e00000d818783b */ /* 0x000eae0000004200 */
[C---:B----4-:R-:W-:Y:S08]  /*22b10*/  HMMA.16816.F32.BF16 R84, R20.reuse, R28, R84 ;  /* 0x0000001c1454723c */ /* 0x050ff00000041854 */
        /* <DEDUP_REMOVED lines=8> */
[C---:B------:R-:W-:Y:S07]  /*22ba0*/  HMMA.16816.F32.BF16 R104, R20.reuse, R116, R104 ;  /* 0x000000741468723c */ /* 0x040fee0000041868 */
[-CC-:B------:R-:W-:Y:S01]  /*22bb0*/  FFMA.FTZ R116, R44, R133.reuse, -R158.reuse ;  /* 0x000000852c747223 */ /* 0x180fe2000001089e */
[C---:B------:R-:W-:Y:S04]  /*22bc0*/  HMMA.16816.F32.BF16 R108, R20.reuse, R118, R108 ;  /* 0x00000076146c723c */ /* 0x040fe8000004186c */
[-CC-:B------:R-:W-:Y:S01]  /*22bd0*/  FFMA.FTZ R117, R45, R133.reuse, -R158.reuse ;  /* 0x000000852d757223 */ /* 0x180fe2000001089e */
[----:B------:R-:W-:Y:S01]  /*22be0*/  MUFU.EX2 R116, R116 ;  /* 0x0000007400747308 */ /* 0x000fe20000000800 */
[-C--:B------:R-:W-:Y:S02]  /*22bf0*/  FFMA.FTZ R158, R65, R133.reuse, -R158 ;  /* 0x00000085419e7223 */ /* 0x080fe4000001089e */
[C---:B------:R-:W-:Y:S04]  /*22c00*/  HMMA.16816.F32.BF16 R16, R20.reuse, R120, R16 ;  /* 0x000000781410723c */ /* 0x040fe80000041810 */
[-CC-:B------:R-:W-:Y:S02]  /*22c10*/  FFMA.FTZ R118, R46, R133.reuse, -R156.reuse ;  /* 0x000000852e767223 */ /* 0x180fe4000001089c */
[-CC-:B------:R-:W-:Y:S01]  /*22c20*/  FFMA.FTZ R119, R47, R133.reuse, -R156.reuse ;  /* 0x000000852f777223 */ /* 0x180fe2000001089c */
[----:B------:R-:W5:Y:S01]  /*22c30*/  MUFU.EX2 R117, R117 ;  /* 0x0000007500757308 */ /* 0x000f620000000800 */
[----:B------:R-:W-:Y:S01]  /*22c40*/  HMMA.16816.F32.BF16 R112, R20, R122, R112 ;  /* 0x0000007a1470723c */ /* 0x000fe20000041870 */
[----:B------:R-:W-:Y:S03]  /*22c50*/  LDSM.16.MT88.4 R44, [R214+0xe800] ;  /* 0x00e80000d62c783b */ /* 0x000fe60000004200 */
[----:B------:R-:W-:Y:S03]  /*22c60*/  FFMA.FTZ R156, R67, R133, -R156 ;  /* 0x00000085439c7223 */ /* 0x000fe6000001089c */
[----:B------:R-:W-:Y:S02]  /*22c70*/  F2FP.BF16.PACK_AB R20, R172, R169 ;  /* 0x000000a9ac14723e */ /* 0x000fe400000010ff */
[C---:B------:R-:W-:Y:S01]  /*22c80*/  F2FP.BF16.PACK_AB R21, R171.reuse, R174 ;  /* 0x000000aeab15723e */ /* 0x040fe200000010ff */
[----:B------:R-:W-:Y:S01]  /*22c90*/  LDSM.16.MT88.4 R120, [R214+0x13800] ;  /* 0x01380000d678783b */ /* 0x000fe20000004200 */
[----:B------:R-:W-:Y:S01]  /*22ca0*/  MUFU.EX2 R118, R118 ;  /* 0x0000007600767308 */ /* 0x000fe20000000800 */
[----:B------:R-:W-:Y:S01]  /*22cb0*/  F2FP.BF16.PACK_AB R22, R176, R173 ;  /* 0x000000adb016723e */ /* 0x000fe200000010ff */
[----:B------:R-:W-:Y:S01]  /*22cc0*/  FADD.FTZ R174, R174, R167 ;  /* 0x000000a7aeae7221 */ /* 0x000fe20000010000 */
[C---:B------:R-:W-:Y:S03]  /*22cd0*/  F2FP.BF16.PACK_AB R23, R178.reuse, R175 ;  /* 0x000000afb217723e */ /* 0x040fe600000010ff */
[----:B------:R-:W-:Y:S04]  /*22ce0*/  FADD.FTZ R174, R171, R174 ;  /* 0x000000aeabae7221 */ /* 0x000fe80000010000 */
[C---:B--2---:R-:W-:Y:S01]  /*22cf0*/  HMMA.16816.F32.BF16 R4, R20.reuse, R24, R4 ;  /* 0x000000181404723c */ /* 0x044fe20000041804 */
[----:B------:R-:W2:Y:S02]  /*22d00*/  MUFU.EX2 R119, R119 ;  /* 0x0000007700777308 */ /* 0x000ea40000000800 */
[----:B------:R-:W-:Y:S04]  /*22d10*/  FADD.FTZ R175, R175, R174 ;  /* 0x000000aeafaf7221 */ /* 0x000fe80000010000 */
[----:B------:R-:W-:Y:S01]  /*22d20*/  FADD.FTZ R175, R178, R175 ;  /* 0x000000afb2af7221 */ /* 0x000fe20000010000 */
[C---:B------:R-:W-:Y:S01]  /*22d30*/  HMMA.16816.F32.BF16 R8, R20.reuse, R26, R8 ;  /* 0x0000001a1408723c */ /* 0x040fe20000041808 */
[----:B------:R-:W2:Y:S02]  /*22d40*/  LDSM.16.MT88.4 R24, [R216+0x12000] ;  /* 0x01200000d818783b */ /* 0x000ea40000004200 */
[----:B------:R-:W2:Y:S05]  /*22d50*/  MUFU.EX2 R65, R158 ;  /* 0x0000009e00417308 */ /* 0x000eaa0000000800 */
[C---:B---3--:R-:W-:Y:S05]  /*22d60*/  HMMA.16816.F32.BF16 R68, R20.reuse, R28, R68 ;  /* 0x0000001c1444723c */ /* 0x048fea0000041844 */
[----:B------:R-:W3:Y:S03]  /*22d70*/  MUFU.EX2 R67, R156 ;  /* 0x0000009c00437308 */ /* 0x000ee60000000800 */
[C---:B------:R-:W-:Y:S01]  /*22d80*/  HMMA.16816.F32.BF16 R72, R20.reuse, R30, R72 ;  /* 0x0000001e1448723c */ /* 0x040fe20000041848 */
[----:B------:R-:W3:Y:S07]  /*22d90*/  LDSM.16.MT88.4 R28, [R214+0x12000] ;  /* 0x01200000d61c783b */ /* 0x000eee0000004200 */
[C---:B-1----:R-:W-:Y:S08]  /*22da0*/  HMMA.16816.F32.BF16 R76, R20.reuse, R32, R76 ;  /* 0x00000020144c723c */ /* 0x042ff0000004184c */
[C---:B------:R-:W-:Y:S01]  /*22db0*/  HMMA.16816.F32.BF16 R80, R20.reuse, R34, R80 ;  /* 0x000000221450723c */ /* 0x040fe20000041850 */
[----:B------:R-:W1:Y:S07]  /*22dc0*/  LDSM.16.MT88.4 R32, [R213+0x12000] ;  /* 0x01200000d520783b */ /* 0x000e6e0000004200 */
[C---:B----4-:R-:W-:Y:S08]  /*22dd0*/  HMMA.16816.F32.BF16 R84, R20.reuse, R36, R84 ;  /* 0x000000241454723c */ /* 0x050ff00000041854 */
        /* <DEDUP_REMOVED lines=12> */
[----:B------:R-:W-:Y:S01]  /*22ea0*/  HMMA.16816.F32.BF16 R112, R20, R42, R112 ;  /* 0x0000002a1470723c */ /* 0x000fe20000041870 */
[----:B------:R-:W-:Y:S06]  /*22eb0*/  LDSM.16.MT88.4 R40, [R214+0x13000] ;  /* 0x01300000d628783b */ /* 0x000fec0000004200 */
[----:B-----5:R-:W-:Y:S02]  /*22ec0*/  F2FP.BF16.PACK_AB R20, R117, R116 ;  /* 0x000000747514723e */ /* 0x020fe400000010ff */
[C---:B------:R-:W-:Y:S03]  /*22ed0*/  F2FP.BF16.PACK_AB R21, R119.reuse, R118 ;  /* 0x000000767715723e */ /* 0x040fe600000010ff */
[----:B------:R-:W-:Y:S01]  /*22ee0*/  F2FP.BF16.PACK_AB R22, R180, R177 ;  /* 0x000000b1b416723e */ /* 0x000fe200000010ff */
[----:B------:R-:W-:Y:S01]  /*22ef0*/  FADD.FTZ R118, R118, R175 ;  /* 0x000000af76767221 */ /* 0x000fe20000010000 */
[C---:B------:R-:W-:Y:S03]  /*22f00*/  F2FP.BF16.PACK_AB R23, R182.reuse, R179 ;  /* 0x000000b3b617723e */ /* 0x040fe600000010ff */
[----:B------:R-:W-:Y:S04]  /*22f10*/  FADD.FTZ R118, R119, R118 ;  /* 0x0000007677767221 */ /* 0x000fe80000010000 */
[C---:B----4-:R-:W-:Y:S03]  /*22f20*/  HMMA.16816.F32.BF16 R4, R20.reuse, R36, R4 ;  /* 0x000000241404723c */ /* 0x050fe60000041804 */
[----:B------:R-:W-:Y:S04]  /*22f30*/  FADD.FTZ R179, R179, R118 ;  /* 0x00000076b3b37221 */ /* 0x000fe80000010000 */
[----:B------:R-:W-:Y:S01]  /*22f40*/  FADD.FTZ R179, R182, R179 ;  /* 0x000000b3b6b37221 */ /* 0x000fe20000010000 */
[C---:B------:R-:W-:Y:S01]  /*22f50*/  HMMA.16816.F32.BF16 R8, R20.reuse, R38, R8 ;  /* 0x000000261408723c */ /* 0x040fe20000041808 */
[----:B------:R-:W4:Y:S07]  /*22f60*/  LDSM.16.MT88.4 R36, [R214+0x12800] ;  /* 0x01280000d624783b */ /* 0x000f2e0000004200 */
[C---:B------:R-:W-:Y:S08]  /*22f70*/  HMMA.16816.F32.BF16 R68, R20.reuse, R44, R68 ;  /* 0x0000002c1444723c */ /* 0x040ff00000041844 */
[C---:B------:R-:W-:Y:S01]  /*22f80*/  HMMA.16816.F32.BF16 R72, R20.reuse, R46, R72 ;  /* 0x0000002e1448723c */ /* 0x040fe20000041848 */
[----:B------:R-:W-:Y:S07]  /*22f90*/  LDSM.16.MT88.4 R44, [R213+0x13000] ;  /* 0x01300000d52c783b */ /* 0x000fee0000004200 */
        /* <DEDUP_REMOVED lines=9> */
[C---:B----4-:R-:W-:Y:S08]  /*23030*/  HMMA.16816.F32.BF16 R100, R20.reuse, R36, R100 ;  /* 0x000000241464723c */ /* 0x050ff00000041864 */
[C---:B------:R-:W-:Y:S01]  /*23040*/  HMMA.16816.F32.BF16 R12, R20.reuse, R38, R12 ;  /* 0x00000026140c723c */ /* 0x040fe2000004180c */
[----:B------:R-:W-:Y:S07]  /*23050*/  LDSM.16.MT88.4 R36, [R212+0xf000] ;  /* 0x00f00000d424783b */ /* 0x000fee0000004200 */
[C---:B--2---:R-:W-:Y:S08]  /*23060*/  HMMA.16816.F32.BF16 R104, R20.reuse, R24, R104 ;  /* 0x000000181468723c */ /* 0x044ff00000041868 */
[C---:B------:R-:W-:Y:S01]  /*23070*/  HMMA.16816.F32.BF16 R108, R20.reuse, R26, R108 ;  /* 0x0000001a146c723c */ /* 0x040fe2000004186c */
[----:B------:R-:W2:Y:S07]  /*23080*/  LDSM.16.MT88.4 R24, [R214+0xf000] ;  /* 0x00f00000d618783b */ /* 0x000eae0000004200 */
[C---:B---3--:R-:W-:Y:S08]  /*23090*/  HMMA.16816.F32.BF16 R16, R20.reuse, R28, R16 ;  /* 0x0000001c1410723c */ /* 0x048ff00000041810 */
[----:B------:R-:W-:Y:S01]  /*230a0*/  HMMA.16816.F32.BF16 R112, R20, R30, R112 ;  /* 0x0000001e1470723c */ /* 0x000fe20000041870 */
[----:B------:R-:W3:Y:S06]  /*230b0*/  LDSM.16.MT88.4 R28, [R213+0xf000] ;  /* 0x00f00000d51c783b */ /* 0x000eec0000004200 */
[----:B------:R-:W-:Y:S02]  /*230c0*/  F2FP.BF16.PACK_AB R20, R53, R52 ;  /* 0x000000343514723e */ /* 0x000fe400000010ff */
[----:B------:R-:W-:Y:S03]  /*230d0*/  F2FP.BF16.PACK_AB R21, R55, R54 ;  /* 0x000000363715723e */ /* 0x000fe600000010ff */
[----:B------:R-:W-:Y:S01]  /*230e0*/  F2FP.BF16.PACK_AB R22, R57, R56 ;  /* 0x000000383916723e */ /* 0x000fe200000010ff */
[----:B------:R-:W-:Y:S01]  /*230f0*/  FADD.FTZ R54, R54, R179 ;  /* 0x000000b336367221 */ /* 0x000fe20000010000 */
[----:B------:R-:W-:Y:S03]  /*23100*/  F2FP.BF16.PACK_AB R23, R59, R58 ;  /* 0x0000003a3b17723e */ /* 0x000fe600000010ff */
[----:B------:R-:W-:Y:S04]  /*23110*/  FADD.FTZ R55, R55, R54 ;  /* 0x0000003637377221 */ /* 0x000fe80000010000 */
[C---:B-1----:R-:W-:Y:S03]  /*23120*/  HMMA.16816.F32.BF16 R4, R20.reuse, R32, R4 ;  /* 0x000000201404723c */ /* 0x042fe60000041804 */
[----:B------:R-:W-:Y:S04]  /*23130*/  FADD.FTZ R58, R58, R55 ;  /* 0x000000373a3a7221 */ /* 0x000fe80000010000 */
[----:B------:R-:W-:Y:S01]  /*23140*/  FADD.FTZ R59, R59, R58 ;  /* 0x0000003a3b3b7221 */ /* 0x000fe20000010000 */
[C---:B------:R-:W-:Y:S01]  /*23150*/  HMMA.16816.F32.BF16 R8, R20.reuse, R34, R8 ;  /* 0x000000221408723c */ /* 0x040fe20000041808 */
[----:B------:R-:W1:Y:S07]  /*23160*/  LDSM.16.MT88.4 R32, [R216+0x13000] ;  /* 0x01300000d820783b */ /* 0x000e6e0000004200 */
[C---:B--2---:R-:W-:Y:S08]  /*23170*/  HMMA.16816.F32.BF16 R68, R20.reuse, R24, R68 ;  /* 0x000000181444723c */ /* 0x044ff00000041844 */
[C---:B------:R-:W-:Y:S01]  /*23180*/  HMMA.16816.F32.BF16 R72, R20.reuse, R26, R72 ;  /* 0x0000001a1448723c */ /* 0x040fe20000041848 */
[----:B------:R-:W2:Y:S07]  /*23190*/  LDSM.16.MT88.4 R24, [R214+0xf800] ;  /* 0x00f80000d618783b */ /* 0x000eae0000004200 */
[C---:B---3--:R-:W-:Y:S08]  /*231a0*/  HMMA.16816.F32.BF16 R76, R20.reuse, R28, R76 ;  /* 0x0000001c144c723c */ /* 0x048ff0000004184c */
[C---:B------:R-:W-:Y:S01]  /*231b0*/  HMMA.16816.F32.BF16 R80, R20.reuse, R30, R80 ;  /* 0x0000001e1450723c */ /* 0x040fe20000041850 */
[----:B------:R-:W3:Y:S07]  /*231c0*/  LDSM.16.MT88.4 R28, [R213+0xf800] ;  /* 0x00f80000d51c783b */ /* 0x000eee0000004200 */
        /* <DEDUP_REMOVED lines=9> */
[----:B------:R-:W-:Y:S07]  /*23260*/  HMMA.16816.F32.BF16 R112, R20, R50, R112 ;  /* 0x000000321470723c */ /* 0x000fee0000041870 */
[----:B------:R-:W-:Y:S02]  /*23270*/  F2FP.BF16.PACK_AB R20, R61, R60 ;  /* 0x0000003c3d14723e */ /* 0x000fe400000010ff */
[----:B------:R-:W-:Y:S03]  /*23280*/  F2FP.BF16.PACK_AB R21, R63, R62 ;  /* 0x0000003e3f15723e */ /* 0x000fe600000010ff */
[----:B------:R-:W-:Y:S01]  /*23290*/  F2FP.BF16.PACK_AB R22, R65, R64 ;  /* 0x000000404116723e */ /* 0x000fe200000010ff */
[----:B------:R-:W-:Y:S01]  /*232a0*/  FADD.FTZ R62, R62, R59 ;  /* 0x0000003b3e3e7221 */ /* 0x000fe20000010000 */
[----:B------:R-:W-:Y:S03]  /*232b0*/  F2FP.BF16.PACK_AB R23, R67, R66 ;  /* 0x000000424317723e */ /* 0x000fe600000010ff */
[----:B------:R-:W-:Y:S04]  /*232c0*/  FADD.FTZ R63, R63, R62 ;  /* 0x0000003e3f3f7221 */ /* 0x000fe80000010000 */
[C---:B------:R-:W-:Y:S01]  /*232d0*/  HMMA.16816.F32.BF16 R128, R20.reuse, R124, R4 ;  /* 0x0000007c1480723c */ /* 0x040fe20000041804 */
[----:B------:R-:W1:Y:S02]  /*232e0*/  LDSM.16.MT88.4 R4, [R212+0xf800] ;  /* 0x00f80000d404783b */ /* 0x000e640000004200 */
[----:B------:R-:W-:Y:S04]  /*232f0*/  FADD.FTZ R66, R66, R63 ;  /* 0x0000003f42427221 */ /* 0x000fe80000010000 */
[----:B------:R-:W-:Y:S01]  /*23300*/  FADD.FTZ R243, R67, R66 ;  /* 0x0000004243f37221 */ /* 0x000fe20000010000 */
[C---:B------:R-:W-:Y:S01]  /*23310*/  HMMA.16816.F32.BF16 R124, R20.reuse, R126, R8 ;  /* 0x0000007e147c723c */ /* 0x040fe20000041808 */
[----:B------:R-:W4:Y:S07]  /*23320*/  LDSM.16.MT88.4 R8, [R216+0x13800] ;  /* 0x01380000d808783b */ /* 0x000f2e0000004200 */
[C---:B--2---:R-:W-:Y:S07]  /*23330*/  HMMA.16816.F32.BF16 R68, R20.reuse, R24, R68 ;  /* 0x000000181444723c */ /* 0x044fee0000041844 */
[----:B------:R-:W-:Y:S01]  /*23340*/  FADD.FTZ R25, R151, R150 ;  /* 0x0000009697197221 */ /* 0x000fe20000010000 */
[C---:B------:R-:W-:Y:S04]  /*23350*/  HMMA.16816.F32.BF16 R72, R20.reuse, R26, R72 ;  /* 0x0000001a1448723c */ /* 0x040fe80000041848 */
[----:B------:R-:W-:Y:S04]  /*23360*/  FADD.FTZ R25, R152, R25 ;  /* 0x0000001998197221 */ /* 0x000fe80000010000 */
[C---:B---3--:R-:W-:Y:S04]  /*23370*/  HMMA.16816.F32.BF16 R76, R20.reuse, R28, R76 ;  /* 0x0000001c144c723c */ /* 0x048fe8000004184c */
[----:B------:R-:W-:Y:S04]  /*23380*/  FADD.FTZ R0, R144, R25 ;  /* 0x0000001990007221 */ /* 0x000fe80000010000 */
[C---:B------:R-:W-:Y:S04]  /*23390*/  HMMA.16816.F32.BF16 R80, R20.reuse, R30, R80 ;  /* 0x0000001e1450723c */ /* 0x040fe80000041850 */
[----:B------:R-:W-:Y:S04]  /*233a0*/  FADD.FTZ R0, R145, R0 ;  /* 0x0000000091007221 */ /* 0x000fe80000010000 */
[C---:B-1----:R-:W-:Y:S04]  /*233b0*/  HMMA.16816.F32.BF16 R84, R20.reuse, R4, R84 ;  /* 0x000000041454723c */ /* 0x042fe80000041854 */
[----:B------:R-:W-:Y:S04]  /*233c0*/  FADD.FTZ R157, R157, R0 ;  /* 0x000000009d9d7221 */ /* 0x000fe80000010000 */
[C---:B------:R-:W-:Y:S01]  /*233d0*/  HMMA.16816.F32.BF16 R88, R20.reuse, R6, R88 ;  /* 0x000000061458723c */ /* 0x040fe20000041858 */
[----:B------:R-:W1:Y:S03]  /*233e0*/  LDSM.16.MT88.4 R4, [R213+0x13800] ;  /* 0x01380000d504783b */ /* 0x000e660000004200 */
[----:B------:R-:W-:Y:S04]  /*233f0*/  FADD.FTZ R160, R160, R157 ;  /* 0x0000009da0a07221 */ /* 0x000fe80000010000 */
[C---:B----4-:R-:W-:Y:S04]  /*23400*/  HMMA.16816.F32.BF16 R92, R20.reuse, R8, R92 ;  /* 0x00000008145c723c */ /* 0x050fe8000004185c */
[----:B------:R-:W-:Y:S04]  /*23410*/  FADD.FTZ R25, R161, R160 ;  /* 0x000000a0a1197221 */ /* 0x000fe80000010000 */
[C---:B------:R-:W-:Y:S01]  /*23420*/  HMMA.16816.F32.BF16 R96, R20.reuse, R10, R96 ;  /* 0x0000000a1460723c */ /* 0x040fe20000041860 */
[----:B------:R-:W2:Y:S03]  /*23430*/  LDSM.16.MT88.4 R8, [R212+0x13800] ;  /* 0x01380000d408783b */ /* 0x000ea60000004200 */
[----:B------:R-:W-:Y:S04]  /*23440*/  FADD.FTZ R25, R164, R25 ;  /* 0x00000019a4197221 */ /* 0x000fe80000010000 */
[C---:B------:R-:W-:Y:S04]  /*23450*/  HMMA.16816.F32.BF16 R100, R20.reuse, R120, R100 ;  /* 0x000000781464723c */ /* 0x040fe80000041864 */
[----:B------:R-:W-:Y:S04]  /*23460*/  FADD.FTZ R140, R140, R25 ;  /* 0x000000198c8c7221 */ /* 0x000fe80000010000 */
[----:B------:R-:W-:Y:S01]  /*23470*/  FADD.FTZ R141, R141, R140 ;  /* 0x0000008c8d8d7221 */ /* 0x000fe20000010000 */
[C---:B------:R-:W-:Y:S03]  /*23480*/  HMMA.16816.F32.BF16 R120, R20.reuse, R122, R12 ;  /* 0x0000007a1478723c */ /* 0x040fe6000004180c */
[----:B------:R-:W-:Y:S04]  /*23490*/  FADD.FTZ R0, R136, R141 ;  /* 0x0000008d88007221 */ /* 0x000fe80000010000 */
[----:B------:R-:W-:Y:S01]  /*234a0*/  FADD.FTZ R0, R137, R0 ;  /* 0x0000000089007221 */ /* 0x000fe20000010000 */
[C---:B-1----:R-:W-:Y:S04]  /*234b0*/  HMMA.16816.F32.BF16 R104, R20.reuse, R4, R104 ;  /* 0x000000041468723c */ /* 0x042fe80000041868 */
[----:B------:R-:W-:Y:S04]  /*234c0*/  FADD.FTZ R165, R165, R0 ;  /* 0x00000000a5a57221 */ /* 0x000fe80000010000 */
[----:B------:R-:W-:Y:S01]  /*234d0*/  FADD.FTZ R168, R168, R165 ;  /* 0x000000a5a8a87221 */ /* 0x000fe20000010000 */
[C---:B------:R-:W-:Y:S03]  /*234e0*/  HMMA.16816.F32.BF16 R108, R20.reuse, R6, R108 ;  /* 0x00000006146c723c */ /* 0x040fe6000004186c */
[----:B------:R-:W-:Y:S04]  /*234f0*/  FADD.FTZ R169, R169, R168 ;  /* 0x000000a8a9a97221 */ /* 0x000fe80000010000 */
[----:B------:R-:W-:Y:S05]  /*23500*/  FADD.FTZ R172, R172, R169 ;  /* 0x000000a9acac7221 */ /* 0x000fea0000010000 */
[----:B------:R-:W-:Y:S04]  /*23510*/  FADD.FTZ R25, R173, R172 ;  /* 0x000000acad197221 */ /* 0x000fe80000010000 */
[----:B------:R-:W-:Y:S04]  /*23520*/  FADD.FTZ R25, R176, R25 ;  /* 0x00000019b0197221 */ /* 0x000fe80000010000 */
[----:B------:R-:W-:Y:S04]  /*23530*/  FADD.FTZ R0, R116, R25 ;  /* 0x0000001974007221 */ /* 0x000fe80000010000 */
[----:B------:R-:W-:Y:S02]  /*23540*/  FADD.FTZ R0, R117, R0 ;  /* 0x0000000075007221 */ /* 0x000fe40000010000 */
[C---:B--2---:R-:W-:Y:S03]  /*23550*/  HMMA.16816.F32.BF16 R116, R20.reuse, R8, R16 ;  /* 0x000000081474723c */ /* 0x044fe60000041810 */
[----:B------:R-:W-:Y:S01]  /*23560*/  FADD.FTZ R5, R177, R0 ;  /* 0x00000000b1057221 */ /* 0x000fe20000010000 */
[----:B------:R-:W-:Y:S03]  /*23570*/  IADD3 R0, R238, -0x1, RZ ;  /* 0xffffffffee007810 */ /* 0x000fe60007ffe0ff */
[----:B------:R-:W-:Y:S01]  /*23580*/  FADD.FTZ R5, R180, R5 ;  /* 0x00000005b4057221 */ /* 0x000fe20000010000 */
[----:B------:R-:W-:Y:S04]  /*23590*/  HMMA.16816.F32.BF16 R112, R20, R10, R112 ;  /* 0x0000000a1470723c */ /* 0x000fe80000041870 */
[----:B------:R-:W-:Y:S01]  /*235a0*/  FADD.FTZ R52, R52, R5 ;  /* 0x0000000534347221 */ /* 0x000fe20000010000 */
[----:B------:R-:W-:Y:S02]  /*235b0*/  MOV R238, R0 ;  /* 0x0000000000ee7202 */ /* 0x000fe40000000f00 */
[----:B------:R-:W-:Y:S01]  /*235c0*/  MOV R0, R3 ;  /* 0x0000000300007202 */ /* 0x000fe20000000f00 */
[----:B------:R-:W-:Y:S04]  /*235d0*/  FADD.FTZ R53, R53, R52 ;  /* 0x0000003435357221 */ /* 0x000fe80000010000 */
[----:B------:R-:W-:Y:S04]  /*235e0*/  FADD.FTZ R56, R56, R53 ;  /* 0x0000003538387221 */ /* 0x000fe80000010000 */
[----:B------:R-:W-:Y:S04]  /*235f0*/  FADD.FTZ R57, R57, R56 ;  /* 0x0000003839397221 */ /* 0x000fe80000010000 */
[----:B------:R-:W-:Y:S04]  /*23600*/  FADD.FTZ R60, R60, R57 ;  /* 0x000000393c3c7221 */ /* 0x000fe80000010000 */
[----:B------:R-:W-:Y:S04]  /*23610*/  FADD.FTZ R61, R61, R60 ;  /* 0x0000003c3d3d7221 */ /* 0x000fe80000010000 */
[----:B------:R-:W-:Y:S04]  /*23620*/  FADD.FTZ R64, R64, R61 ;  /* 0x0000003d40407221 */ /* 0x000fe80000010000 */
[----:B------:R-:W-:Y:S01]  /*23630*/  FADD.FTZ R241, R65, R64 ;  /* 0x0000004041f17221 */ /* 0x000fe20000010000 */
[----:B------:R-:W-:-:S05]  /*23640*/  @P0 BRA `(.L_x_1123) ;  /* 0xffffb5a000000947 */ /* 0x000fca000383ffff */
.L_x_1114:
[----:B------:R-:W-:Y:S02]  /*23650*/  ULDC.64 UR4, c[0x0][0x40] ;  /* 0x0000100000047ab9 */ /* 0x000fe40000000a00 */
[----:B------:R-:W-:-:S04]  /*23660*/  UIADD3 UR4, UP0, UR4, 0x160, URZ ;  /* 0x0000016004047890 */ /* 0x000fc8000ff1e03f */
[----:B------:R-:W-:Y:S02]  /*23670*/  UIADD3.X UR5, URZ, UR5, URZ, UP0, !UPT ;  /* 0x000000053f057290 */ /* 0x000fe400087fe43f */
[----:B------:R-:W-:-:S04]  /*23680*/  IMAD.U32 R8, RZ, RZ, UR4 ;  /* 0x00000004ff087e24 */ /* 0x000fc8000f8e00ff */
[----:B------:R-:W-:Y:S01]  /*23690*/  IMAD.U32 R9, RZ, RZ, UR5 ;  /* 0x00000005ff097e24 */ /* 0x000fe2000f8e00ff */
[----:B------:R-:W-:Y:S01]  /*236a0*/  ULDC.64 UR4, c[0x0][0x118] ;  /* 0x0000460000047ab9 */ /* 0x000fe20000000a00 */
[----:B------:R-:W-:-:S03]  /*236b0*/  MOV R5, 0x1f ;  /* 0x0000001f00057802 */ /* 0x000fc60000000f00 */
[----:B------:R1:W5:Y:S01]  /*236c0*/  LD.E R2, [R8.64+0xd8] ;  /* 0x0000d80408027980 */ /* 0x000362000c101900 */
[----:B------:R-:W-:Y:S01]  /*236d0*/  MOV R0, 0xffffffff ;  /* 0xffffffff00007802 */ /* 0x000fe20000000f00 */
[----:B------:R-:W-:Y:S05]  /*236e0*/  BRA.DIV ~URZ, `(.L_x_1124) ;  /* 0x000017027f007947 */ /* 0x000fea000b800000 */
[----:B------:R2:W3:Y:S02]  /*236f0*/  SHFL.BFLY PT, R6, R241, 0x2, 0x1f ;  /* 0x0c401f00f1067f89 */ /* 0x0004e400000e0000 */
.L_x_1137:
[----:B--23--:R-:W-:Y:S01]  /*23700*/  FADD.FTZ R241, R6, R241 ;  /* 0x000000f106f17221 */ /* 0x00cfe20000010000 */
[----:B------:R-:W-:Y:S05]  /*23710*/  BRA.DIV ~URZ, `(.L_x_1125) ;  /* 0x000017127f007947 */ /* 0x000fea000b800000 */
[----:B------:R-:W2:Y:S04]  /*23720*/  SHFL.BFLY PT, R0, R243, 0x2, 0x1f ;  /* 0x0c401f00f3007f89 */ /* 0x000ea800000e0000 */
[----:B------:R-:W3:Y:S01]  /*23730*/  SHFL.BFLY PT, R10, R241, 0x1, 0x1f ;  /* 0x0c201f00f10a7f89 */ /* 0x000ee200000e0000 */
[----:B--2---:R-:W-:Y:S02]  /*23740*/  FADD.FTZ R7, R0, R243 ;  /* 0x000000f300077221 */ /* 0x004fe40000010000 */
[----:B---3--:R-:W-:-:S03]  /*23750*/  FADD.FTZ R10, R241, R10 ;  /* 0x0000000af10a7221 */ /* 0x008fc60000010000 */
[----:B------:R2:W3:Y:S04]  /*23760*/  SHFL.BFLY PT, R6, R7, 0x1, 0x1f ;  /* 0x0c201f0007067f89 */ /* 0x0004e800000e0000 */
.L_x_1138:
[----:B------:R-:W-:Y:S01]  /*23770*/  FSETP.NE.FTZ.AND P4, PT, R10, RZ, PT ;  /* 0x000000ff0a00720b */ /* 0x000fe20003f95000 */
[----:B---3--:R-:W-:Y:S01]  /*23780*/  FADD.FTZ R6, R6, R7 ;  /* 0x0000000706067221 */ /* 0x008fe20000010000 */
[----:B------:R-:W-:Y:S01]  /*23790*/  MOV R0, 0x3f800000 ;  /* 0x3f80000000007802 */ /* 0x000fe20000000f00 */
[----:B------:R-:W-:Y:S01]  /*237a0*/  ULDC.64 UR4, c[0x0][0x118] ;  /* 0x0000460000047ab9 */ /* 0x000fe20000000a00 */
[----:B------:R-:W-:Y:S02]  /*237b0*/  MOV R4, 0x3f800000 ;  /* 0x3f80000000047802 */ /* 0x000fe40000000f00 */
[----:B------:R-:W-:-:S07]  /*237c0*/  FSETP.NE.FTZ.AND P3, PT, R6, RZ, PT ;  /* 0x000000ff0600720b */ /* 0x000fce0003f75000 */
[----:B------:R-:W3:Y:S08]  /*237d0*/  @P4 MUFU.RCP R0, R10 ;  /* 0x0000000a00004308 */ /* 0x000ef00000001000 */
[----:B------:R-:W4:Y:S01]  /*237e0*/  @P3 MUFU.RCP R4, R6 ;  /* 0x0000000600043308 */ /* 0x000f220000001000 */
[C---:B---3--:R-:W-:Y:S02]  /*237f0*/  FMUL.FTZ R128, R0.reuse, R128 ;  /* 0x0000008000807220 */ /* 0x048fe40000410000 */
[----:B------:R-:W-:-:S02]  /*23800*/  FMUL.FTZ R129, R0, R129 ;  /* 0x0000008100817220 */ /* 0x000fc40000410000 */
[C---:B------:R-:W-:Y:S02]  /*23810*/  FMUL.FTZ R124, R0.reuse, R124 ;  /* 0x0000007c007c7220 */ /* 0x040fe40000410000 */
        /* <DEDUP_REMOVED lines=43> */
[----:B------:R-:W-:Y:S01]  /*23ad0*/  F2FP.BF16.PACK_AB R116, R117, R116 ;  /* 0x000000747574723e */ /* 0x000fe200000010ff */
[----:B------:R-:W3:Y:S01]  /*23ae0*/  S2R R0, SR_TID.X ;  /* 0x0000000000007919 */ /* 0x000ee20000002100 */
[----:B----4-:R-:W-:-:S02]  /*23af0*/  FMUL.FTZ R131, R4, R131 ;  /* 0x0000008304837220 */ /* 0x010fc40000410000 */
        /* <DEDUP_REMOVED lines=16> */
[----:B---3--:R-:W-:Y:S01]  /*23c00*/  SHF.R.S32.HI R5, RZ, 0x1f, R0 ;  /* 0x0000001fff057819 */ /* 0x008fe20000011400 */
[C---:B------:R-:W-:Y:S01]  /*23c10*/  FMUL.FTZ R87, R4.reuse, R87 ;  /* 0x0000005704577220 */ /* 0x040fe20000410000 */
[----:B------:R-:W-:Y:S01]  /*23c20*/  F2FP.BF16.PACK_AB R78, R79, R78 ;  /* 0x0000004e4f4e723e */ /* 0x000fe200000010ff */
[C---:B------:R-:W-:Y:S01]  /*23c30*/  FMUL.FTZ R86, R4.reuse, R86 ;  /* 0x0000005604567220 */ /* 0x040fe20000410000 */
[----:B--2---:R-:W-:Y:S01]  /*23c40*/  LEA.HI R7, R5, R0, RZ, 0x2 ;  /* 0x0000000005077211 */ /* 0x004fe200078f10ff */
[C---:B------:R-:W-:Y:S01]  /*23c50*/  FMUL.FTZ R91, R4.reuse, R91 ;  /* 0x0000005b045b7220 */ /* 0x040fe20000410000 */
[----:B------:R-:W-:Y:S01]  /*23c60*/  F2FP.BF16.PACK_AB R82, R83, R82 ;  /* 0x000000525352723e */ /* 0x000fe200000010ff */
[C---:B------:R-:W-:Y:S01]  /*23c70*/  FMUL.FTZ R90, R4.reuse, R90 ;  /* 0x0000005a045a7220 */ /* 0x040fe20000410000 */
[--C-:B------:R-:W-:Y:S01]  /*23c80*/  SHF.R.S32.HI R12, RZ, 0x2, R7.reuse ;  /* 0x00000002ff0c7819 */ /* 0x100fe20000011407 */
[C---:B------:R-:W-:Y:S01]  /*23c90*/  FMUL.FTZ R95, R4.reuse, R95 ;  /* 0x0000005f045f7220 */ /* 0x040fe20000410000 */
[----:B------:R-:W-:Y:S01]  /*23ca0*/  SHF.R.S32.HI R11, RZ, 0x1f, R7 ;  /* 0x0000001fff0b7819 */ /* 0x000fe20000011407 */
[C---:B------:R-:W-:Y:S01]  /*23cb0*/  FMUL.FTZ R94, R4.reuse, R94 ;  /* 0x0000005e045e7220 */ /* 0x040fe20000410000 */
[----:B------:R-:W-:Y:S01]  /*23cc0*/  LOP3.LUT R7, R7, 0x3ffffffc, RZ, 0xc0, !PT ;  /* 0x3ffffffc07077812 */ /* 0x000fe200078ec0ff */
[C---:B------:R-:W-:Y:S01]  /*23cd0*/  FMUL.FTZ R99, R4.reuse, R99 ;  /* 0x0000006304637220 */ /* 0x040fe20000410000 */
[----:B------:R-:W-:Y:S01]  /*23ce0*/  LEA.HI R11, R11, R12, RZ, 0x3 ;  /* 0x0000000c0b0b7211 */ /* 0x000fe200078f18ff */
[C---:B------:R-:W-:Y:S01]  /*23cf0*/  FMUL.FTZ R98, R4.reuse, R98 ;  /* 0x0000006204627220 */ /* 0x040fe20000410000 */
[----:B------:R-:W-:Y:S01]  /*23d00*/  IADD3 R16, -R7, R0, RZ ;  /* 0x0000000007107210 */ /* 0x000fe20007ffe1ff */
[C---:B------:R-:W-:Y:S01]  /*23d10*/  FMUL.FTZ R103, R4.reuse, R103 ;  /* 0x0000006704677220 */ /* 0x040fe20000410000 */
[----:B------:R-:W-:Y:S01]  /*23d20*/  LOP3.LUT R11, R11, 0xfffffff8, RZ, 0xc0, !PT ;  /* 0xfffffff80b0b7812 */ /* 0x000fe200078ec0ff */
[C---:B------:R-:W-:Y:S01]  /*23d30*/  FMUL.FTZ R102, R4.reuse, R102 ;  /* 0x0000006604667220 */ /* 0x040fe20000410000 */
[----:B------:R-:W-:Y:S01]  /*23d40*/  F2FP.BF16.PACK_AB R86, R87, R86 ;  /* 0x000000565756723e */ /* 0x000fe200000010ff */
[----:B------:R-:W-:Y:S01]  /*23d50*/  FMUL.FTZ R123, R4, R123 ;  /* 0x0000007b047b7220 */ /* 0x000fe20000410000 */
[----:B------:R-:W-:Y:S01]  /*23d60*/  IADD3 R12, R12, -R11, RZ ;  /* 0x8000000b0c0c7210 */ /* 0x000fe20007ffe0ff */
[C---:B------:R-:W-:Y:S01]  /*23d70*/  FMUL.FTZ R122, R4.reuse, R122 ;  /* 0x0000007a047a7220 */ /* 0x040fe20000410000 */
[----:B------:R-:W-:Y:S01]  /*23d80*/  LEA.HI R11, R5, R0, RZ, 0x5 ;  /* 0x00000000050b7211 */ /* 0x000fe200078f28ff */
[----:B------:R-:W-:Y:S01]  /*23d90*/  FMUL.FTZ R107, R4, R107 ;  /* 0x0000006b046b7220 */ /* 0x000fe20000410000 */
[----:B------:R-:W-:Y:S01]  /*23da0*/  SHF.L.U32 R14, R12, 0x6, RZ ;  /* 0x000000060c0e7819 */ /* 0x000fe200000006ff */
[C---:B------:R-:W-:Y:S01]  /*23db0*/  FMUL.FTZ R106, R4.reuse, R106 ;  /* 0x0000006a046a7220 */ /* 0x040fe20000410000 */
[----:B------:R-:W-:Y:S01]  /*23dc0*/  SHF.R.S32.HI R13, RZ, 0x5, R11 ;  /* 0x00000005ff0d7819 */ /* 0x000fe2000001140b */
[----:B------:R-:W-:Y:S01]  /*23dd0*/  FMUL.FTZ R111, R4, R111 ;  /* 0x0000006f046f7220 */ /* 0x000fe20000410000 */
[----:B------:R-:W-:Y:S01]  /*23de0*/  LOP3.LUT R14, R14, 0x1c0, RZ, 0xc0, !PT ;  /* 0x000001c00e0e7812 */ /* 0x000fe200078ec0ff */
[----:B------:R-:W-:Y:S01]  /*23df0*/  FMUL.FTZ R110, R4, R110 ;  /* 0x0000006e046e7220 */ /* 0x000fe20000410000 */
[----:B------:R-:W-:Y:S01]  /*23e00*/  LOP3.LUT R7, R12, 0x1, RZ, 0xc0, !PT ;  /* 0x000000010c077812 */ /* 0x000fe200078ec0ff */
[C---:B------:R-:W-:Y:S01]  /*23e10*/  FMUL.FTZ R119, R4.reuse, R119 ;  /* 0x0000007704777220 */ /* 0x040fe20000410000 */
[----:B------:R-:W-:Y:S01]  /*23e20*/  LEA R16, R13, R16, 0x9 ;  /* 0x000000100d107211 */ /* 0x000fe200078e48ff */
[----:B------:R-:W-:Y:S01]  /*23e30*/  FMUL.FTZ R118, R4, R118 ;  /* 0x0000007604767220 */ /* 0x000fe20000410000 */
[----:B------:R-:W-:Y:S01]  /*23e40*/  LEA.HI R15, R14, R14, RZ, 0x1d ;  /* 0x0000000e0e0f7211 */ /* 0x000fe200078fe8ff */
[C---:B------:R-:W-:Y:S01]  /*23e50*/  FMUL.FTZ R115, R4.reuse, R115 ;  /* 0x0000007304737220 */ /* 0x040fe20000410000 */
[----:B------:R-:W-:Y:S01]  /*23e60*/  ISETP.NE.U32.AND P0, PT, R7, 0x1, PT ;  /* 0x000000010700780c */ /* 0x000fe20003f05070 */
[----:B------:R-:W-:Y:S01]  /*23e70*/  FMUL.FTZ R4, R4, R114 ;  /* 0x0000007204047220 */ /* 0x000fe20000410000 */
[----:B------:R-:W-:-:S02]  /*23e80*/  LEA R15, R16, R15, 0x1 ;  /* 0x0000000f100f7211 */ /* 0x000fc400078e08ff */
[----:B------:R-:W-:Y:S02]  /*23e90*/  R2P PR, R12, 0x6 ;  /* 0x000000060c007804 */ /* 0x000fe40000000000 */
[----:B------:R-:W-:Y:S02]  /*23ea0*/  MOV R7, 0x20 ;  /* 0x0000002000077802 */ /* 0x000fe40000000f00 */
[----:B------:R-:W-:Y:S02]  /*23eb0*/  SHF.L.U32 R15, R15, 0x1, RZ ;  /* 0x000000010f0f7819 */ /* 0x000fe400000006ff */
[----:B------:R-:W-:Y:S02]  /*23ec0*/  SEL R12, R7, 0xffffffe0, !P1 ;  /* 0xffffffe0070c7807 */ /* 0x000fe40004800000 */
[----:B------:R-:W-:Y:S01]  /*23ed0*/  MOV R7, 0x40 ;  /* 0x0000004000077802 */ /* 0x000fe20000000f00 */
[----:B------:R-:W-:Y:S01]  /*23ee0*/  STS [R15], R128 ;  /* 0x000000800f007388 */ /* 0x000fe20000000800 */
[----:B------:R-:W-:-:S02]  /*23ef0*/  IADD3 R17, R15, -0x10, RZ ;  /* 0xfffffff00f117810 */ /* 0x000fc40007ffe0ff */
[----:B------:R-:W-:Y:S01]  /*23f00*/  @P0 IADD3 R17, R15, 0x10, RZ ;  /* 0x000000100f110810 */ /* 0x000fe20007ffe0ff */
[----:B------:R-:W-:Y:S01]  /*23f10*/  STS [R15+0x400], R130 ;  /* 0x000400820f007388 */ /* 0x000fe20000000800 */
[----:B------:R-:W-:Y:S02]  /*23f20*/  SEL R14, R7, 0xffffffc0, !P2 ;  /* 0xffffffc0070e7807 */ /* 0x000fe40005000000 */
[C---:B------:R-:W-:Y:S01]  /*23f30*/  IADD3 R19, R15.reuse, R12, RZ ;  /* 0x0000000c0f137210 */ /* 0x040fe20007ffe0ff */
[----:B------:R-:W-:Y:S01]  /*23f40*/  STS [R17], R124 ;  /* 0x0000007c11007388 */ /* 0x000fe20000000800 */
[-C--:B------:R-:W-:Y:S02]  /*23f50*/  IADD3 R7, R12, R17.reuse, RZ ;  /* 0x000000110c077210 */ /* 0x080fe40007ffe0ff */
[----:B------:R-:W-:Y:S01]  /*23f60*/  IADD3 R21, R15, R14, RZ ;  /* 0x0000000e0f157210 */ /* 0x000fe20007ffe0ff */
[----:B------:R-:W-:Y:S01]  /*23f70*/  STS [R17+0x400], R126 ;  /* 0x0004007e11007388 */ /* 0x000fe20000000800 */
[----:B------:R-:W-:-:S02]  /*23f80*/  IADD3 R23, R14, R17, RZ ;  /* 0x000000110e177210 */ /* 0x000fc40007ffe0ff */
[----:B------:R-:W-:Y:S01]  /*23f90*/  IADD3 R25, R19, R14, RZ ;  /* 0x0000000e13197210 */ /* 0x000fe20007ffe0ff */
[----:B------:R-:W-:Y:S01]  /*23fa0*/  STS [R19], R68 ;  /* 0x0000004413007388 */ /* 0x000fe20000000800 */
[----:B------:R-:W-:Y:S02]  /*23fb0*/  F2FP.BF16.PACK_AB R90, R91, R90 ;  /* 0x0000005a5b5a723e */ /* 0x000fe400000010ff */
[----:B------:R-:W-:Y:S01]  /*23fc0*/  IADD3 R27, R7, R14, RZ ;  /* 0x0000000e071b7210 */ /* 0x000fe20007ffe0ff */
[----:B------:R-:W-:Y:S01]  /*23fd0*/  STS [R19+0x400], R70 ;  /* 0x0004004613007388 */ /* 0x000fe20000000800 */
[----:B------:R-:W-:Y:S02]  /*23fe0*/  F2FP.BF16.PACK_AB R94, R95, R94 ;  /* 0x0000005e5f5e723e */ /* 0x000fe400000010ff */
[----:B------:R-:W-:Y:S01]  /*23ff0*/  F2FP.BF16.PACK_AB R98, R99, R98 ;  /* 0x000000626362723e */ /* 0x000fe200000010ff */
[----:B------:R-:W-:Y:S01]  /*24000*/  STS [R7], R72 ;  /* 0x0000004807007388 */ /* 0x000fe20000000800 */
[----:B------:R-:W-:-:S02]  /*24010*/  F2FP.BF16.PACK_AB R102, R103, R102 ;  /* 0x000000666766723e */ /* 0x000fc400000010ff */
[----:B------:R-:W-:Y:S01]  /*24020*/  F2FP.BF16.PACK_AB R122, R123, R122 ;  /* 0x0000007a7b7a723e */ /* 0x000fe200000010ff */
[----:B------:R-:W-:Y:S01]  /*24030*/  STS [R7+0x400], R74 ;  /* 0x0004004a07007388 */ /* 0x000fe20000000800 */
[----:B------:R-:W-:Y:S02]  /*24040*/  F2FP.BF16.PACK_AB R106, R107, R106 ;  /* 0x0000006a6b6a723e */ /* 0x000fe400000010ff */
[----:B------:R-:W-:Y:S01]  /*24050*/  F2FP.BF16.PACK_AB R110, R111, R110 ;  /* 0x0000006e6f6e723e */ /* 0x000fe200000010ff */
[----:B------:R-:W-:Y:S01]  /*24060*/  STS [R21], R76 ;  /* 0x0000004c15007388 */ /* 0x000fe20000000800 */
[----:B------:R-:W-:Y:S02]  /*24070*/  ISETP.NE.AND P0, PT, R234, -0x1, PT ;  /* 0xffffffffea00780c */ /* 0x000fe40003f05270 */
[----:B------:R-:W-:Y:S01]  /*24080*/  F2FP.BF16.PACK_AB R118, R119, R118 ;  /* 0x000000767776723e */ /* 0x000fe200000010ff */
[----:B------:R-:W-:Y:S01]  /*24090*/  STS [R21+0x400], R78 ;  /* 0x0004004e15007388 */ /* 0x000fe20000000800 */
[----:B------:R-:W-:-:S03]  /*240a0*/  F2FP.BF16.PACK_AB R4, R115, R4 ;  /* 0x000000047304723e */ /* 0x000fc600000010ff */
[----:B------:R-:W-:Y:S04]  /*240b0*/  STS [R23], R80 ;  /* 0x0000005017007388 */ /* 0x000fe80000000800 */
[----:B------:R-:W-:Y:S04]  /*240c0*/  STS [R23+0x400], R82 ;  /* 0x0004005217007388 */ /* 0x000fe80000000800 */
[----:B------:R-:W-:Y:S04]  /*240d0*/  STS [R25], R84 ;  /* 0x0000005419007388 */ /* 0x000fe80000000800 */
[----:B------:R-:W-:Y:S04]  /*240e0*/  STS [R25+0x400], R86 ;  /* 0x0004005619007388 */ /* 0x000fe80000000800 */
[----:B------:R-:W-:Y:S04]  /*240f0*/  STS [R27], R88 ;  /* 0x000000581b007388 */ /* 0x000fe80000000800 */
[----:B------:R-:W-:Y:S04]  /*24100*/  STS [R27+0x400], R90 ;  /* 0x0004005a1b007388 */ /* 0x000fe80000000800 */
[----:B------:R-:W-:Y:S04]  /*24110*/  STS [R15+0x2000], R92 ;  /* 0x0020005c0f007388 */ /* 0x000fe80000000800 */
[----:B------:R-:W-:Y:S04]  /*24120*/  STS [R15+0x2400], R94 ;  /* 0x0024005e0f007388 */ /* 0x000fe80000000800 */
[----:B------:R-:W-:Y:S04]  /*24130*/  STS [R17+0x2000], R96 ;  /* 0x0020006011007388 */ /* 0x000fe80000000800 */
[----:B------:R-:W-:Y:S04]  /*24140*/  STS [R17+0x2400], R98 ;  /* 0x0024006211007388 */ /* 0x000fe80000000800 */
[----:B------:R-:W-:Y:S04]  /*24150*/  STS [R19+0x2000], R100 ;  /* 0x0020006413007388 */ /* 0x000fe80000000800 */
[----:B------:R-:W-:Y:S04]  /*24160*/  STS [R19+0x2400], R102 ;  /* 0x0024006613007388 */ /* 0x000fe80000000800 */
[----:B------:R-:W-:Y:S04]  /*24170*/  STS [R7+0x2000], R120 ;  /* 0x0020007807007388 */ /* 0x000fe80000000800 */
[----:B------:R2:W-:Y:S04]  /*24180*/  STS [R7+0x2400], R122 ;  /* 0x0024007a07007388 */ /* 0x0005e80000000800 */
        /* <DEDUP_REMOVED lines=8> */
[----:B--2---:R-:W2:Y:S04]  /*24210*/  LD.E.U8 R7, [R8.64+0x1c8] ;  /* 0x0001c80408077980 */ /* 0x004ea8000c101100 */
[----:B------:R-:W4:Y:S04]  /*24220*/  @!P0 LD.E.64 R16, [R8.64+0x80] ;  /* 0x0000800408108980 */ /* 0x000f28000c101b00 */
[----:B------:R-:W3:Y:S01]  /*24230*/  LD.E.64 R52, [R8.64+0x88] ;  /* 0x0000880408347980 */ /* 0x000ee2000c101b00 */
[----:B------:R-:W1:Y:S08]  /*24240*/  @P4 MUFU.LG2 R15, R10 ;  /* 0x0000000a000f4308 */ /* 0x000e700000000c00 */
[----:B------:R-:W1:Y:S01]  /*24250*/  @P3 MUFU.LG2 R6, R6 ;  /* 0x0000000600063308 */ /* 0x000e620000000c00 */
[----:B------:R-:W-:Y:S01]  /*24260*/  @!P0 SHF.R.S32.HI R14, RZ, 0x1f, R231 ;  /* 0x0000001fff0e8819 */ /* 0x000fe200000114e7 */
[----:B------:R2:W5:Y:S01]  /*24270*/  LD.E.64 R50, [R8.64+0x90] ;  /* 0x0000900408327980 */ /* 0x000562000c101b00 */
[----:B------:R-:W-:Y:S01]  /*24280*/  BSSY B0, `(.L_x_1126) ;  /* 0x000001e000007945 */ /* 0x000fe20003800000 */
[----:B------:R-:W-:Y:S01]  /*24290*/  MOV R12, 0x7f800000 ;  /* 0x7f800000000c7802 */ /* 0x000fe20000000f00 */
[----:B-1----:R-:W-:-:S02]  /*242a0*/  @P4 FMUL.FTZ R15, R15, 0.69314718246459960938 ;  /* 0x3f3172180f0f4820 */ /* 0x002fc40000410000 */
[----:B------:R-:W-:-:S04]  /*242b0*/  @P3 FMUL.FTZ R10, R6, 0.69314718246459960938 ;  /* 0x3f317218060a3820 */ /* 0x000fc80000410000 */
[----:B-----5:R-:W-:Y:S01]  /*242c0*/  @P3 FFMA.FTZ R12, R3, R2, R10 ;  /* 0x00000002030c3223 */ /* 0x020fe2000001000a */
[----:B--2---:R-:W-:Y:S01]  /*242d0*/  ISETP.NE.AND P1, PT, R7, RZ, PT ;  /* 0x000000ff0700720c */ /* 0x004fe20003f25270 */
[----:B----4-:R-:W-:-:S04]  /*242e0*/  @!P0 IMAD R17, R17, R231, RZ ;  /* 0x000000e711118224 */ /* 0x010fc800078e02ff */
[----:B------:R-:W-:Y:S02]  /*242f0*/  @!P0 IMAD R14, R16, R14, R17 ;  /* 0x0000000e100e8224 */ /* 0x000fe400078e0211 */
[-C--:B---3--:R-:W-:Y:S02]  /*24300*/  @P0 IMAD R4, R53, R234.reuse, RZ ;  /* 0x000000ea35040224 */ /* 0x088fe400078e02ff */
[----:B------:R-:W-:-:S04]  /*24310*/  @P0 IMAD.WIDE.U32 R18, R52, R234, RZ ;  /* 0x000000ea34120225 */ /* 0x000fc800078e00ff */
[----:B------:R-:W-:Y:S01]  /*24320*/  @!P0 IMAD.WIDE.U32 R16, R16, R231, RZ ;  /* 0x000000e710108225 */ /* 0x000fe200078e00ff */
[----:B------:R-:W-:Y:S02]  /*24330*/  MOV R7, 0x7f800000 ;  /* 0x7f80000000077802 */ /* 0x000fe40000000f00 */
[----:B------:R-:W-:Y:S01]  /*24340*/  @P0 IADD3 R4, R19, R4, RZ ;  /* 0x0000000413040210 */ /* 0x000fe20007ffe0ff */
[----:B------:R-:W-:Y:S01]  /*24350*/  @P4 FFMA.FTZ R7, R132, R2, R15 ;  /* 0x0000000284074223 */ /* 0x000fe2000001000f */
[----:B------:R-:W-:Y:S02]  /*24360*/  @P0 MOV R6, R18 ;  /* 0x0000001200060202 */ /* 0x000fe40000000f00 */
[----:B------:R-:W-:Y:S02]  /*24370*/  @!P0 IADD3 R4, R17, R14, RZ ;  /* 0x0000000e11048210 */ /* 0x000fe40007ffe0ff */
[----:B------:R-:W-:Y:S01]  /*24380*/  @!P0 MOV R6, R16 ;  /* 0x0000001000068202 */ /* 0x000fe20000000f00 */
[----:B------:R-:W-:Y:S05]  /*24390*/  @!P1 BRA `(.L_x_1127) ;  /* 0x0000007000009947 */ /* 0x000fea0003800000 */
[----:B------:R-:W-:Y:S01]  /*243a0*/  ISETP.NE.AND P0, PT, R234, -0x1, PT ;  /* 0xffffffffea00780c */ /* 0x000fe20003f05270 */
[----:B------:R-:W-:-:S02]  /*243b0*/  ULDC.64 UR4, c[0x0][0x118] ;  /* 0x0000460000047ab9 */ /* 0x000fc40000000a00 */
[----:B------:R-:W2:Y:S10]  /*243c0*/  LD.E R3, [R8.64+0xd4] ;  /* 0x0000d40408037980 */ /* 0x000eb4000c101900 */
[----:B------:R-:W3:Y:S02]  /*243d0*/  @!P0 LD.E R2, [R8.64+0xb4] ;  /* 0x0000b40408028980 */ /* 0x000ee4000c101900 */
[----:B---3--:R-:W-:-:S04]  /*243e0*/  @!P0 IMAD R234, R2, R231, RZ ;  /* 0x000000e702ea8224 */ /* 0x008fc800078e02ff */
[----:B--2---:R-:W-:Y:S01]  /*243f0*/  IMAD R3, R3, R229, R234 ;  /* 0x000000e503037224 */ /* 0x004fe200078e02ea */
[----:B------:R-:W-:Y:S05]  /*24400*/  BRA `(.L_x_1128) ;  /* 0x0000005000007947 */ /* 0x000fea0003800000 */
.L_x_1127:
[----:B------:R-:W-:Y:S02]  /*24410*/  ULDC.64 UR4, c[0x0][0x118] ;  /* 0x0000460000047ab9 */ /* 0x000fe40000000a00 */
[----:B------:R-:W2:Y:S04]  /*24420*/  LD.E R2, [R8.64+0x60] ;  /* 0x0000600408027980 */ /* 0x000ea8000c101900 */
[----:B------:R-:W3:Y:S01]  /*24430*/  LD.E R3, [R8.64+0xb4] ;  /* 0x0000b40408037980 */ /* 0x000ee2000c101900 */
[----:B--2---:R-:W-:-:S04]  /*24440*/  IMAD R2, R2, R231, R229 ;  /* 0x000000e702027224 */ /* 0x004fc800078e02e5 */
[----:B---3--:R-:W-:Y:S02]  /*24450*/  IMAD R3, R3, R2, RZ ;  /* 0x0000000203037224 */ /* 0x008fe400078e02ff */
.L_x_1128:
[----:B------:R-:W-:Y:S05]  /*24460*/  BSYNC B0 ;  /* 0x0000000000007941 */ /* 0x000fea0003800000 */
.L_x_1126:
[----:B------:R-:W-:Y:S01]  /*24470*/  ULDC.64 UR4, c[0x0][0x118] ;  /* 0x0000460000047ab9 */ /* 0x000fe20000000a00 */
[----:B------:R-:W1:Y:S04]  /*24480*/  S2R R2, SR_TID.X ;  /* 0x0000000000027919 */ /* 0x000e680000002100 */
[----:B------:R2:W5:Y:S04]  /*24490*/  LD.E.64 R56, [R8.64+0x70] ;  /* 0x0000700408387980 */ /* 0x000568000c101b00 */
[----:B------:R2:W5:Y:S01]  /*244a0*/  LD.E.64 R54, [R8.64+0xa0] ;  /* 0x0000a00408367980 */ /* 0x000562000c101b00 */
[----:B------:R-:W-:Y:S01]  /*244b0*/  WARPSYNC 0xffffffff ;  /* 0xffffffff00007948 */ /* 0x000fe20003800000 */
[----:B------:R-:W-:Y:S01]  /*244c0*/  SHF.R.S32.HI R48, RZ, 0x1f, R13 ;  /* 0x0000001fff307819 */ /* 0x000fe2000001140d */
[----:B------:R-:W-:Y:S01]  /*244d0*/  BSSY B0, `(.L_x_1129) ;  /* 0x0000026000007945 */ /* 0x000fe20003800000 */
[----:B------:R-:W-:Y:S02]  /*244e0*/  BAR.SYNC.DEFER_BLOCKING 0x0 ;  /* 0x0000000000007b1d */ /* 0x000fe40000010000 */
[----:B------:R-:W-:-:S04]  /*244f0*/  LEA.HI R48, R48, R13, RZ, 0x2 ;  /* 0x0000000d30307211 */ /* 0x000fc800078f10ff */
[----:B------:R-:W-:Y:S02]  /*24500*/  LOP3.LUT R48, R48, 0xffffffc, RZ, 0xc0, !PT ;  /* 0x0ffffffc30307812 */ /* 0x000fe400078ec0ff */
[----:B-1----:R-:W-:-:S04]  /*24510*/  SHF.R.S32.HI R15, RZ, 0x1f, R2 ;  /* 0x0000001fff0f7819 */ /* 0x002fc80000011402 */
[----:B------:R-:W-:-:S04]  /*24520*/  LEA.HI R49, R15, R2, RZ, 0x5 ;  /* 0x000000020f317211 */ /* 0x000fc800078f28ff */
[----:B------:R-:W-:Y:S01]  /*24530*/  LOP3.LUT R49, R49, 0xffffffe0, RZ, 0xc0, !PT ;  /* 0xffffffe031317812 */ /* 0x000fe200078ec0ff */
[----:B------:R2:W1:Y:S04]  /*24540*/  LDS.128 R40, [R235] ;  /* 0x00000000eb287984 */ /* 0x0004680000000c00 */
[----:B------:R-:W-:Y:S01]  /*24550*/  IMAD.IADD R10, R2, 0x1, -R49 ;  /* 0x00000001020a7824 */ /* 0x000fe200078e0a31 */
[----:B------:R-:W-:Y:S01]  /*24560*/  LOP3.LUT R49, R11, 0xffffffe0, RZ, 0xc0, !PT ;  /* 0xffffffe00b317812 */ /* 0x000fe200078ec0ff */
[----:B------:R2:W3:Y:S03]  /*24570*/  LDS.128 R36, [R235+0x800] ;  /* 0x00080000eb247984 */ /* 0x0004e60000000c00 */
[----:B------:R-:W-:Y:S01]  /*24580*/  SHF.R.S32.HI R11, RZ, 0x1f, R10 ;  /* 0x0000001fff0b7819 */ /* 0x000fe2000001140a */
[----:B------:R-:W-:Y:S01]  /*24590*/  IMAD.IADD R14, R0, 0x1, -R49 ;  /* 0x00000001000e7824 */ /* 0x000fe200078e0a31 */
[----:B------:R2:W4:Y:S02]  /*245a0*/  LDS.128 R32, [R235+0x1000] ;  /* 0x00100000eb207984 */ /* 0x0005240000000c00 */
[----:B------:R-:W-:Y:S01]  /*245b0*/  LEA.HI R11, R11, R10, RZ, 0x2 ;  /* 0x0000000a0b0b7211 */ /* 0x000fe200078f10ff */
[----:B------:R-:W-:Y:S01]  /*245c0*/  IMAD.IADD R10, R13, 0x1, -R48 ;  /* 0x000000010d0a7824 */ /* 0x000fe200078e0a30 */
[----:B------:R2:W1:Y:S01]  /*245d0*/  LDS.128 R28, [R235+0x1800] ;  /* 0x00180000eb1c7984 */ /* 0x0004620000000c00 */
[----:B------:R-:W-:-:S02]  /*245e0*/  LOP3.LUT P0, RZ, R14, 0x3, RZ, 0xc0, !PT ;  /* 0x000000030eff7812 */ /* 0x000fc4000780c0ff */
[----:B------:R-:W-:Y:S01]  /*245f0*/  SHF.R.S32.HI R11, RZ, 0x2, R11 ;  /* 0x00000002ff0b7819 */ /* 0x000fe2000001140b */
[----:B------:R2:W1:Y:S04]  /*24600*/  LDS.128 R24, [R235+0x2000] ;  /* 0x00200000eb187984 */ /* 0x0004680000000c00 */
[----:B------:R2:W1:Y:S01]  /*24610*/  LDS.128 R20, [R235+0x2800] ;  /* 0x00280000eb147984 */ /* 0x0004620000000c00 */
[----:B------:R-:W-:-:S03]  /*24620*/  IMAD R10, R10, 0x10, R11 ;  /* 0x000000100a0a7824 */ /* 0x000fc600078e020b */
[----:B------:R2:W1:Y:S04]  /*24630*/  LDS.128 R16, [R235+0x3000] ;  /* 0x00300000eb107984 */ /* 0x0004680000000c00 */
[----:B------:R2:W1:Y:S01]  /*24640*/  LDS.128 R44, [R235+0x3800] ;  /* 0x00380000eb2c7984 */ /* 0x0004620000000c00 */
[----:B------:R-:W-:Y:S05]  /*24650*/  @P0 BRA `(.L_x_1130) ;  /* 0x000000d000000947 */ /* 0x000fea0003800000 */
[----:B------:R-:W-:Y:S01]  /*24660*/  IMAD R11, R232, 0x40, R3 ;  /* 0x00000040e80b7824 */ /* 0x000fe200078e0203 */
[----:B------:R-:W-:Y:S01]  /*24670*/  IADD3 R14, R10, 0x8, RZ ;  /* 0x000000080a0e7810 */ /* 0x000fe20007ffe0ff */
[----:B------:R-:W-:Y:S01]  /*24680*/  IMAD R3, R232, -0x40, R233 ;  /* 0xffffffc0e8037824 */ /* 0x000fe200078e02e9 */
[----:B------:R-:W-:Y:S02]  /*24690*/  ULDC.64 UR4, c[0x0][0x118] ;  /* 0x0000460000047ab9 */ /* 0x000fe40000000a00 */
[----:B------:R-:W-:-:S02]  /*246a0*/  SHF.R.S32.HI R13, RZ, 0x1f, R11 ;  /* 0x0000001fff0d7819 */ /* 0x000fc4000001140b */
[C---:B------:R-:W-:Y:S02]  /*246b0*/  IADD3 R11, P0, R10.reuse, R11, RZ ;  /* 0x0000000b0a0b7210 */ /* 0x040fe40007f1e0ff */
[-C--:B------:R-:W-:Y:S02]  /*246c0*/  ISETP.GE.AND P2, PT, R10, R3.reuse, PT ;  /* 0x000000030a00720c */ /* 0x080fe40003f46270 */
[----:B------:R-:W-:Y:S02]  /*246d0*/  ISETP.GE.AND P1, PT, R14, R3, PT ;  /* 0x000000030e00720c */ /* 0x000fe40003f26270 */
[----:B------:R-:W-:Y:S02]  /*246e0*/  LEA.HI.X.SX32 R13, R10, R13, 0x1, P0 ;  /* 0x0000000d0a0d7211 */ /* 0x000fe400000f0eff */
[----:B-----5:R-:W-:-:S04]  /*246f0*/  LEA R10, P0, R11, R54, 0x2 ;  /* 0x000000360b0a7211 */ /* 0x020fc800078010ff */
[----:B------:R-:W-:-:S05]  /*24700*/  LEA.HI.X R11, R11, R55, R13, 0x2, P0 ;  /* 0x000000370b0b7211 */ /* 0x000fca00000f140d */
[----:B------:R2:W-:Y:S04]  /*24710*/  @!P2 ST.E [R10.64], R7 ;  /* 0x000000070a00a985 */ /* 0x0005e8000c101904 */
[----:B------:R2:W-:Y:S02]  /*24720*/  @!P1 ST.E [R10.64+0x20], R12 ;  /* 0x0000200c0a009985 */ /* 0x0005e4000c101904 */
.L_x_1130:
[----:B------:R-:W-:Y:S05]  /*24730*/  BSYNC B0 ;  /* 0x0000000000007941 */ /* 0x000fea0003800000 */
.L_x_1129:
[----:B------:R-:W-:Y:S01]  /*24740*/  LEA.HI R3, R5, R0, RZ, 0x3 ;  /* 0x0000000005037211 */ /* 0x000fe200078f18ff */
[----:B------:R-:W-:Y:S01]  /*24750*/  ULDC.64 UR4, c[0x0][0x118] ;  /* 0x0000460000047ab9 */ /* 0x000fe20000000a00 */
[----:B------:R-:W-:Y:S01]  /*24760*/  IMAD.SHL.U32 R5, R232, 0x40, RZ ;  /* 0x00000040e8057824 */ /* 0x000fe200078e00ff */
[----:B------:R-:W-:Y:S01]  /*24770*/  LEA.HI R15, R15, R2, RZ, 0x3 ;  /* 0x000000020f0f7211 */ /* 0x000fe200078f18ff */
[----:B--2---:R-:W-:Y:S01]  /*24780*/  IMAD R7, R51, R229, RZ ;  /* 0x000000e533077224 */ /* 0x004fe200078e02ff */
[----:B------:R-:W-:Y:S01]  /*24790*/  LOP3.LUT R3, R3, 0xfffffff8, RZ, 0xc0, !PT ;  /* 0xfffffff803037812 */ /* 0x000fe200078ec0ff */
[----:B------:R2:W5:Y:S01]  /*247a0*/  LD.E R8, [R8.64+0xc0] ;  /* 0x0000c00408087980 */ /* 0x000562000c101900 */
[----:B------:R-:W-:Y:S03]  /*247b0*/  BSSY B0, `(.L_x_1131) ;  /* 0x0000023000007945 */ /* 0x000fe60003800000 */
[----:B------:R-:W-:Y:S01]  /*247c0*/  IMAD.IADD R3, R0, 0x1, -R3 ;  /* 0x0000000100037824 */ /* 0x000fe200078e0a03 */
[----:B------:R-:W-:-:S03]  /*247d0*/  SHF.R.S32.HI R0, RZ, 0x1f, R5 ;  /* 0x0000001fff007819 */ /* 0x000fc60000011405 */
[----:B------:R-:W-:Y:S02]  /*247e0*/  IMAD.SHL.U32 R10, R3, 0x8, RZ ;  /* 0x00000008030a7824 */ /* 0x000fe400078e00ff */
[----:B------:R-:W-:-:S03]  /*247f0*/  IMAD R3, R53, R5, RZ ;  /* 0x0000000535037224 */ /* 0x000fc600078e02ff */
[----:B------:R-:W-:Y:S01]  /*24800*/  SHF.R.S32.HI R11, RZ, 0x1f, R10 ;  /* 0x0000001fff0b7819 */ /* 0x000fe2000001140a */
[----:B------:R-:W-:Y:S01]  /*24810*/  IMAD R3, R52, R0, R3 ;  /* 0x0000000034037224 */ /* 0x000fe200078e0203 */
[----:B------:R-:W-:-:S03]  /*24820*/  SHF.R.S32.HI R0, RZ, 0x1f, R229 ;  /* 0x0000001fff007819 */ /* 0x000fc600000114e5 */
[----:B------:R-:W-:-:S04]  /*24830*/  IMAD.WIDE.U32 R12, R52, R5, R10 ;  /* 0x00000005340c7225 */ /* 0x000fc800078e000a */
[----:B------:R-:W-:Y:S01]  /*24840*/  IMAD.IADD R5, R233, 0x1, -R5 ;  /* 0x00000001e9057824 */ /* 0x000fe200078e0a05 */
[----:B------:R-:W-:Y:S01]  /*24850*/  IADD3 R12, P0, R6, R12, RZ ;  /* 0x0000000c060c7210 */ /* 0x000fe20007f1e0ff */
[----:B------:R-:W-:-:S03]  /*24860*/  IMAD R0, R50, R0, R7 ;  /* 0x0000000032007224 */ /* 0x000fc600078e0207 */
[----:B------:R-:W-:Y:S02]  /*24870*/  IADD3.X R13, R4, R13, R3, P0, !PT ;  /* 0x0000000d040d7210 */ /* 0x000fe400007fe403 */
[----:B------:R-:W-:Y:S02]  /*24880*/  LOP3.LUT R3, R15, 0xfffffff8, RZ, 0xc0, !PT ;  /* 0xfffffff80f037812 */ /* 0x000fe400078ec0ff */
[----:B------:R-:W-:Y:S01]  /*24890*/  SHF.R.S32.HI R15, RZ, 0x3, R15 ;  /* 0x00000003ff0f7819 */ /* 0x000fe2000001140f */
[----:B------:R-:W-:-:S03]  /*248a0*/  IMAD.WIDE.U32 R50, R50, R229, R12 ;  /* 0x000000e532327225 */ /* 0x000fc600078e000c */
[----:B------:R-:W-:Y:S01]  /*248b0*/  ISETP.GE.AND P0, PT, R15, R5, PT ;  /* 0x000000050f00720c */ /* 0x000fe20003f06270 */
[----:B------:R-:W-:Y:S02]  /*248c0*/  IMAD.IADD R3, R2, 0x1, -R3 ;  /* 0x0000000102037824 */ /* 0x000fe400078e0a03 */
[----:B------:R-:W-:Y:S02]  /*248d0*/  IMAD.IADD R49, R51, 0x1, R0 ;  /* 0x0000000133317824 */ /* 0x000fe400078e0200 */
[----:B------:R-:W-:Y:S01]  /*248e0*/  IMAD.SHL.U32 R7, R3, 0x8, RZ ;  /* 0x0000000803077824 */ /* 0x000fe200078e00ff */
[----:B------:R-:W-:-:S04]  /*248f0*/  SHF.R.S32.HI R3, RZ, 0x1f, R15 ;  /* 0x0000001fff037819 */ /* 0x000fc8000001140f */
[----:B------:R-:W-:-:S03]  /*24900*/  IADD3 R7, R7, 0x40, RZ ;  /* 0x0000004007077810 */ /* 0x000fc60007ffe0ff */
[----:B------:R-:W-:Y:S05]  /*24910*/  @P0 BRA `(.L_x_1132) ;  /* 0x000000c000000947 */ /* 0x000fea0003800000 */
[----:B--2---:R-:W-:Y:S01]  /*24920*/  IMAD R0, R53, R15, RZ ;  /* 0x0000000f35007224 */ /* 0x004fe200078e02ff */
[-C--:B-----5:R-:W-:Y:S01]  /*24930*/  ISETP.GE.AND P2, PT, R10, R8.reuse, PT ;  /* 0x000000080a00720c */ /* 0x0a0fe20003f46270 */
[----:B------:R-:W-:Y:S01]  /*24940*/  IMAD.MOV.U32 R48, RZ, RZ, R50 ;  /* 0x000000ffff307224 */ /* 0x000fe200078e0032 */
[----:B------:R-:W-:Y:S01]  /*24950*/  ISETP.GE.AND P1, PT, R7, R8, PT ;  /* 0x000000080700720c */ /* 0x000fe20003f26270 */
[----:B------:R-:W-:Y:S01]  /*24960*/  IMAD R0, R52, R3, R0 ;  /* 0x0000000334007224 */ /* 0x000fe200078e0200 */
[----:B------:R-:W-:Y:S01]  /*24970*/  ULDC.64 UR4, c[0x0][0x118] ;  /* 0x0000460000047ab9 */ /* 0x000fe20000000a00 */
[----:B------:R-:W-:-:S05]  /*24980*/  IMAD.WIDE.U32 R12, R15, R52, R48 ;  /* 0x000000340f0c7225 */ /* 0x000fca00078e0030 */
[----:B------:R-:W-:Y:S02]  /*24990*/  IADD3 R9, R13, R0, RZ ;  /* 0x000000000d097210 */ /* 0x000fe40007ffe0ff */
[----:B------:R-:W-:-:S04]  /*249a0*/  LEA R54, P0, R12, R56, 0x1 ;  /* 0x000000380c367211 */ /* 0x000fc800078008ff */
[----:B------:R-:W-:-:S05]  /*249b0*/  LEA.HI.X R55, R12, R57, R9, 0x1, P0 ;  /* 0x000000390c377211 */ /* 0x000fca00000f0c09 */
[----:B-1----:R1:W-:Y:S04]  /*249c0*/  @!P2 ST.E.128 [R54.64], R40 ;  /* 0x000000283600a985 */ /* 0x0023e8000c101d04 */
[----:B------:R1:W-:Y:S02]  /*249d0*/  @!P1 ST.E.128 [R54.64+0x80], R24 ;  /* 0x0000801836009985 */ /* 0x0003e4000c101d04 */
.L_x_1132:
[----:B--2---:R-:W-:Y:S05]  /*249e0*/  BSYNC B0 ;  /* 0x0000000000007941 */ /* 0x004fea0003800000 */
.L_x_1131:
[----:B------:R-:W-:Y:S01]  /*249f0*/  IADD3 R0, R15, 0x10, RZ ;  /* 0x000000100f007810 */ /* 0x000fe20007ffe0ff */
[----:B------:R-:W-:Y:S03]  /*24a00*/  BSSY B0, `(.L_x_1133) ;  /* 0x0000012000007945 */ /* 0x000fe60003800000 */
[----:B------:R-:W-:-:S13]  /*24a10*/  ISETP.GE.AND P0, PT, R0, R5, PT ;  /* 0x000000050000720c */ /* 0x000fda0003f06270 */
[----:B------:R-:W-:Y:S05]  /*24a20*/  @P0 BRA `(.L_x_1134) ;  /* 0x000000f000000947 */ /* 0x000fea0003800000 */
[----:B------:R-:W-:Y:S01]  /*24a30*/  IADD3 R13, P0, R15, 0x10, RZ ;  /* 0x000000100f0d7810 */ /* 0x000fe20007f1e0ff */
[----:B-1----:R-:W-:Y:S01]  /*24a40*/  IMAD.MOV.U32 R24, RZ, RZ, R50 ;  /* 0x000000ffff187224 */ /* 0x002fe200078e0032 */
[----:B------:R-:W-:Y:S01]  /*24a50*/  MOV R25, R49 ;  /* 0x0000003100197202 */ /* 0x000fe20000000f00 */
[----:B------:R-:W-:Y:S01]  /*24a60*/  ULDC.64 UR4, c[0x0][0x118] ;  /* 0x0000460000047ab9 */ /* 0x000fe20000000a00 */
        /* <DEDUP_REMOVED lines=9> */
[----:B---3--:R1:W-:Y:S04]  /*24b00*/  @!P1 ST.E.128 [R12.64], R36 ;  /* 0x000000240c009985 */ /* 0x0083e8000c101d04 */
[----:B------:R1:W-:Y:S02]  /*24b10*/  @!P0 ST.E.128 [R12.64+0x80], R20 ;  /* 0x000080140c008985 */ /* 0x0003e4000c101d04 */
.L_x_1134:
[----:B------:R-:W-:Y:S05]  /*24b20*/  BSYNC B0 ;  /* 0x0000000000007941 */ /* 0x000fea0003800000 */
.L_x_1133:
[----:B------:R-:W-:Y:S01]  /*24b30*/  IADD3 R0, R15, 0x20, RZ ;  /* 0x000000200f007810 */ /* 0x000fe20007ffe0ff */
[----:B------:R-:W-:Y:S03]  /*24b40*/  BSSY B0, `(.L_x_1135) ;  /* 0x0000012000007945 */ /* 0x000fe60003800000 */
[----:B------:R-:W-:-:S13]  /*24b50*/  ISETP.GE.AND P0, PT, R0, R5, PT ;  /* 0x000000050000720c */ /* 0x000fda0003f06270 */
[----:B------:R-:W-:Y:S05]  /*24b60*/  @P0 BRA `(.L_x_1136) ;  /* 0x000000f000000947 */ /* 0x000fea0003800000 */
[----:B-1----:R-:W-:Y:S01]  /*24b70*/  IADD3 R13, P0, R15, 0x20, RZ ;  /* 0x000000200f0d7810 */ /* 0x002fe20007f1e0ff */
[----:B------:R-:W-:Y:S01]  /*24b80*/  IMAD.MOV.U32 R20, RZ, RZ, R50 ;  /* 0x000000ffff147224 */ /* 0x000fe200078e0032 */
        /* <DEDUP_REMOVED lines=11> */
[----:B----4-:R1:W-:Y:S04]  /*24c40*/  @!P1 ST.E.128 [R12.64], R32 ;  /* 0x000000200c009985 */ /* 0x0103e8000c101d04 */
[----:B------:R1:W-:Y:S02]  /*24c50*/  @!P0 ST.E.128 [R12.64+0x80], R16 ;  /* 0x000080100c008985 */ /* 0x0003e4000c101d04 */
.L_x_1136:
[----:B------:R-:W-:Y:S05]  /*24c60*/  BSYNC B0 ;  /* 0x0000000000007941 */ /* 0x000fea0003800000 */
.L_x_1135:
[----:B------:R-:W-:Y:S01]  /*24c70*/  IADD3 R0, R15, 0x30, RZ ;  /* 0x000000300f007810 */ /* 0x000fe20007ffe0ff */
[----:B------:R-:W-:-:S03]  /*24c80*/  IMAD.MOV.U32 R231, RZ, RZ, 0x0 ;  /* 0x00000000ffe77424 */ /* 0x000fc600078e00ff */
[----:B------:R-:W-:-:S13]  /*24c90*/  ISETP.GE.AND P0, PT, R0, R5, PT ;  /* 0x000000050000720c */ /* 0x000fda0003f06270 */
[----:B------:R-:W-:Y:S05]  /*24ca0*/  @P0 RET.REL.NODEC R230 `(_ZN5flash24flash_fwd_splitkv_kernelI23Flash_fwd_kernel_traitsILi128ELi64ELi128ELi4ELb0ELb0EN7cutlass10bfloat16_tE19Flash_kernel_traitsILi128ELi64ELi128ELi4ES3_EELb1ELb0ELb0ELb0ELb0ELb0ELb0ELb1EEEvNS_16Flash_fwd_paramsE) ;  /* 0xfffdb350e6000950 */ /* 0x000fea0003c3ffff */
[----:B------:R-:W-:Y:S01]  /*24cb0*/  IADD3 R15, P0, R15, 0x30, RZ ;  /* 0x000000300f0f7810 */ /* 0x000fe20007f1e0ff */
[----:B------:R-:W-:Y:S01]  /*24cc0*/  IMAD.MOV.U32 R5, RZ, RZ, R49 ;  /* 0x000000ffff057224 */ /* 0x000fe200078e0031 */
[----:B------:R-:W-:Y:S01]  /*24cd0*/  MOV R4, R50 ;  /* 0x0000003200047202 */ /* 0x000fe20000000f00 */
[----:B------:R-:W-:Y:S01]  /*24ce0*/  ULDC.64 UR4, c[0x0][0x118] ;  /* 0x0000460000047ab9 */ /* 0x000fe20000000a00 */
[----:B------:R-:W-:Y:S02]  /*24cf0*/  IMAD.MOV.U32 R231, RZ, RZ, 0x0 ;  /* 0x00000000ffe77424 */ /* 0x000fe400078e00ff */
[----:B------:R-:W-:Y:S01]  /*24d00*/  IMAD.X R3, RZ, RZ, R3, P0 ;  /* 0x000000ffff037224 */ /* 0x000fe200000e0603 */
[----:B-----5:R-:W-:Y:S01]  /*24d10*/  ISETP.GE.AND P0, PT, R10, R8, PT ;  /* 0x000000080a00720c */ /* 0x020fe20003f06270 */
[----:B------:R-:W-:-:S04]  /*24d20*/  IMAD.WIDE.U32 R4, R52, R15, R4 ;  /* 0x0000000f34047225 */ /* 0x000fc800078e0004 */
[----:B------:R-:W-:Y:S01]  /*24d30*/  IMAD R3, R3, R52, RZ ;  /* 0x0000003403037224 */ /* 0x000fe200078e02ff */
[----:B------:R-:W-:-:S03]  /*24d40*/  LEA R2, P1, R4, R56, 0x1 ;  /* 0x0000003804027211 */ /* 0x000fc600078208ff */
[----:B------:R-:W-:-:S05]  /*24d50*/  IMAD R3, R53, R15, R3 ;  /* 0x0000000f35037224 */ /* 0x000fca00078e0203 */
[----:B------:R-:W-:-:S04]  /*24d60*/  IADD3 R3, R5, R3, RZ ;  /* 0x0000000305037210 */ /* 0x000fc80007ffe0ff */
[----:B------:R-:W-:-:S05]  /*24d70*/  LEA.HI.X R3, R4, R57, R3, 0x1, P1 ;  /* 0x0000003904037211 */ /* 0x000fca00008f0c03 */
[----:B-1----:R1:W-:Y:S01]  /*24d80*/  @!P0 ST.E.128 [R2.64], R28 ;  /* 0x0000001c02008985 */ /* 0x0023e2000c101d04 */
[----:B------:R-:W-:-:S13]  /*24d90*/  ISETP.GE.AND P0, PT, R7, R8, PT ;  /* 0x000000080700720c */ /* 0x000fda0003f06270 */
[----:B------:R-:W-:Y:S05]  /*24da0*/  @P0 RET.REL.NODEC R230 `(_ZN5flash24flash_fwd_splitkv_kernelI23Flash_fwd_kernel_traitsILi128ELi64ELi128ELi4ELb0ELb0EN7cutlass10bfloat16_tE19Flash_kernel_traitsILi128ELi64ELi128ELi4ES3_EELb1ELb0ELb0ELb0ELb0ELb0ELb0ELb1EEEvNS_16Flash_fwd_paramsE) ;  /* 0xfffdb250e6000950 */ /* 0x000fea0003c3ffff */
[----:B------:R-:W-:Y:S01]  /*24db0*/  MOV R231, 0x0 ;  /* 0x0000000000e77802 */ /* 0x000fe20000000f00 */
[----:B------:R-:W-:Y:S02]  /*24dc0*/  ULDC.64 UR4, c[0x0][0x118] ;  /* 0x0000460000047ab9 */ /* 0x000fe40000000a00 */
[----:B------:R2:W-:Y:S01]  /*24dd0*/  ST.E.128 [R2.64+0x80], R44 ;  /* 0x0000802c02007985 */ /* 0x0005e2000c101d04 */
[----:B------:R-:W-:Y:S05]  /*24de0*/  RET.REL.NODEC R230 `(_ZN5flash24flash_fwd_splitkv_kernelI23Flash_fwd_kernel_traitsILi128ELi64ELi128ELi4ELb0ELb0EN7cutlass10bfloat16_tE19Flash_kernel_traitsILi128ELi64ELi128ELi4ES3_EELb1ELb0ELb0ELb0ELb0ELb0ELb0ELb1EEEvNS_16Flash_fwd_paramsE) ;  /* 0xfffdb210e6007950 */ /* 0x000fea0003c3ffff */
.L_x_1124:
[----:B------:R-:W-:Y:S02]  /*24df0*/  MOV R6, 0x2 ;  /* 0x0000000200067802 */ /* 0x000fe40000000f00 */
[----:B------:R-:W-:Y:S02]  /*24e00*/  MOV R4, 0x24e20 ;  /* 0x00024e2000047802 */ /* 0x000fe40000000f00 */
[----:B-1---5:R-:W-:Y:S05]  /*24e10*/  CALL.REL.NOINC `($__internal_14_$__cuda_sm70_shflsync_bfly_p) ;  /* 0x000000f000007944 */ /* 0x022fea0003c00000 */
[----:B-12---:R-:W-:Y:S05]  /*24e20*/  BRA `(.L_x_1137) ;  /* 0xffffe8d000007947 */ /* 0x006fea000383ffff */
.L_x_1125:
[----:B------:R-:W-:Y:S02]  /*24e30*/  MOV R6, 0x1 ;  /* 0x0000000100067802 */ /* 0x000fe40000000f00 */
[----:B------:R-:W-:Y:S02]  /*24e40*/  MOV R4, 0x24e60 ;  /* 0x00024e6000047802 */ /* 0x000fe40000000f00 */
[----:B-1---5:R-:W-:Y:S05]  /*24e50*/  CALL.REL.NOINC `($__internal_14_$__cuda_sm70_shflsync_bfly_p) ;  /* 0x000000b000007944 */ /* 0x022fea0003c00000 */
[----:B--2---:R-:W-:Y:S01]  /*24e60*/  FADD.FTZ R10, R241, R6 ;  /* 0x00000006f10a7221 */ /* 0x004fe20000010000 */
[----:B-1----:R-:W-:Y:S02]  /*24e70*/  MOV R241, R243 ;  /* 0x000000f300f17202 */ /* 0x002fe40000000f00 */
[----:B------:R-:W-:-:S02]  /*24e80*/  MOV R6, 0x2 ;  /* 0x0000000200067802 */ /* 0x000fc40000000f00 */
[----:B------:R-:W-:Y:S02]  /*24e90*/  MOV R4, 0x24eb0 ;  /* 0x00024eb000047802 */ /* 0x000fe40000000f00 */
[----:B------:R-:W-:Y:S05]  /*24ea0*/  CALL.REL.NOINC `($__internal_14_$__cuda_sm70_shflsync_bfly_p) ;  /* 0x0000006000007944 */ /* 0x000fea0003c00000 */
[----:B--2---:R-:W-:Y:S01]  /*24eb0*/  FADD.FTZ R7, R243, R6 ;  /* 0x00000006f3077221 */ /* 0x004fe20000010000 */
[----:B------:R-:W-:Y:S02]  /*24ec0*/  MOV R6, 0x1 ;  /* 0x0000000100067802 */ /* 0x000fe40000000f00 */
[----:B------:R-:W-:Y:S02]  /*24ed0*/  MOV R4, 0x24f00 ;  /* 0x00024f0000047802 */ /* 0x000fe40000000f00 */
[----:B-1----:R-:W-:Y:S02]  /*24ee0*/  MOV R241, R7 ;  /* 0x0000000700f17202 */ /* 0x002fe40000000f00 */
[----:B------:R-:W-:Y:S05]  /*24ef0*/  CALL.REL.NOINC `($__internal_14_$__cuda_sm70_shflsync_bfly_p) ;  /* 0x0000001000007944 */ /* 0x000fea0003c00000 */
[----:B-12---:R-:W-:Y:S05]  /*24f00*/  BRA `(.L_x_1138) ;  /* 0xffffe86000007947 */ /* 0x006fea000383ffff */
        .weak           $__internal_14_$__cuda_sm70_shflsync_bfly_p
        .type           $__internal_14_$__cuda_sm70_shflsync_bfly_p,@function
        .size           $__internal_14_$__cuda_sm70_shflsync_bfly_p,(.L_x_8277 - $__internal_14_$__cuda_sm70_shflsync_bfly_p)
$__internal_14_$__cuda_sm70_shflsync_bfly_p:
[----:B------:R-:W-:Y:S01]  /*24f10*/  MOV R12, R4 ;  /* 0x00000004000c7202 */ /* 0x000fe20000000f00 */
[----:B------:R-:W-:Y:S04]  /*24f20*/  WARPSYNC R0 ;  /* 0x0000000000007348 */ /* 0x000fe80003800000 */
[----:B------:R-:W-:Y:S01]  /*24f30*/  MOV R13, 0x0 ;  /* 0x00000000000d7802 */ /* 0x000fe20000000f00 */
[----:B------:R1:W2:Y:S03]  /*24f40*/  SHFL.BFLY PT, R6, R241, R6, R5 ;  /* 0x0c000006f1067389 */ /* 0x0002a600000e0005 */
[----:B------:R-:W-:Y:S05]  /*24f50*/  RET.REL.NODEC R12 `(_ZN5flash24flash_fwd_splitkv_kernelI23Flash_fwd_kernel_traitsILi128ELi64ELi128ELi4ELb0ELb0EN7cutlass10bfloat16_tE19Flash_kernel_traitsILi128ELi64ELi128ELi4ES3_EELb1ELb0ELb0ELb0ELb0ELb0ELb0ELb1EEEvNS_16Flash_fwd_paramsE) ;  /* 0xfffdb0a00c007950 */ /* 0x000fea0003c3ffff */
.L_x_1139:
        /* <DEDUP_REMOVED lines=10> */
.L_x_8277:


//--------------------- .text._ZN5flash24flash_fwd_splitkv_kernelI23Flash_fwd_kernel_traitsILi128ELi64ELi128ELi4ELb0ELb0EN7cutlass10bfloat16_tE19Flash_kernel_traitsILi128ELi64ELi128ELi4ES3_EELb1ELb0ELb0ELb0ELb0ELb1ELb0ELb1EEEvNS_16Flash_fwd_paramsE --------------------------
	.section	.text._ZN5flash24flash_fwd_splitkv_kernelI23Flash_fwd_kernel_traitsILi128ELi64ELi128ELi4ELb0ELb0EN7cutlass10bfloat16_tE19Flash_kernel_traitsILi128ELi64ELi128ELi4ES3_EELb1ELb0ELb0ELb0ELb0ELb1ELb0ELb1EEEvNS_16Flash_fwd_paramsE,"ax",@progbits
	.sectioninfo	@"SHI_REGISTERS=255"
	.align	128
        .global         _ZN5flash24flash_fwd_splitkv_kernelI23Flash_fwd_kernel_traitsILi128ELi64ELi128ELi4ELb0ELb0EN7cutlass10bfloat16_tE19Flash_kernel_traitsILi128ELi64ELi128ELi4ES3_EELb1ELb0ELb0ELb0ELb0ELb1ELb0ELb1EEEvNS_16Flash_fwd_paramsE
        .type           _ZN5flash24flash_fwd_splitkv_kernelI23Flash_fwd_kernel_traitsILi128ELi64ELi128ELi4ELb0ELb0EN7cutlass10bfloat16_tE19Flash_kernel_traitsILi128ELi64ELi128ELi4ES3_EELb1ELb0ELb0ELb0ELb0ELb1ELb0ELb1EEEvNS_16Flash_fwd_paramsE,@function
        .size           _ZN5flash24flash_fwd_splitkv_kernelI23Flash_fwd_kernel_traitsILi128ELi64ELi128ELi4ELb0ELb0EN7cutlass10bfloat16_tE19Flash_kernel_traitsILi128ELi64ELi128ELi4ES3_EELb1ELb0ELb0ELb0ELb0ELb1ELb0ELb1EEEvNS_16Flash_fwd_paramsE,(.L_x_8279 - _ZN5flash24flash_fwd_splitkv_kernelI23Flash_fwd_kernel_traitsILi128ELi64ELi128ELi4ELb0ELb0EN7cutlass10bfloat16_tE19Flash_kernel_traitsILi128ELi64ELi128ELi4ES3_EELb1ELb0ELb0ELb0ELb0ELb1ELb0ELb1EEEvNS_16Flash_fwd_paramsE)
        .other          _ZN5flash24flash_fwd_splitkv_kernelI23Flash_fwd_kernel_traitsILi128ELi64ELi128ELi4ELb0ELb0EN7cutlass10bfloat16_tE19Flash_kernel_traitsILi128ELi64ELi128ELi4ES3_EELb1ELb0ELb0ELb0ELb0ELb1ELb0ELb1EEEvNS_16Flash_fwd_paramsE,@"STO_CUDA_ENTRY STV_DEFAULT"
_ZN5flash24flash_fwd_splitkv_kernelI23Flash_fwd_kernel_traitsILi128ELi64ELi128ELi4ELb0ELb0EN7cutlass10bfloat16_tE19Flash_kernel_traitsILi128ELi64ELi128ELi4ES3_EELb1ELb0ELb0ELb0ELb0ELb1ELb0ELb1EEEvNS_16Flash_fwd_paramsE:
.text._ZN5flash24flash_fwd_splitkv_kernelI23Flash_fwd_kernel_traitsILi128ELi64ELi128ELi4ELb0ELb0EN7cutlass10bfloat16_tE19Flash_kernel_traitsILi128ELi64ELi128ELi4ES3_EELb1ELb0ELb0ELb0ELb0ELb1ELb0ELb1EEEvNS_16Flash_fwd_paramsE:
        /* <DEDUP_REMOVED lines=9> */
[----:B-123--:R-:W-:Y:S05]  /*0090*/  CALL.REL.NOINC `($_ZN5flash24flash_fwd_splitkv_kernelI23Flash_fwd_kernel_traitsILi128ELi64ELi128ELi4ELb0ELb0EN7cutlass10bfloat16_tE19Flash_kernel_traitsILi128ELi64ELi128ELi4ES3_EELb1ELb0ELb0ELb0ELb0ELb1ELb0ELb1EEEvNS_16Flash_fwd_paramsE$_ZN5flash30compute_attn_1rowblock_splitkvI23Flash_fwd_kernel_traitsILi128ELi64ELi128ELi4ELb0ELb0EN7cutlass10bfloat16_tE19Flash_kernel_traitsILi128ELi64ELi128ELi4ES3_EELb1ELb0ELb0ELb0ELb0ELb1ELb0ELb1ENS_16Flash_fwd_paramsEEEvRKT8_iiiii) ;  /* 0x0000002000007944 */ /* 0x00efea0003c00000 */
[----:B------:R-:W-:Y:S05]  /*00a0*/  BSYNC B4 ;  /* 0x0000000000047941 */ /* 0x000fea0003800000 */
.L_x_1140:
[----:B------:R-:W-:Y:S05]  /*00b0*/  EXIT ;  /* 0x000000000000794d */ /* 0x000fea0003800000 */
        .type           $_ZN5flash24flash_fwd_splitkv_kernelI23Flash_fwd_kernel_traitsILi128ELi64ELi128ELi4ELb0ELb0EN7cutlass10bfloat16_tE19Flash_kernel_traitsILi128ELi64ELi128ELi4ES3_EELb1ELb0ELb0ELb0ELb0ELb1ELb0ELb1EEEvNS_16Flash_fwd_paramsE$_ZN5flash30compute_attn_1rowblock_splitkvI23Flash_fwd_kernel_traitsILi128ELi64ELi128ELi4ELb0ELb0EN7cutlass10bfloat16_tE19Flash_kernel_traitsILi128ELi64ELi128ELi4ES3_EELb1ELb0ELb0ELb0ELb0ELb1ELb0ELb1ENS_16Flash_fwd_paramsEEEvRKT8_iiiii,@function
        .size           $_ZN5flash24flash_fwd_splitkv_kernelI23Flash_fwd_kernel_traitsILi128ELi64ELi128ELi4ELb0ELb0EN7cutlass10bfloat16_tE19Flash_kernel_traitsILi128ELi64ELi128ELi4ES3_EELb1ELb0ELb0ELb0ELb0ELb1ELb0ELb1EEEvNS_16Flash_fwd_paramsE$_ZN5flash30compute_attn_1rowblock_splitkvI23Flash_fwd_kernel_traitsILi128ELi64ELi128ELi4ELb0ELb0EN7cutlass10bfloat16_tE19Flash_kernel_traitsILi128ELi64ELi128ELi4ES3_EELb1ELb0ELb0ELb0ELb0ELb1ELb0ELb1ENS_16Flash_fwd_paramsEEEvRKT8_iiiii,($__internal_15_$__cuda_sm70_shflsync_bfly_p - $_ZN5flash24flash_fwd_splitkv_kernelI23Flash_fwd_kernel_traitsILi128ELi64ELi128ELi4ELb0ELb0EN7cutlass10bfloat16_tE19Flash_kernel_traitsILi128ELi64ELi128ELi4ES3_EELb1ELb0ELb0ELb0ELb0ELb1ELb0ELb1EEEvNS_16Flash_fwd_paramsE$_ZN5flash30compute_attn_1rowblock_splitkvI23Flash_fwd_kernel_traitsILi128ELi64ELi128ELi4ELb0ELb0EN7cutlass10bfloat16_tE19Flash_kernel_traitsILi128ELi64ELi128ELi4ES3_EELb1ELb0ELb0ELb0ELb0ELb1ELb0ELb1ENS_16Flash_fwd_paramsEEEvRKT8_iiiii)
$_ZN5flash24flash_fwd_splitkv_kernelI23Flash_fwd_kernel_traitsILi128ELi64ELi128ELi4ELb0ELb0EN7cutlass10bfloat16_tE19Flash_kernel_traitsILi128ELi64ELi128ELi4ES3_EELb1ELb0ELb0ELb0ELb0ELb1ELb0ELb1EEEvNS_16Flash_fwd_paramsE$_ZN5flash30compute_attn_1rowblock_splitkvI23Flash_fwd_kernel_traitsILi128ELi64ELi128ELi4ELb0ELb0EN7cutlass10bfloat16_tE19Flash_kernel_traitsILi128ELi64ELi128ELi4ES3_EELb1ELb0ELb0ELb0ELb0ELb1ELb0ELb1ENS_16Flash_fwd_paramsEEEvRKT8_iiiii:
        /* <DEDUP_REMOVED lines=20> */
.L_x_1142:
[----:B------:R-:W-:Y:S05]  /*0200*/  BSYNC B0 ;  /* 0x0000000000007941 */ /* 0x000fea0003800000 */
.L_x_1141:
        /* <DEDUP_REMOVED lines=17> */
.L_x_1144:
[----:B------:R4:W5:Y:S02]  /*0320*/  LD.E R62, [R10.64+0xb8] ;  /* 0x0000b8060a3e7980 */ /* 0x000964000c101900 */
.L_x_1145:
[----:B------:R-:W-:Y:S05]  /*0330*/  BSYNC B0 ;  /* 0x0000000000007941 */ /* 0x000fea0003800000 */
.L_x_1143:
[----:B--2-4-:R-:W2:Y:S01]  /*0340*/  LD.E.64 R2, [R10.64+0xf8] ;  /* 0x0000f8060a027980 */ /* 0x014ea2000c101b00 */
[----:B------:R-:W-:Y:S01]  /*0350*/  BSSY B1, `(.L_x_1146) ;  /* 0x0000012000017945 */ /* 0x000fe20003800000 */
[----:B-----5:R-:W-:Y:S01]  /*0360*/  IMAD.IADD R62, R62, 0x1, -R14 ;  /* 0x000000013e3e7824 */ /* 0x020fe200078e0a0e */
[----:B--2---:R-:W-:-:S04]  /*0370*/  ISETP.NE.U32.AND P0, PT, R2, RZ, PT ;  /* 0x000000ff0200720c */ /* 0x004fc80003f05070 */
[----:B------:R-:W-:-:S13]  /*0380*/  ISETP.NE.AND.EX P0, PT, R3, RZ, PT, P0 ;  /* 0x000000ff0300720c */ /* 0x000fda0003f05300 */
[----:B------:R-:W-:Y:S05]  /*0390*/  @!P0 BRA `(.L_x_1147) ;  /* 0x0000004000008947 */ /* 0x000fea0003800000 */
[----:B------:R-:W-:-:S05]  /*03a0*/  IMAD.WIDE R2, R233, 0x4, R2 ;  /* 0x00000004e9027825 */ /* 0x000fca00078e0202 */
[----:B------:R-:W2:Y:S02]  /*03b0*/  LD.E R53, [R2.64] ;  /* 0x0000000602357980 */ /* 0x000ea4000c101900 */
[----:B--2---:R-:W-:Y:S01]  /*03c0*/  IADD3 R53, R53, -R14, RZ ;  /* 0x8000000e35357210 */ /* 0x004fe20007ffe0ff */
[----:B------:R-:W-:Y:S05]  /*03d0*/  BRA `(.L_x_1148) ;  /* 0x0000009000007947 */ /* 0x000fea0003800000 */
.L_x_1147:
[----:B------:R-:W2:Y:S01]  /*03e0*/  LD.E.64 R2, [R10.64+0x108] ;  /* 0x000108060a027980 */ /* 0x000ea2000c101b00 */
[----:B------:R-:W-:Y:S01]  /*03f0*/  BSSY B0, `(.L_x_1149) ;  /* 0x0000006000007945 */ /* 0x000fe20003800000 */
[----:B------:R-:W-:Y:S01]  /*0400*/  IMAD.MOV.U32 R53, RZ, RZ, RZ ;  /* 0x000000ffff357224 */ /* 0x000fe200078e00ff */
[----:B--2---:R-:W-:-:S04]  /*0410*/  ISETP.NE.U32.AND P0, PT, R2, RZ, PT ;  /* 0x000000ff0200720c */ /* 0x004fc80003f05070 */
[----:B------:R-:W-:-:S13]  /*0420*/  ISETP.NE.AND.EX P0, PT, R3, RZ, PT, P0 ;  /* 0x000000ff0300720c */ /* 0x000fda0003f05300 */
[----:B------:R-:W-:Y:S05]  /*0430*/  @!P0 BRA `(.L_x_1150) ;  /* 0x0000001000008947 */ /* 0x000fea0003800000 */
[----:B------:R2:W5:Y:S02]  /*0440*/  LD.E R53, [R10.64+0xbc] ;  /* 0x0000bc060a357980 */ /* 0x000564000c101900 */
.L_x_1150:
[----:B------:R-:W-:Y:S05]  /*0450*/  BSYNC B0 ;  /* 0x0000000000007941 */ /* 0x000fea0003800000 */
.L_x_1149:
[----:B-----5:R-:W-:Y:S02]  /*0460*/  IADD3 R53, R62, R53, RZ ;  /* 0x000000353e357210 */ /* 0x020fe40007ffe0ff */
.L_x_1148:
[----:B------:R-:W-:Y:S05]  /*0470*/  BSYNC B1 ;  /* 0x0000000000017941 */ /* 0x000fea0003800000 */
.L_x_1146:
[----:B------:R-:W-:Y:S01]  /*0480*/  IMAD.SHL.U32 R52, R234, 0x40, RZ ;  /* 0x00000040ea347824 */ /* 0x000fe200078e00ff */
[----:B------:R-:W-:Y:S01]  /*0490*/  MOV R2, R231 ;  /* 0x000000e700027202 */ /* 0x000fe20000000f00 */
[----:B------:R-:W-:-:S03]  /*04a0*/  IMAD.MOV.U32 R3, RZ, RZ, 0x0 ;  /* 0x00000000ff037424 */ /* 0x000fc600078e00ff */
[----:B------:R-:W-:-:S13]  /*04b0*/  ISETP.GT.AND P0, PT, R235, R52, PT ;  /* 0x00000034eb00720c */ /* 0x000fda0003f04270 */
[----:B------:R-:W-:Y:S05]  /*04c0*/  @!P0 RET.REL.NODEC R2 `(_ZN5flash24flash_fwd_splitkv_kernelI23Flash_fwd_kernel_traitsILi128ELi64ELi128ELi4ELb0ELb0EN7cutlass10bfloat16_tE19Flash_kernel_traitsILi128ELi64ELi128ELi4ES3_EELb1ELb0ELb0ELb0ELb0ELb1ELb0ELb1EEEvNS_16Flash_fwd_paramsE) ;  /* 0xfffffb3002008950 */ /* 0x000fea0003c3ffff */
        /* <DEDUP_REMOVED lines=25> */
[----:B------:R1:W4:Y:S04]  /*0660*/  LD.E R0, [R10.64+0xb4] ;  /* 0x0000b4060a007980 */ /* 0x000328000c101900 */
[----:B------:R1:W5:Y:S04]  /*0670*/  LD.E R2, [R10.64+0xc0] ;  /* 0x0000c0060a027980 */ /* 0x000368000c101900 */
[----:B------:R1:W5:Y:S04]  /*0680*/  LD.E.64 R12, [R10.64+0x70] ;  /* 0x000070060a0c7980 */ /* 0x000368000c101b00 */
[----:B-1----:R-:W5:Y:S01]  /*0690*/  LD.E.64 R10, [R10.64+0xa0] ;  /* 0x0000a0060a0a7980 */ /* 0x002f62000c101b00 */
[----:B------:R-:W-:-:S04]  /*06a0*/  SHF.R.S32.HI R6, RZ, 0x1f, R55 ;  /* 0x0000001fff067819 */ /* 0x000fc80000011437 */
[----:B------:R-:W-:-:S04]  /*06b0*/  LEA.HI R6, R6, R55, RZ, 0x3 ;  /* 0x0000003706067211 */ /* 0x000fc800078f18ff */
[----:B------:R-:W-:-:S05]  /*06c0*/  LOP3.LUT R7, R6, 0xfffffff8, RZ, 0xc0, !PT ;  /* 0xfffffff806077812 */ /* 0x000fca00078ec0ff */
[----:B------:R-:W-:-:S04]  /*06d0*/  IMAD.IADD R55, R55, 0x1, -R7 ;  /* 0x0000000137377824 */ /* 0x000fc800078e0a07 */
[----:B------:R-:W-:Y:S01]  /*06e0*/  IMAD.SHL.U32 R18, R55, 0x8, RZ ;  /* 0x0000000837127824 */ /* 0x000fe200078e00ff */
[----:B------:R-:W-:-:S04]  /*06f0*/  @!P0 SHF.R.S32.HI R8, RZ, 0x1f, R233 ;  /* 0x0000001fff088819 */ /* 0x000fc800000114e9 */
[----:B------:R-:W-:Y:S02]  /*0700*/  SHF.R.S32.HI R19, RZ, 0x1f, R18 ;  /* 0x0000001fff137819 */ /* 0x000fe40000011412 */
[----:B------:R-:W-:Y:S02]  /*0710*/  IADD3 R235, -R52, R235, RZ ;  /* 0x000000eb34eb7210 */ /* 0x000fe40007ffe1ff */
[----:B------:R-:W-:Y:S01]  /*0720*/  SHF.R.S32.HI R6, RZ, 0x3, R6 ;  /* 0x00000003ff067819 */ /* 0x000fe20000011406 */
[----:B------:R-:W-:Y:S01]  /*0730*/  BSSY B0, `(.L_x_1152) ;  /* 0x0000026000007945 */ /* 0x000fe20003800000 */
[-C--:B---3--:R-:W-:Y:S02]  /*0740*/  @P0 IMAD R7, R17, R236.reuse, RZ ;  /* 0x000000ec11070224 */ /* 0x088fe400078e02ff */
[----:B------:R-:W-:-:S04]  /*0750*/  @P0 IMAD.WIDE.U32 R236, R16, R236, RZ ;  /* 0x000000ec10ec0225 */ /* 0x000fc800078e00ff */
[----:B------:R-:W-:-:S04]  /*0760*/  IMAD.WIDE.U32 R20, R52, R16, R18 ;  /* 0x0000001034147225 */ /* 0x000fc800078e0012 */
[-C--:B--2---:R-:W-:Y:S02]  /*0770*/  @!P0 IMAD R9, R15, R233.reuse, RZ ;  /* 0x000000e90f098224 */ /* 0x084fe400078e02ff */
[----:B------:R-:W-:Y:S01]  /*0780*/  @!P0 IMAD.WIDE.U32 R22, R14, R233, RZ ;  /* 0x000000e90e168225 */ /* 0x000fe200078e00ff */
[----:B------:R-:W-:-:S03]  /*0790*/  SHF.R.S32.HI R15, RZ, 0x1f, R52 ;  /* 0x0000001fff0f7819 */ /* 0x000fc60000011434 */
[----:B------:R-:W-:Y:S02]  /*07a0*/  @!P0 IMAD R8, R14, R8, R9 ;  /* 0x000000080e088224 */ /* 0x000fe400078e0209 */
[----:B------:R-:W-:Y:S01]  /*07b0*/  @P0 IMAD.MOV.U32 R9, RZ, RZ, R236 ;  /* 0x000000ffff090224 */ /* 0x000fe200078e00ec */
[----:B------:R-:W-:Y:S01]  /*07c0*/  @!P0 MOV R9, R22 ;  /* 0x0000001600098202 */ /* 0x000fe20000000f00 */
[----:B------:R-:W-:Y:S01]  /*07d0*/  IMAD R14, R17, R52, RZ ;  /* 0x00000034110e7224 */ /* 0x000fe200078e02ff */
[----:B------:R-:W-:Y:S01]  /*07e0*/  @P0 IADD3 R7, R237, R7, RZ ;  /* 0x00000007ed070210 */ /* 0x000fe20007ffe0ff */
[----:B------:R-:W-:Y:S01]  /*07f0*/  @!P0 IMAD.IADD R7, R23, 0x1, R8 ;  /* 0x0000000117078824 */ /* 0x000fe200078e0208 */
[----:B------:R-:W-:Y:S01]  /*0800*/  IADD3 R8, P0, R9, R20, RZ ;  /* 0x0000001409087210 */ /* 0x000fe20007f1e0ff */
[----:B------:R-:W-:-:S05]  /*0810*/  IMAD R14, R16, R15, R14 ;  /* 0x0000000f100e7224 */ /* 0x000fca00078e020e */
[----:B------:R-:W-:Y:S02]  /*0820*/  IADD3.X R9, R7, R21, R14, P0, !PT ;  /* 0x0000001507097210 */ /* 0x000fe400007fe40e */
[----:B------:R-:W-:Y:S01]  /*0830*/  ISETP.GE.AND P0, PT, R6, R235, PT ;  /* 0x000000eb0600720c */ /* 0x000fe20003f06270 */
[----:B----4-:R-:W-:Y:S01]  /*0840*/  IMAD R5, R5, R232, RZ ;  /* 0x000000e805057224 */ /* 0x010fe200078e02ff */
[--C-:B------:R-:W-:Y:S01]  /*0850*/  SHF.R.S32.HI R7, RZ, 0x1f, R232.reuse ;  /* 0x0000001fff077819 */ /* 0x100fe200000114e8 */
[----:B------:R-:W-:Y:S02]  /*0860*/  IMAD R3, R233, R3, R232 ;  /* 0x00000003e9037224 */ /* 0x000fe400078e02e8 */
[----:B------:R-:W-:-:S04]  /*0870*/  IMAD.WIDE.U32 R232, R232, R4, R8 ;  /* 0x00000004e8e87225 */ /* 0x000fc800078e0008 */
[----:B------:R-:W-:Y:S02]  /*0880*/  IMAD R5, R4, R7, R5 ;  /* 0x0000000704057224 */ /* 0x000fe400078e0205 */
[----:B------:R-:W-:Y:S01]  /*0890*/  IMAD R52, R0, R3, R52 ;  /* 0x0000000300347224 */ /* 0x000fe200078e0234 */
[----:B------:R-:W-:Y:S02]  /*08a0*/  SHF.R.S32.HI R0, RZ, 0x1f, R6 ;  /* 0x0000001fff007819 */ /* 0x000fe40000011406 */
[----:B------:R-:W-:Y:S02]  /*08b0*/  IADD3 R3, R18, 0x40, RZ ;  /* 0x0000004012037810 */ /* 0x000fe40007ffe0ff */
        /* <DEDUP_REMOVED lines=13> */
.L_x_1153:
[----:B------:R-:W-:Y:S05]  /*0990*/  BSYNC B0 ;  /* 0x0000000000007941 */ /* 0x000fea0003800000 */
.L_x_1152:
[----:B------:R-:W-:Y:S01]  /*09a0*/  IADD3 R9, R6, 0x10, RZ ;  /* 0x0000001006097810 */ /* 0x000fe20007ffe0ff */
[----:B------:R-:W-:Y:S03]  /*09b0*/  BSSY B0, `(.L_x_1154) ;  /* 0x0000011000007945 */ /* 0x000fe60003800000 */
[----:B------:R-:W-:-:S13]  /*09c0*/  ISETP.GE.AND P0, PT, R9, R235, PT ;  /* 0x000000eb0900720c */ /* 0x000fda0003f06270 */
[----:B------:R-:W-:Y:S05]  /*09d0*/  @P0 BRA `(.L_x_1155) ;  /* 0x000000e000000947 */ /* 0x000fea0003800000 */
[----:B------:R-:W-:Y:S01]  /*09e0*/  IADD3 R5, P0, R6, 0x10, RZ ;  /* 0x0000001006057810 */ /* 0x000fe20007f1e0ff */
[----:B-1----:R-:W-:Y:S01]  /*09f0*/  IMAD.MOV.U32 R20, RZ, RZ, R232 ;  /* 0x000000ffff147224 */ /* 0x002fe200078e00e8 */
        /* <DEDUP_REMOVED lines=12> */
.L_x_1155:
[----:B------:R-:W-:Y:S05]  /*0ac0*/  BSYNC B0 ;  /* 0x0000000000007941 */ /* 0x000fea0003800000 */
.L_x_1154:
        /* <DEDUP_REMOVED lines=18> */
.L_x_1157:
[----:B------:R-:W-:Y:S05]  /*0bf0*/  BSYNC B0 ;  /* 0x0000000000007941 */ /* 0x000fea0003800000 */
.L_x_1156:
[----:B------:R-:W-:Y:S01]  /*0c00*/  IADD3 R7, R6, 0x30, RZ ;  /* 0x0000003006077810 */ /* 0x000fe20007ffe0ff */
        /* <DEDUP_REMOVED lines=16> */
.L_x_1159:
[----:B------:R-:W-:Y:S05]  /*0d10*/  BSYNC B0 ;  /* 0x0000000000007941 */ /* 0x000fea0003800000 */
.L_x_1158:
[----:B------:R-:W-:-:S04]  /*0d20*/  ISETP.NE.AND P4, PT, R55, RZ, PT ;  /* 0x000000ff3700720c */ /* 0x000fc80003f85270 */
[-C--:B------:R-:W-:Y:S02]  /*0d30*/  ISETP.GE.OR P3, PT, R6, R235.reuse, P4 ;  /* 0x000000eb0600720c */ /* 0x080fe40002766670 */
[-C--:B------:R-:W-:Y:S02]  /*0d40*/  ISETP.GE.OR P2, PT, R9, R235.reuse, P4 ;  /* 0x000000eb0900720c */ /* 0x080fe40002746670 */
[-C--:B------:R-:W-:Y:S02]  /*0d50*/  ISETP.GE.OR P1, PT, R8, R235.reuse, P4 ;  /* 0x000000eb0800720c */ /* 0x080fe40002726670 */
[C---:B------:R-:W-:Y:S02]  /*0d60*/  IADD3 R6, P0, R52.reuse, R6, RZ ;  /* 0x0000000634067210 */ /* 0x040fe40007f1e0ff */
[----:B------:R-:W-:Y:S02]  /*0d70*/  ISETP.GE.OR P4, PT, R7, R235, P4 ;  /* 0x000000eb0700720c */ /* 0x000fe40002786670 */
[----:B------:R-:W-:-:S02]  /*0d80*/  LEA.HI.X.SX32 R0, R52, R0, 0x1, P0 ;  /* 0x0000000034007211 */ /* 0x000fc400000f0eff */
[C---:B--2--5:R-:W-:Y:S01]  /*0d90*/  LEA R2, P0, R6.reuse, R10, 0x2 ;  /* 0x0000000a06027211 */ /* 0x064fe200078010ff */
[----:B------:R-:W-:Y:S02]  /*0da0*/  @!P3 IMAD.MOV.U32 R5, RZ, RZ, 0x7f800000 ;  /* 0x7f800000ff05b424 */ /* 0x000fe400078e00ff */
[----:B------:R-:W-:Y:S01]  /*0db0*/  @!P2 IMAD.MOV.U32 R4, RZ, RZ, 0x7f800000 ;  /* 0x7f800000ff04a424 */ /* 0x000fe200078e00ff */
[----:B------:R-:W-:Y:S01]  /*0dc0*/  LEA.HI.X R3, R6, R11, R0, 0x2, P0 ;  /* 0x0000000b06037211 */ /* 0x000fe200000f1400 */
[----:B------:R-:W-:-:S04]  /*0dd0*/  @!P1 IMAD.MOV.U32 R0, RZ, RZ, 0x7f800000 ;  /* 0x7f800000ff009424 */ /* 0x000fc800078e00ff */
[----:B------:R2:W-:Y:S04]  /*0de0*/  @!P3 ST.E [R2.64], R5 ;  /* 0x000000050200b985 */ /* 0x0005e8000c101906 */
[----:B------:R3:W-:Y:S04]  /*0df0*/  @!P2 ST.E [R2.64+0x40], R4 ;  /* 0x000040040200a985 */ /* 0x0007e8000c101906 */
[----:B------:R4:W-:Y:S01]  /*0e00*/  @!P1 ST.E [R2.64+0x80], R0 ;  /* 0x0000800002009985 */ /* 0x0009e2000c101906 */
[----:B--2---:R-:W-:Y:S02]  /*0e10*/  IMAD.MOV.U32 R5, RZ, RZ, 0x0 ;  /* 0x00000000ff057424 */ /* 0x004fe400078e00ff */
[----:B---3--:R-:W-:-:S04]  /*0e20*/  IMAD.MOV.U32 R4, RZ, RZ, R231 ;  /* 0x000000ffff047224 */ /* 0x008fc800078e00e7 */
[----:B----4-:R-:W-:Y:S05]  /*0e30*/  @P4 RET.REL.NODEC R4 `(_ZN5flash24flash_fwd_splitkv_kernelI23Flash_fwd_kernel_traitsILi128ELi64ELi128ELi4ELb0ELb0EN7cutlass10bfloat16_tE19Flash_kernel_traitsILi128ELi64ELi128ELi4ES3_EELb1ELb0ELb0ELb0ELb0ELb1ELb0ELb1EEEvNS_16Flash_fwd_paramsE) ;  /* 0xfffff1c004004950 */ /* 0x010fea0003c3ffff */
[----:B------:R-:W-:-:S05]  /*0e40*/  MOV R0, 0x7f800000 ;  /* 0x7f80000000007802 */ /* 0x000fca0000000f00 */
[----:B------:R2:W-:Y:S02]  /*0e50*/  ST.E [R2.64+0xc0], R0 ;  /* 0x0000c00002007985 */ /* 0x0005e4000c101906 */
[----:B--2---:R-:W-:Y:S02]  /*0e60*/  MOV R2, R231 ;  /* 0x000000e700027202 */ /* 0x004fe40000000f00 */
[----:B------:R-:W-:-:S04]  /*0e70*/  MOV R3, 0x0 ;  /* 0x0000000000037802 */ /* 0x000fc80000000f00 */
[----:B------:R-:W-:Y:S05]  /*0e80*/  RET.REL.NODEC R2 `(_ZN5flash24flash_fwd_splitkv_kernelI23Flash_fwd_kernel_traitsILi128ELi64ELi128ELi4ELb0ELb0EN7cutlass10bfloat16_tE19Flash_kernel_traitsILi128ELi64ELi128ELi4ES3_EELb1ELb0ELb0ELb0ELb0ELb1ELb0ELb1EEEvNS_16Flash_fwd_paramsE) ;  /* 0xfffff17002007950 */ /* 0x000fea0003c3ffff */
.L_x_1151:
        /* <DEDUP_REMOVED lines=14> */
[----:B-1----:R-:W-:-:S04]  /*0f70*/  @P1 IMAD.WIDE.U32 R2, R8, R233, RZ ;  /* 0x000000e908021225 */ /* 0x002fc800078e00ff */
[----:B------:R-:W-:Y:S01]  /*0f80*/  @P1 IMAD R0, R8, R0, R4 ;  /* 0x0000000008001224 */ /* 0x000fe200078e0204 */
[----:B------:R-:W-:-:S03]  /*0f90*/  @P1 LEA R239, P0, R2, R6, 0x2 ;  /* 0x0000000602ef1211 */ /* 0x000fc600078010ff */
[----:B------:R-:W-:-:S05]  /*0fa0*/  @P1 IMAD.IADD R0, R3, 0x1, R0 ;  /* 0x0000000103001824 */ /* 0x000fca00078e0200 */
[----:B------:R-:W-:-:S04]  /*0fb0*/  @P1 LEA.HI.X R238, R2, R7, R0, 0x2, P0 ;  /* 0x0000000702ee1211 */ /* 0x000fc800000f1400 */
[----:B------:R-:W-:-:S04]  /*0fc0*/  LOP3.LUT R239, R239, R238, RZ, 0x3c, !PT ;  /* 0x000000eeefef7212 */ /* 0x000fc800078e3cff */
[----:B------:R-:W-:-:S04]  /*0fd0*/  LOP3.LUT R238, R239, R238, RZ, 0x3c, !PT ;  /* 0x000000eeefee7212 */ /* 0x000fc800078e3cff */
[----:B------:R-:W-:Y:S02]  /*0fe0*/  LOP3.LUT R239, R239, R238, RZ, 0x3c, !PT ;  /* 0x000000eeefef7212 */ /* 0x000fe400078e3cff */
[----:B------:R-:W-:-:S04]  /*0ff0*/  ISETP.NE.U32.AND P0, PT, R238, RZ, PT ;  /* 0x000000ffee00720c */ /* 0x000fc80003f05070 */
[----:B------:R-:W-:-:S13]  /*1000*/  ISETP.NE.AND.EX P0, PT, R239, RZ, PT, P0 ;  /* 0x000000ffef00720c */ /* 0x000fda0003f05300 */
[----:B------:R-:W-:Y:S05]  /*1010*/  @!P0 BRA `(.L_x_1161) ;  /* 0x0000054000008947 */ /* 0x000fea0003800000 */
[----:B------:R-:W2:Y:S04]  /*1020*/  LD.E R5, [R10.64+0x170] ;  /* 0x000170060a057980 */ /* 0x000ea8000c101900 */
[----:B------:R-:W4:Y:S01]  /*1030*/  LD.E R6, [R10.64+0x68] ;  /* 0x000068060a067980 */ /* 0x000f22000c101900 */
[----:B------:R-:W-:-:S03]  /*1040*/  LEA R2, R50, 0xffffff80, 0x7 ;  /* 0xffffff8032027811 */ /* 0x000fc600078e38ff */
[----:B---3--:R-:W2:Y:S01]  /*1050*/  LD.E.64 R18, [R10.64+0x20] ;  /* 0x000020060a127980 */ /* 0x008ea2000c101b00 */
[----:B------:R-:W-:-:S03]  /*1060*/  IABS R3, R2 ;  /* 0x0000000200037213 */ /* 0x000fc60000000000 */
[----:B------:R-:W2:Y:S04]  /*1070*/  LD.E.64 R42, [R10.64+0x38] ;  /* 0x000038060a2a7980 */ /* 0x000ea8000c101b00 */
[----:B------:R-:W2:Y:S04]  /*1080*/  LD.E.64 R14, [R10.64+0x50] ;  /* 0x000050060a0e7980 */ /* 0x000ea8000c101b00 */
        /* <DEDUP_REMOVED lines=10> */
[----:B------:R-:W-:-:S04]  /*1130*/  IMAD R7, R7, R4, RZ ;  /* 0x0000000407077224 */ /* 0x000fc800078e02ff */
[----:B------:R-:W-:Y:S01]  /*1140*/  IMAD.HI.U32 R7, R9, R7, R8 ;  /* 0x0000000709077227 */ /* 0x000fe200078e0008 */
[----:B------:R-:W-:-:S05]  /*1150*/  IADD3 R0, RZ, -R0, RZ ;  /* 0x80000000ff007210 */ /* 0x000fca0007ffe0ff */
[----:B------:R-:W-:-:S04]  /*1160*/  IMAD.HI.U32 R7, R7, R3, RZ ;  /* 0x0000000307077227 */ /* 0x000fc800078e00ff */
[----:B------:R-:W-:-:S05]  /*1170*/  IMAD R0, R7, R0, R3 ;  /* 0x0000000007007224 */ /* 0x000fca00078e0203 */
[----:B------:R-:W-:-:S13]  /*1180*/  ISETP.GT.U32.AND P1, PT, R4, R0, PT ;  /* 0x000000000400720c */ /* 0x000fda0003f24070 */
[----:B------:R-:W-:-:S05]  /*1190*/  @!P1 IMAD.IADD R0, R0, 0x1, -R4 ;  /* 0x0000000100009824 */ /* 0x000fca00078e0a04 */
[----:B------:R-:W-:Y:S02]  /*11a0*/  ISETP.GE.U32.AND P2, PT, R0, R4, PT ;  /* 0x000000040000720c */ /* 0x000fe40003f46070 */
[----:B------:R-:W-:Y:S02]  /*11b0*/  LOP3.LUT R0, R2, R5, RZ, 0x3c, !PT ;  /* 0x0000000502007212 */ /* 0x000fe400078e3cff */
[----:B------:R-:W-:Y:S02]  /*11c0*/  @!P1 IADD3 R7, R7, 0x1, RZ ;  /* 0x0000000107079810 */ /* 0x000fe40007ffe0ff */
[----:B------:R-:W-:Y:S02]  /*11d0*/  ISETP.GE.AND P0, PT, R0, RZ, PT ;  /* 0x000000ff0000720c */ /* 0x000fe40003f06270 */
[----:B------:R-:W-:-:S05]  /*11e0*/  ISETP.NE.AND P1, PT, R5, RZ, PT ;  /* 0x000000ff0500720c */ /* 0x000fca0003f25270 */
[----:B------:R-:W-:-:S05]  /*11f0*/  @P2 IADD3 R7, R7, 0x1, RZ ;  /* 0x0000000107072810 */ /* 0x000fca0007ffe0ff */
[----:B------:R-:W-:-:S05]  /*1200*/  IMAD.MOV.U32 R12, RZ, RZ, R7 ;  /* 0x000000ffff0c7224 */ /* 0x000fca00078e0007 */
[----:B------:R-:W-:Y:S02]  /*1210*/  @!P0 IADD3 R12, -R12, RZ, RZ ;  /* 0x000000ff0c0c8210 */ /* 0x000fe40007ffe1ff */
[----:B------:R-:W-:-:S05]  /*1220*/  @!P1 LOP3.LUT R12, RZ, R5, RZ, 0x33, !PT ;  /* 0x00000005ff0c9212 */ /* 0x000fca00078e33ff */
[----:B------:R-:W-:-:S05]  /*1230*/  IMAD.WIDE R8, R12, 0x4, R238 ;  /* 0x000000040c087825 */ /* 0x000fca00078e02ee */
[----:B------:R2:W3:Y:S04]  /*1240*/  LD.E R3, [R8.64] ;  /* 0x0000000608037980 */ /* 0x0004e8000c101900 */
[----:B--2---:R-:W2:Y:S01]  /*1250*/  LD.E.64 R8, [R10.64+0x28] ;  /* 0x000028060a087980 */ /* 0x004ea2000c101b00 */
[----:B----4-:R-:W-:-:S04]  /*1260*/  IABS R7, R6 ;  /* 0x0000000600077213 */ /* 0x010fc80000000000 */
[----:B------:R-:W4:Y:S08]  /*1270*/  I2F.RP R0, R7 ;  /* 0x0000000700007306 */ /* 0x000f300000209400 */
[----:B----4-:R-:W4:Y:S02]  /*1280*/  MUFU.RCP R0, R0 ;  /* 0x0000000000007308 */ /* 0x010f240000001000 */
[----:B----4-:R-:W-:-:S06]  /*1290*/  IADD3 R0, R0, 0xffffffe, RZ ;  /* 0x0ffffffe00007810 */ /* 0x010fcc0007ffe0ff */
[----:B------:R-:W4:Y:S01]  /*12a0*/  F2I.FTZ.U32.TRUNC.NTZ R21, R0 ;  /* 0x0000000000157305 */ /* 0x000f22000021f000 */
[----:B------:R-:W-:Y:S01]  /*12b0*/  IMAD.MOV.U32 R20, RZ, RZ, RZ ;  /* 0x000000ffff147224 */ /* 0x000fe200078e00ff */
[----:B------:R-:W-:Y:S01]  /*12c0*/  IABS R4, R232 ;  /* 0x000000e800047213 */ /* 0x000fe20000000000 */
[----:B----4-:R-:W-:-:S04]  /*12d0*/  IMAD.MOV R0, RZ, RZ, -R21 ;  /* 0x000000ffff007224 */ /* 0x010fc800078e0a15 */
[----:B-----5:R-:W-:Y:S01]  /*12e0*/  IMAD R13, R0, R7, RZ ;  /* 0x00000007000d7224 */ /* 0x020fe200078e02ff */
[----:B------:R-:W-:-:S03]  /*12f0*/  IABS R0, R6 ;  /* 0x0000000600007213 */ /* 0x000fc60000000000 */
[----:B------:R-:W-:Y:S01]  /*1300*/  IMAD.HI.U32 R13, R21, R13, R20 ;  /* 0x0000000d150d7227 */ /* 0x000fe200078e0014 */
[----:B------:R-:W-:-:S05]  /*1310*/  IADD3 R0, RZ, -R0, RZ ;  /* 0x80000000ff007210 */ /* 0x000fca0007ffe0ff */
[----:B------:R-:W-:-:S04]  /*1320*/  IMAD.HI.U32 R13, R13, R4, RZ ;  /* 0x000000040d0d7227 */ /* 0x000fc800078e00ff */
[----:B------:R-:W-:-:S05]  /*1330*/  IMAD R0, R13, R0, R4 ;  /* 0x000000000d007224 */ /* 0x000fca00078e0204 */
[----:B------:R-:W-:Y:S01]  /*1340*/  ISETP.GT.U32.AND P1, PT, R7, R0, PT ;  /* 0x000000000700720c */ /* 0x000fe20003f24070 */
[----:B------:R-:W-:-:S12]  /*1350*/  IMAD.MOV R12, RZ, RZ, -R12 ;  /* 0x000000ffff0c7224 */ /* 0x000fd800078e0a0c */
[----:B------:R-:W-:-:S05]  /*1360*/  @!P1 IMAD.IADD R0, R0, 0x1, -R7 ;  /* 0x0000000100009824 */ /* 0x000fca00078e0a07 */
[----:B------:R-:W-:Y:S02]  /*1370*/  ISETP.GE.U32.AND P2, PT, R0, R7, PT ;  /* 0x000000070000720c */ /* 0x000fe40003f46070 */
[----:B------:R-:W-:Y:S02]  /*1380*/  LOP3.LUT R7, R232, R6, RZ, 0x3c, !PT ;  /* 0x00000006e8077212 */ /* 0x000fe400078e3cff */
[----:B------:R-:W-:Y:S02]  /*1390*/  @!P1 IADD3 R13, R13, 0x1, RZ ;  /* 0x000000010d0d9810 */ /* 0x000fe40007ffe0ff */
[----:B------:R-:W-:Y:S02]  /*13a0*/  ISETP.GE.AND P0, PT, R7, RZ, PT ;  /* 0x000000ff0700720c */ /* 0x000fe40003f06270 */
[----:B------:R-:W-:Y:S01]  /*13b0*/  ISETP.NE.AND P1, PT, R6, RZ, PT ;  /* 0x000000ff0600720c */ /* 0x000fe20003f25270 */
[----:B------:R-:W-:-:S04]  /*13c0*/  IMAD R5, R5, R12, R2 ;  /* 0x0000000c05057224 */ /* 0x000fc800078e0202 */
[----:B------:R-:W-:Y:S01]  /*13d0*/  @P2 IADD3 R13, R13, 0x1, RZ ;  /* 0x000000010d0d2810 */ /* 0x000fe20007ffe0ff */
[----:B------:R-:W-:-:S05]  /*13e0*/  IMAD R7, R43, R5, RZ ;  /* 0x000000052b077224 */ /* 0x000fca00078e02ff */
[----:B------:R-:W-:Y:S02]  /*13f0*/  @!P0 IMAD.MOV R13, RZ, RZ, -R13 ;  /* 0x000000ffff0d8224 */ /* 0x000fe400078e0a0d */
[----:B------:R-:W-:-:S04]  /*1400*/  @!P1 LOP3.LUT R13, RZ, R6, RZ, 0x33, !PT ;  /* 0x00000006ff0d9212 */ /* 0x000fc800078e33ff */
[----:B------:R-:W-:Y:S02]  /*1410*/  SHF.R.S32.HI R12, RZ, 0x1f, R13 ;  /* 0x0000001fff0c7819 */ /* 0x000fe4000001140d */
[----:B---3--:R-:W-:Y:S01]  /*1420*/  SHF.R.S32.HI R0, RZ, 0x1f, R3 ;  /* 0x0000001fff007819 */ /* 0x008fe20000011403 */
[----:B------:R-:W-:-:S04]  /*1430*/  IMAD R4, R19, R3, RZ ;  /* 0x0000000313047224 */ /* 0x000fc800078e02ff */
[C---:B------:R-:W-:Y:S02]  /*1440*/  IMAD R4, R18.reuse, R0, R4 ;  /* 0x0000000012047224 */ /* 0x040fe400078e0204 */
[----:B------:R-:W-:-:S05]  /*1450*/  IMAD.WIDE.U32 R18, R18, R3, RZ ;  /* 0x0000000312127225 */ /* 0x000fca00078e00ff */
[----:B------:R-:W-:Y:S02]  /*1460*/  IADD3 R19, R19, R4, RZ ;  /* 0x0000000413137210 */ /* 0x000fe40007ffe0ff */
[----:B------:R-:W-:-:S03]  /*1470*/  SHF.R.S32.HI R4, RZ, 0x1f, R5 ;  /* 0x0000001fff047819 */ /* 0x000fc60000011405 */
[----:B------:R-:W-:-:S04]  /*1480*/  IMAD.WIDE.U32 R18, R5, R42, R18 ;  /* 0x0000002a05127225 */ /* 0x000fc800078e0012 */
[----:B------:R-:W-:-:S05]  /*1490*/  IMAD R7, R42, R4, R7 ;  /* 0x000000042a077224 */ /* 0x000fca00078e0207 */
[----:B------:R-:W-:Y:S01]  /*14a0*/  IADD3 R19, R19, R7, RZ ;  /* 0x0000000713137210 */ /* 0x000fe20007ffe0ff */
[----:B------:R-:W-:Y:S02]  /*14b0*/  IMAD R7, R15, R13, RZ ;  /* 0x0000000d0f077224 */ /* 0x000fe400078e02ff */
[-C--:B--2---:R-:W-:Y:S02]  /*14c0*/  IMAD R6, R9, R3.reuse, RZ ;  /* 0x0000000309067224 */ /* 0x084fe400078e02ff */
[----:B------:R-:W-:Y:S02]  /*14d0*/  IMAD R7, R14, R12, R7 ;  /* 0x0000000c0e077224 */ /* 0x000fe400078e0207 */
[----:B------:R-:W-:-:S04]  /*14e0*/  IMAD.WIDE.U32 R20, R8, R3, RZ ;  /* 0x0000000308147225 */ /* 0x000fc800078e00ff */
[----:B------:R-:W-:Y:S02]  /*14f0*/  IMAD R6, R8, R0, R6 ;  /* 0x0000000008067224 */ /* 0x000fe400078e0206 */
[----:B------:R-:W-:-:S03]  /*1500*/  IMAD.WIDE.U32 R14, R13, R14, R18 ;  /* 0x0000000e0d0e7225 */ /* 0x000fc600078e0012 */
[----:B------:R-:W-:Y:S01]  /*1510*/  IADD3 R8, R21, R6, RZ ;  /* 0x0000000615087210 */ /* 0x000fe20007ffe0ff */
[----:B------:R-:W-:Y:S01]  /*1520*/  IMAD.MOV.U32 R9, RZ, RZ, R20 ;  /* 0x000000ffff097224 */ /* 0x000fe200078e0014 */
[----:B------:R-:W-:Y:S01]  /*1530*/  MOV R3, R14 ;  /* 0x0000000e00037202 */ /* 0x000fe20000000f00 */
[----:B------:R-:W-:Y:S01]  /*1540*/  IMAD.IADD R0, R15, 0x1, R7 ;  /* 0x000000010f007824 */ /* 0x000fe200078e0207 */
[----:B------:R-:W-:Y:S05]  /*1550*/  BRA `(.L_x_1162) ;  /* 0x0000051000007947 */ /* 0x000fea0003800000 */
.L_x_1161:
[----:B------:R-:W2:Y:S01]  /*1560*/  LD.E R6, [R10.64+0x68] ;  /* 0x000068060a067980 */ /* 0x000ea2000c101900 */
        /* <DEDUP_REMOVED lines=8> */
[----:B------:R-:W-:-:S02]  /*15f0*/  IABS R7, R232 ;  /* 0x000000e800077213 */ /* 0x000fc40000000000 */
[----:B------:R-:W-:Y:S02]  /*1600*/  @!P3 SHF.R.S32.HI R4, RZ, 0x1f, R14 ;  /* 0x0000001fff04b819 */ /* 0x000fe4000001140e */
[----:B--2---:R-:W-:-:S04]  /*1610*/  IABS R3, R6 ;  /* 0x0000000600037213 */ /* 0x004fc80000000000 */
[----:B------:R-:W2:Y:S08]  /*1620*/  I2F.RP R0, R3 ;  /* 0x0000000300007306 */ /* 0x000eb00000209400 */
[----:B--2---:R-:W2:Y:S02]  /*1630*/  MUFU.RCP R0, R0 ;  /* 0x0000000000007308 */ /* 0x004ea40000001000 */
[----:B--2---:R-:W-:-:S06]  /*1640*/  IADD3 R0, R0, 0xffffffe, RZ ;  /* 0x0ffffffe00007810 */ /* 0x004fcc0007ffe0ff */
[----:B------:R-:W2:Y:S02]  /*1650*/  F2I.FTZ.U32.TRUNC.NTZ R9, R0 ;  /* 0x0000000000097305 */ /* 0x000ea4000021f000 */
        /* <DEDUP_REMOVED lines=8> */
[-C--:B----4-:R-:W-:Y:S02]  /*16e0*/  @!P3 IMAD R2, R43, R14.reuse, RZ ;  /* 0x0000000e2b02b224 */ /* 0x090fe400078e02ff */
[----:B------:R-:W-:-:S04]  /*16f0*/  @!P3 IMAD.WIDE.U32 R26, R42, R14, RZ ;  /* 0x0000000e2a1ab225 */ /* 0x000fc800078e00ff */
[----:B------:R-:W-:Y:S01]  /*1700*/  @!P3 IMAD R2, R4, R42, R2 ;  /* 0x0000002a0402b224 */ /* 0x000fe200078e0202 */
[----:B-----5:R-:W-:-:S05]  /*1710*/  @!P3 SHF.R.S32.HI R4, RZ, 0x1f, R13 ;  /* 0x0000001fff04b819 */ /* 0x020fca000001140d */
[----:B------:R-:W-:Y:S01]  /*1720*/  @!P0 IMAD.IADD R0, R0, 0x1, -R3 ;  /* 0x0000000100008824 */ /* 0x000fe200078e0a03 */
[----:B------:R-:W-:Y:S01]  /*1730*/  @!P3 IADD3 R27, R27, R2, RZ ;  /* 0x000000021b1bb210 */ /* 0x000fe20007ffe0ff */
[----:B---3--:R-:W-:-:S03]  /*1740*/  @!P3 IMAD R2, R25, R13, RZ ;  /* 0x0000000d1902b224 */ /* 0x008fc600078e02ff */
[----:B------:R-:W-:Y:S01]  /*1750*/  ISETP.GE.U32.AND P2, PT, R0, R3, PT ;  /* 0x000000030000720c */ /* 0x000fe20003f46070 */
[----:B------:R-:W-:Y:S01]  /*1760*/  @P3 IMAD.IADD R7, R14, 0x1, R15 ;  /* 0x000000010e073824 */ /* 0x000fe200078e020f */
[----:B------:R-:W-:Y:S01]  /*1770*/  LOP3.LUT R3, R232, R6, RZ, 0x3c, !PT ;  /* 0x00000006e8037212 */ /* 0x000fe200078e3cff */
[----:B------:R-:W-:Y:S02]  /*1780*/  @!P3 IMAD R2, R24, R4, R2 ;  /* 0x000000041802b224 */ /* 0x000fe400078e0202 */
[-C--:B------:R-:W-:Y:S02]  /*1790*/  @P3 IMAD R9, R43, R7.reuse, RZ ;  /* 0x000000072b093224 */ /* 0x080fe400078e02ff */
[----:B------:R-:W-:Y:S01]  /*17a0*/  @P3 IMAD.WIDE.U32 R28, R42, R7, RZ ;  /* 0x000000072a1c3225 */ /* 0x000fe200078e00ff */
[----:B------:R-:W-:-:S03]  /*17b0*/  ISETP.GE.AND P1, PT, R3, RZ, PT ;  /* 0x000000ff0300720c */ /* 0x000fc60003f26270 */
[----:B------:R-:W-:Y:S01]  /*17c0*/  @!P3 IMAD.WIDE.U32 R24, R24, R13, R26 ;  /* 0x0000000d1818b225 */ /* 0x000fe200078e001a */
[----:B------:R-:W-:Y:S02]  /*17d0*/  @!P0 IADD3 R5, R5, 0x1, RZ ;  /* 0x0000000105058810 */ /* 0x000fe40007ffe0ff */
[----:B------:R-:W-:Y:S01]  /*17e0*/  ISETP.NE.AND P0, PT, R6, RZ, PT ;  /* 0x000000ff0600720c */ /* 0x000fe20003f05270 */
[----:B------:R-:W-:Y:S01]  /*17f0*/  @P3 IMAD.IADD R9, R29, 0x1, R9 ;  /* 0x000000011d093824 */ /* 0x000fe200078e0209 */
[----:B------:R-:W-:Y:S01]  /*1800*/  @P3 MOV R12, R28 ;  /* 0x0000001c000c3202 */ /* 0x000fe20000000f00 */
[----:B------:R-:W-:Y:S01]  /*1810*/  @!P3 IMAD R7, R49, R14, RZ ;  /* 0x0000000e3107b224 */ /* 0x000fe200078e02ff */
[----:B------:R-:W-:Y:S02]  /*1820*/  @!P3 IADD3 R9, R25, R2, RZ ;  /* 0x000000021909b210 */ /* 0x000fe40007ffe0ff */
[----:B------:R-:W-:Y:S02]  /*1830*/  @!P3 SHF.R.S32.HI R0, RZ, 0x1f, R14 ;  /* 0x0000001fff00b819 */ /* 0x000fe4000001140e */
[----:B------:R-:W-:-:S02]  /*1840*/  LEA R2, R50, 0xffffff80, 0x7 ;  /* 0xffffff8032027811 */ /* 0x000fc400078e38ff */
[----:B------:R-:W-:Y:S02]  /*1850*/  @!P3 MOV R12, R24 ;  /* 0x00000018000cb202 */ /* 0x000fe40000000f00 */
[----:B------:R-:W-:Y:S01]  /*1860*/  @P2 IADD3 R5, R5, 0x1, RZ ;  /* 0x0000000105052810 */ /* 0x000fe20007ffe0ff */
[----:B------:R-:W-:Y:S01]  /*1870*/  @!P3 IMAD R0, R0, R48, R7 ;  /* 0x000000300000b224 */ /* 0x000fe200078e0207 */
[----:B------:R-:W-:Y:S01]  /*1880*/  SHF.R.S32.HI R4, RZ, 0x1f, R2 ;  /* 0x0000001fff047819 */ /* 0x000fe20000011402 */
[----:B------:R-:W-:Y:S01]  /*1890*/  IMAD R8, R43, R2, RZ ;  /* 0x000000022b087224 */ /* 0x000fe200078e02ff */
[----:B------:R-:W-:Y:S01]  /*18a0*/  MOV R25, R9 ;  /* 0x0000000900197202 */ /* 0x000fe20000000f00 */
[----:B------:R-:W-:Y:S01]  /*18b0*/  IMAD.MOV.U32 R24, RZ, RZ, R12 ;  /* 0x000000ffff187224 */ /* 0x000fe200078e000c */
[----:B------:R-:W-:Y:S01]  /*18c0*/  MOV R7, R5 ;  /* 0x0000000500077202 */ /* 0x000fe20000000f00 */
[----:B------:R-:W-:Y:S01]  /*18d0*/  @!P3 IMAD.WIDE.U32 R26, R48, R14, RZ ;  /* 0x0000000e301ab225 */ /* 0x000fe200078e00ff */
[----:B------:R-:W-:-:S03]  /*18e0*/  @P3 IADD3 R14, R14, R15, RZ ;  /* 0x0000000f0e0e3210 */ /* 0x000fc60007ffe0ff */
[----:B------:R-:W-:Y:S02]  /*18f0*/  IMAD R8, R4, R42, R8 ;  /* 0x0000002a04087224 */ /* 0x000fe400078e0208 */
[----:B------:R-:W-:-:S04]  /*1900*/  IMAD.WIDE.U32 R24, R42, R2, R24 ;  /* 0x000000022a187225 */ /* 0x000fc800078e0018 */
[----:B------:R-:W-:Y:S01]  /*1910*/  @!P3 IMAD.IADD R27, R27, 0x1, R0 ;  /* 0x000000011b1bb824 */ /* 0x000fe200078e0200 */
[----:B------:R-:W-:Y:S01]  /*1920*/  @!P3 SHF.R.S32.HI R0, RZ, 0x1f, R13 ;  /* 0x0000001fff00b819 */ /* 0x000fe2000001140d */
[----:B------:R-:W-:Y:S01]  /*1930*/  @!P1 IMAD.MOV R7, RZ, RZ, -R7 ;  /* 0x000000ffff079224 */ /* 0x000fe200078e0a07 */
[----:B------:R-:W-:Y:S01]  /*1940*/  @!P0 LOP3.LUT R7, RZ, R6, RZ, 0x33, !PT ;  /* 0x00000006ff078212 */ /* 0x000fe200078e33ff */
[----:B------:R-:W-:Y:S01]  /*1950*/  @!P3 IMAD R3, R21, R13, RZ ;  /* 0x0000000d1503b224 */ /* 0x000fe200078e02ff */
[----:B------:R-:W-:Y:S01]  /*1960*/  IADD3 R25, R25, R8, RZ ;  /* 0x0000000819197210 */ /* 0x000fe20007ffe0ff */
[----:B------:R-:W-:Y:S01]  /*1970*/  @P3 IMAD R8, R49, R14, RZ ;  /* 0x0000000e31083224 */ /* 0x000fe200078e02ff */
[----:B------:R-:W-:Y:S01]  /*1980*/  SHF.R.S32.HI R12, RZ, 0x1f, R7 ;  /* 0x0000001fff0c7819 */ /* 0x000fe20000011407 */
[----:B------:R-:W-:Y:S02]  /*1990*/  @!P3 IMAD R0, R20, R0, R3 ;  /* 0x000000001400b224 */ /* 0x000fe400078e0203 */
[----:B------:R-:W-:-:S02]  /*19a0*/  IMAD R3, R19, R7, RZ ;  /* 0x0000000713037224 */ /* 0x000fc400078e02ff */
[----:B------:R-:W-:-:S04]  /*19b0*/  @P3 IMAD.WIDE.U32 R14, R48, R14, RZ ;  /* 0x0000000e300e3225 */ /* 0x000fc800078e00ff */
[----:B------:R-:W-:Y:S01]  /*19c0*/  @!P3 IMAD.WIDE.U32 R20, R20, R13, R26 ;  /* 0x0000000d1414b225 */ /* 0x000fe200078e001a */
[----:B------:R-:W-:-:S03]  /*19d0*/  @P3 IADD3 R8, R15, R8, RZ ;  /* 0x000000080f083210 */ /* 0x000fc60007ffe0ff */
[----:B------:R-:W-:Y:S01]  /*19e0*/  IMAD.WIDE.U32 R24, R18, R7, R24 ;  /* 0x0000000712187225 */ /* 0x000fe200078e0018 */
[----:B------:R-:W-:-:S03]  /*19f0*/  @P3 MOV R9, R14 ;  /* 0x0000000e00093202 */ /* 0x000fc60000000f00 */
[----:B------:R-:W-:Y:S01]  /*1a00*/  IMAD R18, R18, R12, R3 ;  /* 0x0000000c12127224 */ /* 0x000fe200078e0203 */
[----:B------:R-:W-:Y:S01]  /*1a10*/  @!P3 MOV R9, R20 ;  /* 0x000000140009b202 */ /* 0x000fe20000000f00 */
[----:B------:R-:W-:Y:S01]  /*1a20*/  @!P3 IMAD.IADD R8, R21, 0x1, R0 ;  /* 0x000000011508b824 */ /* 0x000fe200078e0200 */
[----:B------:R-:W-:Y:S01]  /*1a30*/  MOV R3, R24 ;  /* 0x0000001800037202 */ /* 0x000fe20000000f00 */
[----:B------:R-:W-:Y:S01]  /*1a40*/  IMAD.IADD R0, R25, 0x1, R18 ;  /* 0x0000000119007824 */ /* 0x000fe200078e0212 */
[----:B------:R-:W-:Y:S02]  /*1a50*/  MOV R5, R2 ;  /* 0x0000000200057202 */ /* 0x000fe40000000f00 */
[----:B------:R-:W-:Y:S02]  /*1a60*/  MOV R13, R7 ;  /* 0x00000007000d7202 */ /* 0x000fe40000000f00 */
.L_x_1162:
[----:B-1----:R-:W-:Y:S05]  /*1a70*/  BSYNC B0 ;  /* 0x0000000000007941 */ /* 0x002fea0003800000 */
.L_x_1160:
[----:B------:R-:W-:Y:S01]  /*1a80*/  ISETP.NE.AND P0, PT, R236, -0x1, PT ;  /* 0xffffffffec00780c */ /* 0x000fe20003f05270 */
[----:B------:R-:W2:Y:S04]  /*1a90*/  LD.E.64 R24, [R10.64+0x30] ;  /* 0x000030060a187980 */ /* 0x000ea8000c101b00 */
[----:B------:R-:W3:Y:S04]  /*1aa0*/  LD.E R64, [R10.64+0xc0] ;  /* 0x0000c0060a407980 */ /* 0x000ee8000c101900 */
[----:B------:R-:W4:Y:S04]  /*1ab0*/  LD.E.64 R20, [R10.64+0x48] ;  /* 0x000048060a147980 */ /* 0x000f28000c101b00 */
        /* <DEDUP_REMOVED lines=13> */
[----:B------:R-:W-:Y:S02]  /*1b90*/  IMAD.SHL.U32 R9, R170, 0x40, RZ ;  /* 0x00000040aa097824 */ /* 0x000fe400078e00ff */
[-C--:B------:R-:W-:Y:S02]  /*1ba0*/  IMAD R4, R4, R48.reuse, RZ ;  /* 0x0000003004047224 */ /* 0x080fe400078e02ff */
[----:B------:R-:W-:Y:S01]  /*1bb0*/  IMAD.X R15, R19, 0x1, R8, P1 ;  /* 0x00000001130f7824 */ /* 0x000fe200008e0608 */
[----:B------:R-:W-:Y:S01]  /*1bc0*/  LOP3.LUT R9, R9, 0x1c0, RZ, 0xc0, !PT ;  /* 0x000001c009097812 */ /* 0x000fe200078ec0ff */
[C---:B------:R-:W-:Y:S02]  /*1bd0*/  IMAD R4, R5.reuse, R49, R4 ;  /* 0x0000003105047224 */ /* 0x040fe400078e0204 */
[----:B------:R-:W-:Y:S01]  /*1be0*/  IMAD.WIDE.U32 R14, R5, R48, R14 ;  /* 0x00000030050e7225 */ /* 0x000fe200078e000e */
[----:B------:R-:W-:-:S02]  /*1bf0*/  LOP3.LUT R5, R9, 0x38, R18, 0xf8, !PT ;  /* 0x0000003809057812 */ /* 0x000fc400078ef812 */
[----:B------:R-:W-:Y:S02]  /*1c00*/  SHF.R.U32.HI R164, RZ, 0x3, R9 ;  /* 0x00000003ffa47819 */ /* 0x000fe40000011609 */
[----:B------:R-:W-:Y:S01]  /*1c10*/  IADD3 R9, R15, R4, RZ ;  /* 0x000000040f097210 */ /* 0x000fe20007ffe0ff */
[----:B------:R-:W-:Y:S01]  /*1c20*/  IMAD R4, R23, R13, RZ ;  /* 0x0000000d17047224 */ /* 0x000fe200078e02ff */
[----:B------:R-:W-:Y:S01]  /*1c30*/  LEA.HI R58, R51, R55, RZ, 0x4 ;  /* 0x00000037333a7211 */ /* 0x000fe200078f20ff */
[----:B------:R-:W-:Y:S02]  /*1c40*/  IMAD.MOV.U32 R8, RZ, RZ, R14 ;  /* 0x000000ffff087224 */ /* 0x000fe400078e000e */
[-C--:B------:R-:W-:Y:S02]  /*1c50*/  IMAD R4, R12, R22.reuse, R4 ;  /* 0x000000160c047224 */ /* 0x080fe400078e0204 */
[----:B------:R-:W-:Y:S01]  /*1c60*/  IMAD.WIDE.U32 R22, R13, R22, R8 ;  /* 0x000000160d167225 */ /* 0x000fe200078e0008 */
[----:B------:R-:W-:-:S05]  /*1c70*/  LOP3.LUT R9, R58, 0xfffffff0, RZ, 0xc0, !PT ;  /* 0xfffffff03a097812 */ /* 0x000fca00078ec0ff */
[----:B------:R-:W-:Y:S01]  /*1c80*/  IMAD.IADD R9, R55, 0x1, -R9 ;  /* 0x0000000137097824 */ /* 0x000fe200078e0a09 */
[----:B------:R-:W-:-:S04]  /*1c90*/  SHF.R.S32.HI R61, RZ, 0x1f, R233 ;  /* 0x0000001fff3d7819 */ /* 0x000fc800000114e9 */
[----:B------:R-:W-:-:S04]  /*1ca0*/  SHF.R.S32.HI R57, RZ, 0x1f, R9 ;  /* 0x0000001fff397819 */ /* 0x000fc80000011409 */
[----:B------:R-:W-:Y:S02]  /*1cb0*/  LEA.HI R57, R57, R9, RZ, 0x3 ;  /* 0x0000000939397211 */ /* 0x000fe400078f18ff */
[----:B------:R-:W-:Y:S02]  /*1cc0*/  LOP3.LUT R164, R5, R164, RZ, 0x3c, !PT ;  /* 0x000000a405a47212 */ /* 0x000fe400078e3cff */
[----:B------:R-:W-:Y:S02]  /*1cd0*/  LOP3.LUT R56, R57, 0xfffffff8, RZ, 0xc0, !PT ;  /* 0xfffffff839387812 */ /* 0x000fe400078ec0ff */
[----:B------:R-:W-:Y:S01]  /*1ce0*/  LEA.HI R15, R51, R55, RZ, 0x6 ;  /* 0x00000037330f7211 */ /* 0x000fe200078f30ff */
[----:B------:R-:W-:Y:S01]  /*1cf0*/  IMAD.IADD R23, R23, 0x1, R4 ;  /* 0x0000000117177824 */ /* 0x000fe200078e0204 */
[----:B------:R-:W-:Y:S01]  /*1d00*/  SHF.R.S32.HI R171, RZ, 0x1f, R170 ;  /* 0x0000001fffab7819 */ /* 0x000fe200000114aa */
[----:B------:R-:W-:Y:S01]  /*1d10*/  IMAD.IADD R56, R9, 0x1, -R56 ;  /* 0x0000000109387824 */ /* 0x000fe200078e0a38 */
[----:B------:R-:W-:Y:S01]  /*1d20*/  IADD3 R9, R18, 0x40, RZ ;  /* 0x0000004012097810 */ /* 0x000fe20007ffe0ff */
[----:B------:R-:W-:-:S02]  /*1d30*/  IMAD R140, R49, R170, RZ ;  /* 0x000000aa318c7224 */ /* 0x000fc400078e02ff */
[----:B------:R-:W-:Y:S01]  /*1d40*/  IMAD.SHL.U32 R15, R15, 0x8, RZ ;  /* 0x000000080f0f7824 */ /* 0x000fe200078e00ff */
[----:B------:R-:W-:Y:S01]  /*1d50*/  SHF.R.S32.HI R85, RZ, 0x1f, R62 ;  /* 0x0000001fff557819 */ /* 0x000fe2000001143e */
[-C--:B------:R-:W-:Y:S02]  /*1d60*/  IMAD R140, R171, R48.reuse, R140 ;  /* 0x00000030ab8c7224 */ /* 0x080fe400078e028c */
[----:B------:R-:W-:Y:S01]  /*1d70*/  IMAD.WIDE.U32 R22, R170, R48, R22 ;  /* 0x00000030aa167225 */ /* 0x000fe200078e0016 */
[----:B------:R-:W-:Y:S02]  /*1d80*/  LOP3.LUT R164, R164, 0xfffffe00, R15, 0xf8, !PT ;  /* 0xfffffe00a4a47812 */ /* 0x000fe400078ef80f */
[----:B------:R-:W-:Y:S01]  /*1d90*/  SHF.R.S32.HI R4, RZ, 0x1f, R232 ;  /* 0x0000001fff047819 */ /* 0x000fe200000114e8 */
[----:B------:R-:W-:Y:S01]  /*1da0*/  IMAD.IADD R140, R23, 0x1, R140 ;  /* 0x00000001178c7824 */ /* 0x000fe200078e028c */
[----:B------:R-:W-:-:S04]  /*1db0*/  LEA.HI R85, R85, R62, RZ, 0x7 ;  /* 0x0000003e55557211 */ /* 0x000fc800078f38ff */
[----:B------:R-:W-:-:S04]  /*1dc0*/  SHF.R.S32.HI R85, RZ, 0x7, R85 ;  /* 0x00000007ff557819 */ /* 0x000fc80000011455 */
[----:B------:R-:W-:Y:S01]  /*1dd0*/  IMNMX R85, RZ, R85, !PT ;  /* 0x00000055ff557217 */ /* 0x000fe20007800200 */
[----:B------:R-:W-:Y:S01]  /*1de0*/  IMAD R168, R43, R170, RZ ;  /* 0x000000aa2ba87224 */ /* 0x000fe200078e02ff */
[----:B------:R-:W-:-:S03]  /*1df0*/  LEA.HI R51, R51, R55, RZ, 0x5 ;  /* 0x0000003733337211 */ /* 0x000fc600078f28ff */
[----:B------:R-:W-:Y:S01]  /*1e00*/  IMAD R168, R171, R42, R168 ;  /* 0x0000002aaba87224 */ /* 0x000fe200078e02a8 */
[----:B------:R-:W-:Y:S01]  /*1e10*/  LOP3.LUT R59, R51, 0xffffffe0, RZ, 0xc0, !PT ;  /* 0xffffffe0333b7812 */ /* 0x000fe200078ec0ff */
[----:B------:R-:W-:Y:S02]  /*1e20*/  IMAD.MOV.U32 R38, RZ, RZ, 0x10 ;  /* 0x00000010ff267424 */ /* 0x000fe400078e00ff */
[----:B------:R-:W-:Y:S01]  /*1e30*/  IMAD.MOV.U32 R37, RZ, RZ, 0x20 ;  /* 0x00000020ff257424 */ /* 0x000fe200078e00ff */
[C---:B------:R-:W-:Y:S01]  /*1e40*/  SHF.L.U64.HI R228, R42.reuse, 0x4, R43 ;  /* 0x000000042ae47819 */ /* 0x040fe2000001022b */
[----:B------:R-:W-:Y:S01]  /*1e50*/  IMAD.SHL.U32 R227, R42, 0x10, RZ ;  /* 0x000000102ae37824 */ /* 0x000fe200078e00ff */
[C---:B------:R-:W-:Y:S01]  /*1e60*/  SHF.L.U64.HI R226, R48.reuse, 0x4, R49 ;  /* 0x0000000430e27819 */ /* 0x040fe20000010231 */
[----:B------:R-:W-:Y:S01]  /*1e70*/  IMAD.IADD R59, R55, 0x1, -R59 ;  /* 0x00000001373b7824 */ /* 0x000fe200078e0a3b */
[----:B------:R-:W-:Y:S01]  /*1e80*/  SHF.L.U32 R225, R48, 0x4, RZ ;  /* 0x0000000430e17819 */ /* 0x000fe200000006ff */
[----:B------:R-:W-:Y:S01]  /*1e90*/  IMAD.SHL.U32 R63, R54, 0x4, RZ ;  /* 0x00000004363f7824 */ /* 0x000fe200078e00ff */
[----:B------:R-:W-:Y:S01]  /*1ea0*/  SHF.R.S32.HI R51, RZ, 0x5, R51 ;  /* 0x00000005ff337819 */ /* 0x000fe20000011433 */
[----:B--2---:R-:W-:-:S04]  /*1eb0*/  @P0 IMAD.WIDE.U32 R28, R24, R236, RZ ;  /* 0x000000ec181c0225 */ /* 0x004fc800078e00ff */
[----:B------:R-:W-:Y:S02]  /*1ec0*/  @P0 IMAD R8, R25, R236, RZ ;  /* 0x000000ec19080224 */ /* 0x000fe400078e02ff */
[----:B---3--:R-:W-:-:S04]  /*1ed0*/  @!P0 IMAD R14, R27, R233, RZ ;  /* 0x000000e91b0e8224 */ /* 0x008fc800078e02ff */
[C---:B------:R-:W-:Y:S02]  /*1ee0*/  @!P0 IMAD R14, R26.reuse, R61, R14 ;  /* 0x0000003d1a0e8224 */ /* 0x040fe400078e020e */
[----:B------:R-:W-:-:S04]  /*1ef0*/  @!P0 IMAD.WIDE.U32 R26, R26, R233, RZ ;  /* 0x000000e91a1a8225 */ /* 0x000fc800078e00ff */
[----:B------:R-:W-:Y:S02]  /*1f00*/  @P0 IMAD.MOV.U32 R5, RZ, RZ, R28 ;  /* 0x000000ffff050224 */ /* 0x000fe400078e001c */
[----:B------:R-:W-:Y:S01]  /*1f10*/  @!P0 IMAD.MOV.U32 R5, RZ, RZ, R26 ;  /* 0x000000ffff058224 */ /* 0x000fe200078e001a */
[----:B------:R-:W-:Y:S01]  /*1f20*/  @P0 IADD3 R8, R29, R8, RZ ;  /* 0x000000081d080210 */ /* 0x000fe20007ffe0ff */
[----:B------:R-:W-:Y:S02]  /*1f30*/  @!P0 IMAD.IADD R8, R27, 0x1, R14 ;  /* 0x000000011b088824 */ /* 0x000fe400078e020e */
[--C-:B------:R-:W-:Y:S01]  /*1f40*/  @P0 IMAD.MOV.U32 R178, RZ, RZ, R24.reuse ;  /* 0x000000ffffb20224 */ /* 0x100fe200078e0018 */
[----:B------:R-:W-:Y:S01]  /*1f50*/  IADD3 R14, P1, R18, R5, RZ ;  /* 0x00000005120e7210 */ /* 0x000fe20007f3e0ff */
[----:B------:R-:W-:Y:S01]  /*1f60*/  @P0 IMAD.MOV.U32 R179, RZ, RZ, R25 ;  /* 0x000000ffffb30224 */ /* 0x000fe200078e0019 */
[----:B------:R-:W-:Y:S01]  /*1f70*/  @!P0 MOV R179, R25 ;  /* 0x0000001900b38202 */ /* 0x000fe20000000f00 */
[----:B------:R-:W-:Y:S01]  /*1f80*/  @!P0 IMAD.MOV.U32 R178, RZ, RZ, R24 ;  /* 0x000000ffffb28224 */ /* 0x000fe200078e0018 */
[----:B------:R-:W-:Y:S01]  /*1f90*/  ISETP.GE.AND P0, PT, R9, R64, PT ;  /* 0x000000400900720c */ /* 0x000fe20003f06270 */
[----:B----4-:R-:W-:Y:S01]  /*1fa0*/  IMAD R5, R21, R232, RZ ;  /* 0x000000e815057224 */ /* 0x010fe200078e02ff */
[----:B------:R-:W-:-:S02]  /*1fb0*/  IADD3.X R15, R19, R8, RZ, P1, !PT ;  /* 0x00000008130f7210 */ /* 0x000fc40000ffe4ff */
[----:B------:R-:W-:Y:S02]  /*1fc0*/  SEL R60, RZ, 0xffffffff, P0 ;  /* 0xffffffffff3c7807 */ /* 0x000fe40000000000 */
[----:B------:R-:W-:Y:S01]  /*1fd0*/  LEA R141, P0, R22, R6, 0x1 ;  /* 0x00000006168d7211 */ /* 0x000fe200078008ff */
[----:B------:R-:W-:Y:S01]  /*1fe0*/  IMAD R4, R20, R4, R5 ;  /* 0x0000000414047224 */ /* 0x000fe200078e0205 */
[----:B------:R-:W-:Y:S01]  /*1ff0*/  ISETP.GE.AND P1, PT, R18, R64, PT ;  /* 0x000000401200720c */ /* 0x000fe20003f26270 */
[----:B------:R-:W-:Y:S01]  /*2000*/  IMAD.WIDE.U32 R20, R232, R20, R14 ;  /* 0x00000014e8147225 */ /* 0x000fe200078e000e */
[----:B------:R-:W-:Y:S02]  /*2010*/  LEA.HI.X R140, R22, R7, R140, 0x1, P0 ;  /* 0x00000007168c7211 */ /* 0x000fe400000f0c8c */
[----:B------:R-:W-:Y:S01]  /*2020*/  IADD3 R166, P0, R18, R3, RZ ;  /* 0x0000000312a67210 */ /* 0x000fe20007f1e0ff */
[----:B------:R-:W-:Y:S01]  /*2030*/  IMAD.IADD R175, R21, 0x1, R4 ;  /* 0x0000000115af7824 */ /* 0x000fe200078e0204 */
[----:B------:R-:W-:-:S02]  /*2040*/  SEL R4, RZ, 0x1, P1 ;  /* 0x00000001ff047807 */ /* 0x000fc40000800000 */
[----:B------:R-:W-:Y:S02]  /*2050*/  R2P PR, R56, 0x6 ;  /* 0x0000000638007804 */ /* 0x000fe40000000000 */
[----:B------:R-:W-:Y:S01]  /*2060*/  ISETP.GT.AND P3, PT, R50, R85, PT ;  /* 0x000000553200720c */ /* 0x000fe20003f64270 */
[----:B------:R-:W-:Y:S02]  /*2070*/  IMAD.X R167, R19, 0x1, R0, P0 ;  /* 0x0000000113a77824 */ /* 0x000fe400000e0600 */
[----:B------:R-:W-:-:S04]  /*2080*/  IMAD.WIDE R14, R234, 0x40, R170 ;  /* 0x00000040ea0e7825 */ /* 0x000fc800078e02aa */
[----:B------:R-:W-:-:S04]  /*2090*/  IMAD.WIDE.U32 R166, R170, R42, R166 ;  /* 0x0000002aaaa67225 */ /* 0x000fc800078e00a6 */
[----:B------:R-:W-:Y:S02]  /*20a0*/  IMAD.MOV.U32 R174, RZ, RZ, R20 ;  /* 0x000000ffffae7224 */ /* 0x000fe400078e0014 */
[-C--:B------:R-:W-:Y:S01]  /*20b0*/  IMAD R176, R15, R178.reuse, RZ ;  /* 0x000000b20fb07224 */ /* 0x080fe200078e02ff */
[----:B------:R-:W-:Y:S01]  /*20c0*/  SHF.L.U32 R60, R60, 0x1, RZ ;  /* 0x000000013c3c7819 */ /* 0x000fe200000006ff */
[----:B------:R-:W-:Y:S01]  /*20d0*/  IMAD.WIDE.U32 R174, R14, R178, R174 ;  /* 0x000000b20eae7225 */ /* 0x000fe200078e00ae */
[----:B------:R-:W-:Y:S02]  /*20e0*/  LEA R230, P0, R166, R172, 0x1 ;  /* 0x000000aca6e67211 */ /* 0x000fe400078008ff */
[----:B------:R-:W-:Y:S01]  /*20f0*/  IADD3 R169, R167, R168, RZ ;  /* 0x000000a8a7a97210 */ /* 0x000fe20007ffe0ff */
[----:B------:R-:W-:Y:S01]  /*2100*/  IMAD R176, R14, R179, R176 ;  /* 0x000000b30eb07224 */ /* 0x000fe200078e02b0 */
[----:B------:R-:W-:Y:S01]  /*2110*/  LOP3.LUT R60, R60, 0x2, R4, 0xe2, !PT ;  /* 0x000000023c3c7812 */ /* 0x000fe200078ee204 */
[----:B------:R-:W-:Y:S01]  /*2120*/  @!P4 IMAD.MOV.U32 R16, RZ, RZ, RZ ;  /* 0x000000ffff10c224 */ /* 0x000fe200078e00ff */
[----:B------:R-:W-:Y:S01]  /*2130*/  SEL R38, R38, 0xfffffff0, !P1 ;  /* 0xfffffff026267807 */ /* 0x000fe20004800000 */
[----:B------:R-:W-:Y:S01]  /*2140*/  IMAD.IADD R177, R175, 0x1, R176 ;  /* 0x00000001afb17824 */ /* 0x000fe200078e02b0 */
[----:B------:R-:W-:-:S02]  /*2150*/  SEL R37, R37, 0xffffffe0, !P2 ;  /* 0xffffffe025257807 */ /* 0x000fc40005000000 */
[----:B------:R-:W-:Y:S01]  /*2160*/  LEA.HI.X R229, R166, R173, R169, 0x1, P0 ;  /* 0x000000ada6e57211 */ /* 0x000fe200000f0ca9 */
[----:B------:R-:W-:Y:S05]  /*2170*/  @!P3 BRA `(.L_x_1163) ;  /* 0x0000c9700000b947 */ /* 0x000fea0003800000 */
[----:B-1----:R-:W2:Y:S04]  /*2180*/  LD.E.64 R30, [R10.64+0x120] ;  /* 0x000120060a1e7980 */ /* 0x002ea8000c101b00 */
        /* <DEDUP_REMOVED lines=10> */
[----:B------:R-:W-:Y:S01]  /*2230*/  SHF.R.S32.HI R14, RZ, 0x1f, R62 ;  /* 0x0000001fff0e7819 */ /* 0x000fe2000001143e */
[----:B-----5:R-:W-:Y:S01]  /*2240*/  IMAD.IADD R16, R16, 0x1, R2 ;  /* 0x0000000110107824 */ /* 0x020fe200078e0202 */
[C---:B------:R-:W-:Y:S01]  /*2250*/  SHF.L.U32 R79, R42.reuse, 0x6, RZ ;  /* 0x000000062a4f7819 */ /* 0x040fe200000006ff */
[----:B------:R-:W-:Y:S01]  /*2260*/  IMAD R77, R43, 0x30, RZ ;  /* 0x000000302b4d7824 */ /* 0x000fe200078e02ff */
[----:B------:R-:W-:Y:S01]  /*2270*/  SHF.L.U64.HI R80, R42, 0x6, R43 ;  /* 0x000000062a507819 */ /* 0x000fe2000001022b */
[----:B------:R-:W-:Y:S01]  /*2280*/  IMAD.SHL.U32 R74, R48, 0x20, RZ ;  /* 0x00000020304a7824 */ /* 0x000fe200078e00ff */
[----:B------:R-:W-:Y:S01]  /*2290*/  LOP3.LUT R161, R60, 0xffff, RZ, 0xc0, !PT ;  /* 0x0000ffff3ca17812 */ /* 0x000fe200078ec0ff */
[C---:B------:R-:W-:Y:S01]  /*22a0*/  IMAD.SHL.U32 R71, R48.reuse, 0x40, RZ ;  /* 0x0000004030477824 */ /* 0x040fe200078e00ff */
[C-C-:B------:R-:W-:Y:S01]  /*22b0*/  SHF.L.U64.HI R75, R48.reuse, 0x5, R49.reuse ;  /* 0x00000005304b7819 */ /* 0x140fe20000010231 */
[----:B------:R-:W-:Y:S01]  /*22c0*/  IMAD R70, R49, 0xa0, RZ ;  /* 0x000000a031467824 */ /* 0x000fe200078e02ff */
[C---:B------:R-:W-:Y:S01]  /*22d0*/  SHF.L.U64.HI R72, R48.reuse, 0x6, R49 ;  /* 0x0000000630487819 */ /* 0x040fe20000010231 */
[----:B------:R-:W-:Y:S01]  /*22e0*/  IMAD.WIDE.U32 R186, R48, 0xa0, RZ ;  /* 0x000000a030ba7825 */ /* 0x000fe200078e00ff */
[----:B------:R-:W-:-:S02]  /*22f0*/  LOP3.LUT R162, R161, 0x1, RZ, 0xc0, !PT ;  /* 0x00000001a1a27812 */ /* 0x000fc400078ec0ff */
[----:B------:R-:W-:Y:S01]  /*2300*/  SHF.L.U64.HI R75, R74, 0x1, R75 ;  /* 0x000000014a4b7819 */ /* 0x000fe2000001024b */
[----:B------:R-:W-:Y:S01]  /*2310*/  IMAD R73, R49, 0x60, RZ ;  /* 0x0000006031497824 */ /* 0x000fe200078e02ff */
[----:B------:R-:W-:Y:S01]  /*2320*/  SHF.L.U64.HI R72, R71, 0x1, R72 ;  /* 0x0000000147487819 */ /* 0x000fe20000010248 */
[C---:B------:R-:W-:Y:S01]  /*2330*/  IMAD R69, R49.reuse, 0xc0, RZ ;  /* 0x000000c031457824 */ /* 0x040fe200078e02ff */
[C---:B------:R-:W-:Y:S01]  /*2340*/  IADD3 R67, R170.reuse, 0x10, RZ ;  /* 0x00000010aa437810 */ /* 0x040fe20007ffe0ff */
[----:B------:R-:W-:Y:S01]  /*2350*/  IMAD R68, R49, 0xe0, RZ ;  /* 0x000000e031447824 */ /* 0x000fe200078e02ff */
[----:B------:R-:W-:Y:S01]  /*2360*/  IADD3 R66, R170, 0x20, RZ ;  /* 0x00000020aa427810 */ /* 0x000fe20007ffe0ff */
[----:B------:R-:W-:Y:S01]  /*2370*/  IMAD.WIDE.U32 R188, R48, 0x60, RZ ;  /* 0x0000006030bc7825 */ /* 0x000fe200078e00ff */
[C---:B------:R-:W-:Y:S02]  /*2380*/  IADD3 R65, R170.reuse, 0x30, RZ ;  /* 0x00000030aa417810 */ /* 0x040fe40007ffe0ff */
[----:B------:R-:W-:Y:S01]  /*2390*/  IADD3 R160, R170, 0x40, RZ ;  /* 0x00000040aaa07810 */ /* 0x000fe20007ffe0ff */
[----:B------:R-:W-:Y:S01]  /*23a0*/  IMAD.WIDE.U32 R184, R48, 0xc0, RZ ;  /* 0x000000c030b87825 */ /* 0x000fe200078e00ff */
[----:B------:R-:W-:-:S02]  /*23b0*/  IADD3 R159, R170, 0x50, RZ ;  /* 0x00000050aa9f7810 */ /* 0x000fc40007ffe0ff */
[----:B------:R-:W-:Y:S01]  /*23c0*/  IADD3 R158, R170, 0x60, RZ ;  /* 0x00000060aa9e7810 */ /* 0x000fe20007ffe0ff */
[----:B------:R-:W-:Y:S01]  /*23d0*/  IMAD.WIDE.U32 R182, R48, 0xe0, RZ ;  /* 0x000000e030b67825 */ /* 0x000fe200078e00ff */
[----:B------:R-:W-:Y:S02]  /*23e0*/  IADD3 R157, R170, 0x70, RZ ;  /* 0x00000070aa9d7810 */ /* 0x000fe40007ffe0ff */
[C---:B------:R-:W-:Y:S01]  /*23f0*/  SHF.L.U64.HI R84, R42.reuse, 0x5, R43 ;  /* 0x000000052a547819 */ /* 0x040fe2000001022b */
[----:B------:R-:W-:Y:S01]  /*2400*/  IMAD.MOV.U32 R125, RZ, RZ, R230 ;  /* 0x000000ffff7d7224 */ /* 0x000fe200078e00e6 */
[----:B------:R-:W-:Y:S01]  /*2410*/  SHF.L.U32 R83, R42, 0x5, RZ ;  /* 0x000000052a537819 */ /* 0x000fe200000006ff */
[----:B------:R-:W-:Y:S01]  /*2420*/  IMAD.MOV.U32 R127, RZ, RZ, R141 ;  /* 0x000000ffff7f7224 */ /* 0x000fe200078e008d */
[----:B------:R-:W-:Y:S01]  /*2430*/  MOV R124, R229 ;  /* 0x000000e5007c7202 */ /* 0x000fe20000000f00 */
[----:B------:R-:W-:Y:S01]  /*2440*/  IMAD.MOV.U32 R126, RZ, RZ, R140 ;  /* 0x000000ffff7e7224 */ /* 0x000fe200078e008c */
[----:B------:R-:W-:Y:S01]  /*2450*/  LOP3.LUT R161, R161, 0x2, RZ, 0xc0, !PT ;  /* 0x00000002a1a17812 */ /* 0x000fe200078ec0ff */
[----:B------:R-:W-:Y:S01]  /*2460*/  IMAD.SHL.U32 R71, R71, 0x2, RZ ;  /* 0x0000000247477824 */ /* 0x000fe200078e00ff */
[----:B------:R-:W-:Y:S01]  /*2470*/  SHF.L.U32 R74, R74, 0x1, RZ ;  /* 0x000000014a4a7819 */ /* 0x000fe200000006ff */
[----:B------:R-:W-:Y:S01]  /*2480*/  IMAD.IADD R73, R189, 0x1, R73 ;  /* 0x00000001bd497824 */ /* 0x000fe200078e0249 */
[----:B------:R-:W-:Y:S01]  /*2490*/  IADD3 R70, R187, R70, RZ ;  /* 0x00000046bb467210 */ /* 0x000fe20007ffe0ff */
[----:B------:R-:W-:-:S02]  /*24a0*/  IMAD.IADD R69, R185, 0x1, R69 ;  /* 0x00000001b9457824 */ /* 0x000fc400078e0245 */
[----:B------:R-:W-:Y:S02]  /*24b0*/  IMAD.IADD R68, R183, 0x1, R68 ;  /* 0x00000001b7447824 */ /* 0x000fe400078e0244 */
[----:B--2---:R-:W-:-:S04]  /*24c0*/  IMAD R0, R31, R233, RZ ;  /* 0x000000e91f007224 */ /* 0x004fc800078e02ff */
[----:B------:R-:W-:Y:S02]  /*24d0*/  IMAD R0, R30, R61, R0 ;  /* 0x0000003d1e007224 */ /* 0x000fe400078e0200 */
[----:B------:R-:W-:Y:S01]  /*24e0*/  IMAD.WIDE.U32 R30, R233, R30, R18 ;  /* 0x0000001ee91e7225 */ /* 0x000fe200078e0012 */
[----:B----4-:R-:W-:-:S03]  /*24f0*/  SHF.L.U64.HI R106, R196, 0x4, R197 ;  /* 0x00000004c46a7819 */ /* 0x010fc600000102c5 */
[----:B---3--:R-:W-:Y:S01]  /*2500*/  IMAD R3, R33, R233, RZ ;  /* 0x000000e921037224 */ /* 0x008fe200078e02ff */
[----:B------:R-:W-:Y:S01]  /*2510*/  SHF.L.U64.HI R108, R196, 0x5, R197 ;  /* 0x00000005c46c7819 */ /* 0x000fe200000102c5 */
[----:B------:R-:W-:Y:S01]  /*2520*/  IMAD.WIDE.U32 R28, R233, R32, R18 ;  /* 0x00000020e91c7225 */ /* 0x000fe200078e0012 */
[C-C-:B------:R-:W-:Y:S02]  /*2530*/  SHF.L.U64.HI R86, R210.reuse, 0x4, R211.reuse ;  /* 0x00000004d2567819 */ /* 0x140fe400000102d3 */
[----:B------:R-:W-:Y:S01]  /*2540*/  SHF.L.U64.HI R94, R210, 0x5, R211 ;  /* 0x00000005d25e7819 */ /* 0x000fe200000102d3 */
[----:B------:R-:W-:Y:S01]  /*2550*/  IMAD.IADD R31, R31, 0x1, R0 ;  /* 0x000000011f1f7824 */ /* 0x000fe200078e0200 */
[----:B------:R-:W-:Y:S01]  /*2560*/  SHF.R.S32.HI R0, RZ, 0x1f, R2 ;  /* 0x0000001fff007819 */ /* 0x000fe20000011402 */
[----:B------:R-:W-:Y:S01]  /*2570*/  IMAD R3, R32, R61, R3 ;  /* 0x0000003d20037224 */ /* 0x000fe200078e0203 */
[C---:B------:R-:W-:Y:S01]  /*2580*/  SHF.L.U64.HI R111, R196.reuse, 0x6, R197 ;  /* 0x00000006c46f7819 */ /* 0x040fe200000102c5 */
[-C--:B------:R-:W-:Y:S01]  /*2590*/  IMAD R8, R197, R2.reuse, RZ ;  /* 0x00000002c5087224 */ /* 0x080fe200078e02ff */
[----:B------:R-:W-:Y:S01]  /*25a0*/  SHF.L.U32 R112, R196, 0x6, RZ ;  /* 0x00000006c4707819 */ /* 0x000fe200000006ff */
[----:B------:R-:W-:Y:S01]  /*25b0*/  IMAD.IADD R29, R29, 0x1, R3 ;  /* 0x000000011d1d7824 */ /* 0x000fe200078e0203 */
[----:B------:R-:W-:Y:S01]  /*25c0*/  SHF.L.U64.HI R92, R210, 0x6, R211 ;  /* 0x00000006d25c7819 */ /* 0x000fe200000102d3 */
[----:B------:R-:W-:Y:S01]  /*25d0*/  IMAD R3, R211, R2, RZ ;  /* 0x00000002d3037224 */ /* 0x000fe200078e02ff */
[----:B------:R-:W-:Y:S01]  /*25e0*/  LEA.HI R146, R15, R15, RZ, 0x1 ;  /* 0x0000000f0f927211 */ /* 0x000fe200078f08ff */
[----:B------:R-:W-:Y:S01]  /*25f0*/  IMAD R8, R196, R0, R8 ;  /* 0x00000000c4087224 */ /* 0x000fe200078e0208 */
[----:B------:R-:W-:Y:S01]  /*2600*/  SHF.L.U64.HI R111, R112, 0x1, R111 ;  /* 0x00000001706f7819 */ /* 0x000fe2000001026f */
[----:B------:R-:W-:Y:S01]  /*2610*/  IMAD.WIDE.U32 R30, R196, R2, R30 ;  /* 0x00000002c41e7225 */ /* 0x000fe200078e001e */
[----:B------:R-:W-:-:S02]  /*2620*/  SHF.R.S32.HI R146, RZ, 0x1, R146 ;  /* 0x00000001ff927819 */ /* 0x000fc40000011492 */
[C---:B------:R-:W-:Y:S01]  /*2630*/  SHF.L.U32 R93, R210.reuse, 0x6, RZ ;  /* 0x00000006d25d7819 */ /* 0x040fe200000006ff */
[C---:B------:R-:W-:Y:S01]  /*2640*/  IMAD R3, R210.reuse, R0, R3 ;  /* 0x00000000d2037224 */ /* 0x040fe200078e0203 */
[----:B------:R-:W-:Y:S01]  /*2650*/  IADD3 R31, R31, R8, RZ ;  /* 0x000000081f1f7210 */ /* 0x000fe20007ffe0ff */
[----:B------:R-:W-:Y:S01]  /*2660*/  IMAD.WIDE.U32 R28, R210, R2, R28 ;  /* 0x00000002d21c7225 */ /* 0x000fe200078e001c */
[----:B------:R-:W-:Y:S02]  /*2670*/  IADD3 R0, P0, -R62, R170, RZ ;  /* 0x000000aa3e007210 */ /* 0x000fe40007f1e1ff */
[----:B------:R-:W-:Y:S01]  /*2680*/  SHF.L.U32 R163, R146, 0x4, RZ ;  /* 0x0000000492a37819 */ /* 0x000fe200000006ff */
[-C--:B------:R-:W-:Y:S02]  /*2690*/  IMAD R8, R27, R13.reuse, RZ ;  /* 0x0000000d1b087224 */ /* 0x080fe400078e02ff */
[----:B------:R-:W-:Y:S01]  /*26a0*/  IMAD.IADD R29, R29, 0x1, R3 ;  /* 0x000000011d1d7824 */ /* 0x000fe200078e0203 */
[----:B------:R-:W-:Y:S01]  /*26b0*/  IADD3 R155, R163, 0x40, RZ ;  /* 0x00000040a39b7810 */ /* 0x000fe20007ffe0ff */
[----:B------:R-:W-:Y:S01]  /*26c0*/  IMAD R3, R25, R13, RZ ;  /* 0x0000000d19037224 */ /* 0x000fe200078e02ff */
[----:B------:R-:W-:Y:S01]  /*26d0*/  SHF.R.S32.HI R143, RZ, 0x1f, R163 ;  /* 0x0000001fff8f7819 */ /* 0x000fe200000114a3 */
[C---:B------:R-:W-:Y:S01]  /*26e0*/  IMAD R8, R26.reuse, R12, R8 ;  /* 0x0000000c1a087224 */ /* 0x040fe200078e0208 */
[----:B------:R-:W-:Y:S01]  /*26f0*/  IADD3 R153, R163, R155, RZ ;  /* 0x0000009ba3997210 */ /* 0x000fe20007ffe0ff */
[----:B------:R-:W-:Y:S01]  /*2700*/  IMAD.WIDE.U32 R26, R26, R13, R30 ;  /* 0x0000000d1a1a7225 */ /* 0x000fe200078e001e */
[----:B------:R-:W-:-:S02]  /*2710*/  SHF.R.S32.HI R139, RZ, 0x1f, R155 ;  /* 0x0000001fff8b7819 */ /* 0x000fc4000001149b */
[----:B------:R-:W-:Y:S01]  /*2720*/  SHF.R.S32.HI R137, RZ, 0x1f, R153 ;  /* 0x0000001fff897819 */ /* 0x000fe20000011499 */
[C---:B------:R-:W-:Y:S01]  /*2730*/  IMAD R3, R24.reuse, R12, R3 ;  /* 0x0000000c18037224 */ /* 0x040fe200078e0203 */
[----:B------:R-:W-:Y:S01]  /*2740*/  IADD3 R27, R27, R8, RZ ;  /* 0x000000081b1b7210 */ /* 0x000fe20007ffe0ff */
[----:B------:R-:W-:-:S04]  /*2750*/  IMAD.WIDE.U32 R12, R24, R13, R28 ;  /* 0x0000000d180c7225 */ /* 0x000fc800078e001c */
[----:B------:R-:W-:Y:S02]  /*2760*/  IMAD.X R14, R171, 0x1, ~R14, P0 ;  /* 0x00000001ab0e7824 */ /* 0x000fe400000e0e0e */
[----:B------:R-:W-:Y:S02]  /*2770*/  IMAD.IADD R13, R13, 0x1, R3 ;  /* 0x000000010d0d7824 */ /* 0x000fe400078e0203 */
[C---:B------:R-:W-:Y:S02]  /*2780*/  IMAD R116, R14.reuse, R196, RZ ;  /* 0x000000c40e747224 */ /* 0x040fe400078e02ff */
[----:B------:R-:W-:Y:S02]  /*2790*/  IMAD R118, R14, R210, RZ ;  /* 0x000000d20e767224 */ /* 0x000fe400078e02ff */
[----:B------:R-:W-:Y:S02]  /*27a0*/  IMAD R122, R146, R16, RZ ;  /* 0x00000010927a7224 */ /* 0x000fe400078e02ff */
[----:B------:R-:W-:-:S02]  /*27b0*/  IMAD R3, R170, R146, R63 ;  /* 0x00000092aa037224 */ /* 0x000fc400078e023f */
[-C--:B------:R-:W-:Y:S02]  /*27c0*/  IMAD R116, R197, R0.reuse, R116 ;  /* 0x00000000c5747224 */ /* 0x080fe400078e0274 */
[----:B------:R-:W-:Y:S01]  /*27d0*/  IMAD.WIDE.U32 R14, R196, R0, R26 ;  /* 0x00000000c40e7225 */ /* 0x000fe200078e001a */
[----:B------:R-:W-:-:S03]  /*27e0*/  IADD3 R2, R63, R3, RZ ;  /* 0x000000033f027210 */ /* 0x000fc60007ffe0ff */
[----:B------:R-:W-:Y:S01]  /*27f0*/  IMAD R118, R211, R0, R118 ;  /* 0x00000000d3767224 */ /* 0x000fe200078e0276 */
[----:B------:R-:W-:Y:S01]  /*2800*/  LEA R117, P1, R14, R22, 0x1 ;  /* 0x000000160e757211 */ /* 0x000fe200078208ff */
[----:B------:R-:W-:Y:S01]  /*2810*/  IMAD.WIDE.U32 R16, R210, R0, R12 ;  /* 0x00000000d2107225 */ /* 0x000fe200078e000c */
[----:B------:R-:W-:Y:S02]  /*2820*/  SHF.R.S32.HI R0, RZ, 0x1f, R122 ;  /* 0x0000001fff007819 */ /* 0x000fe4000001147a */
[----:B------:R-:W-:Y:S01]  /*2830*/  IADD3 R12, P3, R122, R3, RZ ;  /* 0x000000037a0c7210 */ /* 0x000fe20007f7e0ff */
[----:B------:R-:W-:Y:S01]  /*2840*/  IMAD.IADD R116, R15, 0x1, R116 ;  /* 0x000000010f747824 */ /* 0x000fe200078e0274 */
[----:B------:R-:W-:Y:S01]  /*2850*/  LEA R119, P0, R16, R20, 0x1 ;  /* 0x0000001410777211 */ /* 0x000fe200078008ff */
[----:B------:R-:W-:Y:S01]  /*2860*/  IMAD.IADD R118, R17, 0x1, R118 ;  /* 0x0000000111767824 */ /* 0x000fe200078e0276 */
[----:B------:R-:W-:Y:S01]  /*2870*/  LEA.HI.X.SX32 R3, R3, R0, 0x1, P3 ;  /* 0x0000000003037211 */ /* 0x000fe200018f0eff */
[----:B------:R-:W-:Y:S01]  /*2880*/  IMAD.SHL.U32 R87, R210, 0x10, RZ ;  /* 0x00000010d2577824 */ /* 0x000fe200078e00ff */
[----:B------:R-:W-:Y:S01]  /*2890*/  SHF.L.U32 R13, R12, 0x1, RZ ;  /* 0x000000010c0d7819 */ /* 0x000fe200000006ff */
[----:B------:R-:W-:Y:S01]  /*28a0*/  IMAD.SHL.U32 R95, R210, 0x20, RZ ;  /* 0x00000020d25f7824 */ /* 0x000fe200078e00ff */
[----:B------:R-:W-:Y:S01]  /*28b0*/  LEA.HI.X R116, R14, R23, R116, 0x1, P1 ;  /* 0x000000170e747211 */ /* 0x000fe200008f0c74 */
[C---:B------:R-:W-:Y:S01]  /*28c0*/  IMAD.IADD R151, R163.reuse, 0x1, R153 ;  /* 0x00000001a3977824 */ /* 0x040fe200078e0299 */
[----:B------:R-:W-:Y:S01]  /*28d0*/  LEA.HI.X R118, R16, R21, R118, 0x1, P0 ;  /* 0x0000001510767211 */ /* 0x000fe200000f0c76 */
[----:B------:R-:W-:Y:S01]  /*28e0*/  IMAD.SHL.U32 R107, R196, 0x10, RZ ;  /* 0x00000010c46b7824 */ /* 0x000fe200078e00ff */
[----:B------:R-:W-:Y:S01]  /*28f0*/  SHF.L.U64.HI R12, R12, 0x1, R3 ;  /* 0x000000010c0c7819 */ /* 0x000fe20000010203 */
[C---:B------:R-:W-:Y:S01]  /*2900*/  IMAD.IADD R149, R163.reuse, 0x1, R151 ;  /* 0x00000001a3957824 */ /* 0x040fe200078e0297 */
[-C--:B------:R-:W-:Y:S01]  /*2910*/  IADD3 R40, P1, R6, R13.reuse, RZ ;  /* 0x0000000d06287210 */ /* 0x080fe20007f3e0ff */
[----:B------:R-:W-:Y:S01]  /*2920*/  IMAD.SHL.U32 R109, R196, 0x20, RZ ;  /* 0x00000020c46d7824 */ /* 0x000fe200078e00ff */
[----:B------:R-:W-:Y:S01]  /*2930*/  IADD3 R13, P0, R4, R13, RZ ;  /* 0x0000000d040d7210 */ /* 0x000fe20007f1e0ff */
[----:B------:R-:W-:Y:S01]  /*2940*/  IMAD.IADD R147, R163, 0x1, R149 ;  /* 0x00000001a3937824 */ /* 0x000fe200078e0295 */
[----:B------:R-:W-:Y:S01]  /*2950*/  IADD3 R122, P2, R122, R2, RZ ;  /* 0x000000027a7a7210 */ /* 0x000fe20007f5e0ff */
[----:B------:R-:W-:Y:S01]  /*2960*/  IMAD.X R39, R7, 0x1, R12, P1 ;  /* 0x0000000107277824 */ /* 0x000fe200008e060c */
[----:B------:R-:W-:Y:S01]  /*2970*/  SHF.L.U64.HI R106, R107, 0x1, R106 ;  /* 0x000000016b6a7819 */ /* 0x000fe2000001026a */
[----:B------:R-:W-:Y:S01]  /*2980*/  IMAD.X R12, R5, 0x1, R12, P0 ;  /* 0x00000001050c7824 */ /* 0x000fe200000e060c */
[----:B------:R-:W-:Y:S01]  /*2990*/  IADD3 R82, P0, R227, 0x40, RZ ;  /* 0x00000040e3527810 */ /* 0x000fe20007f1e0ff */
[----:B------:R-:W-:Y:S01]  /*29a0*/  IMAD.SHL.U32 R123, R122, 0x2, RZ ;  /* 0x000000027a7b7824 */ /* 0x000fe200078e00ff */
[----:B------:R-:W-:Y:S01]  /*29b0*/  LEA.HI.X.SX32 R0, R2, R0, 0x1, P2 ;  /* 0x0000000002007211 */ /* 0x000fe200010f0eff */
[C---:B------:R-:W-:Y:S01]  /*29c0*/  IMAD R110, R197.reuse, 0x60, RZ ;  /* 0x00000060c56e7824 */ /* 0x040fe200078e02ff */
[----:B------:R-:W-:Y:S01]  /*29d0*/  IADD3.X R81, RZ, R228, RZ, P0, !PT ;  /* 0x000000e4ff517210 */ /* 0x000fe200007fe4ff */
[----:B------:R-:W-:Y:S01]  /*29e0*/  IMAD R113, R197, 0xa0, RZ ;  /* 0x000000a0c5717824 */ /* 0x000fe200078e02ff */
[----:B------:R-:W-:Y:S01]  /*29f0*/  IADD3 R204, P0, R79, 0x40, RZ ;  /* 0x000000404fcc7810 */ /* 0x000fe20007f1e0ff */
[C---:B------:R-:W-:Y:S01]  /*2a00*/  IMAD R114, R197.reuse, 0xc0, RZ ;  /* 0x000000c0c5727824 */ /* 0x040fe200078e02ff */
[----:B------:R-:W-:Y:S01]  /*2a10*/  IADD3 R208, P1, R82, R227, RZ ;  /* 0x000000e352d07210 */ /* 0x000fe20007f3e0ff */
[----:B------:R-:W-:Y:S01]  /*2a20*/  IMAD R115, R197, 0xe0, RZ ;  /* 0x000000e0c5737824 */ /* 0x000fe200078e02ff */
[----:B------:R-:W-:Y:S01]  /*2a30*/  IADD3 R145, R163, R147, RZ ;  /* 0x00000093a3917210 */ /* 0x000fe20007ffe0ff */
[----:B------:R-:W-:Y:S01]  /*2a40*/  IMAD.X R205, RZ, RZ, R80, P0 ;  /* 0x000000ffffcd7224 */ /* 0x000fe200000e0650 */
[----:B------:R-:W-:Y:S01]  /*2a50*/  IADD3 R89, P0, R87, 0x40, RZ ;  /* 0x0000004057597810 */ /* 0x000fe20007f1e0ff */
[----:B------:R-:W-:Y:S01]  /*2a60*/  IMAD.X R209, R81, 0x1, R228, P1 ;  /* 0x0000000151d17824 */ /* 0x000fe200008e06e4 */
[----:B------:R-:W-:Y:S01]  /*2a70*/  IADD3 R206, P1, R208, R227, RZ ;  /* 0x000000e3d0ce7210 */ /* 0x000fe20007f3e0ff */
[----:B------:R-:W-:Y:S01]  /*2a80*/  IMAD.WIDE.U32 R202, R196, 0x60, RZ ;  /* 0x00000060c4ca7825 */ /* 0x000fe200078e00ff */
[----:B------:R-:W-:-:S02]  /*2a90*/  IADD3 R121, P3, R6, R123, RZ ;  /* 0x0000007b06797210 */ /* 0x000fc40007f7e0ff */
[----:B------:R-:W-:Y:S01]  /*2aa0*/  SHF.L.U64.HI R122, R122, 0x1, R0 ;  /* 0x000000017a7a7819 */ /* 0x000fe20000010200 */
[----:B------:R-:W-:Y:S01]  /*2ab0*/  IMAD.X R88, RZ, RZ, R86, P0 ;  /* 0x000000ffff587224 */ /* 0x000fe200000e0656 */
[----:B------:R-:W-:Y:S01]  /*2ac0*/  IADD3 R97, P0, R95, R89, RZ ;  /* 0x000000595f617210 */ /* 0x000fe20007f1e0ff */
[----:B------:R-:W-:Y:S01]  /*2ad0*/  IMAD.X R207, R209, 0x1, R228, P1 ;  /* 0x00000001d1cf7824 */ /* 0x000fe200008e06e4 */
[----:B------:R-:W-:Y:S01]  /*2ae0*/  IADD3 R91, P1, R89, R87, RZ ;  /* 0x00000057595b7210 */ /* 0x000fe20007f3e0ff */
[----:B------:R-:W-:Y:S01]  /*2af0*/  IMAD.WIDE.U32 R200, R196, 0xa0, RZ ;  /* 0x000000a0c4c87825 */ /* 0x000fe200078e00ff */
[----:B------:R-:W-:Y:S02]  /*2b00*/  IADD3 R123, P2, R4, R123, RZ ;  /* 0x0000007b047b7210 */ /* 0x000fe40007f5e0ff */
[----:B------:R-:W-:Y:S01]  /*2b10*/  IADD3.X R90, R88, R86, RZ, P1, !PT ;  /* 0x00000056585a7210 */ /* 0x000fe20000ffe4ff */
[----:B------:R-:W-:Y:S01]  /*2b20*/  IMAD.X R96, R94, 0x1, R88, P0 ;  /* 0x000000015e607824 */ /* 0x000fe200000e0658 */
[----:B------:R-:W-:Y:S01]  /*2b30*/  IADD3 R99, P1, R95, R91, RZ ;  /* 0x0000005b5f637210 */ /* 0x000fe20007f3e0ff */
[----:B------:R-:W-:Y:S01]  /*2b40*/  IMAD.WIDE.U32 R198, R196, 0xc0, RZ ;  /* 0x000000c0c4c67825 */ /* 0x000fe200078e00ff */
[----:B------:R-:W-:-:S02]  /*2b50*/  IADD3 R101, P0, R97, R95, RZ ;  /* 0x0000005f61657210 */ /* 0x000fc40007f1e0ff */
[----:B------:R-:W-:Y:S01]  /*2b60*/  IADD3.X R98, R94, R90, RZ, P1, !PT ;  /* 0x0000005a5e627210 */ /* 0x000fe20000ffe4ff */
[----:B------:R-:W-:Y:S01]  /*2b70*/  IMAD.SHL.U32 R156, R146, 0x20, RZ ;  /* 0x00000020929c7824 */ /* 0x000fe200078e00ff */
[----:B------:R-:W-:Y:S01]  /*2b80*/  IADD3.X R100, R96, R94, RZ, P0, !PT ;  /* 0x0000005e60647210 */ /* 0x000fe200007fe4ff */
[C---:B------:R-:W-:Y:S01]  /*2b90*/  IMAD R154, R146.reuse, 0x30, RZ ;  /* 0x00000030929a7824 */ /* 0x040fe200078e02ff */
[-C--:B------:R-:W-:Y:S01]  /*2ba0*/  IADD3 R103, P1, R99, R95.reuse, RZ ;  /* 0x0000005f63677210 */ /* 0x080fe20007f3e0ff */
[C---:B------:R-:W-:Y:S01]  /*2bb0*/  IMAD.SHL.U32 R152, R146.reuse, 0x40, RZ ;  /* 0x0000004092987824 */ /* 0x040fe200078e00ff */
[----:B------:R-:W-:Y:S01]  /*2bc0*/  IADD3 R105, P0, R101, R95, RZ ;  /* 0x0000005f65697210 */ /* 0x000fe20007f1e0ff */
[C---:B------:R-:W-:Y:S01]  /*2bd0*/  IMAD R150, R146.reuse, 0x50, RZ ;  /* 0x0000005092967824 */ /* 0x040fe200078e02ff */
[----:B------:R-:W-:Y:S01]  /*2be0*/  IADD3 R144, R163, R145, RZ ;  /* 0x00000091a3907210 */ /* 0x000fe20007ffe0ff */
[----:B------:R-:W-:Y:S01]  /*2bf0*/  IMAD R148, R146, 0x60, RZ ;  /* 0x0000006092947824 */ /* 0x000fe200078e02ff */
[----:B------:R-:W-:Y:S01]  /*2c00*/  IADD3.X R120, R7, R122, RZ, P3, !PT ;  /* 0x0000007a07787210 */ /* 0x000fe20001ffe4ff */
[----:B------:R-:W-:Y:S01]  /*2c10*/  IMAD.WIDE.U32 R194, R42, 0x30, R208 ;  /* 0x000000302ac27825 */ /* 0x000fe200078e00d0 */
[----:B------:R-:W-:-:S02]  /*2c20*/  SHF.L.U64.HI R108, R109, 0x1, R108 ;  /* 0x000000016d6c7819 */ /* 0x000fc4000001026c */
[----:B------:R-:W-:Y:S01]  /*2c30*/  SHF.L.U32 R107, R107, 0x1, RZ ;  /* 0x000000016b6b7819 */ /* 0x000fe200000006ff */
[----:B------:R-:W-:Y:S01]  /*2c40*/  IMAD.WIDE.U32 R196, R196, 0xe0, RZ ;  /* 0x000000e0c4c47825 */ /* 0x000fe200078e00ff */
[----:B------:R-:W-:Y:S02]  /*2c50*/  IADD3 R78, R195, R77, RZ ;  /* 0x0000004dc34e7210 */ /* 0x000fe40007ffe0ff */
[----:B------:R-:W-:Y:S01]  /*2c60*/  IADD3 R110, R203, R110, RZ ;  /* 0x0000006ecb6e7210 */ /* 0x000fe20007ffe0ff */
[----:B------:R-:W-:Y:S01]  /*2c70*/  IMAD R146, R146, 0x70, RZ ;  /* 0x0000007092927824 */ /* 0x000fe200078e02ff */
[----:B------:R-:W-:Y:S01]  /*2c80*/  IADD3 R115, R197, R115, RZ ;  /* 0x00000073c5737210 */ /* 0x000fe20007ffe0ff */
[C---:B------:R-:W-:Y:S01]  /*2c90*/  IMAD.WIDE.U32 R190, R42.reuse, 0x30, R204 ;  /* 0x000000302abe7825 */ /* 0x040fe200078e00cc */
[----:B------:R-:W-:Y:S02]  /*2ca0*/  SHF.R.S32.HI R142, RZ, 0x1f, R156 ;  /* 0x0000001fff8e7819 */ /* 0x000fe4000001149c */
[----:B------:R-:W-:Y:S01]  /*2cb0*/  SHF.R.S32.HI R138, RZ, 0x1f, R154 ;  /* 0x0000001fff8a7819 */ /* 0x000fe2000001149a */
[----:B------:R-:W-:Y:S01]  /*2cc0*/  IMAD.WIDE.U32 R192, R42, 0x30, R206 ;  /* 0x000000302ac07825 */ /* 0x000fe200078e00ce */
[----:B------:R-:W-:-:S02]  /*2cd0*/  SHF.R.S32.HI R136, RZ, 0x1f, R152 ;  /* 0x0000001fff887819 */ /* 0x000fc40000011498 */
[----:B------:R-:W-:Y:S01]  /*2ce0*/  SHF.R.S32.HI R134, RZ, 0x1f, R150 ;  /* 0x0000001fff867819 */ /* 0x000fe20000011496 */
[----:B------:R-:W-:Y:S01]  /*2cf0*/  IMAD.IADD R76, R77, 0x1, R191 ;  /* 0x000000014d4c7824 */ /* 0x000fe200078e02bf */
[----:B------:R-:W-:Y:S01]  /*2d00*/  SHF.R.S32.HI R132, RZ, 0x1f, R148 ;  /* 0x0000001fff847819 */ /* 0x000fe20000011494 */
[----:B------:R-:W-:Y:S01]  /*2d10*/  IMAD.X R122, R5, 0x1, R122, P2 ;  /* 0x00000001057a7824 */ /* 0x000fe200010e067a */
[----:B------:R-:W-:Y:S01]  /*2d20*/  SHF.R.S32.HI R130, RZ, 0x1f, R146 ;  /* 0x0000001fff827819 */ /* 0x000fe20000011492 */
[----:B------:R-:W-:Y:S01]  /*2d30*/  IMAD.MOV.U32 R14, RZ, RZ, R50 ;  /* 0x000000ffff0e7224 */ /* 0x000fe200078e0032 */
[----:B------:R-:W-:Y:S01]  /*2d40*/  IADD3 R77, R77, R193, RZ ;  /* 0x000000c14d4d7210 */ /* 0x000fe20007ffe0ff */
[----:B------:R-:W-:Y:S01]  /*2d50*/  IMAD.SHL.U32 R109, R109, 0x2, RZ ;  /* 0x000000026d6d7824 */ /* 0x000fe200078e00ff */
[----:B------:R-:W-:Y:S01]  /*2d60*/  SHF.R.S32.HI R135, RZ, 0x1f, R151 ;  /* 0x0000001fff877819 */ /* 0x000fe20000011497 */
[----:B------:R-:W-:Y:S01]  /*2d70*/  IMAD.SHL.U32 R112, R112, 0x2, RZ ;  /* 0x0000000270707824 */ /* 0x000fe200078e00ff */
[----:B------:R-:W-:Y:S01]  /*2d80*/  SHF.R.S32.HI R133, RZ, 0x1f, R149 ;  /* 0x0000001fff857819 */ /* 0x000fe20000011495 */
[----:B------:R-:W-:Y:S01]  /*2d90*/  IMAD.IADD R113, R201, 0x1, R113 ;  /* 0x00000001c9717824 */ /* 0x000fe200078e0271 */
[----:B------:R-:W-:Y:S01]  /*2da0*/  SHF.R.S32.HI R131, RZ, 0x1f, R147 ;  /* 0x0000001fff837819 */ /* 0x000fe20000011493 */
[----:B------:R-:W-:Y:S01]  /*2db0*/  IMAD.IADD R114, R199, 0x1, R114 ;  /* 0x00000001c7727824 */ /* 0x000fe200078e0272 */
[----:B------:R-:W-:Y:S01]  /*2dc0*/  SHF.R.S32.HI R129, RZ, 0x1f, R145 ;  /* 0x0000001fff817819 */ /* 0x000fe20000011491 */
[----:B------:R-:W-:Y:S01]  /*2dd0*/  IMAD.X R102, R98, 0x1, R94, P1 ;  /* 0x0000000162667824 */ /* 0x000fe200008e065e */
[----:B------:R-:W-:Y:S01]  /*2de0*/  SHF.R.S32.HI R128, RZ, 0x1f, R144 ;  /* 0x0000001fff807819 */ /* 0x000fe20000011490 */
[----:B------:R-:W-:-:S02]  /*2df0*/  IMAD.X R104, R100, 0x1, R94, P0 ;  /* 0x0000000164687824 */ /* 0x000fc400000e065e */
.L_x_1297:
        /* <DEDUP_REMOVED lines=8> */
[----:B-----5:R-:W-:-:S05]  /*2e80*/  @!P2 BRA `(.L_x_1165) ;  /* 0x000000e00000a947 */ /* 0x020fca0003800000 */
[----:B------:R-:W-:Y:S02]  /*2e90*/  ISETP.NE.AND P1, PT, R162, RZ, PT ;  /* 0x000000ffa200720c */ /* 0x000fe40003f25270 */
[----:B------:R-:W-:Y:S11]  /*2ea0*/  ISETP.NE.AND P0, PT, R161, RZ, PT ;  /* 0x000000ffa100720c */ /* 0x000ff60003f05270 */
[----:B------:R-:W-:Y:S01]  /*2eb0*/  @P1 IMAD.MOV.U32 R2, RZ, RZ, R117 ;  /* 0x000000ffff021224 */ /* 0x000fe200078e0075 */
[----:B------:R-:W-:Y:S01]  /*2ec0*/  @P1 MOV R20, R127 ;  /* 0x0000007f00141202 */ /* 0x000fe20000000f00 */
[----:B------:R-:W-:Y:S02]  /*2ed0*/  @P1 IMAD.MOV.U32 R3, RZ, RZ, R116 ;  /* 0x000000ffff031224 */ /* 0x000fe400078e0074 */
[----:B------:R-:W-:Y:S03]  /*2ee0*/  @P1 IMAD.MOV.U32 R21, RZ, RZ, R126 ;  /* 0x000000ffff151224 */ /* 0x000fe600078e007e */
[----:B------:R1:W2:Y:S02]  /*2ef0*/  @P1 LD.E.128 R4, [R2.64] ;  /* 0x0000000602041980 */ /* 0x0002a4000c101d00 */
[----:B-1----:R-:W-:Y:S01]  /*2f00*/  @P0 MOV R2, R117 ;  /* 0x0000007500020202 */ /* 0x002fe20000000f00 */
[----:B------:R-:W-:Y:S01]  /*2f10*/  @P0 IMAD.MOV.U32 R3, RZ, RZ, R116 ;  /* 0x000000ffff030224 */ /* 0x000fe200078e0074 */
[----:B--2---:R1:W-:Y:S04]  /*2f20*/  @P1 ST.E.128 [R20.64], R4 ;  /* 0x0000000414001985 */ /* 0x0043e8000c101d06 */
[----:B-1----:R1:W2:Y:S02]  /*2f30*/  @P0 LD.E.128 R4, [R2.64+0x80] ;  /* 0x0000800602040980 */ /* 0x0022a4000c101d00 */
[----:B-1----:R-:W-:Y:S01]  /*2f40*/  @P0 MOV R2, R127 ;  /* 0x0000007f00020202 */ /* 0x002fe20000000f00 */
[----:B------:R-:W-:Y:S05]  /*2f50*/  @P0 IMAD.MOV.U32 R3, RZ, RZ, R126 ;  /* 0x000000ffff030224 */ /* 0x000fea00078e007e */
[----:B--2---:R1:W-:Y:S02]  /*2f60*/  @P0 ST.E.128 [R2.64+0x80], R4 ;  /* 0x0000800402000985 */ /* 0x0043e4000c101d06 */
.L_x_1165:
[----:B------:R-:W-:Y:S05]  /*2f70*/  BSYNC B0 ;  /* 0x0000000000007941 */ /* 0x000fea0003800000 */
.L_x_1164:
[C---:B------:R-:W-:Y:S01]  /*2f80*/  ISETP.GE.AND P0, PT, R67.reuse, R213, PT ;  /* 0x000000d54300720c */ /* 0x040fe20003f06270 */
[----:B------:R-:W-:Y:S03]  /*2f90*/  BSSY B0, `(.L_x_1166) ;  /* 0x000000e000007945 */ /* 0x000fe60003800000 */
[----:B------:R-:W-:Y:S11]  /*2fa0*/  ISETP.GE.AND P0, PT, R67, R212, !P0 ;  /* 0x000000d44300720c */ /* 0x000ff60004706270 */
[----:B------:R-:W-:Y:S02]  /*2fb0*/  @!UPT UIADD3 URZ, URZ, URZ, URZ ;  /* 0x0000003f3f3ff290 */ /* 0x000fe4000fffe03f */
[----:B------:R-:W-:-:S05]  /*2fc0*/  @!P0 BRA `(.L_x_1167) ;  /* 0x000000a000008947 */ /* 0x000fca0003800000 */
[----:B------:R-:W-:Y:S02]  /*2fd0*/  ISETP.NE.AND P1, PT, R162, RZ, PT ;  /* 0x000000ffa200720c */ /* 0x000fe40003f25270 */
[----:B------:R-:W-:Y:S02]  /*2fe0*/  IADD3 R20, P0, R117, R107, RZ ;  /* 0x0000006b75147210 */ /* 0x000fe40007f1e0ff */
[----:B-1----:R-:W-:Y:S03]  /*2ff0*/  LEA R2, P3, R225, R127, 0x1 ;  /* 0x0000007fe1027211 */ /* 0x002fe600078608ff */
[----:B------:R-:W-:Y:S01]  /*3000*/  IMAD.X R21, R116, 0x1, R106, P0 ;  /* 0x0000000174157824 */ /* 0x000fe200000e066a */
[----:B------:R-:W-:Y:S02]  /*3010*/  ISETP.NE.AND P0, PT, R161, RZ, PT ;  /* 0x000000ffa100720c */ /* 0x000fe40003f05270 */
[----:B------:R-:W-:Y:S03]  /*3020*/  LEA.HI.X R3, R225, R126, R226, 0x1, P3 ;  /* 0x0000007ee1037211 */ /* 0x000fe600018f0ce2 */
[----:B------:R-:W2:Y:S04]  /*3030*/  @P1 LD.E.128 R4, [R20.64] ;  /* 0x0000000614041980 */ /* 0x000ea8000c101d00 */
[----:B--2---:R1:W-:Y:S04]  /*3040*/  @P1 ST.E.128 [R2.64], R4 ;  /* 0x0000000402001985 */ /* 0x0043e8000c101d06 */
[----:B-1----:R-:W2:Y:S04]  /*3050*/  @P0 LD.E.128 R4, [R20.64+0x80] ;  /* 0x0000800614040980 */ /* 0x002ea8000c101d00 */
[----:B--2---:R1:W-:Y:S02]  /*3060*/  @P0 ST.E.128 [R2.64+0x80], R4 ;  /* 0x0000800402000985 */ /* 0x0043e4000c101d06 */
.L_x_1167:
[----:B------:R-:W-:Y:S05]  /*3070*/  BSYNC B0 ;  /* 0x0000000000007941 */ /* 0x000fea0003800000 */
.L_x_1166:
        /* <DEDUP_REMOVED lines=13> */
[----:B-1----:R-:W2:Y:S04]  /*3150*/  @P0 LD.E.128 R4, [R20.64+0x80] ;  /* 0x0000800614040980 */ /* 0x002ea8000c101d00 */
[----:B--2---:R1:W-:Y:S02]  /*3160*/  @P0 ST.E.128 [R2.64+0x80], R4 ;  /* 0x0000800402000985 */ /* 0x0043e4000c101d06 */
.L_x_1169:
[----:B------:R-:W-:Y:S05]  /*3170*/  BSYNC B0 ;  /* 0x0000000000007941 */ /* 0x000fea0003800000 */
.L_x_1168:
        /* <DEDUP_REMOVED lines=15> */
.L_x_1171:
[----:B------:R-:W-:Y:S05]  /*3270*/  BSYNC B0 ;  /* 0x0000000000007941 */ /* 0x000fea0003800000 */
.L_x_1170:
        /* <DEDUP_REMOVED lines=15> */
.L_x_1173:
[----:B------:R-:W-:Y:S05]  /*3370*/  BSYNC B0 ;  /* 0x0000000000007941 */ /* 0x000fea0003800000 */
.L_x_1172:
        /* <DEDUP_REMOVED lines=15> */
.L_x_1175:
[----:B------:R-:W-:Y:S05]  /*3470*/  BSYNC B0 ;  /* 0x0000000000007941 */ /* 0x000fea0003800000 */
.L_x_1174:
        /* <DEDUP_REMOVED lines=15> */
.L_x_1177:
[----:B------:R-:W-:Y:S05]  /*3570*/  BSYNC B0 ;  /* 0x0000000000007941 */ /* 0x000fea0003800000 */
.L_x_1176:
        /* <DEDUP_REMOVED lines=15> */
.L_x_1179:
[----:B------:R-:W-:Y:S05]  /*3670*/  BSYNC B0 ;  /* 0x0000000000007941 */ /* 0x000fea0003800000 */
.L_x_1178:
[----:B------:R-:W2:Y:S01]  /*3680*/  LD.E R17, [R10.64+0xd0] ;  /* 0x0000d0060a117980 */ /* 0x000ea2000c101900 */
[----:B-1----:R-:W-:Y:S01]  /*3690*/  IMAD.MOV.U32 R2, RZ, RZ, R117 ;  /* 0x000000ffff027224 */ /* 0x002fe200078e0075 */
[----:B------:R-:W-:Y:S01]  /*36a0*/  BSSY B3, `(.L_x_1180) ;  /* 0x0000ad8000037945 */ /* 0x000fe20003800000 */
[----:B------:R-:W-:Y:S01]  /*36b0*/  IMAD.MOV.U32 R3, RZ, RZ, R116 ;  /* 0x000000ffff037224 */ /* 0x000fe200078e0074 */
[----:B------:R-:W3:Y:S01]  /*36c0*/  LD.E R0, [R10.64+0x130] ;  /* 0x000130060a007980 */ /* 0x000ee2000c101900 */
        /* <DEDUP_REMOVED lines=16> */
[----:B------:R-:W-:Y:S01]  /*37d0*/  IMAD.MOV.U32 R5, RZ, RZ, R118 ;  /* 0x000000ffff057224 */ /* 0x000fe200078e0076 */
[----:B------:R-:W-:Y:S02]  /*37e0*/  ISETP.GE.AND P0, PT, R18, R17, PT ;  /* 0x000000111200720c */ /* 0x000fe40003f06270 */
[----:B------:R-:W-:Y:S05]  /*37f0*/  MOV R4, R119 ;  /* 0x0000007700047202 */ /* 0x000fea0000000f00 */
[----:B------:R-:W2:Y:S06]  /*3800*/  LD.E.128 R20, [R4.64] ;  /* 0x0000000604147980 */ /* 0x000eac000c101d00 */
[----:B------:R-:W-:Y:S01]  /*3810*/  @!P0 IMAD.MOV.U32 R3, RZ, RZ, R12 ;  /* 0x000000ffff038224 */ /* 0x000fe200078e000c */
[----:B------:R-:W-:Y:S02]  /*3820*/  @!P0 MOV R2, R13 ;  /* 0x0000000d00028202 */ /* 0x000fe40000000f00 */
[----:B------:R-:W-:Y:S04]  /*3830*/  @!P0 MOV R41, R39 ;  /* 0x0000002700298202 */ /* 0x000fe80000000f00 */
[----:B------:R-:W3:Y:S06]  /*3840*/  @!P0 LD.E.64 R2, [R2.64] ;  /* 0x0000000602028980 */ /* 0x000eec000c101b00 */
[----:B------:R-:W4:Y:S01]  /*3850*/  @!P0 LD.E.64 R26, [R40.64] ;  /* 0x00000006281a8980 */ /* 0x000f22000c101b00 */
[----:B---3--:R-:W-:Y:S01]  /*3860*/  @!P0 IMAD.U32 R7, R2, 0x10000, RZ ;  /* 0x0001000002078824 */ /* 0x008fe200078e00ff */
[----:B--2---:R-:W-:Y:S02]  /*3870*/  @!P0 LOP3.LUT R0, R20, 0xffff0000, RZ, 0xc0, !PT ;  /* 0xffff000014008812 */ /* 0x004fe400078ec0ff */
[C---:B------:R-:W-:Y:S02]  /*3880*/  @!P0 SHF.L.U32 R4, R3.reuse, 0x10, RZ ;  /* 0x0000001003048819 */ /* 0x040fe400000006ff */
[----:B------:R-:W-:Y:S01]  /*3890*/  @!P0 LOP3.LUT R5, R3, 0xffff0000, RZ, 0xc0, !PT ;  /* 0xffff000003058812 */ /* 0x000fe200078ec0ff */
[----:B----4-:R-:W-:Y:S01]  /*38a0*/  @!P0 IMAD.U32 R8, R26, 0x10000, RZ ;  /* 0x000100001a088824 */ /* 0x010fe200078e00ff */
[----:B------:R-:W-:Y:S01]  /*38b0*/  @!P0 SHF.L.U32 R3, R20, 0x10, RZ ;  /* 0x0000001014038819 */ /* 0x000fe200000006ff */
[----:B------:R-:W-:Y:S01]  /*38c0*/  @!P0 IMAD.U32 R25, R27, 0x10000, RZ ;  /* 0x000100001b198824 */ /* 0x000fe200078e00ff */
[----:B------:R-:W-:Y:S01]  /*38d0*/  @!P0 LOP3.LUT R6, R2, 0xffff0000, RZ, 0xc0, !PT ;  /* 0xffff000002068812 */ /* 0x000fe200078ec0ff */
[C---:B------:R-:W-:Y:S01]  /*38e0*/  @!P0 FMUL.FTZ R28, R0.reuse, R8 ;  /* 0x00000008001c8220 */ /* 0x040fe20000410000 */
[----:B------:R-:W-:Y:S01]  /*38f0*/  @!P0 LOP3.LUT R2, R21, 0xffff0000, RZ, 0xc0, !PT ;  /* 0xffff000015028812 */ /* 0x000fe200078ec0ff */
[-C--:B------:R-:W-:Y:S01]  /*3900*/  @!P0 FMUL.FTZ R0, R0, R7.reuse ;  /* 0x0000000700008220 */ /* 0x080fe20000410000 */
[----:B------:R-:W-:Y:S01]  /*3910*/  @!P0 LOP3.LUT R24, R26, 0xffff0000, RZ, 0xc0, !PT ;  /* 0xffff00001a188812 */ /* 0x000fe200078ec0ff */
[----:B------:R-:W-:Y:S01]  /*3920*/  @!P0 FFMA.FTZ R28, R3, R7, -R28 ;  /* 0x00000007031c8223 */ /* 0x000fe2000001081c */
[----:B------:R-:W-:Y:S01]  /*3930*/  @!P0 LOP3.LUT R7, R23, 0xffff0000, RZ, 0xc0, !PT ;  /* 0xffff000017078812 */ /* 0x000fe200078ec0ff */
[----:B------:R-:W-:Y:S01]  /*3940*/  @!P0 FFMA.FTZ R0, R8, R3, R0 ;  /* 0x0000000308008223 */ /* 0x000fe20000010000 */
[----:B------:R-:W-:Y:S01]  /*3950*/  @!P0 SHF.L.U32 R8, R21, 0x10, RZ ;  /* 0x0000001015088819 */ /* 0x000fe200000006ff */
[----:B------:R-:W-:Y:S01]  /*3960*/  @!P0 FMUL.FTZ R29, R2, R24 ;  /* 0x00000018021d8220 */ /* 0x000fe20000410000 */
[----:B------:R-:W-:Y:S01]  /*3970*/  @!P0 LOP3.LUT R3, R22, 0xffff0000, RZ, 0xc0, !PT ;  /* 0xffff000016038812 */ /* 0x000fe200078ec0ff */
[-C--:B------:R-:W-:Y:S01]  /*3980*/  @!P0 FMUL.FTZ R2, R2, R6.reuse ;  /* 0x0000000602028220 */ /* 0x080fe20000410000 */
[----:B------:R-:W-:Y:S01]  /*3990*/  @!P0 LOP3.LUT R26, R27, 0xffff0000, RZ, 0xc0, !PT ;  /* 0xffff00001b1a8812 */ /* 0x000fe200078ec0ff */
[----:B------:R-:W-:Y:S01]  /*39a0*/  @!P0 FFMA.FTZ R29, R8, R6, -R29 ;  /* 0x00000006081d8223 */ /* 0x000fe2000001081d */
[----:B------:R-:W-:Y:S01]  /*39b0*/  @!P0 SHF.L.U32 R27, R23, 0x10, RZ ;  /* 0x00000010171b8819 */ /* 0x000fe200000006ff */
[----:B------:R-:W-:Y:S01]  /*39c0*/  @!P0 IMAD.U32 R6, R22, 0x10000, RZ ;  /* 0x0001000016068824 */ /* 0x000fe200078e00ff */
[----:B------:R-:W-:Y:S01]  /*39d0*/  @!P0 F2FP.BF16.PACK_AB R0, R0, R28 ;  /* 0x0000001c0000823e */ /* 0x000fe200000010ff */
[C---:B------:R-:W-:Y:S02]  /*39e0*/  @!P0 FMUL.FTZ R30, R3.reuse, R25 ;  /* 0x00000019031e8220 */ /* 0x040fe40000410000 */
[----:B------:R-:W-:Y:S02]  /*39f0*/  @!P0 FMUL.FTZ R3, R3, R4 ;  /* 0x0000000403038220 */ /* 0x000fe40000410000 */
[C---:B------:R-:W-:Y:S02]  /*3a00*/  @!P0 FMUL.FTZ R31, R7.reuse, R26 ;  /* 0x0000001a071f8220 */ /* 0x040fe40000410000 */
[----:B------:R-:W-:Y:S02]  /*3a10*/  @!P0 FFMA.FTZ R30, R6, R4, -R30 ;  /* 0x00000004061e8223 */ /* 0x000fe4000001081e */
[----:B------:R-:W-:Y:S02]  /*3a20*/  @!P0 FMUL.FTZ R4, R7, R5 ;  /* 0x0000000507048220 */ /* 0x000fe40000410000 */
[----:B------:R-:W-:Y:S02]  /*3a30*/  @!P0 FFMA.FTZ R2, R24, R8, R2 ;  /* 0x0000000818028223 */ /* 0x000fe40000010002 */
[----:B------:R-:W-:Y:S01]  /*3a40*/  @!P0 FFMA.FTZ R3, R25, R6, R3 ;  /* 0x0000000619038223 */ /* 0x000fe20000010003 */
[----:B------:R-:W-:Y:S01]  /*3a50*/  MOV R6, R125 ;  /* 0x0000007d00067202 */ /* 0x000fe20000000f00 */
[----:B------:R-:W-:Y:S01]  /*3a60*/  @!P0 FFMA.FTZ R31, R27, R5, -R31 ;  /* 0x000000051b1f8223 */ /* 0x000fe2000001081f */
[----:B------:R-:W-:Y:S01]  /*3a70*/  @!P0 F2FP.BF16.PACK_AB R2, R2, R29 ;  /* 0x0000001d0202823e */ /* 0x000fe200000010ff */
[----:B------:R-:W-:Y:S01]  /*3a80*/  @!P0 FFMA.FTZ R4, R26, R27, R4 ;  /* 0x0000001b1a048223 */ /* 0x000fe20000010004 */
[----:B------:R-:W-:Y:S01]  /*3a90*/  @!P0 F2FP.BF16.PACK_AB R3, R3, R30 ;  /* 0x0000001e0303823e */ /* 0x000fe200000010ff */
[----:B------:R-:W-:Y:S01]  /*3aa0*/  @!P0 IMAD.MOV.U32 R20, RZ, RZ, R0 ;  /* 0x000000ffff148224 */ /* 0x000fe200078e0000 */
[----:B------:R-:W-:Y:S01]  /*3ab0*/  @!P0 MOV R21, R2 ;  /* 0x0000000200158202 */ /* 0x000fe20000000f00 */
[----:B------:R-:W-:Y:S01]  /*3ac0*/  IMAD.MOV.U32 R7, RZ, RZ, R124 ;  /* 0x000000ffff077224 */ /* 0x000fe200078e007c */
[----:B------:R-:W-:Y:S02]  /*3ad0*/  @!P0 F2FP.BF16.PACK_AB R4, R4, R31 ;  /* 0x0000001f0404823e */ /* 0x000fe400000010ff */
[----:B------:R-:W-:Y:S02]  /*3ae0*/  @!P0 MOV R22, R3 ;  /* 0x0000000300168202 */ /* 0x000fe40000000f00 */
[----:B------:R-:W-:Y:S05]  /*3af0*/  @!P0 MOV R23, R4 ;  /* 0x0000000400178202 */ /* 0x000fea0000000f00 */
[----:B------:R1:W-:Y:S02]  /*3b00*/  ST.E.128 [R6.64], R20 ;  /* 0x0000001406007985 */ /* 0x0003e4000c101d06 */
.L_x_1186:
[----:B------:R-:W-:Y:S05]  /*3b10*/  BSYNC B0 ;  /* 0x0000000000007941 */ /* 0x000fea0003800000 */
.L_x_1185:
[----:B------:R-:W-:Y:S11]  /*3b20*/  ISETP.GE.AND P0, PT, R9, R165, PT ;  /* 0x000000a50900720c */ /* 0x000ff60003f06270 */
[----:B------:R-:W-:Y:S02]  /*3b30*/  @!UPT UIADD3 URZ, URZ, URZ, URZ ;  /* 0x0000003f3f3ff290 */ /* 0x000fe4000fffe03f */
[----:B------:R-:W-:-:S05]  /*3b40*/  @P0 BRA `(.L_x_1184) ;  /* 0x0000034000000947 */ /* 0x000fca0003800000 */
[----:B------:R-:W-:Y:S01]  /*3b50*/  IMAD.MOV.U32 R5, RZ, RZ, R118 ;  /* 0x000000ffff057224 */ /* 0x000fe200078e0076 */
[----:B------:R-:W-:Y:S02]  /*3b60*/  ISETP.GE.AND P0, PT, R9, R17, PT ;  /* 0x000000110900720c */ /* 0x000fe40003f06270 */
[----:B------:R-:W-:Y:S05]  /*3b70*/  MOV R4, R119 ;  /* 0x0000007700047202 */ /* 0x000fea0000000f00 */
[----:B-1----:R-:W2:Y:S06]  /*3b80*/  LD.E.128 R20, [R4.64+0x80] ;  /* 0x0000800604147980 */ /* 0x002eac000c101d00 */
[----:B------:R-:W-:Y:S01]  /*3b90*/  @!P0 IMAD.MOV.U32 R3, RZ, RZ, R12 ;  /* 0x000000ffff038224 */ /* 0x000fe200078e000c */
[----:B------:R-:W-:Y:S02]  /*3ba0*/  @!P0 MOV R2, R13 ;  /* 0x0000000d00028202 */ /* 0x000fe40000000f00 */
[----:B------:R-:W-:Y:S04]  /*3bb0*/  @!P0 MOV R41, R39 ;  /* 0x0000002700298202 */ /* 0x000fe80000000f00 */
[----:B------:R-:W3:Y:S06]  /*3bc0*/  @!P0 LD.E.64 R2, [R2.64+0x40] ;  /* 0x0000400602028980 */ /* 0x000eec000c101b00 */
[----:B------:R-:W4:Y:S01]  /*3bd0*/  @!P0 LD.E.64 R26, [R40.64+0x40] ;  /* 0x00004006281a8980 */ /* 0x000f22000c101b00 */
        /* <DEDUP_REMOVED lines=42> */
[----:B------:R1:W-:Y:S02]  /*3e80*/  ST.E.128 [R6.64+0x80], R20 ;  /* 0x0000801406007985 */ /* 0x0003e4000c101d06 */
.L_x_1184:
[----:B------:R-:W-:Y:S05]  /*3e90*/  BSYNC B1 ;  /* 0x0000000000017941 */ /* 0x000fea0003800000 */
.L_x_1183:
        /* <DEDUP_REMOVED lines=15> */
[C---:B-1----:R-:W-:Y:S04]  /*3f90*/  LEA R20, P1, R87.reuse, R119, 0x1 ;  /* 0x0000007757147211 */ /* 0x042fe800078208ff */
[----:B------:R-:W-:Y:S06]  /*3fa0*/  LEA.HI.X R21, R87, R118, R86, 0x1, P1 ;  /* 0x0000007657157211 */ /* 0x000fec00008f0c56 */
[----:B------:R-:W2:Y:S08]  /*3fb0*/  LD.E.128 R20, [R20.64] ;  /* 0x0000000614147980 */ /* 0x000eb0000c101d00 */
[----:B------:R-:W3:Y:S06]  /*3fc0*/  @!P0 LD.E.64 R28, [R30.64] ;  /* 0x000000061e1c8980 */ /* 0x000eec000c101b00 */
[----:B------:R-:W4:Y:S01]  /*3fd0*/  @!P0 LD.E.64 R2, [R24.64] ;  /* 0x0000000618028980 */ /* 0x000f22000c101b00 */
[----:B---3--:R-:W-:Y:S01]  /*3fe0*/  @!P0 IMAD.U32 R27, R29, 0x10000, RZ ;  /* 0x000100001d1b8824 */ /* 0x008fe200078e00ff */
[----:B--2---:R-:W-:Y:S02]  /*3ff0*/  @!P0 LOP3.LUT R0, R20, 0xffff0000, RZ, 0xc0, !PT ;  /* 0xffff000014008812 */ /* 0x004fe400078ec0ff */
[C---:B------:R-:W-:Y:S02]  /*4000*/  @!P0 SHF.L.U32 R8, R28.reuse, 0x10, RZ ;  /* 0x000000101c088819 */ /* 0x040fe400000006ff */
[----:B------:R-:W-:Y:S01]  /*4010*/  @!P0 LOP3.LUT R26, R28, 0xffff0000, RZ, 0xc0, !PT ;  /* 0xffff00001c1a8812 */ /* 0x000fe200078ec0ff */
[C---:B----4-:R-:W-:Y:S01]  /*4020*/  @!P0 IMAD.U32 R7, R2.reuse, 0x10000, RZ ;  /* 0x0001000002078824 */ /* 0x050fe200078e00ff */
[----:B------:R-:W-:Y:S01]  /*4030*/  @!P0 LOP3.LUT R6, R2, 0xffff0000, RZ, 0xc0, !PT ;  /* 0xffff000002068812 */ /* 0x000fe200078ec0ff */
[----:B------:R-:W-:Y:S01]  /*4040*/  @!P0 IMAD.U32 R4, R3, 0x10000, RZ ;  /* 0x0001000003048824 */ /* 0x000fe200078e00ff */
[----:B------:R-:W-:Y:S01]  /*4050*/  @!P0 LOP3.LUT R2, R21, 0xffff0000, RZ, 0xc0, !PT ;  /* 0xffff000015028812 */ /* 0x000fe200078ec0ff */
[C---:B------:R-:W-:Y:S01]  /*4060*/  @!P0 FMUL.FTZ R32, R0.reuse, R8 ;  /* 0x0000000800208220 */ /* 0x040fe20000410000 */
[----:B------:R-:W-:Y:S01]  /*4070*/  @!P0 LOP3.LUT R5, R3, 0xffff0000, RZ, 0xc0, !PT ;  /* 0xffff000003058812 */ /* 0x000fe200078ec0ff */
[-C--:B------:R-:W-:Y:S01]  /*4080*/  @!P0 FMUL.FTZ R0, R0, R7.reuse ;  /* 0x0000000700008220 */ /* 0x080fe20000410000 */
[----:B------:R-:W-:Y:S01]  /*4090*/  @!P0 SHF.L.U32 R3, R20, 0x10, RZ ;  /* 0x0000001014038819 */ /* 0x000fe200000006ff */
[C---:B------:R-:W-:Y:S01]  /*40a0*/  @!P0 FMUL.FTZ R33, R2.reuse, R26 ;  /* 0x0000001a02218220 */ /* 0x040fe20000410000 */
[----:B------:R-:W-:Y:S01]  /*40b0*/  @!P0 LOP3.LUT R28, R29, 0xffff0000, RZ, 0xc0, !PT ;  /* 0xffff00001d1c8812 */ /* 0x000fe200078ec0ff */
[----:B------:R-:W-:Y:S02]  /*40c0*/  @!P0 FMUL.FTZ R2, R2, R6 ;  /* 0x0000000602028220 */ /* 0x000fe40000410000 */
[----:B------:R-:W-:Y:S01]  /*40d0*/  @!P0 FFMA.FTZ R32, R3, R7, -R32 ;  /* 0x0000000703208223 */ /* 0x000fe20000010820 */
[----:B------:R-:W-:Y:S01]  /*40e0*/  @!P0 LOP3.LUT R7, R23, 0xffff0000, RZ, 0xc0, !PT ;  /* 0xffff000017078812 */ /* 0x000fe200078ec0ff */
[----:B------:R-:W-:Y:S01]  /*40f0*/  @!P0 FFMA.FTZ R0, R8, R3, R0 ;  /* 0x0000000308008223 */ /* 0x000fe20000010000 */
[----:B------:R-:W-:Y:S01]  /*4100*/  @!P0 LOP3.LUT R3, R22, 0xffff0000, RZ, 0xc0, !PT ;  /* 0xffff000016038812 */ /* 0x000fe200078ec0ff */
[----:B------:R-:W-:Y:S02]  /*4110*/  @!P0 IMAD.U32 R8, R21, 0x10000, RZ ;  /* 0x0001000015088824 */ /* 0x000fe400078e00ff */
[----:B------:R-:W-:Y:S01]  /*4120*/  @!P0 IMAD.U32 R29, R23, 0x10000, RZ ;  /* 0x00010000171d8824 */ /* 0x000fe200078e00ff */
[----:B------:R-:W-:Y:S01]  /*4130*/  @!P0 F2FP.BF16.PACK_AB R0, R0, R32 ;  /* 0x000000200000823e */ /* 0x000fe200000010ff */
[----:B------:R-:W-:Y:S01]  /*4140*/  @!P0 FFMA.FTZ R33, R8, R6, -R33 ;  /* 0x0000000608218223 */ /* 0x000fe20000010821 */
[----:B------:R-:W-:Y:S01]  /*4150*/  @!P0 SHF.L.U32 R6, R22, 0x10, RZ ;  /* 0x0000001016068819 */ /* 0x000fe200000006ff */
[C---:B------:R-:W-:Y:S01]  /*4160*/  @!P0 FMUL.FTZ R34, R3.reuse, R27 ;  /* 0x0000001b03228220 */ /* 0x040fe20000410000 */
[----:B------:R-:W-:Y:S01]  /*4170*/  @!P0 MOV R20, R0 ;  /* 0x0000000000148202 */ /* 0x000fe20000000f00 */
[----:B------:R-:W-:Y:S02]  /*4180*/  @!P0 FMUL.FTZ R3, R3, R4 ;  /* 0x0000000403038220 */ /* 0x000fe40000410000 */
[C---:B------:R-:W-:Y:S02]  /*4190*/  @!P0 FMUL.FTZ R35, R7.reuse, R28 ;  /* 0x0000001c07238220 */ /* 0x040fe40000410000 */
[----:B------:R-:W-:Y:S02]  /*41a0*/  @!P0 FFMA.FTZ R34, R6, R4, -R34 ;  /* 0x0000000406228223 */ /* 0x000fe40000010822 */
[----:B------:R-:W-:Y:S02]  /*41b0*/  @!P0 FMUL.FTZ R4, R7, R5 ;  /* 0x0000000507048220 */ /* 0x000fe40000410000 */
[----:B------:R-:W-:Y:S02]  /*41c0*/  @!P0 FFMA.FTZ R2, R26, R8, R2 ;  /* 0x000000081a028223 */ /* 0x000fe40000010002 */
[----:B------:R-:W-:Y:S01]  /*41d0*/  @!P0 FFMA.FTZ R3, R27, R6, R3 ;  /* 0x000000061b038223 */ /* 0x000fe20000010003 */
[----:B------:R-:W-:Y:S01]  /*41e0*/  LEA R6, P1, R227, R125, 0x1 ;  /* 0x0000007de3067211 */ /* 0x000fe200078208ff */
[----:B------:R-:W-:Y:S01]  /*41f0*/  @!P0 FFMA.FTZ R35, R29, R5, -R35 ;  /* 0x000000051d238223 */ /* 0x000fe20000010823 */
[----:B------:R-:W-:Y:S01]  /*4200*/  @!P0 F2FP.BF16.PACK_AB R2, R2, R33 ;  /* 0x000000210202823e */ /* 0x000fe200000010ff */
[----:B------:R-:W-:Y:S01]  /*4210*/  @!P0 FFMA.FTZ R4, R28, R29, R4 ;  /* 0x0000001d1c048223 */ /* 0x000fe20000010004 */
[----:B------:R-:W-:Y:S02]  /*4220*/  @!P0 F2FP.BF16.PACK_AB R3, R3, R34 ;  /* 0x000000220303823e */ /* 0x000fe400000010ff */
[----:B------:R-:W-:Y:S01]  /*4230*/  LEA.HI.X R7, R227, R124, R228, 0x1, P1 ;  /* 0x0000007ce3077211 */ /* 0x000fe200008f0ce4 */
[----:B------:R-:W-:Y:S01]  /*4240*/  @!P0 IMAD.MOV.U32 R21, RZ, RZ, R2 ;  /* 0x000000ffff158224 */ /* 0x000fe200078e0002 */
[----:B------:R-:W-:Y:S02]  /*4250*/  @!P0 F2FP.BF16.PACK_AB R4, R4, R35 ;  /* 0x000000230404823e */ /* 0x000fe400000010ff */
[----:B------:R-:W-:Y:S02]  /*4260*/  @!P0 MOV R22, R3 ;  /* 0x0000000300168202 */ /* 0x000fe40000000f00 */
[----:B------:R-:W-:Y:S05]  /*4270*/  @!P0 MOV R23, R4 ;  /* 0x0000000400178202 */ /* 0x000fea0000000f00 */
[----:B------:R1:W-:Y:S02]  /*4280*/  ST.E.128 [R6.64], R20 ;  /* 0x0000001406007985 */ /* 0x0003e4000c101d06 */
.L_x_1190:
[----:B------:R-:W-:Y:S05]  /*4290*/  BSYNC B0 ;  /* 0x0000000000007941 */ /* 0x000fea0003800000 */
.L_x_1189:
[----:B------:R-:W-:Y:S11]  /*42a0*/  ISETP.GE.AND P0, PT, R9, R165, PT ;  /* 0x000000a50900720c */ /* 0x000ff60003f06270 */
[----:B------:R-:W-:Y:S02]  /*42b0*/  @!UPT UIADD3 URZ, URZ, URZ, URZ ;  /* 0x0000003f3f3ff290 */ /* 0x000fe4000fffe03f */
[----:B------:R-:W-:-:S05]  /*42c0*/  @P0 BRA `(.L_x_1188) ;  /* 0x0000031000000947 */ /* 0x000fca0003800000 */
[----:B------:R-:W-:Y:S02]  /*42d0*/  ISETP.GE.AND P0, PT, R9, R17, PT ;  /* 0x000000110900720c */ /* 0x000fe40003f06270 */
[C---:B-1----:R-:W-:Y:S04]  /*42e0*/  LEA R20, P1, R89.reuse, R119, 0x1 ;  /* 0x0000007759147211 */ /* 0x042fe800078208ff */
[----:B------:R-:W-:Y:S06]  /*42f0*/  LEA.HI.X R21, R89, R118, R88, 0x1, P1 ;  /* 0x0000007659157211 */ /* 0x000fec00008f0c58 */
[----:B------:R-:W2:Y:S08]  /*4300*/  LD.E.128 R20, [R20.64] ;  /* 0x0000000614147980 */ /* 0x000eb0000c101d00 */
[----:B------:R-:W3:Y:S06]  /*4310*/  @!P0 LD.E.64 R26, [R30.64+0x40] ;  /* 0x000040061e1a8980 */ /* 0x000eec000c101b00 */
[----:B------:R3:W4:Y:S02]  /*4320*/  @!P0 LD.E.64 R2, [R24.64+0x40] ;  /* 0x0000400618028980 */ /* 0x000724000c101b00 */
        /* <DEDUP_REMOVED lines=43> */
.L_x_1188:
[----:B------:R-:W-:Y:S05]  /*45e0*/  BSYNC B1 ;  /* 0x0000000000017941 */ /* 0x000fea0003800000 */
.L_x_1187:
        /* <DEDUP_REMOVED lines=63> */
.L_x_1194:
[----:B------:R-:W-:Y:S05]  /*49e0*/  BSYNC B0 ;  /* 0x0000000000007941 */ /* 0x000fea0003800000 */
.L_x_1193:
        /* <DEDUP_REMOVED lines=52> */
.L_x_1192:
[----:B------:R-:W-:Y:S05]  /*4d30*/  BSYNC B1 ;  /* 0x0000000000017941 */ /* 0x000fea0003800000 */
.L_x_1191:
        /* <DEDUP_REMOVED lines=15> */
[----:B------:R-:W-:Y:S01]  /*4e30*/  MOV R4, R119 ;  /* 0x0000007700047202 */ /* 0x000fe20000000f00 */
[----:B------:R-:W-:Y:S01]  /*4e40*/  IMAD.MOV.U32 R44, RZ, RZ, R125 ;  /* 0x000000ffff2c7224 */ /* 0x000fe200078e007d */
[----:B------:R-:W-:Y:S02]  /*4e50*/  MOV R5, R118 ;  /* 0x0000007600057202 */ /* 0x000fe40000000f00 */
[----:B------:R-:W-:Y:S02]  /*4e60*/  ISETP.GE.AND P0, PT, R18, R17, PT ;  /* 0x000000111200720c */ /* 0x000fe40003f06270 */
[----:B------:R-:W-:Y:S01]  /*4e70*/  MOV R45, R124 ;  /* 0x0000007c002d7202 */ /* 0x000fe20000000f00 */
[----:B------:R-:W-:Y:S04]  /*4e80*/  IMAD.WIDE.U32 R4, R210, 0x60, R4 ;  /* 0x00000060d2047825 */ /* 0x000fe800078e0004 */
[----:B------:R-:W-:Y:S02]  /*4e90*/  IMAD.IADD R5, R5, 0x1, R0 ;  /* 0x0000000105057824 */ /* 0x000fe400078e0200 */
[----:B------:R-:W-:Y:S03]  /*4ea0*/  IMAD.WIDE.U32 R44, R42, 0x60, R44 ;  /* 0x000000602a2c7825 */ /* 0x000fe600078e002c */
[----:B-1----:R-:W2:Y:S08]  /*4eb0*/  LD.E.128 R20, [R4.64] ;  /* 0x0000000604147980 */ /* 0x002eb0000c101d00 */
[----:B------:R-:W3:Y:S06]  /*4ec0*/  @!P0 LD.E.64 R2, [R24.64] ;  /* 0x0000000618028980 */ /* 0x000eec000c101b00 */
[----:B------:R-:W4:Y:S01]  /*4ed0*/  @!P0 LD.E.64 R28, [R30.64] ;  /* 0x000000061e1c8980 */ /* 0x000f22000c101b00 */
[----:B--2---:R-:W-:Y:S02]  /*4ee0*/  @!P0 LOP3.LUT R0, R20, 0xffff0000, RZ, 0xc0, !PT ;  /* 0xffff000014008812 */ /* 0x004fe400078ec0ff */
[C---:B---3--:R-:W-:Y:S02]  /*4ef0*/  @!P0 SHF.L.U32 R7, R2.reuse, 0x10, RZ ;  /* 0x0000001002078819 */ /* 0x048fe400000006ff */
[----:B------:R-:W-:Y:S02]  /*4f00*/  @!P0 LOP3.LUT R6, R2, 0xffff0000, RZ, 0xc0, !PT ;  /* 0xffff000002068812 */ /* 0x000fe400078ec0ff */
[----:B------:R-:W-:Y:S01]  /*4f10*/  @!P0 LOP3.LUT R2, R21, 0xffff0000, RZ, 0xc0, !PT ;  /* 0xffff000015028812 */ /* 0x000fe200078ec0ff */
[----:B----4-:R-:W-:Y:S01]  /*4f20*/  @!P0 IMAD.U32 R8, R28, 0x10000, RZ ;  /* 0x000100001c088824 */ /* 0x010fe200078e00ff */
[C---:B------:R-:W-:Y:S02]  /*4f30*/  @!P0 SHF.L.U32 R4, R3.reuse, 0x10, RZ ;  /* 0x0000001003048819 */ /* 0x040fe400000006ff */
[----:B------:R-:W-:Y:S01]  /*4f40*/  @!P0 LOP3.LUT R5, R3, 0xffff0000, RZ, 0xc0, !PT ;  /* 0xffff000003058812 */ /* 0x000fe200078ec0ff */
[----:B------:R-:W-:Y:S01]  /*4f50*/  @!P0 FMUL.FTZ R32, R0, R8 ;  /* 0x0000000800208220 */ /* 0x000fe20000410000 */
[----:B------:R-:W-:Y:S01]  /*4f60*/  @!P0 SHF.L.U32 R3, R20, 0x10, RZ ;  /* 0x0000001014038819 */ /* 0x000fe200000006ff */
[-C--:B------:R-:W-:Y:S01]  /*4f70*/  @!P0 FMUL.FTZ R0, R0, R7.reuse ;  /* 0x0000000700008220 */ /* 0x080fe20000410000 */
[----:B------:R-:W-:Y:S02]  /*4f80*/  @!P0 LOP3.LUT R26, R28, 0xffff0000, RZ, 0xc0, !PT ;  /* 0xffff00001c1a8812 */ /* 0x000fe400078ec0ff */
[----:B------:R-:W-:Y:S01]  /*4f90*/  @!P0 SHF.L.U32 R27, R29, 0x10, RZ ;  /* 0x000000101d1b8819 */ /* 0x000fe200000006ff */
        /* <DEDUP_REMOVED lines=10> */
[----:B------:R-:W-:Y:S01]  /*5040*/  @!P0 FFMA.FTZ R33, R8, R6, -R33 ;  /* 0x0000000608218223 */ /* 0x000fe20000010821 */
[----:B------:R-:W-:Y:S01]  /*5050*/  @!P0 SHF.L.U32 R6, R22, 0x10, RZ ;  /* 0x0000001016068819 */ /* 0x000fe200000006ff */
[C---:B------:R-:W-:Y:S02]  /*5060*/  @!P0 FMUL.FTZ R34, R3.reuse, R27 ;  /* 0x0000001b03228220 */ /* 0x040fe40000410000 */
[----:B------:R-:W-:Y:S02]  /*5070*/  @!P0 FMUL.FTZ R3, R3, R4 ;  /* 0x0000000403038220 */ /* 0x000fe40000410000 */
[C---:B------:R-:W-:Y:S02]  /*5080*/  @!P0 FMUL.FTZ R35, R7.reuse, R28 ;  /* 0x0000001c07238220 */ /* 0x040fe40000410000 */
[----:B------:R-:W-:Y:S02]  /*5090*/  @!P0 FFMA.FTZ R34, R6, R4, -R34 ;  /* 0x0000000406228223 */ /* 0x000fe40000010822 */
[-C--:B------:R-:W-:Y:S02]  /*50a0*/  @!P0 FMUL.FTZ R4, R7, R5.reuse ;  /* 0x0000000507048220 */ /* 0x080fe40000410000 */
[----:B------:R-:W-:Y:S02]  /*50b0*/  @!P0 FFMA.FTZ R2, R26, R8, R2 ;  /* 0x000000081a028223 */ /* 0x000fe40000010002 */
[----:B------:R-:W-:Y:S02]  /*50c0*/  @!P0 FFMA.FTZ R3, R27, R6, R3 ;  /* 0x000000061b038223 */ /* 0x000fe40000010003 */
[----:B------:R-:W-:Y:S01]  /*50d0*/  @!P0 FFMA.FTZ R35, R29, R5, -R35 ;  /* 0x000000051d238223 */ /* 0x000fe20000010823 */
[----:B------:R-:W-:Y:S01]  /*50e0*/  @!P0 F2FP.BF16.PACK_AB R2, R2, R33 ;  /* 0x000000210202823e */ /* 0x000fe200000010ff */
[----:B------:R-:W-:Y:S01]  /*50f0*/  @!P0 FFMA.FTZ R4, R28, R29, R4 ;  /* 0x0000001d1c048223 */ /* 0x000fe20000010004 */
[----:B------:R-:W-:Y:S01]  /*5100*/  @!P0 F2FP.BF16.PACK_AB R3, R3, R34 ;  /* 0x000000220303823e */ /* 0x000fe200000010ff */
[----:B------:R-:W-:Y:S01]  /*5110*/  IMAD R5, R43, 0x60, RZ ;  /* 0x000000602b057824 */ /* 0x000fe200078e02ff */
[----:B------:R-:W-:Y:S01]  /*5120*/  @!P0 MOV R21, R2 ;  /* 0x0000000200158202 */ /* 0x000fe20000000f00 */
[----:B------:R-:W-:Y:S01]  /*5130*/  @!P0 IMAD.MOV.U32 R20, RZ, RZ, R0 ;  /* 0x000000ffff148224 */ /* 0x000fe200078e0000 */
[----:B------:R-:W-:Y:S02]  /*5140*/  @!P0 F2FP.BF16.PACK_AB R4, R4, R35 ;  /* 0x000000230404823e */ /* 0x000fe400000010ff */
[----:B------:R-:W-:Y:S02]  /*5150*/  IADD3 R45, R45, R5, RZ ;  /* 0x000000052d2d7210 */ /* 0x000fe40007ffe0ff */
[----:B------:R-:W-:Y:S02]  /*5160*/  @!P0 MOV R22, R3 ;  /* 0x0000000300168202 */ /* 0x000fe40000000f00 */
[----:B------:R-:W-:Y:S05]  /*5170*/  @!P0 MOV R23, R4 ;  /* 0x0000000400178202 */ /* 0x000fea0000000f00 */
[----:B------:R1:W-:Y:S02]  /*5180*/  ST.E.128 [R44.64], R20 ;  /* 0x000000142c007985 */ /* 0x0003e4000c101d06 */
.L_x_1198:
[----:B------:R-:W-:Y:S05]  /*5190*/  BSYNC B0 ;  /* 0x0000000000007941 */ /* 0x000fea0003800000 */
.L_x_1197:
        /* <DEDUP_REMOVED lines=52> */
.L_x_1196:
[----:B------:R-:W-:Y:S05]  /*54e0*/  BSYNC B1 ;  /* 0x0000000000017941 */ /* 0x000fea0003800000 */
.L_x_1195:
        /* <DEDUP_REMOVED lines=63> */
.L_x_1202:
[----:B------:R-:W-:Y:S05]  /*58e0*/  BSYNC B0 ;  /* 0x0000000000007941 */ /* 0x000fea0003800000 */
.L_x_1201:
        /* <DEDUP_REMOVED lines=52> */
.L_x_1200:
[----:B------:R-:W-:Y:S05]  /*5c30*/  BSYNC B1 ;  /* 0x0000000000017941 */ /* 0x000fea0003800000 */
.L_x_1199:
        /* <DEDUP_REMOVED lines=16> */
[----:B-1----:R-:W-:Y:S01]  /*5d40*/  IMAD.MOV.U32 R44, RZ, RZ, R125 ;  /* 0x000000ffff2c7224 */ /* 0x002fe200078e007d */
[----:B------:R-:W-:Y:S02]  /*5d50*/  MOV R5, R118 ;  /* 0x0000007600057202 */ /* 0x000fe40000000f00 */
[----:B------:R-:W-:Y:S02]  /*5d60*/  ISETP.GE.AND P0, PT, R18, R17, PT ;  /* 0x000000111200720c */ /* 0x000fe40003f06270 */
[----:B------:R-:W-:Y:S01]  /*5d70*/  MOV R45, R124 ;  /* 0x0000007c002d7202 */ /* 0x000fe20000000f00 */
[----:B------:R-:W-:Y:S04]  /*5d80*/  IMAD.WIDE.U32 R4, R210, 0xa0, R4 ;  /* 0x000000a0d2047825 */ /* 0x000fe800078e0004 */
[----:B------:R-:W-:Y:S02]  /*5d90*/  IMAD.IADD R5, R5, 0x1, R0 ;  /* 0x0000000105057824 */ /* 0x000fe400078e0200 */
[----:B------:R-:W-:Y:S03]  /*5da0*/  IMAD.WIDE.U32 R44, R42, 0xa0, R44 ;  /* 0x000000a02a2c7825 */ /* 0x000fe600078e002c */
[----:B------:R-:W2:Y:S08]  /*5db0*/  LD.E.128 R20, [R4.64] ;  /* 0x0000000604147980 */ /* 0x000eb0000c101d00 */
        /* <DEDUP_REMOVED lines=45> */
.L_x_1206:
[----:B------:R-:W-:Y:S05]  /*6090*/  BSYNC B0 ;  /* 0x0000000000007941 */ /* 0x000fea0003800000 */
.L_x_1205:
        /* <DEDUP_REMOVED lines=52> */
.L_x_1204:
[----:B------:R-:W-:Y:S05]  /*63e0*/  BSYNC B1 ;  /* 0x0000000000017941 */ /* 0x000fea0003800000 */
.L_x_1203:
        /* <DEDUP_REMOVED lines=69> */
.L_x_1210:
[----:B------:R-:W-:Y:S05]  /*6840*/  BSYNC B0 ;  /* 0x0000000000007941 */ /* 0x000fea0003800000 */
.L_x_1209:
        /* <DEDUP_REMOVED lines=52> */
.L_x_1208:
[----:B------:R-:W-:Y:S05]  /*6b90*/  BSYNC B1 ;  /* 0x0000000000017941 */ /* 0x000fea0003800000 */
.L_x_1207:
        /* <DEDUP_REMOVED lines=69> */
.L_x_1214:
[----:B------:R-:W-:Y:S05]  /*6ff0*/  BSYNC B0 ;  /* 0x0000000000007941 */ /* 0x000fea0003800000 */
.L_x_1213:
[----:B------:R-:W-:Y:S11]  /*7000*/  ISETP.GE.AND P0, PT, R9, R165, PT ;  /* 0x000000a50900720c */ /* 0x000ff60003f06270 */
[----:B------:R-:W-:Y:S02]  /*7010*/  @!UPT UIADD3 URZ, URZ, URZ, URZ ;  /* 0x0000003f3f3ff290 */ /* 0x000fe4000fffe03f */
[----:B------:R-:W-:-:S05]  /*7020*/  @P0 BRA `(.L_x_1212) ;  /* 0x0000031000000947 */ /* 0x000fca0003800000 */
[----:B------:R-:W-:Y:S02]  /*7030*/  ISETP.GE.AND P0, PT, R9, R17, PT ;  /* 0x000000110900720c */ /* 0x000fe40003f06270 */
[C---:B-1----:R-:W-:Y:S04]  /*7040*/  LEA R20, P1, R105.reuse, R119, 0x1 ;  /* 0x0000007769147211 */ /* 0x042fe800078208ff */
[----:B------:R-:W-:Y:S06]  /*7050*/  LEA.HI.X R21, R105, R118, R104, 0x1, P1 ;  /* 0x0000007669157211 */ /* 0x000fec00008f0c68 */
[----:B------:R-:W2:Y:S08]  /*7060*/  LD.E.128 R20, [R20.64] ;  /* 0x0000000614147980 */ /* 0x000eb0000c101d00 */
[----:B------:R1:W3:Y:S06]  /*7070*/  @!P0 LD.E.64 R2, [R24.64+0x40] ;  /* 0x0000400618028980 */ /* 0x0002ec000c101b00 */
[----:B-1----:R-:W4:Y:S01]  /*7080*/  @!P0 LD.E.64 R24, [R30.64+0x40] ;  /* 0x000040061e188980 */ /* 0x002f22000c101b00 */
[----:B--2---:R-:W-:Y:S01]  /*7090*/  @!P0 IMAD.U32 R26, R23, 0x10000, RZ ;  /* 0x00010000171a8824 */ /* 0x004fe200078e00ff */
[----:B------:R-:W-:Y:S01]  /*70a0*/  @!P0 LOP3.LUT R0, R20, 0xffff0000, RZ, 0xc0, !PT ;  /* 0xffff000014008812 */ /* 0x000fe200078ec0ff */
[C---:B---3--:R-:W-:Y:S01]  /*70b0*/  @!P0 IMAD.U32 R7, R2.reuse, 0x10000, RZ ;  /* 0x0001000002078824 */ /* 0x048fe200078e00ff */
[----:B------:R-:W-:Y:S01]  /*70c0*/  @!P0 LOP3.LUT R6, R2, 0xffff0000, RZ, 0xc0, !PT ;  /* 0xffff000002068812 */ /* 0x000fe200078ec0ff */
[----:B------:R-:W-:Y:S01]  /*70d0*/  @!P0 IMAD.U32 R4, R3, 0x10000, RZ ;  /* 0x0001000003048824 */ /* 0x000fe200078e00ff */
[----:B------:R-:W-:Y:S02]  /*70e0*/  @!P0 LOP3.LUT R2, R21, 0xffff0000, RZ, 0xc0, !PT ;  /* 0xffff000015028812 */ /* 0x000fe400078ec0ff */
[----:B------:R-:W-:Y:S02]  /*70f0*/  @!P0 LOP3.LUT R5, R3, 0xffff0000, RZ, 0xc0, !PT ;  /* 0xffff000003058812 */ /* 0x000fe400078ec0ff */
[----:B------:R-:W-:Y:S02]  /*7100*/  @!P0 SHF.L.U32 R3, R20, 0x10, RZ ;  /* 0x0000001014038819 */ /* 0x000fe400000006ff */
[C---:B----4-:R-:W-:Y:S02]  /*7110*/  @!P0 SHF.L.U32 R8, R24.reuse, 0x10, RZ ;  /* 0x0000001018088819 */ /* 0x050fe400000006ff */
[----:B------:R-:W-:Y:S01]  /*7120*/  @!P0 LOP3.LUT R17, R24, 0xffff0000, RZ, 0xc0, !PT ;  /* 0xffff000018118812 */ /* 0x000fe200078ec0ff */
[C---:B------:R-:W-:Y:S01]  /*7130*/  @!P0 IMAD.U32 R24, R25.reuse, 0x10000, RZ ;  /* 0x0001000019188824 */ /* 0x040fe200078e00ff */
[----:B------:R-:W-:Y:S01]  /*7140*/  @!P0 LOP3.LUT R25, R25, 0xffff0000, RZ, 0xc0, !PT ;  /* 0xffff000019198812 */ /* 0x000fe200078ec0ff */
[C---:B------:R-:W-:Y:S02]  /*7150*/  @!P0 FMUL.FTZ R27, R0.reuse, R8 ;  /* 0x00000008001b8220 */ /* 0x040fe40000410000 */
[-C--:B------:R-:W-:Y:S02]  /*7160*/  @!P0 FMUL.FTZ R0, R0, R7.reuse ;  /* 0x0000000700008220 */ /* 0x080fe40000410000 */
[----:B------:R-:W-:Y:S01]  /*7170*/  @!P0 FFMA.FTZ R27, R3, R7, -R27 ;  /* 0x00000007031b8223 */ /* 0x000fe2000001081b */
[----:B------:R-:W-:Y:S01]  /*7180*/  @!P0 LOP3.LUT R7, R23, 0xffff0000, RZ, 0xc0, !PT ;  /* 0xffff000017078812 */ /* 0x000fe200078ec0ff */
[----:B------:R-:W-:Y:S01]  /*7190*/  @!P0 FFMA.FTZ R0, R8, R3, R0 ;  /* 0x0000000308008223 */ /* 0x000fe20000010000 */
[----:B------:R-:W-:Y:S01]  /*71a0*/  @!P0 LOP3.LUT R3, R22, 0xffff0000, RZ, 0xc0, !PT ;  /* 0xffff000016038812 */ /* 0x000fe200078ec0ff */
[----:B------:R-:W-:Y:S02]  /*71b0*/  @!P0 IMAD.U32 R8, R21, 0x10000, RZ ;  /* 0x0001000015088824 */ /* 0x000fe400078e00ff */
[----:B------:R-:W-:Y:S01]  /*71c0*/  @!P0 FMUL.FTZ R28, R2, R17 ;  /* 0x00000011021c8220 */ /* 0x000fe20000410000 */
[----:B------:R-:W-:Y:S01]  /*71d0*/  @!P0 F2FP.BF16.PACK_AB R0, R0, R27 ;  /* 0x0000001b0000823e */ /* 0x000fe200000010ff */
[-C--:B------:R-:W-:Y:S02]  /*71e0*/  @!P0 FMUL.FTZ R2, R2, R6.reuse ;  /* 0x0000000602028220 */ /* 0x080fe40000410000 */
[----:B------:R-:W-:Y:S01]  /*71f0*/  @!P0 FFMA.FTZ R28, R8, R6, -R28 ;  /* 0x00000006081c8223 */ /* 0x000fe2000001081c */
[----:B------:R-:W-:Y:S01]  /*7200*/  @!P0 SHF.L.U32 R6, R22, 0x10, RZ ;  /* 0x0000001016068819 */ /* 0x000fe200000006ff */
[C---:B------:R-:W-:Y:S01]  /*7210*/  @!P0 FMUL.FTZ R29, R3.reuse, R24 ;  /* 0x00000018031d8220 */ /* 0x040fe20000410000 */
[----:B------:R-:W-:Y:S01]  /*7220*/  @!P0 MOV R20, R0 ;  /* 0x0000000000148202 */ /* 0x000fe20000000f00 */
[-C--:B------:R-:W-:Y:S02]  /*7230*/  @!P0 FMUL.FTZ R3, R3, R4.reuse ;  /* 0x0000000403038220 */ /* 0x080fe40000410000 */
        /* <DEDUP_REMOVED lines=16> */
.L_x_1212:
[----:B------:R-:W-:Y:S05]  /*7340*/  BSYNC B1 ;  /* 0x0000000000017941 */ /* 0x000fea0003800000 */
.L_x_1211:
[----:B------:R-:W2:Y:S01]  /*7350*/  LD.E R0, [R10.64+0xd0] ;  /* 0x0000d0060a007980 */ /* 0x000ea2000c101900 */
[----:B------:R-:W-:Y:S02]  /*7360*/  IMAD.MOV.U32 R2, RZ, RZ, R13 ;  /* 0x000000ffff027224 */ /* 0x000fe400078e000d */
[----:B------:R-:W-:Y:S02]  /*7370*/  IMAD.MOV.U32 R3, RZ, RZ, R12 ;  /* 0x000000ffff037224 */ /* 0x000fe400078e000c */
[----:B------:R-:W-:Y:S02]  /*7380*/  IMAD.MOV.U32 R41, RZ, RZ, R39 ;  /* 0x000000ffff297224 */ /* 0x000fe400078e0027 */
[----:B--2---:R-:W-:Y:S05]  /*7390*/  IMAD.U32 R0, R0, -0x40, RZ ;  /* 0xffffffc000007824 */ /* 0x004fea00078e00ff */
[C---:B------:R-:W-:Y:S02]  /*73a0*/  LEA R13, P1, R0.reuse, R2, 0x1 ;  /* 0x00000002000d7211 */ /* 0x040fe400078208ff */
[C---:B------:R-:W-:Y:S02]  /*73b0*/  LEA R40, P0, R0.reuse, R40, 0x1 ;  /* 0x0000002800287211 */ /* 0x040fe400078008ff */
[C---:B------:R-:W-:Y:S02]  /*73c0*/  LEA.HI.X.SX32 R12, R0.reuse, R3, 0x1, P1 ;  /* 0x00000003000c7211 */ /* 0x040fe400008f0eff */
[----:B------:R-:W-:Y:S01]  /*73d0*/  LEA.HI.X.SX32 R39, R0, R41, 0x1, P0 ;  /* 0x0000002900277211 */ /* 0x000fe200000f0eff */
[----:B------:R-:W-:-:S05]  /*73e0*/  BRA `(.L_x_1215) ;  /* 0x0000703000007947 */ /* 0x000fca0003800000 */
.L_x_1182:
[----:B-1----:R-:W-:Y:S01]  /*73f0*/  BSSY B2, `(.L_x_1216) ;  /* 0x00000c2000027945 */ /* 0x002fe20003800000 */
[----:B------:R-:W-:-:S05]  /*7400*/  @!P2 BRA `(.L_x_1217) ;  /* 0x00000c000000a947 */ /* 0x000fca0003800000 */
[----:B-----5:R-:W-:Y:S01]  /*7410*/  ISETP.GE.AND P0, PT, R18, R165, PT ;  /* 0x000000a51200720c */ /* 0x020fe20003f06270 */
[----:B------:R-:W-:Y:S01]  /*7420*/  @!UPT UIADD3 URZ, URZ, URZ, URZ ;  /* 0x0000003f3f3ff290 */ /* 0x000fe2000fffe03f */
[----:B------:R-:W-:Y:S11]  /*7430*/  BSSY B1, `(.L_x_1218) ;  /* 0x000005e000017945 */ /* 0x000ff60003800000 */
[----:B------:R-:W-:-:S05]  /*7440*/  @P0 BRA `(.L_x_1219) ;  /* 0x000005c000000947 */ /* 0x000fca0003800000 */
[----:B------:R-:W-:Y:S01]  /*7450*/  IMAD.MOV.U32 R4, RZ, RZ, R119 ;  /* 0x000000ffff047224 */ /* 0x000fe200078e0077 */
[----:B------:R-:W-:Y:S01]  /*7460*/  MOV R5, R118 ;  /* 0x0000007600057202 */ /* 0x000fe20000000f00 */
[----:B------:R-:W-:Y:S01]  /*7470*/  BSSY B0, `(.L_x_1220) ;  /* 0x0000056000007945 */ /* 0x000fe20003800000 */
[----:B------:R-:W-:Y:S03]  /*7480*/  ISETP.GE.AND P0, PT, R18, R17, PT ;  /* 0x000000111200720c */ /* 0x000fe60003f06270 */
[----:B------:R1:W5:Y:S10]  /*7490*/  LD.E.128 R20, [R4.64] ;  /* 0x0000000604147980 */ /* 0x000374000c101d00 */
[----:B------:R-:W-:-:S05]  /*74a0*/  @P0 BRA `(.L_x_1221) ;  /* 0x0000052000000947 */ /* 0x000fca0003800000 */
[----:B------:R-:W-:Y:S01]  /*74b0*/  LEA.HI R8, R17, R17, RZ, 0x1 ;  /* 0x0000001111087211 */ /* 0x000fe200078f08ff */
[----:B------:R-:W-:Y:S01]  /*74c0*/  IMAD.MOV.U32 R7, RZ, RZ, R120 ;  /* 0x000000ffff077224 */ /* 0x000fe200078e0078 */
[----:B------:R-:W-:Y:S01]  /*74d0*/  MOV R6, R121 ;  /* 0x0000007900067202 */ /* 0x000fe20000000f00 */
[----:B------:R-:W-:Y:S01]  /*74e0*/  IMAD.MOV.U32 R2, RZ, RZ, RZ ;  /* 0x000000ffff027224 */ /* 0x000fe200078e00ff */
[----:B------:R-:W-:Y:S01]  /*74f0*/  SHF.R.S32.HI R8, RZ, 0x1, R8 ;  /* 0x00000001ff087819 */ /* 0x000fe20000011408 */
[C---:B-----5:R-:W-:Y:S01]  /*7500*/  IMAD.U32 R29, R20.reuse, 0x10000, RZ ;  /* 0x00010000141d7824 */ /* 0x060fe200078e00ff */
[----:B------:R-:W-:Y:S01]  /*7510*/  LOP3.LUT R30, R20, 0xffff0000, RZ, 0xc0, !PT ;  /* 0xffff0000141e7812 */ /* 0x000fe200078ec0ff */
[----:B------:R-:W-:Y:S01]  /*7520*/  IMAD.U32 R33, R22, 0x10000, RZ ;  /* 0x0001000016217824 */ /* 0x000fe200078e00ff */
[----:B------:R-:W-:Y:S01]  /*7530*/  ISETP.GE.AND P1, PT, R18, R8, PT ;  /* 0x000000081200720c */ /* 0x000fe20003f26270 */
[--C-:B------:R-:W-:Y:S01]  /*7540*/  IMAD.MOV.U32 R0, RZ, RZ, R8.reuse ;  /* 0x000000ffff007224 */ /* 0x100fe200078e0008 */
[C---:B------:R-:W-:Y:S02]  /*7550*/  SHF.L.U32 R31, R21.reuse, 0x10, RZ ;  /* 0x00000010151f7819 */ /* 0x040fe400000006ff */
[----:B------:R-:W-:Y:S02]  /*7560*/  LOP3.LUT R32, R21, 0xffff0000, RZ, 0xc0, !PT ;  /* 0xffff000015207812 */ /* 0x000fe400078ec0ff */
[----:B------:R-:W-:Y:S02]  /*7570*/  LOP3.LUT R34, R22, 0xffff0000, RZ, 0xc0, !PT ;  /* 0xffff000016227812 */ /* 0x000fe400078ec0ff */
[C---:B------:R-:W-:Y:S02]  /*7580*/  SHF.L.U32 R35, R23.reuse, 0x10, RZ ;  /* 0x0000001017237819 */ /* 0x040fe400000006ff */
[----:B------:R-:W-:Y:S03]  /*7590*/  LOP3.LUT R36, R23, 0xffff0000, RZ, 0xc0, !PT ;  /* 0xffff000017247812 */ /* 0x000fe600078ec0ff */
[----:B------:R-:W-:Y:S01]  /*75a0*/  @P1 IMAD.MOV R2, RZ, RZ, -R8 ;  /* 0x000000ffff021224 */ /* 0x000fe200078e0a08 */
[----:B------:R-:W-:Y:S04]  /*75b0*/  @P1 IADD3 R0, -R8, RZ, RZ ;  /* 0x000000ff08001210 */ /* 0x000fe80007ffe1ff */
[C---:B------:R-:W-:Y:S04]  /*75c0*/  LEA R24, P0, R2.reuse, R6, 0x1 ;  /* 0x0000000602187211 */ /* 0x040fe800078008ff */
[----:B------:R-:W-:Y:S02]  /*75d0*/  LEA.HI.X.SX32 R25, R2, R7, 0x1, P0 ;  /* 0x0000000702197211 */ /* 0x000fe400000f0eff */
[C---:B------:R-:W-:Y:S04]  /*75e0*/  LEA R2, P0, R0.reuse, R4, 0x1 ;  /* 0x0000000400027211 */ /* 0x040fe800078008ff */
[----:B------:R-:W-:Y:S01]  /*75f0*/  LEA.HI.X.SX32 R3, R0, R5, 0x1, P0 ;  /* 0x0000000500037211 */ /* 0x000fe200000f0eff */
[----:B------:R-:W-:Y:S01]  /*7600*/  IMAD.MOV.U32 R0, RZ, RZ, RZ ;  /* 0x000000ffff007224 */ /* 0x000fe200078e00ff */
[----:B------:R-:W-:Y:S01]  /*7610*/  @P1 IADD3 R0, -R8, RZ, RZ ;  /* 0x000000ff08001210 */ /* 0x000fe20007ffe1ff */
[----:B------:R-:W2:Y:S08]  /*7620*/  LD.E.128 R24, [R24.64] ;  /* 0x0000000618187980 */ /* 0x000eb0000c101d00 */
[----:B-1----:R1:W3:Y:S02]  /*7630*/  LD.E.128 R4, [R2.64] ;  /* 0x0000000602047980 */ /* 0x0022e4000c101d00 */
[----:B-1----:R-:W-:Y:S01]  /*7640*/  IMAD.MOV.U32 R2, RZ, RZ, R123 ;  /* 0x000000ffff027224 */ /* 0x002fe200078e007b */
[----:B------:R-:W-:Y:S04]  /*7650*/  MOV R3, R122 ;  /* 0x0000007a00037202 */ /* 0x000fe80000000f00 */
[C---:B------:R-:W-:Y:S04]  /*7660*/  LEA R2, P0, R0.reuse, R2, 0x1 ;  /* 0x0000000200027211 */ /* 0x040fe800078008ff */
[----:B------:R-:W-:Y:S05]  /*7670*/  LEA.HI.X.SX32 R3, R0, R3, 0x1, P0 ;  /* 0x0000000300037211 */ /* 0x000fea00000f0eff */
[----:B------:R1:W4:Y:S01]  /*7680*/  LD.E.128 R44, [R2.64] ;  /* 0x00000006022c7980 */ /* 0x000322000c101d00 */
[----:B--2---:R-:W-:Y:S01]  /*7690*/  IMAD.U32 R0, R24, 0x10000, RZ ;  /* 0x0001000018007824 */ /* 0x004fe200078e00ff */
[----:B------:R-:W-:Y:S01]  /*76a0*/  SHF.L.U32 R20, R27, 0x10, RZ ;  /* 0x000000101b147819 */ /* 0x000fe200000006ff */
[C---:B------:R-:W-:Y:S01]  /*76b0*/  IMAD.U32 R22, R26.reuse, 0x10000, RZ ;  /* 0x000100001a167824 */ /* 0x040fe200078e00ff */
[----:B------:R-:W-:Y:S01]  /*76c0*/  LOP3.LUT R21, R26, 0xffff0000, RZ, 0xc0, !PT ;  /* 0xffff00001a157812 */ /* 0x000fe200078ec0ff */
[----:B------:R-:W-:Y:S01]  /*76d0*/  @!P1 FADD.FTZ R0, -R0, -RZ ;  /* 0x800000ff00009221 */ /* 0x000fe20000010100 */
[----:B-1----:R-:W-:Y:S01]  /*76e0*/  LOP3.LUT R2, R24, 0xffff0000, RZ, 0xc0, !PT ;  /* 0xffff000018027812 */ /* 0x002fe200078ec0ff */
[----:B------:R-:W-:Y:S01]  /*76f0*/  @!P1 FADD.FTZ R20, -R20, -RZ ;  /* 0x800000ff14149221 */ /* 0x000fe20000010100 */
[----:B------:R-:W-:Y:S01]  /*7700*/  SHF.L.U32 R3, R25, 0x10, RZ ;  /* 0x0000001019037819 */ /* 0x000fe200000006ff */
[----:B---3--:R-:W-:Y:S01]  /*7710*/  IMAD.U32 R28, R4, 0x10000, RZ ;  /* 0x00010000041c7824 */ /* 0x008fe200078e00ff */
[----:B------:R-:W-:Y:S01]  /*7720*/  SHF.L.U32 R23, R7, 0x10, RZ ;  /* 0x0000001007177819 */ /* 0x000fe200000006ff */
        /* <DEDUP_REMOVED lines=8> */
[C---:B------:R-:W-:Y:S01]  /*77b0*/  IMAD.U32 R5, R6.reuse, 0x10000, RZ ;  /* 0x0001000006057824 */ /* 0x040fe200078e00ff */
[----:B------:R-:W-:Y:S01]  /*77c0*/  LOP3.LUT R6, R6, 0xffff0000, RZ, 0xc0, !PT ;  /* 0xffff000006067812 */ /* 0x000fe200078ec0ff */
[----:B------:R-:W-:Y:S01]  /*77d0*/  FMUL.FTZ R0, R28, R0 ;  /* 0x000000001c007220 */ /* 0x000fe20000410000 */
[----:B------:R-:W-:Y:S01]  /*77e0*/  LOP3.LUT R24, R25, 0xffff0000, RZ, 0xc0, !PT ;  /* 0xffff000019187812 */ /* 0x000fe200078ec0ff */
[----:B------:R-:W-:Y:S01]  /*77f0*/  FMUL.FTZ R2, R27, R2 ;  /* 0x000000021b027220 */ /* 0x000fe20000410000 */
[----:B------:R-:W-:Y:S01]  /*7800*/  LOP3.LUT R25, R7, 0xffff0000, RZ, 0xc0, !PT ;  /* 0xffff000007197812 */ /* 0x000fe200078ec0ff */
[----:B------:R-:W-:Y:S02]  /*7810*/  FMUL.FTZ R7, R23, R20 ;  /* 0x0000001417077220 */ /* 0x000fe40000410000 */
[----:B------:R-:W-:Y:S02]  /*7820*/  FMUL.FTZ R6, R6, R21 ;  /* 0x0000001506067220 */ /* 0x000fe40000410000 */
[----:B------:R-:W-:Y:S02]  /*7830*/  @!P1 FADD.FTZ R24, -R24, -RZ ;  /* 0x800000ff18189221 */ /* 0x000fe40000010100 */
[----:B------:R-:W-:Y:S02]  /*7840*/  FMUL.FTZ R5, R5, R22 ;  /* 0x0000001605057220 */ /* 0x000fe40000410000 */
[----:B------:R-:W-:Y:S02]  /*7850*/  FMUL.FTZ R3, R4, R3 ;  /* 0x0000000304037220 */ /* 0x000fe40000410000 */
[----:B------:R-:W-:Y:S02]  /*7860*/  @!P1 FADD.FTZ R8, -R8, -RZ ;  /* 0x800000ff08089221 */ /* 0x000fe40000010100 */
[----:B------:R-:W-:Y:S02]  /*7870*/  FMUL.FTZ R4, R26, R24 ;  /* 0x000000181a047220 */ /* 0x000fe40000410000 */
[----:B------:R-:W-:Y:S01]  /*7880*/  FMUL.FTZ R8, R25, R8 ;  /* 0x0000000819087220 */ /* 0x000fe20000410000 */
[C---:B----4-:R-:W-:Y:S01]  /*7890*/  LOP3.LUT R21, R44.reuse, 0xffff0000, RZ, 0xc0, !PT ;  /* 0xffff00002c157812 */ /* 0x050fe200078ec0ff */
[----:B------:R-:W-:Y:S01]  /*78a0*/  IMAD.U32 R20, R44, 0x10000, RZ ;  /* 0x000100002c147824 */ /* 0x000fe200078e00ff */
[C---:B------:R-:W-:Y:S01]  /*78b0*/  SHF.L.U32 R22, R45.reuse, 0x10, RZ ;  /* 0x000000102d167819 */ /* 0x040fe200000006ff */
[C---:B------:R-:W-:Y:S01]  /*78c0*/  IMAD.U32 R24, R46.reuse, 0x10000, RZ ;  /* 0x000100002e187824 */ /* 0x040fe200078e00ff */
[----:B------:R-:W-:Y:S01]  /*78d0*/  LOP3.LUT R23, R45, 0xffff0000, RZ, 0xc0, !PT ;  /* 0xffff00002d177812 */ /* 0x000fe200078ec0ff */
[----:B------:R-:W-:Y:S01]  /*78e0*/  FFMA.FTZ R0, R29, R20, R0 ;  /* 0x000000141d007223 */ /* 0x000fe20000010000 */
[----:B------:R-:W-:Y:S01]  /*78f0*/  LOP3.LUT R25, R46, 0xffff0000, RZ, 0xc0, !PT ;  /* 0xffff00002e197812 */ /* 0x000fe200078ec0ff */
[----:B------:R-:W-:Y:S01]  /*7900*/  FFMA.FTZ R2, R30, R21, R2 ;  /* 0x000000151e027223 */ /* 0x000fe20000010002 */
[----:B------:R-:W-:Y:S01]  /*7910*/  SHF.L.U32 R26, R47, 0x10, RZ ;  /* 0x000000102f1a7819 */ /* 0x000fe200000006ff */
[----:B------:R-:W-:Y:S01]  /*7920*/  FFMA.FTZ R3, R31, R22, R3 ;  /* 0x000000161f037223 */ /* 0x000fe20000010003 */
[----:B------:R-:W-:Y:S01]  /*7930*/  LOP3.LUT R27, R47, 0xffff0000, RZ, 0xc0, !PT ;  /* 0xffff00002f1b7812 */ /* 0x000fe200078ec0ff */
[----:B------:R-:W-:Y:S01]  /*7940*/  FFMA.FTZ R4, R32, R23, R4 ;  /* 0x0000001720047223 */ /* 0x000fe20000010004 */
[----:B------:R-:W-:Y:S01]  /*7950*/  F2FP.BF16.PACK_AB R20, R2, R0 ;  /* 0x000000000214723e */ /* 0x000fe200000010ff */
[----:B------:R-:W-:Y:S02]  /*7960*/  FFMA.FTZ R5, R33, R24, R5 ;  /* 0x0000001821057223 */ /* 0x000fe40000010005 */
[----:B------:R-:W-:Y:S01]  /*7970*/  FFMA.FTZ R6, R34, R25, R6 ;  /* 0x0000001922067223 */ /* 0x000fe20000010006 */
[----:B------:R-:W-:Y:S01]  /*7980*/  F2FP.BF16.PACK_AB R21, R4, R3 ;  /* 0x000000030415723e */ /* 0x000fe200000010ff */
[----:B------:R-:W-:Y:S02]  /*7990*/  FFMA.FTZ R7, R35, R26, R7 ;  /* 0x0000001a23077223 */ /* 0x000fe40000010007 */
[----:B------:R-:W-:Y:S01]  /*79a0*/  FFMA.FTZ R8, R36, R27, R8 ;  /* 0x0000001b24087223 */ /* 0x000fe20000010008 */
[----:B------:R-:W-:Y:S04]  /*79b0*/  F2FP.BF16.PACK_AB R22, R6, R5 ;  /* 0x000000050616723e */ /* 0x000fe800000010ff */
[----:B------:R-:W-:Y:S02]  /*79c0*/  F2FP.BF16.PACK_AB R23, R8, R7 ;  /* 0x000000070817723e */ /* 0x000fe400000010ff */
.L_x_1221:
[----:B------:R-:W-:Y:S05]  /*79d0*/  BSYNC B0 ;  /* 0x0000000000007941 */ /* 0x000fea0003800000 */
.L_x_1220:
[----:B------:R-:W-:Y:S02]  /*79e0*/  MOV R2, R125 ;  /* 0x0000007d00027202 */ /* 0x000fe40000000f00 */
[----:B------:R-:W-:Y:S05]  /*79f0*/  MOV R3, R124 ;  /* 0x0000007c00037202 */ /* 0x000fea0000000f00 */
[----:B-----5:R2:W-:Y:S02]  /*7a00*/  ST.E.128 [R2.64], R20 ;  /* 0x0000001402007985 */ /* 0x0205e4000c101d06 */
.L_x_1219:
[----:B------:R-:W-:Y:S05]  /*7a10*/  BSYNC B1 ;  /* 0x0000000000017941 */ /* 0x000fea0003800000 */
.L_x_1218:
[----:B------:R-:W-:Y:S11]  /*7a20*/  ISETP.GE.AND P0, PT, R9, R165, PT ;  /* 0x000000a50900720c */ /* 0x000ff60003f06270 */
[----:B------:R-:W-:Y:S02]  /*7a30*/  @!UPT UIADD3 URZ, URZ, URZ, URZ ;  /* 0x0000003f3f3ff290 */ /* 0x000fe4000fffe03f */
[----:B------:R-:W-:-:S05]  /*7a40*/  @P0 BRA `(.L_x_1217) ;  /* 0x000005c000000947 */ /* 0x000fca0003800000 */
[----:B-1----:R-:W-:Y:S01]  /*7a50*/  IMAD.MOV.U32 R4, RZ, RZ, R119 ;  /* 0x000000ffff047224 */ /* 0x002fe200078e0077 */
[----:B------:R-:W-:Y:S01]  /*7a60*/  MOV R5, R118 ;  /* 0x0000007600057202 */ /* 0x000fe20000000f00 */
[----:B------:R-:W-:Y:S01]  /*7a70*/  BSSY B0, `(.L_x_1222) ;  /* 0x0000056000007945 */ /* 0x000fe20003800000 */
[----:B------:R-:W-:Y:S03]  /*7a80*/  ISETP.GE.AND P0, PT, R9, R17, PT ;  /* 0x000000110900720c */ /* 0x000fe60003f06270 */
[----:B--2---:R1:W5:Y:S10]  /*7a90*/  LD.E.128 R20, [R4.64+0x80] ;  /* 0x0000800604147980 */ /* 0x004374000c101d00 */
[----:B------:R-:W-:-:S05]  /*7aa0*/  @P0 BRA `(.L_x_1223) ;  /* 0x0000052000000947 */ /* 0x000fca0003800000 */
[----:B------:R-:W-:Y:S01]  /*7ab0*/  LEA.HI R0, R17, R17, RZ, 0x1 ;  /* 0x0000001111007211 */ /* 0x000fe200078f08ff */
[----:B------:R-:W-:Y:S01]  /*7ac0*/  IMAD.MOV.U32 R7, RZ, RZ, R120 ;  /* 0x000000ffff077224 */ /* 0x000fe200078e0078 */
[----:B------:R-:W-:Y:S01]  /*7ad0*/  MOV R6, R121 ;  /* 0x0000007900067202 */ /* 0x000fe20000000f00 */
[----:B------:R-:W-:Y:S01]  /*7ae0*/  IMAD.MOV.U32 R28, RZ, RZ, R123 ;  /* 0x000000ffff1c7224 */ /* 0x000fe200078e007b */
[----:B------:R-:W-:Y:S01]  /*7af0*/  SHF.R.S32.HI R0, RZ, 0x1, R0 ;  /* 0x00000001ff007819 */ /* 0x000fe20000011400 */
[----:B------:R-:W-:Y:S01]  /*7b00*/  IMAD.MOV.U32 R2, RZ, RZ, RZ ;  /* 0x000000ffff027224 */ /* 0x000fe200078e00ff */
[----:B------:R-:W-:Y:S01]  /*7b10*/  MOV R29, R122 ;  /* 0x0000007a001d7202 */ /* 0x000fe20000000f00 */
[----:B-----5:R-:W-:Y:S01]  /*7b20*/  IMAD.U32 R33, R22, 0x10000, RZ ;  /* 0x0001000016217824 */ /* 0x020fe200078e00ff */
[----:B------:R-:W-:Y:S01]  /*7b30*/  ISETP.GE.AND P1, PT, R9, R0, PT ;  /* 0x000000000900720c */ /* 0x000fe20003f26270 */
[--C-:B------:R-:W-:Y:S01]  /*7b40*/  IMAD.MOV.U32 R3, RZ, RZ, R0.reuse ;  /* 0x000000ffff037224 */ /* 0x100fe200078e0000 */
[----:B------:R-:W-:Y:S02]  /*7b50*/  LOP3.LUT R30, R20, 0xffff0000, RZ, 0xc0, !PT ;  /* 0xffff0000141e7812 */ /* 0x000fe400078ec0ff */
[C---:B------:R-:W-:Y:S02]  /*7b60*/  SHF.L.U32 R31, R21.reuse, 0x10, RZ ;  /* 0x00000010151f7819 */ /* 0x040fe400000006ff */
[----:B------:R-:W-:Y:S02]  /*7b70*/  LOP3.LUT R32, R21, 0xffff0000, RZ, 0xc0, !PT ;  /* 0xffff000015207812 */ /* 0x000fe400078ec0ff */
[----:B------:R-:W-:Y:S02]  /*7b80*/  LOP3.LUT R34, R22, 0xffff0000, RZ, 0xc0, !PT ;  /* 0xffff000016227812 */ /* 0x000fe400078ec0ff */
[C---:B------:R-:W-:Y:S02]  /*7b90*/  SHF.L.U32 R35, R23.reuse, 0x10, RZ ;  /* 0x0000001017237819 */ /* 0x040fe400000006ff */
[----:B------:R-:W-:Y:S01]  /*7ba0*/  LOP3.LUT R36, R23, 0xffff0000, RZ, 0xc0, !PT ;  /* 0xffff000017247812 */ /* 0x000fe200078ec0ff */
[----:B------:R-:W-:Y:S01]  /*7bb0*/  @P1 IMAD.MOV R2, RZ, RZ, -R0 ;  /* 0x000000ffff021224 */ /* 0x000fe200078e0a00 */
[----:B------:R-:W-:Y:S04]  /*7bc0*/  @P1 IADD3 R3, -R0, RZ, RZ ;  /* 0x000000ff00031210 */ /* 0x000fe80007ffe1ff */
[C---:B------:R-:W-:Y:S04]  /*7bd0*/  LEA R24, P0, R2.reuse, R6, 0x1 ;  /* 0x0000000602187211 */ /* 0x040fe800078008ff */
[----:B------:R-:W-:Y:S02]  /*7be0*/  LEA.HI.X.SX32 R25, R2, R7, 0x1, P0 ;  /* 0x0000000702197211 */ /* 0x000fe400000f0eff */
[C---:B------:R-:W-:Y:S04]  /*7bf0*/  LEA R2, P0, R3.reuse, R4, 0x1 ;  /* 0x0000000403027211 */ /* 0x040fe800078008ff */
[----:B------:R-:W-:Y:S01]  /*7c00*/  LEA.HI.X.SX32 R3, R3, R5, 0x1, P0 ;  /* 0x0000000503037211 */ /* 0x000fe200000f0eff */
[----:B------:R-:W2:Y:S08]  /*7c10*/  LD.E.128 R24, [R24.64+0x80] ;  /* 0x0000800618187980 */ /* 0x000eb0000c101d00 */
[----:B-1----:R1:W3:Y:S02]  /*7c20*/  LD.E.128 R4, [R2.64+0x80] ;  /* 0x0000800602047980 */ /* 0x0022e4000c101d00 */
[----:B-1----:R-:W-:Y:S01]  /*7c30*/  IMAD.MOV.U32 R3, RZ, RZ, RZ ;  /* 0x000000ffff037224 */ /* 0x002fe200078e00ff */
[----:B------:R-:W-:Y:S04]  /*7c40*/  @P1 IADD3 R3, -R0, RZ, RZ ;  /* 0x000000ff00031210 */ /* 0x000fe80007ffe1ff */
[C---:B------:R-:W-:Y:S04]  /*7c50*/  LEA R2, P0, R3.reuse, R28, 0x1 ;  /* 0x0000001c03027211 */ /* 0x040fe800078008ff */
[----:B------:R-:W-:Y:S01]  /*7c60*/  LEA.HI.X.SX32 R3, R3, R29, 0x1, P0 ;  /* 0x0000001d03037211 */ /* 0x000fe200000f0eff */
[----:B------:R-:W-:Y:S04]  /*7c70*/  IMAD.U32 R29, R20, 0x10000, RZ ;  /* 0x00010000141d7824 */ /* 0x000fe800078e00ff */
[----:B------:R1:W4:Y:S01]  /*7c80*/  LD.E.128 R44, [R2.64+0x80] ;  /* 0x00008006022c7980 */ /* 0x000322000c101d00 */
        /* <DEDUP_REMOVED lines=52> */
.L_x_1223:
[----:B------:R-:W-:Y:S05]  /*7fd0*/  BSYNC B0 ;  /* 0x0000000000007941 */ /* 0x000fea0003800000 */
.L_x_1222:
[----:B------:R-:W-:Y:S02]  /*7fe0*/  MOV R2, R125 ;  /* 0x0000007d00027202 */ /* 0x000fe40000000f00 */
[----:B------:R-:W-:Y:S05]  /*7ff0*/  MOV R3, R124 ;  /* 0x0000007c00037202 */ /* 0x000fea0000000f00 */
[----:B-----5:R2:W-:Y:S02]  /*8000*/  ST.E.128 [R2.64+0x80], R20 ;  /* 0x0000801402007985 */ /* 0x0205e4000c101d06 */
.L_x_1217:
[----:B------:R-:W-:Y:S05]  /*8010*/  BSYNC B2 ;  /* 0x0000000000027941 */ /* 0x000fea0003800000 */
.L_x_1216:
        /* <DEDUP_REMOVED lines=9> */
[C---:B-1----:R-:W-:Y:S01]  /*80b0*/  LEA R4, P0, R87.reuse, R119, 0x1 ;  /* 0x0000007757047211 */ /* 0x042fe200078008ff */
[----:B------:R-:W-:Y:S03]  /*80c0*/  BSSY B0, `(.L_x_1228) ;  /* 0x0000057000007945 */ /* 0x000fe60003800000 */
[----:B------:R-:W-:Y:S02]  /*80d0*/  LEA.HI.X R5, R87, R118, R86, 0x1, P0 ;  /* 0x0000007657057211 */ /* 0x000fe400000f0c56 */
[----:B------:R-:W-:Y:S03]  /*80e0*/  ISETP.GE.AND P0, PT, R18, R17, PT ;  /* 0x000000111200720c */ /* 0x000fe60003f06270 */
[----:B--2---:R1:W5:Y:S10]  /*80f0*/  LD.E.128 R20, [R4.64] ;  /* 0x0000000604147980 */ /* 0x004374000c101d00 */
        /* <DEDUP_REMOVED lines=19> */
[----:B------:R-:W-:Y:S02]  /*8230*/  LEA R216, P0, R24, R121, 0x1 ;  /* 0x0000007918d87211 */ /* 0x000fe400078008ff */
[-C--:B------:R-:W-:Y:S01]  /*8240*/  LEA.HI.X.SX32 R8, R8, R143.reuse, 0x1, P2 ;  /* 0x0000008f08087211 */ /* 0x080fe200010f0eff */
[----:B-1----:R1:W2:Y:S03]  /*8250*/  LD.E.128 R4, [R2.64] ;  /* 0x0000000602047980 */ /* 0x0022a6000c101d00 */
[----:B------:R-:W-:Y:S06]  /*8260*/  LEA.HI.X R217, R24, R120, R8, 0x1, P0 ;  /* 0x0000007818d97211 */ /* 0x000fec00000f0c08 */
[----:B------:R-:W3:Y:S01]  /*8270*/  LD.E.128 R216, [R216.64] ;  /* 0x00000006d8d87980 */ /* 0x000ee2000c101d00 */
[----:B-1----:R-:W-:Y:S01]  /*8280*/  IMAD.MOV.U32 R2, RZ, RZ, RZ ;  /* 0x000000ffff027224 */ /* 0x002fe200078e00ff */
[----:B------:R-:W-:Y:S04]  /*8290*/  @P1 IADD3 R2, -R0, RZ, RZ ;  /* 0x000000ff00021210 */ /* 0x000fe80007ffe1ff */
[----:B------:R-:W-:Y:S04]  /*82a0*/  IADD3 R3, P0, R163, R2, RZ ;  /* 0x00000002a3037210 */ /* 0x000fe80007f1e0ff */
[----:B------:R-:W-:Y:S02]  /*82b0*/  LEA.HI.X.SX32 R0, R2, R143, 0x1, P0 ;  /* 0x0000008f02007211 */ /* 0x000fe400000f0eff */
[C---:B------:R-:W-:Y:S04]  /*82c0*/  LEA R2, P0, R3.reuse, R123, 0x1 ;  /* 0x0000007b03027211 */ /* 0x040fe800078008ff */
[----:B------:R-:W-:Y:S05]  /*82d0*/  LEA.HI.X R3, R3, R122, R0, 0x1, P0 ;  /* 0x0000007a03037211 */ /* 0x000fea00000f0c00 */
[----:B------:R1:W4:Y:S01]  /*82e0*/  LD.E.128 R44, [R2.64] ;  /* 0x00000006022c7980 */ /* 0x000322000c101d00 */
[C---:B--2---:R-:W-:Y:S01]  /*82f0*/  IMAD.U32 R8, R7.reuse, 0x10000, RZ ;  /* 0x0001000007087824 */ /* 0x044fe200078e00ff */
[----:B------:R-:W-:Y:S01]  /*8300*/  LOP3.LUT R21, R7, 0xffff0000, RZ, 0xc0, !PT ;  /* 0xffff000007157812 */ /* 0x000fe200078ec0ff */
[C---:B------:R-:W-:Y:S01]  /*8310*/  IMAD.U32 R0, R4.reuse, 0x10000, RZ ;  /* 0x0001000004007824 */ /* 0x040fe200078e00ff */
[----:B-1----:R-:W-:Y:S02]  /*8320*/  LOP3.LUT R2, R4, 0xffff0000, RZ, 0xc0, !PT ;  /* 0xffff000004027812 */ /* 0x002fe400078ec0ff */
[C---:B------:R-:W-:Y:S02]  /*8330*/  SHF.L.U32 R3, R5.reuse, 0x10, RZ ;  /* 0x0000001005037819 */ /* 0x040fe400000006ff */
[----:B------:R-:W-:Y:S01]  /*8340*/  LOP3.LUT R4, R5, 0xffff0000, RZ, 0xc0, !PT ;  /* 0xffff000005047812 */ /* 0x000fe200078ec0ff */
[----:B------:R-:W-:Y:S01]  /*8350*/  IMAD.U32 R5, R6, 0x10000, RZ ;  /* 0x0001000006057824 */ /* 0x000fe200078e00ff */
[----:B---3--:R-:W-:Y:S01]  /*8360*/  SHF.L.U32 R27, R216, 0x10, RZ ;  /* 0x00000010d81b7819 */ /* 0x008fe200000006ff */
[----:B------:R-:W-:Y:S01]  /*8370*/  IMAD.U32 R25, R217, 0x10000, RZ ;  /* 0x00010000d9197824 */ /* 0x000fe200078e00ff */
        /* <DEDUP_REMOVED lines=11> */
[----:B------:R-:W-:Y:S02]  /*8430*/  @!P1 FADD.FTZ R22, -R22, -RZ ;  /* 0x800000ff16169221 */ /* 0x000fe40000010100 */
[----:B------:R-:W-:Y:S02]  /*8440*/  @!P1 FADD.FTZ R25, -R25, -RZ ;  /* 0x800000ff19199221 */ /* 0x000fe40000010100 */
[----:B------:R-:W-:Y:S02]  /*8450*/  FMUL.FTZ R0, R0, R27 ;  /* 0x0000001b00007220 */ /* 0x000fe40000410000 */
[----:B------:R-:W-:Y:S02]  /*8460*/  FMUL.FTZ R7, R8, R7 ;  /* 0x0000000708077220 */ /* 0x000fe40000410000 */
[----:B------:R-:W-:Y:S02]  /*8470*/  FMUL.FTZ R8, R21, R20 ;  /* 0x0000001415087220 */ /* 0x000fe40000410000 */
[----:B------:R-:W-:Y:S02]  /*8480*/  @!P1 FADD.FTZ R23, -R23, -RZ ;  /* 0x800000ff17179221 */ /* 0x000fe40000010100 */
[----:B------:R-:W-:Y:S02]  /*8490*/  @!P1 FADD.FTZ R24, -R24, -RZ ;  /* 0x800000ff18189221 */ /* 0x000fe40000010100 */
[----:B------:R-:W-:Y:S02]  /*84a0*/  FMUL.FTZ R2, R2, R26 ;  /* 0x0000001a02027220 */ /* 0x000fe40000410000 */
[----:B------:R-:W-:Y:S02]  /*84b0*/  FMUL.FTZ R6, R6, R22 ;  /* 0x0000001606067220 */ /* 0x000fe40000410000 */
[----:B------:R-:W-:Y:S02]  /*84c0*/  FMUL.FTZ R3, R3, R25 ;  /* 0x0000001903037220 */ /* 0x000fe40000410000 */
[----:B------:R-:W-:Y:S02]  /*84d0*/  FMUL.FTZ R5, R5, R23 ;  /* 0x0000001705057220 */ /* 0x000fe40000410000 */
[----:B------:R-:W-:Y:S01]  /*84e0*/  FMUL.FTZ R4, R4, R24 ;  /* 0x0000001804047220 */ /* 0x000fe20000410000 */
[C---:B----4-:R-:W-:Y:S01]  /*84f0*/  LOP3.LUT R21, R44.reuse, 0xffff0000, RZ, 0xc0, !PT ;  /* 0xffff00002c157812 */ /* 0x050fe200078ec0ff */
[----:B------:R-:W-:Y:S01]  /*8500*/  IMAD.U32 R20, R44, 0x10000, RZ ;  /* 0x000100002c147824 */ /* 0x000fe200078e00ff */
[C---:B------:R-:W-:Y:S01]  /*8510*/  SHF.L.U32 R22, R45.reuse, 0x10, RZ ;  /* 0x000000102d167819 */ /* 0x040fe200000006ff */
[----:B------:R-:W-:Y:S01]  /*8520*/  IMAD.U32 R24, R46, 0x10000, RZ ;  /* 0x000100002e187824 */ /* 0x000fe200078e00ff */
[----:B------:R-:W-:Y:S01]  /*8530*/  LOP3.LUT R23, R45, 0xffff0000, RZ, 0xc0, !PT ;  /* 0xffff00002d177812 */ /* 0x000fe200078ec0ff */
[----:B------:R-:W-:Y:S01]  /*8540*/  FFMA.FTZ R0, R28, R20, R0 ;  /* 0x000000141c007223 */ /* 0x000fe20000010000 */
[----:B------:R-:W-:Y:S01]  /*8550*/  LOP3.LUT R25, R46, 0xffff0000, RZ, 0xc0, !PT ;  /* 0xffff00002e197812 */ /* 0x000fe200078ec0ff */
[----:B------:R-:W-:Y:S01]  /*8560*/  FFMA.FTZ R2, R29, R21, R2 ;  /* 0x000000151d027223 */ /* 0x000fe20000010002 */
[C---:B------:R-:W-:Y:S01]  /*8570*/  SHF.L.U32 R26, R47.reuse, 0x10, RZ ;  /* 0x000000102f1a7819 */ /* 0x040fe200000006ff */
        /* <DEDUP_REMOVED lines=11> */
.L_x_1229:
[----:B------:R-:W-:Y:S05]  /*8630*/  BSYNC B0 ;  /* 0x0000000000007941 */ /* 0x000fea0003800000 */
.L_x_1228:
[C---:B------:R-:W-:Y:S04]  /*8640*/  LEA R2, P0, R227.reuse, R125, 0x1 ;  /* 0x0000007de3027211 */ /* 0x040fe800078008ff */
[----:B------:R-:W-:Y:S05]  /*8650*/  LEA.HI.X R3, R227, R124, R228, 0x1, P0 ;  /* 0x0000007ce3037211 */ /* 0x000fea00000f0ce4 */
[----:B-----5:R2:W-:Y:S04]  /*8660*/  ST.E.128 [R2.64], R20 ;  /* 0x0000001402007985 */ /* 0x0205e8000c101d06 */
.L_x_1227:
[----:B------:R-:W-:Y:S05]  /*8670*/  BSYNC B1 ;  /* 0x0000000000017941 */ /* 0x000fea0003800000 */
.L_x_1226:
[----:B------:R-:W-:Y:S11]  /*8680*/  ISETP.GE.AND P0, PT, R9, R165, PT ;  /* 0x000000a50900720c */ /* 0x000ff60003f06270 */
[----:B------:R-:W-:Y:S02]  /*8690*/  @!UPT UIADD3 URZ, URZ, URZ, URZ ;  /* 0x0000003f3f3ff290 */ /* 0x000fe4000fffe03f */
        /* <DEDUP_REMOVED lines=89> */
.L_x_1231:
[----:B------:R-:W-:Y:S05]  /*8c30*/  BSYNC B0 ;  /* 0x0000000000007941 */ /* 0x000fea0003800000 */
.L_x_1230:
[C---:B------:R-:W-:Y:S04]  /*8c40*/  LEA R2, P0, R82.reuse, R125, 0x1 ;  /* 0x0000007d52027211 */ /* 0x040fe800078008ff */
[----:B------:R-:W-:Y:S05]  /*8c50*/  LEA.HI.X R3, R82, R124, R81, 0x1, P0 ;  /* 0x0000007c52037211 */ /* 0x000fea00000f0c51 */
[----:B-----5:R2:W-:Y:S04]  /*8c60*/  ST.E.128 [R2.64], R20 ;  /* 0x0000001402007985 */ /* 0x0205e8000c101d06 */
.L_x_1225:
[----:B------:R-:W-:Y:S05]  /*8c70*/  BSYNC B2 ;  /* 0x0000000000027941 */ /* 0x000fea0003800000 */
.L_x_1224:
        /* <DEDUP_REMOVED lines=33> */
[----:B------:R-:W-:Y:S02]  /*8e90*/  LEA R216, P0, R24, R121, 0x1 ;  /* 0x0000007918d87211 */ /* 0x000fe400078008ff */
[----:B------:R-:W-:Y:S01]  /*8ea0*/  LEA.HI.X.SX32 R8, R8, R142, 0x1, P2 ;  /* 0x0000008e08087211 */ /* 0x000fe200010f0eff */
        /* <DEDUP_REMOVED lines=62> */
.L_x_1237:
[----:B------:R-:W-:Y:S05]  /*9290*/  BSYNC B0 ;  /* 0x0000000000007941 */ /* 0x000fea0003800000 */
.L_x_1236:
[C---:B------:R-:W-:Y:S04]  /*92a0*/  LEA R2, P0, R83.reuse, R125, 0x1 ;  /* 0x0000007d53027211 */ /* 0x040fe800078008ff */
[----:B------:R-:W-:Y:S05]  /*92b0*/  LEA.HI.X R3, R83, R124, R84, 0x1, P0 ;  /* 0x0000007c53037211 */ /* 0x000fea00000f0c54 */
[----:B-----5:R2:W-:Y:S04]  /*92c0*/  ST.E.128 [R2.64], R20 ;  /* 0x0000001402007985 */ /* 0x0205e8000c101d06 */
.L_x_1235:
[----:B------:R-:W-:Y:S05]  /*92d0*/  BSYNC B1 ;  /* 0x0000000000017941 */ /* 0x000fea0003800000 */
.L_x_1234:
        /* <DEDUP_REMOVED lines=91> */
.L_x_1239:
[----:B------:R-:W-:Y:S05]  /*9890*/  BSYNC B0 ;  /* 0x0000000000007941 */ /* 0x000fea0003800000 */
.L_x_1238:
[C---:B------:R-:W-:Y:S04]  /*98a0*/  LEA R2, P0, R208.reuse, R125, 0x1 ;  /* 0x0000007dd0027211 */ /* 0x040fe800078008ff */
[----:B------:R-:W-:Y:S05]  /*98b0*/  LEA.HI.X R3, R208, R124, R209, 0x1, P0 ;  /* 0x0000007cd0037211 */ /* 0x000fea00000f0cd1 */
[----:B-----5:R2:W-:Y:S04]  /*98c0*/  ST.E.128 [R2.64], R20 ;  /* 0x0000001402007985 */ /* 0x0205e8000c101d06 */
.L_x_1233:
[----:B------:R-:W-:Y:S05]  /*98d0*/  BSYNC B2 ;  /* 0x0000000000027941 */ /* 0x000fea0003800000 */
.L_x_1232:
        /* <DEDUP_REMOVED lines=9> */
[----:B-1----:R-:W-:Y:S01]  /*9970*/  MOV R4, R119 ;  /* 0x0000007700047202 */ /* 0x002fe20000000f00 */
[----:B------:R-:W-:Y:S01]  /*9980*/  IMAD R0, R211, 0x60, RZ ;  /* 0x00000060d3007824 */ /* 0x000fe200078e02ff */
[----:B------:R-:W-:Y:S01]  /*9990*/  MOV R5, R118 ;  /* 0x0000007600057202 */ /* 0x000fe20000000f00 */
[----:B------:R-:W-:Y:S01]  /*99a0*/  BSSY B0, `(.L_x_1244) ;  /* 0x0000058000007945 */ /* 0x000fe20003800000 */
[----:B------:R-:W-:Y:S03]  /*99b0*/  ISETP.GE.AND P0, PT, R18, R17, PT ;  /* 0x000000111200720c */ /* 0x000fe60003f06270 */
[----:B------:R-:W-:Y:S05]  /*99c0*/  IMAD.WIDE.U32 R4, R210, 0x60, R4 ;  /* 0x00000060d2047825 */ /* 0x000fea00078e0004 */
[----:B------:R-:W-:Y:S05]  /*99d0*/  IADD3 R5, R5, R0, RZ ;  /* 0x0000000005057210 */ /* 0x000fea0007ffe0ff */
[----:B--2---:R1:W5:Y:S01]  /*99e0*/  LD.E.128 R20, [R4.64] ;  /* 0x0000000604147980 */ /* 0x004362000c101d00 */
        /* <DEDUP_REMOVED lines=83> */
.L_x_1245:
[----:B------:R-:W-:Y:S05]  /*9f20*/  BSYNC B0 ;  /* 0x0000000000007941 */ /* 0x000fea0003800000 */
.L_x_1244:
[----:B------:R-:W-:Y:S01]  /*9f30*/  MOV R2, R125 ;  /* 0x0000007d00027202 */ /* 0x000fe20000000f00 */
[----:B------:R-:W-:Y:S01]  /*9f40*/  IMAD R0, R43, 0x60, RZ ;  /* 0x000000602b007824 */ /* 0x000fe200078e02ff */
[----:B------:R-:W-:Y:S05]  /*9f50*/  MOV R3, R124 ;  /* 0x0000007c00037202 */ /* 0x000fea0000000f00 */
[----:B------:R-:W-:Y:S05]  /*9f60*/  IMAD.WIDE.U32 R2, R42, 0x60, R2 ;  /* 0x000000602a027825 */ /* 0x000fea00078e0002 */
[----:B------:R-:W-:Y:S05]  /*9f70*/  IADD3 R3, R3, R0, RZ ;  /* 0x0000000003037210 */ /* 0x000fea0007ffe0ff */
[----:B-----5:R2:W-:Y:S02]  /*9f80*/  ST.E.128 [R2.64], R20 ;  /* 0x0000001402007985 */ /* 0x0205e4000c101d06 */
.L_x_1243:
[----:B------:R-:W-:Y:S05]  /*9f90*/  BSYNC B1 ;  /* 0x0000000000017941 */ /* 0x000fea0003800000 */
.L_x_1242:
        /* <DEDUP_REMOVED lines=91> */
.L_x_1247:
[----:B------:R-:W-:Y:S05]  /*a550*/  BSYNC B0 ;  /* 0x0000000000007941 */ /* 0x000fea0003800000 */
.L_x_1246:
[C---:B------:R-:W-:Y:S04]  /*a560*/  LEA R2, P0, R206.reuse, R125, 0x1 ;  /* 0x0000007dce027211 */ /* 0x040fe800078008ff */
[----:B------:R-:W-:Y:S05]  /*a570*/  LEA.HI.X R3, R206, R124, R207, 0x1, P0 ;  /* 0x0000007cce037211 */ /* 0x000fea00000f0ccf */
[----:B-----5:R2:W-:Y:S04]  /*a580*/  ST.E.128 [R2.64], R20 ;  /* 0x0000001402007985 */ /* 0x0205e8000c101d06 */
.L_x_1241:
[----:B------:R-:W-:Y:S05]  /*a590*/  BSYNC B2 ;  /* 0x0000000000027941 */ /* 0x000fea0003800000 */
.L_x_1240:
        /* <DEDUP_REMOVED lines=97> */
.L_x_1253:
[----:B------:R-:W-:Y:S05]  /*abb0*/  BSYNC B0 ;  /* 0x0000000000007941 */ /* 0x000fea0003800000 */
.L_x_1252:
[C---:B------:R-:W-:Y:S04]  /*abc0*/  LEA R2, P0, R79.reuse, R125, 0x1 ;  /* 0x0000007d4f027211 */ /* 0x040fe800078008ff */
[----:B------:R-:W-:Y:S05]  /*abd0*/  LEA.HI.X R3, R79, R124, R80, 0x1, P0 ;  /* 0x0000007c4f037211 */ /* 0x000fea00000f0c50 */
[----:B-----5:R2:W-:Y:S04]  /*abe0*/  ST.E.128 [R2.64], R20 ;  /* 0x0000001402007985 */ /* 0x0205e8000c101d06 */
.L_x_1251:
[----:B------:R-:W-:Y:S05]  /*abf0*/  BSYNC B1 ;  /* 0x0000000000017941 */ /* 0x000fea0003800000 */
.L_x_1250:
        /* <DEDUP_REMOVED lines=91> */
.L_x_1255:
[----:B------:R-:W-:Y:S05]  /*b1b0*/  BSYNC B0 ;  /* 0x0000000000007941 */ /* 0x000fea0003800000 */
.L_x_1254:
[C---:B------:R-:W-:Y:S04]  /*b1c0*/  LEA R2, P0, R204.reuse, R125, 0x1 ;  /* 0x0000007dcc027211 */ /* 0x040fe800078008ff */
[----:B------:R-:W-:Y:S05]  /*b1d0*/  LEA.HI.X R3, R204, R124, R205, 0x1, P0 ;  /* 0x0000007ccc037211 */ /* 0x000fea00000f0ccd */
[----:B-----5:R2:W-:Y:S04]  /*b1e0*/  ST.E.128 [R2.64], R20 ;  /* 0x0000001402007985 */ /* 0x0205e8000c101d06 */
.L_x_1249:
[----:B------:R-:W-:Y:S05]  /*b1f0*/  BSYNC B2 ;  /* 0x0000000000027941 */ /* 0x000fea0003800000 */
.L_x_1248:
        /* <DEDUP_REMOVED lines=100> */
.L_x_1261:
[----:B------:R-:W-:Y:S05]  /*b840*/  BSYNC B0 ;  /* 0x0000000000007941 */ /* 0x000fea0003800000 */
.L_x_1260:
[----:B------:R-:W-:Y:S01]  /*b850*/  MOV R2, R125 ;  /* 0x0000007d00027202 */ /* 0x000fe20000000f00 */
[----:B------:R-:W-:Y:S01]  /*b860*/  IMAD R0, R43, 0xa0, RZ ;  /* 0x000000a02b007824 */ /* 0x000fe200078e02ff */
[----:B------:R-:W-:Y:S05]  /*b870*/  MOV R3, R124 ;  /* 0x0000007c00037202 */ /* 0x000fea0000000f00 */
[----:B------:R-:W-:Y:S05]  /*b880*/  IMAD.WIDE.U32 R2, R42, 0xa0, R2 ;  /* 0x000000a02a027825 */ /* 0x000fea00078e0002 */
[----:B------:R-:W-:Y:S05]  /*b890*/  IADD3 R3, R3, R0, RZ ;  /* 0x0000000003037210 */ /* 0x000fea0007ffe0ff */
[----:B-----5:R2:W-:Y:S02]  /*b8a0*/  ST.E.128 [R2.64], R20 ;  /* 0x0000001402007985 */ /* 0x0205e4000c101d06 */
.L_x_1259:
[----:B------:R-:W-:Y:S05]  /*b8b0*/  BSYNC B1 ;  /* 0x0000000000017941 */ /* 0x000fea0003800000 */
.L_x_1258:
        /* <DEDUP_REMOVED lines=91> */
.L_x_1263:
[----:B------:R-:W-:Y:S05]  /*be70*/  BSYNC B0 ;  /* 0x0000000000007941 */ /* 0x000fea0003800000 */
.L_x_1262:
[C---:B------:R-:W-:Y:S04]  /*be80*/  LEA R2, P0, R194.reuse, R125, 0x1 ;  /* 0x0000007dc2027211 */ /* 0x040fe800078008ff */
[----:B------:R-:W-:Y:S05]  /*be90*/  LEA.HI.X R3, R194, R124, R78, 0x1, P0 ;  /* 0x0000007cc2037211 */ /* 0x000fea00000f0c4e */
[----:B-----5:R2:W-:Y:S04]  /*bea0*/  ST.E.128 [R2.64], R20 ;  /* 0x0000001402007985 */ /* 0x0205e8000c101d06 */
.L_x_1257:
[----:B------:R-:W-:Y:S05]  /*beb0*/  BSYNC B2 ;  /* 0x0000000000027941 */ /* 0x000fea0003800000 */
.L_x_1256:
        /* <DEDUP_REMOVED lines=100> */
.L_x_1269:
[----:B------:R-:W-:Y:S05]  /*c500*/  BSYNC B0 ;  /* 0x0000000000007941 */ /* 0x000fea0003800000 */
.L_x_1268:
[----:B------:R-:W-:Y:S01]  /*c510*/  MOV R2, R125 ;  /* 0x0000007d00027202 */ /* 0x000fe20000000f00 */
[----:B------:R-:W-:Y:S01]  /*c520*/  IMAD R0, R43, 0xc0, RZ ;  /* 0x000000c02b007824 */ /* 0x000fe200078e02ff */
[----:B------:R-:W-:Y:S05]  /*c530*/  MOV R3, R124 ;  /* 0x0000007c00037202 */ /* 0x000fea0000000f00 */
[----:B------:R-:W-:Y:S05]  /*c540*/  IMAD.WIDE.U32 R2, R42, 0xc0, R2 ;  /* 0x000000c02a027825 */ /* 0x000fea00078e0002 */
[----:B------:R-:W-:Y:S05]  /*c550*/  IADD3 R3, R3, R0, RZ ;  /* 0x0000000003037210 */ /* 0x000fea0007ffe0ff */
[----:B-----5:R2:W-:Y:S02]  /*c560*/  ST.E.128 [R2.64], R20 ;  /* 0x0000001402007985 */ /* 0x0205e4000c101d06 */
.L_x_1267:
[----:B------:R-:W-:Y:S05]  /*c570*/  BSYNC B1 ;  /* 0x0000000000017941 */ /* 0x000fea0003800000 */
.L_x_1266:
        /* <DEDUP_REMOVED lines=91> */
.L_x_1271:
[----:B------:R-:W-:Y:S05]  /*cb30*/  BSYNC B0 ;  /* 0x0000000000007941 */ /* 0x000fea0003800000 */
.L_x_1270:
[C---:B------:R-:W-:Y:S04]  /*cb40*/  LEA R2, P0, R192.reuse, R125, 0x1 ;  /* 0x0000007dc0027211 */ /* 0x040fe800078008ff */
[----:B------:R-:W-:Y:S05]  /*cb50*/  LEA.HI.X R3, R192, R124, R77, 0x1, P0 ;  /* 0x0000007cc0037211 */ /* 0x000fea00000f0c4d */
[----:B-----5:R2:W-:Y:S04]  /*cb60*/  ST.E.128 [R2.64], R20 ;  /* 0x0000001402007985 */ /* 0x0205e8000c101d06 */
.L_x_1265:
[----:B------:R-:W-:Y:S05]  /*cb70*/  BSYNC B2 ;  /* 0x0000000000027941 */ /* 0x000fea0003800000 */
.L_x_1264:
        /* <DEDUP_REMOVED lines=100> */
.L_x_1277:
[----:B------:R-:W-:Y:S05]  /*d1c0*/  BSYNC B0 ;  /* 0x0000000000007941 */ /* 0x000fea0003800000 */
.L_x_1276:
[----:B------:R-:W-:Y:S01]  /*d1d0*/  MOV R2, R125 ;  /* 0x0000007d00027202 */ /* 0x000fe20000000f00 */
[----:B------:R-:W-:Y:S01]  /*d1e0*/  IMAD R0, R43, 0xe0, RZ ;  /* 0x000000e02b007824 */ /* 0x000fe200078e02ff */
[----:B------:R-:W-:Y:S05]  /*d1f0*/  MOV R3, R124 ;  /* 0x0000007c00037202 */ /* 0x000fea0000000f00 */
[----:B------:R-:W-:Y:S05]  /*d200*/  IMAD.WIDE.U32 R2, R42, 0xe0, R2 ;  /* 0x000000e02a027825 */ /* 0x000fea00078e0002 */
[----:B------:R-:W-:Y:S05]  /*d210*/  IADD3 R3, R3, R0, RZ ;  /* 0x0000000003037210 */ /* 0x000fea0007ffe0ff */
[----:B-----5:R2:W-:Y:S02]  /*d220*/  ST.E.128 [R2.64], R20 ;  /* 0x0000001402007985 */ /* 0x0205e4000c101d06 */
.L_x_1275:
[----:B------:R-:W-:Y:S05]  /*d230*/  BSYNC B1 ;  /* 0x0000000000017941 */ /* 0x000fea0003800000 */
.L_x_1274:
[----:B------:R-:W-:Y:S11]  /*d240*/  ISETP.GE.AND P0, PT, R9, R165, PT ;  /* 0x000000a50900720c */ /* 0x000ff60003f06270 */
[----:B------:R-:W-:Y:S02]  /*d250*/  @!UPT UIADD3 URZ, URZ, URZ, URZ ;  /* 0x0000003f3f3ff290 */ /* 0x000fe4000fffe03f */
[----:B------:R-:W-:-:S05]  /*d260*/  @P0 BRA `(.L_x_1273) ;  /* 0x000005c000000947 */ /* 0x000fca0003800000 */
[C---:B-1----:R-:W-:Y:S01]  /*d270*/  LEA R4, P0, R105.reuse, R119, 0x1 ;  /* 0x0000007769047211 */ /* 0x042fe200078008ff */
[----:B------:R-:W-:Y:S03]  /*d280*/  BSSY B0, `(.L_x_1278) ;  /* 0x0000057000007945 */ /* 0x000fe60003800000 */
[----:B------:R-:W-:Y:S02]  /*d290*/  LEA.HI.X R5, R105, R118, R104, 0x1, P0 ;  /* 0x0000007669057211 */ /* 0x000fe400000f0c68 */
[----:B------:R-:W-:Y:S03]  /*d2a0*/  ISETP.GE.AND P0, PT, R9, R17, PT ;  /* 0x000000110900720c */ /* 0x000fe60003f06270 */
[----:B------:R1:W5:Y:S10]  /*d2b0*/  LD.E.128 R32, [R4.64] ;  /* 0x0000000604207980 */ /* 0x000374000c101d00 */
        /* <DEDUP_REMOVED lines=10> */
[--C-:B--2---:R-:W-:Y:S01]  /*d360*/  IMAD.MOV.U32 R3, RZ, RZ, R0.reuse ;  /* 0x000000ffff037224 */ /* 0x104fe200078e0000 */
        /* <DEDUP_REMOVED lines=63> */
[----:B------:R-:W-:Y:S02]  /*d760*/  FFMA.FTZ R4, R30, R22, R4 ;  /* 0x000000161e047223 */ /* 0x000fe40000010004 */
[----:B------:R-:W-:Y:S02]  /*d770*/  FFMA.FTZ R5, R31, R23, R5 ;  /* 0x000000171f057223 */ /* 0x000fe40000010005 */
[----:B------:R-:W-:Y:S01]  /*d780*/  FFMA.FTZ R6, R32, R24, R6 ;  /* 0x0000001820067223 */ /* 0x000fe20000010006 */
[----:B------:R-:W-:Y:S01]  /*d790*/  F2FP.BF16.PACK_AB R32, R2, R0 ;  /* 0x000000000220723e */ /* 0x000fe200000010ff */
[----:B------:R-:W-:Y:S01]  /*d7a0*/  FFMA.FTZ R7, R33, R25, R7 ;  /* 0x0000001921077223 */ /* 0x000fe20000010007 */
[----:B------:R-:W-:Y:S01]  /*d7b0*/  F2FP.BF16.PACK_AB R33, R4, R3 ;  /* 0x000000030421723e */ /* 0x000fe200000010ff */
[----:B------:R-:W-:Y:S01]  /*d7c0*/  FFMA.FTZ R8, R34, R26, R8 ;  /* 0x0000001a22087223 */ /* 0x000fe20000010008 */
[----:B------:R-:W-:Y:S04]  /*d7d0*/  F2FP.BF16.PACK_AB R34, R6, R5 ;  /* 0x000000050622723e */ /* 0x000fe800000010ff */
[----:B------:R-:W-:Y:S02]  /*d7e0*/  F2FP.BF16.PACK_AB R35, R8, R7 ;  /* 0x000000070823723e */ /* 0x000fe400000010ff */
.L_x_1279:
[----:B------:R-:W-:Y:S05]  /*d7f0*/  BSYNC B0 ;  /* 0x0000000000007941 */ /* 0x000fea0003800000 */
.L_x_1278:
[C---:B--2---:R-:W-:Y:S04]  /*d800*/  LEA R2, P0, R190.reuse, R125, 0x1 ;  /* 0x0000007dbe027211 */ /* 0x044fe800078008ff */
[----:B------:R-:W-:Y:S05]  /*d810*/  LEA.HI.X R3, R190, R124, R76, 0x1, P0 ;  /* 0x0000007cbe037211 */ /* 0x000fea00000f0c4c */
[----:B-----5:R2:W-:Y:S04]  /*d820*/  ST.E.128 [R2.64], R32 ;  /* 0x0000002002007985 */ /* 0x0205e8000c101d06 */
.L_x_1273:
[----:B------:R-:W-:Y:S05]  /*d830*/  BSYNC B2 ;  /* 0x0000000000027941 */ /* 0x000fea0003800000 */
.L_x_1272:
[----:B-1----:R-:W-:Y:S01]  /*d840*/  MOV R5, R122 ;  /* 0x0000007a00057202 */ /* 0x002fe20000000f00 */
[----:B------:R-:W3:Y:S01]  /*d850*/  LD.E R0, [R10.64+0xd0] ;  /* 0x0000d0060a007980 */ /* 0x000ee2000c101900 */
[----:B--2---:R-:W-:Y:S01]  /*d860*/  MOV R3, R120 ;  /* 0x0000007800037202 */ /* 0x004fe20000000f00 */
[----:B------:R-:W-:Y:S02]  /*d870*/  IMAD.MOV.U32 R4, RZ, RZ, R123 ;  /* 0x000000ffff047224 */ /* 0x000fe400078e007b */
[----:B------:R-:W-:Y:S02]  /*d880*/  IMAD.MOV.U32 R2, RZ, RZ, R121 ;  /* 0x000000ffff027224 */ /* 0x000fe400078e0079 */
[----:B---3--:R-:W-:Y:S05]  /*d890*/  IMAD.U32 R0, R0, -0x40, RZ ;  /* 0xffffffc000007824 */ /* 0x008fea00078e00ff */
[C---:B------:R-:W-:Y:S02]  /*d8a0*/  LEA R123, P1, R0.reuse, R4, 0x1 ;  /* 0x00000004007b7211 */ /* 0x040fe400078208ff */
[C---:B------:R-:W-:Y:S02]  /*d8b0*/  LEA R121, P0, R0.reuse, R2, 0x1 ;  /* 0x0000000200797211 */ /* 0x040fe400078008ff */
[C---:B------:R-:W-:Y:S02]  /*d8c0*/  LEA.HI.X.SX32 R122, R0.reuse, R5, 0x1, P1 ;  /* 0x00000005007a7211 */ /* 0x040fe400008f0eff */
[----:B------:R-:W-:Y:S01]  /*d8d0*/  LEA.HI.X.SX32 R120, R0, R3, 0x1, P0 ;  /* 0x0000000300787211 */ /* 0x000fe200000f0eff */
[----:B------:R-:W-:-:S05]  /*d8e0*/  BRA `(.L_x_1215) ;  /* 0x00000b3000007947 */ /* 0x000fca0003800000 */
.L_x_1181:
[----:B------:R-:W-:Y:S01]  /*d8f0*/  BSSY B0, `(.L_x_1280) ;  /* 0x0000010000007945 */ /* 0x000fe20003800000 */
[----:B------:R-:W-:-:S05]  /*d900*/  @!P2 BRA `(.L_x_1281) ;  /* 0x000000e00000a947 */ /* 0x000fca0003800000 */
        /* <DEDUP_REMOVED lines=14> */
.L_x_1281:
[----:B------:R-:W-:Y:S05]  /*d9f0*/  BSYNC B0 ;  /* 0x0000000000007941 */ /* 0x000fea0003800000 */
.L_x_1280:
[C---:B------:R-:W-:Y:S01]  /*da00*/  ISETP.GE.AND P0, PT, R67.reuse, R213, PT ;  /* 0x000000d54300720c */ /* 0x040fe20003f06270 */
[----:B------:R-:W-:Y:S03]  /*da10*/  BSSY B0, `(.L_x_1282) ;  /* 0x0000012000007945 */ /* 0x000fe60003800000 */
[----:B------:R-:W-:Y:S11]  /*da20*/  ISETP.GE.AND P0, PT, R67, R212, !P0 ;  /* 0x000000d44300720c */ /* 0x000ff60004706270 */
[----:B------:R-:W-:Y:S02]  /*da30*/  @!UPT UIADD3 URZ, URZ, URZ, URZ ;  /* 0x0000003f3f3ff290 */ /* 0x000fe4000fffe03f */
[----:B------:R-:W-:-:S05]  /*da40*/  @!P0 BRA `(.L_x_1283) ;  /* 0x000000e000008947 */ /* 0x000fca0003800000 */
[----:B------:R-:W-:Y:S02]  /*da50*/  ISETP.NE.AND P3, PT, R162, RZ, PT ;  /* 0x000000ffa200720c */ /* 0x000fe40003f65270 */
[----:B------:R-:W-:Y:S11]  /*da60*/  ISETP.NE.AND P1, PT, R161, RZ, PT ;  /* 0x000000ffa100720c */ /* 0x000ff60003f25270 */
[----:B-1----:R-:W-:Y:S02]  /*da70*/  @P3 LEA R4, P0, R87, R119, 0x1 ;  /* 0x0000007757043211 */ /* 0x002fe400078008ff */
[----:B------:R-:W-:Y:S02]  /*da80*/  @P3 LEA R20, P2, R227, R125, 0x1 ;  /* 0x0000007de3143211 */ /* 0x000fe400078408ff */
[----:B------:R-:W-:Y:S02]  /*da90*/  @P3 LEA.HI.X R5, R87, R118, R86, 0x1, P0 ;  /* 0x0000007657053211 */ /* 0x000fe400000f0c56 */
[----:B------:R-:W-:Y:S02]  /*daa0*/  @P1 LEA R2, P0, R89, R119, 0x1 ;  /* 0x0000007759021211 */ /* 0x000fe400078008ff */
[----:B------:R-:W-:Y:S02]  /*dab0*/  @P3 LEA.HI.X R21, R227, R124, R228, 0x1, P2 ;  /* 0x0000007ce3153211 */ /* 0x000fe400010f0ce4 */
[----:B------:R-:W2:Y:S01]  /*dac0*/  @P3 LD.E.128 R4, [R4.64] ;  /* 0x0000000604043980 */ /* 0x000ea2000c101d00 */
[----:B------:R-:W-:Y:S03]  /*dad0*/  @P1 LEA.HI.X R3, R89, R118, R88, 0x1, P0 ;  /* 0x0000007659031211 */ /* 0x000fe600000f0c58 */
[----:B--2---:R1:W-:Y:S04]  /*dae0*/  @P3 ST.E.128 [R20.64], R4 ;  /* 0x0000000414003985 */ /* 0x0043e8000c101d06 */
[----:B-1----:R1:W2:Y:S02]  /*daf0*/  @P1 LD.E.128 R4, [R2.64] ;  /* 0x0000000602041980 */ /* 0x0022a4000c101d00 */
[C---:B-1----:R-:W-:Y:S04]  /*db00*/  @P1 LEA R2, P0, R82.reuse, R125, 0x1 ;  /* 0x0000007d52021211 */ /* 0x042fe800078008ff */
[----:B------:R-:W-:Y:S05]  /*db10*/  @P1 LEA.HI.X R3, R82, R124, R81, 0x1, P0 ;  /* 0x0000007c52031211 */ /* 0x000fea00000f0c51 */
[----:B--2---:R1:W-:Y:S04]  /*db20*/  @P1 ST.E.128 [R2.64], R4 ;  /* 0x0000000402001985 */ /* 0x0043e8000c101d06 */
.L_x_1283:
[----:B------:R-:W-:Y:S05]  /*db30*/  BSYNC B0 ;  /* 0x0000000000007941 */ /* 0x000fea0003800000 */
.L_x_1282:
        /* <DEDUP_REMOVED lines=19> */
.L_x_1285:
[----:B------:R-:W-:Y:S05]  /*dc70*/  BSYNC B0 ;  /* 0x0000000000007941 */ /* 0x000fea0003800000 */
.L_x_1284:
[C---:B------:R-:W-:Y:S01]  /*dc80*/  ISETP.GE.AND P0, PT, R65.reuse, R213, PT ;  /* 0x000000d54100720c */ /* 0x040fe20003f06270 */
[----:B------:R-:W-:Y:S03]  /*dc90*/  BSSY B0, `(.L_x_1286) ;  /* 0x0000018000007945 */ /* 0x000fe60003800000 */
[----:B------:R-:W-:Y:S11]  /*dca0*/  ISETP.GE.AND P0, PT, R65, R212, !P0 ;  /* 0x000000d44100720c */ /* 0x000ff60004706270 */
[----:B------:R-:W-:Y:S02]  /*dcb0*/  @!UPT UIADD3 URZ, URZ, URZ, URZ ;  /* 0x0000003f3f3ff290 */ /* 0x000fe4000fffe03f */
[----:B------:R-:W-:-:S05]  /*dcc0*/  @!P0 BRA `(.L_x_1287) ;  /* 0x0000014000008947 */ /* 0x000fca0003800000 */
[----:B------:R-:W-:Y:S02]  /*dcd0*/  ISETP.NE.AND P2, PT, R162, RZ, PT ;  /* 0x000000ffa200720c */ /* 0x000fe40003f45270 */
[----:B------:R-:W-:Y:S11]  /*dce0*/  ISETP.NE.AND P1, PT, R161, RZ, PT ;  /* 0x000000ffa100720c */ /* 0x000ff60003f25270 */
[----:B-1----:R-:W-:Y:S01]  /*dcf0*/  @P2 IMAD.MOV.U32 R2, RZ, RZ, R119 ;  /* 0x000000ffff022224 */ /* 0x002fe200078e0077 */
[----:B------:R-:W-:Y:S01]  /*dd00*/  @P2 MOV R21, R124 ;  /* 0x0000007c00152202 */ /* 0x000fe20000000f00 */
[----:B------:R-:W-:Y:S02]  /*dd10*/  @P2 IMAD.MOV.U32 R3, RZ, RZ, R118 ;  /* 0x000000ffff032224 */ /* 0x000fe400078e0076 */
[----:B------:R-:W-:Y:S02]  /*dd20*/  @P2 IMAD R0, R211, 0x60, RZ ;  /* 0x00000060d3002824 */ /* 0x000fe400078e02ff */
[----:B------:R-:W-:Y:S04]  /*dd30*/  @P2 IMAD.WIDE.U32 R2, R210, 0x60, R2 ;  /* 0x00000060d2022825 */ /* 0x000fe800078e0002 */
[----:B------:R-:W-:Y:S01]  /*dd40*/  @P2 IMAD.MOV.U32 R20, RZ, RZ, R125 ;  /* 0x000000ffff142224 */ /* 0x000fe200078e007d */
[----:B------:R-:W-:Y:S01]  /*dd50*/  @P2 IADD3 R3, R3, R0, RZ ;  /* 0x0000000003032210 */ /* 0x000fe20007ffe0ff */
[----:B------:R-:W-:Y:S02]  /*dd60*/  @P2 IMAD R0, R43, 0x60, RZ ;  /* 0x000000602b002824 */ /* 0x000fe400078e02ff */
[----:B------:R-:W-:Y:S02]  /*dd70*/  @P2 IMAD.WIDE.U32 R20, R42, 0x60, R20 ;  /* 0x000000602a142825 */ /* 0x000fe400078e0014 */
[----:B------:R1:W2:Y:S02]  /*dd80*/  @P2 LD.E.128 R4, [R2.64] ;  /* 0x0000000602042980 */ /* 0x0002a4000c101d00 */
[----:B------:R-:W-:Y:S01]  /*dd90*/  @P2 IMAD.IADD R21, R21, 0x1, R0 ;  /* 0x0000000115152824 */ /* 0x000fe200078e0200 */
[C---:B-1----:R-:W-:Y:S04]  /*dda0*/  @P1 LEA R2, P0, R97.reuse, R119, 0x1 ;  /* 0x0000007761021211 */ /* 0x042fe800078008ff */
[----:B------:R-:W-:Y:S01]  /*ddb0*/  @P1 LEA.HI.X R3, R97, R118, R96, 0x1, P0 ;  /* 0x0000007661031211 */ /* 0x000fe200000f0c60 */
[----:B--2---:R1:W-:Y:S04]  /*ddc0*/  @P2 ST.E.128 [R20.64], R4 ;  /* 0x0000000414002985 */ /* 0x0043e8000c101d06 */
[----:B-1----:R1:W2:Y:S02]  /*ddd0*/  @P1 LD.E.128 R4, [R2.64] ;  /* 0x0000000602041980 */ /* 0x0022a4000c101d00 */
[C---:B-1----:R-:W-:Y:S04]  /*dde0*/  @P1 LEA R2, P0, R206.reuse, R125, 0x1 ;  /* 0x0000007dce021211 */ /* 0x042fe800078008ff */
[----:B------:R-:W-:Y:S05]  /*ddf0*/  @P1 LEA.HI.X R3, R206, R124, R207, 0x1, P0 ;  /* 0x0000007cce031211 */ /* 0x000fea00000f0ccf */
[----:B--2---:R1:W-:Y:S04]  /*de00*/  @P1 ST.E.128 [R2.64], R4 ;  /* 0x0000000402001985 */ /* 0x0043e8000c101d06 */
.L_x_1287:
[----:B------:R-:W-:Y:S05]  /*de10*/  BSYNC B0 ;  /* 0x0000000000007941 */ /* 0x000fea0003800000 */
.L_x_1286:
        /* <DEDUP_REMOVED lines=19> */
.L_x_1289:
[----:B------:R-:W-:Y:S05]  /*df50*/  BSYNC B0 ;  /* 0x0000000000007941 */ /* 0x000fea0003800000 */
.L_x_1288:
        /* <DEDUP_REMOVED lines=25> */
.L_x_1291:
[----:B------:R-:W-:Y:S05]  /*e0f0*/  BSYNC B0 ;  /* 0x0000000000007941 */ /* 0x000fea0003800000 */
.L_x_1290:
        /* <DEDUP_REMOVED lines=25> */
.L_x_1293:
[----:B------:R-:W-:Y:S05]  /*e290*/  BSYNC B0 ;  /* 0x0000000000007941 */ /* 0x000fea0003800000 */
.L_x_1292:
[C---:B------:R-:W-:Y:S04]  /*e2a0*/  ISETP.GE.AND P0, PT, R157.reuse, R213, PT ;  /* 0x000000d59d00720c */ /* 0x040fe80003f06270 */
        /* <DEDUP_REMOVED lines=23> */
.L_x_1215:
[----:B------:R-:W-:Y:S05]  /*e420*/  BSYNC B3 ;  /* 0x0000000000037941 */ /* 0x000fea0003800000 */
.L_x_1180:
[----:B------:R-:W-:Y:S01]  /*e430*/  ISETP.NE.U32.AND P1, PT, R238, RZ, PT ;  /* 0x000000ffee00720c */ /* 0x000fe20003f25070 */
[----:B------:R-:W2:Y:S01]  /*e440*/  LD.E R0, [R10.64+0x128] ;  /* 0x000128060a007980 */ /* 0x000ea2000c101900 */
[----:B-1----:R-:W-:Y:S01]  /*e450*/  IMAD.MOV.U32 R2, RZ, RZ, R119 ;  /* 0x000000ffff027224 */ /* 0x002fe200078e0077 */
[----:B------:R-:W-:Y:S01]  /*e460*/  BSSY B0, `(.L_x_1294) ;  /* 0x0000064000007945 */ /* 0x000fe20003800000 */
[----:B------:R-:W-:Y:S01]  /*e470*/  ISETP.NE.AND.EX P1, PT, R239, RZ, PT, P1 ;  /* 0x000000ffef00720c */ /* 0x000fe20003f25310 */
[----:B------:R-:W-:Y:S02]  /*e480*/  IMAD.MOV.U32 R3, RZ, RZ, R118 ;  /* 0x000000ffff037224 */ /* 0x000fe400078e0076 */
[----:B--2---:R-:W-:Y:S05]  /*e490*/  IMAD.U32 R0, R0, -0x80, RZ ;  /* 0xffffff8000007824 */ /* 0x004fea00078e00ff */
[C---:B------:R-:W-:Y:S04]  /*e4a0*/  LEA R119, P0, R0.reuse, R2, 0x1 ;  /* 0x0000000200777211 */ /* 0x040fe800078008ff */
[----:B------:R-:W-:Y:S01]  /*e4b0*/  LEA.HI.X.SX32 R118, R0, R3, 0x1, P0 ;  /* 0x0000000300767211 */ /* 0x000fe200000f0eff */
[----:B------:R-:W-:-:S05]  /*e4c0*/  @!P1 BRA `(.L_x_1295) ;  /* 0x0000051000009947 */ /* 0x000fca0003800000 */
[----:B------:R-:W-:Y:S04]  /*e4d0*/  IADD3 R0, R14, -0x1, RZ ;  /* 0xffffffff0e007810 */ /* 0x000fe80007ffe0ff */
[----:B------:R-:W-:Y:S11]  /*e4e0*/  ISETP.GT.AND P0, PT, R0, R85, PT ;  /* 0x000000550000720c */ /* 0x000ff60003f04270 */
[----:B------:R-:W-:Y:S02]  /*e4f0*/  @!UPT UIADD3 URZ, URZ, URZ, URZ ;  /* 0x0000003f3f3ff290 */ /* 0x000fe4000fffe03f */
[----:B------:R-:W-:-:S05]  /*e500*/  @!P0 BRA `(.L_x_1296) ;  /* 0x0000059000008947 */ /* 0x000fca0003800000 */
[----:B------:R-:W2:Y:S01]  /*e510*/  LD.E R3, [R10.64+0x170] ;  /* 0x000170060a037980 */ /* 0x000ea2000c101900 */
[----:B------:R-:W-:Y:S02]  /*e520*/  IADD3 R0, R16, -0x100, RZ ;  /* 0xffffff0010007810 */ /* 0x000fe40007ffe0ff */
[----:B------:R-:W-:Y:S01]  /*e530*/  IABS R8, R15 ;  /* 0x0000000f00087213 */ /* 0x000fe20000000000 */
[----:B------:R-:W3:Y:S01]  /*e540*/  LD.E.64 R24, [R10.64+0x40] ;  /* 0x000040060a187980 */ /* 0x000ee2000c101b00 */
[----:B------:R-:W-:Y:S05]  /*e550*/  IABS R6, R0 ;  /* 0x0000000000067213 */ /* 0x000fea0000000000 */
[----:B------:R-:W4:Y:S06]  /*e560*/  LD.E.64 R22, [R10.64+0x20] ;  /* 0x000020060a167980 */ /* 0x000f2c000c101b00 */
[----:B------:R-:W3:Y:S01]  /*e570*/  LD.E.64 R20, [R10.64+0x28] ;  /* 0x000028060a147980 */ /* 0x000ee2000c101b00 */
[-C--:B--2---:R-:W-:Y:S02]  /*e580*/  IABS R2, R3.reuse ;  /* 0x0000000300027213 */ /* 0x084fe40000000000 */
[----:B------:R-:W-:Y:S02]  /*e590*/  IABS R7, R3 ;  /* 0x0000000300077213 */ /* 0x000fe40000000000 */
[----:B------:R-:W1:Y:S03]  /*e5a0*/  I2F.RP R4, R2 ;  /* 0x0000000200047306 */ /* 0x000e660000209400 */
[----:B------:R-:W-:Y:S07]  /*e5b0*/  IMAD.MOV R7, RZ, RZ, -R7 ;  /* 0x000000ffff077224 */ /* 0x000fee00078e0a07 */
[----:B-1----:R-:W1:Y:S02]  /*e5c0*/  MUFU.RCP R4, R4 ;  /* 0x0000000400047308 */ /* 0x002e640000001000 */
[----:B-1----:R-:W-:Y:S08]  /*e5d0*/  IADD3 R4, R4, 0xffffffe, RZ ;  /* 0x0ffffffe04047810 */ /* 0x002ff00007ffe0ff */
[----:B------:R-:W1:Y:S02]  /*e5e0*/  F2I.FTZ.U32.TRUNC.NTZ R5, R4 ;  /* 0x0000000400057305 */ /* 0x000e64000021f000 */
[--C-:B-1----:R-:W-:Y:S04]  /*e5f0*/  IMAD.MOV R4, RZ, RZ, -R5.reuse ;  /* 0x000000ffff047224 */ /* 0x102fe800078e0a05 */
[----:B------:R-:W-:Y:S02]  /*e600*/  IMAD R16, R4, R2, RZ ;  /* 0x0000000204107224 */ /* 0x000fe400078e02ff */
[----:B------:R-:W-:Y:S04]  /*e610*/  IMAD.MOV.U32 R4, RZ, RZ, RZ ;  /* 0x000000ffff047224 */ /* 0x000fe800078e00ff */
[----:B------:R-:W-:Y:S06]  /*e620*/  IMAD.HI.U32 R5, R5, R16, R4 ;  /* 0x0000001005057227 */ /* 0x000fec00078e0004 */
[C---:B------:R-:W-:Y:S04]  /*e630*/  IMAD.HI.U32 R4, R5.reuse, R6, RZ ;  /* 0x0000000605047227 */ /* 0x040fe800078e00ff */
[----:B------:R-:W-:Y:S04]  /*e640*/  IMAD.HI.U32 R5, R5, R8, RZ ;  /* 0x0000000805057227 */ /* 0x000fe800078e00ff */
[-C--:B------:R-:W-:Y:S02]  /*e650*/  IMAD R6, R4, R7.reuse, R6 ;  /* 0x0000000704067224 */ /* 0x080fe400078e0206 */
        /* <DEDUP_REMOVED lines=15> */
[----:B------:R-:W-:Y:S02]  /*e750*/  LOP3.LUT R2, RZ, R3, RZ, 0x33, !PT ;  /* 0x00000003ff027212 */ /* 0x000fe400078e33ff */
[----:B------:R-:W-:Y:S02]  /*e760*/  @P5 IADD3 R5, R5, 0x1, RZ ;  /* 0x0000000105055810 */ /* 0x000fe40007ffe0ff */
[----:B------:R-:W-:Y:S01]  /*e770*/  IADD3 R0, -R15, R0, RZ ;  /* 0x000000000f007210 */ /* 0x000fe20007ffe1ff */
        /* <DEDUP_REMOVED lines=9> */
[----:B------:R1:W2:Y:S02]  /*e810*/  LD.E R5, [R16.64] ;  /* 0x0000000610057980 */ /* 0x0002a4000c101900 */
[----:B------:R-:W-:Y:S02]  /*e820*/  IMAD R0, R2, R3, R0 ;  /* 0x0000000302007224 */ /* 0x000fe400078e0200 */
[----:B------:R-:W2:Y:S02]  /*e830*/  LD.E R6, [R6.64] ;  /* 0x0000000606067980 */ /* 0x000ea4000c101900 */
[-C--:B---3--:R-:W-:Y:S01]  /*e840*/  IMAD R4, R25, R0.reuse, RZ ;  /* 0x0000000019047224 */ /* 0x088fe200078e02ff */
[----:B------:R-:W-:Y:S01]  /*e850*/  SHF.R.S32.HI R2, RZ, 0x1f, R0 ;  /* 0x0000001fff027819 */ /* 0x000fe20000011400 */
[C---:B------:R-:W-:Y:S04]  /*e860*/  IMAD.WIDE.U32 R26, R24.reuse, R0, RZ ;  /* 0x00000000181a7225 */ /* 0x040fe800078e00ff */
[----:B------:R-:W-:Y:S01]  /*e870*/  IMAD R4, R24, R2, R4 ;  /* 0x0000000218047224 */ /* 0x000fe200078e0204 */
[----:B-1----:R-:W3:Y:S01]  /*e880*/  LD.E.64 R16, [R10.64+0x38] ;  /* 0x000038060a107980 */ /* 0x002ee2000c101b00 */
[----:B--2---:R-:W-:Y:S04]  /*e890*/  IMAD.IADD R6, R5, 0x1, -R6 ;  /* 0x0000000105067824 */ /* 0x004fe800078e0a06 */
[-C--:B----4-:R-:W-:Y:S01]  /*e8a0*/  IMAD R3, R23, R6.reuse, RZ ;  /* 0x0000000617037224 */ /* 0x090fe200078e02ff */
[----:B------:R-:W-:Y:S01]  /*e8b0*/  SHF.R.S32.HI R5, RZ, 0x1f, R6 ;  /* 0x0000001fff057819 */ /* 0x000fe20000011406 */
[C---:B------:R-:W-:Y:S04]  /*e8c0*/  IMAD.WIDE.U32 R24, R22.reuse, R6, RZ ;  /* 0x0000000616187225 */ /* 0x040fe800078e00ff */
[----:B------:R-:W-:Y:S01]  /*e8d0*/  IMAD R3, R22, R5, R3 ;  /* 0x0000000516037224 */ /* 0x000fe200078e0203 */
[----:B------:R-:W-:Y:S01]  /*e8e0*/  MOV R22, R26 ;  /* 0x0000001a00167202 */ /* 0x000fe20000000f00 */
[----:B------:R-:W-:Y:S02]  /*e8f0*/  IMAD.IADD R23, R27, 0x1, R4 ;  /* 0x000000011b177824 */ /* 0x000fe400078e0204 */
[----:B------:R-:W-:Y:S02]  /*e900*/  IMAD.IADD R25, R25, 0x1, R3 ;  /* 0x0000000119197824 */ /* 0x000fe400078e0203 */
[----:B------:R-:W-:Y:S04]  /*e910*/  IMAD.WIDE.U32 R22, R6, R20, R22 ;  /* 0x0000001406167225 */ /* 0x000fe800078e0016 */
[----:B------:R-:W-:Y:S01]  /*e920*/  IMAD R6, R21, R6, RZ ;  /* 0x0000000615067224 */ /* 0x000fe200078e02ff */
[----:B------:R-:W-:Y:S01]  /*e930*/  LEA R127, P1, R22, R127, 0x1 ;  /* 0x0000007f167f7211 */ /* 0x000fe200078208ff */
[----:B---3--:R-:W-:Y:S02]  /*e940*/  IMAD R3, R17, R0, RZ ;  /* 0x0000000011037224 */ /* 0x008fe400078e02ff */
        /* <DEDUP_REMOVED lines=9> */
.L_x_1295:
[----:B------:R-:W-:Y:S01]  /*e9e0*/  MOV R7, R126 ;  /* 0x0000007e00077202 */ /* 0x000fe20000000f00 */
[----:B------:R-:W2:Y:S01]  /*e9f0*/  LD.E R2, [R10.64+0x40] ;  /* 0x000040060a027980 */ /* 0x000ea2000c101900 */
[----:B------:R-:W-:Y:S01]  /*ea00*/  MOV R5, R124 ;  /* 0x0000007c00057202 */ /* 0x000fe20000000f00 */
[----:B------:R-:W-:Y:S02]  /*ea10*/  IMAD.MOV.U32 R6, RZ, RZ, R127 ;  /* 0x000000ffff067224 */ /* 0x000fe400078e007f */
[----:B------:R-:W3:Y:S01]  /*ea20*/  LD.E R0, [R10.64+0x38] ;  /* 0x000038060a007980 */ /* 0x000ee2000c101900 */
[----:B------:R-:W-:Y:S02]  /*ea30*/  IMAD.MOV.U32 R4, RZ, RZ, R125 ;  /* 0x000000ffff047224 */ /* 0x000fe400078e007d */
[----:B---3--:R-:W-:Y:S02]  /*ea40*/  IMAD.U32 R0, R0, -0x80, RZ ;  /* 0xffffff8000007824 */ /* 0x008fe400078e00ff */
[----:B--2---:R-:W-:Y:S03]  /*ea50*/  IMAD.U32 R2, R2, -0x80, RZ ;  /* 0xffffff8002027824 */ /* 0x004fe600078e00ff */
[----:B------:R-:W-:Y:S02]  /*ea60*/  LEA R125, P0, R0, R4, 0x1 ;  /* 0x00000004007d7211 */ /* 0x000fe400078008ff */
[----:B------:R-:W-:Y:S02]  /*ea70*/  LEA R127, P1, R2, R6, 0x1 ;  /* 0x00000006027f7211 */ /* 0x000fe400078208ff */
[----:B------:R-:W-:Y:S02]  /*ea80*/  LEA.HI.X.SX32 R124, R0, R5, 0x1, P0 ;  /* 0x00000005007c7211 */ /* 0x000fe400000f0eff */
[----:B------:R-:W-:Y:S04]  /*ea90*/  LEA.HI.X.SX32 R126, R2, R7, 0x1, P1 ;  /* 0x00000007027e7211 */ /* 0x000fe800008f0eff */
.L_x_1296:
[----:B------:R-:W-:Y:S05]  /*eaa0*/  BSYNC B0 ;  /* 0x0000000000007941 */ /* 0x000fea0003800000 */
.L_x_1294:
[----:B------:R-:W-:Y:S04]  /*eab0*/  IADD3 R14, R14, -0x1, RZ ;  /* 0xffffffff0e0e7810 */ /* 0x000fe80007ffe0ff */
[----:B------:R-:W-:Y:S11]  /*eac0*/  ISETP.GT.AND P0, PT, R14, R85, PT ;  /* 0x000000550e00720c */ /* 0x000ff60003f04270 */
[----:B------:R-:W-:Y:S02]  /*ead0*/  @!UPT UIADD3 URZ, URZ, URZ, URZ ;  /* 0x0000003f3f3ff290 */ /* 0x000fe4000fffe03f */
[----:B------:R-:W-:-:S05]  /*eae0*/  @P0 BRA `(.L_x_1297) ;  /* 0xffff431000000947 */ /* 0x000fca000383ffff */
.L_x_1163:
[----:B-1----:R-:W-:Y:S01]  /*eaf0*/  WARPSYNC 0xffffffff ;  /* 0xffffffff00007948 */ /* 0x002fe20003800000 */
[----:B------:R-:W-:Y:S06]  /*eb00*/  BAR.SYNC.DEFER_BLOCKING 0x0 ;  /* 0x0000000000007b1d */ /* 0x000fec0000010000 */
[----:B------:R-:W2:Y:S01]  /*eb10*/  LD.E R8, [R10.64+0xd0] ;  /* 0x0000d0060a087980 */ /* 0x000ea2000c101900 */
[----:B------:R-:W-:Y:S01]  /*eb20*/  BSSY B3, `(.L_x_1298) ;  /* 0x000056f000037945 */ /* 0x000fe20003800000 */
[----:B------:R-:W-:Y:S01]  /*eb30*/  IMAD.SHL.U32 R237, R164, 0x2, RZ ;  /* 0x00000002a4ed7824 */ /* 0x000fe200078e00ff */
[C---:B------:R-:W-:Y:S01]  /*eb40*/  SHF.L.U64.HI R6, R178.reuse, 0x4, R179 ;  /* 0x00000004b2067819 */ /* 0x040fe200000102b3 */
[----:B------:R-:W-:Y:S01]  /*eb50*/  IMAD.SHL.U32 R2, R178, 0x10, RZ ;  /* 0x00000010b2027824 */ /* 0x000fe200078e00ff */
[----:B--2---:R-:W-:-:S13]  /*eb60*/  ISETP.NE.AND P0, PT, R8, RZ, PT ;  /* 0x000000ff0800720c */ /* 0x004fda0003f05270 */
[----:B------:R-:W-:Y:S05]  /*eb70*/  @!P0 BRA `(.L_x_1299) ;  /* 0x000050e000008947 */ /* 0x000fea0003800000 */
[----:B------:R-:W2:Y:S04]  /*eb80*/  LD.E.64 R4, [R10.64+0xf0] ;  /* 0x0000f0060a047980 */ /* 0x000ea8000c101b00 */
[----:B------:R-:W3:Y:S04]  /*eb90*/  LD.E.U8 R0, [R10.64+0x1b3] ;  /* 0x0001b3060a007980 */ /* 0x000ee8000c101100 */
[----:B-----5:R1:W5:Y:S04]  /*eba0*/  LD.E R16, [R10.64+0xc0] ;  /* 0x0000c0060a107980 */ /* 0x020368000c101900 */
[----:B------:R1:W5:Y:S04]  /*ebb0*/  LD.E.64 R32, [R10.64+0x148] ;  /* 0x000148060a207980 */ /* 0x000368000c101b00 */
[----:B------:R1:W5:Y:S01]  /*ebc0*/  LD.E.64 R30, [R10.64+0x150] ;  /* 0x000150060a1e7980 */ /* 0x000362000c101b00 */
[----:B--2---:R-:W-:-:S04]  /*ebd0*/  ISETP.NE.U32.AND P1, PT, R4, RZ, PT ;  /* 0x000000ff0400720c */ /* 0x004fc80003f25070 */
[----:B------:R-:W-:-:S13]  /*ebe0*/  ISETP.NE.AND.EX P1, PT, R5, RZ, PT, P1 ;  /* 0x000000ff0500720c */ /* 0x000fda0003f25310 */
[----:B------:R-:W-:Y:S01]  /*ebf0*/  @P1 LEA R12, P0, R233, R4, 0x2 ;  /* 0x00000004e90c1211 */ /* 0x000fe200078010ff */
[----:B------:R-:W-:-:S03]  /*ec00*/  IMAD.MOV.U32 R4, RZ, RZ, RZ ;  /* 0x000000ffff047224 */ /* 0x000fc600078e00ff */
[----:B------:R-:W-:-:S05]  /*ec10*/  @P1 LEA.HI.X R13, R233, R5, R61, 0x2, P0 ;  /* 0x00000005e90d1211 */ /* 0x000fca00000f143d */
[----:B------:R-:W2:Y:S01]  /*ec20*/  @P1 LD.E R4, [R12.64] ;  /* 0x000000060c041980 */ /* 0x000ea2000c101900 */
[-C--:B------:R-:W-:Y:S02]  /*ec30*/  IADD3 R2, P1, R2, R174.reuse, RZ ;  /* 0x000000ae02027210 */ /* 0x080fe40007f3e0ff */
[----:B------:R-:W-:Y:S02]  /*ec40*/  LEA R3, P0, R178, R174, 0x5 ;  /* 0x000000aeb2037211 */ /* 0x000fe400078028ff */
[----:B------:R-:W-:Y:S01]  /*ec50*/  LEA.HI R28, R8, R8, RZ, 0x1 ;  /* 0x00000008081c7211 */ /* 0x000fe200078f08ff */
[----:B------:R-:W-:Y:S01]  /*ec60*/  IMAD.X R6, R6, 0x1, R177, P1 ;  /* 0x0000000106067824 */ /* 0x000fe200008e06b1 */
[-C--:B------:R-:W-:Y:S02]  /*ec70*/  LEA R44, P1, R2, R180.reuse, 0x1 ;  /* 0x000000b4022c7211 */ /* 0x080fe400078208ff */
[----:B------:R-:W-:Y:S02]  /*ec80*/  LEA.HI.X R7, R178, R177, R179, 0x5, P0 ;  /* 0x000000b1b2077211 */ /* 0x000fe400000f2cb3 */
[----:B------:R-:W-:-:S02]  /*ec90*/  LEA R40, P0, R3, R180, 0x1 ;  /* 0x000000b403287211 */ /* 0x000fc400078008ff */
[----:B------:R-:W-:Y:S02]  /*eca0*/  SHF.R.S32.HI R28, RZ, 0x1, R28 ;  /* 0x00000001ff1c7819 */ /* 0x000fe4000001141c */
[-C--:B------:R-:W-:Y:S02]  /*ecb0*/  LEA.HI.X R45, R2, R181.reuse, R6, 0x1, P1 ;  /* 0x000000b5022d7211 */ /* 0x080fe400008f0c06 */
[----:B---3--:R-:W-:Y:S01]  /*ecc0*/  ISETP.NE.AND P4, PT, R0, RZ, PT ;  /* 0x000000ff0000720c */ /* 0x008fe20003f85270 */
[----:B------:R-:W-:Y:S01]  /*ecd0*/  IMAD.MOV.U32 R176, RZ, RZ, R174 ;  /* 0x000000ffffb07224 */ /* 0x000fe200078e00ae */
[----:B------:R-:W-:Y:S02]  /*ece0*/  LEA R64, P2, R174, R180, 0x1 ;  /* 0x000000b4ae407211 */ /* 0x000fe400078408ff */
[-C--:B------:R-:W-:Y:S01]  /*ecf0*/  LEA.HI.X R41, R3, R181.reuse, R7, 0x1, P0 ;  /* 0x000000b503297211 */ /* 0x080fe200000f0c07 */
[----:B------:R-:W-:Y:S01]  /*ed00*/  IMAD R7, R170, R28, R63 ;  /* 0x0000001caa077224 */ /* 0x000fe200078e023f */
[----:B------:R-:W-:Y:S01]  /*ed10*/  LEA.HI.X R65, R174, R181, R177, 0x1, P2 ;  /* 0x000000b5ae417211 */ /* 0x000fe200010f0cb1 */
[----:B------:R-:W-:-:S02]  /*ed20*/  IMAD R5, R179, 0x30, RZ ;  /* 0x00000030b3057824 */ /* 0x000fc400078e02ff */
[----:B------:R-:W-:-:S04]  /*ed30*/  IMAD.WIDE.U32 R176, R178, 0x30, R176 ;  /* 0x00000030b2b07825 */ /* 0x000fc800078e00b0 */
[----:B------:R-:W-:Y:S02]  /*ed40*/  IMAD.IADD R29, R235, 0x1, -R52 ;  /* 0x00000001eb1d7824 */ /* 0x000fe400078e0a34 */
[----:B------:R-:W-:Y:S01]  /*ed50*/  IMAD.IADD R63, R63, 0x1, R7 ;  /* 0x000000013f3f7824 */ /* 0x000fe200078e0207 */
[----:B------:R-:W-:Y:S01]  /*ed60*/  LEA R34, P1, R176, R180, 0x1 ;  /* 0x000000b4b0227211 */ /* 0x000fe200078208ff */
[----:B------:R-:W-:Y:S01]  /*ed70*/  IMAD.IADD R5, R177, 0x1, R5 ;  /* 0x00000001b1057824 */ /* 0x000fe200078e0205 */
[----:B------:R-:W-:Y:S01]  /*ed80*/  ISETP.GE.AND P0, PT, R170, R29, PT ;  /* 0x0000001daa00720c */ /* 0x000fe20003f06270 */
[----:B------:R-:W-:-:S03]  /*ed90*/  IMAD.SHL.U32 R17, R28, 0x10, RZ ;  /* 0x000000101c117824 */ /* 0x000fc600078e00ff */
[----:B------:R-:W-:Y:S02]  /*eda0*/  ISETP.GT.AND P0, PT, R55, -0x8, !P0 ;  /* 0xfffffff83700780c */ /* 0x000fe40004704270 */
[----:B------:R-:W-:Y:S02]  /*edb0*/  LEA.HI.X R35, R176, R181, R5, 0x1, P1 ;  /* 0x000000b5b0237211 */ /* 0x000fe400008f0c05 */
        /* <DEDUP_REMOVED lines=10> */
[----:B-----5:R-:W-:Y:S01]  /*ee60*/  ISETP.GE.AND P2, PT, R18, R16, PT ;  /* 0x000000101200720c */ /* 0x020fe20003f46270 */
        /* <DEDUP_REMOVED lines=15> */
[C---:B-----5:R-:W-:Y:S01]  /*ef60*/  IMAD.U32 R25, R15.reuse, 0x10000, RZ ;  /* 0x000100000f197824 */ /* 0x060fe200078e00ff */
[----:B------:R-:W-:Y:S02]  /*ef70*/  LOP3.LUT R24, R15, 0xffff0000, RZ, 0xc0, !PT ;  /* 0xffff00000f187812 */ /* 0x000fe400078ec0ff */
[----:B------:R-:W-:Y:S02]  /*ef80*/  LOP3.LUT R0, R13, 0xffff0000, RZ, 0xc0, !PT ;  /* 0xffff00000d007812 */ /* 0x000fe400078ec0ff */
[----:B------:R-:W-:-:S02]  /*ef90*/  SHF.L.U32 R26, R14, 0x10, RZ ;  /* 0x000000100e1a7819 */ /* 0x000fc400000006ff */
[----:B------:R-:W-:Y:S02]  /*efa0*/  LOP3.LUT R36, R14, 0xffff0000, RZ, 0xc0, !PT ;  /* 0xffff00000e247812 */ /* 0x000fe400078ec0ff */
[----:B------:R-:W-:Y:S02]  /*efb0*/  SHF.L.U32 R20, R13, 0x10, RZ ;  /* 0x000000100d147819 */ /* 0x000fe400000006ff */
[C---:B------:R-:W-:Y:S02]  /*efc0*/  LOP3.LUT R27, R12.reuse, 0xffff0000, RZ, 0xc0, !PT ;  /* 0xffff00000c1b7812 */ /* 0x040fe400078ec0ff */
[----:B------:R-:W-:Y:S02]  /*efd0*/  SHF.L.U32 R13, R12, 0x10, RZ ;  /* 0x000000100c0d7819 */ /* 0x000fe400000006ff */
[C---:B---3--:R-:W-:Y:S01]  /*efe0*/  LOP3.LUT R15, R3.reuse, 0xffff0000, RZ, 0xc0, !PT ;  /* 0xffff0000030f7812 */ /* 0x048fe200078ec0ff */
[----:B------:R-:W-:Y:S01]  /*eff0*/  IMAD.U32 R3, R3, 0x10000, RZ ;  /* 0x0001000003037824 */ /* 0x000fe200078e00ff */
[C---:B------:R-:W-:Y:S01]  /*f000*/  LOP3.LUT R21, R2.reuse, 0xffff0000, RZ, 0xc0, !PT ;  /* 0xffff000002157812 */ /* 0x040fe200078ec0ff */
[----:B------:R-:W-:Y:S01]  /*f010*/  IMAD.U32 R2, R2, 0x10000, RZ ;  /* 0x0001000002027824 */ /* 0x000fe200078e00ff */
[C---:B----4-:R-:W-:Y:S01]  /*f020*/  LOP3.LUT R22, R5.reuse, 0xffff0000, RZ, 0xc0, !PT ;  /* 0xffff000005167812 */ /* 0x050fe200078ec0ff */
[----:B------:R-:W-:Y:S01]  /*f030*/  FMUL.FTZ R14, R24, R15 ;  /* 0x0000000f180e7220 */ /* 0x000fe20000410000 */
[----:B------:R-:W-:Y:S01]  /*f040*/  LOP3.LUT R23, R4, 0xffff0000, RZ, 0xc0, !PT ;  /* 0xffff000004177812 */ /* 0x000fe200078ec0ff */
[----:B------:R-:W-:Y:S01]  /*f050*/  FMUL.FTZ R12, R0, R21 ;  /* 0x00000015000c7220 */ /* 0x000fe20000410000 */
[----:B------:R-:W-:Y:S01]  /*f060*/  SHF.L.U32 R4, R4, 0x10, RZ ;  /* 0x0000001004047819 */ /* 0x000fe200000006ff */
[----:B------:R-:W-:Y:S01]  /*f070*/  FMUL.FTZ R24, R24, R22 ;  /* 0x0000001618187220 */ /* 0x000fe20000410000 */
[----:B------:R-:W-:Y:S01]  /*f080*/  SHF.L.U32 R5, R5, 0x10, RZ ;  /* 0x0000001005057819 */ /* 0x000fe200000006ff */
[----:B------:R-:W-:-:S02]  /*f090*/  FMUL.FTZ R0, R0, R23 ;  /* 0x0000001700007220 */ /* 0x000fc40000410000 */
[----:B------:R-:W-:Y:S02]  /*f0a0*/  FFMA.FTZ R24, R25, R15, R24 ;  /* 0x0000000f19187223 */ /* 0x000fe40000010018 */
[C---:B------:R-:W-:Y:S02]  /*f0b0*/  FMUL.FTZ R15, R27.reuse, R2 ;  /* 0x000000021b0f7220 */ /* 0x040fe40000410000 */
[----:B------:R-:W-:Y:S02]  /*f0c0*/  FMUL.FTZ R27, R27, R4 ;  /* 0x000000041b1b7220 */ /* 0x000fe40000410000 */
[C---:B------:R-:W-:Y:S02]  /*f0d0*/  FFMA.FTZ R12, R20.reuse, R23, -R12 ;  /* 0x00000017140c7223 */ /* 0x040fe4000001080c */
[----:B------:R-:W-:Y:S02]  /*f0e0*/  FFMA.FTZ R0, R20, R21, R0 ;  /* 0x0000001514007223 */ /* 0x000fe40000010000 */
[----:B------:R-:W-:-:S02]  /*f0f0*/  FMUL.FTZ R20, R36, R3 ;  /* 0x0000000324147220 */ /* 0x000fc40000410000 */
[-C--:B------:R-:W-:Y:S01]  /*f100*/  FMUL.FTZ R36, R36, R5.reuse ;  /* 0x0000000524247220 */ /* 0x080fe20000410000 */
[----:B------:R-:W-:Y:S01]  /*f110*/  F2FP.BF16.PACK_AB R12, R0, R12 ;  /* 0x0000000c000c723e */ /* 0x000fe200000010ff */
[C---:B------:R-:W-:Y:S02]  /*f120*/  FFMA.FTZ R15, R13.reuse, R4, -R15 ;  /* 0x000000040d0f7223 */ /* 0x040fe4000001080f */
[----:B------:R-:W-:Y:S01]  /*f130*/  FFMA.FTZ R27, R13, R2, R27 ;  /* 0x000000020d1b7223 */ /* 0x000fe2000001001b */
[----:B------:R-:W-:Y:S01]  /*f140*/  MOV R13, R12 ;  /* 0x0000000c000d7202 */ /* 0x000fe20000000f00 */
[----:B------:R-:W-:Y:S02]  /*f150*/  FFMA.FTZ R14, R25, R22, -R14 ;  /* 0x00000016190e7223 */ /* 0x000fe4000001080e */
[C---:B------:R-:W-:Y:S01]  /*f160*/  FFMA.FTZ R20, R26.reuse, R5, -R20 ;  /* 0x000000051a147223 */ /* 0x040fe20000010814 */
[----:B------:R-:W-:Y:S01]  /*f170*/  F2FP.BF16.PACK_AB R15, R27, R15 ;  /* 0x0000000f1b0f723e */ /* 0x000fe200000010ff */
[----:B------:R-:W-:Y:S01]  /*f180*/  FFMA.FTZ R36, R26, R3, R36 ;  /* 0x000000031a247223 */ /* 0x000fe20000010024 */
[----:B------:R-:W-:-:S03]  /*f190*/  F2FP.BF16.PACK_AB R14, R24, R14 ;  /* 0x0000000e180e723e */ /* 0x000fc600000010ff */
[----:B------:R-:W-:Y:S01]  /*f1a0*/  IMAD.MOV.U32 R12, RZ, RZ, R15 ;  /* 0x000000ffff0c7224 */ /* 0x000fe200078e000f */
[----:B------:R-:W-:Y:S02]  /*f1b0*/  F2FP.BF16.PACK_AB R20, R36, R20 ;  /* 0x000000142414723e */ /* 0x000fe400000010ff */
[----:B------:R-:W-:Y:S02]  /*f1c0*/  MOV R15, R14 ;  /* 0x0000000e000f7202 */ /* 0x000fe40000000f00 */
[----:B------:R-:W-:Y:S02]  /*f1d0*/  MOV R14, R20 ;  /* 0x00000014000e7202 */ /* 0x000fe40000000f00 */
.L_x_1306:
[----:B------:R-:W-:Y:S05]  /*f1e0*/  BSYNC B0 ;  /* 0x0000000000007941 */ /* 0x000fea0003800000 */
.L_x_1305:
[----:B-----5:R3:W-:Y:S02]  /*f1f0*/  STS.128 [R237], R12 ;  /* 0x0000000ced007388 */ /* 0x0207e40000000c00 */
.L_x_1304:
[----:B------:R-:W-:Y:S05]  /*f200*/  BSYNC B1 ;  /* 0x0000000000017941 */ /* 0x000fea0003800000 */
.L_x_1303:
        /* <DEDUP_REMOVED lines=17> */
[C---:B--2---:R-:W-:Y:S01]  /*f320*/  LOP3.LUT R15, R3.reuse, 0xffff0000, RZ, 0xc0, !PT ;  /* 0xffff0000030f7812 */ /* 0x044fe200078ec0ff */
[----:B------:R-:W-:Y:S01]  /*f330*/  IMAD.U32 R3, R3, 0x10000, RZ ;  /* 0x0001000003037824 */ /* 0x000fe200078e00ff */
[C---:B------:R-:W-:Y:S01]  /*f340*/  LOP3.LUT R21, R2.reuse, 0xffff0000, RZ, 0xc0, !PT ;  /* 0xffff000002157812 */ /* 0x040fe200078ec0ff */
[----:B------:R-:W-:Y:S01]  /*f350*/  IMAD.U32 R2, R2, 0x10000, RZ ;  /* 0x0001000002027824 */ /* 0x000fe200078e00ff */
[C---:B---3--:R-:W-:Y:S01]  /*f360*/  LOP3.LUT R22, R5.reuse, 0xffff0000, RZ, 0xc0, !PT ;  /* 0xffff000005167812 */ /* 0x048fe200078ec0ff */
        /* <DEDUP_REMOVED lines=27> */
.L_x_1308:
[----:B------:R-:W-:Y:S05]  /*f520*/  BSYNC B0 ;  /* 0x0000000000007941 */ /* 0x000fea0003800000 */
.L_x_1307:
[----:B-----5:R1:W-:Y:S02]  /*f530*/  STS.128 [R237+0x2000], R12 ;  /* 0x0020000ced007388 */ /* 0x0203e40000000c00 */
.L_x_1302:
[----:B------:R-:W-:Y:S05]  /*f540*/  BSYNC B2 ;  /* 0x0000000000027941 */ /* 0x000fea0003800000 */
.L_x_1301:
[----:B------:R-:W-:Y:S01]  /*f550*/  IADD3 R0, R170, 0x10, RZ ;  /* 0x00000010aa007810 */ /* 0x000fe20007ffe0ff */
[----:B------:R-:W-:Y:S03]  /*f560*/  BSSY B2, `(.L_x_1309) ;  /* 0x0000074000027945 */ /* 0x000fe60003800000 */
[----:B------:R-:W-:-:S04]  /*f570*/  ISETP.GE.AND P0, PT, R0, R29, PT ;  /* 0x0000001d0000720c */ /* 0x000fc80003f06270 */
[----:B------:R-:W-:-:S13]  /*f580*/  ISETP.LT.OR P0, PT, R55, -0x87, P0 ;  /* 0xffffff793700780c */ /* 0x000fda0000701670 */
[----:B------:R-:W-:Y:S05]  /*f590*/  @P0 BRA `(.L_x_1310) ;  /* 0x0000070000000947 */ /* 0x000fea0003800000 */
[----:B-----5:R-:W-:Y:S01]  /*f5a0*/  ISETP.GE.AND P0, PT, R18, R16, PT ;  /* 0x000000101200720c */ /* 0x020fe20003f06270 */
        /* <DEDUP_REMOVED lines=17> */
[C---:B-----5:R-:W-:Y:S01]  /*f6c0*/  IMAD.U32 R25, R15.reuse, 0x10000, RZ ;  /* 0x000100000f197824 */ /* 0x060fe200078e00ff */
[----:B------:R-:W-:Y:S02]  /*f6d0*/  LOP3.LUT R24, R15, 0xffff0000, RZ, 0xc0, !PT ;  /* 0xffff00000f187812 */ /* 0x000fe400078ec0ff */
[C---:B------:R-:W-:Y:S02]  /*f6e0*/  SHF.L.U32 R17, R13.reuse, 0x10, RZ ;  /* 0x000000100d117819 */ /* 0x040fe400000006ff */
[----:B------:R-:W-:-:S02]  /*f6f0*/  LOP3.LUT R13, R13, 0xffff0000, RZ, 0xc0, !PT ;  /* 0xffff00000d0d7812 */ /* 0x000fc400078ec0ff */
[C---:B------:R-:W-:Y:S02]  /*f700*/  SHF.L.U32 R26, R14.reuse, 0x10, RZ ;  /* 0x000000100e1a7819 */ /* 0x040fe400000006ff */
[----:B------:R-:W-:Y:S02]  /*f710*/  LOP3.LUT R36, R14, 0xffff0000, RZ, 0xc0, !PT ;  /* 0xffff00000e247812 */ /* 0x000fe400078ec0ff */
[C---:B------:R-:W-:Y:S02]  /*f720*/  LOP3.LUT R27, R12.reuse, 0xffff0000, RZ, 0xc0, !PT ;  /* 0xffff00000c1b7812 */ /* 0x040fe400078ec0ff */
[----:B------:R-:W-:Y:S02]  /*f730*/  SHF.L.U32 R20, R12, 0x10, RZ ;  /* 0x000000100c147819 */ /* 0x000fe400000006ff */
[C---:B---3--:R-:W-:Y:S01]  /*f740*/  LOP3.LUT R15, R3.reuse, 0xffff0000, RZ, 0xc0, !PT ;  /* 0xffff0000030f7812 */ /* 0x048fe200078ec0ff */
[----:B------:R-:W-:Y:S01]  /*f750*/  IMAD.U32 R3, R3, 0x10000, RZ ;  /* 0x0001000003037824 */ /* 0x000fe200078e00ff */
[C---:B------:R-:W-:Y:S01]  /*f760*/  LOP3.LUT R21, R2.reuse, 0xffff0000, RZ, 0xc0, !PT ;  /* 0xffff000002157812 */ /* 0x040fe200078ec0ff */
[----:B------:R-:W-:Y:S01]  /*f770*/  IMAD.U32 R2, R2, 0x10000, RZ ;  /* 0x0001000002027824 */ /* 0x000fe200078e00ff */
[----:B--2---:R-:W-:Y:S01]  /*f780*/  LOP3.LUT R22, R5, 0xffff0000, RZ, 0xc0, !PT ;  /* 0xffff000005167812 */ /* 0x004fe200078ec0ff */
[----:B------:R-:W-:Y:S01]  /*f790*/  FMUL.FTZ R14, R24, R15 ;  /* 0x0000000f180e7220 */ /* 0x000fe20000410000 */
[C---:B------:R-:W-:Y:S01]  /*f7a0*/  LOP3.LUT R23, R4.reuse, 0xffff0000, RZ, 0xc0, !PT ;  /* 0xffff000004177812 */ /* 0x040fe200078ec0ff */
        /* <DEDUP_REMOVED lines=25> */
.L_x_1314:
[----:B------:R-:W-:Y:S05]  /*f940*/  BSYNC B0 ;  /* 0x0000000000007941 */ /* 0x000fea0003800000 */
.L_x_1313:
[----:B-----5:R3:W-:Y:S02]  /*f950*/  STS.128 [R237+0x800], R12 ;  /* 0x0008000ced007388 */ /* 0x0207e40000000c00 */
.L_x_1312:
[----:B------:R-:W-:Y:S05]  /*f960*/  BSYNC B1 ;  /* 0x0000000000017941 */ /* 0x000fea0003800000 */
.L_x_1311:
        /* <DEDUP_REMOVED lines=49> */
.L_x_1316:
[----:B------:R-:W-:Y:S05]  /*fc80*/  BSYNC B0 ;  /* 0x0000000000007941 */ /* 0x000fea0003800000 */
.L_x_1315:
[----:B-----5:R3:W-:Y:S02]  /*fc90*/  STS.128 [R237+0x2800], R12 ;  /* 0x0028000ced007388 */ /* 0x0207e40000000c00 */
.L_x_1310:
[----:B------:R-:W-:Y:S05]  /*fca0*/  BSYNC B2 ;  /* 0x0000000000027941 */ /* 0x000fea0003800000 */
.L_x_1309:
[----:B------:R-:W-:Y:S01]  /*fcb0*/  IADD3 R17, R170, 0x20, RZ ;  /* 0x00000020aa117810 */ /* 0x000fe20007ffe0ff */
[----:B------:R-:W-:Y:S03]  /*fcc0*/  BSSY B2, `(.L_x_1317) ;  /* 0x0000075000027945 */ /* 0x000fe60003800000 */
[----:B------:R-:W-:-:S04]  /*fcd0*/  ISETP.GE.AND P0, PT, R17, R29, PT ;  /* 0x0000001d1100720c */ /* 0x000fc80003f06270 */
[----:B------:R-:W-:-:S13]  /*fce0*/  ISETP.LT.OR P0, PT, R55, -0x107, P0 ;  /* 0xfffffef93700780c */ /* 0x000fda0000701670 */
[----:B------:R-:W-:Y:S05]  /*fcf0*/  @P0 BRA `(.L_x_1318) ;  /* 0x0000071000000947 */ /* 0x000fea0003800000 */
[----:B-----5:R-:W-:Y:S01]  /*fd00*/  ISETP.GE.AND P0, PT, R18, R16, PT ;  /* 0x000000101200720c */ /* 0x020fe20003f06270 */
        /* <DEDUP_REMOVED lines=44> */
[----:B------:R-:W-:Y:S01]  /*ffd0*/  FMUL.FTZ R39, R39, R5 ;  /* 0x0000000527277220 */ /* 0x000fe20000410000 */
        /* <DEDUP_REMOVED lines=13> */
.L_x_1322:
[----:B------:R-:W-:Y:S05]  /*100b0*/  BSYNC B0 ;  /* 0x0000000000007941 */ /* 0x000fea0003800000 */
.L_x_1321:
[----:B-----5:R3:W-:Y:S02]  /*100c0*/  STS.128 [R237+0x1000], R12 ;  /* 0x0010000ced007388 */ /* 0x0207e40000000c00 */
.L_x_1320:
[----:B------:R-:W-:Y:S05]  /*100d0*/  BSYNC B1 ;  /* 0x0000000000017941 */ /* 0x000fea0003800000 */
.L_x_1319:
        /* <DEDUP_REMOVED lines=17> */
[C---:B--2---:R-:W-:Y:S01]  /*101f0*/  LOP3.LUT R15, R3.reuse, 0xffff0000, RZ, 0xc0, !PT ;  /* 0xffff0000030f7812 */ /* 0x044fe200078ec0ff */
[----:B------:R-:W-:Y:S01]  /*10200*/  IMAD.U32 R3, R3, 0x10000, RZ ;  /* 0x0001000003037824 */ /* 0x000fe200078e00ff */
[C---:B------:R-:W-:Y:S01]  /*10210*/  LOP3.LUT R22, R2.reuse, 0xffff0000, RZ, 0xc0, !PT ;  /* 0xffff000002167812 */ /* 0x040fe200078ec0ff */
[----:B------:R-:W-:Y:S01]  /*10220*/  IMAD.U32 R2, R2, 0x10000, RZ ;  /* 0x0001000002027824 */ /* 0x000fe200078e00ff */
[----:B---3--:R-:W-:Y:S01]  /*10230*/  LOP3.LUT R23, R5, 0xffff0000, RZ, 0xc0, !PT ;  /* 0xffff000005177812 */ /* 0x008fe200078ec0ff */
        /* <DEDUP_REMOVED lines=27> */
.L_x_1324:
[----:B------:R-:W-:Y:S05]  /*103f0*/  BSYNC B0 ;  /* 0x0000000000007941 */ /* 0x000fea0003800000 */
.L_x_1323:
[----:B-----5:R1:W-:Y:S02]  /*10400*/  STS.128 [R237+0x3000], R12 ;  /* 0x0030000ced007388 */ /* 0x0203e40000000c00 */
.L_x_1318:
[----:B------:R-:W-:Y:S05]  /*10410*/  BSYNC B2 ;  /* 0x0000000000027941 */ /* 0x000fea0003800000 */
.L_x_1317:
[----:B------:R-:W-:-:S04]  /*10420*/  IADD3 R36, R170, 0x30, RZ ;  /* 0x00000030aa247810 */ /* 0x000fc80007ffe0ff */
[----:B------:R-:W-:-:S04]  /*10430*/  ISETP.GE.AND P0, PT, R36, R29, PT ;  /* 0x0000001d2400720c */ /* 0x000fc80003f06270 */
[----:B------:R-:W-:-:S13]  /*10440*/  ISETP.LT.OR P0, PT, R55, -0x187, P0 ;  /* 0xfffffe793700780c */ /* 0x000fda0000701670 */
[----:B------:R-:W-:Y:S05]  /*10450*/  @P0 BRA `(.L_x_1325) ;  /* 0x00003db000000947 */ /* 0x000fea0003800000 */
[----:B-----5:R-:W-:Y:S01]  /*10460*/  ISETP.GE.AND P0, PT, R18, R16, PT ;  /* 0x000000101200720c */ /* 0x020fe20003f06270 */
        /* <DEDUP_REMOVED lines=19> */
[C---:B------:R-:W-:Y:S01]  /*105a0*/  IMAD.U32 R23, R14.reuse, 0x10000, RZ ;  /* 0x000100000e177824 */ /* 0x040fe200078e00ff */
[----:B------:R-:W-:Y:S02]  /*105b0*/  LOP3.LUT R21, R15, 0xffff0000, RZ, 0xc0, !PT ;  /* 0xffff00000f157812 */ /* 0x000fe400078ec0ff */
[----:B------:R-:W-:Y:S02]  /*105c0*/  LOP3.LUT R25, R14, 0xffff0000, RZ, 0xc0, !PT ;  /* 0xffff00000e197812 */ /* 0x000fe400078ec0ff */
[----:B------:R-:W-:-:S02]  /*105d0*/  LOP3.LUT R6, R13, 0xffff0000, RZ, 0xc0, !PT ;  /* 0xffff00000d067812 */ /* 0x000fc400078ec0ff */
[----:B------:R-:W-:Y:S01]  /*105e0*/  SHF.L.U32 R7, R13, 0x10, RZ ;  /* 0x000000100d077819 */ /* 0x000fe200000006ff */
[C---:B------:R-:W-:Y:S01]  /*105f0*/  IMAD.U32 R13, R12.reuse, 0x10000, RZ ;  /* 0x000100000c0d7824 */ /* 0x040fe200078e00ff */
[----:B------:R-:W-:Y:S02]  /*10600*/  LOP3.LUT R24, R12, 0xffff0000, RZ, 0xc0, !PT ;  /* 0xffff00000c187812 */ /* 0x000fe400078ec0ff */
[C---:B---3--:R-:W-:Y:S02]  /*10610*/  LOP3.LUT R15, R3.reuse, 0xffff0000, RZ, 0xc0, !PT ;  /* 0xffff0000030f7812 */ /* 0x048fe400078ec0ff */
[----:B------:R-:W-:Y:S02]  /*10620*/  SHF.L.U32 R3, R3, 0x10, RZ ;  /* 0x0000001003037819 */ /* 0x000fe400000006ff */
[----:B--2---:R-:W-:Y:S01]  /*10630*/  LOP3.LUT R19, R5, 0xffff0000, RZ, 0xc0, !PT ;  /* 0xffff000005137812 */ /* 0x004fe200078ec0ff */
[----:B------:R-:W-:Y:S01]  /*10640*/  FMUL.FTZ R14, R21, R15 ;  /* 0x0000000f150e7220 */ /* 0x000fe20000410000 */
[----:B------:R-:W-:Y:S01]  /*10650*/  LOP3.LUT R18, R2, 0xffff0000, RZ, 0xc0, !PT ;  /* 0xffff000002127812 */ /* 0x000fe200078ec0ff */
[----:B------:R-:W-:Y:S01]  /*10660*/  IMAD.U32 R5, R5, 0x10000, RZ ;  /* 0x0001000005057824 */ /* 0x000fe200078e00ff */
[----:B------:R-:W-:Y:S01]  /*10670*/  LOP3.LUT R20, R4, 0xffff0000, RZ, 0xc0, !PT ;  /* 0xffff000004147812 */ /* 0x000fe200078ec0ff */
[----:B------:R-:W-:Y:S01]  /*10680*/  FMUL.FTZ R21, R21, R19 ;  /* 0x0000001315157220 */ /* 0x000fe20000410000 */
[----:B------:R-:W-:Y:S01]  /*10690*/  SHF.L.U32 R2, R2, 0x10, RZ ;  /* 0x0000001002027819 */ /* 0x000fe200000006ff */
[----:B------:R-:W-:-:S02]  /*106a0*/  FMUL.FTZ R12, R6, R18 ;  /* 0x00000012060c7220 */ /* 0x000fc40000410000 */
[----:B------:R-:W-:Y:S02]  /*106b0*/  FFMA.FTZ R21, R22, R15, R21 ;  /* 0x0000000f16157223 */ /* 0x000fe40000010015 */
[C---:B------:R-:W-:Y:S02]  /*106c0*/  FMUL.FTZ R15, R25.reuse, R3 ;  /* 0x00000003190f7220 */ /* 0x040fe40000410000 */
[----:B------:R-:W-:Y:S02]  /*106d0*/  FMUL.FTZ R25, R25, R5 ;  /* 0x0000000519197220 */ /* 0x000fe40000410000 */
[----:B------:R-:W-:Y:S02]  /*106e0*/  FMUL.FTZ R6, R6, R20 ;  /* 0x0000001406067220 */ /* 0x000fe40000410000 */
[----:B------:R-:W-:Y:S02]  /*106f0*/  FFMA.FTZ R14, R22, R19, -R14 ;  /* 0x00000013160e7223 */ /* 0x000fe4000001080e */
[----:B------:R-:W-:-:S02]  /*10700*/  IMAD.U32 R4, R4, 0x10000, RZ ;  /* 0x0001000004047824 */ /* 0x000fc400078e00ff */
[----:B------:R-:W-:Y:S01]  /*10710*/  FFMA.FTZ R15, R23, R5, -R15 ;  /* 0x00000005170f7223 */ /* 0x000fe2000001080f */
[----:B------:R-:W-:Y:S01]  /*10720*/  F2FP.BF16.PACK_AB R14, R21, R14 ;  /* 0x0000000e150e723e */ /* 0x000fe200000010ff */
[----:B------:R-:W-:Y:S02]  /*10730*/  FFMA.FTZ R25, R23, R3, R25 ;  /* 0x0000000317197223 */ /* 0x000fe40000010019 */
[C---:B------:R-:W-:Y:S02]  /*10740*/  FFMA.FTZ R12, R7.reuse, R20, -R12 ;  /* 0x00000014070c7223 */ /* 0x040fe4000001080c */
[----:B------:R-:W-:Y:S01]  /*10750*/  FFMA.FTZ R6, R7, R18, R6 ;  /* 0x0000001207067223 */ /* 0x000fe20000010006 */
[----:B------:R-:W-:Y:S01]  /*10760*/  F2FP.BF16.PACK_AB R15, R25, R15 ;  /* 0x0000000f190f723e */ /* 0x000fe200000010ff */
[C---:B------:R-:W-:Y:S02]  /*10770*/  FMUL.FTZ R7, R24.reuse, R2 ;  /* 0x0000000218077220 */ /* 0x040fe40000410000 */
[----:B------:R-:W-:Y:S01]  /*10780*/  FMUL.FTZ R24, R24, R4 ;  /* 0x0000000418187220 */ /* 0x000fe20000410000 */
[----:B------:R-:W-:Y:S01]  /*10790*/  LOP3.LUT R15, R15, R14, RZ, 0x3c, !PT ;  /* 0x0000000e0f0f7212 */ /* 0x000fe200078e3cff */
[C---:B------:R-:W-:Y:S01]  /*107a0*/  FFMA.FTZ R7, R13.reuse, R4, -R7 ;  /* 0x000000040d077223 */ /* 0x040fe20000010807 */
[----:B------:R-:W-:Y:S01]  /*107b0*/  F2FP.BF16.PACK_AB R12, R6, R12 ;  /* 0x0000000c060c723e */ /* 0x000fe200000010ff */
[----:B------:R-:W-:Y:S01]  /*107c0*/  FFMA.FTZ R24, R13, R2, R24 ;  /* 0x000000020d187223 */ /* 0x000fe20000010018 */
[----:B------:R-:W-:-:S02]  /*107d0*/  LOP3.LUT R14, R15, R14, RZ, 0x3c, !PT ;  /* 0x0000000e0f0e7212 */ /* 0x000fc400078e3cff */
[----:B------:R-:W-:Y:S02]  /*107e0*/  MOV R13, R12 ;  /* 0x0000000c000d7202 */ /* 0x000fe40000000f00 */
[----:B------:R-:W-:Y:S02]  /*107f0*/  F2FP.BF16.PACK_AB R7, R24, R7 ;  /* 0x000000071807723e */ /* 0x000fe400000010ff */
[----:B------:R-:W-:Y:S02]  /*10800*/  LOP3.LUT R15, R15, R14, RZ, 0x3c, !PT ;  /* 0x0000000e0f0f7212 */ /* 0x000fe400078e3cff */
[----:B------:R-:W-:Y:S02]  /*10810*/  MOV R12, R7 ;  /* 0x00000007000c7202 */ /* 0x000fe40000000f00 */
.L_x_1329:
[----:B------:R-:W-:Y:S05]  /*10820*/  BSYNC B0 ;  /* 0x0000000000007941 */ /* 0x000fea0003800000 */
.L_x_1328:
[----:B-----5:R3:W-:Y:S02]  /*10830*/  STS.128 [R237+0x1800], R12 ;  /* 0x0018000ced007388 */ /* 0x0207e40000000c00 */
.L_x_1327:
[----:B------:R-:W-:Y:S05]  /*10840*/  BSYNC B1 ;  /* 0x0000000000017941 */ /* 0x000fea0003800000 */
.L_x_1326:
[----:B------:R-:W-:-:S13]  /*10850*/  ISETP.GE.AND P0, PT, R9, R16, PT ;  /* 0x000000100900720c */ /* 0x000fda0003f06270 */
[----:B------:R1:W-:Y:S01]  /*10860*/  @P0 STS.128 [R237+0x3800], RZ ;  /* 0x003800ffed000388 */ /* 0x0003e20000000c00 */
[----:B------:R-:W-:Y:S05]  /*10870*/  @P0 BRA `(.L_x_1325) ;  /* 0x0000399000000947 */ /* 0x000fea0003800000 */
[----:B-1----:R-:W5:Y:S01]  /*10880*/  LD.E.128 R32, [R34.64+0x80] ;  /* 0x0000800622207980 */ /* 0x002f62000c101d00 */
[----:B------:R-:W-:Y:S01]  /*10890*/  ISETP.GE.AND P0, PT, R9, R8, PT ;  /* 0x000000080900720c */ /* 0x000fe20003f06270 */
[----:B------:R-:W-:-:S12]  /*108a0*/  BSSY B0, `(.L_x_1330) ;  /* 0x000002a000007945 */ /* 0x000fd80003800000 */
[----:B------:R-:W-:Y:S05]  /*108b0*/  @P0 BRA `(.L_x_1331) ;  /* 0x0000028000000947 */ /* 0x000fea0003800000 */
[----:B--2---:R-:W2:Y:S04]  /*108c0*/  LD.E.64 R2, [R28.64+0x40] ;  /* 0x000040061c027980 */ /* 0x004ea8000c101b00 */
[----:B---3--:R-:W3:Y:S01]  /*108d0*/  LD.E.64 R4, [R26.64+0x40] ;  /* 0x000040061a047980 */ /* 0x008ee2000c101b00 */
[----:B-----5:R-:W-:Y:S01]  /*108e0*/  LOP3.LUT R6, R33, 0xffff0000, RZ, 0xc0, !PT ;  /* 0xffff000021067812 */ /* 0x020fe200078ec0ff */
[C---:B------:R-:W-:Y:S01]  /*108f0*/  IMAD.U32 R18, R35.reuse, 0x10000, RZ ;  /* 0x0001000023127824 */ /* 0x040fe200078e00ff */
[----:B------:R-:W-:Y:S02]  /*10900*/  LOP3.LUT R16, R35, 0xffff0000, RZ, 0xc0, !PT ;  /* 0xffff000023107812 */ /* 0x000fe400078ec0ff */
[----:B------:R-:W-:Y:S02]  /*10910*/  SHF.L.U32 R7, R33, 0x10, RZ ;  /* 0x0000001021077819 */ /* 0x000fe400000006ff */
[----:B------:R-:W-:-:S02]  /*10920*/  SHF.L.U32 R8, R32, 0x10, RZ ;  /* 0x0000001020087819 */ /* 0x000fc400000006ff */
[----:B------:R-:W-:Y:S02]  /*10930*/  SHF.L.U32 R19, R34, 0x10, RZ ;  /* 0x0000001022137819 */ /* 0x000fe400000006ff */
[----:B------:R-:W-:Y:S02]  /*10940*/  LOP3.LUT R32, R32, 0xffff0000, RZ, 0xc0, !PT ;  /* 0xffff000020207812 */ /* 0x000fe400078ec0ff */
[----:B------:R-:W-:Y:S02]  /*10950*/  LOP3.LUT R34, R34, 0xffff0000, RZ, 0xc0, !PT ;  /* 0xffff000022227812 */ /* 0x000fe400078ec0ff */
[C---:B--2---:R-:W-:Y:S01]  /*10960*/  LOP3.LUT R13, R2.reuse, 0xffff0000, RZ, 0xc0, !PT ;  /* 0xffff0000020d7812 */ /* 0x044fe200078ec0ff */
[----:B------:R-:W-:Y:S01]  /*10970*/  IMAD.U32 R2, R2, 0x10000, RZ ;  /* 0x0001000002027824 */ /* 0x000fe200078e00ff */
        /* <DEDUP_REMOVED lines=8> */
[----:B------:R-:W-:-:S02]  /*10a00*/  FMUL.FTZ R16, R16, R14 ;  /* 0x0000000e10107220 */ /* 0x000fc40000410000 */
[----:B------:R-:W-:Y:S02]  /*10a10*/  IMAD.U32 R5, R5, 0x10000, RZ ;  /* 0x0001000005057824 */ /* 0x000fe400078e00ff */
[C---:B------:R-:W-:Y:S02]  /*10a20*/  FFMA.FTZ R9, R7.reuse, R15, -R9 ;  /* 0x0000000f07097223 */ /* 0x040fe40000010809 */
[----:B------:R-:W-:Y:S02]  /*10a30*/  FFMA.FTZ R6, R7, R13, R6 ;  /* 0x0000000d07067223 */ /* 0x000fe40000010006 */
[----:B------:R-:W-:Y:S02]  /*10a40*/  FFMA.FTZ R16, R18, R12, R16 ;  /* 0x0000000c12107223 */ /* 0x000fe40000010010 */
[----:B------:R-:W-:Y:S01]  /*10a50*/  FMUL.FTZ R7, R32, R2 ;  /* 0x0000000220077220 */ /* 0x000fe20000410000 */
[----:B------:R-:W-:Y:S01]  /*10a60*/  F2FP.BF16.PACK_AB R6, R6, R9 ;  /* 0x000000090606723e */ /* 0x000fe200000010ff */
[----:B------:R-:W-:-:S02]  /*10a70*/  FMUL.FTZ R12, R34, R3 ;  /* 0x00000003220c7220 */ /* 0x000fc40000410000 */
[----:B------:R-:W-:Y:S01]  /*10a80*/  FFMA.FTZ R20, R18, R14, -R20 ;  /* 0x0000000e12147223 */ /* 0x000fe20000010814 */
[----:B------:R-:W-:Y:S01]  /*10a90*/  MOV R33, R6 ;  /* 0x0000000600217202 */ /* 0x000fe20000000f00 */
[----:B------:R-:W-:Y:S02]  /*10aa0*/  FMUL.FTZ R32, R32, R4 ;  /* 0x0000000420207220 */ /* 0x000fe40000410000 */
[-C--:B------:R-:W-:Y:S01]  /*10ab0*/  FMUL.FTZ R34, R34, R5.reuse ;  /* 0x0000000522227220 */ /* 0x080fe20000410000 */
[----:B------:R-:W-:Y:S01]  /*10ac0*/  F2FP.BF16.PACK_AB R16, R16, R20 ;  /* 0x000000141010723e */ /* 0x000fe200000010ff */
[C---:B------:R-:W-:Y:S02]  /*10ad0*/  FFMA.FTZ R7, R8.reuse, R4, -R7 ;  /* 0x0000000408077223 */ /* 0x040fe40000010807 */
[----:B------:R-:W-:Y:S01]  /*10ae0*/  FFMA.FTZ R32, R8, R2, R32 ;  /* 0x0000000208207223 */ /* 0x000fe20000010020 */
[----:B------:R-:W-:Y:S01]  /*10af0*/  MOV R35, R16 ;  /* 0x0000001000237202 */ /* 0x000fe20000000f00 */
[----:B------:R-:W-:-:S02]  /*10b00*/  FFMA.FTZ R12, R19, R5, -R12 ;  /* 0x00000005130c7223 */ /* 0x000fc4000001080c */
[----:B------:R-:W-:Y:S01]  /*10b10*/  FFMA.FTZ R34, R19, R3, R34 ;  /* 0x0000000313227223 */ /* 0x000fe20000010022 */
[----:B------:R-:W-:-:S04]  /*10b20*/  F2FP.BF16.PACK_AB R32, R32, R7 ;  /* 0x000000072020723e */ /* 0x000fc800000010ff */
[----:B------:R-:W-:Y:S02]  /*10b30*/  F2FP.BF16.PACK_AB R34, R34, R12 ;  /* 0x0000000c2222723e */ /* 0x000fe400000010ff */
.L_x_1331:
[----:B------:R-:W-:Y:S05]  /*10b40*/  BSYNC B0 ;  /* 0x0000000000007941 */ /* 0x000fea0003800000 */
.L_x_1330:
[----:B-----5:R1:W-:Y:S01]  /*10b50*/  STS.128 [R237+0x3800], R32 ;  /* 0x00380020ed007388 */ /* 0x0203e20000000c00 */
[----:B------:R-:W-:Y:S05]  /*10b60*/  BRA `(.L_x_1325) ;  /* 0x000036a000007947 */ /* 0x000fea0003800000 */
.L_x_1300:
[----:B-1----:R-:W-:Y:S01]  /*10b70*/  BSSY B2, `(.L_x_1332) ;  /* 0x00000bc000027945 */ /* 0x002fe20003800000 */
[----:B------:R-:W-:Y:S05]  /*10b80*/  @!P0 BRA `(.L_x_1333) ;  /* 0x00000ba000008947 */ /* 0x000fea0003800000 */
[----:B-----5:R-:W-:Y:S01]  /*10b90*/  ISETP.GE.AND P0, PT, R18, R16, PT ;  /* 0x000000101200720c */ /* 0x020fe20003f06270 */
        /* <DEDUP_REMOVED lines=14> */
[----:B------:R-:W-:Y:S02]  /*10c80*/  LEA.HI.X.SX32 R0, R0, R3, 0x1, P0 ;  /* 0x0000000300007211 */ /* 0x000fe400000f0eff */
[C---:B------:R-:W-:Y:S01]  /*10c90*/  LEA R14, P0, R12.reuse, R30, 0x1 ;  /* 0x0000001e0c0e7211 */ /* 0x040fe200078008ff */
[----:B------:R-:W3:Y:S03]  /*10ca0*/  LD.E.128 R4, [R4.64] ;  /* 0x0000000604047980 */ /* 0x000ee6000c101d00 */
[----:B------:R-:W-:Y:S01]  /*10cb0*/  LEA.HI.X R15, R12, R31, R0, 0x1, P0 ;  /* 0x0000001f0c0f7211 */ /* 0x000fe200000f0c00 */
[----:B------:R-:W-:Y:S01]  /*10cc0*/  IMAD.MOV.U32 R0, RZ, RZ, RZ ;  /* 0x000000ffff007224 */ /* 0x000fe200078e00ff */
[----:B------:R-:W-:-:S04]  /*10cd0*/  @P1 IADD3 R0, -R28, RZ, RZ ;  /* 0x000000ff1c001210 */ /* 0x000fc80007ffe1ff */
[C---:B------:R-:W-:Y:S01]  /*10ce0*/  IADD3 R20, P0, R0.reuse, R2, RZ ;  /* 0x0000000200147210 */ /* 0x040fe20007f1e0ff */
[----:B------:R-:W4:Y:S03]  /*10cf0*/  LD.E.128 R12, [R14.64] ;  /* 0x000000060e0c7980 */ /* 0x000f26000c101d00 */
        /* <DEDUP_REMOVED lines=32> */
[----:B------:R-:W-:Y:S01]  /*10f00*/  LOP3.LUT R6, R6, 0xffff0000, RZ, 0xc0, !PT ;  /* 0xffff000006067812 */ /* 0x000fe200078ec0ff */
[----:B------:R-:W-:-:S02]  /*10f10*/  @!P1 FADD.FTZ R15, -R15, -RZ ;  /* 0x800000ff0f0f9221 */ /* 0x000fc40000010100 */
[----:B------:R-:W-:Y:S02]  /*10f20*/  @!P1 FADD.FTZ R14, -R14, -RZ ;  /* 0x800000ff0e0e9221 */ /* 0x000fe40000010100 */
[----:B------:R-:W-:Y:S02]  /*10f30*/  @!P1 FADD.FTZ R69, -R69, -RZ ;  /* 0x800000ff45459221 */ /* 0x000fe40000010100 */
[----:B------:R-:W-:Y:S01]  /*10f40*/  FMUL.FTZ R27, R27, R12 ;  /* 0x0000000c1b1b7220 */ /* 0x000fe20000410000 */
[----:B--2---:R-:W-:Y:S01]  /*10f50*/  LOP3.LUT R12, R20, 0xffff0000, RZ, 0xc0, !PT ;  /* 0xffff0000140c7812 */ /* 0x004fe200078ec0ff */
[----:B------:R-:W-:Y:S02]  /*10f60*/  FMUL.FTZ R5, R5, R13 ;  /* 0x0000000d05057220 */ /* 0x000fe40000410000 */
[----:B------:R-:W-:Y:S01]  /*10f70*/  FMUL.FTZ R4, R4, R7 ;  /* 0x0000000704047220 */ /* 0x000fe20000410000 */
[----:B------:R-:W-:Y:S01]  /*10f80*/  SHF.L.U32 R7, R21, 0x10, RZ ;  /* 0x0000001015077819 */ /* 0x000fe200000006ff */
        /* <DEDUP_REMOVED lines=19> */
[----:B------:R-:W-:Y:S02]  /*110c0*/  FFMA.FTZ R5, R61, R14, R5 ;  /* 0x0000000e3d057223 */ /* 0x000fe40000010005 */
[----:B------:R-:W-:Y:S01]  /*110d0*/  FFMA.FTZ R22, R25, R22, R67 ;  /* 0x0000001619167223 */ /* 0x000fe20000010043 */
[----:B------:R-:W-:Y:S01]  /*110e0*/  F2FP.BF16.PACK_AB R0, R0, R4 ;  /* 0x000000040000723e */ /* 0x000fe200000010ff */
[----:B------:R-:W-:Y:S02]  /*110f0*/  IMAD.MOV.U32 R24, RZ, RZ, R12 ;  /* 0x000000ffff187224 */ /* 0x000fe400078e000c */
[----:B------:R-:W-:Y:S01]  /*11100*/  IMAD.MOV.U32 R26, RZ, RZ, R6 ;  /* 0x000000ffff1a7224 */ /* 0x000fe200078e0006 */
[----:B------:R-:W-:Y:S02]  /*11110*/  F2FP.BF16.PACK_AB R5, R22, R5 ;  /* 0x000000051605723e */ /* 0x000fe400000010ff */
[----:B------:R-:W-:-:S02]  /*11120*/  MOV R25, R0 ;  /* 0x0000000000197202 */ /* 0x000fc40000000f00 */
[----:B------:R-:W-:Y:S02]  /*11130*/  MOV R27, R5 ;  /* 0x00000005001b7202 */ /* 0x000fe40000000f00 */
.L_x_1337:
[----:B------:R-:W-:Y:S05]  /*11140*/  BSYNC B0 ;  /* 0x0000000000007941 */ /* 0x000fea0003800000 */
.L_x_1336:
[----:B-----5:R3:W-:Y:S02]  /*11150*/  STS.128 [R237], R24 ;  /* 0x00000018ed007388 */ /* 0x0207e40000000c00 */
.L_x_1335:
[----:B------:R-:W-:Y:S05]  /*11160*/  BSYNC B1 ;  /* 0x0000000000017941 */ /* 0x000fea0003800000 */
.L_x_1334:
        /* <DEDUP_REMOVED lines=16> */
[----:B--2---:R-:W2:Y:S03]  /*11270*/  LD.E.128 R4, [R4.64+0x80] ;  /* 0x0000800604047980 */ /* 0x004ea6000c101d00 */
[----:B------:R-:W-:Y:S01]  /*11280*/  LEA.HI.X R15, R0, R31, R12, 0x1, P0 ;  /* 0x0000001f000f7211 */ /* 0x000fe200000f0c0c */
[----:B------:R-:W-:Y:S01]  /*11290*/  IMAD.MOV.U32 R0, RZ, RZ, RZ ;  /* 0x000000ffff007224 */ /* 0x000fe200078e00ff */
[----:B------:R-:W-:-:S04]  /*112a0*/  @P1 IADD3 R0, -R28, RZ, RZ ;  /* 0x000000ff1c001210 */ /* 0x000fc80007ffe1ff */
[C---:B------:R-:W-:Y:S01]  /*112b0*/  IADD3 R20, P0, R0.reuse, R2, RZ ;  /* 0x0000000200147210 */ /* 0x040fe20007f1e0ff */
[----:B---3--:R-:W3:Y:S03]  /*112c0*/  LD.E.128 R12, [R14.64+0x80] ;  /* 0x000080060e0c7980 */ /* 0x008ee6000c101d00 */
        /* <DEDUP_REMOVED lines=37> */
[----:B----4-:R-:W-:Y:S01]  /*11520*/  LOP3.LUT R12, R20, 0xffff0000, RZ, 0xc0, !PT ;  /* 0xffff0000140c7812 */ /* 0x010fe200078ec0ff */
        /* <DEDUP_REMOVED lines=30> */
.L_x_1339:
[----:B------:R-:W-:Y:S05]  /*11710*/  BSYNC B0 ;  /* 0x0000000000007941 */ /* 0x000fea0003800000 */
.L_x_1338:
[----:B-----5:R1:W-:Y:S02]  /*11720*/  STS.128 [R237+0x2000], R24 ;  /* 0x00200018ed007388 */ /* 0x0203e40000000c00 */
.L_x_1333:
[----:B------:R-:W-:Y:S05]  /*11730*/  BSYNC B2 ;  /* 0x0000000000027941 */ /* 0x000fea0003800000 */
.L_x_1332:
[----:B------:R-:W-:Y:S01]  /*11740*/  IADD3 R0, R170, 0x10, RZ ;  /* 0x00000010aa007810 */ /* 0x000fe20007ffe0ff */
[----:B------:R-:W-:Y:S03]  /*11750*/  BSSY B2, `(.L_x_1340) ;  /* 0x00000c3000027945 */ /* 0x000fe60003800000 */
[----:B------:R-:W-:-:S04]  /*11760*/  ISETP.GE.AND P0, PT, R0, R29, PT ;  /* 0x0000001d0000720c */ /* 0x000fc80003f06270 */
[----:B------:R-:W-:-:S13]  /*11770*/  ISETP.LT.OR P0, PT, R55, -0x87, P0 ;  /* 0xffffff793700780c */ /* 0x000fda0000701670 */
[----:B------:R-:W-:Y:S05]  /*11780*/  @P0 BRA `(.L_x_1341) ;  /* 0x00000bf000000947 */ /* 0x000fea0003800000 */
[----:B-----5:R-:W-:Y:S01]  /*11790*/  ISETP.GE.AND P0, PT, R18, R16, PT ;  /* 0x000000101200720c */ /* 0x020fe20003f06270 */
        /* <DEDUP_REMOVED lines=8> */
[----:B------:R-:W-:Y:S01]  /*11820*/  IMAD.MOV.U32 R5, RZ, RZ, RZ ;  /* 0x000000ffff057224 */ /* 0x000fe200078e00ff */
[C---:B------:R-:W-:Y:S02]  /*11830*/  IADD3 R21, P1, R17.reuse, R2, RZ ;  /* 0x0000000211157210 */ /* 0x040fe40007f3e0ff */
[----:B------:R-:W-:Y:S02]  /*11840*/  MOV R4, R28 ;  /* 0x0000001c00047202 */ /* 0x000fe40000000f00 */
[----:B------:R-:W-:-:S07]  /*11850*/  LEA.HI.X.SX32 R20, R17, R3, 0x1, P1 ;  /* 0x0000000311147211 */ /* 0x000fce00008f0eff */
[--C-:B------:R-:W-:Y:S02]  /*11860*/  @P0 IMAD.MOV R5, RZ, RZ, -R28.reuse ;  /* 0x000000ffff050224 */ /* 0x100fe400078e0a1c */
[----:B------:R-:W-:Y:S02]  /*11870*/  IMAD.MOV.U32 R22, RZ, RZ, RZ ;  /* 0x000000ffff167224 */ /* 0x000fe400078e00ff */
[----:B------:R-:W-:Y:S01]  /*11880*/  @P0 IMAD.MOV R4, RZ, RZ, -R28 ;  /* 0x000000ffff040224 */ /* 0x000fe200078e0a1c */
[----:B------:R-:W-:-:S04]  /*11890*/  IADD3 R6, P1, R5, R21, RZ ;  /* 0x0000001505067210 */ /* 0x000fc80007f3e0ff */
[----:B------:R-:W-:Y:S02]  /*118a0*/  LEA.HI.X.SX32 R5, R5, R20, 0x1, P1 ;  /* 0x0000001405057211 */ /* 0x000fe400008f0eff */
[----:B------:R-:W-:Y:S02]  /*118b0*/  LEA R12, P1, R6, R30, 0x1 ;  /* 0x0000001e060c7211 */ /* 0x000fe400078208ff */
[----:B------:R-:W-:Y:S02]  /*118c0*/  @P0 IADD3 R22, -R28, RZ, RZ ;  /* 0x000000ff1c160210 */ /* 0x000fe40007ffe1ff */
[----:B------:R-:W-:Y:S01]  /*118d0*/  LEA.HI.X R13, R6, R31, R5, 0x1, P1 ;  /* 0x0000001f060d7211 */ /* 0x000fe200008f0c05 */
[----:B------:R-:W-:Y:S01]  /*118e0*/  IMAD.WIDE R4, R4, 0x2, R44 ;  /* 0x0000000204047825 */ /* 0x000fe200078e022c */
[----:B------:R-:W-:-:S04]  /*118f0*/  IADD3 R21, P1, R22, R21, RZ ;  /* 0x0000001516157210 */ /* 0x000fc80007f3e0ff */
        /* <DEDUP_REMOVED lines=13> */
[----:B------:R-:W-:Y:S01]  /*119d0*/  LOP3.LUT R26, R26, 0xffff0000, RZ, 0xc0, !PT ;  /* 0xffff00001a1a7812 */ /* 0x000fe200078ec0ff */
[C---:B---3--:R-:W-:Y:S01]  /*119e0*/  IMAD.U32 R61, R12.reuse, 0x10000, RZ ;  /* 0x000100000c3d7824 */ /* 0x048fe200078e00ff */
[----:B------:R-:W-:Y:S01]  /*119f0*/  LOP3.LUT R27, R12, 0xffff0000, RZ, 0xc0, !PT ;  /* 0xffff00000c1b7812 */ /* 0x000fe200078ec0ff */
[----:B------:R-:W-:Y:S01]  /*11a00*/  IMAD.U32 R63, R14, 0x10000, RZ ;  /* 0x000100000e3f7824 */ /* 0x000fe200078e00ff */
[C---:B------:R-:W-:Y:S01]  /*11a10*/  SHF.L.U32 R12, R13.reuse, 0x10, RZ ;  /* 0x000000100d0c7819 */ /* 0x040fe200000006ff */
[----:B--2---:R-:W-:Y:S01]  /*11a20*/  IMAD.U32 R66, R4, 0x10000, RZ ;  /* 0x0001000004427824 */ /* 0x004fe200078e00ff */
        /* <DEDUP_REMOVED lines=20> */
[C---:B----4-:R-:W-:Y:S01]  /*11b70*/  LOP3.LUT R27, R21.reuse, 0xffff0000, RZ, 0xc0, !PT ;  /* 0xffff0000151b7812 */ /* 0x050fe200078ec0ff */
[----:B------:R-:W-:Y:S01]  /*11b80*/  FMUL.FTZ R4, R4, R12 ;  /* 0x0000000c04047220 */ /* 0x000fe20000410000 */
[----:B------:R-:W-:Y:S01]  /*11b90*/  SHF.L.U32 R12, R21, 0x10, RZ ;  /* 0x00000010150c7819 */ /* 0x000fe200000006ff */
[----:B------:R-:W-:-:S02]  /*11ba0*/  FMUL.FTZ R6, R6, R14 ;  /* 0x0000000e06067220 */ /* 0x000fc40000410000 */
[----:B------:R-:W-:Y:S01]  /*11bb0*/  FMUL.FTZ R5, R5, R13 ;  /* 0x0000000d05057220 */ /* 0x000fe20000410000 */
[C---:B------:R-:W-:Y:S01]  /*11bc0*/  LOP3.LUT R13, R20.reuse, 0xffff0000, RZ, 0xc0, !PT ;  /* 0xffff0000140d7812 */ /* 0x040fe200078ec0ff */
[----:B------:R-:W-:Y:S01]  /*11bd0*/  IMAD.U32 R14, R20, 0x10000, RZ ;  /* 0x00010000140e7824 */ /* 0x000fe200078e00ff */
[----:B------:R-:W-:Y:S01]  /*11be0*/  LOP3.LUT R20, R22, 0xffff0000, RZ, 0xc0, !PT ;  /* 0xffff000016147812 */ /* 0x000fe200078ec0ff */
[----:B------:R-:W-:Y:S02]  /*11bf0*/  FMUL.FTZ R68, R68, R64 ;  /* 0x0000004044447220 */ /* 0x000fe40000410000 */
[----:B------:R-:W-:Y:S01]  /*11c00*/  FMUL.FTZ R7, R7, R15 ;  /* 0x0000000f07077220 */ /* 0x000fe20000410000 */
[C---:B------:R-:W-:Y:S01]  /*11c10*/  SHF.L.U32 R15, R23.reuse, 0x10, RZ ;  /* 0x00000010170f7819 */ /* 0x040fe200000006ff */
[----:B------:R-:W-:Y:S01]  /*11c20*/  IMAD.U32 R21, R22, 0x10000, RZ ;  /* 0x0001000016157824 */ /* 0x000fe200078e00ff */
[----:B------:R-:W-:Y:S01]  /*11c30*/  LOP3.LUT R22, R23, 0xffff0000, RZ, 0xc0, !PT ;  /* 0xffff000017167812 */ /* 0x000fe200078ec0ff */
[----:B------:R-:W-:-:S02]  /*11c40*/  FMUL.FTZ R67, R67, R63 ;  /* 0x0000003f43437220 */ /* 0x000fc40000410000 */
        /* <DEDUP_REMOVED lines=17> */
.L_x_1345:
[----:B------:R-:W-:Y:S05]  /*11d60*/  BSYNC B0 ;  /* 0x0000000000007941 */ /* 0x000fea0003800000 */
.L_x_1344:
[----:B-----5:R3:W-:Y:S02]  /*11d70*/  STS.128 [R237+0x800], R24 ;  /* 0x00080018ed007388 */ /* 0x0207e40000000c00 */
.L_x_1343:
[----:B------:R-:W-:Y:S05]  /*11d80*/  BSYNC B1 ;  /* 0x0000000000017941 */ /* 0x000fea0003800000 */
.L_x_1342:
        /* <DEDUP_REMOVED lines=69> */
[C---:B------:R-:W-:Y:S01]  /*121e0*/  LOP3.LUT R20, R22.reuse, 0xffff0000, RZ, 0xc0, !PT ;  /* 0xffff000016147812 */ /* 0x040fe200078ec0ff */
[----:B------:R-:W-:Y:S01]  /*121f0*/  FMUL.FTZ R7, R7, R15 ;  /* 0x0000000f07077220 */ /* 0x000fe20000410000 */
[C---:B------:R-:W-:Y:S01]  /*12200*/  SHF.L.U32 R15, R23.reuse, 0x10, RZ ;  /* 0x00000010170f7819 */ /* 0x040fe200000006ff */
[----:B------:R-:W-:Y:S01]  /*12210*/  IMAD.U32 R21, R22, 0x10000, RZ ;  /* 0x0001000016157824 */ /* 0x000fe200078e00ff */
[----:B------:R-:W-:Y:S01]  /*12220*/  LOP3.LUT R22, R23, 0xffff0000, RZ, 0xc0, !PT ;  /* 0xffff000017167812 */ /* 0x000fe200078ec0ff */
[----:B------:R-:W-:Y:S02]  /*12230*/  FMUL.FTZ R63, R63, R45 ;  /* 0x0000002d3f3f7220 */ /* 0x000fe40000410000 */
        /* <DEDUP_REMOVED lines=18> */
.L_x_1347:
[----:B------:R-:W-:Y:S05]  /*12360*/  BSYNC B0 ;  /* 0x0000000000007941 */ /* 0x000fea0003800000 */
.L_x_1346:
[----:B-----5:R3:W-:Y:S02]  /*12370*/  STS.128 [R237+0x2800], R24 ;  /* 0x00280018ed007388 */ /* 0x0207e40000000c00 */
.L_x_1341:
[----:B------:R-:W-:Y:S05]  /*12380*/  BSYNC B2 ;  /* 0x0000000000027941 */ /* 0x000fea0003800000 */
.L_x_1340:
        /* <DEDUP_REMOVED lines=22> */
[----:B------:R-:W-:Y:S02]  /*124f0*/  MOV R22, RZ ;  /* 0x000000ff00167202 */ /* 0x000fe40000000f00 */
[----:B------:R-:W-:Y:S02]  /*12500*/  LEA.HI.X.SX32 R5, R5, R20, 0x1, P1 ;  /* 0x0000001405057211 */ /* 0x000fe400008f0eff */
[----:B------:R-:W-:Y:S01]  /*12510*/  LEA R12, P1, R6, R30, 0x1 ;  /* 0x0000001e060c7211 */ /* 0x000fe200078208ff */
[----:B------:R-:W-:-:S03]  /*12520*/  @P0 IMAD.MOV R22, RZ, RZ, -R28 ;  /* 0x000000ffff160224 */ /* 0x000fc600078e0a1c */
        /* <DEDUP_REMOVED lines=73> */
.L_x_1353:
[----:B------:R-:W-:Y:S05]  /*129c0*/  BSYNC B0 ;  /* 0x0000000000007941 */ /* 0x000fea0003800000 */
.L_x_1352:
[----:B-----5:R3:W-:Y:S02]  /*129d0*/  STS.128 [R237+0x1000], R24 ;  /* 0x00100018ed007388 */ /* 0x0207e40000000c00 */
.L_x_1351:
[----:B------:R-:W-:Y:S05]  /*129e0*/  BSYNC B1 ;  /* 0x0000000000017941 */ /* 0x000fea0003800000 */
.L_x_1350:
        /* <DEDUP_REMOVED lines=93> */
.L_x_1355:
[----:B------:R-:W-:Y:S05]  /*12fc0*/  BSYNC B0 ;  /* 0x0000000000007941 */ /* 0x000fea0003800000 */
.L_x_1354:
[----:B-----5:R3:W-:Y:S02]  /*12fd0*/  STS.128 [R237+0x3000], R24 ;  /* 0x00300018ed007388 */ /* 0x0207e40000000c00 */
.L_x_1349:
[----:B------:R-:W-:Y:S05]  /*12fe0*/  BSYNC B2 ;  /* 0x0000000000027941 */ /* 0x000fea0003800000 */
.L_x_1348:
[----:B------:R-:W-:-:S04]  /*12ff0*/  IADD3 R36, R170, 0x30, RZ ;  /* 0x00000030aa247810 */ /* 0x000fc80007ffe0ff */
[----:B------:R-:W-:-:S04]  /*13000*/  ISETP.GE.AND P0, PT, R36, R29, PT ;  /* 0x0000001d2400720c */ /* 0x000fc80003f06270 */
[----:B------:R-:W-:-:S13]  /*13010*/  ISETP.LT.OR P0, PT, R55, -0x187, P0 ;  /* 0xfffffe793700780c */ /* 0x000fda0000701670 */
[----:B------:R-:W-:Y:S05]  /*13020*/  @P0 BRA `(.L_x_1325) ;  /* 0x000011e000000947 */ /* 0x000fea0003800000 */
[----:B-----5:R-:W-:Y:S01]  /*13030*/  ISETP.GE.AND P0, PT, R18, R16, PT ;  /* 0x000000101200720c */ /* 0x020fe20003f06270 */
        /* <DEDUP_REMOVED lines=37> */
[C---:B---3--:R-:W-:Y:S01]  /*13290*/  SHF.L.U32 R40, R20.reuse, 0x10, RZ ;  /* 0x0000001014287819 */ /* 0x048fe200000006ff */
[C---:B------:R-:W-:Y:S01]  /*132a0*/  IMAD.U32 R7, R21.reuse, 0x10000, RZ ;  /* 0x0001000015077824 */ /* 0x040fe200078e00ff */
[----:B------:R-:W-:Y:S01]  /*132b0*/  LOP3.LUT R45, R21, 0xffff0000, RZ, 0xc0, !PT ;  /* 0xffff0000152d7812 */ /* 0x000fe200078ec0ff */
[----:B------:R-:W-:Y:S01]  /*132c0*/  IMAD.U32 R21, R23, 0x10000, RZ ;  /* 0x0001000017157824 */ /* 0x000fe200078e00ff */
[----:B------:R-:W-:Y:S01]  /*132d0*/  LOP3.LUT R20, R20, 0xffff0000, RZ, 0xc0, !PT ;  /* 0xffff000014147812 */ /* 0x000fe200078ec0ff */
[----:B------:R-:W-:Y:S01]  /*132e0*/  @!P0 FADD.FTZ R7, -R7, -RZ ;  /* 0x800000ff07078221 */ /* 0x000fe20000010100 */
[----:B------:R-:W-:Y:S01]  /*132f0*/  LOP3.LUT R23, R23, 0xffff0000, RZ, 0xc0, !PT ;  /* 0xffff000017177812 */ /* 0x000fe200078ec0ff */
[----:B------:R-:W-:Y:S01]  /*13300*/  @!P0 FADD.FTZ R21, -R21, -RZ ;  /* 0x800000ff15158221 */ /* 0x000fe20000010100 */
[----:B------:R-:W-:Y:S01]  /*13310*/  SHF.L.U32 R44, R22, 0x10, RZ ;  /* 0x00000010162c7819 */ /* 0x000fe200000006ff */
[----:B------:R-:W-:Y:S01]  /*13320*/  @!P0 FADD.FTZ R20, -R20, -RZ ;  /* 0x800000ff14148221 */ /* 0x000fe20000010100 */
[C---:B--2---:R-:W-:Y:S01]  /*13330*/  SHF.L.U32 R47, R12.reuse, 0x10, RZ ;  /* 0x000000100c2f7819 */ /* 0x044fe200000006ff */
[----:B------:R-:W-:Y:S01]  /*13340*/  @!P0 FADD.FTZ R23, -R23, -RZ ;  /* 0x800000ff17178221 */ /* 0x000fe20000010100 */
[----:B------:R-:W-:Y:S01]  /*13350*/  LOP3.LUT R46, R12, 0xffff0000, RZ, 0xc0, !PT ;  /* 0xffff00000c2e7812 */ /* 0x000fe200078ec0ff */
[C---:B------:R-:W-:Y:S01]  /*13360*/  IMAD.U32 R12, R13.reuse, 0x10000, RZ ;  /* 0x000100000d0c7824 */ /* 0x040fe200078e00ff */
[----:B------:R-:W-:Y:S01]  /*13370*/  LOP3.LUT R22, R22, 0xffff0000, RZ, 0xc0, !PT ;  /* 0xffff000016167812 */ /* 0x000fe200078ec0ff */
[----:B------:R-:W-:Y:S01]  /*13380*/  @!P0 FADD.FTZ R40, -R40, -RZ ;  /* 0x800000ff28288221 */ /* 0x000fe20000010100 */
[----:B------:R-:W-:Y:S01]  /*13390*/  LOP3.LUT R62, R13, 0xffff0000, RZ, 0xc0, !PT ;  /* 0xffff00000d3e7812 */ /* 0x000fe200078ec0ff */
[C---:B------:R-:W-:Y:S01]  /*133a0*/  IMAD.U32 R13, R15.reuse, 0x10000, RZ ;  /* 0x000100000f0d7824 */ /* 0x040fe200078e00ff */
[----:B------:R-:W-:Y:S01]  /*133b0*/  LOP3.LUT R15, R15, 0xffff0000, RZ, 0xc0, !PT ;  /* 0xffff00000f0f7812 */ /* 0x000fe200078ec0ff */
[----:B------:R-:W-:Y:S01]  /*133c0*/  @!P0 FADD.FTZ R45, -R45, -RZ ;  /* 0x800000ff2d2d8221 */ /* 0x000fe20000010100 */
[----:B------:R-:W-:Y:S01]  /*133d0*/  SHF.L.U32 R61, R14, 0x10, RZ ;  /* 0x000000100e3d7819 */ /* 0x000fe200000006ff */
[----:B------:R-:W-:Y:S01]  /*133e0*/  @!P0 FADD.FTZ R22, -R22, -RZ ;  /* 0x800000ff16168221 */ /* 0x000fe20000010100 */
[----:B------:R-:W-:Y:S01]  /*133f0*/  LOP3.LUT R14, R14, 0xffff0000, RZ, 0xc0, !PT ;  /* 0xffff00000e0e7812 */ /* 0x000fe200078ec0ff */
[----:B------:R-:W-:Y:S01]  /*13400*/  FMUL.FTZ R46, R46, R20 ;  /* 0x000000142e2e7220 */ /* 0x000fe20000410000 */
[----:B----4-:R-:W-:Y:S01]  /*13410*/  LOP3.LUT R20, R24, 0xffff0000, RZ, 0xc0, !PT ;  /* 0xffff000018147812 */ /* 0x010fe200078ec0ff */
[----:B------:R-:W-:-:S02]  /*13420*/  FMUL.FTZ R12, R12, R7 ;  /* 0x000000070c0c7220 */ /* 0x000fc40000410000 */
[----:B------:R-:W-:Y:S01]  /*13430*/  FMUL.FTZ R13, R13, R21 ;  /* 0x000000150d0d7220 */ /* 0x000fe20000410000 */
[----:B------:R-:W-:Y:S01]  /*13440*/  SHF.L.U32 R21, R24, 0x10, RZ ;  /* 0x0000001018157819 */ /* 0x000fe200000006ff */
[----:B------:R-:W-:Y:S01]  /*13450*/  FMUL.FTZ R15, R15, R23 ;  /* 0x000000170f0f7220 */ /* 0x000fe20000410000 */
[C---:B------:R-:W-:Y:S01]  /*13460*/  SHF.L.U32 R24, R26.reuse, 0x10, RZ ;  /* 0x000000101a187819 */ /* 0x040fe200000006ff */
[C---:B------:R-:W-:Y:S01]  /*13470*/  IMAD.U32 R7, R25.reuse, 0x10000, RZ ;  /* 0x0001000019077824 */ /* 0x040fe200078e00ff */
[----:B------:R-:W-:Y:S01]  /*13480*/  LOP3.LUT R25, R25, 0xffff0000, RZ, 0xc0, !PT ;  /* 0xffff000019197812 */ /* 0x000fe200078ec0ff */
[----:B------:R-:W-:Y:S01]  /*13490*/  FMUL.FTZ R47, R47, R40 ;  /* 0x000000282f2f7220 */ /* 0x000fe20000410000 */
[----:B------:R-:W-:Y:S01]  /*134a0*/  LOP3.LUT R23, R26, 0xffff0000, RZ, 0xc0, !PT ;  /* 0xffff00001a177812 */ /* 0x000fe200078ec0ff */
[----:B------:R-:W-:Y:S01]  /*134b0*/  FMUL.FTZ R62, R62, R45 ;  /* 0x0000002d3e3e7220 */ /* 0x000fe20000410000 */
[----:B------:R-:W-:Y:S01]  /*134c0*/  LOP3.LUT R26, R27, 0xffff0000, RZ, 0xc0, !PT ;  /* 0xffff00001b1a7812 */ /* 0x000fe200078ec0ff */
[----:B------:R-:W-:-:S02]  /*134d0*/  FMUL.FTZ R14, R14, R22 ;  /* 0x000000160e0e7220 */ /* 0x000fc40000410000 */
[----:B------:R-:W-:Y:S02]  /*134e0*/  @!P0 FADD.FTZ R44, -R44, -RZ ;  /* 0x800000ff2c2c8221 */ /* 0x000fe40000010100 */
[----:B------:R-:W-:Y:S02]  /*134f0*/  IMAD.U32 R22, R27, 0x10000, RZ ;  /* 0x000100001b167824 */ /* 0x000fe400078e00ff */
[----:B------:R-:W-:Y:S02]  /*13500*/  FFMA.FTZ R19, R19, R21, R47 ;  /* 0x0000001513137223 */ /* 0x000fe4000001002f */
[----:B------:R-:W-:Y:S02]  /*13510*/  FFMA.FTZ R18, R18, R20, R46 ;  /* 0x0000001412127223 */ /* 0x000fe4000001002e */
[----:B------:R-:W-:Y:S02]  /*13520*/  FFMA.FTZ R7, R39, R7, R12 ;  /* 0x0000000727077223 */ /* 0x000fe4000001000c */
[----:B------:R-:W-:Y:S01]  /*13530*/  FFMA.FTZ R4, R4, R25, R62 ;  /* 0x0000001904047223 */ /* 0x000fe2000001003e */
[----:B------:R-:W-:Y:S01]  /*13540*/  F2FP.BF16.PACK_AB R18, R18, R19 ;  /* 0x000000131212723e */ /* 0x000fe200000010ff */
[----:B------:R-:W-:-:S02]  /*13550*/  FMUL.FTZ R61, R61, R44 ;  /* 0x0000002c3d3d7220 */ /* 0x000fc40000410000 */
[----:B------:R-:W-:Y:S01]  /*13560*/  FFMA.FTZ R13, R41, R22, R13 ;  /* 0x00000016290d7223 */ /* 0x000fe2000001000d */
[----:B------:R-:W-:Y:S01]  /*13570*/  F2FP.BF16.PACK_AB R4, R4, R7 ;  /* 0x000000070404723e */ /* 0x000fe200000010ff */
[----:B------:R-:W-:Y:S02]  /*13580*/  FFMA.FTZ R5, R5, R26, R15 ;  /* 0x0000001a05057223 */ /* 0x000fe4000001000f */
[----:B------:R-:W-:Y:S02]  /*13590*/  FFMA.FTZ R24, R29, R24, R61 ;  /* 0x000000181d187223 */ /* 0x000fe4000001003d */
[----:B------:R-:W-:Y:S01]  /*135a0*/  FFMA.FTZ R6, R6, R23, R14 ;  /* 0x0000001706067223 */ /* 0x000fe2000001000e */
[----:B------:R-:W-:Y:S02]  /*135b0*/  F2FP.BF16.PACK_AB R13, R5, R13 ;  /* 0x0000000d050d723e */ /* 0x000fe400000010ff */
[----:B------:R-:W-:Y:S01]  /*135c0*/  MOV R5, R4 ;  /* 0x0000000400057202 */ /* 0x000fe20000000f00 */
[----:B------:R-:W-:Y:S01]  /*135d0*/  IMAD.MOV.U32 R4, RZ, RZ, R18 ;  /* 0x000000ffff047224 */ /* 0x000fe200078e0012 */
[----:B------:R-:W-:-:S02]  /*135e0*/  F2FP.BF16.PACK_AB R6, R6, R24 ;  /* 0x000000180606723e */ /* 0x000fc400000010ff */
[----:B------:R-:W-:Y:S02]  /*135f0*/  MOV R7, R13 ;  /* 0x0000000d00077202 */ /* 0x000fe40000000f00 */
.L_x_1359:
[----:B------:R-:W-:Y:S05]  /*13600*/  BSYNC B0 ;  /* 0x0000000000007941 */ /* 0x000fea0003800000 */
.L_x_1358:
[----:B-----5:R1:W-:Y:S02]  /*13610*/  STS.128 [R237+0x1800], R4 ;  /* 0x00180004ed007388 */ /* 0x0203e40000000c00 */
.L_x_1357:
[----:B------:R-:W-:Y:S05]  /*13620*/  BSYNC B1 ;  /* 0x0000000000017941 */ /* 0x000fea0003800000 */
.L_x_1356:
        /* <DEDUP_REMOVED lines=18> */
[----:B------:R-:W-:Y:S01]  /*13750*/  IADD3 R9, P1, R8, R2, RZ ;  /* 0x0000000208097210 */ /* 0x000fe20007f3e0ff */
[----:B------:R-:W-:-:S03]  /*13760*/  IMAD.WIDE R14, R12, 0x2, R14 ;  /* 0x000000020c0e7825 */ /* 0x000fc600078e020e */
[----:B------:R-:W-:Y:S02]  /*13770*/  LEA.HI.X.SX32 R8, R8, R3, 0x1, P1 ;  /* 0x0000000308087211 */ /* 0x000fe400008f0eff */
[C---:B------:R-:W-:Y:S01]  /*13780*/  LEA R20, P1, R9.reuse, R30, 0x1 ;  /* 0x0000001e09147211 */ /* 0x040fe200078208ff */
[----:B--2---:R-:W2:Y:S03]  /*13790*/  LD.E.128 R12, [R14.64] ;  /* 0x000000060e0c7980 */ /* 0x004ea6000c101d00 */
[----:B------:R-:W-:Y:S02]  /*137a0*/  LEA.HI.X R21, R9, R31, R8, 0x1, P1 ;  /* 0x0000001f09157211 */ /* 0x000fe400008f0c08 */
[----:B------:R-:W-:Y:S01]  /*137b0*/  MOV R8, RZ ;  /* 0x000000ff00087202 */ /* 0x000fe20000000f00 */
[----:B------:R-:W-:-:S03]  /*137c0*/  @P0 IMAD.MOV R8, RZ, RZ, -R28 ;  /* 0x000000ffff080224 */ /* 0x000fc600078e0a1c */
[----:B---3--:R-:W3:Y:S02]  /*137d0*/  LD.E.128 R20, [R20.64] ;  /* 0x0000000614147980 */ /* 0x008ee4000c101d00 */
[----:B------:R-:W-:-:S04]  /*137e0*/  IADD3 R2, P1, R8, R2, RZ ;  /* 0x0000000208027210 */ /* 0x000fc80007f3e0ff */
        /* <DEDUP_REMOVED lines=22> */
[C---:B------:R-:W-:Y:S01]  /*13950*/  SHF.L.U32 R14, R21.reuse, 0x10, RZ ;  /* 0x00000010150e7819 */ /* 0x040fe200000006ff */
[----:B------:R-:W-:Y:S01]  /*13960*/  @!P0 FADD.FTZ R30, -R30, -RZ ;  /* 0x800000ff1e1e8221 */ /* 0x000fe20000010100 */
        /* <DEDUP_REMOVED lines=16> */
[----:B------:R-:W-:Y:S01]  /*13a70*/  LOP3.LUT R22, R26, 0xffff0000, RZ, 0xc0, !PT ;  /* 0xffff00001a167812 */ /* 0x000fe200078ec0ff */
[----:B------:R-:W-:Y:S01]  /*13a80*/  FMUL.FTZ R6, R6, R14 ;  /* 0x0000000e06067220 */ /* 0x000fe20000410000 */
[----:B------:R-:W-:Y:S01]  /*13a90*/  SHF.L.U32 R14, R25, 0x10, RZ ;  /* 0x00000010190e7819 */ /* 0x000fe200000006ff */
[----:B------:R-:W-:Y:S01]  /*13aa0*/  FMUL.FTZ R13, R13, R21 ;  /* 0x000000150d0d7220 */ /* 0x000fe20000410000 */
[----:B------:R-:W-:Y:S01]  /*13ab0*/  SHF.L.U32 R21, R27, 0x10, RZ ;  /* 0x000000101b157819 */ /* 0x000fe200000006ff */
[----:B------:R-:W-:Y:S01]  /*13ac0*/  IMAD.U32 R20, R24, 0x10000, RZ ;  /* 0x0001000018147824 */ /* 0x000fe200078e00ff */
[----:B------:R-:W-:Y:S01]  /*13ad0*/  LOP3.LUT R24, R25, 0xffff0000, RZ, 0xc0, !PT ;  /* 0xffff000019187812 */ /* 0x000fe200078ec0ff */
        /* <DEDUP_REMOVED lines=16> */
[----:B------:R-:W-:-:S03]  /*13be0*/  IMAD.MOV.U32 R6, RZ, RZ, R9 ;  /* 0x000000ffff067224 */ /* 0x000fc600078e0009 */
[----:B------:R-:W-:Y:S01]  /*13bf0*/  F2FP.BF16.PACK_AB R12, R4, R12 ;  /* 0x0000000c040c723e */ /* 0x000fe200000010ff */
[----:B------:R-:W-:Y:S01]  /*13c00*/  IMAD.MOV.U32 R4, RZ, RZ, R3 ;  /* 0x000000ffff047224 */ /* 0x000fe200078e0003 */
[----:B------:R-:W-:Y:S02]  /*13c10*/  MOV R5, R2 ;  /* 0x0000000200057202 */ /* 0x000fe40000000f00 */
[----:B------:R-:W-:Y:S02]  /*13c20*/  MOV R7, R12 ;  /* 0x0000000c00077202 */ /* 0x000fe40000000f00 */
.L_x_1361:
[----:B------:R-:W-:Y:S05]  /*13c30*/  BSYNC B0 ;  /* 0x0000000000007941 */ /* 0x000fea0003800000 */
.L_x_1360:
[----:B-----5:R1:W-:Y:S01]  /*13c40*/  STS.128 [R237+0x3800], R4 ;  /* 0x00380004ed007388 */ /* 0x0203e20000000c00 */
[----:B------:R-:W-:Y:S05]  /*13c50*/  BRA `(.L_x_1325) ;  /* 0x000005b000007947 */ /* 0x000fea0003800000 */
.L_x_1299:
        /* <DEDUP_REMOVED lines=21> */
.L_x_1363:
[----:B------:R-:W-:Y:S05]  /*13db0*/  BSYNC B0 ;  /* 0x0000000000007941 */ /* 0x000fea0003800000 */
.L_x_1362:
        /* <DEDUP_REMOVED lines=22> */
.L_x_1365:
[----:B------:R-:W-:Y:S05]  /*13f20*/  BSYNC B0 ;  /* 0x0000000000007941 */ /* 0x000fea0003800000 */
.L_x_1364:
[----:B------:R-:W-:Y:S01]  /*13f30*/  IADD3 R17, R170, 0x20, RZ ;  /* 0x00000020aa117810 */ /* 0x000fe20007ffe0ff */
[----:B------:R-:W-:Y:S03]  /*13f40*/  BSSY B0, `(.L_x_1366) ;  /* 0x0000015000007945 */ /* 0x000fe60003800000 */
[----:B------:R-:W-:-:S13]  /*13f50*/  ISETP.GE.AND P1, PT, R17, R3, PT ;  /* 0x000000031100720c */ /* 0x000fda0003f26270 */
[----:B------:R-:W-:Y:S05]  /*13f60*/  @P1 BRA `(.L_x_1367) ;  /* 0x0000012000001947 */ /* 0x000fea0003800000 */
[----:B------:R-:W-:Y:S02]  /*13f70*/  ISETP.GE.AND P2, PT, R18, R64, PT ;  /* 0x000000401200720c */ /* 0x000fe40003f46270 */
[----:B-1----:R-:W-:-:S04]  /*13f80*/  LEA R4, P1, R178, R174, 0x5 ;  /* 0x000000aeb2047211 */ /* 0x002fc800078228ff */
[----:B------:R-:W-:-:S07]  /*13f90*/  LEA.HI.X R2, R178, R177, R179, 0x5, P1 ;  /* 0x000000b1b2027211 */ /* 0x000fce00008f2cb3 */
        /* <DEDUP_REMOVED lines=15> */
.L_x_1367:
[----:B------:R-:W-:Y:S05]  /*14090*/  BSYNC B0 ;  /* 0x0000000000007941 */ /* 0x000fea0003800000 */
.L_x_1366:
[----:B------:R-:W-:-:S04]  /*140a0*/  IADD3 R36, R170, 0x30, RZ ;  /* 0x00000030aa247810 */ /* 0x000fc80007ffe0ff */
[----:B------:R-:W-:-:S13]  /*140b0*/  ISETP.GE.AND P1, PT, R36, R3, PT ;  /* 0x000000032400720c */ /* 0x000fda0003f26270 */
[----:B------:R-:W-:Y:S05]  /*140c0*/  @P1 BRA `(.L_x_1325) ;  /* 0x0000014000001947 */ /* 0x000fea0003800000 */
[----:B------:R-:W-:Y:S01]  /*140d0*/  ISETP.GE.AND P1, PT, R18, R64, PT ;  /* 0x000000401200720c */ /* 0x000fe20003f26270 */
[----:B------:R-:W-:Y:S02]  /*140e0*/  IMAD.MOV.U32 R175, RZ, RZ, R177 ;  /* 0x000000ffffaf7224 */ /* 0x000fe400078e00b1 */
[----:B------:R-:W-:Y:S02]  /*140f0*/  IMAD R2, R179, 0x30, RZ ;  /* 0x00000030b3027824 */ /* 0x000fe400078e02ff */
[----:B------:R-:W-:-:S05]  /*14100*/  IMAD.WIDE.U32 R178, R178, 0x30, R174 ;  /* 0x00000030b2b27825 */ /* 0x000fca00078e00ae */
[----:B------:R-:W-:-:S03]  /*14110*/  IADD3 R2, R2, R179, RZ ;  /* 0x000000b302027210 */ /* 0x000fc60007ffe0ff */
        /* <DEDUP_REMOVED lines=15> */
.L_x_1325:
[----:B------:R-:W-:Y:S05]  /*14210*/  BSYNC B3 ;  /* 0x0000000000037941 */ /* 0x000fea0003800000 */
.L_x_1298:
[----:B------:R-:W-:Y:S01]  /*14220*/  IADD3 R240, R50, -0x1, RZ ;  /* 0xffffffff32f07810 */ /* 0x000fe20007ffe0ff */
[----:B------:R-:W-:Y:S01]  /*14230*/  BSSY B0, `(.L_x_1368) ;  /* 0x0000017000007945 */ /* 0x000fe20003800000 */
[----:B------:R-:W-:-:S03]  /*14240*/  LOP3.LUT R241, R60, 0xff, RZ, 0xc0, !PT ;  /* 0x000000ff3cf17812 */ /* 0x000fc600078ec0ff */
[----:B------:R-:W-:-:S04]  /*14250*/  IMAD.SHL.U32 R3, R240, 0x80, RZ ;  /* 0x00000080f0037824 */ /* 0x000fc800078e00ff */
        /* <DEDUP_REMOVED lines=20> */
.L_x_1369:
[----:B------:R-:W-:Y:S05]  /*143a0*/  BSYNC B0 ;  /* 0x0000000000007941 */ /* 0x000fea0003800000 */
.L_x_1368:
[----:B------:R-:W-:Y:S01]  /*143b0*/  ISETP.GE.AND P0, PT, R0, R4, PT ;  /* 0x000000040000720c */ /* 0x000fe20003f06270 */
[----:B------:R-:W-:-:S12]  /*143c0*/  BSSY B0, `(.L_x_1370) ;  /* 0x0000015000007945 */ /* 0x000fd80003800000 */
[----:B------:R-:W-:Y:S05]  /*143d0*/  @P0 BRA `(.L_x_1371) ;  /* 0x0000013000000947 */ /* 0x000fea0003800000 */
[C---:B------:R-:W-:Y:S02]  /*143e0*/  LOP3.LUT R2, R241.reuse, 0x1, RZ, 0xc0, !PT ;  /* 0x00000001f1027812 */ /* 0x040fe400078ec0ff */
[----:B------:R-:W-:Y:S02]  /*143f0*/  LOP3.LUT P0, RZ, R241, 0x2, RZ, 0xc0, !PT ;  /* 0x00000002f1ff7812 */ /* 0x000fe4000780c0ff */
[----:B------:R-:W-:-:S11]  /*14400*/  ISETP.NE.U32.AND P1, PT, R2, 0x1, PT ;  /* 0x000000010200780c */ /* 0x000fd60003f25070 */
[C---:B------:R-:W-:Y:S02]  /*14410*/  @P0 IADD3 R5, P2, R227.reuse, R166, RZ ;  /* 0x000000a6e3050210 */ /* 0x040fe40007f5e0ff */
[----:B-1----:R-:W-:-:S03]  /*14420*/  @!P1 LEA R8, P3, R227, R230, 0x1 ;  /* 0x000000e6e3089211 */ /* 0x002fc600078608ff */
        /* <DEDUP_REMOVED lines=14> */
.L_x_1371:
[----:B------:R-:W-:Y:S05]  /*14510*/  BSYNC B0 ;  /* 0x0000000000007941 */ /* 0x000fea0003800000 */
.L_x_1370:
[----:B------:R-:W-:Y:S01]  /*14520*/  ISETP.GE.AND P0, PT, R17, R4, PT ;  /* 0x000000041100720c */ /* 0x000fe20003f06270 */
[----:B------:R-:W-:-:S12]  /*14530*/  BSSY B0, `(.L_x_1372) ;  /* 0x0000017000007945 */ /* 0x000fd80003800000 */
[----:B------:R-:W-:Y:S05]  /*14540*/  @P0 BRA `(.L_x_1373) ;  /* 0x0000015000000947 */ /* 0x000fea0003800000 */
[C---:B------:R-:W-:Y:S02]  /*14550*/  LOP3.LUT R2, R241.reuse, 0x1, RZ, 0xc0, !PT ;  /* 0x00000001f1027812 */ /* 0x040fe400078ec0ff */
[----:B------:R-:W-:Y:S02]  /*14560*/  LOP3.LUT P0, RZ, R241, 0x2, RZ, 0xc0, !PT ;  /* 0x00000002f1ff7812 */ /* 0x000fe4000780c0ff */
[----:B------:R-:W-:Y:S01]  /*14570*/  ISETP.NE.U32.AND P1, PT, R2, 0x1, PT ;  /* 0x000000010200780c */ /* 0x000fe20003f25070 */
[C---:B------:R-:W-:Y:S01]  /*14580*/  IMAD.SHL.U32 R2, R42.reuse, 0x20, RZ ;  /* 0x000000202a027824 */ /* 0x040fe200078e00ff */
[----:B------:R-:W-:-:S09]  /*14590*/  SHF.L.U64.HI R5, R42, 0x5, R43 ;  /* 0x000000052a057819 */ /* 0x000fd2000001022b */
[C---:B-1----:R-:W-:Y:S02]  /*145a0*/  @P0 IADD3 R7, P2, R2.reuse, R166, RZ ;  /* 0x000000a602070210 */ /* 0x042fe40007f5e0ff */
[----:B---3--:R-:W-:-:S03]  /*145b0*/  @!P1 LEA R12, P3, R2, R230, 0x1 ;  /* 0x000000e6020c9211 */ /* 0x008fc600078608ff */
[----:B------:R-:W-:Y:S01]  /*145c0*/  @P0 IMAD.X R6, R5, 0x1, R169, P2 ;  /* 0x0000000105060824 */ /* 0x000fe200010e06a9 */
[C---:B------:R-:W-:Y:S02]  /*145d0*/  @P0 LEA R8, P2, R7.reuse, R172, 0x1 ;  /* 0x000000ac07080211 */ /* 0x040fe400078408ff */
        /* <DEDUP_REMOVED lines=12> */
.L_x_1373:
[----:B------:R-:W-:Y:S05]  /*146a0*/  BSYNC B0 ;  /* 0x0000000000007941 */ /* 0x000fea0003800000 */
.L_x_1372:
        /* <DEDUP_REMOVED lines=14> */
[----:B---3--:R-:W-:-:S03]  /*14790*/  @P0 LEA R12, P2, R6, R172, 0x1 ;  /* 0x000000ac060c0211 */ /* 0x008fc600078408ff */
        /* <DEDUP_REMOVED lines=12> */
.L_x_1375:
[----:B------:R-:W-:Y:S05]  /*14860*/  BSYNC B0 ;  /* 0x0000000000007941 */ /* 0x000fea0003800000 */
.L_x_1374:
[----:B-1----:R-:W-:Y:S01]  /*14870*/  IADD3 R8, R170, 0x40, RZ ;  /* 0x00000040aa087810 */ /* 0x002fe20007ffe0ff */
[----:B------:R-:W-:Y:S03]  /*14880*/  BSSY B0, `(.L_x_1376) ;  /* 0x0000018000007945 */ /* 0x000fe60003800000 */
[----:B------:R-:W-:-:S13]  /*14890*/  ISETP.GE.AND P0, PT, R8, R4, PT ;  /* 0x000000040800720c */ /* 0x000fda0003f06270 */
[----:B------:R-:W-:Y:S05]  /*148a0*/  @P0 BRA `(.L_x_1377) ;  /* 0x0000015000000947 */ /* 0x000fea0003800000 */
[C---:B------:R-:W-:Y:S02]  /*148b0*/  LOP3.LUT R2, R241.reuse, 0x1, RZ, 0xc0, !PT ;  /* 0x00000001f1027812 */ /* 0x040fe400078ec0ff */
[----:B------:R-:W-:Y:S02]  /*148c0*/  LOP3.LUT P0, RZ, R241, 0x2, RZ, 0xc0, !PT ;  /* 0x00000002f1ff7812 */ /* 0x000fe4000780c0ff */
[----:B------:R-:W-:Y:S01]  /*148d0*/  ISETP.NE.U32.AND P1, PT, R2, 0x1, PT ;  /* 0x000000010200780c */ /* 0x000fe20003f25070 */
[C---:B------:R-:W-:Y:S01]  /*148e0*/  IMAD.SHL.U32 R2, R42.reuse, 0x40, RZ ;  /* 0x000000402a027824 */ /* 0x040fe200078e00ff */
[----:B------:R-:W-:-:S09]  /*148f0*/  SHF.L.U64.HI R5, R42, 0x6, R43 ;  /* 0x000000062a057819 */ /* 0x000fd2000001022b */
[C---:B------:R-:W-:Y:S02]  /*14900*/  @P0 IADD3 R7, P2, R2.reuse, R166, RZ ;  /* 0x000000a602070210 */ /* 0x040fe40007f5e0ff */
        /* <DEDUP_REMOVED lines=15> */
.L_x_1377:
[----:B------:R-:W-:Y:S05]  /*14a00*/  BSYNC B0 ;  /* 0x0000000000007941 */ /* 0x000fea0003800000 */
.L_x_1376:
[----:B------:R-:W-:Y:S01]  /*14a10*/  IADD3 R7, R170, 0x50, RZ ;  /* 0x00000050aa077810 */ /* 0x000fe20007ffe0ff */
[----:B------:R-:W-:Y:S03]  /*14a20*/  BSSY B0, `(.L_x_1378) ;  /* 0x000001c000007945 */ /* 0x000fe60003800000 */
[----:B------:R-:W-:-:S13]  /*14a30*/  ISETP.GE.AND P0, PT, R7, R4, PT ;  /* 0x000000040700720c */ /* 0x000fda0003f06270 */
[----:B------:R-:W-:Y:S05]  /*14a40*/  @P0 BRA `(.L_x_1379) ;  /* 0x0000019000000947 */ /* 0x000fea0003800000 */
[C---:B------:R-:W-:Y:S02]  /*14a50*/  LOP3.LUT R2, R241.reuse, 0x1, RZ, 0xc0, !PT ;  /* 0x00000001f1027812 */ /* 0x040fe400078ec0ff */
[----:B------:R-:W-:Y:S02]  /*14a60*/  LOP3.LUT P0, RZ, R241, 0x2, RZ, 0xc0, !PT ;  /* 0x00000002f1ff7812 */ /* 0x000fe4000780c0ff */
[----:B------:R-:W-:-:S11]  /*14a70*/  ISETP.NE.U32.AND P1, PT, R2, 0x1, PT ;  /* 0x000000010200780c */ /* 0x000fd60003f25070 */
[----:B-1-3--:R-:W-:Y:S02]  /*14a80*/  @P0 IMAD.MOV.U32 R12, RZ, RZ, R166 ;  /* 0x000000ffff0c0224 */ /* 0x00afe400078e00a6 */
        /* <DEDUP_REMOVED lines=21> */
.L_x_1379:
[----:B------:R-:W-:Y:S05]  /*14be0*/  BSYNC B0 ;  /* 0x0000000000007941 */ /* 0x000fea0003800000 */
.L_x_1378:
        /* <DEDUP_REMOVED lines=29> */
.L_x_1381:
[----:B------:R-:W-:Y:S05]  /*14dc0*/  BSYNC B0 ;  /* 0x0000000000007941 */ /* 0x000fea0003800000 */
.L_x_1380:
[----:B------:R-:W-:Y:S01]  /*14dd0*/  IADD3 R5, R170, 0x70, RZ ;  /* 0x00000070aa057810 */ /* 0x000fe20007ffe0ff */
[----:B------:R-:W-:Y:S03]  /*14de0*/  BSSY B0, `(.L_x_1382) ;  /* 0x000001c000007945 */ /* 0x000fe60003800000 */
[----:B------:R-:W-:-:S13]  /*14df0*/  ISETP.GE.AND P0, PT, R5, R4, PT ;  /* 0x000000040500720c */ /* 0x000fda0003f06270 */
[----:B------:R-:W-:Y:S05]  /*14e00*/  @P0 BRA `(.L_x_1383) ;  /* 0x0000019000000947 */ /* 0x000fea0003800000 */
[C---:B------:R-:W-:Y:S01]  /*14e10*/  LOP3.LUT R2, R241.reuse, 0x1, RZ, 0xc0, !PT ;  /* 0x00000001f1027812 */ /* 0x040fe200078ec0ff */
[----:B-1-3--:R-:W-:Y:S01]  /*14e20*/  IMAD.MOV.U32 R12, RZ, RZ, R166 ;  /* 0x000000ffff0c7224 */ /* 0x00afe200078e00a6 */
[----:B------:R-:W-:Y:S01]  /*14e30*/  LOP3.LUT P0, RZ, R241, 0x2, RZ, 0xc0, !PT ;  /* 0x00000002f1ff7812 */ /* 0x000fe2000780c0ff */
[----:B------:R-:W-:Y:S01]  /*14e40*/  IMAD.MOV.U32 R13, RZ, RZ, R169 ;  /* 0x000000ffff0d7224 */ /* 0x000fe200078e00a9 */
[----:B------:R-:W-:Y:S01]  /*14e50*/  ISETP.NE.U32.AND P1, PT, R2, 0x1, PT ;  /* 0x000000010200780c */ /* 0x000fe20003f25070 */
[----:B------:R-:W-:Y:S02]  /*14e60*/  IMAD R2, R43, 0x70, RZ ;  /* 0x000000702b027824 */ /* 0x000fe400078e02ff */
[----:B------:R-:W-:-:S05]  /*14e70*/  IMAD.WIDE.U32 R12, R42, 0x70, R12 ;  /* 0x000000702a0c7825 */ /* 0x000fca00078e000c */
[----:B------:R-:W-:-:S03]  /*14e80*/  IADD3 R2, R13, R2, RZ ;  /* 0x000000020d027210 */ /* 0x000fc60007ffe0ff */
[C---:B------:R-:W-:Y:S02]  /*14e90*/  @P0 LEA R18, P2, R12.reuse, R172, 0x1 ;  /* 0x000000ac0c120211 */ /* 0x040fe400078408ff */
        /* <DEDUP_REMOVED lines=16> */
.L_x_1383:
[----:B------:R-:W-:Y:S05]  /*14fa0*/  BSYNC B0 ;  /* 0x0000000000007941 */ /* 0x000fea0003800000 */
.L_x_1382:
        /* <DEDUP_REMOVED lines=16> */
[----:B------:R-:W-:-:S11]  /*150b0*/  ISETP.NE.U32.AND P1, PT, R9, 0x1, PT ;  /* 0x000000010900780c */ /* 0x000fd60003f25070 */
[----:B-1-3--:R-:W-:Y:S02]  /*150c0*/  @P0 IMAD.MOV.U32 R12, RZ, RZ, R141 ;  /* 0x000000ffff0c0224 */ /* 0x00afe400078e008d */
        /* <DEDUP_REMOVED lines=13> */
.L_x_1385:
[----:B------:R-:W-:Y:S05]  /*151a0*/  BSYNC B0 ;  /* 0x0000000000007941 */ /* 0x000fea0003800000 */
.L_x_1384:
        /* <DEDUP_REMOVED lines=22> */
.L_x_1387:
[----:B------:R-:W-:Y:S05]  /*15310*/  BSYNC B0 ;  /* 0x0000000000007941 */ /* 0x000fea0003800000 */
.L_x_1386:
        /* <DEDUP_REMOVED lines=24> */
.L_x_1389:
[----:B------:R-:W-:Y:S05]  /*154a0*/  BSYNC B0 ;  /* 0x0000000000007941 */ /* 0x000fea0003800000 */
.L_x_1388:
        /* <DEDUP_REMOVED lines=8> */
[-C--:B-1-3--:R-:W-:Y:S01]  /*15530*/  @P0 MOV R12, R141.reuse ;  /* 0x0000008d000c0202 */ /* 0x08afe20000000f00 */
[C---:B------:R-:W-:Y:S01]  /*15540*/  @P0 IMAD R0, R49.reuse, 0x60, RZ ;  /* 0x0000006031000824 */ /* 0x040fe200078e02ff */
[----:B------:R-:W-:Y:S01]  /*15550*/  @!P1 MOV R14, R141 ;  /* 0x0000008d000e9202 */ /* 0x000fe20000000f00 */
[----:B------:R-:W-:Y:S01]  /*15560*/  @!P1 IMAD.MOV.U32 R15, RZ, RZ, R140 ;  /* 0x000000ffff0f9224 */ /* 0x000fe200078e008c */
[----:B------:R-:W-:Y:S01]  /*15570*/  @P0 MOV R13, R140 ;  /* 0x0000008c000d0202 */ /* 0x000fe20000000f00 */
[----:B------:R-:W-:Y:S02]  /*15580*/  @!P1 IMAD R9, R49, 0x60, RZ ;  /* 0x0000006031099824 */ /* 0x000fe400078e02ff */
[----:B------:R-:W-:-:S04]  /*15590*/  @!P1 IMAD.WIDE.U32 R14, R48, 0x60, R14 ;  /* 0x00000060300e9825 */ /* 0x000fc800078e000e */
[----:B------:R-:W-:-:S04]  /*155a0*/  @P0 IMAD.WIDE.U32 R12, R48, 0x60, R12 ;  /* 0x00000060300c0825 */ /* 0x000fc800078e000c */
[----:B------:R-:W-:Y:S01]  /*155b0*/  @!P1 IMAD.IADD R15, R9, 0x1, R15 ;  /* 0x00000001090f9824 */ /* 0x000fe200078e020f */
[----:B------:R-:W-:-:S04]  /*155c0*/  @P0 IADD3 R13, R0, R13, RZ ;  /* 0x0000000d000d0210 */ /* 0x000fc80007ffe0ff */
        /* <DEDUP_REMOVED lines=10> */
.L_x_1391:
[----:B------:R-:W-:Y:S05]  /*15670*/  BSYNC B0 ;  /* 0x0000000000007941 */ /* 0x000fea0003800000 */
.L_x_1390:
        /* <DEDUP_REMOVED lines=24> */
.L_x_1393:
[----:B------:R-:W-:Y:S05]  /*15800*/  BSYNC B0 ;  /* 0x0000000000007941 */ /* 0x000fea0003800000 */
.L_x_1392:
        /* <DEDUP_REMOVED lines=8> */
[-C--:B------:R-:W-:Y:S01]  /*15890*/  @P0 MOV R8, R141.reuse ;  /* 0x0000008d00080202 */ /* 0x080fe20000000f00 */
[C---:B------:R-:W-:Y:S01]  /*158a0*/  @P0 IMAD R0, R49.reuse, 0xa0, RZ ;  /* 0x000000a031000824 */ /* 0x040fe200078e02ff */
[----:B-1-3--:R-:W-:Y:S01]  /*158b0*/  @!P1 MOV R12, R141 ;  /* 0x0000008d000c9202 */ /* 0x00afe20000000f00 */
        /* <DEDUP_REMOVED lines=17> */
.L_x_1395:
[----:B------:R-:W-:Y:S05]  /*159d0*/  BSYNC B0 ;  /* 0x0000000000007941 */ /* 0x000fea0003800000 */
.L_x_1394:
        /* <DEDUP_REMOVED lines=8> */
[----:B------:R-:W-:Y:S01]  /*15a60*/  @P0 MOV R6, R141 ;  /* 0x0000008d00060202 */ /* 0x000fe20000000f00 */
[----:B------:R-:W-:Y:S01]  /*15a70*/  @P0 IMAD R0, R49, 0xc0, RZ ;  /* 0x000000c031000824 */ /* 0x000fe200078e02ff */
[-C--:B------:R-:W-:Y:S01]  /*15a80*/  @P0 MOV R7, R140.reuse ;  /* 0x0000008c00070202 */ /* 0x080fe20000000f00 */
[----:B-1-3--:R-:W-:Y:S01]  /*15a90*/  @!P1 IMAD.MOV.U32 R12, RZ, RZ, R141 ;  /* 0x000000ffff0c9224 */ /* 0x00afe200078e008d */
[----:B------:R-:W-:-:S03]  /*15aa0*/  @!P1 MOV R13, R140 ;  /* 0x0000008c000d9202 */ /* 0x000fc60000000f00 */
[----:B------:R-:W-:-:S04]  /*15ab0*/  @P0 IMAD.WIDE.U32 R8, R48, 0xc0, R6 ;  /* 0x000000c030080825 */ /* 0x000fc800078e0006 */
[----:B------:R-:W-:Y:S02]  /*15ac0*/  @!P1 IMAD R6, R49, 0xc0, RZ ;  /* 0x000000c031069824 */ /* 0x000fe400078e02ff */
[----:B------:R-:W-:-:S04]  /*15ad0*/  @!P1 IMAD.WIDE.U32 R12, R48, 0xc0, R12 ;  /* 0x000000c0300c9825 */ /* 0x000fc800078e000c */
[----:B------:R-:W-:Y:S01]  /*15ae0*/  @P0 IMAD.IADD R9, R0, 0x1, R9 ;  /* 0x0000000100090824 */ /* 0x000fe200078e0209 */
[----:B------:R-:W-:Y:S01]  /*15af0*/  @!P1 IADD3 R7, R6, R13, RZ ;  /* 0x0000000d06079210 */ /* 0x000fe20007ffe0ff */
        /* <DEDUP_REMOVED lines=11> */
.L_x_1397:
[----:B------:R-:W-:Y:S05]  /*15bb0*/  BSYNC B0 ;  /* 0x0000000000007941 */ /* 0x000fea0003800000 */
.L_x_1396:
        /* <DEDUP_REMOVED lines=10> */
[----:B-1----:R-:W-:Y:S01]  /*15c60*/  @!P1 MOV R6, R141 ;  /* 0x0000008d00069202 */ /* 0x002fe20000000f00 */
        /* <DEDUP_REMOVED lines=17> */
.L_x_1399:
[----:B------:R-:W-:Y:S05]  /*15d80*/  BSYNC B0 ;  /* 0x0000000000007941 */ /* 0x000fea0003800000 */
.L_x_1398:
[----:B------:R-:W-:Y:S01]  /*15d90*/  SHF.R.S32.HI R223, RZ, 0x4, R58 ;  /* 0x00000004ffdf7819 */ /* 0x000fe2000001143a */
[----:B-12---:R-:W2:Y:S01]  /*15da0*/  LD.E R8, [R10.64+0x18c] ;  /* 0x00018c060a087980 */ /* 0x006ea2000c101900 */
[----:B------:R-:W-:-:S02]  /*15db0*/  IMAD.SHL.U32 R0, R54, 0x40, RZ ;  /* 0x0000004036007824 */ /* 0x000fc400078e00ff */
[----:B------:R-:W-:Y:S01]  /*15dc0*/  LEA.HI R4, R58, R223, RZ, 0x1 ;  /* 0x000000df3a047211 */ /* 0x000fe200078f08ff */
[----:B------:R-:W-:Y:S02]  /*15dd0*/  IMAD.SHL.U32 R56, R56, 0x40, RZ ;  /* 0x0000004038387824 */ /* 0x000fe400078e00ff */
[----:B------:R-:W-:Y:S01]  /*15de0*/  IMAD.SHL.U32 R170, R170, 0x8, RZ ;  /* 0x00000008aaaa7824 */ /* 0x000fe200078e00ff */
[----:B------:R-:W-:Y:S01]  /*15df0*/  LOP3.LUT R4, R4, 0xfffffffe, RZ, 0xc0, !PT ;  /* 0xfffffffe04047812 */ /* 0x000fe200078ec0ff */
[----:B------:R-:W-:Y:S01]  /*15e00*/  IMAD.SHL.U32 R36, R57, 0x40, RZ ;  /* 0x0000004039247824 */ /* 0x000fe200078e00ff */
[----:B------:R-:W-:Y:S02]  /*15e10*/  LOP3.LUT R0, R0, 0x1c0, RZ, 0xc0, !PT ;  /* 0x000001c000007812 */ /* 0x000fe400078ec0ff */
[----:B------:R-:W-:Y:S01]  /*15e20*/  R2P PR, R54, 0x6 ;  /* 0x0000000636007804 */ /* 0x000fe20000000000 */
[----:B------:R-:W-:Y:S01]  /*15e30*/  IMAD.IADD R223, R223, 0x1, -R4 ;  /* 0x00000001dfdf7824 */ /* 0x000fe200078e0a04 */
[----:B------:R-:W-:Y:S01]  /*15e40*/  LOP3.LUT R56, R56, 0x1c0, RZ, 0xc0, !PT ;  /* 0x000001c038387812 */ /* 0x000fe200078ec0ff */
[----:B------:R-:W-:Y:S01]  /*15e50*/  IMAD R39, R51, 0x10, R39 ;  /* 0x0000001033277824 */ /* 0x000fe200078e0227 */
[----:B------:R-:W-:Y:S01]  /*15e60*/  LOP3.LUT R170, R0, 0x8, R170, 0xf8, !PT ;  /* 0x0000000800aa7812 */ /* 0x000fe200078ef8aa */
[----:B------:R-:W-:Y:S01]  /*15e70*/  IMAD.SHL.U32 R4, R223, 0x8, RZ ;  /* 0x00000008df047824 */ /* 0x000fe200078e00ff */
[----:B------:R-:W-:Y:S01]  /*15e80*/  LOP3.LUT R36, R36, 0xfffffe00, RZ, 0xc0, !PT ;  /* 0xfffffe0024247812 */ /* 0x000fe200078ec0ff */
[----:B------:R-:W-:Y:S01]  /*15e90*/  IMAD.IADD R55, R3, 0x1, R55 ;  /* 0x0000000103377824 */ /* 0x000fe200078e0237 */
[----:B------:R-:W-:Y:S01]  /*15ea0*/  SHF.R.U32.HI R0, RZ, 0x3, R0 ;  /* 0x00000003ff007819 */ /* 0x000fe20000011600 */
[----:B------:R-:W0:Y:S01]  /*15eb0*/  LDGDEPBAR ;  /* 0x00000000000079af */ /* 0x000e220000000000 */
[----:B------:R-:W-:Y:S01]  /*15ec0*/  LOP3.LUT R4, R56, 0x8, R4, 0xf8, !PT ;  /* 0x0000000838047812 */ /* 0x000fe200078ef804 */
[----:B------:R-:W-:Y:S01]  /*15ed0*/  IMAD R224, R51, 0x400, R36 ;  /* 0x0000040033e07824 */ /* 0x000fe200078e0224 */
[----:B------:R-:W-:-:S02]  /*15ee0*/  SHF.R.U32.HI R9, RZ, 0x3, R56 ;  /* 0x00000003ff097819 */ /* 0x000fc40000011638 */
[----:B------:R-:W-:Y:S02]  /*15ef0*/  LOP3.LUT R0, R170, R0, RZ, 0x3c, !PT ;  /* 0x00000000aa007212 */ /* 0x000fe400078e3cff */
[----:B------:R-:W-:-:S03]  /*15f00*/  LOP3.LUT R9, R4, R9, RZ, 0x3c, !PT ;  /* 0x0000000904097212 */ /* 0x000fc600078e3cff */
[----:B------:R-:W-:Y:S02]  /*15f10*/  IMAD R223, R223, 0x200, R0 ;  /* 0x00000200dfdf7824 */ /* 0x000fe400078e0200 */
[----:B------:R-:W-:Y:S02]  /*15f20*/  IMAD.IADD R224, R9, 0x1, R224 ;  /* 0x0000000109e07824 */ /* 0x000fe400078e02e0 */
[----:B------:R-:W-:Y:S02]  /*15f30*/  IMAD.SHL.U32 R223, R223, 0x2, RZ ;  /* 0x00000002dfdf7824 */ /* 0x000fe400078e00ff */
[----:B------:R-:W-:-:S03]  /*15f40*/  IMAD.SHL.U32 R224, R224, 0x2, RZ ;  /* 0x00000002e0e07824 */ /* 0x000fc600078e00ff */
[----:B------:R-:W-:Y:S04]  /*15f50*/  LDSM.16.M88.4 R20, [R223+0x4000] ;  /* 0x00400000df14783b */ /* 0x000fe80000000200 */
[----:B-----5:R-:W1:Y:S04]  /*15f60*/  LDSM.16.M88.4 R28, [R224] ;  /* 0x00000000e01c783b */ /* 0x020e680000000200 */
[----:B---3--:R-:W3:Y:S04]  /*15f70*/  LDSM.16.M88.4 R12, [R223+0x4800] ;  /* 0x00480000df0c783b */ /* 0x008ee80000000200 */
[----:B------:R-:W4:Y:S04]  /*15f80*/  LDSM.16.M88.4 R100, [R223+0x5000] ;  /* 0x00500000df64783b */ /* 0x000f280000000200 */
[----:B------:R-:W4:Y:S04]  /*15f90*/  LDSM.16.M88.4 R72, [R223+0x5800] ;  /* 0x00580000df48783b */ /* 0x000f280000000200 */
[----:B------:R-:W4:Y:S04]  /*15fa0*/  LDSM.16.M88.4 R64, [R223+0x6000] ;  /* 0x00600000df40783b */ /* 0x000f280000000200 */
[----:B------:R-:W4:Y:S04]  /*15fb0*/  LDSM.16.M88.4 R56, [R223+0x6800] ;  /* 0x00680000df38783b */ /* 0x000f280000000200 */
[----:B------:R-:W4:Y:S04]  /*15fc0*/  LDSM.16.M88.4 R40, [R223+0x7000] ;  /* 0x00700000df28783b */ /* 0x000f280000000200 */
[----:B------:R-:W4:Y:S01]  /*15fd0*/  LDSM.16.M88.4 R76, [R223+0x7800] ;  /* 0x00780000df4c783b */ /* 0x000f220000000200 */
[C---:B------:R-:W-:Y:S01]  /*15fe0*/  IADD3 R0, R223.reuse, 0x4000, RZ ;  /* 0x00004000df007810 */ /* 0x040fe20007ffe0ff */
[----:B------:R-:W-:Y:S01]  /*15ff0*/  IMAD R222, R38, 0x2, R224 ;  /* 0x0000000226de7824 */ /* 0x000fe200078e02e0 */
[----:B------:R-:W-:-:S02]  /*16000*/  IADD3 R221, R223, 0x4020, RZ ;  /* 0x00004020dfdd7810 */ /* 0x000fc40007ffe0ff */
[----:B------:R-:W-:Y:S02]  /*16010*/  @P1 IADD3 R221, R0, -0x20, RZ ;  /* 0xffffffe000dd1810 */ /* 0x000fe40007ffe0ff */
[----:B------:R-:W-:Y:S04]  /*16020*/  LDSM.16.M88.4 R80, [R222] ;  /* 0x00000000de50783b */ /* 0x000fe80000000200 */
[----:B------:R-:W4:Y:S01]  /*16030*/  LDSM.16.M88.4 R124, [R221] ;  /* 0x00000000dd7c783b */ /* 0x000f220000000200 */
[----:B------:R-:W-:Y:S01]  /*16040*/  IMAD.MOV.U32 R0, RZ, RZ, 0x40 ;  /* 0x00000040ff007424 */ /* 0x000fe200078e00ff */
[C---:B-1----:R-:W-:Y:S02]  /*16050*/  HMMA.16816.F32.BF16 R24, R28.reuse, R20, RZ ;  /* 0x000000141c18723c */ /* 0x042fe400000418ff */
[----:B------:R-:W1:Y:S04]  /*16060*/  LDSM.16.M88.4 R108, [R221+0x1000] ;  /* 0x00100000dd6c783b */ /* 0x000e680000000200 */
[----:B------:R-:W1:Y:S01]  /*16070*/  LDSM.16.M88.4 R104, [R221+0x1800] ;  /* 0x00180000dd68783b */ /* 0x000e620000000200 */
[----:B------:R-:W-:Y:S01]  /*16080*/  IMAD R220, R37, 0x2, R224 ;  /* 0x0000000225dc7824 */ /* 0x000fe200078e02e0 */
[----:B---3--:R-:W-:Y:S02]  /*16090*/  HMMA.16816.F32.BF16 R16, R28, R12, RZ ;  /* 0x0000000c1c10723c */ /* 0x008fe400000418ff */
[----:B------:R-:W3:Y:S01]  /*160a0*/  LDSM.16.M88.4 R84, [R221+0x3800] ;  /* 0x00380000dd54783b */ /* 0x000ee20000000200 */
[----:B------:R-:W-:-:S03]  /*160b0*/  SEL R0, R0, 0xffffffc0, !P2 ;  /* 0xffffffc000007807 */ /* 0x000fc60005000000 */
[----:B------:R-:W1:Y:S02]  /*160c0*/  LDSM.16.M88.4 R120, [R221+0x800] ;  /* 0x00080000dd78783b */ /* 0x000e640000000200 */
[C---:B------:R-:W-:Y:S01]  /*160d0*/  HMMA.16816.F32.BF16 R20, R28.reuse, R22, RZ ;  /* 0x000000161c14723c */ /* 0x040fe200000418ff */
[----:B------:R-:W-:Y:S01]  /*160e0*/  IMAD.IADD R217, R223, 0x1, R0 ;  /* 0x00000001dfd97824 */ /* 0x000fe200078e0200 */
[----:B------:R-:W1:Y:S04]  /*160f0*/  LDSM.16.M88.4 R116, [R221+0x2000] ;  /* 0x00200000dd74783b */ /* 0x000e680000000200 */
[----:B------:R-:W1:Y:S02]  /*16100*/  LDSM.16.M88.4 R112, [R221+0x2800] ;  /* 0x00280000dd70783b */ /* 0x000e640000000200 */
[C---:B----4-:R-:W-:Y:S02]  /*16110*/  HMMA.16816.F32.BF16 R4, R28.reuse, R100, RZ ;  /* 0x000000641c04723c */ /* 0x050fe400000418ff */
[----:B------:R-:W4:Y:S04]  /*16120*/  LDSM.16.M88.4 R88, [R221+0x3000] ;  /* 0x00300000dd58783b */ /* 0x000f280000000200 */
[----:B------:R-:W-:Y:S02]  /*16130*/  LDSM.16.M88.4 R92, [R220] ;  /* 0x00000000dc5c783b */ /* 0x000fe40000000200 */
[C---:B------:R-:W-:Y:S02]  /*16140*/  HMMA.16816.F32.BF16 R96, R28.reuse, R72, RZ ;  /* 0x000000481c60723c */ /* 0x040fe400000418ff */
[----:B------:R-:W-:Y:S06]  /*16150*/  LDSM.16.M88.4 R128, [R217+0x5800] ;  /* 0x00580000d980783b */ /* 0x000fec0000000200 */
        /* <DEDUP_REMOVED lines=11> */
[----:B------:R-:W2:Y:S07]  /*16210*/  LDSM.16.M88.4 R76, [R217+0x4000] ;  /* 0x00400000d94c783b */ /* 0x000eae0000000200 */
[C---:B------:R-:W-:Y:S08]  /*16220*/  HMMA.16816.F32.BF16 R24, R80.reuse, R124, R24 ;  /* 0x0000007c5018723c */ /* 0x040ff00000041818 */
[C---:B------:R-:W-:Y:S08]  /*16230*/  HMMA.16816.F32.BF16 R20, R80.reuse, R126, R20 ;  /* 0x0000007e5014723c */ /* 0x040ff00000041814 */
[C---:B-1----:R-:W-:Y:S08]  /*16240*/  HMMA.16816.F32.BF16 R4, R80.reuse, R108, R4 ;  /* 0x0000006c5004723c */ /* 0x042ff00000041804 */
[C---:B------:R-:W-:Y:S01]  /*16250*/  HMMA.16816.F32.BF16 R100, R80.reuse, R110, R100 ;  /* 0x0000006e5064723c */ /* 0x040fe20000041864 */
[----:B------:R-:W1:Y:S07]  /*16260*/  LDSM.16.M88.4 R108, [R217+0x4800] ;  /* 0x00480000d96c783b */ /* 0x000e6e0000000200 */
[C---:B------:R-:W-:Y:S08]  /*16270*/  HMMA.16816.F32.BF16 R96, R80.reuse, R104, R96 ;  /* 0x000000685060723c */ /* 0x040ff00000041860 */
[C---:B------:R-:W-:Y:S01]  /*16280*/  HMMA.16816.F32.BF16 R72, R80.reuse, R106, R72 ;  /* 0x0000006a5048723c */ /* 0x040fe20000041848 */
[----:B------:R-:W1:Y:S07]  /*16290*/  LDSM.16.M88.4 R104, [R217+0x5000] ;  /* 0x00500000d968783b */ /* 0x000e6e0000000200 */
[C---:B---3--:R-:W-:Y:S08]  /*162a0*/  HMMA.16816.F32.BF16 R32, R80.reuse, R84, R32 ;  /* 0x000000545020723c */ /* 0x048ff00000041820 */
[C---:B------:R-:W-:Y:S01]  /*162b0*/  HMMA.16816.F32.BF16 R28, R80.reuse, R86, R28 ;  /* 0x00000056501c723c */ /* 0x040fe2000004181c */
[----:B------:R-:W3:Y:S07]  /*162c0*/  LDSM.16.M88.4 R84, [R217+0x6800] ;  /* 0x00680000d954783b */ /* 0x000eee0000000200 */
[C---:B------:R-:W-:Y:S08]  /*162d0*/  HMMA.16816.F32.BF16 R16, R80.reuse, R120, R16 ;  /* 0x000000785010723c */ /* 0x040ff00000041810 */
[C---:B------:R-:W-:Y:S08]  /*162e0*/  HMMA.16816.F32.BF16 R12, R80.reuse, R122, R12 ;  /* 0x0000007a500c723c */ /* 0x040ff0000004180c */
[C---:B------:R-:W-:Y:S08]  /*162f0*/  HMMA.16816.F32.BF16 R68, R80.reuse, R116, R68 ;  /* 0x000000745044723c */ /* 0x040ff00000041844 */
[C---:B------:R-:W-:Y:S08]  /*16300*/  HMMA.16816.F32.BF16 R64, R80.reuse, R118, R64 ;  /* 0x000000765040723c */ /* 0x040ff00000041840 */
[C---:B------:R-:W-:Y:S08]  /*16310*/  HMMA.16816.F32.BF16 R60, R80.reuse, R112, R60 ;  /* 0x00000070503c723c */ /* 0x040ff0000004183c */
[C---:B------:R-:W-:Y:S08]  /*16320*/  HMMA.16816.F32.BF16 R56, R80.reuse, R114, R56 ;  /* 0x000000725038723c */ /* 0x040ff00000041838 */
[C---:B----4-:R-:W-:Y:S08]  /*16330*/  HMMA.16816.F32.BF16 R44, R80.reuse, R88, R44 ;  /* 0x00000058502c723c */ /* 0x050ff0000004182c */
[----:B------:R-:W-:Y:S01]  /*16340*/  HMMA.16816.F32.BF16 R40, R80, R90, R40 ;  /* 0x0000005a5028723c */ /* 0x000fe20000041828 */
[----:B------:R-:W4:Y:S04]  /*16350*/  LDSM.16.M88.4 R88, [R217+0x6000] ;  /* 0x00600000d958783b */ /* 0x000f280000000200 */
[----:B------:R-:W3:Y:S03]  /*16360*/  LDSM.16.M88.4 R80, [R217+0x7000] ;  /* 0x00700000d950783b */ /* 0x000ee60000000200 */
[C---:B--2---:R-:W-:Y:S08]  /*16370*/  HMMA.16816.F32.BF16 R24, R92.reuse, R76, R24 ;  /* 0x0000004c5c18723c */ /* 0x044ff00000041818 */
[----:B------:R-:W-:Y:S01]  /*16380*/  HMMA.16816.F32.BF16 R20, R92, R78, R20 ;  /* 0x0000004e5c14723c */ /* 0x000fe20000041814 */
[----:B------:R-:W2:Y:S01]  /*16390*/  LDSM.16.M88.4 R76, [R217+0x7800] ;  /* 0x00780000d94c783b */ /* 0x000ea20000000200 */
[----:B------:R-:W-:-:S02]  /*163a0*/  IMAD.IADD R206, R0, 0x1, R221 ;  /* 0x0000000100ce7824 */ /* 0x000fc400078e02dd */
[----:B------:R-:W-:-:S03]  /*163b0*/  IMAD R219, R37, 0x2, R222 ;  /* 0x0000000225db7824 */ /* 0x000fc600078e02de */
[----:B------:R-:W-:Y:S04]  /*163c0*/  LDSM.16.M88.4 R120, [R206] ;  /* 0x00000000ce78783b */ /* 0x000fe80000000200 */
[----:B------:R-:W2:Y:S01]  /*163d0*/  LDSM.16.M88.4 R124, [R219] ;  /* 0x00000000db7c783b */ /* 0x000ea20000000200 */
[C---:B-1----:R-:W-:Y:S03]  /*163e0*/  HMMA.16816.F32.BF16 R16, R92.reuse, R108, R16 ;  /* 0x0000006c5c10723c */ /* 0x042fe60000041810 */
[----:B------:R-:W1:Y:S04]  /*163f0*/  LDSM.16.M88.4 R112, [R206+0x1000] ;  /* 0x00100000ce70783b */ /* 0x000e680000000200 */
[----:B------:R-:W-:Y:S01]  /*16400*/  LDSM.16.M88.4 R116, [R206+0x800] ;  /* 0x00080000ce74783b */ /* 0x000fe20000000200 */
[C---:B------:R-:W-:Y:S03]  /*16410*/  HMMA.16816.F32.BF16 R12, R92.reuse, R110, R12 ;  /* 0x0000006e5c0c723c */ /* 0x040fe6000004180c */
[----:B------:R-:W1:Y:S05]  /*16420*/  LDSM.16.M88.4 R108, [R206+0x1800] ;  /* 0x00180000ce6c783b */ /* 0x000e6a0000000200 */
        /* <DEDUP_REMOVED lines=8> */
[C---:B----4-:R-:W-:Y:S08]  /*164b0*/  HMMA.16816.F32.BF16 R68, R92.reuse, R88, R68 ;  /* 0x000000585c44723c */ /* 0x050ff00000041844 */
[C---:B------:R-:W-:Y:S01]  /*164c0*/  HMMA.16816.F32.BF16 R64, R92.reuse, R90, R64 ;  /* 0x0000005a5c40723c */ /* 0x040fe20000041840 */
[----:B------:R-:W-:Y:S07]  /*164d0*/  LDSM.16.M88.4 R88, [R206+0x2800] ;  /* 0x00280000ce58783b */ /* 0x000fee0000000200 */
[C---:B------:R-:W-:Y:S08]  /*164e0*/  HMMA.16816.F32.BF16 R44, R92.reuse, R80, R44 ;  /* 0x000000505c2c723c */ /* 0x040ff0000004182c */
[C---:B------:R-:W-:Y:S01]  /*164f0*/  HMMA.16816.F32.BF16 R40, R92.reuse, R82, R40 ;  /* 0x000000525c28723c */ /* 0x040fe20000041828 */
[----:B------:R-:W-:Y:S07]  /*16500*/  LDSM.16.M88.4 R80, [R206+0x3800] ;  /* 0x00380000ce50783b */ /* 0x000fee0000000200 */
[C---:B--2---:R-:W-:Y:S08]  /*16510*/  HMMA.16816.F32.BF16 R32, R92.reuse, R76, R32 ;  /* 0x0000004c5c20723c */ /* 0x044ff00000041820 */
[----:B------:R-:W-:Y:S01]  /*16520*/  HMMA.16816.F32.BF16 R92, R92, R78, R28 ;  /* 0x0000004e5c5c723c */ /* 0x000fe2000004181c */
[----:B------:R-:W-:Y:S04]  /*16530*/  LDSM.16.M88.4 R28, [R223+0x8000] ;  /* 0x00800000df1c783b */ /* 0x000fe80000000200 */
[----:B------:R-:W2:Y:S03]  /*16540*/  LDSM.16.M88.4 R76, [R224+0x2000] ;  /* 0x00200000e04c783b */ /* 0x000ea60000000200 */
[C---:B------:R-:W-:Y:S08]  /*16550*/  HMMA.16816.F32.BF16 R24, R124.reuse, R120, R24 ;  /* 0x000000787c18723c */ /* 0x040ff00000041818 */
[C---:B------:R-:W-:Y:S08]  /*16560*/  HMMA.16816.F32.BF16 R20, R124.reuse, R122, R20 ;  /* 0x0000007a7c14723c */ /* 0x040ff00000041814 */
[C---:B-1----:R-:W-:Y:S08]  /*16570*/  HMMA.16816.F32.BF16 R4, R124.reuse, R112, R4 ;  /* 0x000000707c04723c */ /* 0x042ff00000041804 */
[C---:B------:R-:W-:Y:S08]  /*16580*/  HMMA.16816.F32.BF16 R100, R124.reuse, R114, R100 ;  /* 0x000000727c64723c */ /* 0x040ff00000041864 */
[C---:B------:R-:W-:Y:S08]  /*16590*/  HMMA.16816.F32.BF16 R96, R124.reuse, R108, R96 ;  /* 0x0000006c7c60723c */ /* 0x040ff00000041860 */
[C---:B------:R-:W-:Y:S01]  /*165a0*/  HMMA.16816.F32.BF16 R72, R124.reuse, R110, R72 ;  /* 0x0000006e7c48723c */ /* 0x040fe20000041848 */
[----:B------:R-:W1:Y:S07]  /*165b0*/  LDSM.16.M88.4 R108, [R223+0x8800] ;  /* 0x00880000df6c783b */ /* 0x000e6e0000000200 */
[C---:B------:R-:W-:Y:S08]  /*165c0*/  HMMA.16816.F32.BF16 R68, R124.reuse, R104, R68 ;  /* 0x000000687c44723c */ /* 0x040ff00000041844 */
[C---:B------:R-:W-:Y:S01]  /*165d0*/  HMMA.16816.F32.BF16 R112, R124.reuse, R106, R64 ;  /* 0x0000006a7c70723c */ /* 0x040fe20000041840 */
[----:B------:R-:W-:Y:S04]  /*165e0*/  LDSM.16.M88.4 R104, [R221+0x4000] ;  /* 0x00400000dd68783b */ /* 0x000fe80000000200 */
[----:B------:R-:W4:Y:S03]  /*165f0*/  LDSM.16.M88.4 R64, [R222+0x2000] ;  /* 0x00200000de40783b */ /* 0x000f260000000200 */
[C---:B---3--:R-:W-:Y:S08]  /*16600*/  HMMA.16816.F32.BF16 R44, R124.reuse, R84, R44 ;  /* 0x000000547c2c723c */ /* 0x048ff0000004182c */
[C---:B------:R-:W-:Y:S01]  /*16610*/  HMMA.16816.F32.BF16 R40, R124.reuse, R86, R40 ;  /* 0x000000567c28723c */ /* 0x040fe20000041828 */
[----:B------:R-:W3:Y:S07]  /*16620*/  LDSM.16.M88.4 R84, [R223+0x9000] ;  /* 0x00900000df54783b */ /* 0x000eee0000000200 */
[C---:B------:R-:W-:Y:S08]  /*16630*/  HMMA.16816.F32.BF16 R16, R124.reuse, R116, R16 ;  /* 0x000000747c10723c */ /* 0x040ff00000041810 */
[----:B------:R-:W-:Y:S01]  /*16640*/  HMMA.16816.F32.BF16 R12, R124, R118, R12 ;  /* 0x000000767c0c723c */ /* 0x000fe2000004180c */
[----:B------:R-:W-:Y:S07]  /*16650*/  LDSM.16.M88.4 R116, [R223+0x9800] ;  /* 0x00980000df74783b */ /* 0x000fee0000000200 */
[C---:B--2---:R-:W-:Y:S08]  /*16660*/  HMMA.16816.F32.BF16 R24, R76.reuse, R28, R24 ;  /* 0x0000001c4c18723c */ /* 0x044ff00000041818 */
[----:B------:R-:W-:Y:S01]  /*16670*/  HMMA.16816.F32.BF16 R20, R76, R30, R20 ;  /* 0x0000001e4c14723c */ /* 0x000fe20000041814 */
[----:B------:R-:W-:Y:S07]  /*16680*/  LDSM.16.M88.4 R28, [R221+0x4800] ;  /* 0x00480000dd1c783b */ /* 0x000fee0000000200 */
[C---:B------:R-:W-:Y:S08]  /*16690*/  HMMA.16816.F32.BF16 R60, R124.reuse, R88, R60 ;  /* 0x000000587c3c723c */ /* 0x040ff0000004183c */
[C---:B------:R-:W-:Y:S01]  /*166a0*/  HMMA.16816.F32.BF16 R56, R124.reuse, R90, R56 ;  /* 0x0000005a7c38723c */ /* 0x040fe20000041838 */
[----:B------:R-:W-:Y:S07]  /*166b0*/  LDSM.16.M88.4 R88, [R217+0x8000] ;  /* 0x00800000d958783b */ /* 0x000fee0000000200 */
[C---:B------:R-:W-:Y:S08]  /*166c0*/  HMMA.16816.F32.BF16 R32, R124.reuse, R80, R32 ;  /* 0x000000507c20723c */ /* 0x040ff00000041820 */
[----:B------:R-:W-:Y:S01]  /*166d0*/  HMMA.16816.F32.BF16 R92, R124, R82, R92 ;  /* 0x000000527c5c723c */ /* 0x000fe2000004185c */
[----:B------:R-:W2:Y:S04]  /*166e0*/  LDSM.16.M88.4 R80, [R220+0x2000] ;  /* 0x00200000dc50783b */ /* 0x000ea80000000200 */
[----:B------:R-:W-:Y:S03]  /*166f0*/  LDSM.16.M88.4 R124, [R223+0xa000] ;  /* 0x00a00000df7c783b */ /* 0x000fe60000000200 */
[----:B-1----:R-:W-:Y:S08]  /*16700*/  HMMA.16816.F32.BF16 R16, R76, R108, R16 ;  /* 0x0000006c4c10723c */ /* 0x002ff00000041810 */
[----:B----4-:R-:W-:Y:S08]  /*16710*/  HMMA.16816.F32.BF16 R24, R64, R104, R24 ;  /* 0x000000684018723c */ /* 0x010ff00000041818 */
[C---:B------:R-:W-:Y:S01]  /*16720*/  HMMA.16816.F32.BF16 R120, R76.reuse, R110, R12 ;  /* 0x0000006e4c78723c */ /* 0x040fe2000004180c */
[----:B------:R-:W-:Y:S04]  /*16730*/  LDSM.16.M88.4 R108, [R206+0x4000] ;  /* 0x00400000ce6c783b */ /* 0x000fe80000000200 */
[----:B------:R-:W-:Y:S03]  /*16740*/  LDSM.16.M88.4 R12, [R219+0x2000] ;  /* 0x00200000db0c783b */ /* 0x000fe60000000200 */
[----:B---3--:R-:W-:Y:S08]  /*16750*/  HMMA.16816.F32.BF16 R4, R76, R84, R4 ;  /* 0x000000544c04723c */ /* 0x008ff00000041804 */
[----:B------:R-:W-:Y:S01]  /*16760*/  HMMA.16816.F32.BF16 R20, R64, R106, R20 ;  /* 0x0000006a4014723c */ /* 0x000fe20000041814 */
[----:B------:R-:W-:Y:S07]  /*16770*/  LDSM.16.M88.4 R104, [R217+0x8800] ;  /* 0x00880000d968783b */ /* 0x000fee0000000200 */
[----:B------:R-:W-:Y:S01]  /*16780*/  HMMA.16816.F32.BF16 R100, R76, R86, R100 ;  /* 0x000000564c64723c */ /* 0x000fe20000041864 */
[----:B------:R-:W1:Y:S07]  /*16790*/  LDSM.16.M88.4 R84, [R221+0x5000] ;  /* 0x00500000dd54783b */ /* 0x000e6e0000000200 */
[----:B--2---:R-:W-:Y:S08]  /*167a0*/  HMMA.16816.F32.BF16 R24, R80, R88, R24 ;  /* 0x000000585018723c */ /* 0x004ff00000041818 */
[----:B------:R-:W-:Y:S08]  /*167b0*/  HMMA.16816.F32.BF16 R16, R64, R28, R16 ;  /* 0x0000001c4010723c */ /* 0x000ff00000041810 */
[----:B------:R-:W-:Y:S01]  /*167c0*/  HMMA.16816.F32.BF16 R20, R80, R90, R20 ;  /* 0x0000005a5014723c */ /* 0x000fe20000041814 */
[----:B------:R-:W-:Y:S07]  /*167d0*/  LDSM.16.M88.4 R88, [R206+0x4800] ;  /* 0x00480000ce58783b */ /* 0x000fee0000000200 */
[----:B------:R-:W-:Y:S01]  /*167e0*/  HMMA.16816.F32.BF16 R120, R64, R30, R120 ;  /* 0x0000001e4078723c */ /* 0x000fe20000041878 */
[----:B------:R-:W2:Y:S07]  /*167f0*/  LDSM.16.M88.4 R28, [R217+0x9000] ;  /* 0x00900000d91c783b */ /* 0x000eae0000000200 */
[C---:B------:R-:W-:Y:S08]  /*16800*/  HMMA.16816.F32.BF16 R96, R76.reuse, R116, R96 ;  /* 0x000000744c60723c */ /* 0x040ff00000041860 */
[----:B------:R-:W-:Y:S01]  /*16810*/  HMMA.16816.F32.BF16 R72, R76, R118, R72 ;  /* 0x000000764c48723c */ /* 0x000fe20000041848 */
[----:B------:R-:W3:Y:S07]  /*16820*/  LDSM.16.M88.4 R116, [R223+0xa800] ;  /* 0x00a80000df74783b */ /* 0x000eee0000000200 */
[----:B-1----:R-:W-:Y:S08]  /*16830*/  HMMA.16816.F32.BF16 R4, R64, R84, R4 ;  /* 0x000000544004723c */ /* 0x002ff00000041804 */
[C---:B------:R-:W-:Y:S08]  /*16840*/  HMMA.16816.F32.BF16 R24, R12.reuse, R108, R24 ;  /* 0x0000006c0c18723c */ /* 0x040ff00000041818 */
[----:B------:R-:W-:Y:S01]  /*16850*/  HMMA.16816.F32.BF16 R20, R12, R110, R20 ;  /* 0x0000006e0c14723c */ /* 0x000fe20000041814 */
[----:B------:R-:W1:Y:S07]  /*16860*/  LDSM.16.M88.4 R108, [R206+0x5000] ;  /* 0x00500000ce6c783b */ /* 0x000e6e0000000200 */
[C---:B------:R-:W-:Y:S08]  /*16870*/  HMMA.16816.F32.BF16 R16, R80.reuse, R104, R16 ;  /* 0x000000685010723c */ /* 0x040ff00000041810 */
[C---:B------:R-:W-:Y:S01]  /*16880*/  HMMA.16816.F32.BF16 R120, R80.reuse, R106, R120 ;  /* 0x0000006a5078723c */ /* 0x040fe20000041878 */
[----:B------:R-:W4:Y:S07]  /*16890*/  LDSM.16.M88.4 R104, [R221+0x5800] ;  /* 0x00580000dd68783b */ /* 0x000f2e0000000200 */
[----:B--2---:R-:W-:Y:S01]  /*168a0*/  HMMA.16816.F32.BF16 R4, R80, R28, R4 ;  /* 0x0000001c5004723c */ /* 0x004fe20000041804 */
[----:B------:R-:W-:-:S02]  /*168b0*/  FMUL.FTZ R20, R20, R8 ;  /* 0x0000000814147220 */ /* 0x000fc40000410000 */
[-C--:B------:R-:W-:Y:S02]  /*168c0*/  FMUL.FTZ R21, R21, R8.reuse ;  /* 0x0000000815157220 */ /* 0x080fe40000410000 */
[-C--:B------:R-:W-:Y:S02]  /*168d0*/  FMUL.FTZ R22, R22, R8.reuse ;  /* 0x0000000816167220 */ /* 0x080fe40000410000 */
[-C--:B------:R-:W-:Y:S01]  /*168e0*/  FMUL.FTZ R23, R23, R8.reuse ;  /* 0x0000000817177220 */ /* 0x080fe20000410000 */
[----:B------:R-:W-:Y:S01]  /*168f0*/  HMMA.16816.F32.BF16 R16, R12, R88, R16 ;  /* 0x000000580c10723c */ /* 0x000fe20000041810 */
[----:B------:R-:W-:Y:S07]  /*16900*/  MUFU.TANH R49, R20 ;  /* 0x0000001400317308 */ /* 0x000fee0000002400 */
[----:B---3--:R-:W-:Y:S01]  /*16910*/  HMMA.16816.F32.BF16 R60, R76, R116, R60 ;  /* 0x000000744c3c723c */ /* 0x008fe2000004183c */
[----:B------:R-:W-:Y:S07]  /*16920*/  MUFU.TANH R48, R21 ;  /* 0x0000001500307308 */ /* 0x000fee0000002400 */
[----:B------:R-:W-:Y:S01]  /*16930*/  HMMA.16816.F32.BF16 R100, R64, R86, R100 ;  /* 0x000000564064723c */ /* 0x000fe20000041864 */
[----:B------:R-:W-:Y:S01]  /*16940*/  MUFU.TANH R54, R22 ;  /* 0x0000001600367308 */ /* 0x000fe20000002400 */
[----:B------:R-:W-:Y:S07]  /*16950*/  LDSM.16.M88.4 R84, [R223+0xb000] ;  /* 0x00b00000df54783b */ /* 0x000fee0000000200 */
[----:B------:R2:W-:Y:S01]  /*16960*/  MUFU.TANH R116, R23 ;  /* 0x0000001700747308 */ /* 0x0005e20000002400 */
[----:B-1----:R-:W-:Y:S01]  /*16970*/  HMMA.16816.F32.BF16 R4, R12, R108, R4 ;  /* 0x0000006c0c04723c */ /* 0x002fe20000041804 */
[----:B--2---:R-:W1:Y:S07]  /*16980*/  LDSM.16.M88.4 R20, [R217+0x9800] ;  /* 0x00980000d914783b */ /* 0x004e6e0000000200 */
[----:B----4-:R-:W-:Y:S01]  /*16990*/  HMMA.16816.F32.BF16 R96, R64, R104, R96 ;  /* 0x000000684060723c */ /* 0x010fe20000041860 */
[----:B------:R-:W-:-:S02]  /*169a0*/  FMUL.FTZ R16, R16, R8 ;  /* 0x0000000810107220 */ /* 0x000fc40000410000 */
[----:B------:R-:W-:-:S05]  /*169b0*/  FMUL.FTZ R17, R17, R8 ;  /* 0x0000000811117220 */ /* 0x000fca0000410000 */
[----:B------:R-:W-:Y:S01]  /*169c0*/  HMMA.16816.F32.BF16 R72, R64, R106, R72 ;  /* 0x0000006a4048723c */ /* 0x000fe20000041848 */
[-C--:B------:R-:W-:Y:S01]  /*169d0*/  FMUL.FTZ R18, R18, R8.reuse ;  /* 0x0000000812127220 */ /* 0x080fe20000410000 */
[----:B------:R-:W-:Y:S06]  /*169e0*/  MUFU.TANH R117, R16 ;  /* 0x0000001000757308 */ /* 0x000fec0000002400 */
[----:B------:R-:W-:Y:S01]  /*169f0*/  HMMA.16816.F32.BF16 R100, R80, R30, R100 ;  /* 0x0000001e5064723c */ /* 0x000fe20000041864 */
[----:B------:R-:W2:Y:S07]  /*16a00*/  LDSM.16.M88.4 R28, [R206+0x5800] ;  /* 0x00580000ce1c783b */ /* 0x000eae0000000200 */
[C---:B------:R-:W-:Y:S08]  /*16a10*/  HMMA.16816.F32.BF16 R68, R76.reuse, R124, R68 ;  /* 0x0000007c4c44723c */ /* 0x040ff00000041844 */
[----:B------:R-:W-:Y:S01]  /*16a20*/  HMMA.16816.F32.BF16 R56, R76, R118, R56 ;  /* 0x000000764c38723c */ /* 0x000fe20000041838 */
[----:B------:R-:W-:Y:S01]  /*16a30*/  MUFU.TANH R118, R17 ;  /* 0x0000001100767308 */ /* 0x000fe20000002400 */
[-C--:B------:R-:W-:Y:S01]  /*16a40*/  FMUL.FTZ R124, R19, R8.reuse ;  /* 0x00000008137c7220 */ /* 0x080fe20000410000 */
[----:B------:R-:W-:Y:S06]  /*16a50*/  LDSM.16.M88.4 R104, [R217+0xa000] ;  /* 0x00a00000d968783b */ /* 0x000fec0000000200 */
[----:B------:R3:W-:Y:S01]  /*16a60*/  MUFU.TANH R119, R18 ;  /* 0x0000001200777308 */ /* 0x0007e20000002400 */
[----:B------:R-:W-:-:S02]  /*16a70*/  FMUL.FTZ R4, R4, R8 ;  /* 0x0000000804047220 */ /* 0x000fc40000410000 */
[-C--:B------:R-:W-:Y:S02]  /*16a80*/  FMUL.FTZ R5, R5, R8.reuse ;  /* 0x0000000805057220 */ /* 0x080fe40000410000 */
[-C--:B------:R-:W-:Y:S01]  /*16a90*/  FMUL.FTZ R6, R6, R8.reuse ;  /* 0x0000000806067220 */ /* 0x080fe20000410000 */
[----:B---3--:R-:W3:Y:S01]  /*16aa0*/  LDSM.16.M88.4 R16, [R221+0x6000] ;  /* 0x00600000dd10783b */ /* 0x008ee20000000200 */
[----:B-1----:R-:W-:Y:S01]  /*16ab0*/  HMMA.16816.F32.BF16 R96, R80, R20, R96 ;  /* 0x000000145060723c */ /* 0x002fe20000041860 */
[----:B------:R-:W-:Y:S01]  /*16ac0*/  MUFU.TANH R177, R4 ;  /* 0x0000000400b17308 */ /* 0x000fe20000002400 */
[----:B------:R-:W-:-:S06]  /*16ad0*/  FMUL.FTZ R180, R7, R8 ;  /* 0x0000000807b47220 */ /* 0x000fcc0000410000 */
[----:B------:R-:W-:Y:S01]  /*16ae0*/  HMMA.16816.F32.BF16 R72, R80, R22, R72 ;  /* 0x000000165048723c */ /* 0x000fe20000041848 */
[----:B------:R-:W-:Y:S01]  /*16af0*/  MUFU.TANH R179, R5 ;  /* 0x0000000500b37308 */ /* 0x000fe20000002400 */
[----:B------:R-:W-:Y:S07]  /*16b00*/  LDSM.16.M88.4 R20, [R206+0x6000] ;  /* 0x00600000ce14783b */ /* 0x000fee0000000200 */
[----:B------:R1:W-:Y:S02]  /*16b10*/  MUFU.TANH R181, R6 ;  /* 0x0000000600b57308 */ /* 0x0003e40000002400 */
[----:B-1----:R-:W1:Y:S01]  /*16b20*/  LDSM.16.M88.4 R4, [R221+0x6800] ;  /* 0x00680000dd04783b */ /* 0x002e620000000200 */
[----:B------:R-:W-:Y:S08]  /*16b30*/  HMMA.16816.F32.BF16 R112, R76, R126, R112 ;  /* 0x0000007e4c70723c */ /* 0x000ff00000041870 */
[C---:B--2---:R-:W-:Y:S08]  /*16b40*/  HMMA.16816.F32.BF16 R96, R12.reuse, R28, R96 ;  /* 0x0000001c0c60723c */ /* 0x044ff00000041860 */
[----:B------:R-:W-:Y:S01]  /*16b50*/  HMMA.16816.F32.BF16 R72, R12, R30, R72 ;  /* 0x0000001e0c48723c */ /* 0x000fe20000041848 */
[----:B------:R-:W2:Y:S07]  /*16b60*/  LDSM.16.M88.4 R28, [R217+0xa800] ;  /* 0x00a80000d91c783b */ /* 0x000eae0000000200 */
[C---:B---3--:R-:W-:Y:S08]  /*16b70*/  HMMA.16816.F32.BF16 R68, R64.reuse, R16, R68 ;  /* 0x000000104044723c */ /* 0x048ff00000041844 */
[C---:B------:R-:W-:Y:S01]  /*16b80*/  HMMA.16816.F32.BF16 R112, R64.reuse, R18, R112 ;  /* 0x000000124070723c */ /* 0x040fe20000041870 */
[----:B------:R-:W3:Y:S07]  /*16b90*/  LDSM.16.M88.4 R16, [R221+0x7000] ;  /* 0x00700000dd10783b */ /* 0x000eee0000000200 */
[----:B-1----:R-:W-:Y:S08]  /*16ba0*/  HMMA.16816.F32.BF16 R60, R64, R4, R60 ;  /* 0x00000004403c723c */ /* 0x002ff0000004183c */
[----:B------:R-:W-:Y:S01]  /*16bb0*/  HMMA.16816.F32.BF16 R120, R12, R90, R120 ;  /* 0x0000005a0c78723c */ /* 0x000fe20000041878 */
[----:B------:R-:W1:Y:S07]  /*16bc0*/  LDSM.16.M88.4 R88, [R223+0xb800] ;  /* 0x00b80000df58783b */ /* 0x000e6e0000000200 */
[----:B------:R-:W-:Y:S01]  /*16bd0*/  HMMA.16816.F32.BF16 R56, R64, R6, R56 ;  /* 0x000000064038723c */ /* 0x000fe20000041838 */
[----:B------:R-:W4:Y:S07]  /*16be0*/  LDSM.16.M88.4 R4, [R206+0x6800] ;  /* 0x00680000ce04783b */ /* 0x000f2e0000000200 */
[----:B------:R-:W-:Y:S01]  /*16bf0*/  HMMA.16816.F32.BF16 R68, R80, R104, R68 ;  /* 0x000000685044723c */ /* 0x000fe20000041844 */
[----:B------:R-:W-:-:S07]  /*16c00*/  IADD3 R52, R39, 0x1, R52 ;  /* 0x0000000127347810 */ /* 0x000fce0007ffe034 */
[C---:B------:R-:W-:Y:S08]  /*16c10*/  HMMA.16816.F32.BF16 R44, R76.reuse, R84, R44 ;  /* 0x000000544c2c723c */ /* 0x040ff0000004182c */
[----:B------:R-:W-:Y:S01]  /*16c20*/  HMMA.16816.F32.BF16 R40, R76, R86, R40 ;  /* 0x000000564c28723c */ /* 0x000fe20000041828 */
[----:B------:R-:W-:Y:S01]  /*16c30*/  IADD3 R52, R53, R52, -R235 ;  /* 0x0000003435347210 */ /* 0x000fe20007ffe8eb */
[----:B------:R-:W-:-:S06]  /*16c40*/  FMUL.FTZ R27, R27, R8 ;  /* 0x000000081b1b7220 */ /* 0x000fcc0000410000 */
[----:B--2---:R-:W-:Y:S01]  /*16c50*/  HMMA.16816.F32.BF16 R60, R80, R28, R60 ;  /* 0x0000001c503c723c */ /* 0x004fe2000004183c */
[----:B------:R-:W-:Y:S02]  /*16c60*/  IMAD.IADD R2, R2, 0x1, R52 ;  /* 0x0000000102027824 */ /* 0x000fe400078e0234 */
[-C--:B------:R-:W-:Y:S01]  /*16c70*/  FMUL.FTZ R25, R25, R8.reuse ;  /* 0x0000000819197220 */ /* 0x080fe20000410000 */
[----:B------:R-:W2:Y:S04]  /*16c80*/  MUFU.TANH R27, R27 ;  /* 0x0000001b001b7308 */ /* 0x000ea80000002400 */
[----:B------:R-:W-:Y:S01]  /*16c90*/  HMMA.16816.F32.BF16 R68, R12, R20, R68 ;  /* 0x000000140c44723c */ /* 0x000fe20000041844 */
[----:B------:R-:W-:Y:S01]  /*16ca0*/  IMNMX R0, R2, R53, PT ;  /* 0x0000003502007217 */ /* 0x000fe20003800200 */
[----:B------:R-:W-:-:S05]  /*16cb0*/  FMUL.FTZ R108, R120, R8 ;  /* 0x00000008786c7220 */ /* 0x000fca0000410000 */
[----:B------:R-:W-:Y:S01]  /*16cc0*/  IADD3 R21, R2, 0x8, RZ ;  /* 0x0000000802157810 */ /* 0x000fe20007ffe0ff */
[----:B------:R-:W1:Y:S01]  /*16cd0*/  MUFU.TANH R25, R25 ;  /* 0x0000001900197308 */ /* 0x000e620000002400 */
[----:B------:R-:W-:Y:S02]  /*16ce0*/  IADD3 R20, R55, 0x1, RZ ;  /* 0x0000000137147810 */ /* 0x000fe40007ffe0ff */
[----:B------:R-:W-:Y:S01]  /*16cf0*/  IMNMX R2, R21, R53, PT ;  /* 0x0000003515027217 */ /* 0x000fe20003800200 */
[----:B---3--:R-:W-:Y:S01]  /*16d00*/  HMMA.16816.F32.BF16 R44, R64, R16, R44 ;  /* 0x00000010402c723c */ /* 0x008fe2000004182c */
[C---:B------:R-:W-:Y:S02]  /*16d10*/  ISETP.GE.AND P2, PT, R20.reuse, R0, PT ;  /* 0x000000001400720c */ /* 0x040fe40003f46270 */
[----:B------:R-:W-:Y:S02]  /*16d20*/  ISETP.GE.AND P0, PT, R20, R2, PT ;  /* 0x000000021400720c */ /* 0x000fe40003f06270 */
[----:B------:R-:W-:-:S03]  /*16d30*/  IADD3 R20, R55, 0x8, RZ ;  /* 0x0000000837147810 */ /* 0x000fc60007ffe0ff */
[----:B------:R-:W-:Y:S01]  /*16d40*/  HMMA.16816.F32.BF16 R40, R64, R18, R40 ;  /* 0x000000124028723c */ /* 0x000fe20000041828 */
[----:B------:R-:W3:Y:S01]  /*16d50*/  LDSM.16.M88.4 R16, [R217+0xb000] ;  /* 0x00b00000d910783b */ /* 0x000ee20000000200 */
[----:B------:R-:W2:Y:S01]  /*16d60*/  MUFU.TANH R124, R124 ;  /* 0x0000007c007c7308 */ /* 0x000ea20000002400 */
[----:B------:R-:W-:-:S05]  /*16d70*/  FMUL.FTZ R84, R121, R8 ;  /* 0x0000000879547220 */ /* 0x000fca0000410000 */
[----:B------:R-:W-:Y:S01]  /*16d80*/  HMMA.16816.F32.BF16 R100, R12, R110, R100 ;  /* 0x0000006e0c64723c */ /* 0x000fe20000041864 */
[-C--:B------:R-:W-:Y:S01]  /*16d90*/  FMUL.FTZ R85, R122, R8.reuse ;  /* 0x000000087a557220 */ /* 0x080fe20000410000 */
[----:B------:R-:W2:Y:S01]  /*16da0*/  MUFU.TANH R108, R108 ;  /* 0x0000006c006c7308 */ /* 0x000ea20000002400 */
[----:B------:R-:W-:Y:S01]  /*16db0*/  FMUL.FTZ R109, R123, R8 ;  /* 0x000000087b6d7220 */ /* 0x000fe20000410000 */
[----:B------:R-:W-:-:S04]  /*16dc0*/  ISETP.GE.AND P1, PT, R20, R0, PT ;  /* 0x000000001400720c */ /* 0x000fc80003f26270 */
[----:B-1----:R-:W-:Y:S01]  /*16dd0*/  HMMA.16816.F32.BF16 R32, R76, R88, R32 ;  /* 0x000000584c20723c */ /* 0x002fe20000041820 */
[----:B------:R-:W-:Y:S02]  /*16de0*/  ISETP.GE.AND P3, PT, R20, R2, PT ;  /* 0x000000021400720c */ /* 0x000fe40003f66270 */
[----:B------:R-:W-:-:S05]  /*16df0*/  IADD3 R21, R55, 0x9, RZ ;  /* 0x0000000937157810 */ /* 0x000fca0007ffe0ff */
[----:B------:R-:W-:Y:S01]  /*16e00*/  HMMA.16816.F32.BF16 R92, R76, R90, R92 ;  /* 0x0000005a4c5c723c */ /* 0x000fe2000004185c */
[----:B------:R-:W1:Y:S01]  /*16e10*/  LDSM.16.M88.4 R76, [R221+0x7800] ;  /* 0x00780000dd4c783b */ /* 0x000e620000000200 */
[----:B------:R-:W-:-:S06]  /*16e20*/  IADD3 R20, R55, 0x10, RZ ;  /* 0x0000001037147810 */ /* 0x000fcc0007ffe0ff */
[----:B------:R-:W-:Y:S01]  /*16e30*/  HMMA.16816.F32.BF16 R56, R80, R30, R56 ;  /* 0x0000001e5038723c */ /* 0x000fe20000041838 */
[----:B------:R-:W-:Y:S01]  /*16e40*/  MUFU.TANH R84, R84 ;  /* 0x0000005400547308 */ /* 0x000fe20000002400 */
[----:B--2---:R-:W-:Y:S02]  /*16e50*/  FSEL R52, R27, -INF , !P0 ;  /* 0xff8000001b347808 */ /* 0x004fe40004000000 */
[----:B------:R-:W-:-:S04]  /*16e60*/  FSEL R49, R49, -INF , !P1 ;  /* 0xff80000031317808 */ /* 0x000fc80004800000 */
[----:B----4-:R-:W-:Y:S01]  /*16e70*/  HMMA.16816.F32.BF16 R60, R12, R4, R60 ;  /* 0x000000040c3c723c */ /* 0x010fe2000004183c */
[----:B------:R-:W2:Y:S01]  /*16e80*/  MUFU.TANH R85, R85 ;  /* 0x0000005500557308 */ /* 0x000ea20000002400 */
[----:B------:R-:W-:-:S05]  /*16e90*/  ISETP.GE.AND P6, PT, R21, R0, PT ;  /* 0x000000001500720c */ /* 0x000fca0003fc6270 */
[----:B------:R-:W-:Y:S02]  /*16ea0*/  IADD3 R4, R55, 0x11, RZ ;  /* 0x0000001137047810 */ /* 0x000fe40007ffe0ff */
[----:B------:R-:W4:Y:S01]  /*16eb0*/  MUFU.TANH R109, R109 ;  /* 0x0000006d006d7308 */ /* 0x000f220000002400 */
[----:B------:R-:W-:Y:S02]  /*16ec0*/  ISETP.GE.AND P4, PT, R21, R2, PT ;  /* 0x000000021500720c */ /* 0x000fe40003f86270 */
[-C--:B------:R-:W-:Y:S02]  /*16ed0*/  ISETP.GE.AND P5, PT, R20, R0.reuse, PT ;  /* 0x000000001400720c */ /* 0x080fe40003fa6270 */
[C---:B------:R-:W-:Y:S02]  /*16ee0*/  ISETP.GE.AND P0, PT, R4.reuse, R0, PT ;  /* 0x000000000400720c */ /* 0x040fe40003f06270 */
[----:B------:R-:W-:Y:S02]  /*16ef0*/  ISETP.GE.AND P1, PT, R4, R2, PT ;  /* 0x000000020400720c */ /* 0x000fe40003f26270 */
[----:B------:R-:W-:-:S02]  /*16f00*/  IADD3 R5, R55, 0x18, RZ ;  /* 0x0000001837057810 */ /* 0x000fc40007ffe0ff */
[----:B------:R-:W-:Y:S02]  /*16f10*/  IADD3 R4, R55, 0x19, RZ ;  /* 0x0000001937047810 */ /* 0x000fe40007ffe0ff */
[----:B------:R-:W-:Y:S01]  /*16f20*/  FSEL R51, R25, -INF , !P2 ;  /* 0xff80000019337808 */ /* 0x000fe20005000000 */
[----:B------:R-:W-:Y:S01]  /*16f30*/  HMMA.16816.F32.BF16 R112, R80, R106, R112 ;  /* 0x0000006a5070723c */ /* 0x000fe20000041870 */
[----:B------:R-:W-:Y:S02]  /*16f40*/  FSEL R54, R54, -INF , !P3 ;  /* 0xff80000036367808 */ /* 0x000fe40005800000 */
[----:B------:R-:W-:Y:S02]  /*16f50*/  FSEL R48, R48, -INF , !P6 ;  /* 0xff80000030307808 */ /* 0x000fe40007000000 */
[----:B------:R-:W-:Y:S02]  /*16f60*/  FSEL R116, R116, -INF , !P4 ;  /* 0xff80000074747808 */ /* 0x000fe40006000000 */
[----:B------:R-:W-:-:S02]  /*16f70*/  FSEL R25, R117, -INF , !P5 ;  /* 0xff80000075197808 */ /* 0x000fc40006800000 */
[----:B------:R-:W-:Y:S02]  /*16f80*/  ISETP.GE.AND P2, PT, R20, R2, PT ;  /* 0x000000021400720c */ /* 0x000fe40003f46270 */
[C---:B------:R-:W-:Y:S02]  /*16f90*/  ISETP.GE.AND P3, PT, R5.reuse, R0, PT ;  /* 0x000000000500720c */ /* 0x040fe40003f66270 */
[----:B------:R-:W-:Y:S02]  /*16fa0*/  ISETP.GE.AND P6, PT, R5, R2, PT ;  /* 0x000000020500720c */ /* 0x000fe40003fc6270 */
[C---:B------:R-:W-:Y:S02]  /*16fb0*/  ISETP.GE.AND P4, PT, R4.reuse, R0, PT ;  /* 0x000000000400720c */ /* 0x040fe40003f86270 */
[----:B------:R-:W-:Y:S02]  /*16fc0*/  ISETP.GE.AND P5, PT, R4, R2, PT ;  /* 0x000000020400720c */ /* 0x000fe40003fa6270 */
[----:B------:R-:W-:-:S02]  /*16fd0*/  IADD3 R5, R55, 0x20, RZ ;  /* 0x0000002037057810 */ /* 0x000fc40007ffe0ff */
[----:B------:R-:W-:Y:S01]  /*16fe0*/  IADD3 R4, R55, 0x21, RZ ;  /* 0x0000002137047810 */ /* 0x000fe20007ffe0ff */
[----:B------:R-:W-:Y:S01]  /*16ff0*/  FMUL.FTZ R72, R72, R8 ;  /* 0x0000000848487220 */ /* 0x000fe20000410000 */
[----:B------:R-:W-:Y:S02]  /*17000*/  FSEL R30, R119, -INF , !P2 ;  /* 0xff800000771e7808 */ /* 0x000fe40005000000 */
[----:B------:R-:W-:Y:S02]  /*17010*/  FSEL R28, R118, -INF , !P0 ;  /* 0xff800000761c7808 */ /* 0x000fe40004000000 */
[----:B------:R-:W-:Y:S02]  /*17020*/  FSEL R29, R124, -INF , !P1 ;  /* 0xff8000007c1d7808 */ /* 0x000fe40004800000 */
[----:B------:R-:W-:Y:S02]  /*17030*/  FSEL R27, R108, -INF , !P3 ;  /* 0xff8000006c1b7808 */ /* 0x000fe40005800000 */
[----:B------:R-:W-:-:S02]  /*17040*/  ISETP.GE.AND P2, PT, R5, R0, PT ;  /* 0x000000000500720c */ /* 0x000fc40003f46270 */
[----:B------:R-:W-:Y:S02]  /*17050*/  ISETP.GE.AND P0, PT, R5, R2, PT ;  /* 0x000000020500720c */ /* 0x000fe40003f06270 */
[C---:B------:R-:W-:Y:S02]  /*17060*/  ISETP.GE.AND P1, PT, R4.reuse, R0, PT ;  /* 0x000000000400720c */ /* 0x040fe40003f26270 */
[----:B------:R-:W-:Y:S02]  /*17070*/  ISETP.GE.AND P3, PT, R4, R2, PT ;  /* 0x000000020400720c */ /* 0x000fe40003f66270 */
[C---:B------:R-:W-:Y:S02]  /*17080*/  IADD3 R5, R55.reuse, 0x28, RZ ;  /* 0x0000002837057810 */ /* 0x040fe40007ffe0ff */
[----:B------:R-:W-:Y:S01]  /*17090*/  IADD3 R4, R55, 0x29, RZ ;  /* 0x0000002937047810 */ /* 0x000fe20007ffe0ff */
[----:B------:R-:W-:Y:S01]  /*170a0*/  FMUL.FTZ R100, R100, R8 ;  /* 0x0000000864647220 */ /* 0x000fe20000410000 */
[----:B------:R1:W-:Y:S01]  /*170b0*/  MUFU.TANH R148, R72 ;  /* 0x0000004800947308 */ /* 0x0003e20000002400 */
[----:B--2---:R-:W-:Y:S01]  /*170c0*/  FSEL R31, R85, -INF , !P6 ;  /* 0xff800000551f7808 */ /* 0x004fe20007000000 */
[----:B------:R-:W-:Y:S01]  /*170d0*/  HMMA.16816.F32.BF16 R56, R12, R6, R56 ;  /* 0x000000060c38723c */ /* 0x000fe20000041838 */
[----:B----4-:R-:W-:-:S02]  /*170e0*/  FSEL R39, R109, -INF , !P5 ;  /* 0xff8000006d277808 */ /* 0x010fc40006800000 */
[----:B------:R-:W-:Y:S02]  /*170f0*/  FSEL R177, R177, -INF , !P2 ;  /* 0xff800000b1b17808 */ /* 0x000fe40005000000 */
[-C--:B------:R-:W-:Y:S01]  /*17100*/  ISETP.GE.AND P6, PT, R5, R0.reuse, PT ;  /* 0x000000000500720c */ /* 0x080fe20003fc6270 */
[----:B------:R-:W2:Y:S01]  /*17110*/  MUFU.TANH R180, R180 ;  /* 0x000000b400b47308 */ /* 0x000ea20000002400 */
[C---:B------:R-:W-:Y:S02]  /*17120*/  ISETP.GE.AND P5, PT, R4.reuse, R0, PT ;  /* 0x000000000400720c */ /* 0x040fe40003fa6270 */
[----:B------:R-:W-:Y:S01]  /*17130*/  ISETP.GE.AND P2, PT, R4, R2, PT ;  /* 0x000000020400720c */ /* 0x000fe20003f46270 */
[----:B------:R-:W-:Y:S01]  /*17140*/  FMUL.FTZ R101, R101, R8 ;  /* 0x0000000865657220 */ /* 0x000fe20000410000 */
[----:B-1----:R-:W-:-:S03]  /*17150*/  FSEL R72, R84, -INF , !P4 ;  /* 0xff80000054487808 */ /* 0x002fc60006000000 */
[----:B------:R-:W1:Y:S01]  /*17160*/  MUFU.TANH R178, R100 ;  /* 0x0000006400b27308 */ /* 0x000e620000002400 */
[----:B------:R-:W-:Y:S02]  /*17170*/  ISETP.GE.AND P4, PT, R5, R2, PT ;  /* 0x000000020500720c */ /* 0x000fe40003f86270 */
[----:B------:R-:W4:Y:S01]  /*17180*/  LDSM.16.M88.4 R4, [R217+0xb800] ;  /* 0x00b80000d904783b */ /* 0x000f220000000200 */
[-C--:B------:R-:W-:Y:S02]  /*17190*/  FMUL.FTZ R102, R102, R8.reuse ;  /* 0x0000000866667220 */ /* 0x080fe40000410000 */
[-C--:B------:R-:W-:Y:S02]  /*171a0*/  FMUL.FTZ R103, R103, R8.reuse ;  /* 0x0000000867677220 */ /* 0x080fe40000410000 */
[----:B------:R-:W-:Y:S01]  /*171b0*/  FMUL.FTZ R96, R96, R8 ;  /* 0x0000000860607220 */ /* 0x000fe20000410000 */
[----:B------:R-:W-:Y:S01]  /*171c0*/  MUFU.TANH R176, R101 ;  /* 0x0000006500b07308 */ /* 0x000fe20000002400 */
[----:B------:R-:W-:Y:S01]  /*171d0*/  HMMA.16816.F32.BF16 R112, R12, R22, R112 ;  /* 0x000000160c70723c */ /* 0x000fe20000041870 */
[----:B------:R-:W4:Y:S06]  /*171e0*/  LDSM.16.M88.4 R20, [R206+0x7000] ;  /* 0x00700000ce14783b */ /* 0x000f2c0000000200 */
[----:B------:R-:W1:Y:S01]  /*171f0*/  MUFU.TANH R182, R102 ;  /* 0x0000006600b67308 */ /* 0x000e620000002400 */
[----:B---3--:R-:W-:Y:S07]  /*17200*/  HMMA.16816.F32.BF16 R44, R80, R16, R44 ;  /* 0x00000010502c723c */ /* 0x008fee000004182c */
[----:B------:R-:W3:Y:S01]  /*17210*/  MUFU.TANH R175, R103 ;  /* 0x0000006700af7308 */ /* 0x000ee20000002400 */
[----:B------:R-:W-:-:S07]  /*17220*/  IADD3 R17, R55, 0x30, RZ ;  /* 0x0000003037117810 */ /* 0x000fce0007ffe0ff */
[----:B------:R-:W3:Y:S01]  /*17230*/  MUFU.TANH R146, R96 ;  /* 0x0000006000927308 */ /* 0x000ee20000002400 */
[----:B------:R-:W-:Y:S01]  /*17240*/  IADD3 R16, R55, 0x31, RZ ;  /* 0x0000003137107810 */ /* 0x000fe20007ffe0ff */
[----:B------:R-:W-:Y:S01]  /*17250*/  HMMA.16816.F32.BF16 R92, R64, R78, R92 ;  /* 0x0000004e405c723c */ /* 0x000fe2000004185c */
[----:B------:R-:W-:Y:S02]  /*17260*/  FSEL R181, R181, -INF , !P0 ;  /* 0xff800000b5b57808 */ /* 0x000fe40004000000 */
[----:B------:R-:W-:Y:S02]  /*17270*/  FSEL R179, R179, -INF , !P1 ;  /* 0xff800000b3b37808 */ /* 0x000fe40004800000 */
[----:B--2---:R-:W-:Y:S02]  /*17280*/  FSEL R180, R180, -INF , !P3 ;  /* 0xff800000b4b47808 */ /* 0x004fe40005800000 */
[----:B-1----:R-:W-:Y:S02]  /*17290*/  FSEL R178, R178, -INF , !P6 ;  /* 0xff800000b2b27808 */ /* 0x002fe40007000000 */
[----:B------:R-:W-:-:S02]  /*172a0*/  ISETP.GE.AND P0, PT, R17, R0, PT ;  /* 0x000000001100720c */ /* 0x000fc40003f06270 */
[----:B------:R-:W-:Y:S02]  /*172b0*/  ISETP.GE.AND P1, PT, R17, R2, PT ;  /* 0x000000021100720c */ /* 0x000fe40003f26270 */
[C---:B------:R-:W-:Y:S02]  /*172c0*/  ISETP.GE.AND P3, PT, R16.reuse, R0, PT ;  /* 0x000000001000720c */ /* 0x040fe40003f66270 */
[----:B------:R-:W-:Y:S02]  /*172d0*/  ISETP.GE.AND P6, PT, R16, R2, PT ;  /* 0x000000021000720c */ /* 0x000fe40003fc6270 */
[C---:B------:R-:W-:Y:S02]  /*172e0*/  IADD3 R17, R55.reuse, 0x38, RZ ;  /* 0x0000003837117810 */ /* 0x040fe40007ffe0ff */
[----:B------:R-:W-:Y:S01]  /*172f0*/  IADD3 R16, R55, 0x39, RZ ;  /* 0x0000003937107810 */ /* 0x000fe20007ffe0ff */
[----:B------:R-:W-:Y:S01]  /*17300*/  HMMA.16816.F32.BF16 R32, R64, R76, R32 ;  /* 0x0000004c4020723c */ /* 0x000fe20000041820 */
[----:B------:R-:W-:-:S02]  /*17310*/  FSEL R182, R182, -INF , !P4 ;  /* 0xff800000b6b67808 */ /* 0x000fc40006000000 */
[----:B------:R-:W-:Y:S02]  /*17320*/  FSEL R176, R176, -INF , !P5 ;  /* 0xff800000b0b07808 */ /* 0x000fe40006800000 */
[----:B---3--:R-:W-:Y:S02]  /*17330*/  FSEL R175, R175, -INF , !P2 ;  /* 0xff800000afaf7808 */ /* 0x008fe40005000000 */
[----:B------:R-:W-:Y:S01]  /*17340*/  FSEL R146, R146, -INF , !P0 ;  /* 0xff80000092927808 */ /* 0x000fe20004000000 */
[----:B------:R-:W-:Y:S01]  /*17350*/  HMMA.16816.F32.BF16 R40, R80, R18, R40 ;  /* 0x000000125028723c */ /* 0x000fe20000041828 */
[C---:B------:R-:W-:Y:S02]  /*17360*/  ISETP.GE.AND P4, PT, R17.reuse, R0, PT ;  /* 0x000000001100720c */ /* 0x040fe40003f86270 */
[----:B------:R-:W-:Y:S02]  /*17370*/  ISETP.GE.AND P5, PT, R17, R2, PT ;  /* 0x000000021100720c */ /* 0x000fe40003fa6270 */
[----:B------:R-:W-:-:S02]  /*17380*/  ISETP.GE.AND P2, PT, R16, R0, PT ;  /* 0x000000001000720c */ /* 0x000fc40003f46270 */
[----:B------:R-:W-:Y:S02]  /*17390*/  ISETP.GE.AND P0, PT, R16, R2, PT ;  /* 0x000000021000720c */ /* 0x000fe40003f06270 */
[----:B------:R-:W1:Y:S01]  /*173a0*/  LDSM.16.M88.4 R16, [R206+0x7800] ;  /* 0x00780000ce10783b */ /* 0x000e620000000200 */
[----:B----4-:R-:W-:Y:S01]  /*173b0*/  HMMA.16816.F32.BF16 R92, R80, R6, R92 ;  /* 0x00000006505c723c */ /* 0x010fe2000004185c */
[----:B------:R-:W-:-:S07]  /*173c0*/  FMUL.FTZ R98, R98, R8 ;  /* 0x0000000862627220 */ /* 0x000fce0000410000 */
[----:B------:R-:W-:Y:S01]  /*173d0*/  HMMA.16816.F32.BF16 R32, R80, R4, R32 ;  /* 0x000000045020723c */ /* 0x000fe20000041820 */
[----:B------:R-:W2:Y:S01]  /*173e0*/  MUFU.TANH R135, R98 ;  /* 0x0000006200877308 */ /* 0x000ea20000002400 */
[-C--:B------:R-:W-:Y:S02]  /*173f0*/  FMUL.FTZ R97, R97, R8.reuse ;  /* 0x0000000861617220 */ /* 0x080fe40000410000 */
[-C--:B------:R-:W-:Y:S02]  /*17400*/  FMUL.FTZ R99, R99, R8.reuse ;  /* 0x0000000863637220 */ /* 0x080fe40000410000 */
[-C--:B------:R-:W-:Y:S02]  /*17410*/  FMUL.FTZ R73, R73, R8.reuse ;  /* 0x0000000849497220 */ /* 0x080fe40000410000 */
[-C--:B------:R-:W-:Y:S01]  /*17420*/  FMUL.FTZ R74, R74, R8.reuse ;  /* 0x000000084a4a7220 */ /* 0x080fe20000410000 */
[----:B------:R-:W-:Y:S01]  /*17430*/  HMMA.16816.F32.BF16 R44, R12, R20, R44 ;  /* 0x000000140c2c723c */ /* 0x000fe2000004182c */
[----:B------:R-:W-:-:S02]  /*17440*/  FMUL.FTZ R75, R75, R8 ;  /* 0x000000084b4b7220 */ /* 0x000fc40000410000 */
[-C--:B------:R-:W-:Y:S01]  /*17450*/  FMUL.FTZ R68, R68, R8.reuse ;  /* 0x0000000844447220 */ /* 0x080fe20000410000 */
[----:B------:R-:W3:Y:S01]  /*17460*/  MUFU.TANH R147, R97 ;  /* 0x0000006100937308 */ /* 0x000ee20000002400 */
[-C--:B------:R-:W-:Y:S02]  /*17470*/  FMUL.FTZ R69, R69, R8.reuse ;  /* 0x0000000845457220 */ /* 0x080fe40000410000 */
[-C--:B------:R-:W-:Y:S01]  /*17480*/  FMUL.FTZ R70, R70, R8.reuse ;  /* 0x0000000846467220 */ /* 0x080fe20000410000 */
[----:B------:R-:W-:Y:S01]  /*17490*/  HMMA.16816.F32.BF16 R40, R12, R22, R40 ;  /* 0x000000160c28723c */ /* 0x000fe20000041828 */
[-C--:B------:R-:W-:Y:S02]  /*174a0*/  FMUL.FTZ R71, R71, R8.reuse ;  /* 0x0000000847477220 */ /* 0x080fe40000410000 */
[-C--:B------:R-:W-:Y:S01]  /*174b0*/  FMUL.FTZ R112, R112, R8.reuse ;  /* 0x0000000870707220 */ /* 0x080fe20000410000 */
[----:B------:R-:W4:Y:S01]  /*174c0*/  MUFU.TANH R144, R99 ;  /* 0x0000006300907308 */ /* 0x000f220000002400 */
[----:B------:R-:W-:-:S02]  /*174d0*/  FMUL.FTZ R114, R114, R8 ;  /* 0x0000000872727220 */ /* 0x000fc40000410000 */
[-C--:B------:R-:W-:Y:S02]  /*174e0*/  FMUL.FTZ R115, R115, R8.reuse ;  /* 0x0000000873737220 */ /* 0x080fe40000410000 */
[-C--:B------:R-:W-:Y:S02]  /*174f0*/  FMUL.FTZ R60, R60, R8.reuse ;  /* 0x000000083c3c7220 */ /* 0x080fe40000410000 */
[-C--:B------:R-:W-:Y:S01]  /*17500*/  FMUL.FTZ R113, R113, R8.reuse ;  /* 0x0000000871717220 */ /* 0x080fe20000410000 */
[----:B------:R-:W-:Y:S01]  /*17510*/  MUFU.TANH R151, R73 ;  /* 0x0000004900977308 */ /* 0x000fe20000002400 */
[-C--:B------:R-:W-:Y:S02]  /*17520*/  FMUL.FTZ R63, R63, R8.reuse ;  /* 0x000000083f3f7220 */ /* 0x080fe40000410000 */
[-C--:B------:R-:W-:Y:S01]  /*17530*/  FMUL.FTZ R56, R56, R8.reuse ;  /* 0x0000000838387220 */ /* 0x080fe20000410000 */
[----:B------:R-:W-:Y:S01]  /*17540*/  FSEL R148, R148, -INF , !P4 ;  /* 0xff80000094947808 */ /* 0x000fe20006000000 */
[----:B------:R-:W-:Y:S01]  /*17550*/  FMUL.FTZ R61, R61, R8 ;  /* 0x000000083d3d7220 */ /* 0x000fe20000410000 */
[----:B------:R-:W-:-:S04]  /*17560*/  DEPBAR.LE SB0, 0x0 ;  /* 0x000080000000791a */ /* 0x000fc80000000000 */
[----:B------:R-:W1:Y:S08]  /*17570*/  MUFU.TANH R145, R74 ;  /* 0x0000004a00917308 */ /* 0x000e700000002400 */
[----:B------:R-:W2:Y:S08]  /*17580*/  MUFU.TANH R152, R75 ;  /* 0x0000004b00987308 */ /* 0x000eb00000002400 */
[----:B------:R-:W3:Y:S01]  /*17590*/  MUFU.TANH R162, R68 ;  /* 0x0000004400a27308 */ /* 0x000ee20000002400 */
[----:B------:R-:W-:Y:S01]  /*175a0*/  IADD3 R21, R55, 0x40, RZ ;  /* 0x0000004037157810 */ /* 0x000fe20007ffe0ff */
[----:B-1----:R-:W-:Y:S06]  /*175b0*/  HMMA.16816.F32.BF16 R92, R12, R18, R92 ;  /* 0x000000120c5c723c */ /* 0x002fec000004185c */
[----:B------:R-:W-:Y:S01]  /*175c0*/  MUFU.TANH R163, R69 ;  /* 0x0000004500a37308 */ /* 0x000fe20000002400 */
[----:B--2---:R-:W-:-:S07]  /*175d0*/  FSEL R135, R135, -INF , !P1 ;  /* 0xff80000087877808 */ /* 0x004fce0004800000 */
[----:B------:R-:W1:Y:S01]  /*175e0*/  MUFU.TANH R159, R70 ;  /* 0x00000046009f7308 */ /* 0x000e620000002400 */
[----:B------:R-:W-:-:S07]  /*175f0*/  ISETP.GE.AND P1, PT, R21, R0, PT ;  /* 0x000000001500720c */ /* 0x000fce0003f26270 */
[----:B------:R-:W2:Y:S08]  /*17600*/  MUFU.TANH R160, R71 ;  /* 0x0000004700a07308 */ /* 0x000eb00000002400 */
[----:B------:R-:W1:Y:S01]  /*17610*/  MUFU.TANH R165, R112 ;  /* 0x0000007000a57308 */ /* 0x000e620000002400 */
[C---:B------:R-:W-:Y:S01]  /*17620*/  IADD3 R20, R55.reuse, 0x41, RZ ;  /* 0x0000004137147810 */ /* 0x040fe20007ffe0ff */
[----:B------:R-:W-:Y:S01]  /*17630*/  HMMA.16816.F32.BF16 R32, R12, R16, R32 ;  /* 0x000000100c20723c */ /* 0x000fe20000041820 */
[----:B------:R-:W-:-:S02]  /*17640*/  IADD3 R5, R55, 0x48, RZ ;  /* 0x0000004837057810 */ /* 0x000fc40007ffe0ff */
[----:B------:R-:W-:-:S03]  /*17650*/  IADD3 R4, R55, 0x49, RZ ;  /* 0x0000004937047810 */ /* 0x000fc60007ffe0ff */
[----:B------:R-:W1:Y:S01]  /*17660*/  MUFU.TANH R161, R114 ;  /* 0x0000007200a17308 */ /* 0x000e620000002400 */
[----:B------:R-:W-:Y:S01]  /*17670*/  FMUL.FTZ R62, R62, R8 ;  /* 0x000000083e3e7220 */ /* 0x000fe20000410000 */
[----:B---3--:R-:W-:-:S06]  /*17680*/  FSEL R147, R147, -INF , !P3 ;  /* 0xff80000093937808 */ /* 0x008fcc0005800000 */
[----:B------:R-:W3:Y:S01]  /*17690*/  MUFU.TANH R168, R115 ;  /* 0x0000007300a87308 */ /* 0x000ee20000002400 */
[----:B------:R-:W-:Y:S01]  /*176a0*/  FMUL.FTZ R57, R57, R8 ;  /* 0x0000000839397220 */ /* 0x000fe20000410000 */
[----:B----4-:R-:W-:-:S06]  /*176b0*/  FSEL R144, R144, -INF , !P6 ;  /* 0xff80000090907808 */ /* 0x010fcc0007000000 */
[----:B------:R-:W4:Y:S01]  /*176c0*/  MUFU.TANH R171, R60 ;  /* 0x0000003c00ab7308 */ /* 0x000f220000002400 */
[----:B------:R-:W-:Y:S01]  /*176d0*/  FMUL.FTZ R58, R58, R8 ;  /* 0x000000083a3a7220 */ /* 0x000fe20000410000 */
[----:B------:R-:W-:Y:S02]  /*176e0*/  FSEL R145, R145, -INF , !P5 ;  /* 0xff80000091917808 */ /* 0x000fe40006800000 */
[----:B------:R-:W-:Y:S02]  /*176f0*/  FSEL R151, R151, -INF , !P2 ;  /* 0xff80000097977808 */ /* 0x000fe40005000000 */
[----:B------:R-:W-:Y:S02]  /*17700*/  FSEL R152, R152, -INF , !P0 ;  /* 0xff80000098987808 */ /* 0x000fe40004000000 */
[----:B------:R-:W1:Y:S01]  /*17710*/  MUFU.TANH R166, R113 ;  /* 0x0000007100a67308 */ /* 0x000e620000002400 */
[----:B------:R-:W-:Y:S02]  /*17720*/  FSEL R162, R162, -INF , !P1 ;  /* 0xff800000a2a27808 */ /* 0x000fe40004800000 */
[----:B------:R-:W-:-:S02]  /*17730*/  ISETP.GE.AND P3, PT, R21, R2, PT ;  /* 0x000000021500720c */ /* 0x000fc40003f66270 */
[----:B------:R-:W-:-:S03]  /*17740*/  ISETP.GE.AND P6, PT, R20, R0, PT ;  /* 0x000000001400720c */ /* 0x000fc60003fc6270 */
[----:B------:R-:W1:Y:S01]  /*17750*/  MUFU.TANH R173, R63 ;  /* 0x0000003f00ad7308 */ /* 0x000e620000002400 */
[----:B------:R-:W-:Y:S02]  /*17760*/  ISETP.GE.AND P4, PT, R20, R2, PT ;  /* 0x000000021400720c */ /* 0x000fe40003f86270 */
[C---:B------:R-:W-:Y:S02]  /*17770*/  ISETP.GE.AND P5, PT, R5.reuse, R0, PT ;  /* 0x000000000500720c */ /* 0x040fe40003fa6270 */
[----:B------:R-:W-:-:S03]  /*17780*/  ISETP.GE.AND P2, PT, R5, R2, PT ;  /* 0x000000020500720c */ /* 0x000fc60003f46270 */
[----:B------:R-:W3:Y:S01]  /*17790*/  MUFU.TANH R169, R56 ;  /* 0x0000003800a97308 */ /* 0x000ee20000002400 */
[C---:B------:R-:W-:Y:S02]  /*177a0*/  ISETP.GE.AND P0, PT, R4.reuse, R0, PT ;  /* 0x000000000400720c */ /* 0x040fe40003f06270 */
[----:B------:R-:W-:Y:S02]  /*177b0*/  ISETP.GE.AND P1, PT, R4, R2, PT ;  /* 0x000000020400720c */ /* 0x000fe40003f26270 */
[C---:B------:R-:W-:Y:S02]  /*177c0*/  IADD3 R5, R55.reuse, 0x50, RZ ;  /* 0x0000005037057810 */ /* 0x040fe40007ffe0ff */
[----:B------:R-:W-:Y:S01]  /*177d0*/  IADD3 R4, R55, 0x51, RZ ;  /* 0x0000005137047810 */ /* 0x000fe20007ffe0ff */
[----:B------:R-:W-:Y:S01]  /*177e0*/  MUFU.TANH R170, R61 ;  /* 0x0000003d00aa7308 */ /* 0x000fe20000002400 */
[-C--:B------:R-:W-:Y:S01]  /*177f0*/  FMUL.FTZ R59, R59, R8.reuse ;  /* 0x000000083b3b7220 */ /* 0x080fe20000410000 */
[----:B-1----:R-:W-:Y:S01]  /*17800*/  FSEL R159, R159, -INF , !P3 ;  /* 0xff8000009f9f7808 */ /* 0x002fe20005800000 */
[-C--:B------:R-:W-:Y:S01]  /*17810*/  FMUL.FTZ R45, R45, R8.reuse ;  /* 0x000000082d2d7220 */ /* 0x080fe20000410000 */
[----:B------:R-:W-:Y:S01]  /*17820*/  FSEL R163, R163, -INF , !P6 ;  /* 0xff800000a3a37808 */ /* 0x000fe20007000000 */
[----:B------:R-:W-:Y:S01]  /*17830*/  FMUL.FTZ R46, R46, R8 ;  /* 0x000000082e2e7220 */ /* 0x000fe20000410000 */
[----:B--2---:R-:W-:-:S02]  /*17840*/  FSEL R160, R160, -INF , !P4 ;  /* 0xff800000a0a07808 */ /* 0x004fc40006000000 */
[----:B------:R-:W1:Y:S01]  /*17850*/  MUFU.TANH R174, R62 ;  /* 0x0000003e00ae7308 */ /* 0x000e620000002400 */
[----:B------:R-:W-:Y:S02]  /*17860*/  FSEL R165, R165, -INF , !P5 ;  /* 0xff800000a5a57808 */ /* 0x000fe40006800000 */
[C---:B------:R-:W-:Y:S02]  /*17870*/  ISETP.GE.AND P3, PT, R5.reuse, R0, PT ;  /* 0x000000000500720c */ /* 0x040fe40003f66270 */
[----:B------:R-:W-:-:S03]  /*17880*/  ISETP.GE.AND P6, PT, R5, R2, PT ;  /* 0x000000020500720c */ /* 0x000fc60003fc6270 */
[----:B------:R-:W-:Y:S01]  /*17890*/  MUFU.TANH R167, R57 ;  /* 0x0000003900a77308 */ /* 0x000fe20000002400 */
[C---:B------:R-:W-:Y:S02]  /*178a0*/  ISETP.GE.AND P4, PT, R4.reuse, R0, PT ;  /* 0x000000000400720c */ /* 0x040fe40003f86270 */
[----:B------:R-:W-:Y:S02]  /*178b0*/  ISETP.GE.AND P5, PT, R4, R2, PT ;  /* 0x000000020400720c */ /* 0x000fe40003fa6270 */
[----:B------:R-:W-:-:S03]  /*178c0*/  IADD3 R5, R55, 0x58, RZ ;  /* 0x0000005837057810 */ /* 0x000fc60007ffe0ff */
[----:B------:R-:W2:Y:S01]  /*178d0*/  MUFU.TANH R172, R58 ;  /* 0x0000003a00ac7308 */ /* 0x000ea20000002400 */
[----:B------:R-:W-:Y:S01]  /*178e0*/  IADD3 R4, R55, 0x59, RZ ;  /* 0x0000005937047810 */ /* 0x000fe20007ffe0ff */
[-C--:B------:R-:W-:Y:S01]  /*178f0*/  FMUL.FTZ R41, R41, R8.reuse ;  /* 0x0000000829297220 */ /* 0x080fe20000410000 */
[----:B------:R-:W-:Y:S01]  /*17900*/  FSEL R161, R161, -INF , !P2 ;  /* 0xff800000a1a17808 */ /* 0x000fe20005000000 */
[----:B------:R-:W-:Y:S01]  /*17910*/  FMUL.FTZ R42, R42, R8 ;  /* 0x000000082a2a7220 */ /* 0x000fe20000410000 */
[----:B---3--:R-:W-:Y:S02]  /*17920*/  FSEL R168, R168, -INF , !P1 ;  /* 0xff800000a8a87808 */ /* 0x008fe40004800000 */
[----:B----4-:R-:W-:Y:S01]  /*17930*/  FSEL R171, R171, -INF , !P3 ;  /* 0xff800000abab7808 */ /* 0x010fe20005800000 */
[----:B------:R-:W3:Y:S01]  /*17940*/  MUFU.TANH R164, R59 ;  /* 0x0000003b00a47308 */ /* 0x000ee20000002400 */
[-C--:B------:R-:W-:Y:S02]  /*17950*/  ISETP.GE.AND P2, PT, R5, R0.reuse, PT ;  /* 0x000000000500720c */ /* 0x080fe40003f46270 */
[----:B------:R-:W-:-:S02]  /*17960*/  ISETP.GE.AND P1, PT, R4, R0, PT ;  /* 0x000000000400720c */ /* 0x000fc40003f26270 */
[----:B------:R-:W-:-:S03]  /*17970*/  ISETP.GE.AND P3, PT, R4, R2, PT ;  /* 0x000000020400720c */ /* 0x000fc60003f66270 */
[----:B------:R-:W-:Y:S01]  /*17980*/  MUFU.TANH R154, R45 ;  /* 0x0000002d009a7308 */ /* 0x000fe20000002400 */
[----:B------:R-:W-:-:S07]  /*17990*/  IADD3 R4, R55, 0x61, RZ ;  /* 0x0000006137047810 */ /* 0x000fce0007ffe0ff */
[----:B------:R-:W4:Y:S01]  /*179a0*/  MUFU.TANH R158, R46 ;  /* 0x0000002e009e7308 */ /* 0x000f220000002400 */
[----:B------:R-:W-:Y:S01]  /*179b0*/  FSEL R166, R166, -INF , !P0 ;  /* 0xff800000a6a67808 */ /* 0x000fe20004000000 */
[----:B------:R-:W-:Y:S01]  /*179c0*/  FMUL.FTZ R67, R92, R8 ;  /* 0x000000085c437220 */ /* 0x000fe20000410000 */
[----:B------:R-:W-:Y:S02]  /*179d0*/  FSEL R173, R173, -INF , !P5 ;  /* 0xff800000adad7808 */ /* 0x000fe40006800000 */
[----:B------:R-:W-:-:S03]  /*179e0*/  FSEL R169, R169, -INF , !P2 ;  /* 0xff800000a9a97808 */ /* 0x000fc60005000000 */
[----:B------:R-:W-:Y:S01]  /*179f0*/  MUFU.TANH R150, R41 ;  /* 0x0000002900967308 */ /* 0x000fe20000002400 */
[----:B------:R-:W-:Y:S02]  /*17a00*/  ISETP.GE.AND P0, PT, R5, R2, PT ;  /* 0x000000020500720c */ /* 0x000fe40003f06270 */
[C---:B------:R-:W-:Y:S02]  /*17a10*/  ISETP.GE.AND P5, PT, R4.reuse, R0, PT ;  /* 0x000000000400720c */ /* 0x040fe40003fa6270 */
[----:B------:R-:W-:-:S03]  /*17a20*/  ISETP.GE.AND P2, PT, R4, R2, PT ;  /* 0x000000020400720c */ /* 0x000fc60003f46270 */
[----:B------:R-:W3:Y:S01]  /*17a30*/  MUFU.TANH R156, R42 ;  /* 0x0000002a009c7308 */ /* 0x000ee20000002400 */
[C---:B------:R-:W-:Y:S02]  /*17a40*/  IADD3 R5, R55.reuse, 0x60, RZ ;  /* 0x0000006037057810 */ /* 0x040fe40007ffe0ff */
[----:B------:R-:W-:Y:S01]  /*17a50*/  IADD3 R4, R55, 0x68, RZ ;  /* 0x0000006837047810 */ /* 0x000fe20007ffe0ff */
[-C--:B------:R-:W-:Y:S01]  /*17a60*/  FMUL.FTZ R44, R44, R8.reuse ;  /* 0x000000082c2c7220 */ /* 0x080fe20000410000 */
[----:B-1----:R-:W-:Y:S02]  /*17a70*/  FSEL R174, R174, -INF , !P6 ;  /* 0xff800000aeae7808 */ /* 0x002fe40007000000 */
[----:B------:R-:W-:Y:S02]  /*17a80*/  FSEL R170, R170, -INF , !P4 ;  /* 0xff800000aaaa7808 */ /* 0x000fe40006000000 */
[----:B--2---:R-:W-:Y:S02]  /*17a90*/  FSEL R172, R172, -INF , !P0 ;  /* 0xff800000acac7808 */ /* 0x004fe40004000000 */
[----:B------:R-:W-:Y:S01]  /*17aa0*/  FSEL R167, R167, -INF , !P1 ;  /* 0xff800000a7a77808 */ /* 0x000fe20004800000 */
[----:B------:R-:W-:Y:S01]  /*17ab0*/  FMUL.FTZ R32, R32, R8 ;  /* 0x0000000820207220 */ /* 0x000fe20000410000 */
[C---:B------:R-:W-:Y:S01]  /*17ac0*/  ISETP.GE.AND P6, PT, R5.reuse, R0, PT ;  /* 0x000000000500720c */ /* 0x040fe20003fc6270 */
[----:B------:R-:W1:Y:S01]  /*17ad0*/  MUFU.TANH R67, R67 ;  /* 0x0000004300437308 */ /* 0x000e620000002400 */
[----:B------:R-:W-:-:S02]  /*17ae0*/  ISETP.GE.AND P4, PT, R5, R2, PT ;  /* 0x000000020500720c */ /* 0x000fc40003f86270 */
[C---:B------:R-:W-:Y:S02]  /*17af0*/  ISETP.GE.AND P0, PT, R4.reuse, R0, PT ;  /* 0x000000000400720c */ /* 0x040fe40003f06270 */
[----:B------:R-:W-:Y:S02]  /*17b00*/  ISETP.GE.AND P1, PT, R4, R2, PT ;  /* 0x000000020400720c */ /* 0x000fe40003f26270 */
[C---:B------:R-:W-:Y:S01]  /*17b10*/  IADD3 R5, R55.reuse, 0x69, RZ ;  /* 0x0000006937057810 */ /* 0x040fe20007ffe0ff */
[----:B------:R-:W2:Y:S01]  /*17b20*/  MUFU.TANH R155, R44 ;  /* 0x0000002c009b7308 */ /* 0x000ea20000002400 */
[----:B------:R-:W-:Y:S01]  /*17b30*/  IADD3 R4, R55, 0x70, RZ ;  /* 0x0000007037047810 */ /* 0x000fe20007ffe0ff */
[-C--:B------:R-:W-:Y:S01]  /*17b40*/  FMUL.FTZ R47, R47, R8.reuse ;  /* 0x000000082f2f7220 */ /* 0x080fe20000410000 */
[----:B---3--:R-:W-:Y:S01]  /*17b50*/  FSEL R164, R164, -INF , !P3 ;  /* 0xff800000a4a47808 */ /* 0x008fe20005800000 */
[-C--:B------:R-:W-:Y:S01]  /*17b60*/  FMUL.FTZ R40, R40, R8.reuse ;  /* 0x0000000828287220 */ /* 0x080fe20000410000 */
[----:B----4-:R-:W-:Y:S01]  /*17b70*/  FSEL R158, R158, -INF , !P4 ;  /* 0xff8000009e9e7808 */ /* 0x010fe20006000000 */
[----:B------:R-:W-:Y:S01]  /*17b80*/  FMUL.FTZ R43, R43, R8 ;  /* 0x000000082b2b7220 */ /* 0x000fe20000410000 */
[----:B------:R-:W-:-:S02]  /*17b90*/  FSEL R154, R154, -INF , !P5 ;  /* 0xff8000009a9a7808 */ /* 0x000fc40006800000 */
[-C--:B------:R-:W-:Y:S02]  /*17ba0*/  ISETP.GE.AND P3, PT, R5, R0.reuse, PT ;  /* 0x000000000500720c */ /* 0x080fe40003f66270 */
[C---:B------:R-:W-:Y:S02]  /*17bb0*/  ISETP.GE.AND P4, PT, R4.reuse, R0, PT ;  /* 0x000000000400720c */ /* 0x040fe40003f86270 */
[----:B------:R-:W-:Y:S01]  /*17bc0*/  ISETP.GE.AND P5, PT, R4, R2, PT ;  /* 0x000000020400720c */ /* 0x000fe20003fa6270 */
[----:B------:R-:W3:Y:S01]  /*17bd0*/  MUFU.TANH R157, R47 ;  /* 0x0000002f009d7308 */ /* 0x000ee20000002400 */
[----:B------:R-:W-:Y:S01]  /*17be0*/  IADD3 R4, R55, 0x78, RZ ;  /* 0x0000007837047810 */ /* 0x000fe20007ffe0ff */
[-C--:B------:R-:W-:Y:S01]  /*17bf0*/  FMUL.FTZ R33, R33, R8.reuse ;  /* 0x0000000821217220 */ /* 0x080fe20000410000 */
[----:B------:R-:W-:Y:S01]  /*17c00*/  FSEL R156, R156, -INF , !P1 ;  /* 0xff8000009c9c7808 */ /* 0x000fe20004800000 */
[-C--:B------:R-:W-:Y:S01]  /*17c10*/  FMUL.FTZ R34, R34, R8.reuse ;  /* 0x0000000822227220 */ /* 0x080fe20000410000 */
[----:B------:R-:W-:Y:S01]  /*17c20*/  FSEL R150, R150, -INF , !P3 ;  /* 0xff80000096967808 */ /* 0x000fe20005800000 */
[----:B------:R-:W-:-:S02]  /*17c30*/  FMUL.FTZ R35, R35, R8 ;  /* 0x0000000823237220 */ /* 0x000fc40000410000 */
[----:B------:R-:W4:Y:S01]  /*17c40*/  MUFU.TANH R153, R40 ;  /* 0x0000002800997308 */ /* 0x000f220000002400 */
[----:B------:R-:W-:Y:S01]  /*17c50*/  ISETP.GE.AND P1, PT, R4, R0, PT ;  /* 0x000000000400720c */ /* 0x000fe20003f26270 */
[----:B------:R-:W-:Y:S01]  /*17c60*/  FMUL.FTZ R24, R24, R8 ;  /* 0x0000000818187220 */ /* 0x000fe20000410000 */
[----:B------:R-:W-:Y:S01]  /*17c70*/  ISETP.GE.AND P3, PT, R4, R2, PT ;  /* 0x000000020400720c */ /* 0x000fe20003f66270 */
[----:B------:R-:W-:-:S04]  /*17c80*/  FMUL.FTZ R4, R26, R8 ;  /* 0x000000081a047220 */ /* 0x000fc80000410000 */
[----:B------:R-:W2:Y:S01]  /*17c90*/  MUFU.TANH R149, R43 ;  /* 0x0000002b00957308 */ /* 0x000ea20000002400 */
[-C--:B------:R-:W-:Y:S02]  /*17ca0*/  FMUL.FTZ R66, R93, R8.reuse ;  /* 0x000000085d427220 */ /* 0x080fe40000410000 */
[----:B------:R-:W-:-:S05]  /*17cb0*/  FMUL.FTZ R63, R95, R8 ;  /* 0x000000085f3f7220 */ /* 0x000fca0000410000 */
[----:B------:R-:W3:Y:S01]  /*17cc0*/  MUFU.TANH R32, R32 ;  /* 0x0000002000207308 */ /* 0x000ee20000002400 */
[----:B------:R-:W-:Y:S01]  /*17cd0*/  FMUL.FTZ R94, R94, R8 ;  /* 0x000000085e5e7220 */ /* 0x000fe20000410000 */
[----:B-1----:R-:W-:-:S06]  /*17ce0*/  FSEL R67, R67, -INF , !P1 ;  /* 0xff80000043437808 */ /* 0x002fcc0004800000 */
[----:B------:R-:W-:Y:S01]  /*17cf0*/  MUFU.TANH R134, R33 ;  /* 0x0000002100867308 */ /* 0x000fe20000002400 */
[----:B--2---:R-:W-:-:S07]  /*17d00*/  FSEL R155, R155, -INF , !P6 ;  /* 0xff8000009b9b7808 */ /* 0x004fce0007000000 */
[----:B------:R-:W1:Y:S01]  /*17d10*/  MUFU.TANH R143, R34 ;  /* 0x00000022008f7308 */ /* 0x000e620000002400 */
[----:B------:R-:W-:-:S07]  /*17d20*/  ISETP.GE.AND P1, PT, R50, 0x2, PT ;  /* 0x000000023200780c */ /* 0x000fce0003f26270 */
[----:B------:R-:W2:Y:S01]  /*17d30*/  MUFU.TANH R142, R35 ;  /* 0x00000023008e7308 */ /* 0x000ea20000002400 */
[----:B------:R-:W-:Y:S02]  /*17d40*/  ISETP.GE.AND P6, PT, R5, R2, PT ;  /* 0x000000020500720c */ /* 0x000fe40003fc6270 */
[----:B------:R-:W-:-:S05]  /*17d50*/  IADD3 R5, R55, 0x71, RZ ;  /* 0x0000007137057810 */ /* 0x000fca0007ffe0ff */
[----:B------:R-:W-:Y:S01]  /*17d60*/  MUFU.TANH R24, R24 ;  /* 0x0000001800187308 */ /* 0x000fe20000002400 */
[----:B---3--:R-:W-:-:S07]  /*17d70*/  FSEL R157, R157, -INF , !P2 ;  /* 0xff8000009d9d7808 */ /* 0x008fce0005000000 */
[----:B------:R-:W-:Y:S01]  /*17d80*/  MUFU.TANH R4, R4 ;  /* 0x0000000400047308 */ /* 0x000fe20000002400 */
[----:B----4-:R-:W-:-:S07]  /*17d90*/  FSEL R153, R153, -INF , !P0 ;  /* 0xff80000099997808 */ /* 0x010fce0004000000 */
[----:B------:R-:W-:Y:S01]  /*17da0*/  MUFU.TANH R66, R66 ;  /* 0x0000004200427308 */ /* 0x000fe20000002400 */
[----:B------:R-:W-:-:S07]  /*17db0*/  FSEL R149, R149, -INF , !P6 ;  /* 0xff80000095957808 */ /* 0x000fce0007000000 */
[----:B------:R-:W3:Y:S01]  /*17dc0*/  MUFU.TANH R137, R94 ;  /* 0x0000005e00897308 */ /* 0x000ee20000002400 */
[----:B------:R-:W-:-:S07]  /*17dd0*/  FSEL R136, R32, -INF , !P4 ;  /* 0xff80000020887808 */ /* 0x000fce0006000000 */
[----:B------:R-:W4:Y:S01]  /*17de0*/  MUFU.TANH R63, R63 ;  /* 0x0000003f003f7308 */ /* 0x000f220000002400 */
[C---:B------:R-:W-:Y:S02]  /*17df0*/  ISETP.GE.AND P2, PT, R5.reuse, R0, PT ;  /* 0x000000000500720c */ /* 0x040fe40003f46270 */
[----:B------:R-:W-:Y:S02]  /*17e00*/  ISETP.GE.AND P0, PT, R5, R2, PT ;  /* 0x000000020500720c */ /* 0x000fe40003f06270 */
[C---:B------:R-:W-:Y:S02]  /*17e10*/  ISETP.GE.AND P6, PT, R55.reuse, R0, PT ;  /* 0x000000003700720c */ /* 0x040fe40003fc6270 */
[C---:B------:R-:W-:Y:S02]  /*17e20*/  ISETP.GE.AND P4, PT, R55.reuse, R2, PT ;  /* 0x000000023700720c */ /* 0x040fe40003f86270 */
[----:B------:R-:W-:Y:S02]  /*17e30*/  IADD3 R55, R55, 0x79, RZ ;  /* 0x0000007937377810 */ /* 0x000fe40007ffe0ff */
[----:B-1----:R-:W-:-:S02]  /*17e40*/  FSEL R143, R143, -INF , !P5 ;  /* 0xff8000008f8f7808 */ /* 0x002fc40006800000 */
[----:B------:R-:W-:Y:S02]  /*17e50*/  FSEL R134, R134, -INF , !P2 ;  /* 0xff80000086867808 */ /* 0x000fe40005000000 */
[----:B--2---:R-:W-:Y:S01]  /*17e60*/  FSEL R142, R142, -INF , !P0 ;  /* 0xff8000008e8e7808 */ /* 0x004fe20004000000 */
[----:B------:R-:W-:Y:S01]  /*17e70*/  BSSY B1, `(.L_x_1400) ;  /* 0x00000e0000017945 */ /* 0x000fe20003800000 */
[C---:B------:R-:W-:Y:S02]  /*17e80*/  ISETP.GE.AND P5, PT, R55.reuse, R0, PT ;  /* 0x000000003700720c */ /* 0x040fe40003fa6270 */
[----:B------:R-:W-:Y:S02]  /*17e90*/  ISETP.GE.AND P2, PT, R55, R2, PT ;  /* 0x000000023700720c */ /* 0x000fe40003f46270 */
[----:B------:R-:W-:Y:S02]  /*17ea0*/  ISETP.NE.U32.AND P0, PT, R238, RZ, PT ;  /* 0x000000ffee00720c */ /* 0x000fe40003f05070 */
[----:B------:R-:W-:-:S02]  /*17eb0*/  LOP3.LUT R218, R9, R36, RZ, 0xfc, !PT ;  /* 0x0000002409da7212 */ /* 0x000fc400078efcff */
[----:B------:R-:W-:Y:S02]  /*17ec0*/  ISETP.NE.AND.EX P0, PT, R239, RZ, PT, P0 ;  /* 0x000000ffef00720c */ /* 0x000fe40003f05300 */
[C---:B------:R-:W-:Y:S02]  /*17ed0*/  IADD3 R213, R221.reuse, 0x800, RZ ;  /* 0x00000800ddd57810 */ /* 0x040fe40007ffe0ff */
[C---:B------:R-:W-:Y:S02]  /*17ee0*/  IADD3 R212, R221.reuse, 0x1000, RZ ;  /* 0x00001000ddd47810 */ /* 0x040fe40007ffe0ff */
[C---:B------:R-:W-:Y:S02]  /*17ef0*/  IADD3 R211, R221.reuse, 0x1800, RZ ;  /* 0x00001800ddd37810 */ /* 0x040fe40007ffe0ff */
[C---:B------:R-:W-:Y:S02]  /*17f00*/  IADD3 R210, R221.reuse, 0x2000, RZ ;  /* 0x00002000ddd27810 */ /* 0x040fe40007ffe0ff */
[----:B------:R-:W-:-:S02]  /*17f10*/  IADD3 R209, R221, 0x2800, RZ ;  /* 0x00002800ddd17810 */ /* 0x000fc40007ffe0ff */
[C---:B------:R-:W-:Y:S02]  /*17f20*/  IADD3 R208, R221.reuse, 0x3000, RZ ;  /* 0x00003000ddd07810 */ /* 0x040fe40007ffe0ff */
        /* <DEDUP_REMOVED lines=8> */
[----:B------:R-:W-:Y:S02]  /*17fb0*/  IADD3 R138, R221, 0x7800, RZ ;  /* 0x00007800dd8a7810 */ /* 0x000fe40007ffe0ff */
[----:B---3--:R-:W-:Y:S02]  /*17fc0*/  FSEL R137, R137, -INF , !P3 ;  /* 0xff80000089897808 */ /* 0x008fe40005800000 */
[----:B------:R-:W-:-:S02]  /*17fd0*/  FSEL R24, R24, -INF , !P6 ;  /* 0xff80000018187808 */ /* 0x000fc40007000000 */
[----:B------:R-:W-:Y:S02]  /*17fe0*/  FSEL R4, R4, -INF , !P4 ;  /* 0xff80000004047808 */ /* 0x000fe40006000000 */
[----:B------:R-:W-:Y:S02]  /*17ff0*/  FSEL R66, R66, -INF , !P5 ;  /* 0xff80000042427808 */ /* 0x000fe40006800000 */
[----:B----4-:R-:W-:Y:S01]  /*18000*/  FSEL R63, R63, -INF , !P2 ;  /* 0xff8000003f3f7808 */ /* 0x010fe20005000000 */
[----:B------:R-:W-:Y:S06]  /*18010*/  BAR.SYNC.DEFER_BLOCKING 0x0 ;  /* 0x0000000000007b1d */ /* 0x000fec0000010000 */
[----:B------:R-:W-:Y:S05]  /*18020*/  @!P1 BRA `(.L_x_1401) ;  /* 0x00000c4000009947 */ /* 0x000fea0003800000 */
[----:B------:R-:W-:Y:S01]  /*18030*/  BSSY B0, `(.L_x_1402) ;  /* 0x0000042000007945 */ /* 0x000fe20003800000 */
[----:B------:R-:W-:Y:S05]  /*18040*/  @!P0 BRA `(.L_x_1403) ;  /* 0x000003d000008947 */ /* 0x000fea0003800000 */
[----:B------:R-:W2:Y:S01]  /*18050*/  LD.E R14, [R10.64+0x170] ;  /* 0x000170060a0e7980 */ /* 0x000ea2000c101900 */
[----:B------:R-:W-:-:S02]  /*18060*/  IADD3 R12, R3, -0x80, RZ ;  /* 0xffffff80030c7810 */ /* 0x000fc40007ffe0ff */
[----:B------:R-:W-:Y:S02]  /*18070*/  IABS R7, R3 ;  /* 0x0000000300077213 */ /* 0x000fe40000000000 */
[----:B------:R-:W-:Y:S02]  /*18080*/  IABS R5, R12 ;  /* 0x0000000c00057213 */ /* 0x000fe40000000000 */
[-C--:B--2---:R-:W-:Y:S02]  /*18090*/  IABS R8, R14.reuse ;  /* 0x0000000e00087213 */ /* 0x084fe40000000000 */
[-C--:B------:R-:W-:Y:S02]  /*180a0*/  IABS R6, R14.reuse ;  /* 0x0000000e00067213 */ /* 0x080fe40000000000 */
[----:B------:R-:W1:Y:S01]  /*180b0*/  I2F.RP R16, R8 ;  /* 0x0000000800107306 */ /* 0x000e620000209400 */
[-C--:B------:R-:W-:Y:S02]  /*180c0*/  LOP3.LUT R3, R3, R14.reuse, RZ, 0x3c, !PT ;  /* 0x0000000e03037212 */ /* 0x080fe400078e3cff */
[----:B------:R-:W-:Y:S01]  /*180d0*/  IMAD.MOV R6, RZ, RZ, -R6 ;  /* 0x000000ffff067224 */ /* 0x000fe200078e0a06 */
[----:B------:R-:W-:-:S02]  /*180e0*/  LOP3.LUT R12, R12, R14, RZ, 0x3c, !PT ;  /* 0x0000000e0c0c7212 */ /* 0x000fc400078e3cff */
[----:B------:R-:W-:Y:S02]  /*180f0*/  ISETP.GE.AND P4, PT, R3, RZ, PT ;  /* 0x000000ff0300720c */ /* 0x000fe40003f86270 */
[----:B------:R-:W-:Y:S01]  /*18100*/  LOP3.LUT R3, RZ, R14, RZ, 0x33, !PT ;  /* 0x0000000eff037212 */ /* 0x000fe200078e33ff */
        /* <DEDUP_REMOVED lines=19> */
[----:B------:R-:W-:-:S02]  /*18240*/  ISETP.GE.AND P2, PT, R12, RZ, PT ;  /* 0x000000ff0c00720c */ /* 0x000fc40003f46270 */
[----:B------:R-:W-:-:S05]  /*18250*/  ISETP.NE.AND P3, PT, R14, RZ, PT ;  /* 0x000000ff0e00720c */ /* 0x000fca0003f65270 */
[----:B------:R-:W-:Y:S02]  /*18260*/  @P6 IADD3 R13, R13, 0x1, RZ ;  /* 0x000000010d0d6810 */ /* 0x000fe40007ffe0ff */
[----:B------:R-:W-:-:S03]  /*18270*/  @P5 IADD3 R9, R9, 0x1, RZ ;  /* 0x0000000109095810 */ /* 0x000fc60007ffe0ff */
[----:B------:R-:W-:Y:S02]  /*18280*/  IMAD.MOV.U32 R6, RZ, RZ, R13 ;  /* 0x000000ffff067224 */ /* 0x000fe400078e000d */
[----:B------:R-:W-:Y:S02]  /*18290*/  IMAD.MOV.U32 R7, RZ, RZ, R9 ;  /* 0x000000ffff077224 */ /* 0x000fe400078e0009 */
[----:B------:R-:W-:Y:S01]  /*182a0*/  @!P4 IMAD.MOV R6, RZ, RZ, -R6 ;  /* 0x000000ffff06c224 */ /* 0x000fe200078e0a06 */
[----:B------:R-:W2:Y:S02]  /*182b0*/  LD.E.64 R8, [R10.64+0x38] ;  /* 0x000038060a087980 */ /* 0x000ea4000c101b00 */
[----:B------:R-:W-:Y:S02]  /*182c0*/  @!P2 IADD3 R7, -R7, RZ, RZ ;  /* 0x000000ff0707a210 */ /* 0x000fe40007ffe1ff */
[C---:B------:R-:W-:Y:S02]  /*182d0*/  SEL R6, R3.reuse, R6, !P3 ;  /* 0x0000000603067207 */ /* 0x040fe40005800000 */
[----:B------:R-:W-:-:S03]  /*182e0*/  SEL R7, R3, R7, !P3 ;  /* 0x0000000703077207 */ /* 0x000fc60005800000 */
[----:B------:R-:W-:-:S04]  /*182f0*/  IMAD.WIDE R16, R6, 0x4, R238 ;  /* 0x0000000406107825 */ /* 0x000fc800078e02ee */
[----:B------:R-:W-:Y:S01]  /*18300*/  IMAD.WIDE R12, R7, 0x4, R238 ;  /* 0x00000004070c7825 */ /* 0x000fe200078e02ee */
[----:B------:R-:W3:Y:S04]  /*18310*/  LD.E R5, [R16.64] ;  /* 0x0000000610057980 */ /* 0x000ee8000c101900 */
[----:B------:R1:W3:Y:S04]  /*18320*/  LD.E R3, [R12.64] ;  /* 0x000000060c037980 */ /* 0x0002e8000c101900 */
[----:B-1----:R-:W4:Y:S01]  /*18330*/  LD.E.64 R12, [R10.64+0x20] ;  /* 0x000020060a0c7980 */ /* 0x002f22000c101b00 */
[----:B------:R-:W-:-:S04]  /*18340*/  IMAD.IADD R6, R6, 0x1, -R7 ;  /* 0x0000000106067824 */ /* 0x000fc800078e0a07 */
[----:B------:R-:W-:-:S05]  /*18350*/  IMAD R14, R14, R6, -0x80 ;  /* 0xffffff800e0e7424 */ /* 0x000fca00078e0206 */
[----:B------:R-:W-:Y:S01]  /*18360*/  SHF.R.S32.HI R7, RZ, 0x1f, R14 ;  /* 0x0000001fff077819 */ /* 0x000fe2000001140e */
[-C--:B--2---:R-:W-:Y:S02]  /*18370*/  IMAD R6, R9, R14.reuse, RZ ;  /* 0x0000000e09067224 */ /* 0x084fe400078e02ff */
[----:B------:R-:W-:-:S04]  /*18380*/  IMAD.WIDE.U32 R14, R8, R14, RZ ;  /* 0x0000000e080e7225 */ /* 0x000fc800078e00ff */
[----:B------:R-:W-:-:S05]  /*18390*/  IMAD R6, R8, R7, R6 ;  /* 0x0000000708067224 */ /* 0x000fca00078e0206 */
[----:B------:R-:W-:Y:S01]  /*183a0*/  IADD3 R15, R15, R6, RZ ;  /* 0x000000060f0f7210 */ /* 0x000fe20007ffe0ff */
[----:B---3--:R-:W-:-:S05]  /*183b0*/  IMAD.IADD R3, R3, 0x1, -R5 ;  /* 0x0000000103037824 */ /* 0x008fca00078e0a05 */
[----:B------:R-:W-:Y:S01]  /*183c0*/  SHF.R.S32.HI R7, RZ, 0x1f, R3 ;  /* 0x0000001fff077819 */ /* 0x000fe20000011403 */
[----:B----4-:R-:W-:-:S04]  /*183d0*/  IMAD R5, R13, R3, RZ ;  /* 0x000000030d057224 */ /* 0x010fc800078e02ff */
[----:B------:R-:W-:Y:S02]  /*183e0*/  IMAD R5, R12, R7, R5 ;  /* 0x000000070c057224 */ /* 0x000fe400078e0205 */
[----:B------:R-:W-:-:S04]  /*183f0*/  IMAD.WIDE.U32 R6, R3, R12, R14 ;  /* 0x0000000c03067225 */ /* 0x000fc800078e000e */
[----:B------:R-:W-:Y:S01]  /*18400*/  IMAD.IADD R5, R7, 0x1, R5 ;  /* 0x0000000107057824 */ /* 0x000fe200078e0205 */
[----:B------:R-:W-:Y:S05]  /*18410*/  BRA `(.L_x_1404) ;  /* 0x0000003000007947 */ /* 0x000fea0003800000 */
.L_x_1403:
[----:B------:R-:W2:Y:S02]  /*18420*/  LD.E R6, [R10.64+0x38] ;  /* 0x000038060a067980 */ /* 0x000ea4000c101900 */
[----:B--2---:R-:W-:-:S04]  /*18430*/  LEA R6, -R6, RZ, 0x7 ;  /* 0x000000ff06067211 */ /* 0x004fc800078e39ff */
[----:B------:R-:W-:Y:S02]  /*18440*/  SHF.R.S32.HI R5, RZ, 0x1f, R6 ;  /* 0x0000001fff057819 */ /* 0x000fe40000011406 */
.L_x_1404:
[----:B------:R-:W-:Y:S05]  /*18450*/  BSYNC B0 ;  /* 0x0000000000007941 */ /* 0x000fea0003800000 */
.L_x_1402:
        /* <DEDUP_REMOVED lines=38> */
[--C-:B------:R-:W-:Y:S01]  /*186c0*/  IMAD.X R5, R5, 0x1, R228.reuse, P4 ;  /* 0x0000000105057824 */ /* 0x100fe200020e06e4 */
        /* <DEDUP_REMOVED lines=90> */
.L_x_1401:
[----:B------:R-:W-:Y:S05]  /*18c70*/  BSYNC B1 ;  /* 0x0000000000017941 */ /* 0x000fea0003800000 */
.L_x_1400:
[----:B------:R-:W2:Y:S01]  /*18c80*/  LD.E R65, [R10.64+0xdc] ;  /* 0x0000dc060a417980 */ /* 0x000ea2000c101900 */
[----:B------:R-:W-:-:S02]  /*18c90*/  FMNMX.FTZ R3, R4, R52, !PT ;  /* 0x0000003404037209 */ /* 0x000fc40007810000 */
[----:B-1----:R-:W-:Y:S02]  /*18ca0*/  FMNMX.FTZ R7, R24, R51, !PT ;  /* 0x0000003318077209 */ /* 0x002fe40007810000 */
        /* <DEDUP_REMOVED lines=60> */
[----:B------:R-:W-:Y:S01]  /*19070*/  SHF.L.U32 R218, R218, 0x1, RZ ;  /* 0x00000001dada7819 */ /* 0x000fe200000006ff */
[----:B------:R-:W1:Y:S03]  /*19080*/  SHFL.BFLY PT, R6, R3, 0x2, 0x1f ;  /* 0x0c401f0003067f89 */ /* 0x000e6600000e0000 */
[-C--:B------:R-:W-:Y:S01]  /*19090*/  LEA R216, R38, R218.reuse, 0x1 ;  /* 0x000000da26d87211 */ /* 0x080fe200078e08ff */
[----:B------:R-:W3:Y:S01]  /*190a0*/  SHFL.BFLY PT, R5, R7, 0x2, 0x1f ;  /* 0x0c401f0007057f89 */ /* 0x000ee200000e0000 */
[C---:B------:R-:W-:Y:S02]  /*190b0*/  LEA R215, R37.reuse, R218, 0x1 ;  /* 0x000000da25d77211 */ /* 0x040fe400078e08ff */
[----:B------:R-:W-:Y:S01]  /*190c0*/  LEA R214, R37, R216, 0x1 ;  /* 0x000000d825d67211 */ /* 0x000fe200078e08ff */
[----:B------:R-:W-:Y:S04]  /*190d0*/  LDSM.16.MT88.4 R92, [R218+0x10000] ;  /* 0x01000000da5c783b */ /* 0x000fe80000004200 */
[----:B------:R-:W-:Y:S04]  /*190e0*/  LDSM.16.MT88.4 R100, [R214+0xc000] ;  /* 0x00c00000d664783b */ /* 0x000fe80000004200 */
[----:B------:R-:W-:Y:S04]  /*190f0*/  LDSM.16.MT88.4 R124, [R218+0xc000] ;  /* 0x00c00000da7c783b */ /* 0x000fe80000004200 */
[----:B------:R-:W-:Y:S01]  /*19100*/  LDSM.16.MT88.4 R108, [R215+0xc000] ;  /* 0x00c00000d76c783b */ /* 0x000fe20000004200 */
[----:B-1----:R-:W-:-:S03]  /*19110*/  FMNMX.FTZ R6, R3, R6, !PT ;  /* 0x0000000603067209 */ /* 0x002fc60007810000 */
[----:B------:R-:W-:Y:S01]  /*19120*/  LDSM.16.MT88.4 R84, [R216+0x10000] ;  /* 0x01000000d854783b */ /* 0x000fe20000004200 */
[----:B---3--:R-:W-:-:S03]  /*19130*/  FMNMX.FTZ R5, R7, R5, !PT ;  /* 0x0000000507057209 */ /* 0x008fc60007810000 */
[----:B------:R-:W1:Y:S04]  /*19140*/  SHFL.BFLY PT, R3, R6, 0x1, 0x1f ;  /* 0x0c201f0006037f89 */ /* 0x000e6800000e0000 */
[----:B------:R-:W3:Y:S04]  /*19150*/  SHFL.BFLY PT, R132, R5, 0x1, 0x1f ;  /* 0x0c201f0005847f89 */ /* 0x000ee800000e0000 */
[----:B------:R-:W-:Y:S04]  /*19160*/  LDSM.16.MT88.4 R76, [R215+0x10000] ;  /* 0x01000000d74c783b */ /* 0x000fe80000004200 */
[----:B------:R-:W-:Y:S04]  /*19170*/  LDSM.16.MT88.4 R16, [R214+0xc800] ;  /* 0x00c80000d610783b */ /* 0x000fe80000004200 */
[----:B------:R-:W-:Y:S04]  /*19180*/  LDSM.16.MT88.4 R12, [R218+0x10800] ;  /* 0x01080000da0c783b */ /* 0x000fe80000004200 */
[----:B------:R-:W-:Y:S01]  /*19190*/  LDSM.16.MT88.4 R20, [R215+0xc800] ;  /* 0x00c80000d714783b */ /* 0x000fe20000004200 */
[----:B-1----:R-:W-:-:S03]  /*191a0*/  FMNMX.FTZ R3, R6, R3, !PT ;  /* 0x0000000306037209 */ /* 0x002fc60007810000 */
[----:B------:R-:W-:Y:S01]  /*191b0*/  LDSM.16.MT88.4 R32, [R215+0x10800] ;  /* 0x01080000d720783b */ /* 0x000fe20000004200 */
[----:B---3--:R-:W-:Y:S02]  /*191c0*/  FMNMX.FTZ R132, R5, R132, !PT ;  /* 0x0000008405847209 */ /* 0x008fe40007810000 */
[----:B------:R-:W-:Y:S01]  /*191d0*/  FSETP.NEU.FTZ.AND P2, PT, R3, -INF , PT ;  /* 0xff8000000300780b */ /* 0x000fe20003f5d000 */
[C---:B--2---:R-:W-:Y:S02]  /*191e0*/  FMUL.FTZ R64, R65.reuse, R3 ;  /* 0x0000000341407220 */ /* 0x044fe40000410000 */
[----:B------:R-:W-:-:S03]  /*191f0*/  FMUL.FTZ R133, R65, R132 ;  /* 0x0000008441857220 */ /* 0x000fc60000410000 */
[----:B------:R-:W-:Y:S02]  /*19200*/  FSEL R64, R64, RZ, P2 ;  /* 0x000000ff40407208 */ /* 0x000fe40001000000 */
[----:B------:R-:W-:-:S03]  /*19210*/  FSETP.NEU.FTZ.AND P2, PT, R132, -INF , PT ;  /* 0xff8000008400780b */ /* 0x000fc60003f5d000 */
[-CC-:B------:R-:W-:Y:S01]  /*19220*/  FFMA.FTZ R57, R54, R65.reuse, -R64.reuse ;  /* 0x0000004136397223 */ /* 0x180fe20000010840 */
[----:B------:R-:W-:Y:S01]  /*19230*/  FSEL R133, R133, RZ, P2 ;  /* 0x000000ff85857208 */ /* 0x000fe20001000000 */
[-CC-:B------:R-:W-:Y:S02]  /*19240*/  FFMA.FTZ R59, R4, R65.reuse, -R64.reuse ;  /* 0x00000041043b7223 */ /* 0x180fe40000010840 */
[-CC-:B------:R-:W-:Y:S01]  /*19250*/  FFMA.FTZ R58, R52, R65.reuse, -R64.reuse ;  /* 0x00000041343a7223 */ /* 0x180fe20000010840 */
[----:B------:R-:W-:Y:S01]  /*19260*/  LDSM.16.MT88.4 R4, [R214+0x10000] ;  /* 0x01000000d604783b */ /* 0x000fe20000004200 */
[-C--:B------:R-:W-:Y:S01]  /*19270*/  FFMA.FTZ R53, R116, R65.reuse, -R64 ;  /* 0x0000004174357223 */ /* 0x080fe20000010840 */
[----:B------:R-:W-:Y:S01]  /*19280*/  MUFU.EX2 R57, R57 ;  /* 0x0000003900397308 */ /* 0x000fe20000000800 */
[-CC-:B------:R-:W-:Y:S01]  /*19290*/  FFMA.FTZ R62, R24, R65.reuse, -R133.reuse ;  /* 0x00000041183e7223 */ /* 0x180fe20000010885 */
[----:B------:R-:W1:Y:S01]  /*192a0*/  LDSM.16.MT88.4 R116, [R216+0xc000] ;  /* 0x00c00000d874783b */ /* 0x000e620000004200 */
[----:B------:R-:W-:-:S02]  /*192b0*/  FFMA.FTZ R61, R51, R65, -R133 ;  /* 0x00000041333d7223 */ /* 0x000fc40000010885 */
[-CC-:B------:R-:W-:Y:S02]  /*192c0*/  FFMA.FTZ R60, R49, R65.reuse, -R133.reuse ;  /* 0x00000041313c7223 */ /* 0x180fe40000010885 */
[-CC-:B------:R-:W-:Y:S01]  /*192d0*/  FFMA.FTZ R54, R48, R65.reuse, -R133.reuse ;  /* 0x0000004130367223 */ /* 0x180fe20000010885 */
[----:B------:R-:W-:Y:S01]  /*192e0*/  MUFU.EX2 R59, R59 ;  /* 0x0000003b003b7308 */ /* 0x000fe20000000800 */
[-CC-:B------:R-:W-:Y:S02]  /*192f0*/  FFMA.FTZ R55, R30, R65.reuse, -R64.reuse ;  /* 0x000000411e377223 */ /* 0x180fe40000010840 */
[-CC-:B------:R-:W-:Y:S02]  /*19300*/  FFMA.FTZ R49, R29, R65.reuse, -R64.reuse ;  /* 0x000000411d317223 */ /* 0x180fe40000010840 */
[-C--:B------:R-:W-:Y:S02]  /*19310*/  FFMA.FTZ R48, R31, R65.reuse, -R64 ;  /* 0x000000411f307223 */ /* 0x080fe40000010840 */
[-CC-:B------:R-:W-:Y:S01]  /*19320*/  FFMA.FTZ R56, R25, R65.reuse, -R133.reuse ;  /* 0x0000004119387223 */ /* 0x180fe20000010885 */
[----:B------:R-:W2:Y:S01]  /*19330*/  MUFU.EX2 R58, R58 ;  /* 0x0000003a003a7308 */ /* 0x000ea20000000800 */
[----:B------:R-:W-:-:S02]  /*19340*/  FFMA.FTZ R52, R28, R65, -R133 ;  /* 0x000000411c347223 */ /* 0x000fc40000010885 */
[-CC-:B------:R-:W-:Y:S01]  /*19350*/  FFMA.FTZ R51, R27, R65.reuse, -R133.reuse ;  /* 0x000000411b337223 */ /* 0x180fe20000010885 */
[----:B------:R-:W3:Y:S01]  /*19360*/  LDSM.16.MT88.4 R28, [R218+0xc800] ;  /* 0x00c80000da1c783b */ /* 0x000ee20000004200 */
[-C--:B------:R-:W-:Y:S02]  /*19370*/  FFMA.FTZ R47, R72, R65.reuse, -R133 ;  /* 0x00000041482f7223 */ /* 0x080fe40000010885 */
[-CC-:B------:R-:W-:Y:S01]  /*19380*/  FFMA.FTZ R45, R39, R65.reuse, -R64.reuse ;  /* 0x00000041272d7223 */ /* 0x180fe20000010840 */
[----:B------:R-:W4:Y:S01]  /*19390*/  MUFU.EX2 R53, R53 ;  /* 0x0000003500357308 */ /* 0x000f220000000800 */
[----:B------:R-:W5:Y:S01]  /*193a0*/  LDSM.16.MT88.4 R24, [R216+0xc800] ;  /* 0x00c80000d818783b */ /* 0x000f620000004200 */
[-CC-:B------:R-:W-:Y:S02]  /*193b0*/  FFMA.FTZ R44, R181, R65.reuse, -R64.reuse ;  /* 0x00000041b52c7223 */ /* 0x180fe40000010840 */
[-CC-:B------:R-:W-:Y:S01]  /*193c0*/  FFMA.FTZ R41, R180, R65.reuse, -R64.reuse ;  /* 0x00000041b4297223 */ /* 0x180fe20000010840 */
[----:B------:R-:W1:Y:S01]  /*193d0*/  LDSM.16.MT88.4 R36, [R216+0x10800] ;  /* 0x01080000d824783b */ /* 0x000e620000004200 */
[----:B------:R-:W-:-:S02]  /*193e0*/  FFMA.FTZ R40, R182, R65, -R64 ;  /* 0x00000041b6287223 */ /* 0x000fc40000010840 */
[----:B------:R-:W-:Y:S01]  /*193f0*/  MUFU.EX2 R62, R62 ;  /* 0x0000003e003e7308 */ /* 0x000fe20000000800 */
[----:B--2---:R-:W-:Y:S01]  /*19400*/  F2FP.BF16.PACK_AB R69, R58, R59 ;  /* 0x0000003b3a45723e */ /* 0x004fe200000010ff */
[-CC-:B------:R-:W-:Y:S02]  /*19410*/  FFMA.FTZ R46, R177, R65.reuse, -R133.reuse ;  /* 0x00000041b12e7223 */ /* 0x180fe40000010885 */
[-CC-:B------:R-:W-:Y:S02]  /*19420*/  FFMA.FTZ R43, R179, R65.reuse, -R133.reuse ;  /* 0x00000041b32b7223 */ /* 0x180fe40000010885 */
[--C-:B------:R-:W-:Y:S02]  /*19430*/  FFMA.FTZ R42, R178, R65, -R133.reuse ;  /* 0x00000041b22a7223 */ /* 0x100fe40000010885 */
[----:B------:R-:W2:Y:S01]  /*19440*/  MUFU.EX2 R61, R61 ;  /* 0x0000003d003d7308 */ /* 0x000ea20000000800 */
[----:B----4-:R-:W-:Y:S01]  /*19450*/  F2FP.BF16.PACK_AB R71, R53, R57 ;  /* 0x000000393547723e */ /* 0x010fe200000010ff */
        /* <DEDUP_REMOVED lines=8> */
[----:B------:R-:W4:Y:S01]  /*194e0*/  MUFU.EX2 R54, R54 ;  /* 0x0000003600367308 */ /* 0x000f220000000800 */
[----:B--2---:R-:W-:Y:S01]  /*194f0*/  F2FP.BF16.PACK_AB R68, R61, R62 ;  /* 0x0000003e3d44723e */ /* 0x004fe200000010ff */
[----:B------:R-:W-:-:S02]  /*19500*/  FFMA.FTZ R148, R148, R65, -R133 ;  /* 0x0000004194947223 */ /* 0x000fc40000010885 */
[-CC-:B------:R-:W-:Y:S02]  /*19510*/  FFMA.FTZ R151, R151, R65.reuse, -R133.reuse ;  /* 0x0000004197977223 */ /* 0x180fe40000010885 */
[-CC-:B------:R-:W-:Y:S02]  /*19520*/  FFMA.FTZ R152, R152, R65.reuse, -R64.reuse ;  /* 0x0000004198987223 */ /* 0x180fe40000010840 */
[----:B------:R-:W-:Y:S01]  /*19530*/  MUFU.EX2 R55, R55 ;  /* 0x0000003700377308 */ /* 0x000fe20000000800 */
[-CC-:B------:R-:W-:Y:S02]  /*19540*/  FFMA.FTZ R159, R159, R65.reuse, -R64.reuse ;  /* 0x000000419f9f7223 */ /* 0x180fe40000010840 */
[-CC-:B------:R-:W-:Y:S02]  /*19550*/  FFMA.FTZ R160, R160, R65.reuse, -R64.reuse ;  /* 0x00000041a0a07223 */ /* 0x180fe40000010840 */
[-C--:B------:R-:W-:Y:S02]  /*19560*/  FFMA.FTZ R161, R161, R65.reuse, -R64 ;  /* 0x00000041a1a17223 */ /* 0x080fe40000010840 */
[-CC-:B------:R-:W-:Y:S01]  /*19570*/  FFMA.FTZ R162, R162, R65.reuse, -R133.reuse ;  /* 0x00000041a2a27223 */ /* 0x180fe20000010885 */
[----:B----4-:R-:W-:Y:S01]  /*19580*/  F2FP.BF16.PACK_AB R70, R54, R60 ;  /* 0x0000003c3646723e */ /* 0x010fe200000010ff */
[----:B------:R-:W-:Y:S01]  /*19590*/  MUFU.EX2 R49, R49 ;  /* 0x0000003100317308 */ /* 0x000fe20000000800 */
[----:B------:R-:W-:-:S02]  /*195a0*/  FFMA.FTZ R163, R163, R65, -R133 ;  /* 0x00000041a3a37223 */ /* 0x000fc40000010885 */
[-CC-:B------:R-:W-:Y:S02]  /*195b0*/  FFMA.FTZ R165, R165, R65.reuse, -R133.reuse ;  /* 0x00000041a5a57223 */ /* 0x180fe40000010885 */
[-CC-:B------:R-:W-:Y:S01]  /*195c0*/  FFMA.FTZ R166, R166, R65.reuse, -R133.reuse ;  /* 0x00000041a6a67223 */ /* 0x180fe20000010885 */
[C---:B------:R-:W-:Y:S01]  /*195d0*/  HMMA.16816.F32.BF16 R104, R68.reuse, R100, RZ ;  /* 0x000000644468723c */ /* 0x040fe200000418ff */
[-CC-:B------:R-:W-:Y:S01]  /*195e0*/  FFMA.FTZ R168, R168, R65.reuse, -R64.reuse ;  /* 0x00000041a8a87223 */ /* 0x180fe20000010840 */
[----:B------:R-:W-:Y:S01]  /*195f0*/  MUFU.EX2 R48, R48 ;  /* 0x0000003000307308 */ /* 0x000fe20000000800 */
[-CC-:B------:R-:W-:Y:S02]  /*19600*/  FFMA.FTZ R174, R174, R65.reuse, -R64.reuse ;  /* 0x00000041aeae7223 */ /* 0x180fe40000010840 */
[-CC-:B------:R-:W-:Y:S02]  /*19610*/  FFMA.FTZ R173, R173, R65.reuse, -R64.reuse ;  /* 0x00000041adad7223 */ /* 0x180fe40000010840 */
[-C--:B------:R-:W-:Y:S01]  /*19620*/  FFMA.FTZ R172, R172, R65.reuse, -R64 ;  /* 0x00000041acac7223 */ /* 0x080fe20000010840 */
[----:B------:R-:W-:Y:S01]  /*19630*/  HMMA.16816.F32.BF16 R100, R68, R102, RZ ;  /* 0x000000664464723c */ /* 0x000fe200000418ff */
[-CC-:B------:R-:W-:Y:S01]  /*19640*/  FFMA.FTZ R171, R171, R65.reuse, -R133.reuse ;  /* 0x00000041abab7223 */ /* 0x180fe20000010885 */
[----:B------:R-:W-:Y:S01]  /*19650*/  MUFU.EX2 R56, R56 ;  /* 0x0000003800387308 */ /* 0x000fe20000000800 */
[----:B------:R-:W-:-:S02]  /*19660*/  FFMA.FTZ R170, R170, R65, -R133 ;  /* 0x00000041aaaa7223 */ /* 0x000fc40000010885 */
[-CC-:B------:R-:W-:Y:S02]  /*19670*/  FFMA.FTZ R169, R169, R65.reuse, -R133.reuse ;  /* 0x00000041a9a97223 */ /* 0x180fe40000010885 */
[-CC-:B------:R-:W-:Y:S01]  /*19680*/  FFMA.FTZ R167, R167, R65.reuse, -R133.reuse ;  /* 0x00000041a7a77223 */ /* 0x180fe20000010885 */
[C---:B------:R-:W-:Y:S01]  /*19690*/  HMMA.16816.F32.BF16 R96, R68.reuse, R92, RZ ;  /* 0x0000005c4460723c */ /* 0x040fe200000418ff */
[-CC-:B------:R-:W-:Y:S01]  /*196a0*/  FFMA.FTZ R164, R164, R65.reuse, -R64.reuse ;  /* 0x00000041a4a47223 */ /* 0x180fe20000010840 */
[----:B------:R-:W2:Y:S01]  /*196b0*/  MUFU.EX2 R52, R52 ;  /* 0x0000003400347308 */ /* 0x000ea20000000800 */
        /* <DEDUP_REMOVED lines=8> */
[-C--:B------:R-:W-:Y:S01]  /*19740*/  FFMA.FTZ R150, R150, R65.reuse, -R133 ;  /* 0x0000004196967223 */ /* 0x080fe20000010885 */
[C---:B------:R-:W-:Y:S01]  /*19750*/  HMMA.16816.F32.BF16 R128, R68.reuse, R124, RZ ;  /* 0x0000007c4480723c */ /* 0x040fe200000418ff */
[-C--:B------:R-:W-:Y:S01]  /*19760*/  FFMA.FTZ R149, R149, R65.reuse, -R64 ;  /* 0x0000004195957223 */ /* 0x080fe20000010840 */
[----:B------:R-:W4:Y:S01]  /*19770*/  MUFU.EX2 R47, R47 ;  /* 0x0000002f002f7308 */ /* 0x000f220000000800 */
[----:B------:R-:W-:Y:S02]  /*19780*/  FADD.FTZ R58, R59, R58 ;  /* 0x0000003a3b3a7221 */ /* 0x000fe40000010000 */
[----:B------:R-:W-:Y:S02]  /*19790*/  FADD.FTZ R61, R62, R61 ;  /* 0x0000003d3e3d7221 */ /* 0x000fe40000010000 */
[----:B------:R-:W-:Y:S01]  /*197a0*/  FADD.FTZ R57, R57, R58 ;  /* 0x0000003a39397221 */ /* 0x000fe20000010000 */
[----:B-1----:R-:W-:Y:S01]  /*197b0*/  HMMA.16816.F32.BF16 R120, R68, R116, RZ ;  /* 0x000000744478723c */ /* 0x002fe200000418ff */
[----:B------:R-:W-:Y:S01]  /*197c0*/  FADD.FTZ R60, R60, R61 ;  /* 0x0000003d3c3c7221 */ /* 0x000fe20000010000 */
[----:B------:R-:W1:Y:S01]  /*197d0*/  MUFU.EX2 R45, R45 ;  /* 0x0000002d002d7308 */ /* 0x000e620000000800 */
[----:B------:R-:W-:-:S02]  /*197e0*/  FFMA.FTZ R242, R66, R65, -R133 ;  /* 0x0000004142f27223 */ /* 0x000fc40000010885 */
[----:B------:R-:W-:Y:S02]  /*197f0*/  FFMA.FTZ R243, R63, R65, -R64 ;  /* 0x000000413ff37223 */ /* 0x000fe40000010840 */
[----:B------:R-:W-:Y:S01]  /*19800*/  FADD.FTZ R57, R53, R57 ;  /* 0x0000003935397221 */ /* 0x000fe20000010000 */
[C---:B------:R-:W-:Y:S01]  /*19810*/  HMMA.16816.F32.BF16 R112, R68.reuse, R108, RZ ;  /* 0x0000006c4470723c */ /* 0x040fe200000418ff */
[----:B------:R-:W-:Y:S01]  /*19820*/  FADD.FTZ R60, R54, R60 ;  /* 0x0000003c363c7221 */ /* 0x000fe20000010000 */
        /* <DEDUP_REMOVED lines=14> */
[----:B------:R-:W1:Y:S06]  /*19910*/  MUFU.EX2 R8, R8 ;  /* 0x0000000800087308 */ /* 0x000e6c0000000800 */
[C---:B------:R-:W-:Y:S02]  /*19920*/  HMMA.16816.F32.BF16 R72, R68.reuse, R4, RZ ;  /* 0x000000044448723c */ /* 0x040fe400000418ff */
[----:B------:R-:W-:Y:S05]  /*19930*/  MUFU.EX2 R135, R135 ;  /* 0x0000008700877308 */ /* 0x000fea0000000800 */
[----:B--2---:R-:W-:Y:S01]  /*19940*/  F2FP.BF16.PACK_AB R4, R52, R56 ;  /* 0x000000383404723e */ /* 0x004fe200000010ff */
[----:B------:R-:W-:Y:S01]  /*19950*/  HMMA.16816.F32.BF16 R68, R68, R6, RZ ;  /* 0x000000064444723c */ /* 0x000fe200000418ff */
[----:B------:R-:W-:Y:S01]  /*19960*/  F2FP.BF16.PACK_AB R5, R49, R55 ;  /* 0x000000373105723e */ /* 0x000fe200000010ff */
[----:B------:R-:W-:Y:S01]  /*19970*/  MUFU.EX2 R144, R144 ;  /* 0x0000009000907308 */ /* 0x000fe20000000800 */
[----:B------:R-:W-:-:S02]  /*19980*/  FADD.FTZ R55, R55, R57 ;  /* 0x0000003937377221 */ /* 0x000fc40000010000 */
[----:B------:R-:W-:Y:S02]  /*19990*/  FADD.FTZ R56, R56, R60 ;  /* 0x0000003c38387221 */ /* 0x000fe40000010000 */
[----:B----4-:R-:W-:Y:S01]  /*199a0*/  F2FP.BF16.PACK_AB R6, R47, R51 ;  /* 0x000000332f06723e */ /* 0x010fe200000010ff */
        /* <DEDUP_REMOVED lines=16> */
[----:B------:R-:W4:Y:S01]  /*19ab0*/  LDSM.16.MT88.4 R12, [R214+0xd000] ;  /* 0x00d00000d60c783b */ /* 0x000f220000004200 */
[----:B------:R-:W1:Y:S06]  /*19ac0*/  MUFU.EX2 R151, R151 ;  /* 0x0000009700977308 */ /* 0x000e6c0000000800 */
[C---:B---3--:R-:W-:Y:S02]  /*19ad0*/  HMMA.16816.F32.BF16 R128, R4.reuse, R28, R128 ;  /* 0x0000001c0480723c */ /* 0x048fe40000041880 */
[----:B------:R-:W3:Y:S06]  /*19ae0*/  MUFU.EX2 R152, R152 ;  /* 0x0000009800987308 */ /* 0x000eec0000000800 */
[C---:B------:R-:W-:Y:S01]  /*19af0*/  HMMA.16816.F32.BF16 R124, R4.reuse, R30, R124 ;  /* 0x0000001e047c723c */ /* 0x040fe2000004187c */
[----:B------:R-:W-:Y:S01]  /*19b00*/  LDSM.16.MT88.4 R28, [R218+0xd000] ;  /* 0x00d00000da1c783b */ /* 0x000fe20000004200 */
[----:B------:R-:W-:Y:S06]  /*19b10*/  MUFU.EX2 R159, R159 ;  /* 0x0000009f009f7308 */ /* 0x000fec0000000800 */
[C---:B-----5:R-:W-:Y:S02]  /*19b20*/  HMMA.16816.F32.BF16 R120, R4.reuse, R24, R120 ;  /* 0x000000180478723c */ /* 0x060fe40000041878 */
[----:B------:R-:W-:Y:S06]  /*19b30*/  MUFU.EX2 R160, R160 ;  /* 0x000000a000a07308 */ /* 0x000fec0000000800 */
[C---:B------:R-:W-:Y:S01]  /*19b40*/  HMMA.16816.F32.BF16 R116, R4.reuse, R26, R116 ;  /* 0x0000001a0474723c */ /* 0x040fe20000041874 */
[----:B------:R-:W-:Y:S01]  /*19b50*/  LDSM.16.MT88.4 R24, [R216+0xd000] ;  /* 0x00d00000d818783b */ /* 0x000fe20000004200 */
[----:B------:R-:W-:Y:S06]  /*19b60*/  MUFU.EX2 R161, R161 ;  /* 0x000000a100a17308 */ /* 0x000fec0000000800 */
[C---:B------:R-:W-:Y:S02]  /*19b70*/  HMMA.16816.F32.BF16 R112, R4.reuse, R20, R112 ;  /* 0x000000140470723c */ /* 0x040fe40000041870 */
[----:B------:R-:W-:Y:S06]  /*19b80*/  MUFU.EX2 R162, R162 ;  /* 0x000000a200a27308 */ /* 0x000fec0000000800 */
[C---:B------:R-:W-:Y:S01]  /*19b90*/  HMMA.16816.F32.BF16 R108, R4.reuse, R22, R108 ;  /* 0x00000016046c723c */ /* 0x040fe2000004186c */
[----:B------:R-:W5:Y:S01]  /*19ba0*/  LDSM.16.MT88.4 R20, [R215+0xd000] ;  /* 0x00d00000d714783b */ /* 0x000f620000004200 */
        /* <DEDUP_REMOVED lines=25> */
[----:B------:R-:W1:Y:S01]  /*19d40*/  MUFU.EX2 R170, R170 ;  /* 0x000000aa00aa7308 */ /* 0x000e620000000800 */
[----:B------:R-:W-:Y:S01]  /*19d50*/  FADD.FTZ R42, R42, R46 ;  /* 0x0000002e2a2a7221 */ /* 0x000fe20000010000 */
[C---:B----4-:R-:W-:Y:S01]  /*19d60*/  HMMA.16816.F32.BF16 R104, R4.reuse, R12, R104 ;  /* 0x0000000c0468723c */ /* 0x050fe20000041868 */
[----:B------:R-:W-:Y:S02]  /*19d70*/  FADD.FTZ R40, R40, R44 ;  /* 0x0000002c28287221 */ /* 0x000fe40000010000 */
[----:B------:R-:W-:Y:S02]  /*19d80*/  FADD.FTZ R42, R9, R42 ;  /* 0x0000002a092a7221 */ /* 0x000fe40000010000 */
[----:B------:R-:W-:Y:S01]  /*19d90*/  FADD.FTZ R40, R8, R40 ;  /* 0x0000002808287221 */ /* 0x000fe20000010000 */
[----:B------:R-:W-:Y:S02]  /*19da0*/  MUFU.EX2 R169, R169 ;  /* 0x000000a900a97308 */ /* 0x000fe40000000800 */
[C---:B------:R-:W-:Y:S01]  /*19db0*/  HMMA.16816.F32.BF16 R100, R4.reuse, R14, R100 ;  /* 0x0000000e0464723c */ /* 0x040fe20000041864 */
[----:B------:R-:W4:Y:S05]  /*19dc0*/  LDSM.16.MT88.4 R12, [R214+0x11000] ;  /* 0x01100000d60c783b */ /* 0x000f2a0000004200 */
[----:B------:R-:W1:Y:S02]  /*19dd0*/  MUFU.EX2 R167, R167 ;  /* 0x000000a700a77308 */ /* 0x000e640000000800 */
[C---:B-----5:R-:W-:Y:S06]  /*19de0*/  HMMA.16816.F32.BF16 R112, R4.reuse, R20, R112 ;  /* 0x000000140470723c */ /* 0x060fec0000041870 */
[----:B------:R-:W5:Y:S02]  /*19df0*/  MUFU.EX2 R164, R164 ;  /* 0x000000a400a47308 */ /* 0x000f640000000800 */
        /* <DEDUP_REMOVED lines=10> */
[C---:B----4-:R-:W-:Y:S06]  /*19ea0*/  HMMA.16816.F32.BF16 R72, R4.reuse, R12, R72 ;  /* 0x0000000c0448723c */ /* 0x050fec0000041848 */
[----:B------:R-:W4:Y:S02]  /*19eb0*/  MUFU.EX2 R154, R154 ;  /* 0x0000009a009a7308 */ /* 0x000f240000000800 */
        /* <DEDUP_REMOVED lines=9> */
[----:B------:R-:W1:Y:S05]  /*19f50*/  LDSM.16.MT88.4 R24, [R216+0xd800] ;  /* 0x00d80000d818783b */ /* 0x000e6a0000004200 */
[----:B------:R-:W-:Y:S02]  /*19f60*/  MUFU.EX2 R243, R243 ;  /* 0x000000f300f37308 */ /* 0x000fe40000000800 */
[C---:B------:R-:W-:Y:S08]  /*19f70*/  HMMA.16816.F32.BF16 R88, R4.reuse, R36, R88 ;  /* 0x000000240458723c */ /* 0x040ff00000041858 */
[C---:B------:R-:W-:Y:S01]  /*19f80*/  HMMA.16816.F32.BF16 R84, R4.reuse, R38, R84 ;  /* 0x000000260454723c */ /* 0x040fe20000041854 */
[----:B------:R-:W-:Y:S07]  /*19f90*/  LDSM.16.MT88.4 R36, [R215+0x12800] ;  /* 0x01280000d724783b */ /* 0x000fee0000004200 */
[C---:B------:R-:W-:Y:S08]  /*19fa0*/  HMMA.16816.F32.BF16 R80, R4.reuse, R32, R80 ;  /* 0x000000200450723c */ /* 0x040ff00000041850 */
[----:B------:R-:W-:Y:S01]  /*19fb0*/  HMMA.16816.F32.BF16 R76, R4, R34, R76 ;  /* 0x00000022044c723c */ /* 0x000fe2000004184c */
[----:B------:R-:W-:Y:S06]  /*19fc0*/  LDSM.16.MT88.4 R32, [R215+0x11800] ;  /* 0x01180000d720783b */ /* 0x000fec0000004200 */
[----:B--2---:R-:W-:Y:S01]  /*19fd0*/  F2FP.BF16.PACK_AB R4, R147, R146 ;  /* 0x000000929304723e */ /* 0x004fe200000010ff */
[----:B------:R-:W-:Y:S01]  /*19fe0*/  FADD.FTZ R146, R146, R42 ;  /* 0x0000002a92927221 */ /* 0x000fe20000010000 */
[----:B------:R-:W-:Y:S01]  /*19ff0*/  F2FP.BF16.PACK_AB R5, R144, R135 ;  /* 0x000000879005723e */ /* 0x000fe200000010ff */
[----:B------:R-:W-:Y:S01]  /*1a000*/  FADD.FTZ R135, R135, R40 ;  /* 0x0000002887877221 */ /* 0x000fe20000010000 */
[----:B------:R-:W-:Y:S01]  /*1a010*/  F2FP.BF16.PACK_AB R6, R151, R148 ;  /* 0x000000949706723e */ /* 0x000fe200000010ff */
[----:B------:R-:W-:Y:S01]  /*1a020*/  FADD.FTZ R146, R147, R146 ;  /* 0x0000009293927221 */ /* 0x000fe20000010000 */
[----:B---3--:R-:W-:Y:S01]  /*1a030*/  F2FP.BF16.PACK_AB R7, R152, R145 ;  /* 0x000000919807723e */ /* 0x008fe200000010ff */
        /* <DEDUP_REMOVED lines=10> */
[----:B------:R-:W2:Y:S07]  /*1a0e0*/  LDSM.16.MT88.4 R20, [R214+0x11800] ;  /* 0x01180000d614783b */ /* 0x000eae0000004200 */
[C---:B------:R-:W-:Y:S08]  /*1a0f0*/  HMMA.16816.F32.BF16 R96, R4.reuse, R12, R96 ;  /* 0x0000000c0460723c */ /* 0x040ff00000041860 */
[C---:B------:R-:W-:Y:S01]  /*1a100*/  HMMA.16816.F32.BF16 R92, R4.reuse, R14, R92 ;  /* 0x0000000e045c723c */ /* 0x040fe2000004185c */
[----:B------:R-:W3:Y:S07]  /*1a110*/  LDSM.16.MT88.4 R12, [R215+0xe000] ;  /* 0x00e00000d70c783b */ /* 0x000eee0000004200 */
[C---:B------:R-:W-:Y:S08]  /*1a120*/  HMMA.16816.F32.BF16 R128, R4.reuse, R28, R128 ;  /* 0x0000001c0480723c */ /* 0x040ff00000041880 */
[C---:B------:R-:W-:Y:S01]  /*1a130*/  HMMA.16816.F32.BF16 R124, R4.reuse, R30, R124 ;  /* 0x0000001e047c723c */ /* 0x040fe2000004187c */
[----:B------:R-:W-:Y:S07]  /*1a140*/  LDSM.16.MT88.4 R28, [R218+0xe000] ;  /* 0x00e00000da1c783b */ /* 0x000fee0000004200 */
        /* <DEDUP_REMOVED lines=27> */
[C---:B------:R-:W-:Y:S08]  /*1a300*/  HMMA.16816.F32.BF16 R120, R4.reuse, R24, R120 ;  /* 0x000000180478723c */ /* 0x040ff00000041878 */
[C---:B------:R-:W-:Y:S01]  /*1a310*/  HMMA.16816.F32.BF16 R116, R4.reuse, R26, R116 ;  /* 0x0000001a0474723c */ /* 0x040fe20000041874 */
[----:B------:R-:W4:Y:S07]  /*1a320*/  LDSM.16.MT88.4 R24, [R216+0x12000] ;  /* 0x01200000d818783b */ /* 0x000f2e0000004200 */
[C---:B-1----:R-:W-:Y:S08]  /*1a330*/  HMMA.16816.F32.BF16 R104, R4.reuse, R16, R104 ;  /* 0x000000100468723c */ /* 0x042ff00000041868 */
        /* <DEDUP_REMOVED lines=9> */
[C---:B------:R-:W-:Y:S01]  /*1a3d0*/  HMMA.16816.F32.BF16 R124, R4.reuse, R30, R124 ;  /* 0x0000001e047c723c */ /* 0x040fe2000004187c */
[----:B------:R-:W-:Y:S07]  /*1a3e0*/  LDSM.16.MT88.4 R28, [R218+0xe800] ;  /* 0x00e80000da1c783b */ /* 0x000fee0000004200 */
[C---:B----4-:R-:W-:Y:S08]  /*1a3f0*/  HMMA.16816.F32.BF16 R88, R4.reuse, R24, R88 ;  /* 0x000000180458723c */ /* 0x050ff00000041858 */
[C---:B------:R-:W-:Y:S01]  /*1a400*/  HMMA.16816.F32.BF16 R84, R4.reuse, R26, R84 ;  /* 0x0000001a0454723c */ /* 0x040fe20000041854 */
[----:B------:R-:W4:Y:S07]  /*1a410*/  LDSM.16.MT88.4 R24, [R215+0xe800] ;  /* 0x00e80000d718783b */ /* 0x000f2e0000004200 */
[C---:B-1----:R-:W-:Y:S08]  /*1a420*/  HMMA.16816.F32.BF16 R72, R4.reuse, R16, R72 ;  /* 0x000000100448723c */ /* 0x042ff00000041848 */
        /* <DEDUP_REMOVED lines=8> */
[----:B-----5:R-:W-:Y:S01]  /*1a4b0*/  F2FP.BF16.PACK_AB R7, R164, R172 ;  /* 0x000000aca407723e */ /* 0x020fe200000010ff */
        /* <DEDUP_REMOVED lines=13> */
[----:B------:R-:W-:Y:S07]  /*1a590*/  LDSM.16.MT88.4 R24, [R214+0xf000] ;  /* 0x00f00000d618783b */ /* 0x000fee0000004200 */
        /* <DEDUP_REMOVED lines=17> */
[C---:B------:R-:W-:Y:S01]  /*1a6b0*/  F2FP.BF16.PACK_AB R5, R157.reuse, R158 ;  /* 0x0000009e9d05723e */ /* 0x040fe200000010ff */
        /* <DEDUP_REMOVED lines=15> */
[C---:B--2---:R-:W-:Y:S08]  /*1a7b0*/  HMMA.16816.F32.BF16 R96, R4.reuse, R20, R96 ;  /* 0x000000140460723c */ /* 0x044ff00000041860 */
[C---:B------:R-:W-:Y:S01]  /*1a7c0*/  HMMA.16816.F32.BF16 R92, R4.reuse, R22, R92 ;  /* 0x00000016045c723c */ /* 0x040fe2000004185c */
[----:B------:R-:W-:Y:S07]  /*1a7d0*/  LDSM.16.MT88.4 R20, [R216+0xf800] ;  /* 0x00f80000d814783b */ /* 0x000fee0000004200 */
[C---:B---3--:R-:W-:Y:S08]  /*1a7e0*/  HMMA.16816.F32.BF16 R88, R4.reuse, R12, R88 ;  /* 0x0000000c0458723c */ /* 0x048ff00000041858 */
[C---:B------:R-:W-:Y:S01]  /*1a7f0*/  HMMA.16816.F32.BF16 R84, R4.reuse, R14, R84 ;  /* 0x0000000e0454723c */ /* 0x040fe20000041854 */
[----:B------:R-:W2:Y:S07]  /*1a800*/  LDSM.16.MT88.4 R12, [R218+0xf800] ;  /* 0x00f80000da0c783b */ /* 0x000eae0000004200 */
[C---:B------:R-:W-:Y:S07]  /*1a810*/  HMMA.16816.F32.BF16 R128, R4.reuse, R32, R128 ;  /* 0x000000200480723c */ /* 0x040fee0000041880 */
[-CC-:B------:R-:W-:Y:S01]  /*1a820*/  FFMA.FTZ R32, R134, R65.reuse, -R133.reuse ;  /* 0x0000004186207223 */ /* 0x180fe20000010885 */
[----:B-----5:R-:W-:Y:S01]  /*1a830*/  HMMA.16816.F32.BF16 R120, R4, R28, R120 ;  /* 0x0000001c0478723c */ /* 0x020fe20000041878 */
[----:B------:R-:W-:-:S04]  /*1a840*/  FFMA.FTZ R33, R67, R65, -R133 ;  /* 0x0000004143217223 */ /* 0x000fc80000010885 */
[----:B------:R-:W-:Y:S02]  /*1a850*/  MUFU.EX2 R32, R32 ;  /* 0x0000002000207308 */ /* 0x000fe40000000800 */
[-CC-:B------:R-:W-:Y:S01]  /*1a860*/  FFMA.FTZ R28, R143, R65.reuse, -R64.reuse ;  /* 0x000000418f1c7223 */ /* 0x180fe20000010840 */
[----:B------:R-:W-:Y:S01]  /*1a870*/  HMMA.16816.F32.BF16 R116, R4, R30, R116 ;  /* 0x0000001e0474723c */ /* 0x000fe20000041874 */
[----:B------:R-:W-:-:S04]  /*1a880*/  FFMA.FTZ R29, R142, R65, -R64 ;  /* 0x000000418e1d7223 */ /* 0x000fc80000010840 */
[----:B------:R-:W3:Y:S02]  /*1a890*/  MUFU.EX2 R28, R28 ;  /* 0x0000001c001c7308 */ /* 0x000ee40000000800 */
[-C--:B------:R-:W-:Y:S01]  /*1a8a0*/  FFMA.FTZ R30, R137, R65.reuse, -R64 ;  /* 0x00000041891e7223 */ /* 0x080fe20000010840 */
[----:B------:R-:W-:Y:S01]  /*1a8b0*/  HMMA.16816.F32.BF16 R124, R4, R34, R124 ;  /* 0x00000022047c723c */ /* 0x000fe2000004187c */
[----:B------:R-:W-:-:S04]  /*1a8c0*/  FFMA.FTZ R31, R136, R65, -R133 ;  /* 0x00000041881f7223 */ /* 0x000fc80000010885 */
[----:B------:R-:W5:Y:S03]  /*1a8d0*/  MUFU.EX2 R29, R29 ;  /* 0x0000001d001d7308 */ /* 0x000f660000000800 */
[C---:B-1----:R-:W-:Y:S05]  /*1a8e0*/  HMMA.16816.F32.BF16 R80, R4.reuse, R16, R80 ;  /* 0x000000100450723c */ /* 0x042fea0000041850 */
[----:B------:R-:W1:Y:S01]  /*1a8f0*/  MUFU.EX2 R30, R30 ;  /* 0x0000001e001e7308 */ /* 0x000e620000000800 */
[----:B---3--:R-:W-:Y:S02]  /*1a900*/  FADD.FTZ R156, R28, R156 ;  /* 0x0000009c1c9c7221 */ /* 0x008fe40000010000 */
[----:B------:R-:W-:Y:S01]  /*1a910*/  HMMA.16816.F32.BF16 R76, R4, R18, R76 ;  /* 0x00000012044c723c */ /* 0x000fe2000004184c */
[----:B------:R-:W3:Y:S04]  /*1a920*/  LDSM.16.MT88.4 R16, [R215+0xf800] ;  /* 0x00f80000d710783b */ /* 0x000ee80000004200 */
[----:B------:R-:W2:Y:S01]  /*1a930*/  MUFU.EX2 R31, R31 ;  /* 0x0000001f001f7308 */ /* 0x000ea20000000800 */
[----:B-----5:R-:W-:-:S02]  /*1a940*/  FADD.FTZ R156, R29, R156 ;  /* 0x0000009c1d9c7221 */ /* 0x020fc40000010000 */
[C---:B----4-:R-:W-:Y:S05]  /*1a950*/  HMMA.16816.F32.BF16 R72, R4.reuse, R24, R72 ;  /* 0x000000180448723c */ /* 0x050fea0000041848 */
[----:B------:R-:W4:Y:S01]  /*1a960*/  MUFU.EX2 R33, R33 ;  /* 0x0000002100217308 */ /* 0x000f220000000800 */
[----:B-1----:R-:W-:Y:S02]  /*1a970*/  FADD.FTZ R156, R30, R156 ;  /* 0x0000009c1e9c7221 */ /* 0x002fe40000010000 */
[----:B------:R-:W-:Y:S01]  /*1a980*/  HMMA.16816.F32.BF16 R68, R4, R26, R68 ;  /* 0x0000001a0444723c */ /* 0x000fe20000041844 */
[----:B--2---:R-:W-:-:S06]  /*1a990*/  FADD.FTZ R153, R31, R153 ;  /* 0x000000991f997221 */ /* 0x004fcc0000010000 */
[C---:B------:R-:W-:Y:S02]  /*1a9a0*/  F2FP.BF16.PACK_AB R4, R32.reuse, R31 ;  /* 0x0000001f2004723e */ /* 0x040fe400000010ff */
[----:B------:R-:W-:Y:S01]  /*1a9b0*/  F2FP.BF16.PACK_AB R5, R29, R28 ;  /* 0x0000001c1d05723e */ /* 0x000fe200000010ff */
[----:B------:R-:W-:Y:S01]  /*1a9c0*/  FADD.FTZ R153, R32, R153 ;  /* 0x0000009920997221 */ /* 0x000fe20000010000 */
[C---:B------:R-:W-:Y:S01]  /*1a9d0*/  F2FP.BF16.PACK_AB R7, R243.reuse, R30 ;  /* 0x0000001ef307723e */ /* 0x040fe200000010ff */
[----:B------:R-:W-:Y:S01]  /*1a9e0*/  FADD.FTZ R243, R243, R156 ;  /* 0x0000009cf3f37221 */ /* 0x000fe20000010000 */
[----:B----4-:R-:W-:Y:S01]  /*1a9f0*/  F2FP.BF16.PACK_AB R6, R242, R33 ;  /* 0x00000021f206723e */ /* 0x010fe200000010ff */
        /* <DEDUP_REMOVED lines=32> */
[----:B------:R-:W-:Y:S02]  /*1ac00*/  IABS R5, R4 ;  /* 0x0000000400057213 */ /* 0x000fe40000000000 */
[----:B------:R-:W-:-:S04]  /*1ac10*/  IADD3 R14, R4, 0x80, RZ ;  /* 0x00000080040e7810 */ /* 0x000fc80007ffe0ff */
[----:B------:R-:W-:Y:S02]  /*1ac20*/  IABS R7, R14 ;  /* 0x0000000e00077213 */ /* 0x000fe40000000000 */
[-C--:B--2---:R-:W-:Y:S02]  /*1ac30*/  IABS R8, R13.reuse ;  /* 0x0000000d00087213 */ /* 0x084fe40000000000 */
[-C--:B------:R-:W-:Y:S02]  /*1ac40*/  IABS R6, R13.reuse ;  /* 0x0000000d00067213 */ /* 0x080fe40000000000 */
[----:B------:R-:W1:Y:S01]  /*1ac50*/  I2F.RP R16, R8 ;  /* 0x0000000800107306 */ /* 0x000e620000209400 */
[-C--:B------:R-:W-:Y:S02]  /*1ac60*/  LOP3.LUT R4, R4, R13.reuse, RZ, 0x3c, !PT ;  /* 0x0000000d04047212 */ /* 0x080fe400078e3cff */
[----:B------:R-:W-:Y:S02]  /*1ac70*/  IADD3 R6, RZ, -R6, RZ ;  /* 0x80000006ff067210 */ /* 0x000fe40007ffe0ff */
[----:B------:R-:W-:-:S02]  /*1ac80*/  LOP3.LUT R14, R14, R13, RZ, 0x3c, !PT ;  /* 0x0000000d0e0e7212 */ /* 0x000fc400078e3cff */
[----:B------:R-:W-:Y:S02]  /*1ac90*/  ISETP.GE.AND P1, PT, R4, RZ, PT ;  /* 0x000000ff0400720c */ /* 0x000fe40003f26270 */
        /* <DEDUP_REMOVED lines=10> */
[----:B------:R-:W-:Y:S02]  /*1ad40*/  IMAD R5, R9, R6, R5 ;  /* 0x0000000609057224 */ /* 0x000fe400078e0205 */
[----:B------:R-:W-:-:S03]  /*1ad50*/  IMAD.HI.U32 R12, R12, R7, RZ ;  /* 0x000000070c0c7227 */ /* 0x000fc600078e00ff */
[----:B------:R-:W-:Y:S01]  /*1ad60*/  ISETP.GT.U32.AND P2, PT, R8, R5, PT ;  /* 0x000000050800720c */ /* 0x000fe20003f44070 */
[----:B------:R-:W-:-:S05]  /*1ad70*/  IMAD R6, R12, R6, R7 ;  /* 0x000000060c067224 */ /* 0x000fca00078e0207 */
[----:B------:R-:W-:-:S07]  /*1ad80*/  ISETP.GT.U32.AND P4, PT, R8, R6, PT ;  /* 0x000000060800720c */ /* 0x000fce0003f84070 */
[--C-:B------:R-:W-:Y:S01]  /*1ad90*/  @!P2 IMAD.IADD R5, R5, 0x1, -R8.reuse ;  /* 0x000000010505a824 */ /* 0x100fe200078e0a08 */
[----:B------:R-:W-:Y:S02]  /*1ada0*/  @!P2 IADD3 R9, R9, 0x1, RZ ;  /* 0x000000010909a810 */ /* 0x000fe40007ffe0ff */
[----:B------:R-:W-:Y:S02]  /*1adb0*/  ISETP.NE.AND P2, PT, R13, RZ, PT ;  /* 0x000000ff0d00720c */ /* 0x000fe40003f45270 */
[----:B------:R-:W-:Y:S01]  /*1adc0*/  ISETP.GE.U32.AND P5, PT, R5, R8, PT ;  /* 0x000000080500720c */ /* 0x000fe20003fa6070 */
[----:B------:R-:W-:Y:S01]  /*1add0*/  @!P4 IMAD.IADD R6, R6, 0x1, -R8 ;  /* 0x000000010606c824 */ /* 0x000fe200078e0a08 */
[----:B------:R-:W-:-:S04]  /*1ade0*/  @!P4 IADD3 R12, R12, 0x1, RZ ;  /* 0x000000010c0cc810 */ /* 0x000fc80007ffe0ff */
[----:B------:R-:W-:-:S07]  /*1adf0*/  ISETP.GE.U32.AND P6, PT, R6, R8, PT ;  /* 0x000000080600720c */ /* 0x000fce0003fc6070 */
[----:B------:R-:W-:-:S04]  /*1ae00*/  @P5 IADD3 R9, R9, 0x1, RZ ;  /* 0x0000000109095810 */ /* 0x000fc80007ffe0ff */
[----:B------:R-:W-:Y:S02]  /*1ae10*/  MOV R7, R9 ;  /* 0x0000000900077202 */ /* 0x000fe40000000f00 */
[----:B------:R-:W-:Y:S01]  /*1ae20*/  @P6 IADD3 R12, R12, 0x1, RZ ;  /* 0x000000010c0c6810 */ /* 0x000fe20007ffe0ff */
[----:B------:R1:W2:Y:S02]  /*1ae30*/  LD.E.64 R8, [R10.64+0x40] ;  /* 0x000040060a087980 */ /* 0x0002a4000c101b00 */
[----:B------:R-:W-:Y:S02]  /*1ae40*/  @!P1 IMAD.MOV R7, RZ, RZ, -R7 ;  /* 0x000000ffff079224 */ /* 0x000fe400078e0a07 */
[----:B------:R-:W-:-:S03]  /*1ae50*/  @!P3 IMAD.MOV R12, RZ, RZ, -R12 ;  /* 0x000000ffff0cb224 */ /* 0x000fc600078e0a0c */
[C---:B------:R-:W-:Y:S02]  /*1ae60*/  SEL R7, R4.reuse, R7, !P2 ;  /* 0x0000000704077207 */ /* 0x040fe40005000000 */
[----:B------:R-:W-:-:S03]  /*1ae70*/  SEL R4, R4, R12, !P2 ;  /* 0x0000000c04047207 */ /* 0x000fc60005000000 */
[----:B------:R-:W-:-:S04]  /*1ae80*/  IMAD.WIDE R16, R7, 0x4, R238 ;  /* 0x0000000407107825 */ /* 0x000fc800078e02ee */
[C---:B------:R-:W-:Y:S01]  /*1ae90*/  IMAD.WIDE R14, R4.reuse, 0x4, R238 ;  /* 0x00000004040e7825 */ /* 0x040fe200078e02ee */
[----:B------:R-:W3:Y:S04]  /*1aea0*/  LD.E R5, [R16.64] ;  /* 0x0000000610057980 */ /* 0x000ee8000c101900 */
[----:B------:R-:W3:Y:S04]  /*1aeb0*/  LD.E R6, [R14.64] ;  /* 0x000000060e067980 */ /* 0x000ee8000c101900 */
[----:B-1----:R-:W4:Y:S01]  /*1aec0*/  LD.E.64 R10, [R10.64+0x28] ;  /* 0x000028060a0a7980 */ /* 0x002f22000c101b00 */
[----:B------:R-:W-:-:S05]  /*1aed0*/  IADD3 R4, R4, -R7, RZ ;  /* 0x8000000704047210 */ /* 0x000fca0007ffe0ff */
[----:B------:R-:W-:-:S05]  /*1aee0*/  IMAD R13, R13, R4, -0x80 ;  /* 0xffffff800d0d7424 */ /* 0x000fca00078e0204 */
[----:B------:R-:W-:Y:S01]  /*1aef0*/  SHF.R.S32.HI R7, RZ, 0x1f, R13 ;  /* 0x0000001fff077819 */ /* 0x000fe2000001140d */
[-C--:B--2---:R-:W-:Y:S02]  /*1af00*/  IMAD R4, R9, R13.reuse, RZ ;  /* 0x0000000d09047224 */ /* 0x084fe400078e02ff */
[----:B------:R-:W-:-:S04]  /*1af10*/  IMAD.WIDE.U32 R12, R8, R13, RZ ;  /* 0x0000000d080c7225 */ /* 0x000fc800078e00ff */
[----:B------:R-:W-:-:S04]  /*1af20*/  IMAD R7, R8, R7, R4 ;  /* 0x0000000708077224 */ /* 0x000fc800078e0204 */
[----:B------:R-:W-:Y:S02]  /*1af30*/  IMAD.IADD R13, R13, 0x1, R7 ;  /* 0x000000010d0d7824 */ /* 0x000fe400078e0207 */
[----:B---3--:R-:W-:-:S04]  /*1af40*/  IMAD.IADD R5, R5, 0x1, -R6 ;  /* 0x0000000105057824 */ /* 0x008fc800078e0a06 */
[----:B----4-:R-:W-:Y:S01]  /*1af50*/  IMAD R4, R11, R5, RZ ;  /* 0x000000050b047224 */ /* 0x010fe200078e02ff */
[----:B------:R-:W-:-:S05]  /*1af60*/  SHF.R.S32.HI R6, RZ, 0x1f, R5 ;  /* 0x0000001fff067819 */ /* 0x000fca0000011405 */
[----:B------:R-:W-:Y:S02]  /*1af70*/  IMAD R4, R10, R6, R4 ;  /* 0x000000060a047224 */ /* 0x000fe400078e0204 */
[----:B------:R-:W-:-:S04]  /*1af80*/  IMAD.WIDE.U32 R10, R5, R10, R12 ;  /* 0x0000000a050a7225 */ /* 0x000fc800078e000c */
[----:B------:R-:W-:Y:S01]  /*1af90*/  IMAD.MOV.U32 R5, RZ, RZ, R10 ;  /* 0x000000ffff057224 */ /* 0x000fe200078e000a */
[----:B------:R-:W-:Y:S01]  /*1afa0*/  IADD3 R6, R11, R4, RZ ;  /* 0x000000040b067210 */ /* 0x000fe20007ffe0ff */
[----:B------:R-:W-:Y:S05]  /*1afb0*/  BRA `(.L_x_1408) ;  /* 0x0000003000007947 */ /* 0x000fea0003800000 */
.L_x_1407:
[----:B------:R-:W2:Y:S02]  /*1afc0*/  LD.E R5, [R10.64+0x40] ;  /* 0x000040060a057980 */ /* 0x000ea4000c101900 */
[----:B--2---:R-:W-:-:S04]  /*1afd0*/  LEA R5, -R5, RZ, 0x7 ;  /* 0x000000ff05057211 */ /* 0x004fc800078e39ff */
[----:B------:R-:W-:Y:S02]  /*1afe0*/  SHF.R.S32.HI R6, RZ, 0x1f, R5 ;  /* 0x0000001fff067819 */ /* 0x000fe40000011405 */
.L_x_1408:
[----:B------:R-:W-:Y:S05]  /*1aff0*/  BSYNC B0 ;  /* 0x0000000000007941 */ /* 0x000fea0003800000 */
.L_x_1406:
[C---:B------:R-:W-:Y:S01]  /*1b000*/  LOP3.LUT P4, RZ, R241.reuse, 0x1, RZ, 0xc0, !PT ;  /* 0x00000001f1ff7812 */ /* 0x040fe2000788c0ff */
[----:B------:R-:W-:Y:S01]  /*1b010*/  ULDC.64 UR4, c[0x0][0x40] ;  /* 0x0000100000047ab9 */ /* 0x000fe20000000a00 */
[----:B------:R-:W-:Y:S01]  /*1b020*/  LOP3.LUT P1, RZ, R241, 0x2, RZ, 0xc0, !PT ;  /* 0x00000002f1ff7812 */ /* 0x000fe2000782c0ff */
[----:B------:R-:W-:Y:S01]  /*1b030*/  UIADD3 UR4, UP0, UR4, 0x160, URZ ;  /* 0x0000016004047890 */ /* 0x000fe2000ff1e03f */
[C---:B------:R-:W-:Y:S02]  /*1b040*/  LEA R134, P3, R5.reuse, R141, 0x1 ;  /* 0x0000008d05867211 */ /* 0x040fe400078608ff */
[CC--:B------:R-:W-:Y:S01]  /*1b050*/  IADD3 R4, P2, R5.reuse, R225.reuse, RZ ;  /* 0x000000e105047210 */ /* 0x0c0fe20007f5e0ff */
[----:B------:R-:W-:Y:S01]  /*1b060*/  UIADD3.X UR5, URZ, UR5, URZ, UP0, !UPT ;  /* 0x000000053f057290 */ /* 0x000fe200087fe43f */
[----:B------:R-:W-:Y:S01]  /*1b070*/  LEA.HI.X R135, R5, R140, R6, 0x1, P3 ;  /* 0x0000008c05877211 */ /* 0x000fe200018f0c06 */
[----:B------:R-:W-:Y:S01]  /*1b080*/  IMAD.U32 R48, RZ, RZ, UR4 ;  /* 0x00000004ff307e24 */ /* 0x000fe2000f8e00ff */
        /* <DEDUP_REMOVED lines=11> */
[-C--:B------:R-:W-:Y:S01]  /*1b140*/  @P1 LEA.HI.X R15, R4, R140.reuse, R6, 0x1, P2 ;  /* 0x0000008c040f1211 */ /* 0x080fe200010f0c06 */
[----:B------:R-:W-:Y:S01]  /*1b150*/  IMAD.X R6, R6, 0x1, R226, P3 ;  /* 0x0000000106067824 */ /* 0x000fe200018e06e2 */
[CC--:B------:R-:W-:Y:S01]  /*1b160*/  @P4 LEA R20, P5, R5.reuse, R141.reuse, 0x1 ;  /* 0x0000008d05144211 */ /* 0x0c0fe200078a08ff */
[----:B------:R-:W-:Y:S01]  /*1b170*/  @!P4 STS.128 [R237+0xc000], RZ ;  /* 0x00c000ffed00c388 */ /* 0x000fe20000000c00 */
[C---:B------:R-:W-:Y:S01]  /*1b180*/  @P1 LEA R12, P2, R5.reuse, R141, 0x1 ;  /* 0x0000008d050c1211 */ /* 0x040fe200078408ff */
[----:B------:R-:W-:Y:S01]  /*1b190*/  IMAD.U32 R49, RZ, RZ, UR5 ;  /* 0x00000005ff317e24 */ /* 0x000fe2000f8e00ff */
[C---:B------:R-:W-:Y:S01]  /*1b1a0*/  IADD3 R4, P3, R5.reuse, R225, RZ ;  /* 0x000000e105047210 */ /* 0x040fe20007f7e0ff */
[----:B------:R-:W-:Y:S01]  /*1b1b0*/  @!PT LDS RZ, [RZ] ;  /* 0x00000000fffff984 */ /* 0x000fe20000000800 */
[----:B------:R-:W-:Y:S01]  /*1b1c0*/  @!PT LDS RZ, [RZ] ;  /* 0x00000000fffff984 */ /* 0x000fe20000000800 */
[----:B------:R-:W-:Y:S01]  /*1b1d0*/  @!PT LDS RZ, [RZ] ;  /* 0x00000000fffff984 */ /* 0x000fe20000000800 */
[----:B------:R2:W-:Y:S01]  /*1b1e0*/  @P1 LDGSTS.E.BYPASS.LTC128B.128 [R237+0x10000], [R24.64+0x80] ;  /* 0x1000008018ed1fae */ /* 0x0005e2000b901d46 */
[CCC-:B------:R-:W-:Y:S01]  /*1b1f0*/  @P4 LEA.HI.X R21, R5.reuse, R140.reuse, R6.reuse, 0x1, P5 ;  /* 0x0000008c05154211 */ /* 0x1c0fe200028f0c06 */
[----:B------:R-:W-:Y:S01]  /*1b200*/  ULDC.64 UR4, c[0x0][0x118] ;  /* 0x0000460000047ab9 */ /* 0x000fe20000000a00 */
        /* <DEDUP_REMOVED lines=20> */
[----:B------:R4:W-:Y:S01]  /*1b350*/  @P1 LDGSTS.E.BYPASS.LTC128B.128 [R237+0x10800], [R14.64+0x80] ;  /* 0x108000800eed1fae */ /* 0x0009e2000b901d46 */
[----:B------:R-:W-:-:S02]  /*1b360*/  @P4 LEA.HI.X R17, R5, R140, R6, 0x1, P5 ;  /* 0x0000008c05114211 */ /* 0x000fc400028f0c06 */
[-C--:B------:R-:W-:Y:S01]  /*1b370*/  @P1 LEA.HI.X R9, R5, R140.reuse, R6, 0x1, P2 ;  /* 0x0000008c05091211 */ /* 0x080fe200010f0c06 */
[----:B------:R-:W-:Y:S01]  /*1b380*/  IMAD.X R6, R6, 0x1, R226, P3 ;  /* 0x0000000106067824 */ /* 0x000fe200018e06e2 */
[----:B------:R-:W-:Y:S01]  /*1b390*/  @!P1 STS.128 [R237+0x10800], RZ ;  /* 0x010800ffed009388 */ /* 0x000fe20000000c00 */
[CC--:B------:R-:W-:Y:S02]  /*1b3a0*/  @P4 LEA R26, P5, R4.reuse, R141.reuse, 0x1 ;  /* 0x0000008d041a4211 */ /* 0x0c0fe400078a08ff */
[C---:B--2---:R-:W-:Y:S01]  /*1b3b0*/  @P1 LEA R24, P2, R4.reuse, R141, 0x1 ;  /* 0x0000008d04181211 */ /* 0x044fe200078408ff */
[----:B------:R-:W-:Y:S01]  /*1b3c0*/  @!PT LDS RZ, [RZ] ;  /* 0x00000000fffff984 */ /* 0x000fe20000000800 */
[----:B------:R-:W-:Y:S01]  /*1b3d0*/  @!PT LDS RZ, [RZ] ;  /* 0x00000000fffff984 */ /* 0x000fe20000000800 */
[----:B------:R-:W-:Y:S01]  /*1b3e0*/  @!PT LDS RZ, [RZ] ;  /* 0x00000000fffff984 */ /* 0x000fe20000000800 */
[----:B------:R3:W-:Y:S01]  /*1b3f0*/  @P4 LDGSTS.E.BYPASS.LTC128B.128 [R237+0xd000], [R20.64] ;  /* 0x0d00000014ed4fae */ /* 0x0007e2000b901d46 */
[CC--:B------:R-:W-:Y:S02]  /*1b400*/  IADD3 R7, P3, R4.reuse, R225.reuse, RZ ;  /* 0x000000e104077210 */ /* 0x0c0fe40007f7e0ff */
        /* <DEDUP_REMOVED lines=69> */
[----:B------:R-:W2:Y:S04]  /*1b860*/  LD.E R51, [R48.64+0x18c] ;  /* 0x00018c0430337980 */ /* 0x000ea8000c101900 */
[----:B------:R-:W-:Y:S04]  /*1b870*/  LDSM.16.M88.4 R184, [R224] ;  /* 0x00000000e0b8783b */ /* 0x000fe80000000200 */
[----:B------:R-:W3:Y:S04]  /*1b880*/  LDSM.16.M88.4 R144, [R223+0x5800] ;  /* 0x00580000df90783b */ /* 0x000ee80000000200 */
[----:B----4-:R-:W4:Y:S04]  /*1b890*/  LDSM.16.M88.4 R12, [R223+0x4000] ;  /* 0x00400000df0c783b */ /* 0x010f280000000200 */
[----:B------:R-:W4:Y:S04]  /*1b8a0*/  LDSM.16.M88.4 R160, [R223+0x4800] ;  /* 0x00480000dfa0783b */ /* 0x000f280000000200 */
[----:B------:R-:W4:Y:S04]  /*1b8b0*/  LDSM.16.M88.4 R152, [R223+0x5000] ;  /* 0x00500000df98783b */ /* 0x000f280000000200 */
[----:B------:R-:W4:Y:S04]  /*1b8c0*/  LDSM.16.M88.4 R64, [R223+0x6000] ;  /* 0x00600000df40783b */ /* 0x000f280000000200 */
[----:B------:R-:W4:Y:S04]  /*1b8d0*/  LDSM.16.M88.4 R56, [R223+0x6800] ;  /* 0x00680000df38783b */ /* 0x000f280000000200 */
[----:B------:R-:W4:Y:S04]  /*1b8e0*/  LDSM.16.M88.4 R44, [R223+0x7000] ;  /* 0x00700000df2c783b */ /* 0x000f280000000200 */
[----:B-1----:R-:W1:Y:S04]  /*1b8f0*/  LDSM.16.M88.4 R32, [R223+0x7800] ;  /* 0x00780000df20783b */ /* 0x002e680000000200 */
[----:B-----5:R-:W-:Y:S04]  /*1b900*/  LDSM.16.M88.4 R8, [R222] ;  /* 0x00000000de08783b */ /* 0x020fe80000000200 */
[----:B------:R-:W5:Y:S04]  /*1b910*/  LDSM.16.M88.4 R4, [R211] ;  /* 0x00000000d304783b */ /* 0x000f680000000200 */
[----:B------:R-:W1:Y:S04]  /*1b920*/  LDSM.16.M88.4 R24, [R221] ;  /* 0x00000000dd18783b */ /* 0x000e680000000200 */
[----:B---3--:R-:W3:Y:S01]  /*1b930*/  LDSM.16.M88.4 R20, [R213] ;  /* 0x00000000d514783b */ /* 0x008ee20000000200 */
[C---:B------:R-:W-:Y:S03]  /*1b940*/  HMMA.16816.F32.BF16 R148, R184.reuse, R144, RZ ;  /* 0x00000090b894723c */ /* 0x040fe600000418ff */
[----:B------:R-:W1:Y:S04]  /*1b950*/  LDSM.16.M88.4 R36, [R212] ;  /* 0x00000000d424783b */ /* 0x000e680000000200 */
[----:B------:R-:W-:Y:S01]  /*1b960*/  LDSM.16.M88.4 R172, [R220] ;  /* 0x00000000dcac783b */ /* 0x000fe20000000200 */
[C---:B------:R-:W-:Y:S03]  /*1b970*/  HMMA.16816.F32.BF16 R144, R184.reuse, R146, RZ ;  /* 0x00000092b890723c */ /* 0x040fe600000418ff */
[----:B------:R-:W-:Y:S04]  /*1b980*/  LDSM.16.M88.4 R164, [R207] ;  /* 0x00000000cfa4783b */ /* 0x000fe80000000200 */
[----:B------:R-:W-:Y:S01]  /*1b990*/  LDSM.16.M88.4 R188, [R219] ;  /* 0x00000000dbbc783b */ /* 0x000fe20000000200 */
[C---:B----4-:R-:W-:Y:S03]  /*1b9a0*/  HMMA.16816.F32.BF16 R16, R184.reuse, R12, RZ ;  /* 0x0000000cb810723c */ /* 0x050fe600000418ff */
[----:B------:R-:W-:Y:S04]  /*1b9b0*/  LDSM.16.M88.4 R168, [R206] ;  /* 0x00000000cea8783b */ /* 0x000fe80000000200 */
[----:B------:R-:W-:Y:S01]  /*1b9c0*/  LDSM.16.M88.4 R180, [R224+0x2000] ;  /* 0x00200000e0b4783b */ /* 0x000fe20000000200 */
[C---:B------:R-:W-:Y:S03]  /*1b9d0*/  HMMA.16816.F32.BF16 R28, R184.reuse, R160, RZ ;  /* 0x000000a0b81c723c */ /* 0x040fe600000418ff */
[----:B------:R-:W-:Y:S04]  /*1b9e0*/  LDSM.16.M88.4 R176, [R217+0x7800] ;  /* 0x00780000d9b0783b */ /* 0x000fe80000000200 */
[----:B------:R-:W-:Y:S01]  /*1b9f0*/  LDSM.16.M88.4 R192, [R223+0x8800] ;  /* 0x00880000dfc0783b */ /* 0x000fe20000000200 */
[----:B------:R-:W-:Y:S03]  /*1ba00*/  HMMA.16816.F32.BF16 R12, R184, R14, RZ ;  /* 0x0000000eb80c723c */ /* 0x000fe600000418ff */
[----:B------:R-:W-:Y:S01]  /*1ba10*/  LDSM.16.M88.4 R196, [R206+0x3800] ;  /* 0x00380000cec4783b */ /* 0x000fe20000000200 */
[----:B------:R-:W-:-:S03]  /*1ba20*/  ISETP.GE.AND P2, PT, R50, 0x3, PT ;  /* 0x000000033200780c */ /* 0x000fc60003f46270 */
        /* <DEDUP_REMOVED lines=10> */
[C---:B-1----:R-:W-:Y:S08]  /*1bad0*/  HMMA.16816.F32.BF16 R40, R184.reuse, R32, RZ ;  /* 0x00000020b828723c */ /* 0x042ff000000418ff */
[----:B------:R-:W-:Y:S01]  /*1bae0*/  HMMA.16816.F32.BF16 R184, R184, R34, RZ ;  /* 0x00000022b8b8723c */ /* 0x000fe200000418ff */
[----:B------:R-:W1:Y:S07]  /*1baf0*/  LDSM.16.M88.4 R32, [R210] ;  /* 0x00000000d220783b */ /* 0x000e6e0000000200 */
[C---:B-----5:R-:W-:Y:S08]  /*1bb00*/  HMMA.16816.F32.BF16 R148, R8.reuse, R4, R148 ;  /* 0x000000040894723c */ /* 0x060ff00000041894 */
[C---:B------:R-:W-:Y:S01]  /*1bb10*/  HMMA.16816.F32.BF16 R144, R8.reuse, R6, R144 ;  /* 0x000000060890723c */ /* 0x040fe20000041890 */
[----:B------:R-:W4:Y:S07]  /*1bb20*/  LDSM.16.M88.4 R4, [R217+0x4000] ;  /* 0x00400000d904783b */ /* 0x000f2e0000000200 */
[C---:B------:R-:W-:Y:S08]  /*1bb30*/  HMMA.16816.F32.BF16 R16, R8.reuse, R24, R16 ;  /* 0x000000180810723c */ /* 0x040ff00000041810 */
[C---:B------:R-:W-:Y:S01]  /*1bb40*/  HMMA.16816.F32.BF16 R12, R8.reuse, R26, R12 ;  /* 0x0000001a080c723c */ /* 0x040fe2000004180c */
[----:B------:R-:W5:Y:S07]  /*1bb50*/  LDSM.16.M88.4 R24, [R209] ;  /* 0x00000000d118783b */ /* 0x000f6e0000000200 */
[C---:B---3--:R-:W-:Y:S08]  /*1bb60*/  HMMA.16816.F32.BF16 R28, R8.reuse, R20, R28 ;  /* 0x00000014081c723c */ /* 0x048ff0000004181c */
[C---:B------:R-:W-:Y:S01]  /*1bb70*/  HMMA.16816.F32.BF16 R160, R8.reuse, R22, R160 ;  /* 0x0000001608a0723c */ /* 0x040fe200000418a0 */
[----:B------:R-:W3:Y:S07]  /*1bb80*/  LDSM.16.M88.4 R20, [R208] ;  /* 0x00000000d014783b */ /* 0x000eee0000000200 */
[C---:B------:R-:W-:Y:S08]  /*1bb90*/  HMMA.16816.F32.BF16 R156, R8.reuse, R36, R156 ;  /* 0x00000024089c723c */ /* 0x040ff0000004189c */
[C---:B------:R-:W-:Y:S01]  /*1bba0*/  HMMA.16816.F32.BF16 R152, R8.reuse, R38, R152 ;  /* 0x000000260898723c */ /* 0x040fe20000041898 */
[----:B------:R-:W2:Y:S07]  /*1bbb0*/  LDSM.16.M88.4 R36, [R217+0x4800] ;  /* 0x00480000d924783b */ /* 0x000eae0000000200 */
[C---:B-1----:R-:W-:Y:S08]  /*1bbc0*/  HMMA.16816.F32.BF16 R140, R8.reuse, R32, R140 ;  /* 0x00000020088c723c */ /* 0x042ff0000004188c */
[----:B------:R-:W-:Y:S01]  /*1bbd0*/  HMMA.16816.F32.BF16 R64, R8, R34, R64 ;  /* 0x000000220840723c */ /* 0x000fe20000041840 */
[----:B------:R-:W1:Y:S07]  /*1bbe0*/  LDSM.16.M88.4 R32, [R217+0x5000] ;  /* 0x00500000d920783b */ /* 0x000e6e0000000200 */
[C---:B----4-:R-:W-:Y:S08]  /*1bbf0*/  HMMA.16816.F32.BF16 R16, R172.reuse, R4, R16 ;  /* 0x00000004ac10723c */ /* 0x050ff00000041810 */
[----:B------:R-:W-:Y:S01]  /*1bc00*/  HMMA.16816.F32.BF16 R12, R172, R6, R12 ;  /* 0x00000006ac0c723c */ /* 0x000fe2000004180c */
[----:B------:R-:W4:Y:S07]  /*1bc10*/  LDSM.16.M88.4 R4, [R217+0x7000] ;  /* 0x00700000d904783b */ /* 0x000f2e0000000200 */
[C---:B-----5:R-:W-:Y:S08]  /*1bc20*/  HMMA.16816.F32.BF16 R60, R8.reuse, R24, R60 ;  /* 0x00000018083c723c */ /* 0x060ff0000004183c */
[C---:B------:R-:W-:Y:S01]  /*1bc30*/  HMMA.16816.F32.BF16 R56, R8.reuse, R26, R56 ;  /* 0x0000001a0838723c */ /* 0x040fe20000041838 */
[----:B------:R-:W5:Y:S07]  /*1bc40*/  LDSM.16.M88.4 R24, [R217+0x5800] ;  /* 0x00580000d918783b */ /* 0x000f6e0000000200 */
[C---:B---3--:R-:W-:Y:S08]  /*1bc50*/  HMMA.16816.F32.BF16 R52, R8.reuse, R20, R52 ;  /* 0x000000140834723c */ /* 0x048ff00000041834 */
[C---:B------:R-:W-:Y:S01]  /*1bc60*/  HMMA.16816.F32.BF16 R44, R8.reuse, R22, R44 ;  /* 0x00000016082c723c */ /* 0x040fe2000004182c */
[----:B------:R-:W3:Y:S07]  /*1bc70*/  LDSM.16.M88.4 R20, [R217+0x6000] ;  /* 0x00600000d914783b */ /* 0x000eee0000000200 */
[C---:B------:R-:W-:Y:S08]  /*1bc80*/  HMMA.16816.F32.BF16 R40, R8.reuse, R164, R40 ;  /* 0x000000a40828723c */ /* 0x040ff00000041828 */
[----:B------:R-:W-:Y:S01]  /*1bc90*/  HMMA.16816.F32.BF16 R184, R8, R166, R184 ;  /* 0x000000a608b8723c */ /* 0x000fe200000418b8 */
[----:B------:R-:W3:Y:S04]  /*1bca0*/  LDSM.16.M88.4 R8, [R217+0x6800] ;  /* 0x00680000d908783b */ /* 0x000ee80000000200 */
[----:B------:R-:W3:Y:S03]  /*1bcb0*/  LDSM.16.M88.4 R164, [R206+0x800] ;  /* 0x00080000cea4783b */ /* 0x000ee60000000200 */
[C---:B--2---:R-:W-:Y:S08]  /*1bcc0*/  HMMA.16816.F32.BF16 R28, R172.reuse, R36, R28 ;  /* 0x00000024ac1c723c */ /* 0x044ff0000004181c */
[C---:B------:R-:W-:Y:S01]  /*1bcd0*/  HMMA.16816.F32.BF16 R160, R172.reuse, R38, R160 ;  /* 0x00000026aca0723c */ /* 0x040fe200000418a0 */
[----:B------:R-:W2:Y:S07]  /*1bce0*/  LDSM.16.M88.4 R36, [R206+0x1000] ;  /* 0x00100000ce24783b */ /* 0x000eae0000000200 */
[C---:B-1----:R-:W-:Y:S08]  /*1bcf0*/  HMMA.16816.F32.BF16 R156, R172.reuse, R32, R156 ;  /* 0x00000020ac9c723c */ /* 0x042ff0000004189c */
[C---:B------:R-:W-:Y:S01]  /*1bd00*/  HMMA.16816.F32.BF16 R152, R172.reuse, R34, R152 ;  /* 0x00000022ac98723c */ /* 0x040fe20000041898 */
[----:B------:R-:W-:Y:S07]  /*1bd10*/  LDSM.16.M88.4 R32, [R206+0x1800] ;  /* 0x00180000ce20783b */ /* 0x000fee0000000200 */
[C---:B----4-:R-:W-:Y:S08]  /*1bd20*/  HMMA.16816.F32.BF16 R52, R172.reuse, R4, R52 ;  /* 0x00000004ac34723c */ /* 0x050ff00000041834 */
[C---:B------:R-:W-:Y:S01]  /*1bd30*/  HMMA.16816.F32.BF16 R44, R172.reuse, R6, R44 ;  /* 0x00000006ac2c723c */ /* 0x040fe2000004182c */
[----:B------:R-:W1:Y:S07]  /*1bd40*/  LDSM.16.M88.4 R4, [R223+0x8000] ;  /* 0x00800000df04783b */ /* 0x000e6e0000000200 */
[C---:B-----5:R-:W-:Y:S08]  /*1bd50*/  HMMA.16816.F32.BF16 R148, R172.reuse, R24, R148 ;  /* 0x00000018ac94723c */ /* 0x060ff00000041894 */
[C---:B------:R-:W-:Y:S01]  /*1bd60*/  HMMA.16816.F32.BF16 R144, R172.reuse, R26, R144 ;  /* 0x0000001aac90723c */ /* 0x040fe20000041890 */
[----:B------:R-:W4:Y:S07]  /*1bd70*/  LDSM.16.M88.4 R24, [R206+0x2000] ;  /* 0x00200000ce18783b */ /* 0x000f2e0000000200 */
[C---:B---3--:R-:W-:Y:S08]  /*1bd80*/  HMMA.16816.F32.BF16 R140, R172.reuse, R20, R140 ;  /* 0x00000014ac8c723c */ /* 0x048ff0000004188c */
[----:B------:R-:W-:Y:S01]  /*1bd90*/  HMMA.16816.F32.BF16 R64, R172, R22, R64 ;  /* 0x00000016ac40723c */ /* 0x000fe20000041840 */
[----:B------:R-:W3:Y:S07]  /*1bda0*/  LDSM.16.M88.4 R20, [R206+0x2800] ;  /* 0x00280000ce14783b */ /* 0x000eee0000000200 */
[C---:B------:R-:W-:Y:S08]  /*1bdb0*/  HMMA.16816.F32.BF16 R16, R188.reuse, R168, R16 ;  /* 0x000000a8bc10723c */ /* 0x040ff00000041810 */
[----:B------:R-:W-:Y:S01]  /*1bdc0*/  HMMA.16816.F32.BF16 R12, R188, R170, R12 ;  /* 0x000000aabc0c723c */ /* 0x000fe2000004180c */
[----:B------:R-:W-:Y:S07]  /*1bdd0*/  LDSM.16.M88.4 R168, [R223+0xa000] ;  /* 0x00a00000dfa8783b */ /* 0x000fee0000000200 */
[C---:B------:R-:W-:Y:S08]  /*1bde0*/  HMMA.16816.F32.BF16 R60, R172.reuse, R8, R60 ;  /* 0x00000008ac3c723c */ /* 0x040ff0000004183c */
[----:B------:R-:W-:Y:S01]  /*1bdf0*/  HMMA.16816.F32.BF16 R56, R172, R10, R56 ;  /* 0x0000000aac38723c */ /* 0x000fe20000041838 */
[----:B------:R-:W-:Y:S07]  /*1be00*/  LDSM.16.M88.4 R8, [R206+0x3000] ;  /* 0x00300000ce08783b */ /* 0x000fee0000000200 */
[C---:B------:R-:W-:Y:S08]  /*1be10*/  HMMA.16816.F32.BF16 R28, R188.reuse, R164, R28 ;  /* 0x000000a4bc1c723c */ /* 0x040ff0000004181c */
[C---:B------:R-:W-:Y:S01]  /*1be20*/  HMMA.16816.F32.BF16 R160, R188.reuse, R166, R160 ;  /* 0x000000a6bca0723c */ /* 0x040fe200000418a0 */
[----:B------:R-:W-:Y:S07]  /*1be30*/  LDSM.16.M88.4 R164, [R205] ;  /* 0x00000000cda4783b */ /* 0x000fee0000000200 */
[C---:B--2---:R-:W-:Y:S08]  /*1be40*/  HMMA.16816.F32.BF16 R156, R188.reuse, R36, R156 ;  /* 0x00000024bc9c723c */ /* 0x044ff0000004189c */
[----:B------:R-:W-:Y:S01]  /*1be50*/  HMMA.16816.F32.BF16 R152, R188, R38, R152 ;  /* 0x00000026bc98723c */ /* 0x000fe20000041898 */
[----:B------:R-:W2:Y:S07]  /*1be60*/  LDSM.16.M88.4 R36, [R222+0x2000] ;  /* 0x00200000de24783b */ /* 0x000eae0000000200 */
[C---:B-1----:R-:W-:Y:S08]  /*1be70*/  HMMA.16816.F32.BF16 R16, R180.reuse, R4, R16 ;  /* 0x00000004b410723c */ /* 0x042ff00000041810 */
[----:B------:R-:W-:Y:S01]  /*1be80*/  HMMA.16816.F32.BF16 R12, R180, R6, R12 ;  /* 0x00000006b40c723c */ /* 0x000fe2000004180c */
[----:B------:R-:W-:Y:S07]  /*1be90*/  LDSM.16.M88.4 R4, [R206+0x4000] ;  /* 0x00400000ce04783b */ /* 0x000fee0000000200 */
[C---:B------:R-:W-:Y:S08]  /*1bea0*/  HMMA.16816.F32.BF16 R148, R188.reuse, R32, R148 ;  /* 0x00000020bc94723c */ /* 0x040ff00000041894 */
[C---:B------:R-:W-:Y:S01]  /*1beb0*/  HMMA.16816.F32.BF16 R144, R188.reuse, R34, R144 ;  /* 0x00000022bc90723c */ /* 0x040fe20000041890 */
[----:B------:R-:W-:Y:S07]  /*1bec0*/  LDSM.16.M88.4 R32, [R204] ;  /* 0x00000000cc20783b */ /* 0x000fee0000000200 */
[C---:B----4-:R-:W-:Y:S08]  /*1bed0*/  HMMA.16816.F32.BF16 R140, R188.reuse, R24, R140 ;  /* 0x00000018bc8c723c */ /* 0x050ff0000004188c */
[C---:B------:R-:W-:Y:S01]  /*1bee0*/  HMMA.16816.F32.BF16 R64, R188.reuse, R26, R64 ;  /* 0x0000001abc40723c */ /* 0x040fe20000041840 */
[----:B------:R-:W-:Y:S07]  /*1bef0*/  LDSM.16.M88.4 R24, [R220+0x2000] ;  /* 0x00200000dc18783b */ /* 0x000fee0000000200 */
[C---:B---3--:R-:W-:Y:S08]  /*1bf00*/  HMMA.16816.F32.BF16 R60, R188.reuse, R20, R60 ;  /* 0x00000014bc3c723c */ /* 0x048ff0000004183c */
[----:B------:R-:W-:Y:S01]  /*1bf10*/  HMMA.16816.F32.BF16 R56, R188, R22, R56 ;  /* 0x00000016bc38723c */ /* 0x000fe20000041838 */
[----:B------:R-:W1:Y:S07]  /*1bf20*/  LDSM.16.M88.4 R20, [R217+0x8000] ;  /* 0x00800000d914783b */ /* 0x000e6e0000000200 */
[C---:B------:R-:W-:Y:S08]  /*1bf30*/  HMMA.16816.F32.BF16 R40, R172.reuse, R176, R40 ;  /* 0x000000b0ac28723c */ /* 0x040ff00000041828 */
[----:B------:R-:W-:Y:S01]  /*1bf40*/  HMMA.16816.F32.BF16 R184, R172, R178, R184 ;  /* 0x000000b2acb8723c */ /* 0x000fe200000418b8 */
[----:B------:R-:W3:Y:S04]  /*1bf50*/  LDSM.16.M88.4 R176, [R223+0x9000] ;  /* 0x00900000dfb0783b */ /* 0x000ee80000000200 */
[----:B------:R-:W-:Y:S03]  /*1bf60*/  LDSM.16.M88.4 R172, [R223+0x9800] ;  /* 0x00980000dfac783b */ /* 0x000fe60000000200 */
[----:B--2---:R-:W-:Y:S08]  /*1bf70*/  HMMA.16816.F32.BF16 R16, R36, R164, R16 ;  /* 0x000000a42410723c */ /* 0x004ff00000041810 */
[----:B------:R-:W-:Y:S08]  /*1bf80*/  HMMA.16816.F32.BF16 R28, R180, R192, R28 ;  /* 0x000000c0b41c723c */ /* 0x000ff0000004181c */
[----:B------:R-:W-:Y:S01]  /*1bf90*/  HMMA.16816.F32.BF16 R12, R36, R166, R12 ;  /* 0x000000a6240c723c */ /* 0x000fe2000004180c */
[----:B------:R-:W-:Y:S07]  /*1bfa0*/  LDSM.16.M88.4 R164, [R223+0xa800] ;  /* 0x00a80000dfa4783b */ /* 0x000fee0000000200 */
[----:B------:R-:W-:Y:S08]  /*1bfb0*/  HMMA.16816.F32.BF16 R160, R180, R194, R160 ;  /* 0x000000c2b4a0723c */ /* 0x000ff000000418a0 */
[C---:B------:R-:W-:Y:S08]  /*1bfc0*/  HMMA.16816.F32.BF16 R52, R188.reuse, R8, R52 ;  /* 0x00000008bc34723c */ /* 0x040ff00000041834 */
[C---:B------:R-:W-:Y:S01]  /*1bfd0*/  HMMA.16816.F32.BF16 R44, R188.reuse, R10, R44 ;  /* 0x0000000abc2c723c */ /* 0x040fe2000004182c */
[----:B------:R-:W2:Y:S07]  /*1bfe0*/  LDSM.16.M88.4 R8, [R219+0x2000] ;  /* 0x00200000db08783b */ /* 0x000eae0000000200 */
[C---:B------:R-:W-:Y:S08]  /*1bff0*/  HMMA.16816.F32.BF16 R40, R188.reuse, R196, R40 ;  /* 0x000000c4bc28723c */ /* 0x040ff00000041828 */
[----:B------:R-:W-:Y:S01]  /*1c000*/  HMMA.16816.F32.BF16 R188, R188, R198, R184 ;  /* 0x000000c6bcbc723c */ /* 0x000fe200000418b8 */
[----:B------:R-:W4:Y:S07]  /*1c010*/  LDSM.16.M88.4 R184, [R217+0x8800] ;  /* 0x00880000d9b8783b */ /* 0x000f2e0000000200 */
[----:B-1----:R-:W-:Y:S08]  /*1c020*/  HMMA.16816.F32.BF16 R16, R24, R20, R16 ;  /* 0x000000141810723c */ /* 0x002ff00000041810 */
[----:B------:R-:W-:Y:S08]  /*1c030*/  HMMA.16816.F32.BF16 R28, R36, R32, R28 ;  /* 0x00000020241c723c */ /* 0x000ff0000004181c */
[----:B------:R-:W-:Y:S01]  /*1c040*/  HMMA.16816.F32.BF16 R12, R24, R22, R12 ;  /* 0x00000016180c723c */ /* 0x000fe2000004180c */
[----:B------:R-:W-:Y:S07]  /*1c050*/  LDSM.16.M88.4 R20, [R206+0x4800] ;  /* 0x00480000ce14783b */ /* 0x000fee0000000200 */
[----:B------:R-:W-:Y:S01]  /*1c060*/  HMMA.16816.F32.BF16 R160, R36, R34, R160 ;  /* 0x0000002224a0723c */ /* 0x000fe200000418a0 */
[----:B------:R-:W1:Y:S07]  /*1c070*/  LDSM.16.M88.4 R32, [R203] ;  /* 0x00000000cb20783b */ /* 0x000e6e0000000200 */
[C---:B---3--:R-:W-:Y:S08]  /*1c080*/  HMMA.16816.F32.BF16 R156, R180.reuse, R176, R156 ;  /* 0x000000b0b49c723c */ /* 0x048ff0000004189c */
[----:B------:R-:W-:Y:S08]  /*1c090*/  HMMA.16816.F32.BF16 R152, R180, R178, R152 ;  /* 0x000000b2b498723c */ /* 0x000ff00000041898 */
[C---:B--2---:R-:W-:Y:S08]  /*1c0a0*/  HMMA.16816.F32.BF16 R16, R8.reuse, R4, R16 ;  /* 0x000000040810723c */ /* 0x044ff00000041810 */
[----:B------:R-:W-:Y:S01]  /*1c0b0*/  HMMA.16816.F32.BF16 R12, R8, R6, R12 ;  /* 0x00000006080c723c */ /* 0x000fe2000004180c */
[----:B------:R-:W2:Y:S07]  /*1c0c0*/  LDSM.16.M88.4 R4, [R217+0x9000] ;  /* 0x00900000d904783b */ /* 0x000eae0000000200 */
[----:B----4-:R-:W-:Y:S08]  /*1c0d0*/  HMMA.16816.F32.BF16 R28, R24, R184, R28 ;  /* 0x000000b8181c723c */ /* 0x010ff0000004181c */
[C---:B-1----:R-:W-:Y:S08]  /*1c0e0*/  HMMA.16816.F32.BF16 R156, R36.reuse, R32, R156 ;  /* 0x00000020249c723c */ /* 0x042ff0000004189c */
[----:B------:R-:W-:Y:S01]  /*1c0f0*/  HMMA.16816.F32.BF16 R152, R36, R34, R152 ;  /* 0x000000222498723c */ /* 0x000fe20000041898 */
[-C--:B------:R-:W-:Y:S01]  /*1c100*/  FMUL.FTZ R16, R16, R51.reuse ;  /* 0x0000003310107220 */ /* 0x080fe20000410000 */
[----:B------:R-:W-:Y:S01]  /*1c110*/  LDSM.16.M88.4 R32, [R206+0x5000] ;  /* 0x00500000ce20783b */ /* 0x000fe20000000200 */
[----:B------:R-:W-:-:S02]  /*1c120*/  FMUL.FTZ R17, R17, R51 ;  /* 0x0000003311117220 */ /* 0x000fc40000410000 */
[----:B------:R-:W-:-:S03]  /*1c130*/  FMUL.FTZ R18, R18, R51 ;  /* 0x0000003312127220 */ /* 0x000fc60000410000 */
[----:B------:R-:W-:Y:S01]  /*1c140*/  HMMA.16816.F32.BF16 R60, R180, R164, R60 ;  /* 0x000000a4b43c723c */ /* 0x000fe2000004183c */
[----:B------:R-:W-:-:S07]  /*1c150*/  FMUL.FTZ R19, R19, R51 ;  /* 0x0000003313137220 */ /* 0x000fce0000410000 */
[C---:B------:R-:W-:Y:S01]  /*1c160*/  HMMA.16816.F32.BF16 R56, R180.reuse, R166, R56 ;  /* 0x000000a6b438723c */ /* 0x040fe20000041838 */
[----:B------:R-:W1:Y:S01]  /*1c170*/  LDSM.16.M88.4 R164, [R202] ;  /* 0x00000000caa4783b */ /* 0x000e620000000200 */
[----:B------:R-:W-:Y:S06]  /*1c180*/  MUFU.TANH R133, R16 ;  /* 0x0000001000857308 */ /* 0x000fec0000002400 */
[----:B------:R-:W-:Y:S02]  /*1c190*/  HMMA.16816.F32.BF16 R140, R180, R168, R140 ;  /* 0x000000a8b48c723c */ /* 0x000fe4000004188c */
[----:B------:R-:W3:Y:S08]  /*1c1a0*/  MUFU.TANH R137, R17 ;  /* 0x0000001100897308 */ /* 0x000ef00000002400 */
[----:B------:R-:W-:Y:S01]  /*1c1b0*/  MUFU.TANH R136, R18 ;  /* 0x0000001200887308 */ /* 0x000fe20000002400 */
[----:B------:R-:W-:Y:S07]  /*1c1c0*/  HMMA.16816.F32.BF16 R28, R8, R20, R28 ;  /* 0x00000014081c723c */ /* 0x000fee000004181c */
[----:B------:R4:W5:Y:S01]  /*1c1d0*/  MUFU.TANH R168, R19 ;  /* 0x0000001300a87308 */ /* 0x0009620000002400 */
[----:B------:R-:W-:Y:S01]  /*1c1e0*/  HMMA.16816.F32.BF16 R148, R180, R172, R148 ;  /* 0x000000acb494723c */ /* 0x000fe20000041894 */
[----:B------:R-:W-:-:S02]  /*1c1f0*/  FMUL.FTZ R12, R12, R51 ;  /* 0x000000330c0c7220 */ /* 0x000fc40000410000 */
[-C--:B------:R-:W-:Y:S01]  /*1c200*/  FMUL.FTZ R13, R13, R51.reuse ;  /* 0x000000330d0d7220 */ /* 0x080fe20000410000 */
[----:B----4-:R-:W4:Y:S04]  /*1c210*/  LDSM.16.M88.4 R16, [R223+0xb000] ;  /* 0x00b00000df10783b */ /* 0x010f280000000200 */
[----:B------:R-:W-:Y:S01]  /*1c220*/  HMMA.16816.F32.BF16 R144, R180, R174, R144 ;  /* 0x000000aeb490723c */ /* 0x000fe20000041890 */
[-C--:B------:R-:W-:Y:S02]  /*1c230*/  FMUL.FTZ R14, R14, R51.reuse ;  /* 0x000000330e0e7220 */ /* 0x080fe40000410000 */
[----:B------:R-:W-:-:S05]  /*1c240*/  FMUL.FTZ R15, R15, R51 ;  /* 0x000000330f0f7220 */ /* 0x000fca0000410000 */
[C---:B--2---:R-:W-:Y:S01]  /*1c250*/  HMMA.16816.F32.BF16 R156, R24.reuse, R4, R156 ;  /* 0x00000004189c723c */ /* 0x044fe2000004189c */
[----:B------:R-:W2:Y:S07]  /*1c260*/  MUFU.TANH R169, R12 ;  /* 0x0000000c00a97308 */ /* 0x000eae0000002400 */
[----:B------:R-:W-:Y:S01]  /*1c270*/  HMMA.16816.F32.BF16 R152, R24, R6, R152 ;  /* 0x000000061898723c */ /* 0x000fe20000041898 */
[----:B------:R-:W1:Y:S01]  /*1c280*/  LDSM.16.M88.4 R4, [R201] ;  /* 0x00000000c904783b */ /* 0x000e620000000200 */
[----:B------:R-:W1:Y:S06]  /*1c290*/  MUFU.TANH R172, R14 ;  /* 0x0000000e00ac7308 */ /* 0x000e6c0000002400 */
[----:B------:R-:W-:Y:S02]  /*1c2a0*/  HMMA.16816.F32.BF16 R64, R180, R170, R64 ;  /* 0x000000aab440723c */ /* 0x000fe40000041840 */
[----:B------:R-:W1:Y:S08]  /*1c2b0*/  MUFU.TANH R170, R13 ;  /* 0x0000000d00aa7308 */ /* 0x000e700000002400 */
[----:B------:R2:W1:Y:S01]  /*1c2c0*/  MUFU.TANH R173, R15 ;  /* 0x0000000f00ad7308 */ /* 0x0004620000002400 */
[----:B------:R-:W-:-:S02]  /*1c2d0*/  FMUL.FTZ R28, R28, R51 ;  /* 0x000000331c1c7220 */ /* 0x000fc40000410000 */
[-C--:B------:R-:W-:Y:S01]  /*1c2e0*/  FMUL.FTZ R29, R29, R51.reuse ;  /* 0x000000331d1d7220 */ /* 0x080fe20000410000 */
[----:B--2---:R-:W2:Y:S01]  /*1c2f0*/  LDSM.16.M88.4 R12, [R217+0x9800] ;  /* 0x00980000d90c783b */ /* 0x004ea20000000200 */
[-C--:B------:R-:W-:Y:S02]  /*1c300*/  FMUL.FTZ R30, R30, R51.reuse ;  /* 0x000000331e1e7220 */ /* 0x080fe40000410000 */
[-C--:B------:R-:W-:Y:S01]  /*1c310*/  FMUL.FTZ R31, R31, R51.reuse ;  /* 0x000000331f1f7220 */ /* 0x080fe20000410000 */
[----:B------:R-:W-:Y:S01]  /*1c320*/  HMMA.16816.F32.BF16 R160, R24, R186, R160 ;  /* 0x000000ba18a0723c */ /* 0x000fe200000418a0 */
[----:B------:R-:W-:Y:S07]  /*1c330*/  MUFU.TANH R171, R28 ;  /* 0x0000001c00ab7308 */ /* 0x000fee0000002400 */
[C---:B-1----:R-:W-:Y:S01]  /*1c340*/  HMMA.16816.F32.BF16 R148, R36.reuse, R164, R148 ;  /* 0x000000a42494723c */ /* 0x042fe20000041894 */
[----:B------:R-:W-:Y:S07]  /*1c350*/  MUFU.TANH R174, R29 ;  /* 0x0000001d00ae7308 */ /* 0x000fee0000002400 */
[----:B------:R-:W-:Y:S01]  /*1c360*/  HMMA.16816.F32.BF16 R144, R36, R166, R144 ;  /* 0x000000a62490723c */ /* 0x000fe20000041890 */
[----:B------:R-:W1:Y:S08]  /*1c370*/  MUFU.TANH R175, R30 ;  /* 0x0000001e00af7308 */ /* 0x000e700000002400 */
[----:B------:R1:W1:Y:S01]  /*1c380*/  MUFU.TANH R177, R31 ;  /* 0x0000001f00b17308 */ /* 0x0002620000002400 */
[C---:B----4-:R-:W-:Y:S08]  /*1c390*/  HMMA.16816.F32.BF16 R52, R180.reuse, R16, R52 ;  /* 0x00000010b434723c */ /* 0x050ff00000041834 */
[----:B------:R-:W-:Y:S01]  /*1c3a0*/  HMMA.16816.F32.BF16 R44, R180, R18, R44 ;  /* 0x00000012b42c723c */ /* 0x000fe2000004182c */
[----:B------:R-:W-:Y:S04]  /*1c3b0*/  LDSM.16.M88.4 R16, [R206+0x5800] ;  /* 0x00580000ce10783b */ /* 0x000fe80000000200 */
[----:B-1----:R-:W1:Y:S03]  /*1c3c0*/  LDSM.16.M88.4 R28, [R217+0xa000] ;  /* 0x00a00000d91c783b */ /* 0x002e660000000200 */
[----:B------:R-:W-:Y:S08]  /*1c3d0*/  HMMA.16816.F32.BF16 R140, R36, R4, R140 ;  /* 0x00000004248c723c */ /* 0x000ff0000004188c */
[----:B------:R-:W-:Y:S01]  /*1c3e0*/  HMMA.16816.F32.BF16 R160, R8, R22, R160 ;  /* 0x0000001608a0723c */ /* 0x000fe200000418a0 */
[----:B------:R-:W4:Y:S07]  /*1c3f0*/  LDSM.16.M88.4 R20, [R200] ;  /* 0x00000000c814783b */ /* 0x000f2e0000000200 */
[C---:B--2---:R-:W-:Y:S08]  /*1c400*/  HMMA.16816.F32.BF16 R148, R24.reuse, R12, R148 ;  /* 0x0000000c1894723c */ /* 0x044ff00000041894 */
[----:B------:R-:W-:Y:S01]  /*1c410*/  HMMA.16816.F32.BF16 R144, R24, R14, R144 ;  /* 0x0000000e1890723c */ /* 0x000fe20000041890 */
[----:B------:R-:W2:Y:S07]  /*1c420*/  LDSM.16.M88.4 R12, [R223+0xb800] ;  /* 0x00b80000df0c783b */ /* 0x000eae0000000200 */
[----:B------:R-:W-:Y:S01]  /*1c430*/  HMMA.16816.F32.BF16 R64, R36, R6, R64 ;  /* 0x000000062440723c */ /* 0x000fe20000041840 */
[----:B------:R-:W2:Y:S07]  /*1c440*/  LDSM.16.M88.4 R4, [R206+0x6000] ;  /* 0x00600000ce04783b */ /* 0x000eae0000000200 */
[----:B-1----:R-:W-:Y:S08]  /*1c450*/  HMMA.16816.F32.BF16 R140, R24, R28, R140 ;  /* 0x0000001c188c723c */ /* 0x002ff0000004188c */
[C---:B------:R-:W-:Y:S08]  /*1c460*/  HMMA.16816.F32.BF16 R148, R8.reuse, R16, R148 ;  /* 0x000000100894723c */ /* 0x040ff00000041894 */
[----:B------:R-:W-:Y:S01]  /*1c470*/  HMMA.16816.F32.BF16 R144, R8, R18, R144 ;  /* 0x000000120890723c */ /* 0x000fe20000041890 */
[----:B------:R-:W1:Y:S07]  /*1c480*/  LDSM.16.M88.4 R16, [R217+0xa800] ;  /* 0x00a80000d910783b */ /* 0x000e6e0000000200 */
[----:B------:R-:W-:Y:S01]  /*1c490*/  HMMA.16816.F32.BF16 R64, R24, R30, R64 ;  /* 0x0000001e1840723c */ /* 0x000fe20000041840 */
[----:B------:R-:W1:Y:S07]  /*1c4a0*/  LDSM.16.M88.4 R28, [R139] ;  /* 0x000000008b1c783b */ /* 0x000e6e0000000200 */
[----:B----4-:R-:W-:Y:S08]  /*1c4b0*/  HMMA.16816.F32.BF16 R60, R36, R20, R60 ;  /* 0x00000014243c723c */ /* 0x010ff0000004183c */
[----:B--2---:R-:W-:Y:S01]  /*1c4c0*/  HMMA.16816.F32.BF16 R40, R180, R12, R40 ;  /* 0x0000000cb428723c */ /* 0x004fe20000041828 */
[----:B------:R-:W2:Y:S07]  /*1c4d0*/  S2R R12, SR_TID.X ;  /* 0x00000000000c7919 */ /* 0x000eae0000002100 */
[----:B------:R-:W-:Y:S08]  /*1c4e0*/  HMMA.16816.F32.BF16 R140, R8, R4, R140 ;  /* 0x00000004088c723c */ /* 0x000ff0000004188c */
[----:B------:R-:W-:Y:S01]  /*1c4f0*/  HMMA.16816.F32.BF16 R56, R36, R22, R56 ;  /* 0x000000162438723c */ /* 0x000fe20000041838 */
[----:B------:R-:W4:Y:S07]  /*1c500*/  LDSM.16.M88.4 R20, [R206+0x6800] ;  /* 0x00680000ce14783b */ /* 0x000f2e0000000200 */
[----:B------:R-:W-:Y:S01]  /*1c510*/  HMMA.16816.F32.BF16 R64, R8, R6, R64 ;  /* 0x000000060840723c */ /* 0x000fe20000041840 */
[----:B------:R-:W3:Y:S01]  /*1c520*/  LDSM.16.M88.4 R4, [R217+0xb000] ;  /* 0x00b00000d904783b */ /* 0x000ee20000000200 */
[----:B------:R-:W-:-:S02]  /*1c530*/  FMUL.FTZ R147, R147, R51 ;  /* 0x0000003393937220 */ /* 0x000fc40000410000 */
[----:B--2---:R-:W-:-:S04]  /*1c540*/  IMAD.SHL.U32 R12, R12, 0x2, RZ ;  /* 0x000000020c0c7824 */ /* 0x004fc800078e00ff */
[----:B-1----:R-:W-:Y:S01]  /*1c550*/  HMMA.16816.F32.BF16 R60, R24, R16, R60 ;  /* 0x00000010183c723c */ /* 0x002fe2000004183c */
[----:B------:R-:W-:Y:S01]  /*1c560*/  FMUL.FTZ R140, R140, R51 ;  /* 0x000000338c8c7220 */ /* 0x000fe20000410000 */
[----:B------:R-:W-:Y:S06]  /*1c570*/  MUFU.TANH R167, R147 ;  /* 0x0000009300a77308 */ /* 0x000fec0000002400 */
[----:B------:R-:W-:Y:S02]  /*1c580*/  HMMA.16816.F32.BF16 R188, R180, R14, R188 ;  /* 0x0000000eb4bc723c */ /* 0x000fe400000418bc */
[----:B------:R1:W-:Y:S06]  /*1c590*/  MUFU.TANH R147, R140 ;  /* 0x0000008c00937308 */ /* 0x0003ec0000002400 */
[----:B------:R-:W-:Y:S08]  /*1c5a0*/  HMMA.16816.F32.BF16 R52, R36, R28, R52 ;  /* 0x0000001c2434723c */ /* 0x000ff00000041834 */
[----:B------:R-:W-:Y:S01]  /*1c5b0*/  HMMA.16816.F32.BF16 R156, R8, R32, R156 ;  /* 0x00000020089c723c */ /* 0x000fe2000004189c */
[----:B-1----:R-:W-:-:S02]  /*1c5c0*/  LOP3.LUT R140, R12, 0x6, RZ, 0xc0, !PT ;  /* 0x000000060c8c7812 */ /* 0x002fc400078ec0ff */
[----:B------:R-:W1:Y:S05]  /*1c5d0*/  LDSM.16.M88.4 R12, [R138] ;  /* 0x000000008a0c783b */ /* 0x000e6a0000000200 */
[----:B------:R-:W-:Y:S01]  /*1c5e0*/  HMMA.16816.F32.BF16 R56, R24, R18, R56 ;  /* 0x000000121838723c */ /* 0x000fe20000041838 */
[----:B------:R-:W-:Y:S02]  /*1c5f0*/  IMAD R140, R240, 0x80, R140 ;  /* 0x00000080f08c7824 */ /* 0x000fe400078e028c */
[-C--:B------:R-:W-:Y:S02]  /*1c600*/  FMUL.FTZ R32, R161, R51.reuse ;  /* 0x00000033a1207220 */ /* 0x080fe40000410000 */
[----:B------:R-:W-:Y:S01]  /*1c610*/  FMUL.FTZ R160, R160, R51 ;  /* 0x00000033a0a07220 */ /* 0x000fe20000410000 */
[----:B------:R-:W-:-:S02]  /*1c620*/  IADD3 R16, R140, 0x1, RZ ;  /* 0x000000018c107810 */ /* 0x000fc40007ffe0ff */
[----:B------:R-:W-:Y:S01]  /*1c630*/  HMMA.16816.F32.BF16 R152, R8, R34, R152 ;  /* 0x000000220898723c */ /* 0x000fe20000041898 */
[-C--:B------:R-:W-:Y:S02]  /*1c640*/  FMUL.FTZ R33, R162, R51.reuse ;  /* 0x00000033a2217220 */ /* 0x080fe40000410000 */
[----:B------:R-:W-:-:S05]  /*1c650*/  FMUL.FTZ R161, R163, R51 ;  /* 0x00000033a3a17220 */ /* 0x000fca0000410000 */
[----:B----4-:R-:W-:Y:S01]  /*1c660*/  HMMA.16816.F32.BF16 R60, R8, R20, R60 ;  /* 0x00000014083c723c */ /* 0x010fe2000004183c */
[C---:B------:R-:W-:Y:S02]  /*1c670*/  ISETP.GE.AND P6, PT, R16.reuse, R0, PT ;  /* 0x000000001000720c */ /* 0x040fe40003fc6270 */
[----:B------:R-:W-:Y:S01]  /*1c680*/  ISETP.GE.AND P4, PT, R16, R2, PT ;  /* 0x000000021000720c */ /* 0x000fe20003f86270 */
[-C--:B------:R-:W-:Y:S01]  /*1c690*/  FMUL.FTZ R34, R156, R51.reuse ;  /* 0x000000339c227220 */ /* 0x080fe20000410000 */
[----:B------:R-:W-:Y:S01]  /*1c6a0*/  MUFU.TANH R160, R160 ;  /* 0x000000a000a07308 */ /* 0x000fe20000002400 */
[-C--:B------:R-:W-:Y:S02]  /*1c6b0*/  FMUL.FTZ R35, R157, R51.reuse ;  /* 0x000000339d237220 */ /* 0x080fe40000410000 */
[----:B---3--:R-:W-:Y:S01]  /*1c6c0*/  HMMA.16816.F32.BF16 R52, R24, R4, R52 ;  /* 0x000000041834723c */ /* 0x008fe20000041834 */
[-C--:B------:R-:W-:Y:S01]  /*1c6d0*/  FMUL.FTZ R156, R158, R51.reuse ;  /* 0x000000339e9c7220 */ /* 0x080fe20000410000 */
[----:B------:R-:W-:Y:S01]  /*1c6e0*/  FSEL R179, R137, -INF , !P6 ;  /* 0xff80000089b37808 */ /* 0x000fe20007000000 */
[-C--:B------:R-:W-:Y:S01]  /*1c6f0*/  FMUL.FTZ R157, R159, R51.reuse ;  /* 0x000000339f9d7220 */ /* 0x080fe20000410000 */
[----:B-----5:R-:W-:Y:S01]  /*1c700*/  FSEL R180, R168, -INF , !P4 ;  /* 0xff800000a8b47808 */ /* 0x020fe20006000000 */
[----:B------:R-:W-:Y:S03]  /*1c710*/  MUFU.TANH R32, R32 ;  /* 0x0000002000207308 */ /* 0x000fe60000002400 */
[----:B------:R-:W-:Y:S01]  /*1c720*/  HMMA.16816.F32.BF16 R44, R36, R30, R44 ;  /* 0x0000001e242c723c */ /* 0x000fe2000004182c */
[C---:B------:R-:W-:Y:S01]  /*1c730*/  IADD3 R5, R140.reuse, 0x8, RZ ;  /* 0x000000088c057810 */ /* 0x040fe20007ffe0ff */
[-C--:B------:R-:W-:Y:S01]  /*1c740*/  FMUL.FTZ R65, R65, R51.reuse ;  /* 0x0000003341417220 */ /* 0x080fe20000410000 */
[----:B------:R-:W-:Y:S01]  /*1c750*/  IADD3 R4, R140, 0x9, RZ ;  /* 0x000000098c047810 */ /* 0x000fe20007ffe0ff */
[----:B------:R-:W-:Y:S01]  /*1c760*/  FMUL.FTZ R66, R66, R51 ;  /* 0x0000003342427220 */ /* 0x000fe20000410000 */
[----:B------:R-:W2:Y:S03]  /*1c770*/  MUFU.TANH R33, R33 ;  /* 0x0000002100217308 */ /* 0x000ea60000002400 */
[----:B------:R-:W-:Y:S01]  /*1c780*/  HMMA.16816.F32.BF16 R56, R8, R22, R56 ;  /* 0x000000160838723c */ /* 0x000fe20000041838 */
[----:B------:R-:W3:Y:S01]  /*1c790*/  LDSM.16.M88.4 R20, [R217+0xb800] ;  /* 0x00b80000d914783b */ /* 0x000ee20000000200 */
[----:B------:R-:W-:-:S03]  /*1c7a0*/  ISETP.GE.AND P5, PT, R5, R0, PT ;  /* 0x000000000500720c */ /* 0x000fc60003fa6270 */
[----:B------:R-:W4:Y:S01]  /*1c7b0*/  MUFU.TANH R161, R161 ;  /* 0x000000a100a17308 */ /* 0x000f220000002400 */
[----:B------:R-:W-:Y:S01]  /*1c7c0*/  ISETP.GE.AND P3, PT, R5, R2, PT ;  /* 0x000000020500720c */ /* 0x000fe20003f66270 */
[-C--:B------:R-:W-:Y:S01]  /*1c7d0*/  FMUL.FTZ R64, R64, R51.reuse ;  /* 0x0000003340407220 */ /* 0x080fe20000410000 */
[C---:B------:R-:W-:Y:S01]  /*1c7e0*/  ISETP.GE.AND P6, PT, R4.reuse, R0, PT ;  /* 0x000000000400720c */ /* 0x040fe20003fc6270 */
[----:B------:R-:W-:Y:S01]  /*1c7f0*/  FMUL.FTZ R67, R67, R51 ;  /* 0x0000003343437220 */ /* 0x000fe20000410000 */
[----:B------:R-:W-:Y:S01]  /*1c800*/  ISETP.GE.AND P4, PT, R4, R2, PT ;  /* 0x000000020400720c */ /* 0x000fe20003f86270 */
[----:B------:R-:W5:Y:S01]  /*1c810*/  LDSM.16.M88.4 R16, [R206+0x7000] ;  /* 0x00700000ce10783b */ /* 0x000f620000000200 */
[C---:B------:R-:W-:Y:S02]  /*1c820*/  IADD3 R5, R140.reuse, 0x10, RZ ;  /* 0x000000108c057810 */ /* 0x040fe40007ffe0ff */
[----:B------:R-:W-:Y:S01]  /*1c830*/  IADD3 R4, R140, 0x11, RZ ;  /* 0x000000118c047810 */ /* 0x000fe20007ffe0ff */
[----:B------:R-:W-:Y:S01]  /*1c840*/  MUFU.TANH R34, R34 ;  /* 0x0000002200227308 */ /* 0x000fe20000002400 */
[----:B------:R-:W-:-:S02]  /*1c850*/  FSEL R182, R169, -INF , !P5 ;  /* 0xff800000a9b67808 */ /* 0x000fc40006800000 */
[----:B------:R-:W-:Y:S02]  /*1c860*/  FSEL R183, R172, -INF , !P3 ;  /* 0xff800000acb77808 */ /* 0x000fe40005800000 */
[----:B------:R-:W-:Y:S02]  /*1c870*/  FSEL R181, R170, -INF , !P6 ;  /* 0xff800000aab57808 */ /* 0x000fe40007000000 */
[----:B------:R-:W-:Y:S01]  /*1c880*/  FSEL R184, R173, -INF , !P4 ;  /* 0xff800000adb87808 */ /* 0x000fe20006000000 */
[----:B------:R-:W-:Y:S01]  /*1c890*/  MUFU.TANH R35, R35 ;  /* 0x0000002300237308 */ /* 0x000fe20000002400 */
[C---:B------:R-:W-:Y:S02]  /*1c8a0*/  ISETP.GE.AND P5, PT, R5.reuse, R0, PT ;  /* 0x000000000500720c */ /* 0x040fe40003fa6270 */
[----:B------:R-:W-:Y:S02]  /*1c8b0*/  ISETP.GE.AND P3, PT, R5, R2, PT ;  /* 0x000000020500720c */ /* 0x000fe40003f66270 */
[----:B------:R-:W-:-:S02]  /*1c8c0*/  ISETP.GE.AND P6, PT, R4, R0, PT ;  /* 0x000000000400720c */ /* 0x000fc40003fc6270 */
[----:B------:R-:W-:Y:S01]  /*1c8d0*/  ISETP.GE.AND P4, PT, R4, R2, PT ;  /* 0x000000020400720c */ /* 0x000fe20003f86270 */
[----:B------:R-:W1:Y:S01]  /*1c8e0*/  MUFU.TANH R156, R156 ;  /* 0x0000009c009c7308 */ /* 0x000e620000002400 */
[C---:B------:R-:W-:Y:S02]  /*1c8f0*/  IADD3 R5, R140.reuse, 0x18, RZ ;  /* 0x000000188c057810 */ /* 0x040fe40007ffe0ff */
[----:B------:R-:W-:-:S05]  /*1c900*/  IADD3 R4, R140, 0x19, RZ ;  /* 0x000000198c047810 */ /* 0x000fca0007ffe0ff */
[----:B------:R-:W2:Y:S01]  /*1c910*/  MUFU.TANH R157, R157 ;  /* 0x0000009d009d7308 */ /* 0x000ea20000002400 */
[----:B------:R-:W-:Y:S02]  /*1c920*/  FSEL R178, R175, -INF , !P3 ;  /* 0xff800000afb27808 */ /* 0x000fe40005800000 */
[----:B------:R-:W-:Y:S02]  /*1c930*/  FSEL R177, R177, -INF , !P4 ;  /* 0xff800000b1b17808 */ /* 0x000fe40006000000 */
[----:B------:R-:W-:-:S03]  /*1c940*/  ISETP.GE.AND P3, PT, R5, R2, PT ;  /* 0x000000020500720c */ /* 0x000fc60003f66270 */
[----:B------:R3:W-:Y:S01]  /*1c950*/  MUFU.TANH R162, R65 ;  /* 0x0000004100a27308 */ /* 0x0007e20000002400 */
[----:B------:R-:W-:Y:S01]  /*1c960*/  ISETP.GE.AND P4, PT, R4, R2, PT ;  /* 0x000000020400720c */ /* 0x000fe20003f86270 */
[----:B-1----:R-:W-:Y:S01]  /*1c970*/  HMMA.16816.F32.BF16 R40, R36, R12, R40 ;  /* 0x0000000c2428723c */ /* 0x002fe20000041828 */
[----:B------:R-:W-:-:S05]  /*1c980*/  FMUL.FTZ R152, R152, R51 ;  /* 0x0000003398987220 */ /* 0x000fca0000410000 */
[----:B------:R1:W-:Y:S01]  /*1c990*/  MUFU.TANH R164, R66 ;  /* 0x0000004200a47308 */ /* 0x0003e20000002400 */
[----:B------:R-:W-:Y:S01]  /*1c9a0*/  FMUL.FTZ R13, R63, R51 ;  /* 0x000000333f0d7220 */ /* 0x000fe20000410000 */
[----:B--2---:R-:W-:Y:S02]  /*1c9b0*/  FSEL R63, R33, -INF , !P3 ;  /* 0xff800000213f7808 */ /* 0x004fe40005800000 */
[----:B---3--:R-:W-:Y:S02]  /*1c9c0*/  FSEL R65, R174, -INF , !P6 ;  /* 0xff800000ae417808 */ /* 0x008fe40007000000 */
[----:B------:R-:W-:Y:S02]  /*1c9d0*/  ISETP.GE.AND P6, PT, R4, R0, PT ;  /* 0x000000000400720c */ /* 0x000fe40003fc6270 */
[----:B------:R-:W-:Y:S02]  /*1c9e0*/  IADD3 R4, R140, 0x21, RZ ;  /* 0x000000218c047810 */ /* 0x000fe40007ffe0ff */
[----:B-1----:R-:W-:-:S02]  /*1c9f0*/  FSEL R66, R171, -INF , !P5 ;  /* 0xff800000ab427808 */ /* 0x002fc40006800000 */
[----:B------:R-:W-:Y:S02]  /*1ca00*/  ISETP.GE.AND P5, PT, R5, R0, PT ;  /* 0x000000000500720c */ /* 0x000fe40003fa6270 */
[----:B------:R-:W-:Y:S01]  /*1ca10*/  IADD3 R5, R140, 0x20, RZ ;  /* 0x000000208c057810 */ /* 0x000fe20007ffe0ff */
[----:B------:R1:W-:Y:S01]  /*1ca20*/  MUFU.TANH R158, R64 ;  /* 0x00000040009e7308 */ /* 0x0003e20000002400 */
[----:B----4-:R-:W-:Y:S02]  /*1ca30*/  FSEL R31, R161, -INF , !P4 ;  /* 0xff800000a11f7808 */ /* 0x010fe40006000000 */
[-C--:B------:R-:W-:Y:S02]  /*1ca40*/  ISETP.GE.AND P3, PT, R5, R2.reuse, PT ;  /* 0x000000020500720c */ /* 0x080fe40003f66270 */
[----:B------:R-:W-:-:S03]  /*1ca50*/  ISETP.GE.AND P4, PT, R4, R2, PT ;  /* 0x000000020400720c */ /* 0x000fc60003f86270 */
[----:B------:R2:W-:Y:S01]  /*1ca60*/  MUFU.TANH R163, R67 ;  /* 0x0000004300a37308 */ /* 0x0005e20000002400 */
[----:B------:R-:W-:Y:S01]  /*1ca70*/  HMMA.16816.F32.BF16 R188, R36, R14, R188 ;  /* 0x0000000e24bc723c */ /* 0x000fe200000418bc */
[----:B------:R-:W-:Y:S02]  /*1ca80*/  FSEL R29, R156, -INF , !P3 ;  /* 0xff8000009c1d7808 */ /* 0x000fe40005800000 */
[----:B-1----:R-:W-:Y:S02]  /*1ca90*/  FSEL R64, R32, -INF , !P6 ;  /* 0xff80000020407808 */ /* 0x002fe40007000000 */
[----:B------:R-:W-:Y:S02]  /*1caa0*/  ISETP.GE.AND P6, PT, R4, R0, PT ;  /* 0x000000000400720c */ /* 0x000fe40003fc6270 */
[----:B------:R1:W3:Y:S01]  /*1cab0*/  MUFU.TANH R176, R152 ;  /* 0x0000009800b07308 */ /* 0x0002e20000002400 */
[----:B------:R-:W-:Y:S02]  /*1cac0*/  IADD3 R4, R140, 0x29, RZ ;  /* 0x000000298c047810 */ /* 0x000fe40007ffe0ff */
[----:B--2---:R-:W-:-:S02]  /*1cad0*/  FSEL R67, R160, -INF , !P5 ;  /* 0xff800000a0437808 */ /* 0x004fc40006800000 */
[----:B------:R-:W-:Y:S02]  /*1cae0*/  ISETP.GE.AND P5, PT, R5, R0, PT ;  /* 0x000000000500720c */ /* 0x000fe40003fa6270 */
[----:B------:R-:W-:Y:S01]  /*1caf0*/  IADD3 R5, R140, 0x28, RZ ;  /* 0x000000288c057810 */ /* 0x000fe20007ffe0ff */
[----:B------:R-:W-:Y:S01]  /*1cb00*/  HMMA.16816.F32.BF16 R44, R24, R6, R44 ;  /* 0x00000006182c723c */ /* 0x000fe2000004182c */
[----:B------:R-:W-:Y:S02]  /*1cb10*/  FSEL R137, R35, -INF , !P6 ;  /* 0xff80000023897808 */ /* 0x000fe40007000000 */
[----:B------:R-:W-:Y:S01]  /*1cb20*/  FSEL R28, R157, -INF , !P4 ;  /* 0xff8000009d1c7808 */ /* 0x000fe20006000000 */
[-C--:B-1----:R-:W-:Y:S02]  /*1cb30*/  FMUL.FTZ R152, R153, R51.reuse ;  /* 0x0000003399987220 */ /* 0x082fe40000410000 */
[----:B------:R-:W-:Y:S01]  /*1cb40*/  FMUL.FTZ R153, R154, R51 ;  /* 0x000000339a997220 */ /* 0x000fe20000410000 */
[----:B------:R-:W-:-:S02]  /*1cb50*/  FSEL R154, R34, -INF , !P5 ;  /* 0xff800000229a7808 */ /* 0x000fc40006800000 */
[C---:B------:R-:W-:Y:S02]  /*1cb60*/  ISETP.GE.AND P5, PT, R5.reuse, R0, PT ;  /* 0x000000000500720c */ /* 0x040fe40003fa6270 */
[----:B------:R-:W-:Y:S02]  /*1cb70*/  ISETP.GE.AND P3, PT, R5, R2, PT ;  /* 0x000000020500720c */ /* 0x000fe40003f66270 */
[C---:B------:R-:W-:Y:S02]  /*1cb80*/  ISETP.GE.AND P6, PT, R4.reuse, R0, PT ;  /* 0x000000000400720c */ /* 0x040fe40003fc6270 */
[----:B------:R-:W-:Y:S02]  /*1cb90*/  ISETP.GE.AND P4, PT, R4, R2, PT ;  /* 0x000000020400720c */ /* 0x000fe40003f86270 */
[----:B------:R-:W1:Y:S01]  /*1cba0*/  LDSM.16.M88.4 R4, [R206+0x7800] ;  /* 0x00780000ce04783b */ /* 0x000e620000000200 */
[-C--:B------:R-:W-:Y:S01]  /*1cbb0*/  FMUL.FTZ R149, R149, R51.reuse ;  /* 0x0000003395957220 */ /* 0x080fe20000410000 */
[----:B------:R-:W-:Y:S01]  /*1cbc0*/  HMMA.16816.F32.BF16 R40, R24, R20, R40 ;  /* 0x000000141828723c */ /* 0x000fe20000041828 */
[-C--:B------:R-:W-:Y:S01]  /*1cbd0*/  FMUL.FTZ R155, R155, R51.reuse ;  /* 0x000000339b9b7220 */ /* 0x080fe20000410000 */
[----:B------:R-:W-:Y:S01]  /*1cbe0*/  MUFU.TANH R152, R152 ;  /* 0x0000009800987308 */ /* 0x000fe20000002400 */
[----:B------:R-:W-:-:S05]  /*1cbf0*/  FMUL.FTZ R148, R148, R51 ;  /* 0x0000003394947220 */ /* 0x000fca0000410000 */
[----:B------:R-:W-:Y:S02]  /*1cc00*/  HMMA.16816.F32.BF16 R188, R24, R22, R188 ;  /* 0x0000001618bc723c */ /* 0x000fe400000418bc */
[----:B------:R-:W2:Y:S01]  /*1cc10*/  MUFU.TANH R153, R153 ;  /* 0x0000009900997308 */ /* 0x000ea20000002400 */
[-C--:B------:R-:W-:Y:S02]  /*1cc20*/  FMUL.FTZ R144, R144, R51.reuse ;  /* 0x0000003390907220 */ /* 0x080fe40000410000 */
[-C--:B------:R-:W-:Y:S02]  /*1cc30*/  FMUL.FTZ R146, R146, R51.reuse ;  /* 0x0000003392927220 */ /* 0x080fe40000410000 */
[-C--:B------:R-:W-:Y:S01]  /*1cc40*/  FMUL.FTZ R145, R145, R51.reuse ;  /* 0x0000003391917220 */ /* 0x080fe20000410000 */
[----:B-----5:R-:W-:Y:S01]  /*1cc50*/  HMMA.16816.F32.BF16 R52, R8, R16, R52 ;  /* 0x000000100834723c */ /* 0x020fe20000041834 */
[-C--:B------:R-:W-:Y:S01]  /*1cc60*/  FMUL.FTZ R141, R141, R51.reuse ;  /* 0x000000338d8d7220 */ /* 0x080fe20000410000 */
[----:B------:R4:W-:Y:S01]  /*1cc70*/  MUFU.TANH R159, R149 ;  /* 0x00000095009f7308 */ /* 0x0009e20000002400 */
[----:B------:R-:W-:-:S02]  /*1cc80*/  FMUL.FTZ R143, R143, R51 ;  /* 0x000000338f8f7220 */ /* 0x000fc40000410000 */
[-C--:B------:R-:W-:Y:S01]  /*1cc90*/  FMUL.FTZ R142, R142, R51.reuse ;  /* 0x000000338e8e7220 */ /* 0x080fe20000410000 */
[----:B------:R-:W-:Y:S01]  /*1cca0*/  IADD3 R32, R140, 0x31, RZ ;  /* 0x000000318c207810 */ /* 0x000fe20007ffe0ff */
[-C--:B------:R-:W-:Y:S01]  /*1ccb0*/  FMUL.FTZ R60, R60, R51.reuse ;  /* 0x000000333c3c7220 */ /* 0x080fe20000410000 */
[----:B------:R-:W-:Y:S01]  /*1ccc0*/  HMMA.16816.F32.BF16 R44, R8, R18, R44 ;  /* 0x00000012082c723c */ /* 0x000fe2000004182c */
[----:B---3--:R-:W-:Y:S01]  /*1ccd0*/  FSEL R176, R176, -INF , !P5 ;  /* 0xff800000b0b07808 */ /* 0x008fe20006800000 */
[----:B------:R-:W3:Y:S01]  /*1cce0*/  MUFU.TANH R155, R155 ;  /* 0x0000009b009b7308 */ /* 0x000ee20000002400 */
[-C--:B------:R-:W-:Y:S02]  /*1ccf0*/  FMUL.FTZ R61, R61, R51.reuse ;  /* 0x000000333d3d7220 */ /* 0x080fe40000410000 */
[-C--:B------:R-:W-:Y:S01]  /*1cd00*/  FMUL.FTZ R62, R62, R51.reuse ;  /* 0x000000333e3e7220 */ /* 0x080fe20000410000 */
[----:B------:R-:W-:Y:S01]  /*1cd10*/  IADD3 R15, R140, 0x41, RZ ;  /* 0x000000418c0f7810 */ /* 0x000fe20007ffe0ff */
[----:B------:R-:W-:Y:S01]  /*1cd20*/  FMUL.FTZ R12, R56, R51 ;  /* 0x00000033380c7220 */ /* 0x000fe20000410000 */
[----:B------:R-:W-:-:S04]  /*1cd30*/  DEPBAR.LE SB0, 0x0 ;  /* 0x000080000000791a */ /* 0x000fc80000000000 */
[-C--:B----4-:R-:W-:Y:S02]  /*1cd40*/  FMUL.FTZ R149, R150, R51.reuse ;  /* 0x0000003396957220 */ /* 0x090fe40000410000 */
[----:B------:R-:W-:Y:S01]  /*1cd50*/  FMUL.FTZ R150, R151, R51 ;  /* 0x0000003397967220 */ /* 0x000fe20000410000 */
[----:B------:R-:W4:Y:S08]  /*1cd60*/  MUFU.TANH R148, R148 ;  /* 0x0000009400947308 */ /* 0x000f300000002400 */
[----:B------:R-:W-:Y:S08]  /*1cd70*/  MUFU.TANH R149, R149 ;  /* 0x0000009500957308 */ /* 0x000ff00000002400 */
[----:B------:R-:W5:Y:S01]  /*1cd80*/  MUFU.TANH R150, R150 ;  /* 0x0000009600967308 */ /* 0x000f620000002400 */
[----:B------:R-:W-:-:S07]  /*1cd90*/  IADD3 R21, R140, 0x30, RZ ;  /* 0x000000308c157810 */ /* 0x000fce0007ffe0ff */
[----:B------:R-:W1:Y:S01]  /*1cda0*/  MUFU.TANH R144, R144 ;  /* 0x0000009000907308 */ /* 0x000e620000002400 */
[----:B--2---:R-:W-:-:S07]  /*1cdb0*/  FSEL R30, R153, -INF , !P3 ;  /* 0xff800000991e7808 */ /* 0x004fce0005800000 */
[----:B------:R3:W-:Y:S01]  /*1cdc0*/  MUFU.TANH R165, R145 ;  /* 0x0000009100a57308 */ /* 0x0007e20000002400 */
[----:B------:R-:W-:-:S07]  /*1cdd0*/  ISETP.GE.AND P5, PT, R21, R0, PT ;  /* 0x000000001500720c */ /* 0x000fce0003fa6270 */
[----:B------:R-:W2:Y:S01]  /*1cde0*/  MUFU.TANH R146, R146 ;  /* 0x0000009200927308 */ /* 0x000ea20000002400 */
[----:B------:R-:W-:Y:S01]  /*1cdf0*/  ISETP.GE.AND P3, PT, R21, R2, PT ;  /* 0x000000021500720c */ /* 0x000fe20003f66270 */
[----:B-1----:R-:W-:Y:S01]  /*1ce00*/  HMMA.16816.F32.BF16 R40, R8, R4, R40 ;  /* 0x000000040828723c */ /* 0x002fe20000041828 */
[----:B------:R-:W-:-:S05]  /*1ce10*/  IADD3 R19, R140, 0x39, RZ ;  /* 0x000000398c137810 */ /* 0x000fca0007ffe0ff */
[----:B------:R-:W-:Y:S01]  /*1ce20*/  MUFU.TANH R141, R141 ;  /* 0x0000008d008d7308 */ /* 0x000fe20000002400 */
[----:B---3--:R-:W-:Y:S02]  /*1ce30*/  FSEL R145, R155, -INF , !P4 ;  /* 0xff8000009b917808 */ /* 0x008fe40006000000 */
[----:B------:R-:W-:-:S05]  /*1ce40*/  ISETP.GE.AND P4, PT, R32, R2, PT ;  /* 0x000000022000720c */ /* 0x000fca0003f86270 */
[----:B------:R1:W3:Y:S01]  /*1ce50*/  MUFU.TANH R151, R142 ;  /* 0x0000008e00977308 */ /* 0x0002e20000002400 */
[----:B------:R-:W-:Y:S01]  /*1ce60*/  HMMA.16816.F32.BF16 R188, R8, R6, R188 ;  /* 0x0000000608bc723c */ /* 0x000fe200000418bc */
[----:B----4-:R-:W-:-:S06]  /*1ce70*/  FSEL R157, R148, -INF , !P5 ;  /* 0xff800000949d7808 */ /* 0x010fcc0006800000 */
[----:B------:R-:W4:Y:S01]  /*1ce80*/  MUFU.TANH R143, R143 ;  /* 0x0000008f008f7308 */ /* 0x000f220000002400 */
[----:B-----5:R-:W-:Y:S02]  /*1ce90*/  FSEL R50, R150, -INF , !P4 ;  /* 0xff80000096327808 */ /* 0x020fe40006000000 */
[----:B-1----:R-:W-:Y:S02]  /*1cea0*/  FSEL R142, R152, -INF , !P6 ;  /* 0xff800000988e7808 */ /* 0x002fe40007000000 */
[----:B------:R-:W-:Y:S02]  /*1ceb0*/  ISETP.GE.AND P6, PT, R32, R0, PT ;  /* 0x000000002000720c */ /* 0x000fe40003fc6270 */
[----:B------:R-:W-:Y:S02]  /*1cec0*/  IADD3 R32, R140, 0x38, RZ ;  /* 0x000000388c207810 */ /* 0x000fe40007ffe0ff */
[----:B------:R-:W-:Y:S02]  /*1ced0*/  FSEL R152, R149, -INF , !P3 ;  /* 0xff80000095987808 */ /* 0x000fe40005800000 */
[----:B------:R-:W-:-:S02]  /*1cee0*/  FSEL R159, R159, -INF , !P6 ;  /* 0xff8000009f9f7808 */ /* 0x000fc40007000000 */
[C---:B------:R-:W-:Y:S02]  /*1cef0*/  ISETP.GE.AND P5, PT, R32.reuse, R0, PT ;  /* 0x000000002000720c */ /* 0x040fe40003fa6270 */
[----:B------:R-:W-:Y:S02]  /*1cf00*/  ISETP.GE.AND P3, PT, R32, R2, PT ;  /* 0x000000022000720c */ /* 0x000fe40003f66270 */
[C---:B------:R-:W-:Y:S02]  /*1cf10*/  ISETP.GE.AND P6, PT, R19.reuse, R0, PT ;  /* 0x000000001300720c */ /* 0x040fe40003fc6270 */
[----:B------:R-:W-:Y:S01]  /*1cf20*/  ISETP.GE.AND P4, PT, R19, R2, PT ;  /* 0x000000021300720c */ /* 0x000fe20003f86270 */
[-C--:B------:R-:W-:Y:S01]  /*1cf30*/  FMUL.FTZ R16, R57, R51.reuse ;  /* 0x0000003339107220 */ /* 0x080fe20000410000 */
[----:B------:R-:W-:Y:S01]  /*1cf40*/  IADD3 R19, R140, 0x40, RZ ;  /* 0x000000408c137810 */ /* 0x000fe20007ffe0ff */
[-C--:B------:R-:W-:Y:S01]  /*1cf50*/  FMUL.FTZ R17, R58, R51.reuse ;  /* 0x000000333a117220 */ /* 0x080fe20000410000 */
[----:B------:R-:W1:Y:S01]  /*1cf60*/  MUFU.TANH R60, R60 ;  /* 0x0000003c003c7308 */ /* 0x000e620000002400 */
[----:B------:R-:W-:Y:S01]  /*1cf70*/  FMUL.FTZ R20, R59, R51 ;  /* 0x000000333b147220 */ /* 0x000fe20000410000 */
[----:B------:R-:W-:-:S02]  /*1cf80*/  FSEL R160, R144, -INF , !P5 ;  /* 0xff80000090a07808 */ /* 0x000fc40006800000 */
[----:B--2---:R-:W-:Y:S02]  /*1cf90*/  FSEL R156, R146, -INF , !P3 ;  /* 0xff800000929c7808 */ /* 0x004fe40005800000 */
[----:B------:R-:W-:Y:S02]  /*1cfa0*/  FSEL R165, R165, -INF , !P6 ;  /* 0xff800000a5a57808 */ /* 0x000fe40007000000 */
[----:B------:R-:W-:Y:S01]  /*1cfb0*/  MUFU.TANH R61, R61 ;  /* 0x0000003d003d7308 */ /* 0x000fe20000002400 */
[----:B------:R-:W-:Y:S02]  /*1cfc0*/  FSEL R167, R167, -INF , !P4 ;  /* 0xff800000a7a77808 */ /* 0x000fe40006000000 */
[C---:B------:R-:W-:Y:S02]  /*1cfd0*/  ISETP.GE.AND P5, PT, R19.reuse, R0, PT ;  /* 0x000000001300720c */ /* 0x040fe40003fa6270 */
[----:B------:R-:W-:-:S03]  /*1cfe0*/  ISETP.GE.AND P3, PT, R19, R2, PT ;  /* 0x000000021300720c */ /* 0x000fc60003f66270 */
[----:B------:R-:W2:Y:S01]  /*1cff0*/  MUFU.TANH R166, R62 ;  /* 0x0000003e00a67308 */ /* 0x000ea20000002400 */
[C---:B------:R-:W-:Y:S02]  /*1d000*/  ISETP.GE.AND P6, PT, R15.reuse, R0, PT ;  /* 0x000000000f00720c */ /* 0x040fe40003fc6270 */
[----:B------:R-:W-:Y:S01]  /*1d010*/  ISETP.GE.AND P4, PT, R15, R2, PT ;  /* 0x000000020f00720c */ /* 0x000fe20003f86270 */
[----:B------:R-:W-:Y:S01]  /*1d020*/  FMUL.FTZ R18, R53, R51 ;  /* 0x0000003335127220 */ /* 0x000fe20000410000 */
[----:B------:R-:W-:-:S03]  /*1d030*/  IADD3 R5, R140, 0x48, RZ ;  /* 0x000000488c057810 */ /* 0x000fc60007ffe0ff */
[----:B------:R-:W5:Y:S01]  /*1d040*/  MUFU.TANH R13, R13 ;  /* 0x0000000d000d7308 */ /* 0x000f620000002400 */
[----:B------:R-:W-:Y:S01]  /*1d050*/  IADD3 R4, R140, 0x49, RZ ;  /* 0x000000498c047810 */ /* 0x000fe20007ffe0ff */
[-C--:B------:R-:W-:Y:S01]  /*1d060*/  FMUL.FTZ R52, R52, R51.reuse ;  /* 0x0000003334347220 */ /* 0x080fe20000410000 */
[----:B------:R-:W-:Y:S01]  /*1d070*/  FSEL R172, R147, -INF , !P5 ;  /* 0xff80000093ac7808 */ /* 0x000fe20006800000 */
[-C--:B------:R-:W-:Y:S01]  /*1d080*/  FMUL.FTZ R54, R54, R51.reuse ;  /* 0x0000003336367220 */ /* 0x080fe20000410000 */
[----:B---3--:R-:W-:Y:S01]  /*1d090*/  FSEL R174, R151, -INF , !P3 ;  /* 0xff80000097ae7808 */ /* 0x008fe20005800000 */
[----:B------:R-:W-:Y:S01]  /*1d0a0*/  FMUL.FTZ R55, R55, R51 ;  /* 0x0000003337377220 */ /* 0x000fe20000410000 */
[----:B------:R-:W-:Y:S01]  /*1d0b0*/  FSEL R171, R141, -INF , !P6 ;  /* 0xff8000008dab7808 */ /* 0x000fe20007000000 */
[----:B------:R-:W3:Y:S01]  /*1d0c0*/  MUFU.TANH R12, R12 ;  /* 0x0000000c000c7308 */ /* 0x000ee20000002400 */
[----:B----4-:R-:W-:Y:S02]  /*1d0d0*/  FSEL R173, R143, -INF , !P4 ;  /* 0xff8000008fad7808 */ /* 0x010fe40006000000 */
[----:B------:R-:W-:-:S02]  /*1d0e0*/  ISETP.GE.AND P5, PT, R5, R0, PT ;  /* 0x000000000500720c */ /* 0x000fc40003fa6270 */
[----:B------:R-:W-:-:S03]  /*1d0f0*/  ISETP.GE.AND P3, PT, R5, R2, PT ;  /* 0x000000020500720c */ /* 0x000fc60003f66270 */
[----:B------:R-:W-:Y:S01]  /*1d100*/  MUFU.TANH R16, R16 ;  /* 0x0000001000107308 */ /* 0x000fe20000002400 */
[C---:B------:R-:W-:Y:S02]  /*1d110*/  ISETP.GE.AND P6, PT, R4.reuse, R0, PT ;  /* 0x000000000400720c */ /* 0x040fe40003fc6270 */
[----:B------:R-:W-:Y:S02]  /*1d120*/  ISETP.GE.AND P4, PT, R4, R2, PT ;  /* 0x000000020400720c */ /* 0x000fe40003f86270 */
[----:B------:R-:W-:-:S03]  /*1d130*/  IADD3 R5, R140, 0x50, RZ ;  /* 0x000000508c057810 */ /* 0x000fc60007ffe0ff */
[----:B------:R-:W4:Y:S01]  /*1d140*/  MUFU.TANH R17, R17 ;  /* 0x0000001100117308 */ /* 0x000f220000002400 */
[----:B------:R-:W-:Y:S01]  /*1d150*/  IADD3 R4, R140, 0x51, RZ ;  /* 0x000000518c047810 */ /* 0x000fe20007ffe0ff */
[----:B------:R-:W-:-:S06]  /*1d160*/  FMUL.FTZ R44, R44, R51 ;  /* 0x000000332c2c7220 */ /* 0x000fcc0000410000 */
[----:B------:R-:W1:Y:S01]  /*1d170*/  MUFU.TANH R20, R20 ;  /* 0x0000001400147308 */ /* 0x000e620000002400 */
[-C--:B------:R-:W-:Y:S01]  /*1d180*/  FMUL.FTZ R45, R45, R51.reuse ;  /* 0x000000332d2d7220 */ /* 0x080fe20000410000 */
[----:B------:R-:W-:Y:S01]  /*1d190*/  FSEL R170, R158, -INF , !P5 ;  /* 0xff8000009eaa7808 */ /* 0x000fe20006800000 */
[-C--:B------:R-:W-:Y:S01]  /*1d1a0*/  FMUL.FTZ R46, R46, R51.reuse ;  /* 0x000000332e2e7220 */ /* 0x080fe20000410000 */
[----:B------:R-:W-:Y:S01]  /*1d1b0*/  FSEL R175, R164, -INF , !P3 ;  /* 0xff800000a4af7808 */ /* 0x000fe20005800000 */
[----:B------:R-:W-:Y:S01]  /*1d1c0*/  FMUL.FTZ R47, R47, R51 ;  /* 0x000000332f2f7220 */ /* 0x000fe20000410000 */
[----:B------:R-:W-:Y:S02]  /*1d1d0*/  FSEL R169, R162, -INF , !P6 ;  /* 0xff800000a2a97808 */ /* 0x000fe40007000000 */
[----:B------:R-:W1:Y:S01]  /*1d1e0*/  MUFU.TANH R21, R52 ;  /* 0x0000003400157308 */ /* 0x000e620000002400 */
[----:B------:R-:W-:Y:S02]  /*1d1f0*/  FSEL R168, R163, -INF , !P4 ;  /* 0xff800000a3a87808 */ /* 0x000fe40006000000 */
[----:B------:R-:W-:-:S02]  /*1d200*/  ISETP.GE.AND P5, PT, R5, R0, PT ;  /* 0x000000000500720c */ /* 0x000fc40003fa6270 */
[----:B------:R-:W-:-:S03]  /*1d210*/  ISETP.GE.AND P3, PT, R5, R2, PT ;  /* 0x000000020500720c */ /* 0x000fc60003f66270 */
[----:B------:R-:W-:Y:S01]  /*1d220*/  MUFU.TANH R18, R18 ;  /* 0x0000001200127308 */ /* 0x000fe20000002400 */
[C---:B------:R-:W-:Y:S02]  /*1d230*/  ISETP.GE.AND P6, PT, R4.reuse, R0, PT ;  /* 0x000000000400720c */ /* 0x040fe40003fc6270 */
[----:B------:R-:W-:Y:S02]  /*1d240*/  ISETP.GE.AND P4, PT, R4, R2, PT ;  /* 0x000000020400720c */ /* 0x000fe40003f86270 */
[----:B------:R-:W-:-:S03]  /*1d250*/  IADD3 R5, R140, 0x58, RZ ;  /* 0x000000588c057810 */ /* 0x000fc60007ffe0ff */
[----:B------:R-:W3:Y:S01]  /*1d260*/  MUFU.TANH R14, R54 ;  /* 0x00000036000e7308 */ /* 0x000ee20000002400 */
[----:B------:R-:W-:Y:S01]  /*1d270*/  IADD3 R4, R140, 0x59, RZ ;  /* 0x000000598c047810 */ /* 0x000fe20007ffe0ff */
[----:B------:R-:W-:-:S06]  /*1d280*/  FMUL.FTZ R40, R40, R51 ;  /* 0x0000003328287220 */ /* 0x000fcc0000410000 */
[----:B------:R-:W3:Y:S01]  /*1d290*/  MUFU.TANH R150, R55 ;  /* 0x0000003700967308 */ /* 0x000ee20000002400 */
[----:B-1----:R-:W-:Y:S01]  /*1d2a0*/  FSEL R162, R60, -INF , !P5 ;  /* 0xff8000003ca27808 */ /* 0x002fe20006800000 */
[----:B------:R-:W-:Y:S01]  /*1d2b0*/  FMUL.FTZ R42, R42, R51 ;  /* 0x000000332a2a7220 */ /* 0x000fe20000410000 */
[----:B--2---:R-:W-:Y:S02]  /*1d2c0*/  FSEL R166, R166, -INF , !P3 ;  /* 0xff800000a6a67808 */ /* 0x004fe40005800000 */
[----:B------:R-:W-:Y:S02]  /*1d2d0*/  FSEL R161, R61, -INF , !P6 ;  /* 0xff8000003da17808 */ /* 0x000fe40007000000 */
[----:B-----5:R-:W-:Y:S01]  /*1d2e0*/  FSEL R164, R13, -INF , !P4 ;  /* 0xff8000000da47808 */ /* 0x020fe20006000000 */
[----:B------:R-:W1:Y:S01]  /*1d2f0*/  MUFU.TANH R146, R44 ;  /* 0x0000002c00927308 */ /* 0x000e620000002400 */
[C---:B------:R-:W-:Y:S02]  /*1d300*/  ISETP.GE.AND P5, PT, R5.reuse, R0, PT ;  /* 0x000000000500720c */ /* 0x040fe40003fa6270 */
[----:B------:R-:W-:-:S02]  /*1d310*/  ISETP.GE.AND P3, PT, R5, R2, PT ;  /* 0x000000020500720c */ /* 0x000fc40003f66270 */
[----:B------:R-:W-:-:S03]  /*1d320*/  ISETP.GE.AND P6, PT, R4, R0, PT ;  /* 0x000000000400720c */ /* 0x000fc60003fc6270 */
[----:B------:R-:W-:Y:S01]  /*1d330*/  MUFU.TANH R144, R45 ;  /* 0x0000002d00907308 */ /* 0x000fe20000002400 */
[----:B------:R-:W-:Y:S01]  /*1d340*/  ISETP.GE.AND P4, PT, R4, R2, PT ;  /* 0x000000020400720c */ /* 0x000fe20003f86270 */
[----:B------:R-:W-:Y:S01]  /*1d350*/  FMUL.FTZ R60, R190, R51 ;  /* 0x00000033be3c7220 */ /* 0x000fe20000410000 */
[C---:B------:R-:W-:Y:S02]  /*1d360*/  IADD3 R5, R140.reuse, 0x60, RZ ;  /* 0x000000608c057810 */ /* 0x040fe40007ffe0ff */
[----:B------:R-:W-:-:S03]  /*1d370*/  IADD3 R4, R140, 0x61, RZ ;  /* 0x000000618c047810 */ /* 0x000fc60007ffe0ff */
[----:B------:R2:W5:Y:S01]  /*1d380*/  MUFU.TANH R149, R46 ;  /* 0x0000002e00957308 */ /* 0x0005620000002400 */
[----:B------:R-:W-:Y:S01]  /*1d390*/  FMUL.FTZ R41, R41, R51 ;  /* 0x0000003329297220 */ /* 0x000fe20000410000 */
[----:B---3--:R-:W-:-:S06]  /*1d3a0*/  FSEL R158, R12, -INF , !P5 ;  /* 0xff8000000c9e7808 */ /* 0x008fcc0006800000 */
[----:B------:R-:W3:Y:S01]  /*1d3b0*/  MUFU.TANH R143, R47 ;  /* 0x0000002f008f7308 */ /* 0x000ee20000002400 */
[----:B----4-:R-:W-:Y:S01]  /*1d3c0*/  FSEL R163, R17, -INF , !P3 ;  /* 0xff80000011a37808 */ /* 0x010fe20005800000 */
[-C--:B------:R-:W-:Y:S01]  /*1d3d0*/  FMUL.FTZ R43, R43, R51.reuse ;  /* 0x000000332b2b7220 */ /* 0x080fe20000410000 */
[----:B------:R-:W-:Y:S02]  /*1d3e0*/  FSEL R155, R16, -INF , !P6 ;  /* 0xff800000109b7808 */ /* 0x000fe40007000000 */
[----:B------:R-:W-:Y:S01]  /*1d3f0*/  FSEL R153, R20, -INF , !P4 ;  /* 0xff80000014997808 */ /* 0x000fe20006000000 */
[----:B--2---:R-:W-:Y:S02]  /*1d400*/  FMUL.FTZ R46, R188, R51 ;  /* 0x00000033bc2e7220 */ /* 0x004fe40000410000 */
[----:B------:R-:W2:Y:S01]  /*1d410*/  MUFU.TANH R56, R40 ;  /* 0x0000002800387308 */ /* 0x000ea20000002400 */
[C---:B------:R-:W-:Y:S02]  /*1d420*/  ISETP.GE.AND P5, PT, R5.reuse, R0, PT ;  /* 0x000000000500720c */ /* 0x040fe40003fa6270 */
[----:B------:R-:W-:-:S02]  /*1d430*/  ISETP.GE.AND P3, PT, R5, R2, PT ;  /* 0x000000020500720c */ /* 0x000fc40003f66270 */
[----:B------:R-:W-:-:S03]  /*1d440*/  ISETP.GE.AND P6, PT, R4, R0, PT ;  /* 0x000000000400720c */ /* 0x000fc60003fc6270 */
[----:B------:R-:W4:Y:S01]  /*1d450*/  MUFU.TANH R62, R42 ;  /* 0x0000002a003e7308 */ /* 0x000f220000002400 */
[----:B------:R-:W-:Y:S01]  /*1d460*/  ISETP.GE.AND P4, PT, R4, R2, PT ;  /* 0x000000020400720c */ /* 0x000fe20003f86270 */
[-C--:B------:R-:W-:Y:S01]  /*1d470*/  FMUL.FTZ R53, R189, R51.reuse ;  /* 0x00000033bd357220 */ /* 0x080fe20000410000 */
[C---:B------:R-:W-:Y:S01]  /*1d480*/  IADD3 R5, R140.reuse, 0x68, RZ ;  /* 0x000000688c057810 */ /* 0x040fe20007ffe0ff */
[----:B------:R-:W-:Y:S01]  /*1d490*/  FMUL.FTZ R45, R191, R51 ;  /* 0x00000033bf2d7220 */ /* 0x000fe20000410000 */
[----:B------:R-:W-:Y:S02]  /*1d4a0*/  IADD3 R4, R140, 0x69, RZ ;  /* 0x000000698c047810 */ /* 0x000fe40007ffe0ff */
[----:B------:R-:W-:Y:S01]  /*1d4b0*/  FSEL R148, R21, -INF , !P5 ;  /* 0xff80000015947808 */ /* 0x000fe20006800000 */
[----:B------:R-:W1:Y:S01]  /*1d4c0*/  MUFU.TANH R54, R41 ;  /* 0x0000002900367308 */ /* 0x000e620000002400 */
[----:B------:R-:W-:Y:S02]  /*1d4d0*/  FSEL R151, R14, -INF , !P3 ;  /* 0xff8000000e977808 */ /* 0x000fe40005800000 */
[----:B------:R-:W-:-:S02]  /*1d4e0*/  FSEL R147, R18, -INF , !P6 ;  /* 0xff80000012937808 */ /* 0x000fc40007000000 */
[----:B------:R-:W-:-:S03]  /*1d4f0*/  FSEL R150, R150, -INF , !P4 ;  /* 0xff80000096967808 */ /* 0x000fc60006000000 */
[----:B------:R-:W1:Y:S01]  /*1d500*/  MUFU.TANH R61, R43 ;  /* 0x0000002b003d7308 */ /* 0x000e620000002400 */
[C---:B------:R-:W-:Y:S02]  /*1d510*/  ISETP.GE.AND P5, PT, R5.reuse, R0, PT ;  /* 0x000000000500720c */ /* 0x040fe40003fa6270 */
[----:B------:R-:W-:Y:S02]  /*1d520*/  ISETP.GE.AND P3, PT, R5, R2, PT ;  /* 0x000000020500720c */ /* 0x000fe40003f66270 */
[----:B------:R-:W-:-:S03]  /*1d530*/  ISETP.GE.AND P6, PT, R4, R0, PT ;  /* 0x000000000400720c */ /* 0x000fc60003fc6270 */
[----:B------:R-:W2:Y:S01]  /*1d540*/  MUFU.TANH R46, R46 ;  /* 0x0000002e002e7308 */ /* 0x000ea20000002400 */
[----:B------:R-:W-:Y:S02]  /*1d550*/  ISETP.GE.AND P4, PT, R4, R2, PT ;  /* 0x000000020400720c */ /* 0x000fe40003f86270 */
[C---:B------:R-:W-:Y:S02]  /*1d560*/  IADD3 R5, R140.reuse, 0x70, RZ ;  /* 0x000000708c057810 */ /* 0x040fe40007ffe0ff */
[----:B------:R-:W-:-:S03]  /*1d570*/  IADD3 R4, R140, 0x71, RZ ;  /* 0x000000718c047810 */ /* 0x000fc60007ffe0ff */
[----:B------:R-:W2:Y:S01]  /*1d580*/  MUFU.TANH R60, R60 ;  /* 0x0000003c003c7308 */ /* 0x000ea20000002400 */
[----:B-1----:R-:W-:Y:S02]  /*1d590*/  FSEL R146, R146, -INF , !P5 ;  /* 0xff80000092927808 */ /* 0x002fe40006800000 */
[----:B-----5:R-:W-:Y:S02]  /*1d5a0*/  FSEL R149, R149, -INF , !P3 ;  /* 0xff80000095957808 */ /* 0x020fe40005800000 */
[----:B------:R-:W-:Y:S02]  /*1d5b0*/  FSEL R144, R144, -INF , !P6 ;  /* 0xff80000090907808 */ /* 0x000fe40007000000 */
[----:B---3--:R-:W-:Y:S01]  /*1d5c0*/  FSEL R143, R143, -INF , !P4 ;  /* 0xff8000008f8f7808 */ /* 0x008fe20006000000 */
[----:B------:R-:W1:Y:S01]  /*1d5d0*/  MUFU.TANH R53, R53 ;  /* 0x0000003500357308 */ /* 0x000e620000002400 */
[----:B------:R-:W-:Y:S01]  /*1d5e0*/  BAR.SYNC.DEFER_BLOCKING 0x0 ;  /* 0x0000000000007b1d */ /* 0x000fe20000010000 */
[----:B------:R-:W-:-:S02]  /*1d5f0*/  ISETP.GE.AND P5, PT, R5, R0, PT ;  /* 0x000000000500720c */ /* 0x000fc40003fa6270 */
[----:B------:R-:W-:Y:S02]  /*1d600*/  ISETP.GE.AND P3, PT, R5, R2, PT ;  /* 0x000000020500720c */ /* 0x000fe40003f66270 */
[C---:B------:R-:W-:Y:S02]  /*1d610*/  ISETP.GE.AND P6, PT, R4.reuse, R0, PT ;  /* 0x000000000400720c */ /* 0x040fe40003fc6270 */
[----:B------:R-:W3:Y:S01]  /*1d620*/  MUFU.TANH R45, R45 ;  /* 0x0000002d002d7308 */ /* 0x000ee20000002400 */
[----:B------:R-:W-:Y:S02]  /*1d630*/  ISETP.GE.AND P4, PT, R4, R2, PT ;  /* 0x000000020400720c */ /* 0x000fe40003f86270 */
[----:B------:R-:W-:Y:S02]  /*1d640*/  IADD3 R4, R140, 0x78, RZ ;  /* 0x000000788c047810 */ /* 0x000fe40007ffe0ff */
[----:B--2---:R-:W-:Y:S02]  /*1d650*/  FSEL R56, R56, -INF , !P5 ;  /* 0xff80000038387808 */ /* 0x004fe40006800000 */
[----:B----4-:R-:W-:-:S02]  /*1d660*/  FSEL R62, R62, -INF , !P3 ;  /* 0xff8000003e3e7808 */ /* 0x010fc40005800000 */
[C---:B------:R-:W-:Y:S02]  /*1d670*/  ISETP.GE.AND P5, PT, R4.reuse, R0, PT ;  /* 0x000000000400720c */ /* 0x040fe40003fa6270 */
[----:B------:R-:W-:Y:S02]  /*1d680*/  ISETP.GE.AND P3, PT, R4, R2, PT ;  /* 0x000000020400720c */ /* 0x000fe40003f66270 */
[----:B------:R-:W-:Y:S02]  /*1d690*/  IADD3 R4, R140, 0x79, RZ ;  /* 0x000000798c047810 */ /* 0x000fe40007ffe0ff */
[----:B------:R-:W-:Y:S02]  /*1d6a0*/  FSEL R54, R54, -INF , !P6 ;  /* 0xff80000036367808 */ /* 0x000fe40007000000 */
[----:B------:R-:W-:Y:S02]  /*1d6b0*/  FSEL R61, R61, -INF , !P4 ;  /* 0xff8000003d3d7808 */ /* 0x000fe40006000000 */
[----:B------:R-:W-:-:S02]  /*1d6c0*/  FSEL R46, R46, -INF , !P5 ;  /* 0xff8000002e2e7808 */ /* 0x000fc40006800000 */
[----:B------:R-:W-:Y:S01]  /*1d6d0*/  FSEL R60, R60, -INF , !P3 ;  /* 0xff8000003c3c7808 */ /* 0x000fe20005800000 */
[----:B------:R-:W-:Y:S01]  /*1d6e0*/  BSSY B1, `(.L_x_1409) ;  /* 0x00000d3000017945 */ /* 0x000fe20003800000 */
[C---:B------:R-:W-:Y:S02]  /*1d6f0*/  ISETP.GE.AND P6, PT, R140.reuse, R0, PT ;  /* 0x000000008c00720c */ /* 0x040fe40003fc6270 */
[----:B------:R-:W-:Y:S02]  /*1d700*/  ISETP.GE.AND P4, PT, R140, R2, PT ;  /* 0x000000028c00720c */ /* 0x000fe40003f86270 */
[C---:B------:R-:W-:Y:S02]  /*1d710*/  ISETP.GE.AND P5, PT, R4.reuse, R0, PT ;  /* 0x000000000400720c */ /* 0x040fe40003fa6270 */
[----:B------:R-:W-:Y:S01]  /*1d720*/  ISETP.GE.AND P3, PT, R4, R2, PT ;  /* 0x000000020400720c */ /* 0x000fe20003f66270 */
[----:B------:R-:W-:Y:S01]  /*1d730*/  IMAD.MOV.U32 R141, RZ, RZ, R134 ;  /* 0x000000ffff8d7224 */ /* 0x000fe200078e0086 */
[----:B------:R-:W-:Y:S01]  /*1d740*/  FSEL R133, R133, -INF , !P6 ;  /* 0xff80000085857808 */ /* 0x000fe20007000000 */
[----:B------:R-:W-:Y:S01]  /*1d750*/  IMAD.MOV.U32 R140, RZ, RZ, R135 ;  /* 0x000000ffff8c7224 */ /* 0x000fe200078e0087 */
[----:B-1----:R-:W-:-:S02]  /*1d760*/  FSEL R53, R53, -INF , !P5 ;  /* 0xff80000035357808 */ /* 0x002fc40006800000 */
[----:B------:R-:W-:Y:S02]  /*1d770*/  FSEL R136, R136, -INF , !P4 ;  /* 0xff80000088887808 */ /* 0x000fe40006000000 */
[----:B---3--:R-:W-:Y:S01]  /*1d780*/  FSEL R45, R45, -INF , !P3 ;  /* 0xff8000002d2d7808 */ /* 0x008fe20005800000 */
        /* <DEDUP_REMOVED lines=13> */
[-C--:B------:R-:W-:Y:S02]  /*1d860*/  LOP3.LUT R8, R8, R10.reuse, RZ, 0x3c, !PT ;  /* 0x0000000a08087212 */ /* 0x080fe400078e3cff */
        /* <DEDUP_REMOVED lines=22> */
[----:B------:R-:W-:-:S09]  /*1d9d0*/  ISETP.NE.AND P2, PT, R10, RZ, PT ;  /* 0x000000ff0a00720c */ /* 0x000fd20003f45270 */
[----:B------:R-:W-:Y:S02]  /*1d9e0*/  @P6 IADD3 R9, R9, 0x1, RZ ;  /* 0x0000000109096810 */ /* 0x000fe40007ffe0ff */
[----:B------:R-:W-:Y:S02]  /*1d9f0*/  @P5 IADD3 R7, R7, 0x1, RZ ;  /* 0x0000000107075810 */ /* 0x000fe40007ffe0ff */
[----:B------:R-:W-:-:S03]  /*1da00*/  MOV R4, R9 ;  /* 0x0000000900047202 */ /* 0x000fc60000000f00 */
        /* <DEDUP_REMOVED lines=20> */
[----:B----4-:R-:W-:Y:S02]  /*1db50*/  IMAD R2, R9, R0, RZ ;  /* 0x0000000009027224 */ /* 0x010fe400078e02ff */
[----:B------:R-:W-:-:S04]  /*1db60*/  IMAD.WIDE.U32 R6, R0, R8, R10 ;  /* 0x0000000800067225 */ /* 0x000fc800078e000a */
[----:B------:R-:W-:-:S04]  /*1db70*/  IMAD R5, R8, R5, R2 ;  /* 0x0000000508057224 */ /* 0x000fc800078e0202 */
[----:B------:R-:W-:Y:S01]  /*1db80*/  IMAD.IADD R5, R7, 0x1, R5 ;  /* 0x0000000107057824 */ /* 0x000fe200078e0205 */
[----:B------:R-:W-:Y:S05]  /*1db90*/  BRA `(.L_x_1413) ;  /* 0x0000003000007947 */ /* 0x000fea0003800000 */
.L_x_1412:
[----:B------:R-:W2:Y:S02]  /*1dba0*/  LD.E R6, [R48.64+0x38] ;  /* 0x0000380430067980 */ /* 0x000ea4000c101900 */
[----:B--2---:R-:W-:-:S04]  /*1dbb0*/  LEA R6, -R6, RZ, 0x7 ;  /* 0x000000ff06067211 */ /* 0x004fc800078e39ff */
[----:B------:R-:W-:Y:S02]  /*1dbc0*/  SHF.R.S32.HI R5, RZ, 0x1f, R6 ;  /* 0x0000001fff057819 */ /* 0x000fe40000011406 */
.L_x_1413:
[----:B------:R-:W-:Y:S05]  /*1dbd0*/  BSYNC B0 ;  /* 0x0000000000007941 */ /* 0x000fea0003800000 */
.L_x_1411:
[----:B------:R-:W-:Y:S02]  /*1dbe0*/  LOP3.LUT R0, R241, 0x1, RZ, 0xc0, !PT ;  /* 0x00000001f1007812 */ /* 0x000fe400078ec0ff */
[----:B------:R-:W-:Y:S02]  /*1dbf0*/  @P1 IADD3 R2, P0, R6, R227, RZ ;  /* 0x000000e306021210 */ /* 0x000fe40007f1e0ff */
[----:B------:R-:W-:Y:S02]  /*1dc00*/  ISETP.NE.U32.AND P2, PT, R0, 0x1, PT ;  /* 0x000000010000780c */ /* 0x000fe40003f45070 */
[-C--:B------:R-:W-:Y:S01]  /*1dc10*/  LEA R18, P3, R6, R230.reuse, 0x1 ;  /* 0x000000e606127211 */ /* 0x080fe200078608ff */
        /* <DEDUP_REMOVED lines=11> */
[CC--:B------:R-:W-:Y:S01]  /*1dcd0*/  @P1 LEA R8, P0, R4.reuse, R230.reuse, 0x1 ;  /* 0x000000e604081211 */ /* 0x0c0fe200078008ff */
[----:B------:R-:W-:Y:S01]  /*1dce0*/  @!P2 IMAD.X R5, R5, 0x1, R228, P4 ;  /* 0x000000010505a824 */ /* 0x000fe200020e06e4 */
[CC--:B------:R-:W-:Y:S01]  /*1dcf0*/  @!P2 LEA R14, P4, R4.reuse, R230.reuse, 0x1 ;  /* 0x000000e6040ea211 */ /* 0x0c0fe200078808ff */
[----:B------:R1:W-:Y:S01]  /*1dd00*/  @P2 STS.128 [R237+0x4000], RZ ;  /* 0x004000ffed002388 */ /* 0x0003e20000000c00 */
[----:B------:R-:W-:Y:S02]  /*1dd10*/  IADD3 R0, P3, R4, R227, RZ ;  /* 0x000000e304007210 */ /* 0x000fe40007f7e0ff */
[----:B------:R-:W-:Y:S01]  /*1dd20*/  @!P2 LEA R16, P5, R6, R230, 0x1 ;  /* 0x000000e60610a211 */ /* 0x000fe200078a08ff */
[----:B------:R-:W-:Y:S01]  /*1dd30*/  @!PT LDS RZ, [RZ] ;  /* 0x00000000fffff984 */ /* 0x000fe20000000800 */
[----:B------:R-:W-:Y:S01]  /*1dd40*/  @!PT LDS RZ, [RZ] ;  /* 0x00000000fffff984 */ /* 0x000fe20000000800 */
[----:B------:R-:W-:Y:S01]  /*1dd50*/  @!PT LDS RZ, [RZ] ;  /* 0x00000000fffff984 */ /* 0x000fe20000000800 */
[----:B------:R1:W-:Y:S01]  /*1dd60*/  @P1 LDGSTS.E.BYPASS.LTC128B.128 [R237+0x8000], [R18.64+0x80] ;  /* 0x0800008012ed1fae */ /* 0x0003e2000b901d44 */
[----:B------:R-:W-:-:S02]  /*1dd70*/  @P1 LEA.HI.X R9, R4, R229, R2, 0x1, P0 ;  /* 0x000000e504091211 */ /* 0x000fc400000f0c02 */
[-C--:B------:R-:W-:Y:S01]  /*1dd80*/  @!P2 LEA.HI.X R15, R4, R229.reuse, R2, 0x1, P4 ;  /* 0x000000e5040fa211 */ /* 0x080fe200020f0c02 */
[----:B------:R-:W-:Y:S01]  /*1dd90*/  IMAD.X R2, R2, 0x1, R228, P3 ;  /* 0x0000000102027824 */ /* 0x000fe200018e06e4 */
[----:B------:R-:W-:Y:S01]  /*1dda0*/  @!P2 LEA.HI.X R17, R6, R229, R5, 0x1, P5 ;  /* 0x000000e50611a211 */ /* 0x000fe200028f0c05 */
[----:B------:R1:W-:Y:S01]  /*1ddb0*/  @!P1 STS.128 [R237+0x8000], RZ ;  /* 0x008000ffed009388 */ /* 0x0003e20000000c00 */
[CC--:B------:R-:W-:Y:S02]  /*1ddc0*/  @!P2 LEA R12, P4, R0.reuse, R230.reuse, 0x1 ;  /* 0x000000e6000ca211 */ /* 0x0c0fe400078808ff */
[CC--:B------:R-:W-:Y:S01]  /*1ddd0*/  @P1 LEA R6, P0, R0.reuse, R230.reuse, 0x1 ;  /* 0x000000e600061211 */ /* 0x0c0fe200078008ff */
[----:B------:R-:W-:Y:S01]  /*1dde0*/  @!PT LDS RZ, [RZ] ;  /* 0x00000000fffff984 */ /* 0x000fe20000000800 */
[----:B------:R-:W-:Y:S01]  /*1ddf0*/  @!PT LDS RZ, [RZ] ;  /* 0x00000000fffff984 */ /* 0x000fe20000000800 */
[----:B------:R-:W-:Y:S01]  /*1de00*/  @!PT LDS RZ, [RZ] ;  /* 0x00000000fffff984 */ /* 0x000fe20000000800 */
[----:B------:R1:W-:Y:S01]  /*1de10*/  @!P2 LDGSTS.E.BYPASS.LTC128B.128 [R237+0x4800], [R16.64] ;  /* 0x0480000010edafae */ /* 0x0003e2000b901d44 */
[C---:B------:R-:W-:Y:S02]  /*1de20*/  IADD3 R4, P3, R0.reuse, R227, RZ ;  /* 0x000000e300047210 */ /* 0x040fe40007f7e0ff */
[CCC-:B------:R-:W-:Y:S01]  /*1de30*/  @!P2 LEA.HI.X R13, R0.reuse, R229.reuse, R2.reuse, 0x1, P4 ;  /* 0x000000e5000da211 */ /* 0x1c0fe200020f0c02 */
[----:B------:R1:W-:Y:S01]  /*1de40*/  @P2 STS.128 [R237+0x4800], RZ ;  /* 0x004800ffed002388 */ /* 0x0003e20000000c00 */
[----:B------:R-:W-:Y:S01]  /*1de50*/  @P1 LEA.HI.X R7, R0, R229, R2, 0x1, P0 ;  /* 0x000000e500071211 */ /* 0x000fe200000f0c02 */
[----:B------:R-:W-:Y:S01]  /*1de60*/  IMAD.X R2, R2, 0x1, R228, P3 ;  /* 0x0000000102027824 */ /* 0x000fe200018e06e4 */
[CC--:B------:R-:W-:Y:S01]  /*1de70*/  @!P2 LEA R22, P4, R4.reuse, R230.reuse, 0x1 ;  /* 0x000000e60416a211 */ /* 0x0c0fe200078808ff */
[----:B------:R-:W-:Y:S01]  /*1de80*/  @!PT LDS RZ, [RZ] ;  /* 0x00000000fffff984 */ /* 0x000fe20000000800 */
[----:B------:R-:W-:Y:S01]  /*1de90*/  @!PT LDS RZ, [RZ] ;  /* 0x00000000fffff984 */ /* 0x000fe20000000800 */
[----:B------:R-:W-:Y:S01]  /*1dea0*/  @!PT LDS RZ, [RZ] ;  /* 0x00000000fffff984 */ /* 0x000fe20000000800 */
[----:B------:R1:W-:Y:S01]  /*1deb0*/  @P1 LDGSTS.E.BYPASS.LTC128B.128 [R237+0x8800], [R10.64+0x80] ;  /* 0x088000800aed1fae */ /* 0x0003e2000b901d44 */
[----:B------:R-:W-:-:S02]  /*1dec0*/  @P1 LEA R20, P0, R4, R230, 0x1 ;  /* 0x000000e604141211 */ /* 0x000fc400078008ff */
[C---:B------:R-:W-:Y:S01]  /*1ded0*/  IADD3 R0, P3, R4.reuse, R227, RZ ;  /* 0x000000e304007210 */ /* 0x040fe20007f7e0ff */
[----:B------:R1:W-:Y:S01]  /*1dee0*/  @!P1 STS.128 [R237+0x8800], RZ ;  /* 0x008800ffed009388 */ /* 0x0003e20000000c00 */
        /* <DEDUP_REMOVED lines=8> */
[C---:B------:R-:W-:Y:S02]  /*1df70*/  @P1 LEA R24, P0, R0.reuse, R230, 0x1 ;  /* 0x000000e600181211 */ /* 0x040fe400078008ff */
[C---:B------:R-:W-:Y:S01]  /*1df80*/  IADD3 R4, P3, R0.reuse, R227, RZ ;  /* 0x000000e300047210 */ /* 0x040fe20007f7e0ff */
[----:B------:R1:W-:Y:S01]  /*1df90*/  @P2 STS.128 [R237+0x5000], RZ ;  /* 0x005000ffed002388 */ /* 0x0003e20000000c00 */
[----:B------:R-:W-:-:S02]  /*1dfa0*/  @!P2 LEA.HI.X R27, R0, R229, R2, 0x1, P4 ;  /* 0x000000e5001ba211 */ /* 0x000fc400020f0c02 */
[----:B------:R-:W-:Y:S01]  /*1dfb0*/  @P1 LEA.HI.X R25, R0, R229, R2, 0x1, P0 ;  /* 0x000000e500191211 */ /* 0x000fe200000f0c02 */
[----:B------:R-:W-:Y:S01]  /*1dfc0*/  @!PT LDS RZ, [RZ] ;  /* 0x00000000fffff984 */ /* 0x000fe20000000800 */
[----:B------:R-:W-:Y:S01]  /*1dfd0*/  @!PT LDS RZ, [RZ] ;  /* 0x00000000fffff984 */ /* 0x000fe20000000800 */
[----:B------:R-:W-:Y:S01]  /*1dfe0*/  @!PT LDS RZ, [RZ] ;  /* 0x00000000fffff984 */ /* 0x000fe20000000800 */
[----:B------:R1:W-:Y:S01]  /*1dff0*/  @P1 LDGSTS.E.BYPASS.LTC128B.128 [R237+0x9000], [R8.64+0x80] ;  /* 0x0900008008ed1fae */ /* 0x0003e2000b901d44 */
[----:B------:R-:W-:Y:S01]  /*1e000*/  IMAD.X R2, R2, 0x1, R228, P3 ;  /* 0x0000000102027824 */ /* 0x000fe200018e06e4 */
[CC--:B------:R-:W-:Y:S02]  /*1e010*/  @!P2 LEA R34, P4, R4.reuse, R230.reuse, 0x1 ;  /* 0x000000e60422a211 */ /* 0x0c0fe400078808ff */
[----:B------:R1:W-:Y:S01]  /*1e020*/  @!P1 STS.128 [R237+0x9000], RZ ;  /* 0x009000ffed009388 */ /* 0x0003e20000000c00 */
[C---:B------:R-:W-:Y:S02]  /*1e030*/  @P1 LEA R32, P0, R4.reuse, R230, 0x1 ;  /* 0x000000e604201211 */ /* 0x040fe400078008ff */
[C---:B------:R-:W-:Y:S01]  /*1e040*/  IADD3 R0, P3, R4.reuse, R227, RZ ;  /* 0x000000e304007210 */ /* 0x040fe20007f7e0ff */
[----:B------:R-:W-:Y:S01]  /*1e050*/  @!PT LDS RZ, [RZ] ;  /* 0x00000000fffff984 */ /* 0x000fe20000000800 */
[----:B------:R-:W-:Y:S01]  /*1e060*/  @!PT LDS RZ, [RZ] ;  /* 0x00000000fffff984 */ /* 0x000fe20000000800 */
[----:B------:R-:W-:Y:S01]  /*1e070*/  @!PT LDS RZ, [RZ] ;  /* 0x00000000fffff984 */ /* 0x000fe20000000800 */
[----:B------:R1:W-:Y:S01]  /*1e080*/  @!P2 LDGSTS.E.BYPASS.LTC128B.128 [R237+0x5800], [R12.64] ;  /* 0x058000000cedafae */ /* 0x0003e2000b901d44 */
[----:B------:R-:W-:-:S02]  /*1e090*/  @!P2 LEA.HI.X R35, R4, R229, R2, 0x1, P4 ;  /* 0x000000e50423a211 */ /* 0x000fc400020f0c02 */
[-C--:B------:R-:W-:Y:S01]  /*1e0a0*/  @P1 LEA.HI.X R33, R4, R229.reuse, R2, 0x1, P0 ;  /* 0x000000e504211211 */ /* 0x080fe200000f0c02 */
[----:B------:R1:W-:Y:S01]  /*1e0b0*/  @P2 STS.128 [R237+0x5800], RZ ;  /* 0x005800ffed002388 */ /* 0x0003e20000000c00 */
[----:B------:R-:W-:Y:S01]  /*1e0c0*/  IMAD.X R2, R2, 0x1, R228, P3 ;  /* 0x0000000102027824 */ /* 0x000fe200018e06e4 */
[CC--:B------:R-:W-:Y:S02]  /*1e0d0*/  @!P2 LEA R4, P3, R0.reuse, R230.reuse, 0x1 ;  /* 0x000000e60004a211 */ /* 0x0c0fe400078608ff */
[----:B------:R-:W-:Y:S01]  /*1e0e0*/  @!PT LDS RZ, [RZ] ;  /* 0x00000000fffff984 */ /* 0x000fe20000000800 */
[----:B------:R-:W-:Y:S01]  /*1e0f0*/  @!PT LDS RZ, [RZ] ;  /* 0x00000000fffff984 */ /* 0x000fe20000000800 */
[----:B------:R-:W-:Y:S01]  /*1e100*/  @!PT LDS RZ, [RZ] ;  /* 0x00000000fffff984 */ /* 0x000fe20000000800 */
[----:B------:R1:W-:Y:S01]  /*1e110*/  @P1 LDGSTS.E.BYPASS.LTC128B.128 [R237+0x9800], [R6.64+0x80] ;  /* 0x0980008006ed1fae */ /* 0x0003e2000b901d44 */
[C---:B------:R-:W-:Y:S01]  /*1e120*/  @P1 LEA R36, P0, R0.reuse, R230, 0x1 ;  /* 0x000000e600241211 */ /* 0x040fe200078008ff */
[----:B------:R-:W-:Y:S01]  /*1e130*/  IMAD.MOV.U32 R230, RZ, RZ, R18 ;  /* 0x000000ffffe67224 */ /* 0x000fe200078e0012 */
[CCC-:B------:R-:W-:Y:S01]  /*1e140*/  @!P2 LEA.HI.X R5, R0.reuse, R229.reuse, R2.reuse, 0x1, P3 ;  /* 0x000000e50005a211 */ /* 0x1c0fe200018f0c02 */
[----:B------:R1:W-:Y:S01]  /*1e150*/  @!P1 STS.128 [R237+0x9800], RZ ;  /* 0x009800ffed009388 */ /* 0x0003e20000000c00 */
[----:B------:R-:W-:Y:S01]  /*1e160*/  @P1 LEA.HI.X R37, R0, R229, R2, 0x1, P0 ;  /* 0x000000e500251211 */ /* 0x000fe200000f0c02 */
[----:B------:R-:W-:-:S02]  /*1e170*/  IMAD.MOV.U32 R229, RZ, RZ, R19 ;  /* 0x000000ffffe57224 */ /* 0x000fc400078e0013 */
        /* <DEDUP_REMOVED lines=41> */
.L_x_1410:
[----:B------:R-:W-:Y:S05]  /*1e410*/  BSYNC B1 ;  /* 0x0000000000017941 */ /* 0x000fea0003800000 */
.L_x_1409:
[----:B------:R-:W2:Y:S01]  /*1e420*/  LD.E R52, [R48.64+0xdc] ;  /* 0x0000dc0430347980 */ /* 0x000ea2000c101900 */
[----:B-1----:R-:W-:-:S02]  /*1e430*/  FMNMX.FTZ R5, R3, R136, !PT ;  /* 0x0000008803057209 */ /* 0x002fc40007810000 */
        /* <DEDUP_REMOVED lines=68> */
[----:B------:R-:W-:-:S03]  /*1e880*/  FMNMX.FTZ R4, R53, R4, !PT ;  /* 0x0000000435047209 */ /* 0x000fc60007810000 */
[----:B------:R-:W1:Y:S04]  /*1e890*/  SHFL.BFLY PT, R2, R5, 0x2, 0x1f ;  /* 0x0c401f0005027f89 */ /* 0x000e6800000e0000 */
[----:B------:R-:W3:Y:S01]  /*1e8a0*/  SHFL.BFLY PT, R0, R4, 0x2, 0x1f ;  /* 0x0c401f0004007f89 */ /* 0x000ee200000e0000 */
[----:B-1----:R-:W-:Y:S02]  /*1e8b0*/  FMNMX.FTZ R2, R5, R2, !PT ;  /* 0x0000000205027209 */ /* 0x002fe40007810000 */
[----:B---3--:R-:W-:-:S03]  /*1e8c0*/  FMNMX.FTZ R0, R4, R0, !PT ;  /* 0x0000000004007209 */ /* 0x008fc60007810000 */
[----:B------:R-:W1:Y:S04]  /*1e8d0*/  SHFL.BFLY PT, R41, R2, 0x1, 0x1f ;  /* 0x0c201f0002297f89 */ /* 0x000e6800000e0000 */
[----:B------:R-:W3:Y:S01]  /*1e8e0*/  SHFL.BFLY PT, R42, R0, 0x1, 0x1f ;  /* 0x0c201f00002a7f89 */ /* 0x000ee200000e0000 */
[----:B-1----:R-:W-:Y:S02]  /*1e8f0*/  FMNMX.FTZ R41, R2, R41, !PT ;  /* 0x0000002902297209 */ /* 0x002fe40007810000 */
[----:B---3--:R-:W-:Y:S02]  /*1e900*/  FMNMX.FTZ R42, R0, R42, !PT ;  /* 0x0000002a002a7209 */ /* 0x008fe40007810000 */
[----:B------:R-:W-:Y:S02]  /*1e910*/  FSETP.NEU.FTZ.AND P0, PT, R41, -INF , PT ;  /* 0xff8000002900780b */ /* 0x000fe40003f1d000 */
[----:B------:R-:W-:-:S02]  /*1e920*/  FSETP.NEU.FTZ.AND P1, PT, R42, -INF , PT ;  /* 0xff8000002a00780b */ /* 0x000fc40003f3d000 */
[----:B------:R-:W-:Y:S02]  /*1e930*/  FSEL R4, R41, RZ, P0 ;  /* 0x000000ff29047208 */ /* 0x000fe40000000000 */
[----:B------:R-:W-:-:S03]  /*1e940*/  FSEL R5, R42, RZ, P1 ;  /* 0x000000ff2a057208 */ /* 0x000fc60000800000 */
[----:B------:R-:W-:Y:S02]  /*1e950*/  FADD.FTZ R4, R3, -R4 ;  /* 0x8000000403047221 */ /* 0x000fe40000010000 */
[----:B------:R-:W-:Y:S02]  /*1e960*/  FADD.FTZ R5, R132, -R5 ;  /* 0x8000000584057221 */ /* 0x000fe40000010000 */
[C---:B--2---:R-:W-:Y:S02]  /*1e970*/  FMUL.FTZ R47, R52.reuse, R41 ;  /* 0x00000029342f7220 */ /* 0x044fe40000410000 */
[C---:B------:R-:W-:Y:S02]  /*1e980*/  FMUL.FTZ R55, R52.reuse, R42 ;  /* 0x0000002a34377220 */ /* 0x040fe40000410000 */
[C---:B------:R-:W-:Y:S01]  /*1e990*/  FMUL.FTZ R4, R52.reuse, R4 ;  /* 0x0000000434047220 */ /* 0x040fe20000410000 */
[----:B------:R-:W-:Y:S01]  /*1e9a0*/  FSEL R47, R47, RZ, P0 ;  /* 0x000000ff2f2f7208 */ /* 0x000fe20000000000 */
[----:B------:R-:W-:Y:S01]  /*1e9b0*/  FMUL.FTZ R5, R52, R5 ;  /* 0x0000000534057220 */ /* 0x000fe20000410000 */
[----:B------:R-:W-:Y:S01]  /*1e9c0*/  FSEL R55, R55, RZ, P1 ;  /* 0x000000ff37377208 */ /* 0x000fe20000800000 */
[----:B------:R-:W1:Y:S02]  /*1e9d0*/  MUFU.EX2 R43, R4 ;  /* 0x00000004002b7308 */ /* 0x000e640000000800 */
[----:B------:R-:W-:-:S02]  /*1e9e0*/  FFMA.FTZ R33, R136, R52, -R47 ;  /* 0x0000003488217223 */ /* 0x000fc4000001082f */
[-CC-:B------:R-:W-:Y:S02]  /*1e9f0*/  FFMA.FTZ R32, R180, R52.reuse, -R47.reuse ;  /* 0x00000034b4207223 */ /* 0x180fe4000001082f */
[-CC-:B------:R-:W-:Y:S02]  /*1ea00*/  FFMA.FTZ R2, R183, R52.reuse, -R47.reuse ;  /* 0x00000034b7027223 */ /* 0x180fe4000001082f */
[-C--:B------:R-:W-:Y:S01]  /*1ea10*/  FFMA.FTZ R0, R184, R52.reuse, -R47 ;  /* 0x00000034b8007223 */ /* 0x080fe2000001082f */
[----:B------:R-:W-:Y:S01]  /*1ea20*/  MUFU.EX2 R33, R33 ;  /* 0x0000002100217308 */ /* 0x000fe20000000800 */
[-CC-:B------:R-:W-:Y:S02]  /*1ea30*/  FFMA.FTZ R40, R133, R52.reuse, -R55.reuse ;  /* 0x0000003485287223 */ /* 0x180fe40000010837 */
[-CC-:B------:R-:W-:Y:S02]  /*1ea40*/  FFMA.FTZ R35, R179, R52.reuse, -R55.reuse ;  /* 0x00000034b3237223 */ /* 0x180fe40000010837 */
[----:B------:R-:W-:-:S02]  /*1ea50*/  FFMA.FTZ R34, R182, R52, -R55 ;  /* 0x00000034b6227223 */ /* 0x000fc40000010837 */
[----:B------:R-:W-:Y:S01]  /*1ea60*/  FFMA.FTZ R3, R181, R52, -R55 ;  /* 0x00000034b5037223 */ /* 0x000fe20000010837 */
[----:B------:R-:W-:Y:S01]  /*1ea70*/  MUFU.EX2 R32, R32 ;  /* 0x0000002000207308 */ /* 0x000fe20000000800 */
[-C--:B-1----:R-:W-:Y:S02]  /*1ea80*/  FMUL.FTZ R130, R130, R43.reuse ;  /* 0x0000002b82827220 */ /* 0x082fe40000410000 */
[-C--:B------:R-:W-:Y:S02]  /*1ea90*/  FMUL.FTZ R131, R131, R43.reuse ;  /* 0x0000002b83837220 */ /* 0x080fe40000410000 */
[-C--:B------:R-:W-:Y:S02]  /*1eaa0*/  FMUL.FTZ R126, R126, R43.reuse ;  /* 0x0000002b7e7e7220 */ /* 0x080fe40000410000 */
[-C--:B------:R-:W-:Y:S01]  /*1eab0*/  FMUL.FTZ R127, R127, R43.reuse ;  /* 0x0000002b7f7f7220 */ /* 0x080fe20000410000 */
[----:B------:R-:W-:Y:S01]  /*1eac0*/  MUFU.EX2 R2, R2 ;  /* 0x0000000200027308 */ /* 0x000fe20000000800 */
[----:B------:R-:W-:-:S02]  /*1ead0*/  FMUL.FTZ R122, R122, R43 ;  /* 0x0000002b7a7a7220 */ /* 0x000fc40000410000 */
[-C--:B------:R-:W-:Y:S02]  /*1eae0*/  FMUL.FTZ R123, R123, R43.reuse ;  /* 0x0000002b7b7b7220 */ /* 0x080fe40000410000 */
[-C--:B------:R-:W-:Y:S02]  /*1eaf0*/  FMUL.FTZ R118, R118, R43.reuse ;  /* 0x0000002b76767220 */ /* 0x080fe40000410000 */
[-C--:B------:R-:W-:Y:S01]  /*1eb00*/  FMUL.FTZ R119, R119, R43.reuse ;  /* 0x0000002b77777220 */ /* 0x080fe20000410000 */
[----:B------:R-:W1:Y:S01]  /*1eb10*/  MUFU.EX2 R0, R0 ;  /* 0x0000000000007308 */ /* 0x000e620000000800 */
[-C--:B------:R-:W-:Y:S02]  /*1eb20*/  FMUL.FTZ R114, R114, R43.reuse ;  /* 0x0000002b72727220 */ /* 0x080fe40000410000 */
[-C--:B------:R-:W-:Y:S02]  /*1eb30*/  FMUL.FTZ R115, R115, R43.reuse ;  /* 0x0000002b73737220 */ /* 0x080fe40000410000 */
[----:B------:R-:W-:-:S02]  /*1eb40*/  FMUL.FTZ R110, R110, R43 ;  /* 0x0000002b6e6e7220 */ /* 0x000fc40000410000 */
[-C--:B------:R-:W-:Y:S01]  /*1eb50*/  FMUL.FTZ R111, R111, R43.reuse ;  /* 0x0000002b6f6f7220 */ /* 0x080fe20000410000 */
[----:B------:R-:W-:Y:S01]  /*1eb60*/  MUFU.EX2 R40, R40 ;  /* 0x0000002800287308 */ /* 0x000fe20000000800 */
[-C--:B------:R-:W-:Y:S02]  /*1eb70*/  FMUL.FTZ R106, R106, R43.reuse ;  /* 0x0000002b6a6a7220 */ /* 0x080fe40000410000 */
[-C--:B------:R-:W-:Y:S02]  /*1eb80*/  FMUL.FTZ R107, R107, R43.reuse ;  /* 0x0000002b6b6b7220 */ /* 0x080fe40000410000 */
[-C--:B------:R-:W-:Y:S02]  /*1eb90*/  FMUL.FTZ R102, R102, R43.reuse ;  /* 0x0000002b66667220 */ /* 0x080fe40000410000 */
[-C--:B------:R-:W-:Y:S01]  /*1eba0*/  FMUL.FTZ R103, R103, R43.reuse ;  /* 0x0000002b67677220 */ /* 0x080fe20000410000 */
[----:B------:R-:W2:Y:S01]  /*1ebb0*/  MUFU.EX2 R35, R35 ;  /* 0x0000002300237308 */ /* 0x000ea20000000800 */
[----:B-1----:R-:W-:Y:S01]  /*1ebc0*/  F2FP.BF16.PACK_AB R7, R0, R2 ;  /* 0x000000020007723e */ /* 0x002fe200000010ff */
[----:B------:R-:W-:-:S02]  /*1ebd0*/  FMUL.FTZ R98, R98, R43 ;  /* 0x0000002b62627220 */ /* 0x000fc40000410000 */
[-C--:B------:R-:W-:Y:S02]  /*1ebe0*/  FMUL.FTZ R99, R99, R43.reuse ;  /* 0x0000002b63637220 */ /* 0x080fe40000410000 */
[-C--:B------:R-:W-:Y:S02]  /*1ebf0*/  FMUL.FTZ R94, R94, R43.reuse ;  /* 0x0000002b5e5e7220 */ /* 0x080fe40000410000 */
[----:B------:R-:W-:Y:S01]  /*1ec00*/  MUFU.EX2 R34, R34 ;  /* 0x0000002200227308 */ /* 0x000fe20000000800 */
[-C--:B------:R-:W-:Y:S02]  /*1ec10*/  FMUL.FTZ R95, R95, R43.reuse ;  /* 0x0000002b5f5f7220 */ /* 0x080fe40000410000 */
[-C--:B------:R-:W-:Y:S02]  /*1ec20*/  FMUL.FTZ R90, R90, R43.reuse ;  /* 0x0000002b5a5a7220 */ /* 0x080fe40000410000 */
[-C--:B------:R-:W-:Y:S02]  /*1ec30*/  FMUL.FTZ R91, R91, R43.reuse ;  /* 0x0000002b5b5b7220 */ /* 0x080fe40000410000 */
[-C--:B------:R-:W-:Y:S01]  /*1ec40*/  FMUL.FTZ R86, R86, R43.reuse ;  /* 0x0000002b56567220 */ /* 0x080fe20000410000 */
[----:B------:R-:W1:Y:S01]  /*1ec50*/  MUFU.EX2 R3, R3 ;  /* 0x0000000300037308 */ /* 0x000e620000000800 */
[----:B--2---:R-:W-:Y:S01]  /*1ec60*/  F2FP.BF16.PACK_AB R4, R35, R40 ;  /* 0x000000282304723e */ /* 0x004fe200000010ff */
[----:B------:R-:W-:-:S02]  /*1ec70*/  FMUL.FTZ R87, R87, R43 ;  /* 0x0000002b57577220 */ /* 0x000fc40000410000 */
[-C--:B------:R-:W-:Y:S02]  /*1ec80*/  FMUL.FTZ R82, R82, R43.reuse ;  /* 0x0000002b52527220 */ /* 0x080fe40000410000 */
[-C--:B------:R-:W-:Y:S02]  /*1ec90*/  FMUL.FTZ R83, R83, R43.reuse ;  /* 0x0000002b53537220 */ /* 0x080fe40000410000 */
[----:B------:R2:W3:Y:S01]  /*1eca0*/  MUFU.EX2 R44, R5 ;  /* 0x00000005002c7308 */ /* 0x0004e20000000800 */
[-C--:B------:R-:W-:Y:S02]  /*1ecb0*/  FMUL.FTZ R78, R78, R43.reuse ;  /* 0x0000002b4e4e7220 */ /* 0x080fe40000410000 */
[-C--:B------:R-:W-:Y:S02]  /*1ecc0*/  FMUL.FTZ R79, R79, R43.reuse ;  /* 0x0000002b4f4f7220 */ /* 0x080fe40000410000 */
[-C--:B------:R-:W-:Y:S02]  /*1ecd0*/  FFMA.FTZ R58, R63, R52.reuse, -R47 ;  /* 0x000000343f3a7223 */ /* 0x080fe4000001082f */
[----:B------:R-:W-:Y:S01]  /*1ece0*/  FFMA.FTZ R63, R66, R52, -R55 ;  /* 0x00000034423f7223 */ /* 0x000fe20000010837 */
[----:B-1----:R-:W-:Y:S01]  /*1ecf0*/  F2FP.BF16.PACK_AB R6, R3, R34 ;  /* 0x000000220306723e */ /* 0x002fe200000010ff */
[----:B------:R-:W-:-:S02]  /*1ed00*/  FMUL.FTZ R74, R74, R43 ;  /* 0x0000002b4a4a7220 */ /* 0x000fc40000410000 */
[-C--:B------:R-:W-:Y:S01]  /*1ed10*/  FMUL.FTZ R75, R75, R43.reuse ;  /* 0x0000002b4b4b7220 */ /* 0x080fe20000410000 */
[----:B------:R-:W-:Y:S01]  /*1ed20*/  MUFU.EX2 R58, R58 ;  /* 0x0000003a003a7308 */ /* 0x000fe20000000800 */
[-C--:B------:R-:W-:Y:S02]  /*1ed30*/  FMUL.FTZ R70, R70, R43.reuse ;  /* 0x0000002b46467220 */ /* 0x080fe40000410000 */
[----:B------:R-:W-:Y:S01]  /*1ed40*/  FMUL.FTZ R71, R71, R43 ;  /* 0x0000002b47477220 */ /* 0x000fe20000410000 */
[----:B--2---:R-:W-:Y:S01]  /*1ed50*/  F2FP.BF16.PACK_AB R5, R32, R33 ;  /* 0x000000212005723e */ /* 0x004fe200000010ff */
[-C--:B---3--:R-:W-:Y:S02]  /*1ed60*/  FMUL.FTZ R128, R128, R44.reuse ;  /* 0x0000002c80807220 */ /* 0x088fe40000410000 */
[-C--:B------:R-:W-:Y:S01]  /*1ed70*/  FMUL.FTZ R129, R129, R44.reuse ;  /* 0x0000002c81817220 */ /* 0x080fe20000410000 */
[----:B------:R-:W-:Y:S01]  /*1ed80*/  MUFU.EX2 R63, R63 ;  /* 0x0000003f003f7308 */ /* 0x000fe20000000800 */
[----:B------:R-:W-:-:S02]  /*1ed90*/  FMUL.FTZ R124, R124, R44 ;  /* 0x0000002c7c7c7220 */ /* 0x000fc40000410000 */
[-C--:B------:R-:W-:Y:S02]  /*1eda0*/  FMUL.FTZ R125, R125, R44.reuse ;  /* 0x0000002c7d7d7220 */ /* 0x080fe40000410000 */
[-C--:B------:R-:W-:Y:S01]  /*1edb0*/  FMUL.FTZ R120, R120, R44.reuse ;  /* 0x0000002c78787220 */ /* 0x080fe20000410000 */
[C---:B------:R-:W-:Y:S01]  /*1edc0*/  HMMA.16816.F32.BF16 R128, R4.reuse, R12, R128 ;  /* 0x0000000c0480723c */ /* 0x040fe20000041880 */
[-C--:B------:R-:W-:Y:S02]  /*1edd0*/  FMUL.FTZ R121, R121, R44.reuse ;  /* 0x0000002c79797220 */ /* 0x080fe40000410000 */
[-C--:B------:R-:W-:Y:S02]  /*1ede0*/  FMUL.FTZ R116, R116, R44.reuse ;  /* 0x0000002c74747220 */ /* 0x080fe40000410000 */
[-C--:B------:R-:W-:Y:S02]  /*1edf0*/  FMUL.FTZ R117, R117, R44.reuse ;  /* 0x0000002c75757220 */ /* 0x080fe40000410000 */
[-C--:B------:R-:W-:Y:S01]  /*1ee00*/  FMUL.FTZ R112, R112, R44.reuse ;  /* 0x0000002c70707220 */ /* 0x080fe20000410000 */
[----:B------:R-:W-:Y:S01]  /*1ee10*/  HMMA.16816.F32.BF16 R124, R4, R14, R124 ;  /* 0x0000000e047c723c */ /* 0x000fe2000004187c */
[----:B------:R-:W1:Y:S01]  /*1ee20*/  LDSM.16.MT88.4 R12, [R214+0xc000] ;  /* 0x00c00000d60c783b */ /* 0x000e620000004200 */
        /* <DEDUP_REMOVED lines=36> */
[----:B------:R-:W2:Y:S01]  /*1f070*/  MUFU.EX2 R66, R66 ;  /* 0x0000004200427308 */ /* 0x000ea20000000800 */
[----:B------:R-:W-:-:S02]  /*1f080*/  FFMA.FTZ R59, R177, R52, -R47 ;  /* 0x00000034b13b7223 */ /* 0x000fc4000001082f */
[-C--:B------:R-:W-:Y:S02]  /*1f090*/  FFMA.FTZ R64, R64, R52.reuse, -R55 ;  /* 0x0000003440407223 */ /* 0x080fe40000010837 */
[-CC-:B------:R-:W-:Y:S01]  /*1f0a0*/  FFMA.FTZ R67, R31, R52.reuse, -R47.reuse ;  /* 0x000000341f437223 */ /* 0x180fe2000001082f */
[C---:B------:R-:W-:Y:S01]  /*1f0b0*/  HMMA.16816.F32.BF16 R92, R4.reuse, R10, R92 ;  /* 0x0000000a045c723c */ /* 0x040fe2000004185c */
[----:B------:R-:W4:Y:S01]  /*1f0c0*/  LDSM.16.MT88.4 R8, [R214+0x10000] ;  /* 0x01000000d608783b */ /* 0x000f220000004200 */
[----:B------:R-:W-:Y:S01]  /*1f0d0*/  MUFU.EX2 R57, R57 ;  /* 0x0000003900397308 */ /* 0x000fe20000000800 */
[-CC-:B------:R-:W-:Y:S02]  /*1f0e0*/  FFMA.FTZ R132, R29, R52.reuse, -R47.reuse ;  /* 0x000000341d847223 */ /* 0x180fe4000001082f */
[-CC-:B------:R-:W-:Y:S02]  /*1f0f0*/  FFMA.FTZ R133, R28, R52.reuse, -R47.reuse ;  /* 0x000000341c857223 */ /* 0x180fe4000001082f */
[-C--:B------:R-:W-:Y:S01]  /*1f100*/  FFMA.FTZ R134, R30, R52.reuse, -R47 ;  /* 0x000000341e867223 */ /* 0x080fe2000001082f */
[----:B---3--:R-:W-:Y:S01]  /*1f110*/  HMMA.16816.F32.BF16 R88, R4, R16, R88 ;  /* 0x000000100458723c */ /* 0x008fe20000041858 */
[----:B------:R-:W-:Y:S01]  /*1f120*/  LDSM.16.MT88.4 R28, [R215+0x10800] ;  /* 0x01080000d71c783b */ /* 0x000fe20000004200 */
[----:B------:R-:W3:Y:S01]  /*1f130*/  MUFU.EX2 R59, R59 ;  /* 0x0000003b003b7308 */ /* 0x000ee20000000800 */
[----:B------:R-:W-:-:S02]  /*1f140*/  FFMA.FTZ R135, R154, R52, -R55 ;  /* 0x000000349a877223 */ /* 0x000fc40000010837 */
[-C--:B------:R-:W-:Y:S02]  /*1f150*/  FFMA.FTZ R136, R137, R52.reuse, -R55 ;  /* 0x0000003489887223 */ /* 0x080fe40000010837 */
[-C--:B------:R-:W-:Y:S01]  /*1f160*/  FFMA.FTZ R154, R50, R52.reuse, -R47 ;  /* 0x00000034329a7223 */ /* 0x080fe2000001082f */
[C---:B------:R-:W-:Y:S01]  /*1f170*/  HMMA.16816.F32.BF16 R84, R4.reuse, R18, R84 ;  /* 0x000000120454723c */ /* 0x040fe20000041854 */
[----:B------:R-:W5:Y:S01]  /*1f180*/  LDSM.16.MT88.4 R16, [R215+0xc800] ;  /* 0x00c80000d710783b */ /* 0x000f620000004200 */
[----:B------:R-:W-:Y:S01]  /*1f190*/  MUFU.EX2 R65, R65 ;  /* 0x0000004100417308 */ /* 0x000fe20000000800 */
[-CC-:B------:R-:W-:Y:S02]  /*1f1a0*/  FFMA.FTZ R137, R176, R52.reuse, -R55.reuse ;  /* 0x00000034b0897223 */ /* 0x180fe40000010837 */
[-C--:B------:R-:W-:Y:S01]  /*1f1b0*/  FFMA.FTZ R142, R142, R52.reuse, -R55 ;  /* 0x000000348e8e7223 */ /* 0x080fe20000010837 */
[----:B------:R-:W-:Y:S01]  /*1f1c0*/  LDSM.16.MT88.4 R48, [R215+0x11000] ;  /* 0x01100000d730783b */ /* 0x000fe20000004200 */
[-CC-:B------:R-:W-:Y:S01]  /*1f1d0*/  FFMA.FTZ R145, R145, R52.reuse, -R47.reuse ;  /* 0x0000003491917223 */ /* 0x180fe2000001082f */
[----:B-1----:R-:W-:Y:S02]  /*1f1e0*/  HMMA.16816.F32.BF16 R80, R4, R12, R80 ;  /* 0x0000000c0450723c */ /* 0x002fe40000041850 */
[----:B------:R-:W1:Y:S01]  /*1f1f0*/  MUFU.EX2 R64, R64 ;  /* 0x0000004000407308 */ /* 0x000e620000000800 */
[----:B------:R-:W-:-:S02]  /*1f200*/  FFMA.FTZ R152, R152, R52, -R47 ;  /* 0x0000003498987223 */ /* 0x000fc4000001082f */
[-C--:B------:R-:W-:Y:S02]  /*1f210*/  FFMA.FTZ R156, R156, R52.reuse, -R47 ;  /* 0x000000349c9c7223 */ /* 0x080fe4000001082f */
[-CC-:B------:R-:W-:Y:S01]  /*1f220*/  FFMA.FTZ R157, R157, R52.reuse, -R55.reuse ;  /* 0x000000349d9d7223 */ /* 0x180fe20000010837 */
[C---:B------:R-:W-:Y:S01]  /*1f230*/  HMMA.16816.F32.BF16 R76, R4.reuse, R14, R76 ;  /* 0x0000000e044c723c */ /* 0x040fe2000004184c */
[----:B------:R-:W5:Y:S01]  /*1f240*/  LDSM.16.MT88.4 R12, [R214+0xc800] ;  /* 0x00c80000d60c783b */ /* 0x000f620000004200 */
[----:B------:R-:W1:Y:S01]  /*1f250*/  MUFU.EX2 R67, R67 ;  /* 0x0000004300437308 */ /* 0x000e620000000800 */
[-CC-:B------:R-:W-:Y:S02]  /*1f260*/  FFMA.FTZ R159, R159, R52.reuse, -R55.reuse ;  /* 0x000000349f9f7223 */ /* 0x180fe40000010837 */
[-CC-:B------:R-:W-:Y:S02]  /*1f270*/  FFMA.FTZ R160, R160, R52.reuse, -R55.reuse ;  /* 0x00000034a0a07223 */ /* 0x180fe40000010837 */
[-C--:B------:R-:W-:Y:S01]  /*1f280*/  FFMA.FTZ R165, R165, R52.reuse, -R55 ;  /* 0x00000034a5a57223 */ /* 0x080fe20000010837 */
[----:B----4-:R-:W-:Y:S01]  /*1f290*/  HMMA.16816.F32.BF16 R72, R4, R8, R72 ;  /* 0x000000080448723c */ /* 0x010fe20000041848 */
[-CC-:B------:R-:W-:Y:S01]  /*1f2a0*/  FFMA.FTZ R167, R167, R52.reuse, -R47.reuse ;  /* 0x00000034a7a77223 */ /* 0x180fe2000001082f */
[----:B------:R-:W4:Y:S01]  /*1f2b0*/  MUFU.EX2 R132, R132 ;  /* 0x0000008400847308 */ /* 0x000f220000000800 */
[----:B------:R-:W-:-:S02]  /*1f2c0*/  FFMA.FTZ R174, R174, R52, -R47 ;  /* 0x00000034aeae7223 */ /* 0x000fc4000001082f */
[-CC-:B------:R-:W-:Y:S02]  /*1f2d0*/  FFMA.FTZ R173, R173, R52.reuse, -R47.reuse ;  /* 0x00000034adad7223 */ /* 0x180fe4000001082f */
[-C--:B------:R-:W-:Y:S01]  /*1f2e0*/  FFMA.FTZ R175, R175, R52.reuse, -R47 ;  /* 0x00000034afaf7223 */ /* 0x080fe2000001082f */
[----:B------:R-:W-:Y:S01]  /*1f2f0*/  HMMA.16816.F32.BF16 R68, R4, R10, R68 ;  /* 0x0000000a0444723c */ /* 0x000fe20000041844 */
[----:B------:R-:W4:Y:S01]  /*1f300*/  LDSM.16.MT88.4 R8, [R218+0x10800] ;  /* 0x01080000da08783b */ /* 0x000f220000004200 */
[----:B------:R-:W-:Y:S01]  /*1f310*/  MUFU.EX2 R133, R133 ;  /* 0x0000008500857308 */ /* 0x000fe20000000800 */
[-CC-:B------:R-:W-:Y:S02]  /*1f320*/  FFMA.FTZ R172, R172, R52.reuse, -R55.reuse ;  /* 0x00000034acac7223 */ /* 0x180fe40000010837 */
[-CC-:B------:R-:W-:Y:S02]  /*1f330*/  FFMA.FTZ R171, R171, R52.reuse, -R55.reuse ;  /* 0x00000034abab7223 */ /* 0x180fe40000010837 */
[----:B--2---:R-:W-:Y:S01]  /*1f340*/  F2FP.BF16.PACK_AB R4, R66, R63 ;  /* 0x0000003f4204723e */ /* 0x004fe200000010ff */
[-C--:B------:R-:W-:Y:S01]  /*1f350*/  FFMA.FTZ R170, R170, R52.reuse, -R55 ;  /* 0x00000034aaaa7223 */ /* 0x080fe20000010837 */
[----:B---3--:R-:W-:Y:S01]  /*1f360*/  F2FP.BF16.PACK_AB R5, R59, R57 ;  /* 0x000000393b05723e */ /* 0x008fe200000010ff */
[----:B------:R-:W-:Y:S01]  /*1f370*/  MUFU.EX2 R134, R134 ;  /* 0x0000008600867308 */ /* 0x000fe20000000800 */
[----:B-1----:R-:W-:Y:S01]  /*1f380*/  F2FP.BF16.PACK_AB R6, R64, R65 ;  /* 0x000000414006723e */ /* 0x002fe200000010ff */
[----:B------:R-:W-:Y:S01]  /*1f390*/  FFMA.FTZ R163, R163, R52, -R47 ;  /* 0x00000034a3a37223 */ /* 0x000fe2000001082f */
[----:B------:R-:W-:Y:S01]  /*1f3a0*/  F2FP.BF16.PACK_AB R7, R67, R58 ;  /* 0x0000003a4307723e */ /* 0x000fe200000010ff */
[----:B------:R-:W-:-:S02]  /*1f3b0*/  FFMA.FTZ R162, R162, R52, -R55 ;  /* 0x00000034a2a27223 */ /* 0x000fc40000010837 */
[-CC-:B------:R-:W-:Y:S02]  /*1f3c0*/  FFMA.FTZ R161, R161, R52.reuse, -R55.reuse ;  /* 0x00000034a1a17223 */ /* 0x180fe40000010837 */
[----:B------:R-:W1:Y:S01]  /*1f3d0*/  MUFU.EX2 R135, R135 ;  /* 0x0000008700877308 */ /* 0x000e620000000800 */
[-CC-:B------:R-:W-:Y:S01]  /*1f3e0*/  FFMA.FTZ R158, R158, R52.reuse, -R55.reuse ;  /* 0x000000349e9e7223 */ /* 0x180fe20000010837 */
[C---:B------:R-:W-:Y:S01]  /*1f3f0*/  HMMA.16816.F32.BF16 R120, R4.reuse, R20, R120 ;  /* 0x000000140478723c */ /* 0x040fe20000041878 */
[-C--:B------:R-:W-:Y:S02]  /*1f400*/  FFMA.FTZ R155, R155, R52.reuse, -R55 ;  /* 0x000000349b9b7223 */ /* 0x080fe40000010837 */
[-CC-:B------:R-:W-:Y:S02]  /*1f410*/  FFMA.FTZ R153, R153, R52.reuse, -R47.reuse ;  /* 0x0000003499997223 */ /* 0x180fe4000001082f */
[-CC-:B------:R-:W-:Y:S01]  /*1f420*/  FFMA.FTZ R151, R151, R52.reuse, -R47.reuse ;  /* 0x0000003497977223 */ /* 0x180fe2000001082f */
[----:B------:R-:W2:Y:S01]  /*1f430*/  MUFU.EX2 R136, R136 ;  /* 0x0000008800887308 */ /* 0x000ea20000000800 */
[-CC-:B------:R-:W-:Y:S01]  /*1f440*/  FFMA.FTZ R150, R150, R52.reuse, -R47.reuse ;  /* 0x0000003496967223 */ /* 0x180fe2000001082f */
[----:B------:R-:W-:Y:S01]  /*1f450*/  HMMA.16816.F32.BF16 R116, R4, R22, R116 ;  /* 0x000000160474723c */ /* 0x000fe20000041874 */
[----:B------:R-:W3:Y:S01]  /*1f460*/  LDSM.16.MT88.4 R20, [R214+0x10800] ;  /* 0x01080000d614783b */ /* 0x000ee20000004200 */
[----:B------:R-:W-:-:S02]  /*1f470*/  FFMA.FTZ R149, R149, R52, -R47 ;  /* 0x0000003495957223 */ /* 0x000fc4000001082f */
[-CC-:B------:R-:W-:Y:S02]  /*1f480*/  FFMA.FTZ R148, R148, R52.reuse, -R55.reuse ;  /* 0x0000003494947223 */ /* 0x180fe40000010837 */
[----:B------:R-:W-:Y:S01]  /*1f490*/  MUFU.EX2 R137, R137 ;  /* 0x0000008900897308 */ /* 0x000fe20000000800 */
[-CC-:B------:R-:W-:Y:S01]  /*1f4a0*/  FFMA.FTZ R147, R147, R52.reuse, -R55.reuse ;  /* 0x0000003493937223 */ /* 0x180fe20000010837 */
[C---:B-----5:R-:W-:Y:S01]  /*1f4b0*/  HMMA.16816.F32.BF16 R112, R4.reuse, R16, R112 ;  /* 0x000000100470723c */ /* 0x060fe20000041870 */
[-CC-:B------:R-:W-:Y:S02]  /*1f4c0*/  FFMA.FTZ R146, R146, R52.reuse, -R55.reuse ;  /* 0x0000003492927223 */ /* 0x180fe40000010837 */
[-C--:B------:R-:W-:Y:S02]  /*1f4d0*/  FFMA.FTZ R144, R144, R52.reuse, -R55 ;  /* 0x0000003490907223 */ /* 0x080fe40000010837 */
[----:B------:R-:W-:Y:S01]  /*1f4e0*/  FFMA.FTZ R143, R143, R52, -R47 ;  /* 0x000000348f8f7223 */ /* 0x000fe2000001082f */
[----:B------:R-:W5:Y:S01]  /*1f4f0*/  MUFU.EX2 R142, R142 ;  /* 0x0000008e008e7308 */ /* 0x000f620000000800 */
[----:B------:R-:W-:Y:S01]  /*1f500*/  FFMA.FTZ R33, R243, R43, R33 ;  /* 0x0000002bf3217223 */ /* 0x000fe20000010021 */
[----:B------:R-:W-:Y:S01]  /*1f510*/  HMMA.16816.F32.BF16 R108, R4, R18, R108 ;  /* 0x00000012046c723c */ /* 0x000fe2000004186c */
[----:B------:R-:W2:Y:S01]  /*1f520*/  LDSM.16.MT88.4 R16, [R216+0xd000] ;  /* 0x00d00000d810783b */ /* 0x000ea20000004200 */
[----:B------:R-:W-:-:S02]  /*1f530*/  FFMA.FTZ R40, R242, R44, R40 ;  /* 0x0000002cf2287223 */ /* 0x000fc40000010028 */
[----:B------:R-:W-:Y:S02]  /*1f540*/  FADD.FTZ R32, R32, R33 ;  /* 0x0000002120207221 */ /* 0x000fe40000010000 */
[----:B------:R-:W1:Y:S01]  /*1f550*/  MUFU.EX2 R145, R145 ;  /* 0x0000009100917308 */ /* 0x000e620000000800 */
[----:B------:R-:W-:Y:S01]  /*1f560*/  FADD.FTZ R35, R35, R40 ;  /* 0x0000002823237221 */ /* 0x000fe20000010000 */
[C---:B------:R-:W-:Y:S01]  /*1f570*/  HMMA.16816.F32.BF16 R104, R4.reuse, R12, R104 ;  /* 0x0000000c0468723c */ /* 0x040fe20000041868 */
[----:B------:R-:W-:Y:S02]  /*1f580*/  FADD.FTZ R32, R2, R32 ;  /* 0x0000002002207221 */ /* 0x000fe40000010000 */
[----:B------:R-:W-:Y:S02]  /*1f590*/  FADD.FTZ R35, R34, R35 ;  /* 0x0000002322237221 */ /* 0x000fe40000010000 */
[----:B------:R-:W-:Y:S01]  /*1f5a0*/  FADD.FTZ R0, R0, R32 ;  /* 0x0000002000007221 */ /* 0x000fe20000010000 */
[----:B------:R-:W-:Y:S01]  /*1f5b0*/  MUFU.EX2 R152, R152 ;  /* 0x0000009800987308 */ /* 0x000fe20000000800 */
[----:B------:R-:W-:Y:S01]  /*1f5c0*/  FADD.FTZ R3, R3, R35 ;  /* 0x0000002303037221 */ /* 0x000fe20000010000 */
[----:B------:R-:W-:Y:S01]  /*1f5d0*/  HMMA.16816.F32.BF16 R100, R4, R14, R100 ;  /* 0x0000000e0464723c */ /* 0x000fe20000041864 */
[----:B------:R-:W2:Y:S01]  /*1f5e0*/  LDSM.16.MT88.4 R12, [R215+0xd000] ;  /* 0x00d00000d70c783b */ /* 0x000ea20000004200 */
[----:B------:R-:W-:-:S02]  /*1f5f0*/  FADD.FTZ R0, R57, R0 ;  /* 0x0000000039007221 */ /* 0x000fc40000010000 */
[----:B------:R-:W-:Y:S02]  /*1f600*/  FADD.FTZ R3, R63, R3 ;  /* 0x000000033f037221 */ /* 0x000fe40000010000 */
[----:B------:R-:W-:Y:S01]  /*1f610*/  MUFU.EX2 R154, R154 ;  /* 0x0000009a009a7308 */ /* 0x000fe20000000800 */
[----:B------:R-:W-:Y:S01]  /*1f620*/  FADD.FTZ R59, R59, R0 ;  /* 0x000000003b3b7221 */ /* 0x000fe20000010000 */
[C---:B----4-:R-:W-:Y:S01]  /*1f630*/  HMMA.16816.F32.BF16 R96, R4.reuse, R8, R96 ;  /* 0x000000080460723c */ /* 0x050fe20000041860 */
[----:B------:R-:W-:Y:S01]  /*1f640*/  FADD.FTZ R66, R66, R3 ;  /* 0x0000000342427221 */ /* 0x000fe20000010000 */
[----:B------:R-:W-:Y:S01]  /*1f650*/  MOV R3, R41 ;  /* 0x0000002900037202 */ /* 0x000fe20000000f00 */
[----:B------:R-:W-:Y:S02]  /*1f660*/  FADD.FTZ R59, R58, R59 ;  /* 0x0000003b3a3b7221 */ /* 0x000fe40000010000 */
[----:B------:R-:W-:Y:S01]  /*1f670*/  FADD.FTZ R66, R65, R66 ;  /* 0x0000004241427221 */ /* 0x000fe20000010000 */
[----:B------:R-:W-:Y:S01]  /*1f680*/  MUFU.EX2 R156, R156 ;  /* 0x0000009c009c7308 */ /* 0x000fe20000000800 */
[----:B------:R-:W-:Y:S01]  /*1f690*/  FADD.FTZ R67, R67, R59 ;  /* 0x0000003b43437221 */ /* 0x000fe20000010000 */
[----:B------:R-:W-:Y:S01]  /*1f6a0*/  HMMA.16816.F32.BF16 R92, R4, R10, R92 ;  /* 0x0000000a045c723c */ /* 0x000fe2000004185c */
[----:B------:R-:W4:Y:S01]  /*1f6b0*/  LDSM.16.MT88.4 R8, [R214+0xd000] ;  /* 0x00d00000d608783b */ /* 0x000f220000004200 */
[----:B------:R-:W-:-:S02]  /*1f6c0*/  FADD.FTZ R64, R64, R66 ;  /* 0x0000004240407221 */ /* 0x000fc40000010000 */
[----:B------:R-:W-:Y:S02]  /*1f6d0*/  FADD.FTZ R67, R132, R67 ;  /* 0x0000004384437221 */ /* 0x000fe40000010000 */
[----:B------:R-:W2:Y:S01]  /*1f6e0*/  MUFU.EX2 R157, R157 ;  /* 0x0000009d009d7308 */ /* 0x000ea20000000800 */
[----:B-1----:R-:W-:Y:S01]  /*1f6f0*/  FADD.FTZ R64, R135, R64 ;  /* 0x0000004087407221 */ /* 0x002fe20000010000 */
        /* <DEDUP_REMOVED lines=9> */
[----:B------:R-:W1:Y:S02]  /*1f790*/  MUFU.EX2 R167, R167 ;  /* 0x000000a700a77308 */ /* 0x000e640000000800 */
[C---:B------:R-:W-:Y:S06]  /*1f7a0*/  HMMA.16816.F32.BF16 R128, R4.reuse, R24, R128 ;  /* 0x000000180480723c */ /* 0x040fec0000041880 */
[----:B------:R-:W-:Y:S02]  /*1f7b0*/  MUFU.EX2 R174, R174 ;  /* 0x000000ae00ae7308 */ /* 0x000fe40000000800 */
[C---:B------:R-:W-:Y:S01]  /*1f7c0*/  HMMA.16816.F32.BF16 R124, R4.reuse, R26, R124 ;  /* 0x0000001a047c723c */ /* 0x040fe2000004187c */
[----:B------:R-:W1:Y:S05]  /*1f7d0*/  LDSM.16.MT88.4 R24, [R218+0xd000] ;  /* 0x00d00000da18783b */ /* 0x000e6a0000004200 */
[----:B------:R-:W-:Y:S02]  /*1f7e0*/  MUFU.EX2 R173, R173 ;  /* 0x000000ad00ad7308 */ /* 0x000fe40000000800 */
[C---:B---3--:R-:W-:Y:S06]  /*1f7f0*/  HMMA.16816.F32.BF16 R72, R4.reuse, R20, R72 ;  /* 0x000000140448723c */ /* 0x048fec0000041848 */
[----:B------:R-:W-:Y:S02]  /*1f800*/  MUFU.EX2 R175, R175 ;  /* 0x000000af00af7308 */ /* 0x000fe40000000800 */
[----:B------:R-:W-:Y:S01]  /*1f810*/  HMMA.16816.F32.BF16 R68, R4, R22, R68 ;  /* 0x000000160444723c */ /* 0x000fe20000041844 */
[----:B------:R-:W3:Y:S05]  /*1f820*/  LDSM.16.MT88.4 R20, [R218+0x11000] ;  /* 0x01100000da14783b */ /* 0x000eea0000004200 */
[----:B------:R-:W1:Y:S01]  /*1f830*/  MUFU.EX2 R172, R172 ;  /* 0x000000ac00ac7308 */ /* 0x000e620000000800 */
[C---:B--2---:R-:W-:Y:S01]  /*1f840*/  F2FP.BF16.PACK_AB R4, R136.reuse, R135 ;  /* 0x000000878804723e */ /* 0x044fe200000010ff */
[----:B------:R-:W-:Y:S01]  /*1f850*/  FADD.FTZ R136, R136, R64 ;  /* 0x0000004088887221 */ /* 0x000fe20000010000 */
[C---:B------:R-:W-:Y:S01]  /*1f860*/  F2FP.BF16.PACK_AB R5, R133.reuse, R132 ;  /* 0x000000848505723e */ /* 0x040fe200000010ff */
[----:B------:R-:W-:Y:S01]  /*1f870*/  FADD.FTZ R133, R133, R67 ;  /* 0x0000004385857221 */ /* 0x000fe20000010000 */
[----:B-----5:R-:W-:Y:S01]  /*1f880*/  F2FP.BF16.PACK_AB R6, R142, R137 ;  /* 0x000000898e06723e */ /* 0x020fe200000010ff */
[----:B------:R-:W-:Y:S01]  /*1f890*/  FADD.FTZ R136, R137, R136 ;  /* 0x0000008889887221 */ /* 0x000fe20000010000 */
[----:B------:R-:W-:Y:S01]  /*1f8a0*/  F2FP.BF16.PACK_AB R7, R145, R134 ;  /* 0x000000869107723e */ /* 0x000fe200000010ff */
[----:B------:R-:W2:Y:S01]  /*1f8b0*/  MUFU.EX2 R171, R171 ;  /* 0x000000ab00ab7308 */ /* 0x000ea20000000800 */
[----:B------:R-:W-:Y:S01]  /*1f8c0*/  FADD.FTZ R133, R134, R133 ;  /* 0x0000008586857221 */ /* 0x000fe20000010000 */
[----:B------:R-:W-:Y:S01]  /*1f8d0*/  MOV R132, R42 ;  /* 0x0000002a00847202 */ /* 0x000fe20000000f00 */
[----:B------:R-:W-:-:S02]  /*1f8e0*/  FADD.FTZ R142, R142, R136 ;  /* 0x000000888e8e7221 */ /* 0x000fc40000010000 */
[----:B------:R-:W-:Y:S01]  /*1f8f0*/  FADD.FTZ R145, R145, R133 ;  /* 0x0000008591917221 */ /* 0x000fe20000010000 */
[----:B------:R-:W-:Y:S01]  /*1f900*/  HMMA.16816.F32.BF16 R120, R4, R16, R120 ;  /* 0x000000100478723c */ /* 0x000fe20000041878 */
[----:B------:R-:W-:Y:S01]  /*1f910*/  FADD.FTZ R142, R157, R142 ;  /* 0x0000008e9d8e7221 */ /* 0x000fe20000010000 */
[----:B------:R-:W-:Y:S01]  /*1f920*/  MUFU.EX2 R170, R170 ;  /* 0x000000aa00aa7308 */ /* 0x000fe20000000800 */
[----:B------:R-:W-:-:S05]  /*1f930*/  FADD.FTZ R145, R152, R145 ;  /* 0x0000009198917221 */ /* 0x000fca0000010000 */
[C---:B------:R-:W-:Y:S01]  /*1f940*/  HMMA.16816.F32.BF16 R116, R4.reuse, R18, R116 ;  /* 0x000000120474723c */ /* 0x040fe20000041874 */
[----:B------:R-:W5:Y:S01]  /*1f950*/  LDSM.16.MT88.4 R16, [R216+0xd800] ;  /* 0x00d80000d810783b */ /* 0x000f620000004200 */
[----:B------:R-:W-:Y:S06]  /*1f960*/  MUFU.EX2 R163, R163 ;  /* 0x000000a300a37308 */ /* 0x000fec0000000800 */
[C---:B------:R-:W-:Y:S02]  /*1f970*/  HMMA.16816.F32.BF16 R112, R4.reuse, R12, R112 ;  /* 0x0000000c0470723c */ /* 0x040fe40000041870 */
[----:B------:R-:W-:Y:S06]  /*1f980*/  MUFU.EX2 R162, R162 ;  /* 0x000000a200a27308 */ /* 0x000fec0000000800 */
[C---:B------:R-:W-:Y:S01]  /*1f990*/  HMMA.16816.F32.BF16 R108, R4.reuse, R14, R108 ;  /* 0x0000000e046c723c */ /* 0x040fe2000004186c */
[----:B------:R-:W2:Y:S01]  /*1f9a0*/  LDSM.16.MT88.4 R12, [R215+0xd800] ;  /* 0x00d80000d70c783b */ /* 0x000ea20000004200 */
[----:B------:R-:W-:Y:S06]  /*1f9b0*/  MUFU.EX2 R161, R161 ;  /* 0x000000a100a17308 */ /* 0x000fec0000000800 */
[C---:B----4-:R-:W-:Y:S02]  /*1f9c0*/  HMMA.16816.F32.BF16 R104, R4.reuse, R8, R104 ;  /* 0x000000080468723c */ /* 0x050fe40000041868 */
[----:B------:R-:W-:Y:S06]  /*1f9d0*/  MUFU.EX2 R158, R158 ;  /* 0x0000009e009e7308 */ /* 0x000fec0000000800 */
[C---:B------:R-:W-:Y:S01]  /*1f9e0*/  HMMA.16816.F32.BF16 R100, R4.reuse, R10, R100 ;  /* 0x0000000a0464723c */ /* 0x040fe20000041864 */
[----:B------:R-:W4:Y:S01]  /*1f9f0*/  LDSM.16.MT88.4 R8, [R214+0xd800] ;  /* 0x00d80000d608783b */ /* 0x000f220000004200 */
        /* <DEDUP_REMOVED lines=8> */
[C---:B------:R-:W-:Y:S02]  /*1fa80*/  HMMA.16816.F32.BF16 R128, R4.reuse, R24, R128 ;  /* 0x000000180480723c */ /* 0x040fe40000041880 */
[----:B------:R-:W-:Y:S06]  /*1fa90*/  MUFU.EX2 R149, R149 ;  /* 0x0000009500957308 */ /* 0x000fec0000000800 */
[C---:B------:R-:W-:Y:S01]  /*1faa0*/  HMMA.16816.F32.BF16 R124, R4.reuse, R26, R124 ;  /* 0x0000001a047c723c */ /* 0x040fe2000004187c */
[----:B------:R-:W1:Y:S01]  /*1fab0*/  LDSM.16.MT88.4 R24, [R218+0xd800] ;  /* 0x00d80000da18783b */ /* 0x000e620000004200 */
[----:B------:R-:W-:Y:S06]  /*1fac0*/  MUFU.EX2 R148, R148 ;  /* 0x0000009400947308 */ /* 0x000fec0000000800 */
[C---:B---3--:R-:W-:Y:S02]  /*1fad0*/  HMMA.16816.F32.BF16 R96, R4.reuse, R20, R96 ;  /* 0x000000140460723c */ /* 0x048fe40000041860 */
[----:B------:R-:W-:Y:S06]  /*1fae0*/  MUFU.EX2 R147, R147 ;  /* 0x0000009300937308 */ /* 0x000fec0000000800 */
[C---:B------:R-:W-:Y:S01]  /*1faf0*/  HMMA.16816.F32.BF16 R92, R4.reuse, R22, R92 ;  /* 0x00000016045c723c */ /* 0x040fe2000004185c */
[----:B------:R-:W3:Y:S01]  /*1fb00*/  LDSM.16.MT88.4 R20, [R218+0x11800] ;  /* 0x01180000da14783b */ /* 0x000ee20000004200 */
[----:B------:R-:W-:Y:S06]  /*1fb10*/  MUFU.EX2 R146, R146 ;  /* 0x0000009200927308 */ /* 0x000fec0000000800 */
[C---:B------:R-:W-:Y:S01]  /*1fb20*/  HMMA.16816.F32.BF16 R84, R4.reuse, R38, R84 ;  /* 0x000000260454723c */ /* 0x040fe20000041854 */
[----:B------:R-:W1:Y:S01]  /*1fb30*/  LDSM.16.MT88.4 R36, [R215+0x11800] ;  /* 0x01180000d724783b */ /* 0x000e620000004200 */
[----:B------:R-:W-:Y:S06]  /*1fb40*/  MUFU.EX2 R144, R144 ;  /* 0x0000009000907308 */ /* 0x000fec0000000800 */
[C---:B------:R-:W-:Y:S08]  /*1fb50*/  HMMA.16816.F32.BF16 R72, R4.reuse, R28, R72 ;  /* 0x0000001c0448723c */ /* 0x040ff00000041848 */
[----:B------:R-:W-:Y:S01]  /*1fb60*/  HMMA.16816.F32.BF16 R68, R4, R30, R68 ;  /* 0x0000001e0444723c */ /* 0x000fe20000041844 */
[----:B------:R-:W1:Y:S06]  /*1fb70*/  LDSM.16.MT88.4 R28, [R214+0x11800] ;  /* 0x01180000d61c783b */ /* 0x000e6c0000004200 */
[C---:B------:R-:W-:Y:S01]  /*1fb80*/  F2FP.BF16.PACK_AB R4, R159.reuse, R157 ;  /* 0x0000009d9f04723e */ /* 0x040fe200000010ff */
[----:B------:R-:W-:Y:S01]  /*1fb90*/  FADD.FTZ R159, R159, R142 ;  /* 0x0000008e9f9f7221 */ /* 0x000fe20000010000 */
[C---:B------:R-:W-:Y:S01]  /*1fba0*/  F2FP.BF16.PACK_AB R5, R154.reuse, R152 ;  /* 0x000000989a05723e */ /* 0x040fe200000010ff */
        /* <DEDUP_REMOVED lines=11> */
[----:B------:R-:W5:Y:S07]  /*1fc60*/  LDSM.16.MT88.4 R16, [R216+0xe000] ;  /* 0x00e00000d810783b */ /* 0x000f6e0000004200 */
[C---:B--2---:R-:W-:Y:S08]  /*1fc70*/  HMMA.16816.F32.BF16 R112, R4.reuse, R12, R112 ;  /* 0x0000000c0470723c */ /* 0x044ff00000041870 */
[C---:B------:R-:W-:Y:S01]  /*1fc80*/  HMMA.16816.F32.BF16 R108, R4.reuse, R14, R108 ;  /* 0x0000000e046c723c */ /* 0x040fe2000004186c */
[----:B------:R-:W2:Y:S07]  /*1fc90*/  LDSM.16.MT88.4 R12, [R215+0xe000] ;  /* 0x00e00000d70c783b */ /* 0x000eae0000004200 */
[C---:B----4-:R-:W-:Y:S08]  /*1fca0*/  HMMA.16816.F32.BF16 R104, R4.reuse, R8, R104 ;  /* 0x000000080468723c */ /* 0x050ff00000041868 */
[C---:B------:R-:W-:Y:S01]  /*1fcb0*/  HMMA.16816.F32.BF16 R100, R4.reuse, R10, R100 ;  /* 0x0000000a0464723c */ /* 0x040fe20000041864 */
[----:B------:R-:W4:Y:S07]  /*1fcc0*/  LDSM.16.MT88.4 R8, [R214+0xe000] ;  /* 0x00e00000d608783b */ /* 0x000f2e0000004200 */
[C---:B------:R-:W-:Y:S07]  /*1fcd0*/  HMMA.16816.F32.BF16 R88, R4.reuse, R48, R88 ;  /* 0x000000300458723c */ /* 0x040fee0000041858 */
[-C--:B------:R-:W-:Y:S01]  /*1fce0*/  FFMA.FTZ R48, R169, R52.reuse, -R55 ;  /* 0x00000034a9307223 */ /* 0x080fe20000010837 */
[----:B-1----:R-:W-:Y:S01]  /*1fcf0*/  HMMA.16816.F32.BF16 R128, R4, R24, R128 ;  /* 0x000000180480723c */ /* 0x002fe20000041880 */
[----:B------:R-:W-:-:S04]  /*1fd00*/  FFMA.FTZ R49, R168, R52, -R47 ;  /* 0x00000034a8317223 */ /* 0x000fc8000001082f */
[----:B------:R-:W1:Y:S03]  /*1fd10*/  MUFU.EX2 R48, R48 ;  /* 0x0000003000307308 */ /* 0x000e660000000800 */
[C---:B------:R-:W-:Y:S01]  /*1fd20*/  HMMA.16816.F32.BF16 R124, R4.reuse, R26, R124 ;  /* 0x0000001a047c723c */ /* 0x040fe2000004187c */
[----:B------:R-:W1:Y:S04]  /*1fd30*/  LDSM.16.MT88.4 R24, [R218+0xe000] ;  /* 0x00e00000da18783b */ /* 0x000e680000004200 */
[----:B------:R-:W1:Y:S03]  /*1fd40*/  MUFU.EX2 R49, R49 ;  /* 0x0000003100317308 */ /* 0x000e660000000800 */
[C---:B---3--:R-:W-:Y:S08]  /*1fd50*/  HMMA.16816.F32.BF16 R96, R4.reuse, R20, R96 ;  /* 0x000000140460723c */ /* 0x048ff00000041860 */
[C---:B------:R-:W-:Y:S01]  /*1fd60*/  HMMA.16816.F32.BF16 R92, R4.reuse, R22, R92 ;  /* 0x00000016045c723c */ /* 0x040fe2000004185c */
[----:B------:R-:W3:Y:S07]  /*1fd70*/  LDSM.16.MT88.4 R20, [R218+0x12000] ;  /* 0x01200000da14783b */ /* 0x000eee0000004200 */
[C---:B------:R-:W-:Y:S07]  /*1fd80*/  HMMA.16816.F32.BF16 R84, R4.reuse, R50, R84 ;  /* 0x000000320454723c */ /* 0x040fee0000041854 */
[-CC-:B------:R-:W-:Y:S01]  /*1fd90*/  FFMA.FTZ R50, R166, R52.reuse, -R47.reuse ;  /* 0x00000034a6327223 */ /* 0x180fe2000001082f */
[----:B------:R-:W-:Y:S01]  /*1fda0*/  HMMA.16816.F32.BF16 R80, R4, R36, R80 ;  /* 0x000000240450723c */ /* 0x000fe20000041850 */
[----:B------:R-:W-:-:S04]  /*1fdb0*/  FFMA.FTZ R51, R164, R52, -R47 ;  /* 0x00000034a4337223 */ /* 0x000fc8000001082f */
[----:B------:R-:W1:Y:S03]  /*1fdc0*/  MUFU.EX2 R50, R50 ;  /* 0x0000003200327308 */ /* 0x000e660000000800 */
[C---:B------:R-:W-:Y:S01]  /*1fdd0*/  HMMA.16816.F32.BF16 R76, R4.reuse, R38, R76 ;  /* 0x00000026044c723c */ /* 0x040fe2000004184c */
[----:B------:R-:W-:Y:S04]  /*1fde0*/  LDSM.16.MT88.4 R36, [R215+0x12800] ;  /* 0x01280000d724783b */ /* 0x000fe80000004200 */
[----:B------:R-:W1:Y:S03]  /*1fdf0*/  MUFU.EX2 R51, R51 ;  /* 0x0000003300337308 */ /* 0x000e660000000800 */
[C---:B------:R-:W-:Y:S08]  /*1fe00*/  HMMA.16816.F32.BF16 R72, R4.reuse, R28, R72 ;  /* 0x0000001c0448723c */ /* 0x040ff00000041848 */
[----:B------:R-:W-:Y:S01]  /*1fe10*/  HMMA.16816.F32.BF16 R68, R4, R30, R68 ;  /* 0x0000001e0444723c */ /* 0x000fe20000041844 */
[----:B------:R-:W3:Y:S06]  /*1fe20*/  LDSM.16.MT88.4 R28, [R216+0x12000] ;  /* 0x01200000d81c783b */ /* 0x000eec0000004200 */
[C---:B------:R-:W-:Y:S01]  /*1fe30*/  F2FP.BF16.PACK_AB R4, R171.reuse, R172 ;  /* 0x000000acab04723e */ /* 0x040fe200000010ff */
[----:B------:R-:W-:Y:S01]  /*1fe40*/  FADD.FTZ R171, R171, R165 ;  /* 0x000000a5abab7221 */ /* 0x000fe20000010000 */
[C---:B------:R-:W-:Y:S01]  /*1fe50*/  F2FP.BF16.PACK_AB R5, R173.reuse, R174 ;  /* 0x000000aead05723e */ /* 0x040fe200000010ff */
[----:B------:R-:W-:Y:S01]  /*1fe60*/  FADD.FTZ R173, R173, R167 ;  /* 0x000000a7adad7221 */ /* 0x000fe20000010000 */
[----:B-1----:R-:W-:Y:S01]  /*1fe70*/  F2FP.BF16.PACK_AB R6, R48, R170 ;  /* 0x000000aa3006723e */ /* 0x002fe200000010ff */
        /* <DEDUP_REMOVED lines=16> */
[C---:B------:R-:W-:Y:S08]  /*1ff80*/  HMMA.16816.F32.BF16 R128, R4.reuse, R24, R128 ;  /* 0x000000180480723c */ /* 0x040ff00000041880 */
[C---:B------:R-:W-:Y:S01]  /*1ff90*/  HMMA.16816.F32.BF16 R124, R4.reuse, R26, R124 ;  /* 0x0000001a047c723c */ /* 0x040fe2000004187c */
[----:B------:R-:W-:Y:S07]  /*1ffa0*/  LDSM.16.MT88.4 R24, [R218+0xe800] ;  /* 0x00e80000da18783b */ /* 0x000fee0000004200 */
[C---:B---3--:R-:W-:Y:S08]  /*1ffb0*/  HMMA.16816.F32.BF16 R96, R4.reuse, R20, R96 ;  /* 0x000000140460723c */ /* 0x048ff00000041860 */
        /* <DEDUP_REMOVED lines=8> */
[C---:B--2---:R-:W-:Y:S08]  /*20040*/  HMMA.16816.F32.BF16 R72, R4.reuse, R12, R72 ;  /* 0x0000000c0448723c */ /* 0x044ff00000041848 */
[----:B------:R-:W-:Y:S01]  /*20050*/  HMMA.16816.F32.BF16 R68, R4, R14, R68 ;  /* 0x0000000e0444723c */ /* 0x000fe20000041844 */
[----:B------:R-:W2:Y:S06]  /*20060*/  LDSM.16.MT88.4 R12, [R218+0x12800] ;  /* 0x01280000da0c783b */ /* 0x000eac0000004200 */
        /* <DEDUP_REMOVED lines=10> */
[----:B----4-:R-:W-:Y:S01]  /*20110*/  HMMA.16816.F32.BF16 R120, R4, R8, R120 ;  /* 0x000000080478723c */ /* 0x010fe20000041878 */
[----:B------:R-:W-:Y:S02]  /*20120*/  FADD.FTZ R155, R148, R155 ;  /* 0x0000009b949b7221 */ /* 0x000fe40000010000 */
[----:B------:R-:W-:-:S05]  /*20130*/  FADD.FTZ R153, R151, R153 ;  /* 0x0000009997997221 */ /* 0x000fca0000010000 */
        /* <DEDUP_REMOVED lines=29> */
[----:B-----5:R-:W-:Y:S01]  /*20310*/  F2FP.BF16.PACK_AB R7, R36, R149 ;  /* 0x000000952407723e */ /* 0x020fe200000010ff */
[----:B------:R-:W-:-:S02]  /*20320*/  FADD.FTZ R150, R149, R150 ;  /* 0x0000009695967221 */ /* 0x000fc40000010000 */
[----:B------:R-:W-:Y:S02]  /*20330*/  FADD.FTZ R144, R144, R147 ;  /* 0x0000009390907221 */ /* 0x000fe40000010000 */
[----:B------:R-:W-:Y:S02]  /*20340*/  FADD.FTZ R36, R36, R150 ;  /* 0x0000009624247221 */ /* 0x000fe40000010000 */
        /* <DEDUP_REMOVED lines=21> */
[----:B------:R-:W5:Y:S02]  /*204a0*/  MUFU.EX2 R24, R24 ;  /* 0x0000001800187308 */ /* 0x000f640000000800 */
[-C--:B------:R-:W-:Y:S01]  /*204b0*/  FFMA.FTZ R26, R60, R52.reuse, -R47 ;  /* 0x000000343c1a7223 */ /* 0x080fe2000001082f */
[----:B-1----:R-:W-:Y:S01]  /*204c0*/  HMMA.16816.F32.BF16 R88, R4, R16, R88 ;  /* 0x000000100458723c */ /* 0x002fe20000041858 */
[----:B------:R-:W-:-:S04]  /*204d0*/  FFMA.FTZ R27, R56, R52, -R55 ;  /* 0x00000034381b7223 */ /* 0x000fc80000010837 */
[----:B------:R-:W1:Y:S03]  /*204e0*/  MUFU.EX2 R25, R25 ;  /* 0x0000001900197308 */ /* 0x000e660000000800 */
[C---:B------:R-:W-:Y:S01]  /*204f0*/  HMMA.16816.F32.BF16 R84, R4.reuse, R18, R84 ;  /* 0x000000120454723c */ /* 0x040fe20000041854 */
[----:B------:R-:W3:Y:S04]  /*20500*/  LDSM.16.MT88.4 R16, [R216+0xf800] ;  /* 0x00f80000d810783b */ /* 0x000ee80000004200 */
[----:B------:R-:W2:Y:S01]  /*20510*/  MUFU.EX2 R26, R26 ;  /* 0x0000001a001a7308 */ /* 0x000ea20000000800 */
[----:B-----5:R-:W-:Y:S02]  /*20520*/  FADD.FTZ R36, R24, R36 ;  /* 0x0000002418247221 */ /* 0x020fe40000010000 */
[----:B----4-:R-:W-:Y:S05]  /*20530*/  HMMA.16816.F32.BF16 R80, R4, R20, R80 ;  /* 0x000000140450723c */ /* 0x010fea0000041850 */
[----:B------:R-:W4:Y:S01]  /*20540*/  MUFU.EX2 R27, R27 ;  /* 0x0000001b001b7308 */ /* 0x000f220000000800 */
[----:B-1----:R-:W-:-:S02]  /*20550*/  FADD.FTZ R36, R25, R36 ;  /* 0x0000002419247221 */ /* 0x002fc40000010000 */
[C---:B------:R-:W-:Y:S01]  /*20560*/  HMMA.16816.F32.BF16 R76, R4.reuse, R22, R76 ;  /* 0x00000016044c723c */ /* 0x040fe2000004184c */
[----:B------:R-:W-:Y:S04]  /*20570*/  LDSM.16.MT88.4 R20, [R215+0xf800] ;  /* 0x00f80000d714783b */ /* 0x000fe80000004200 */
[----:B------:R-:W1:Y:S01]  /*20580*/  MUFU.EX2 R30, R30 ;  /* 0x0000001e001e7308 */ /* 0x000e620000000800 */
[----:B--2---:R-:W-:Y:S02]  /*20590*/  FADD.FTZ R36, R26, R36 ;  /* 0x000000241a247221 */ /* 0x004fe40000010000 */
[----:B------:R-:W-:Y:S05]  /*205a0*/  HMMA.16816.F32.BF16 R72, R4, R8, R72 ;  /* 0x000000080448723c */ /* 0x000fea0000041848 */
[----:B------:R-:W2:Y:S01]  /*205b0*/  MUFU.EX2 R31, R31 ;  /* 0x0000001f001f7308 */ /* 0x000ea20000000800 */
[----:B----4-:R-:W-:-:S02]  /*205c0*/  FADD.FTZ R144, R27, R144 ;  /* 0x000000901b907221 */ /* 0x010fc40000010000 */
[----:B------:R-:W-:Y:S01]  /*205d0*/  HMMA.16816.F32.BF16 R68, R4, R10, R68 ;  /* 0x0000000a0444723c */ /* 0x000fe20000041844 */
[----:B------:R-:W4:Y:S01]  /*205e0*/  LDSM.16.MT88.4 R8, [R214+0xf800] ;  /* 0x00f80000d608783b */ /* 0x000f220000004200 */
[----:B------:R-:W-:-:S04]  /*205f0*/  FADD.FTZ R144, R28, R144 ;  /* 0x000000901c907221 */ /* 0x000fc80000010000 */
[----:B------:R-:W-:Y:S01]  /*20600*/  FADD.FTZ R144, R29, R144 ;  /* 0x000000901d907221 */ /* 0x000fe20000010000 */
[----:B------:R-:W-:Y:S02]  /*20610*/  F2FP.BF16.PACK_AB R4, R28, R27 ;  /* 0x0000001b1c04723e */ /* 0x000fe400000010ff */
[----:B------:R-:W-:Y:S01]  /*20620*/  F2FP.BF16.PACK_AB R5, R25, R24 ;  /* 0x000000181905723e */ /* 0x000fe200000010ff */
[C---:B-1----:R-:W-:Y:S01]  /*20630*/  FADD.FTZ R242, R30.reuse, R144 ;  /* 0x000000901ef27221 */ /* 0x042fe20000010000 */
[----:B------:R-:W-:Y:S02]  /*20640*/  F2FP.BF16.PACK_AB R6, R30, R29 ;  /* 0x0000001d1e06723e */ /* 0x000fe400000010ff */
[C---:B--2---:R-:W-:Y:S01]  /*20650*/  F2FP.BF16.PACK_AB R7, R31.reuse, R26 ;  /* 0x0000001a1f07723e */ /* 0x044fe200000010ff */
[----:B------:R-:W-:-:S06]  /*20660*/  FADD.FTZ R243, R31, R36 ;  /* 0x000000241ff37221 */ /* 0x000fcc0000010000 */
[C---:B---3--:R-:W-:Y:S08]  /*20670*/  HMMA.16816.F32.BF16 R128, R4.reuse, R12, R128 ;  /* 0x0000000c0480723c */ /* 0x048ff00000041880 */
[C---:B------:R-:W-:Y:S01]  /*20680*/  HMMA.16816.F32.BF16 R124, R4.reuse, R14, R124 ;  /* 0x0000000e047c723c */ /* 0x040fe2000004187c */
[----:B------:R-:W1:Y:S07]  /*20690*/  LDSM.16.MT88.4 R12, [R218+0x13800] ;  /* 0x01380000da0c783b */ /* 0x000e6e0000004200 */
[C---:B------:R-:W-:Y:S08]  /*206a0*/  HMMA.16816.F32.BF16 R120, R4.reuse, R16, R120 ;  /* 0x000000100478723c */ /* 0x040ff00000041878 */
[C---:B------:R-:W-:Y:S01]  /*206b0*/  HMMA.16816.F32.BF16 R116, R4.reuse, R18, R116 ;  /* 0x000000120474723c */ /* 0x040fe20000041874 */
[----:B------:R-:W2:Y:S07]  /*206c0*/  LDSM.16.MT88.4 R16, [R216+0x13800] ;  /* 0x01380000d810783b */ /* 0x000eae0000004200 */
[C---:B----4-:R-:W-:Y:S08]  /*206d0*/  HMMA.16816.F32.BF16 R104, R4.reuse, R8, R104 ;  /* 0x000000080468723c */ /* 0x050ff00000041868 */
        /* <DEDUP_REMOVED lines=13> */
.L_x_1405:
[----:B------:R-:W-:-:S13]  /*207b0*/  ISETP.GE.AND P0, PT, R240, 0x1, PT ;  /* 0x00000001f000780c */ /* 0x000fda0003f06270 */
[----:B------:R-:W-:Y:S05]  /*207c0*/  @!P0 BRA `(.L_x_1414) ;  /* 0x000052d000008947 */ /* 0x000fea0003800000 */
[----:B------:R-:W-:Y:S02]  /*207d0*/  MOV R0, R3 ;  /* 0x0000000300007202 */ /* 0x000fe40000000f00 */
[----:B------:R-:W-:Y:S02]  /*207e0*/  MOV R2, R132 ;  /* 0x0000008400027202 */ /* 0x000fe40000000f00 */
.L_x_1423:
        /* <DEDUP_REMOVED lines=13> */
[----:B------:R-:W-:Y:S02]  /*208c0*/  IADD3 R3, R11, -0x80, RZ ;  /* 0xffffff800b037810 */ /* 0x000fe40007ffe0ff */
[----:B------:R-:W-:Y:S01]  /*208d0*/  IABS R6, R11 ;  /* 0x0000000b00067213 */ /* 0x000fe20000000000 */
[----:B------:R-:W3:Y:S01]  /*208e0*/  LD.E.64 R14, [R136.64+0x28] ;  /* 0x00002804880e7980 */ /* 0x000ee2000c101b00 */
[----:B------:R-:W-:Y:S02]  /*208f0*/  IABS R4, R3 ;  /* 0x0000000300047213 */ /* 0x000fe40000000000 */
[-C--:B--2---:R-:W-:Y:S02]  /*20900*/  IABS R7, R10.reuse ;  /* 0x0000000a00077213 */ /* 0x084fe40000000000 */
[-C--:B------:R-:W-:Y:S02]  /*20910*/  IABS R5, R10.reuse ;  /* 0x0000000a00057213 */ /* 0x080fe40000000000 */
[----:B------:R-:W1:Y:S01]  /*20920*/  I2F.RP R8, R7 ;  /* 0x0000000700087306 */ /* 0x000e620000209400 */
[-C--:B------:R-:W-:Y:S02]  /*20930*/  LOP3.LUT R3, R3, R10.reuse, RZ, 0x3c, !PT ;  /* 0x0000000a03037212 */ /* 0x080fe400078e3cff */
[----:B------:R-:W-:Y:S01]  /*20940*/  IMAD.MOV R5, RZ, RZ, -R5 ;  /* 0x000000ffff057224 */ /* 0x000fe200078e0a05 */
[-C--:B------:R-:W-:Y:S02]  /*20950*/  LOP3.LUT R11, R11, R10.reuse, RZ, 0x3c, !PT ;  /* 0x0000000a0b0b7212 */ /* 0x080fe400078e3cff */
[----:B------:R-:W-:Y:S02]  /*20960*/  ISETP.GE.AND P0, PT, R3, RZ, PT ;  /* 0x000000ff0300720c */ /* 0x000fe40003f06270 */
[----:B------:R-:W-:Y:S02]  /*20970*/  ISETP.GE.AND P2, PT, R11, RZ, PT ;  /* 0x000000ff0b00720c */ /* 0x000fe40003f46270 */
[----:B------:R-:W-:Y:S01]  /*20980*/  LOP3.LUT R3, RZ, R10, RZ, 0x33, !PT ;  /* 0x0000000aff037212 */ /* 0x000fe200078e33ff */
[----:B-1----:R-:W1:Y:S02]  /*20990*/  MUFU.RCP R8, R8 ;  /* 0x0000000800087308 */ /* 0x002e640000001000 */
[----:B-1----:R-:W-:Y:S08]  /*209a0*/  IADD3 R8, R8, 0xffffffe, RZ ;  /* 0x0ffffffe08087810 */ /* 0x002ff00007ffe0ff */
[----:B------:R-:W1:Y:S02]  /*209b0*/  F2I.FTZ.U32.TRUNC.NTZ R9, R8 ;  /* 0x0000000800097305 */ /* 0x000e64000021f000 */
[--C-:B-1----:R-:W-:Y:S02]  /*209c0*/  IMAD.MOV R12, RZ, RZ, -R9.reuse ;  /* 0x000000ffff0c7224 */ /* 0x102fe400078e0a09 */
[----:B------:R-:W-:Y:S02]  /*209d0*/  IMAD.MOV.U32 R8, RZ, RZ, RZ ;  /* 0x000000ffff087224 */ /* 0x000fe400078e00ff */
        /* <DEDUP_REMOVED lines=15> */
[----:B------:R-:W-:Y:S09]  /*20ad0*/  ISETP.NE.AND P1, PT, R10, RZ, PT ;  /* 0x000000ff0a00720c */ /* 0x000ff20003f25270 */
[----:B------:R-:W-:Y:S02]  /*20ae0*/  @P4 IADD3 R8, R8, 0x1, RZ ;  /* 0x0000000108084810 */ /* 0x000fe40007ffe0ff */
[----:B------:R-:W-:Y:S03]  /*20af0*/  @P5 IADD3 R9, R9, 0x1, RZ ;  /* 0x0000000109095810 */ /* 0x000fe60007ffe0ff */
[----:B------:R-:W-:Y:S02]  /*20b00*/  @!P0 IMAD.MOV R8, RZ, RZ, -R8 ;  /* 0x000000ffff088224 */ /* 0x000fe400078e0a08 */
[----:B------:R-:W-:Y:S03]  /*20b10*/  @!P2 IMAD.MOV R9, RZ, RZ, -R9 ;  /* 0x000000ffff09a224 */ /* 0x000fe600078e0a09 */
[C---:B------:R-:W-:Y:S02]  /*20b20*/  SEL R8, R3.reuse, R8, !P1 ;  /* 0x0000000803087207 */ /* 0x040fe40004800000 */
[----:B------:R-:W-:Y:S02]  /*20b30*/  SEL R9, R3, R9, !P1 ;  /* 0x0000000903097207 */ /* 0x000fe40004800000 */
[CC--:B------:R-:W-:Y:S02]  /*20b40*/  LEA R6, P1, R8.reuse, R238.reuse, 0x2 ;  /* 0x000000ee08067211 */ /* 0x0c0fe400078210ff */
[C---:B------:R-:W-:Y:S02]  /*20b50*/  LEA R4, P0, R9.reuse, R238, 0x2 ;  /* 0x000000ee09047211 */ /* 0x040fe400078010ff */
[-C--:B------:R-:W-:Y:S01]  /*20b60*/  LEA.HI.X.SX32 R7, R8, R239.reuse, 0x2, P1 ;  /* 0x000000ef08077211 */ /* 0x080fe200008f16ff */
[C---:B------:R-:W-:Y:S01]  /*20b70*/  IMAD.IADD R8, R9.reuse, 0x1, -R8 ;  /* 0x0000000109087824 */ /* 0x040fe200078e0a08 */
[----:B------:R-:W-:Y:S03]  /*20b80*/  LEA.HI.X.SX32 R5, R9, R239, 0x2, P0 ;  /* 0x000000ef09057211 */ /* 0x000fe600000f16ff */
[----:B------:R-:W-:Y:S01]  /*20b90*/  IMAD R10, R10, R8, -0x80 ;  /* 0xffffff800a0a7424 */ /* 0x000fe200078e0208 */
[----:B------:R1:W4:Y:S04]  /*20ba0*/  LD.E R3, [R6.64] ;  /* 0x0000000406037980 */ /* 0x000328000c101900 */
[----:B------:R2:W4:Y:S01]  /*20bb0*/  LD.E R4, [R4.64] ;  /* 0x0000000404047980 */ /* 0x000522000c101900 */
[----:B-1----:R-:W-:Y:S01]  /*20bc0*/  SHF.R.S32.HI R6, RZ, 0x1f, R10 ;  /* 0x0000001fff067819 */ /* 0x002fe2000001140a */
        /* <DEDUP_REMOVED lines=11> */
.L_x_1416:
[----:B------:R-:W-:Y:S02]  /*20c80*/  ULDC.64 UR4, c[0x0][0x118] ;  /* 0x0000460000047ab9 */ /* 0x000fe40000000a00 */
[----:B------:R-:W2:Y:S02]  /*20c90*/  LD.E R10, [R136.64+0x40] ;  /* 0x00004004880a7980 */ /* 0x000ea4000c101900 */
[----:B--2---:R-:W-:Y:S04]  /*20ca0*/  LEA R10, -R10, RZ, 0x7 ;  /* 0x000000ff0a0a7211 */ /* 0x004fe800078e39ff */
[----:B------:R-:W-:Y:S02]  /*20cb0*/  SHF.R.S32.HI R4, RZ, 0x1f, R10 ;  /* 0x0000001fff047819 */ /* 0x000fe4000001140a */
.L_x_1417:
[----:B------:R-:W-:Y:S05]  /*20cc0*/  BSYNC B0 ;  /* 0x0000000000007941 */ /* 0x000fea0003800000 */
.L_x_1415:
[C---:B------:R-:W-:Y:S01]  /*20cd0*/  LOP3.LUT P3, RZ, R241.reuse, 0x1, RZ, 0xc0, !PT ;  /* 0x00000001f1ff7812 */ /* 0x040fe2000786c0ff */
[----:B------:R-:W-:Y:S01]  /*20ce0*/  ULDC.64 UR4, c[0x0][0x118] ;  /* 0x0000460000047ab9 */ /* 0x000fe20000000a00 */
[C---:B------:R-:W-:Y:S01]  /*20cf0*/  LEA R244, P1, R10.reuse, R141, 0x1 ;  /* 0x0000008d0af47211 */ /* 0x040fe200078208ff */
[----:B------:R-:W-:Y:S01]  /*20d00*/  BSSY B1, `(.L_x_1418) ;  /* 0x0000299000017945 */ /* 0x000fe20003800000 */
[----:B------:R-:W-:Y:S02]  /*20d10*/  LOP3.LUT P2, RZ, R241, 0x2, RZ, 0xc0, !PT ;  /* 0x00000002f1ff7812 */ /* 0x000fe4000784c0ff */
[C---:B------:R-:W-:Y:S02]  /*20d20*/  LEA.HI.X R245, R10.reuse, R140, R4, 0x1, P1 ;  /* 0x0000008c0af57211 */ /* 0x040fe400008f0c04 */
[----:B------:R-:W-:Y:S04]  /*20d30*/  IADD3 R3, P0, R10, R225, RZ ;  /* 0x000000e10a037210 */ /* 0x000fe80007f1e0ff */
[----:B------:R-:W-:Y:S01]  /*20d40*/  IADD3.X R5, R4, R226, RZ, P0, !PT ;  /* 0x000000e204057210 */ /* 0x000fe200007fe4ff */
[----:B------:R-:W-:Y:S01]  /*20d50*/  @!PT LDS RZ, [RZ] ;  /* 0x00000000fffff984 */ /* 0x000fe20000000800 */
[----:B------:R-:W-:Y:S01]  /*20d60*/  @!PT LDS RZ, [RZ] ;  /* 0x00000000fffff984 */ /* 0x000fe20000000800 */
[----:B------:R-:W-:Y:S01]  /*20d70*/  @!PT LDS RZ, [RZ] ;  /* 0x00000000fffff984 */ /* 0x000fe20000000800 */
[----:B------:R1:W-:Y:S01]  /*20d80*/  @P3 LDGSTS.E.BYPASS.LTC128B.128 [R237+0xc000], [R244.64] ;  /* 0x0c000000f4ed3fae */ /* 0x0003e2000b901d44 */
[C---:B------:R-:W-:Y:S02]  /*20d90*/  @P3 LEA R18, P4, R3.reuse, R141, 0x1 ;  /* 0x0000008d03123211 */ /* 0x040fe400078808ff */
[C---:B------:R-:W-:Y:S02]  /*20da0*/  IADD3 R4, P1, R3.reuse, R225, RZ ;  /* 0x000000e103047210 */ /* 0x040fe40007f3e0ff */
[CCC-:B------:R-:W-:Y:S01]  /*20db0*/  @P3 LEA.HI.X R19, R3.reuse, R140.reuse, R5.reuse, 0x1, P4 ;  /* 0x0000008c03133211 */ /* 0x1c0fe200020f0c05 */
[----:B------:R-:W-:Y:S01]  /*20dc0*/  @!P3 STS.128 [R237+0xc000], RZ ;  /* 0x00c000ffed00b388 */ /* 0x000fe20000000c00 */
[CC--:B------:R-:W-:Y:S02]  /*20dd0*/  @P2 LEA R12, P0, R3.reuse, R141.reuse, 0x1 ;  /* 0x0000008d030c2211 */ /* 0x0c0fe400078008ff */
[CC--:B------:R-:W-:Y:S02]  /*20de0*/  @P3 LEA R16, P4, R4.reuse, R141.reuse, 0x1 ;  /* 0x0000008d04103211 */ /* 0x0c0fe400078808ff */
[----:B------:R-:W-:Y:S01]  /*20df0*/  @P2 LEA.HI.X R13, R3, R140, R5, 0x1, P0 ;  /* 0x0000008c030d2211 */ /* 0x000fe200000f0c05 */
[----:B------:R-:W-:Y:S01]  /*20e00*/  @!PT LDS RZ, [RZ] ;  /* 0x00000000fffff984 */ /* 0x000fe20000000800 */
[----:B------:R-:W-:Y:S01]  /*20e10*/  @!PT LDS RZ, [RZ] ;  /* 0x00000000fffff984 */ /* 0x000fe20000000800 */
[----:B------:R-:W-:Y:S01]  /*20e20*/  @!PT LDS RZ, [RZ] ;  /* 0x00000000fffff984 */ /* 0x000fe20000000800 */
[----:B------:R1:W-:Y:S01]  /*20e30*/  @P2 LDGSTS.E.BYPASS.LTC128B.128 [R237+0x10000], [R244.64+0x80] ;  /* 0x10000080f4ed2fae */ /* 0x0003e2000b901d44 */
[----:B------:R-:W-:Y:S02]  /*20e40*/  IADD3.X R5, R5, R226, RZ, P1, !PT ;  /* 0x000000e205057210 */ /* 0x000fe40000ffe4ff */
[C---:B------:R-:W-:Y:S02]  /*20e50*/  @P2 LEA R10, P0, R4.reuse, R141, 0x1 ;  /* 0x0000008d040a2211 */ /* 0x040fe400078008ff */
[CCC-:B------:R-:W-:Y:S01]  /*20e60*/  @P3 LEA.HI.X R17, R4.reuse, R140.reuse, R5.reuse, 0x1, P4 ;  /* 0x0000008c04113211 */ /* 0x1c0fe200020f0c05 */
[----:B------:R-:W-:Y:S01]  /*20e70*/  @!P2 STS.128 [R237+0x10000], RZ ;  /* 0x010000ffed00a388 */ /* 0x000fe20000000c00 */
[C---:B------:R-:W-:Y:S02]  /*20e80*/  @P2 LEA.HI.X R11, R4.reuse, R140, R5, 0x1, P0 ;  /* 0x0000008c040b2211 */ /* 0x040fe400000f0c05 */
[----:B------:R-:W-:Y:S03]  /*20e90*/  IADD3 R3, P1, R4, R225, RZ ;  /* 0x000000e104037210 */ /* 0x000fe60007f3e0ff */
[----:B------:R-:W-:Y:S01]  /*20ea0*/  @!PT LDS RZ, [RZ] ;  /* 0x00000000fffff984 */ /* 0x000fe20000000800 */
[----:B------:R-:W-:Y:S01]  /*20eb0*/  @!PT LDS RZ, [RZ] ;  /* 0x00000000fffff984 */ /* 0x000fe20000000800 */
[----:B------:R-:W-:Y:S01]  /*20ec0*/  @!PT LDS RZ, [RZ] ;  /* 0x00000000fffff984 */ /* 0x000fe20000000800 */
[----:B------:R2:W-:Y:S01]  /*20ed0*/  @P3 LDGSTS.E.BYPASS.LTC128B.128 [R237+0xc800], [R18.64] ;  /* 0x0c80000012ed3fae */ /* 0x0005e2000b901d44 */
[-C--:B------:R-:W-:Y:S02]  /*20ee0*/  @P3 LEA R14, P4, R3, R141.reuse, 0x1 ;  /* 0x0000008d030e3211 */ /* 0x080fe400078808ff */
[----:B------:R-:W-:Y:S02]  /*20ef0*/  IADD3.X R5, R5, R226, RZ, P1, !PT ;  /* 0x000000e205057210 */ /* 0x000fe40000ffe4ff */
[C---:B------:R-:W-:Y:S01]  /*20f00*/  @P2 LEA R8, P0, R3.reuse, R141, 0x1 ;  /* 0x0000008d03082211 */ /* 0x040fe200078008ff */
[----:B------:R-:W-:Y:S01]  /*20f10*/  @!P3 STS.128 [R237+0xc800], RZ ;  /* 0x00c800ffed00b388 */ /* 0x000fe20000000c00 */
[CCC-:B------:R-:W-:Y:S02]  /*20f20*/  @P3 LEA.HI.X R15, R3.reuse, R140.reuse, R5.reuse, 0x1, P4 ;  /* 0x0000008c030f3211 */ /* 0x1c0fe400020f0c05 */
[C---:B------:R-:W-:Y:S02]  /*20f30*/  @P2 LEA.HI.X R9, R3.reuse, R140, R5, 0x1, P0 ;  /* 0x0000008c03092211 */ /* 0x040fe400000f0c05 */
[----:B------:R-:W-:Y:S01]  /*20f40*/  IADD3 R4, P1, R3, R225, RZ ;  /* 0x000000e103047210 */ /* 0x000fe20007f3e0ff */
[----:B------:R-:W-:Y:S01]  /*20f50*/  @!PT LDS RZ, [RZ] ;  /* 0x00000000fffff984 */ /* 0x000fe20000000800 */
[----:B------:R-:W-:Y:S01]  /*20f60*/  @!PT LDS RZ, [RZ] ;  /* 0x00000000fffff984 */ /* 0x000fe20000000800 */
[----:B------:R-:W-:Y:S01]  /*20f70*/  @!PT LDS RZ, [RZ] ;  /* 0x00000000fffff984 */ /* 0x000fe20000000800 */
[----:B------:R3:W-:Y:S03]  /*20f80*/  @P2 LDGSTS.E.BYPASS.LTC128B.128 [R237+0x10800], [R12.64+0x80] ;  /* 0x108000800ced2fae */ /* 0x0007e6000b901d44 */
[CC--:B------:R-:W-:Y:S02]  /*20f90*/  @P3 LEA R22, P4, R4.reuse, R141.reuse, 0x1 ;  /* 0x0000008d04163211 */ /* 0x0c0fe400078808ff */
[----:B------:R-:W-:Y:S01]  /*20fa0*/  IADD3.X R5, R5, R226, RZ, P1, !PT ;  /* 0x000000e205057210 */ /* 0x000fe20000ffe4ff */
[----:B------:R-:W-:Y:S01]  /*20fb0*/  @!P2 STS.128 [R237+0x10800], RZ ;  /* 0x010800ffed00a388 */ /* 0x000fe20000000c00 */
[C---:B------:R-:W-:Y:S02]  /*20fc0*/  @P2 LEA R20, P0, R4.reuse, R141, 0x1 ;  /* 0x0000008d04142211 */ /* 0x040fe400078008ff */
[CCC-:B------:R-:W-:Y:S02]  /*20fd0*/  @P3 LEA.HI.X R23, R4.reuse, R140.reuse, R5.reuse, 0x1, P4 ;  /* 0x0000008c04173211 */ /* 0x1c0fe400020f0c05 */
[C---:B------:R-:W-:Y:S01]  /*20fe0*/  @P2 LEA.HI.X R21, R4.reuse, R140, R5, 0x1, P0 ;  /* 0x0000008c04152211 */ /* 0x040fe200000f0c05 */
[----:B------:R-:W-:Y:S01]  /*20ff0*/  @!PT LDS RZ, [RZ] ;  /* 0x00000000fffff984 */ /* 0x000fe20000000800 */
[----:B------:R-:W-:Y:S01]  /*21000*/  @!PT LDS RZ, [RZ] ;  /* 0x00000000fffff984 */ /* 0x000fe20000000800 */
[----:B------:R-:W-:Y:S01]  /*21010*/  @!PT LDS RZ, [RZ] ;  /* 0x00000000fffff984 */ /* 0x000fe20000000800 */
[----:B------:R4:W-:Y:S01]  /*21020*/  @P3 LDGSTS.E.BYPASS.LTC128B.128 [R237+0xd000], [R16.64] ;  /* 0x0d00000010ed3fae */ /* 0x0009e2000b901d44 */
[----:B------:R-:W-:Y:S04]  /*21030*/  IADD3 R3, P1, R4, R225, RZ ;  /* 0x000000e104037210 */ /* 0x000fe80007f3e0ff */
[-C--:B------:R-:W-:Y:S01]  /*21040*/  @P3 LEA R26, P4, R3, R141.reuse, 0x1 ;  /* 0x0000008d031a3211 */ /* 0x080fe200078808ff */
[----:B------:R-:W-:Y:S01]  /*21050*/  @!P3 STS.128 [R237+0xd000], RZ ;  /* 0x00d000ffed00b388 */ /* 0x000fe20000000c00 */
[----:B------:R-:W-:Y:S02]  /*21060*/  IADD3.X R5, R5, R226, RZ, P1, !PT ;  /* 0x000000e205057210 */ /* 0x000fe40000ffe4ff */
[C---:B------:R-:W-:Y:S02]  /*21070*/  @P2 LEA R24, P0, R3.reuse, R141, 0x1 ;  /* 0x0000008d03182211 */ /* 0x040fe400078008ff */
[CCC-:B------:R-:W-:Y:S01]  /*21080*/  @P3 LEA.HI.X R27, R3.reuse, R140.reuse, R5.reuse, 0x1, P4 ;  /* 0x0000008c031b3211 */ /* 0x1c0fe200020f0c05 */
[----:B------:R-:W-:Y:S01]  /*21090*/  @!PT LDS RZ, [RZ] ;  /* 0x00000000fffff984 */ /* 0x000fe20000000800 */
[----:B------:R-:W-:Y:S01]  /*210a0*/  @!PT LDS RZ, [RZ] ;  /* 0x00000000fffff984 */ /* 0x000fe20000000800 */
[----:B------:R-:W-:Y:S01]  /*210b0*/  @!PT LDS RZ, [RZ] ;  /* 0x00000000fffff984 */ /* 0x000fe20000000800 */
[----:B------:R5:W-:Y:S01]  /*210c0*/  @P2 LDGSTS.E.BYPASS.LTC128B.128 [R237+0x11000], [R10.64+0x80] ;  /* 0x110000800aed2fae */ /* 0x000be2000b901d44 */
[C---:B------:R-:W-:Y:S02]  /*210d0*/  @P2 LEA.HI.X R25, R3.reuse, R140, R5, 0x1, P0 ;  /* 0x0000008c03192211 */ /* 0x040fe400000f0c05 */
[----:B------:R-:W-:Y:S03]  /*210e0*/  IADD3 R6, P1, R3, R225, RZ ;  /* 0x000000e103067210 */ /* 0x000fe60007f3e0ff */
[----:B------:R-:W-:Y:S01]  /*210f0*/  @!P2 STS.128 [R237+0x11000], RZ ;  /* 0x011000ffed00a388 */ /* 0x000fe20000000c00 */
[CC--:B------:R-:W-:Y:S02]  /*21100*/  @P3 LEA R30, P5, R6.reuse, R141.reuse, 0x1 ;  /* 0x0000008d061e3211 */ /* 0x0c0fe400078a08ff */
[----:B------:R-:W-:Y:S02]  /*21110*/  IADD3.X R5, R5, R226, RZ, P1, !PT ;  /* 0x000000e205057210 */ /* 0x000fe40000ffe4ff */
[C---:B--2---:R-:W-:Y:S01]  /*21120*/  @P2 LEA R18, P1, R6.reuse, R141, 0x1 ;  /* 0x0000008d06122211 */ /* 0x044fe200078208ff */
[----:B------:R-:W-:Y:S01]  /*21130*/  @!PT LDS RZ, [RZ] ;  /* 0x00000000fffff984 */ /* 0x000fe20000000800 */
[----:B------:R-:W-:Y:S01]  /*21140*/  @!PT LDS RZ, [RZ] ;  /* 0x00000000fffff984 */ /* 0x000fe20000000800 */
[----:B------:R-:W-:Y:S01]  /*21150*/  @!PT LDS RZ, [RZ] ;  /* 0x00000000fffff984 */ /* 0x000fe20000000800 */
[----:B------:R3:W-:Y:S01]  /*21160*/  @P3 LDGSTS.E.BYPASS.LTC128B.128 [R237+0xd800], [R14.64] ;  /* 0x0d8000000eed3fae */ /* 0x0007e2000b901d44 */
[CCC-:B------:R-:W-:Y:S02]  /*21170*/  @P3 LEA.HI.X R31, R6.reuse, R140.reuse, R5.reuse, 0x1, P5 ;  /* 0x0000008c061f3211 */ /* 0x1c0fe400028f0c05 */
[C---:B------:R-:W-:Y:S02]  /*21180*/  @P2 LEA.HI.X R19, R6.reuse, R140, R5, 0x1, P1 ;  /* 0x0000008c06132211 */ /* 0x040fe400008f0c05 */
[----:B------:R-:W-:Y:S01]  /*21190*/  IADD3 R4, P0, R6, R225, RZ ;  /* 0x000000e106047210 */ /* 0x000fe20007f1e0ff */
[----:B------:R-:W-:Y:S03]  /*211a0*/  @!P3 STS.128 [R237+0xd800], RZ ;  /* 0x00d800ffed00b388 */ /* 0x000fe60000000c00 */
[----:B------:R-:W-:Y:S02]  /*211b0*/  IADD3.X R3, R5, R226, RZ, P0, !PT ;  /* 0x000000e205037210 */ /* 0x000fe400007fe4ff */
[CC--:B------:R-:W-:Y:S01]  /*211c0*/  @P3 LEA R28, P4, R4.reuse, R141.reuse, 0x1 ;  /* 0x0000008d041c3211 */ /* 0x0c0fe200078808ff */
[----:B------:R-:W-:Y:S01]  /*211d0*/  @!PT LDS RZ, [RZ] ;  /* 0x00000000fffff984 */ /* 0x000fe20000000800 */
[----:B------:R-:W-:Y:S01]  /*211e0*/  @!PT LDS RZ, [RZ] ;  /* 0x00000000fffff984 */ /* 0x000fe20000000800 */
[----:B------:R-:W-:Y:S01]  /*211f0*/  @!PT LDS RZ, [RZ] ;  /* 0x00000000fffff984 */ /* 0x000fe20000000800 */
[----:B------:R5:W-:Y:S01]  /*21200*/  @P2 LDGSTS.E.BYPASS.LTC128B.128 [R237+0x11800], [R8.64+0x80] ;  /* 0x1180008008ed2fae */ /* 0x000be2000b901d44 */
[C---:B------:R-:W-:Y:S02]  /*21210*/  @P2 LEA R32, P0, R4.reuse, R141, 0x1 ;  /* 0x0000008d04202211 */ /* 0x040fe400078008ff */
[CCC-:B------:R-:W-:Y:S02]  /*21220*/  @P3 LEA.HI.X R29, R4.reuse, R140.reuse, R3.reuse, 0x1, P4 ;  /* 0x0000008c041d3211 */ /* 0x1c0fe400020f0c03 */
[----:B------:R-:W-:Y:S01]  /*21230*/  @P2 LEA.HI.X R33, R4, R140, R3, 0x1, P0 ;  /* 0x0000008c04212211 */ /* 0x000fe200000f0c03 */
[----:B------:R-:W-:Y:S01]  /*21240*/  @!P2 STS.128 [R237+0x11800], RZ ;  /* 0x011800ffed00a388 */ /* 0x000fe20000000c00 */
[----:B------:R-:W-:Y:S05]  /*21250*/  ISETP.GE.AND P0, PT, R240, 0x2, PT ;  /* 0x00000002f000780c */ /* 0x000fea0003f06270 */
[----:B------:R-:W-:Y:S01]  /*21260*/  @!PT LDS RZ, [RZ] ;  /* 0x00000000fffff984 */ /* 0x000fe20000000800 */
[----:B------:R-:W-:Y:S01]  /*21270*/  @!PT LDS RZ, [RZ] ;  /* 0x00000000fffff984 */ /* 0x000fe20000000800 */
[----:B------:R-:W-:Y:S01]  /*21280*/  @!PT LDS RZ, [RZ] ;  /* 0x00000000fffff984 */ /* 0x000fe20000000800 */
[----:B------:R2:W-:Y:S06]  /*21290*/  @P3 LDGSTS.E.BYPASS.LTC128B.128 [R237+0xe000], [R22.64] ;  /* 0x0e00000016ed3fae */ /* 0x0005ec000b901d44 */
[----:B------:R-:W-:Y:S06]  /*212a0*/  @!P3 STS.128 [R237+0xe000], RZ ;  /* 0x00e000ffed00b388 */ /* 0x000fec0000000c00 */
[----:B------:R-:W-:Y:S01]  /*212b0*/  @!PT LDS RZ, [RZ] ;  /* 0x00000000fffff984 */ /* 0x000fe20000000800 */
[----:B------:R-:W-:Y:S01]  /*212c0*/  @!PT LDS RZ, [RZ] ;  /* 0x00000000fffff984 */ /* 0x000fe20000000800 */
[----:B------:R-:W-:Y:S01]  /*212d0*/  @!PT LDS RZ, [RZ] ;  /* 0x00000000fffff984 */ /* 0x000fe20000000800 */
[----:B------:R2:W-:Y:S06]  /*212e0*/  @P2 LDGSTS.E.BYPASS.LTC128B.128 [R237+0x12000], [R20.64+0x80] ;  /* 0x1200008014ed2fae */ /* 0x0005ec000b901d44 */
[----:B------:R-:W-:Y:S06]  /*212f0*/  @!P2 STS.128 [R237+0x12000], RZ ;  /* 0x012000ffed00a388 */ /* 0x000fec0000000c00 */
        /* <DEDUP_REMOVED lines=30> */
[----:B------:R-:W-:Y:S06]  /*214e0*/  LDSM.16.M88.4 R64, [R224] ;  /* 0x00000000e040783b */ /* 0x000fec0000000200 */
[----:B-----5:R-:W5:Y:S06]  /*214f0*/  LDSM.16.M88.4 R8, [R223+0x4000] ;  /* 0x00400000df08783b */ /* 0x020f6c0000000200 */
[----:B----4-:R-:W3:Y:S06]  /*21500*/  LDSM.16.M88.4 R16, [R223+0x4800] ;  /* 0x00480000df10783b */ /* 0x010eec0000000200 */
[----:B-1----:R-:W2:Y:S06]  /*21510*/  LDSM.16.M88.4 R24, [R223+0x5000] ;  /* 0x00500000df18783b */ /* 0x002eac0000000200 */
[----:B------:R-:W0:Y:S06]  /*21520*/  LDGDEPBAR ;  /* 0x00000000000079af */ /* 0x000e2c0000000000 */
[----:B------:R-:W1:Y:S06]  /*21530*/  LDSM.16.M88.4 R32, [R223+0x5800] ;  /* 0x00580000df20783b */ /* 0x000e6c0000000200 */
[----:B------:R-:W4:Y:S06]  /*21540*/  LDSM.16.M88.4 R40, [R223+0x6000] ;  /* 0x00600000df28783b */ /* 0x000f2c0000000200 */
[----:B------:R-:W1:Y:S01]  /*21550*/  LDSM.16.M88.4 R48, [R223+0x6800] ;  /* 0x00680000df30783b */ /* 0x000e620000000200 */
[C---:B-----5:R-:W-:Y:S05]  /*21560*/  HMMA.16816.F32.BF16 R4, R64.reuse, R8, RZ ;  /* 0x000000084004723c */ /* 0x060fea00000418ff */
[----:B------:R-:W5:Y:S03]  /*21570*/  LDSM.16.M88.4 R56, [R223+0x7000] ;  /* 0x00700000df38783b */ /* 0x000f660000000200 */
[C---:B------:R-:W-:Y:S03]  /*21580*/  HMMA.16816.F32.BF16 R8, R64.reuse, R10, RZ ;  /* 0x0000000a4008723c */ /* 0x040fe600000418ff */
[----:B------:R-:W4:Y:S06]  /*21590*/  LDSM.16.M88.4 R132, [R223+0x7800] ;  /* 0x00780000df84783b */ /* 0x000f2c0000000200 */
[----:B------:R-:W-:Y:S01]  /*215a0*/  LDSM.16.M88.4 R140, [R222] ;  /* 0x00000000de8c783b */ /* 0x000fe20000000200 */
[C---:B---3--:R-:W-:Y:S05]  /*215b0*/  HMMA.16816.F32.BF16 R12, R64.reuse, R16, RZ ;  /* 0x00000010400c723c */ /* 0x048fea00000418ff */
[----:B------:R-:W3:Y:S03]  /*215c0*/  LDSM.16.M88.4 R144, [R221] ;  /* 0x00000000dd90783b */ /* 0x000ee60000000200 */
[C---:B------:R-:W-:Y:S03]  /*215d0*/  HMMA.16816.F32.BF16 R16, R64.reuse, R18, RZ ;  /* 0x000000124010723c */ /* 0x040fe600000418ff */
[----:B------:R-:W3:Y:S05]  /*215e0*/  LDSM.16.M88.4 R148, [R213] ;  /* 0x00000000d594783b */ /* 0x000eea0000000200 */
[C---:B--2---:R-:W-:Y:S01]  /*215f0*/  HMMA.16816.F32.BF16 R20, R64.reuse, R24, RZ ;  /* 0x000000184014723c */ /* 0x044fe200000418ff */
[----:B------:R-:W2:Y:S06]  /*21600*/  LDSM.16.M88.4 R152, [R212] ;  /* 0x00000000d498783b */ /* 0x000eac0000000200 */
[----:B------:R-:W2:Y:S01]  /*21610*/  LDSM.16.M88.4 R156, [R211] ;  /* 0x00000000d39c783b */ /* 0x000ea20000000200 */
[C---:B------:R-:W-:Y:S05]  /*21620*/  HMMA.16816.F32.BF16 R24, R64.reuse, R26, RZ ;  /* 0x0000001a4018723c */ /* 0x040fea00000418ff */
[----:B------:R-:W2:Y:S03]  /*21630*/  LDSM.16.M88.4 R160, [R210] ;  /* 0x00000000d2a0783b */ /* 0x000ea60000000200 */
[C---:B-1----:R-:W-:Y:S03]  /*21640*/  HMMA.16816.F32.BF16 R28, R64.reuse, R32, RZ ;  /* 0x00000020401c723c */ /* 0x042fe600000418ff */
[----:B------:R-:W1:Y:S05]  /*21650*/  LDSM.16.M88.4 R164, [R209] ;  /* 0x00000000d1a4783b */ /* 0x000e6a0000000200 */
[C---:B------:R-:W-:Y:S01]  /*21660*/  HMMA.16816.F32.BF16 R32, R64.reuse, R34, RZ ;  /* 0x000000224020723c */ /* 0x040fe200000418ff */
[----:B------:R-:W1:Y:S06]  /*21670*/  LDSM.16.M88.4 R168, [R208] ;  /* 0x00000000d0a8783b */ /* 0x000e6c0000000200 */
[----:B------:R-:W1:Y:S01]  /*21680*/  LDSM.16.M88.4 R172, [R207] ;  /* 0x00000000cfac783b */ /* 0x000e620000000200 */
[C---:B----4-:R-:W-:Y:S05]  /*21690*/  HMMA.16816.F32.BF16 R36, R64.reuse, R40, RZ ;  /* 0x000000284024723c */ /* 0x050fea00000418ff */
[----:B------:R-:W-:Y:S03]  /*216a0*/  LDSM.16.M88.4 R176, [R220] ;  /* 0x00000000dcb0783b */ /* 0x000fe60000000200 */
[C---:B------:R-:W-:Y:S03]  /*216b0*/  HMMA.16816.F32.BF16 R40, R64.reuse, R42, RZ ;  /* 0x0000002a4028723c */ /* 0x040fe600000418ff */
[----:B------:R-:W2:Y:S05]  /*216c0*/  LDSM.16.M88.4 R180, [R217+0x4000] ;  /* 0x00400000d9b4783b */ /* 0x000eaa0000000200 */
[C---:B------:R-:W-:Y:S01]  /*216d0*/  HMMA.16816.F32.BF16 R44, R64.reuse, R48, RZ ;  /* 0x00000030402c723c */ /* 0x040fe200000418ff */
[----:B------:R-:W-:Y:S06]  /*216e0*/  LDSM.16.M88.4 R184, [R222+0x2000] ;  /* 0x00200000deb8783b */ /* 0x000fec0000000200 */
[----:B------:R-:W-:Y:S01]  /*216f0*/  LDSM.16.M88.4 R188, [R205] ;  /* 0x00000000cdbc783b */ /* 0x000fe20000000200 */
[C---:B------:R-:W-:Y:S05]  /*21700*/  HMMA.16816.F32.BF16 R48, R64.reuse, R50, RZ ;  /* 0x000000324030723c */ /* 0x040fea00000418ff */
[----:B------:R-:W4:Y:S03]  /*21710*/  LD.E R3, [R136.64+0x18c] ;  /* 0x00018c0488037980 */ /* 0x000f26000c101900 */
[C---:B-----5:R-:W-:Y:S03]  /*21720*/  HMMA.16816.F32.BF16 R52, R64.reuse, R56, RZ ;  /* 0x000000384034723c */ /* 0x060fe600000418ff */
[----:B------:R-:W-:Y:S05]  /*21730*/  LDSM.16.M88.4 R192, [R219+0x2000] ;  /* 0x00200000dbc0783b */ /* 0x000fea0000000200 */
[C---:B------:R-:W-:Y:S01]  /*21740*/  HMMA.16816.F32.BF16 R56, R64.reuse, R58, RZ ;  /* 0x0000003a4038723c */ /* 0x040fe200000418ff */
[----:B------:R-:W-:Y:S07]  /*21750*/  LDSM.16.M88.4 R196, [R206+0x4000] ;  /* 0x00400000cec4783b */ /* 0x000fee0000000200 */
[C---:B------:R-:W-:Y:S08]  /*21760*/  HMMA.16816.F32.BF16 R60, R64.reuse, R132, RZ ;  /* 0x00000084403c723c */ /* 0x040ff000000418ff */
[----:B------:R-:W-:Y:S01]  /*21770*/  HMMA.16816.F32.BF16 R64, R64, R134, RZ ;  /* 0x000000864040723c */ /* 0x000fe200000418ff */
[----:B------:R-:W5:Y:S07]  /*21780*/  LDSM.16.M88.4 R132, [R217+0x4800] ;  /* 0x00480000d984783b */ /* 0x000f6e0000000200 */
[C---:B---3--:R-:W-:Y:S08]  /*21790*/  HMMA.16816.F32.BF16 R4, R140.reuse, R144, R4 ;  /* 0x000000908c04723c */ /* 0x048ff00000041804 */
[C---:B------:R-:W-:Y:S01]  /*217a0*/  HMMA.16816.F32.BF16 R8, R140.reuse, R146, R8 ;  /* 0x000000928c08723c */ /* 0x040fe20000041808 */
[----:B------:R-:W3:Y:S07]  /*217b0*/  LDSM.16.M88.4 R144, [R217+0x5000] ;  /* 0x00500000d990783b */ /* 0x000eee0000000200 */
[C---:B------:R-:W-:Y:S08]  /*217c0*/  HMMA.16816.F32.BF16 R12, R140.reuse, R148, R12 ;  /* 0x000000948c0c723c */ /* 0x040ff0000004180c */
[C---:B------:R-:W-:Y:S01]  /*217d0*/  HMMA.16816.F32.BF16 R16, R140.reuse, R150, R16 ;  /* 0x000000968c10723c */ /* 0x040fe20000041810 */
[----:B------:R-:W1:Y:S07]  /*217e0*/  LDSM.16.M88.4 R148, [R217+0x5800] ;  /* 0x00580000d994783b */ /* 0x000e6e0000000200 */
[C---:B--2---:R-:W-:Y:S08]  /*217f0*/  HMMA.16816.F32.BF16 R20, R140.reuse, R152, R20 ;  /* 0x000000988c14723c */ /* 0x044ff00000041814 */
[C---:B------:R-:W-:Y:S01]  /*21800*/  HMMA.16816.F32.BF16 R24, R140.reuse, R154, R24 ;  /* 0x0000009a8c18723c */ /* 0x040fe20000041818 */
[----:B------:R-:W2:Y:S07]  /*21810*/  LDSM.16.M88.4 R152, [R217+0x6000] ;  /* 0x00600000d998783b */ /* 0x000eae0000000200 */
[C---:B------:R-:W-:Y:S08]  /*21820*/  HMMA.16816.F32.BF16 R28, R140.reuse, R156, R28 ;  /* 0x0000009c8c1c723c */ /* 0x040ff0000004181c */
[C---:B------:R-:W-:Y:S01]  /*21830*/  HMMA.16816.F32.BF16 R32, R140.reuse, R158, R32 ;  /* 0x0000009e8c20723c */ /* 0x040fe20000041820 */
[----:B------:R-:W2:Y:S07]  /*21840*/  LDSM.16.M88.4 R156, [R217+0x6800] ;  /* 0x00680000d99c783b */ /* 0x000eae0000000200 */
[C---:B------:R-:W-:Y:S08]  /*21850*/  HMMA.16816.F32.BF16 R36, R140.reuse, R160, R36 ;  /* 0x000000a08c24723c */ /* 0x040ff00000041824 */
[C---:B------:R-:W-:Y:S01]  /*21860*/  HMMA.16816.F32.BF16 R40, R140.reuse, R162, R40 ;  /* 0x000000a28c28723c */ /* 0x040fe20000041828 */
[----:B------:R-:W-:Y:S07]  /*21870*/  LDSM.16.M88.4 R160, [R217+0x7800] ;  /* 0x00780000d9a0783b */ /* 0x000fee0000000200 */
[C---:B-1----:R-:W-:Y:S08]  /*21880*/  HMMA.16816.F32.BF16 R44, R140.reuse, R164, R44 ;  /* 0x000000a48c2c723c */ /* 0x042ff0000004182c */
[C---:B------:R-:W-:Y:S01]  /*21890*/  HMMA.16816.F32.BF16 R48, R140.reuse, R166, R48 ;  /* 0x000000a68c30723c */ /* 0x040fe20000041830 */
[----:B------:R-:W-:Y:S07]  /*218a0*/  LDSM.16.M88.4 R164, [R219] ;  /* 0x00000000dba4783b */ /* 0x000fee0000000200 */
[C---:B------:R-:W-:Y:S08]  /*218b0*/  HMMA.16816.F32.BF16 R52, R140.reuse, R168, R52 ;  /* 0x000000a88c34723c */ /* 0x040ff00000041834 */
[C---:B------:R-:W-:Y:S01]  /*218c0*/  HMMA.16816.F32.BF16 R56, R140.reuse, R170, R56 ;  /* 0x000000aa8c38723c */ /* 0x040fe20000041838 */
[----:B------:R-:W-:Y:S07]  /*218d0*/  LDSM.16.M88.4 R168, [R206] ;  /* 0x00000000cea8783b */ /* 0x000fee0000000200 */
[C---:B------:R-:W-:Y:S08]  /*218e0*/  HMMA.16816.F32.BF16 R60, R140.reuse, R172, R60 ;  /* 0x000000ac8c3c723c */ /* 0x040ff0000004183c */
[----:B------:R-:W-:Y:S01]  /*218f0*/  HMMA.16816.F32.BF16 R64, R140, R174, R64 ;  /* 0x000000ae8c40723c */ /* 0x000fe20000041840 */
[----:B------:R-:W1:Y:S06]  /*21900*/  LDSM.16.M88.4 R140, [R217+0x7000] ;  /* 0x00700000d98c783b */ /* 0x000e6c0000000200 */
[----:B------:R-:W1:Y:S01]  /*21910*/  LDSM.16.M88.4 R172, [R206+0x800] ;  /* 0x00080000ceac783b */ /* 0x000e620000000200 */
[C---:B------:R-:W-:Y:S08]  /*21920*/  HMMA.16816.F32.BF16 R4, R176.reuse, R180, R4 ;  /* 0x000000b4b004723c */ /* 0x040ff00000041804 */
[C---:B------:R-:W-:Y:S01]  /*21930*/  HMMA.16816.F32.BF16 R8, R176.reuse, R182, R8 ;  /* 0x000000b6b008723c */ /* 0x040fe20000041808 */
[----:B------:R-:W1:Y:S07]  /*21940*/  LDSM.16.M88.4 R180, [R206+0x1000] ;  /* 0x00100000ceb4783b */ /* 0x000e6e0000000200 */
[C---:B-----5:R-:W-:Y:S08]  /*21950*/  HMMA.16816.F32.BF16 R12, R176.reuse, R132, R12 ;  /* 0x00000084b00c723c */ /* 0x060ff0000004180c */
        /* <DEDUP_REMOVED lines=8> */
[C---:B--2---:R-:W-:Y:S08]  /*219e0*/  HMMA.16816.F32.BF16 R36, R176.reuse, R152, R36 ;  /* 0x00000098b024723c */ /* 0x044ff00000041824 */
[C---:B------:R-:W-:Y:S01]  /*219f0*/  HMMA.16816.F32.BF16 R40, R176.reuse, R154, R40 ;  /* 0x0000009ab028723c */ /* 0x040fe20000041828 */
[----:B------:R-:W2:Y:S07]  /*21a00*/  LDSM.16.M88.4 R152, [R206+0x3000] ;  /* 0x00300000ce98783b */ /* 0x000eae0000000200 */
        /* <DEDUP_REMOVED lines=8> */
[----:B------:R-:W1:Y:S06]  /*21a90*/  LDSM.16.M88.4 R160, [R223+0x8000] ;  /* 0x00800000dfa0783b */ /* 0x000e6c0000000200 */
[----:B------:R-:W-:Y:S01]  /*21aa0*/  LDSM.16.M88.4 R176, [R223+0x9800] ;  /* 0x00980000dfb0783b */ /* 0x000fe20000000200 */
        /* <DEDUP_REMOVED lines=20> */
[----:B------:R-:W2:Y:S07]  /*21bf0*/  LDSM.16.M88.4 R152, [R204] ;  /* 0x00000000cc98783b */ /* 0x000eae0000000200 */
[C---:B-1----:R-:W-:Y:S08]  /*21c00*/  HMMA.16816.F32.BF16 R60, R164.reuse, R140, R60 ;  /* 0x0000008ca43c723c */ /* 0x042ff0000004183c */
[----:B------:R-:W-:Y:S01]  /*21c10*/  HMMA.16816.F32.BF16 R64, R164, R142, R64 ;  /* 0x0000008ea440723c */ /* 0x000fe20000041840 */
[----:B------:R-:W1:Y:S06]  /*21c20*/  LDSM.16.M88.4 R140, [R203] ;  /* 0x00000000cb8c783b */ /* 0x000e6c0000000200 */
[----:B------:R-:W-:Y:S01]  /*21c30*/  LDSM.16.M88.4 R164, [R217+0x8000] ;  /* 0x00800000d9a4783b */ /* 0x000fe20000000200 */
[C---:B------:R-:W-:Y:S08]  /*21c40*/  HMMA.16816.F32.BF16 R4, R156.reuse, R160, R4 ;  /* 0x000000a09c04723c */ /* 0x040ff00000041804 */
[C---:B------:R-:W-:Y:S01]  /*21c50*/  HMMA.16816.F32.BF16 R8, R156.reuse, R162, R8 ;  /* 0x000000a29c08723c */ /* 0x040fe20000041808 */
[----:B------:R-:W1:Y:S07]  /*21c60*/  LDSM.16.M88.4 R160, [R202] ;  /* 0x00000000caa0783b */ /* 0x000e6e0000000200 */
        /* <DEDUP_REMOVED lines=11> */
[----:B------:R-:W5:Y:S07]  /*21d20*/  LDSM.16.M88.4 R132, [R201] ;  /* 0x00000000c984783b */ /* 0x000f6e0000000200 */
[C---:B---3--:R-:W-:Y:S08]  /*21d30*/  HMMA.16816.F32.BF16 R44, R156.reuse, R144, R44 ;  /* 0x000000909c2c723c */ /* 0x048ff0000004182c */
[C---:B------:R-:W-:Y:S01]  /*21d40*/  HMMA.16816.F32.BF16 R48, R156.reuse, R146, R48 ;  /* 0x000000929c30723c */ /* 0x040fe20000041830 */
[----:B------:R-:W3:Y:S07]  /*21d50*/  LDSM.16.M88.4 R144, [R200] ;  /* 0x00000000c890783b */ /* 0x000eee0000000200 */
[C---:B------:R-:W-:Y:S08]  /*21d60*/  HMMA.16816.F32.BF16 R52, R156.reuse, R148, R52 ;  /* 0x000000949c34723c */ /* 0x040ff00000041834 */
[C---:B------:R-:W-:Y:S01]  /*21d70*/  HMMA.16816.F32.BF16 R56, R156.reuse, R150, R56 ;  /* 0x000000969c38723c */ /* 0x040fe20000041838 */
[----:B------:R-:W1:Y:S07]  /*21d80*/  LDSM.16.M88.4 R148, [R139] ;  /* 0x000000008b94783b */ /* 0x000e6e0000000200 */
[C---:B------:R-:W-:Y:S08]  /*21d90*/  HMMA.16816.F32.BF16 R60, R156.reuse, R180, R60 ;  /* 0x000000b49c3c723c */ /* 0x040ff0000004183c */
[----:B------:R-:W-:Y:S01]  /*21da0*/  HMMA.16816.F32.BF16 R64, R156, R182, R64 ;  /* 0x000000b69c40723c */ /* 0x000fe20000041840 */
[----:B------:R-:W-:Y:S06]  /*21db0*/  LDSM.16.M88.4 R156, [R220+0x2000] ;  /* 0x00200000dc9c783b */ /* 0x000fec0000000200 */
[----:B------:R-:W-:Y:S01]  /*21dc0*/  LDSM.16.M88.4 R180, [R217+0xa800] ;  /* 0x00a80000d9b4783b */ /* 0x000fe20000000200 */
[C---:B------:R-:W-:Y:S08]  /*21dd0*/  HMMA.16816.F32.BF16 R4, R184.reuse, R188, R4 ;  /* 0x000000bcb804723c */ /* 0x040ff00000041804 */
[C---:B------:R-:W-:Y:S01]  /*21de0*/  HMMA.16816.F32.BF16 R8, R184.reuse, R190, R8 ;  /* 0x000000beb808723c */ /* 0x040fe20000041808 */
[----:B------:R-:W-:Y:S07]  /*21df0*/  LDSM.16.M88.4 R188, [R217+0xb000] ;  /* 0x00b00000d9bc783b */ /* 0x000fee0000000200 */
[C---:B--2---:R-:W-:Y:S08]  /*21e00*/  HMMA.16816.F32.BF16 R12, R184.reuse, R152, R12 ;  /* 0x00000098b80c723c */ /* 0x044ff0000004180c */
[C---:B------:R-:W-:Y:S01]  /*21e10*/  HMMA.16816.F32.BF16 R16, R184.reuse, R154, R16 ;  /* 0x0000009ab810723c */ /* 0x040fe20000041810 */
[----:B------:R-:W2:Y:S07]  /*21e20*/  LDSM.16.M88.4 R152, [R138] ;  /* 0x000000008a98783b */ /* 0x000eae0000000200 */
[C---:B-1----:R-:W-:Y:S08]  /*21e30*/  HMMA.16816.F32.BF16 R20, R184.reuse, R140, R20 ;  /* 0x0000008cb814723c */ /* 0x042ff00000041814 */
[C---:B------:R-:W-:Y:S01]  /*21e40*/  HMMA.16816.F32.BF16 R24, R184.reuse, R142, R24 ;  /* 0x0000008eb818723c */ /* 0x040fe20000041818 */
[----:B------:R-:W1:Y:S07]  /*21e50*/  LDSM.16.M88.4 R140, [R217+0x8800] ;  /* 0x00880000d98c783b */ /* 0x000e6e0000000200 */
[C---:B------:R-:W-:Y:S08]  /*21e60*/  HMMA.16816.F32.BF16 R28, R184.reuse, R160, R28 ;  /* 0x000000a0b81c723c */ /* 0x040ff0000004181c */
[C---:B------:R-:W-:Y:S01]  /*21e70*/  HMMA.16816.F32.BF16 R32, R184.reuse, R162, R32 ;  /* 0x000000a2b820723c */ /* 0x040fe20000041820 */
[----:B------:R-:W1:Y:S07]  /*21e80*/  LDSM.16.M88.4 R160, [R217+0xb800] ;  /* 0x00b80000d9a0783b */ /* 0x000e6e0000000200 */
[C---:B-----5:R-:W-:Y:S08]  /*21e90*/  HMMA.16816.F32.BF16 R36, R184.reuse, R132, R36 ;  /* 0x00000084b824723c */ /* 0x060ff00000041824 */
[C---:B------:R-:W-:Y:S01]  /*21ea0*/  HMMA.16816.F32.BF16 R40, R184.reuse, R134, R40 ;  /* 0x00000086b828723c */ /* 0x040fe20000041828 */
[----:B------:R-:W5:Y:S07]  /*21eb0*/  LDSM.16.M88.4 R132, [R206+0x4800] ;  /* 0x00480000ce84783b */ /* 0x000f6e0000000200 */
[C---:B---3--:R-:W-:Y:S08]  /*21ec0*/  HMMA.16816.F32.BF16 R44, R184.reuse, R144, R44 ;  /* 0x00000090b82c723c */ /* 0x048ff0000004182c */
[C---:B------:R-:W-:Y:S08]  /*21ed0*/  HMMA.16816.F32.BF16 R48, R184.reuse, R146, R48 ;  /* 0x00000092b830723c */ /* 0x040ff00000041830 */
[C---:B------:R-:W-:Y:S08]  /*21ee0*/  HMMA.16816.F32.BF16 R52, R184.reuse, R148, R52 ;  /* 0x00000094b834723c */ /* 0x040ff00000041834 */
[C---:B------:R-:W-:Y:S08]  /*21ef0*/  HMMA.16816.F32.BF16 R56, R184.reuse, R150, R56 ;  /* 0x00000096b838723c */ /* 0x040ff00000041838 */
[C---:B--2---:R-:W-:Y:S08]  /*21f00*/  HMMA.16816.F32.BF16 R60, R184.reuse, R152, R60 ;  /* 0x00000098b83c723c */ /* 0x044ff0000004183c */
[----:B------:R-:W-:Y:S08]  /*21f10*/  HMMA.16816.F32.BF16 R64, R184, R154, R64 ;  /* 0x0000009ab840723c */ /* 0x000ff00000041840 */
[C---:B------:R-:W-:Y:S08]  /*21f20*/  HMMA.16816.F32.BF16 R4, R156.reuse, R164, R4 ;  /* 0x000000a49c04723c */ /* 0x040ff00000041804 */
[C---:B------:R-:W-:Y:S08]  /*21f30*/  HMMA.16816.F32.BF16 R8, R156.reuse, R166, R8 ;  /* 0x000000a69c08723c */ /* 0x040ff00000041808 */
[C---:B-1----:R-:W-:Y:S07]  /*21f40*/  HMMA.16816.F32.BF16 R12, R156.reuse, R140, R12 ;  /* 0x0000008c9c0c723c */ /* 0x042fee000004180c */
[----:B------:R-:W-:Y:S01]  /*21f50*/  MOV R141, R244 ;  /* 0x000000f4008d7202 */ /* 0x000fe20000000f00 */
[C---:B------:R-:W-:Y:S04]  /*21f60*/  HMMA.16816.F32.BF16 R16, R156.reuse, R142, R16 ;  /* 0x0000008e9c10723c */ /* 0x040fe80000041810 */
[----:B------:R-:W-:Y:S04]  /*21f70*/  MOV R140, R245 ;  /* 0x000000f5008c7202 */ /* 0x000fe80000000f00 */
        /* <DEDUP_REMOVED lines=14> */
[C---:B-----5:R-:W-:Y:S08]  /*22060*/  HMMA.16816.F32.BF16 R12, R192.reuse, R132, R12 ;  /* 0x00000084c00c723c */ /* 0x060ff0000004180c */
[-C--:B----4-:R-:W-:Y:S01]  /*22070*/  FMUL.FTZ R4, R4, R3.reuse ;  /* 0x0000000304047220 */ /* 0x090fe20000410000 */
[C---:B------:R-:W-:Y:S03]  /*22080*/  HMMA.16816.F32.BF16 R16, R192.reuse, R134, R16 ;  /* 0x00000086c010723c */ /* 0x040fe60000041810 */
[----:B------:R-:W1:Y:S01]  /*22090*/  MUFU.TANH R146, R4 ;  /* 0x0000000400927308 */ /* 0x000e620000002400 */
[-C--:B------:R-:W-:Y:S02]  /*220a0*/  FMUL.FTZ R5, R5, R3.reuse ;  /* 0x0000000305057220 */ /* 0x080fe40000410000 */
[-C--:B------:R-:W-:Y:S02]  /*220b0*/  FMUL.FTZ R6, R6, R3.reuse ;  /* 0x0000000306067220 */ /* 0x080fe40000410000 */
[-C--:B------:R-:W-:Y:S04]  /*220c0*/  FMUL.FTZ R7, R7, R3.reuse ;  /* 0x0000000307077220 */ /* 0x080fe80000410000 */
[-C--:B------:R-:W-:Y:S01]  /*220d0*/  FMUL.FTZ R8, R8, R3.reuse ;  /* 0x0000000308087220 */ /* 0x080fe20000410000 */
[----:B------:R-:W2:Y:S01]  /*220e0*/  MUFU.TANH R145, R5 ;  /* 0x0000000500917308 */ /* 0x000ea20000002400 */
[-C--:B------:R-:W-:Y:S02]  /*220f0*/  FMUL.FTZ R9, R9, R3.reuse ;  /* 0x0000000309097220 */ /* 0x080fe40000410000 */
[-C--:B------:R-:W-:Y:S02]  /*22100*/  FMUL.FTZ R10, R10, R3.reuse ;  /* 0x000000030a0a7220 */ /* 0x080fe40000410000 */
[-C--:B------:R-:W-:Y:S02]  /*22110*/  FMUL.FTZ R11, R11, R3.reuse ;  /* 0x000000030b0b7220 */ /* 0x080fe40000410000 */
[-C--:B------:R-:W-:Y:S02]  /*22120*/  FMUL.FTZ R12, R12, R3.reuse ;  /* 0x000000030c0c7220 */ /* 0x080fe40000410000 */
[-C--:B------:R-:W-:Y:S01]  /*22130*/  FMUL.FTZ R13, R13, R3.reuse ;  /* 0x000000030d0d7220 */ /* 0x080fe20000410000 */
[----:B------:R-:W3:Y:S01]  /*22140*/  MUFU.TANH R144, R6 ;  /* 0x0000000600907308 */ /* 0x000ee20000002400 */
[-C--:B------:R-:W-:Y:S02]  /*22150*/  FMUL.FTZ R14, R14, R3.reuse ;  /* 0x000000030e0e7220 */ /* 0x080fe40000410000 */
[-C--:B------:R-:W-:Y:S02]  /*22160*/  FMUL.FTZ R15, R15, R3.reuse ;  /* 0x000000030f0f7220 */ /* 0x080fe40000410000 */
[-C--:B------:R-:W-:Y:S02]  /*22170*/  FMUL.FTZ R16, R16, R3.reuse ;  /* 0x0000000310107220 */ /* 0x080fe40000410000 */
[-C--:B------:R-:W-:Y:S02]  /*22180*/  FMUL.FTZ R17, R17, R3.reuse ;  /* 0x0000000311117220 */ /* 0x080fe40000410000 */
[-C--:B------:R-:W-:Y:S01]  /*22190*/  FMUL.FTZ R18, R18, R3.reuse ;  /* 0x0000000312127220 */ /* 0x080fe20000410000 */
[----:B------:R4:W1:Y:S01]  /*221a0*/  MUFU.TANH R142, R7 ;  /* 0x00000007008e7308 */ /* 0x0008620000002400 */
[-C--:B------:R-:W-:Y:S09]  /*221b0*/  FMUL.FTZ R19, R19, R3.reuse ;  /* 0x0000000313137220 */ /* 0x080ff20000410000 */
[----:B------:R-:W1:Y:S10]  /*221c0*/  MUFU.TANH R143, R8 ;  /* 0x00000008008f7308 */ /* 0x000e740000002400 */
[----:B------:R-:W1:Y:S01]  /*221d0*/  MUFU.TANH R132, R9 ;  /* 0x0000000900847308 */ /* 0x000e620000002400 */
[----:B----4-:R-:W4:Y:S09]  /*221e0*/  LDSM.16.M88.4 R4, [R206+0x5000] ;  /* 0x00500000ce04783b */ /* 0x010f320000000200 */
[----:B------:R-:W1:Y:S10]  /*221f0*/  MUFU.TANH R151, R10 ;  /* 0x0000000a00977308 */ /* 0x000e740000002400 */
[----:B------:R5:W1:Y:S10]  /*22200*/  MUFU.TANH R149, R11 ;  /* 0x0000000b00957308 */ /* 0x000a740000002400 */
[----:B------:R1:W1:Y:S10]  /*22210*/  MUFU.TANH R147, R12 ;  /* 0x0000000c00937308 */ /* 0x0002740000002400 */
[----:B------:R1:W1:Y:S01]  /*22220*/  MUFU.TANH R252, R13 ;  /* 0x0000000d00fc7308 */ /* 0x0002620000002400 */
[----:B-----5:R-:W5:Y:S01]  /*22230*/  LDSM.16.M88.4 R8, [R206+0x5800] ;  /* 0x00580000ce08783b */ /* 0x020f620000000200 */
[C---:B----4-:R-:W-:Y:S08]  /*22240*/  HMMA.16816.F32.BF16 R20, R192.reuse, R4, R20 ;  /* 0x00000004c014723c */ /* 0x050ff00000041814 */
[----:B------:R4:W1:Y:S01]  /*22250*/  MUFU.TANH R251, R14 ;  /* 0x0000000e00fb7308 */ /* 0x0008620000002400 */
[C---:B------:R-:W-:Y:S01]  /*22260*/  HMMA.16816.F32.BF16 R24, R192.reuse, R6, R24 ;  /* 0x00000006c018723c */ /* 0x040fe20000041818 */
[----:B------:R-:W1:Y:S08]  /*22270*/  LDSM.16.M88.4 R4, [R206+0x6000] ;  /* 0x00600000ce04783b */ /* 0x000e700000000200 */
[----:B------:R4:W1:Y:S06]  /*22280*/  MUFU.TANH R250, R15 ;  /* 0x0000000f00fa7308 */ /* 0x00086c0000002400 */
[-C--:B------:R-:W-:Y:S04]  /*22290*/  FMUL.FTZ R20, R20, R3.reuse ;  /* 0x0000000314147220 */ /* 0x080fe80000410000 */
[----:B------:R4:W1:Y:S01]  /*222a0*/  MUFU.TANH R157, R16 ;  /* 0x00000010009d7308 */ /* 0x0008620000002400 */
[-C--:B------:R-:W-:Y:S02]  /*222b0*/  FMUL.FTZ R21, R21, R3.reuse ;  /* 0x0000000315157220 */ /* 0x080fe40000410000 */
[-C--:B------:R-:W-:Y:S02]  /*222c0*/  FMUL.FTZ R22, R22, R3.reuse ;  /* 0x0000000316167220 */ /* 0x080fe40000410000 */
[-C--:B------:R-:W-:Y:S02]  /*222d0*/  FMUL.FTZ R23, R23, R3.reuse ;  /* 0x0000000317177220 */ /* 0x080fe40000410000 */
[-C--:B------:R-:W-:Y:S02]  /*222e0*/  FMUL.FTZ R24, R24, R3.reuse ;  /* 0x0000000318187220 */ /* 0x080fe40000410000 */
[-C--:B------:R-:W-:Y:S01]  /*222f0*/  FMUL.FTZ R25, R25, R3.reuse ;  /* 0x0000000319197220 */ /* 0x080fe20000410000 */
[----:B------:R4:W2:Y:S01]  /*22300*/  MUFU.TANH R158, R17 ;  /* 0x00000011009e7308 */ /* 0x0008a20000002400 */
[-C--:B------:R-:W-:Y:S02]  /*22310*/  FMUL.FTZ R26, R26, R3.reuse ;  /* 0x000000031a1a7220 */ /* 0x080fe40000410000 */
[-C--:B------:R-:W-:Y:S01]  /*22320*/  FMUL.FTZ R27, R27, R3.reuse ;  /* 0x000000031b1b7220 */ /* 0x080fe20000410000 */
[C---:B-----5:R-:W-:Y:S06]  /*22330*/  HMMA.16816.F32.BF16 R28, R192.reuse, R8, R28 ;  /* 0x00000008c01c723c */ /* 0x060fec000004181c */
[----:B------:R4:W2:Y:S02]  /*22340*/  MUFU.TANH R249, R18 ;  /* 0x0000001200f97308 */ /* 0x0008a40000002400 */
[C---:B------:R-:W-:Y:S01]  /*22350*/  HMMA.16816.F32.BF16 R32, R192.reuse, R10, R32 ;  /* 0x0000000ac020723c */ /* 0x040fe20000041820 */
[----:B------:R-:W5:Y:S07]  /*22360*/  LDSM.16.M88.4 R8, [R206+0x6800] ;  /* 0x00680000ce08783b */ /* 0x000f6e0000000200 */
[----:B------:R4:W2:Y:S01]  /*22370*/  MUFU.TANH R166, R19 ;  /* 0x0000001300a67308 */ /* 0x0008a20000002400 */
[C---:B-1----:R-:W-:Y:S07]  /*22380*/  HMMA.16816.F32.BF16 R36, R192.reuse, R4, R36 ;  /* 0x00000004c024723c */ /* 0x042fee0000041824 */
[-C--:B------:R-:W-:Y:S01]  /*22390*/  FMUL.FTZ R28, R28, R3.reuse ;  /* 0x000000031c1c7220 */ /* 0x080fe20000410000 */
[C---:B------:R-:W-:Y:S01]  /*223a0*/  HMMA.16816.F32.BF16 R40, R192.reuse, R6, R40 ;  /* 0x00000006c028723c */ /* 0x040fe20000041828 */
[----:B------:R4:W1:Y:S01]  /*223b0*/  MUFU.TANH R167, R20 ;  /* 0x0000001400a77308 */ /* 0x0008620000002400 */
[----:B------:R-:W1:Y:S02]  /*223c0*/  LDSM.16.M88.4 R4, [R206+0x7000] ;  /* 0x00700000ce04783b */ /* 0x000e640000000200 */
[-C--:B------:R-:W-:Y:S02]  /*223d0*/  FMUL.FTZ R29, R29, R3.reuse ;  /* 0x000000031d1d7220 */ /* 0x080fe40000410000 */
[-C--:B------:R-:W-:Y:S02]  /*223e0*/  FMUL.FTZ R30, R30, R3.reuse ;  /* 0x000000031e1e7220 */ /* 0x080fe40000410000 */
[-C--:B------:R-:W-:Y:S03]  /*223f0*/  FMUL.FTZ R31, R31, R3.reuse ;  /* 0x000000031f1f7220 */ /* 0x080fe60000410000 */
[----:B------:R4:W1:Y:S01]  /*22400*/  MUFU.TANH R168, R21 ;  /* 0x0000001500a87308 */ /* 0x0008620000002400 */
[-C--:B------:R-:W-:Y:S02]  /*22410*/  FMUL.FTZ R32, R32, R3.reuse ;  /* 0x0000000320207220 */ /* 0x080fe40000410000 */
[-C--:B------:R-:W-:Y:S02]  /*22420*/  FMUL.FTZ R33, R33, R3.reuse ;  /* 0x0000000321217220 */ /* 0x080fe40000410000 */
[-C--:B------:R-:W-:Y:S02]  /*22430*/  FMUL.FTZ R34, R34, R3.reuse ;  /* 0x0000000322227220 */ /* 0x080fe40000410000 */
[-C--:B------:R-:W-:Y:S02]  /*22440*/  FMUL.FTZ R35, R35, R3.reuse ;  /* 0x0000000323237220 */ /* 0x080fe40000410000 */
[-C--:B------:R-:W-:Y:S01]  /*22450*/  FMUL.FTZ R36, R36, R3.reuse ;  /* 0x0000000324247220 */ /* 0x080fe20000410000 */
[----:B------:R4:W2:Y:S01]  /*22460*/  MUFU.TANH R169, R22 ;  /* 0x0000001600a97308 */ /* 0x0008a20000002400 */
[-C--:B------:R-:W-:Y:S01]  /*22470*/  FMUL.FTZ R37, R37, R3.reuse ;  /* 0x0000000325257220 */ /* 0x080fe20000410000 */
[C---:B-----5:R-:W-:Y:S03]  /*22480*/  HMMA.16816.F32.BF16 R44, R192.reuse, R8, R44 ;  /* 0x00000008c02c723c */ /* 0x060fe6000004182c */
[-C--:B------:R-:W-:Y:S02]  /*22490*/  FMUL.FTZ R38, R38, R3.reuse ;  /* 0x0000000326267220 */ /* 0x080fe40000410000 */
[-C--:B------:R-:W-:Y:S03]  /*224a0*/  FMUL.FTZ R39, R39, R3.reuse ;  /* 0x0000000327277220 */ /* 0x080fe60000410000 */
[----:B------:R4:W2:Y:S01]  /*224b0*/  MUFU.TANH R170, R23 ;  /* 0x0000001700aa7308 */ /* 0x0008a20000002400 */
[C---:B------:R-:W-:Y:S01]  /*224c0*/  HMMA.16816.F32.BF16 R48, R192.reuse, R10, R48 ;  /* 0x0000000ac030723c */ /* 0x040fe20000041830 */
[----:B------:R-:W5:Y:S01]  /*224d0*/  LDSM.16.M88.4 R8, [R206+0x7800] ;  /* 0x00780000ce08783b */ /* 0x000f620000000200 */
[----:B------:R-:W-:Y:S04]  /*224e0*/  DEPBAR.LE SB0, 0x0 ;  /* 0x000080000000791a */ /* 0x000fe80000000000 */
[-C--:B------:R-:W-:Y:S02]  /*224f0*/  FMUL.FTZ R40, R40, R3.reuse ;  /* 0x0000000328287220 */ /* 0x080fe40000410000 */
[-C--:B------:R-:W-:Y:S01]  /*22500*/  FMUL.FTZ R41, R41, R3.reuse ;  /* 0x0000000329297220 */ /* 0x080fe20000410000 */
[----:B------:R4:W2:Y:S01]  /*22510*/  MUFU.TANH R171, R24 ;  /* 0x0000001800ab7308 */ /* 0x0008a20000002400 */
[----:B------:R-:W-:Y:S01]  /*22520*/  BAR.SYNC.DEFER_BLOCKING 0x0 ;  /* 0x0000000000007b1d */ /* 0x000fe20000010000 */
[C---:B-1----:R-:W-:Y:S05]  /*22530*/  HMMA.16816.F32.BF16 R52, R192.reuse, R4, R52 ;  /* 0x00000004c034723c */ /* 0x042fea0000041834 */
[-C--:B------:R-:W-:Y:S02]  /*22540*/  FMUL.FTZ R42, R42, R3.reuse ;  /* 0x000000032a2a7220 */ /* 0x080fe40000410000 */
[-C--:B------:R-:W-:Y:S01]  /*22550*/  FMUL.FTZ R43, R43, R3.reuse ;  /* 0x000000032b2b7220 */ /* 0x080fe20000410000 */
[----:B------:R4:W1:Y:S01]  /*22560*/  MUFU.TANH R172, R25 ;  /* 0x0000001900ac7308 */ /* 0x0008620000002400 */
[C---:B------:R-:W-:Y:S03]  /*22570*/  HMMA.16816.F32.BF16 R56, R192.reuse, R6, R56 ;  /* 0x00000006c038723c */ /* 0x040fe60000041838 */
[-C--:B------:R-:W-:Y:S02]  /*22580*/  FMUL.FTZ R44, R44, R3.reuse ;  /* 0x000000032c2c7220 */ /* 0x080fe40000410000 */
[-C--:B------:R-:W-:Y:S02]  /*22590*/  FMUL.FTZ R45, R45, R3.reuse ;  /* 0x000000032d2d7220 */ /* 0x080fe40000410000 */
[-C--:B------:R-:W-:Y:S02]  /*225a0*/  FMUL.FTZ R46, R46, R3.reuse ;  /* 0x000000032e2e7220 */ /* 0x080fe40000410000 */
[----:B------:R4:W1:Y:S03]  /*225b0*/  MUFU.TANH R173, R26 ;  /* 0x0000001a00ad7308 */ /* 0x0008660000002400 */
[-C--:B------:R-:W-:Y:S02]  /*225c0*/  FMUL.FTZ R47, R47, R3.reuse ;  /* 0x000000032f2f7220 */ /* 0x080fe40000410000 */
[-C--:B------:R-:W-:Y:S02]  /*225d0*/  FMUL.FTZ R48, R48, R3.reuse ;  /* 0x0000000330307220 */ /* 0x080fe40000410000 */
[-C--:B------:R-:W-:Y:S02]  /*225e0*/  FMUL.FTZ R49, R49, R3.reuse ;  /* 0x0000000331317220 */ /* 0x080fe40000410000 */
[-C--:B------:R-:W-:Y:S01]  /*225f0*/  FMUL.FTZ R50, R50, R3.reuse ;  /* 0x0000000332327220 */ /* 0x080fe20000410000 */
[----:B------:R4:W1:Y:S01]  /*22600*/  MUFU.TANH R175, R27 ;  /* 0x0000001b00af7308 */ /* 0x0008620000002400 */
[-C--:B------:R-:W-:Y:S01]  /*22610*/  FMUL.FTZ R51, R51, R3.reuse ;  /* 0x0000000333337220 */ /* 0x080fe20000410000 */
[C---:B-----5:R-:W-:Y:S03]  /*22620*/  HMMA.16816.F32.BF16 R60, R192.reuse, R8, R60 ;  /* 0x00000008c03c723c */ /* 0x060fe6000004183c */
[-C--:B------:R-:W-:Y:S02]  /*22630*/  FMUL.FTZ R52, R52, R3.reuse ;  /* 0x0000000334347220 */ /* 0x080fe40000410000 */
[-C--:B------:R-:W-:Y:S02]  /*22640*/  FMUL.FTZ R53, R53, R3.reuse ;  /* 0x0000000335357220 */ /* 0x080fe40000410000 */
[-C--:B------:R-:W-:Y:S01]  /*22650*/  FMUL.FTZ R54, R54, R3.reuse ;  /* 0x0000000336367220 */ /* 0x080fe20000410000 */
[----:B------:R4:W1:Y:S01]  /*22660*/  MUFU.TANH R182, R28 ;  /* 0x0000001c00b67308 */ /* 0x0008620000002400 */
[----:B------:R-:W-:Y:S03]  /*22670*/  HMMA.16816.F32.BF16 R64, R192, R10, R64 ;  /* 0x0000000ac040723c */ /* 0x000fe60000041840 */
        /* <DEDUP_REMOVED lines=9> */
[-C--:B------:R-:W-:Y:S02]  /*22710*/  FMUL.FTZ R62, R62, R3.reuse ;  /* 0x000000033e3e7220 */ /* 0x080fe40000410000 */
[-C--:B------:R-:W-:Y:S02]  /*22720*/  FMUL.FTZ R63, R63, R3.reuse ;  /* 0x000000033f3f7220 */ /* 0x080fe40000410000 */
[-C--:B------:R-:W-:Y:S02]  /*22730*/  FMUL.FTZ R64, R64, R3.reuse ;  /* 0x0000000340407220 */ /* 0x080fe40000410000 */
[-C--:B------:R-:W-:Y:S02]  /*22740*/  FMUL.FTZ R65, R65, R3.reuse ;  /* 0x0000000341417220 */ /* 0x080fe40000410000 */
[-C--:B------:R-:W-:Y:S01]  /*22750*/  FMUL.FTZ R66, R66, R3.reuse ;  /* 0x0000000342427220 */ /* 0x080fe20000410000 */
[----:B------:R4:W1:Y:S01]  /*22760*/  MUFU.TANH R185, R31 ;  /* 0x0000001f00b97308 */ /* 0x0008620000002400 */
[----:B------:R-:W-:Y:S09]  /*22770*/  FMUL.FTZ R67, R67, R3 ;  /* 0x0000000343437220 */ /* 0x000ff20000410000 */
[----:B------:R4:W1:Y:S10]  /*22780*/  MUFU.TANH R187, R32 ;  /* 0x0000002000bb7308 */ /* 0x0008740000002400 */
        /* <DEDUP_REMOVED lines=34> */
[----:B------:R4:W1:Y:S01]  /*229b0*/  MUFU.TANH R133, R67 ;  /* 0x0000004300857308 */ /* 0x0008620000002400 */
[----:B------:R-:W-:-:S05]  /*229c0*/  @!P0 BRA `(.L_x_1419) ;  /* 0x00000cc000008947 */ /* 0x000fca0003800000 */
[----:B--23--:R-:W-:Y:S01]  /*229d0*/  ISETP.NE.U32.AND P0, PT, R238, RZ, PT ;  /* 0x000000ffee00720c */ /* 0x00cfe20003f05070 */
        /* <DEDUP_REMOVED lines=8> */
[----:B------:R-:W-:Y:S02]  /*22a60*/  IADD3 R11, R11, -0x80, RZ ;  /* 0xffffff800b0b7810 */ /* 0x000fe40007ffe0ff */
[----:B------:R-:W-:Y:S02]  /*22a70*/  IABS R3, R8 ;  /* 0x0000000800037213 */ /* 0x000fe40000000000 */
[----:B------:R-:W-:Y:S02]  /*22a80*/  IABS R5, R11 ;  /* 0x0000000b00057213 */ /* 0x000fe40000000000 */
[-C--:B--2---:R-:W-:Y:S02]  /*22a90*/  IABS R6, R10.reuse ;  /* 0x0000000a00067213 */ /* 0x084fe40000000000 */
[-C--:B------:R-:W-:Y:S02]  /*22aa0*/  IABS R4, R10.reuse ;  /* 0x0000000a00047213 */ /* 0x080fe40000000000 */
[----:B------:R-:W2:Y:S01]  /*22ab0*/  I2F.RP R12, R6 ;  /* 0x00000006000c7306 */ /* 0x000ea20000209400 */
[-C--:B------:R-:W-:Y:S02]  /*22ac0*/  LOP3.LUT R8, R8, R10.reuse, RZ, 0x3c, !PT ;  /* 0x0000000a08087212 */ /* 0x080fe400078e3cff */
[----:B------:R-:W-:Y:S01]  /*22ad0*/  IMAD.MOV R4, RZ, RZ, -R4 ;  /* 0x000000ffff047224 */ /* 0x000fe200078e0a04 */
[----:B------:R-:W-:Y:S02]  /*22ae0*/  LOP3.LUT R11, R11, R10, RZ, 0x3c, !PT ;  /* 0x0000000a0b0b7212 */ /* 0x000fe400078e3cff */
[----:B------:R-:W-:Y:S02]  /*22af0*/  ISETP.GE.AND P0, PT, R8, RZ, PT ;  /* 0x000000ff0800720c */ /* 0x000fe40003f06270 */
[----:B------:R-:W-:Y:S02]  /*22b00*/  ISETP.GE.AND P2, PT, R11, RZ, PT ;  /* 0x000000ff0b00720c */ /* 0x000fe40003f46270 */
[----:B--2---:R-:W2:Y:S02]  /*22b10*/  MUFU.RCP R12, R12 ;  /* 0x0000000c000c7308 */ /* 0x004ea40000001000 */
[----:B--2---:R-:W-:Y:S08]  /*22b20*/  IADD3 R12, R12, 0xffffffe, RZ ;  /* 0x0ffffffe0c0c7810 */ /* 0x004ff00007ffe0ff */
[----:B------:R-:W2:Y:S02]  /*22b30*/  F2I.FTZ.U32.TRUNC.NTZ R13, R12 ;  /* 0x0000000c000d7305 */ /* 0x000ea4000021f000 */
[--C-:B--2---:R-:W-:Y:S02]  /*22b40*/  IMAD.MOV R9, RZ, RZ, -R13.reuse ;  /* 0x000000ffff097224 */ /* 0x104fe400078e0a0d */
        /* <DEDUP_REMOVED lines=17> */
[C---:B------:R-:W-:Y:S07]  /*22c60*/  ISETP.NE.AND P1, PT, R10.reuse, RZ, PT ;  /* 0x000000ff0a00720c */ /* 0x040fee0003f25270 */
[----:B------:R-:W-:Y:S02]  /*22c70*/  @P4 IADD3 R7, R7, 0x1, RZ ;  /* 0x0000000107074810 */ /* 0x000fe40007ffe0ff */
[----:B------:R-:W-:Y:S03]  /*22c80*/  @P5 IADD3 R9, R9, 0x1, RZ ;  /* 0x0000000109095810 */ /* 0x000fe60007ffe0ff */
[----:B------:R-:W-:Y:S02]  /*22c90*/  @!P0 IMAD.MOV R7, RZ, RZ, -R7 ;  /* 0x000000ffff078224 */ /* 0x000fe400078e0a07 */
[----:B------:R-:W-:Y:S03]  /*22ca0*/  @!P2 IMAD.MOV R9, RZ, RZ, -R9 ;  /* 0x000000ffff09a224 */ /* 0x000fe600078e0a09 */
[C---:B------:R-:W-:Y:S02]  /*22cb0*/  SEL R7, R3.reuse, R7, !P1 ;  /* 0x0000000703077207 */ /* 0x040fe40004800000 */
[----:B------:R-:W-:Y:S02]  /*22cc0*/  SEL R9, R3, R9, !P1 ;  /* 0x0000000903097207 */ /* 0x000fe40004800000 */
[-C--:B----4-:R-:W-:Y:S02]  /*22cd0*/  LEA R14, P1, R7, R238.reuse, 0x2 ;  /* 0x000000ee070e7211 */ /* 0x090fe400078210ff */
[----:B------:R-:W-:Y:S02]  /*22ce0*/  LEA R4, P0, R9, R238, 0x2 ;  /* 0x000000ee09047211 */ /* 0x000fe400078010ff */
[-C--:B------:R-:W-:Y:S01]  /*22cf0*/  LEA.HI.X.SX32 R15, R7, R239.reuse, 0x2, P1 ;  /* 0x000000ef070f7211 */ /* 0x080fe200008f16ff */
[C---:B------:R-:W-:Y:S01]  /*22d00*/  IMAD.IADD R7, R9.reuse, 0x1, -R7 ;  /* 0x0000000109077824 */ /* 0x040fe200078e0a07 */
[----:B------:R-:W-:Y:S03]  /*22d10*/  LEA.HI.X.SX32 R5, R9, R239, 0x2, P0 ;  /* 0x000000ef09057211 */ /* 0x000fe600000f16ff */
[----:B------:R-:W-:Y:S01]  /*22d20*/  IMAD R10, R10, R7, -0x80 ;  /* 0xffffff800a0a7424 */ /* 0x000fe200078e0207 */
[----:B------:R3:W4:Y:S04]  /*22d30*/  LD.E R3, [R14.64] ;  /* 0x000000040e037980 */ /* 0x000728000c101900 */
[----:B------:R2:W4:Y:S01]  /*22d40*/  LD.E R4, [R4.64] ;  /* 0x0000000404047980 */ /* 0x000522000c101900 */
[----:B------:R-:W-:Y:S03]  /*22d50*/  SHF.R.S32.HI R6, RZ, 0x1f, R10 ;  /* 0x0000001fff067819 */ /* 0x000fe6000001140a */
[----:B---3--:R-:W3:Y:S01]  /*22d60*/  LD.E.64 R14, [R136.64+0x20] ;  /* 0x00002004880e7980 */ /* 0x008ee2000c101b00 */
[-C--:B--2---:R-:W-:Y:S02]  /*22d70*/  IMAD R5, R13, R10.reuse, RZ ;  /* 0x0000000a0d057224 */ /* 0x084fe400078e02ff */
[C---:B------:R-:W-:Y:S04]  /*22d80*/  IMAD.WIDE.U32 R10, R12.reuse, R10, RZ ;  /* 0x0000000a0c0a7225 */ /* 0x040fe800078e00ff */
[----:B------:R-:W-:Y:S04]  /*22d90*/  IMAD R5, R12, R6, R5 ;  /* 0x000000060c057224 */ /* 0x000fe800078e0205 */
[----:B------:R-:W-:Y:S02]  /*22da0*/  IMAD.IADD R11, R11, 0x1, R5 ;  /* 0x000000010b0b7824 */ /* 0x000fe400078e0205 */
[----:B----4-:R-:W-:Y:S05]  /*22db0*/  IMAD.IADD R3, R3, 0x1, -R4 ;  /* 0x0000000103037824 */ /* 0x010fea00078e0a04 */
[----:B------:R-:W-:Y:S01]  /*22dc0*/  SHF.R.S32.HI R5, RZ, 0x1f, R3 ;  /* 0x0000001fff057819 */ /* 0x000fe20000011403 */
[----:B---3--:R-:W-:Y:S02]  /*22dd0*/  IMAD R4, R15, R3, RZ ;  /* 0x000000030f047224 */ /* 0x008fe400078e02ff */
[----:B------:R-:W-:Y:S04]  /*22de0*/  IMAD.WIDE.U32 R10, R3, R14, R10 ;  /* 0x0000000e030a7225 */ /* 0x000fe800078e000a */
[----:B------:R-:W-:Y:S04]  /*22df0*/  IMAD R4, R14, R5, R4 ;  /* 0x000000050e047224 */ /* 0x000fe800078e0204 */
[----:B------:R-:W-:Y:S01]  /*22e00*/  IMAD.IADD R4, R11, 0x1, R4 ;  /* 0x000000010b047824 */ /* 0x000fe200078e0204 */
[----:B------:R-:W-:-:S05]  /*22e10*/  BRA `(.L_x_1422) ;  /* 0x0000004000007947 */ /* 0x000fca0003800000 */
.L_x_1421:
[----:B------:R-:W-:Y:S02]  /*22e20*/  ULDC.64 UR4, c[0x0][0x118] ;  /* 0x0000460000047ab9 */ /* 0x000fe40000000a00 */
[----:B------:R-:W2:Y:S02]  /*22e30*/  LD.E R10, [R136.64+0x38] ;  /* 0x00003804880a7980 */ /* 0x000ea4000c101900 */
[----:B--2---:R-:W-:Y:S04]  /*22e40*/  LEA R10, -R10, RZ, 0x7 ;  /* 0x000000ff0a0a7211 */ /* 0x004fe800078e39ff */
[----:B------:R-:W-:Y:S02]  /*22e50*/  SHF.R.S32.HI R4, RZ, 0x1f, R10 ;  /* 0x0000001fff047819 */ /* 0x000fe4000001140a */
.L_x_1422:
[----:B------:R-:W-:Y:S05]  /*22e60*/  BSYNC B0 ;  /* 0x0000000000007941 */ /* 0x000fea0003800000 */
.L_x_1420:
[C---:B------:R-:W-:Y:S01]  /*22e70*/  LOP3.LUT P1, RZ, R241.reuse, 0x1, RZ, 0xc0, !PT ;  /* 0x00000001f1ff7812 */ /* 0x040fe2000782c0ff */
[----:B------:R-:W-:Y:S01]  /*22e80*/  ULDC.64 UR4, c[0x0][0x118] ;  /* 0x0000460000047ab9 */ /* 0x000fe20000000a00 */
[CC--:B----4-:R-:W-:Y:S02]  /*22e90*/  LEA R18, P3, R10.reuse, R230.reuse, 0x1 ;  /* 0x000000e60a127211 */ /* 0x0d0fe400078608ff */
[----:B------:R-:W-:Y:S02]  /*22ea0*/  LOP3.LUT P0, RZ, R241, 0x2, RZ, 0xc0, !PT ;  /* 0x00000002f1ff7812 */ /* 0x000fe4000780c0ff */
[C---:B------:R-:W-:Y:S02]  /*22eb0*/  LEA.HI.X R19, R10.reuse, R229, R4, 0x1, P3 ;  /* 0x000000e50a137211 */ /* 0x040fe400018f0c04 */
[-C--:B------:R-:W-:Y:S05]  /*22ec0*/  IADD3 R3, P2, R10, R227.reuse, RZ ;  /* 0x000000e30a037210 */ /* 0x080fea0007f5e0ff */
[----:B------:R-:W-:Y:S01]  /*22ed0*/  @!PT LDS RZ, [RZ] ;  /* 0x00000000fffff984 */ /* 0x000fe20000000800 */
[----:B------:R-:W-:Y:S01]  /*22ee0*/  @!PT LDS RZ, [RZ] ;  /* 0x00000000fffff984 */ /* 0x000fe20000000800 */
[----:B------:R-:W-:Y:S01]  /*22ef0*/  @!PT LDS RZ, [RZ] ;  /* 0x00000000fffff984 */ /* 0x000fe20000000800 */
[----:B------:R2:W-:Y:S01]  /*22f00*/  @P1 LDGSTS.E.BYPASS.LTC128B.128 [R237+0x4000], [R18.64] ;  /* 0x0400000012ed1fae */ /* 0x0005e2000b901d44 */
[CC--:B------:R-:W-:Y:S01]  /*22f10*/  @P1 LEA R20, P4, R3.reuse, R230.reuse, 0x1 ;  /* 0x000000e603141211 */ /* 0x0c0fe200078808ff */
[--C-:B------:R-:W-:Y:S01]  /*22f20*/  IMAD.X R5, R4, 0x1, R228.reuse, P2 ;  /* 0x0000000104057824 */ /* 0x100fe200010e06e4 */
        /* <DEDUP_REMOVED lines=9> */
[--C-:B------:R-:W-:Y:S01]  /*22fc0*/  IMAD.X R5, R5, 0x1, R228.reuse, P3 ;  /* 0x0000000105057824 */ /* 0x100fe200018e06e4 */
        /* <DEDUP_REMOVED lines=16> */
[-C--:B------:R-:W-:Y:S01]  /*230d0*/  @P0 LEA R8, P2, R3, R230.reuse, 0x1 ;  /* 0x000000e603080211 */ /* 0x080fe200078408ff */
[--C-:B------:R-:W-:Y:S01]  /*230e0*/  IMAD.X R5, R5, 0x1, R228.reuse, P3 ;  /* 0x0000000105057824 */ /* 0x100fe200018e06e4 */
        /* <DEDUP_REMOVED lines=38> */
[CC--:B---3--:R-:W-:Y:S02]  /*23350*/  @P0 LEA R20, P3, R6.reuse, R230.reuse, 0x1 ;  /* 0x000000e606140211 */ /* 0x0c8fe400078608ff */
[CCC-:B------:R-:W-:Y:S01]  /*23360*/  @P1 LEA.HI.X R33, R6.reuse, R229.reuse, R5.reuse, 0x1, P5 ;  /* 0x000000e506211211 */ /* 0x1c0fe200028f0c05 */
[----:B------:R-:W-:Y:S01]  /*23370*/  @!PT LDS RZ, [RZ] ;  /* 0x00000000fffff984 */ /* 0x000fe20000000800 */
[----:B------:R-:W-:Y:S01]  /*23380*/  @!PT LDS RZ, [RZ] ;  /* 0x00000000fffff984 */ /* 0x000fe20000000800 */
[----:B------:R-:W-:Y:S01]  /*23390*/  @!PT LDS RZ, [RZ] ;  /* 0x00000000fffff984 */ /* 0x000fe20000000800 */
[----:B------:R2:W-:Y:S01]  /*233a0*/  @P1 LDGSTS.E.BYPASS.LTC128B.128 [R237+0x6000], [R24.64] ;  /* 0x0600000018ed1fae */ /* 0x0005e2000b901d44 */
[C---:B------:R-:W-:Y:S02]  /*233b0*/  @P0 LEA.HI.X R21, R6.reuse, R229, R5, 0x1, P3 ;  /* 0x000000e506150211 */ /* 0x040fe400018f0c05 */
[----:B------:R-:W-:Y:S01]  /*233c0*/  IADD3 R4, P2, R6, R227, RZ ;  /* 0x000000e306047210 */ /* 0x000fe20007f5e0ff */
[----:B------:R2:W-:Y:S03]  /*233d0*/  @!P1 STS.128 [R237+0x6000], RZ ;  /* 0x006000ffed009388 */ /* 0x0005e60000000c00 */
[CC--:B------:R-:W-:Y:S01]  /*233e0*/  @P1 LEA R30, P4, R4.reuse, R230.reuse, 0x1 ;  /* 0x000000e6041e1211 */ /* 0x0c0fe200078808ff */
[----:B------:R-:W-:Y:S01]  /*233f0*/  @!PT LDS RZ, [RZ] ;  /* 0x00000000fffff984 */ /* 0x000fe20000000800 */
[----:B------:R-:W-:Y:S01]  /*23400*/  @!PT LDS RZ, [RZ] ;  /* 0x00000000fffff984 */ /* 0x000fe20000000800 */
[----:B------:R-:W-:Y:S01]  /*23410*/  @!PT LDS RZ, [RZ] ;  /* 0x00000000fffff984 */ /* 0x000fe20000000800 */
[----:B------:R2:W-:Y:S01]  /*23420*/  @P0 LDGSTS.E.BYPASS.LTC128B.128 [R237+0xa000], [R22.64+0x80] ;  /* 0x0a00008016ed0fae */ /* 0x0005e2000b901d44 */
[----:B------:R-:W-:Y:S01]  /*23430*/  IMAD.X R3, R5, 0x1, R228, P2 ;  /* 0x0000000105037824 */ /* 0x000fe200010e06e4 */
[C---:B------:R-:W-:Y:S01]  /*23440*/  @P0 LEA R34, P2, R4.reuse, R230, 0x1 ;  /* 0x000000e604220211 */ /* 0x040fe200078408ff */
[----:B------:R-:W-:Y:S01]  /*23450*/  IMAD.MOV.U32 R230, RZ, RZ, R18 ;  /* 0x000000ffffe67224 */ /* 0x000fe200078e0012 */
[----:B------:R2:W-:Y:S02]  /*23460*/  @!P0 STS.128 [R237+0xa000], RZ ;  /* 0x00a000ffed008388 */ /* 0x0005e40000000c00 */
[CCC-:B------:R-:W-:Y:S02]  /*23470*/  @P1 LEA.HI.X R31, R4.reuse, R229.reuse, R3.reuse, 0x1, P4 ;  /* 0x000000e5041f1211 */ /* 0x1c0fe400020f0c03 */
[----:B------:R-:W-:Y:S01]  /*23480*/  @!PT LDS RZ, [RZ] ;  /* 0x00000000fffff984 */ /* 0x000fe20000000800 */
[----:B------:R-:W-:Y:S01]  /*23490*/  @!PT LDS RZ, [RZ] ;  /* 0x00000000fffff984 */ /* 0x000fe20000000800 */
[----:B------:R-:W-:Y:S01]  /*234a0*/  @!PT LDS RZ, [RZ] ;  /* 0x00000000fffff984 */ /* 0x000fe20000000800 */
[----:B------:R2:W-:Y:S01]  /*234b0*/  @P1 LDGSTS.E.BYPASS.LTC128B.128 [R237+0x6800], [R28.64] ;  /* 0x068000001ced1fae */ /* 0x0005e2000b901d44 */
[----:B------:R-:W-:Y:S01]  /*234c0*/  @P0 LEA.HI.X R35, R4, R229, R3, 0x1, P2 ;  /* 0x000000e504230211 */ /* 0x000fe200010f0c03 */
[----:B------:R-:W-:Y:S02]  /*234d0*/  IMAD.MOV.U32 R229, RZ, RZ, R19 ;  /* 0x000000ffffe57224 */ /* 0x000fe400078e0013 */
        /* <DEDUP_REMOVED lines=27> */
.L_x_1419:
[----:B--23--:R-:W-:Y:S05]  /*23690*/  BSYNC B1 ;  /* 0x0000000000017941 */ /* 0x00cfea0003800000 */
.L_x_1418:
[----:B------:R-:W-:Y:S01]  /*236a0*/  ULDC.64 UR4, c[0x0][0x118] ;  /* 0x0000460000047ab9 */ /* 0x000fe20000000a00 */
[----:B------:R-:W-:Y:S01]  /*236b0*/  FMNMX.FTZ R6, R146, R2, !PT ;  /* 0x0000000292067209 */ /* 0x000fe20007810000 */
[----:B------:R-:W2:Y:S01]  /*236c0*/  LD.E R134, [R136.64+0xdc] ;  /* 0x0000dc0488867980 */ /* 0x000ea2000c101900 */
[----:B------:R-:W-:Y:S02]  /*236d0*/  FMNMX.FTZ R3, R144, R0, !PT ;  /* 0x0000000090037209 */ /* 0x000fe40007810000 */
[----:B------:R-:W-:Y:S01]  /*236e0*/  FMNMX.FTZ R6, R145, R6, !PT ;  /* 0x0000000691067209 */ /* 0x000fe20007810000 */
[----:B----4-:R-:W-:Y:S01]  /*236f0*/  LDSM.16.MT88.4 R12, [R218+0xc000] ;  /* 0x00c00000da0c783b */ /* 0x010fe20000004200 */
[----:B------:R-:W-:Y:S02]  /*23700*/  MOV R9, R132 ;  /* 0x0000008400097202 */ /* 0x000fe40000000f00 */
[----:B------:R-:W-:Y:S02]  /*23710*/  MOV R8, R151 ;  /* 0x0000009700087202 */ /* 0x000fe40000000f00 */
[----:B------:R-:W-:Y:S02]  /*23720*/  FMNMX.FTZ R3, R142, R3, !PT ;  /* 0x000000038e037209 */ /* 0x000fe40007810000 */
[----:B------:R-:W-:Y:S01]  /*23730*/  FMNMX.FTZ R6, R143, R6, !PT ;  /* 0x000000068f067209 */ /* 0x000fe20007810000 */
[----:B------:R-:W-:Y:S01]  /*23740*/  LDSM.16.MT88.4 R20, [R216+0xc000] ;  /* 0x00c00000d814783b */ /* 0x000fe20000004200 */
[----:B------:R-:W-:Y:S02]  /*23750*/  MOV R40, R147 ;  /* 0x0000009300287202 */ /* 0x000fe40000000f00 */
[----:B------:R-:W-:Y:S02]  /*23760*/  FMNMX.FTZ R3, R8, R3, !PT ;  /* 0x0000000308037209 */ /* 0x000fe40007810000 */
[----:B------:R-:W-:Y:S02]  /*23770*/  FMNMX.FTZ R6, R9, R6, !PT ;  /* 0x0000000609067209 */ /* 0x000fe40007810000 */
[----:B------:R-:W-:Y:S01]  /*23780*/  MOV R7, R149 ;  /* 0x0000009500077202 */ /* 0x000fe20000000f00 */
        /* <DEDUP_REMOVED lines=18> */
[----:B-1----:R-:W-:Y:S02]  /*238b0*/  FMNMX.FTZ R6, R172, R6, !PT ;  /* 0x00000006ac067209 */ /* 0x002fe40007810000 */
        /* <DEDUP_REMOVED lines=44> */
[----:B------:R-:W3:Y:S01]  /*23b80*/  SHFL.BFLY PT, R4, R3, 0x2, 0x1f ;  /* 0x0c401f0003047f89 */ /* 0x000ee200000e0000 */
[----:B-1----:R-:W-:Y:S07]  /*23b90*/  FMNMX.FTZ R5, R6, R5, !PT ;  /* 0x0000000506057209 */ /* 0x002fee0007810000 */
[----:B------:R-:W1:Y:S01]  /*23ba0*/  SHFL.BFLY PT, R132, R5, 0x1, 0x1f ;  /* 0x0c201f0005847f89 */ /* 0x000e6200000e0000 */
[----:B---3--:R-:W-:Y:S07]  /*23bb0*/  FMNMX.FTZ R4, R3, R4, !PT ;  /* 0x0000000403047209 */ /* 0x008fee0007810000 */
[----:B------:R-:W3:Y:S01]  /*23bc0*/  SHFL.BFLY PT, R3, R4, 0x1, 0x1f ;  /* 0x0c201f0004037f89 */ /* 0x000ee200000e0000 */
[----:B-1----:R-:W-:Y:S04]  /*23bd0*/  FMNMX.FTZ R132, R5, R132, !PT ;  /* 0x0000008405847209 */ /* 0x002fe80007810000 */
[C---:B------:R-:W-:Y:S01]  /*23be0*/  FSETP.NEU.FTZ.AND P0, PT, R132.reuse, -INF , PT ;  /* 0xff8000008400780b */ /* 0x040fe20003f1d000 */
[----:B------:R-:W-:Y:S01]  /*23bf0*/  FADD.FTZ R2, -R132, R2 ;  /* 0x0000000284027221 */ /* 0x000fe20000010100 */
[----:B---3--:R-:W-:Y:S05]  /*23c00*/  FMNMX.FTZ R3, R4, R3, !PT ;  /* 0x0000000304037209 */ /* 0x008fea0007810000 */
[----:B------:R-:W-:Y:S02]  /*23c10*/  FADD.FTZ R0, -R3, R0 ;  /* 0x0000000003007221 */ /* 0x000fe40000010100 */
[C---:B--2---:R-:W-:Y:S02]  /*23c20*/  FMUL.FTZ R151, R134.reuse, R132 ;  /* 0x0000008486977220 */ /* 0x044fe40000410000 */
[C---:B------:R-:W-:Y:S02]  /*23c30*/  FMUL.FTZ R149, R134.reuse, R3 ;  /* 0x0000000386957220 */ /* 0x040fe40000410000 */
[C---:B------:R-:W-:Y:S01]  /*23c40*/  FMUL.FTZ R0, R134.reuse, R0 ;  /* 0x0000000086007220 */ /* 0x040fe20000410000 */
[----:B------:R-:W-:Y:S01]  /*23c50*/  FSEL R151, R151, RZ, P0 ;  /* 0x000000ff97977208 */ /* 0x000fe20000000000 */
[----:B------:R-:W-:Y:S01]  /*23c60*/  FMUL.FTZ R2, R134, R2 ;  /* 0x0000000286027220 */ /* 0x000fe20000410000 */
[----:B------:R-:W-:Y:S03]  /*23c70*/  FSETP.NEU.FTZ.AND P0, PT, R3, -INF , PT ;  /* 0xff8000000300780b */ /* 0x000fe60003f1d000 */
[-CC-:B------:R-:W-:Y:S01]  /*23c80*/  FFMA.FTZ R146, R146, R134.reuse, -R151.reuse ;  /* 0x0000008692927223 */ /* 0x180fe20000010897 */
[----:B------:R-:W-:Y:S01]  /*23c90*/  FSEL R149, R149, RZ, P0 ;  /* 0x000000ff95957208 */ /* 0x000fe20000000000 */
[-CC-:B------:R-:W-:Y:S01]  /*23ca0*/  FFMA.FTZ R145, R145, R134.reuse, -R151.reuse ;  /* 0x0000008691917223 */ /* 0x180fe20000010897 */
[----:B------:R-:W1:Y:S01]  /*23cb0*/  MUFU.EX2 R0, R0 ;  /* 0x0000000000007308 */ /* 0x000e620000000800 */
[-C--:B------:R-:W-:Y:S01]  /*23cc0*/  FFMA.FTZ R157, R157, R134.reuse, -R151 ;  /* 0x000000869d9d7223 */ /* 0x080fe20000010897 */
[----:B------:R-:W-:Y:S01]  /*23cd0*/  ISETP.GT.AND P0, PT, R240, 0x1, PT ;  /* 0x00000001f000780c */ /* 0x000fe20003f04270 */
[-CC-:B------:R-:W-:Y:S02]  /*23ce0*/  FFMA.FTZ R137, R8, R134.reuse, -R149.reuse ;  /* 0x0000008608897223 */ /* 0x180fe40000010895 */
[-C--:B------:R-:W-:Y:S02]  /*23cf0*/  FFMA.FTZ R147, R144, R134.reuse, -R149 ;  /* 0x0000008690937223 */ /* 0x080fe40000010895 */
[-CC-:B------:R-:W-:Y:S02]  /*23d00*/  FFMA.FTZ R144, R143, R134.reuse, -R151.reuse ;  /* 0x000000868f907223 */ /* 0x180fe40000010897 */
[-C--:B------:R-:W-:Y:S01]  /*23d10*/  FFMA.FTZ R143, R9, R134.reuse, -R151 ;  /* 0x00000086098f7223 */ /* 0x080fe20000010897 */
[----:B------:R-:W2:Y:S01]  /*23d20*/  MUFU.EX2 R2, R2 ;  /* 0x0000000200027308 */ /* 0x000ea20000000800 */
[-CC-:B------:R-:W-:Y:S02]  /*23d30*/  FFMA.FTZ R142, R142, R134.reuse, -R149.reuse ;  /* 0x000000868e8e7223 */ /* 0x180fe40000010895 */
[-C--:B------:R-:W-:Y:S02]  /*23d40*/  FFMA.FTZ R136, R7, R134.reuse, -R149 ;  /* 0x0000008607887223 */ /* 0x080fe40000010895 */
[-C--:B------:R-:W-:Y:S02]  /*23d50*/  FFMA.FTZ R158, R158, R134.reuse, -R151 ;  /* 0x000000869e9e7223 */ /* 0x080fe40000010897 */
[-C--:B------:R-:W-:Y:S02]  /*23d60*/  FFMA.FTZ R166, R166, R134.reuse, -R149 ;  /* 0x00000086a6a67223 */ /* 0x080fe40000010895 */
[-CC-:B------:R-:W-:Y:S01]  /*23d70*/  FFMA.FTZ R167, R167, R134.reuse, -R151.reuse ;  /* 0x00000086a7a77223 */ /* 0x180fe20000010897 */
[----:B------:R-:W-:Y:S01]  /*23d80*/  MUFU.EX2 R146, R146 ;  /* 0x0000009200927308 */ /* 0x000fe20000000800 */
[-C--:B------:R-:W-:Y:S02]  /*23d90*/  FFMA.FTZ R168, R168, R134.reuse, -R151 ;  /* 0x00000086a8a87223 */ /* 0x080fe40000010897 */
[--C-:B------:R-:W-:Y:S02]  /*23da0*/  FFMA.FTZ R169, R169, R134, -R149.reuse ;  /* 0x00000086a9a97223 */ /* 0x100fe40000010895 */
[C---:B-1----:R-:W-:Y:S02]  /*23db0*/  FMUL.FTZ R6, R0.reuse, R130 ;  /* 0x0000008200067220 */ /* 0x042fe40000410000 */
[C---:B------:R-:W-:Y:S02]  /*23dc0*/  FMUL.FTZ R7, R0.reuse, R131 ;  /* 0x0000008300077220 */ /* 0x040fe40000410000 */
[C---:B------:R-:W-:Y:S01]  /*23dd0*/  FMUL.FTZ R10, R0.reuse, R126 ;  /* 0x0000007e000a7220 */ /* 0x040fe20000410000 */
[----:B------:R-:W1:Y:S01]  /*23de0*/  MUFU.EX2 R145, R145 ;  /* 0x0000009100917308 */ /* 0x000e620000000800 */
[C---:B------:R-:W-:Y:S02]  /*23df0*/  FMUL.FTZ R11, R0.reuse, R127 ;  /* 0x0000007f000b7220 */ /* 0x040fe40000410000 */
[----:B------:R-:W-:Y:S02]  /*23e00*/  FMUL.FTZ R18, R0, R118 ;  /* 0x0000007600127220 */ /* 0x000fe40000410000 */
[C---:B--2---:R-:W-:Y:S02]  /*23e10*/  FMUL.FTZ R4, R2.reuse, R128 ;  /* 0x0000008002047220 */ /* 0x044fe40000410000 */
[C---:B------:R-:W-:Y:S02]  /*23e20*/  FMUL.FTZ R5, R2.reuse, R129 ;  /* 0x0000008102057220 */ /* 0x040fe40000410000 */
[C---:B------:R-:W-:Y:S01]  /*23e30*/  FMUL.FTZ R8, R2.reuse, R124 ;  /* 0x0000007c02087220 */ /* 0x040fe20000410000 */
[----:B------:R-:W-:Y:S01]  /*23e40*/  MUFU.EX2 R147, R147 ;  /* 0x0000009300937308 */ /* 0x000fe20000000800 */
[----:B------:R-:W-:Y:S02]  /*23e50*/  FMUL.FTZ R9, R2, R125 ;  /* 0x0000007d02097220 */ /* 0x000fe40000410000 */
[----:B------:R-:W-:Y:S01]  /*23e60*/  FMUL.FTZ R19, R0, R119 ;  /* 0x0000007700137220 */ /* 0x000fe20000410000 */
[----:B------:R-:W-:Y:S01]  /*23e70*/  LDSM.16.MT88.4 R124, [R218+0xf800] ;  /* 0x00f80000da7c783b */ /* 0x000fe20000004200 */
[C---:B------:R-:W-:Y:S02]  /*23e80*/  FMUL.FTZ R16, R2.reuse, R116 ;  /* 0x0000007402107220 */ /* 0x040fe40000410000 */
[----:B------:R-:W-:Y:S02]  /*23e90*/  FMUL.FTZ R17, R2, R117 ;  /* 0x0000007502117220 */ /* 0x000fe40000410000 */
[C---:B------:R-:W-:Y:S01]  /*23ea0*/  FMUL.FTZ R26, R0.reuse, R110 ;  /* 0x0000006e001a7220 */ /* 0x040fe20000410000 */
[----:B------:R-:W2:Y:S01]  /*23eb0*/  MUFU.EX2 R142, R142 ;  /* 0x0000008e008e7308 */ /* 0x000ea20000000800 */
[----:B------:R-:W-:Y:S01]  /*23ec0*/  FMUL.FTZ R27, R0, R111 ;  /* 0x0000006f001b7220 */ /* 0x000fe20000410000 */
[----:B------:R-:W-:Y:S01]  /*23ed0*/  LDSM.16.MT88.4 R116, [R216+0xf800] ;  /* 0x00f80000d874783b */ /* 0x000fe20000004200 */
[C---:B------:R-:W-:Y:S01]  /*23ee0*/  FMUL.FTZ R24, R2.reuse, R108 ;  /* 0x0000006c02187220 */ /* 0x040fe20000410000 */
[----:B-1----:R-:W-:Y:S01]  /*23ef0*/  F2FP.BF16.PACK_AB R128, R145, R146 ;  /* 0x000000929180723e */ /* 0x002fe200000010ff */
[----:B------:R-:W-:Y:S02]  /*23f00*/  FMUL.FTZ R25, R2, R109 ;  /* 0x0000006d02197220 */ /* 0x000fe40000410000 */
[C---:B------:R-:W-:Y:S02]  /*23f10*/  FMUL.FTZ R34, R0.reuse, R102 ;  /* 0x0000006600227220 */ /* 0x040fe40000410000 */
[----:B------:R-:W-:Y:S01]  /*23f20*/  FMUL.FTZ R35, R0, R103 ;  /* 0x0000006700237220 */ /* 0x000fe20000410000 */
[----:B------:R-:W-:Y:S01]  /*23f30*/  MUFU.EX2 R144, R144 ;  /* 0x0000009000907308 */ /* 0x000fe20000000800 */
[C---:B------:R-:W-:Y:S01]  /*23f40*/  FMUL.FTZ R32, R2.reuse, R100 ;  /* 0x0000006402207220 */ /* 0x040fe20000410000 */
[----:B------:R-:W-:Y:S01]  /*23f50*/  LDSM.16.MT88.4 R108, [R215+0xf800] ;  /* 0x00f80000d76c783b */ /* 0x000fe20000004200 */
[----:B------:R-:W-:Y:S02]  /*23f60*/  FMUL.FTZ R33, R2, R101 ;  /* 0x0000006502217220 */ /* 0x000fe40000410000 */
[C---:B------:R-:W-:Y:S02]  /*23f70*/  FMUL.FTZ R42, R0.reuse, R94 ;  /* 0x0000005e002a7220 */ /* 0x040fe40000410000 */
[----:B------:R-:W-:Y:S02]  /*23f80*/  FMUL.FTZ R43, R0, R95 ;  /* 0x0000005f002b7220 */ /* 0x000fe40000410000 */
[----:B------:R-:W-:Y:S01]  /*23f90*/  FMUL.FTZ R41, R2, R93 ;  /* 0x0000005d02297220 */ /* 0x000fe20000410000 */
[----:B------:R-:W1:Y:S01]  /*23fa0*/  MUFU.EX2 R143, R143 ;  /* 0x0000008f008f7308 */ /* 0x000e620000000800 */
[----:B------:R-:W-:Y:S01]  /*23fb0*/  LDSM.16.MT88.4 R100, [R214+0xf800] ;  /* 0x00f80000d664783b */ /* 0x000fe20000004200 */
[----:B------:R-:W-:Y:S01]  /*23fc0*/  FMUL.FTZ R50, R0, R86 ;  /* 0x0000005600327220 */ /* 0x000fe20000410000 */
[----:B--2---:R-:W-:Y:S01]  /*23fd0*/  F2FP.BF16.PACK_AB R129, R142, R147 ;  /* 0x000000938e81723e */ /* 0x004fe200000010ff */
[----:B------:R-:W-:Y:S02]  /*23fe0*/  FMUL.FTZ R51, R0, R87 ;  /* 0x0000005700337220 */ /* 0x000fe40000410000 */
[C---:B------:R-:W-:Y:S02]  /*23ff0*/  FMUL.FTZ R48, R2.reuse, R84 ;  /* 0x0000005402307220 */ /* 0x040fe40000410000 */
[----:B------:R-:W-:Y:S02]  /*24000*/  FMUL.FTZ R49, R2, R85 ;  /* 0x0000005502317220 */ /* 0x000fe40000410000 */
[----:B------:R-:W-:Y:S01]  /*24010*/  MUFU.EX2 R137, R137 ;  /* 0x0000008900897308 */ /* 0x000fe20000000800 */
[----:B------:R-:W2:Y:S01]  /*24020*/  LDSM.16.MT88.4 R84, [R214+0x10000] ;  /* 0x01000000d654783b */ /* 0x000ea20000004200 */
[C---:B------:R-:W-:Y:S02]  /*24030*/  FMUL.FTZ R58, R0.reuse, R78 ;  /* 0x0000004e003a7220 */ /* 0x040fe40000410000 */
[----:B------:R-:W-:Y:S02]  /*24040*/  FMUL.FTZ R59, R0, R79 ;  /* 0x0000004f003b7220 */ /* 0x000fe40000410000 */
[C---:B------:R-:W-:Y:S02]  /*24050*/  FMUL.FTZ R56, R2.reuse, R76 ;  /* 0x0000004c02387220 */ /* 0x040fe40000410000 */
[----:B------:R-:W-:Y:S02]  /*24060*/  FMUL.FTZ R57, R2, R77 ;  /* 0x0000004d02397220 */ /* 0x000fe40000410000 */
[----:B------:R-:W3:Y:S01]  /*24070*/  MUFU.EX2 R136, R136 ;  /* 0x0000008800887308 */ /* 0x000ee20000000800 */
[----:B------:R-:W4:Y:S01]  /*24080*/  LDSM.16.MT88.4 R76, [R218+0xc800] ;  /* 0x00c80000da4c783b */ /* 0x000f220000004200 */
[C---:B------:R-:W-:Y:S01]  /*24090*/  FMUL.FTZ R66, R0.reuse, R70 ;  /* 0x0000004600427220 */ /* 0x040fe20000410000 */
[----:B-1----:R-:W-:Y:S01]  /*240a0*/  F2FP.BF16.PACK_AB R130, R143, R144 ;  /* 0x000000908f82723e */ /* 0x002fe200000010ff */
[----:B------:R-:W-:Y:S02]  /*240b0*/  FMUL.FTZ R67, R0, R71 ;  /* 0x0000004700437220 */ /* 0x000fe40000410000 */
[C---:B------:R-:W-:Y:S02]  /*240c0*/  FMUL.FTZ R64, R2.reuse, R68 ;  /* 0x0000004402407220 */ /* 0x040fe40000410000 */
[----:B------:R-:W-:Y:S02]  /*240d0*/  FMUL.FTZ R65, R2, R69 ;  /* 0x0000004502417220 */ /* 0x000fe40000410000 */
[----:B------:R-:W-:Y:S01]  /*240e0*/  MUFU.EX2 R157, R157 ;  /* 0x0000009d009d7308 */ /* 0x000fe20000000800 */
[-C--:B------:R-:W-:Y:S02]  /*240f0*/  FFMA.FTZ R170, R170, R134.reuse, -R149 ;  /* 0x00000086aaaa7223 */ /* 0x080fe40000010895 */
[-CC-:B------:R-:W-:Y:S02]  /*24100*/  FFMA.FTZ R171, R171, R134.reuse, -R151.reuse ;  /* 0x00000086abab7223 */ /* 0x180fe40000010897 */
[-C--:B------:R-:W-:Y:S02]  /*24110*/  FFMA.FTZ R172, R172, R134.reuse, -R151 ;  /* 0x00000086acac7223 */ /* 0x080fe40000010897 */
[-CC-:B------:R-:W-:Y:S02]  /*24120*/  FFMA.FTZ R173, R173, R134.reuse, -R149.reuse ;  /* 0x00000086adad7223 */ /* 0x180fe40000010895 */
[-C--:B------:R-:W-:Y:S01]  /*24130*/  FFMA.FTZ R175, R175, R134.reuse, -R149 ;  /* 0x00000086afaf7223 */ /* 0x080fe20000010895 */
[----:B------:R-:W1:Y:S01]  /*24140*/  MUFU.EX2 R158, R158 ;  /* 0x0000009e009e7308 */ /* 0x000e620000000800 */
[-CC-:B------:R-:W-:Y:S02]  /*24150*/  FFMA.FTZ R182, R182, R134.reuse, -R151.reuse ;  /* 0x00000086b6b67223 */ /* 0x180fe40000010897 */
[-C--:B------:R-:W-:Y:S01]  /*24160*/  FFMA.FTZ R184, R184, R134.reuse, -R151 ;  /* 0x00000086b8b87223 */ /* 0x080fe20000010897 */
[----:B---3--:R-:W-:Y:S01]  /*24170*/  F2FP.BF16.PACK_AB R131, R136, R137 ;  /* 0x000000898883723e */ /* 0x008fe200000010ff */
[-CC-:B------:R-:W-:Y:S02]  /*24180*/  FFMA.FTZ R186, R186, R134.reuse, -R149.reuse ;  /* 0x00000086baba7223 */ /* 0x180fe40000010895 */
[-C--:B------:R-:W-:Y:S02]  /*24190*/  FFMA.FTZ R185, R185, R134.reuse, -R149 ;  /* 0x00000086b9b97223 */ /* 0x080fe40000010895 */
[-CC-:B------:R-:W-:Y:S01]  /*241a0*/  FFMA.FTZ R187, R187, R134.reuse, -R151.reuse ;  /* 0x00000086bbbb7223 */ /* 0x180fe20000010897 */
[----:B------:R-:W-:Y:S01]  /*241b0*/  MUFU.EX2 R166, R166 ;  /* 0x000000a600a67308 */ /* 0x000fe20000000800 */
[C---:B------:R-:W-:Y:S05]  /*241c0*/  HMMA.16816.F32.BF16 R4, R128.reuse, R12, R4 ;  /* 0x0000000c8004723c */ /* 0x040fea0000041804 */
[----:B------:R-:W-:Y:S02]  /*241d0*/  FFMA.FTZ R188, R188, R134, -R151 ;  /* 0x00000086bcbc7223 */ /* 0x000fe40000010897 */
[C---:B------:R-:W-:Y:S01]  /*241e0*/  FMUL.FTZ R12, R2.reuse, R120 ;  /* 0x00000078020c7220 */ /* 0x040fe20000410000 */
[C---:B------:R-:W-:Y:S01]  /*241f0*/  HMMA.16816.F32.BF16 R8, R128.reuse, R14, R8 ;  /* 0x0000000e8008723c */ /* 0x040fe20000041808 */
[----:B------:R-:W-:Y:S03]  /*24200*/  MUFU.EX2 R167, R167 ;  /* 0x000000a700a77308 */ /* 0x000fe60000000800 */
[----:B------:R-:W-:Y:S01]  /*24210*/  FMUL.FTZ R13, R2, R121 ;  /* 0x00000079020d7220 */ /* 0x000fe20000410000 */
[----:B-1----:R-:W-:Y:S01]  /*24220*/  F2FP.BF16.PACK_AB R70, R158, R157 ;  /* 0x0000009d9e46723e */ /* 0x002fe200000010ff */
[--C-:B------:R-:W-:Y:S02]  /*24230*/  FFMA.FTZ R189, R189, R134, -R149.reuse ;  /* 0x00000086bdbd7223 */ /* 0x100fe40000010895 */
[C---:B------:R-:W-:Y:S03]  /*24240*/  FMUL.FTZ R14, R0.reuse, R122 ;  /* 0x0000007a000e7220 */ /* 0x040fe60000410000 */
[----:B------:R-:W-:Y:S01]  /*24250*/  MUFU.EX2 R168, R168 ;  /* 0x000000a800a87308 */ /* 0x000fe20000000800 */
[----:B------:R-:W-:Y:S02]  /*24260*/  FMUL.FTZ R15, R0, R123 ;  /* 0x0000007b000f7220 */ /* 0x000fe40000410000 */
[-C--:B------:R-:W-:Y:S02]  /*24270*/  FFMA.FTZ R190, R190, R134.reuse, -R149 ;  /* 0x00000086bebe7223 */ /* 0x080fe40000010895 */
[-CC-:B------:R-:W-:Y:S02]  /*24280*/  FFMA.FTZ R192, R248, R134.reuse, -R151.reuse ;  /* 0x00000086f8c07223 */ /* 0x180fe40000010897 */
[-C--:B------:R-:W-:Y:S01]  /*24290*/  FFMA.FTZ R193, R247, R134.reuse, -R151 ;  /* 0x00000086f7c17223 */ /* 0x080fe20000010897 */
[C---:B------:R-:W-:Y:S02]  /*242a0*/  HMMA.16816.F32.BF16 R12, R128.reuse, R20, R12 ;  /* 0x00000014800c723c */ /* 0x040fe4000004180c */
[----:B------:R-:W-:Y:S01]  /*242b0*/  MUFU.EX2 R169, R169 ;  /* 0x000000a900a97308 */ /* 0x000fe20000000800 */
[-CC-:B------:R-:W-:Y:S02]  /*242c0*/  FFMA.FTZ R195, R246, R134.reuse, -R149.reuse ;  /* 0x00000086f6c37223 */ /* 0x180fe40000010895 */
[--C-:B------:R-:W-:Y:S02]  /*242d0*/  FFMA.FTZ R194, R199, R134, -R149.reuse ;  /* 0x00000086c7c27223 */ /* 0x100fe40000010895 */
[C---:B------:R-:W-:Y:S01]  /*242e0*/  FMUL.FTZ R20, R2.reuse, R112 ;  /* 0x0000007002147220 */ /* 0x040fe20000410000 */
[C---:B------:R-:W-:Y:S04]  /*242f0*/  HMMA.16816.F32.BF16 R16, R128.reuse, R22, R16 ;  /* 0x000000168010723c */ /* 0x040fe80000041810 */
[----:B------:R-:W-:Y:S01]  /*24300*/  FMUL.FTZ R21, R2, R113 ;  /* 0x0000007102157220 */ /* 0x000fe20000410000 */
[----:B------:R-:W-:Y:S01]  /*24310*/  MUFU.EX2 R170, R170 ;  /* 0x000000aa00aa7308 */ /* 0x000fe20000000800 */
[----:B------:R-:W-:Y:S02]  /*24320*/  FFMA.FTZ R112, R249, R134, -R149 ;  /* 0x00000086f9707223 */ /* 0x000fe40000010895 */
[C---:B------:R-:W-:Y:S04]  /*24330*/  FMUL.FTZ R22, R0.reuse, R114 ;  /* 0x0000007200167220 */ /* 0x040fe80000410000 */
[----:B------:R-:W-:Y:S02]  /*24340*/  FMUL.FTZ R23, R0, R115 ;  /* 0x0000007300177220 */ /* 0x000fe40000410000 */
[-CC-:B------:R-:W-:Y:S01]  /*24350*/  FFMA.FTZ R198, R198, R134.reuse, -R151.reuse ;  /* 0x00000086c6c67223 */ /* 0x180fe20000010897 */
[----:B------:R-:W1:Y:S01]  /*24360*/  MUFU.EX2 R112, R112 ;  /* 0x0000007000707308 */ /* 0x000e620000000800 */
[-C--:B------:R-:W-:Y:S02]  /*24370*/  FFMA.FTZ R197, R197, R134.reuse, -R151 ;  /* 0x00000086c5c57223 */ /* 0x080fe40000010897 */
[-CC-:B------:R-:W-:Y:S01]  /*24380*/  FFMA.FTZ R196, R196, R134.reuse, -R149.reuse ;  /* 0x00000086c4c47223 */ /* 0x180fe20000010895 */
[C---:B------:R-:W-:Y:S03]  /*24390*/  HMMA.16816.F32.BF16 R20, R128.reuse, R28, R20 ;  /* 0x0000001c8014723c */ /* 0x040fe60000041814 */
[-C--:B------:R-:W-:Y:S02]  /*243a0*/  FFMA.FTZ R191, R191, R134.reuse, -R149 ;  /* 0x00000086bfbf7223 */ /* 0x080fe40000010895 */
[--C-:B------:R-:W-:Y:S01]  /*243b0*/  FFMA.FTZ R183, R183, R134, -R151.reuse ;  /* 0x00000086b7b77223 */ /* 0x100fe20000010897 */
[----:B------:R-:W-:Y:S01]  /*243c0*/  MUFU.EX2 R171, R171 ;  /* 0x000000ab00ab7308 */ /* 0x000fe20000000800 */
[C---:B------:R-:W-:Y:S01]  /*243d0*/  FMUL.FTZ R28, R2.reuse, R104 ;  /* 0x00000068021c7220 */ /* 0x040fe20000410000 */
[C---:B------:R-:W-:Y:S04]  /*243e0*/  HMMA.16816.F32.BF16 R24, R128.reuse, R30, R24 ;  /* 0x0000001e8018723c */ /* 0x040fe80000041818 */
[----:B------:R-:W-:Y:S02]  /*243f0*/  FMUL.FTZ R29, R2, R105 ;  /* 0x00000069021d7220 */ /* 0x000fe40000410000 */
[--C-:B------:R-:W-:Y:S02]  /*24400*/  FFMA.FTZ R104, R40, R134, -R151.reuse ;  /* 0x0000008628687223 */ /* 0x100fe40000010897 */
[C---:B------:R-:W-:Y:S01]  /*24410*/  FMUL.FTZ R30, R0.reuse, R106 ;  /* 0x0000006a001e7220 */ /* 0x040fe20000410000 */
[----:B------:R-:W-:Y:S03]  /*24420*/  MUFU.EX2 R172, R172 ;  /* 0x000000ac00ac7308 */ /* 0x000fe60000000800 */
[----:B------:R-:W-:Y:S01]  /*24430*/  FMUL.FTZ R31, R0, R107 ;  /* 0x0000006b001f7220 */ /* 0x000fe20000410000 */
[----:B-1----:R-:W-:Y:S01]  /*24440*/  F2FP.BF16.PACK_AB R71, R166, R112 ;  /* 0x00000070a647723e */ /* 0x002fe200000010ff */
[----:B------:R-:W-:Y:S02]  /*24450*/  FMUL.FTZ R40, R2, R92 ;  /* 0x0000005c02287220 */ /* 0x000fe40000410000 */
[----:B------:R-:W-:Y:S01]  /*24460*/  LDSM.16.MT88.4 R92, [R214+0x11000] ;  /* 0x01100000d65c783b */ /* 0x000fe20000004200 */
[-C--:B------:R-:W-:Y:S02]  /*24470*/  FFMA.FTZ R105, R252, R134.reuse, -R151 ;  /* 0x00000086fc697223 */ /* 0x080fe40000010897 */
[C---:B------:R-:W-:Y:S01]  /*24480*/  HMMA.16816.F32.BF16 R28, R128.reuse, R36, R28 ;  /* 0x00000024801c723c */ /* 0x040fe2000004181c */
[----:B------:R-:W-:Y:S02]  /*24490*/  MUFU.EX2 R104, R104 ;  /* 0x0000006800687308 */ /* 0x000fe40000000800 */
[-CC-:B------:R-:W-:Y:S02]  /*244a0*/  FFMA.FTZ R107, R251, R134.reuse, -R149.reuse ;  /* 0x00000086fb6b7223 */ /* 0x180fe40000010895 */
[----:B------:R-:W-:Y:S02]  /*244b0*/  FFMA.FTZ R106, R250, R134, -R149 ;  /* 0x00000086fa6a7223 */ /* 0x000fe40000010895 */
[C---:B------:R-:W-:Y:S01]  /*244c0*/  FMUL.FTZ R36, R2.reuse, R96 ;  /* 0x0000006002247220 */ /* 0x040fe20000410000 */
[C---:B------:R-:W-:Y:S03]  /*244d0*/  HMMA.16816.F32.BF16 R32, R128.reuse, R38, R32 ;  /* 0x000000268020723c */ /* 0x040fe60000041820 */
[----:B------:R-:W1:Y:S01]  /*244e0*/  MUFU.EX2 R105, R105 ;  /* 0x0000006900697308 */ /* 0x000e620000000800 */
[----:B------:R-:W-:Y:S02]  /*244f0*/  FMUL.FTZ R37, R2, R97 ;  /* 0x0000006102257220 */ /* 0x000fe40000410000 */
[----:B------:R-:W-:Y:S02]  /*24500*/  FFMA.FTZ R181, R181, R134, -R151 ;  /* 0x00000086b5b57223 */ /* 0x000fe40000010897 */
[C---:B------:R-:W-:Y:S04]  /*24510*/  FMUL.FTZ R38, R0.reuse, R98 ;  /* 0x0000006200267220 */ /* 0x040fe80000410000 */
[----:B------:R-:W-:Y:S01]  /*24520*/  FMUL.FTZ R39, R0, R99 ;  /* 0x0000006300277220 */ /* 0x000fe20000410000 */
[----:B------:R-:W-:Y:S01]  /*24530*/  MUFU.EX2 R107, R107 ;  /* 0x0000006b006b7308 */ /* 0x000fe20000000800 */
[----:B------:R-:W-:Y:S01]  /*24540*/  LDSM.16.MT88.4 R96, [R214+0x13000] ;  /* 0x01300000d660783b */ /* 0x000fe20000004200 */
[-CC-:B------:R-:W-:Y:S02]  /*24550*/  FFMA.FTZ R180, R180, R134.reuse, -R149.reuse ;  /* 0x00000086b4b47223 */ /* 0x180fe40000010895 */
[-C--:B------:R-:W-:Y:S02]  /*24560*/  FFMA.FTZ R179, R179, R134.reuse, -R149 ;  /* 0x00000086b3b37223 */ /* 0x080fe40000010895 */
[C---:B------:R-:W-:Y:S03]  /*24570*/  HMMA.16816.F32.BF16 R36, R128.reuse, R44, R36 ;  /* 0x0000002c8024723c */ /* 0x040fe60000041824 */
[-CC-:B------:R-:W-:Y:S01]  /*24580*/  FFMA.FTZ R178, R178, R134.reuse, -R151.reuse ;  /* 0x00000086b2b27223 */ /* 0x180fe20000010897 */
[----:B------:R-:W3:Y:S01]  /*24590*/  MUFU.EX2 R106, R106 ;  /* 0x0000006a006a7308 */ /* 0x000ee20000000800 */
[----:B------:R-:W-:Y:S02]  /*245a0*/  FFMA.FTZ R177, R177, R134, -R151 ;  /* 0x00000086b1b17223 */ /* 0x000fe40000010897 */
[C---:B------:R-:W-:Y:S01]  /*245b0*/  FMUL.FTZ R44, R2.reuse, R88 ;  /* 0x00000058022c7220 */ /* 0x040fe20000410000 */
[C---:B------:R-:W-:Y:S04]  /*245c0*/  HMMA.16816.F32.BF16 R40, R128.reuse, R46, R40 ;  /* 0x0000002e8028723c */ /* 0x040fe80000041828 */
[----:B------:R-:W-:Y:S01]  /*245d0*/  FMUL.FTZ R45, R2, R89 ;  /* 0x00000059022d7220 */ /* 0x000fe20000410000 */
[----:B-1----:R-:W-:Y:S01]  /*245e0*/  F2FP.BF16.PACK_AB R68, R105, R104 ;  /* 0x000000686944723e */ /* 0x002fe200000010ff */
[----:B------:R-:W-:Y:S01]  /*245f0*/  MUFU.EX2 R173, R173 ;  /* 0x000000ad00ad7308 */ /* 0x000fe20000000800 */
[C---:B------:R-:W-:Y:S02]  /*24600*/  FMUL.FTZ R46, R0.reuse, R90 ;  /* 0x0000005a002e7220 */ /* 0x040fe40000410000 */
[----:B------:R-:W-:Y:S02]  /*24610*/  FMUL.FTZ R47, R0, R91 ;  /* 0x0000005b002f7220 */ /* 0x000fe40000410000 */
[----:B------:R-:W-:Y:S01]  /*24620*/  LDSM.16.MT88.4 R88, [R214+0x10800] ;  /* 0x01080000d658783b */ /* 0x000fe20000004200 */
[-CC-:B------:R-:W-:Y:S02]  /*24630*/  FFMA.FTZ R176, R176, R134.reuse, -R149.reuse ;  /* 0x00000086b0b07223 */ /* 0x180fe40000010895 */
[-C--:B------:R-:W-:Y:S02]  /*24640*/  FFMA.FTZ R174, R174, R134.reuse, -R149 ;  /* 0x00000086aeae7223 */ /* 0x080fe40000010895 */
[C---:B------:R-:W-:Y:S01]  /*24650*/  HMMA.16816.F32.BF16 R44, R128.reuse, R52, R44 ;  /* 0x00000034802c723c */ /* 0x040fe2000004182c */
[----:B------:R-:W1:Y:S02]  /*24660*/  MUFU.EX2 R175, R175 ;  /* 0x000000af00af7308 */ /* 0x000e640000000800 */
[-CC-:B------:R-:W-:Y:S01]  /*24670*/  FFMA.FTZ R164, R164, R134.reuse, -R151.reuse ;  /* 0x00000086a4a47223 */ /* 0x180fe20000010897 */
[----:B---3--:R-:W-:Y:S01]  /*24680*/  F2FP.BF16.PACK_AB R69, R106, R107 ;  /* 0x0000006b6a45723e */ /* 0x008fe200000010ff */
[----:B------:R-:W-:Y:S02]  /*24690*/  FFMA.FTZ R165, R165, R134, -R151 ;  /* 0x00000086a5a57223 */ /* 0x000fe40000010897 */
[C---:B------:R-:W-:Y:S01]  /*246a0*/  FMUL.FTZ R52, R2.reuse, R80 ;  /* 0x0000005002347220 */ /* 0x040fe20000410000 */
[C---:B------:R-:W-:Y:S03]  /*246b0*/  HMMA.16816.F32.BF16 R48, R128.reuse, R54, R48 ;  /* 0x000000368030723c */ /* 0x040fe60000041830 */
[----:B------:R-:W3:Y:S01]  /*246c0*/  MUFU.EX2 R182, R182 ;  /* 0x000000b600b67308 */ /* 0x000ee20000000800 */
[----:B------:R-:W-:Y:S02]  /*246d0*/  FMUL.FTZ R53, R2, R81 ;  /* 0x0000005102357220 */ /* 0x000fe40000410000 */
[--C-:B------:R-:W-:Y:S02]  /*246e0*/  FFMA.FTZ R163, R163, R134, -R149.reuse ;  /* 0x00000086a3a37223 */ /* 0x100fe40000010895 */
[C---:B------:R-:W-:Y:S04]  /*246f0*/  FMUL.FTZ R54, R0.reuse, R82 ;  /* 0x0000005200367220 */ /* 0x040fe80000410000 */
[----:B------:R-:W-:Y:S01]  /*24700*/  FMUL.FTZ R55, R0, R83 ;  /* 0x0000005300377220 */ /* 0x000fe20000410000 */
[----:B------:R-:W5:Y:S01]  /*24710*/  MUFU.EX2 R184, R184 ;  /* 0x000000b800b87308 */ /* 0x000f620000000800 */
[----:B------:R-:W-:Y:S01]  /*24720*/  LDSM.16.MT88.4 R80, [R215+0xc800] ;  /* 0x00c80000d750783b */ /* 0x000fe20000004200 */
[-C--:B------:R-:W-:Y:S02]  /*24730*/  FFMA.FTZ R162, R162, R134.reuse, -R149 ;  /* 0x00000086a2a27223 */ /* 0x080fe40000010895 */
[-CC-:B------:R-:W-:Y:S02]  /*24740*/  FFMA.FTZ R161, R161, R134.reuse, -R151.reuse ;  /* 0x00000086a1a17223 */ /* 0x180fe40000010897 */
[C---:B------:R-:W-:Y:S03]  /*24750*/  HMMA.16816.F32.BF16 R52, R128.reuse, R60, R52 ;  /* 0x0000003c8034723c */ /* 0x040fe60000041834 */
[-C--:B------:R-:W-:Y:S01]  /*24760*/  FFMA.FTZ R160, R160, R134.reuse, -R151 ;  /* 0x00000086a0a07223 */ /* 0x080fe20000010897 */
[----:B------:R-:W-:Y:S01]  /*24770*/  MUFU.EX2 R186, R186 ;  /* 0x000000ba00ba7308 */ /* 0x000fe20000000800 */
[--C-:B------:R-:W-:Y:S02]  /*24780*/  FFMA.FTZ R159, R159, R134, -R149.reuse ;  /* 0x000000869f9f7223 */ /* 0x100fe40000010895 */
[C---:B------:R-:W-:Y:S01]  /*24790*/  FMUL.FTZ R60, R2.reuse, R72 ;  /* 0x00000048023c7220 */ /* 0x040fe20000410000 */
[C---:B------:R-:W-:Y:S04]  /*247a0*/  HMMA.16816.F32.BF16 R56, R128.reuse, R62, R56 ;  /* 0x0000003e8038723c */ /* 0x040fe80000041838 */
[----:B------:R-:W-:Y:S02]  /*247b0*/  FMUL.FTZ R61, R2, R73 ;  /* 0x00000049023d7220 */ /* 0x000fe40000410000 */
[----:B------:R-:W1:Y:S01]  /*247c0*/  MUFU.EX2 R185, R185 ;  /* 0x000000b900b97308 */ /* 0x000e620000000800 */
[C---:B------:R-:W-:Y:S02]  /*247d0*/  FMUL.FTZ R62, R0.reuse, R74 ;  /* 0x0000004a003e7220 */ /* 0x040fe40000410000 */
[----:B------:R-:W-:Y:S02]  /*247e0*/  FMUL.FTZ R63, R0, R75 ;  /* 0x0000004b003f7220 */ /* 0x000fe40000410000 */
[----:B------:R-:W1:Y:S01]  /*247f0*/  LDSM.16.MT88.4 R72, [R216+0xc800] ;  /* 0x00c80000d848783b */ /* 0x000e620000004200 */
[-C--:B------:R-:W-:Y:S02]  /*24800*/  FFMA.FTZ R156, R156, R134.reuse, -R149 ;  /* 0x000000869c9c7223 */ /* 0x080fe40000010895 */
[-CC-:B------:R-:W-:Y:S02]  /*24810*/  FFMA.FTZ R154, R154, R134.reuse, -R151.reuse ;  /* 0x000000869a9a7223 */ /* 0x180fe40000010897 */
[C---:B--2---:R-:W-:Y:S01]  /*24820*/  HMMA.16816.F32.BF16 R60, R128.reuse, R84, R60 ;  /* 0x00000054803c723c */ /* 0x044fe2000004183c */
[----:B------:R-:W-:Y:S02]  /*24830*/  MUFU.EX2 R187, R187 ;  /* 0x000000bb00bb7308 */ /* 0x000fe40000000800 */
[-C--:B------:R-:W-:Y:S02]  /*24840*/  FFMA.FTZ R155, R155, R134.reuse, -R151 ;  /* 0x000000869b9b7223 */ /* 0x080fe40000010897 */
[-CC-:B------:R-:W-:Y:S02]  /*24850*/  FFMA.FTZ R153, R153, R134.reuse, -R149.reuse ;  /* 0x0000008699997223 */ /* 0x180fe40000010895 */
[-C--:B------:R-:W-:Y:S01]  /*24860*/  FFMA.FTZ R152, R152, R134.reuse, -R149 ;  /* 0x0000008698987223 */ /* 0x080fe20000010895 */
[----:B------:R-:W-:Y:S01]  /*24870*/  HMMA.16816.F32.BF16 R64, R128, R86, R64 ;  /* 0x000000568040723c */ /* 0x000fe20000041840 */
[----:B------:R-:W2:Y:S02]  /*24880*/  LDSM.16.MT88.4 R84, [R214+0xc800] ;  /* 0x00c80000d654783b */ /* 0x000ea40000004200 */
[----:B------:R-:W1:Y:S01]  /*24890*/  MUFU.EX2 R188, R188 ;  /* 0x000000bc00bc7308 */ /* 0x000e620000000800 */
[-CC-:B------:R-:W-:Y:S02]  /*248a0*/  FFMA.FTZ R150, R150, R134.reuse, -R151.reuse ;  /* 0x0000008696967223 */ /* 0x180fe40000010897 */
[-C--:B------:R-:W-:Y:S02]  /*248b0*/  FFMA.FTZ R151, R148, R134.reuse, -R151 ;  /* 0x0000008694977223 */ /* 0x080fe40000010897 */
[C---:B----4-:R-:W-:Y:S05]  /*248c0*/  HMMA.16816.F32.BF16 R4, R68.reuse, R76, R4 ;  /* 0x0000004c4404723c */ /* 0x050fea0000041804 */
[----:B------:R-:W-:Y:S01]  /*248d0*/  MUFU.EX2 R189, R189 ;  /* 0x000000bd00bd7308 */ /* 0x000fe20000000800 */
[-CC-:B------:R-:W-:Y:S02]  /*248e0*/  FFMA.FTZ R135, R135, R134.reuse, -R149.reuse ;  /* 0x0000008687877223 */ /* 0x180fe40000010895 */
[C---:B------:R-:W-:Y:S01]  /*248f0*/  HMMA.16816.F32.BF16 R8, R68.reuse, R78, R8 ;  /* 0x0000004e4408723c */ /* 0x040fe20000041808 */
[----:B------:R-:W4:Y:S03]  /*24900*/  LDSM.16.MT88.4 R76, [R218+0x10800] ;  /* 0x01080000da4c783b */ /* 0x000f260000004200 */
[----:B------:R-:W-:Y:S02]  /*24910*/  FFMA.FTZ R149, R133, R134, -R149 ;  /* 0x0000008685957223 */ /* 0x000fe40000010895 */
[----:B------:R-:W-:Y:S01]  /*24920*/  FFMA.FTZ R147, R0, R243, R147 ;  /* 0x000000f300937223 */ /* 0x000fe20000010093 */
[----:B------:R-:W2:Y:S01]  /*24930*/  MUFU.EX2 R190, R190 ;  /* 0x000000be00be7308 */ /* 0x000ea20000000800 */
[----:B------:R-:W-:Y:S01]  /*24940*/  FFMA.FTZ R146, R2, R242, R146 ;  /* 0x000000f202927223 */ /* 0x000fe20000010092 */
[----:B------:R-:W-:Y:S01]  /*24950*/  MOV R2, R132 ;  /* 0x0000008400027202 */ /* 0x000fe20000000f00 */
[C---:B-1----:R-:W-:Y:S03]  /*24960*/  HMMA.16816.F32.BF16 R12, R68.reuse, R72, R12 ;  /* 0x00000048440c723c */ /* 0x042fe6000004180c */
[----:B------:R-:W-:Y:S02]  /*24970*/  FADD.FTZ R147, R142, R147 ;  /* 0x000000938e937221 */ /* 0x000fe40000010000 */
[----:B------:R-:W-:Y:S02]  /*24980*/  FADD.FTZ R146, R145, R146 ;  /* 0x0000009291927221 */ /* 0x000fe40000010000 */
[----:B------:R-:W1:Y:S01]  /*24990*/  MUFU.EX2 R192, R192 ;  /* 0x000000c000c07308 */ /* 0x000e620000000800 */
[----:B------:R-:W-:Y:S01]  /*249a0*/  FADD.FTZ R137, R137, R147 ;  /* 0x0000009389897221 */ /* 0x000fe20000010000 */
        /* <DEDUP_REMOVED lines=9> */
[----:B------:R-:W3:Y:S02]  /*24a40*/  LDSM.16.MT88.4 R80, [R215+0x10800] ;  /* 0x01080000d750783b */ /* 0x000ee40000004200 */
        /* <DEDUP_REMOVED lines=12> */
[C---:B----4-:R-:W-:Y:S04]  /*24b10*/  HMMA.16816.F32.BF16 R36, R68.reuse, R76, R36 ;  /* 0x0000004c4424723c */ /* 0x050fe80000041824 */
[----:B------:R-:W-:Y:S04]  /*24b20*/  FADD.FTZ R158, R158, R105 ;  /* 0x000000699e9e7221 */ /* 0x000fe80000010000 */
[C---:B------:R-:W-:Y:S01]  /*24b30*/  HMMA.16816.F32.BF16 R40, R68.reuse, R78, R40 ;  /* 0x0000004e4428723c */ /* 0x040fe20000041828 */
[----:B------:R-:W4:Y:S01]  /*24b40*/  LDSM.16.MT88.4 R76, [R216+0xd000] ;  /* 0x00d00000d84c783b */ /* 0x000f220000004200 */
[----:B------:R-:W2:Y:S02]  /*24b50*/  MUFU.EX2 R197, R197 ;  /* 0x000000c500c57308 */ /* 0x000ea40000000800 */
[----:B------:R-:W-:Y:S04]  /*24b60*/  FADD.FTZ R158, R167, R158 ;  /* 0x0000009ea79e7221 */ /* 0x000fe80000010000 */
[C---:B-1----:R-:W-:Y:S04]  /*24b70*/  HMMA.16816.F32.BF16 R44, R68.reuse, R72, R44 ;  /* 0x00000048442c723c */ /* 0x042fe8000004182c */
[----:B------:R-:W-:Y:S04]  /*24b80*/  MUFU.EX2 R196, R196 ;  /* 0x000000c400c47308 */ /* 0x000fe80000000800 */
[C---:B------:R-:W-:Y:S01]  /*24b90*/  HMMA.16816.F32.BF16 R48, R68.reuse, R74, R48 ;  /* 0x0000004a4430723c */ /* 0x040fe20000041830 */
[----:B------:R-:W1:Y:S05]  /*24ba0*/  LDSM.16.MT88.4 R72, [R215+0xd000] ;  /* 0x00d00000d748783b */ /* 0x000e6a0000004200 */
[----:B------:R-:W1:Y:S02]  /*24bb0*/  MUFU.EX2 R191, R191 ;  /* 0x000000bf00bf7308 */ /* 0x000e640000000800 */
[C---:B---3--:R-:W-:Y:S08]  /*24bc0*/  HMMA.16816.F32.BF16 R52, R68.reuse, R80, R52 ;  /* 0x000000504434723c */ /* 0x048ff00000041834 */
[C---:B------:R-:W-:Y:S01]  /*24bd0*/  HMMA.16816.F32.BF16 R56, R68.reuse, R82, R56 ;  /* 0x000000524438723c */ /* 0x040fe20000041838 */
[----:B------:R-:W3:Y:S01]  /*24be0*/  LDSM.16.MT88.4 R80, [R214+0xd000] ;  /* 0x00d00000d650783b */ /* 0x000ee20000004200 */
[----:B------:R-:W1:Y:S06]  /*24bf0*/  MUFU.EX2 R183, R183 ;  /* 0x000000b700b77308 */ /* 0x000e6c0000000800 */
[C---:B------:R-:W-:Y:S04]  /*24c00*/  HMMA.16816.F32.BF16 R60, R68.reuse, R88, R60 ;  /* 0x00000058443c723c */ /* 0x040fe8000004183c */
[----:B------:R-:W1:Y:S04]  /*24c10*/  MUFU.EX2 R181, R181 ;  /* 0x000000b500b57308 */ /* 0x000e680000000800 */
[----:B------:R-:W-:Y:S01]  /*24c20*/  HMMA.16816.F32.BF16 R64, R68, R90, R64 ;  /* 0x0000005a4440723c */ /* 0x000fe20000041840 */
[----:B------:R-:W-:Y:S05]  /*24c30*/  LDSM.16.MT88.4 R88, [R215+0x11000] ;  /* 0x01100000d758783b */ /* 0x000fea0000004200 */
[----:B------:R-:W-:Y:S01]  /*24c40*/  MUFU.EX2 R180, R180 ;  /* 0x000000b400b47308 */ /* 0x000fe20000000800 */
[C---:B------:R-:W-:Y:S01]  /*24c50*/  F2FP.BF16.PACK_AB R68, R168.reuse, R167 ;  /* 0x000000a7a844723e */ /* 0x040fe200000010ff */
[----:B------:R-:W-:Y:S01]  /*24c60*/  FADD.FTZ R168, R168, R158 ;  /* 0x0000009ea8a87221 */ /* 0x000fe20000010000 */
[----:B------:R-:W-:Y:S03]  /*24c70*/  F2FP.BF16.PACK_AB R69, R170, R169 ;  /* 0x000000a9aa45723e */ /* 0x000fe600000010ff */
[----:B------:R-:W-:Y:S01]  /*24c80*/  F2FP.BF16.PACK_AB R70, R172, R171 ;  /* 0x000000abac46723e */ /* 0x000fe200000010ff */
[----:B------:R-:W-:Y:S01]  /*24c90*/  FADD.FTZ R169, R169, R0 ;  /* 0x00000000a9a97221 */ /* 0x000fe20000010000 */
[----:B------:R-:W-:Y:S01]  /*24ca0*/  F2FP.BF16.PACK_AB R71, R175, R173 ;  /* 0x000000adaf47723e */ /* 0x000fe200000010ff */
[----:B------:R-:W-:Y:S01]  /*24cb0*/  FADD.FTZ R168, R171, R168 ;  /* 0x000000a8aba87221 */ /* 0x000fe20000010000 */
[----:B------:R-:W1:Y:S01]  /*24cc0*/  MUFU.EX2 R179, R179 ;  /* 0x000000b300b37308 */ /* 0x000e620000000800 */
[----:B------:R-:W-:Y:S01]  /*24cd0*/  IADD3 R0, R240, -0x1, RZ ;  /* 0xfffffffff0007810 */ /* 0x000fe20007ffe0ff */
[----:B------:R-:W-:Y:S02]  /*24ce0*/  FADD.FTZ R169, R170, R169 ;  /* 0x000000a9aaa97221 */ /* 0x000fe40000010000 */
[----:B------:R-:W-:Y:S01]  /*24cf0*/  FADD.FTZ R172, R172, R168 ;  /* 0x000000a8acac7221 */ /* 0x000fe20000010000 */
[C---:B--2---:R-:W-:Y:S03]  /*24d00*/  HMMA.16816.F32.BF16 R4, R68.reuse, R84, R4 ;  /* 0x000000544404723c */ /* 0x044fe60000041804 */
[----:B------:R-:W-:Y:S01]  /*24d10*/  FADD.FTZ R173, R173, R169 ;  /* 0x000000a9adad7221 */ /* 0x000fe20000010000 */
[----:B------:R-:W-:Y:S01]  /*24d20*/  MOV R240, R0 ;  /* 0x0000000000f07202 */ /* 0x000fe20000000f00 */
[----:B------:R-:W-:Y:S01]  /*24d30*/  MUFU.EX2 R178, R178 ;  /* 0x000000b200b27308 */ /* 0x000fe20000000800 */
[----:B------:R-:W-:Y:S01]  /*24d40*/  FADD.FTZ R172, R182, R172 ;  /* 0x000000acb6ac7221 */ /* 0x000fe20000010000 */
[----:B------:R-:W-:Y:S01]  /*24d50*/  MOV R0, R3 ;  /* 0x0000000300007202 */ /* 0x000fe20000000f00 */
[C---:B------:R-:W-:Y:S01]  /*24d60*/  HMMA.16816.F32.BF16 R8, R68.reuse, R86, R8 ;  /* 0x000000564408723c */ /* 0x040fe20000041808 */
[----:B------:R-:W2:Y:S03]  /*24d70*/  LDSM.16.MT88.4 R84, [R218+0x11000] ;  /* 0x01100000da54783b */ /* 0x000ea60000004200 */
[----:B------:R-:W-:Y:S03]  /*24d80*/  FADD.FTZ R173, R175, R173 ;  /* 0x000000adafad7221 */ /* 0x000fe60000010000 */
[----:B------:R-:W2:Y:S01]  /*24d90*/  MUFU.EX2 R177, R177 ;  /* 0x000000b100b17308 */ /* 0x000ea20000000800 */
[C---:B----4-:R-:W-:Y:S08]  /*24da0*/  HMMA.16816.F32.BF16 R12, R68.reuse, R76, R12 ;  /* 0x0000004c440c723c */ /* 0x050ff0000004180c */
[C---:B------:R-:W-:Y:S01]  /*24db0*/  HMMA.16816.F32.BF16 R16, R68.reuse, R78, R16 ;  /* 0x0000004e4410723c */ /* 0x040fe20000041810 */
[----:B------:R-:W4:Y:S01]  /*24dc0*/  LDSM.16.MT88.4 R76, [R216+0x11000] ;  /* 0x01100000d84c783b */ /* 0x000f220000004200 */
[----:B------:R-:W-:Y:S06]  /*24dd0*/  MUFU.EX2 R176, R176 ;  /* 0x000000b000b07308 */ /* 0x000fec0000000800 */
[C---:B-1----:R-:W-:Y:S04]  /*24de0*/  HMMA.16816.F32.BF16 R20, R68.reuse, R72, R20 ;  /* 0x000000484414723c */ /* 0x042fe80000041814 */
[----:B------:R-:W1:Y:S04]  /*24df0*/  MUFU.EX2 R174, R174 ;  /* 0x000000ae00ae7308 */ /* 0x000e680000000800 */
[C---:B------:R-:W-:Y:S01]  /*24e00*/  HMMA.16816.F32.BF16 R24, R68.reuse, R74, R24 ;  /* 0x0000004a4418723c */ /* 0x040fe20000041818 */
[----:B------:R-:W1:Y:S05]  /*24e10*/  LDSM.16.MT88.4 R72, [R218+0xd800] ;  /* 0x00d80000da48783b */ /* 0x000e6a0000004200 */
[----:B------:R-:W1:Y:S02]  /*24e20*/  MUFU.EX2 R164, R164 ;  /* 0x000000a400a47308 */ /* 0x000e640000000800 */
[C---:B---3--:R-:W-:Y:S08]  /*24e30*/  HMMA.16816.F32.BF16 R28, R68.reuse, R80, R28 ;  /* 0x00000050441c723c */ /* 0x048ff0000004181c */
[C---:B------:R-:W-:Y:S01]  /*24e40*/  HMMA.16816.F32.BF16 R32, R68.reuse, R82, R32 ;  /* 0x000000524420723c */ /* 0x040fe20000041820 */
[----:B------:R-:W3:Y:S01]  /*24e50*/  LDSM.16.MT88.4 R80, [R216+0xd800] ;  /* 0x00d80000d850783b */ /* 0x000ee20000004200 */
[----:B------:R-:W1:Y:S06]  /*24e60*/  MUFU.EX2 R165, R165 ;  /* 0x000000a500a57308 */ /* 0x000e6c0000000800 */
[C---:B--2---:R-:W-:Y:S04]  /*24e70*/  HMMA.16816.F32.BF16 R36, R68.reuse, R84, R36 ;  /* 0x000000544424723c */ /* 0x044fe80000041824 */
[----:B------:R-:W-:Y:S04]  /*24e80*/  MUFU.EX2 R163, R163 ;  /* 0x000000a300a37308 */ /* 0x000fe80000000800 */
[C---:B------:R-:W-:Y:S01]  /*24e90*/  HMMA.16816.F32.BF16 R40, R68.reuse, R86, R40 ;  /* 0x000000564428723c */ /* 0x040fe20000041828 */
[----:B------:R-:W-:Y:S05]  /*24ea0*/  LDSM.16.MT88.4 R84, [R214+0xd800] ;  /* 0x00d80000d654783b */ /* 0x000fea0000004200 */
[----:B------:R-:W2:Y:S02]  /*24eb0*/  MUFU.EX2 R162, R162 ;  /* 0x000000a200a27308 */ /* 0x000ea40000000800 */
[C---:B----4-:R-:W-:Y:S08]  /*24ec0*/  HMMA.16816.F32.BF16 R44, R68.reuse, R76, R44 ;  /* 0x0000004c442c723c */ /* 0x050ff0000004182c */
[C---:B------:R-:W-:Y:S01]  /*24ed0*/  HMMA.16816.F32.BF16 R48, R68.reuse, R78, R48 ;  /* 0x0000004e4430723c */ /* 0x040fe20000041830 */
[----:B------:R-:W4:Y:S01]  /*24ee0*/  LDSM.16.MT88.4 R76, [R215+0xd800] ;  /* 0x00d80000d74c783b */ /* 0x000f220000004200 */
        /* <DEDUP_REMOVED lines=10> */
[C---:B-----5:R-:W-:Y:S01]  /*24f90*/  F2FP.BF16.PACK_AB R68, R184.reuse, R182 ;  /* 0x000000b6b844723e */ /* 0x060fe200000010ff */
[----:B------:R-:W-:Y:S01]  /*24fa0*/  FADD.FTZ R184, R184, R172 ;  /* 0x000000acb8b87221 */ /* 0x000fe20000010000 */
[----:B------:R-:W-:Y:S03]  /*24fb0*/  F2FP.BF16.PACK_AB R69, R185, R186 ;  /* 0x000000bab945723e */ /* 0x000fe600000010ff */
[----:B------:R-:W-:Y:S01]  /*24fc0*/  F2FP.BF16.PACK_AB R70, R188, R187 ;  /* 0x000000bbbc46723e */ /* 0x000fe200000010ff */
[----:B------:R-:W5:Y:S01]  /*24fd0*/  MUFU.EX2 R154, R154 ;  /* 0x0000009a009a7308 */ /* 0x000f620000000800 */
[----:B------:R-:W-:Y:S01]  /*24fe0*/  F2FP.BF16.PACK_AB R71, R190, R189 ;  /* 0x000000bdbe47723e */ /* 0x000fe200000010ff */
[----:B------:R-:W-:Y:S02]  /*24ff0*/  FADD.FTZ R186, R186, R173 ;  /* 0x000000adbaba7221 */ /* 0x000fe40000010000 */
[----:B------:R-:W-:Y:S02]  /*25000*/  FADD.FTZ R184, R187, R184 ;  /* 0x000000b8bbb87221 */ /* 0x000fe40000010000 */
[----:B------:R-:W-:Y:S02]  /*25010*/  FADD.FTZ R186, R185, R186 ;  /* 0x000000bab9ba7221 */ /* 0x000fe40000010000 */
[C---:B-1----:R-:W-:Y:S02]  /*25020*/  HMMA.16816.F32.BF16 R4, R68.reuse, R72, R4 ;  /* 0x000000484404723c */ /* 0x042fe40000041804 */
[----:B------:R-:W1:Y:S01]  /*25030*/  MUFU.EX2 R155, R155 ;  /* 0x0000009b009b7308 */ /* 0x000e620000000800 */
[----:B------:R-:W-:Y:S02]  /*25040*/  FADD.FTZ R189, R189, R186 ;  /* 0x000000babdbd7221 */ /* 0x000fe40000010000 */
[----:B------:R-:W-:Y:S02]  /*25050*/  FADD.FTZ R188, R188, R184 ;  /* 0x000000b8bcbc7221 */ /* 0x000fe40000010000 */
[----:B------:R-:W-:Y:S01]  /*25060*/  FADD.FTZ R189, R190, R189 ;  /* 0x000000bdbebd7221 */ /* 0x000fe20000010000 */
[C---:B------:R-:W-:Y:S01]  /*25070*/  HMMA.16816.F32.BF16 R8, R68.reuse, R74, R8 ;  /* 0x0000004a4408723c */ /* 0x040fe20000041808 */
[----:B------:R-:W1:Y:S03]  /*25080*/  LDSM.16.MT88.4 R72, [R218+0x11800] ;  /* 0x01180000da48783b */ /* 0x000e660000004200 */
[----:B------:R-:W-:Y:S01]  /*25090*/  MUFU.EX2 R153, R153 ;  /* 0x0000009900997308 */ /* 0x000fe20000000800 */
[----:B------:R-:W-:Y:S03]  /*250a0*/  FADD.FTZ R188, R192, R188 ;  /* 0x000000bcc0bc7221 */ /* 0x000fe60000010000 */
[C---:B---3--:R-:W-:Y:S06]  /*250b0*/  HMMA.16816.F32.BF16 R12, R68.reuse, R80, R12 ;  /* 0x00000050440c723c */ /* 0x048fec000004180c */
[----:B------:R-:W-:Y:S02]  /*250c0*/  MUFU.EX2 R152, R152 ;  /* 0x0000009800987308 */ /* 0x000fe40000000800 */
[C---:B------:R-:W-:Y:S01]  /*250d0*/  HMMA.16816.F32.BF16 R16, R68.reuse, R82, R16 ;  /* 0x000000524410723c */ /* 0x040fe20000041810 */
[----:B------:R-:W3:Y:S07]  /*250e0*/  LDSM.16.MT88.4 R80, [R216+0x11800] ;  /* 0x01180000d850783b */ /* 0x000eee0000004200 */
[C---:B----4-:R-:W-:Y:S01]  /*250f0*/  HMMA.16816.F32.BF16 R20, R68.reuse, R76, R20 ;  /* 0x0000004c4414723c */ /* 0x050fe20000041814 */
[----:B------:R-:W4:Y:S07]  /*25100*/  MUFU.EX2 R150, R150 ;  /* 0x0000009600967308 */ /* 0x000f2e0000000800 */
[C---:B------:R-:W-:Y:S01]  /*25110*/  HMMA.16816.F32.BF16 R24, R68.reuse, R78, R24 ;  /* 0x0000004e4418723c */ /* 0x040fe20000041818 */
[----:B------:R-:W2:Y:S02]  /*25120*/  LDSM.16.MT88.4 R76, [R214+0x11800] ;  /* 0x01180000d64c783b */ /* 0x000ea40000004200 */
[----:B------:R-:W2:Y:S05]  /*25130*/  MUFU.EX2 R151, R151 ;  /* 0x0000009700977308 */ /* 0x000eaa0000000800 */
[C---:B------:R-:W-:Y:S05]  /*25140*/  HMMA.16816.F32.BF16 R28, R68.reuse, R84, R28 ;  /* 0x00000054441c723c */ /* 0x040fea000004181c */
[----:B------:R-:W-:Y:S03]  /*25150*/  MUFU.EX2 R135, R135 ;  /* 0x0000008700877308 */ /* 0x000fe60000000800 */
[C---:B------:R-:W-:Y:S01]  /*25160*/  HMMA.16816.F32.BF16 R32, R68.reuse, R86, R32 ;  /* 0x000000564420723c */ /* 0x040fe20000041820 */
[----:B------:R-:W2:Y:S06]  /*25170*/  LDSM.16.MT88.4 R84, [R218+0xe000] ;  /* 0x00e00000da54783b */ /* 0x000eac0000004200 */
[----:B------:R-:W2:Y:S01]  /*25180*/  MUFU.EX2 R149, R149 ;  /* 0x0000009500957308 */ /* 0x000ea20000000800 */
[C---:B-1----:R-:W-:Y:S08]  /*25190*/  HMMA.16816.F32.BF16 R36, R68.reuse, R72, R36 ;  /* 0x000000484424723c */ /* 0x042ff00000041824 */
[C---:B------:R-:W-:Y:S01]  /*251a0*/  HMMA.16816.F32.BF16 R40, R68.reuse, R74, R40 ;  /* 0x0000004a4428723c */ /* 0x040fe20000041828 */
[----:B------:R-:W1:Y:S07]  /*251b0*/  LDSM.16.MT88.4 R72, [R216+0xe000] ;  /* 0x00e00000d848783b */ /* 0x000e6e0000004200 */
[C---:B---3--:R-:W-:Y:S08]  /*251c0*/  HMMA.16816.F32.BF16 R44, R68.reuse, R80, R44 ;  /* 0x00000050442c723c */ /* 0x048ff0000004182c */
        /* <DEDUP_REMOVED lines=8> */
[C---:B------:R-:W-:Y:S01]  /*25250*/  F2FP.BF16.PACK_AB R68, R193.reuse, R192 ;  /* 0x000000c0c144723e */ /* 0x040fe200000010ff */
        /* <DEDUP_REMOVED lines=8> */
[C---:B------:R-:W-:Y:S03]  /*252e0*/  HMMA.16816.F32.BF16 R4, R68.reuse, R84, R4 ;  /* 0x000000544404723c */ /* 0x040fe60000041804 */
[----:B------:R-:W-:Y:S02]  /*252f0*/  FADD.FTZ R196, R196, R195 ;  /* 0x000000c3c4c47221 */ /* 0x000fe40000010000 */
[----:B------:R-:W-:Y:S02]  /*25300*/  FADD.FTZ R197, R183, R197 ;  /* 0x000000c5b7c57221 */ /* 0x000fe40000010000 */
        /* <DEDUP_REMOVED lines=33> */
[C---:B--2---:R-:W-:Y:S03]  /*25520*/  HMMA.16816.F32.BF16 R4, R68.reuse, R76, R4 ;  /* 0x0000004c4404723c */ /* 0x044fe60000041804 */
[----:B------:R-:W-:Y:S02]  /*25530*/  FADD.FTZ R176, R176, R180 ;  /* 0x000000b4b0b07221 */ /* 0x000fe40000010000 */
[----:B------:R-:W-:Y:S02]  /*25540*/  FADD.FTZ R177, R164, R177 ;  /* 0x000000b1a4b17221 */ /* 0x000fe40000010000 */
[----:B------:R-:W-:Y:S01]  /*25550*/  FADD.FTZ R176, R174, R176 ;  /* 0x000000b0aeb07221 */ /* 0x000fe20000010000 */
[C---:B------:R-:W-:Y:S01]  /*25560*/  HMMA.16816.F32.BF16 R8, R68.reuse, R78, R8 ;  /* 0x0000004e4408723c */ /* 0x040fe20000041808 */
[----:B------:R-:W2:Y:S07]  /*25570*/  LDSM.16.MT88.4 R76, [R216+0x12800] ;  /* 0x01280000d84c783b */ /* 0x000eae0000004200 */
[C---:B------:R-:W-:Y:S08]  /*25580*/  HMMA.16816.F32.BF16 R12, R68.reuse, R80, R12 ;  /* 0x00000050440c723c */ /* 0x040ff0000004180c */
        /* <DEDUP_REMOVED lines=14> */
[C---:B------:R-:W-:Y:S08]  /*25670*/  HMMA.16816.F32.BF16 R52, R68.reuse, R80, R52 ;  /* 0x000000504434723c */ /* 0x040ff00000041834 */
[C---:B------:R-:W-:Y:S01]  /*25680*/  HMMA.16816.F32.BF16 R56, R68.reuse, R82, R56 ;  /* 0x000000524438723c */ /* 0x040fe20000041838 */
[----:B------:R-:W3:Y:S07]  /*25690*/  LDSM.16.MT88.4 R80, [R216+0xf000] ;  /* 0x00f00000d850783b */ /* 0x000eee0000004200 */
[C---:B-1----:R-:W-:Y:S08]  /*256a0*/  HMMA.16816.F32.BF16 R60, R68.reuse, R72, R60 ;  /* 0x00000048443c723c */ /* 0x042ff0000004183c */
[----:B------:R-:W-:Y:S01]  /*256b0*/  HMMA.16816.F32.BF16 R64, R68, R74, R64 ;  /* 0x0000004a4440723c */ /* 0x000fe20000041840 */
[----:B------:R-:W1:Y:S06]  /*256c0*/  LDSM.16.MT88.4 R72, [R215+0xf000] ;  /* 0x00f00000d748783b */ /* 0x000e6c0000004200 */
        /* <DEDUP_REMOVED lines=11> */
[----:B-----5:R-:W-:Y:S02]  /*25780*/  FADD.FTZ R160, R154, R160 ;  /* 0x000000a09aa07221 */ /* 0x020fe40000010000 */
[----:B------:R-:W-:Y:S01]  /*25790*/  FADD.FTZ R159, R156, R159 ;  /* 0x0000009f9c9f7221 */ /* 0x000fe20000010000 */
[C---:B------:R-:W-:Y:S01]  /*257a0*/  HMMA.16816.F32.BF16 R8, R68.reuse, R78, R8 ;  /* 0x0000004e4408723c */ /* 0x040fe20000041808 */
[----:B------:R-:W2:Y:S03]  /*257b0*/  LDSM.16.MT88.4 R76, [R218+0x13000] ;  /* 0x01300000da4c783b */ /* 0x000ea60000004200 */
[----:B------:R-:W-:Y:S04]  /*257c0*/  FADD.FTZ R160, R155, R160 ;  /* 0x000000a09ba07221 */ /* 0x000fe80000010000 */
[C---:B---3--:R-:W-:Y:S04]  /*257d0*/  HMMA.16816.F32.BF16 R12, R68.reuse, R80, R12 ;  /* 0x00000050440c723c */ /* 0x048fe8000004180c */
[----:B----4-:R-:W-:Y:S04]  /*257e0*/  FADD.FTZ R160, R150, R160 ;  /* 0x000000a096a07221 */ /* 0x010fe80000010000 */
[C---:B------:R-:W-:Y:S04]  /*257f0*/  HMMA.16816.F32.BF16 R16, R68.reuse, R82, R16 ;  /* 0x000000524410723c */ /* 0x040fe80000041810 */
[----:B------:R-:W-:Y:S04]  /*25800*/  FADD.FTZ R242, R151, R160 ;  /* 0x000000a097f27221 */ /* 0x000fe80000010000 */
        /* <DEDUP_REMOVED lines=16> */
[C---:B------:R-:W-:Y:S03]  /*25910*/  F2FP.BF16.PACK_AB R69, R152.reuse, R153 ;  /* 0x000000999845723e */ /* 0x040fe600000010ff */
[----:B------:R-:W-:Y:S01]  /*25920*/  F2FP.BF16.PACK_AB R70, R151, R150 ;  /* 0x000000969746723e */ /* 0x000fe200000010ff */
[----:B------:R-:W-:Y:S01]  /*25930*/  FADD.FTZ R153, R153, R159 ;  /* 0x0000009f99997221 */ /* 0x000fe20000010000 */
[----:B------:R-:W-:Y:S03]  /*25940*/  F2FP.BF16.PACK_AB R71, R149, R135 ;  /* 0x000000879547723e */ /* 0x000fe600000010ff */
[----:B------:R-:W-:Y:S04]  /*25950*/  FADD.FTZ R153, R152, R153 ;  /* 0x0000009998997221 */ /* 0x000fe80000010000 */
[C---:B------:R-:W-:Y:S01]  /*25960*/  HMMA.16816.F32.BF16 R128, R68.reuse, R124, R4 ;  /* 0x0000007c4480723c */ /* 0x040fe20000041804 */
[----:B------:R-:W2:Y:S02]  /*25970*/  LDSM.16.MT88.4 R4, [R214+0x13800] ;  /* 0x01380000d604783b */ /* 0x000ea40000004200 */
[----:B------:R-:W-:Y:S04]  /*25980*/  FADD.FTZ R153, R135, R153 ;  /* 0x0000009987997221 */ /* 0x000fe80000010000 */
[----:B------:R-:W-:Y:S01]  /*25990*/  FADD.FTZ R243, R149, R153 ;  /* 0x0000009995f37221 */ /* 0x000fe20000010000 */
[C---:B------:R-:W-:Y:S08]  /*259a0*/  HMMA.16816.F32.BF16 R124, R68.reuse, R126, R8 ;  /* 0x0000007e447c723c */ /* 0x040ff00000041808 */
[C---:B------:R-:W-:Y:S08]  /*259b0*/  HMMA.16816.F32.BF16 R120, R68.reuse, R116, R12 ;  /* 0x000000744478723c */ /* 0x040ff0000004180c */
[C---:B------:R-:W-:Y:S08]  /*259c0*/  HMMA.16816.F32.BF16 R116, R68.reuse, R118, R16 ;  /* 0x000000764474723c */ /* 0x040ff00000041810 */
[C---:B------:R-:W-:Y:S08]  /*259d0*/  HMMA.16816.F32.BF16 R112, R68.reuse, R108, R20 ;  /* 0x0000006c4470723c */ /* 0x040ff00000041814 */
[C---:B------:R-:W-:Y:S08]  /*259e0*/  HMMA.16816.F32.BF16 R108, R68.reuse, R110, R24 ;  /* 0x0000006e446c723c */ /* 0x040ff00000041818 */
        /* <DEDUP_REMOVED lines=8> */
[C---:B--2---:R-:W-:Y:S08]  /*25a70*/  HMMA.16816.F32.BF16 R72, R68.reuse, R4, R60 ;  /* 0x000000044448723c */ /* 0x044ff0000004183c */
[----:B------:R-:W-:Y:S01]  /*25a80*/  HMMA.16816.F32.BF16 R68, R68, R6, R64 ;  /* 0x000000064444723c */ /* 0x000fe20000041840 */
[----:B------:R-:W-:-:S07]  /*25a90*/  @P0 BRA `(.L_x_1423) ;  /* 0xffffad5000000947 */ /* 0x000fce000383ffff */
.L_x_1414:
        /* <DEDUP_REMOVED lines=11> */
.L_x_1437:
[----:B--23--:R-:W-:Y:S01]  /*25b50*/  FADD.FTZ R242, R6, R242 ;  /* 0x000000f206f27221 */ /* 0x00cfe20000010000 */
[----:B------:R-:W-:Y:S05]  /*25b60*/  BRA.DIV ~URZ, `(.L_x_1425) ;  /* 0x000017527f007947 */ /* 0x000fea000b800000 */
[----:B------:R-:W2:Y:S04]  /*25b70*/  SHFL.BFLY PT, R4, R243, 0x2, 0x1f ;  /* 0x0c401f00f3047f89 */ /* 0x000ea800000e0000 */
[----:B------:R-:W3:Y:S01]  /*25b80*/  SHFL.BFLY PT, R0, R242, 0x1, 0x1f ;  /* 0x0c201f00f2007f89 */ /* 0x000ee200000e0000 */
[----:B--2---:R-:W-:Y:S02]  /*25b90*/  FADD.FTZ R243, R4, R243 ;  /* 0x000000f304f37221 */ /* 0x004fe40000010000 */
[----:B---3--:R-:W-:-:S03]  /*25ba0*/  FADD.FTZ R242, R242, R0 ;  /* 0x00000000f2f27221 */ /* 0x008fc60000010000 */
[----:B------:R2:W3:Y:S04]  /*25bb0*/  SHFL.BFLY PT, R6, R243, 0x1, 0x1f ;  /* 0x0c201f00f3067f89 */ /* 0x0004e800000e0000 */
.L_x_1438:
[----:B------:R-:W4:Y:S01]  /*25bc0*/  S2R R5, SR_TID.X ;  /* 0x0000000000057919 */ /* 0x000f220000002100 */
[----:B---3--:R-:W-:Y:S01]  /*25bd0*/  FADD.FTZ R6, R6, R243 ;  /* 0x000000f306067221 */ /* 0x008fe20000010000 */
[----:B------:R-:W-:Y:S01]  /*25be0*/  FSETP.NE.FTZ.AND P4, PT, R242, RZ, PT ;  /* 0x000000fff200720b */ /* 0x000fe20003f95000 */
[----:B------:R-:W-:Y:S01]  /*25bf0*/  ULDC.64 UR4, c[0x0][0x118] ;  /* 0x0000460000047ab9 */ /* 0x000fe20000000a00 */
[----:B------:R-:W-:Y:S02]  /*25c00*/  MOV R0, 0x3f800000 ;  /* 0x3f80000000007802 */ /* 0x000fe40000000f00 */
[----:B------:R-:W-:Y:S02]  /*25c10*/  FSETP.NE.FTZ.AND P3, PT, R6, RZ, PT ;  /* 0x000000ff0600720b */ /* 0x000fe40003f75000 */
[----:B------:R-:W-:-:S07]  /*25c20*/  MOV R4, 0x3f800000 ;  /* 0x3f80000000047802 */ /* 0x000fce0000000f00 */
[----:B------:R-:W3:Y:S08]  /*25c30*/  @P4 MUFU.RCP R0, R242 ;  /* 0x000000f200004308 */ /* 0x000ef00000001000 */
[----:B------:R-:W1:Y:S01]  /*25c40*/  @P3 MUFU.RCP R4, R6 ;  /* 0x0000000600043308 */ /* 0x000e620000001000 */
[----:B----4-:R-:W-:-:S04]  /*25c50*/  SHF.R.S32.HI R7, RZ, 0x1f, R5 ;  /* 0x0000001fff077819 */ /* 0x010fc80000011405 */
[----:B------:R-:W-:Y:S01]  /*25c60*/  LEA.HI R10, R7, R5, RZ, 0x2 ;  /* 0x00000005070a7211 */ /* 0x000fe200078f10ff */
[----:B---3--:R-:W-:-:S03]  /*25c70*/  FMUL.FTZ R128, R0, R128 ;  /* 0x0000008000807220 */ /* 0x008fc60000410000 */
[--C-:B------:R-:W-:Y:S01]  /*25c80*/  SHF.R.S32.HI R12, RZ, 0x2, R10.reuse ;  /* 0x00000002ff0c7819 */ /* 0x100fe2000001140a */
[C---:B------:R-:W-:Y:S01]  /*25c90*/  FMUL.FTZ R129, R0.reuse, R129 ;  /* 0x0000008100817220 */ /* 0x040fe20000410000 */
[----:B------:R-:W-:Y:S01]  /*25ca0*/  SHF.R.S32.HI R11, RZ, 0x1f, R10 ;  /* 0x0000001fff0b7819 */ /* 0x000fe2000001140a */
[----:B------:R-:W-:Y:S01]  /*25cb0*/  FMUL.FTZ R124, R0, R124 ;  /* 0x0000007c007c7220 */ /* 0x000fe20000410000 */
[----:B------:R-:W-:Y:S01]  /*25cc0*/  LOP3.LUT R10, R10, 0x3ffffffc, RZ, 0xc0, !PT ;  /* 0x3ffffffc0a0a7812 */ /* 0x000fe200078ec0ff */
[----:B------:R-:W-:Y:S01]  /*25cd0*/  FMUL.FTZ R125, R0, R125 ;  /* 0x0000007d007d7220 */ /* 0x000fe20000410000 */
[----:B------:R-:W-:Y:S01]  /*25ce0*/  LEA.HI R11, R11, R12, RZ, 0x3 ;  /* 0x0000000c0b0b7211 */ /* 0x000fe200078f18ff */
[----:B-1----:R-:W-:Y:S01]  /*25cf0*/  FMUL.FTZ R131, R4, R131 ;  /* 0x0000008304837220 */ /* 0x002fe20000410000 */
        /* <DEDUP_REMOVED lines=17> */
[----:B------:R-:W-:Y:S01]  /*25e10*/  FMUL.FTZ R117, R0, R117 ;  /* 0x0000007500757220 */ /* 0x000fe20000410000 */
[----:B------:R-:W-:Y:S01]  /*25e20*/  LEA R10, R13, R10, 0x9 ;  /* 0x0000000a0d0a7211 */ /* 0x000fe200078e48ff */
[----:B------:R-:W-:Y:S01]  /*25e30*/  FMUL.FTZ R119, R4, R119 ;  /* 0x0000007704777220 */ /* 0x000fe20000410000 */
[----:B------:R-:W-:Y:S01]  /*25e40*/  LEA.HI R14, R14, R14, RZ, 0x1d ;  /* 0x0000000e0e0e7211 */ /* 0x000fe200078fe8ff */
[----:B------:R-:W-:Y:S01]  /*25e50*/  FMUL.FTZ R118, R4, R118 ;  /* 0x0000007604767220 */ /* 0x000fe20000410000 */
[----:B------:R-:W-:Y:S01]  /*25e60*/  ISETP.NE.U32.AND P0, PT, R15, 0x1, PT ;  /* 0x000000010f00780c */ /* 0x000fe20003f05070 */
[----:B------:R-:W-:Y:S01]  /*25e70*/  FMUL.FTZ R112, R0, R112 ;  /* 0x0000007000707220 */ /* 0x000fe20000410000 */
[----:B------:R-:W-:Y:S01]  /*25e80*/  LEA R10, R10, R14, 0x1 ;  /* 0x0000000e0a0a7211 */ /* 0x000fe200078e08ff */
[----:B------:R-:W-:Y:S01]  /*25e90*/  FMUL.FTZ R113, R0, R113 ;  /* 0x0000007100717220 */ /* 0x000fe20000410000 */
[----:B------:R-:W-:Y:S01]  /*25ea0*/  R2P PR, R12, 0x6 ;  /* 0x000000060c007804 */ /* 0x000fe20000000000 */
[----:B------:R-:W-:Y:S01]  /*25eb0*/  FMUL.FTZ R115, R4, R115 ;  /* 0x0000007304737220 */ /* 0x000fe20000410000 */
[----:B------:R-:W-:Y:S01]  /*25ec0*/  SHF.L.U32 R10, R10, 0x1, RZ ;  /* 0x000000010a0a7819 */ /* 0x000fe200000006ff */
[----:B------:R-:W-:Y:S01]  /*25ed0*/  FMUL.FTZ R114, R4, R114 ;  /* 0x0000007204727220 */ /* 0x000fe20000410000 */
[----:B------:R-:W-:Y:S01]  /*25ee0*/  MOV R12, 0x20 ;  /* 0x00000020000c7802 */ /* 0x000fe20000000f00 */
[C---:B------:R-:W-:Y:S01]  /*25ef0*/  FMUL.FTZ R108, R0.reuse, R108 ;  /* 0x0000006c006c7220 */ /* 0x040fe20000410000 */
[----:B------:R-:W-:Y:S01]  /*25f00*/  MOV R15, 0x40 ;  /* 0x00000040000f7802 */ /* 0x000fe20000000f00 */
[----:B------:R-:W-:Y:S01]  /*25f10*/  FMUL.FTZ R109, R0, R109 ;  /* 0x0000006d006d7220 */ /* 0x000fe20000410000 */
[----:B------:R-:W-:Y:S01]  /*25f20*/  IADD3 R14, R10, -0x10, RZ ;  /* 0xfffffff00a0e7810 */ /* 0x000fe20007ffe0ff */
[----:B------:R-:W-:Y:S01]  /*25f30*/  FMUL.FTZ R111, R4, R111 ;  /* 0x0000006f046f7220 */ /* 0x000fe20000410000 */
[----:B------:R-:W-:Y:S01]  /*25f40*/  SEL R12, R12, 0xffffffe0, !P1 ;  /* 0xffffffe00c0c7807 */ /* 0x000fe20004800000 */
[----:B------:R-:W-:Y:S01]  /*25f50*/  FMUL.FTZ R110, R4, R110 ;  /* 0x0000006e046e7220 */ /* 0x000fe20000410000 */
[----:B------:R-:W-:Y:S01]  /*25f60*/  @P0 IADD3 R14, R10, 0x10, RZ ;  /* 0x000000100a0e0810 */ /* 0x000fe20007ffe0ff */
[C---:B------:R-:W-:Y:S01]  /*25f70*/  FMUL.FTZ R104, R0.reuse, R104 ;  /* 0x0000006800687220 */ /* 0x040fe20000410000 */
[----:B------:R-:W-:Y:S01]  /*25f80*/  F2FP.BF16.PACK_AB R130, R131, R130 ;  /* 0x000000828382723e */ /* 0x000fe200000010ff */
[----:B------:R-:W-:Y:S01]  /*25f90*/  FMUL.FTZ R105, R0, R105 ;  /* 0x0000006900697220 */ /* 0x000fe20000410000 */
[----:B------:R-:W-:Y:S01]  /*25fa0*/  SEL R15, R15, 0xffffffc0, !P2 ;  /* 0xffffffc00f0f7807 */ /* 0x000fe20005000000 */
[C---:B------:R-:W-:Y:S01]  /*25fb0*/  FMUL.FTZ R107, R4.reuse, R107 ;  /* 0x0000006b046b7220 */ /* 0x040fe20000410000 */
[----:B------:R-:W-:Y:S01]  /*25fc0*/  F2FP.BF16.PACK_AB R124, R125, R124 ;  /* 0x0000007c7d7c723e */ /* 0x000fe200000010ff */
[----:B------:R-:W-:Y:S01]  /*25fd0*/  FMUL.FTZ R106, R4, R106 ;  /* 0x0000006a046a7220 */ /* 0x000fe20000410000 */
[----:B------:R-:W-:Y:S01]  /*25fe0*/  F2FP.BF16.PACK_AB R126, R127, R126 ;  /* 0x0000007e7f7e723e */ /* 0x000fe200000010ff */
[C---:B------:R-:W-:Y:S01]  /*25ff0*/  FMUL.FTZ R100, R0.reuse, R100 ;  /* 0x0000006400647220 */ /* 0x040fe20000410000 */
        /* <DEDUP_REMOVED lines=8> */
[----:B------:R-:W-:Y:S01]  /*26080*/  F2FP.BF16.PACK_AB R118, R119, R118 ;  /* 0x000000767776723e */ /* 0x000fe200000010ff */
[----:B------:R-:W-:Y:S01]  /*26090*/  FMUL.FTZ R97, R0, R97 ;  /* 0x0000006100617220 */ /* 0x000fe20000410000 */
[----:B------:R-:W-:Y:S01]  /*260a0*/  IADD3 R12, R12, R14, RZ ;  /* 0x0000000e0c0c7210 */ /* 0x000fe20007ffe0ff */
        /* <DEDUP_REMOVED lines=11> */
[----:B------:R-:W-:Y:S01]  /*26160*/  STS [R10], R128 ;  /* 0x000000800a007388 */ /* 0x000fe20000000800 */
[C---:B------:R-:W-:Y:S01]  /*26170*/  FMUL.FTZ R88, R0.reuse, R88 ;  /* 0x0000005800587220 */ /* 0x040fe20000410000 */
[----:B------:R-:W-:Y:S01]  /*26180*/  IADD3 R18, R15, R14, RZ ;  /* 0x0000000e0f127210 */ /* 0x000fe20007ffe0ff */
[----:B------:R-:W-:Y:S01]  /*26190*/  FMUL.FTZ R89, R0, R89 ;  /* 0x0000005900597220 */ /* 0x000fe20000410000 */
[----:B------:R-:W-:Y:S01]  /*261a0*/  STS [R10+0x400], R130 ;  /* 0x000400820a007388 */ /* 0x000fe20000000800 */
[C---:B------:R-:W-:Y:S01]  /*261b0*/  FMUL.FTZ R91, R4.reuse, R91 ;  /* 0x0000005b045b7220 */ /* 0x040fe20000410000 */
[----:B------:R-:W-:Y:S01]  /*261c0*/  F2FP.BF16.PACK_AB R104, R105, R104 ;  /* 0x000000686968723e */ /* 0x000fe200000010ff */
[----:B------:R-:W-:Y:S01]  /*261d0*/  FMUL.FTZ R90, R4, R90 ;  /* 0x0000005a045a7220 */ /* 0x000fe20000410000 */
[----:B------:R-:W-:Y:S01]  /*261e0*/  F2FP.BF16.PACK_AB R106, R107, R106 ;  /* 0x0000006a6b6a723e */ /* 0x000fe200000010ff */
[C---:B------:R-:W-:Y:S01]  /*261f0*/  FMUL.FTZ R84, R0.reuse, R84 ;  /* 0x0000005400547220 */ /* 0x040fe20000410000 */
[----:B------:R-:W-:Y:S01]  /*26200*/  STS [R14], R124 ;  /* 0x0000007c0e007388 */ /* 0x000fe20000000800 */
[----:B------:R-:W-:Y:S01]  /*26210*/  FMUL.FTZ R85, R0, R85 ;  /* 0x0000005500557220 */ /* 0x000fe20000410000 */
[----:B------:R-:W-:Y:S01]  /*26220*/  IADD3 R19, R16, R15, RZ ;  /* 0x0000000f10137210 */ /* 0x000fe20007ffe0ff */
[C---:B------:R-:W-:Y:S01]  /*26230*/  FMUL.FTZ R87, R4.reuse, R87 ;  /* 0x0000005704577220 */ /* 0x040fe20000410000 */
[----:B------:R-:W-:Y:S01]  /*26240*/  STS [R14+0x400], R126 ;  /* 0x0004007e0e007388 */ /* 0x000fe20000000800 */
[----:B------:R-:W-:Y:S01]  /*26250*/  FMUL.FTZ R86, R4, R86 ;  /* 0x0000005604567220 */ /* 0x000fe20000410000 */
[----:B------:R-:W-:Y:S01]  /*26260*/  F2FP.BF16.PACK_AB R100, R101, R100 ;  /* 0x000000646564723e */ /* 0x000fe200000010ff */
[C---:B------:R-:W-:Y:S01]  /*26270*/  FMUL.FTZ R80, R0.reuse, R80 ;  /* 0x0000005000507220 */ /* 0x040fe20000410000 */
[----:B------:R-:W-:Y:S01]  /*26280*/  F2FP.BF16.PACK_AB R102, R103, R102 ;  /* 0x000000666766723e */ /* 0x000fe200000010ff */
[----:B------:R-:W-:Y:S01]  /*26290*/  FMUL.FTZ R81, R0, R81 ;  /* 0x0000005100517220 */ /* 0x000fe20000410000 */
[----:B------:R-:W-:Y:S01]  /*262a0*/  STS [R16], R120 ;  /* 0x0000007810007388 */ /* 0x000fe20000000800 */
[----:B------:R-:W-:Y:S01]  /*262b0*/  FMUL.FTZ R83, R4, R83 ;  /* 0x0000005304537220 */ /* 0x000fe20000410000 */
        /* <DEDUP_REMOVED lines=10> */
[----:B------:R-:W-:Y:S01]  /*26360*/  F2FP.BF16.PACK_AB R92, R93, R92 ;  /* 0x0000005c5d5c723e */ /* 0x000fe200000010ff */
[C---:B------:R-:W-:Y:S01]  /*26370*/  FMUL.FTZ R72, R0.reuse, R72 ;  /* 0x0000004800487220 */ /* 0x040fe20000410000 */
[----:B------:R-:W-:Y:S01]  /*26380*/  STS [R12+0x400], R118 ;  /* 0x000400760c007388 */ /* 0x000fe20000000800 */
[C---:B------:R-:W-:Y:S01]  /*26390*/  FMUL.FTZ R73, R0.reuse, R73 ;  /* 0x0000004900497220 */ /* 0x040fe20000410000 */
[----:B------:R-:W-:Y:S01]  /*263a0*/  F2FP.BF16.PACK_AB R94, R95, R94 ;  /* 0x0000005e5f5e723e */ /* 0x000fe200000010ff */
[----:B------:R-:W-:Y:S01]  /*263b0*/  FMUL.FTZ R68, R0, R68 ;  /* 0x0000004400447220 */ /* 0x000fe20000410000 */
[----:B------:R-:W-:Y:S01]  /*263c0*/  STS [R17], R112 ;  /* 0x0000007011007388 */ /* 0x000fe20000000800 */
[C---:B------:R-:W-:Y:S01]  /*263d0*/  FMUL.FTZ R75, R4.reuse, R75 ;  /* 0x0000004b044b7220 */ /* 0x040fe20000410000 */
[----:B------:R-:W-:Y:S01]  /*263e0*/  F2FP.BF16.PACK_AB R88, R89, R88 ;  /* 0x000000585958723e */ /* 0x000fe200000010ff */
[C---:B------:R-:W-:Y:S01]  /*263f0*/  FMUL.FTZ R74, R4.reuse, R74 ;  /* 0x0000004a044a7220 */ /* 0x040fe20000410000 */
[----:B------:R-:W-:Y:S01]  /*26400*/  STS [R17+0x400], R114 ;  /* 0x0004007211007388 */ /* 0x000fe20000000800 */
[----:B------:R-:W-:Y:S01]  /*26410*/  FMUL.FTZ R71, R4, R71 ;  /* 0x0000004704477220 */ /* 0x000fe20000410000 */
[----:B------:R-:W-:Y:S01]  /*26420*/  F2FP.BF16.PACK_AB R90, R91, R90 ;  /* 0x0000005a5b5a723e */ /* 0x000fe200000010ff */
[----:B------:R-:W-:Y:S01]  /*26430*/  FMUL.FTZ R0, R0, R69 ;  /* 0x0000004500007220 */ /* 0x000fe20000410000 */
[----:B------:R-:W-:Y:S01]  /*26440*/  STS [R18], R108 ;  /* 0x0000006c12007388 */ /* 0x000fe20000000800 */
[----:B------:R-:W-:Y:S01]  /*26450*/  FMUL.FTZ R4, R4, R70 ;  /* 0x0000004604047220 */ /* 0x000fe20000410000 */
[----:B------:R-:W-:-:S02]  /*26460*/  F2FP.BF16.PACK_AB R84, R85, R84 ;  /* 0x000000545554723e */ /* 0x000fc400000010ff */
[----:B------:R-:W-:Y:S01]  /*26470*/  STS [R18+0x400], R110 ;  /* 0x0004006e12007388 */ /* 0x000fe20000000800 */
[----:B------:R-:W-:Y:S02]  /*26480*/  F2FP.BF16.PACK_AB R86, R87, R86 ;  /* 0x000000565756723e */ /* 0x000fe400000010ff */
[----:B------:R-:W-:Y:S01]  /*26490*/  F2FP.BF16.PACK_AB R80, R81, R80 ;  /* 0x000000505150723e */ /* 0x000fe200000010ff */
[----:B------:R-:W-:Y:S01]  /*264a0*/  STS [R19], R104 ;  /* 0x0000006813007388 */ /* 0x000fe20000000800 */
[----:B------:R-:W-:Y:S02]  /*264b0*/  F2FP.BF16.PACK_AB R82, R83, R82 ;  /* 0x000000525352723e */ /* 0x000fe400000010ff */
[----:B------:R-:W-:Y:S01]  /*264c0*/  F2FP.BF16.PACK_AB R76, R77, R76 ;  /* 0x0000004c4d4c723e */ /* 0x000fe200000010ff */
[----:B------:R-:W-:Y:S01]  /*264d0*/  STS [R19+0x400], R106 ;  /* 0x0004006a13007388 */ /* 0x000fe20000000800 */
[----:B------:R-:W-:Y:S02]  /*264e0*/  F2FP.BF16.PACK_AB R78, R79, R78 ;  /* 0x0000004e4f4e723e */ /* 0x000fe400000010ff */
[----:B------:R-:W-:Y:S01]  /*264f0*/  ISETP.NE.AND P0, PT, R236, -0x1, PT ;  /* 0xffffffffec00780c */ /* 0x000fe20003f05270 */
[----:B------:R-:W-:Y:S01]  /*26500*/  STS [R15], R100 ;  /* 0x000000640f007388 */ /* 0x000fe20000000800 */
[----:B------:R-:W-:-:S02]  /*26510*/  F2FP.BF16.PACK_AB R72, R73, R72 ;  /* 0x000000484948723e */ /* 0x000fc400000010ff */
[----:B------:R-:W-:Y:S01]  /*26520*/  F2FP.BF16.PACK_AB R74, R75, R74 ;  /* 0x0000004a4b4a723e */ /* 0x000fe200000010ff */
[----:B------:R-:W-:Y:S01]  /*26530*/  STS [R15+0x400], R102 ;  /* 0x000400660f007388 */ /* 0x000fe20000000800 */
[----:B------:R-:W-:Y:S02]  /*26540*/  F2FP.BF16.PACK_AB R0, R0, R68 ;  /* 0x000000440000723e */ /* 0x000fe400000010ff */
[----:B------:R-:W-:Y:S01]  /*26550*/  F2FP.BF16.PACK_AB R4, R71, R4 ;  /* 0x000000044704723e */ /* 0x000fe200000010ff */
        /* <DEDUP_REMOVED lines=14> */
[----:B------:R3:W-:Y:S04]  /*26640*/  STS [R15+0x2000], R0 ;  /* 0x002000000f007388 */ /* 0x0007e80000000800 */
[----:B------:R4:W-:Y:S04]  /*26650*/  STS [R15+0x2400], R4 ;  /* 0x002400040f007388 */ /* 0x0009e80000000800 */
[----:B-12---:R-:W2:Y:S04]  /*26660*/  @!P0 LD.E.64 R16, [R8.64+0x80] ;  /* 0x0000800408108980 */ /* 0x006ea8000c101b00 */
[----:B------:R-:W2:Y:S01]  /*26670*/  LD.E.64 R50, [R8.64+0x88] ;  /* 0x0000880408327980 */ /* 0x000ea2000c101b00 */
[----:B------:R-:W1:Y:S01]  /*26680*/  @P3 MUFU.LG2 R14, R6 ;  /* 0x00000006000e3308 */ /* 0x000e620000000c00 */
[----:B------:R-:W-:Y:S02]  /*26690*/  BSSY B0, `(.L_x_1426) ;  /* 0x0000022000007945 */ /* 0x000fe40003800000 */
[----:B------:R2:W5:Y:S04]  /*266a0*/  LD.E.64 R48, [R8.64+0x90] ;  /* 0x0000900408307980 */ /* 0x000568000c101b00 */
[----:B---3--:R-:W3:Y:S01]  /*266b0*/  LD.E.U8 R0, [R8.64+0x1c8] ;  /* 0x0001c80408007980 */ /* 0x008ee2000c101100 */
[----:B----4-:R-:W4:Y:S01]  /*266c0*/  @P4 MUFU.LG2 R15, R242 ;  /* 0x000000f2000f4308 */ /* 0x010f220000000c00 */
[----:B------:R-:W-:Y:S01]  /*266d0*/  @!P0 SHF.R.S32.HI R4, RZ, 0x1f, R233 ;  /* 0x0000001fff048819 */ /* 0x000fe200000114e9 */
[----:B-1----:R-:W-:Y:S01]  /*266e0*/  @P3 FMUL.FTZ R14, R14, 0.69314718246459960938 ;  /* 0x3f3172180e0e3820 */ /* 0x002fe20000410000 */
[----:B------:R-:W-:-:S02]  /*266f0*/  MOV R6, 0x7f800000 ;  /* 0x7f80000000067802 */ /* 0x000fc40000000f00 */
[----:B------:R-:W-:Y:S01]  /*26700*/  MOV R10, 0x7f800000 ;  /* 0x7f800000000a7802 */ /* 0x000fe20000000f00 */
[----:B-----5:R-:W-:Y:S02]  /*26710*/  @P3 FFMA.FTZ R10, R3, R2, R14 ;  /* 0x00000002030a3223 */ /* 0x020fe4000001000e */
[----:B----4-:R-:W-:-:S04]  /*26720*/  @P4 FMUL.FTZ R15, R15, 0.69314718246459960938 ;  /* 0x3f3172180f0f4820 */ /* 0x010fc80000410000 */
[----:B------:R-:W-:Y:S02]  /*26730*/  @P4 FFMA.FTZ R6, R132, R2, R15 ;  /* 0x0000000284064223 */ /* 0x000fe4000001000f */
[----:B--2---:R-:W-:-:S04]  /*26740*/  @!P0 IMAD R12, R17, R233, RZ ;  /* 0x000000e9110c8224 */ /* 0x004fc800078e02ff */
[----:B------:R-:W-:Y:S02]  /*26750*/  @!P0 IMAD R12, R16, R4, R12 ;  /* 0x00000004100c8224 */ /* 0x000fe400078e020c */
[----:B------:R-:W-:Y:S01]  /*26760*/  @P0 IMAD.WIDE.U32 R18, R50, R236, RZ ;  /* 0x000000ec32120225 */ /* 0x000fe200078e00ff */
[----:B---3--:R-:W-:-:S03]  /*26770*/  ISETP.NE.AND P1, PT, R0, RZ, PT ;  /* 0x000000ff0000720c */ /* 0x008fc60003f25270 */
[----:B------:R-:W-:Y:S02]  /*26780*/  @P0 IMAD R0, R51, R236, RZ ;  /* 0x000000ec33000224 */ /* 0x000fe400078e02ff */
[----:B------:R-:W-:Y:S01]  /*26790*/  @!P0 IMAD.WIDE.U32 R16, R16, R233, RZ ;  /* 0x000000e910108225 */ /* 0x000fe200078e00ff */
[----:B------:R-:W-:Y:S02]  /*267a0*/  @P0 MOV R4, R18 ;  /* 0x0000001200040202 */ /* 0x000fe40000000f00 */
[----:B------:R-:W-:Y:S02]  /*267b0*/  @P0 IADD3 R0, R19, R0, RZ ;  /* 0x0000000013000210 */ /* 0x000fe40007ffe0ff */
        /* <DEDUP_REMOVED lines=10> */
.L_x_1427:
[----:B------:R-:W-:Y:S02]  /*26860*/  ULDC.64 UR4, c[0x0][0x118] ;  /* 0x0000460000047ab9 */ /* 0x000fe40000000a00 */
[----:B------:R-:W2:Y:S04]  /*26870*/  LD.E R2, [R8.64+0x60] ;  /* 0x0000600408027980 */ /* 0x000ea8000c101900 */
[----:B------:R-:W3:Y:S01]  /*26880*/  LD.E R236, [R8.64+0xb4] ;  /* 0x0000b40408ec7980 */ /* 0x000ee2000c101900 */
[----:B--2---:R-:W-:-:S04]  /*26890*/  IMAD R2, R2, R233, R232 ;  /* 0x000000e902027224 */ /* 0x004fc800078e02e8 */
[----:B---3--:R-:W-:Y:S02]  /*268a0*/  IMAD R236, R236, R2, RZ ;  /* 0x00000002ecec7224 */ /* 0x008fe400078e02ff */
.L_x_1428:
[----:B------:R-:W-:Y:S05]  /*268b0*/  BSYNC B0 ;  /* 0x0000000000007941 */ /* 0x000fea0003800000 */
.L_x_1426:
[----:B------:R-:W-:Y:S02]  /*268c0*/  ULDC.64 UR4, c[0x0][0x118] ;  /* 0x0000460000047ab9 */ /* 0x000fe40000000a00 */
[----:B------:R1:W5:Y:S04]  /*268d0*/  LD.E.64 R54, [R8.64+0x70] ;  /* 0x0000700408367980 */ /* 0x000368000c101b00 */
[----:B------:R1:W5:Y:S01]  /*268e0*/  LD.E.64 R52, [R8.64+0xa0] ;  /* 0x0000a00408347980 */ /* 0x000362000c101b00 */
[----:B------:R-:W-:Y:S01]  /*268f0*/  WARPSYNC 0xffffffff ;  /* 0xffffffff00007948 */ /* 0x000fe20003800000 */
[----:B------:R-:W-:Y:S01]  /*26900*/  LOP3.LUT R14, R11, 0xffffffe0, RZ, 0xc0, !PT ;  /* 0xffffffe00b0e7812 */ /* 0x000fe200078ec0ff */
[----:B------:R-:W-:Y:S01]  /*26910*/  BSSY B0, `(.L_x_1429) ;  /* 0x0000027000007945 */ /* 0x000fe20003800000 */
[----:B------:R-:W-:Y:S01]  /*26920*/  BAR.SYNC.DEFER_BLOCKING 0x0 ;  /* 0x0000000000007b1d */ /* 0x000fe20000010000 */
[----:B------:R-:W-:-:S02]  /*26930*/  SHF.R.S32.HI R15, RZ, 0x1f, R13 ;  /* 0x0000001fff0f7819 */ /* 0x000fc4000001140d */
[----:B------:R-:W-:Y:S02]  /*26940*/  IMAD.IADD R14, R5, 0x1, -R14 ;  /* 0x00000001050e7824 */ /* 0x000fe400078e0a0e */
[----:B------:R-:W-:Y:S01]  /*26950*/  LEA.HI R15, R15, R13, RZ, 0x2 ;  /* 0x0000000d0f0f7211 */ /* 0x000fe200078f10ff */
[----:B------:R-:W2:Y:S02]  /*26960*/  S2R R2, SR_TID.X ;  /* 0x0000000000027919 */ /* 0x000ea40000002100 */
[----:B------:R-:W-:Y:S02]  /*26970*/  LOP3.LUT P0, RZ, R14, 0x3, RZ, 0xc0, !PT ;  /* 0x000000030eff7812 */ /* 0x000fe4000780c0ff */
[----:B------:R-:W-:Y:S01]  /*26980*/  LOP3.LUT R15, R15, 0xffffffc, RZ, 0xc0, !PT ;  /* 0x0ffffffc0f0f7812 */ /* 0x000fe200078ec0ff */
[----:B------:R1:W3:Y:S04]  /*26990*/  LDS.128 R40, [R237] ;  /* 0x00000000ed287984 */ /* 0x0002e80000000c00 */
[----:B------:R1:W4:Y:S01]  /*269a0*/  LDS.128 R36, [R237+0x800] ;  /* 0x00080000ed247984 */ /* 0x0003220000000c00 */
[----:B--2---:R-:W-:-:S03]  /*269b0*/  SHF.R.S32.HI R12, RZ, 0x1f, R2 ;  /* 0x0000001fff0c7819 */ /* 0x004fc60000011402 */
[----:B------:R1:W2:Y:S01]  /*269c0*/  LDS.128 R32, [R237+0x1000] ;  /* 0x00100000ed207984 */ /* 0x0002a20000000c00 */
[----:B------:R-:W-:-:S03]  /*269d0*/  LEA.HI R3, R12, R2, RZ, 0x5 ;  /* 0x000000020c037211 */ /* 0x000fc600078f28ff */
[----:B------:R1:W1:Y:S01]  /*269e0*/  LDS.128 R28, [R237+0x1800] ;  /* 0x00180000ed1c7984 */ /* 0x0002620000000c00 */
[----:B------:R-:W-:-:S03]  /*269f0*/  LOP3.LUT R3, R3, 0xffffffe0, RZ, 0xc0, !PT ;  /* 0xffffffe003037812 */ /* 0x000fc600078ec0ff */
[----:B------:R1:W1:Y:S02]  /*26a00*/  LDS.128 R24, [R237+0x2000] ;  /* 0x00200000ed187984 */ /* 0x0002640000000c00 */
[----:B------:R-:W-:Y:S02]  /*26a10*/  IMAD.IADD R3, R2, 0x1, -R3 ;  /* 0x0000000102037824 */ /* 0x000fe400078e0a03 */
[----:B------:R1:W1:Y:S04]  /*26a20*/  LDS.128 R20, [R237+0x2800] ;  /* 0x00280000ed147984 */ /* 0x0002680000000c00 */
[----:B------:R1:W1:Y:S01]  /*26a30*/  LDS.128 R16, [R237+0x3000] ;  /* 0x00300000ed107984 */ /* 0x0002620000000c00 */
[----:B------:R-:W-:-:S03]  /*26a40*/  SHF.R.S32.HI R11, RZ, 0x1f, R3 ;  /* 0x0000001fff0b7819 */ /* 0x000fc60000011403 */
[----:B------:R1:W1:Y:S01]  /*26a50*/  LDS.128 R44, [R237+0x3800] ;  /* 0x00380000ed2c7984 */ /* 0x0002620000000c00 */
[----:B------:R-:W-:Y:S01]  /*26a60*/  LEA.HI R11, R11, R3, RZ, 0x2 ;  /* 0x000000030b0b7211 */ /* 0x000fe200078f10ff */
[----:B------:R-:W-:-:S03]  /*26a70*/  IMAD.IADD R3, R13, 0x1, -R15 ;  /* 0x000000010d037824 */ /* 0x000fc600078e0a0f */
[----:B------:R-:W-:-:S05]  /*26a80*/  SHF.R.S32.HI R11, RZ, 0x2, R11 ;  /* 0x00000002ff0b7819 */ /* 0x000fca000001140b */
[----:B------:R-:W-:Y:S01]  /*26a90*/  IMAD R3, R3, 0x10, R11 ;  /* 0x0000001003037824 */ /* 0x000fe200078e020b */
[----:B------:R-:W-:Y:S05]  /*26aa0*/  @P0 BRA `(.L_x_1430) ;  /* 0x000000d000000947 */ /* 0x000fea0003800000 */
[C---:B------:R-:W-:Y:S01]  /*26ab0*/  IMAD R236, R234.reuse, 0x40, R236 ;  /* 0x00000040eaec7824 */ /* 0x040fe200078e02ec */
[C---:B------:R-:W-:Y:S01]  /*26ac0*/  IADD3 R15, R3.reuse, 0x8, RZ ;  /* 0x00000008030f7810 */ /* 0x040fe20007ffe0ff */
[----:B------:R-:W-:Y:S01]  /*26ad0*/  IMAD R11, R234, -0x40, R235 ;  /* 0xffffffc0ea0b7824 */ /* 0x000fe200078e02eb */
[----:B------:R-:W-:Y:S02]  /*26ae0*/  ULDC.64 UR4, c[0x0][0x118] ;  /* 0x0000460000047ab9 */ /* 0x000fe40000000a00 */
[----:B------:R-:W-:Y:S02]  /*26af0*/  SHF.R.S32.HI R14, RZ, 0x1f, R236 ;  /* 0x0000001fff0e7819 */ /* 0x000fe400000114ec */
[C---:B------:R-:W-:Y:S02]  /*26b00*/  IADD3 R13, P0, R3.reuse, R236, RZ ;  /* 0x000000ec030d7210 */ /* 0x040fe40007f1e0ff */
[----:B------:R-:W-:-:S02]  /*26b10*/  ISETP.GE.AND P2, PT, R3, R11, PT ;  /* 0x0000000b0300720c */ /* 0x000fc40003f46270 */
[----:B------:R-:W-:Y:S02]  /*26b20*/  ISETP.GE.AND P1, PT, R15, R11, PT ;  /* 0x0000000b0f00720c */ /* 0x000fe40003f26270 */
[----:B------:R-:W-:Y:S02]  /*26b30*/  LEA.HI.X.SX32 R14, R3, R14, 0x1, P0 ;  /* 0x0000000e030e7211 */ /* 0x000fe400000f0eff */
[----:B-----5:R-:W-:-:S04]  /*26b40*/  LEA R52, P0, R13, R52, 0x2 ;  /* 0x000000340d347211 */ /* 0x020fc800078010ff */
[----:B------:R-:W-:-:S05]  /*26b50*/  LEA.HI.X R53, R13, R53, R14, 0x2, P0 ;  /* 0x000000350d357211 */ /* 0x000fca00000f140e */
[----:B------:R4:W-:Y:S04]  /*26b60*/  @!P2 ST.E [R52.64], R6 ;  /* 0x000000063400a985 */ /* 0x0009e8000c101904 */
[----:B------:R4:W-:Y:S02]  /*26b70*/  @!P1 ST.E [R52.64+0x20], R10 ;  /* 0x0000200a34009985 */ /* 0x0009e4000c101904 */
.L_x_1430:
[----:B------:R-:W-:Y:S05]  /*26b80*/  BSYNC B0 ;  /* 0x0000000000007941 */ /* 0x000fea0003800000 */
.L_x_1429:
[----:B------:R-:W-:Y:S01]  /*26b90*/  LEA.HI R3, R7, R5, RZ, 0x3 ;  /* 0x0000000507037211 */ /* 0x000fe200078f18ff */
[----:B------:R-:W-:Y:S01]  /*26ba0*/  ULDC.64 UR4, c[0x0][0x118] ;  /* 0x0000460000047ab9 */ /* 0x000fe20000000a00 */
[----:B------:R-:W-:Y:S01]  /*26bb0*/  IMAD.SHL.U32 R234, R234, 0x40, RZ ;  /* 0x00000040eaea7824 */ /* 0x000fe200078e00ff */
[----:B------:R-:W-:Y:S01]  /*26bc0*/  LEA.HI R12, R12, R2, RZ, 0x3 ;  /* 0x000000020c0c7211 */ /* 0x000fe200078f18ff */
[----:B-1----:R1:W5:Y:S01]  /*26bd0*/  LD.E R8, [R8.64+0xc0] ;  /* 0x0000c00408087980 */ /* 0x002362000c101900 */
[----:B------:R-:W-:Y:S01]  /*26be0*/  LOP3.LUT R3, R3, 0xfffffff8, RZ, 0xc0, !PT ;  /* 0xfffffff803037812 */ /* 0x000fe200078ec0ff */
[----:B------:R-:W-:Y:S04]  /*26bf0*/  BSSY B0, `(.L_x_1431) ;  /* 0x0000024000007945 */ /* 0x000fe80003800000 */
[----:B------:R-:W-:Y:S01]  /*26c00*/  IMAD.IADD R3, R5, 0x1, -R3 ;  /* 0x0000000105037824 */ /* 0x000fe200078e0a03 */
[----:B------:R-:W-:-:S03]  /*26c10*/  SHF.R.S32.HI R5, RZ, 0x1f, R234 ;  /* 0x0000001fff057819 */ /* 0x000fc600000114ea */
[----:B----4-:R-:W-:Y:S02]  /*26c20*/  IMAD.SHL.U32 R6, R3, 0x8, RZ ;  /* 0x0000000803067824 */ /* 0x010fe400078e00ff */
[----:B------:R-:W-:-:S03]  /*26c30*/  IMAD R3, R51, R234, RZ ;  /* 0x000000ea33037224 */ /* 0x000fc600078e02ff */
[----:B------:R-:W-:Y:S01]  /*26c40*/  SHF.R.S32.HI R7, RZ, 0x1f, R6 ;  /* 0x0000001fff077819 */ /* 0x000fe20000011406 */
[----:B------:R-:W-:Y:S01]  /*26c50*/  IMAD R3, R50, R5, R3 ;  /* 0x0000000532037224 */ /* 0x000fe200078e0203 */
[----:B------:R-:W-:-:S03]  /*26c60*/  SHF.R.S32.HI R5, RZ, 0x1f, R232 ;  /* 0x0000001fff057819 */ /* 0x000fc600000114e8 */
[----:B------:R-:W-:-:S04]  /*26c70*/  IMAD.WIDE.U32 R10, R50, R234, R6 ;  /* 0x000000ea320a7225 */ /* 0x000fc800078e0006 */
[----:B------:R-:W-:Y:S01]  /*26c80*/  IMAD.IADD R234, R235, 0x1, -R234 ;  /* 0x00000001ebea7824 */ /* 0x000fe200078e0aea */
[----:B------:R-:W-:Y:S01]  /*26c90*/  IADD3 R10, P0, R4, R10, RZ ;  /* 0x0000000a040a7210 */ /* 0x000fe20007f1e0ff */
[----:B------:R-:W-:-:S03]  /*26ca0*/  IMAD R4, R49, R232, RZ ;  /* 0x000000e831047224 */ /* 0x000fc600078e02ff */
[----:B------:R-:W-:Y:S01]  /*26cb0*/  IADD3.X R11, R0, R11, R3, P0, !PT ;  /* 0x0000000b000b7210 */ /* 0x000fe200007fe403 */
[----:B------:R-:W-:Y:S01]  /*26cc0*/  IMAD R4, R48, R5, R4 ;  /* 0x0000000530047224 */ /* 0x000fe200078e0204 */
[----:B------:R-:W-:Y:S02]  /*26cd0*/  LOP3.LUT R0, R12, 0xfffffff8, RZ, 0xc0, !PT ;  /* 0xfffffff80c007812 */ /* 0x000fe400078ec0ff */
[----:B------:R-:W-:Y:S01]  /*26ce0*/  SHF.R.S32.HI R12, RZ, 0x3, R12 ;  /* 0x00000003ff0c7819 */ /* 0x000fe2000001140c */
[----:B------:R-:W-:-:S03]  /*26cf0*/  IMAD.WIDE.U32 R48, R48, R232, R10 ;  /* 0x000000e830307225 */ /* 0x000fc600078e000a */
[----:B------:R-:W-:Y:S01]  /*26d00*/  ISETP.GE.AND P0, PT, R12, R234, PT ;  /* 0x000000ea0c00720c */ /* 0x000fe20003f06270 */
[----:B------:R-:W-:Y:S01]  /*26d10*/  IMAD.IADD R0, R2, 0x1, -R0 ;  /* 0x0000000102007824 */ /* 0x000fe200078e0a00 */
[----:B------:R-:W-:Y:S01]  /*26d20*/  SHF.R.S32.HI R2, RZ, 0x1f, R12 ;  /* 0x0000001fff027819 */ /* 0x000fe2000001140c */
[----:B------:R-:W-:Y:S02]  /*26d30*/  IMAD.IADD R11, R49, 0x1, R4 ;  /* 0x00000001310b7824 */ /* 0x000fe400078e0204 */
[----:B------:R-:W-:-:S05]  /*26d40*/  IMAD.SHL.U32 R0, R0, 0x8, RZ ;  /* 0x0000000800007824 */ /* 0x000fca00078e00ff */
[----:B------:R-:W-:-:S03]  /*26d50*/  IADD3 R0, R0, 0x40, RZ ;  /* 0x0000004000007810 */ /* 0x000fc60007ffe0ff */
[----:B------:R-:W-:Y:S05]  /*26d60*/  @P0 BRA `(.L_x_1432) ;  /* 0x000000c000000947 */ /* 0x000fea0003800000 */
[----:B-1----:R-:W-:Y:S01]  /*26d70*/  IMAD R3, R51, R12, RZ ;  /* 0x0000000c33037224 */ /* 0x002fe200078e02ff */
        /* <DEDUP_REMOVED lines=9> */
[----:B---3--:R1:W-:Y:S04]  /*26e10*/  @!P2 ST.E.128 [R14.64], R40 ;  /* 0x000000280e00a985 */ /* 0x0083e8000c101d04 */
[----:B------:R1:W-:Y:S02]  /*26e20*/  @!P1 ST.E.128 [R14.64+0x80], R24 ;  /* 0x000080180e009985 */ /* 0x0003e4000c101d04 */
.L_x_1432:
[----:B-1----:R-:W-:Y:S05]  /*26e30*/  BSYNC B0 ;  /* 0x0000000000007941 */ /* 0x002fea0003800000 */
.L_x_1431:
[----:B------:R-:W-:Y:S01]  /*26e40*/  IADD3 R3, R12, 0x10, RZ ;  /* 0x000000100c037810 */ /* 0x000fe20007ffe0ff */
[----:B------:R-:W-:Y:S03]  /*26e50*/  BSSY B0, `(.L_x_1433) ;  /* 0x0000012000007945 */ /* 0x000fe60003800000 */
[----:B------:R-:W-:-:S13]  /*26e60*/  ISETP.GE.AND P0, PT, R3, R234, PT ;  /* 0x000000ea0300720c */ /* 0x000fda0003f06270 */
[----:B------:R-:W-:Y:S05]  /*26e70*/  @P0 BRA `(.L_x_1434) ;  /* 0x000000f000000947 */ /* 0x000fea0003800000 */
[----:B------:R-:W-:Y:S01]  /*26e80*/  IADD3 R4, P0, R12, 0x10, RZ ;  /* 0x000000100c047810 */ /* 0x000fe20007f1e0ff */
[----:B------:R-:W-:Y:S01]  /*26e90*/  IMAD.MOV.U32 R14, RZ, RZ, R48 ;  /* 0x000000ffff0e7224 */ /* 0x000fe200078e0030 */
[----:B------:R-:W-:Y:S01]  /*26ea0*/  MOV R15, R11 ;  /* 0x0000000b000f7202 */ /* 0x000fe20000000f00 */
[----:B------:R-:W-:Y:S01]  /*26eb0*/  ULDC.64 UR4, c[0x0][0x118] ;  /* 0x0000460000047ab9 */ /* 0x000fe20000000a00 */
[-C--:B-----5:R-:W-:Y:S01]  /*26ec0*/  ISETP.GE.AND P1, PT, R6, R8.reuse, PT ;  /* 0x000000080600720c */ /* 0x0a0fe20003f26270 */
[----:B------:R-:W-:Y:S01]  /*26ed0*/  IMAD.X R3, RZ, RZ, R2, P0 ;  /* 0x000000ffff037224 */ /* 0x000fe200000e0602 */
[----:B------:R-:W-:Y:S01]  /*26ee0*/  ISETP.GE.AND P0, PT, R0, R8, PT ;  /* 0x000000080000720c */ /* 0x000fe20003f06270 */
[----:B------:R-:W-:-:S04]  /*26ef0*/  IMAD.WIDE.U32 R14, R50, R4, R14 ;  /* 0x00000004320e7225 */ /* 0x000fc800078e000e */
[----:B------:R-:W-:-:S04]  /*26f00*/  IMAD R3, R3, R50, RZ ;  /* 0x0000003203037224 */ /* 0x000fc800078e02ff */
[----:B------:R-:W-:Y:S01]  /*26f10*/  IMAD R3, R51, R4, R3 ;  /* 0x0000000433037224 */ /* 0x000fe200078e0203 */
[----:B------:R-:W-:-:S03]  /*26f20*/  LEA R4, P2, R14, R54, 0x1 ;  /* 0x000000360e047211 */ /* 0x000fc600078408ff */
[----:B------:R-:W-:-:S05]  /*26f30*/  IMAD.IADD R3, R15, 0x1, R3 ;  /* 0x000000010f037824 */ /* 0x000fca00078e0203 */
[----:B------:R-:W-:-:S05]  /*26f40*/  LEA.HI.X R5, R14, R55, R3, 0x1, P2 ;  /* 0x000000370e057211 */ /* 0x000fca00010f0c03 */
[----:B------:R1:W-:Y:S04]  /*26f50*/  @!P1 ST.E.128 [R4.64], R36 ;  /* 0x0000002404009985 */ /* 0x0003e8000c101d04 */
[----:B------:R1:W-:Y:S02]  /*26f60*/  @!P0 ST.E.128 [R4.64+0x80], R20 ;  /* 0x0000801404008985 */ /* 0x0003e4000c101d04 */
.L_x_1434:
[----:B------:R-:W-:Y:S05]  /*26f70*/  BSYNC B0 ;  /* 0x0000000000007941 */ /* 0x000fea0003800000 */
.L_x_1433:
        /* <DEDUP_REMOVED lines=17> */
[----:B--2---:R1:W-:Y:S04]  /*27090*/  @!P1 ST.E.128 [R4.64], R32 ;  /* 0x0000002004009985 */ /* 0x0043e8000c101d04 */
[----:B------:R1:W-:Y:S02]  /*270a0*/  @!P0 ST.E.128 [R4.64+0x80], R16 ;  /* 0x0000801004008985 */ /* 0x0003e4000c101d04 */
.L_x_1436:
[----:B------:R-:W-:Y:S05]  /*270b0*/  BSYNC B0 ;  /* 0x0000000000007941 */ /* 0x000fea0003800000 */
.L_x_1435:
[----:B------:R-:W-:Y:S01]  /*270c0*/  IADD3 R3, R12, 0x30, RZ ;  /* 0x000000300c037810 */ /* 0x000fe20007ffe0ff */
[----:B-1----:R-:W-:Y:S02]  /*270d0*/  IMAD.MOV.U32 R4, RZ, RZ, R231 ;  /* 0x000000ffff047224 */ /* 0x002fe400078e00e7 */
[----:B------:R-:W-:Y:S01]  /*270e0*/  IMAD.MOV.U32 R5, RZ, RZ, 0x0 ;  /* 0x00000000ff057424 */ /* 0x000fe200078e00ff */
[----:B------:R-:W-:-:S13]  /*270f0*/  ISETP.GE.AND P0, PT, R3, R234, PT ;  /* 0x000000ea0300720c */ /* 0x000fda0003f06270 */
[----:B------:R-:W-:Y:S05]  /*27100*/  @P0 RET.REL.NODEC R4 `(_ZN5flash24flash_fwd_splitkv_kernelI23Flash_fwd_kernel_traitsILi128ELi64ELi128ELi4ELb0ELb0EN7cutlass10bfloat16_tE19Flash_kernel_traitsILi128ELi64ELi128ELi4ES3_EELb1ELb0ELb0ELb0ELb0ELb1ELb0ELb1EEEvNS_16Flash_fwd_paramsE) ;  /* 0xfffd8ef004000950 */ /* 0x000fea0003c3ffff */
        /* <DEDUP_REMOVED lines=10> */
[----:B------:R-:W-:-:S04]  /*271b0*/  IMAD R2, R51, R12, R2 ;  /* 0x0000000c33027224 */ /* 0x000fc800078e0202 */
[----:B------:R-:W-:-:S05]  /*271c0*/  IMAD.IADD R2, R5, 0x1, R2 ;  /* 0x0000000105027824 */ /* 0x000fca00078e0202 */
[----:B------:R-:W-:Y:S02]  /*271d0*/  LEA.HI.X R7, R4, R55, R2, 0x1, P1 ;  /* 0x0000003704077211 */ /* 0x000fe400008f0c02 */
[----:B------:R-:W-:-:S03]  /*271e0*/  MOV R2, R231 ;  /* 0x000000e700027202 */ /* 0x000fc60000000f00 */
[----:B------:R1:W-:Y:S01]  /*271f0*/  @!P0 ST.E.128 [R6.64], R28 ;  /* 0x0000001c06008985 */ /* 0x0003e2000c101d04 */
[----:B------:R-:W-:-:S13]  /*27200*/  ISETP.GE.AND P0, PT, R0, R8, PT ;  /* 0x000000080000720c */ /* 0x000fda0003f06270 */
[----:B------:R-:W-:Y:S05]  /*27210*/  @P0 RET.REL.NODEC R2 `(_ZN5flash24flash_fwd_splitkv_kernelI23Flash_fwd_kernel_traitsILi128ELi64ELi128ELi4ELb0ELb0EN7cutlass10bfloat16_tE19Flash_kernel_traitsILi128ELi64ELi128ELi4ES3_EELb1ELb0ELb0ELb0ELb0ELb1ELb0ELb1EEEvNS_16Flash_fwd_paramsE) ;  /* 0xfffd8de002000950 */ /* 0x000fea0003c3ffff */
[----:B------:R-:W-:Y:S01]  /*27220*/  MOV R2, R231 ;  /* 0x000000e700027202 */ /* 0x000fe20000000f00 */
[----:B------:R-:W-:Y:S01]  /*27230*/  ULDC.64 UR4, c[0x0][0x118] ;  /* 0x0000460000047ab9 */ /* 0x000fe20000000a00 */
[----:B------:R-:W-:Y:S01]  /*27240*/  MOV R3, 0x0 ;  /* 0x0000000000037802 */ /* 0x000fe20000000f00 */
[----:B------:R4:W-:Y:S03]  /*27250*/  ST.E.128 [R6.64+0x80], R44 ;  /* 0x0000802c06007985 */ /* 0x0009e6000c101d04 */
[----:B------:R-:W-:Y:S05]  /*27260*/  RET.REL.NODEC R2 `(_ZN5flash24flash_fwd_splitkv_kernelI23Flash_fwd_kernel_traitsILi128ELi64ELi128ELi4ELb0ELb0EN7cutlass10bfloat16_tE19Flash_kernel_traitsILi128ELi64ELi128ELi4ES3_EELb1ELb0ELb0ELb0ELb0ELb1ELb0ELb1EEEvNS_16Flash_fwd_paramsE) ;  /* 0xfffd8d9002007950 */ /* 0x000fea0003c3ffff */
.L_x_1424:
[----:B------:R-:W-:Y:S01]  /*27270*/  IMAD.MOV.U32 R7, RZ, RZ, R242 ;  /* 0x000000ffff077224 */ /* 0x000fe200078e00f2 */
[----:B------:R-:W-:Y:S02]  /*27280*/  MOV R6, 0x2 ;  /* 0x0000000200067802 */ /* 0x000fe40000000f00 */
[----:B------:R-:W-:Y:S02]  /*27290*/  MOV R4, 0x272b0 ;  /* 0x000272b000047802 */ /* 0x000fe40000000f00 */
[----:B-1---5:R-:W-:Y:S05]  /*272a0*/  CALL.REL.NOINC `($__internal_15_$__cuda_sm70_shflsync_bfly_p) ;  /* 0x0000010000007944 */ /* 0x022fea0003c00000 */
[----:B-12---:R-:W-:Y:S05]  /*272b0*/  BRA `(.L_x_1437) ;  /* 0xffffe89000007947 */ /* 0x006fea000383ffff */
.L_x_1425:
[----:B------:R-:W-:Y:S01]  /*272c0*/  IMAD.MOV.U32 R7, RZ, RZ, R242 ;  /* 0x000000ffff077224 */ /* 0x000fe200078e00f2 */
[----:B------:R-:W-:-:S02]  /*272d0*/  MOV R6, 0x1 ;  /* 0x0000000100067802 */ /* 0x000fc40000000f00 */
[----:B------:R-:W-:Y:S02]  /*272e0*/  MOV R4, 0x27300 ;  /* 0x0002730000047802 */ /* 0x000fe40000000f00 */
[----:B-1---5:R-:W-:Y:S05]  /*272f0*/  CALL.REL.NOINC `($__internal_15_$__cuda_sm70_shflsync_bfly_p) ;  /* 0x000000b000007944 */ /* 0x022fea0003c00000 */
[----:B--2---:R-:W-:Y:S01]  /*27300*/  FADD.FTZ R242, R242, R6 ;  /* 0x00000006f2f27221 */ /* 0x004fe20000010000 */
[----:B-1----:R-:W-:Y:S02]  /*27310*/  MOV R7, R243 ;  /* 0x000000f300077202 */ /* 0x002fe40000000f00 */
[----:B------:R-:W-:Y:S02]  /*27320*/  MOV R6, 0x2 ;  /* 0x0000000200067802 */ /* 0x000fe40000000f00 */
[----:B------:R-:W-:Y:S02]  /*27330*/  MOV R4, 0x27350 ;  /* 0x0002735000047802 */ /* 0x000fe40000000f00 */
[----:B------:R-:W-:Y:S05]  /*27340*/  CALL.REL.NOINC `($__internal_15_$__cuda_sm70_shflsync_bfly_p) ;  /* 0x0000006000007944 */ /* 0x000fea0003c00000 */
[----:B--2---:R-:W-:Y:S01]  /*27350*/  FADD.FTZ R243, R243, R6 ;  /* 0x00000006f3f37221 */ /* 0x004fe20000010000 */
[----:B------:R-:W-:Y:S02]  /*27360*/  MOV R6, 0x1 ;  /* 0x0000000100067802 */ /* 0x000fe40000000f00 */
[----:B------:R-:W-:Y:S02]  /*27370*/  MOV R4, 0x273a0 ;  /* 0x000273a000047802 */ /* 0x000fe40000000f00 */
[----:B-1----:R-:W-:-:S02]  /*27380*/  MOV R7, R243 ;  /* 0x000000f300077202 */ /* 0x002fc40000000f00 */
[----:B------:R-:W-:Y:S05]  /*27390*/  CALL.REL.NOINC `($__internal_15_$__cuda_sm70_shflsync_bfly_p) ;  /* 0x0000001000007944 */ /* 0x000fea0003c00000 */
[----:B-12---:R-:W-:Y:S05]  /*273a0*/  BRA `(.L_x_1438) ;  /* 0xffffe81000007947 */ /* 0x006fea000383ffff */
        .weak           $__internal_15_$__cuda_sm70_shflsync_bfly_p
        .type           $__internal_15_$__cuda_sm70_shflsync_bfly_p,@function
        .size           $__internal_15_$__cuda_sm70_shflsync_bfly_p,(.L_x_8279 - $__internal_15_$__cuda_sm70_shflsync_bfly_p)
$__internal_15_$__cuda_sm70_shflsync_bfly_p:
[----:B------:R-:W-:Y:S01]  /*273b0*/  MOV R10, R4 ;  /* 0x00000004000a7202 */ /* 0x000fe20000000f00 */
[----:B------:R-:W-:Y:S04]  /*273c0*/  WARPSYNC R0 ;  /* 0x0000000000007348 */ /* 0x000fe80003800000 */
[----:B------:R-:W-:Y:S01]  /*273d0*/  MOV R11, 0x0 ;  /* 0x00000000000b7802 */ /* 0x000fe20000000f00 */
[----:B------:R1:W2:Y:S03]  /*273e0*/  SHFL.BFLY PT, R6, R7, R6, R5 ;  /* 0x0c00000607067389 */ /* 0x0002a600000e0005 */
[----:B------:R-:W-:Y:S05]  /*273f0*/  RET.REL.NODEC R10 `(_ZN5flash24flash_fwd_splitkv_kernelI23Flash_fwd_kernel_traitsILi128ELi64ELi128ELi4ELb0ELb0EN7cutlass10bfloat16_tE19Flash_kernel_traitsILi128ELi64ELi128ELi4ES3_EELb1ELb0ELb0ELb0ELb0ELb1ELb0ELb1EEEvNS_16Flash_fwd_paramsE) ;  /* 0xfffd8c000a007950 */ /* 0x000fea0003c3ffff */
.L_x_1439:
        /* <DEDUP_REMOVED lines=16> */
.L_x_8279:


//--------------------- .text._ZN5flash24flash_fwd_splitkv_kernelI23Flash_fwd_kernel_traitsILi128ELi64ELi128ELi4ELb0ELb0EN7cutlass10bfloat16_tE19Flash_kernel_traitsILi128ELi64ELi128ELi4ES3_EELb1ELb0ELb0ELb0ELb0ELb0ELb1ELb0EEEvNS_16Flash_fwd_paramsE --------------------------
	.section	.text._ZN5flash24flash_fwd_splitkv_kernelI23Flash_fwd_kernel_traitsILi128ELi64ELi128ELi4ELb0ELb0EN7cutlass10bfloat16_tE19Flash_kernel_traitsILi128ELi64ELi128ELi4ES3_EELb1ELb0ELb0ELb0ELb0ELb0ELb1ELb0EEEvNS_16Flash_fwd_paramsE,"ax",@progbits
	.sectioninfo	@"SHI_REGISTERS=255"
	.align	128
        .global         _ZN5flash24flash_fwd_splitkv_kernelI23Flash_fwd_kernel_traitsILi128ELi64ELi128ELi4ELb0ELb0EN7cutlass10bfloat16_tE19Flash_kernel_traitsILi128ELi64ELi128ELi4ES3_EELb1ELb0ELb0ELb0ELb0ELb0ELb1ELb0EEEvNS_16Flash_fwd_paramsE
        .type           _ZN5flash24flash_fwd_splitkv_kernelI23Flash_fwd_kernel_traitsILi128ELi64ELi128ELi4ELb0ELb0EN7cutlass10bfloat16_tE19Flash_kernel_traitsILi128ELi64ELi128ELi4ES3_EELb1ELb0ELb0ELb0ELb0ELb0ELb1ELb0EEEvNS_16Flash_fwd_paramsE,@function
        .size           _ZN5flash24flash_fwd_splitkv_kernelI23Flash_fwd_kernel_traitsILi128ELi64ELi128ELi4ELb0ELb0EN7cutlass10bfloat16_tE19Flash_kernel_traitsILi128ELi64ELi128ELi4ES3_EELb1ELb0ELb0ELb0ELb0ELb0ELb1ELb0EEEvNS_16Flash_fwd_paramsE,(.L_x_8332 - _ZN5flash24flash_fwd_splitkv_kernelI23Flash_fwd_kernel_traitsILi128ELi64ELi128ELi4ELb0ELb0EN7cutlass10bfloat16_tE19Flash_kernel_traitsILi128ELi64ELi128ELi4ES3_EELb1ELb0ELb0ELb0ELb0ELb0ELb1ELb0EEEvNS_16Flash_fwd_paramsE)
        .other          _ZN5flash24flash_fwd_splitkv_kernelI23Flash_fwd_kernel_traitsILi128ELi64ELi128ELi4ELb0ELb0EN7cutlass10bfloat16_tE19Flash_kernel_traitsILi128ELi64ELi128ELi4ES3_EELb1ELb0ELb0ELb0ELb0ELb0ELb1ELb0EEEvNS_16Flash_fwd_paramsE,@"STO_CUDA_ENTRY STV_DEFAULT"
_ZN5flash24flash_fwd_splitkv_kernelI23Flash_fwd_kernel_traitsILi128ELi64ELi128ELi4ELb0ELb0EN7cutlass10bfloat16_tE19Flash_kernel_traitsILi128ELi64ELi128ELi4ES3_EELb1ELb0ELb0ELb0ELb0ELb0ELb1ELb0EEEvNS_16Flash_fwd_paramsE:
.text._ZN5flash24flash_fwd_splitkv_kernelI23Flash_fwd_kernel_traitsILi128ELi64ELi128ELi4ELb0ELb0EN7cutlass10bfloat16_tE19Flash_kernel_traitsILi128ELi64ELi128ELi4ES3_EELb1ELb0ELb0ELb0ELb0ELb0ELb1ELb0EEEvNS_16Flash_fwd_paramsE:
[----:B------:R-:W-:Y:S02]  /*0000*/  MOV R1, c[0x0][0x28] ;  /* 0x00000a0000017a02 */ /* 0x000fe40000000f00 */
[----:B------:R-:W1:Y:S01]  /*0010*/  I2F.U32.RP R4, c[0x0][0x1c0] ;  /* 0x0000700000047b06 */ /* 0x000e620000209000 */
[----:B------:R-:W2:Y:S01]  /*0020*/  S2R R9, SR_CTAID.Z ;  /* 0x0000000000097919 */ /* 0x000ea20000002700 */
[----:B------:R-:W-:Y:S01]  /*0030*/  IMAD.MOV.U32 R2, RZ, RZ, RZ ;  /* 0x000000ffff027224 */ /* 0x000fe200078e00ff */
[----:B------:R-:W-:Y:S01]  /*0040*/  ISETP.NE.U32.AND P1, PT, RZ, c[0x0][0x1c0], PT ;  /* 0x00007000ff007a0c */ /* 0x000fe20003f25070 */
[----:B------:R-:W-:Y:S01]  /*0050*/  IMAD.MOV.U32 R227, RZ, RZ, 0x4 ;  /* 0x00000004ffe37424 */ /* 0x000fe200078e00ff */
[----:B------:R-:W-:Y:S01]  /*0060*/  ULDC.64 UR14, c[0x0][0x118] ;  /* 0x00004600000e7ab9 */ /* 0x000fe20000000a00 */
[----:B------:R-:W-:Y:S02]  /*0070*/  IMAD.MOV.U32 R15, RZ, RZ, -0x1 ;  /* 0xffffffffff0f7424 */ /* 0x000fe400078e00ff */
[----:B-1----:R-:W1:Y:S02]  /*0080*/  MUFU.RCP R3, R4 ;  /* 0x0000000400037308 */ /* 0x002e640000001000 */
[----:B-1----:R-:W-:-:S06]  /*0090*/  IADD3 R3, R3, 0xffffffe, RZ ;  /* 0x0ffffffe03037810 */ /* 0x002fcc0007ffe0ff */
[----:B------:R-:W1:Y:S02]  /*00a0*/  F2I.FTZ.U32.TRUNC.NTZ R3, R3 ;  /* 0x0000000300037305 */ /* 0x000e64000021f000 */
[----:B-1----:R-:W-:-:S04]  /*00b0*/  IMAD.MOV R0, RZ, RZ, -R3 ;  /* 0x000000ffff007224 */ /* 0x002fc800078e0a03 */
[----:B------:R-:W-:Y:S02]  /*00c0*/  IMAD R5, R0, c[0x0][0x1c0], RZ ;  /* 0x0000700000057a24 */ /* 0x000fe400078e02ff */
[----:B------:R-:W1:Y:S02]  /*00d0*/  LDC.U8 R0, c[0x0][0x312] ;  /* 0x0000c480ff007b82 */ /* 0x000e640000000000 */
[----:B------:R-:W-:-:S06]  /*00e0*/  IMAD.HI.U32 R2, R3, R5, R2 ;  /* 0x0000000503027227 */ /* 0x000fcc00078e0002 */
[----:B--2---:R-:W-:-:S04]  /*00f0*/  IMAD.HI.U32 R232, R2, R9, RZ ;  /* 0x0000000902e87227 */ /* 0x004fc800078e00ff */
[----:B------:R-:W-:-:S04]  /*0100*/  IMAD.MOV R2, RZ, RZ, -R232 ;  /* 0x000000ffff027224 */ /* 0x000fc800078e0ae8 */
[----:B------:R-:W-:-:S05]  /*0110*/  IMAD R2, R2, c[0x0][0x1c0], R9 ;  /* 0x0000700002027a24 */ /* 0x000fca00078e0209 */
[----:B------:R-:W-:Y:S02]  /*0120*/  ISETP.GE.U32.AND P2, PT, R2, c[0x0][0x1c0], PT ;  /* 0x0000700002007a0c */ /* 0x000fe40003f46070 */
[----:B-1----:R-:W-:-:S11]  /*0130*/  ISETP.NE.AND P3, PT, R0, RZ, PT ;  /* 0x000000ff0000720c */ /* 0x002fd60003f65270 */
[----:B------:R-:W-:Y:S02]  /*0140*/  @P2 IADD3 R2, R2, -c[0x0][0x1c0], RZ ;  /* 0x8000700002022a10 */ /* 0x000fe40007ffe0ff */
[----:B------:R-:W-:Y:S02]  /*0150*/  @P2 IADD3 R232, R232, 0x1, RZ ;  /* 0x00000001e8e82810 */ /* 0x000fe40007ffe0ff */
[----:B------:R-:W-:Y:S02]  /*0160*/  ISETP.GE.U32.AND P0, PT, R2, c[0x0][0x1c0], PT ;  /* 0x0000700002007a0c */ /* 0x000fe40003f06070 */
[----:B------:R-:W-:-:S04]  /*0170*/  ISETP.NE.U32.AND P2, PT, RZ, c[0x0][0x240], PT ;  /* 0x00009000ff007a0c */ /* 0x000fc80003f45070 */
[----:B------:R-:W-:-:S07]  /*0180*/  ISETP.NE.AND.EX P2, PT, RZ, c[0x0][0x244], PT, P2 ;  /* 0x00009100ff007a0c */ /* 0x000fce0003f45320 */
[----:B------:R-:W-:Y:S02]  /*0190*/  @P0 IADD3 R232, R232, 0x1, RZ ;  /* 0x00000001e8e80810 */ /* 0x000fe40007ffe0ff */
[----:B------:R-:W-:Y:S02]  /*01a0*/  @!P1 LOP3.LUT R232, RZ, c[0x0][0x1c0], RZ, 0x33, !PT ;  /* 0x00007000ffe89a12 */ /* 0x000fe400078e33ff */
[----:B------:R-:W-:Y:S01]  /*01b0*/  ISETP.EQ.U32.AND P1, PT, RZ, c[0x0][0x248], PT ;  /* 0x00009200ff007a0c */ /* 0x000fe20003f22070 */
[----:B------:R-:W-:Y:S01]  /*01c0*/  IMAD.MOV.U32 R14, RZ, RZ, -0x1 ;  /* 0xffffffffff0e7424 */ /* 0x000fe200078e00ff */
[----:B------:R-:W-:Y:S01]  /*01d0*/  ISETP.NE.U32.AND P0, PT, RZ, c[0x0][0x250], PT ;  /* 0x00009400ff007a0c */ /* 0x000fe20003f05070 */
[CC--:B------:R-:W-:Y:S01]  /*01e0*/  IMAD.WIDE R10, R232.reuse, R227.reuse, c[0x0][0x240] ;  /* 0x00009000e80a7625 */ /* 0x0c0fe200078e02e3 */
[----:B------:R-:W-:Y:S02]  /*01f0*/  ISETP.EQ.OR.EX P1, PT, RZ, c[0x0][0x24c], !P3, P1 ;  /* 0x00009300ff007a0c */ /* 0x000fe40005f22710 */
[----:B------:R-:W-:Y:S01]  /*0200*/  ISETP.NE.AND.EX P0, PT, RZ, c[0x0][0x254], PT, P0 ;  /* 0x00009500ff007a0c */ /* 0x000fe20003f05300 */
[----:B------:R-:W-:Y:S01]  /*0210*/  IMAD.WIDE R6, R232, R227, c[0x0][0x248] ;  /* 0x00009200e8067625 */ /* 0x000fe200078e02e3 */
[----:B------:R1:W2:Y:S04]  /*0220*/  @P2 LDG.E R15, [R10.64] ;  /* 0x0000000e0a0f2981 */ /* 0x0002a8000c1e1900 */
[----:B------:R1:W2:Y:S01]  /*0230*/  @P2 LDG.E R148, [R10.64+0x4] ;  /* 0x0000040e0a942981 */ /* 0x0002a2000c1e1900 */
[----:B------:R-:W-:-:S04]  /*0240*/  MOV R5, RZ ;  /* 0x000000ff00057202 */ /* 0x000fc80000000f00 */
[----:B------:R3:W5:Y:S02]  /*0250*/  @!P1 LDG.E R14, [R6.64] ;  /* 0x0000000e060e9981 */ /* 0x000764000c1e1900 */
[----:B------:R-:W-:Y:S02]  /*0260*/  @P0 IMAD.WIDE R12, R232, R227, c[0x0][0x250] ;  /* 0x00009400e80c0625 */ /* 0x000fe400078e02e3 */
[----:B------:R-:W4:Y:S04]  /*0270*/  S2R R27, SR_CTAID.X ;  /* 0x00000000001b7919 */ /* 0x000f280000002500 */
[----:B------:R3:W5:Y:S01]  /*0280*/  @P0 LDG.E R5, [R12.64] ;  /* 0x0000000e0c050981 */ /* 0x000762000c1e1900 */
[----:B------:R-:W-:-:S03]  /*0290*/  ISETP.NE.U32.AND P0, PT, RZ, c[0x0][0x248], PT ;  /* 0x00009200ff007a0c */ /* 0x000fc60003f05070 */
[----:B------:R-:W2:Y:S01]  /*02a0*/  S2R R3, SR_CTAID.Y ;  /* 0x0000000000037919 */ /* 0x000ea20000002600 */
[----:B------:R-:W-:Y:S01]  /*02b0*/  ISETP.NE.AND.EX P0, PT, RZ, c[0x0][0x24c], PT, P0 ;  /* 0x00009300ff007a0c */ /* 0x000fe20003f05300 */
[----:B-1----:R-:W-:-:S04]  /*02c0*/  IMAD.MOV R10, RZ, RZ, -R232 ;  /* 0x000000ffff0a7224 */ /* 0x002fc800078e0ae8 */
[----:B------:R-:W-:Y:S01]  /*02d0*/  IMAD R10, R10, c[0x0][0x1c0], R9 ;  /* 0x000070000a0a7a24 */ /* 0x000fe200078e0209 */
[----:B--2---:R-:W-:Y:S01]  /*02e0*/  @P2 IADD3 R148, R148, -R15, RZ ;  /* 0x8000000f94942210 */ /* 0x004fe20007ffe0ff */
[----:B------:R-:W-:-:S06]  /*02f0*/  @!P2 IMAD.MOV.U32 R148, RZ, RZ, c[0x0][0x214] ;  /* 0x00008500ff94a624 */ /* 0x000fcc00078e00ff */
[----:B------:R-:W-:Y:S05]  /*0300*/  @!P0 BRA `(.L_x_1440) ;  /* 0x0000004000008947 */ /* 0x000fea0003800000 */
[----:B---34-:R-:W2:Y:S02]  /*0310*/  @P3 LDG.E R9, [R6.64+0x4] ;  /* 0x0000040e06093981 */ /* 0x018ea4000c1e1900 */
[----:B--2--5:R-:W-:-:S06]  /*0320*/  @P3 IADD3 R2, R9, -R14, RZ ;  /* 0x8000000e09023210 */ /* 0x024fcc0007ffe0ff */
[----:B------:R1:W5:Y:S01]  /*0330*/  @!P3 LDG.E R2, [R6.64] ;  /* 0x0000000e0602b981 */ /* 0x000362000c1e1900 */
[----:B------:R-:W-:Y:S05]  /*0340*/  BRA `(.L_x_1441) ;  /* 0x0000001000007947 */ /* 0x000fea0003800000 */
.L_x_1440:
[----:B---34-:R-:W-:Y:S02]  /*0350*/  MOV R2, c[0x0][0x218] ;  /* 0x0000860000027a02 */ /* 0x018fe40000000f00 */
.L_x_1441:
        /* <DEDUP_REMOVED lines=12> */
[----:B------:R-:W-:Y:S01]  /*0420*/  IABS R4, c[0x0][0x10] ;  /* 0x0000040000047a13 */ /* 0x000fe20000000000 */
[----:B------:R-:W-:Y:S01]  /*0430*/  IMAD.MOV.U32 R7, RZ, RZ, c[0x0][0x218] ;  /* 0x00008600ff077624 */ /* 0x000fe200078e00ff */
[----:B------:R-:W1:Y:S02]  /*0440*/  S2R R144, SR_TID.X ;  /* 0x0000000000907919 */ /* 0x000e640000002100 */
[----:B------:R-:W2:Y:S02]  /*0450*/  I2F.RP R0, R4 ;  /* 0x0000000400007306 */ /* 0x000ea40000209400 */
[----:B------:R-:W-:-:S04]  /*0460*/  IADD3 R7, R7, 0x7f, RZ ;  /* 0x0000007f07077810 */ /* 0x000fc80007ffe0ff */
[----:B------:R-:W-:-:S04]  /*0470*/  SHF.R.S32.HI R6, RZ, 0x1f, R7 ;  /* 0x0000001fff067819 */ /* 0x000fc80000011407 */
[----:B------:R-:W-:-:S04]  /*0480*/  LEA.HI R6, R6, R7, RZ, 0x7 ;  /* 0x0000000706067211 */ /* 0x000fc800078f38ff */
[----:B------:R-:W-:Y:S01]  /*0490*/  LEA.HI.SX32 R6, R6, c[0x0][0x10], 0x19 ;  /* 0x0000040006067a11 */ /* 0x000fe200078fcaff */
[----:B--2---:R-:W2:Y:S03]  /*04a0*/  MUFU.RCP R8, R0 ;  /* 0x0000000000087308 */ /* 0x004ea60000001000 */
[----:B------:R-:W-:Y:S02]  /*04b0*/  IADD3 R6, R6, -0x1, RZ ;  /* 0xffffffff06067810 */ /* 0x000fe40007ffe0ff */
[----:B--2---:R-:W-:Y:S02]  /*04c0*/  IADD3 R8, R8, 0xffffffe, RZ ;  /* 0x0ffffffe08087810 */ /* 0x004fe40007ffe0ff */
[----:B------:R-:W-:Y:S02]  /*04d0*/  IABS R0, R6 ;  /* 0x0000000600007213 */ /* 0x000fe40000000000 */
[----:B------:R-:W2:Y:S01]  /*04e0*/  F2I.FTZ.U32.TRUNC.NTZ R9, R8 ;  /* 0x0000000800097305 */ /* 0x000ea2000021f000 */
[----:B------:R-:W-:-:S04]  /*04f0*/  LOP3.LUT R6, R6, c[0x0][0x10], RZ, 0x3c, !PT ;  /* 0x0000040006067a12 */ /* 0x000fc800078e3cff */
[----:B------:R-:W-:Y:S01]  /*0500*/  ISETP.GE.AND P0, PT, R6, RZ, PT ;  /* 0x000000ff0600720c */ /* 0x000fe20003f06270 */
[----:B--2---:R-:W-:Y:S02]  /*0510*/  IMAD.MOV R7, RZ, RZ, -R9 ;  /* 0x000000ffff077224 */ /* 0x004fe400078e0a09 */
        /* <DEDUP_REMOVED lines=11> */
[----:B------:R-:W-:Y:S02]  /*05d0*/  IADD3 R7, -R148, 0xbf, R135 ;  /* 0x000000bf94077810 */ /* 0x000fe40007ffe187 */
[----:B------:R-:W-:-:S09]  /*05e0*/  IADD3 R4, R134, 0x7f, RZ ;  /* 0x0000007f86047810 */ /* 0x000fd20007ffe0ff */
[----:B------:R-:W-:-:S05]  /*05f0*/  @P2 IADD3 R2, R2, 0x1, RZ ;  /* 0x0000000102022810 */ /* 0x000fca0007ffe0ff */
[----:B------:R-:W-:Y:S01]  /*0600*/  IMAD.MOV.U32 R0, RZ, RZ, R2 ;  /* 0x000000ffff007224 */ /* 0x000fe200078e0002 */
[----:B------:R-:W-:Y:S02]  /*0610*/  IADD3 R2, R7, c[0x0][0x2e8], R134 ;  /* 0x0000ba0007027a10 */ /* 0x000fe40007ffe086 */
[----:B------:R-:W-:Y:S01]  /*0620*/  SHF.R.S32.HI R7, RZ, 0x1f, R4 ;  /* 0x0000001fff077819 */ /* 0x000fe20000011404 */
[----:B------:R-:W-:Y:S01]  /*0630*/  @!P0 IMAD.MOV R0, RZ, RZ, -R0 ;  /* 0x000000ffff008224 */ /* 0x000fe200078e0a00 */
[----:B------:R-:W-:Y:S02]  /*0640*/  @!P1 LOP3.LUT R0, RZ, c[0x0][0x10], RZ, 0x33, !PT ;  /* 0x00000400ff009a12 */ /* 0x000fe400078e33ff */
[----:B------:R-:W-:Y:S02]  /*0650*/  LEA.HI R7, R7, R4, RZ, 0x7 ;  /* 0x0000000407077211 */ /* 0x000fe400078f38ff */
[----:B------:R-:W-:Y:S01]  /*0660*/  SHF.R.S32.HI R37, RZ, 0x1f, R2 ;  /* 0x0000001fff257819 */ /* 0x000fe20000011402 */
[----:B------:R-:W-:Y:S01]  /*0670*/  IMAD R224, R0, R3, RZ ;  /* 0x0000000300e07224 */ /* 0x000fe200078e02ff */
[----:B------:R-:W-:-:S02]  /*0680*/  SHF.R.S32.HI R7, RZ, 0x7, R7 ;  /* 0x00000007ff077819 */ /* 0x000fc40000011407 */
[----:B------:R-:W-:Y:S01]  /*0690*/  LEA.HI R37, R37, R2, RZ, 0x7 ;  /* 0x0000000225257211 */ /* 0x000fe200078f38ff */
[----:B------:R-:W-:-:S03]  /*06a0*/  IMAD.IADD R0, R0, 0x1, R224 ;  /* 0x0000000100007824 */ /* 0x000fc600078e02e0 */
[----:B------:R-:W-:Y:S02]  /*06b0*/  SHF.R.S32.HI R37, RZ, 0x7, R37 ;  /* 0x00000007ff257819 */ /* 0x000fe40000011425 */
[----:B------:R-:W-:-:S04]  /*06c0*/  IMNMX R0, R7, R0, PT ;  /* 0x0000000007007217 */ /* 0x000fc80003800200 */
[----:B------:R-:W-:-:S04]  /*06d0*/  IMNMX R37, R0, R37, PT ;  /* 0x0000002500257217 */ /* 0x000fc80003800200 */
[----:B------:R-:W-:-:S13]  /*06e0*/  ISETP.GE.AND P0, PT, R224, R37, PT ;  /* 0x00000025e000720c */ /* 0x000fda0003f06270 */
[----:B------:R-:W-:Y:S05]  /*06f0*/  @!P0 BRA `(.L_x_1442) ;  /* 0x0000079000008947 */ /* 0x000fea0003800000 */
[----:B-1----:R-:W-:Y:S01]  /*0700*/  SHF.R.S32.HI R5, RZ, 0x1f, R144 ;  /* 0x0000001fff057819 */ /* 0x002fe20000011490 */
[----:B------:R-:W-:Y:S01]  /*0710*/  IMAD R3, R3, c[0x0][0x210], R232 ;  /* 0x0000840003037a24 */ /* 0x000fe200078e02e8 */
[----:B------:R-:W-:Y:S02]  /*0720*/  BSSY B0, `(.L_x_1443) ;  /* 0x0000017000007945 */ /* 0x000fe40003800000 */
[----:B------:R-:W-:Y:S01]  /*0730*/  LEA.HI R0, R5, R144, RZ, 0x4 ;  /* 0x0000009005007211 */ /* 0x000fe200078f20ff */
[----:B------:R-:W-:-:S03]  /*0740*/  IMAD R10, R3, c[0x0][0x1c0], R10 ;  /* 0x00007000030a7a24 */ /* 0x000fc600078e020a */
[----:B------:R-:W-:Y:S01]  /*0750*/  LOP3.LUT R5, R0, 0xfffffff0, RZ, 0xc0, !PT ;  /* 0xfffffff000057812 */ /* 0x000fe200078ec0ff */
[--C-:B------:R-:W-:Y:S01]  /*0760*/  IMAD R3, R10, c[0x0][0x214], R135.reuse ;  /* 0x000085000a037a24 */ /* 0x100fe200078e0287 */
[----:B------:R-:W-:Y:S01]  /*0770*/  SHF.R.S32.HI R0, RZ, 0x4, R0 ;  /* 0x00000004ff007819 */ /* 0x000fe20000011400 */
[----:B------:R-:W-:Y:S02]  /*0780*/  IMAD.IADD R135, R148, 0x1, -R135 ;  /* 0x0000000194877824 */ /* 0x000fe400078e0a87 */
[----:B------:R-:W-:Y:S02]  /*0790*/  IMAD.IADD R144, R144, 0x1, -R5 ;  /* 0x0000000190907824 */ /* 0x000fe400078e0a05 */
[----:B------:R-:W-:Y:S01]  /*07a0*/  IMAD R7, R3, c[0x0][0x22c], RZ ;  /* 0x00008b0003077a24 */ /* 0x000fe200078e02ff */
[----:B------:R-:W-:Y:S01]  /*07b0*/  ISETP.GE.AND P1, PT, R0, R135, PT ;  /* 0x000000870000720c */ /* 0x000fe20003f26270 */
[----:B------:R-:W-:-:S05]  /*07c0*/  IMAD.SHL.U32 R4, R144, 0x4, RZ ;  /* 0x0000000490047824 */ /* 0x000fca00078e00ff */
[----:B------:R-:W-:-:S05]  /*07d0*/  SHF.R.S32.HI R5, RZ, 0x1f, R4 ;  /* 0x0000001fff057819 */ /* 0x000fca0000011404 */
[----:B------:R-:W-:-:S05]  /*07e0*/  IMAD.WIDE R8, R0, 0x80, R4 ;  /* 0x0000008000087825 */ /* 0x000fca00078e0204 */
[----:B------:R-:W-:-:S04]  /*07f0*/  IADD3 R2, P0, R7, R8, RZ ;  /* 0x0000000807027210 */ /* 0x000fc80007f1e0ff */
[----:B------:R-:W-:Y:S02]  /*0800*/  LEA.HI.X.SX32 R7, R7, R9, 0x1, P0 ;  /* 0x0000000907077211 */ /* 0x000fe400000f0eff */
[----:B------:R-:W-:-:S04]  /*0810*/  LEA R18, P0, R2, c[0x0][0x1d8], 0x2 ;  /* 0x0000760002127a11 */ /* 0x000fc800078010ff */
[----:B------:R-:W-:Y:S02]  /*0820*/  LEA.HI.X R19, R2, c[0x0][0x1dc], R7, 0x2, P0 ;  /* 0x0000770002137a11 */ /* 0x000fe400000f1407 */
[----:B------:R-:W-:Y:S01]  /*0830*/  IADD3 R7, R4, 0x40, RZ ;  /* 0x0000004004077810 */ /* 0x000fe20007ffe0ff */
[----:B------:R-:W-:Y:S05]  /*0840*/  @P1 BRA `(.L_x_1444) ;  /* 0x0000004000001947 */ /* 0x000fea0003800000 */
[----:B------:R-:W-:Y:S02]  /*0850*/  ISETP.GE.AND P1, PT, R4, c[0x0][0x220], PT ;  /* 0x0000880004007a0c */ /* 0x000fe40003f26270 */
[----:B------:R-:W-:-:S11]  /*0860*/  ISETP.GE.AND P0, PT, R7, c[0x0][0x220], PT ;  /* 0x0000880007007a0c */ /* 0x000fd60003f06270 */
[----:B------:R1:W-:Y:S04]  /*0870*/  @!P1 STG.E.128 [R18.64], RZ ;  /* 0x000000ff12009986 */ /* 0x0003e8000c101d0e */
[----:B------:R1:W-:Y:S02]  /*0880*/  @!P0 STG.E.128 [R18.64+0x100], RZ ;  /* 0x000100ff12008986 */ /* 0x0003e4000c101d0e */
.L_x_1444:
[----:B------:R-:W-:Y:S05]  /*0890*/  BSYNC B0 ;  /* 0x0000000000007941 */ /* 0x000fea0003800000 */
.L_x_1443:
[----:B------:R-:W-:Y:S01]  /*08a0*/  IADD3 R16, R0, 0x8, RZ ;  /* 0x0000000800107810 */ /* 0x000fe20007ffe0ff */
[----:B------:R-:W-:Y:S03]  /*08b0*/  BSSY B0, `(.L_x_1445) ;  /* 0x0000007000007945 */ /* 0x000fe60003800000 */
[----:B------:R-:W-:-:S13]  /*08c0*/  ISETP.GE.AND P0, PT, R16, R135, PT ;  /* 0x000000871000720c */ /* 0x000fda0003f06270 */
[----:B------:R-:W-:Y:S05]  /*08d0*/  @P0 BRA `(.L_x_1446) ;  /* 0x0000004000000947 */ /* 0x000fea0003800000 */
[----:B------:R-:W-:Y:S02]  /*08e0*/  ISETP.GE.AND P1, PT, R4, c[0x0][0x220], PT ;  /* 0x0000880004007a0c */ /* 0x000fe40003f26270 */
[----:B------:R-:W-:-:S11]  /*08f0*/  ISETP.GE.AND P0, PT, R7, c[0x0][0x220], PT ;  /* 0x0000880007007a0c */ /* 0x000fd60003f06270 */
[----:B------:R2:W-:Y:S04]  /*0900*/  @!P1 STG.E.128 [R18.64+0x1000], RZ ;  /* 0x001000ff12009986 */ /* 0x0005e8000c101d0e */
[----:B------:R2:W-:Y:S02]  /*0910*/  @!P0 STG.E.128 [R18.64+0x1100], RZ ;  /* 0x001100ff12008986 */ /* 0x0005e4000c101d0e */
.L_x_1446:
[----:B------:R-:W-:Y:S05]  /*0920*/  BSYNC B0 ;  /* 0x0000000000007941 */ /* 0x000fea0003800000 */
.L_x_1445:
        /* <DEDUP_REMOVED lines=8> */
.L_x_1448:
[----:B------:R-:W-:Y:S05]  /*09b0*/  BSYNC B0 ;  /* 0x0000000000007941 */ /* 0x000fea0003800000 */
.L_x_1447:
        /* <DEDUP_REMOVED lines=8> */
.L_x_1450:
[----:B------:R-:W-:Y:S05]  /*0a40*/  BSYNC B0 ;  /* 0x0000000000007941 */ /* 0x000fea0003800000 */
.L_x_1449:
        /* <DEDUP_REMOVED lines=8> */
.L_x_1452:
[----:B------:R-:W-:Y:S05]  /*0ad0*/  BSYNC B0 ;  /* 0x0000000000007941 */ /* 0x000fea0003800000 */
.L_x_1451:
        /* <DEDUP_REMOVED lines=8> */
.L_x_1454:
[----:B------:R-:W-:Y:S05]  /*0b60*/  BSYNC B0 ;  /* 0x0000000000007941 */ /* 0x000fea0003800000 */
.L_x_1453:
        /* <DEDUP_REMOVED lines=8> */
.L_x_1456:
[----:B------:R-:W-:Y:S05]  /*0bf0*/  BSYNC B0 ;  /* 0x0000000000007941 */ /* 0x000fea0003800000 */
.L_x_1455:
        /* <DEDUP_REMOVED lines=8> */
.L_x_1458:
[----:B------:R-:W-:Y:S05]  /*0c80*/  BSYNC B0 ;  /* 0x0000000000007941 */ /* 0x000fea0003800000 */
.L_x_1457:
[----:B------:R-:W-:Y:S02]  /*0c90*/  ISETP.NE.AND P6, PT, R144, RZ, PT ;  /* 0x000000ff9000720c */ /* 0x000fe40003fc5270 */
[----:B------:R-:W-:Y:S02]  /*0ca0*/  SHF.R.S32.HI R5, RZ, 0x1f, R3 ;  /* 0x0000001fff057819 */ /* 0x000fe40000011403 */
[----:B------:R-:W-:Y:S02]  /*0cb0*/  ISETP.GE.OR P0, PT, R0, R135, P6 ;  /* 0x000000870000720c */ /* 0x000fe40003706670 */
[----:B------:R-:W-:-:S02]  /*0cc0*/  IADD3 R3, P1, R3, R0, RZ ;  /* 0x0000000003037210 */ /* 0x000fc40007f3e0ff */
[----:B------:R-:W-:Y:S02]  /*0cd0*/  ISETP.GE.OR P5, PT, R16, R135, P6 ;  /* 0x000000871000720c */ /* 0x000fe400037a6670 */
[----:B------:R-:W-:Y:S02]  /*0ce0*/  LEA.HI.X.SX32 R0, R0, R5, 0x1, P1 ;  /* 0x0000000500007211 */ /* 0x000fe400008f0eff */
[C---:B------:R-:W-:Y:S02]  /*0cf0*/  LEA R4, P1, R3.reuse, c[0x0][0x208], 0x2 ;  /* 0x0000820003047a11 */ /* 0x040fe400078210ff */
[-C--:B------:R-:W-:Y:S02]  /*0d00*/  ISETP.GE.OR P4, PT, R14, R135.reuse, P6 ;  /* 0x000000870e00720c */ /* 0x080fe40003786670 */
[----:B------:R-:W-:Y:S01]  /*0d10*/  LEA.HI.X R5, R3, c[0x0][0x20c], R0, 0x2, P1 ;  /* 0x0000830003057a11 */ /* 0x000fe200008f1400 */
[----:B------:R-:W-:Y:S01]  /*0d20*/  @!P0 IMAD.MOV.U32 R15, RZ, RZ, -0x800000 ;  /* 0xff800000ff0f8424 */ /* 0x000fe200078e00ff */
[----:B------:R-:W-:-:S02]  /*0d30*/  ISETP.GE.OR P3, PT, R12, R135, P6 ;  /* 0x000000870c00720c */ /* 0x000fc40003766670 */
[-C--:B------:R-:W-:Y:S01]  /*0d40*/  ISETP.GE.OR P2, PT, R10, R135.reuse, P6 ;  /* 0x000000870a00720c */ /* 0x080fe20003746670 */
[----:B------:R-:W-:Y:S01]  /*0d50*/  @!P5 IMAD.MOV.U32 R17, RZ, RZ, -0x800000 ;  /* 0xff800000ff11d424 */ /* 0x000fe200078e00ff */
[----:B------:R1:W-:Y:S01]  /*0d60*/  @!P0 STG.E [R4.64], R15 ;  /* 0x0000000f04008986 */ /* 0x0003e2000c10190e */
[-C--:B------:R-:W-:Y:S02]  /*0d70*/  ISETP.GE.OR P1, PT, R8, R135.reuse, P6 ;  /* 0x000000870800720c */ /* 0x080fe40003726670 */
[-C--:B------:R-:W-:Y:S01]  /*0d80*/  ISETP.GE.OR P0, PT, R6, R135.reuse, P6 ;  /* 0x000000870600720c */ /* 0x080fe20003706670 */
[----:B------:R1:W-:Y:S01]  /*0d90*/  @!P5 STG.E [R4.64+0x20], R17 ;  /* 0x000020110400d986 */ /* 0x0003e2000c10190e */
[----:B------:R-:W-:Y:S01]  /*0da0*/  ISETP.GE.OR P6, PT, R2, R135, P6 ;  /* 0x000000870200720c */ /* 0x000fe200037c6670 */
[----:B------:R-:W-:-:S03]  /*0db0*/  @!P4 IMAD.MOV.U32 R13, RZ, RZ, -0x800000 ;  /* 0xff800000ff0dc424 */ /* 0x000fc600078e00ff */
[----:B------:R-:W-:Y:S02]  /*0dc0*/  @!P3 IMAD.MOV.U32 R11, RZ, RZ, -0x800000 ;  /* 0xff800000ff0bb424 */ /* 0x000fe400078e00ff */
[----:B------:R-:W-:Y:S01]  /*0dd0*/  @!P2 IMAD.MOV.U32 R9, RZ, RZ, -0x800000 ;  /* 0xff800000ff09a424 */ /* 0x000fe200078e00ff */
[----:B------:R1:W-:Y:S02]  /*0de0*/  @!P4 STG.E [R4.64+0x40], R13 ;  /* 0x0000400d0400c986 */ /* 0x0003e4000c10190e */
[----:B------:R-:W-:Y:S02]  /*0df0*/  @!P1 IMAD.MOV.U32 R7, RZ, RZ, -0x800000 ;  /* 0xff800000ff079424 */ /* 0x000fe400078e00ff */
[----:B------:R-:W-:Y:S01]  /*0e00*/  @!P0 IMAD.MOV.U32 R3, RZ, RZ, -0x800000 ;  /* 0xff800000ff038424 */ /* 0x000fe200078e00ff */
[----:B------:R1:W-:Y:S04]  /*0e10*/  @!P3 STG.E [R4.64+0x60], R11 ;  /* 0x0000600b0400b986 */ /* 0x0003e8000c10190e */
[----:B------:R1:W-:Y:S04]  /*0e20*/  @!P2 STG.E [R4.64+0x80], R9 ;  /* 0x000080090400a986 */ /* 0x0003e8000c10190e */
[----:B------:R1:W-:Y:S04]  /*0e30*/  @!P1 STG.E [R4.64+0xa0], R7 ;  /* 0x0000a00704009986 */ /* 0x0003e8000c10190e */
[----:B------:R1:W-:Y:S01]  /*0e40*/  @!P0 STG.E [R4.64+0xc0], R3 ;  /* 0x0000c00304008986 */ /* 0x0003e2000c10190e */
[----:B------:R-:W-:Y:S05]  /*0e50*/  @P6 EXIT ;  /* 0x000000000000694d */ /* 0x000fea0003800000 */
[----:B-1----:R-:W-:-:S05]  /*0e60*/  MOV R3, 0xff800000 ;  /* 0xff80000000037802 */ /* 0x002fca0000000f00 */
[----:B------:R-:W-:Y:S01]  /*0e70*/  STG.E [R4.64+0xe0], R3 ;  /* 0x0000e00304007986 */ /* 0x000fe2000c10190e */
[----:B------:R-:W-:Y:S05]  /*0e80*/  EXIT ;  /* 0x000000000000794d */ /* 0x000fea0003800000 */
.L_x_1442:
        /* <DEDUP_REMOVED lines=56> */
[----:B------:R-:W-:Y:S01]  /*1210*/  IMAD.HI.U32 R9, R9, R4, R8 ;  /* 0x0000000409097227 */ /* 0x000fe200078e0008 */
[----:B------:R-:W-:-:S05]  /*1220*/  MOV R4, R2 ;  /* 0x0000000200047202 */ /* 0x000fca0000000f00 */
[----:B------:R-:W-:-:S04]  /*1230*/  IMAD.HI.U32 R2, R9, R4, RZ ;  /* 0x0000000409027227 */ /* 0x000fc800078e00ff */
[----:B------:R-:W-:-:S04]  /*1240*/  IMAD.MOV R5, RZ, RZ, -R2 ;  /* 0x000000ffff057224 */ /* 0x000fc800078e0a02 */
[----:B------:R-:W-:Y:S01]  /*1250*/  IMAD R5, R0, R5, R4 ;  /* 0x0000000500057224 */ /* 0x000fe200078e0204 */
[----:B------:R-:W-:-:S04]  /*1260*/  LOP3.LUT R4, R10, c[0x0][0x1c8], RZ, 0x3c, !PT ;  /* 0x000072000a047a12 */ /* 0x000fc800078e3cff */
[----:B------:R-:W-:-:S13]  /*1270*/  ISETP.GT.U32.AND P1, PT, R0, R5, PT ;  /* 0x000000050000720c */ /* 0x000fda0003f24070 */
[-C--:B------:R-:W-:Y:S02]  /*1280*/  @!P1 IADD3 R5, R5, -R0.reuse, RZ ;  /* 0x8000000005059210 */ /* 0x080fe40007ffe0ff */
[----:B------:R-:W-:Y:S02]  /*1290*/  @!P1 IADD3 R2, R2, 0x1, RZ ;  /* 0x0000000102029810 */ /* 0x000fe40007ffe0ff */
[----:B------:R-:W-:Y:S01]  /*12a0*/  ISETP.GE.U32.AND P2, PT, R5, R0, PT ;  /* 0x000000000500720c */ /* 0x000fe20003f46070 */
[----:B------:R-:W-:Y:S01]  /*12b0*/  IMAD.MOV R0, RZ, RZ, -R3 ;  /* 0x000000ffff007224 */ /* 0x000fe200078e0a03 */
[----:B------:R-:W-:-:S03]  /*12c0*/  ISETP.GE.AND P1, PT, R4, RZ, PT ;  /* 0x000000ff0400720c */ /* 0x000fc60003f26270 */
[----:B------:R-:W-:-:S05]  /*12d0*/  IMAD R7, R0, c[0x0][0x2d0], R7 ;  /* 0x0000b40000077a24 */ /* 0x000fca00078e0207 */
[----:B------:R-:W-:-:S03]  /*12e0*/  SHF.R.S32.HI R3, RZ, 0x1f, R7 ;  /* 0x0000001fff037819 */ /* 0x000fc60000011407 */
[----:B------:R-:W-:Y:S02]  /*12f0*/  @P2 IADD3 R2, R2, 0x1, RZ ;  /* 0x0000000102022810 */ /* 0x000fe40007ffe0ff */
[----:B------:R-:W-:Y:S01]  /*1300*/  ISETP.NE.AND P2, PT, RZ, c[0x0][0x1c8], PT ;  /* 0x00007200ff007a0c */ /* 0x000fe20003f45270 */
[----:B------:R-:W-:Y:S01]  /*1310*/  IMAD R0, R3, c[0x0][0x198], RZ ;  /* 0x0000660003007a24 */ /* 0x000fe200078e02ff */
[----:B------:R-:W-:-:S11]  /*1320*/  @!P1 IADD3 R2, -R2, RZ, RZ ;  /* 0x000000ff02029210 */ /* 0x000fd60007ffe1ff */
[----:B------:R-:W-:Y:S02]  /*1330*/  @!P2 LOP3.LUT R2, RZ, c[0x0][0x1c8], RZ, 0x33, !PT ;  /* 0x00007200ff02aa12 */ /* 0x000fe400078e33ff */
[----:B--2---:R-:W-:Y:S01]  /*1340*/  SHF.R.S32.HI R5, RZ, 0x1f, R28 ;  /* 0x0000001fff057819 */ /* 0x004fe2000001141c */
[----:B------:R-:W-:-:S04]  /*1350*/  IMAD.WIDE.U32 R8, R28, c[0x0][0x180], RZ ;  /* 0x000060001c087a25 */ /* 0x000fc800078e00ff */
[C---:B------:R-:W-:Y:S01]  /*1360*/  IMAD R11, R5.reuse, c[0x0][0x180], RZ ;  /* 0x00006000050b7a24 */ /* 0x040fe200078e02ff */
[----:B------:R-:W-:Y:S01]  /*1370*/  MOV R18, R8 ;  /* 0x0000000800127202 */ /* 0x000fe20000000f00 */
[----:B------:R-:W-:Y:S02]  /*1380*/  IMAD R5, R5, c[0x0][0x188], RZ ;  /* 0x0000620005057a24 */ /* 0x000fe400078e02ff */
[C---:B------:R-:W-:Y:S02]  /*1390*/  IMAD R4, R28.reuse, c[0x0][0x184], R11 ;  /* 0x000061001c047a24 */ /* 0x040fe400078e020b */
[----:B------:R-:W-:Y:S02]  /*13a0*/  IMAD R14, R28, c[0x0][0x18c], R5 ;  /* 0x000063001c0e7a24 */ /* 0x000fe400078e0205 */
[----:B------:R-:W-:Y:S01]  /*13b0*/  IMAD.IADD R19, R9, 0x1, R4 ;  /* 0x0000000109137824 */ /* 0x000fe200078e0204 */
[----:B------:R-:W-:Y:S01]  /*13c0*/  SHF.R.S32.HI R4, RZ, 0x1f, R2 ;  /* 0x0000001fff047819 */ /* 0x000fe20000011402 */
[----:B------:R-:W-:-:S02]  /*13d0*/  IMAD R9, R7, c[0x0][0x19c], R0 ;  /* 0x0000670007097a24 */ /* 0x000fc400078e0200 */
[----:B------:R-:W-:-:S04]  /*13e0*/  IMAD.WIDE.U32 R18, R7, c[0x0][0x198], R18 ;  /* 0x0000660007127a25 */ /* 0x000fc800078e0012 */
[----:B------:R-:W-:Y:S02]  /*13f0*/  IMAD.IADD R19, R19, 0x1, R9 ;  /* 0x0000000113137824 */ /* 0x000fe400078e0209 */
[----:B------:R-:W-:Y:S02]  /*1400*/  IMAD R9, R4, c[0x0][0x1b0], RZ ;  /* 0x00006c0004097a24 */ /* 0x000fe400078e02ff */
[----:B------:R-:W-:-:S04]  /*1410*/  IMAD.WIDE.U32 R28, R28, c[0x0][0x188], RZ ;  /* 0x000062001c1c7a25 */ /* 0x000fc800078e00ff */
[C---:B------:R-:W-:Y:S01]  /*1420*/  IMAD R9, R2.reuse, c[0x0][0x1b4], R9 ;  /* 0x00006d0002097a24 */ /* 0x040fe200078e0209 */
[----:B------:R-:W-:Y:S01]  /*1430*/  IADD3 R14, R29, R14, RZ ;  /* 0x0000000e1d0e7210 */ /* 0x000fe20007ffe0ff */
[----:B------:R-:W-:-:S04]  /*1440*/  IMAD.WIDE.U32 R18, R2, c[0x0][0x1b0], R18 ;  /* 0x00006c0002127a25 */ /* 0x000fc800078e0012 */
[----:B------:R-:W-:Y:S01]  /*1450*/  IMAD.IADD R9, R19, 0x1, R9 ;  /* 0x0000000113097824 */ /* 0x000fe200078e0209 */
[----:B------:R-:W-:Y:S05]  /*1460*/  BRA `(.L_x_1460) ;  /* 0x0000042000007947 */ /* 0x000fea0003800000 */
.L_x_1459:
        /* <DEDUP_REMOVED lines=16> */
.L_x_1461:
[----:B------:R-:W-:Y:S01]  /*1570*/  IABS R4, c[0x0][0x1c8] ;  /* 0x0000720000047a13 */ /* 0x000fe20000000000 */
[----:B------:R-:W-:Y:S01]  /*1580*/  IMAD.MOV.U32 R6, RZ, RZ, RZ ;  /* 0x000000ffff067224 */ /* 0x000fe200078e00ff */
[----:B------:R-:W-:Y:S02]  /*1590*/  @P4 IADD3 R14, R5, R14, RZ ;  /* 0x0000000e050e4210 */ /* 0x000fe40007ffe0ff */
[----:B------:R-:W1:Y:S03]  /*15a0*/  I2F.RP R11, R4 ;  /* 0x00000004000b7306 */ /* 0x000e660000209400 */
[----:B------:R-:W-:-:S04]  /*15b0*/  @P4 IMAD.WIDE.U32 R28, R14, c[0x0][0x1a0], RZ ;  /* 0x000068000e1c4a25 */ /* 0x000fc800078e00ff */
[----:B------:R-:W-:Y:S01]  /*15c0*/  @P4 IMAD R14, R14, c[0x0][0x1a4], R29 ;  /* 0x000069000e0e4a24 */ /* 0x000fe200078e021d */
[----:B-1----:R-:W1:Y:S02]  /*15d0*/  MUFU.RCP R7, R11 ;  /* 0x0000000b00077308 */ /* 0x002e640000001000 */
[----:B-1----:R-:W-:-:S06]  /*15e0*/  IADD3 R7, R7, 0xffffffe, RZ ;  /* 0x0ffffffe07077810 */ /* 0x002fcc0007ffe0ff */
[----:B------:R-:W1:Y:S02]  /*15f0*/  F2I.FTZ.U32.TRUNC.NTZ R7, R7 ;  /* 0x0000000700077305 */ /* 0x000e64000021f000 */
[----:B-1----:R-:W-:-:S04]  /*1600*/  IMAD.MOV R2, RZ, RZ, -R7 ;  /* 0x000000ffff027224 */ /* 0x002fc800078e0a07 */
[----:B------:R-:W-:Y:S01]  /*1610*/  IMAD R3, R2, R4, RZ ;  /* 0x0000000402037224 */ /* 0x000fe200078e02ff */
[----:B------:R-:W-:-:S03]  /*1620*/  IABS R2, R10 ;  /* 0x0000000a00027213 */ /* 0x000fc60000000000 */
[----:B------:R-:W-:Y:S01]  /*1630*/  IMAD.HI.U32 R3, R7, R3, R6 ;  /* 0x0000000307037227 */ /* 0x000fe200078e0006 */
[----:B------:R-:W-:Y:S02]  /*1640*/  MOV R6, R2 ;  /* 0x0000000200067202 */ /* 0x000fe40000000f00 */
[----:B------:R-:W-:-:S03]  /*1650*/  LEA R7, R37, 0xffffff80, 0x7 ;  /* 0xffffff8025077811 */ /* 0x000fc600078e38ff */
[----:B------:R-:W-:-:S04]  /*1660*/  IMAD.HI.U32 R2, R3, R6, RZ ;  /* 0x0000000603027227 */ /* 0x000fc800078e00ff */
[----:B------:R-:W-:Y:S02]  /*1670*/  IMAD.MOV R3, RZ, RZ, -R2 ;  /* 0x000000ffff037224 */ /* 0x000fe400078e0a02 */
[----:B------:R-:W-:-:S04]  /*1680*/  IMAD.WIDE.U32 R8, R7, c[0x0][0x198], R8 ;  /* 0x0000660007087a25 */ /* 0x000fc800078e0008 */
[----:B------:R-:W-:Y:S01]  /*1690*/  IMAD R3, R4, R3, R6 ;  /* 0x0000000304037224 */ /* 0x000fe200078e0206 */
[----:B------:R-:W-:-:S04]  /*16a0*/  MOV R18, R8 ;  /* 0x0000000800127202 */ /* 0x000fc80000000f00 */
[----:B------:R-:W-:-:S13]  /*16b0*/  ISETP.GT.U32.AND P1, PT, R4, R3, PT ;  /* 0x000000030400720c */ /* 0x000fda0003f24070 */
[-C--:B------:R-:W-:Y:S02]  /*16c0*/  @!P1 IADD3 R3, R3, -R4.reuse, RZ ;  /* 0x8000000403039210 */ /* 0x080fe40007ffe0ff */
[----:B------:R-:W-:Y:S02]  /*16d0*/  @!P1 IADD3 R2, R2, 0x1, RZ ;  /* 0x0000000102029810 */ /* 0x000fe40007ffe0ff */
[----:B------:R-:W-:Y:S02]  /*16e0*/  ISETP.GE.U32.AND P3, PT, R3, R4, PT ;  /* 0x000000040300720c */ /* 0x000fe40003f66070 */
[----:B------:R-:W-:Y:S02]  /*16f0*/  LOP3.LUT R3, R10, c[0x0][0x1c8], RZ, 0x3c, !PT ;  /* 0x000072000a037a12 */ /* 0x000fe400078e3cff */
[----:B------:R-:W-:Y:S02]  /*1700*/  ISETP.NE.AND P1, PT, RZ, c[0x0][0x1c8], PT ;  /* 0x00007200ff007a0c */ /* 0x000fe40003f25270 */
[----:B------:R-:W-:-:S02]  /*1710*/  ISETP.GE.AND P2, PT, R3, RZ, PT ;  /* 0x000000ff0300720c */ /* 0x000fc40003f46270 */
[----:B------:R-:W-:-:S05]  /*1720*/  SHF.R.S32.HI R3, RZ, 0x1f, R7 ;  /* 0x0000001fff037819 */ /* 0x000fca0000011407 */
[----:B------:R-:W-:Y:S01]  /*1730*/  @P3 IADD3 R2, R2, 0x1, RZ ;  /* 0x0000000102023810 */ /* 0x000fe20007ffe0ff */
[----:B------:R-:W-:-:S04]  /*1740*/  IMAD R4, R3, c[0x0][0x198], RZ ;  /* 0x0000660003047a24 */ /* 0x000fc800078e02ff */
[----:B------:R-:W-:Y:S02]  /*1750*/  IMAD R11, R7, c[0x0][0x19c], R4 ;  /* 0x00006700070b7a24 */ /* 0x000fe400078e0204 */
        /* <DEDUP_REMOVED lines=19> */
.L_x_1460:
[----:B------:R-:W-:Y:S01]  /*1890*/  ISETP.NE.AND P1, PT, R15, -0x1, PT ;  /* 0xffffffff0f00780c */ /* 0x000fe20003f25270 */
[----:B------:R-:W-:Y:S01]  /*18a0*/  IMAD.IADD R223, R148, 0x1, -R135 ;  /* 0x0000000194df7824 */ /* 0x000fe200078e0a87 */
[----:B------:R-:W-:Y:S01]  /*18b0*/  SHF.R.S32.HI R5, RZ, 0x1f, R144 ;  /* 0x0000001fff057819 */ /* 0x000fe20000011490 */
[----:B------:R-:W-:Y:S03]  /*18c0*/  BSSY B0, `(.L_x_1462) ;  /* 0x000005f000007945 */ /* 0x000fe60003800000 */
[CC--:B------:R-:W-:Y:S02]  /*18d0*/  LEA.HI R13, R5.reuse, R144.reuse, RZ, 0x3 ;  /* 0x00000090050d7211 */ /* 0x0c0fe400078f18ff */
[----:B------:R-:W-:Y:S02]  /*18e0*/  LEA.HI R6, R5, R144, RZ, 0x4 ;  /* 0x0000009005067211 */ /* 0x000fe400078f20ff */
[----:B------:R-:W-:-:S02]  /*18f0*/  SHF.R.S32.HI R20, RZ, 0x3, R13 ;  /* 0x00000003ff147819 */ /* 0x000fc4000001140d */
[----:B------:R-:W-:Y:S01]  /*1900*/  LOP3.LUT R13, R13, 0xfffffff8, RZ, 0xc0, !PT ;  /* 0xfffffff80d0d7812 */ /* 0x000fe200078ec0ff */
[C---:B------:R-:W-:Y:S01]  /*1910*/  @P1 IMAD.WIDE.U32 R16, R15.reuse, c[0x0][0x190], RZ ;  /* 0x000064000f101a25 */ /* 0x040fe200078e00ff */
[----:B------:R-:W-:Y:S02]  /*1920*/  @!P1 SHF.R.S32.HI R11, RZ, 0x1f, R232 ;  /* 0x0000001fff0b9819 */ /* 0x000fe400000114e8 */
[----:B------:R-:W-:Y:S01]  /*1930*/  SHF.L.U32 R24, R20, 0x6, RZ ;  /* 0x0000000614187819 */ /* 0x000fe200000006ff */
[----:B------:R-:W-:Y:S01]  /*1940*/  @P1 IMAD R15, R15, c[0x0][0x194], R17 ;  /* 0x000065000f0f1a24 */ /* 0x000fe200078e0211 */
[----:B------:R-:W-:Y:S01]  /*1950*/  SHF.R.S32.HI R21, RZ, 0x1f, R20 ;  /* 0x0000001fff157819 */ /* 0x000fe20000011414 */
[----:B------:R-:W-:Y:S01]  /*1960*/  @!P1 IMAD R11, R11, c[0x0][0x178], RZ ;  /* 0x00005e000b0b9a24 */ /* 0x000fe200078e02ff */
[----:B------:R-:W-:Y:S01]  /*1970*/  LOP3.LUT R24, R24, 0x1c0, RZ, 0xc0, !PT ;  /* 0x000001c018187812 */ /* 0x000fe200078ec0ff */
[----:B------:R-:W-:Y:S01]  /*1980*/  @P1 IMAD.MOV.U32 R8, RZ, RZ, R16 ;  /* 0x000000ffff081224 */ /* 0x000fe200078e0010 */
[----:B------:R-:W-:Y:S01]  /*1990*/  LEA.HI R146, R5, R144, RZ, 0x5 ;  /* 0x0000009005927211 */ /* 0x000fe200078f28ff */
[----:B------:R-:W-:-:S03]  /*19a0*/  @!P1 IMAD.WIDE.U32 R16, R232, c[0x0][0x178], RZ ;  /* 0x00005e00e8109a25 */ /* 0x000fc600078e00ff */
[----:B------:R-:W-:Y:S01]  /*19b0*/  LOP3.LUT R25, R146, 0xffffffe0, RZ, 0xc0, !PT ;  /* 0xffffffe092197812 */ /* 0x000fe200078ec0ff */
[----:B-----5:R-:W-:Y:S01]  /*19c0*/  @!P1 IMAD R0, R232, c[0x0][0x17c], R11 ;  /* 0x00005f00e8009a24 */ /* 0x020fe200078e020b */
[----:B------:R-:W-:Y:S01]  /*19d0*/  LOP3.LUT R11, R6, 0xfffffff0, RZ, 0xc0, !PT ;  /* 0xfffffff0060b7812 */ /* 0x000fe200078ec0ff */
[----:B------:R-:W-:Y:S01]  /*19e0*/  @!P1 IMAD.MOV.U32 R8, RZ, RZ, R16 ;  /* 0x000000ffff089224 */ /* 0x000fe200078e0010 */
[----:B------:R-:W-:Y:S01]  /*19f0*/  SHF.R.S32.HI R6, RZ, 0x4, R6 ;  /* 0x00000004ff067819 */ /* 0x000fe20000011406 */
[----:B------:R-:W-:Y:S01]  /*1a00*/  @!P1 IMAD.IADD R15, R17, 0x1, R0 ;  /* 0x00000001110f9824 */ /* 0x000fe200078e0200 */
[----:B------:R-:W-:Y:S01]  /*1a10*/  SHF.R.S32.HI R146, RZ, 0x5, R146 ;  /* 0x00000005ff927819 */ /* 0x000fe20000011492 */
[C---:B------:R-:W-:Y:S01]  /*1a20*/  IMAD.IADD R0, R144.reuse, 0x1, -R13 ;  /* 0x0000000190007824 */ /* 0x040fe200078e0a0d */
[----:B------:R-:W-:Y:S01]  /*1a30*/  LEA.HI R13, R5, R144, RZ, 0x6 ;  /* 0x00000090050d7211 */ /* 0x000fe200078f30ff */
[----:B------:R-:W-:Y:S01]  /*1a40*/  IMAD.IADD R12, R144, 0x1, -R11 ;  /* 0x00000001900c7824 */ /* 0x000fe200078e0a0b */
[----:B------:R-:W-:Y:S01]  /*1a50*/  SHF.R.U32.HI R11, RZ, 0x3, R24 ;  /* 0x00000003ff0b7819 */ /* 0x000fe20000011618 */
[----:B------:R-:W-:-:S02]  /*1a60*/  IMAD.SHL.U32 R231, R0, 0x8, RZ ;  /* 0x0000000800e77824 */ /* 0x000fc400078e00ff */
[----:B------:R-:W-:Y:S01]  /*1a70*/  IMAD.MOV.U32 R5, RZ, RZ, 0x20 ;  /* 0x00000020ff057424 */ /* 0x000fe200078e00ff */
[----:B------:R-:W-:Y:S01]  /*1a80*/  SHF.R.S32.HI R17, RZ, 0x1f, R12 ;  /* 0x0000001fff117819 */ /* 0x000fe2000001140c */
[----:B------:R-:W-:Y:S01]  /*1a90*/  IMAD.WIDE R26, R27, 0x40, R20 ;  /* 0x000000401b1a7825 */ /* 0x000fe200078e0214 */
[C---:B------:R-:W-:Y:S02]  /*1aa0*/  IADD3 R28, P2, R231.reuse, R28, RZ ;  /* 0x0000001ce71c7210 */ /* 0x040fe40007f5e0ff */
[----:B------:R-:W-:Y:S01]  /*1ab0*/  SHF.R.S32.HI R22, RZ, 0x1f, R231 ;  /* 0x0000001fff167819 */ /* 0x000fe200000114e7 */
[----:B------:R-:W-:Y:S01]  /*1ac0*/  IMAD.IADD R25, R144, 0x1, -R25 ;  /* 0x0000000190197824 */ /* 0x000fe200078e0a19 */
[C---:B------:R-:W-:Y:S02]  /*1ad0*/  IADD3 R18, P3, R231.reuse, R18, RZ ;  /* 0x00000012e7127210 */ /* 0x040fe40007f7e0ff */
[----:B------:R-:W-:Y:S01]  /*1ae0*/  IADD3 R8, P1, R231, R8, RZ ;  /* 0x00000008e7087210 */ /* 0x000fe20007f3e0ff */
[----:B------:R-:W-:Y:S01]  /*1af0*/  IMAD.X R29, R22, 0x1, R14, P2 ;  /* 0x00000001161d7824 */ /* 0x000fe200010e060e */
[----:B------:R-:W-:-:S02]  /*1b00*/  LEA.HI R14, R17, R12, RZ, 0x3 ;  /* 0x0000000c110e7211 */ /* 0x000fc400078f18ff */
[C---:B------:R-:W-:Y:S01]  /*1b10*/  IADD3.X R19, R22.reuse, R9, RZ, P3, !PT ;  /* 0x0000000916137210 */ /* 0x040fe20001ffe4ff */
[----:B------:R-:W-:Y:S01]  /*1b20*/  IMAD.X R9, R22, 0x1, R15, P1 ;  /* 0x0000000116097824 */ /* 0x000fe200008e060f */
[----:B------:R-:W-:Y:S01]  /*1b30*/  LOP3.LUT R16, R24, 0x38, R231, 0xf8, !PT ;  /* 0x0000003818107812 */ /* 0x000fe200078ef8e7 */
[----:B------:R-:W-:Y:S01]  /*1b40*/  IMAD.SHL.U32 R15, R13, 0x8, RZ ;  /* 0x000000080d0f7824 */ /* 0x000fe200078e00ff */
[----:B------:R-:W-:Y:S01]  /*1b50*/  LOP3.LUT R13, R14, 0xfffffff8, RZ, 0xc0, !PT ;  /* 0xfffffff80e0d7812 */ /* 0x000fe200078ec0ff */
[----:B------:R-:W-:Y:S01]  /*1b60*/  IMAD.WIDE.U32 R28, R2, c[0x0][0x1b8], R28 ;  /* 0x00006e00021c7a25 */ /* 0x000fe200078e001c */
[----:B------:R-:W-:Y:S02]  /*1b70*/  IADD3 R42, P1, R20, R7, RZ ;  /* 0x00000007142a7210 */ /* 0x000fe40007f3e0ff */
[----:B------:R-:W-:Y:S01]  /*1b80*/  LOP3.LUT R16, R16, R11, RZ, 0x3c, !PT ;  /* 0x0000000b10107212 */ /* 0x000fe200078e3cff */
[----:B------:R-:W-:Y:S01]  /*1b90*/  IMAD.IADD R12, R12, 0x1, -R13 ;  /* 0x000000010c0c7824 */ /* 0x000fe200078e0a0d */
[C---:B------:R-:W-:Y:S01]  /*1ba0*/  IADD3.X R3, R21.reuse, R3, RZ, P1, !PT ;  /* 0x0000000315037210 */ /* 0x040fe20000ffe4ff */
[----:B------:R-:W-:Y:S01]  /*1bb0*/  IMAD R11, R4, c[0x0][0x1b8], RZ ;  /* 0x00006e00040b7a24 */ /* 0x000fe200078e02ff */
[----:B------:R-:W-:Y:S01]  /*1bc0*/  SHF.R.S32.HI R4, RZ, 0x1f, R10 ;  /* 0x0000001fff047819 */ /* 0x000fe2000001140a */
[----:B------:R-:W-:Y:S01]  /*1bd0*/  IMAD R7, R21, c[0x0][0x198], RZ ;  /* 0x0000660015077a24 */ /* 0x000fe200078e02ff */
[----:B------:R-:W-:Y:S01]  /*1be0*/  R2P PR, R12, 0x6 ;  /* 0x000000060c007804 */ /* 0x000fe20000000000 */
[----:B------:R-:W-:Y:S01]  /*1bf0*/  IMAD R11, R2, c[0x0][0x1bc], R11 ;  /* 0x00006f00020b7a24 */ /* 0x000fe200078e020b */
[----:B------:R-:W-:Y:S01]  /*1c00*/  ISETP.GE.AND P3, PT, R20, R223, PT ;  /* 0x000000df1400720c */ /* 0x000fe20003f66270 */
[----:B------:R-:W-:Y:S01]  /*1c10*/  IMAD R17, R4, c[0x0][0x1a8], RZ ;  /* 0x00006a0004117a24 */ /* 0x000fe200078e02ff */
[----:B------:R-:W-:Y:S01]  /*1c20*/  LOP3.LUT R230, R16, 0xfffffe00, R15, 0xf8, !PT ;  /* 0xfffffe0010e67812 */ /* 0x000fe200078ef80f */
[C---:B------:R-:W-:Y:S01]  /*1c30*/  IMAD R7, R20.reuse, c[0x0][0x19c], R7 ;  /* 0x0000670014077a24 */ /* 0x040fe200078e0207 */
[----:B------:R-:W-:Y:S01]  /*1c40*/  IADD3 R40, R231, 0x40, RZ ;  /* 0x00000040e7287810 */ /* 0x000fe20007ffe0ff */
[----:B------:R-:W-:Y:S01]  /*1c50*/  IMAD.WIDE.U32 R18, R20, c[0x0][0x198], R18 ;  /* 0x0000660014127a25 */ /* 0x000fe200078e0012 */
[----:B------:R-:W-:-:S02]  /*1c60*/  SHF.L.U32 R230, R230, 0x1, RZ ;  /* 0x00000001e6e67819 */ /* 0x000fc400000006ff */
[----:B------:R-:W-:Y:S01]  /*1c70*/  SEL R5, R5, 0xffffffe0, !P2 ;  /* 0xffffffe005057807 */ /* 0x000fe20005000000 */
[----:B------:R-:W-:Y:S02]  /*1c80*/  IMAD R3, R3, c[0x0][0x1a0], RZ ;  /* 0x0000680003037a24 */ /* 0x000fe400078e02ff */
[----:B------:R-:W-:Y:S02]  /*1c90*/  IMAD.IADD R29, R29, 0x1, R11 ;  /* 0x000000011d1d7824 */ /* 0x000fe400078e020b */
[----:B------:R-:W-:Y:S02]  /*1ca0*/  IMAD R17, R10, c[0x0][0x1ac], R17 ;  /* 0x00006b000a117a24 */ /* 0x000fe400078e0211 */
[----:B------:R-:W-:Y:S01]  /*1cb0*/  IMAD.IADD R133, R19, 0x1, R7 ;  /* 0x0000000113857824 */ /* 0x000fe200078e0207 */
[----:B------:R-:W-:Y:S01]  /*1cc0*/  MOV R7, 0x10 ;  /* 0x0000001000077802 */ /* 0x000fe20000000f00 */
[----:B------:R-:W-:Y:S02]  /*1cd0*/  IMAD R3, R42, c[0x0][0x1a4], R3 ;  /* 0x000069002a037a24 */ /* 0x000fe400078e0203 */
[----:B------:R-:W-:Y:S01]  /*1ce0*/  IMAD.WIDE.U32 R10, R10, c[0x0][0x1a8], R8 ;  /* 0x00006a000a0a7a25 */ /* 0x000fe200078e0008 */
[----:B------:R-:W-:-:S03]  /*1cf0*/  SEL R7, R7, 0xfffffff0, !P1 ;  /* 0xfffffff007077807 */ /* 0x000fc60004800000 */
[----:B------:R-:W-:-:S04]  /*1d00*/  IMAD.WIDE.U32 R42, R42, c[0x0][0x1a0], R28 ;  /* 0x000068002a2a7a25 */ /* 0x000fc800078e001c */
[----:B------:R-:W-:Y:S02]  /*1d10*/  IMAD.MOV.U32 R2, RZ, RZ, R18 ;  /* 0x000000ffff027224 */ /* 0x000fe400078e0012 */
[----:B------:R-:W-:Y:S02]  /*1d20*/  IMAD.IADD R17, R11, 0x1, R17 ;  /* 0x000000010b117824 */ /* 0x000fe400078e0211 */
[----:B------:R-:W-:Y:S01]  /*1d30*/  IMAD.IADD R36, R43, 0x1, R3 ;  /* 0x000000012b247824 */ /* 0x000fe200078e0203 */
[----:B------:R-:W-:Y:S05]  /*1d40*/  @P3 BRA `(.L_x_1463) ;  /* 0x0000016000003947 */ /* 0x000fea0003800000 */
[----:B------:R-:W-:Y:S01]  /*1d50*/  ISETP.GE.AND P3, PT, R231, c[0x0][0x220], PT ;  /* 0x00008800e7007a0c */ /* 0x000fe20003f66270 */
[----:B------:R-:W-:Y:S01]  /*1d60*/  IMAD R3, R27, c[0x0][0x190], RZ ;  /* 0x000064001b037a24 */ /* 0x000fe200078e02ff */
[----:B------:R-:W-:Y:S01]  /*1d70*/  ISETP.GE.AND P2, PT, R40, c[0x0][0x220], PT ;  /* 0x0000880028007a0c */ /* 0x000fe20003f46270 */
[----:B------:R-:W-:Y:S02]  /*1d80*/  IMAD.MOV.U32 R16, RZ, RZ, R10 ;  /* 0x000000ffff107224 */ /* 0x000fe400078e000a */
[----:B------:R-:W-:-:S02]  /*1d90*/  IMAD R3, R26, c[0x0][0x194], R3 ;  /* 0x000065001a037a24 */ /* 0x000fc400078e0203 */
        /* <DEDUP_REMOVED lines=17> */
.L_x_1463:
[----:B------:R-:W-:Y:S05]  /*1eb0*/  BSYNC B0 ;  /* 0x0000000000007941 */ /* 0x000fea0003800000 */
.L_x_1462:
[----:B------:R-:W-:Y:S01]  /*1ec0*/  IADD3 R23, R20, 0x10, RZ ;  /* 0x0000001014177810 */ /* 0x000fe20007ffe0ff */
        /* <DEDUP_REMOVED lines=12> */
[----:B-1----:R-:W-:Y:S01]  /*1f90*/  @!P2 LEA R18, P3, R8, c[0x0][0x160], 0x1 ;  /* 0x000058000812aa11 */ /* 0x002fe200078608ff */
        /* <DEDUP_REMOVED lines=15> */
.L_x_1465:
[----:B------:R-:W-:Y:S05]  /*2090*/  BSYNC B0 ;  /* 0x0000000000007941 */ /* 0x000fea0003800000 */
.L_x_1464:
[----:B------:R-:W-:Y:S01]  /*20a0*/  IADD3 R9, R20, 0x20, RZ ;  /* 0x0000002014097810 */ /* 0x000fe20007ffe0ff */
[----:B------:R-:W-:Y:S03]  /*20b0*/  BSSY B0, `(.L_x_1466) ;  /* 0x000001c000007945 */ /* 0x000fe60003800000 */
[----:B------:R-:W-:-:S13]  /*20c0*/  ISETP.GE.AND P1, PT, R9, R223, PT ;  /* 0x000000df0900720c */ /* 0x000fda0003f26270 */
[----:B------:R-:W-:Y:S05]  /*20d0*/  @P1 BRA `(.L_x_1467) ;  /* 0x0000019000001947 */ /* 0x000fea0003800000 */
[----:B------:R-:W-:Y:S01]  /*20e0*/  IADD3 R4, P1, R26, 0x20, RZ ;  /* 0x000000201a047810 */ /* 0x000fe20007f3e0ff */
[----:B-1----:R-:W-:Y:S01]  /*20f0*/  IMAD.MOV.U32 R18, RZ, RZ, R10 ;  /* 0x000000ffff127224 */ /* 0x002fe200078e000a */
        /* <DEDUP_REMOVED lines=23> */
.L_x_1467:
[----:B------:R-:W-:Y:S05]  /*2270*/  BSYNC B0 ;  /* 0x0000000000007941 */ /* 0x000fea0003800000 */
.L_x_1466:
[----:B-1----:R-:W-:Y:S01]  /*2280*/  IADD3 R19, R20, 0x30, RZ ;  /* 0x0000003014137810 */ /* 0x002fe20007ffe0ff */
        /* <DEDUP_REMOVED lines=27> */
.L_x_1469:
[----:B------:R-:W-:Y:S05]  /*2440*/  BSYNC B0 ;  /* 0x0000000000007941 */ /* 0x000fea0003800000 */
.L_x_1468:
        /* <DEDUP_REMOVED lines=23> */
.L_x_1471:
[----:B------:R-:W-:Y:S05]  /*25c0*/  BSYNC B0 ;  /* 0x0000000000007941 */ /* 0x000fea0003800000 */
.L_x_1470:
[----:B------:R-:W-:Y:S01]  /*25d0*/  ISETP.GE.AND P1, PT, R23, R8, PT ;  /* 0x000000081700720c */ /* 0x000fe20003f26270 */
[----:B------:R-:W-:Y:S01]  /*25e0*/  IMAD.MOV.U32 R4, RZ, RZ, c[0x0][0x198] ;  /* 0x00006600ff047624 */ /* 0x000fe200078e00ff */
[----:B------:R-:W-:Y:S03]  /*25f0*/  BSSY B0, `(.L_x_1472) ;  /* 0x0000017000007945 */ /* 0x000fe60003800000 */
[C---:B------:R-:W-:Y:S01]  /*2600*/  IMAD.SHL.U32 R226, R4.reuse, 0x10, RZ ;  /* 0x0000001004e27824 */ /* 0x040fe200078e00ff */
[----:B------:R-:W-:-:S07]  /*2610*/  SHF.L.U64.HI R225, R4, R227, c[0x0][0x19c] ;  /* 0x0000670004e17619 */ /* 0x000fce00000102e3 */
[----:B------:R-:W-:Y:S05]  /*2620*/  @P1 BRA `(.L_x_1473) ;  /* 0x0000013000001947 */ /* 0x000fea0003800000 */
[----:B------:R-:W-:Y:S02]  /*2630*/  ISETP.GE.AND P2, PT, R231, c[0x0][0x220], PT ;  /* 0x00008800e7007a0c */ /* 0x000fe40003f46270 */
[----:B--2---:R-:W-:Y:S02]  /*2640*/  IADD3 R11, P3, R226, R2, RZ ;  /* 0x00000002e20b7210 */ /* 0x004fe40007f7e0ff */
[----:B------:R-:W-:-:S03]  /*2650*/  ISETP.GE.AND P1, PT, R40, c[0x0][0x220], PT ;  /* 0x0000880028007a0c */ /* 0x000fc60003f26270 */
[----:B------:R-:W-:-:S06]  /*2660*/  IMAD.X R10, R225, 0x1, R133, P3 ;  /* 0x00000001e10a7824 */ /* 0x000fcc00018e0685 */
[C---:B-1----:R-:W-:Y:S01]  /*2670*/  @!P2 LEA R16, P3, R11.reuse, c[0x0][0x168], 0x1 ;  /* 0x00005a000b10aa11 */ /* 0x042fe200078608ff */
        /* <DEDUP_REMOVED lines=14> */
.L_x_1473:
[----:B------:R-:W-:Y:S05]  /*2760*/  BSYNC B0 ;  /* 0x0000000000007941 */ /* 0x000fea0003800000 */
.L_x_1472:
[----:B------:R-:W-:Y:S01]  /*2770*/  ISETP.GE.AND P1, PT, R9, R8, PT ;  /* 0x000000080900720c */ /* 0x000fe20003f26270 */
[----:B------:R-:W-:-:S12]  /*2780*/  BSSY B0, `(.L_x_1474) ;  /* 0x0000016000007945 */ /* 0x000fd80003800000 */
[----:B------:R-:W-:Y:S05]  /*2790*/  @P1 BRA `(.L_x_1475) ;  /* 0x0000014000001947 */ /* 0x000fea0003800000 */
[----:B------:R-:W-:Y:S01]  /*27a0*/  ISETP.GE.AND P2, PT, R231, c[0x0][0x220], PT ;  /* 0x00008800e7007a0c */ /* 0x000fe20003f46270 */
[----:B--2---:R-:W-:Y:S01]  /*27b0*/  IMAD.MOV.U32 R10, RZ, RZ, c[0x0][0x19c] ;  /* 0x00006700ff0a7624 */ /* 0x004fe200078e00ff */
[----:B------:R-:W-:Y:S02]  /*27c0*/  LEA R11, P3, R4, R2, 0x5 ;  /* 0x00000002040b7211 */ /* 0x000fe400078628ff */
[----:B------:R-:W-:Y:S02]  /*27d0*/  ISETP.GE.AND P1, PT, R40, c[0x0][0x220], PT ;  /* 0x0000880028007a0c */ /* 0x000fe40003f26270 */
[----:B------:R-:W-:-:S07]  /*27e0*/  LEA.HI.X R10, R4, R133, R10, 0x5, P3 ;  /* 0x00000085040a7211 */ /* 0x000fce00018f2c0a */
        /* <DEDUP_REMOVED lines=15> */
.L_x_1475:
[----:B------:R-:W-:Y:S05]  /*28e0*/  BSYNC B0 ;  /* 0x0000000000007941 */ /* 0x000fea0003800000 */
.L_x_1474:
[----:B------:R-:W-:Y:S01]  /*28f0*/  ISETP.GE.AND P1, PT, R19, R8, PT ;  /* 0x000000081300720c */ /* 0x000fe20003f26270 */
[----:B------:R-:W-:-:S12]  /*2900*/  BSSY B0, `(.L_x_1476) ;  /* 0x0000018000007945 */ /* 0x000fd80003800000 */
[----:B------:R-:W-:Y:S05]  /*2910*/  @P1 BRA `(.L_x_1477) ;  /* 0x0000016000001947 */ /* 0x000fea0003800000 */
[----:B------:R-:W-:Y:S01]  /*2920*/  ISETP.GE.AND P2, PT, R231, c[0x0][0x220], PT ;  /* 0x00008800e7007a0c */ /* 0x000fe20003f46270 */
[----:B------:R-:W-:Y:S01]  /*2930*/  IMAD.MOV.U32 R132, RZ, RZ, R2 ;  /* 0x000000ffff847224 */ /* 0x000fe200078e0002 */
[----:B------:R-:W-:Y:S01]  /*2940*/  ULDC UR4, c[0x0][0x19c] ;  /* 0x0000670000047ab9 */ /* 0x000fe20000000800 */
[----:B------:R-:W-:Y:S01]  /*2950*/  ISETP.GE.AND P1, PT, R40, c[0x0][0x220], PT ;  /* 0x0000880028007a0c */ /* 0x000fe20003f26270 */
[----:B------:R-:W-:Y:S01]  /*2960*/  UIMAD UR4, UR4, 0x30, URZ ;  /* 0x00000030040478a4 */ /* 0x000fe2000f8e023f */
[----:B------:R-:W-:-:S05]  /*2970*/  IMAD.WIDE.U32 R26, R4, 0x30, R132 ;  /* 0x00000030041a7825 */ /* 0x000fca00078e0084 */
[----:B--2---:R-:W-:-:S03]  /*2980*/  IADD3 R10, R27, UR4, RZ ;  /* 0x000000041b0a7c10 */ /* 0x004fc6000fffe0ff */
        /* <DEDUP_REMOVED lines=15> */
.L_x_1477:
[----:B------:R-:W-:Y:S05]  /*2a80*/  BSYNC B0 ;  /* 0x0000000000007941 */ /* 0x000fea0003800000 */
.L_x_1476:
[----:B-1----:R-:W-:Y:S01]  /*2a90*/  IADD3 R17, R20, 0x40, RZ ;  /* 0x0000004014117810 */ /* 0x002fe20007ffe0ff */
[----:B------:R-:W-:Y:S03]  /*2aa0*/  BSSY B0, `(.L_x_1478) ;  /* 0x0000017000007945 */ /* 0x000fe60003800000 */
[----:B------:R-:W-:-:S13]  /*2ab0*/  ISETP.GE.AND P1, PT, R17, R8, PT ;  /* 0x000000081100720c */ /* 0x000fda0003f26270 */
[----:B------:R-:W-:Y:S05]  /*2ac0*/  @P1 BRA `(.L_x_1479) ;  /* 0x0000014000001947 */ /* 0x000fea0003800000 */
[----:B------:R-:W-:Y:S01]  /*2ad0*/  ISETP.GE.AND P2, PT, R231, c[0x0][0x220], PT ;  /* 0x00008800e7007a0c */ /* 0x000fe20003f46270 */
[----:B--2---:R-:W-:Y:S01]  /*2ae0*/  IMAD.MOV.U32 R10, RZ, RZ, c[0x0][0x19c] ;  /* 0x00006700ff0a7624 */ /* 0x004fe200078e00ff */
        /* <DEDUP_REMOVED lines=18> */
.L_x_1479:
[----:B------:R-:W-:Y:S05]  /*2c10*/  BSYNC B0 ;  /* 0x0000000000007941 */ /* 0x000fea0003800000 */
.L_x_1478:
[----:B------:R-:W-:Y:S01]  /*2c20*/  IADD3 R15, R20, 0x50, RZ ;  /* 0x00000050140f7810 */ /* 0x000fe20007ffe0ff */
[----:B------:R-:W-:Y:S03]  /*2c30*/  BSSY B0, `(.L_x_1480) ;  /* 0x0000019000007945 */ /* 0x000fe60003800000 */
[----:B------:R-:W-:-:S13]  /*2c40*/  ISETP.GE.AND P1, PT, R15, R8, PT ;  /* 0x000000080f00720c */ /* 0x000fda0003f26270 */
        /* <DEDUP_REMOVED lines=23> */
.L_x_1481:
[----:B------:R-:W-:Y:S05]  /*2dc0*/  BSYNC B0 ;  /* 0x0000000000007941 */ /* 0x000fea0003800000 */
.L_x_1480:
        /* <DEDUP_REMOVED lines=26> */
.L_x_1483:
[----:B------:R-:W-:Y:S05]  /*2f70*/  BSYNC B0 ;  /* 0x0000000000007941 */ /* 0x000fea0003800000 */
.L_x_1482:
[----:B--2---:R-:W-:Y:S01]  /*2f80*/  IADD3 R11, R20, 0x70, RZ ;  /* 0x00000070140b7810 */ /* 0x004fe20007ffe0ff */
        /* <DEDUP_REMOVED lines=9> */
[----:B------:R-:W-:-:S03]  /*3020*/  IADD3 R10, R29, UR4, RZ ;  /* 0x000000041d0a7c10 */ /* 0x000fc6000fffe0ff */
        /* <DEDUP_REMOVED lines=15> */
.L_x_1485:
[----:B------:R-:W-:Y:S05]  /*3120*/  BSYNC B0 ;  /* 0x0000000000007941 */ /* 0x000fea0003800000 */
.L_x_1484:
[----:B------:R-:W0:Y:S01]  /*3130*/  LDGDEPBAR ;  /* 0x00000000000079af */ /* 0x000e220000000000 */
[----:B------:R-:W-:Y:S01]  /*3140*/  ISETP.GE.AND P2, PT, R20, R8, PT ;  /* 0x000000081400720c */ /* 0x000fe20003f46270 */
[----:B------:R-:W-:Y:S01]  /*3150*/  IMAD.SHL.U32 R144, R144, 0x2, RZ ;  /* 0x0000000290907824 */ /* 0x000fe200078e00ff */
[----:B------:R-:W-:Y:S01]  /*3160*/  SHF.R.S32.HI R132, RZ, 0x1f, R25 ;  /* 0x0000001fff847819 */ /* 0x000fe20000011419 */
[----:B------:R-:W-:Y:S01]  /*3170*/  BSSY B0, `(.L_x_1486) ;  /* 0x0000018000007945 */ /* 0x000fe20003800000 */
[----:B------:R-:W-:Y:S02]  /*3180*/  LEA R172, P1, R42, c[0x0][0x170], 0x1 ;  /* 0x00005c002aac7a11 */ /* 0x000fe400078208ff */
[----:B------:R-:W-:Y:S02]  /*3190*/  LEA.HI R132, R132, R25, RZ, 0x2 ;  /* 0x0000001984847211 */ /* 0x000fe400078f10ff */
[----:B------:R-:W-:Y:S02]  /*31a0*/  LOP3.LUT R144, R144, 0x6, RZ, 0xc0, !PT ;  /* 0x0000000690907812 */ /* 0x000fe400078ec0ff */
[----:B------:R-:W-:-:S02]  /*31b0*/  LEA.HI.X R173, R42, c[0x0][0x174], R36, 0x1, P1 ;  /* 0x00005d002aad7a11 */ /* 0x000fc400008f0c24 */
[----:B------:R-:W-:Y:S01]  /*31c0*/  SHF.R.S32.HI R132, RZ, 0x2, R132 ;  /* 0x00000002ff847819 */ /* 0x000fe20000011484 */
[----:B------:R-:W-:-:S04]  /*31d0*/  DEPBAR.LE SB0, 0x0 ;  /* 0x000080000000791a */ /* 0x000fc80000000000 */
[----:B------:R-:W-:Y:S06]  /*31e0*/  BAR.SYNC.DEFER_BLOCKING 0x0 ;  /* 0x0000000000007b1d */ /* 0x000fec0000010000 */
[----:B------:R2:W-:Y:S04]  /*31f0*/  @P2 STS.128 [R230+0xc000], RZ ;  /* 0x00c000ffe6002388 */ /* 0x0005e80000000c00 */
[----:B------:R2:W-:Y:S01]  /*3200*/  @P2 STS.128 [R230+0x10000], RZ ;  /* 0x010000ffe6002388 */ /* 0x0005e20000000c00 */
        /* <DEDUP_REMOVED lines=14> */
.L_x_1487:
[----:B------:R-:W-:Y:S05]  /*32f0*/  BSYNC B0 ;  /* 0x0000000000007941 */ /* 0x000fea0003800000 */
.L_x_1486:
        /* <DEDUP_REMOVED lines=25> */
.L_x_1489:
[----:B------:R-:W-:Y:S05]  /*3490*/  BSYNC B0 ;  /* 0x0000000000007941 */ /* 0x000fea0003800000 */
.L_x_1488:
        /* <DEDUP_REMOVED lines=25> */
.L_x_1491:
[----:B------:R-:W-:Y:S05]  /*3630*/  BSYNC B0 ;  /* 0x0000000000007941 */ /* 0x000fea0003800000 */
.L_x_1490:
        /* <DEDUP_REMOVED lines=26> */
.L_x_1493:
[----:B------:R-:W-:Y:S05]  /*37e0*/  BSYNC B0 ;  /* 0x0000000000007941 */ /* 0x000fea0003800000 */
.L_x_1492:
        /* <DEDUP_REMOVED lines=25> */
.L_x_1495:
[----:B------:R-:W-:Y:S05]  /*3980*/  BSYNC B0 ;  /* 0x0000000000007941 */ /* 0x000fea0003800000 */
.L_x_1494:
        /* <DEDUP_REMOVED lines=26> */
.L_x_1497:
[----:B------:R-:W-:Y:S05]  /*3b30*/  BSYNC B0 ;  /* 0x0000000000007941 */ /* 0x000fea0003800000 */
.L_x_1496:
        /* <DEDUP_REMOVED lines=26> */
.L_x_1499:
[----:B------:R-:W-:Y:S05]  /*3ce0*/  BSYNC B0 ;  /* 0x0000000000007941 */ /* 0x000fea0003800000 */
.L_x_1498:
        /* <DEDUP_REMOVED lines=19> */
[----:B------:R-:W-:Y:S01]  /*3e20*/  IMAD.WIDE.U32 R8, R38, 0xe0, R172 ;  /* 0x000000e026087825 */ /* 0x000fe200078e00ac */
[----:B------:R-:W-:-:S06]  /*3e30*/  UIMAD UR4, UR4, 0xe0, URZ ;  /* 0x000000e0040478a4 */ /* 0x000fcc000f8e023f */
[----:B------:R-:W-:-:S05]  /*3e40*/  IADD3 R9, R9, UR4, RZ ;  /* 0x0000000409097c10 */ /* 0x000fca000fffe0ff */
[----:B------:R-:W-:Y:S01]  /*3e50*/  @!PT LDS RZ, [RZ] ;  /* 0x00000000fffff984 */ /* 0x000fe20000000800 */
[----:B------:R-:W-:Y:S01]  /*3e60*/  @!PT LDS RZ, [RZ] ;  /* 0x00000000fffff984 */ /* 0x000fe20000000800 */
[----:B------:R-:W-:Y:S01]  /*3e70*/  @!PT LDS RZ, [RZ] ;  /* 0x00000000fffff984 */ /* 0x000fe20000000800 */
[----:B------:R1:W-:Y:S02]  /*3e80*/  LDGSTS.E.BYPASS.LTC128B.128 [R230+0x13800], [R8.64+0x80] ;  /* 0x1380008008e67fae */ /* 0x0003e4000b901d4e */
.L_x_1501:
[----:B------:R-:W-:Y:S05]  /*3e90*/  BSYNC B0 ;  /* 0x0000000000007941 */ /* 0x000fea0003800000 */
.L_x_1500:
[----:B------:R-:W-:Y:S01]  /*3ea0*/  LEA.HI R221, R6, R6, RZ, 0x1 ;  /* 0x0000000606dd7211 */ /* 0x000fe200078f08ff */
[----:B------:R-:W-:Y:S01]  /*3eb0*/  IMAD.SHL.U32 R12, R12, 0x40, RZ ;  /* 0x000000400c0c7824 */ /* 0x000fe200078e00ff */
[C---:B------:R-:W-:Y:S01]  /*3ec0*/  R2P PR, R0.reuse, 0x6 ;  /* 0x0000000600007804 */ /* 0x040fe20000000000 */
[----:B-1----:R-:W-:Y:S01]  /*3ed0*/  IMAD.SHL.U32 R8, R0, 0x40, RZ ;  /* 0x0000004000087824 */ /* 0x002fe200078e00ff */
[----:B------:R-:W-:Y:S01]  /*3ee0*/  LOP3.LUT R221, R221, 0xfffffffe, RZ, 0xc0, !PT ;  /* 0xfffffffedddd7812 */ /* 0x000fe200078ec0ff */
[----:B------:R-:W-:Y:S01]  /*3ef0*/  IMAD.SHL.U32 R20, R20, 0x8, RZ ;  /* 0x0000000814147824 */ /* 0x000fe200078e00ff */
[----:B------:R-:W-:Y:S01]  /*3f00*/  LOP3.LUT R11, R12, 0x1c0, RZ, 0xc0, !PT ;  /* 0x000001c00c0b7812 */ /* 0x000fe200078ec0ff */
[----:B------:R-:W-:Y:S01]  /*3f10*/  IMAD.SHL.U32 R41, R14, 0x40, RZ ;  /* 0x000000400e297824 */ /* 0x000fe200078e00ff */
[----:B------:R-:W-:Y:S01]  /*3f20*/  LOP3.LUT R9, R8, 0x1c0, RZ, 0xc0, !PT ;  /* 0x000001c008097812 */ /* 0x000fe200078ec0ff */
[----:B------:R-:W-:Y:S01]  /*3f30*/  IMAD.IADD R221, R6, 0x1, -R221 ;  /* 0x0000000106dd7824 */ /* 0x000fe200078e0add */
[----:B------:R-:W0:Y:S01]  /*3f40*/  LDGDEPBAR ;  /* 0x00000000000079af */ /* 0x000e220000000000 */
[----:B------:R-:W-:Y:S01]  /*3f50*/  IMAD R135, R146, 0x10, R135 ;  /* 0x0000001092877824 */ /* 0x000fe200078e0287 */
[----:B------:R-:W-:Y:S01]  /*3f60*/  LOP3.LUT R20, R9, 0x8, R20, 0xf8, !PT ;  /* 0x0000000809147812 */ /* 0x000fe200078ef814 */
[----:B------:R-:W-:Y:S01]  /*3f70*/  IMAD.SHL.U32 R6, R221, 0x8, RZ ;  /* 0x00000008dd067824 */ /* 0x000fe200078e00ff */
[----:B------:R-:W-:-:S02]  /*3f80*/  LOP3.LUT R41, R41, 0xfffffe00, RZ, 0xc0, !PT ;  /* 0xfffffe0029297812 */ /* 0x000fc400078ec0ff */
[----:B------:R-:W-:Y:S02]  /*3f90*/  SHF.R.U32.HI R9, RZ, 0x3, R9 ;  /* 0x00000003ff097819 */ /* 0x000fe40000011609 */
[----:B------:R-:W-:Y:S02]  /*3fa0*/  LOP3.LUT R6, R11, 0x8, R6, 0xf8, !PT ;  /* 0x000000080b067812 */ /* 0x000fe400078ef806 */
[----:B------:R-:W-:Y:S02]  /*3fb0*/  SHF.R.U32.HI R11, RZ, 0x3, R11 ;  /* 0x00000003ff0b7819 */ /* 0x000fe4000001160b */
[----:B------:R-:W-:Y:S01]  /*3fc0*/  LOP3.LUT R20, R20, R9, RZ, 0x3c, !PT ;  /* 0x0000000914147212 */ /* 0x000fe200078e3cff */
[----:B------:R-:W-:Y:S01]  /*3fd0*/  IMAD R9, R146, 0x400, R41 ;  /* 0x0000040092097824 */ /* 0x000fe200078e0229 */
[----:B------:R-:W-:Y:S02]  /*3fe0*/  LOP3.LUT R6, R6, R11, RZ, 0x3c, !PT ;  /* 0x0000000b06067212 */ /* 0x000fe400078e3cff */
[----:B------:R-:W-:Y:S01]  /*3ff0*/  IADD3 R135, R135, 0x1, R132 ;  /* 0x0000000187877810 */ /* 0x000fe20007ffe084 */
[----:B------:R-:W-:-:S02]  /*4000*/  IMAD R221, R221, 0x200, R20 ;  /* 0x00000200dddd7824 */ /* 0x000fc400078e0214 */
[----:B------:R-:W-:Y:S01]  /*4010*/  IMAD.IADD R222, R6, 0x1, R9 ;  /* 0x0000000106de7824 */ /* 0x000fe200078e0209 */
[----:B------:R-:W-:Y:S01]  /*4020*/  IADD3 R135, R134, R135, -R148 ;  /* 0x0000008786877210 */ /* 0x000fe20007ffe894 */
[----:B------:R-:W-:Y:S02]  /*4030*/  IMAD.SHL.U32 R221, R221, 0x2, RZ ;  /* 0x00000002dddd7824 */ /* 0x000fe400078e00ff */
[----:B------:R-:W-:Y:S01]  /*4040*/  IMAD.SHL.U32 R222, R222, 0x2, RZ ;  /* 0x00000002dede7824 */ /* 0x000fe200078e00ff */
[----:B------:R-:W-:Y:S02]  /*4050*/  IADD3 R135, R135, c[0x0][0x2e8], RZ ;  /* 0x0000ba0087877a10 */ /* 0x000fe40007ffe0ff */
[----:B------:R-:W-:Y:S01]  /*4060*/  LDSM.16.M88.4 R64, [R221+0x4000] ;  /* 0x00400000dd40783b */ /* 0x000fe20000000200 */
[----:B------:R-:W-:Y:S01]  /*4070*/  IADD3 R0, R221, 0x4000, RZ ;  /* 0x00004000dd007810 */ /* 0x000fe20007ffe0ff */
[----:B------:R-:W-:Y:S01]  /*4080*/  IMAD R220, R7, 0x2, R222 ;  /* 0x0000000207dc7824 */ /* 0x000fe200078e02de */
[----:B------:R-:W-:Y:S01]  /*4090*/  IADD3 R219, R221, 0x4020, RZ ;  /* 0x00004020dddb7810 */ /* 0x000fe20007ffe0ff */
[----:B------:R-:W1:Y:S01]  /*40a0*/  LDSM.16.M88.4 R100, [R222] ;  /* 0x00000000de64783b */ /* 0x000e620000000200 */
[----:B------:R-:W-:Y:S01]  /*40b0*/  @P1 IADD3 R219, R0, -0x20, RZ ;  /* 0xffffffe000db1810 */ /* 0x000fe20007ffe0ff */
[----:B------:R-:W-:-:S02]  /*40c0*/  IMAD.MOV.U32 R0, RZ, RZ, 0x40 ;  /* 0x00000040ff007424 */ /* 0x000fc400078e00ff */
[----:B------:R-:W5:Y:S01]  /*40d0*/  LDSM.16.M88.4 R56, [R221+0x4800] ;  /* 0x00480000dd38783b */ /* 0x000f620000000200 */
[----:B------:R-:W-:Y:S01]  /*40e0*/  IMAD R218, R5, 0x2, R222 ;  /* 0x0000000205da7824 */ /* 0x000fe200078e02de */
[----:B------:R-:W-:Y:S01]  /*40f0*/  IADD3 R211, R219, 0x800, RZ ;  /* 0x00000800dbd37810 */ /* 0x000fe20007ffe0ff */
[----:B------:R-:W-:Y:S01]  /*4100*/  IMAD R217, R5, 0x2, R220 ;  /* 0x0000000205d97824 */ /* 0x000fe200078e02dc */
[----:B------:R-:W2:Y:S01]  /*4110*/  LDSM.16.M88.4 R48, [R221+0x5000] ;  /* 0x00500000dd30783b */ /* 0x000ea20000000200 */
[----:B------:R-:W-:Y:S02]  /*4120*/  SEL R0, R0, 0xffffffc0, !P2 ;  /* 0xffffffc000007807 */ /* 0x000fe40005000000 */
[C---:B------:R-:W-:Y:S01]  /*4130*/  IADD3 R210, R219.reuse, 0x1000, RZ ;  /* 0x00001000dbd27810 */ /* 0x040fe20007ffe0ff */
[----:B------:R-:W3:Y:S01]  /*4140*/  LDSM.16.M88.4 R32, [R221+0x5800] ;  /* 0x00580000dd20783b */ /* 0x000ee20000000200 */
[----:B------:R-:W-:Y:S01]  /*4150*/  IADD3 R209, R219, 0x1800, RZ ;  /* 0x00001800dbd17810 */ /* 0x000fe20007ffe0ff */
[----:B------:R-:W-:Y:S01]  /*4160*/  IMAD.IADD R215, R221, 0x1, R0 ;  /* 0x00000001ddd77824 */ /* 0x000fe200078e0200 */
[C---:B------:R-:W-:Y:S01]  /*4170*/  IADD3 R208, R219.reuse, 0x2000, RZ ;  /* 0x00002000dbd07810 */ /* 0x040fe20007ffe0ff */
[----:B------:R-:W4:Y:S01]  /*4180*/  LDSM.16.M88.4 R24, [R221+0x6000] ;  /* 0x00600000dd18783b */ /* 0x000f220000000200 */
[----:B------:R-:W-:Y:S01]  /*4190*/  IMAD.IADD R204, R0, 0x1, R219 ;  /* 0x0000000100cc7824 */ /* 0x000fe200078e02db */
[----:B------:R-:W-:Y:S01]  /*41a0*/  IADD3 R207, R219, 0x2800, RZ ;  /* 0x00002800dbcf7810 */ /* 0x000fe20007ffe0ff */
[----:B------:R-:W-:Y:S01]  /*41b0*/  IMAD.IADD R0, R3, 0x1, R144 ;  /* 0x0000000103007824 */ /* 0x000fe200078e0290 */
[----:B------:R-:W2:Y:S01]  /*41c0*/  LDSM.16.M88.4 R116, [R221+0x6800] ;  /* 0x00680000dd74783b */ /* 0x000ea20000000200 */
[----:B------:R-:W-:-:S02]  /*41d0*/  IADD3 R206, R219, 0x3000, RZ ;  /* 0x00003000dbce7810 */ /* 0x000fc40007ffe0ff */
[C---:B------:R-:W-:Y:S01]  /*41e0*/  IADD3 R205, R219.reuse, 0x3800, RZ ;  /* 0x00003800dbcd7810 */ /* 0x040fe20007ffe0ff */
[----:B------:R-:W2:Y:S01]  /*41f0*/  LDSM.16.M88.4 R108, [R221+0x7000] ;  /* 0x00700000dd6c783b */ /* 0x000ea20000000200 */
[C---:B------:R-:W-:Y:S02]  /*4200*/  IADD3 R203, R219.reuse, 0x4000, RZ ;  /* 0x00004000dbcb7810 */ /* 0x040fe40007ffe0ff */
[C---:B------:R-:W-:Y:S01]  /*4210*/  IADD3 R202, R219.reuse, 0x4800, RZ ;  /* 0x00004800dbca7810 */ /* 0x040fe20007ffe0ff */
[----:B------:R-:W2:Y:S01]  /*4220*/  LDSM.16.M88.4 R72, [R221+0x7800] ;  /* 0x00780000dd48783b */ /* 0x000ea20000000200 */
[C---:B------:R-:W-:Y:S02]  /*4230*/  IADD3 R201, R219.reuse, 0x5000, RZ ;  /* 0x00005000dbc97810 */ /* 0x040fe40007ffe0ff */
[C---:B------:R-:W-:Y:S01]  /*4240*/  IADD3 R200, R219.reuse, 0x5800, RZ ;  /* 0x00005800dbc87810 */ /* 0x040fe20007ffe0ff */
[----:B------:R-:W-:Y:S01]  /*4250*/  LDSM.16.M88.4 R20, [R219] ;  /* 0x00000000db14783b */ /* 0x000fe20000000200 */
[----:B------:R-:W-:-:S02]  /*4260*/  IADD3 R199, R219, 0x6000, RZ ;  /* 0x00006000dbc77810 */ /* 0x000fc40007ffe0ff */
[C---:B------:R-:W-:Y:S01]  /*4270*/  IADD3 R198, R219.reuse, 0x6800, RZ ;  /* 0x00006800dbc67810 */ /* 0x040fe20007ffe0ff */
[----:B------:R-:W3:Y:S01]  /*4280*/  LDSM.16.M88.4 R8, [R220] ;  /* 0x00000000dc08783b */ /* 0x000ee20000000200 */
[C---:B------:R-:W-:Y:S02]  /*4290*/  IADD3 R197, R219.reuse, 0x7000, RZ ;  /* 0x00007000dbc57810 */ /* 0x040fe40007ffe0ff */
[----:B------:R-:W-:Y:S01]  /*42a0*/  IADD3 R196, R219, 0x7800, RZ ;  /* 0x00007800dbc47810 */ /* 0x000fe20007ffe0ff */
[----:B------:R-:W3:Y:S01]  /*42b0*/  LDSM.16.M88.4 R16, [R219+0x800] ;  /* 0x00080000db10783b */ /* 0x000ee20000000200 */
[C---:B-1----:R-:W-:Y:S03]  /*42c0*/  HMMA.16816.F32.BF16 R68, R100.reuse, R64, RZ ;  /* 0x000000406444723c */ /* 0x042fe600000418ff */
[----:B------:R-:W1:Y:S04]  /*42d0*/  LDSM.16.M88.4 R12, [R219+0x1000] ;  /* 0x00100000db0c783b */ /* 0x000e680000000200 */
[----:B------:R-:W1:Y:S01]  /*42e0*/  LDSM.16.M88.4 R80, [R219+0x1800] ;  /* 0x00180000db50783b */ /* 0x000e620000000200 */
[C---:B-----5:R-:W-:Y:S03]  /*42f0*/  HMMA.16816.F32.BF16 R60, R100.reuse, R56, RZ ;  /* 0x00000038643c723c */ /* 0x060fe600000418ff */
[----:B------:R-:W5:Y:S04]  /*4300*/  LDSM.16.M88.4 R76, [R219+0x2000] ;  /* 0x00200000db4c783b */ /* 0x000f680000000200 */
[----:B------:R-:W-:Y:S01]  /*4310*/  LDSM.16.M88.4 R92, [R218] ;  /* 0x00000000da5c783b */ /* 0x000fe20000000200 */
[C---:B------:R-:W-:Y:S03]  /*4320*/  HMMA.16816.F32.BF16 R64, R100.reuse, R66, RZ ;  /* 0x000000426440723c */ /* 0x040fe600000418ff */
        /* <DEDUP_REMOVED lines=8> */
[C---:B------:R-:W-:Y:S03]  /*43b0*/  HMMA.16816.F32.BF16 R48, R100.reuse, R50, RZ ;  /* 0x000000326430723c */ /* 0x040fe600000418ff */
[----:B------:R-:W-:Y:S05]  /*43c0*/  LDSM.16.M88.4 R136, [R219+0x6800] ;  /* 0x00680000db88783b */ /* 0x000fea0000000200 */
[C---:B---3--:R-:W-:Y:S08]  /*43d0*/  HMMA.16816.F32.BF16 R44, R100.reuse, R32, RZ ;  /* 0x00000020642c723c */ /* 0x048ff000000418ff */
        /* <DEDUP_REMOVED lines=24> */
[----:B------:R-:W-:Y:S07]  /*4560*/  LDSM.16.M88.4 R76, [R204] ;  /* 0x00000000cc4c783b */ /* 0x000fee0000000200 */
[C---:B--2---:R-:W-:Y:S08]  /*4570*/  HMMA.16816.F32.BF16 R120, R8.reuse, R72, R120 ;  /* 0x000000480878723c */ /* 0x044ff00000041878 */
[C---:B------:R-:W-:Y:S01]  /*4580*/  HMMA.16816.F32.BF16 R116, R8.reuse, R74, R116 ;  /* 0x0000004a0874723c */ /* 0x040fe20000041874 */
[----:B------:R-:W-:Y:S07]  /*4590*/  LDSM.16.M88.4 R72, [R215+0x6800] ;  /* 0x00680000d748783b */ /* 0x000fee0000000200 */
[C---:B---3--:R-:W-:Y:S08]  /*45a0*/  HMMA.16816.F32.BF16 R112, R8.reuse, R20, R112 ;  /* 0x000000140870723c */ /* 0x048ff00000041870 */
[C---:B------:R-:W-:Y:S01]  /*45b0*/  HMMA.16816.F32.BF16 R108, R8.reuse, R22, R108 ;  /* 0x00000016086c723c */ /* 0x040fe2000004186c */
[----:B------:R-:W-:Y:S07]  /*45c0*/  LDSM.16.M88.4 R20, [R217] ;  /* 0x00000000d914783b */ /* 0x000fee0000000200 */
[C---:B----4-:R-:W-:Y:S08]  /*45d0*/  HMMA.16816.F32.BF16 R104, R8.reuse, R16, R104 ;  /* 0x000000100868723c */ /* 0x050ff00000041868 */
[----:B------:R-:W-:Y:S01]  /*45e0*/  HMMA.16816.F32.BF16 R100, R8, R18, R100 ;  /* 0x000000120864723c */ /* 0x000fe20000041864 */
[----:B------:R-:W2:Y:S04]  /*45f0*/  LDSM.16.M88.4 R8, [R215+0x7000] ;  /* 0x00700000d708783b */ /* 0x000ea80000000200 */
[----:B------:R-:W-:Y:S03]  /*4600*/  LDSM.16.M88.4 R16, [R204+0x1000] ;  /* 0x00100000cc10783b */ /* 0x000fe60000000200 */
[C---:B-1----:R-:W-:Y:S08]  /*4610*/  HMMA.16816.F32.BF16 R68, R92.reuse, R12, R68 ;  /* 0x0000000c5c44723c */ /* 0x042ff00000041844 */
[C---:B------:R-:W-:Y:S01]  /*4620*/  HMMA.16816.F32.BF16 R64, R92.reuse, R14, R64 ;  /* 0x0000000e5c40723c */ /* 0x040fe20000041840 */
[----:B------:R-:W1:Y:S07]  /*4630*/  LDSM.16.M88.4 R12, [R204+0x800] ;  /* 0x00080000cc0c783b */ /* 0x000e6e0000000200 */
[C---:B------:R-:W-:Y:S08]  /*4640*/  HMMA.16816.F32.BF16 R60, R92.reuse, R124, R60 ;  /* 0x0000007c5c3c723c */ /* 0x040ff0000004183c */
[C---:B------:R-:W-:Y:S01]  /*4650*/  HMMA.16816.F32.BF16 R56, R92.reuse, R126, R56 ;  /* 0x0000007e5c38723c */ /* 0x040fe20000041838 */
[----:B------:R-:W-:Y:S07]  /*4660*/  LDSM.16.M88.4 R124, [R219+0x7800] ;  /* 0x00780000db7c783b */ /* 0x000fee0000000200 */
[C---:B------:R-:W-:Y:S08]  /*4670*/  HMMA.16816.F32.BF16 R44, R92.reuse, R84, R44 ;  /* 0x000000545c2c723c */ /* 0x040ff0000004182c */
[C---:B--2---:R-:W-:Y:S08]  /*4680*/  HMMA.16816.F32.BF16 R112, R92.reuse, R8, R112 ;  /* 0x000000085c70723c */ /* 0x044ff00000041870 */
[C---:B------:R-:W-:Y:S01]  /*4690*/  HMMA.16816.F32.BF16 R108, R92.reuse, R10, R108 ;  /* 0x0000000a5c6c723c */ /* 0x040fe2000004186c */
[----:B------:R-:W2:Y:S07]  /*46a0*/  LDSM.16.M88.4 R8, [R204+0x3000] ;  /* 0x00300000cc08783b */ /* 0x000eae0000000200 */
[----:B------:R-:W-:Y:S01]  /*46b0*/  HMMA.16816.F32.BF16 R32, R92, R86, R32 ;  /* 0x000000565c20723c */ /* 0x000fe20000041820 */
[----:B------:R-:W3:Y:S07]  /*46c0*/  LDSM.16.M88.4 R84, [R204+0x2000] ;  /* 0x00200000cc54783b */ /* 0x000eee0000000200 */
[C---:B------:R-:W-:Y:S08]  /*46d0*/  HMMA.16816.F32.BF16 R68, R20.reuse, R76, R68 ;  /* 0x0000004c1444723c */ /* 0x040ff00000041844 */
[C---:B------:R-:W-:Y:S01]  /*46e0*/  HMMA.16816.F32.BF16 R64, R20.reuse, R78, R64 ;  /* 0x0000004e1440723c */ /* 0x040fe20000041840 */
[----:B------:R-:W-:Y:S07]  /*46f0*/  LDSM.16.M88.4 R76, [R222+0x2000] ;  /* 0x00200000de4c783b */ /* 0x000fee0000000200 */
        /* <DEDUP_REMOVED lines=11> */
[----:B------:R-:W5:Y:S07]  /*47b0*/  LDSM.16.M88.4 R72, [R204+0x3800] ;  /* 0x00380000cc48783b */ /* 0x000f6e0000000200 */
[C---:B------:R-:W-:Y:S08]  /*47c0*/  HMMA.16816.F32.BF16 R104, R92.reuse, R96, R104 ;  /* 0x000000605c68723c */ /* 0x040ff00000041868 */
[----:B------:R-:W-:Y:S01]  /*47d0*/  HMMA.16816.F32.BF16 R100, R92, R98, R100 ;  /* 0x000000625c64723c */ /* 0x000fe20000041864 */
[----:B------:R-:W1:Y:S04]  /*47e0*/  LDSM.16.M88.4 R96, [R221+0x9000] ;  /* 0x00900000dd60783b */ /* 0x000e680000000200 */
[----:B------:R-:W-:Y:S03]  /*47f0*/  LDSM.16.M88.4 R92, [R221+0x9800] ;  /* 0x00980000dd5c783b */ /* 0x000fe60000000200 */
[C---:B--2---:R-:W-:Y:S08]  /*4800*/  HMMA.16816.F32.BF16 R112, R20.reuse, R8, R112 ;  /* 0x000000081470723c */ /* 0x044ff00000041870 */
[C---:B------:R-:W-:Y:S01]  /*4810*/  HMMA.16816.F32.BF16 R108, R20.reuse, R10, R108 ;  /* 0x0000000a146c723c */ /* 0x040fe2000004186c */
[----:B------:R-:W2:Y:S07]  /*4820*/  LDSM.16.M88.4 R8, [R221+0xa000] ;  /* 0x00a00000dd08783b */ /* 0x000eae0000000200 */
[C---:B------:R-:W-:Y:S08]  /*4830*/  HMMA.16816.F32.BF16 R52, R20.reuse, R16, R52 ;  /* 0x000000101434723c */ /* 0x040ff00000041834 */
[C---:B------:R-:W-:Y:S01]  /*4840*/  HMMA.16816.F32.BF16 R48, R20.reuse, R18, R48 ;  /* 0x000000121430723c */ /* 0x040fe20000041830 */
[----:B------:R-:W2:Y:S07]  /*4850*/  LDSM.16.M88.4 R16, [R221+0x8800] ;  /* 0x00880000dd10783b */ /* 0x000eae0000000200 */
[C---:B---3--:R-:W-:Y:S08]  /*4860*/  HMMA.16816.F32.BF16 R28, R20.reuse, R84, R28 ;  /* 0x00000054141c723c */ /* 0x048ff0000004181c */
[----:B------:R-:W-:Y:S01]  /*4870*/  HMMA.16816.F32.BF16 R24, R20, R86, R24 ;  /* 0x000000561418723c */ /* 0x000fe20000041818 */
[----:B------:R-:W-:Y:S07]  /*4880*/  LDSM.16.M88.4 R84, [R221+0xb000] ;  /* 0x00b00000dd54783b */ /* 0x000fee0000000200 */
[C---:B-1----:R-:W-:Y:S08]  /*4890*/  HMMA.16816.F32.BF16 R68, R76.reuse, R12, R68 ;  /* 0x0000000c4c44723c */ /* 0x042ff00000041844 */
[----:B------:R-:W-:Y:S01]  /*48a0*/  HMMA.16816.F32.BF16 R64, R76, R14, R64 ;  /* 0x0000000e4c40723c */ /* 0x000fe20000041840 */
[----:B------:R-:W1:Y:S07]  /*48b0*/  LDSM.16.M88.4 R12, [R219+0x5000] ;  /* 0x00500000db0c783b */ /* 0x000e6e0000000200 */
[C---:B----4-:R-:W-:Y:S08]  /*48c0*/  HMMA.16816.F32.BF16 R120, R20.reuse, R80, R120 ;  /* 0x000000501478723c */ /* 0x050ff00000041878 */
[C---:B------:R-:W-:Y:S01]  /*48d0*/  HMMA.16816.F32.BF16 R116, R20.reuse, R82, R116 ;  /* 0x000000521474723c */ /* 0x040fe20000041874 */
[----:B------:R-:W3:Y:S07]  /*48e0*/  LDSM.16.M88.4 R80, [R221+0xb800] ;  /* 0x00b80000dd50783b */ /* 0x000eee0000000200 */
[C---:B-----5:R-:W-:Y:S08]  /*48f0*/  HMMA.16816.F32.BF16 R104, R20.reuse, R72, R104 ;  /* 0x000000481468723c */ /* 0x060ff00000041868 */
[----:B------:R-:W-:Y:S01]  /*4900*/  HMMA.16816.F32.BF16 R100, R20, R74, R100 ;  /* 0x0000004a1464723c */ /* 0x000fe20000041864 */
[----:B------:R-:W4:Y:S07]  /*4910*/  LDSM.16.M88.4 R72, [R219+0x4000] ;  /* 0x00400000db48783b */ /* 0x000f2e0000000200 */
[C---:B------:R-:W-:Y:S08]  /*4920*/  HMMA.16816.F32.BF16 R52, R76.reuse, R96, R52 ;  /* 0x000000604c34723c */ /* 0x040ff00000041834 */
[----:B------:R-:W-:Y:S01]  /*4930*/  HMMA.16816.F32.BF16 R48, R76, R98, R48 ;  /* 0x000000624c30723c */ /* 0x000fe20000041830 */
[----:B------:R-:W-:Y:S07]  /*4940*/  LDSM.16.M88.4 R96, [R215+0x8000] ;  /* 0x00800000d760783b */ /* 0x000fee0000000200 */
[C---:B------:R-:W-:Y:S08]  /*4950*/  HMMA.16816.F32.BF16 R44, R20.reuse, R88, R44 ;  /* 0x00000058142c723c */ /* 0x040ff0000004182c */
[----:B------:R-:W-:Y:S01]  /*4960*/  HMMA.16816.F32.BF16 R32, R20, R90, R32 ;  /* 0x0000005a1420723c */ /* 0x000fe20000041820 */
[----:B------:R-:W5:Y:S04]  /*4970*/  LDSM.16.M88.4 R20, [R219+0x4800] ;  /* 0x00480000db14783b */ /* 0x000f680000000200 */
[----:B------:R-:W-:Y:S03]  /*4980*/  LDSM.16.M88.4 R88, [R221+0xa800] ;  /* 0x00a80000dd58783b */ /* 0x000fe60000000200 */
[C---:B--2---:R-:W-:Y:S08]  /*4990*/  HMMA.16816.F32.BF16 R28, R76.reuse, R8, R28 ;  /* 0x000000084c1c723c */ /* 0x044ff0000004181c */
[C---:B------:R-:W-:Y:S01]  /*49a0*/  HMMA.16816.F32.BF16 R24, R76.reuse, R10, R24 ;  /* 0x0000000a4c18723c */ /* 0x040fe20000041818 */
[----:B------:R-:W2:Y:S07]  /*49b0*/  LDSM.16.M88.4 R8, [R219+0x6000] ;  /* 0x00600000db08783b */ /* 0x000eae0000000200 */
[C---:B------:R-:W-:Y:S08]  /*49c0*/  HMMA.16816.F32.BF16 R60, R76.reuse, R16, R60 ;  /* 0x000000104c3c723c */ /* 0x040ff0000004183c */
        /* <DEDUP_REMOVED lines=10> */
[----:B------:R-:W1:Y:S07]  /*4a70*/  LDSM.16.M88.4 R92, [R215+0x8800] ;  /* 0x00880000d75c783b */ /* 0x000e6e0000000200 */
[C---:B---3--:R-:W-:Y:S08]  /*4a80*/  HMMA.16816.F32.BF16 R104, R76.reuse, R80, R104 ;  /* 0x000000504c68723c */ /* 0x048ff00000041868 */
[----:B------:R-:W-:Y:S01]  /*4a90*/  HMMA.16816.F32.BF16 R100, R76, R82, R100 ;  /* 0x000000524c64723c */ /* 0x000fe20000041864 */
[----:B------:R-:W-:Y:S07]  /*4aa0*/  LDSM.16.M88.4 R80, [R215+0xa000] ;  /* 0x00a00000d750783b */ /* 0x000fee0000000200 */
[C---:B----4-:R-:W-:Y:S08]  /*4ab0*/  HMMA.16816.F32.BF16 R68, R140.reuse, R72, R68 ;  /* 0x000000488c44723c */ /* 0x050ff00000041844 */
[C---:B------:R-:W-:Y:S01]  /*4ac0*/  HMMA.16816.F32.BF16 R64, R140.reuse, R74, R64 ;  /* 0x0000004a8c40723c */ /* 0x040fe20000041840 */
[----:B------:R-:W3:Y:S07]  /*4ad0*/  LDSM.16.M88.4 R72, [R215+0xb000] ;  /* 0x00b00000d748783b */ /* 0x000eee0000000200 */
[C---:B-----5:R-:W-:Y:S08]  /*4ae0*/  HMMA.16816.F32.BF16 R60, R140.reuse, R20, R60 ;  /* 0x000000148c3c723c */ /* 0x060ff0000004183c */
[C---:B------:R-:W-:Y:S01]  /*4af0*/  HMMA.16816.F32.BF16 R56, R140.reuse, R22, R56 ;  /* 0x000000168c38723c */ /* 0x040fe20000041838 */
[----:B------:R-:W-:Y:S07]  /*4b00*/  LDSM.16.M88.4 R20, [R204+0x4000] ;  /* 0x00400000cc14783b */ /* 0x000fee0000000200 */
[C---:B--2---:R-:W-:Y:S08]  /*4b10*/  HMMA.16816.F32.BF16 R28, R140.reuse, R8, R28 ;  /* 0x000000088c1c723c */ /* 0x044ff0000004181c */
[----:B------:R-:W-:Y:S01]  /*4b20*/  HMMA.16816.F32.BF16 R24, R140, R10, R24 ;  /* 0x0000000a8c18723c */ /* 0x000fe20000041818 */
[----:B------:R-:W2:Y:S07]  /*4b30*/  LDSM.16.M88.4 R8, [R217+0x2000] ;  /* 0x00200000d908783b */ /* 0x000eae0000000200 */
[C---:B------:R-:W-:Y:S08]  /*4b40*/  HMMA.16816.F32.BF16 R120, R76.reuse, R88, R120 ;  /* 0x000000584c78723c */ /* 0x040ff00000041878 */
[----:B------:R-:W-:Y:S01]  /*4b50*/  HMMA.16816.F32.BF16 R116, R76, R90, R116 ;  /* 0x0000005a4c74723c */ /* 0x000fe20000041874 */
[----:B------:R-:W4:Y:S04]  /*4b60*/  LDSM.16.M88.4 R88, [R215+0x9000] ;  /* 0x00900000d758783b */ /* 0x000f280000000200 */
[----:B------:R-:W-:Y:S03]  /*4b70*/  LDSM.16.M88.4 R76, [R215+0xa800] ;  /* 0x00a80000d74c783b */ /* 0x000fe60000000200 */
[C---:B------:R-:W-:Y:S08]  /*4b80*/  HMMA.16816.F32.BF16 R112, R140.reuse, R128, R112 ;  /* 0x000000808c70723c */ /* 0x040ff00000041870 */
[C---:B------:R-:W-:Y:S08]  /*4b90*/  HMMA.16816.F32.BF16 R108, R140.reuse, R130, R108 ;  /* 0x000000828c6c723c */ /* 0x040ff0000004186c */
[C---:B------:R-:W-:Y:S08]  /*4ba0*/  HMMA.16816.F32.BF16 R44, R140.reuse, R16, R44 ;  /* 0x000000108c2c723c */ /* 0x040ff0000004182c */
[C---:B------:R-:W-:Y:S01]  /*4bb0*/  HMMA.16816.F32.BF16 R32, R140.reuse, R18, R32 ;  /* 0x000000128c20723c */ /* 0x040fe20000041820 */
[----:B------:R-:W5:Y:S07]  /*4bc0*/  LDSM.16.M88.4 R16, [R215+0xb800] ;  /* 0x00b80000d710783b */ /* 0x000f6e0000000200 */
[C---:B------:R-:W-:Y:S08]  /*4bd0*/  HMMA.16816.F32.BF16 R104, R140.reuse, R124, R104 ;  /* 0x0000007c8c68723c */ /* 0x040ff00000041868 */
[----:B------:R-:W-:Y:S01]  /*4be0*/  HMMA.16816.F32.BF16 R100, R140, R126, R100 ;  /* 0x0000007e8c64723c */ /* 0x000fe20000041864 */
[----:B------:R-:W2:Y:S07]  /*4bf0*/  LDSM.16.M88.4 R124, [R204+0x4800] ;  /* 0x00480000cc7c783b */ /* 0x000eae0000000200 */
[C---:B-1----:R-:W-:Y:S08]  /*4c00*/  HMMA.16816.F32.BF16 R68, R12.reuse, R96, R68 ;  /* 0x000000600c44723c */ /* 0x042ff00000041844 */
[C---:B------:R-:W-:Y:S08]  /*4c10*/  HMMA.16816.F32.BF16 R64, R12.reuse, R98, R64 ;  /* 0x000000620c40723c */ /* 0x040ff00000041840 */
[----:B------:R-:W-:Y:S08]  /*4c20*/  HMMA.16816.F32.BF16 R60, R12, R92, R60 ;  /* 0x0000005c0c3c723c */ /* 0x000ff0000004183c */
[C---:B------:R-:W-:Y:S08]  /*4c30*/  HMMA.16816.F32.BF16 R120, R140.reuse, R136, R120 ;  /* 0x000000888c78723c */ /* 0x040ff00000041878 */
[----:B------:R-:W-:Y:S08]  /*4c40*/  HMMA.16816.F32.BF16 R116, R140, R138, R116 ;  /* 0x0000008a8c74723c */ /* 0x000ff00000041874 */
[C---:B---3--:R-:W-:Y:S08]  /*4c50*/  HMMA.16816.F32.BF16 R112, R12.reuse, R72, R112 ;  /* 0x000000480c70723c */ /* 0x048ff00000041870 */
[----:B------:R-:W-:Y:S01]  /*4c60*/  HMMA.16816.F32.BF16 R108, R12, R74, R108 ;  /* 0x0000004a0c6c723c */ /* 0x000fe2000004186c */
[----:B------:R-:W1:Y:S07]  /*4c70*/  LDSM.16.M88.4 R72, [R204+0x5000] ;  /* 0x00500000cc48783b */ /* 0x000e6e0000000200 */
[C---:B--2---:R-:W-:Y:S07]  /*4c80*/  HMMA.16816.F32.BF16 R68, R8.reuse, R20, R68 ;  /* 0x000000140844723c */ /* 0x044fee0000041844 */
[C---:B------:R-:W-:Y:S01]  /*4c90*/  IADD3 R20, R0.reuse, 0x19, RZ ;  /* 0x0000001900147810 */ /* 0x040fe20007ffe0ff */
[----:B------:R-:W-:Y:S01]  /*4ca0*/  HMMA.16816.F32.BF16 R64, R8, R22, R64 ;  /* 0x000000160840723c */ /* 0x000fe20000041840 */
[----:B------:R-:W-:-:S07]  /*4cb0*/  IADD3 R21, R0, 0x21, RZ ;  /* 0x0000002100157810 */ /* 0x000fce0007ffe0ff */
[C---:B----4-:R-:W-:Y:S08]  /*4cc0*/  HMMA.16816.F32.BF16 R52, R12.reuse, R88, R52 ;  /* 0x000000580c34723c */ /* 0x050ff00000041834 */
[----:B-----5:R-:W-:Y:S07]  /*4cd0*/  HMMA.16816.F32.BF16 R104, R12, R16, R104 ;  /* 0x000000100c68723c */ /* 0x020fee0000041868 */
[C---:B------:R-:W-:Y:S01]  /*4ce0*/  IADD3 R17, R135.reuse, 0x8, RZ ;  /* 0x0000000887117810 */ /* 0x040fe20007ffe0ff */
[----:B------:R-:W-:Y:S01]  /*4cf0*/  HMMA.16816.F32.BF16 R60, R8, R124, R60 ;  /* 0x0000007c083c723c */ /* 0x000fe2000004183c */
[----:B------:R-:W-:-:S02]  /*4d00*/  IMNMX R135, R135, R134, PT ;  /* 0x0000008687877217 */ /* 0x000fc40003800200 */
[----:B------:R-:W-:Y:S02]  /*4d10*/  IADD3 R16, R0, 0x1, RZ ;  /* 0x0000000100107810 */ /* 0x000fe40007ffe0ff */
[----:B------:R-:W-:Y:S02]  /*4d20*/  IMNMX R134, R17, R134, PT ;  /* 0x0000008611867217 */ /* 0x000fe40003800200 */
[C---:B------:R-:W-:Y:S01]  /*4d30*/  ISETP.GE.AND P5, PT, R16.reuse, R135, PT ;  /* 0x000000871000720c */ /* 0x040fe20003fa6270 */
[----:B------:R-:W-:Y:S01]  /*4d40*/  HMMA.16816.F32.BF16 R56, R12, R94, R56 ;  /* 0x0000005e0c38723c */ /* 0x000fe20000041838 */
[----:B------:R-:W-:Y:S02]  /*4d50*/  ISETP.GE.AND P6, PT, R16, R134, PT ;  /* 0x000000861000720c */ /* 0x000fe40003fc6270 */
[C---:B------:R-:W-:Y:S02]  /*4d60*/  IADD3 R16, R0.reuse, 0x8, RZ ;  /* 0x0000000800107810 */ /* 0x040fe40007ffe0ff */
[----:B------:R-:W-:-:S02]  /*4d70*/  IADD3 R17, R0, 0x9, RZ ;  /* 0x0000000900117810 */ /* 0x000fc40007ffe0ff */
[CC--:B------:R-:W-:Y:S01]  /*4d80*/  ISETP.GE.AND P3, PT, R16.reuse, R135.reuse, PT ;  /* 0x000000871000720c */ /* 0x0c0fe20003f66270 */
[C---:B------:R-:W-:Y:S01]  /*4d90*/  HMMA.16816.F32.BF16 R48, R12.reuse, R90, R48 ;  /* 0x0000005a0c30723c */ /* 0x040fe20000041830 */
[-C--:B------:R-:W-:Y:S02]  /*4da0*/  ISETP.GE.AND P2, PT, R16, R134.reuse, PT ;  /* 0x000000861000720c */ /* 0x080fe40003f46270 */
[C---:B------:R-:W-:Y:S02]  /*4db0*/  IADD3 R16, R0.reuse, 0x10, RZ ;  /* 0x0000001000107810 */ /* 0x040fe40007ffe0ff */
[C---:B------:R-:W-:Y:S02]  /*4dc0*/  ISETP.GE.AND P1, PT, R17.reuse, R135, PT ;  /* 0x000000871100720c */ /* 0x040fe40003f26270 */
[----:B------:R-:W-:Y:S01]  /*4dd0*/  ISETP.GE.AND P4, PT, R17, R134, PT ;  /* 0x000000861100720c */ /* 0x000fe20003f86270 */
[----:B------:R-:W-:Y:S01]  /*4de0*/  HMMA.16816.F32.BF16 R44, R12, R84, R44 ;  /* 0x000000540c2c723c */ /* 0x000fe2000004182c */
[----:B------:R-:W-:-:S02]  /*4df0*/  IADD3 R17, R0, 0x11, RZ ;  /* 0x0000001100117810 */ /* 0x000fc40007ffe0ff */
[----:B------:R-:W-:Y:S02]  /*4e00*/  FSEL R65, R65, -INF , !P1 ;  /* 0xff80000041417808 */ /* 0x000fe40004800000 */
[----:B------:R-:W-:-:S03]  /*4e10*/  ISETP.GE.AND P1, PT, R17, R134, PT ;  /* 0x000000861100720c */ /* 0x000fc60003f26270 */
[----:B------:R-:W-:Y:S01]  /*4e20*/  HMMA.16816.F32.BF16 R32, R12, R86, R32 ;  /* 0x000000560c20723c */ /* 0x000fe20000041820 */
[----:B------:R-:W-:-:S07]  /*4e30*/  FSEL R98, R63, -INF , !P1 ;  /* 0xff8000003f627808 */ /* 0x000fce0004800000 */
[C---:B------:R-:W-:Y:S07]  /*4e40*/  HMMA.16816.F32.BF16 R28, R12.reuse, R80, R28 ;  /* 0x000000500c1c723c */ /* 0x040fee000004181c */
[----:B------:R-:W-:Y:S01]  /*4e50*/  FSEL R80, R66, -INF , !P2 ;  /* 0xff80000042507808 */ /* 0x000fe20005000000 */
[----:B------:R-:W-:Y:S01]  /*4e60*/  HMMA.16816.F32.BF16 R24, R12, R82, R24 ;  /* 0x000000520c18723c */ /* 0x000fe20000041818 */
[----:B------:R-:W-:-:S04]  /*4e70*/  ISETP.GE.AND P2, PT, R17, R135, PT ;  /* 0x000000871100720c */ /* 0x000fc80003f46270 */
[----:B------:R-:W-:Y:S02]  /*4e80*/  FSEL R91, R61, -INF , !P2 ;  /* 0xff8000003d5b7808 */ /* 0x000fe40005000000 */
[----:B------:R-:W-:Y:S01]  /*4e90*/  ISETP.GE.AND P2, PT, R20, R134, PT ;  /* 0x000000861400720c */ /* 0x000fe20003f46270 */
[C---:B------:R-:W-:Y:S07]  /*4ea0*/  HMMA.16816.F32.BF16 R120, R12.reuse, R76, R120 ;  /* 0x0000004c0c78723c */ /* 0x040fee0000041878 */
[----:B------:R-:W-:Y:S01]  /*4eb0*/  FSEL R77, R69, -INF , !P5 ;  /* 0xff800000454d7808 */ /* 0x000fe20006800000 */
[----:B------:R-:W-:Y:S01]  /*4ec0*/  HMMA.16816.F32.BF16 R116, R12, R78, R116 ;  /* 0x0000004e0c74723c */ /* 0x000fe20000041874 */
[----:B------:R-:W-:-:S02]  /*4ed0*/  FSEL R69, R64, -INF , !P3 ;  /* 0xff80000040457808 */ /* 0x000fc40005800000 */
[C---:B------:R-:W-:Y:S02]  /*4ee0*/  ISETP.GE.AND P5, PT, R16.reuse, R135, PT ;  /* 0x000000871000720c */ /* 0x040fe40003fa6270 */
[-C--:B------:R-:W-:Y:S02]  /*4ef0*/  ISETP.GE.AND P3, PT, R16, R134.reuse, PT ;  /* 0x000000861000720c */ /* 0x080fe40003f66270 */
[----:B------:R-:W-:Y:S01]  /*4f00*/  IADD3 R16, R0, 0x18, RZ ;  /* 0x0000001800107810 */ /* 0x000fe20007ffe0ff */
[----:B------:R-:W-:Y:S01]  /*4f10*/  HMMA.16816.F32.BF16 R100, R12, R18, R100 ;  /* 0x000000120c64723c */ /* 0x000fe20000041864 */
[----:B------:R-:W2:Y:S01]  /*4f20*/  LDSM.16.M88.4 R12, [R204+0x5800] ;  /* 0x00580000cc0c783b */ /* 0x000ea20000000200 */
[----:B------:R-:W-:Y:S02]  /*4f30*/  FSEL R81, R60, -INF , !P5 ;  /* 0xff8000003c517808 */ /* 0x000fe40006800000 */
[----:B------:R-:W-:Y:S02]  /*4f40*/  ISETP.GE.AND P5, PT, R16, R134, PT ;  /* 0x000000861000720c */ /* 0x000fe40003fa6270 */
[----:B------:R-:W-:-:S02]  /*4f50*/  FSEL R96, R62, -INF , !P3 ;  /* 0xff8000003e607808 */ /* 0x000fc40005800000 */
[----:B-1----:R-:W-:Y:S01]  /*4f60*/  HMMA.16816.F32.BF16 R52, R8, R72, R52 ;  /* 0x000000480834723c */ /* 0x002fe20000041834 */
[----:B------:R-:W-:Y:S02]  /*4f70*/  ISETP.GE.AND P3, PT, R20, R135, PT ;  /* 0x000000871400720c */ /* 0x000fe40003f66270 */
[----:B------:R-:W-:-:S04]  /*4f80*/  IADD3 R20, R0, 0x20, RZ ;  /* 0x0000002000147810 */ /* 0x000fc80007ffe0ff */
[----:B------:R-:W-:Y:S01]  /*4f90*/  FSEL R72, R67, -INF , !P4 ;  /* 0xff80000043487808 */ /* 0x000fe20006000000 */
[----:B------:R-:W-:Y:S01]  /*4fa0*/  HMMA.16816.F32.BF16 R56, R8, R126, R56 ;  /* 0x0000007e0838723c */ /* 0x000fe20000041838 */
[-C--:B------:R-:W-:Y:S02]  /*4fb0*/  ISETP.GE.AND P4, PT, R16, R135.reuse, PT ;  /* 0x000000871000720c */ /* 0x080fe40003f86270 */
[----:B------:R-:W1:Y:S01]  /*4fc0*/  LDSM.16.M88.4 R16, [R204+0x6000] ;  /* 0x00600000cc10783b */ /* 0x000e620000000200 */
[----:B------:R-:W-:-:S04]  /*4fd0*/  ISETP.GE.AND P1, PT, R20, R135, PT ;  /* 0x000000871400720c */ /* 0x000fc80003f26270 */
[----:B------:R-:W-:Y:S08]  /*4fe0*/  HMMA.16816.F32.BF16 R48, R8, R74, R48 ;  /* 0x0000004a0830723c */ /* 0x000ff00000041830 */
[----:B------:R-:W-:-:S08]  /*4ff0*/  FSEL R181, R52, -INF , !P1 ;  /* 0xff80000034b57808 */ /* 0x000fd00004800000 */
[----:B------:R-:W-:Y:S01]  /*5000*/  FSEL R97, R56, -INF , !P4 ;  /* 0xff80000038617808 */ /* 0x000fe20006000000 */
[C---:B--2---:R-:W-:Y:S01]  /*5010*/  HMMA.16816.F32.BF16 R44, R8.reuse, R12, R44 ;  /* 0x0000000c082c723c */ /* 0x044fe2000004182c */
[----:B------:R-:W-:Y:S02]  /*5020*/  FSEL R188, R58, -INF , !P5 ;  /* 0xff8000003abc7808 */ /* 0x000fe40006800000 */
[----:B------:R-:W-:Y:S02]  /*5030*/  ISETP.GE.AND P4, PT, R20, R134, PT ;  /* 0x000000861400720c */ /* 0x000fe40003f86270 */
[----:B------:R-:W-:Y:S02]  /*5040*/  ISETP.GE.AND P5, PT, R21, R135, PT ;  /* 0x000000871500720c */ /* 0x000fe40003fa6270 */
[C---:B------:R-:W-:Y:S01]  /*5050*/  IADD3 R20, R0.reuse, 0x28, RZ ;  /* 0x0000002800147810 */ /* 0x040fe20007ffe0ff */
[----:B------:R-:W-:Y:S01]  /*5060*/  HMMA.16816.F32.BF16 R32, R8, R14, R32 ;  /* 0x0000000e0820723c */ /* 0x000fe20000041820 */
[----:B------:R-:W-:-:S02]  /*5070*/  IADD3 R12, R0, 0x29, RZ ;  /* 0x00000029000c7810 */ /* 0x000fc40007ffe0ff */
[----:B------:R-:W-:Y:S02]  /*5080*/  FSEL R89, R57, -INF , !P3 ;  /* 0xff80000039597808 */ /* 0x000fe40005800000 */
[----:B------:R-:W-:Y:S02]  /*5090*/  FSEL R186, R59, -INF , !P2 ;  /* 0xff8000003bba7808 */ /* 0x000fe40005000000 */
[----:B------:R-:W-:Y:S02]  /*50a0*/  FSEL R182, R54, -INF , !P4 ;  /* 0xff80000036b67808 */ /* 0x000fe40006000000 */
[----:B------:R-:W-:Y:S01]  /*50b0*/  FSEL R179, R53, -INF , !P5 ;  /* 0xff80000035b37808 */ /* 0x000fe20006800000 */
[----:B-1----:R-:W-:Y:S01]  /*50c0*/  HMMA.16816.F32.BF16 R28, R8, R16, R28 ;  /* 0x00000010081c723c */ /* 0x002fe2000004181c */
[----:B------:R-:W-:Y:S02]  /*50d0*/  ISETP.GE.AND P3, PT, R21, R134, PT ;  /* 0x000000861500720c */ /* 0x000fe40003f66270 */
[----:B------:R-:W-:-:S02]  /*50e0*/  ISETP.GE.AND P2, PT, R20, R135, PT ;  /* 0x000000871400720c */ /* 0x000fc40003f46270 */
[C---:B------:R-:W-:Y:S02]  /*50f0*/  ISETP.GE.AND P4, PT, R12.reuse, R135, PT ;  /* 0x000000870c00720c */ /* 0x040fe40003f86270 */
[-C--:B------:R-:W-:Y:S01]  /*5100*/  ISETP.GE.AND P5, PT, R12, R134.reuse, PT ;  /* 0x000000860c00720c */ /* 0x080fe20003fa6270 */
[----:B------:R-:W-:Y:S01]  /*5110*/  HMMA.16816.F32.BF16 R24, R8, R18, R24 ;  /* 0x000000120818723c */ /* 0x000fe20000041818 */
[----:B------:R-:W-:Y:S02]  /*5120*/  ISETP.GE.AND P1, PT, R20, R134, PT ;  /* 0x000000861400720c */ /* 0x000fe40003f26270 */
[----:B------:R-:W-:Y:S01]  /*5130*/  IADD3 R12, R0, 0x30, RZ ;  /* 0x00000030000c7810 */ /* 0x000fe20007ffe0ff */
[----:B------:R-:W1:Y:S01]  /*5140*/  LDSM.16.M88.4 R20, [R204+0x6800] ;  /* 0x00680000cc14783b */ /* 0x000e620000000200 */
[----:B------:R-:W-:Y:S02]  /*5150*/  FSEL R184, R55, -INF , !P3 ;  /* 0xff80000037b87808 */ /* 0x000fe40005800000 */
[----:B------:R-:W-:-:S02]  /*5160*/  FSEL R183, R48, -INF , !P2 ;  /* 0xff80000030b77808 */ /* 0x000fc40005000000 */
[CC--:B------:R-:W-:Y:S02]  /*5170*/  ISETP.GE.AND P3, PT, R12.reuse, R135.reuse, PT ;  /* 0x000000870c00720c */ /* 0x0c0fe40003f66270 */
[----:B------:R-:W-:Y:S02]  /*5180*/  ISETP.GE.AND P2, PT, R12, R134, PT ;  /* 0x000000860c00720c */ /* 0x000fe40003f46270 */
[C---:B------:R-:W-:Y:S02]  /*5190*/  IADD3 R13, R0.reuse, 0x31, RZ ;  /* 0x00000031000d7810 */ /* 0x040fe40007ffe0ff */
[----:B------:R-:W-:Y:S02]  /*51a0*/  IADD3 R12, R0, 0x38, RZ ;  /* 0x00000038000c7810 */ /* 0x000fe40007ffe0ff */
[----:B------:R-:W-:Y:S02]  /*51b0*/  FSEL R146, R50, -INF , !P1 ;  /* 0xff80000032927808 */ /* 0x000fe40004800000 */
[----:B------:R-:W-:-:S02]  /*51c0*/  ISETP.GE.AND P1, PT, R13, R135, PT ;  /* 0x000000870d00720c */ /* 0x000fc40003f26270 */
[----:B------:R-:W-:Y:S02]  /*51d0*/  FSEL R49, R49, -INF , !P4 ;  /* 0xff80000031317808 */ /* 0x000fe40006000000 */
[----:B------:R-:W-:Y:S02]  /*51e0*/  FSEL R144, R51, -INF , !P5 ;  /* 0xff80000033907808 */ /* 0x000fe40006800000 */
[----:B------:R-:W-:Y:S02]  /*51f0*/  FSEL R137, R44, -INF , !P3 ;  /* 0xff8000002c897808 */ /* 0x000fe40005800000 */
[----:B------:R-:W-:Y:S02]  /*5200*/  ISETP.GE.AND P4, PT, R13, R134, PT ;  /* 0x000000860d00720c */ /* 0x000fe40003f86270 */
[----:B------:R-:W-:Y:S02]  /*5210*/  IADD3 R16, R0, 0x39, RZ ;  /* 0x0000003900107810 */ /* 0x000fe40007ffe0ff */
[----:B------:R-:W-:-:S02]  /*5220*/  ISETP.GE.AND P5, PT, R12, R135, PT ;  /* 0x000000870c00720c */ /* 0x000fc40003fa6270 */
[-C--:B------:R-:W-:Y:S02]  /*5230*/  ISETP.GE.AND P3, PT, R12, R134.reuse, PT ;  /* 0x000000860c00720c */ /* 0x080fe40003f66270 */
[----:B------:R-:W2:Y:S01]  /*5240*/  LDSM.16.M88.4 R12, [R204+0x7000] ;  /* 0x00700000cc0c783b */ /* 0x000ea20000000200 */
[----:B------:R-:W-:Y:S02]  /*5250*/  FSEL R148, R46, -INF , !P2 ;  /* 0xff8000002e947808 */ /* 0x000fe40005000000 */
[----:B------:R-:W-:Y:S02]  /*5260*/  FSEL R147, R45, -INF , !P1 ;  /* 0xff8000002d937808 */ /* 0x000fe40004800000 */
[C---:B------:R-:W-:Y:S02]  /*5270*/  ISETP.GE.AND P2, PT, R16.reuse, R135, PT ;  /* 0x000000871000720c */ /* 0x040fe40003f46270 */
[----:B------:R-:W-:Y:S02]  /*5280*/  ISETP.GE.AND P1, PT, R16, R134, PT ;  /* 0x000000861000720c */ /* 0x000fe40003f26270 */
[C---:B------:R-:W-:Y:S01]  /*5290*/  IADD3 R16, R0.reuse, 0x40, RZ ;  /* 0x0000004000107810 */ /* 0x040fe20007ffe0ff */
[----:B-1----:R-:W-:Y:S01]  /*52a0*/  HMMA.16816.F32.BF16 R120, R8, R20, R120 ;  /* 0x000000140878723c */ /* 0x002fe20000041878 */
[----:B------:R-:W-:-:S02]  /*52b0*/  IADD3 R17, R0, 0x41, RZ ;  /* 0x0000004100117810 */ /* 0x000fc40007ffe0ff */
[----:B------:R-:W-:Y:S02]  /*52c0*/  FSEL R162, R47, -INF , !P4 ;  /* 0xff8000002fa27808 */ /* 0x000fe40006000000 */
[----:B------:R-:W-:Y:S02]  /*52d0*/  FSEL R151, R32, -INF , !P5 ;  /* 0xff80000020977808 */ /* 0x000fe40006800000 */
[----:B------:R-:W-:Y:S01]  /*52e0*/  FSEL R160, R34, -INF , !P3 ;  /* 0xff80000022a07808 */ /* 0x000fe20005800000 */
[----:B------:R-:W-:Y:S01]  /*52f0*/  HMMA.16816.F32.BF16 R116, R8, R22, R116 ;  /* 0x000000160874723c */ /* 0x000fe20000041874 */
[----:B------:R-:W-:Y:S02]  /*5300*/  FSEL R149, R33, -INF , !P2 ;  /* 0xff80000021957808 */ /* 0x000fe40005000000 */
[C---:B------:R-:W-:Y:S02]  /*5310*/  ISETP.GE.AND P4, PT, R16.reuse, R135, PT ;  /* 0x000000871000720c */ /* 0x040fe40003f86270 */
[----:B------:R-:W-:-:S02]  /*5320*/  ISETP.GE.AND P5, PT, R16, R134, PT ;  /* 0x000000861000720c */ /* 0x000fc40003fa6270 */
[C---:B------:R-:W-:Y:S02]  /*5330*/  ISETP.GE.AND P3, PT, R17.reuse, R135, PT ;  /* 0x000000871100720c */ /* 0x040fe40003f66270 */
[----:B------:R-:W-:Y:S02]  /*5340*/  ISETP.GE.AND P2, PT, R17, R134, PT ;  /* 0x000000861100720c */ /* 0x000fe40003f46270 */
[----:B------:R-:W1:Y:S01]  /*5350*/  LDSM.16.M88.4 R16, [R204+0x7800] ;  /* 0x00780000cc10783b */ /* 0x000e620000000200 */
[----:B------:R-:W-:Y:S01]  /*5360*/  IADD3 R32, R0, 0x48, RZ ;  /* 0x0000004800207810 */ /* 0x000fe20007ffe0ff */
[----:B------:R-:W-:-:S04]  /*5370*/  DEPBAR.LE SB0, 0x0 ;  /* 0x000080000000791a */ /* 0x000fc80000000000 */
[----:B------:R-:W-:Y:S02]  /*5380*/  IADD3 R20, R0, 0x49, RZ ;  /* 0x0000004900147810 */ /* 0x000fe40007ffe0ff */
[----:B------:R-:W-:Y:S02]  /*5390*/  FSEL R154, R35, -INF , !P1 ;  /* 0xff800000239a7808 */ /* 0x000fe40004800000 */
[----:B------:R-:W-:Y:S01]  /*53a0*/  FSEL R167, R28, -INF , !P4 ;  /* 0xff8000001ca77808 */ /* 0x000fe20006000000 */
[----:B--2---:R-:W-:Y:S01]  /*53b0*/  HMMA.16816.F32.BF16 R112, R8, R12, R112 ;  /* 0x0000000c0870723c */ /* 0x004fe20000041870 */
[----:B------:R-:W-:Y:S02]  /*53c0*/  FSEL R180, R30, -INF , !P5 ;  /* 0xff8000001eb47808 */ /* 0x000fe40006800000 */
[----:B------:R-:W-:Y:S02]  /*53d0*/  FSEL R161, R29, -INF , !P3 ;  /* 0xff8000001da17808 */ /* 0x000fe40005800000 */
[----:B------:R-:W-:-:S02]  /*53e0*/  ISETP.GE.AND P1, PT, R32, R135, PT ;  /* 0x000000872000720c */ /* 0x000fc40003f26270 */
[-C--:B------:R-:W-:Y:S01]  /*53f0*/  ISETP.GE.AND P4, PT, R32, R134.reuse, PT ;  /* 0x000000862000720c */ /* 0x080fe20003f86270 */
[----:B------:R-:W-:Y:S01]  /*5400*/  HMMA.16816.F32.BF16 R108, R8, R14, R108 ;  /* 0x0000000e086c723c */ /* 0x000fe2000004186c */
[C---:B------:R-:W-:Y:S02]  /*5410*/  ISETP.GE.AND P5, PT, R20.reuse, R135, PT ;  /* 0x000000871400720c */ /* 0x040fe40003fa6270 */
[----:B------:R-:W-:Y:S02]  /*5420*/  ISETP.GE.AND P3, PT, R20, R134, PT ;  /* 0x000000861400720c */ /* 0x000fe40003f66270 */
[C---:B------:R-:W-:Y:S02]  /*5430*/  IADD3 R20, R0.reuse, 0x50, RZ ;  /* 0x0000005000147810 */ /* 0x040fe40007ffe0ff */
[----:B------:R-:W-:Y:S02]  /*5440*/  IADD3 R21, R0, 0x51, RZ ;  /* 0x0000005100157810 */ /* 0x000fe40007ffe0ff */
[----:B------:R-:W-:-:S02]  /*5450*/  FSEL R166, R31, -INF , !P2 ;  /* 0xff8000001fa67808 */ /* 0x000fc40005000000 */
[----:B------:R-:W-:Y:S02]  /*5460*/  FSEL R163, R24, -INF , !P1 ;  /* 0xff80000018a37808 */ /* 0x000fe40004800000 */
[----:B------:R-:W-:Y:S02]  /*5470*/  FSEL R170, R26, -INF , !P4 ;  /* 0xff8000001aaa7808 */ /* 0x000fe40006000000 */
[CC--:B------:R-:W-:Y:S02]  /*5480*/  ISETP.GE.AND P2, PT, R20.reuse, R135.reuse, PT ;  /* 0x000000871400720c */ /* 0x0c0fe40003f46270 */
[----:B------:R-:W-:Y:S02]  /*5490*/  ISETP.GE.AND P1, PT, R20, R134, PT ;  /* 0x000000861400720c */ /* 0x000fe40003f26270 */
[----:B------:R-:W-:Y:S01]  /*54a0*/  ISETP.GE.AND P4, PT, R21, R135, PT ;  /* 0x000000871500720c */ /* 0x000fe20003f86270 */
[----:B-1----:R-:W-:Y:S01]  /*54b0*/  HMMA.16816.F32.BF16 R104, R8, R16, R104 ;  /* 0x000000100868723c */ /* 0x002fe20000041868 */
[----:B------:R-:W-:-:S02]  /*54c0*/  IADD3 R20, R0, 0x58, RZ ;  /* 0x0000005800147810 */ /* 0x000fc40007ffe0ff */
[----:B------:R-:W-:Y:S02]  /*54d0*/  IADD3 R12, R0, 0x59, RZ ;  /* 0x00000059000c7810 */ /* 0x000fe40007ffe0ff */
[----:B------:R-:W-:Y:S02]  /*54e0*/  FSEL R178, R27, -INF , !P3 ;  /* 0xff8000001bb27808 */ /* 0x000fe40005800000 */
[----:B------:R-:W-:Y:S01]  /*54f0*/  FSEL R177, R120, -INF , !P2 ;  /* 0xff80000078b17808 */ /* 0x000fe20005000000 */
[----:B------:R-:W-:Y:S01]  /*5500*/  HMMA.16816.F32.BF16 R100, R8, R18, R100 ;  /* 0x000000120864723c */ /* 0x000fe20000041864 */
[----:B------:R-:W-:Y:S02]  /*5510*/  FSEL R176, R122, -INF , !P1 ;  /* 0xff8000007ab07808 */ /* 0x000fe40004800000 */
[----:B------:R-:W-:Y:S02]  /*5520*/  FSEL R175, R121, -INF , !P4 ;  /* 0xff80000079af7808 */ /* 0x000fe40006000000 */
[----:B------:R-:W-:-:S02]  /*5530*/  ISETP.GE.AND P3, PT, R20, R135, PT ;  /* 0x000000871400720c */ /* 0x000fc40003f66270 */
[-C--:B------:R-:W-:Y:S02]  /*5540*/  ISETP.GE.AND P2, PT, R20, R134.reuse, PT ;  /* 0x000000861400720c */ /* 0x080fe40003f46270 */
[C---:B------:R-:W-:Y:S02]  /*5550*/  ISETP.GE.AND P1, PT, R12.reuse, R135, PT ;  /* 0x000000870c00720c */ /* 0x040fe40003f26270 */
[----:B------:R-:W-:Y:S02]  /*5560*/  ISETP.GE.AND P4, PT, R12, R134, PT ;  /* 0x000000860c00720c */ /* 0x000fe40003f86270 */
[C---:B------:R-:W-:Y:S02]  /*5570*/  IADD3 R12, R0.reuse, 0x60, RZ ;  /* 0x00000060000c7810 */ /* 0x040fe40007ffe0ff */
[----:B------:R-:W-:Y:S02]  /*5580*/  IADD3 R13, R0, 0x61, RZ ;  /* 0x00000061000d7810 */ /* 0x000fe40007ffe0ff */
[----:B------:R-:W-:-:S02]  /*5590*/  FSEL R171, R116, -INF , !P3 ;  /* 0xff80000074ab7808 */ /* 0x000fc40005800000 */
[----:B------:R-:W-:Y:S02]  /*55a0*/  FSEL R168, R118, -INF , !P2 ;  /* 0xff80000076a87808 */ /* 0x000fe40005000000 */
[----:B------:R-:W-:Y:S02]  /*55b0*/  FSEL R169, R117, -INF , !P1 ;  /* 0xff80000075a97808 */ /* 0x000fe40004800000 */
[----:B------:R-:W-:Y:S01]  /*55c0*/  FSEL R165, R25, -INF , !P5 ;  /* 0xff80000019a57808 */ /* 0x000fe20006800000 */
[----:B------:R-:W-:Y:S01]  /*55d0*/  BAR.SYNC.DEFER_BLOCKING 0x0 ;  /* 0x0000000000007b1d */ /* 0x000fe20000010000 */
[-C--:B------:R-:W-:Y:S02]  /*55e0*/  ISETP.GE.AND P3, PT, R12, R134.reuse, PT ;  /* 0x000000860c00720c */ /* 0x080fe40003f66270 */
[C---:B------:R-:W-:Y:S02]  /*55f0*/  ISETP.GE.AND P2, PT, R13.reuse, R135, PT ;  /* 0x000000870d00720c */ /* 0x040fe40003f46270 */
[----:B------:R-:W-:-:S02]  /*5600*/  ISETP.GE.AND P1, PT, R13, R134, PT ;  /* 0x000000860d00720c */ /* 0x000fc40003f26270 */
[----:B------:R-:W-:Y:S02]  /*5610*/  ISETP.GE.AND P5, PT, R21, R134, PT ;  /* 0x000000861500720c */ /* 0x000fe40003fa6270 */
[----:B------:R-:W-:Y:S02]  /*5620*/  IADD3 R13, R0, 0x69, RZ ;  /* 0x00000069000d7810 */ /* 0x000fe40007ffe0ff */
[----:B------:R-:W-:Y:S02]  /*5630*/  FSEL R158, R114, -INF , !P3 ;  /* 0xff800000729e7808 */ /* 0x000fe40005800000 */
[----:B------:R-:W-:Y:S02]  /*5640*/  FSEL R174, R123, -INF , !P5 ;  /* 0xff8000007bae7808 */ /* 0x000fe40006800000 */
[-C--:B------:R-:W-:Y:S02]  /*5650*/  ISETP.GE.AND P3, PT, R13, R135.reuse, PT ;  /* 0x000000870d00720c */ /* 0x080fe40003f66270 */
[----:B------:R-:W-:-:S02]  /*5660*/  ISETP.GE.AND P5, PT, R12, R135, PT ;  /* 0x000000870c00720c */ /* 0x000fc40003fa6270 */
[C---:B------:R-:W-:Y:S02]  /*5670*/  IADD3 R8, R0.reuse, 0x71, RZ ;  /* 0x0000007100087810 */ /* 0x040fe40007ffe0ff */
[----:B------:R-:W-:Y:S02]  /*5680*/  IADD3 R12, R0, 0x68, RZ ;  /* 0x00000068000c7810 */ /* 0x000fe40007ffe0ff */
[----:B------:R-:W-:Y:S02]  /*5690*/  FSEL R153, R109, -INF , !P3 ;  /* 0xff8000006d997808 */ /* 0x000fe40005800000 */
[----:B------:R-:W-:Y:S02]  /*56a0*/  FSEL R164, R119, -INF , !P4 ;  /* 0xff80000077a47808 */ /* 0x000fe40006000000 */
[----:B------:R-:W-:Y:S02]  /*56b0*/  FSEL R159, R112, -INF , !P5 ;  /* 0xff800000709f7808 */ /* 0x000fe40006800000 */
[----:B------:R-:W-:-:S02]  /*56c0*/  ISETP.GE.AND P3, PT, R8, R134, PT ;  /* 0x000000860800720c */ /* 0x000fc40003f66270 */
[C---:B------:R-:W-:Y:S02]  /*56d0*/  ISETP.GE.AND P4, PT, R12.reuse, R135, PT ;  /* 0x000000870c00720c */ /* 0x040fe40003f86270 */
[----:B------:R-:W-:Y:S02]  /*56e0*/  ISETP.GE.AND P5, PT, R12, R134, PT ;  /* 0x000000860c00720c */ /* 0x000fe40003fa6270 */
[----:B------:R-:W-:Y:S02]  /*56f0*/  IADD3 R12, R0, 0x70, RZ ;  /* 0x00000070000c7810 */ /* 0x000fe40007ffe0ff */
[----:B------:R-:W-:Y:S02]  /*5700*/  FSEL R138, R107, -INF , !P3 ;  /* 0xff8000006b8a7808 */ /* 0x000fe40005800000 */
[----:B------:R-:W-:Y:S02]  /*5710*/  FSEL R157, R113, -INF , !P2 ;  /* 0xff800000719d7808 */ /* 0x000fe40005000000 */
[----:B------:R-:W-:-:S02]  /*5720*/  FSEL R156, R115, -INF , !P1 ;  /* 0xff800000739c7808 */ /* 0x000fc40004800000 */
[----:B------:R-:W-:Y:S02]  /*5730*/  ISETP.GT.AND P3, PT, R229, R224, PT ;  /* 0x000000e0e500720c */ /* 0x000fe40003f64270 */
[----:B------:R-:W-:Y:S02]  /*5740*/  ISETP.GE.AND P2, PT, R13, R134, PT ;  /* 0x000000860d00720c */ /* 0x000fe40003f46270 */
[-C--:B------:R-:W-:Y:S02]  /*5750*/  ISETP.GE.AND P1, PT, R12, R135.reuse, PT ;  /* 0x000000870c00720c */ /* 0x080fe40003f26270 */
[----:B------:R-:W-:Y:S02]  /*5760*/  IADD3 R9, R0, 0x78, RZ ;  /* 0x0000007800097810 */ /* 0x000fe40007ffe0ff */
[----:B------:R-:W-:Y:S02]  /*5770*/  FSEL R152, R110, -INF , !P5 ;  /* 0xff8000006e987808 */ /* 0x000fe40006800000 */
[----:B------:R-:W-:-:S02]  /*5780*/  ISETP.GE.AND P5, PT, R8, R135, PT ;  /* 0x000000870800720c */ /* 0x000fc40003fa6270 */
[----:B------:R-:W-:Y:S02]  /*5790*/  FSEL R155, R108, -INF , !P4 ;  /* 0xff8000006c9b7808 */ /* 0x000fe40006000000 */
[----:B------:R-:W-:Y:S02]  /*57a0*/  FSEL R150, R111, -INF , !P2 ;  /* 0xff8000006f967808 */ /* 0x000fe40005000000 */
[----:B------:R-:W-:Y:S02]  /*57b0*/  FSEL R8, R71, -INF , !P6 ;  /* 0xff80000047087808 */ /* 0x000fe40007000000 */
[----:B------:R-:W-:Y:S02]  /*57c0*/  FSEL R145, R104, -INF , !P1 ;  /* 0xff80000068917808 */ /* 0x000fe40004800000 */
[----:B------:R-:W-:Y:S02]  /*57d0*/  ISETP.GE.AND P4, PT, R12, R134, PT ;  /* 0x000000860c00720c */ /* 0x000fe40003f86270 */
[----:B------:R-:W-:-:S02]  /*57e0*/  ISETP.GE.AND P6, PT, R9, R135, PT ;  /* 0x000000870900720c */ /* 0x000fc40003fc6270 */
[----:B------:R-:W-:Y:S02]  /*57f0*/  ISETP.GE.AND P2, PT, R9, R134, PT ;  /* 0x000000860900720c */ /* 0x000fe40003f46270 */
[C---:B------:R-:W-:Y:S02]  /*5800*/  ISETP.GE.AND P1, PT, R0.reuse, R135, PT ;  /* 0x000000870000720c */ /* 0x040fe40003f26270 */
[----:B------:R-:W-:Y:S02]  /*5810*/  IADD3 R9, R0, 0x79, RZ ;  /* 0x0000007900097810 */ /* 0x000fe40007ffe0ff */
[----:B------:R-:W-:Y:S02]  /*5820*/  FSEL R140, R106, -INF , !P4 ;  /* 0xff8000006a8c7808 */ /* 0x000fe40006000000 */
[----:B------:R-:W-:Y:S02]  /*5830*/  FSEL R143, R105, -INF , !P5 ;  /* 0xff800000698f7808 */ /* 0x000fe40006800000 */
[----:B------:R-:W-:-:S02]  /*5840*/  FSEL R68, R68, -INF , !P1 ;  /* 0xff80000044447808 */ /* 0x000fc40004800000 */
[-C--:B------:R-:W-:Y:S02]  /*5850*/  ISETP.GE.AND P4, PT, R0, R134.reuse, PT ;  /* 0x000000860000720c */ /* 0x080fe40003f86270 */
[C---:B------:R-:W-:Y:S02]  /*5860*/  ISETP.GE.AND P5, PT, R9.reuse, R135, PT ;  /* 0x000000870900720c */ /* 0x040fe40003fa6270 */
[----:B------:R-:W-:Y:S02]  /*5870*/  ISETP.GE.AND P1, PT, R9, R134, PT ;  /* 0x000000860900720c */ /* 0x000fe40003f26270 */
[----:B------:R-:W-:Y:S02]  /*5880*/  LOP3.LUT R0, R6, R41, RZ, 0xfc, !PT ;  /* 0x0000002906007212 */ /* 0x000fe400078efcff */
[----:B------:R-:W-:Y:S02]  /*5890*/  FSEL R70, R70, -INF , !P4 ;  /* 0xff80000046467808 */ /* 0x000fe40006000000 */
[----:B------:R-:W-:-:S02]  /*58a0*/  FSEL R141, R100, -INF , !P6 ;  /* 0xff800000648d7808 */ /* 0x000fc40007000000 */
[----:B------:R-:W-:Y:S02]  /*58b0*/  FSEL R136, R102, -INF , !P2 ;  /* 0xff80000066887808 */ /* 0x000fe40005000000 */
[----:B------:R-:W-:Y:S02]  /*58c0*/  FSEL R139, R101, -INF , !P5 ;  /* 0xff800000658b7808 */ /* 0x000fe40006800000 */
[----:B------:R-:W-:Y:S01]  /*58d0*/  FSEL R66, R103, -INF , !P1 ;  /* 0xff80000067427808 */ /* 0x000fe20004800000 */
[----:B------:R-:W-:Y:S05]  /*58e0*/  @!P3 BRA `(.L_x_1502) ;  /* 0x00000e200000b947 */ /* 0x000fea0003800000 */
[----:B------:R-:W-:Y:S05]  /*58f0*/  @!P0 BRA `(.L_x_1503) ;  /* 0x0000039000008947 */ /* 0x000fea0003800000 */
[----:B------:R-:W1:Y:S01]  /*5900*/  I2F.RP R10, R39 ;  /* 0x00000027000a7306 */ /* 0x000e620000209400 */
[----:B------:R-:W-:Y:S02]  /*5910*/  IADD3 R12, R3, -0x80, RZ ;  /* 0xffffff80030c7810 */ /* 0x000fe40007ffe0ff */
[----:B------:R-:W-:Y:S02]  /*5920*/  IABS R9, R3 ;  /* 0x0000000300097213 */ /* 0x000fe40000000000 */
[----:B------:R-:W-:-:S02]  /*5930*/  IABS R6, R12 ;  /* 0x0000000c00067213 */ /* 0x000fc40000000000 */
[----:B------:R-:W-:Y:S02]  /*5940*/  LOP3.LUT R3, R3, c[0x0][0x2d0], RZ, 0x3c, !PT ;  /* 0x0000b40003037a12 */ /* 0x000fe400078e3cff */
[----:B------:R-:W-:Y:S02]  /*5950*/  LOP3.LUT R12, R12, c[0x0][0x2d0], RZ, 0x3c, !PT ;  /* 0x0000b4000c0c7a12 */ /* 0x000fe400078e3cff */
        /* <DEDUP_REMOVED lines=13> */
[C---:B------:R-:W-:Y:S01]  /*5a30*/  IMAD R4, R39.reuse, R4, R6 ;  /* 0x0000000427047224 */ /* 0x040fe200078e0206 */
[----:B------:R-:W-:Y:S02]  /*5a40*/  LOP3.LUT R6, RZ, c[0x0][0x2d0], RZ, 0x33, !PT ;  /* 0x0000b400ff067a12 */ /* 0x000fe400078e33ff */
[C---:B------:R-:W-:Y:S02]  /*5a50*/  ISETP.GT.U32.AND P1, PT, R39.reuse, R10, PT ;  /* 0x0000000a2700720c */ /* 0x040fe40003f24070 */
[----:B------:R-:W-:-:S11]  /*5a60*/  ISETP.GT.U32.AND P2, PT, R39, R4, PT ;  /* 0x000000042700720c */ /* 0x000fd60003f44070 */
[----:B------:R-:W-:Y:S01]  /*5a70*/  @!P1 IMAD.IADD R10, R10, 0x1, -R39 ;  /* 0x000000010a0a9824 */ /* 0x000fe200078e0a27 */
[----:B------:R-:W-:Y:S02]  /*5a80*/  @!P1 IADD3 R13, R13, 0x1, RZ ;  /* 0x000000010d0d9810 */ /* 0x000fe40007ffe0ff */
[-C--:B------:R-:W-:Y:S02]  /*5a90*/  @!P2 IADD3 R4, R4, -R39.reuse, RZ ;  /* 0x800000270404a210 */ /* 0x080fe40007ffe0ff */
[-C--:B------:R-:W-:Y:S02]  /*5aa0*/  ISETP.GE.U32.AND P6, PT, R10, R39.reuse, PT ;  /* 0x000000270a00720c */ /* 0x080fe40003fc6070 */
[----:B------:R-:W-:Y:S02]  /*5ab0*/  ISETP.GE.U32.AND P5, PT, R4, R39, PT ;  /* 0x000000270400720c */ /* 0x000fe40003fa6070 */
[----:B------:R-:W-:Y:S02]  /*5ac0*/  ISETP.GE.AND P1, PT, R12, RZ, PT ;  /* 0x000000ff0c00720c */ /* 0x000fe40003f26270 */
[----:B------:R-:W-:-:S02]  /*5ad0*/  @!P2 IADD3 R11, R11, 0x1, RZ ;  /* 0x000000010b0ba810 */ /* 0x000fc40007ffe0ff */
[----:B------:R-:W-:-:S05]  /*5ae0*/  ISETP.NE.AND P2, PT, RZ, c[0x0][0x2d0], PT ;  /* 0x0000b400ff007a0c */ /* 0x000fca0003f45270 */
        /* <DEDUP_REMOVED lines=18> */
[----:B--2---:R-:W-:-:S04]  /*5c10*/  IMAD.IADD R9, R9, 0x1, -R4 ;  /* 0x0000000109097824 */ /* 0x004fc800078e0a04 */
[----:B------:R-:W-:Y:S01]  /*5c20*/  IMAD.WIDE.U32 R12, R9, c[0x0][0x180], R10 ;  /* 0x00006000090c7a25 */ /* 0x000fe200078e000a */
[----:B------:R-:W-:-:S04]  /*5c30*/  SHF.R.S32.HI R4, RZ, 0x1f, R9 ;  /* 0x0000001fff047819 */ /* 0x000fc80000011409 */
[----:B------:R-:W-:Y:S01]  /*5c40*/  MOV R11, R12 ;  /* 0x0000000c000b7202 */ /* 0x000fe20000000f00 */
[----:B------:R-:W-:-:S04]  /*5c50*/  IMAD R4, R4, c[0x0][0x180], RZ ;  /* 0x0000600004047a24 */ /* 0x000fc800078e02ff */
[----:B------:R-:W-:-:S04]  /*5c60*/  IMAD R4, R9, c[0x0][0x184], R4 ;  /* 0x0000610009047a24 */ /* 0x000fc800078e0204 */
[----:B------:R-:W-:Y:S01]  /*5c70*/  IMAD.IADD R10, R13, 0x1, R4 ;  /* 0x000000010d0a7824 */ /* 0x000fe200078e0204 */
[----:B------:R-:W-:Y:S05]  /*5c80*/  BRA `(.L_x_1504) ;  /* 0x0000002000007947 */ /* 0x000fea0003800000 */
.L_x_1503:
[----:B------:R-:W-:-:S04]  /*5c90*/  LEA R11, -R4, RZ, 0x7 ;  /* 0x000000ff040b7211 */ /* 0x000fc800078e39ff */
[----:B------:R-:W-:Y:S02]  /*5ca0*/  SHF.R.S32.HI R10, RZ, 0x1f, R11 ;  /* 0x0000001fff0a7819 */ /* 0x000fe4000001140b */
.L_x_1504:
        /* <DEDUP_REMOVED lines=8> */
[----:B------:R-:W-:Y:S01]  /*5d30*/  @!P4 LEA R34, P6, R4, c[0x0][0x168], 0x1 ;  /* 0x00005a000422ca11 */ /* 0x000fe200078c08ff */
[----:B------:R-:W-:Y:S01]  /*5d40*/  @!P4 IMAD.X R3, R10, 0x1, R133, P1 ;  /* 0x000000010a03c824 */ /* 0x000fe200008e0685 */
[----:B------:R-:W-:-:S04]  /*5d50*/  @!P2 IADD3 R13, P1, R11, R2, RZ ;  /* 0x000000020b0da210 */ /* 0x000fc80007f3e0ff */
[----:B------:R-:W-:Y:S01]  /*5d60*/  @!P4 LEA.HI.X R35, R4, c[0x0][0x16c], R3, 0x1, P6 ;  /* 0x00005b000423ca11 */ /* 0x000fe200030f0c03 */
[--C-:B------:R-:W-:Y:S01]  /*5d70*/  @!P2 IMAD.X R4, R10, 0x1, R133.reuse, P1 ;  /* 0x000000010a04a824 */ /* 0x100fe200008e0685 */
[C---:B------:R-:W-:Y:S01]  /*5d80*/  @!P2 LEA R22, P1, R13.reuse, c[0x0][0x168], 0x1 ;  /* 0x00005a000d16aa11 */ /* 0x040fe200078208ff */
        /* <DEDUP_REMOVED lines=11> */
[----:B------:R-:W-:Y:S01]  /*5e40*/  @!P2 IMAD.X R3, R6, 0x1, R133, P1 ;  /* 0x000000010603a824 */ /* 0x000fe200008e0685 */
[C---:B------:R-:W-:Y:S01]  /*5e50*/  @!P2 LEA R20, P1, R4.reuse, c[0x0][0x168], 0x1 ;  /* 0x00005a000414aa11 */ /* 0x040fe200078208ff */
[----:B------:R-:W-:Y:S01]  /*5e60*/  IMAD.X R6, R225, 0x1, R6, P5 ;  /* 0x00000001e1067824 */ /* 0x000fe200028e0606 */
[CC--:B------:R-:W-:Y:S01]  /*5e70*/  @!P4 IADD3 R12, P5, R9.reuse, R2.reuse, RZ ;  /* 0x00000002090cc210 */ /* 0x0c0fe20007fbe0ff */
        /* <DEDUP_REMOVED lines=11> */
[----:B------:R-:W-:Y:S01]  /*5f30*/  @!P2 IMAD.X R3, R6, 0x1, R133, P1 ;  /* 0x000000010603a824 */ /* 0x000fe200008e0685 */
[C---:B------:R-:W-:Y:S01]  /*5f40*/  @!P2 LEA R18, P1, R4.reuse, c[0x0][0x168], 0x1 ;  /* 0x00005a000412aa11 */ /* 0x040fe200078208ff */
        /* <DEDUP_REMOVED lines=16> */
[C---:B------:R-:W-:Y:S01]  /*6050*/  @!P2 LEA R16, P1, R9.reuse, c[0x0][0x168], 0x1 ;  /* 0x00005a000910aa11 */ /* 0x040fe200078208ff */
        /* <DEDUP_REMOVED lines=59> */
[----:B------:R-:W-:Y:S02]  /*6410*/  @!P2 LEA.HI.X R51, R6, c[0x0][0x16c], R9, 0x1, P1 ;  /* 0x00005b000633aa11 */ /* 0x000fe400008f0c09 */
[----:B--2---:R-:W-:Y:S01]  /*6420*/  @!P4 LEA R34, P1, R12, c[0x0][0x168], 0x1 ;  /* 0x00005a000c22ca11 */ /* 0x004fe200078208ff */
        /* <DEDUP_REMOVED lines=36> */
[----:B------:R-:W-:-:S04]  /*6670*/  LEA R12, P1, R3, c[0x0][0x168], 0x1 ;  /* 0x00005a00030c7a11 */ /* 0x000fc800078208ff */
[----:B------:R-:W-:-:S05]  /*6680*/  LEA.HI.X R13, R3, c[0x0][0x16c], R4, 0x1, P1 ;  /* 0x00005b00030d7a11 */ /* 0x000fca00008f0c04 */
[----:B------:R-:W-:Y:S01]  /*6690*/  @!PT LDS RZ, [RZ] ;  /* 0x00000000fffff984 */ /* 0x000fe20000000800 */
[----:B------:R-:W-:Y:S01]  /*66a0*/  @!PT LDS RZ, [RZ] ;  /* 0x00000000fffff984 */ /* 0x000fe20000000800 */
[----:B------:R-:W-:Y:S01]  /*66b0*/  @!PT LDS RZ, [RZ] ;  /* 0x00000000fffff984 */ /* 0x000fe20000000800 */
[----:B------:R2:W-:Y:S04]  /*66c0*/  LDGSTS.E.BYPASS.LTC128B.128 [R230+0xb800], [R12.64+0x80] ;  /* 0x0b8000800ce67fae */ /* 0x0005e8000b901d4e */
.L_x_1506:
[----:B------:R-:W-:Y:S05]  /*66d0*/  BSYNC B0 ;  /* 0x0000000000007941 */ /* 0x000fea0003800000 */
.L_x_1505:
[----:B------:R-:W0:Y:S01]  /*66e0*/  LDGDEPBAR ;  /* 0x00000000000079af */ /* 0x000e220000000000 */
[----:B------:R-:W-:-:S04]  /*66f0*/  IADD3 R2, P1, R11, R2, RZ ;  /* 0x000000020b027210 */ /* 0x000fc80007f3e0ff */
[----:B------:R-:W-:Y:S02]  /*6700*/  IADD3.X R133, R10, R133, RZ, P1, !PT ;  /* 0x000000850a857210 */ /* 0x000fe40000ffe4ff */
.L_x_1502:
        /* <DEDUP_REMOVED lines=62> */
[----:B------:R-:W-:Y:S01]  /*6af0*/  SHF.L.U32 R216, R0, 0x1, RZ ;  /* 0x0000000100d87819 */ /* 0x000fe200000006ff */
[----:B------:R-:W3:Y:S03]  /*6b00*/  SHFL.BFLY PT, R9, R6, 0x2, 0x1f ;  /* 0x0c401f0006097f89 */ /* 0x000ee600000e0000 */
[-C--:B------:R-:W-:Y:S01]  /*6b10*/  LEA R214, R7, R216.reuse, 0x1 ;  /* 0x000000d807d67211 */ /* 0x080fe200078e08ff */
[----:B------:R-:W4:Y:S01]  /*6b20*/  SHFL.BFLY PT, R4, R11, 0x2, 0x1f ;  /* 0x0c401f000b047f89 */ /* 0x000f2200000e0000 */
[----:B------:R-:W-:-:S02]  /*6b30*/  LEA R213, R5, R216, 0x1 ;  /* 0x000000d805d57211 */ /* 0x000fc400078e08ff */
[----:B------:R-:W-:Y:S01]  /*6b40*/  LEA R212, R5, R214, 0x1 ;  /* 0x000000d605d47211 */ /* 0x000fe200078e08ff */
[----:B------:R-:W-:Y:S04]  /*6b50*/  LDSM.16.MT88.4 R100, [R216+0x10000] ;  /* 0x01000000d864783b */ /* 0x000fe80000004200 */
[----:B------:R-:W-:Y:S04]  /*6b60*/  LDSM.16.MT88.4 R92, [R212+0xc000] ;  /* 0x00c00000d45c783b */ /* 0x000fe80000004200 */
[----:B------:R-:W-:Y:S04]  /*6b70*/  LDSM.16.MT88.4 R84, [R213+0xc000] ;  /* 0x00c00000d554783b */ /* 0x000fe80000004200 */
[----:B------:R-:W-:Y:S01]  /*6b80*/  LDSM.16.MT88.4 R124, [R214+0x10000] ;  /* 0x01000000d67c783b */ /* 0x000fe20000004200 */
[----:B---3--:R-:W-:-:S03]  /*6b90*/  FMNMX.FTZ R9, R6, R9, !PT ;  /* 0x0000000906097209 */ /* 0x008fc60007810000 */
[----:B------:R-:W-:Y:S01]  /*6ba0*/  LDSM.16.MT88.4 R112, [R213+0x10000] ;  /* 0x01000000d570783b */ /* 0x000fe20000004200 */
[----:B----4-:R-:W-:-:S03]  /*6bb0*/  FMNMX.FTZ R4, R11, R4, !PT ;  /* 0x000000040b047209 */ /* 0x010fc60007810000 */
[----:B------:R-:W3:Y:S04]  /*6bc0*/  SHFL.BFLY PT, R132, R9, 0x1, 0x1f ;  /* 0x0c201f0009847f89 */ /* 0x000ee800000e0000 */
[----:B------:R-:W4:Y:S04]  /*6bd0*/  SHFL.BFLY PT, R3, R4, 0x1, 0x1f ;  /* 0x0c201f0004037f89 */ /* 0x000f2800000e0000 */
[----:B-12---:R-:W-:Y:S04]  /*6be0*/  LDSM.16.MT88.4 R12, [R212+0xc800] ;  /* 0x00c80000d40c783b */ /* 0x006fe80000004200 */
[----:B------:R-:W-:Y:S04]  /*6bf0*/  LDSM.16.MT88.4 R24, [R216+0xc800] ;  /* 0x00c80000d818783b */ /* 0x000fe80000004200 */
[----:B------:R-:W-:Y:S04]  /*6c00*/  LDSM.16.MT88.4 R20, [R214+0xc800] ;  /* 0x00c80000d614783b */ /* 0x000fe80000004200 */
[----:B------:R-:W-:Y:S01]  /*6c10*/  LDSM.16.MT88.4 R16, [R213+0xc800] ;  /* 0x00c80000d510783b */ /* 0x000fe20000004200 */
[----:B---3--:R-:W-:-:S03]  /*6c20*/  FMNMX.FTZ R132, R9, R132, !PT ;  /* 0x0000008409847209 */ /* 0x008fc60007810000 */
[----:B------:R-:W-:Y:S01]  /*6c30*/  LDSM.16.MT88.4 R32, [R214+0x10800] ;  /* 0x01080000d620783b */ /* 0x000fe20000004200 */
[----:B----4-:R-:W-:Y:S01]  /*6c40*/  FMNMX.FTZ R3, R4, R3, !PT ;  /* 0x0000000304037209 */ /* 0x010fe20007810000 */
[C---:B------:R-:W-:Y:S01]  /*6c50*/  FMUL.FTZ R142, R132.reuse, c[0x0][0x23c] ;  /* 0x00008f00848e7a20 */ /* 0x040fe20000410000 */
[----:B------:R-:W-:Y:S01]  /*6c60*/  FSETP.NEU.FTZ.AND P1, PT, R132, -INF , PT ;  /* 0xff8000008400780b */ /* 0x000fe20003f3d000 */
[----:B------:R-:W-:Y:S02]  /*6c70*/  LDSM.16.MT88.4 R4, [R212+0x10000] ;  /* 0x01000000d404783b */ /* 0x000fe40000004200 */
[C---:B------:R-:W-:Y:S01]  /*6c80*/  FMUL.FTZ R67, R3.reuse, c[0x0][0x23c] ;  /* 0x00008f0003437a20 */ /* 0x040fe20000410000 */
[----:B------:R-:W-:Y:S01]  /*6c90*/  FSEL R142, R142, RZ, P1 ;  /* 0x000000ff8e8e7208 */ /* 0x000fe20000800000 */
[----:B------:R-:W-:Y:S01]  /*6ca0*/  LDSM.16.MT88.4 R28, [R213+0x10800] ;  /* 0x01080000d51c783b */ /* 0x000fe20000004200 */
[----:B------:R-:W-:-:S03]  /*6cb0*/  FSETP.NEU.FTZ.AND P1, PT, R3, -INF , PT ;  /* 0xff8000000300780b */ /* 0x000fc60003f3d000 */
[--C-:B------:R-:W-:Y:S01]  /*6cc0*/  FFMA.FTZ R56, R65, c[0x0][0x23c], -R142.reuse ;  /* 0x00008f0041387a23 */ /* 0x100fe2000001088e */
[----:B------:R-:W-:Y:S01]  /*6cd0*/  FSEL R67, R67, RZ, P1 ;  /* 0x000000ff43437208 */ /* 0x000fe20000800000 */
[--C-:B------:R-:W-:Y:S01]  /*6ce0*/  FFMA.FTZ R63, R68, c[0x0][0x23c], -R142.reuse ;  /* 0x00008f00443f7a23 */ /* 0x100fe2000001088e */
[----:B------:R-:W-:Y:S01]  /*6cf0*/  LEA R238, P1, R2, c[0x0][0x168], 0x1 ;  /* 0x00005a0002ee7a11 */ /* 0x000fe200078208ff */
[--C-:B------:R-:W-:Y:S02]  /*6d00*/  FFMA.FTZ R60, R77, c[0x0][0x23c], -R142.reuse ;  /* 0x00008f004d3c7a23 */ /* 0x100fe4000001088e */
[--C-:B------:R-:W-:Y:S01]  /*6d10*/  FFMA.FTZ R61, R69, c[0x0][0x23c], -R142.reuse ;  /* 0x00008f00453d7a23 */ /* 0x100fe2000001088e */
[----:B------:R-:W-:Y:S01]  /*6d20*/  LDSM.16.MT88.4 R76, [R214+0xc000] ;  /* 0x00c00000d64c783b */ /* 0x000fe20000004200 */
[--C-:B------:R-:W-:Y:S01]  /*6d30*/  FFMA.FTZ R65, R70, c[0x0][0x23c], -R67.reuse ;  /* 0x00008f0046417a23 */ /* 0x100fe20000010843 */
[----:B------:R-:W-:Y:S01]  /*6d40*/  MUFU.EX2 R63, R63 ;  /* 0x0000003f003f7308 */ /* 0x000fe20000000800 */
[--C-:B------:R-:W-:Y:S01]  /*6d50*/  FFMA.FTZ R64, R8, c[0x0][0x23c], -R67.reuse ;  /* 0x00008f0008407a23 */ /* 0x100fe20000010843 */
[----:B------:R-:W1:Y:S01]  /*6d60*/  LDSM.16.MT88.4 R68, [R216+0xc000] ;  /* 0x00c00000d844783b */ /* 0x000e620000004200 */
[----:B------:R-:W-:Y:S01]  /*6d70*/  FFMA.FTZ R62, R80, c[0x0][0x23c], -R67 ;  /* 0x00008f00503e7a23 */ /* 0x000fe20000010843 */
[----:B------:R-:W-:Y:S01]  /*6d80*/  LEA.HI.X R237, R2, c[0x0][0x16c], R133, 0x1, P1 ;  /* 0x00005b0002ed7a11 */ /* 0x000fe200008f0c85 */
[----:B------:R-:W-:Y:S01]  /*6d90*/  FFMA.FTZ R57, R72, c[0x0][0x23c], -R67 ;  /* 0x00008f0048397a23 */ /* 0x000fe20000010843 */
[----:B------:R-:W2:Y:S01]  /*6da0*/  LDSM.16.MT88.4 R8, [R216+0x10800] ;  /* 0x01080000d808783b */ /* 0x000ea20000004200 */
[--C-:B------:R-:W-:Y:S01]  /*6db0*/  FFMA.FTZ R58, R81, c[0x0][0x23c], -R142.reuse ;  /* 0x00008f00513a7a23 */ /* 0x100fe2000001088e */
[----:B------:R-:W3:Y:S01]  /*6dc0*/  MUFU.EX2 R60, R60 ;  /* 0x0000003c003c7308 */ /* 0x000ee20000000800 */
[----:B------:R-:W-:-:S02]  /*6dd0*/  FFMA.FTZ R55, R91, c[0x0][0x23c], -R142 ;  /* 0x00008f005b377a23 */ /* 0x000fc4000001088e */
[--C-:B------:R-:W-:Y:S02]  /*6de0*/  FFMA.FTZ R54, R97, c[0x0][0x23c], -R142.reuse ;  /* 0x00008f0061367a23 */ /* 0x100fe4000001088e */
[----:B------:R-:W-:Y:S02]  /*6df0*/  FFMA.FTZ R51, R89, c[0x0][0x23c], -R142 ;  /* 0x00008f0059337a23 */ /* 0x000fe4000001088e */
[--C-:B------:R-:W-:Y:S01]  /*6e00*/  FFMA.FTZ R59, R96, c[0x0][0x23c], -R67.reuse ;  /* 0x00008f00603b7a23 */ /* 0x100fe20000010843 */
[----:B------:R-:W-:Y:S01]  /*6e10*/  MUFU.EX2 R61, R61 ;  /* 0x0000003d003d7308 */ /* 0x000fe20000000800 */
[--C-:B------:R-:W-:Y:S02]  /*6e20*/  FFMA.FTZ R52, R98, c[0x0][0x23c], -R67.reuse ;  /* 0x00008f0062347a23 */ /* 0x100fe40000010843 */
[--C-:B------:R-:W-:Y:S02]  /*6e30*/  FFMA.FTZ R53, R188, c[0x0][0x23c], -R67.reuse ;  /* 0x00008f00bc357a23 */ /* 0x100fe40000010843 */
[----:B------:R-:W-:-:S02]  /*6e40*/  FFMA.FTZ R48, R186, c[0x0][0x23c], -R67 ;  /* 0x00008f00ba307a23 */ /* 0x000fc40000010843 */
[--C-:B------:R-:W-:Y:S01]  /*6e50*/  FFMA.FTZ R41, R49, c[0x0][0x23c], -R142.reuse ;  /* 0x00008f0031297a23 */ /* 0x100fe2000001088e */
[----:B------:R-:W4:Y:S01]  /*6e60*/  MUFU.EX2 R56, R56 ;  /* 0x0000003800387308 */ /* 0x000f220000000800 */
[----:B---3--:R-:W-:Y:S01]  /*6e70*/  F2FP.BF16.PACK_AB R116, R60, R63 ;  /* 0x0000003f3c74723e */ /* 0x008fe200000010ff */
[--C-:B------:R-:W-:Y:S02]  /*6e80*/  FFMA.FTZ R50, R181, c[0x0][0x23c], -R142.reuse ;  /* 0x00008f00b5327a23 */ /* 0x100fe4000001088e */
[--C-:B------:R-:W-:Y:S02]  /*6e90*/  FFMA.FTZ R47, R179, c[0x0][0x23c], -R142.reuse ;  /* 0x00008f00b32f7a23 */ /* 0x100fe4000001088e */
[----:B------:R-:W-:Y:S02]  /*6ea0*/  FFMA.FTZ R46, R183, c[0x0][0x23c], -R142 ;  /* 0x00008f00b72e7a23 */ /* 0x000fe4000001088e */
[----:B------:R-:W-:Y:S01]  /*6eb0*/  MUFU.EX2 R65, R65 ;  /* 0x0000004100417308 */ /* 0x000fe20000000800 */
[----:B------:R-:W-:-:S02]  /*6ec0*/  FFMA.FTZ R49, R182, c[0x0][0x23c], -R67 ;  /* 0x00008f00b6317a23 */ /* 0x000fc40000010843 */
[--C-:B------:R-:W-:Y:S02]  /*6ed0*/  FFMA.FTZ R44, R184, c[0x0][0x23c], -R67.reuse ;  /* 0x00008f00b82c7a23 */ /* 0x100fe40000010843 */
[--C-:B------:R-:W-:Y:S02]  /*6ee0*/  FFMA.FTZ R45, R146, c[0x0][0x23c], -R67.reuse ;  /* 0x00008f00922d7a23 */ /* 0x100fe40000010843 */
[----:B------:R-:W-:Y:S01]  /*6ef0*/  FFMA.FTZ R0, R144, c[0x0][0x23c], -R67 ;  /* 0x00008f0090007a23 */ /* 0x000fe20000010843 */
[----:B------:R-:W3:Y:S01]  /*6f00*/  MUFU.EX2 R64, R64 ;  /* 0x0000004000407308 */ /* 0x000ee20000000800 */
[----:B----4-:R-:W-:Y:S01]  /*6f10*/  F2FP.BF16.PACK_AB R118, R56, R61 ;  /* 0x0000003d3876723e */ /* 0x010fe200000010ff */
[--C-:B------:R-:W-:Y:S02]  /*6f20*/  FFMA.FTZ R144, R147, c[0x0][0x23c], -R142.reuse ;  /* 0x00008f0093907a23 */ /* 0x100fe4000001088e */
[--C-:B------:R-:W-:Y:S02]  /*6f30*/  FFMA.FTZ R147, R151, c[0x0][0x23c], -R142.reuse ;  /* 0x00008f0097937a23 */ /* 0x100fe4000001088e */
[----:B------:R-:W-:-:S02]  /*6f40*/  FFMA.FTZ R146, R149, c[0x0][0x23c], -R142 ;  /* 0x00008f0095927a23 */ /* 0x000fc4000001088e */
[----:B------:R-:W-:Y:S01]  /*6f50*/  MUFU.EX2 R62, R62 ;  /* 0x0000003e003e7308 */ /* 0x000fe20000000800 */
[----:B------:R-:W-:Y:S02]  /*6f60*/  FFMA.FTZ R137, R137, c[0x0][0x23c], -R142 ;  /* 0x00008f0089897a23 */ /* 0x000fe4000001088e */
[--C-:B------:R-:W-:Y:S02]  /*6f70*/  FFMA.FTZ R148, R148, c[0x0][0x23c], -R67.reuse ;  /* 0x00008f0094947a23 */ /* 0x100fe40000010843 */
[--C-:B------:R-:W-:Y:S02]  /*6f80*/  FFMA.FTZ R149, R162, c[0x0][0x23c], -R67.reuse ;  /* 0x00008f00a2957a23 */ /* 0x100fe40000010843 */
[--C-:B------:R-:W-:Y:S01]  /*6f90*/  FFMA.FTZ R151, R160, c[0x0][0x23c], -R67.reuse ;  /* 0x00008f00a0977a23 */ /* 0x100fe20000010843 */
[----:B------:R-:W4:Y:S01]  /*6fa0*/  MUFU.EX2 R57, R57 ;  /* 0x0000003900397308 */ /* 0x000f220000000800 */
[----:B---3--:R-:W-:Y:S01]  /*6fb0*/  F2FP.BF16.PACK_AB R117, R64, R65 ;  /* 0x000000414075723e */ /* 0x008fe200000010ff */
[----:B------:R-:W-:-:S02]  /*6fc0*/  FFMA.FTZ R154, R154, c[0x0][0x23c], -R67 ;  /* 0x00008f009a9a7a23 */ /* 0x000fc40000010843 */
[--C-:B------:R-:W-:Y:S02]  /*6fd0*/  FFMA.FTZ R160, R167, c[0x0][0x23c], -R142.reuse ;  /* 0x00008f00a7a07a23 */ /* 0x100fe4000001088e */
[--C-:B------:R-:W-:Y:S02]  /*6fe0*/  FFMA.FTZ R162, R165, c[0x0][0x23c], -R142.reuse ;  /* 0x00008f00a5a27a23 */ /* 0x100fe4000001088e */
[----:B------:R-:W-:Y:S01]  /*6ff0*/  MUFU.EX2 R58, R58 ;  /* 0x0000003a003a7308 */ /* 0x000fe20000000800 */
[--C-:B------:R-:W-:Y:S02]  /*7000*/  FFMA.FTZ R167, R170, c[0x0][0x23c], -R67.reuse ;  /* 0x00008f00aaa77a23 */ /* 0x100fe40000010843 */
[--C-:B------:R-:W-:Y:S02]  /*7010*/  FFMA.FTZ R161, R161, c[0x0][0x23c], -R142.reuse ;  /* 0x00008f00a1a17a23 */ /* 0x100fe4000001088e */
[----:B------:R-:W-:Y:S02]  /*7020*/  FFMA.FTZ R163, R163, c[0x0][0x23c], -R142 ;  /* 0x00008f00a3a37a23 */ /* 0x000fe4000001088e */
[--C-:B------:R-:W-:Y:S01]  /*7030*/  FFMA.FTZ R165, R180, c[0x0][0x23c], -R67.reuse ;  /* 0x00008f00b4a57a23 */ /* 0x100fe20000010843 */
[----:B----4-:R-:W-:Y:S01]  /*7040*/  F2FP.BF16.PACK_AB R119, R57, R62 ;  /* 0x0000003e3977723e */ /* 0x010fe200000010ff */
[----:B------:R-:W3:Y:S01]  /*7050*/  MUFU.EX2 R55, R55 ;  /* 0x0000003700377308 */ /* 0x000ee20000000800 */
[----:B------:R-:W-:-:S02]  /*7060*/  FFMA.FTZ R166, R166, c[0x0][0x23c], -R67 ;  /* 0x00008f00a6a67a23 */ /* 0x000fc40000010843 */
[--C-:B------:R-:W-:Y:S02]  /*7070*/  FFMA.FTZ R170, R178, c[0x0][0x23c], -R67.reuse ;  /* 0x00008f00b2aa7a23 */ /* 0x100fe40000010843 */
[--C-:B------:R-:W-:Y:S01]  /*7080*/  FFMA.FTZ R178, R175, c[0x0][0x23c], -R142.reuse ;  /* 0x00008f00afb27a23 */ /* 0x100fe2000001088e */
[C---:B------:R-:W-:Y:S01]  /*7090*/  HMMA.16816.F32.BF16 R88, R116.reuse, R92, RZ ;  /* 0x0000005c7458723c */ /* 0x040fe200000418ff */
[--C-:B------:R-:W-:Y:S01]  /*70a0*/  FFMA.FTZ R180, R169, c[0x0][0x23c], -R142.reuse ;  /* 0x00008f00a9b47a23 */ /* 0x100fe2000001088e */
[----:B------:R-:W-:Y:S01]  /*70b0*/  MUFU.EX2 R54, R54 ;  /* 0x0000003600367308 */ /* 0x000fe20000000800 */
[--C-:B------:R-:W-:Y:S02]  /*70c0*/  FFMA.FTZ R177, R177, c[0x0][0x23c], -R142.reuse ;  /* 0x00008f00b1b17a23 */ /* 0x100fe4000001088e */
[----:B------:R-:W-:Y:S02]  /*70d0*/  FFMA.FTZ R171, R171, c[0x0][0x23c], -R142 ;  /* 0x00008f00abab7a23 */ /* 0x000fe4000001088e */
        /* <DEDUP_REMOVED lines=15> */
[----:B------:R-:W4:Y:S01]  /*71d0*/  MUFU.EX2 R52, R52 ;  /* 0x0000003400347308 */ /* 0x000f220000000800 */
[----:B------:R-:W-:-:S02]  /*71e0*/  FFMA.FTZ R152, R152, c[0x0][0x23c], -R67 ;  /* 0x00008f0098987a23 */ /* 0x000fc40000010843 */
[----:B------:R-:W-:Y:S02]  /*71f0*/  FFMA.FTZ R150, R150, c[0x0][0x23c], -R67 ;  /* 0x00008f0096967a23 */ /* 0x000fe40000010843 */
[----:B------:R-:W-:Y:S01]  /*7200*/  FFMA.FTZ R241, R139, c[0x0][0x23c], -R142 ;  /* 0x00008f008bf17a23 */ /* 0x000fe2000001088e */
[C---:B-1----:R-:W-:Y:S01]  /*7210*/  HMMA.16816.F32.BF16 R128, R116.reuse, R68, RZ ;  /* 0x000000447480723c */ /* 0x042fe200000418ff */
[----:B------:R-:W-:Y:S01]  /*7220*/  FADD.FTZ R60, R63, R60 ;  /* 0x0000003c3f3c7221 */ /* 0x000fe20000010000 */
[----:B------:R-:W-:Y:S01]  /*7230*/  MUFU.EX2 R53, R53 ;  /* 0x0000003500357308 */ /* 0x000fe20000000800 */
[----:B------:R-:W-:Y:S02]  /*7240*/  FADD.FTZ R65, R65, R64 ;  /* 0x0000004041417221 */ /* 0x000fe40000010000 */
[----:B------:R-:W-:Y:S02]  /*7250*/  FADD.FTZ R61, R61, R60 ;  /* 0x0000003c3d3d7221 */ /* 0x000fe40000010000 */
[----:B------:R-:W-:Y:S01]  /*7260*/  FADD.FTZ R62, R62, R65 ;  /* 0x000000413e3e7221 */ /* 0x000fe20000010000 */
[----:B------:R-:W-:Y:S01]  /*7270*/  HMMA.16816.F32.BF16 R72, R116, R76, RZ ;  /* 0x0000004c7448723c */ /* 0x000fe200000418ff */
[----:B------:R-:W-:Y:S01]  /*7280*/  FADD.FTZ R61, R56, R61 ;  /* 0x0000003d383d7221 */ /* 0x000fe20000010000 */
[----:B------:R-:W1:Y:S01]  /*7290*/  MUFU.EX2 R48, R48 ;  /* 0x0000003000307308 */ /* 0x000e620000000800 */
[----:B------:R-:W-:-:S05]  /*72a0*/  FADD.FTZ R62, R57, R62 ;  /* 0x0000003e393e7221 */ /* 0x000fca0000010000 */
[C---:B------:R-:W-:Y:S02]  /*72b0*/  HMMA.16816.F32.BF16 R80, R116.reuse, R84, RZ ;  /* 0x000000547450723c */ /* 0x040fe400000418ff */
[----:B------:R-:W-:Y:S06]  /*72c0*/  MUFU.EX2 R50, R50 ;  /* 0x0000003200327308 */ /* 0x000fec0000000800 */
[C---:B------:R-:W-:Y:S02]  /*72d0*/  HMMA.16816.F32.BF16 R104, R116.reuse, R124, RZ ;  /* 0x0000007c7468723c */ /* 0x040fe400000418ff */
[----:B------:R-:W5:Y:S06]  /*72e0*/  MUFU.EX2 R47, R47 ;  /* 0x0000002f002f7308 */ /* 0x000f6c0000000800 */
        /* <DEDUP_REMOVED lines=13> */
[----:B------:R-:W-:Y:S05]  /*73c0*/  MUFU.EX2 R137, R137 ;  /* 0x0000008900897308 */ /* 0x000fea0000000800 */
[----:B---3--:R-:W-:Y:S01]  /*73d0*/  F2FP.BF16.PACK_AB R4, R55, R58 ;  /* 0x0000003a3704723e */ /* 0x008fe200000010ff */
[----:B------:R-:W-:Y:S01]  /*73e0*/  HMMA.16816.F32.BF16 R116, R116, R6, RZ ;  /* 0x000000067474723c */ /* 0x000fe200000418ff */
[----:B----4-:R-:W-:Y:S01]  /*73f0*/  F2FP.BF16.PACK_AB R5, R52, R59 ;  /* 0x0000003b3405723e */ /* 0x010fe200000010ff */
[----:B------:R-:W3:Y:S01]  /*7400*/  MUFU.EX2 R144, R144 ;  /* 0x0000009000907308 */ /* 0x000ee20000000800 */
        /* <DEDUP_REMOVED lines=15> */
[----:B------:R-:W-:Y:S06]  /*7500*/  MUFU.EX2 R148, R148 ;  /* 0x0000009400947308 */ /* 0x000fec0000000800 */
[C---:B--2---:R-:W-:Y:S02]  /*7510*/  HMMA.16816.F32.BF16 R96, R4.reuse, R8, R96 ;  /* 0x000000080460723c */ /* 0x044fe40000041860 */
[----:B------:R-:W2:Y:S06]  /*7520*/  MUFU.EX2 R149, R149 ;  /* 0x0000009500957308 */ /* 0x000eac0000000800 */
[C---:B------:R-:W-:Y:S01]  /*7530*/  HMMA.16816.F32.BF16 R100, R4.reuse, R10, R100 ;  /* 0x0000000a0464723c */ /* 0x040fe20000041864 */
[----:B------:R-:W4:Y:S01]  /*7540*/  LDSM.16.MT88.4 R8, [R212+0xd000] ;  /* 0x00d00000d408783b */ /* 0x000f220000004200 */
        /* <DEDUP_REMOVED lines=16> */
[C---:B------:R-:W-:Y:S02]  /*7650*/  HMMA.16816.F32.BF16 R104, R4.reuse, R32, R104 ;  /* 0x000000200468723c */ /* 0x040fe40000041868 */
[----:B------:R-:W1:Y:S06]  /*7660*/  MUFU.EX2 R166, R166 ;  /* 0x000000a600a67308 */ /* 0x000e6c0000000800 */
[C---:B------:R-:W-:Y:S01]  /*7670*/  HMMA.16816.F32.BF16 R124, R4.reuse, R34, R124 ;  /* 0x00000022047c723c */ /* 0x040fe2000004187c */
[----:B------:R-:W-:Y:S01]  /*7680*/  LDSM.16.MT88.4 R32, [R214+0x11000] ;  /* 0x01100000d620783b */ /* 0x000fe20000004200 */
[----:B------:R-:W-:Y:S06]  /*7690*/  MUFU.EX2 R167, R167 ;  /* 0x000000a700a77308 */ /* 0x000fec0000000800 */
[C---:B------:R-:W-:Y:S02]  /*76a0*/  HMMA.16816.F32.BF16 R108, R4.reuse, R28, R108 ;  /* 0x0000001c046c723c */ /* 0x040fe4000004186c */
[----:B------:R-:W2:Y:S06]  /*76b0*/  MUFU.EX2 R170, R170 ;  /* 0x000000aa00aa7308 */ /* 0x000eac0000000800 */
[C---:B------:R-:W-:Y:S01]  /*76c0*/  HMMA.16816.F32.BF16 R112, R4.reuse, R30, R112 ;  /* 0x0000001e0470723c */ /* 0x040fe20000041870 */
[----:B------:R-:W-:Y:S01]  /*76d0*/  LDSM.16.MT88.4 R28, [R213+0x11000] ;  /* 0x01100000d51c783b */ /* 0x000fe20000004200 */
[----:B------:R-:W-:Y:S06]  /*76e0*/  MUFU.EX2 R177, R177 ;  /* 0x000000b100b17308 */ /* 0x000fec0000000800 */
[C---:B-1----:R-:W-:Y:S02]  /*76f0*/  HMMA.16816.F32.BF16 R120, R4.reuse, R12, R120 ;  /* 0x0000000c0478723c */ /* 0x042fe40000041878 */
[----:B------:R-:W1:Y:S06]  /*7700*/  MUFU.EX2 R178, R178 ;  /* 0x000000b200b27308 */ /* 0x000e6c0000000800 */
[----:B------:R-:W-:Y:S01]  /*7710*/  HMMA.16816.F32.BF16 R116, R4, R14, R116 ;  /* 0x0000000e0474723c */ /* 0x000fe20000041874 */
[----:B------:R-:W1:Y:S01]  /*7720*/  LDSM.16.MT88.4 R12, [R216+0x11000] ;  /* 0x01100000d80c783b */ /* 0x000e620000004200 */
[----:B------:R-:W-:Y:S05]  /*7730*/  MUFU.EX2 R171, R171 ;  /* 0x000000ab00ab7308 */ /* 0x000fea0000000800 */
[----:B-----5:R-:W-:Y:S01]  /*7740*/  F2FP.BF16.PACK_AB R4, R47, R50 ;  /* 0x000000322f04723e */ /* 0x020fe200000010ff */
        /* <DEDUP_REMOVED lines=10> */
[C---:B----4-:R-:W-:Y:S01]  /*77f0*/  HMMA.16816.F32.BF16 R88, R4.reuse, R8, R88 ;  /* 0x000000080458723c */ /* 0x050fe20000041858 */
[----:B------:R-:W-:Y:S02]  /*7800*/  FADD.FTZ R45, R45, R44 ;  /* 0x0000002c2d2d7221 */ /* 0x000fe40000010000 */
[----:B------:R-:W-:Y:S02]  /*7810*/  FADD.FTZ R46, R41, R46 ;  /* 0x0000002e292e7221 */ /* 0x000fe40000010000 */
[----:B------:R-:W-:Y:S01]  /*7820*/  FADD.FTZ R45, R0, R45 ;  /* 0x0000002d002d7221 */ /* 0x000fe20000010000 */
[----:B------:R-:W4:Y:S02]  /*7830*/  MUFU.EX2 R174, R174 ;  /* 0x000000ae00ae7308 */ /* 0x000f240000000800 */
[C---:B------:R-:W-:Y:S01]  /*7840*/  HMMA.16816.F32.BF16 R92, R4.reuse, R10, R92 ;  /* 0x0000000a045c723c */ /* 0x040fe2000004185c */
[----:B------:R-:W5:Y:S05]  /*7850*/  LDSM.16.MT88.4 R8, [R212+0x11000] ;  /* 0x01100000d408783b */ /* 0x000f6a0000004200 */
[----:B------:R-:W-:Y:S02]  /*7860*/  MUFU.EX2 R168, R168 ;  /* 0x000000a800a87308 */ /* 0x000fe40000000800 */
[C---:B--2---:R-:W-:Y:S06]  /*7870*/  HMMA.16816.F32.BF16 R80, R4.reuse, R16, R80 ;  /* 0x000000100450723c */ /* 0x044fec0000041850 */
[----:B------:R-:W2:Y:S02]  /*7880*/  MUFU.EX2 R175, R175 ;  /* 0x000000af00af7308 */ /* 0x000ea40000000800 */
[C---:B------:R-:W-:Y:S01]  /*7890*/  HMMA.16816.F32.BF16 R84, R4.reuse, R18, R84 ;  /* 0x000000120454723c */ /* 0x040fe20000041854 */
[----:B------:R-:W2:Y:S05]  /*78a0*/  LDSM.16.MT88.4 R16, [R213+0xd800] ;  /* 0x00d80000d510783b */ /* 0x000eaa0000004200 */
[----:B------:R-:W-:Y:S02]  /*78b0*/  MUFU.EX2 R159, R159 ;  /* 0x0000009f009f7308 */ /* 0x000fe40000000800 */
[C---:B-1----:R-:W-:Y:S06]  /*78c0*/  HMMA.16816.F32.BF16 R96, R4.reuse, R12, R96 ;  /* 0x0000000c0460723c */ /* 0x042fec0000041860 */
[----:B------:R-:W1:Y:S02]  /*78d0*/  MUFU.EX2 R164, R164 ;  /* 0x000000a400a47308 */ /* 0x000e640000000800 */
[C---:B------:R-:W-:Y:S01]  /*78e0*/  HMMA.16816.F32.BF16 R100, R4.reuse, R14, R100 ;  /* 0x0000000e0464723c */ /* 0x040fe20000041864 */
[----:B------:R-:W1:Y:S05]  /*78f0*/  LDSM.16.MT88.4 R12, [R212+0xd800] ;  /* 0x00d80000d40c783b */ /* 0x000e6a0000004200 */
[----:B------:R-:W-:Y:S02]  /*7900*/  MUFU.EX2 R155, R155 ;  /* 0x0000009b009b7308 */ /* 0x000fe40000000800 */
[C---:B------:R-:W-:Y:S06]  /*7910*/  HMMA.16816.F32.BF16 R128, R4.reuse, R24, R128 ;  /* 0x000000180480723c */ /* 0x040fec0000041880 */
[----:B------:R-:W-:Y:S02]  /*7920*/  MUFU.EX2 R176, R176 ;  /* 0x000000b000b07308 */ /* 0x000fe40000000800 */
[C---:B-----5:R-:W-:Y:S06]  /*7930*/  HMMA.16816.F32.BF16 R120, R4.reuse, R8, R120 ;  /* 0x000000080478723c */ /* 0x060fec0000041878 */
[----:B------:R-:W-:Y:S02]  /*7940*/  MUFU.EX2 R153, R153 ;  /* 0x0000009900997308 */ /* 0x000fe40000000800 */
[C---:B------:R-:W-:Y:S01]  /*7950*/  HMMA.16816.F32.BF16 R116, R4.reuse, R10, R116 ;  /* 0x0000000a0474723c */ /* 0x040fe20000041874 */
[----:B------:R-:W5:Y:S05]  /*7960*/  LDSM.16.MT88.4 R8, [R216+0x11800] ;  /* 0x01180000d808783b */ /* 0x000f6a0000004200 */
[----:B------:R-:W1:Y:S02]  /*7970*/  MUFU.EX2 R156, R156 ;  /* 0x0000009c009c7308 */ /* 0x000e640000000800 */
[C---:B------:R-:W-:Y:S01]  /*7980*/  HMMA.16816.F32.BF16 R68, R4.reuse, R26, R68 ;  /* 0x0000001a0444723c */ /* 0x040fe20000041844 */
[----:B------:R-:W1:Y:S05]  /*7990*/  LDSM.16.MT88.4 R24, [R216+0xd800] ;  /* 0x00d80000d818783b */ /* 0x000e6a0000004200 */
[----:B------:R-:W-:Y:S02]  /*79a0*/  MUFU.EX2 R152, R152 ;  /* 0x0000009800987308 */ /* 0x000fe40000000800 */
        /* <DEDUP_REMOVED lines=10> */
[----:B---3--:R-:W-:Y:S01]  /*7a50*/  F2FP.BF16.PACK_AB R4, R144, R137 ;  /* 0x000000899004723e */ /* 0x008fe200000010ff */
        /* <DEDUP_REMOVED lines=11> */
[----:B------:R-:W-:Y:S02]  /*7b10*/  FADD.FTZ R154, R154, R151 ;  /* 0x000000979a9a7221 */ /* 0x000fe40000010000 */
[----:B------:R-:W-:-:S03]  /*7b20*/  FADD.FTZ R0, R160, R147 ;  /* 0x00000093a0007221 */ /* 0x000fc60000010000 */
[----:B------:R-:W-:Y:S01]  /*7b30*/  HMMA.16816.F32.BF16 R84, R4, R18, R84 ;  /* 0x000000120454723c */ /* 0x000fe20000041854 */
[----:B------:R-:W2:Y:S01]  /*7b40*/  LDSM.16.MT88.4 R16, [R214+0x11800] ;  /* 0x01180000d610783b */ /* 0x000ea20000004200 */
[----:B------:R-:W-:-:S06]  /*7b50*/  FADD.FTZ R0, R161, R0 ;  /* 0x00000000a1007221 */ /* 0x000fcc0000010000 */
[C---:B-1----:R-:W-:Y:S08]  /*7b60*/  HMMA.16816.F32.BF16 R88, R4.reuse, R12, R88 ;  /* 0x0000000c0458723c */ /* 0x042ff00000041858 */
[C---:B------:R-:W-:Y:S01]  /*7b70*/  HMMA.16816.F32.BF16 R92, R4.reuse, R14, R92 ;  /* 0x0000000e045c723c */ /* 0x040fe2000004185c */
[----:B------:R-:W1:Y:S07]  /*7b80*/  LDSM.16.MT88.4 R12, [R212+0x11800] ;  /* 0x01180000d40c783b */ /* 0x000e6e0000004200 */
[C---:B-----5:R-:W-:Y:S08]  /*7b90*/  HMMA.16816.F32.BF16 R96, R4.reuse, R8, R96 ;  /* 0x000000080460723c */ /* 0x060ff00000041860 */
[C---:B------:R-:W-:Y:S01]  /*7ba0*/  HMMA.16816.F32.BF16 R100, R4.reuse, R10, R100 ;  /* 0x0000000a0464723c */ /* 0x040fe20000041864 */
[----:B------:R-:W3:Y:S07]  /*7bb0*/  LDSM.16.MT88.4 R8, [R213+0xe000] ;  /* 0x00e00000d508783b */ /* 0x000eee0000004200 */
[C---:B------:R-:W-:Y:S08]  /*7bc0*/  HMMA.16816.F32.BF16 R128, R4.reuse, R24, R128 ;  /* 0x000000180480723c */ /* 0x040ff00000041880 */
[C---:B------:R-:W-:Y:S01]  /*7bd0*/  HMMA.16816.F32.BF16 R68, R4.reuse, R26, R68 ;  /* 0x0000001a0444723c */ /* 0x040fe20000041844 */
[----:B------:R-:W-:Y:S07]  /*7be0*/  LDSM.16.MT88.4 R24, [R216+0xe000] ;  /* 0x00e00000d818783b */ /* 0x000fee0000004200 */
[C---:B------:R-:W-:Y:S08]  /*7bf0*/  HMMA.16816.F32.BF16 R72, R4.reuse, R20, R72 ;  /* 0x000000140448723c */ /* 0x040ff00000041848 */
[C---:B------:R-:W-:Y:S01]  /*7c00*/  HMMA.16816.F32.BF16 R76, R4.reuse, R22, R76 ;  /* 0x00000016044c723c */ /* 0x040fe2000004184c */
[----:B------:R-:W5:Y:S07]  /*7c10*/  LDSM.16.MT88.4 R20, [R214+0xe000] ;  /* 0x00e00000d614783b */ /* 0x000f6e0000004200 */
[C---:B--2---:R-:W-:Y:S08]  /*7c20*/  HMMA.16816.F32.BF16 R104, R4.reuse, R16, R104 ;  /* 0x000000100468723c */ /* 0x044ff00000041868 */
[C---:B------:R-:W-:Y:S01]  /*7c30*/  HMMA.16816.F32.BF16 R124, R4.reuse, R18, R124 ;  /* 0x00000012047c723c */ /* 0x040fe2000004187c */
[----:B------:R-:W2:Y:S07]  /*7c40*/  LDSM.16.MT88.4 R16, [R212+0xe000] ;  /* 0x00e00000d410783b */ /* 0x000eae0000004200 */
[C---:B------:R-:W-:Y:S08]  /*7c50*/  HMMA.16816.F32.BF16 R108, R4.reuse, R28, R108 ;  /* 0x0000001c046c723c */ /* 0x040ff0000004186c */
[C---:B------:R-:W-:Y:S01]  /*7c60*/  HMMA.16816.F32.BF16 R112, R4.reuse, R30, R112 ;  /* 0x0000001e0470723c */ /* 0x040fe20000041870 */
[----:B------:R-:W-:Y:S07]  /*7c70*/  LDSM.16.MT88.4 R28, [R216+0xf000] ;  /* 0x00f00000d81c783b */ /* 0x000fee0000004200 */
[C---:B-1----:R-:W-:Y:S08]  /*7c80*/  HMMA.16816.F32.BF16 R120, R4.reuse, R12, R120 ;  /* 0x0000000c0478723c */ /* 0x042ff00000041878 */
[----:B------:R-:W-:Y:S01]  /*7c90*/  HMMA.16816.F32.BF16 R116, R4, R14, R116 ;  /* 0x0000000e0474723c */ /* 0x000fe20000041874 */
[----:B------:R-:W1:Y:S06]  /*7ca0*/  LDSM.16.MT88.4 R12, [R216+0x12000] ;  /* 0x01200000d80c783b */ /* 0x000e6c0000004200 */
[----:B------:R-:W-:-:S02]  /*7cb0*/  F2FP.BF16.PACK_AB R4, R161, R160 ;  /* 0x000000a0a104723e */ /* 0x000fc400000010ff */
[----:B------:R-:W-:Y:S01]  /*7cc0*/  F2FP.BF16.PACK_AB R5, R166, R165 ;  /* 0x000000a5a605723e */ /* 0x000fe200000010ff */
[----:B------:R-:W-:Y:S01]  /*7cd0*/  FADD.FTZ R165, R165, R154 ;  /* 0x0000009aa5a57221 */ /* 0x000fe20000010000 */
[----:B------:R-:W-:Y:S01]  /*7ce0*/  F2FP.BF16.PACK_AB R6, R162, R163 ;  /* 0x000000a3a206723e */ /* 0x000fe200000010ff */
[----:B------:R-:W-:Y:S01]  /*7cf0*/  FADD.FTZ R163, R163, R0 ;  /* 0x00000000a3a37221 */ /* 0x000fe20000010000 */
[----:B------:R-:W-:Y:S01]  /*7d00*/  F2FP.BF16.PACK_AB R7, R170, R167 ;  /* 0x000000a7aa07723e */ /* 0x000fe200000010ff */
[----:B------:R-:W-:Y:S02]  /*7d10*/  FADD.FTZ R166, R166, R165 ;  /* 0x000000a5a6a67221 */ /* 0x000fe40000010000 */
[----:B------:R-:W-:Y:S02]  /*7d20*/  FADD.FTZ R162, R162, R163 ;  /* 0x000000a3a2a27221 */ /* 0x000fe40000010000 */
[----:B------:R-:W-:Y:S02]  /*7d30*/  FADD.FTZ R167, R167, R166 ;  /* 0x000000a6a7a77221 */ /* 0x000fe40000010000 */
[----:B---3--:R-:W-:Y:S02]  /*7d40*/  HMMA.16816.F32.BF16 R80, R4, R8, R80 ;  /* 0x000000080450723c */ /* 0x008fe40000041850 */
[----:B------:R-:W-:-:S06]  /*7d50*/  FADD.FTZ R170, R170, R167 ;  /* 0x000000a7aaaa7221 */ /* 0x000fcc0000010000 */
[C---:B------:R-:W-:Y:S01]  /*7d60*/  HMMA.16816.F32.BF16 R84, R4.reuse, R10, R84 ;  /* 0x0000000a0454723c */ /* 0x040fe20000041854 */
[----:B------:R-:W3:Y:S07]  /*7d70*/  LDSM.16.MT88.4 R8, [R213+0x12000] ;  /* 0x01200000d508783b */ /* 0x000eee0000004200 */
[C---:B-----5:R-:W-:Y:S08]  /*7d80*/  HMMA.16816.F32.BF16 R72, R4.reuse, R20, R72 ;  /* 0x000000140448723c */ /* 0x060ff00000041848 */
[C---:B------:R-:W-:Y:S01]  /*7d90*/  HMMA.16816.F32.BF16 R76, R4.reuse, R22, R76 ;  /* 0x00000016044c723c */ /* 0x040fe2000004184c */
[----:B------:R-:W5:Y:S07]  /*7da0*/  LDSM.16.MT88.4 R20, [R214+0x12000] ;  /* 0x01200000d614783b */ /* 0x000f6e0000004200 */
[C---:B--2---:R-:W-:Y:S08]  /*7db0*/  HMMA.16816.F32.BF16 R88, R4.reuse, R16, R88 ;  /* 0x000000100458723c */ /* 0x044ff00000041858 */
[C---:B------:R-:W-:Y:S01]  /*7dc0*/  HMMA.16816.F32.BF16 R92, R4.reuse, R18, R92 ;  /* 0x00000012045c723c */ /* 0x040fe2000004185c */
[----:B------:R-:W2:Y:S07]  /*7dd0*/  LDSM.16.MT88.4 R16, [R212+0x12000] ;  /* 0x01200000d410783b */ /* 0x000eae0000004200 */
[C---:B-1----:R-:W-:Y:S08]  /*7de0*/  HMMA.16816.F32.BF16 R96, R4.reuse, R12, R96 ;  /* 0x0000000c0460723c */ /* 0x042ff00000041860 */
[C---:B---3--:R-:W-:Y:S08]  /*7df0*/  HMMA.16816.F32.BF16 R108, R4.reuse, R8, R108 ;  /* 0x00000008046c723c */ /* 0x048ff0000004186c */
[C---:B------:R-:W-:Y:S01]  /*7e00*/  HMMA.16816.F32.BF16 R112, R4.reuse, R10, R112 ;  /* 0x0000000a0470723c */ /* 0x040fe20000041870 */
[----:B------:R-:W1:Y:S07]  /*7e10*/  LDSM.16.MT88.4 R8, [R212+0xe800] ;  /* 0x00e80000d408783b */ /* 0x000e6e0000004200 */
[C---:B------:R-:W-:Y:S01]  /*7e20*/  HMMA.16816.F32.BF16 R100, R4.reuse, R14, R100 ;  /* 0x0000000e0464723c */ /* 0x040fe20000041864 */
[----:B------:R-:W3:Y:S07]  /*7e30*/  LDSM.16.MT88.4 R12, [R214+0xe800] ;  /* 0x00e80000d60c783b */ /* 0x000eee0000004200 */
[C---:B------:R-:W-:Y:S08]  /*7e40*/  HMMA.16816.F32.BF16 R128, R4.reuse, R24, R128 ;  /* 0x000000180480723c */ /* 0x040ff00000041880 */
[C---:B------:R-:W-:Y:S01]  /*7e50*/  HMMA.16816.F32.BF16 R68, R4.reuse, R26, R68 ;  /* 0x0000001a0444723c */ /* 0x040fe20000041844 */
[----:B------:R-:W-:Y:S07]  /*7e60*/  LDSM.16.MT88.4 R24, [R216+0xe800] ;  /* 0x00e80000d818783b */ /* 0x000fee0000004200 */
[C---:B-----5:R-:W-:Y:S08]  /*7e70*/  HMMA.16816.F32.BF16 R104, R4.reuse, R20, R104 ;  /* 0x000000140468723c */ /* 0x060ff00000041868 */
[C---:B------:R-:W-:Y:S01]  /*7e80*/  HMMA.16816.F32.BF16 R124, R4.reuse, R22, R124 ;  /* 0x00000016047c723c */ /* 0x040fe2000004187c */
[----:B------:R-:W5:Y:S07]  /*7e90*/  LDSM.16.MT88.4 R20, [R213+0xe800] ;  /* 0x00e80000d514783b */ /* 0x000f6e0000004200 */
[C---:B--2---:R-:W-:Y:S08]  /*7ea0*/  HMMA.16816.F32.BF16 R120, R4.reuse, R16, R120 ;  /* 0x000000100478723c */ /* 0x044ff00000041878 */
[----:B------:R-:W-:Y:S01]  /*7eb0*/  HMMA.16816.F32.BF16 R116, R4, R18, R116 ;  /* 0x000000120474723c */ /* 0x000fe20000041874 */
[----:B------:R-:W2:Y:S06]  /*7ec0*/  LDSM.16.MT88.4 R16, [R216+0x12800] ;  /* 0x01280000d810783b */ /* 0x000eac0000004200 */
[----:B------:R-:W-:Y:S01]  /*7ed0*/  F2FP.BF16.PACK_AB R4, R178, R177 ;  /* 0x000000b1b204723e */ /* 0x000fe200000010ff */
[----:B------:R-:W-:Y:S01]  /*7ee0*/  FADD.FTZ R177, R177, R162 ;  /* 0x000000a2b1b17221 */ /* 0x000fe20000010000 */
[----:B----4-:R-:W-:Y:S01]  /*7ef0*/  F2FP.BF16.PACK_AB R5, R174, R169 ;  /* 0x000000a9ae05723e */ /* 0x010fe200000010ff */
        /* <DEDUP_REMOVED lines=12> */
[C---:B---3--:R-:W-:Y:S08]  /*7fc0*/  HMMA.16816.F32.BF16 R72, R4.reuse, R12, R72 ;  /* 0x0000000c0448723c */ /* 0x048ff00000041848 */
[C---:B------:R-:W-:Y:S01]  /*7fd0*/  HMMA.16816.F32.BF16 R76, R4.reuse, R14, R76 ;  /* 0x0000000e044c723c */ /* 0x040fe2000004184c */
[----:B------:R-:W3:Y:S07]  /*7fe0*/  LDSM.16.MT88.4 R12, [R214+0x12800] ;  /* 0x01280000d60c783b */ /* 0x000eee0000004200 */
[C---:B-----5:R-:W-:Y:S08]  /*7ff0*/  HMMA.16816.F32.BF16 R80, R4.reuse, R20, R80 ;  /* 0x000000140450723c */ /* 0x060ff00000041850 */
        /* <DEDUP_REMOVED lines=8> */
[C---:B------:R-:W-:Y:S01]  /*8080*/  HMMA.16816.F32.BF16 R108, R4.reuse, R32, R108 ;  /* 0x00000020046c723c */ /* 0x040fe2000004186c */
[----:B------:R-:W4:Y:S07]  /*8090*/  MUFU.EX2 R33, R150 ;  /* 0x0000009600217308 */ /* 0x000f2e0000000800 */
[C---:B------:R-:W-:Y:S08]  /*80a0*/  HMMA.16816.F32.BF16 R128, R4.reuse, R24, R128 ;  /* 0x000000180480723c */ /* 0x040ff00000041880 */
[C---:B------:R-:W-:Y:S01]  /*80b0*/  HMMA.16816.F32.BF16 R68, R4.reuse, R26, R68 ;  /* 0x0000001a0444723c */ /* 0x040fe20000041844 */
[----:B------:R-:W5:Y:S07]  /*80c0*/  LDSM.16.MT88.4 R24, [R214+0xf000] ;  /* 0x00f00000d618783b */ /* 0x000f6e0000004200 */
[C---:B---3--:R-:W-:Y:S08]  /*80d0*/  HMMA.16816.F32.BF16 R104, R4.reuse, R12, R104 ;  /* 0x0000000c0468723c */ /* 0x048ff00000041868 */
[C---:B------:R-:W-:Y:S01]  /*80e0*/  HMMA.16816.F32.BF16 R124, R4.reuse, R14, R124 ;  /* 0x0000000e047c723c */ /* 0x040fe2000004187c */
[----:B------:R-:W3:Y:S07]  /*80f0*/  LDSM.16.MT88.4 R12, [R216+0x13000] ;  /* 0x01300000d80c783b */ /* 0x000eee0000004200 */
        /* <DEDUP_REMOVED lines=8> */
[----:B------:R-:W-:-:S04]  /*8180*/  FADD.FTZ R153, R156, R153 ;  /* 0x000000999c997221 */ /* 0x000fc80000010000 */
[----:B------:R-:W-:Y:S02]  /*8190*/  FADD.FTZ R152, R152, R153 ;  /* 0x0000009998987221 */ /* 0x000fe40000010000 */
[----:B--2---:R-:W-:Y:S02]  /*81a0*/  HMMA.16816.F32.BF16 R80, R4, R16, R80 ;  /* 0x000000100450723c */ /* 0x004fe40000041850 */
[----:B------:R-:W-:-:S06]  /*81b0*/  FADD.FTZ R152, R33, R152 ;  /* 0x0000009821987221 */ /* 0x000fcc0000010000 */
[C---:B------:R-:W-:Y:S01]  /*81c0*/  HMMA.16816.F32.BF16 R84, R4.reuse, R18, R84 ;  /* 0x000000120454723c */ /* 0x040fe20000041854 */
[----:B------:R-:W2:Y:S07]  /*81d0*/  LDSM.16.MT88.4 R16, [R213+0x13000] ;  /* 0x01300000d510783b */ /* 0x000eae0000004200 */
[C---:B------:R-:W-:Y:S08]  /*81e0*/  HMMA.16816.F32.BF16 R88, R4.reuse, R20, R88 ;  /* 0x000000140458723c */ /* 0x040ff00000041858 */
[C---:B------:R-:W-:Y:S01]  /*81f0*/  HMMA.16816.F32.BF16 R92, R4.reuse, R22, R92 ;  /* 0x00000016045c723c */ /* 0x040fe2000004185c */
[----:B------:R-:W4:Y:S07]  /*8200*/  LDSM.16.MT88.4 R20, [R212+0x13000] ;  /* 0x01300000d414783b */ /* 0x000f2e0000004200 */
[C---:B-1----:R-:W-:Y:S08]  /*8210*/  HMMA.16816.F32.BF16 R104, R4.reuse, R8, R104 ;  /* 0x000000080468723c */ /* 0x042ff00000041868 */
[C---:B------:R-:W-:Y:S01]  /*8220*/  HMMA.16816.F32.BF16 R124, R4.reuse, R10, R124 ;  /* 0x0000000a047c723c */ /* 0x040fe2000004187c */
[----:B------:R-:W1:Y:S07]  /*8230*/  LDSM.16.MT88.4 R8, [R214+0xf800] ;  /* 0x00f80000d608783b */ /* 0x000e6e0000004200 */
[C---:B------:R-:W-:Y:S07]  /*8240*/  HMMA.16816.F32.BF16 R128, R4.reuse, R28, R128 ;  /* 0x0000001c0480723c */ /* 0x040fee0000041880 */
[--C-:B------:R-:W-:Y:S01]  /*8250*/  FFMA.FTZ R28, R138, c[0x0][0x23c], -R67.reuse ;  /* 0x00008f008a1c7a23 */ /* 0x100fe20000010843 */
[----:B------:R-:W-:Y:S01]  /*8260*/  HMMA.16816.F32.BF16 R68, R4, R30, R68 ;  /* 0x0000001e0444723c */ /* 0x000fe20000041844 */
[----:B------:R-:W-:-:S04]  /*8270*/  FFMA.FTZ R29, R136, c[0x0][0x23c], -R67 ;  /* 0x00008f00881d7a23 */ /* 0x000fc80000010843 */
[----:B------:R-:W-:Y:S02]  /*8280*/  MUFU.EX2 R28, R28 ;  /* 0x0000001c001c7308 */ /* 0x000fe40000000800 */
[----:B------:R-:W-:Y:S01]  /*8290*/  FFMA.FTZ R30, R66, c[0x0][0x23c], -R67 ;  /* 0x00008f00421e7a23 */ /* 0x000fe20000010843 */
[C---:B-----5:R-:W-:Y:S05]  /*82a0*/  HMMA.16816.F32.BF16 R72, R4.reuse, R24, R72 ;  /* 0x000000180448723c */ /* 0x060fea0000041848 */
        /* <DEDUP_REMOVED lines=9> */
[C---:B------:R-:W-:Y:S01]  /*8340*/  HMMA.16816.F32.BF16 R100, R4.reuse, R14, R100 ;  /* 0x0000000e0464723c */ /* 0x040fe20000041864 */
[----:B------:R-:W5:Y:S04]  /*8350*/  LDSM.16.MT88.4 R12, [R216+0xf800] ;  /* 0x00f80000d80c783b */ /* 0x000f680000004200 */
[----:B------:R-:W-:Y:S03]  /*8360*/  MUFU.EX2 R26, R26 ;  /* 0x0000001a001a7308 */ /* 0x000fe60000000800 */
[C---:B--2---:R-:W-:Y:S05]  /*8370*/  HMMA.16816.F32.BF16 R108, R4.reuse, R16, R108 ;  /* 0x00000010046c723c */ /* 0x044fea000004186c */
[----:B------:R-:W2:Y:S03]  /*8380*/  MUFU.EX2 R27, R27 ;  /* 0x0000001b001b7308 */ /* 0x000ea60000000800 */
[C---:B------:R-:W-:Y:S01]  /*8390*/  HMMA.16816.F32.BF16 R112, R4.reuse, R18, R112 ;  /* 0x000000120470723c */ /* 0x040fe20000041870 */
[----:B------:R-:W5:Y:S04]  /*83a0*/  LDSM.16.MT88.4 R16, [R213+0xf800] ;  /* 0x00f80000d510783b */ /* 0x000f680000004200 */
[----:B------:R-:W1:Y:S03]  /*83b0*/  MUFU.EX2 R30, R30 ;  /* 0x0000001e001e7308 */ /* 0x000e660000000800 */
[C---:B----4-:R-:W-:Y:S08]  /*83c0*/  HMMA.16816.F32.BF16 R120, R4.reuse, R20, R120 ;  /* 0x000000140478723c */ /* 0x050ff00000041878 */
[----:B------:R-:W-:Y:S07]  /*83d0*/  HMMA.16816.F32.BF16 R116, R4, R22, R116 ;  /* 0x000000160474723c */ /* 0x000fee0000041874 */
[----:B---3--:R-:W-:-:S02]  /*83e0*/  F2FP.BF16.PACK_AB R4, R25, R24 ;  /* 0x000000181904723e */ /* 0x008fc400000010ff */
[----:B--2---:R-:W-:Y:S01]  /*83f0*/  F2FP.BF16.PACK_AB R5, R28, R27 ;  /* 0x0000001b1c05723e */ /* 0x004fe200000010ff */
[----:B------:R-:W-:Y:S01]  /*8400*/  FADD.FTZ R27, R27, R152 ;  /* 0x000000981b1b7221 */ /* 0x000fe20000010000 */
[----:B------:R-:W-:Y:S02]  /*8410*/  F2FP.BF16.PACK_AB R6, R241, R26 ;  /* 0x0000001af106723e */ /* 0x000fe400000010ff */
[----:B-1----:R-:W-:Y:S01]  /*8420*/  F2FP.BF16.PACK_AB R7, R30, R29 ;  /* 0x0000001d1e07723e */ /* 0x002fe200000010ff */
[----:B------:R-:W-:-:S04]  /*8430*/  FADD.FTZ R28, R28, R27 ;  /* 0x0000001b1c1c7221 */ /* 0x000fc80000010000 */
[----:B------:R-:W-:Y:S02]  /*8440*/  FADD.FTZ R29, R29, R28 ;  /* 0x0000001c1d1d7221 */ /* 0x000fe40000010000 */
[----:B------:R-:W-:Y:S02]  /*8450*/  HMMA.16816.F32.BF16 R72, R4, R8, R72 ;  /* 0x000000080448723c */ /* 0x000fe40000041848 */
[----:B------:R-:W-:-:S06]  /*8460*/  FADD.FTZ R239, R30, R29 ;  /* 0x0000001d1eef7221 */ /* 0x000fcc0000010000 */
        /* <DEDUP_REMOVED lines=24> */
[----:B------:R-:W-:Y:S03]  /*85f0*/  HMMA.16816.F32.BF16 R112, R4, R14, R112 ;  /* 0x0000000e0470723c */ /* 0x000fe60000041870 */
[----:B------:R-:W-:Y:S01]  /*8600*/  FADD.FTZ R241, R241, R26 ;  /* 0x0000001af1f17221 */ /* 0x000fe20000010000 */
[----:B------:R-:W-:Y:S04]  /*8610*/  @!UPT UIADD3 URZ, URZ, URZ, URZ ;  /* 0x0000003f3f3ff290 */ /* 0x000fe8000fffe03f */
[----:B------:R-:W-:Y:S11]  /*8620*/  @!P3 BRA `(.L_x_1507) ;  /* 0x000054e00000b947 */ /* 0x000ff60003800000 */
[----:B------:R-:W-:-:S04]  /*8630*/  DEPBAR.LE SB0, 0x0 ;  /* 0x000080000000791a */ /* 0x000fc80000000000 */
[----:B------:R-:W-:Y:S01]  /*8640*/  IADD3 R229, R37, -0x2, RZ ;  /* 0xfffffffe25e57810 */ /* 0x000fe20007ffe0ff */
[----:B------:R-:W-:Y:S06]  /*8650*/  BAR.SYNC.DEFER_BLOCKING 0x0 ;  /* 0x0000000000007b1d */ /* 0x000fec0000010000 */
[----:B------:R-:W-:Y:S05]  /*8660*/  @!P0 BRA `(.L_x_1508) ;  /* 0x000003a000008947 */ /* 0x000fea0003800000 */
[----:B------:R-:W1:Y:S01]  /*8670*/  I2F.RP R4, R39 ;  /* 0x0000002700047306 */ /* 0x000e620000209400 */
[----:B------:R-:W-:-:S05]  /*8680*/  IMAD.SHL.U32 R0, R229, 0x80, RZ ;  /* 0x00000080e5007824 */ /* 0x000fca00078e00ff */
[----:B------:R-:W-:Y:S02]  /*8690*/  IADD3 R10, R0, 0x80, RZ ;  /* 0x00000080000a7810 */ /* 0x000fe40007ffe0ff */
        /* <DEDUP_REMOVED lines=55> */
.L_x_1508:
[----:B------:R-:W-:-:S04]  /*8a10*/  LEA R7, -R38, RZ, 0x7 ;  /* 0x000000ff26077211 */ /* 0x000fc800078e39ff */
[----:B------:R-:W-:Y:S02]  /*8a20*/  SHF.R.S32.HI R0, RZ, 0x1f, R7 ;  /* 0x0000001fff007819 */ /* 0x000fe40000011407 */
.L_x_1509:
[----:B------:R-:W-:Y:S02]  /*8a30*/  ISETP.GE.AND P1, PT, R40, c[0x0][0x220], PT ;  /* 0x0000880028007a0c */ /* 0x000fe40003f26270 */
[----:B------:R-:W-:Y:S02]  /*8a40*/  LEA R188, P3, R7, R172, 0x1 ;  /* 0x000000ac07bc7211 */ /* 0x000fe400078608ff */
[----:B------:R-:W-:Y:S02]  /*8a50*/  ISETP.GE.AND P2, PT, R231, c[0x0][0x220], PT ;  /* 0x00008800e7007a0c */ /* 0x000fe40003f46270 */
[----:B------:R-:W-:-:S07]  /*8a60*/  LEA.HI.X R189, R7, R173, R0, 0x1, P3 ;  /* 0x000000ad07bd7211 */ /* 0x000fce00018f0c00 */
[-C--:B------:R-:W-:Y:S02]  /*8a70*/  @!P1 IADD3 R5, P4, R7, R42.reuse, RZ ;  /* 0x0000002a07059210 */ /* 0x080fe40007f9e0ff */
[----:B------:R-:W-:Y:S02]  /*8a80*/  IADD3 R7, P3, R228, R7, RZ ;  /* 0x00000007e4077210 */ /* 0x000fe40007f7e0ff */
[----:B------:R-:W-:Y:S01]  /*8a90*/  @P2 STS.128 [R230+0xc000], RZ ;  /* 0x00c000ffe6002388 */ /* 0x000fe20000000c00 */
        /* <DEDUP_REMOVED lines=8> */
[----:B------:R-:W-:-:S02]  /*8b20*/  @!P1 LEA.HI.X R27, R5, c[0x0][0x174], R4, 0x1, P4 ;  /* 0x00005d00051b9a11 */ /* 0x000fc400020f0c04 */
[----:B------:R-:W-:Y:S01]  /*8b30*/  @!P2 LEA R24, P5, R7, R172, 0x1 ;  /* 0x000000ac0718a211 */ /* 0x000fe200078a08ff */
[----:B------:R-:W-:Y:S01]  /*8b40*/  @!P1 IMAD.X R4, R0, 0x1, R36, P3 ;  /* 0x0000000100049824 */ /* 0x000fe200018e0624 */
[----:B------:R-:W-:Y:S01]  /*8b50*/  IADD3 R5, P4, R228, R7, RZ ;  /* 0x00000007e4057210 */ /* 0x000fe20007f9e0ff */
[----:B------:R-:W-:Y:S01]  /*8b60*/  @P1 STS.128 [R230+0x10000], RZ ;  /* 0x010000ffe6001388 */ /* 0x000fe20000000c00 */
[----:B------:R-:W-:Y:S02]  /*8b70*/  @!P1 LEA R22, P3, R9, c[0x0][0x170], 0x1 ;  /* 0x00005c0009169a11 */ /* 0x000fe400078608ff */
        /* <DEDUP_REMOVED lines=41> */
[C---:B------:R-:W-:Y:S01]  /*8e10*/  @!P1 IADD3 R6, P3, R5.reuse, R42, RZ ;  /* 0x0000002a05069210 */ /* 0x040fe20007f7e0ff */
[----:B------:R-:W-:Y:S01]  /*8e20*/  @!PT LDS RZ, [RZ] ;  /* 0x00000000fffff984 */ /* 0x000fe20000000800 */
[----:B------:R-:W-:Y:S01]  /*8e30*/  @!PT LDS RZ, [RZ] ;  /* 0x00000000fffff984 */ /* 0x000fe20000000800 */
[----:B------:R-:W-:Y:S01]  /*8e40*/  @!PT LDS RZ, [RZ] ;  /* 0x00000000fffff984 */ /* 0x000fe20000000800 */
[----:B------:R3:W-:Y:S01]  /*8e50*/  @!P2 LDGSTS.E.BYPASS.LTC128B.128 [R230+0xd000], [R20.64] ;  /* 0x0d00000014e6afae */ /* 0x0007e2000b901d4e */
[----:B------:R-:W-:-:S02]  /*8e60*/  @!P2 LEA R28, P5, R5, R172, 0x1 ;  /* 0x000000ac051ca211 */ /* 0x000fc400078a08ff */
[----:B------:R-:W-:Y:S01]  /*8e70*/  @!P1 LEA.HI.X R9, R9, c[0x0][0x174], R4, 0x1, P4 ;  /* 0x00005d0009099a11 */ /* 0x000fe200020f0c04 */
[----:B------:R-:W-:Y:S01]  /*8e80*/  @!P1 IMAD.X R11, R0, 0x1, R36, P3 ;  /* 0x00000001000b9824 */ /* 0x000fe200018e0624 */
[----:B------:R-:W-:Y:S01]  /*8e90*/  IADD3 R7, P3, R228, R5, RZ ;  /* 0x00000005e4077210 */ /* 0x000fe20007f7e0ff */
[----:B------:R-:W-:Y:S01]  /*8ea0*/  @P1 STS.128 [R230+0x11000], RZ ;  /* 0x011000ffe6001388 */ /* 0x000fe20000000c00 */
[C---:B------:R-:W-:Y:S02]  /*8eb0*/  @!P1 LEA R10, P4, R6.reuse, c[0x0][0x170], 0x1 ;  /* 0x00005c00060a9a11 */ /* 0x040fe400078808ff */
[--C-:B------:R-:W-:Y:S01]  /*8ec0*/  @!P2 LEA.HI.X R29, R5, R173, R0.reuse, 0x1, P5 ;  /* 0x000000ad051da211 */ /* 0x100fe200028f0c00 */
[----:B------:R-:W-:Y:S01]  /*8ed0*/  IMAD.X R0, R227, 0x1, R0, P3 ;  /* 0x00000001e3007824 */ /* 0x000fe200018e0600 */
[----:B------:R-:W-:Y:S01]  /*8ee0*/  @!P1 LEA.HI.X R11, R6, c[0x0][0x174], R11, 0x1, P4 ;  /* 0x00005d00060b9a11 */ /* 0x000fe200020f0c0b */
[----:B------:R-:W-:Y:S01]  /*8ef0*/  @!PT LDS RZ, [RZ] ;  /* 0x00000000fffff984 */ /* 0x000fe20000000800 */
[----:B------:R-:W-:Y:S01]  /*8f00*/  @!PT LDS RZ, [RZ] ;  /* 0x00000000fffff984 */ /* 0x000fe20000000800 */
[----:B------:R-:W-:Y:S01]  /*8f10*/  @!PT LDS RZ, [RZ] ;  /* 0x00000000fffff984 */ /* 0x000fe20000000800 */
[----:B------:R4:W-:Y:S01]  /*8f20*/  @!P1 LDGSTS.E.BYPASS.LTC128B.128 [R230+0x11000], [R18.64+0x80] ;  /* 0x1100008012e69fae */ /* 0x0009e2000b901d4e */
[----:B------:R-:W-:-:S02]  /*8f30*/  @!P2 LEA R30, P6, R7, R172, 0x1 ;  /* 0x000000ac071ea211 */ /* 0x000fc400078c08ff */
[CC--:B------:R-:W-:Y:S01]  /*8f40*/  @!P1 IADD3 R4, P5, R7.reuse, R42.reuse, RZ ;  /* 0x0000002a07049210 */ /* 0x0c0fe20007fbe0ff */
[----:B------:R-:W-:Y:S01]  /*8f50*/  @P2 STS.128 [R230+0xd800], RZ ;  /* 0x00d800ffe6002388 */ /* 0x000fe20000000c00 */
[----:B------:R-:W-:Y:S02]  /*8f60*/  IADD3 R5, P4, R228, R7, RZ ;  /* 0x00000007e4057210 */ /* 0x000fe40007f9e0ff */
[----:B------:R-:W-:Y:S01]  /*8f70*/  @!P2 LEA.HI.X R31, R7, R173, R0, 0x1, P6 ;  /* 0x000000ad071fa211 */ /* 0x000fe200030f0c00 */
[----:B------:R-:W-:Y:S01]  /*8f80*/  @!PT LDS RZ, [RZ] ;  /* 0x00000000fffff984 */ /* 0x000fe20000000800 */
[----:B------:R-:W-:Y:S01]  /*8f90*/  @!PT LDS RZ, [RZ] ;  /* 0x00000000fffff984 */ /* 0x000fe20000000800 */
[----:B------:R-:W-:Y:S01]  /*8fa0*/  @!PT LDS RZ, [RZ] ;  /* 0x00000000fffff984 */ /* 0x000fe20000000800 */
[----:B------:R4:W-:Y:S01]  /*8fb0*/  @!P2 LDGSTS.E.BYPASS.LTC128B.128 [R230+0xd800], [R16.64] ;  /* 0x0d80000010e6afae */ /* 0x0009e2000b901d4e */
[----:B------:R-:W-:Y:S01]  /*8fc0*/  @!P1 IMAD.X R7, R0, 0x1, R36, P5 ;  /* 0x0000000100079824 */ /* 0x000fe200028e0624 */
[----:B------:R-:W-:Y:S01]  /*8fd0*/  @!P1 IADD3 R42, P3, R5, R42, RZ ;  /* 0x0000002a052a9210 */ /* 0x000fe20007f7e0ff */
[----:B------:R-:W-:Y:S01]  /*8fe0*/  IMAD.X R0, R227, 0x1, R0, P4 ;  /* 0x00000001e3007824 */ /* 0x000fe200020e0600 */
[----:B------:R-:W-:Y:S01]  /*8ff0*/  @P1 STS.128 [R230+0x11800], RZ ;  /* 0x011800ffe6001388 */ /* 0x000fe20000000c00 */
[----:B------:R-:W-:-:S02]  /*9000*/  @!P2 LEA R38, P4, R5, R172, 0x1 ;  /* 0x000000ac0526a211 */ /* 0x000fc400078808ff */
[----:B------:R-:W-:Y:S01]  /*9010*/  @!P1 LEA R6, P5, R4, c[0x0][0x170], 0x1 ;  /* 0x00005c0004069a11 */ /* 0x000fe200078a08ff */
[----:B------:R-:W-:Y:S01]  /*9020*/  @!PT LDS RZ, [RZ] ;  /* 0x00000000fffff984 */ /* 0x000fe20000000800 */
[----:B------:R-:W-:Y:S01]  /*9030*/  @!PT LDS RZ, [RZ] ;  /* 0x00000000fffff984 */ /* 0x000fe20000000800 */
[----:B------:R-:W-:Y:S01]  /*9040*/  @!PT LDS RZ, [RZ] ;  /* 0x00000000fffff984 */ /* 0x000fe20000000800 */
[----:B------:R5:W-:Y:S01]  /*9050*/  @!P1 LDGSTS.E.BYPASS.LTC128B.128 [R230+0x11800], [R14.64+0x80] ;  /* 0x118000800ee69fae */ /* 0x000be2000b901d4e */
[----:B------:R-:W-:Y:S01]  /*9060*/  @!P2 LEA.HI.X R39, R5, R173, R0, 0x1, P4 ;  /* 0x000000ad0527a211 */ /* 0x000fe200020f0c00 */
[----:B------:R-:W-:Y:S01]  /*9070*/  @!P1 IMAD.X R5, R0, 0x1, R36, P3 ;  /* 0x0000000100059824 */ /* 0x000fe200018e0624 */
[----:B------:R-:W-:Y:S01]  /*9080*/  @!P1 LEA.HI.X R7, R4, c[0x0][0x174], R7, 0x1, P5 ;  /* 0x00005d0004079a11 */ /* 0x000fe200028f0c07 */
[----:B------:R-:W-:Y:S01]  /*9090*/  @P2 STS.128 [R230+0xe000], RZ ;  /* 0x00e000ffe6002388 */ /* 0x000fe20000000c00 */
[----:B------:R-:W-:-:S03]  /*90a0*/  @!P1 LEA R4, P3, R42, c[0x0][0x170], 0x1 ;  /* 0x00005c002a049a11 */ /* 0x000fc600078608ff */
[----:B------:R-:W-:Y:S01]  /*90b0*/  @!PT LDS RZ, [RZ] ;  /* 0x00000000fffff984 */ /* 0x000fe20000000800 */
[----:B------:R-:W-:Y:S01]  /*90c0*/  @!PT LDS RZ, [RZ] ;  /* 0x00000000fffff984 */ /* 0x000fe20000000800 */
[----:B------:R-:W-:Y:S01]  /*90d0*/  @!PT LDS RZ, [RZ] ;  /* 0x00000000fffff984 */ /* 0x000fe20000000800 */
[----:B------:R5:W-:Y:S01]  /*90e0*/  @!P2 LDGSTS.E.BYPASS.LTC128B.128 [R230+0xe000], [R12.64] ;  /* 0x0e0000000ce6afae */ /* 0x000be2000b901d4e */
[----:B------:R-:W-:-:S03]  /*90f0*/  @!P1 LEA.HI.X R5, R42, c[0x0][0x174], R5, 0x1, P3 ;  /* 0x00005d002a059a11 */ /* 0x000fc600018f0c05 */
        /* <DEDUP_REMOVED lines=38> */
[----:B------:R-:W5:Y:S04]  /*9360*/  LDSM.16.M88.4 R48, [R221+0x5000] ;  /* 0x00500000dd30783b */ /* 0x000f680000000200 */
[----:B------:R-:W5:Y:S04]  /*9370*/  LDSM.16.M88.4 R40, [R221+0x5800] ;  /* 0x00580000dd28783b */ /* 0x000f680000000200 */
[----:B------:R-:W-:Y:S04]  /*9380*/  LDSM.16.M88.4 R152, [R220] ;  /* 0x00000000dc98783b */ /* 0x000fe80000000200 */
[----:B-1----:R-:W1:Y:S04]  /*9390*/  LDSM.16.M88.4 R4, [R211] ;  /* 0x00000000d304783b */ /* 0x002e680000000200 */
[----:B------:R-:W1:Y:S04]  /*93a0*/  LDSM.16.M88.4 R8, [R219] ;  /* 0x00000000db08783b */ /* 0x000e680000000200 */
[----:B------:R-:W1:Y:S04]  /*93b0*/  LDSM.16.M88.4 R32, [R221+0x6000] ;  /* 0x00600000dd20783b */ /* 0x000e680000000200 */
[----:B--2---:R-:W2:Y:S04]  /*93c0*/  LDSM.16.M88.4 R24, [R221+0x6800] ;  /* 0x00680000dd18783b */ /* 0x004ea80000000200 */
[----:B----4-:R-:W4:Y:S04]  /*93d0*/  LDSM.16.M88.4 R16, [R221+0x7000] ;  /* 0x00700000dd10783b */ /* 0x010f280000000200 */
[----:B------:R-:W1:Y:S01]  /*93e0*/  LDSM.16.M88.4 R140, [R221+0x7800] ;  /* 0x00780000dd8c783b */ /* 0x000e620000000200 */
[C---:B---3--:R-:W-:Y:S03]  /*93f0*/  HMMA.16816.F32.BF16 R60, R176.reuse, R56, RZ ;  /* 0x00000038b03c723c */ /* 0x048fe600000418ff */
[----:B------:R-:W3:Y:S04]  /*9400*/  LDSM.16.M88.4 R172, [R210] ;  /* 0x00000000d2ac783b */ /* 0x000ee80000000200 */
[----:B------:R-:W1:Y:S01]  /*9410*/  LDSM.16.M88.4 R144, [R209] ;  /* 0x00000000d190783b */ /* 0x000e620000000200 */
[C---:B------:R-:W-:Y:S03]  /*9420*/  HMMA.16816.F32.BF16 R56, R176.reuse, R58, RZ ;  /* 0x0000003ab038723c */ /* 0x040fe600000418ff */
[----:B------:R-:W-:Y:S04]  /*9430*/  LDSM.16.M88.4 R160, [R218] ;  /* 0x00000000daa0783b */ /* 0x000fe80000000200 */
[----:B------:R-:W-:Y:S01]  /*9440*/  LDSM.16.M88.4 R168, [R207] ;  /* 0x00000000cfa8783b */ /* 0x000fe20000000200 */
[C---:B-----5:R-:W-:Y:S03]  /*9450*/  HMMA.16816.F32.BF16 R136, R176.reuse, R64, RZ ;  /* 0x00000040b088723c */ /* 0x060fe600000418ff */
[----:B------:R-:W-:Y:S04]  /*9460*/  LDSM.16.M88.4 R164, [R206] ;  /* 0x00000000cea4783b */ /* 0x000fe80000000200 */
[----:B------:R-:W-:Y:S01]  /*9470*/  LDSM.16.M88.4 R156, [R205] ;  /* 0x00000000cd9c783b */ /* 0x000fe20000000200 */
[C---:B------:R-:W-:Y:S03]  /*9480*/  HMMA.16816.F32.BF16 R64, R176.reuse, R66, RZ ;  /* 0x00000042b040723c */ /* 0x040fe600000418ff */
[----:B------:R-:W-:Y:S04]  /*9490*/  LDSM.16.M88.4 R148, [R215+0x4000] ;  /* 0x00400000d794783b */ /* 0x000fe80000000200 */
[----:B------:R-:W-:Y:S01]  /*94a0*/  LDSM.16.M88.4 R180, [R220+0x2000] ;  /* 0x00200000dcb4783b */ /* 0x000fe20000000200 */
[C---:B------:R-:W-:Y:S03]  /*94b0*/  HMMA.16816.F32.BF16 R52, R176.reuse, R48, RZ ;  /* 0x00000030b034723c */ /* 0x040fe600000418ff */
[----:B------:R-:W-:Y:S04]  /*94c0*/  LDSM.16.M88.4 R184, [R196] ;  /* 0x00000000c4b8783b */ /* 0x000fe80000000200 */
[----:B------:R-:W5:Y:S01]  /*94d0*/  S2R R0, SR_TID.X ;  /* 0x0000000000007919 */ /* 0x000f620000002100 */
[C---:B------:R-:W-:Y:S03]  /*94e0*/  HMMA.16816.F32.BF16 R48, R176.reuse, R50, RZ ;  /* 0x00000032b030723c */ /* 0x040fe600000418ff */
[----:B------:R-:W0:Y:S05]  /*94f0*/  LDGDEPBAR ;  /* 0x00000000000079af */ /* 0x000e2a0000000000 */
[C---:B------:R-:W-:Y:S08]  /*9500*/  HMMA.16816.F32.BF16 R44, R176.reuse, R40, RZ ;  /* 0x00000028b02c723c */ /* 0x040ff000000418ff */
[----:B------:R-:W-:Y:S01]  /*9510*/  HMMA.16816.F32.BF16 R40, R176, R42, RZ ;  /* 0x0000002ab028723c */ /* 0x000fe200000418ff */
[----:B-----5:R-:W-:-:S07]  /*9520*/  IMAD.SHL.U32 R0, R0, 0x2, RZ ;  /* 0x0000000200007824 */ /* 0x020fce00078e00ff */
[----:B-1----:R-:W-:Y:S01]  /*9530*/  HMMA.16816.F32.BF16 R60, R152, R4, R60 ;  /* 0x00000004983c723c */ /* 0x002fe2000004183c */
[----:B------:R-:W-:-:S07]  /*9540*/  LOP3.LUT R0, R0, 0x6, RZ, 0xc0, !PT ;  /* 0x0000000600007812 */ /* 0x000fce00078ec0ff */
[----:B------:R-:W-:Y:S01]  /*9550*/  HMMA.16816.F32.BF16 R56, R152, R6, R56 ;  /* 0x000000069838723c */ /* 0x000fe20000041838 */
[----:B------:R-:W1:Y:S01]  /*9560*/  LDSM.16.M88.4 R4, [R215+0x5000] ;  /* 0x00500000d704783b */ /* 0x000e620000000200 */
[----:B------:R-:W-:-:S06]  /*9570*/  IMAD R0, R229, 0x80, R0 ;  /* 0x00000080e5007824 */ /* 0x000fcc00078e0200 */
[C---:B------:R-:W-:Y:S08]  /*9580*/  HMMA.16816.F32.BF16 R136, R152.reuse, R8, R136 ;  /* 0x000000089888723c */ /* 0x040ff00000041888 */
[----:B------:R-:W-:Y:S01]  /*9590*/  HMMA.16816.F32.BF16 R64, R152, R10, R64 ;  /* 0x0000000a9840723c */ /* 0x000fe20000041840 */
[----:B------:R-:W5:Y:S07]  /*95a0*/  LDSM.16.M88.4 R8, [R215+0x4800] ;  /* 0x00480000d708783b */ /* 0x000f6e0000000200 */
[C---:B------:R-:W-:Y:S08]  /*95b0*/  HMMA.16816.F32.BF16 R36, R176.reuse, R32, RZ ;  /* 0x00000020b024723c */ /* 0x040ff000000418ff */
[C---:B--2---:R-:W-:Y:S08]  /*95c0*/  HMMA.16816.F32.BF16 R28, R176.reuse, R24, RZ ;  /* 0x00000018b01c723c */ /* 0x044ff000000418ff */
[C---:B----4-:R-:W-:Y:S08]  /*95d0*/  HMMA.16816.F32.BF16 R20, R176.reuse, R16, RZ ;  /* 0x00000010b014723c */ /* 0x050ff000000418ff */
[C---:B------:R-:W-:Y:S08]  /*95e0*/  HMMA.16816.F32.BF16 R32, R176.reuse, R34, RZ ;  /* 0x00000022b020723c */ /* 0x040ff000000418ff */
[C---:B------:R-:W-:Y:S08]  /*95f0*/  HMMA.16816.F32.BF16 R24, R176.reuse, R26, RZ ;  /* 0x0000001ab018723c */ /* 0x040ff000000418ff */
[C---:B------:R-:W-:Y:S08]  /*9600*/  HMMA.16816.F32.BF16 R16, R176.reuse, R18, RZ ;  /* 0x00000012b010723c */ /* 0x040ff000000418ff */
[C---:B------:R-:W-:Y:S08]  /*9610*/  HMMA.16816.F32.BF16 R12, R176.reuse, R140, RZ ;  /* 0x0000008cb00c723c */ /* 0x040ff000000418ff */
[----:B------:R-:W-:Y:S01]  /*9620*/  HMMA.16816.F32.BF16 R176, R176, R142, RZ ;  /* 0x0000008eb0b0723c */ /* 0x000fe200000418ff */
[----:B------:R-:W2:Y:S07]  /*9630*/  LDSM.16.M88.4 R140, [R208] ;  /* 0x00000000d08c783b */ /* 0x000eae0000000200 */
[C---:B---3--:R-:W-:Y:S08]  /*9640*/  HMMA.16816.F32.BF16 R52, R152.reuse, R172, R52 ;  /* 0x000000ac9834723c */ /* 0x048ff00000041834 */
[C---:B------:R-:W-:Y:S01]  /*9650*/  HMMA.16816.F32.BF16 R48, R152.reuse, R174, R48 ;  /* 0x000000ae9830723c */ /* 0x040fe20000041830 */
[----:B------:R-:W-:Y:S07]  /*9660*/  LDSM.16.M88.4 R172, [R218+0x2000] ;  /* 0x00200000daac783b */ /* 0x000fee0000000200 */
[C---:B------:R-:W-:Y:S08]  /*9670*/  HMMA.16816.F32.BF16 R44, R152.reuse, R144, R44 ;  /* 0x00000090982c723c */ /* 0x040ff0000004182c */
[----:B------:R-:W-:Y:S01]  /*9680*/  HMMA.16816.F32.BF16 R40, R152, R146, R40 ;  /* 0x000000929828723c */ /* 0x000fe20000041828 */
[----:B------:R-:W3:Y:S07]  /*9690*/  LDSM.16.M88.4 R144, [R215+0x5800] ;  /* 0x00580000d790783b */ /* 0x000eee0000000200 */
[C---:B-1----:R-:W-:Y:S08]  /*96a0*/  HMMA.16816.F32.BF16 R52, R160.reuse, R4, R52 ;  /* 0x00000004a034723c */ /* 0x042ff00000041834 */
[C---:B------:R-:W-:Y:S01]  /*96b0*/  HMMA.16816.F32.BF16 R48, R160.reuse, R6, R48 ;  /* 0x00000006a030723c */ /* 0x040fe20000041830 */
[----:B------:R-:W1:Y:S07]  /*96c0*/  LDSM.16.M88.4 R4, [R215+0x7000] ;  /* 0x00700000d704783b */ /* 0x000e6e0000000200 */
[C---:B-----5:R-:W-:Y:S08]  /*96d0*/  HMMA.16816.F32.BF16 R60, R160.reuse, R8, R60 ;  /* 0x00000008a03c723c */ /* 0x060ff0000004183c */
[----:B------:R-:W-:Y:S01]  /*96e0*/  HMMA.16816.F32.BF16 R56, R160, R10, R56 ;  /* 0x0000000aa038723c */ /* 0x000fe20000041838 */
        /* <DEDUP_REMOVED lines=8> */
[----:B------:R-:W-:Y:S01]  /*9770*/  HMMA.16816.F32.BF16 R16, R152, R166, R16 ;  /* 0x000000a69810723c */ /* 0x000fe20000041810 */
[----:B------:R-:W-:Y:S07]  /*9780*/  LDSM.16.M88.4 R164, [R217] ;  /* 0x00000000d9a4783b */ /* 0x000fee0000000200 */
[C---:B---3--:R-:W-:Y:S08]  /*9790*/  HMMA.16816.F32.BF16 R44, R160.reuse, R144, R44 ;  /* 0x00000090a02c723c */ /* 0x048ff0000004182c */
[----:B------:R-:W-:Y:S01]  /*97a0*/  HMMA.16816.F32.BF16 R40, R160, R146, R40 ;  /* 0x00000092a028723c */ /* 0x000fe20000041828 */
[----:B------:R-:W3:Y:S07]  /*97b0*/  LDSM.16.M88.4 R144, [R204+0x1800] ;  /* 0x00180000cc90783b */ /* 0x000eee0000000200 */
[C---:B------:R-:W-:Y:S08]  /*97c0*/  HMMA.16816.F32.BF16 R12, R152.reuse, R156, R12 ;  /* 0x0000009c980c723c */ /* 0x040ff0000004180c */
[----:B------:R-:W-:Y:S01]  /*97d0*/  HMMA.16816.F32.BF16 R176, R152, R158, R176 ;  /* 0x0000009e98b0723c */ /* 0x000fe200000418b0 */
[----:B------:R-:W-:Y:S04]  /*97e0*/  LDSM.16.M88.4 R156, [R204] ;  /* 0x00000000cc9c783b */ /* 0x000fe80000000200 */
[----:B------:R-:W-:Y:S03]  /*97f0*/  LDSM.16.M88.4 R152, [R204+0x800] ;  /* 0x00080000cc98783b */ /* 0x000fe60000000200 */
[C---:B------:R-:W-:Y:S08]  /*9800*/  HMMA.16816.F32.BF16 R136, R160.reuse, R148, R136 ;  /* 0x00000094a088723c */ /* 0x040ff00000041888 */
        /* <DEDUP_REMOVED lines=18> */
[C---:B------:R-:W-:Y:S08]  /*9930*/  HMMA.16816.F32.BF16 R52, R164.reuse, R148, R52 ;  /* 0x00000094a434723c */ /* 0x040ff00000041834 */
[C---:B------:R-:W-:Y:S01]  /*9940*/  HMMA.16816.F32.BF16 R48, R164.reuse, R150, R48 ;  /* 0x00000096a430723c */ /* 0x040fe20000041830 */
[----:B------:R-:W2:Y:S07]  /*9950*/  LDSM.16.M88.4 R148, [R221+0x9000] ;  /* 0x00900000dd94783b */ /* 0x000eae0000000200 */
[C---:B------:R-:W-:Y:S08]  /*9960*/  HMMA.16816.F32.BF16 R136, R164.reuse, R156, R136 ;  /* 0x0000009ca488723c */ /* 0x040ff00000041888 */
[C---:B------:R-:W-:Y:S01]  /*9970*/  HMMA.16816.F32.BF16 R64, R164.reuse, R158, R64 ;  /* 0x0000009ea440723c */ /* 0x040fe20000041840 */
[----:B------:R-:W2:Y:S07]  /*9980*/  LDSM.16.M88.4 R156, [R221+0x8000] ;  /* 0x00800000dd9c783b */ /* 0x000eae0000000200 */
[C---:B-1----:R-:W-:Y:S08]  /*9990*/  HMMA.16816.F32.BF16 R20, R164.reuse, R4, R20 ;  /* 0x00000004a414723c */ /* 0x042ff00000041814 */
[C---:B------:R-:W-:Y:S01]  /*99a0*/  HMMA.16816.F32.BF16 R16, R164.reuse, R6, R16 ;  /* 0x00000006a410723c */ /* 0x040fe20000041810 */
[----:B------:R-:W1:Y:S07]  /*99b0*/  LDSM.16.M88.4 R4, [R221+0xb000] ;  /* 0x00b00000dd04783b */ /* 0x000e6e0000000200 */
[C---:B----4-:R-:W-:Y:S08]  /*99c0*/  HMMA.16816.F32.BF16 R28, R164.reuse, R8, R28 ;  /* 0x00000008a41c723c */ /* 0x050ff0000004181c */
[C---:B------:R-:W-:Y:S01]  /*99d0*/  HMMA.16816.F32.BF16 R24, R164.reuse, R10, R24 ;  /* 0x0000000aa418723c */ /* 0x040fe20000041818 */
[----:B------:R-:W4:Y:S07]  /*99e0*/  LDSM.16.M88.4 R8, [R221+0xa800] ;  /* 0x00a80000dd08783b */ /* 0x000f2e0000000200 */
[C---:B------:R-:W-:Y:S08]  /*99f0*/  HMMA.16816.F32.BF16 R60, R164.reuse, R152, R60 ;  /* 0x00000098a43c723c */ /* 0x040ff0000004183c */
        /* <DEDUP_REMOVED lines=11> */
[----:B------:R-:W3:Y:S07]  /*9ab0*/  LDSM.16.M88.4 R144, [R200] ;  /* 0x00000000c890783b */ /* 0x000eee0000000200 */
[C---:B------:R-:W-:Y:S08]  /*9ac0*/  HMMA.16816.F32.BF16 R52, R160.reuse, R148, R52 ;  /* 0x00000094a034723c */ /* 0x040ff00000041834 */
[C---:B------:R-:W-:Y:S01]  /*9ad0*/  HMMA.16816.F32.BF16 R48, R160.reuse, R150, R48 ;  /* 0x00000096a030723c */ /* 0x040fe20000041830 */
[----:B------:R-:W2:Y:S07]  /*9ae0*/  LDSM.16.M88.4 R148, [R201] ;  /* 0x00000000c994783b */ /* 0x000eae0000000200 */
[C---:B------:R-:W-:Y:S08]  /*9af0*/  HMMA.16816.F32.BF16 R136, R160.reuse, R156, R136 ;  /* 0x0000009ca088723c */ /* 0x040ff00000041888 */
[C---:B------:R-:W-:Y:S01]  /*9b00*/  HMMA.16816.F32.BF16 R64, R160.reuse, R158, R64 ;  /* 0x0000009ea040723c */ /* 0x040fe20000041840 */
[----:B------:R-:W2:Y:S07]  /*9b10*/  LDSM.16.M88.4 R156, [R203] ;  /* 0x00000000cb9c783b */ /* 0x000eae0000000200 */
[C---:B-1----:R-:W-:Y:S08]  /*9b20*/  HMMA.16816.F32.BF16 R20, R160.reuse, R4, R20 ;  /* 0x00000004a014723c */ /* 0x042ff00000041814 */
[C---:B------:R-:W-:Y:S01]  /*9b30*/  HMMA.16816.F32.BF16 R16, R160.reuse, R6, R16 ;  /* 0x00000006a010723c */ /* 0x040fe20000041810 */
[----:B------:R-:W1:Y:S07]  /*9b40*/  LDSM.16.M88.4 R4, [R197] ;  /* 0x00000000c504783b */ /* 0x000e6e0000000200 */
[C---:B----4-:R-:W-:Y:S08]  /*9b50*/  HMMA.16816.F32.BF16 R28, R160.reuse, R8, R28 ;  /* 0x00000008a01c723c */ /* 0x050ff0000004181c */
[C---:B------:R-:W-:Y:S01]  /*9b60*/  HMMA.16816.F32.BF16 R24, R160.reuse, R10, R24 ;  /* 0x0000000aa018723c */ /* 0x040fe20000041818 */
[----:B------:R-:W4:Y:S07]  /*9b70*/  LDSM.16.M88.4 R8, [R198] ;  /* 0x00000000c608783b */ /* 0x000f2e0000000200 */
[C---:B------:R-:W-:Y:S08]  /*9b80*/  HMMA.16816.F32.BF16 R60, R160.reuse, R152, R60 ;  /* 0x00000098a03c723c */ /* 0x040ff0000004183c */
[C---:B------:R-:W-:Y:S01]  /*9b90*/  HMMA.16816.F32.BF16 R56, R160.reuse, R154, R56 ;  /* 0x0000009aa038723c */ /* 0x040fe20000041838 */
[----:B------:R-:W1:Y:S07]  /*9ba0*/  LDSM.16.M88.4 R152, [R202] ;  /* 0x00000000ca98783b */ /* 0x000e6e0000000200 */
[C---:B--2---:R-:W-:Y:S08]  /*9bb0*/  HMMA.16816.F32.BF16 R36, R160.reuse, R140, R36 ;  /* 0x0000008ca024723c */ /* 0x044ff00000041824 */
[C---:B------:R-:W-:Y:S01]  /*9bc0*/  HMMA.16816.F32.BF16 R32, R160.reuse, R142, R32 ;  /* 0x0000008ea020723c */ /* 0x040fe20000041820 */
[----:B------:R-:W-:Y:S07]  /*9bd0*/  LDSM.16.M88.4 R140, [R199] ;  /* 0x00000000c78c783b */ /* 0x000fee0000000200 */
[C---:B-----5:R-:W-:Y:S08]  /*9be0*/  HMMA.16816.F32.BF16 R12, R160.reuse, R164, R12 ;  /* 0x000000a4a00c723c */ /* 0x060ff0000004180c */
[----:B------:R-:W-:Y:S01]  /*9bf0*/  HMMA.16816.F32.BF16 R176, R160, R166, R176 ;  /* 0x000000a6a0b0723c */ /* 0x000fe200000418b0 */
[----:B------:R-:W2:Y:S04]  /*9c00*/  LDSM.16.M88.4 R160, [R215+0x9000] ;  /* 0x00900000d7a0783b */ /* 0x000ea80000000200 */
[----:B------:R-:W-:Y:S03]  /*9c10*/  LDSM.16.M88.4 R164, [R215+0x8800] ;  /* 0x00880000d7a4783b */ /* 0x000fe60000000200 */
        /* <DEDUP_REMOVED lines=11> */
[----:B------:R-:W-:Y:S07]  /*9cd0*/  LDSM.16.M88.4 R4, [R204+0x4000] ;  /* 0x00400000cc04783b */ /* 0x000fee0000000200 */
[C---:B----4-:R-:W-:Y:S08]  /*9ce0*/  HMMA.16816.F32.BF16 R28, R180.reuse, R8, R28 ;  /* 0x00000008b41c723c */ /* 0x050ff0000004181c */
[C---:B------:R-:W-:Y:S01]  /*9cf0*/  HMMA.16816.F32.BF16 R24, R180.reuse, R10, R24 ;  /* 0x0000000ab418723c */ /* 0x040fe20000041818 */
[----:B------:R-:W1:Y:S07]  /*9d00*/  LDSM.16.M88.4 R8, [R217+0x2000] ;  /* 0x00200000d908783b */ /* 0x000e6e0000000200 */
[C---:B------:R-:W-:Y:S08]  /*9d10*/  HMMA.16816.F32.BF16 R60, R180.reuse, R152, R60 ;  /* 0x00000098b43c723c */ /* 0x040ff0000004183c */
[----:B------:R-:W-:Y:S01]  /*9d20*/  HMMA.16816.F32.BF16 R56, R180, R154, R56 ;  /* 0x0000009ab438723c */ /* 0x000fe20000041838 */
[----:B------:R-:W-:Y:S07]  /*9d30*/  LDSM.16.M88.4 R152, [R215+0xa000] ;  /* 0x00a00000d798783b */ /* 0x000fee0000000200 */
[C---:B--2---:R-:W-:Y:S08]  /*9d40*/  HMMA.16816.F32.BF16 R52, R172.reuse, R160, R52 ;  /* 0x000000a0ac34723c */ /* 0x044ff00000041834 */
[----:B------:R-:W-:Y:S01]  /*9d50*/  HMMA.16816.F32.BF16 R48, R172, R162, R48 ;  /* 0x000000a2ac30723c */ /* 0x000fe20000041830 */
[----:B------:R-:W2:Y:S07]  /*9d60*/  LDSM.16.M88.4 R160, [R204+0x4800] ;  /* 0x00480000cca0783b */ /* 0x000eae0000000200 */
[C---:B------:R-:W-:Y:S08]  /*9d70*/  HMMA.16816.F32.BF16 R36, R180.reuse, R140, R36 ;  /* 0x0000008cb424723c */ /* 0x040ff00000041824 */
[----:B------:R-:W-:Y:S01]  /*9d80*/  HMMA.16816.F32.BF16 R32, R180, R142, R32 ;  /* 0x0000008eb420723c */ /* 0x000fe20000041820 */
[----:B------:R-:W4:Y:S07]  /*9d90*/  LDSM.16.M88.4 R140, [R215+0xb800] ;  /* 0x00b80000d78c783b */ /* 0x000f2e0000000200 */
[C---:B------:R-:W-:Y:S08]  /*9da0*/  HMMA.16816.F32.BF16 R136, R172.reuse, R168, R136 ;  /* 0x000000a8ac88723c */ /* 0x040ff00000041888 */
[C---:B------:R-:W-:Y:S08]  /*9db0*/  HMMA.16816.F32.BF16 R64, R172.reuse, R170, R64 ;  /* 0x000000aaac40723c */ /* 0x040ff00000041840 */
[C---:B---3--:R-:W-:Y:S08]  /*9dc0*/  HMMA.16816.F32.BF16 R20, R172.reuse, R144, R20 ;  /* 0x00000090ac14723c */ /* 0x048ff00000041814 */
[C---:B------:R-:W-:Y:S01]  /*9dd0*/  HMMA.16816.F32.BF16 R16, R172.reuse, R146, R16 ;  /* 0x00000092ac10723c */ /* 0x040fe20000041810 */
[----:B------:R-:W3:Y:S07]  /*9de0*/  LDSM.16.M88.4 R144, [R204+0x5000] ;  /* 0x00500000cc90783b */ /* 0x000eee0000000200 */
[----:B------:R-:W-:Y:S08]  /*9df0*/  HMMA.16816.F32.BF16 R60, R172, R164, R60 ;  /* 0x000000a4ac3c723c */ /* 0x000ff0000004183c */
[----:B------:R-:W-:Y:S08]  /*9e00*/  HMMA.16816.F32.BF16 R12, R180, R184, R12 ;  /* 0x000000b8b40c723c */ /* 0x000ff0000004180c */
[----:B------:R-:W-:Y:S08]  /*9e10*/  HMMA.16816.F32.BF16 R56, R172, R166, R56 ;  /* 0x000000a6ac38723c */ /* 0x000ff00000041838 */
[C---:B-1----:R-:W-:Y:S08]  /*9e20*/  HMMA.16816.F32.BF16 R136, R8.reuse, R4, R136 ;  /* 0x000000040888723c */ /* 0x042ff00000041888 */
[C---:B------:R-:W-:Y:S01]  /*9e30*/  HMMA.16816.F32.BF16 R64, R8.reuse, R6, R64 ;  /* 0x000000060840723c */ /* 0x040fe20000041840 */
[----:B------:R-:W1:Y:S07]  /*9e40*/  LDSM.16.M88.4 R4, [R204+0x5800] ;  /* 0x00580000cc04783b */ /* 0x000e6e0000000200 */
[----:B--2---:R-:W-:Y:S08]  /*9e50*/  HMMA.16816.F32.BF16 R60, R8, R160, R60 ;  /* 0x000000a0083c723c */ /* 0x004ff0000004183c */
[----:B----4-:R-:W-:Y:S07]  /*9e60*/  HMMA.16816.F32.BF16 R12, R172, R140, R12 ;  /* 0x0000008cac0c723c */ /* 0x010fee000004180c */
[C---:B------:R-:W-:Y:S01]  /*9e70*/  IADD3 R140, R0.reuse, 0x1, RZ ;  /* 0x00000001008c7810 */ /* 0x040fe20007ffe0ff */
[----:B------:R-:W-:Y:S01]  /*9e80*/  HMMA.16816.F32.BF16 R56, R8, R162, R56 ;  /* 0x000000a20838723c */ /* 0x000fe20000041838 */
[----:B------:R-:W-:-:S02]  /*9e90*/  IADD3 R141, R0, 0x8, RZ ;  /* 0x00000008008d7810 */ /* 0x000fc40007ffe0ff */
[CC--:B------:R-:W-:Y:S02]  /*9ea0*/  ISETP.GE.AND P6, PT, R140.reuse, R135.reuse, PT ;  /* 0x000000878c00720c */ /* 0x0c0fe40003fc6270 */
[-C--:B------:R-:W-:Y:S02]  /*9eb0*/  ISETP.GE.AND P5, PT, R140, R134.reuse, PT ;  /* 0x000000868c00720c */ /* 0x080fe40003fa6270 */
[C---:B------:R-:W-:Y:S01]  /*9ec0*/  ISETP.GE.AND P4, PT, R141.reuse, R135, PT ;  /* 0x000000878d00720c */ /* 0x040fe20003f86270 */
[----:B---3--:R-:W-:Y:S01]  /*9ed0*/  HMMA.16816.F32.BF16 R52, R8, R144, R52 ;  /* 0x000000900834723c */ /* 0x008fe20000041834 */
[----:B------:R-:W-:Y:S02]  /*9ee0*/  IADD3 R140, R0, 0x9, RZ ;  /* 0x00000009008c7810 */ /* 0x000fe40007ffe0ff */
[----:B------:R-:W-:Y:S02]  /*9ef0*/  ISETP.GE.AND P3, PT, R141, R134, PT ;  /* 0x000000868d00720c */ /* 0x000fe40003f66270 */
[----:B------:R-:W-:-:S02]  /*9f00*/  FSEL R169, R137, -INF , !P6 ;  /* 0xff80000089a97808 */ /* 0x000fc40007000000 */
[----:B------:R-:W-:Y:S01]  /*9f10*/  FSEL R167, R64, -INF , !P4 ;  /* 0xff80000040a77808 */ /* 0x000fe20006000000 */
[C---:B------:R-:W-:Y:S01]  /*9f20*/  HMMA.16816.F32.BF16 R44, R172.reuse, R156, R44 ;  /* 0x0000009cac2c723c */ /* 0x040fe2000004182c */
[----:B------:R-:W-:Y:S02]  /*9f30*/  IADD3 R141, R0, 0x10, RZ ;  /* 0x00000010008d7810 */ /* 0x000fe40007ffe0ff */
[C---:B------:R-:W-:Y:S02]  /*9f40*/  ISETP.GE.AND P6, PT, R140.reuse, R135, PT ;  /* 0x000000878c00720c */ /* 0x040fe40003fc6270 */
[----:B------:R-:W-:Y:S02]  /*9f50*/  ISETP.GE.AND P4, PT, R140, R134, PT ;  /* 0x000000868c00720c */ /* 0x000fe40003f86270 */
[----:B------:R-:W-:Y:S01]  /*9f60*/  IADD3 R64, R0, 0x11, RZ ;  /* 0x0000001100407810 */ /* 0x000fe20007ffe0ff */
[----:B------:R-:W-:Y:S01]  /*9f70*/  HMMA.16816.F32.BF16 R40, R172, R158, R40 ;  /* 0x0000009eac28723c */ /* 0x000fe20000041828 */
[----:B------:R-:W-:-:S02]  /*9f80*/  FSEL R161, R66, -INF , !P3 ;  /* 0xff80000042a17808 */ /* 0x000fc40005800000 */
[-C--:B------:R-:W-:Y:S02]  /*9f90*/  ISETP.GE.AND P3, PT, R141, R135.reuse, PT ;  /* 0x000000878d00720c */ /* 0x080fe40003f66270 */
[----:B------:R-:W-:Y:S02]  /*9fa0*/  FSEL R165, R65, -INF , !P6 ;  /* 0xff80000041a57808 */ /* 0x000fe40007000000 */
[----:B------:R-:W-:Y:S01]  /*9fb0*/  FSEL R163, R67, -INF , !P4 ;  /* 0xff80000043a37808 */ /* 0x000fe20006000000 */
[----:B------:R-:W-:Y:S01]  /*9fc0*/  HMMA.16816.F32.BF16 R24, R172, R150, R24 ;  /* 0x00000096ac18723c */ /* 0x000fe20000041818 */
[----:B------:R-:W-:Y:S02]  /*9fd0*/  ISETP.GE.AND P6, PT, R141, R134, PT ;  /* 0x000000868d00720c */ /* 0x000fe40003fc6270 */
[----:B------:R-:W-:Y:S02]  /*9fe0*/  ISETP.GE.AND P4, PT, R64, R135, PT ;  /* 0x000000874000720c */ /* 0x000fe40003f86270 */
[----:B------:R-:W-:-:S02]  /*9ff0*/  IADD3 R137, R0, 0x18, RZ ;  /* 0x0000001800897810 */ /* 0x000fc40007ffe0ff */
[----:B------:R-:W-:Y:S01]  /*a000*/  FSEL R159, R60, -INF , !P3 ;  /* 0xff8000003c9f7808 */ /* 0x000fe20005800000 */
[----:B------:R-:W-:Y:S01]  /*a010*/  HMMA.16816.F32.BF16 R176, R180, R186, R176 ;  /* 0x000000bab4b0723c */ /* 0x000fe200000418b0 */
[-C--:B------:R-:W-:Y:S02]  /*a020*/  ISETP.GE.AND P3, PT, R64, R134.reuse, PT ;  /* 0x000000864000720c */ /* 0x080fe40003f66270 */
[----:B------:R-:W-:Y:S01]  /*a030*/  FSEL R151, R62, -INF , !P6 ;  /* 0xff8000003e977808 */ /* 0x000fe20007000000 */
[----:B------:R-:W2:Y:S01]  /*a040*/  LDSM.16.M88.4 R64, [R204+0x6000] ;  /* 0x00600000cc40783b */ /* 0x000ea20000000200 */
[----:B------:R-:W-:Y:S02]  /*a050*/  FSEL R157, R61, -INF , !P4 ;  /* 0xff8000003d9d7808 */ /* 0x000fe40006000000 */
[C---:B------:R-:W-:Y:S01]  /*a060*/  ISETP.GE.AND P6, PT, R137.reuse, R135, PT ;  /* 0x000000878900720c */ /* 0x040fe20003fc6270 */
[----:B------:R-:W-:Y:S01]  /*a070*/  HMMA.16816.F32.BF16 R36, R172, R152, R36 ;  /* 0x00000098ac24723c */ /* 0x000fe20000041824 */
[----:B------:R-:W-:-:S02]  /*a080*/  ISETP.GE.AND P4, PT, R137, R134, PT ;  /* 0x000000868900720c */ /* 0x000fc40003f86270 */
[C---:B------:R-:W-:Y:S02]  /*a090*/  IADD3 R60, R0.reuse, 0x19, RZ ;  /* 0x00000019003c7810 */ /* 0x040fe40007ffe0ff */
[----:B------:R-:W-:Y:S02]  /*a0a0*/  IADD3 R61, R0, 0x20, RZ ;  /* 0x00000020003d7810 */ /* 0x000fe40007ffe0ff */
[----:B------:R-:W-:Y:S01]  /*a0b0*/  FSEL R153, R63, -INF , !P3 ;  /* 0xff8000003f997808 */ /* 0x000fe20005800000 */
[----:B------:R-:W-:Y:S01]  /*a0c0*/  HMMA.16816.F32.BF16 R32, R172, R154, R32 ;  /* 0x0000009aac20723c */ /* 0x000fe20000041820 */
[----:B------:R-:W-:Y:S02]  /*a0d0*/  FSEL R63, R58, -INF , !P4 ;  /* 0xff8000003a3f7808 */ /* 0x000fe40006000000 */
[-C--:B------:R-:W-:Y:S02]  /*a0e0*/  ISETP.GE.AND P4, PT, R61, R135.reuse, PT ;  /* 0x000000873d00720c */ /* 0x080fe40003f86270 */
[----:B------:R-:W-:-:S02]  /*a0f0*/  ISETP.GE.AND P3, PT, R60, R135, PT ;  /* 0x000000873c00720c */ /* 0x000fc40003f66270 */
[----:B------:R-:W-:Y:S01]  /*a100*/  FSEL R155, R56, -INF , !P6 ;  /* 0xff800000389b7808 */ /* 0x000fe20007000000 */
[----:B------:R-:W-:Y:S01]  /*a110*/  HMMA.16816.F32.BF16 R48, R8, R146, R48 ;  /* 0x000000920830723c */ /* 0x000fe20000041830 */
[-C--:B------:R-:W-:Y:S02]  /*a120*/  ISETP.GE.AND P6, PT, R60, R134.reuse, PT ;  /* 0x000000863c00720c */ /* 0x080fe40003fc6270 */
[----:B------:R-:W-:Y:S02]  /*a130*/  IADD3 R56, R0, 0x21, RZ ;  /* 0x0000002100387810 */ /* 0x000fe40007ffe0ff */
[----:B------:R-:W-:Y:S02]  /*a140*/  FSEL R145, R52, -INF , !P4 ;  /* 0xff80000034917808 */ /* 0x000fe40006000000 */
[----:B------:R-:W-:Y:S01]  /*a150*/  FSEL R60, R57, -INF , !P3 ;  /* 0xff800000393c7808 */ /* 0x000fe20005800000 */
[----:B------:R-:W-:Y:S01]  /*a160*/  HMMA.16816.F32.BF16 R28, R172, R148, R28 ;  /* 0x00000094ac1c723c */ /* 0x000fe2000004181c */
[----:B------:R-:W-:-:S02]  /*a170*/  ISETP.GE.AND P4, PT, R56, R134, PT ;  /* 0x000000863800720c */ /* 0x000fc40003f86270 */
[----:B------:R-:W-:Y:S02]  /*a180*/  ISETP.GE.AND P3, PT, R61, R134, PT ;  /* 0x000000863d00720c */ /* 0x000fe40003f66270 */
[----:B------:R-:W-:Y:S02]  /*a190*/  FSEL R55, R55, -INF , !P4 ;  /* 0xff80000037377808 */ /* 0x000fe40006000000 */
[----:B------:R-:W-:Y:S01]  /*a1a0*/  FSEL R149, R59, -INF , !P6 ;  /* 0xff8000003b957808 */ /* 0x000fe20007000000 */
[----:B-1----:R-:W-:Y:S01]  /*a1b0*/  HMMA.16816.F32.BF16 R44, R8, R4, R44 ;  /* 0x00000004082c723c */ /* 0x002fe2000004182c */
[----:B------:R-:W-:Y:S02]  /*a1c0*/  ISETP.GE.AND P6, PT, R56, R135, PT ;  /* 0x000000873800720c */ /* 0x000fe40003fc6270 */
[----:B------:R-:W1:Y:S01]  /*a1d0*/  LDSM.16.M88.4 R56, [R204+0x6800] ;  /* 0x00680000cc38783b */ /* 0x000e620000000200 */
[----:B------:R-:W-:-:S03]  /*a1e0*/  FSEL R137, R54, -INF , !P3 ;  /* 0xff80000036897808 */ /* 0x000fc60005800000 */
[C---:B------:R-:W-:Y:S01]  /*a1f0*/  IADD3 R4, R0.reuse, 0x28, RZ ;  /* 0x0000002800047810 */ /* 0x040fe20007ffe0ff */
[----:B------:R-:W-:Y:S01]  /*a200*/  HMMA.16816.F32.BF16 R176, R172, R142, R176 ;  /* 0x0000008eacb0723c */ /* 0x000fe200000418b0 */
[----:B------:R-:W-:Y:S02]  /*a210*/  IADD3 R5, R0, 0x30, RZ ;  /* 0x0000003000057810 */ /* 0x000fe40007ffe0ff */
[----:B------:R-:W-:-:S04]  /*a220*/  ISETP.GE.AND P3, PT, R4, R135, PT ;  /* 0x000000870400720c */ /* 0x000fc80003f66270 */
[----:B------:R-:W-:Y:S01]  /*a230*/  FSEL R143, R53, -INF , !P6 ;  /* 0xff800000358f7808 */ /* 0x000fe20007000000 */
[C---:B------:R-:W-:Y:S01]  /*a240*/  HMMA.16816.F32.BF16 R40, R8.reuse, R6, R40 ;  /* 0x000000060828723c */ /* 0x040fe20000041828 */
[-C--:B------:R-:W-:Y:S01]  /*a250*/  ISETP.GE.AND P6, PT, R4, R134.reuse, PT ;  /* 0x000000860400720c */ /* 0x080fe20003fc6270 */
[----:B------:R-:W-:Y:S01]  /*a260*/  IMAD.MOV.U32 R172, RZ, RZ, R188 ;  /* 0x000000ffffac7224 */ /* 0x000fe200078e00bc */
[----:B------:R-:W-:Y:S01]  /*a270*/  IADD3 R4, R0, 0x29, RZ ;  /* 0x0000002900047810 */ /* 0x000fe20007ffe0ff */
[----:B------:R-:W-:Y:S01]  /*a280*/  IMAD.MOV.U32 R173, RZ, RZ, R189 ;  /* 0x000000ffffad7224 */ /* 0x000fe200078e00bd */
[----:B------:R-:W-:Y:S02]  /*a290*/  FSEL R147, R48, -INF , !P3 ;  /* 0xff80000030937808 */ /* 0x000fe40005800000 */
[C---:B------:R-:W-:Y:S01]  /*a2a0*/  ISETP.GE.AND P4, PT, R4.reuse, R135, PT ;  /* 0x000000870400720c */ /* 0x040fe20003f86270 */
[----:B--2---:R-:W-:Y:S01]  /*a2b0*/  HMMA.16816.F32.BF16 R36, R8, R64, R36 ;  /* 0x000000400824723c */ /* 0x004fe20000041824 */
[----:B------:R-:W-:-:S02]  /*a2c0*/  ISETP.GE.AND P3, PT, R4, R134, PT ;  /* 0x000000860400720c */ /* 0x000fc40003f66270 */
[----:B------:R-:W-:Y:S02]  /*a2d0*/  FSEL R53, R50, -INF , !P6 ;  /* 0xff80000032357808 */ /* 0x000fe40007000000 */
[----:B------:R-:W-:Y:S02]  /*a2e0*/  ISETP.GE.AND P6, PT, R5, R135, PT ;  /* 0x000000870500720c */ /* 0x000fe40003fc6270 */
[----:B------:R-:W-:Y:S01]  /*a2f0*/  IADD3 R4, R0, 0x31, RZ ;  /* 0x0000003100047810 */ /* 0x000fe20007ffe0ff */
[----:B------:R-:W-:Y:S01]  /*a300*/  HMMA.16816.F32.BF16 R32, R8, R66, R32 ;  /* 0x000000420820723c */ /* 0x000fe20000041820 */
[----:B------:R-:W-:Y:S02]  /*a310*/  FSEL R141, R49, -INF , !P4 ;  /* 0xff800000318d7808 */ /* 0x000fe40006000000 */
[----:B------:R-:W-:Y:S02]  /*a320*/  FSEL R166, R51, -INF , !P3 ;  /* 0xff80000033a67808 */ /* 0x000fe40005800000 */
[----:B------:R-:W-:-:S02]  /*a330*/  FSEL R160, R44, -INF , !P6 ;  /* 0xff8000002ca07808 */ /* 0x000fc40007000000 */
[-C--:B------:R-:W-:Y:S02]  /*a340*/  ISETP.GE.AND P4, PT, R5, R134.reuse, PT ;  /* 0x000000860500720c */ /* 0x080fe40003f86270 */
[C---:B------:R-:W-:Y:S02]  /*a350*/  ISETP.GE.AND P3, PT, R4.reuse, R135, PT ;  /* 0x000000870400720c */ /* 0x040fe40003f66270 */
[----:B------:R-:W-:Y:S01]  /*a360*/  ISETP.GE.AND P6, PT, R4, R134, PT ;  /* 0x000000860400720c */ /* 0x000fe20003fc6270 */
[----:B-1----:R-:W-:Y:S01]  /*a370*/  HMMA.16816.F32.BF16 R180, R8, R56, R28 ;  /* 0x0000003808b4723c */ /* 0x002fe2000004181c */
[----:B------:R-:W1:Y:S01]  /*a380*/  LDSM.16.M88.4 R4, [R204+0x7000] ;  /* 0x00700000cc04783b */ /* 0x000e620000000200 */
[C---:B------:R-:W-:Y:S02]  /*a390*/  IADD3 R48, R0.reuse, 0x38, RZ ;  /* 0x0000003800307810 */ /* 0x040fe40007ffe0ff */
[----:B------:R-:W-:Y:S01]  /*a3a0*/  IADD3 R44, R0, 0x39, RZ ;  /* 0x00000039002c7810 */ /* 0x000fe20007ffe0ff */
[----:B------:R-:W2:Y:S01]  /*a3b0*/  LDSM.16.M88.4 R28, [R204+0x7800] ;  /* 0x00780000cc1c783b */ /* 0x000ea20000000200 */
[----:B------:R-:W-:Y:S01]  /*a3c0*/  FSEL R248, R46, -INF , !P4 ;  /* 0xff8000002ef87808 */ /* 0x000fe20006000000 */
[----:B------:R-:W-:-:S04]  /*a3d0*/  DEPBAR.LE SB0, 0x0 ;  /* 0x000080000000791a */ /* 0x000fc80000000000 */
[----:B------:R-:W-:Y:S01]  /*a3e0*/  FSEL R52, R45, -INF , !P3 ;  /* 0xff8000002d347808 */ /* 0x000fe20005800000 */
[----:B------:R-:W-:Y:S01]  /*a3f0*/  HMMA.16816.F32.BF16 R24, R8, R58, R24 ;  /* 0x0000003a0818723c */ /* 0x000fe20000041818 */
[----:B------:R-:W-:Y:S02]  /*a400*/  FSEL R250, R47, -INF , !P6 ;  /* 0xff8000002ffa7808 */ /* 0x000fe40007000000 */
[CC--:B------:R-:W-:Y:S02]  /*a410*/  ISETP.GE.AND P4, PT, R48.reuse, R135.reuse, PT ;  /* 0x000000873000720c */ /* 0x0c0fe40003f86270 */
[----:B------:R-:W-:Y:S02]  /*a420*/  ISETP.GE.AND P3, PT, R48, R134, PT ;  /* 0x000000863000720c */ /* 0x000fe40003f66270 */
[----:B------:R-:W-:Y:S02]  /*a430*/  ISETP.GE.AND P6, PT, R44, R135, PT ;  /* 0x000000872c00720c */ /* 0x000fe40003fc6270 */
[----:B------:R-:W-:-:S02]  /*a440*/  IADD3 R45, R0, 0x40, RZ ;  /* 0x00000040002d7810 */ /* 0x000fc40007ffe0ff */
[----:B------:R-:W-:Y:S02]  /*a450*/  FSEL R54, R40, -INF , !P4 ;  /* 0xff80000028367808 */ /* 0x000fe40006000000 */
[----:B------:R-:W-:Y:S02]  /*a460*/  FSEL R246, R42, -INF , !P3 ;  /* 0xff8000002af67808 */ /* 0x000fe40005800000 */
[----:B------:R-:W-:Y:S02]  /*a470*/  FSEL R252, R41, -INF , !P6 ;  /* 0xff80000029fc7808 */ /* 0x000fe40007000000 */
[-C--:B------:R-:W-:Y:S02]  /*a480*/  ISETP.GE.AND P4, PT, R44, R134.reuse, PT ;  /* 0x000000862c00720c */ /* 0x080fe40003f86270 */
[C---:B------:R-:W-:Y:S02]  /*a490*/  ISETP.GE.AND P3, PT, R45.reuse, R135, PT ;  /* 0x000000872d00720c */ /* 0x040fe40003f66270 */
[----:B------:R-:W-:-:S02]  /*a4a0*/  ISETP.GE.AND P6, PT, R45, R134, PT ;  /* 0x000000862d00720c */ /* 0x000fc40003fc6270 */
[C---:B------:R-:W-:Y:S02]  /*a4b0*/  IADD3 R40, R0.reuse, 0x41, RZ ;  /* 0x0000004100287810 */ /* 0x040fe40007ffe0ff */
[----:B------:R-:W-:Y:S02]  /*a4c0*/  IADD3 R41, R0, 0x48, RZ ;  /* 0x0000004800297810 */ /* 0x000fe40007ffe0ff */
[----:B------:R-:W-:Y:S02]  /*a4d0*/  FSEL R244, R43, -INF , !P4 ;  /* 0xff8000002bf47808 */ /* 0x000fe40006000000 */
[----:B------:R-:W-:Y:S01]  /*a4e0*/  FSEL R240, R36, -INF , !P3 ;  /* 0xff80000024f07808 */ /* 0x000fe20005800000 */
[----:B-1----:R-:W-:Y:S01]  /*a4f0*/  HMMA.16816.F32.BF16 R20, R8, R4, R20 ;  /* 0x000000040814723c */ /* 0x002fe20000041814 */
[----:B------:R-:W-:Y:S02]  /*a500*/  FSEL R192, R38, -INF , !P6 ;  /* 0xff80000026c07808 */ /* 0x000fe40007000000 */
[----:B------:R-:W-:-:S02]  /*a510*/  ISETP.GE.AND P4, PT, R40, R135, PT ;  /* 0x000000872800720c */ /* 0x000fc40003f86270 */
[-C--:B------:R-:W-:Y:S02]  /*a520*/  ISETP.GE.AND P3, PT, R40, R134.reuse, PT ;  /* 0x000000862800720c */ /* 0x080fe40003f66270 */
[----:B------:R-:W-:Y:S01]  /*a530*/  ISETP.GE.AND P6, PT, R41, R135, PT ;  /* 0x000000872900720c */ /* 0x000fe20003fc6270 */
[C---:B------:R-:W-:Y:S01]  /*a540*/  HMMA.16816.F32.BF16 R16, R8.reuse, R6, R16 ;  /* 0x000000060810723c */ /* 0x040fe20000041810 */
[----:B------:R-:W-:Y:S02]  /*a550*/  IADD3 R36, R0, 0x49, RZ ;  /* 0x0000004900247810 */ /* 0x000fe40007ffe0ff */
[----:B------:R-:W-:Y:S02]  /*a560*/  FSEL R236, R37, -INF , !P4 ;  /* 0xff80000025ec7808 */ /* 0x000fe40006000000 */
[----:B------:R-:W-:Y:S02]  /*a570*/  FSEL R186, R39, -INF , !P3 ;  /* 0xff80000027ba7808 */ /* 0x000fe40005800000 */
[----:B------:R-:W-:Y:S01]  /*a580*/  FSEL R242, R32, -INF , !P6 ;  /* 0xff80000020f27808 */ /* 0x000fe20007000000 */
[----:B--2---:R-:W-:Y:S01]  /*a590*/  HMMA.16816.F32.BF16 R12, R8, R28, R12 ;  /* 0x0000001c080c723c */ /* 0x004fe2000004180c */
[----:B------:R-:W-:-:S02]  /*a5a0*/  ISETP.GE.AND P4, PT, R41, R134, PT ;  /* 0x000000862900720c */ /* 0x000fc40003f86270 */
[C---:B------:R-:W-:Y:S02]  /*a5b0*/  ISETP.GE.AND P3, PT, R36.reuse, R135, PT ;  /* 0x000000872400720c */ /* 0x040fe40003f66270 */
[----:B------:R-:W-:Y:S02]  /*a5c0*/  ISETP.GE.AND P6, PT, R36, R134, PT ;  /* 0x000000862400720c */ /* 0x000fe40003fc6270 */
[C---:B------:R-:W-:Y:S01]  /*a5d0*/  IADD3 R37, R0.reuse, 0x50, RZ ;  /* 0x0000005000257810 */ /* 0x040fe20007ffe0ff */
[----:B------:R-:W-:Y:S01]  /*a5e0*/  HMMA.16816.F32.BF16 R176, R8, R30, R176 ;  /* 0x0000001e08b0723c */ /* 0x000fe200000418b0 */
[----:B------:R-:W-:Y:S02]  /*a5f0*/  IADD3 R32, R0, 0x51, RZ ;  /* 0x0000005100207810 */ /* 0x000fe40007ffe0ff */
[----:B------:R-:W-:Y:S02]  /*a600*/  FSEL R184, R34, -INF , !P4 ;  /* 0xff80000022b87808 */ /* 0x000fe40006000000 */
[----:B------:R-:W-:-:S02]  /*a610*/  FSEL R194, R33, -INF , !P3 ;  /* 0xff80000021c27808 */ /* 0x000fc40005800000 */
[----:B------:R-:W-:Y:S01]  /*a620*/  FSEL R190, R35, -INF , !P6 ;  /* 0xff80000023be7808 */ /* 0x000fe20007000000 */
[----:B------:R-:W-:Y:S01]  /*a630*/  BAR.SYNC.DEFER_BLOCKING 0x0 ;  /* 0x0000000000007b1d */ /* 0x000fe20000010000 */
[CC--:B------:R-:W-:Y:S02]  /*a640*/  ISETP.GE.AND P4, PT, R37.reuse, R135.reuse, PT ;  /* 0x000000872500720c */ /* 0x0c0fe40003f86270 */
[----:B------:R-:W-:Y:S02]  /*a650*/  ISETP.GE.AND P3, PT, R37, R134, PT ;  /* 0x000000862500720c */ /* 0x000fe40003f66270 */
[----:B------:R-:W-:Y:S02]  /*a660*/  ISETP.GE.AND P6, PT, R32, R135, PT ;  /* 0x000000872000720c */ /* 0x000fe40003fc6270 */
[----:B------:R-:W-:Y:S02]  /*a670*/  IADD3 R4, R0, 0x58, RZ ;  /* 0x0000005800047810 */ /* 0x000fe40007ffe0ff */
[----:B------:R-:W-:-:S02]  /*a680*/  FSEL R180, R180, -INF , !P4 ;  /* 0xff800000b4b47808 */ /* 0x000fc40006000000 */
[----:B------:R-:W-:Y:S02]  /*a690*/  FSEL R164, R182, -INF , !P3 ;  /* 0xff800000b6a47808 */ /* 0x000fe40005800000 */
[----:B------:R-:W-:Y:S02]  /*a6a0*/  FSEL R170, R181, -INF , !P6 ;  /* 0xff800000b5aa7808 */ /* 0x000fe40007000000 */
[-C--:B------:R-:W-:Y:S02]  /*a6b0*/  ISETP.GE.AND P4, PT, R32, R134.reuse, PT ;  /* 0x000000862000720c */ /* 0x080fe40003f86270 */
[C---:B------:R-:W-:Y:S02]  /*a6c0*/  ISETP.GE.AND P3, PT, R4.reuse, R135, PT ;  /* 0x000000870400720c */ /* 0x040fe40003f66270 */
[----:B------:R-:W-:Y:S02]  /*a6d0*/  ISETP.GE.AND P6, PT, R4, R134, PT ;  /* 0x000000860400720c */ /* 0x000fe40003fc6270 */
[----:B------:R-:W-:-:S02]  /*a6e0*/  IADD3 R4, R0, 0x59, RZ ;  /* 0x0000005900047810 */ /* 0x000fc40007ffe0ff */
[----:B------:R-:W-:Y:S02]  /*a6f0*/  FSEL R162, R183, -INF , !P4 ;  /* 0xff800000b7a27808 */ /* 0x000fe40006000000 */
[----:B------:R-:W-:Y:S02]  /*a700*/  ISETP.GE.AND P4, PT, R4, R135, PT ;  /* 0x000000870400720c */ /* 0x000fe40003f86270 */
[----:B------:R-:W-:Y:S02]  /*a710*/  IADD3 R5, R0, 0x60, RZ ;  /* 0x0000006000057810 */ /* 0x000fe40007ffe0ff */
[----:B------:R-:W-:Y:S02]  /*a720*/  FSEL R174, R24, -INF , !P3 ;  /* 0xff80000018ae7808 */ /* 0x000fe40005800000 */
[----:B------:R-:W-:Y:S02]  /*a730*/  FSEL R158, R26, -INF , !P6 ;  /* 0xff8000001a9e7808 */ /* 0x000fe40007000000 */
[----:B------:R-:W-:-:S02]  /*a740*/  FSEL R168, R25, -INF , !P4 ;  /* 0xff80000019a87808 */ /* 0x000fc40006000000 */
        /* <DEDUP_REMOVED lines=18> */
[----:B------:R-:W-:Y:S02]  /*a870*/  IADD3 R4, R0, 0x70, RZ ;  /* 0x0000007000047810 */ /* 0x000fe40007ffe0ff */
[----:B------:R-:W-:Y:S02]  /*a880*/  FSEL R142, R18, -INF , !P3 ;  /* 0xff800000128e7808 */ /* 0x000fe40005800000 */
[----:B------:R-:W-:Y:S02]  /*a890*/  ISETP.GE.AND P3, PT, R4, R135, PT ;  /* 0x000000870400720c */ /* 0x000fe40003f66270 */
[----:B------:R-:W-:Y:S02]  /*a8a0*/  IADD3 R5, R0, 0x71, RZ ;  /* 0x0000007100057810 */ /* 0x000fe40007ffe0ff */
[----:B------:R-:W-:Y:S02]  /*a8b0*/  FSEL R62, R12, -INF , !P3 ;  /* 0xff8000000c3e7808 */ /* 0x000fe40005800000 */
[----:B------:R-:W-:-:S02]  /*a8c0*/  ISETP.GE.AND P3, PT, R5, R134, PT ;  /* 0x000000860500720c */ /* 0x000fc40003f66270 */
[----:B------:R-:W-:Y:S02]  /*a8d0*/  FSEL R148, R17, -INF , !P6 ;  /* 0xff80000011947808 */ /* 0x000fe40007000000 */
[----:B------:R-:W-:Y:S02]  /*a8e0*/  FSEL R45, R15, -INF , !P3 ;  /* 0xff8000000f2d7808 */ /* 0x000fe40005800000 */
[----:B------:R-:W-:Y:S02]  /*a8f0*/  ISETP.GE.AND P3, PT, R0, R135, PT ;  /* 0x000000870000720c */ /* 0x000fe40003f66270 */
[----:B------:R-:W-:Y:S02]  /*a900*/  FSEL R140, R19, -INF , !P4 ;  /* 0xff800000138c7808 */ /* 0x000fe40006000000 */
[----:B------:R-:W-:Y:S02]  /*a910*/  FSEL R136, R136, -INF , !P3 ;  /* 0xff80000088887808 */ /* 0x000fe40005800000 */
[----:B------:R-:W-:-:S02]  /*a920*/  ISETP.GT.AND P3, PT, R229, R224, PT ;  /* 0x000000e0e500720c */ /* 0x000fc40003f64270 */
[----:B------:R-:W-:Y:S02]  /*a930*/  ISETP.GE.AND P6, PT, R4, R134, PT ;  /* 0x000000860400720c */ /* 0x000fe40003fc6270 */
[-C--:B------:R-:W-:Y:S02]  /*a940*/  ISETP.GE.AND P4, PT, R5, R135.reuse, PT ;  /* 0x000000870500720c */ /* 0x080fe40003f86270 */
[----:B------:R-:W-:Y:S02]  /*a950*/  IADD3 R4, R0, 0x78, RZ ;  /* 0x0000007800047810 */ /* 0x000fe40007ffe0ff */
[----:B------:R-:W-:Y:S02]  /*a960*/  FSEL R48, R14, -INF , !P6 ;  /* 0xff8000000e307808 */ /* 0x000fe40007000000 */
[----:B------:R-:W-:Y:S02]  /*a970*/  FSEL R58, R13, -INF , !P4 ;  /* 0xff8000000d3a7808 */ /* 0x000fe40006000000 */
[----:B------:R-:W-:-:S02]  /*a980*/  ISETP.GE.AND P6, PT, R4, R135, PT ;  /* 0x000000870400720c */ /* 0x000fc40003fc6270 */
[-C--:B------:R-:W-:Y:S02]  /*a990*/  ISETP.GE.AND P4, PT, R4, R134.reuse, PT ;  /* 0x000000860400720c */ /* 0x080fe40003f86270 */
[----:B------:R-:W-:Y:S02]  /*a9a0*/  IADD3 R5, R0, 0x79, RZ ;  /* 0x0000007900057810 */ /* 0x000fe40007ffe0ff */
[----:B------:R-:W-:Y:S02]  /*a9b0*/  FSEL R4, R139, -INF , !P5 ;  /* 0xff8000008b047808 */ /* 0x000fe40006800000 */
[----:B------:R-:W-:Y:S02]  /*a9c0*/  FSEL R56, R176, -INF , !P6 ;  /* 0xff800000b0387808 */ /* 0x000fe40007000000 */
[----:B------:R-:W-:Y:S02]  /*a9d0*/  FSEL R47, R178, -INF , !P4 ;  /* 0xff800000b22f7808 */ /* 0x000fe40006000000 */
[----:B------:R-:W-:-:S02]  /*a9e0*/  ISETP.GE.AND P5, PT, R0, R134, PT ;  /* 0x000000860000720c */ /* 0x000fc40003fa6270 */
[C---:B------:R-:W-:Y:S02]  /*a9f0*/  ISETP.GE.AND P6, PT, R5.reuse, R135, PT ;  /* 0x000000870500720c */ /* 0x040fe40003fc6270 */
[----:B------:R-:W-:Y:S02]  /*aa00*/  ISETP.GE.AND P4, PT, R5, R134, PT ;  /* 0x000000860500720c */ /* 0x000fe40003f86270 */
[----:B------:R-:W-:Y:S02]  /*aa10*/  FSEL R138, R138, -INF , !P5 ;  /* 0xff8000008a8a7808 */ /* 0x000fe40006800000 */
[----:B------:R-:W-:Y:S02]  /*aa20*/  FSEL R51, R177, -INF , !P6 ;  /* 0xff800000b1337808 */ /* 0x000fe40007000000 */
[----:B------:R-:W-:Y:S01]  /*aa30*/  FSEL R46, R179, -INF , !P4 ;  /* 0xff800000b32e7808 */ /* 0x000fe20006000000 */
[----:B------:R-:W-:Y:S05]  /*aa40*/  @!P3 BRA `(.L_x_1510) ;  /* 0x00000d300000b947 */ /* 0x000fea0003800000 */
[----:B------:R-:W-:Y:S05]  /*aa50*/  @!P0 BRA `(.L_x_1511) ;  /* 0x000003b000008947 */ /* 0x000fea0003800000 */
[----:B------:R-:W-:Y:S01]  /*aa60*/  IABS R0, c[0x0][0x2d0] ;  /* 0x0000b40000007a13 */ /* 0x000fe20000000000 */
[----:B------:R-:W-:-:S03]  /*aa70*/  IMAD.SHL.U32 R6, R229, 0x80, RZ ;  /* 0x00000080e5067824 */ /* 0x000fc600078e00ff */
[----:B------:R-:W1:Y:S02]  /*aa80*/  I2F.RP R7, R0 ;  /* 0x0000000000077306 */ /* 0x000e640000209400 */
[----:B------:R-:W-:Y:S02]  /*aa90*/  IABS R8, R6 ;  /* 0x0000000600087213 */ /* 0x000fe40000000000 */
[C---:B------:R-:W-:Y:S02]  /*aaa0*/  IADD3 R10, R6.reuse, -0x80, RZ ;  /* 0xffffff80060a7810 */ /* 0x040fe40007ffe0ff */
[----:B------:R-:W-:Y:S02]  /*aab0*/  LOP3.LUT R6, R6, c[0x0][0x2d0], RZ, 0x3c, !PT ;  /* 0x0000b40006067a12 */ /* 0x000fe400078e3cff */
[----:B-1----:R-:W1:Y:S02]  /*aac0*/  MUFU.RCP R12, R7 ;  /* 0x00000007000c7308 */ /* 0x002e640000001000 */
[----:B-1----:R-:W-:-:S02]  /*aad0*/  IADD3 R12, R12, 0xffffffe, RZ ;  /* 0x0ffffffe0c0c7810 */ /* 0x002fc40007ffe0ff */
[----:B------:R-:W-:-:S04]  /*aae0*/  IABS R7, R10 ;  /* 0x0000000a00077213 */ /* 0x000fc80000000000 */
[----:B------:R-:W1:Y:S01]  /*aaf0*/  F2I.FTZ.U32.TRUNC.NTZ R13, R12 ;  /* 0x0000000c000d7305 */ /* 0x000e62000021f000 */
[----:B------:R-:W-:Y:S01]  /*ab00*/  LOP3.LUT R10, R10, c[0x0][0x2d0], RZ, 0x3c, !PT ;  /* 0x0000b4000a0a7a12 */ /* 0x000fe200078e3cff */
[----:B-1----:R-:W-:Y:S02]  /*ab10*/  IMAD.MOV R5, RZ, RZ, -R13 ;  /* 0x000000ffff057224 */ /* 0x002fe400078e0a0d */
[----:B------:R-:W-:Y:S02]  /*ab20*/  IMAD.MOV.U32 R12, RZ, RZ, RZ ;  /* 0x000000ffff0c7224 */ /* 0x000fe400078e00ff */
[----:B------:R-:W-:-:S04]  /*ab30*/  IMAD R5, R5, R0, RZ ;  /* 0x0000000005057224 */ /* 0x000fc800078e02ff */
[----:B------:R-:W-:-:S06]  /*ab40*/  IMAD.HI.U32 R5, R13, R5, R12 ;  /* 0x000000050d057227 */ /* 0x000fcc00078e000c */
[----:B------:R-:W-:-:S04]  /*ab50*/  IMAD.HI.U32 R11, R5, R8, RZ ;  /* 0x00000008050b7227 */ /* 0x000fc800078e00ff */
[----:B------:R-:W-:Y:S01]  /*ab60*/  IMAD.HI.U32 R5, R5, R7, RZ ;  /* 0x0000000705057227 */ /* 0x000fe200078e00ff */
[----:B------:R-:W-:-:S05]  /*ab70*/  IADD3 R9, -R11, RZ, RZ ;  /* 0x000000ff0b097210 */ /* 0x000fca0007ffe1ff */
[----:B------:R-:W-:Y:S02]  /*ab80*/  IMAD R9, R0, R9, R8 ;  /* 0x0000000900097224 */ /* 0x000fe400078e0208 */
[----:B------:R-:W-:-:S03]  /*ab90*/  IMAD.MOV R8, RZ, RZ, -R5 ;  /* 0x000000ffff087224 */ /* 0x000fc600078e0a05 */
[C---:B------:R-:W-:Y:S01]  /*aba0*/  ISETP.GT.U32.AND P4, PT, R0.reuse, R9, PT ;  /* 0x000000090000720c */ /* 0x040fe20003f84070 */
[----:B------:R-:W-:-:S05]  /*abb0*/  IMAD R7, R0, R8, R7 ;  /* 0x0000000800077224 */ /* 0x000fca00078e0207 */
[----:B------:R-:W-:-:S07]  /*abc0*/  ISETP.GT.U32.AND P5, PT, R0, R7, PT ;  /* 0x000000070000720c */ /* 0x000fce0003fa4070 */
[----:B------:R-:W-:Y:S01]  /*abd0*/  @!P4 IMAD.IADD R9, R9, 0x1, -R0 ;  /* 0x000000010909c824 */ /* 0x000fe200078e0a00 */
[----:B------:R-:W-:-:S04]  /*abe0*/  @!P4 IADD3 R11, R11, 0x1, RZ ;  /* 0x000000010b0bc810 */ /* 0x000fc80007ffe0ff */
[-C--:B------:R-:W-:Y:S02]  /*abf0*/  ISETP.GE.U32.AND P6, PT, R9, R0.reuse, PT ;  /* 0x000000000900720c */ /* 0x080fe40003fc6070 */
[-C--:B------:R-:W-:Y:S02]  /*ac00*/  @!P5 IADD3 R7, R7, -R0.reuse, RZ ;  /* 0x800000000707d210 */ /* 0x080fe40007ffe0ff */
[----:B------:R-:W-:Y:S02]  /*ac10*/  @!P5 IADD3 R5, R5, 0x1, RZ ;  /* 0x000000010505d810 */ /* 0x000fe40007ffe0ff */
[----:B------:R-:W-:Y:S02]  /*ac20*/  ISETP.GE.U32.AND P4, PT, R7, R0, PT ;  /* 0x000000000700720c */ /* 0x000fe40003f86070 */
[----:B------:R-:W-:Y:S02]  /*ac30*/  ISETP.GE.AND P5, PT, R10, RZ, PT ;  /* 0x000000ff0a00720c */ /* 0x000fe40003fa6270 */
[----:B------:R-:W-:-:S03]  /*ac40*/  LOP3.LUT R0, RZ, c[0x0][0x2d0], RZ, 0x33, !PT ;  /* 0x0000b400ff007a12 */ /* 0x000fc600078e33ff */
[----:B------:R-:W-:Y:S02]  /*ac50*/  @P6 IADD3 R11, R11, 0x1, RZ ;  /* 0x000000010b0b6810 */ /* 0x000fe40007ffe0ff */
[----:B------:R-:W-:-:S04]  /*ac60*/  ISETP.GE.AND P6, PT, R6, RZ, PT ;  /* 0x000000ff0600720c */ /* 0x000fc80003fc6270 */
[----:B------:R-:W-:Y:S02]  /*ac70*/  @P4 IADD3 R5, R5, 0x1, RZ ;  /* 0x0000000105054810 */ /* 0x000fe40007ffe0ff */
[----:B------:R-:W-:-:S03]  /*ac80*/  ISETP.NE.AND P4, PT, RZ, c[0x0][0x2d0], PT ;  /* 0x0000b400ff007a0c */ /* 0x000fc60003f85270 */
[----:B------:R-:W-:-:S04]  /*ac90*/  @!P5 IMAD.MOV R5, RZ, RZ, -R5 ;  /* 0x000000ffff05d224 */ /* 0x000fc800078e0a05 */
[----:B------:R-:W-:-:S05]  /*aca0*/  @!P6 IMAD.MOV R11, RZ, RZ, -R11 ;  /* 0x000000ffff0be224 */ /* 0x000fca00078e0a0b */
        /* <DEDUP_REMOVED lines=16> */
[----:B------:R-:W-:-:S05]  /*adb0*/  SHF.R.S32.HI R5, RZ, 0x1f, R6 ;  /* 0x0000001fff057819 */ /* 0x000fca0000011406 */
[----:B------:R-:W-:-:S04]  /*adc0*/  IMAD R5, R5, c[0x0][0x180], RZ ;  /* 0x0000600005057a24 */ /* 0x000fc800078e02ff */
[----:B------:R-:W-:-:S04]  /*add0*/  IMAD R5, R6, c[0x0][0x184], R5 ;  /* 0x0000610006057a24 */ /* 0x000fc800078e0205 */
[----:B------:R-:W-:Y:S01]  /*ade0*/  IMAD.IADD R6, R9, 0x1, R5 ;  /* 0x0000000109067824 */ /* 0x000fe200078e0205 */
[----:B------:R-:W-:Y:S01]  /*adf0*/  MOV R9, R8 ;  /* 0x0000000800097202 */ /* 0x000fe20000000f00 */
[----:B------:R-:W-:Y:S05]  /*ae00*/  BRA `(.L_x_1512) ;  /* 0x0000003000007947 */ /* 0x000fea0003800000 */
.L_x_1511:
[----:B------:R-:W-:-:S05]  /*ae10*/  IMAD.MOV.U32 R9, RZ, RZ, c[0x0][0x198] ;  /* 0x00006600ff097624 */ /* 0x000fca00078e00ff */
[----:B------:R-:W-:-:S04]  /*ae20*/  LEA R9, -R9, RZ, 0x7 ;  /* 0x000000ff09097211 */ /* 0x000fc800078e39ff */
[----:B------:R-:W-:Y:S02]  /*ae30*/  SHF.R.S32.HI R6, RZ, 0x1f, R9 ;  /* 0x0000001fff067819 */ /* 0x000fe40000011409 */
.L_x_1512:
[-C--:B------:R-:W-:Y:S01]  /*ae40*/  @!P1 IADD3 R5, P4, R2, R9.reuse, RZ ;  /* 0x0000000902059210 */ /* 0x080fe20007f9e0ff */
[----:B------:R1:W-:Y:S01]  /*ae50*/  @P2 STS.128 [R230+0x4000], RZ ;  /* 0x004000ffe6002388 */ /* 0x0003e20000000c00 */
[----:B------:R-:W-:Y:S01]  /*ae60*/  @!P2 IADD3 R11, P6, R226, R9, RZ ;  /* 0x00000009e20ba210 */ /* 0x000fe20007fde0ff */
[----:B------:R-:W-:Y:S02]  /*ae70*/  BSSY B0, `(.L_x_1513) ;  /* 0x000008d000007945 */ /* 0x000fe40003800000 */
[----:B------:R-:W-:Y:S01]  /*ae80*/  @!P1 IMAD.X R0, R133, 0x1, R6, P4 ;  /* 0x0000000185009824 */ /* 0x000fe200020e0606 */
[----:B------:R-:W-:-:S04]  /*ae90*/  @!P1 LEA R28, P4, R5, c[0x0][0x168], 0x1 ;  /* 0x00005a00051c9a11 */ /* 0x000fc800078808ff */
[----:B------:R-:W-:Y:S01]  /*aea0*/  @!P1 LEA.HI.X R29, R5, c[0x0][0x16c], R0, 0x1, P4 ;  /* 0x00005b00051d9a11 */ /* 0x000fe200020f0c00 */
[----:B------:R-:W-:Y:S01]  /*aeb0*/  @!P2 IMAD.X R0, R225, 0x1, R6, P6 ;  /* 0x00000001e100a824 */ /* 0x000fe200030e0606 */
[-CC-:B------:R-:W-:Y:S02]  /*aec0*/  @!P1 IADD3 R8, P5, P4, R2, R9.reuse, R226.reuse ;  /* 0x0000000902089210 */ /* 0x180fe40007cbe0e2 */
[----:B------:R-:W-:Y:S02]  /*aed0*/  @!P2 LEA R26, P6, R11, R238, 0x1 ;  /* 0x000000ee0b1aa211 */ /* 0x000fe400078c08ff */
[----:B------:R-:W-:Y:S02]  /*aee0*/  @!P1 IADD3.X R5, R133, R6, R225, P5, P4 ;  /* 0x0000000685059210 */ /* 0x000fe40002fe84e1 */
[----:B------:R-:W-:Y:S02]  /*aef0*/  IADD3 R7, P5, P4, R226, R9, R226 ;  /* 0x00000009e2077210 */ /* 0x000fe40007cbe0e2 */
[----:B------:R-:W-:-:S02]  /*af00*/  @!P2 LEA.HI.X R27, R11, R237, R0, 0x1, P6 ;  /* 0x000000ed0b1ba211 */ /* 0x000fc400030f0c00 */
[----:B------:R-:W-:Y:S02]  /*af10*/  IADD3.X R0, R225, R6, R225, P5, P4 ;  /* 0x00000006e1007210 */ /* 0x000fe40002fe84e1 */
[----:B------:R-:W-:Y:S02]  /*af20*/  @!P1 LEA R24, P6, R8, c[0x0][0x168], 0x1 ;  /* 0x00005a0008189a11 */ /* 0x000fe400078c08ff */
[----:B------:R-:W-:Y:S02]  /*af30*/  @!P1 IADD3 R11, P4, R2, R7, RZ ;  /* 0x00000007020b9210 */ /* 0x000fe40007f9e0ff */
[----:B------:R-:W-:Y:S02]  /*af40*/  @!P2 LEA R20, P5, R9, R238, 0x1 ;  /* 0x000000ee0914a211 */ /* 0x000fe400078a08ff */
[----:B------:R-:W-:Y:S01]  /*af50*/  @!P1 LEA.HI.X R25, R8, c[0x0][0x16c], R5, 0x1, P6 ;  /* 0x00005b0008199a11 */ /* 0x000fe200030f0c05 */
[----:B------:R-:W-:Y:S01]  /*af60*/  @!P1 IMAD.X R8, R133, 0x1, R0, P4 ;  /* 0x0000000185089824 */ /* 0x000fe200020e0600 */
[----:B------:R-:W-:-:S02]  /*af70*/  @!P2 LEA.HI.X R21, R9, R237, R6, 0x1, P5 ;  /* 0x000000ed0915a211 */ /* 0x000fc400028f0c06 */
[-C--:B------:R-:W-:Y:S02]  /*af80*/  @!P2 LEA R22, P6, R7, R238.reuse, 0x1 ;  /* 0x000000ee0716a211 */ /* 0x080fe400078c08ff */
[----:B------:R-:W-:Y:S01]  /*af90*/  IADD3 R5, P4, R226, R7, RZ ;  /* 0x00000007e2057210 */ /* 0x000fe20007f9e0ff */
[----:B------:R-:W-:Y:S01]  /*afa0*/  @!PT LDS RZ, [RZ] ;  /* 0x00000000fffff984 */ /* 0x000fe20000000800 */
[----:B------:R-:W-:Y:S01]  /*afb0*/  @!PT LDS RZ, [RZ] ;  /* 0x00000000fffff984 */ /* 0x000fe20000000800 */
[----:B------:R-:W-:Y:S01]  /*afc0*/  @!PT LDS RZ, [RZ] ;  /* 0x00000000fffff984 */ /* 0x000fe20000000800 */
[----:B------:R2:W-:Y:S01]  /*afd0*/  @!P2 LDGSTS.E.BYPASS.LTC128B.128 [R230+0x4000], [R20.64] ;  /* 0x0400000014e6afae */ /* 0x0005e2000b901d4e */
[----:B------:R-:W-:Y:S02]  /*afe0*/  @!P1 LEA R18, P5, R11, c[0x0][0x168], 0x1 ;  /* 0x00005a000b129a11 */ /* 0x000fe400078a08ff */
[--C-:B------:R-:W-:Y:S01]  /*aff0*/  @!P2 LEA.HI.X R23, R7, R237, R0.reuse, 0x1, P6 ;  /* 0x000000ed0717a211 */ /* 0x100fe200030f0c00 */
[----:B------:R-:W-:Y:S01]  /*b000*/  IMAD.X R0, R225, 0x1, R0, P4 ;  /* 0x00000001e1007824 */ /* 0x000fe200020e0600 */
[----:B------:R-:W-:Y:S01]  /*b010*/  @!P1 LEA.HI.X R19, R11, c[0x0][0x16c], R8, 0x1, P5 ;  /* 0x00005b000b139a11 */ /* 0x000fe200028f0c08 */
[----:B------:R1:W-:Y:S01]  /*b020*/  @P1 STS.128 [R230+0x8000], RZ ;  /* 0x008000ffe6001388 */ /* 0x0003e20000000c00 */
[----:B------:R-:W-:-:S02]  /*b030*/  @!P2 LEA R16, P6, R5, R238, 0x1 ;  /* 0x000000ee0510a211 */ /* 0x000fc400078c08ff */
[-C--:B------:R-:W-:Y:S01]  /*b040*/  @!P1 IADD3 R8, P5, R2, R5.reuse, RZ ;  /* 0x0000000502089210 */ /* 0x080fe20007fbe0ff */
[----:B------:R-:W-:Y:S01]  /*b050*/  @!PT LDS RZ, [RZ] ;  /* 0x00000000fffff984 */ /* 0x000fe20000000800 */
[----:B------:R-:W-:Y:S01]  /*b060*/  @!PT LDS RZ, [RZ] ;  /* 0x00000000fffff984 */ /* 0x000fe20000000800 */
[----:B------:R-:W-:Y:S01]  /*b070*/  @!PT LDS RZ, [RZ] ;  /* 0x00000000fffff984 */ /* 0x000fe20000000800 */
[----:B------:R1:W-:Y:S01]  /*b080*/  @!P1 LDGSTS.E.BYPASS.LTC128B.128 [R230+0x8000], [R28.64+0x80] ;  /* 0x080000801ce69fae */ /* 0x0003e2000b901d4e */
[----:B------:R-:W-:Y:S02]  /*b090*/  IADD3 R7, P4, R226, R5, RZ ;  /* 0x00000005e2077210 */ /* 0x000fe40007f9e0ff */
[--C-:B------:R-:W-:Y:S01]  /*b0a0*/  @!P2 LEA.HI.X R17, R5, R237, R0.reuse, 0x1, P6 ;  /* 0x000000ed0511a211 */ /* 0x100fe200030f0c00 */
[--C-:B------:R-:W-:Y:S01]  /*b0b0*/  @!P1 IMAD.X R5, R133, 0x1, R0.reuse, P5 ;  /* 0x0000000185059824 */ /* 0x100fe200028e0600 */
[----:B------:R-:W-:Y:S01]  /*b0c0*/  @!P1 LEA R14, P5, R8, c[0x0][0x168], 0x1 ;  /* 0x00005a00080e9a11 */ /* 0x000fe200078a08ff */
[----:B------:R-:W-:Y:S01]  /*b0d0*/  IMAD.X R0, R225, 0x1, R0, P4 ;  /* 0x00000001e1007824 */ /* 0x000fe200020e0600 */
[----:B------:R-:W-:Y:S01]  /*b0e0*/  @!P1 IADD3 R11, P4, R2, R7, RZ ;  /* 0x00000007020b9210 */ /* 0x000fe20007f9e0ff */
[----:B------:R1:W-:Y:S01]  /*b0f0*/  @P2 STS.128 [R230+0x4800], RZ ;  /* 0x004800ffe6002388 */ /* 0x0003e20000000c00 */
[----:B------:R-:W-:-:S02]  /*b100*/  @!P1 LEA.HI.X R15, R8, c[0x0][0x16c], R5, 0x1, P5 ;  /* 0x00005b00080f9a11 */ /* 0x000fc400028f0c05 */
[-C--:B------:R-:W-:Y:S01]  /*b110*/  @!P2 LEA R12, P6, R7, R238.reuse, 0x1 ;  /* 0x000000ee070ca211 */ /* 0x080fe200078c08ff */
[--C-:B------:R-:W-:Y:S01]  /*b120*/  @!P1 IMAD.X R8, R133, 0x1, R0.reuse, P4 ;  /* 0x0000000185089824 */ /* 0x100fe200020e0600 */
        /* <DEDUP_REMOVED lines=21> */
[----:B--2---:R-:W-:Y:S01]  /*b280*/  @!P1 IADD3 R20, P4, R2, R7, RZ ;  /* 0x0000000702149210 */ /* 0x004fe20007f9e0ff */
[----:B------:R1:W-:Y:S01]  /*b290*/  @P2 STS.128 [R230+0x5000], RZ ;  /* 0x005000ffe6002388 */ /* 0x0003e20000000c00 */
[----:B------:R-:W-:-:S03]  /*b2a0*/  @!P1 LEA.HI.X R33, R8, c[0x0][0x16c], R5, 0x1, P5 ;  /* 0x00005b0008219a11 */ /* 0x000fc600028f0c05 */
[--C-:B------:R-:W-:Y:S01]  /*b2b0*/  @!P1 IMAD.X R5, R133, 0x1, R0.reuse, P4 ;  /* 0x0000000185059824 */ /* 0x100fe200020e0600 */
[C---:B------:R-:W-:Y:S01]  /*b2c0*/  @!P1 LEA R34, P4, R20.reuse, c[0x0][0x168], 0x1 ;  /* 0x00005a0014229a11 */ /* 0x040fe200078808ff */
[----:B------:R-:W-:Y:S01]  /*b2d0*/  @!PT LDS RZ, [RZ] ;  /* 0x00000000fffff984 */ /* 0x000fe20000000800 */
[----:B------:R-:W-:Y:S01]  /*b2e0*/  @!PT LDS RZ, [RZ] ;  /* 0x00000000fffff984 */ /* 0x000fe20000000800 */
[----:B------:R-:W-:Y:S01]  /*b2f0*/  @!PT LDS RZ, [RZ] ;  /* 0x00000000fffff984 */ /* 0x000fe20000000800 */
[----:B------:R1:W-:Y:S03]  /*b300*/  @!P2 LDGSTS.E.BYPASS.LTC128B.128 [R230+0x5000], [R22.64] ;  /* 0x0500000016e6afae */ /* 0x0003e6000b901d4e */
[----:B------:R-:W-:Y:S01]  /*b310*/  @!P1 LEA.HI.X R35, R20, c[0x0][0x16c], R5, 0x1, P4 ;  /* 0x00005b0014239a11 */ /* 0x000fe200020f0c05 */
[----:B------:R1:W-:Y:S01]  /*b320*/  @P1 STS.128 [R230+0x9000], RZ ;  /* 0x009000ffe6001388 */ /* 0x0003e20000000c00 */
[C---:B------:R-:W-:Y:S02]  /*b330*/  @!P2 LEA R20, P5, R7.reuse, R238, 0x1 ;  /* 0x000000ee0714a211 */ /* 0x040fe400078a08ff */
        /* <DEDUP_REMOVED lines=64> */
.L_x_1514:
[----:B------:R-:W-:Y:S05]  /*b740*/  BSYNC B0 ;  /* 0x0000000000007941 */ /* 0x000fea0003800000 */
.L_x_1513:
[----:B------:R-:W0:Y:S01]  /*b750*/  LDGDEPBAR ;  /* 0x00000000000079af */ /* 0x000e220000000000 */
[----:B------:R-:W-:-:S04]  /*b760*/  LEA R238, P1, R9, R238, 0x1 ;  /* 0x000000ee09ee7211 */ /* 0x000fc800078208ff */
[----:B------:R-:W-:Y:S02]  /*b770*/  LEA.HI.X R237, R9, R237, R6, 0x1, P1 ;  /* 0x000000ed09ed7211 */ /* 0x000fe400008f0c06 */
.L_x_1510:
        /* <DEDUP_REMOVED lines=80> */
[----:B------:R-:W-:Y:S02]  /*bc80*/  FSETP.NEU.FTZ.AND P1, PT, R37, -INF , PT ;  /* 0xff8000002500780b */ /* 0x000fe40003f3d000 */
[C---:B------:R-:W-:Y:S01]  /*bc90*/  FSETP.NEU.FTZ.AND P2, PT, R38.reuse, -INF , PT ;  /* 0xff8000002600780b */ /* 0x040fe20003f5d000 */
[C---:B------:R-:W-:Y:S01]  /*bca0*/  FMUL.FTZ R61, R38.reuse, c[0x0][0x23c] ;  /* 0x00008f00263d7a20 */ /* 0x040fe20000410000 */
[----:B------:R-:W-:Y:S02]  /*bcb0*/  FSEL R49, R49, RZ, P1 ;  /* 0x000000ff31317208 */ /* 0x000fe40000800000 */
[----:B------:R-:W-:Y:S02]  /*bcc0*/  FSEL R5, R38, RZ, P2 ;  /* 0x000000ff26057208 */ /* 0x000fe40001000000 */
[----:B------:R-:W-:Y:S01]  /*bcd0*/  FSEL R6, R37, RZ, P1 ;  /* 0x000000ff25067208 */ /* 0x000fe20000800000 */
[----:B------:R-:W-:Y:S01]  /*bce0*/  FFMA.FTZ R2, R4, c[0x0][0x23c], -R49 ;  /* 0x00008f0004027a23 */ /* 0x000fe20000010831 */
[----:B------:R-:W-:Y:S01]  /*bcf0*/  FSEL R61, R61, RZ, P2 ;  /* 0x000000ff3d3d7208 */ /* 0x000fe20001000000 */
[----:B------:R-:W-:-:S02]  /*bd00*/  FADD.FTZ R4, R132, -R5 ;  /* 0x8000000584047221 */ /* 0x000fc40000010000 */
[----:B------:R-:W-:Y:S02]  /*bd10*/  FADD.FTZ R6, R3, -R6 ;  /* 0x8000000603067221 */ /* 0x000fe40000010000 */
[--C-:B------:R-:W-:Y:S01]  /*bd20*/  FFMA.FTZ R36, R136, c[0x0][0x23c], -R61.reuse ;  /* 0x00008f0088247a23 */ /* 0x100fe2000001083d */
[----:B------:R-:W-:Y:S01]  /*bd30*/  MUFU.EX2 R2, R2 ;  /* 0x0000000200027308 */ /* 0x000fe20000000800 */
[--C-:B------:R-:W-:Y:S02]  /*bd40*/  FFMA.FTZ R31, R169, c[0x0][0x23c], -R61.reuse ;  /* 0x00008f00a91f7a23 */ /* 0x100fe4000001083d */
[--C-:B------:R-:W-:Y:S02]  /*bd50*/  FFMA.FTZ R30, R167, c[0x0][0x23c], -R61.reuse ;  /* 0x00008f00a71e7a23 */ /* 0x100fe4000001083d */
[----:B------:R-:W-:Y:S02]  /*bd60*/  FFMA.FTZ R29, R165, c[0x0][0x23c], -R61 ;  /* 0x00008f00a51d7a23 */ /* 0x000fe4000001083d */
[--C-:B------:R-:W-:Y:S01]  /*bd70*/  FFMA.FTZ R28, R138, c[0x0][0x23c], -R49.reuse ;  /* 0x00008f008a1c7a23 */ /* 0x100fe20000010831 */
[----:B------:R-:W-:Y:S01]  /*bd80*/  MUFU.EX2 R36, R36 ;  /* 0x0000002400247308 */ /* 0x000fe20000000800 */
[----:B------:R-:W-:-:S02]  /*bd90*/  FFMA.FTZ R0, R161, c[0x0][0x23c], -R49 ;  /* 0x00008f00a1007a23 */ /* 0x000fc40000010831 */
[----:B------:R-:W-:Y:S02]  /*bda0*/  FFMA.FTZ R39, R163, c[0x0][0x23c], -R49 ;  /* 0x00008f00a3277a23 */ /* 0x000fe40000010831 */
[----:B------:R-:W-:Y:S02]  /*bdb0*/  FMUL.FTZ R44, R4, c[0x0][0x23c] ;  /* 0x00008f00042c7a20 */ /* 0x000fe40000410000 */
[----:B------:R-:W-:Y:S01]  /*bdc0*/  FMUL.FTZ R3, R6, c[0x0][0x23c] ;  /* 0x00008f0006037a20 */ /* 0x000fe20000410000 */
[----:B------:R-:W1:Y:S01]  /*bdd0*/  MUFU.EX2 R31, R31 ;  /* 0x0000001f001f7308 */ /* 0x000e620000000800 */
[--C-:B------:R-:W-:Y:S02]  /*bde0*/  FFMA.FTZ R50, R159, c[0x0][0x23c], -R61.reuse ;  /* 0x00008f009f327a23 */ /* 0x100fe4000001083d */
[--C-:B------:R-:W-:Y:S02]  /*bdf0*/  FFMA.FTZ R59, R157, c[0x0][0x23c], -R61.reuse ;  /* 0x00008f009d3b7a23 */ /* 0x100fe4000001083d */
[----:B------:R-:W-:-:S02]  /*be00*/  FFMA.FTZ R57, R155, c[0x0][0x23c], -R61 ;  /* 0x00008f009b397a23 */ /* 0x000fc4000001083d */
[----:B------:R-:W-:Y:S01]  /*be10*/  FFMA.FTZ R60, R60, c[0x0][0x23c], -R61 ;  /* 0x00008f003c3c7a23 */ /* 0x000fe2000001083d */
[----:B------:R-:W-:Y:S01]  /*be20*/  MUFU.EX2 R30, R30 ;  /* 0x0000001e001e7308 */ /* 0x000fe20000000800 */
[--C-:B------:R-:W-:Y:S02]  /*be30*/  FFMA.FTZ R64, R151, c[0x0][0x23c], -R49.reuse ;  /* 0x00008f0097407a23 */ /* 0x100fe40000010831 */
[--C-:B------:R-:W-:Y:S02]  /*be40*/  FFMA.FTZ R65, R153, c[0x0][0x23c], -R49.reuse ;  /* 0x00008f0099417a23 */ /* 0x100fe40000010831 */
[--C-:B------:R-:W-:Y:S02]  /*be50*/  FFMA.FTZ R63, R63, c[0x0][0x23c], -R49.reuse ;  /* 0x00008f003f3f7a23 */ /* 0x100fe40000010831 */
[--C-:B------:R-:W-:Y:S01]  /*be60*/  FFMA.FTZ R66, R149, c[0x0][0x23c], -R49.reuse ;  /* 0x00008f0095427a23 */ /* 0x100fe20000010831 */
[----:B------:R-:W2:Y:S01]  /*be70*/  MUFU.EX2 R29, R29 ;  /* 0x0000001d001d7308 */ /* 0x000ea20000000800 */
[----:B-1----:R-:W-:Y:S01]  /*be80*/  F2FP.BF16.PACK_AB R4, R31, R36 ;  /* 0x000000241f04723e */ /* 0x002fe200000010ff */
[----:B------:R-:W-:-:S02]  /*be90*/  FFMA.FTZ R135, R137, c[0x0][0x23c], -R49 ;  /* 0x00008f0089877a23 */ /* 0x000fc40000010831 */
[----:B------:R-:W-:Y:S02]  /*bea0*/  FFMA.FTZ R138, R166, c[0x0][0x23c], -R49 ;  /* 0x00008f00a68a7a23 */ /* 0x000fe40000010831 */
[----:B------:R-:W-:Y:S02]  /*beb0*/  FFMA.FTZ R139, R160, c[0x0][0x23c], -R61 ;  /* 0x00008f00a08b7a23 */ /* 0x000fe4000001083d */
[----:B------:R-:W1:Y:S01]  /*bec0*/  MUFU.EX2 R28, R28 ;  /* 0x0000001c001c7308 */ /* 0x000e620000000800 */
[--C-:B------:R-:W-:Y:S02]  /*bed0*/  FFMA.FTZ R136, R55, c[0x0][0x23c], -R49.reuse ;  /* 0x00008f0037887a23 */ /* 0x100fe40000010831 */
[----:B------:R-:W-:Y:S02]  /*bee0*/  FFMA.FTZ R137, R53, c[0x0][0x23c], -R49 ;  /* 0x00008f0035897a23 */ /* 0x000fe40000010831 */
[--C-:B------:R-:W-:Y:S02]  /*bef0*/  FFMA.FTZ R160, R52, c[0x0][0x23c], -R61.reuse ;  /* 0x00008f0034a07a23 */ /* 0x100fe4000001083d */
[--C-:B------:R-:W-:Y:S01]  /*bf00*/  FFMA.FTZ R166, R54, c[0x0][0x23c], -R61.reuse ;  /* 0x00008f0036a67a23 */ /* 0x100fe2000001083d */
[----:B------:R-:W-:Y:S01]  /*bf10*/  MUFU.EX2 R0, R0 ;  /* 0x0000000000007308 */ /* 0x000fe20000000800 */
[----:B--2---:R-:W-:Y:S01]  /*bf20*/  F2FP.BF16.PACK_AB R6, R29, R30 ;  /* 0x0000001e1d06723e */ /* 0x004fe200000010ff */
[--C-:B------:R-:W-:Y:S01]  /*bf30*/  FFMA.FTZ R67, R145, c[0x0][0x23c], -R61.reuse ;  /* 0x00008f0091437a23 */ /* 0x100fe2000001083d */
[----:B------:R-:W-:Y:S01]  /*bf40*/  LDSM.16.MT88.4 R52, [R213+0x11000] ;  /* 0x01100000d534783b */ /* 0x000fe20000004200 */
[----:B------:R-:W-:-:S02]  /*bf50*/  FFMA.FTZ R132, R143, c[0x0][0x23c], -R61 ;  /* 0x00008f008f847a23 */ /* 0x000fc4000001083d */
[--C-:B------:R-:W-:Y:S02]  /*bf60*/  FFMA.FTZ R134, R147, c[0x0][0x23c], -R61.reuse ;  /* 0x00008f0093867a23 */ /* 0x100fe4000001083d */
[----:B------:R-:W2:Y:S01]  /*bf70*/  MUFU.EX2 R39, R39 ;  /* 0x0000002700277308 */ /* 0x000ea20000000800 */
[----:B-1----:R-:W-:Y:S01]  /*bf80*/  F2FP.BF16.PACK_AB R5, R2, R28 ;  /* 0x0000001c0205723e */ /* 0x002fe200000010ff */
[--C-:B------:R-:W-:Y:S02]  /*bf90*/  FFMA.FTZ R133, R141, c[0x0][0x23c], -R61.reuse ;  /* 0x00008f008d857a23 */ /* 0x100fe4000001083d */
[----:B------:R-:W-:Y:S02]  /*bfa0*/  FFMA.FTZ R141, R252, c[0x0][0x23c], -R61 ;  /* 0x00008f00fc8d7a23 */ /* 0x000fe4000001083d */
[--C-:B------:R-:W-:Y:S02]  /*bfb0*/  FFMA.FTZ R143, R248, c[0x0][0x23c], -R49.reuse ;  /* 0x00008f00f88f7a23 */ /* 0x100fe40000010831 */
[----:B------:R-:W1:Y:S01]  /*bfc0*/  MUFU.EX2 R44, R44 ;  /* 0x0000002c002c7308 */ /* 0x000e620000000800 */
[----:B------:R-:W-:-:S02]  /*bfd0*/  FFMA.FTZ R176, R250, c[0x0][0x23c], -R49 ;  /* 0x00008f00fab07a23 */ /* 0x000fc40000010831 */
[--C-:B------:R-:W-:Y:S02]  /*bfe0*/  FFMA.FTZ R145, R246, c[0x0][0x23c], -R49.reuse ;  /* 0x00008f00f6917a23 */ /* 0x100fe40000010831 */
[----:B------:R-:W-:Y:S02]  /*bff0*/  FFMA.FTZ R178, R244, c[0x0][0x23c], -R49 ;  /* 0x00008f00f4b27a23 */ /* 0x000fe40000010831 */
[--C-:B------:R-:W-:Y:S01]  /*c000*/  FFMA.FTZ R147, R240, c[0x0][0x23c], -R61.reuse ;  /* 0x00008f00f0937a23 */ /* 0x100fe2000001083d */
[----:B------:R-:W3:Y:S01]  /*c010*/  MUFU.EX2 R3, R3 ;  /* 0x0000000300037308 */ /* 0x000ee20000000800 */
[----:B--2---:R-:W-:Y:S01]  /*c020*/  F2FP.BF16.PACK_AB R7, R39, R0 ;  /* 0x000000002707723e */ /* 0x004fe200000010ff */
[--C-:B------:R-:W-:Y:S02]  /*c030*/  FFMA.FTZ R182, R236, c[0x0][0x23c], -R61.reuse ;  /* 0x00008f00ecb67a23 */ /* 0x100fe4000001083d */
[--C-:B------:R-:W-:Y:S02]  /*c040*/  FFMA.FTZ R149, R242, c[0x0][0x23c], -R61.reuse ;  /* 0x00008f00f2957a23 */ /* 0x100fe4000001083d */
[----:B------:R-:W-:-:S02]  /*c050*/  FFMA.FTZ R188, R194, c[0x0][0x23c], -R61 ;  /* 0x00008f00c2bc7a23 */ /* 0x000fc4000001083d */
[-C--:B-1----:R-:W-:Y:S01]  /*c060*/  FMUL.FTZ R128, R128, R44.reuse ;  /* 0x0000002c80807220 */ /* 0x082fe20000410000 */
[----:B------:R-:W-:Y:S01]  /*c070*/  MUFU.EX2 R50, R50 ;  /* 0x0000003200327308 */ /* 0x000fe20000000800 */
[-C--:B------:R-:W-:Y:S02]  /*c080*/  FMUL.FTZ R129, R129, R44.reuse ;  /* 0x0000002c81817220 */ /* 0x080fe40000410000 */
[-C--:B------:R-:W-:Y:S02]  /*c090*/  FMUL.FTZ R68, R68, R44.reuse ;  /* 0x0000002c44447220 */ /* 0x080fe40000410000 */
[----:B------:R-:W-:Y:S02]  /*c0a0*/  FMUL.FTZ R69, R69, R44 ;  /* 0x0000002c45457220 */ /* 0x000fe40000410000 */
[-C--:B---3--:R-:W-:Y:S01]  /*c0b0*/  FMUL.FTZ R130, R130, R3.reuse ;  /* 0x0000000382827220 */ /* 0x088fe20000410000 */
[----:B------:R-:W1:Y:S01]  /*c0c0*/  MUFU.EX2 R59, R59 ;  /* 0x0000003b003b7308 */ /* 0x000e620000000800 */
[----:B------:R-:W-:-:S02]  /*c0d0*/  FMUL.FTZ R131, R131, R3 ;  /* 0x0000000383837220 */ /* 0x000fc40000410000 */
[-C--:B------:R-:W-:Y:S02]  /*c0e0*/  FMUL.FTZ R70, R70, R3.reuse ;  /* 0x0000000346467220 */ /* 0x080fe40000410000 */
[-C--:B------:R-:W-:Y:S02]  /*c0f0*/  FMUL.FTZ R71, R71, R3.reuse ;  /* 0x0000000347477220 */ /* 0x080fe40000410000 */
[-C--:B------:R-:W-:Y:S01]  /*c100*/  FMUL.FTZ R72, R72, R44.reuse ;  /* 0x0000002c48487220 */ /* 0x080fe20000410000 */
[----:B------:R-:W-:Y:S01]  /*c110*/  HMMA.16816.F32.BF16 R128, R4, R12, R128 ;  /* 0x0000000c0480723c */ /* 0x000fe20000041880 */
[----:B------:R-:W-:Y:S01]  /*c120*/  FMUL.FTZ R73, R73, R44 ;  /* 0x0000002c49497220 */ /* 0x000fe20000410000 */
[----:B------:R-:W-:Y:S01]  /*c130*/  MUFU.EX2 R57, R57 ;  /* 0x0000003900397308 */ /* 0x000fe20000000800 */
[-C--:B------:R-:W-:Y:S02]  /*c140*/  FMUL.FTZ R74, R74, R3.reuse ;  /* 0x000000034a4a7220 */ /* 0x080fe40000410000 */
[----:B------:R-:W-:-:S02]  /*c150*/  FMUL.FTZ R75, R75, R3 ;  /* 0x000000034b4b7220 */ /* 0x000fc40000410000 */
        /* <DEDUP_REMOVED lines=37> */
[----:B------:R-:W2:Y:S01]  /*c3b0*/  MUFU.EX2 R67, R67 ;  /* 0x0000004300437308 */ /* 0x000ea20000000800 */
        /* <DEDUP_REMOVED lines=12> */
[----:B------:R-:W3:Y:S01]  /*c480*/  MUFU.EX2 R134, R134 ;  /* 0x0000008600867308 */ /* 0x000ee20000000800 */
[----:B------:R-:W-:Y:S02]  /*c490*/  FMUL.FTZ R107, R107, R3 ;  /* 0x000000036b6b7220 */ /* 0x000fe40000410000 */
[-C--:B------:R-:W-:Y:S01]  /*c4a0*/  FMUL.FTZ R124, R124, R44.reuse ;  /* 0x0000002c7c7c7220 */ /* 0x080fe20000410000 */
[----:B------:R-:W-:Y:S01]  /*c4b0*/  HMMA.16816.F32.BF16 R100, R4, R10, R100 ;  /* 0x0000000a0464723c */ /* 0x000fe20000041864 */
[----:B------:R-:W2:Y:S01]  /*c4c0*/  LDSM.16.MT88.4 R8, [R212+0x10000] ;  /* 0x01000000d408783b */ /* 0x000ea20000004200 */
[----:B------:R-:W-:-:S02]  /*c4d0*/  FMUL.FTZ R125, R125, R44 ;  /* 0x0000002c7d7d7220 */ /* 0x000fc40000410000 */
[-C--:B------:R-:W-:Y:S01]  /*c4e0*/  FMUL.FTZ R126, R126, R3.reuse ;  /* 0x000000037e7e7220 */ /* 0x080fe20000410000 */
[----:B------:R-:W1:Y:S01]  /*c4f0*/  MUFU.EX2 R133, R133 ;  /* 0x0000008500857308 */ /* 0x000e620000000800 */
        /* <DEDUP_REMOVED lines=12> */
[----:B------:R-:W-:Y:S01]  /*c5c0*/  MUFU.EX2 R136, R136 ;  /* 0x0000008800887308 */ /* 0x000fe20000000800 */
[----:B------:R-:W-:Y:S02]  /*c5d0*/  FMUL.FTZ R115, R115, R3 ;  /* 0x0000000373737220 */ /* 0x000fe40000410000 */
[-C--:B------:R-:W-:Y:S01]  /*c5e0*/  FMUL.FTZ R120, R120, R44.reuse ;  /* 0x0000002c78787220 */ /* 0x080fe20000410000 */
[----:B-1----:R-:W-:Y:S01]  /*c5f0*/  HMMA.16816.F32.BF16 R108, R4, R12, R108 ;  /* 0x0000000c046c723c */ /* 0x002fe2000004186c */
[----:B------:R-:W-:-:S02]  /*c600*/  FMUL.FTZ R121, R121, R44 ;  /* 0x0000002c79797220 */ /* 0x000fc40000410000 */
[-C--:B------:R-:W-:Y:S01]  /*c610*/  FMUL.FTZ R122, R122, R3.reuse ;  /* 0x000000037a7a7220 */ /* 0x080fe20000410000 */
[----:B------:R-:W-:Y:S01]  /*c620*/  MUFU.EX2 R137, R137 ;  /* 0x0000008900897308 */ /* 0x000fe20000000800 */
[-C--:B------:R-:W-:Y:S02]  /*c630*/  FMUL.FTZ R123, R123, R3.reuse ;  /* 0x000000037b7b7220 */ /* 0x080fe40000410000 */
[-C--:B------:R-:W-:Y:S01]  /*c640*/  FMUL.FTZ R116, R116, R44.reuse ;  /* 0x0000002c74747220 */ /* 0x080fe20000410000 */
[----:B------:R-:W-:Y:S01]  /*c650*/  HMMA.16816.F32.BF16 R112, R4, R14, R112 ;  /* 0x0000000e0470723c */ /* 0x000fe20000041870 */
[----:B------:R-:W1:Y:S01]  /*c660*/  LDSM.16.MT88.4 R12, [R212+0xc800] ;  /* 0x00c80000d40c783b */ /* 0x000e620000004200 */
[----:B------:R-:W-:Y:S02]  /*c670*/  FMUL.FTZ R117, R117, R44 ;  /* 0x0000002c75757220 */ /* 0x000fe40000410000 */
[-C--:B------:R-:W-:Y:S01]  /*c680*/  FMUL.FTZ R118, R118, R3.reuse ;  /* 0x0000000376767220 */ /* 0x080fe20000410000 */
[----:B------:R-:W-:Y:S01]  /*c690*/  MUFU.EX2 R138, R138 ;  /* 0x0000008a008a7308 */ /* 0x000fe20000000800 */
[----:B------:R-:W-:-:S02]  /*c6a0*/  FMUL.FTZ R119, R119, R3 ;  /* 0x0000000377777220 */ /* 0x000fc40000410000 */
[C---:B--2---:R-:W-:Y:S01]  /*c6b0*/  HMMA.16816.F32.BF16 R120, R4.reuse, R8, R120 ;  /* 0x000000080478723c */ /* 0x044fe20000041878 */
[--C-:B------:R-:W-:Y:S02]  /*c6c0*/  FFMA.FTZ R151, R192, c[0x0][0x23c], -R49.reuse ;  /* 0x00008f00c0977a23 */ /* 0x100fe40000010831 */
[----:B------:R-:W-:Y:S02]  /*c6d0*/  FFMA.FTZ R186, R186, c[0x0][0x23c], -R49 ;  /* 0x00008f00baba7a23 */ /* 0x000fe40000010831 */
[----:B------:R-:W2:Y:S01]  /*c6e0*/  MUFU.EX2 R139, R139 ;  /* 0x0000008b008b7308 */ /* 0x000ea20000000800 */
[--C-:B------:R-:W-:Y:S02]  /*c6f0*/  FFMA.FTZ R153, R174, c[0x0][0x23c], -R61.reuse ;  /* 0x00008f00ae997a23 */ /* 0x100fe4000001083d */
[----:B------:R-:W-:Y:S01]  /*c700*/  HMMA.16816.F32.BF16 R116, R4, R10, R116 ;  /* 0x0000000a0474723c */ /* 0x000fe20000041874 */
[----:B------:R-:W1:Y:S01]  /*c710*/  LDSM.16.MT88.4 R8, [R216+0x10800] ;  /* 0x01080000d808783b */ /* 0x000e620000004200 */
[----:B------:R-:W-:-:S02]  /*c720*/  FFMA.FTZ R168, R168, c[0x0][0x23c], -R61 ;  /* 0x00008f00a8a87a23 */ /* 0x000fc4000001083d */
[--C-:B------:R-:W-:Y:S01]  /*c730*/  FFMA.FTZ R155, R164, c[0x0][0x23c], -R49.reuse ;  /* 0x00008f00a49b7a23 */ /* 0x100fe20000010831 */
[----:B------:R-:W1:Y:S01]  /*c740*/  MUFU.EX2 R160, R160 ;  /* 0x000000a000a07308 */ /* 0x000e620000000800 */
[--C-:B------:R-:W-:Y:S01]  /*c750*/  FFMA.FTZ R162, R162, c[0x0][0x23c], -R49.reuse ;  /* 0x00008f00a2a27a23 */ /* 0x100fe20000010831 */
[----:B------:R-:W-:Y:S01]  /*c760*/  F2FP.BF16.PACK_AB R4, R59, R50 ;  /* 0x000000323b04723e */ /* 0x000fe200000010ff */
[--C-:B------:R-:W-:Y:S01]  /*c770*/  FFMA.FTZ R157, R158, c[0x0][0x23c], -R49.reuse ;  /* 0x00008f009e9d7a23 */ /* 0x100fe20000010831 */
[----:B----4-:R-:W-:Y:S01]  /*c780*/  F2FP.BF16.PACK_AB R5, R65, R64 ;  /* 0x000000404105723e */ /* 0x010fe200000010ff */
[----:B------:R-:W-:Y:S01]  /*c790*/  FFMA.FTZ R156, R156, c[0x0][0x23c], -R49 ;  /* 0x00008f009c9c7a23 */ /* 0x000fe20000010831 */
[----:B------:R-:W-:Y:S01]  /*c7a0*/  F2FP.BF16.PACK_AB R6, R60, R57 ;  /* 0x000000393c06723e */ /* 0x000fe200000010ff */
[--C-:B------:R-:W-:Y:S01]  /*c7b0*/  FFMA.FTZ R154, R154, c[0x0][0x23c], -R61.reuse ;  /* 0x00008f009a9a7a23 */ /* 0x100fe2000001083d */
[----:B------:R-:W-:Y:S01]  /*c7c0*/  F2FP.BF16.PACK_AB R7, R66, R63 ;  /* 0x0000003f4207723e */ /* 0x000fe200000010ff */
[----:B------:R-:W4:Y:S01]  /*c7d0*/  MUFU.EX2 R166, R166 ;  /* 0x000000a600a67308 */ /* 0x000f220000000800 */
[----:B------:R-:W-:-:S02]  /*c7e0*/  FFMA.FTZ R159, R152, c[0x0][0x23c], -R61 ;  /* 0x00008f00989f7a23 */ /* 0x000fc4000001083d */
[--C-:B------:R-:W-:Y:S02]  /*c7f0*/  FFMA.FTZ R150, R150, c[0x0][0x23c], -R61.reuse ;  /* 0x00008f0096967a23 */ /* 0x100fe4000001083d */
[----:B------:R-:W-:Y:S01]  /*c800*/  FFMA.FTZ R161, R148, c[0x0][0x23c], -R61 ;  /* 0x00008f0094a17a23 */ /* 0x000fe2000001083d */
[C---:B------:R-:W-:Y:S01]  /*c810*/  HMMA.16816.F32.BF16 R72, R4.reuse, R20, R72 ;  /* 0x000000140448723c */ /* 0x040fe20000041848 */
[--C-:B------:R-:W-:Y:S01]  /*c820*/  FFMA.FTZ R146, R146, c[0x0][0x23c], -R49.reuse ;  /* 0x00008f0092927a23 */ /* 0x100fe20000010831 */
[----:B------:R-:W1:Y:S01]  /*c830*/  MUFU.EX2 R141, R141 ;  /* 0x0000008d008d7308 */ /* 0x000e620000000800 */
[--C-:B------:R-:W-:Y:S02]  /*c840*/  FFMA.FTZ R163, R144, c[0x0][0x23c], -R49.reuse ;  /* 0x00008f0090a37a23 */ /* 0x100fe40000010831 */
[--C-:B------:R-:W-:Y:S02]  /*c850*/  FFMA.FTZ R142, R142, c[0x0][0x23c], -R49.reuse ;  /* 0x00008f008e8e7a23 */ /* 0x100fe40000010831 */
[----:B------:R-:W-:Y:S01]  /*c860*/  FFMA.FTZ R140, R140, c[0x0][0x23c], -R49 ;  /* 0x00008f008c8c7a23 */ /* 0x000fe20000010831 */
[----:B------:R-:W-:Y:S01]  /*c870*/  HMMA.16816.F32.BF16 R76, R4, R22, R76 ;  /* 0x00000016044c723c */ /* 0x000fe2000004184c */
[----:B------:R-:W2:Y:S01]  /*c880*/  LDSM.16.MT88.4 R20, [R212+0x10800] ;  /* 0x01080000d414783b */ /* 0x000ea20000004200 */
[----:B------:R-:W-:Y:S01]  /*c890*/  MUFU.EX2 R143, R143 ;  /* 0x0000008f008f7308 */ /* 0x000fe20000000800 */
[----:B------:R-:W-:-:S02]  /*c8a0*/  FFMA.FTZ R36, R241, R44, R36 ;  /* 0x0000002cf1247223 */ /* 0x000fc40000010024 */
[----:B------:R-:W-:Y:S02]  /*c8b0*/  FFMA.FTZ R3, R239, R3, R28 ;  /* 0x00000003ef037223 */ /* 0x000fe4000001001c */
        /* <DEDUP_REMOVED lines=8> */
[----:B------:R-:W4:Y:S01]  /*c940*/  LDSM.16.MT88.4 R16, [R214+0xd000] ;  /* 0x00d00000d610783b */ /* 0x000f220000004200 */
        /* <DEDUP_REMOVED lines=16> */
[----:B------:R-:W-:Y:S02]  /*ca50*/  HMMA.16816.F32.BF16 R96, R4, R8, R96 ;  /* 0x000000080460723c */ /* 0x000fe40000041860 */
[----:B------:R-:W-:Y:S01]  /*ca60*/  MUFU.EX2 R182, R182 ;  /* 0x000000b600b67308 */ /* 0x000fe20000000800 */
[----:B------:R-:W-:-:S04]  /*ca70*/  FADD.FTZ R3, R132, R3 ;  /* 0x0000000384037221 */ /* 0x000fc80000010000 */
[----:B---3--:R-:W-:Y:S01]  /*ca80*/  FADD.FTZ R0, R134, R3 ;  /* 0x0000000386007221 */ /* 0x008fe20000010000 */
[----:B------:R-:W-:Y:S01]  /*ca90*/  HMMA.16816.F32.BF16 R100, R4, R10, R100 ;  /* 0x0000000a0464723c */ /* 0x000fe20000041864 */
[----:B------:R-:W3:Y:S01]  /*caa0*/  LDSM.16.MT88.4 R8, [R212+0xd000] ;  /* 0x00d00000d408783b */ /* 0x000ee20000004200 */
[----:B------:R-:W-:Y:S01]  /*cab0*/  MUFU.EX2 R149, R149 ;  /* 0x0000009500957308 */ /* 0x000fe20000000800 */
[----:B------:R-:W-:-:S04]  /*cac0*/  FADD.FTZ R0, R133, R0 ;  /* 0x0000000085007221 */ /* 0x000fc80000010000 */
[----:B--2---:R-:W-:Y:S01]  /*cad0*/  FADD.FTZ R3, R139, R0 ;  /* 0x000000008b037221 */ /* 0x004fe20000010000 */
[----:B------:R-:W-:Y:S02]  /*cae0*/  HMMA.16816.F32.BF16 R104, R4, R40, R104 ;  /* 0x000000280468723c */ /* 0x000fe40000041868 */
[----:B------:R-:W-:Y:S01]  /*caf0*/  MUFU.EX2 R188, R188 ;  /* 0x000000bc00bc7308 */ /* 0x000fe20000000800 */
[----:B------:R-:W-:-:S04]  /*cb00*/  FADD.FTZ R3, R160, R3 ;  /* 0x00000003a0037221 */ /* 0x000fc80000010000 */
[----:B----4-:R-:W-:Y:S01]  /*cb10*/  FADD.FTZ R0, R166, R3 ;  /* 0x00000003a6007221 */ /* 0x010fe20000010000 */
[----:B------:R-:W-:Y:S01]  /*cb20*/  HMMA.16816.F32.BF16 R124, R4, R42, R124 ;  /* 0x0000002a047c723c */ /* 0x000fe2000004187c */
[----:B------:R-:W2:Y:S01]  /*cb30*/  LDSM.16.MT88.4 R40, [R214+0x11000] ;  /* 0x01100000d628783b */ /* 0x000ea20000004200 */
[----:B------:R-:W4:Y:S01]  /*cb40*/  MUFU.EX2 R151, R151 ;  /* 0x0000009700977308 */ /* 0x000f220000000800 */
[----:B------:R-:W-:-:S05]  /*cb50*/  FADD.FTZ R0, R141, R0 ;  /* 0x000000008d007221 */ /* 0x000fca0000010000 */
        /* <DEDUP_REMOVED lines=12> */
[----:B------:R-:W-:Y:S01]  /*cc20*/  HMMA.16816.F32.BF16 R116, R4, R22, R116 ;  /* 0x000000160474723c */ /* 0x000fe20000041874 */
[----:B------:R-:W2:Y:S01]  /*cc30*/  LDSM.16.MT88.4 R20, [R216+0x11000] ;  /* 0x01100000d814783b */ /* 0x000ea20000004200 */
[----:B------:R-:W-:Y:S05]  /*cc40*/  MUFU.EX2 R157, R157 ;  /* 0x0000009d009d7308 */ /* 0x000fea0000000800 */
[----:B------:R-:W-:-:S02]  /*cc50*/  F2FP.BF16.PACK_AB R4, R132, R67 ;  /* 0x000000438404723e */ /* 0x000fc400000010ff */
[----:B------:R-:W-:Y:S01]  /*cc60*/  F2FP.BF16.PACK_AB R5, R136, R135 ;  /* 0x000000878805723e */ /* 0x000fe200000010ff */
[----:B------:R-:W-:Y:S01]  /*cc70*/  MUFU.EX2 R156, R156 ;  /* 0x0000009c009c7308 */ /* 0x000fe20000000800 */
[----:B------:R-:W-:Y:S01]  /*cc80*/  F2FP.BF16.PACK_AB R6, R133, R134 ;  /* 0x000000868506723e */ /* 0x000fe200000010ff */
[----:B------:R-:W-:Y:S01]  /*cc90*/  FADD.FTZ R135, R135, R66 ;  /* 0x0000004287877221 */ /* 0x000fe20000010000 */
[----:B------:R-:W-:Y:S02]  /*cca0*/  F2FP.BF16.PACK_AB R7, R138, R137 ;  /* 0x000000898a07723e */ /* 0x000fe400000010ff */
[----:B------:R-:W-:Y:S01]  /*ccb0*/  MOV R132, R38 ;  /* 0x0000002600847202 */ /* 0x000fe20000000f00 */
[----:B------:R-:W-:Y:S02]  /*ccc0*/  FADD.FTZ R136, R136, R135 ;  /* 0x0000008788887221 */ /* 0x000fe40000010000 */
[----:B------:R-:W-:Y:S02]  /*ccd0*/  MUFU.EX2 R154, R154 ;  /* 0x0000009a009a7308 */ /* 0x000fe40000000800 */
[----:B------:R-:W-:Y:S01]  /*cce0*/  HMMA.16816.F32.BF16 R72, R4, R16, R72 ;  /* 0x000000100448723c */ /* 0x000fe20000041848 */
[----:B------:R-:W-:-:S04]  /*ccf0*/  FADD.FTZ R137, R137, R136 ;  /* 0x0000008889897221 */ /* 0x000fc80000010000 */
[----:B------:R-:W-:Y:S01]  /*cd00*/  FADD.FTZ R138, R138, R137 ;  /* 0x000000898a8a7221 */ /* 0x000fe20000010000 */
[----:B------:R-:W-:Y:S02]  /*cd10*/  MUFU.EX2 R159, R159 ;  /* 0x0000009f009f7308 */ /* 0x000fe40000000800 */
[C---:B------:R-:W-:Y:S01]  /*cd20*/  HMMA.16816.F32.BF16 R76, R4.reuse, R18, R76 ;  /* 0x00000012044c723c */ /* 0x040fe2000004184c */
[----:B------:R-:W2:Y:S05]  /*cd30*/  LDSM.16.MT88.4 R16, [R214+0xd800] ;  /* 0x00d80000d610783b */ /* 0x000eaa0000004200 */
[----:B------:R-:W-:Y:S02]  /*cd40*/  MUFU.EX2 R150, R150 ;  /* 0x0000009600967308 */ /* 0x000fe40000000800 */
[C---:B-1----:R-:W-:Y:S06]  /*cd50*/  HMMA.16816.F32.BF16 R80, R4.reuse, R12, R80 ;  /* 0x0000000c0450723c */ /* 0x042fec0000041850 */
[----:B------:R-:W-:Y:S02]  /*cd60*/  MUFU.EX2 R161, R161 ;  /* 0x000000a100a17308 */ /* 0x000fe40000000800 */
[C---:B------:R-:W-:Y:S01]  /*cd70*/  HMMA.16816.F32.BF16 R84, R4.reuse, R14, R84 ;  /* 0x0000000e0454723c */ /* 0x040fe20000041854 */
[----:B------:R-:W1:Y:S05]  /*cd80*/  LDSM.16.MT88.4 R12, [R213+0xd800] ;  /* 0x00d80000d50c783b */ /* 0x000e6a0000004200 */
[----:B------:R-:W-:Y:S02]  /*cd90*/  MUFU.EX2 R146, R146 ;  /* 0x0000009200927308 */ /* 0x000fe40000000800 */
[C---:B---3--:R-:W-:Y:S06]  /*cda0*/  HMMA.16816.F32.BF16 R88, R4.reuse, R8, R88 ;  /* 0x000000080458723c */ /* 0x048fec0000041858 */
[----:B------:R-:W-:Y:S02]  /*cdb0*/  MUFU.EX2 R163, R163 ;  /* 0x000000a300a37308 */ /* 0x000fe40000000800 */
[C---:B------:R-:W-:Y:S01]  /*cdc0*/  HMMA.16816.F32.BF16 R92, R4.reuse, R10, R92 ;  /* 0x0000000a045c723c */ /* 0x040fe2000004185c */
[----:B------:R-:W3:Y:S05]  /*cdd0*/  LDSM.16.MT88.4 R8, [R212+0xd800] ;  /* 0x00d80000d408783b */ /* 0x000eea0000004200 */
[----:B------:R-:W-:Y:S02]  /*cde0*/  MUFU.EX2 R142, R142 ;  /* 0x0000008e008e7308 */ /* 0x000fe40000000800 */
[C---:B------:R-:W-:Y:S08]  /*cdf0*/  HMMA.16816.F32.BF16 R108, R4.reuse, R52, R108 ;  /* 0x00000034046c723c */ /* 0x040ff0000004186c */
[C---:B------:R-:W-:Y:S01]  /*ce00*/  HMMA.16816.F32.BF16 R112, R4.reuse, R54, R112 ;  /* 0x000000360470723c */ /* 0x040fe20000041870 */
[----:B------:R-:W1:Y:S07]  /*ce10*/  LDSM.16.MT88.4 R52, [R214+0x11800] ;  /* 0x01180000d634783b */ /* 0x000e6e0000004200 */
[C---:B--2---:R-:W-:Y:S08]  /*ce20*/  HMMA.16816.F32.BF16 R104, R4.reuse, R40, R104 ;  /* 0x000000280468723c */ /* 0x044ff00000041868 */
[C---:B------:R-:W-:Y:S08]  /*ce30*/  HMMA.16816.F32.BF16 R128, R4.reuse, R24, R128 ;  /* 0x000000180480723c */ /* 0x040ff00000041880 */
[C---:B------:R-:W-:Y:S01]  /*ce40*/  HMMA.16816.F32.BF16 R68, R4.reuse, R26, R68 ;  /* 0x0000001a0444723c */ /* 0x040fe20000041844 */
[----:B------:R-:W2:Y:S07]  /*ce50*/  LDSM.16.MT88.4 R24, [R216+0xd800] ;  /* 0x00d80000d818783b */ /* 0x000eae0000004200 */
[C---:B------:R-:W-:Y:S08]  /*ce60*/  HMMA.16816.F32.BF16 R96, R4.reuse, R20, R96 ;  /* 0x000000140460723c */ /* 0x040ff00000041860 */
[C---:B------:R-:W-:Y:S01]  /*ce70*/  HMMA.16816.F32.BF16 R100, R4.reuse, R22, R100 ;  /* 0x000000160464723c */ /* 0x040fe20000041864 */
[----:B------:R-:W1:Y:S07]  /*ce80*/  LDSM.16.MT88.4 R20, [R216+0x11800] ;  /* 0x01180000d814783b */ /* 0x000e6e0000004200 */
[C---:B------:R-:W-:Y:S01]  /*ce90*/  HMMA.16816.F32.BF16 R124, R4.reuse, R42, R124 ;  /* 0x0000002a047c723c */ /* 0x040fe2000004187c */
[----:B------:R-:W1:Y:S07]  /*cea0*/  LDSM.16.MT88.4 R40, [R213+0x11800] ;  /* 0x01180000d528783b */ /* 0x000e6e0000004200 */
[C---:B------:R-:W-:Y:S08]  /*ceb0*/  HMMA.16816.F32.BF16 R120, R4.reuse, R32, R120 ;  /* 0x000000200478723c */ /* 0x040ff00000041878 */
[----:B------:R-:W-:Y:S01]  /*cec0*/  HMMA.16816.F32.BF16 R116, R4, R34, R116 ;  /* 0x000000220474723c */ /* 0x000fe20000041874 */
[----:B------:R-:W2:Y:S06]  /*ced0*/  LDSM.16.MT88.4 R32, [R212+0x11800] ;  /* 0x01180000d420783b */ /* 0x000eac0000004200 */
[----:B------:R-:W-:-:S02]  /*cee0*/  F2FP.BF16.PACK_AB R4, R160, R139 ;  /* 0x0000008ba004723e */ /* 0x000fc400000010ff */
[----:B-----5:R-:W-:Y:S01]  /*cef0*/  F2FP.BF16.PACK_AB R5, R176, R143 ;  /* 0x0000008fb005723e */ /* 0x020fe200000010ff */
[----:B------:R-:W-:Y:S01]  /*cf00*/  FADD.FTZ R143, R143, R138 ;  /* 0x0000008a8f8f7221 */ /* 0x000fe20000010000 */
[----:B------:R-:W-:Y:S02]  /*cf10*/  F2FP.BF16.PACK_AB R6, R141, R166 ;  /* 0x000000a68d06723e */ /* 0x000fe400000010ff */
[----:B------:R-:W-:Y:S01]  /*cf20*/  F2FP.BF16.PACK_AB R7, R178, R145 ;  /* 0x00000091b207723e */ /* 0x000fe200000010ff */
[----:B------:R-:W-:-:S04]  /*cf30*/  FADD.FTZ R176, R176, R143 ;  /* 0x0000008fb0b07221 */ /* 0x000fc80000010000 */
[----:B------:R-:W-:Y:S02]  /*cf40*/  FADD.FTZ R145, R145, R176 ;  /* 0x000000b091917221 */ /* 0x000fe40000010000 */
[----:B------:R-:W-:Y:S02]  /*cf50*/  HMMA.16816.F32.BF16 R72, R4, R16, R72 ;  /* 0x000000100448723c */ /* 0x000fe40000041848 */
[----:B------:R-:W-:-:S04]  /*cf60*/  FADD.FTZ R178, R178, R145 ;  /* 0x00000091b2b27221 */ /* 0x000fc80000010000 */
[----:B----4-:R-:W-:Y:S02]  /*cf70*/  FADD.FTZ R3, R151, R178 ;  /* 0x000000b297037221 */ /* 0x010fe40000010000 */
[----:B------:R-:W-:Y:S01]  /*cf80*/  HMMA.16816.F32.BF16 R76, R4, R18, R76 ;  /* 0x00000012044c723c */ /* 0x000fe2000004184c */
[----:B------:R-:W4:Y:S01]  /*cf90*/  LDSM.16.MT88.4 R16, [R214+0xe000] ;  /* 0x00e00000d610783b */ /* 0x000f220000004200 */
[----:B------:R-:W-:-:S06]  /*cfa0*/  FADD.FTZ R3, R186, R3 ;  /* 0x00000003ba037221 */ /* 0x000fcc0000010000 */
        /* <DEDUP_REMOVED lines=8> */
[----:B--2---:R-:W-:Y:S01]  /*d030*/  HMMA.16816.F32.BF16 R128, R4, R24, R128 ;  /* 0x000000180480723c */ /* 0x004fe20000041880 */
[----:B------:R-:W-:-:S04]  /*d040*/  FFMA.FTZ R53, R190, c[0x0][0x23c], -R49 ;  /* 0x00008f00be357a23 */ /* 0x000fc80000010831 */
[----:B------:R-:W2:Y:S03]  /*d050*/  MUFU.EX2 R52, R52 ;  /* 0x0000003400347308 */ /* 0x000ea60000000800 */
[C---:B------:R-:W-:Y:S01]  /*d060*/  HMMA.16816.F32.BF16 R68, R4.reuse, R26, R68 ;  /* 0x0000001a0444723c */ /* 0x040fe20000041844 */
[----:B------:R-:W5:Y:S04]  /*d070*/  LDSM.16.MT88.4 R24, [R216+0xe000] ;  /* 0x00e00000d818783b */ /* 0x000f680000004200 */
[----:B------:R-:W1:Y:S03]  /*d080*/  MUFU.EX2 R53, R53 ;  /* 0x0000003500357308 */ /* 0x000e660000000800 */
[C---:B------:R-:W-:Y:S08]  /*d090*/  HMMA.16816.F32.BF16 R96, R4.reuse, R20, R96 ;  /* 0x000000140460723c */ /* 0x040ff00000041860 */
[C---:B------:R-:W-:Y:S01]  /*d0a0*/  HMMA.16816.F32.BF16 R100, R4.reuse, R22, R100 ;  /* 0x000000160464723c */ /* 0x040fe20000041864 */
[----:B------:R-:W1:Y:S07]  /*d0b0*/  LDSM.16.MT88.4 R20, [R216+0x12000] ;  /* 0x01200000d814783b */ /* 0x000e6e0000004200 */
[C---:B------:R-:W-:Y:S07]  /*d0c0*/  HMMA.16816.F32.BF16 R124, R4.reuse, R54, R124 ;  /* 0x00000036047c723c */ /* 0x040fee000004187c */
[--C-:B------:R-:W-:Y:S01]  /*d0d0*/  FFMA.FTZ R54, R180, c[0x0][0x23c], -R61.reuse ;  /* 0x00008f00b4367a23 */ /* 0x100fe2000001083d */
[----:B------:R-:W-:Y:S01]  /*d0e0*/  HMMA.16816.F32.BF16 R108, R4, R40, R108 ;  /* 0x00000028046c723c */ /* 0x000fe2000004186c */
[----:B------:R-:W-:-:S04]  /*d0f0*/  FFMA.FTZ R55, R170, c[0x0][0x23c], -R61 ;  /* 0x00008f00aa377a23 */ /* 0x000fc8000001083d */
[----:B------:R-:W-:Y:S03]  /*d100*/  MUFU.EX2 R54, R54 ;  /* 0x0000003600367308 */ /* 0x000fe60000000800 */
[C---:B------:R-:W-:Y:S01]  /*d110*/  HMMA.16816.F32.BF16 R112, R4.reuse, R42, R112 ;  /* 0x0000002a0470723c */ /* 0x040fe20000041870 */
[----:B------:R-:W-:Y:S04]  /*d120*/  LDSM.16.MT88.4 R40, [R213+0x12800] ;  /* 0x01280000d528783b */ /* 0x000fe80000004200 */
[----:B------:R-:W1:Y:S03]  /*d130*/  MUFU.EX2 R55, R55 ;  /* 0x0000003700377308 */ /* 0x000e660000000800 */
[C---:B------:R-:W-:Y:S08]  /*d140*/  HMMA.16816.F32.BF16 R120, R4.reuse, R32, R120 ;  /* 0x000000200478723c */ /* 0x040ff00000041878 */
[----:B------:R-:W-:Y:S01]  /*d150*/  HMMA.16816.F32.BF16 R116, R4, R34, R116 ;  /* 0x000000220474723c */ /* 0x000fe20000041874 */
[----:B------:R-:W3:Y:S06]  /*d160*/  LDSM.16.MT88.4 R32, [R214+0x12000] ;  /* 0x01200000d620783b */ /* 0x000eec0000004200 */
[----:B------:R-:W-:Y:S01]  /*d170*/  F2FP.BF16.PACK_AB R4, R182, R147 ;  /* 0x00000093b604723e */ /* 0x000fe200000010ff */
[----:B------:R-:W-:Y:S01]  /*d180*/  FADD.FTZ R147, R147, R0 ;  /* 0x0000000093937221 */ /* 0x000fe20000010000 */
[----:B------:R-:W-:Y:S01]  /*d190*/  F2FP.BF16.PACK_AB R5, R186, R151 ;  /* 0x00000097ba05723e */ /* 0x000fe200000010ff */
[----:B--2---:R-:W-:Y:S01]  /*d1a0*/  FADD.FTZ R0, R52, R3 ;  /* 0x0000000334007221 */ /* 0x004fe20000010000 */
[----:B------:R-:W-:Y:S01]  /*d1b0*/  F2FP.BF16.PACK_AB R6, R188, R149 ;  /* 0x00000095bc06723e */ /* 0x000fe200000010ff */
[----:B------:R-:W-:Y:S01]  /*d1c0*/  FADD.FTZ R182, R182, R147 ;  /* 0x00000093b6b67221 */ /* 0x000fe20000010000 */
[C---:B-1----:R-:W-:Y:S01]  /*d1d0*/  F2FP.BF16.PACK_AB R7, R53.reuse, R52 ;  /* 0x000000343507723e */ /* 0x042fe200000010ff */
[----:B------:R-:W-:-:S02]  /*d1e0*/  FADD.FTZ R0, R53, R0 ;  /* 0x0000000035007221 */ /* 0x000fc40000010000 */
[----:B------:R-:W-:-:S04]  /*d1f0*/  FADD.FTZ R149, R149, R182 ;  /* 0x000000b695957221 */ /* 0x000fc80000010000 */
[----:B----4-:R-:W-:Y:S01]  /*d200*/  HMMA.16816.F32.BF16 R72, R4, R16, R72 ;  /* 0x000000100448723c */ /* 0x010fe20000041848 */
[----:B------:R-:W-:-:S07]  /*d210*/  FADD.FTZ R3, R188, R149 ;  /* 0x00000095bc037221 */ /* 0x000fce0000010000 */
        /* <DEDUP_REMOVED lines=8> */
[C---:B-----5:R-:W-:Y:S08]  /*d2a0*/  HMMA.16816.F32.BF16 R128, R4.reuse, R24, R128 ;  /* 0x000000180480723c */ /* 0x060ff00000041880 */
[C---:B------:R-:W-:Y:S01]  /*d2b0*/  HMMA.16816.F32.BF16 R68, R4.reuse, R26, R68 ;  /* 0x0000001a0444723c */ /* 0x040fe20000041844 */
[----:B------:R-:W-:Y:S07]  /*d2c0*/  LDSM.16.MT88.4 R24, [R216+0xe800] ;  /* 0x00e80000d818783b */ /* 0x000fee0000004200 */
[C---:B------:R-:W-:Y:S08]  /*d2d0*/  HMMA.16816.F32.BF16 R96, R4.reuse, R20, R96 ;  /* 0x000000140460723c */ /* 0x040ff00000041860 */
        /* <DEDUP_REMOVED lines=19> */
[----:B------:R-:W-:-:S04]  /*d410*/  FADD.FTZ R3, R153, R0 ;  /* 0x0000000099037221 */ /* 0x000fc80000010000 */
[----:B---3--:R-:W-:Y:S01]  /*d420*/  HMMA.16816.F32.BF16 R72, R4, R8, R72 ;  /* 0x000000080448723c */ /* 0x008fe20000041848 */
[----:B------:R-:W-:-:S07]  /*d430*/  FADD.FTZ R3, R168, R3 ;  /* 0x00000003a8037221 */ /* 0x000fce0000010000 */
        /* <DEDUP_REMOVED lines=9> */
[C---:B---3--:R-:W-:Y:S08]  /*d4d0*/  HMMA.16816.F32.BF16 R104, R4.reuse, R8, R104 ;  /* 0x000000080468723c */ /* 0x048ff00000041868 */
[C---:B------:R-:W-:Y:S01]  /*d4e0*/  HMMA.16816.F32.BF16 R124, R4.reuse, R10, R124 ;  /* 0x0000000a047c723c */ /* 0x040fe2000004187c */
[----:B------:R-:W2:Y:S07]  /*d4f0*/  LDSM.16.MT88.4 R8, [R216+0x13000] ;  /* 0x01300000d808783b */ /* 0x000eae0000004200 */
[C---:B------:R-:W-:Y:S01]  /*d500*/  HMMA.16816.F32.BF16 R100, R4.reuse, R14, R100 ;  /* 0x0000000e0464723c */ /* 0x040fe20000041864 */
[----:B------:R-:W3:Y:S07]  /*d510*/  LDSM.16.MT88.4 R12, [R212+0xf000] ;  /* 0x00f00000d40c783b */ /* 0x000eee0000004200 */
[C---:B------:R-:W-:Y:S01]  /*d520*/  HMMA.16816.F32.BF16 R108, R4.reuse, R40, R108 ;  /* 0x00000028046c723c */ /* 0x040fe2000004186c */
[----:B------:R-:W4:Y:S07]  /*d530*/  MUFU.EX2 R41, R140 ;  /* 0x0000008c00297308 */ /* 0x000f2e0000000800 */
[C---:B------:R-:W-:Y:S08]  /*d540*/  HMMA.16816.F32.BF16 R128, R4.reuse, R24, R128 ;  /* 0x000000180480723c */ /* 0x040ff00000041880 */
[C---:B------:R-:W-:Y:S01]  /*d550*/  HMMA.16816.F32.BF16 R68, R4.reuse, R26, R68 ;  /* 0x0000001a0444723c */ /* 0x040fe20000041844 */
[----:B------:R-:W5:Y:S07]  /*d560*/  LDSM.16.MT88.4 R24, [R214+0xf000] ;  /* 0x00f00000d618783b */ /* 0x000f6e0000004200 */
[C---:B------:R-:W-:Y:S08]  /*d570*/  HMMA.16816.F32.BF16 R112, R4.reuse, R42, R112 ;  /* 0x0000002a0470723c */ /* 0x040ff00000041870 */
[C---:B-1----:R-:W-:Y:S08]  /*d580*/  HMMA.16816.F32.BF16 R120, R4.reuse, R16, R120 ;  /* 0x000000100478723c */ /* 0x042ff00000041878 */
[----:B------:R-:W-:Y:S01]  /*d590*/  HMMA.16816.F32.BF16 R116, R4, R18, R116 ;  /* 0x000000120474723c */ /* 0x000fe20000041874 */
[----:B------:R-:W-:Y:S06]  /*d5a0*/  LDSM.16.MT88.4 R16, [R214+0x13000] ;  /* 0x01300000d610783b */ /* 0x000fec0000004200 */
[----:B------:R-:W-:Y:S01]  /*d5b0*/  F2FP.BF16.PACK_AB R4, R159, R154 ;  /* 0x0000009a9f04723e */ /* 0x000fe200000010ff */
[----:B------:R-:W-:Y:S01]  /*d5c0*/  FADD.FTZ R154, R154, R3 ;  /* 0x000000039a9a7221 */ /* 0x000fe20000010000 */
[----:B------:R-:W-:-:S02]  /*d5d0*/  F2FP.BF16.PACK_AB R5, R163, R146 ;  /* 0x00000092a305723e */ /* 0x000fc400000010ff */
[----:B------:R-:W-:Y:S01]  /*d5e0*/  F2FP.BF16.PACK_AB R6, R161, R150 ;  /* 0x00000096a106723e */ /* 0x000fe200000010ff */
[----:B------:R-:W-:Y:S01]  /*d5f0*/  FADD.FTZ R159, R159, R154 ;  /* 0x0000009a9f9f7221 */ /* 0x000fe20000010000 */
[----:B----4-:R-:W-:Y:S02]  /*d600*/  F2FP.BF16.PACK_AB R7, R41, R142 ;  /* 0x0000008e2907723e */ /* 0x010fe400000010ff */
[----:B------:R-:W-:Y:S01]  /*d610*/  MOV R3, R37 ;  /* 0x0000002500037202 */ /* 0x000fe20000000f00 */
[----:B------:R-:W-:-:S04]  /*d620*/  FADD.FTZ R150, R150, R159 ;  /* 0x0000009f96967221 */ /* 0x000fc80000010000 */
[----:B--2---:R-:W-:Y:S01]  /*d630*/  HMMA.16816.F32.BF16 R96, R4, R8, R96 ;  /* 0x000000080460723c */ /* 0x004fe20000041860 */
        /* <DEDUP_REMOVED lines=15> */
[----:B-----5:R-:W-:Y:S01]  /*d730*/  HMMA.16816.F32.BF16 R72, R4, R24, R72 ;  /* 0x000000180448723c */ /* 0x020fe20000041848 */
        /* <DEDUP_REMOVED lines=11> */
[----:B------:R-:W4:Y:S04]  /*d7f0*/  LDSM.16.MT88.4 R8, [R212+0xf800] ;  /* 0x00f80000d408783b */ /* 0x000f280000004200 */
[----:B------:R-:W-:Y:S03]  /*d800*/  MUFU.EX2 R26, R26 ;  /* 0x0000001a001a7308 */ /* 0x000fe60000000800 */
[C---:B------:R-:W-:Y:S05]  /*d810*/  HMMA.16816.F32.BF16 R104, R4.reuse, R16, R104 ;  /* 0x000000100468723c */ /* 0x040fea0000041868 */
[----:B------:R-:W5:Y:S03]  /*d820*/  MUFU.EX2 R27, R27 ;  /* 0x0000001b001b7308 */ /* 0x000f660000000800 */
[C---:B------:R-:W-:Y:S01]  /*d830*/  HMMA.16816.F32.BF16 R124, R4.reuse, R18, R124 ;  /* 0x00000012047c723c */ /* 0x040fe2000004187c */
[----:B------:R-:W4:Y:S04]  /*d840*/  LDSM.16.MT88.4 R16, [R216+0xf800] ;  /* 0x00f80000d810783b */ /* 0x000f280000004200 */
[----:B------:R-:W-:Y:S03]  /*d850*/  MUFU.EX2 R34, R34 ;  /* 0x0000002200227308 */ /* 0x000fe60000000800 */
[C---:B--2---:R-:W-:Y:S05]  /*d860*/  HMMA.16816.F32.BF16 R108, R4.reuse, R20, R108 ;  /* 0x00000014046c723c */ /* 0x044fea000004186c */
[----:B------:R-:W2:Y:S03]  /*d870*/  MUFU.EX2 R35, R35 ;  /* 0x0000002300237308 */ /* 0x000ea60000000800 */
[----:B------:R-:W-:Y:S01]  /*d880*/  HMMA.16816.F32.BF16 R112, R4, R22, R112 ;  /* 0x000000160470723c */ /* 0x000fe20000041870 */
[----:B------:R-:W4:Y:S06]  /*d890*/  LDSM.16.MT88.4 R20, [R213+0xf800] ;  /* 0x00f80000d514783b */ /* 0x000f2c0000004200 */
[----:B-1----:R-:W-:Y:S01]  /*d8a0*/  F2FP.BF16.PACK_AB R4, R25, R24 ;  /* 0x000000181904723e */ /* 0x002fe200000010ff */
[----:B------:R-:W-:Y:S01]  /*d8b0*/  FADD.FTZ R24, R24, R161 ;  /* 0x000000a118187221 */ /* 0x000fe20000010000 */
[----:B------:R-:W-:-:S02]  /*d8c0*/  F2FP.BF16.PACK_AB R5, R33, R32 ;  /* 0x000000202105723e */ /* 0x000fc400000010ff */
[----:B-----5:R-:W-:Y:S01]  /*d8d0*/  F2FP.BF16.PACK_AB R6, R27, R26 ;  /* 0x0000001a1b06723e */ /* 0x020fe200000010ff */
[----:B------:R-:W-:Y:S01]  /*d8e0*/  FADD.FTZ R25, R25, R24 ;  /* 0x0000001819197221 */ /* 0x000fe20000010000 */
[----:B--2---:R-:W-:-:S03]  /*d8f0*/  F2FP.BF16.PACK_AB R7, R35, R34 ;  /* 0x000000222307723e */ /* 0x004fc600000010ff */
[----:B------:R-:W-:-:S04]  /*d900*/  FADD.FTZ R26, R26, R25 ;  /* 0x000000191a1a7221 */ /* 0x000fc80000010000 */
[----:B---3--:R-:W-:Y:S01]  /*d910*/  HMMA.16816.F32.BF16 R72, R4, R12, R72 ;  /* 0x0000000c0448723c */ /* 0x008fe20000041848 */
[----:B------:R-:W-:-:S07]  /*d920*/  FADD.FTZ R241, R27, R26 ;  /* 0x0000001a1bf17221 */ /* 0x000fce0000010000 */
[C---:B------:R-:W-:Y:S01]  /*d930*/  HMMA.16816.F32.BF16 R76, R4.reuse, R14, R76 ;  /* 0x0000000e044c723c */ /* 0x040fe2000004184c */
[----:B------:R-:W1:Y:S07]  /*d940*/  LDSM.16.MT88.4 R12, [R216+0x13800] ;  /* 0x01380000d80c783b */ /* 0x000e6e0000004200 */
[C---:B----4-:R-:W-:Y:S08]  /*d950*/  HMMA.16816.F32.BF16 R88, R4.reuse, R8, R88 ;  /* 0x000000080458723c */ /* 0x050ff00000041858 */
        /* <DEDUP_REMOVED lines=9> */
[C---:B--2---:R-:W-:Y:S07]  /*d9f0*/  HMMA.16816.F32.BF16 R108, R4.reuse, R8, R108 ;  /* 0x00000008046c723c */ /* 0x044fee000004186c */
[----:B------:R-:W-:Y:S01]  /*da00*/  FADD.FTZ R9, R157, R162 ;  /* 0x000000a29d097221 */ /* 0x000fe20000010000 */
[----:B------:R-:W-:Y:S03]  /*da10*/  HMMA.16816.F32.BF16 R84, R4, R22, R84 ;  /* 0x000000160454723c */ /* 0x000fe60000041854 */
[----:B------:R-:W-:-:S04]  /*da20*/  FADD.FTZ R9, R156, R9 ;  /* 0x000000099c097221 */ /* 0x000fc80000010000 */
[----:B------:R-:W-:Y:S01]  /*da30*/  FADD.FTZ R146, R146, R9 ;  /* 0x0000000992927221 */ /* 0x000fe20000010000 */
[----:B---3--:R-:W-:Y:S03]  /*da40*/  HMMA.16816.F32.BF16 R104, R4, R16, R104 ;  /* 0x000000100468723c */ /* 0x008fe60000041868 */
[----:B------:R-:W-:-:S04]  /*da50*/  FADD.FTZ R163, R163, R146 ;  /* 0x00000092a3a37221 */ /* 0x000fc80000010000 */
[----:B------:R-:W-:Y:S01]  /*da60*/  FADD.FTZ R142, R142, R163 ;  /* 0x000000a38e8e7221 */ /* 0x000fe20000010000 */
[----:B------:R-:W-:Y:S03]  /*da70*/  HMMA.16816.F32.BF16 R124, R4, R18, R124 ;  /* 0x00000012047c723c */ /* 0x000fe6000004187c */
[----:B------:R-:W-:-:S04]  /*da80*/  FADD.FTZ R41, R41, R142 ;  /* 0x0000008e29297221 */ /* 0x000fc80000010000 */
[----:B------:R-:W-:Y:S01]  /*da90*/  FADD.FTZ R32, R32, R41 ;  /* 0x0000002920207221 */ /* 0x000fe20000010000 */
[----:B------:R-:W-:Y:S03]  /*daa0*/  HMMA.16816.F32.BF16 R112, R4, R10, R112 ;  /* 0x0000000a0470723c */ /* 0x000fe60000041870 */
[----:B------:R-:W-:-:S04]  /*dab0*/  FADD.FTZ R33, R33, R32 ;  /* 0x0000002021217221 */ /* 0x000fc80000010000 */
[----:B------:R-:W-:Y:S01]  /*dac0*/  FADD.FTZ R34, R34, R33 ;  /* 0x0000002122227221 */ /* 0x000fe20000010000 */
[----:B-1----:R-:W-:Y:S03]  /*dad0*/  HMMA.16816.F32.BF16 R120, R4, R12, R120 ;  /* 0x0000000c0478723c */ /* 0x002fe60000041878 */
[----:B------:R-:W-:-:S05]  /*dae0*/  FADD.FTZ R239, R35, R34 ;  /* 0x0000002223ef7221 */ /* 0x000fca0000010000 */
[----:B------:R-:W-:Y:S11]  /*daf0*/  HMMA.16816.F32.BF16 R116, R4, R14, R116 ;  /* 0x0000000e0474723c */ /* 0x000ff60000041874 */
[----:B------:R-:W-:Y:S08]  /*db00*/  @!UPT UIADD3 URZ, URZ, URZ, URZ ;  /* 0x0000003f3f3ff290 */ /* 0x000ff0000fffe03f */
.L_x_1507:
[----:B------:R-:W-:Y:S05]  /*db10*/  @!P3 BRA `(.L_x_1515) ;  /* 0x000049d00000b947 */ /* 0x000fea0003800000 */
[----:B------:R-:W-:Y:S01]  /*db20*/  ULDC.64 UR8, c[0x0][0x1a0] ;  /* 0x0000680000087ab9 */ /* 0x000fe20000000a00 */
[----:B------:R-:W-:Y:S01]  /*db30*/  IMAD.MOV.U32 R0, RZ, RZ, R3 ;  /* 0x000000ffff007224 */ /* 0x000fe200078e0003 */
[----:B------:R-:W-:Y:S01]  /*db40*/  ULEA UR5, -UR8, URZ, 0x7 ;  /* 0x0000003f08057291 */ /* 0x000fe2000f8e393f */
[----:B------:R-:W-:Y:S01]  /*db50*/  IMAD.MOV.U32 R133, RZ, RZ, R132 ;  /* 0x000000ffff857224 */ /* 0x000fe200078e0084 */
[----:B------:R-:W-:Y:S02]  /*db60*/  ULDC.64 UR6, c[0x0][0x198] ;  /* 0x0000660000067ab9 */ /* 0x000fe40000000a00 */
[----:B------:R-:W-:Y:S02]  /*db70*/  USHF.R.S32.HI UR4, URZ, 0x1f, UR5 ;  /* 0x0000001f3f047899 */ /* 0x000fe40008011405 */
[----:B------:R-:W-:Y:S01]  /*db80*/  ULEA UR11, -UR6, URZ, 0x7 ;  /* 0x0000003f060b7291 */ /* 0x000fe2000f8e393f */
[----:B------:R-:W-:-:S03]  /*db90*/  MOV R236, UR5 ;  /* 0x0000000500ec7c02 */ /* 0x000fc60008000f00 */
[----:B------:R-:W-:Y:S01]  /*dba0*/  MOV R233, UR4 ;  /* 0x0000000400e97c02 */ /* 0x000fe20008000f00 */
[----:B------:R-:W-:Y:S02]  /*dbb0*/  USHF.R.S32.HI UR10, URZ, 0x1f, UR11 ;  /* 0x0000001f3f0a7899 */ /* 0x000fe4000801140b */
[----:B------:R-:W-:Y:S02]  /*dbc0*/  ULDC.64 UR4, c[0x0][0x1a0] ;  /* 0x0000680000047ab9 */ /* 0x000fe40000000a00 */
.L_x_1519:
[----:B------:R-:W-:Y:S04]  /*dbd0*/  DEPBAR.LE SB0, 0x0 ;  /* 0x000080000000791a */ /* 0x000fe80000000000 */
[----:B------:R-:W-:Y:S01]  /*dbe0*/  BAR.SYNC.DEFER_BLOCKING 0x0 ;  /* 0x0000000000007b1d */ /* 0x000fe20000010000 */
[----:B------:R-:W-:Y:S01]  /*dbf0*/  IADD3 R229, R229, -0x1, RZ ;  /* 0xffffffffe5e57810 */ /* 0x000fe20007ffe0ff */
[----:B------:R-:W-:Y:S01]  /*dc00*/  IMAD.MOV.U32 R3, RZ, RZ, R236 ;  /* 0x000000ffff037224 */ /* 0x000fe200078e00ec */
[----:B------:R-:W-:Y:S03]  /*dc10*/  MOV R56, R233 ;  /* 0x000000e900387202 */ /* 0x000fe60000000f00 */
[----:B------:R-:W-:Y:S02]  /*dc20*/  UMOV UR13, UR4 ;  /* 0x00000004000d7c82 */ /* 0x000fe40008000000 */
[----:B------:R-:W-:Y:S01]  /*dc30*/  UMOV UR12, UR5 ;  /* 0x00000005000c7c82 */ /* 0x000fe20008000000 */
[----:B------:R-:W-:-:S05]  /*dc40*/  @!P0 BRA `(.L_x_1516) ;  /* 0x000003e000008947 */ /* 0x000fca0003800000 */
[----:B------:R-:W-:Y:S01]  /*dc50*/  IABS R2, c[0x0][0x2d0] ;  /* 0x0000b40000027a13 */ /* 0x000fe20000000000 */
[----:B------:R-:W-:Y:S02]  /*dc60*/  UMOV UR13, UR8 ;  /* 0x00000008000d7c82 */ /* 0x000fe40008000000 */
[----:B------:R-:W-:Y:S01]  /*dc70*/  UMOV UR12, UR9 ;  /* 0x00000009000c7c82 */ /* 0x000fe20008000000 */
[----:B------:R-:W1:Y:S10]  /*dc80*/  I2F.RP R7, R2 ;  /* 0x0000000200077306 */ /* 0x000e740000209400 */
[----:B-1----:R-:W1:Y:S02]  /*dc90*/  MUFU.RCP R3, R7 ;  /* 0x0000000700037308 */ /* 0x002e640000001000 */
[----:B-1----:R-:W-:Y:S01]  /*dca0*/  IADD3 R8, R3, 0xffffffe, RZ ;  /* 0x0ffffffe03087810 */ /* 0x002fe20007ffe0ff */
[----:B------:R-:W-:Y:S07]  /*dcb0*/  IMAD.SHL.U32 R3, R229, 0x80, RZ ;  /* 0x00000080e5037824 */ /* 0x000fee00078e00ff */
[----:B------:R-:W1:Y:S01]  /*dcc0*/  F2I.FTZ.U32.TRUNC.NTZ R9, R8 ;  /* 0x0000000800097305 */ /* 0x000e62000021f000 */
[----:B------:R-:W-:Y:S02]  /*dcd0*/  IABS R4, R3 ;  /* 0x0000000300047213 */ /* 0x000fe40000000000 */
[C---:B------:R-:W-:Y:S02]  /*dce0*/  IADD3 R10, R3.reuse, 0x80, RZ ;  /* 0x00000080030a7810 */ /* 0x040fe40007ffe0ff */
[----:B------:R-:W-:Y:S02]  /*dcf0*/  LOP3.LUT R3, R3, c[0x0][0x2d0], RZ, 0x3c, !PT ;  /* 0x0000b40003037a12 */ /* 0x000fe400078e3cff */
[----:B------:R-:W-:Y:S02]  /*dd00*/  IABS R6, R10 ;  /* 0x0000000a00067213 */ /* 0x000fe40000000000 */
[----:B------:R-:W-:Y:S02]  /*dd10*/  LOP3.LUT R10, R10, c[0x0][0x2d0], RZ, 0x3c, !PT ;  /* 0x0000b4000a0a7a12 */ /* 0x000fe400078e3cff */
[----:B------:R-:W-:Y:S02]  /*dd20*/  ISETP.GE.AND P1, PT, R3, RZ, PT ;  /* 0x000000ff0300720c */ /* 0x000fe40003f26270 */
        /* <DEDUP_REMOVED lines=14> */
[----:B------:R-:W-:Y:S01]  /*de10*/  @!P4 IADD3 R9, R9, 0x1, RZ ;  /* 0x000000010909c810 */ /* 0x000fe20007ffe0ff */
[--C-:B------:R-:W-:Y:S01]  /*de20*/  @!P4 IMAD.IADD R6, R6, 0x1, -R2.reuse ;  /* 0x000000010606c824 */ /* 0x100fe200078e0a02 */
[----:B------:R-:W-:Y:S01]  /*de30*/  @!P2 IADD3 R8, R8, 0x1, RZ ;  /* 0x000000010808a810 */ /* 0x000fe20007ffe0ff */
[----:B------:R-:W-:Y:S01]  /*de40*/  @!P2 IMAD.IADD R4, R4, 0x1, -R2 ;  /* 0x000000010404a824 */ /* 0x000fe200078e0a02 */
[----:B------:R-:W-:Y:S02]  /*de50*/  ISETP.NE.AND P2, PT, RZ, c[0x0][0x2d0], PT ;  /* 0x0000b400ff007a0c */ /* 0x000fe40003f45270 */
[-C--:B------:R-:W-:Y:S01]  /*de60*/  ISETP.GE.U32.AND P6, PT, R6, R2.reuse, PT ;  /* 0x000000020600720c */ /* 0x080fe20003fc6070 */
[----:B------:R-:W-:Y:S01]  /*de70*/  IMAD.MOV.U32 R6, RZ, RZ, c[0x0][0x2d0] ;  /* 0x0000b400ff067624 */ /* 0x000fe200078e00ff */
[----:B------:R-:W-:Y:S11]  /*de80*/  ISETP.GE.U32.AND P5, PT, R4, R2, PT ;  /* 0x000000020400720c */ /* 0x000ff60003fa6070 */
[----:B------:R-:W-:Y:S02]  /*de90*/  @P6 IADD3 R9, R9, 0x1, RZ ;  /* 0x0000000109096810 */ /* 0x000fe40007ffe0ff */
[----:B------:R-:W-:Y:S03]  /*dea0*/  @P5 IADD3 R8, R8, 0x1, RZ ;  /* 0x0000000108085810 */ /* 0x000fe60007ffe0ff */
[----:B------:R-:W-:Y:S01]  /*deb0*/  @!P3 IMAD.MOV R9, RZ, RZ, -R9 ;  /* 0x000000ffff09b224 */ /* 0x000fe200078e0a09 */
[----:B------:R-:W-:Y:S04]  /*dec0*/  @!P1 IADD3 R8, -R8, RZ, RZ ;  /* 0x000000ff08089210 */ /* 0x000fe80007ffe1ff */
        /* <DEDUP_REMOVED lines=13> */
[----:B------:R-:W-:Y:S05]  /*dfa0*/  IMAD R2, R3, UR8, R2 ;  /* 0x0000000803027c24 */ /* 0x000fea000f8e0202 */
[----:B------:R-:W-:Y:S01]  /*dfb0*/  IADD3 R7, R7, R2, RZ ;  /* 0x0000000207077210 */ /* 0x000fe20007ffe0ff */
[----:B--2---:R-:W-:Y:S04]  /*dfc0*/  IMAD.IADD R4, R4, 0x1, -R5 ;  /* 0x0000000104047824 */ /* 0x004fe800078e0a05 */
[C---:B------:R-:W-:Y:S01]  /*dfd0*/  IMAD.WIDE.U32 R6, R4.reuse, c[0x0][0x188], R6 ;  /* 0x0000620004067a25 */ /* 0x040fe200078e0006 */
[----:B------:R-:W-:Y:S05]  /*dfe0*/  SHF.R.S32.HI R3, RZ, 0x1f, R4 ;  /* 0x0000001fff037819 */ /* 0x000fea0000011404 */
[----:B------:R-:W-:Y:S04]  /*dff0*/  IMAD R3, R3, c[0x0][0x188], RZ ;  /* 0x0000620003037a24 */ /* 0x000fe800078e02ff */
[----:B------:R-:W-:Y:S02]  /*e000*/  IMAD R5, R4, c[0x0][0x18c], R3 ;  /* 0x0000630004057a24 */ /* 0x000fe400078e0203 */
[----:B------:R-:W-:Y:S02]  /*e010*/  IMAD.MOV.U32 R3, RZ, RZ, R6 ;  /* 0x000000ffff037224 */ /* 0x000fe400078e0006 */
[----:B------:R-:W-:Y:S02]  /*e020*/  IMAD.IADD R56, R7, 0x1, R5 ;  /* 0x0000000107387824 */ /* 0x000fe400078e0205 */
.L_x_1516:
[C---:B------:R-:W-:Y:S02]  /*e030*/  ISETP.GE.AND P4, PT, R231.reuse, c[0x0][0x220], PT ;  /* 0x00008800e7007a0c */ /* 0x040fe40003f86270 */
[----:B------:R-:W-:Y:S02]  /*e040*/  IADD3 R57, R231, 0x40, RZ ;  /* 0x00000040e7397810 */ /* 0x000fe40007ffe0ff */
[-C--:B------:R-:W-:Y:S02]  /*e050*/  LEA R2, P2, R3, R172.reuse, 0x1 ;  /* 0x000000ac03027211 */ /* 0x080fe400078408ff */
[----:B------:R-:W-:Y:S02]  /*e060*/  ISETP.GE.AND P3, PT, R57, c[0x0][0x220], PT ;  /* 0x0000880039007a0c */ /* 0x000fe40003f66270 */
[C---:B------:R-:W-:Y:S02]  /*e070*/  IADD3 R61, P1, R228.reuse, R3, RZ ;  /* 0x00000003e43d7210 */ /* 0x040fe40007f3e0ff */
[--C-:B------:R-:W-:Y:S03]  /*e080*/  LEA.HI.X R3, R3, R173, R56.reuse, 0x1, P2 ;  /* 0x000000ad03037211 */ /* 0x100fe600010f0c38 */
[----:B------:R-:W-:Y:S01]  /*e090*/  @P4 STS.128 [R230+0xc000], RZ ;  /* 0x00c000ffe6004388 */ /* 0x000fe20000000c00 */
[----:B------:R-:W-:Y:S01]  /*e0a0*/  IMAD.X R56, R227, 0x1, R56, P1 ;  /* 0x00000001e3387824 */ /* 0x000fe200008e0638 */
[CC--:B------:R-:W-:Y:S02]  /*e0b0*/  @!P4 LEA R174, P5, R61.reuse, R172.reuse, 0x1 ;  /* 0x000000ac3daec211 */ /* 0x0c0fe400078a08ff */
[----:B------:R-:W-:Y:S01]  /*e0c0*/  @!PT LDS RZ, [RZ] ;  /* 0x00000000fffff984 */ /* 0x000fe20000000800 */
[----:B------:R-:W-:Y:S01]  /*e0d0*/  @!PT LDS RZ, [RZ] ;  /* 0x00000000fffff984 */ /* 0x000fe20000000800 */
[----:B------:R-:W-:Y:S01]  /*e0e0*/  @!PT LDS RZ, [RZ] ;  /* 0x00000000fffff984 */ /* 0x000fe20000000800 */
[----:B------:R1:W-:Y:S01]  /*e0f0*/  @!P4 LDGSTS.E.BYPASS.LTC128B.128 [R230+0xc000], [R2.64] ;  /* 0x0c00000002e6cfae */ /* 0x0003e2000b901d4e */
[C---:B------:R-:W-:Y:S02]  /*e100*/  IADD3 R59, P1, R228.reuse, R61, RZ ;  /* 0x0000003de43b7210 */ /* 0x040fe40007f3e0ff */
[CCC-:B------:R-:W-:Y:S01]  /*e110*/  @!P4 LEA.HI.X R175, R61.reuse, R173.reuse, R56.reuse, 0x1, P5 ;  /* 0x000000ad3dafc211 */ /* 0x1c0fe200028f0c38 */
[----:B------:R-:W-:Y:S01]  /*e120*/  @P3 STS.128 [R230+0x10000], RZ ;  /* 0x010000ffe6003388 */ /* 0x000fe20000000c00 */
[-C--:B------:R-:W-:Y:S01]  /*e130*/  @!P3 LEA R64, P2, R61, R172.reuse, 0x1 ;  /* 0x000000ac3d40b211 */ /* 0x080fe200078408ff */
[--C-:B------:R-:W-:Y:S01]  /*e140*/  IMAD.X R58, R227, 0x1, R56.reuse, P1 ;  /* 0x00000001e33a7824 */ /* 0x100fe200008e0638 */
[-C--:B------:R-:W-:Y:S01]  /*e150*/  @!P4 LEA R134, P6, R59, R172.reuse, 0x1 ;  /* 0x000000ac3b86c211 */ /* 0x080fe200078c08ff */
[----:B------:R-:W-:Y:S01]  /*e160*/  @!PT LDS RZ, [RZ] ;  /* 0x00000000fffff984 */ /* 0x000fe20000000800 */
[----:B------:R-:W-:Y:S01]  /*e170*/  @!PT LDS RZ, [RZ] ;  /* 0x00000000fffff984 */ /* 0x000fe20000000800 */
[----:B------:R-:W-:Y:S01]  /*e180*/  @!PT LDS RZ, [RZ] ;  /* 0x00000000fffff984 */ /* 0x000fe20000000800 */
[----:B------:R1:W-:Y:S01]  /*e190*/  @!P3 LDGSTS.E.BYPASS.LTC128B.128 [R230+0x10000], [R2.64+0x80] ;  /* 0x1000008002e6bfae */ /* 0x0003e2000b901d4e */
[-C--:B------:R-:W-:Y:S02]  /*e1a0*/  @!P3 LEA.HI.X R65, R61, R173.reuse, R56, 0x1, P2 ;  /* 0x000000ad3d41b211 */ /* 0x080fe400010f0c38 */
[C-C-:B------:R-:W-:Y:S01]  /*e1b0*/  @!P4 LEA.HI.X R135, R59.reuse, R173, R58.reuse, 0x1, P6 ;  /* 0x000000ad3b87c211 */ /* 0x140fe200030f0c3a */
[----:B------:R-:W-:Y:S01]  /*e1c0*/  @P4 STS.128 [R230+0xc800], RZ ;  /* 0x00c800ffe6004388 */ /* 0x000fe20000000c00 */
[CC--:B------:R-:W-:Y:S02]  /*e1d0*/  @!P3 LEA R62, P1, R59.reuse, R172.reuse, 0x1 ;  /* 0x000000ac3b3eb211 */ /* 0x0c0fe400078208ff */
[C---:B------:R-:W-:Y:S01]  /*e1e0*/  IADD3 R57, P5, R228.reuse, R59, RZ ;  /* 0x0000003be4397210 */ /* 0x040fe20007fbe0ff */
[----:B------:R-:W-:Y:S01]  /*e1f0*/  @!PT LDS RZ, [RZ] ;  /* 0x00000000fffff984 */ /* 0x000fe20000000800 */
[----:B------:R-:W-:Y:S01]  /*e200*/  @!PT LDS RZ, [RZ] ;  /* 0x00000000fffff984 */ /* 0x000fe20000000800 */
[----:B------:R-:W-:Y:S01]  /*e210*/  @!PT LDS RZ, [RZ] ;  /* 0x00000000fffff984 */ /* 0x000fe20000000800 */
[----:B------:R2:W-:Y:S01]  /*e220*/  @!P4 LDGSTS.E.BYPASS.LTC128B.128 [R230+0xc800], [R174.64] ;  /* 0x0c800000aee6cfae */ /* 0x0005e2000b901d4e */
[--C-:B------:R-:W-:Y:S02]  /*e230*/  @!P3 LEA.HI.X R63, R59, R173, R58.reuse, 0x1, P1 ;  /* 0x000000ad3b3fb211 */ /* 0x100fe400008f0c3a */
[-C--:B------:R-:W-:Y:S01]  /*e240*/  @!P3 LEA R60, P1, R57, R172.reuse, 0x1 ;  /* 0x000000ac393cb211 */ /* 0x080fe200078208ff */
[----:B------:R-:W-:Y:S01]  /*e250*/  @P3 STS.128 [R230+0x10800], RZ ;  /* 0x010800ffe6003388 */ /* 0x000fe20000000c00 */
[----:B------:R-:W-:Y:S01]  /*e260*/  IMAD.X R58, R227, 0x1, R58, P5 ;  /* 0x00000001e33a7824 */ /* 0x000fe200028e063a */
[CC--:B------:R-:W-:Y:S02]  /*e270*/  @!P4 LEA R66, P5, R57.reuse, R172.reuse, 0x1 ;  /* 0x000000ac3942c211 */ /* 0x0c0fe400078a08ff */
[----:B------:R-:W-:Y:S01]  /*e280*/  @!PT LDS RZ, [RZ] ;  /* 0x00000000fffff984 */ /* 0x000fe20000000800 */
[----:B------:R-:W-:Y:S01]  /*e290*/  @!PT LDS RZ, [RZ] ;  /* 0x00000000fffff984 */ /* 0x000fe20000000800 */
[----:B------:R-:W-:Y:S01]  /*e2a0*/  @!PT LDS RZ, [RZ] ;  /* 0x00000000fffff984 */ /* 0x000fe20000000800 */
[----:B------:R3:W-:Y:S01]  /*e2b0*/  @!P3 LDGSTS.E.BYPASS.LTC128B.128 [R230+0x10800], [R64.64+0x80] ;  /* 0x1080008040e6bfae */ /* 0x0007e2000b901d4e */
[C---:B------:R-:W-:Y:S02]  /*e2c0*/  IADD3 R59, P2, R228.reuse, R57, RZ ;  /* 0x00000039e43b7210 */ /* 0x040fe40007f5e0ff */
[CCC-:B------:R-:W-:Y:S01]  /*e2d0*/  @!P4 LEA.HI.X R67, R57.reuse, R173.reuse, R58.reuse, 0x1, P5 ;  /* 0x000000ad3943c211 */ /* 0x1c0fe200028f0c3a */
[----:B------:R-:W-:Y:S01]  /*e2e0*/  @P4 STS.128 [R230+0xd000], RZ ;  /* 0x00d000ffe6004388 */ /* 0x000fe20000000c00 */
[-CC-:B------:R-:W-:Y:S01]  /*e2f0*/  @!P3 LEA.HI.X R61, R57, R173.reuse, R58.reuse, 0x1, P1 ;  /* 0x000000ad393db211 */ /* 0x180fe200008f0c3a */
[----:B------:R-:W-:Y:S01]  /*e300*/  IMAD.X R58, R227, 0x1, R58, P2 ;  /* 0x00000001e33a7824 */ /* 0x000fe200010e063a */
[CC--:B------:R-:W-:Y:S01]  /*e310*/  @!P4 LEA R178, P5, R59.reuse, R172.reuse, 0x1 ;  /* 0x000000ac3bb2c211 */ /* 0x0c0fe200078a08ff */
[----:B------:R-:W-:Y:S01]  /*e320*/  @!PT LDS RZ, [RZ] ;  /* 0x00000000fffff984 */ /* 0x000fe20000000800 */
[----:B------:R-:W-:Y:S01]  /*e330*/  @!PT LDS RZ, [RZ] ;  /* 0x00000000fffff984 */ /* 0x000fe20000000800 */
[----:B------:R-:W-:Y:S01]  /*e340*/  @!PT LDS RZ, [RZ] ;  /* 0x00000000fffff984 */ /* 0x000fe20000000800 */
[----:B------:R1:W-:Y:S01]  /*e350*/  @!P4 LDGSTS.E.BYPASS.LTC128B.128 [R230+0xd000], [R134.64] ;  /* 0x0d00000086e6cfae */ /* 0x0003e2000b901d4e */
[CC--:B------:R-:W-:Y:S02]  /*e360*/  @!P3 LEA R176, P1, R59.reuse, R172.reuse, 0x1 ;  /* 0x000000ac3bb0b211 */ /* 0x0c0fe400078208ff */
[C-C-:B------:R-:W-:Y:S01]  /*e370*/  @!P4 LEA.HI.X R179, R59.reuse, R173, R58.reuse, 0x1, P5 ;  /* 0x000000ad3bb3c211 */ /* 0x140fe200028f0c3a */
[----:B------:R-:W-:Y:S01]  /*e380*/  @P3 STS.128 [R230+0x11000], RZ ;  /* 0x011000ffe6003388 */ /* 0x000fe20000000c00 */
[C---:B------:R-:W-:Y:S02]  /*e390*/  IADD3 R57, P2, R228.reuse, R59, RZ ;  /* 0x0000003be4397210 */ /* 0x040fe40007f5e0ff */
[--C-:B------:R-:W-:Y:S01]  /*e3a0*/  @!P3 LEA.HI.X R177, R59, R173, R58.reuse, 0x1, P1 ;  /* 0x000000ad3bb1b211 */ /* 0x100fe200008f0c3a */
[----:B------:R-:W-:Y:S01]  /*e3b0*/  @!PT LDS RZ, [RZ] ;  /* 0x00000000fffff984 */ /* 0x000fe20000000800 */
[----:B------:R-:W-:Y:S01]  /*e3c0*/  @!PT LDS RZ, [RZ] ;  /* 0x00000000fffff984 */ /* 0x000fe20000000800 */
[----:B------:R-:W-:Y:S01]  /*e3d0*/  @!PT LDS RZ, [RZ] ;  /* 0x00000000fffff984 */ /* 0x000fe20000000800 */
[----:B------:R4:W-:Y:S01]  /*e3e0*/  @!P3 LDGSTS.E.BYPASS.LTC128B.128 [R230+0x11000], [R62.64+0x80] ;  /* 0x110000803ee6bfae */ /* 0x0009e2000b901d4e */
[-C--:B------:R-:W-:Y:S01]  /*e3f0*/  @!P4 LEA R182, P5, R57, R172.reuse, 0x1 ;  /* 0x000000ac39b6c211 */ /* 0x080fe200078a08ff */
[----:B------:R-:W-:Y:S01]  /*e400*/  IMAD.X R58, R227, 0x1, R58, P2 ;  /* 0x00000001e33a7824 */ /* 0x000fe200010e063a */
[CC--:B------:R-:W-:Y:S01]  /*e410*/  @!P3 LEA R180, P1, R57.reuse, R172.reuse, 0x1 ;  /* 0x000000ac39b4b211 */ /* 0x0c0fe200078208ff */
[----:B------:R-:W-:Y:S01]  /*e420*/  @P4 STS.128 [R230+0xd800], RZ ;  /* 0x00d800ffe6004388 */ /* 0x000fe20000000c00 */
[C---:B------:R-:W-:Y:S02]  /*e430*/  IADD3 R59, P2, R228.reuse, R57, RZ ;  /* 0x00000039e43b7210 */ /* 0x040fe40007f5e0ff */
[CCC-:B------:R-:W-:Y:S01]  /*e440*/  @!P4 LEA.HI.X R183, R57.reuse, R173.reuse, R58.reuse, 0x1, P5 ;  /* 0x000000ad39b7c211 */ /* 0x1c0fe200028f0c3a */
[----:B------:R-:W-:Y:S01]  /*e450*/  @!PT LDS RZ, [RZ] ;  /* 0x00000000fffff984 */ /* 0x000fe20000000800 */
[----:B------:R-:W-:Y:S01]  /*e460*/  @!PT LDS RZ, [RZ] ;  /* 0x00000000fffff984 */ /* 0x000fe20000000800 */
[----:B------:R-:W-:Y:S01]  /*e470*/  @!PT LDS RZ, [RZ] ;  /* 0x00000000fffff984 */ /* 0x000fe20000000800 */
[----:B------:R3:W-:Y:S01]  /*e480*/  @!P4 LDGSTS.E.BYPASS.LTC128B.128 [R230+0xd800], [R66.64] ;  /* 0x0d80000042e6cfae */ /* 0x0007e2000b901d4e */
[-CC-:B------:R-:W-:Y:S01]  /*e490*/  @!P3 LEA.HI.X R181, R57, R173.reuse, R58.reuse, 0x1, P1 ;  /* 0x000000ad39b5b211 */ /* 0x180fe200008f0c3a */
[----:B------:R-:W-:Y:S01]  /*e4a0*/  IMAD.X R58, R227, 0x1, R58, P2 ;  /* 0x00000001e33a7824 */ /* 0x000fe200010e063a */
[CC--:B------:R-:W-:Y:S01]  /*e4b0*/  @!P4 LEA R188, P6, R59.reuse, R172.reuse, 0x1 ;  /* 0x000000ac3bbcc211 */ /* 0x0c0fe200078c08ff */
[----:B------:R-:W-:Y:S01]  /*e4c0*/  @P3 STS.128 [R230+0x11800], RZ ;  /* 0x011800ffe6003388 */ /* 0x000fe20000000c00 */
[CC--:B------:R-:W-:Y:S02]  /*e4d0*/  @!P3 LEA R184, P2, R59.reuse, R172.reuse, 0x1 ;  /* 0x000000ac3bb8b211 */ /* 0x0c0fe400078408ff */
[C-C-:B------:R-:W-:Y:S01]  /*e4e0*/  @!P4 LEA.HI.X R189, R59.reuse, R173, R58.reuse, 0x1, P6 ;  /* 0x000000ad3bbdc211 */ /* 0x140fe200030f0c3a */
[----:B------:R-:W-:Y:S01]  /*e4f0*/  @!PT LDS RZ, [RZ] ;  /* 0x00000000fffff984 */ /* 0x000fe20000000800 */
[----:B------:R-:W-:Y:S01]  /*e500*/  @!PT LDS RZ, [RZ] ;  /* 0x00000000fffff984 */ /* 0x000fe20000000800 */
[----:B------:R-:W-:Y:S01]  /*e510*/  @!PT LDS RZ, [RZ] ;  /* 0x00000000fffff984 */ /* 0x000fe20000000800 */
[----:B------:R4:W-:Y:S01]  /*e520*/  @!P3 LDGSTS.E.BYPASS.LTC128B.128 [R230+0x11800], [R60.64+0x80] ;  /* 0x118000803ce6bfae */ /* 0x0009e2000b901d4e */
[----:B------:R-:W-:Y:S02]  /*e530*/  IADD3 R57, P1, R228, R59, RZ ;  /* 0x0000003be4397210 */ /* 0x000fe40007f3e0ff */
[-CC-:B------:R-:W-:Y:S01]  /*e540*/  @!P3 LEA.HI.X R185, R59, R173.reuse, R58.reuse, 0x1, P2 ;  /* 0x000000ad3bb9b211 */ /* 0x180fe200010f0c3a */
[----:B------:R-:W-:Y:S01]  /*e550*/  @P4 STS.128 [R230+0xe000], RZ ;  /* 0x00e000ffe6004388 */ /* 0x000fe20000000c00 */
[-C--:B------:R-:W-:Y:S01]  /*e560*/  @!P4 LEA R186, P5, R57, R172.reuse, 0x1 ;  /* 0x000000ac39bac211 */ /* 0x080fe200078a08ff */
[----:B------:R-:W-:Y:S01]  /*e570*/  IMAD.X R56, R227, 0x1, R58, P1 ;  /* 0x00000001e3387824 */ /* 0x000fe200008e063a */
[C---:B------:R-:W-:Y:S01]  /*e580*/  @!P3 LEA R172, P1, R57.reuse, R172, 0x1 ;  /* 0x000000ac39acb211 */ /* 0x040fe200078208ff */
[----:B------:R-:W-:Y:S01]  /*e590*/  @!PT LDS RZ, [RZ] ;  /* 0x00000000fffff984 */ /* 0x000fe20000000800 */
[----:B------:R-:W-:Y:S01]  /*e5a0*/  @!PT LDS RZ, [RZ] ;  /* 0x00000000fffff984 */ /* 0x000fe20000000800 */
[----:B------:R-:W-:Y:S01]  /*e5b0*/  @!PT LDS RZ, [RZ] ;  /* 0x00000000fffff984 */ /* 0x000fe20000000800 */
[----:B------:R5:W-:Y:S03]  /*e5c0*/  @!P4 LDGSTS.E.BYPASS.LTC128B.128 [R230+0xe000], [R178.64] ;  /* 0x0e000000b2e6cfae */ /* 0x000be6000b901d4e */
[CCC-:B------:R-:W-:Y:S01]  /*e5d0*/  @!P4 LEA.HI.X R187, R57.reuse, R173.reuse, R56.reuse, 0x1, P5 ;  /* 0x000000ad39bbc211 */ /* 0x1c0fe200028f0c38 */
[----:B------:R-:W-:Y:S01]  /*e5e0*/  @P3 STS.128 [R230+0x12000], RZ ;  /* 0x012000ffe6003388 */ /* 0x000fe20000000c00 */
[----:B------:R-:W-:Y:S02]  /*e5f0*/  @!P3 LEA.HI.X R173, R57, R173, R56, 0x1, P1 ;  /* 0x000000ad39adb211 */ /* 0x000fe400008f0c38 */
[----:B------:R-:W-:Y:S01]  /*e600*/  ISETP.GT.AND P1, PT, R229, R224, PT ;  /* 0x000000e0e500720c */ /* 0x000fe20003f24270 */
        /* <DEDUP_REMOVED lines=43> */
[----:B------:R-:W-:Y:S04]  /*e8c0*/  LDSM.16.M88.4 R168, [R211] ;  /* 0x00000000d3a8783b */ /* 0x000fe80000000200 */
[----:B--2---:R-:W-:Y:S01]  /*e8d0*/  LDSM.16.M88.4 R172, [R221+0x8800] ;  /* 0x00880000ddac783b */ /* 0x004fe20000000200 */
[C---:B-1----:R-:W-:Y:S03]  /*e8e0*/  HMMA.16816.F32.BF16 R4, R136.reuse, R140, RZ ;  /* 0x0000008c8804723c */ /* 0x042fe600000418ff */
[----:B-----5:R-:W-:Y:S04]  /*e8f0*/  LDSM.16.M88.4 R176, [R221+0xa000] ;  /* 0x00a00000ddb0783b */ /* 0x020fe80000000200 */
[----:B------:R-:W-:Y:S01]  /*e900*/  LDSM.16.M88.4 R180, [R200] ;  /* 0x00000000c8b4783b */ /* 0x000fe20000000200 */
        /* <DEDUP_REMOVED lines=13> */
[----:B------:R-:W5:Y:S07]  /*e9e0*/  LDSM.16.M88.4 R152, [R210] ;  /* 0x00000000d298783b */ /* 0x000f6e0000000200 */
[C---:B----4-:R-:W-:Y:S08]  /*e9f0*/  HMMA.16816.F32.BF16 R36, R136.reuse, R156, RZ ;  /* 0x0000009c8824723c */ /* 0x050ff000000418ff */
[C---:B------:R-:W-:Y:S01]  /*ea00*/  HMMA.16816.F32.BF16 R40, R136.reuse, R158, RZ ;  /* 0x0000009e8828723c */ /* 0x040fe200000418ff */
[----:B------:R-:W4:Y:S07]  /*ea10*/  LDSM.16.M88.4 R156, [R209] ;  /* 0x00000000d19c783b */ /* 0x000f2e0000000200 */
[C---:B------:R-:W-:Y:S08]  /*ea20*/  HMMA.16816.F32.BF16 R44, R136.reuse, R160, RZ ;  /* 0x000000a0882c723c */ /* 0x040ff000000418ff */
[C---:B------:R-:W-:Y:S01]  /*ea30*/  HMMA.16816.F32.BF16 R48, R136.reuse, R162, RZ ;  /* 0x000000a28830723c */ /* 0x040fe200000418ff */
[----:B------:R-:W-:Y:S07]  /*ea40*/  LDSM.16.M88.4 R160, [R215+0x4000] ;  /* 0x00400000d7a0783b */ /* 0x000fee0000000200 */
[C---:B-1----:R-:W-:Y:S08]  /*ea50*/  HMMA.16816.F32.BF16 R52, R136.reuse, R140, RZ ;  /* 0x0000008c8834723c */ /* 0x042ff000000418ff */
[C---:B------:R-:W-:Y:S01]  /*ea60*/  HMMA.16816.F32.BF16 R56, R136.reuse, R142, RZ ;  /* 0x0000008e8838723c */ /* 0x040fe200000418ff */
[----:B------:R-:W-:Y:S07]  /*ea70*/  LDSM.16.M88.4 R140, [R207] ;  /* 0x00000000cf8c783b */ /* 0x000fee0000000200 */
[C---:B--2---:R-:W-:Y:S08]  /*ea80*/  HMMA.16816.F32.BF16 R60, R136.reuse, R144, RZ ;  /* 0x00000090883c723c */ /* 0x044ff000000418ff */
[----:B------:R-:W-:Y:S01]  /*ea90*/  HMMA.16816.F32.BF16 R64, R136, R146, RZ ;  /* 0x000000928840723c */ /* 0x000fe200000418ff */
[----:B------:R-:W1:Y:S04]  /*eaa0*/  LDSM.16.M88.4 R136, [R208] ;  /* 0x00000000d088783b */ /* 0x000e680000000200 */
[----:B------:R-:W2:Y:S03]  /*eab0*/  LDSM.16.M88.4 R144, [R206] ;  /* 0x00000000ce90783b */ /* 0x000ea60000000200 */
        /* <DEDUP_REMOVED lines=8> */
[----:B------:R-:W3:Y:S07]  /*eb40*/  LDSM.16.M88.4 R152, [R205] ;  /* 0x00000000cd98783b */ /* 0x000eee0000000200 */
        /* <DEDUP_REMOVED lines=72> */
[C---:B-----5:R-:W-:Y:S08]  /*efd0*/  HMMA.16816.F32.BF16 R20, R160.reuse, R164, R20 ;  /* 0x000000a4a014723c */ /* 0x060ff00000041814 */
[C---:B------:R-:W-:Y:S01]  /*efe0*/  HMMA.16816.F32.BF16 R24, R160.reuse, R166, R24 ;  /* 0x000000a6a018723c */ /* 0x040fe20000041818 */
[----:B------:R-:W-:Y:S07]  /*eff0*/  LDSM.16.M88.4 R164, [R198] ;  /* 0x00000000c6a4783b */ /* 0x000fee0000000200 */
[C---:B-1----:R-:W-:Y:S08]  /*f000*/  HMMA.16816.F32.BF16 R28, R160.reuse, R136, R28 ;  /* 0x00000088a01c723c */ /* 0x042ff0000004181c */
[C---:B------:R-:W-:Y:S01]  /*f010*/  HMMA.16816.F32.BF16 R32, R160.reuse, R138, R32 ;  /* 0x0000008aa020723c */ /* 0x040fe20000041820 */
[----:B------:R-:W1:Y:S07]  /*f020*/  LDSM.16.M88.4 R136, [R199] ;  /* 0x00000000c788783b */ /* 0x000e6e0000000200 */
[C---:B------:R-:W-:Y:S08]  /*f030*/  HMMA.16816.F32.BF16 R36, R160.reuse, R176, R36 ;  /* 0x000000b0a024723c */ /* 0x040ff00000041824 */
[C---:B------:R-:W-:Y:S01]  /*f040*/  HMMA.16816.F32.BF16 R40, R160.reuse, R178, R40 ;  /* 0x000000b2a028723c */ /* 0x040fe20000041828 */
[----:B------:R-:W5:Y:S07]  /*f050*/  LDSM.16.M88.4 R176, [R197] ;  /* 0x00000000c5b0783b */ /* 0x000f6e0000000200 */
[C---:B----4-:R-:W-:Y:S08]  /*f060*/  HMMA.16816.F32.BF16 R44, R160.reuse, R140, R44 ;  /* 0x0000008ca02c723c */ /* 0x050ff0000004182c */
[C---:B------:R-:W-:Y:S01]  /*f070*/  HMMA.16816.F32.BF16 R48, R160.reuse, R142, R48 ;  /* 0x0000008ea030723c */ /* 0x040fe20000041830 */
[----:B------:R-:W4:Y:S07]  /*f080*/  LDSM.16.M88.4 R140, [R196] ;  /* 0x00000000c48c783b */ /* 0x000f2e0000000200 */
        /* <DEDUP_REMOVED lines=74> */
[----:B------:R-:W-:Y:S02]  /*f530*/  MOV R135, UR11 ;  /* 0x0000000b00877c02 */ /* 0x000fe40008000f00 */
[----:B------:R-:W-:Y:S01]  /*f540*/  MOV R132, UR10 ;  /* 0x0000000a00847c02 */ /* 0x000fe20008000f00 */
[----:B------:R-:W-:-:S06]  /*f550*/  @!P0 BRA `(.L_x_1518) ;  /* 0x000003e000008947 */ /* 0x000fcc0003800000 */
        /* <DEDUP_REMOVED lines=8> */
[C---:B------:R-:W-:Y:S02]  /*f5e0*/  IADD3 R138, R3.reuse, -0x80, RZ ;  /* 0xffffff80038a7810 */ /* 0x040fe40007ffe0ff */
[----:B------:R-:W-:Y:S02]  /*f5f0*/  IABS R134, R3 ;  /* 0x0000000300867213 */ /* 0x000fe40000000000 */
[----:B------:R-:W-:Y:S02]  /*f600*/  IABS R132, R138 ;  /* 0x0000008a00847213 */ /* 0x000fe40000000000 */
[----:B------:R-:W-:Y:S02]  /*f610*/  LOP3.LUT R3, R3, c[0x0][0x2d0], RZ, 0x3c, !PT ;  /* 0x0000b40003037a12 */ /* 0x000fe400078e3cff */
[----:B------:R-:W-:Y:S01]  /*f620*/  LOP3.LUT R138, R138, c[0x0][0x2d0], RZ, 0x3c, !PT ;  /* 0x0000b4008a8a7a12 */ /* 0x000fe200078e3cff */
        /* <DEDUP_REMOVED lines=14> */
[----:B------:R-:W-:Y:S01]  /*f710*/  ISETP.GE.AND P2, PT, R3, RZ, PT ;  /* 0x000000ff0300720c */ /* 0x000fe20003f46270 */
[----:B------:R-:W-:Y:S01]  /*f720*/  @!P1 IMAD.IADD R132, R132, 0x1, -R2 ;  /* 0x0000000184849824 */ /* 0x000fe200078e0a02 */
[----:B------:R-:W-:Y:S02]  /*f730*/  @!P1 IADD3 R136, R136, 0x1, RZ ;  /* 0x0000000188889810 */ /* 0x000fe40007ffe0ff */
[-C--:B------:R-:W-:Y:S01]  /*f740*/  ISETP.GE.U32.AND P6, PT, R134, R2.reuse, PT ;  /* 0x000000028600720c */ /* 0x080fe20003fc6070 */
[----:B------:R-:W-:Y:S01]  /*f750*/  IMAD.MOV.U32 R134, RZ, RZ, c[0x0][0x2d0] ;  /* 0x0000b400ff867624 */ /* 0x000fe200078e00ff */
[----:B------:R-:W-:Y:S02]  /*f760*/  ISETP.GE.U32.AND P5, PT, R132, R2, PT ;  /* 0x000000028400720c */ /* 0x000fe40003fa6070 */
[----:B------:R-:W-:Y:S02]  /*f770*/  ISETP.GE.AND P1, PT, R138, RZ, PT ;  /* 0x000000ff8a00720c */ /* 0x000fe40003f26270 */
[----:B------:R-:W-:Y:S07]  /*f780*/  LOP3.LUT R3, RZ, c[0x0][0x2d0], RZ, 0x33, !PT ;  /* 0x0000b400ff037a12 */ /* 0x000fee00078e33ff */
[----:B------:R-:W-:Y:S02]  /*f790*/  @P6 IADD3 R139, R139, 0x1, RZ ;  /* 0x000000018b8b6810 */ /* 0x000fe40007ffe0ff */
[----:B------:R-:W-:Y:S02]  /*f7a0*/  @P5 IADD3 R136, R136, 0x1, RZ ;  /* 0x0000000188885810 */ /* 0x000fe40007ffe0ff */
[----:B------:R-:W-:Y:S01]  /*f7b0*/  ISETP.NE.AND P5, PT, RZ, c[0x0][0x2d0], PT ;  /* 0x0000b400ff007a0c */ /* 0x000fe20003fa5270 */
        /* <DEDUP_REMOVED lines=12> */
[----:B------:R-:W-:Y:S01]  /*f880*/  IMAD R2, R134, UR7, RZ ;  /* 0x0000000786027c24 */ /* 0x000fe2000f8e02ff */
[----:B------:R-:W-:Y:S05]  /*f890*/  SHF.R.S32.HI R3, RZ, 0x1f, R134 ;  /* 0x0000001fff037819 */ /* 0x000fea0000011486 */
[----:B------:R-:W-:Y:S02]  /*f8a0*/  IMAD R2, R3, UR6, R2 ;  /* 0x0000000603027c24 */ /* 0x000fe4000f8e0202 */
[----:B--2---:R-:W-:Y:S02]  /*f8b0*/  IMAD.IADD R132, R132, 0x1, -R135 ;  /* 0x0000000184847824 */ /* 0x004fe400078e0a87 */
[----:B------:R-:W-:Y:S03]  /*f8c0*/  IMAD.WIDE.U32 R134, R134, UR6, RZ ;  /* 0x0000000686867c25 */ /* 0x000fe6000f8e00ff */
[----:B------:R-:W-:Y:S02]  /*f8d0*/  SHF.R.S32.HI R3, RZ, 0x1f, R132 ;  /* 0x0000001fff037819 */ /* 0x000fe40000011484 */
[----:B------:R-:W-:Y:S03]  /*f8e0*/  IADD3 R135, R135, R2, RZ ;  /* 0x0000000287877210 */ /* 0x000fe60007ffe0ff */
[----:B------:R-:W-:Y:S02]  /*f8f0*/  IMAD R3, R3, c[0x0][0x180], RZ ;  /* 0x0000600003037a24 */ /* 0x000fe400078e02ff */
[C---:B------:R-:W-:Y:S04]  /*f900*/  IMAD.WIDE.U32 R136, R132.reuse, c[0x0][0x180], R134 ;  /* 0x0000600084887a25 */ /* 0x040fe800078e0086 */
[----:B------:R-:W-:Y:S02]  /*f910*/  IMAD R3, R132, c[0x0][0x184], R3 ;  /* 0x0000610084037a24 */ /* 0x000fe400078e0203 */
[----:B------:R-:W-:Y:S02]  /*f920*/  IMAD.MOV.U32 R135, RZ, RZ, R136 ;  /* 0x000000ffff877224 */ /* 0x000fe400078e0088 */
[----:B------:R-:W-:Y:S02]  /*f930*/  IMAD.IADD R132, R137, 0x1, R3 ;  /* 0x0000000189847824 */ /* 0x000fe400078e0203 */
.L_x_1518:
[----:B------:R1:W-:Y:S01]  /*f940*/  @P4 STS.128 [R230+0x4000], RZ ;  /* 0x004000ffe6004388 */ /* 0x0003e20000000c00 */
[CC--:B------:R-:W-:Y:S01]  /*f950*/  LEA R146, P2, R135.reuse, R238.reuse, 0x1 ;  /* 0x000000ee87927211 */ /* 0x0c0fe200078408ff */
[----:B------:R-:W-:Y:S01]  /*f960*/  UMOV UR6, UR8 ;  /* 0x0000000800067c82 */ /* 0x000fe20008000000 */
[C---:B------:R-:W-:Y:S01]  /*f970*/  IADD3 R3, P1, R226.reuse, R135, RZ ;  /* 0x00000087e2037210 */ /* 0x040fe20007f3e0ff */
[----:B------:R-:W-:Y:S01]  /*f980*/  UMOV UR7, UR9 ;  /* 0x0000000900077c82 */ /* 0x000fe20008000000 */
[--C-:B------:R-:W-:Y:S02]  /*f990*/  LEA.HI.X R147, R135, R237, R132.reuse, 0x1, P2 ;  /* 0x000000ed87937211 */ /* 0x100fe400010f0c84 */
[-C--:B------:R-:W-:Y:S01]  /*f9a0*/  @!P4 LEA R148, P5, R3, R238.reuse, 0x1 ;  /* 0x000000ee0394c211 */ /* 0x080fe200078a08ff */
[----:B------:R-:W-:Y:S01]  /*f9b0*/  IMAD.X R132, R225, 0x1, R132, P1 ;  /* 0x00000001e1847824 */ /* 0x000fe200008e0684 */
[CC--:B------:R-:W-:Y:S01]  /*f9c0*/  @!P3 LEA R140, P1, R3.reuse, R238.reuse, 0x1 ;  /* 0x000000ee038cb211 */ /* 0x0c0fe200078208ff */
[----:B------:R-:W-:Y:S01]  /*f9d0*/  @!PT LDS RZ, [RZ] ;  /* 0x00000000fffff984 */ /* 0x000fe20000000800 */
[----:B------:R-:W-:Y:S01]  /*f9e0*/  @!PT LDS RZ, [RZ] ;  /* 0x00000000fffff984 */ /* 0x000fe20000000800 */
[----:B------:R-:W-:Y:S01]  /*f9f0*/  @!PT LDS RZ, [RZ] ;  /* 0x00000000fffff984 */ /* 0x000fe20000000800 */
[----:B------:R1:W-:Y:S01]  /*fa00*/  @!P4 LDGSTS.E.BYPASS.LTC128B.128 [R230+0x4000], [R146.64] ;  /* 0x0400000092e6cfae */ /* 0x0003e2000b901d4e */
[C---:B------:R-:W-:Y:S02]  /*fa10*/  IADD3 R135, P2, R226.reuse, R3, RZ ;  /* 0x00000003e2877210 */ /* 0x040fe40007f5e0ff */
[CCC-:B------:R-:W-:Y:S01]  /*fa20*/  @!P4 LEA.HI.X R149, R3.reuse, R237.reuse, R132.reuse, 0x1, P5 ;  /* 0x000000ed0395c211 */ /* 0x1c0fe200028f0c84 */
[----:B------:R1:W-:Y:S01]  /*fa30*/  @P3 STS.128 [R230+0x8000], RZ ;  /* 0x008000ffe6003388 */ /* 0x0003e20000000c00 */
[-CC-:B------:R-:W-:Y:S01]  /*fa40*/  @!P3 LEA.HI.X R141, R3, R237.reuse, R132.reuse, 0x1, P1 ;  /* 0x000000ed038db211 */ /* 0x180fe200008f0c84 */
[----:B------:R-:W-:Y:S01]  /*fa50*/  IMAD.X R132, R225, 0x1, R132, P2 ;  /* 0x00000001e1847824 */ /* 0x000fe200010e0684 */
        /* <DEDUP_REMOVED lines=9> */
[C---:B------:R-:W-:Y:S01]  /*faf0*/  IADD3 R3, P2, R226.reuse, R135, RZ ;  /* 0x00000087e2037210 */ /* 0x040fe20007f5e0ff */
[----:B------:R-:W-:Y:S01]  /*fb00*/  @!PT LDS RZ, [RZ] ;  /* 0x00000000fffff984 */ /* 0x000fe20000000800 */
[----:B------:R-:W-:Y:S01]  /*fb10*/  @!PT LDS RZ, [RZ] ;  /* 0x00000000fffff984 */ /* 0x000fe20000000800 */
[----:B------:R-:W-:Y:S01]  /*fb20*/  @!PT LDS RZ, [RZ] ;  /* 0x00000000fffff984 */ /* 0x000fe20000000800 */
[----:B------:R1:W-:Y:S03]  /*fb30*/  @!P4 LDGSTS.E.BYPASS.LTC128B.128 [R230+0x4800], [R148.64] ;  /* 0x0480000094e6cfae */ /* 0x0003e6000b901d4e */
[CC--:B------:R-:W-:Y:S01]  /*fb40*/  @!P4 LEA R142, P5, R3.reuse, R238.reuse, 0x1 ;  /* 0x000000ee038ec211 */ /* 0x0c0fe200078a08ff */
[----:B------:R1:W-:Y:S01]  /*fb50*/  @P3 STS.128 [R230+0x8800], RZ ;  /* 0x008800ffe6003388 */ /* 0x0003e20000000c00 */
[-C--:B------:R-:W-:Y:S01]  /*fb60*/  @!P3 LEA R136, P1, R3, R238.reuse, 0x1 ;  /* 0x000000ee0388b211 */ /* 0x080fe200078208ff */
[----:B------:R-:W-:Y:S01]  /*fb70*/  IMAD.X R132, R225, 0x1, R132, P2 ;  /* 0x00000001e1847824 */ /* 0x000fe200010e0684 */
[C---:B------:R-:W-:Y:S01]  /*fb80*/  IADD3 R135, P2, R226.reuse, R3, RZ ;  /* 0x00000003e2877210 */ /* 0x040fe20007f5e0ff */
[----:B------:R-:W-:Y:S01]  /*fb90*/  @!PT LDS RZ, [RZ] ;  /* 0x00000000fffff984 */ /* 0x000fe20000000800 */
[----:B------:R-:W-:Y:S01]  /*fba0*/  @!PT LDS RZ, [RZ] ;  /* 0x00000000fffff984 */ /* 0x000fe20000000800 */
[----:B------:R-:W-:Y:S01]  /*fbb0*/  @!PT LDS RZ, [RZ] ;  /* 0x00000000fffff984 */ /* 0x000fe20000000800 */
[----:B------:R1:W-:Y:S03]  /*fbc0*/  @!P3 LDGSTS.E.BYPASS.LTC128B.128 [R230+0x8800], [R140.64+0x80] ;  /* 0x088000808ce6bfae */ /* 0x0003e6000b901d4e */
        /* <DEDUP_REMOVED lines=17> */
[----:B------:R1:W-:Y:S03]  /*fce0*/  @!P3 LDGSTS.E.BYPASS.LTC128B.128 [R230+0x9000], [R138.64+0x80] ;  /* 0x090000808ae6bfae */ /* 0x0003e6000b901d4e */
        /* <DEDUP_REMOVED lines=8> */
[----:B------:R1:W-:Y:S03]  /*fd70*/  @!P4 LDGSTS.E.BYPASS.LTC128B.128 [R230+0x5800], [R142.64] ;  /* 0x058000008ee6cfae */ /* 0x0003e6000b901d4e */
        /* <DEDUP_REMOVED lines=10> */
[C-C-:B------:R-:W-:Y:S01]  /*fe20*/  @!P4 LEA.HI.X R161, R135.reuse, R237, R132.reuse, 0x1, P6 ;  /* 0x000000ed87a1c211 */ /* 0x140fe200030f0c84 */
[----:B------:R1:W-:Y:S01]  /*fe30*/  @P4 STS.128 [R230+0x6000], RZ ;  /* 0x006000ffe6004388 */ /* 0x0003e20000000c00 */
[----:B------:R-:W-:Y:S02]  /*fe40*/  IADD3 R3, P1, R226, R135, RZ ;  /* 0x00000087e2037210 */ /* 0x000fe40007f3e0ff */
[-CC-:B------:R-:W-:Y:S01]  /*fe50*/  @!P3 LEA.HI.X R135, R135, R237.reuse, R132.reuse, 0x1, P2 ;  /* 0x000000ed8787b211 */ /* 0x180fe200010f0c84 */
[----:B------:R-:W-:Y:S01]  /*fe60*/  @!PT LDS RZ, [RZ] ;  /* 0x00000000fffff984 */ /* 0x000fe20000000800 */
[----:B------:R-:W-:Y:S01]  /*fe70*/  @!PT LDS RZ, [RZ] ;  /* 0x00000000fffff984 */ /* 0x000fe20000000800 */
[----:B------:R-:W-:Y:S01]  /*fe80*/  @!PT LDS RZ, [RZ] ;  /* 0x00000000fffff984 */ /* 0x000fe20000000800 */
[----:B------:R1:W-:Y:S01]  /*fe90*/  @!P4 LDGSTS.E.BYPASS.LTC128B.128 [R230+0x6000], [R152.64] ;  /* 0x0600000098e6cfae */ /* 0x0003e2000b901d4e */
[-C--:B------:R-:W-:Y:S01]  /*fea0*/  @!P4 LEA R158, P5, R3, R238.reuse, 0x1 ;  /* 0x000000ee039ec211 */ /* 0x080fe200078a08ff */
        /* <DEDUP_REMOVED lines=42> */
.L_x_1517:
        /* <DEDUP_REMOVED lines=91> */
[----:B------:R-:W-:Y:S01]  /*10700*/  ISETP.GT.AND P1, PT, R229, R224, PT ;  /* 0x000000e0e500720c */ /* 0x000fe20003f24270 */
[--C-:B------:R-:W-:Y:S02]  /*10710*/  FFMA.FTZ R134, R8, c[0x0][0x23c], -R152.reuse ;  /* 0x00008f0008867a23 */ /* 0x100fe40000010898 */
        /* <DEDUP_REMOVED lines=40> */
[C---:B------:R-:W-:Y:S01]  /*109a0*/  FMUL.FTZ R88, R2.reuse, R88 ;  /* 0x0000005802587220 */ /* 0x040fe20000410000 */
        /* <DEDUP_REMOVED lines=141> */
[----:B------:R-:W-:Y:S02]  /*11280*/  FFMA.FTZ R6, R0, R239, R6 ;  /* 0x000000ef00067223 */ /* 0x000fe40000010006 */
        /* <DEDUP_REMOVED lines=61> */
[----:B------:R-:W-:Y:S01]  /*11660*/  MUFU.EX2 R140, R140 ;  /* 0x0000008c008c7308 */ /* 0x000fe20000000800 */
[----:B------:R-:W-:Y:S01]  /*11670*/  FADD.FTZ R144, R144, R161 ;  /* 0x000000a190907221 */ /* 0x000fe20000010000 */
[C---:B----4-:R-:W-:Y:S01]  /*11680*/  HMMA.16816.F32.BF16 R72, R20.reuse, R24, R72 ;  /* 0x000000181448723c */ /* 0x050fe20000041848 */
[----:B------:R-:W-:Y:S03]  /*11690*/  LDSM.16.MT88.4 R28, [R213+0x11000] ;  /* 0x01100000d51c783b */ /* 0x000fe60000004200 */
[----:B------:R-:W-:Y:S02]  /*116a0*/  FADD.FTZ R146, R146, R5 ;  /* 0x0000000592927221 */ /* 0x000fe40000010000 */
[----:B------:R-:W-:Y:S02]  /*116b0*/  FADD.FTZ R144, R145, R144 ;  /* 0x0000009091907221 */ /* 0x000fe40000010000 */
[C---:B------:R-:W-:Y:S01]  /*116c0*/  HMMA.16816.F32.BF16 R76, R20.reuse, R26, R76 ;  /* 0x0000001a144c723c */ /* 0x040fe2000004184c */
[----:B------:R-:W3:Y:S01]  /*116d0*/  LDSM.16.MT88.4 R24, [R214+0x11000] ;  /* 0x01100000d618783b */ /* 0x000ee20000004200 */
[----:B------:R-:W4:Y:S02]  /*116e0*/  MUFU.EX2 R142, R142 ;  /* 0x0000008e008e7308 */ /* 0x000f240000000800 */
[----:B------:R-:W-:Y:S04]  /*116f0*/  FADD.FTZ R147, R147, R146 ;  /* 0x0000009293937221 */ /* 0x000fe80000010000 */
[C---:B--2---:R-:W-:Y:S04]  /*11700*/  HMMA.16816.F32.BF16 R80, R20.reuse, R120, R80 ;  /* 0x000000781450723c */ /* 0x044fe80000041850 */
[----:B------:R-:W2:Y:S04]  /*11710*/  MUFU.EX2 R143, R143 ;  /* 0x0000008f008f7308 */ /* 0x000ea80000000800 */
[C---:B------:R-:W-:Y:S01]  /*11720*/  HMMA.16816.F32.BF16 R84, R20.reuse, R122, R84 ;  /* 0x0000007a1454723c */ /* 0x040fe20000041854 */
[----:B------:R-:W5:Y:S05]  /*11730*/  LDSM.16.MT88.4 R120, [R216+0xd800] ;  /* 0x00d80000d878783b */ /* 0x000f6a0000004200 */
[----:B------:R-:W-:Y:S02]  /*11740*/  MUFU.EX2 R55, R55 ;  /* 0x0000003700377308 */ /* 0x000fe40000000800 */
[C---:B------:R-:W-:Y:S04]  /*11750*/  HMMA.16816.F32.BF16 R88, R20.reuse, R128, R88 ;  /* 0x000000801458723c */ /* 0x040fe80000041858 */
[----:B----4-:R-:W-:Y:S04]  /*11760*/  FADD.FTZ R0, R142, R147 ;  /* 0x000000938e007221 */ /* 0x010fe80000010000 */
[----:B------:R-:W-:Y:S01]  /*11770*/  MUFU.EX2 R56, R56 ;  /* 0x0000003800387308 */ /* 0x000fe20000000800 */
[C---:B------:R-:W-:Y:S03]  /*11780*/  HMMA.16816.F32.BF16 R92, R20.reuse, R130, R92 ;  /* 0x00000082145c723c */ /* 0x040fe6000004185c */
[----:B--2---:R-:W-:Y:S05]  /*11790*/  FADD.FTZ R0, R143, R0 ;  /* 0x000000008f007221 */ /* 0x004fea0000010000 */
[C---:B-1----:R-:W-:Y:S01]  /*117a0*/  HMMA.16816.F32.BF16 R96, R20.reuse, R124, R96 ;  /* 0x0000007c1460723c */ /* 0x042fe20000041860 */
[----:B------:R-:W-:Y:S03]  /*117b0*/  MUFU.EX2 R57, R57 ;  /* 0x0000003900397308 */ /* 0x000fe60000000800 */
[----:B------:R-:W-:Y:S04]  /*117c0*/  FADD.FTZ R5, R167, R0 ;  /* 0x00000000a7057221 */ /* 0x000fe80000010000 */
[C---:B------:R-:W-:Y:S01]  /*117d0*/  HMMA.16816.F32.BF16 R100, R20.reuse, R126, R100 ;  /* 0x0000007e1464723c */ /* 0x040fe20000041864 */
[----:B------:R-:W-:Y:S02]  /*117e0*/  LDSM.16.MT88.4 R124, [R212+0x11800] ;  /* 0x01180000d47c783b */ /* 0x000fe40000004200 */
[----:B------:R-:W-:Y:S01]  /*117f0*/  MUFU.EX2 R58, R58 ;  /* 0x0000003a003a7308 */ /* 0x000fe20000000800 */
[----:B------:R-:W-:Y:S04]  /*11800*/  FADD.FTZ R5, R168, R5 ;  /* 0x00000005a8057221 */ /* 0x000fe80000010000 */
[C---:B---3--:R-:W-:Y:S05]  /*11810*/  HMMA.16816.F32.BF16 R104, R20.reuse, R24, R104 ;  /* 0x000000181468723c */ /* 0x048fea0000041868 */
[----:B------:R-:W-:Y:S03]  /*11820*/  MUFU.EX2 R59, R59 ;  /* 0x0000003b003b7308 */ /* 0x000fe60000000800 */
[C---:B------:R-:W-:Y:S01]  /*11830*/  HMMA.16816.F32.BF16 R12, R20.reuse, R26, R12 ;  /* 0x0000001a140c723c */ /* 0x040fe2000004180c */
[----:B------:R-:W1:Y:S06]  /*11840*/  LDSM.16.MT88.4 R24, [R213+0xd800] ;  /* 0x00d80000d518783b */ /* 0x000e6c0000004200 */
[----:B------:R-:W-:Y:S01]  /*11850*/  MUFU.EX2 R60, R60 ;  /* 0x0000003c003c7308 */ /* 0x000fe20000000800 */
[C---:B------:R-:W-:Y:S08]  /*11860*/  HMMA.16816.F32.BF16 R108, R20.reuse, R28, R108 ;  /* 0x0000001c146c723c */ /* 0x040ff0000004186c */
[C---:B------:R-:W-:Y:S01]  /*11870*/  HMMA.16816.F32.BF16 R112, R20.reuse, R30, R112 ;  /* 0x0000001e1470723c */ /* 0x040fe20000041870 */
[----:B------:R-:W2:Y:S01]  /*11880*/  LDSM.16.MT88.4 R28, [R212+0xd800] ;  /* 0x00d80000d41c783b */ /* 0x000ea20000004200 */
[----:B------:R-:W-:Y:S06]  /*11890*/  MUFU.EX2 R61, R61 ;  /* 0x0000003d003d7308 */ /* 0x000fec0000000800 */
[C---:B------:R-:W-:Y:S04]  /*118a0*/  HMMA.16816.F32.BF16 R16, R20.reuse, R136, R16 ;  /* 0x000000881410723c */ /* 0x040fe80000041810 */
[----:B------:R-:W-:Y:S03]  /*118b0*/  MUFU.EX2 R62, R62 ;  /* 0x0000003e003e7308 */ /* 0x000fe60000000800 */
[--C-:B------:R-:W-:Y:S01]  /*118c0*/  FFMA.FTZ R137, R36, c[0x0][0x23c], -R152.reuse ;  /* 0x00008f0024897a23 */ /* 0x100fe20000010898 */
[----:B------:R-:W-:Y:S04]  /*118d0*/  HMMA.16816.F32.BF16 R116, R20, R138, R116 ;  /* 0x0000008a1474723c */ /* 0x000fe80000041874 */
[----:B------:R-:W-:Y:S02]  /*118e0*/  FFMA.FTZ R136, R37, c[0x0][0x23c], -R152 ;  /* 0x00008f0025887a23 */ /* 0x000fe40000010898 */
[----:B------:R-:W-:Y:S01]  /*118f0*/  MUFU.EX2 R137, R137 ;  /* 0x0000008900897308 */ /* 0x000fe20000000800 */
[----:B------:R-:W-:Y:S01]  /*11900*/  F2FP.BF16.PACK_AB R20, R140, R141 ;  /* 0x0000008d8c14723e */ /* 0x000fe200000010ff */
[--C-:B------:R-:W-:Y:S01]  /*11910*/  FFMA.FTZ R138, R38, c[0x0][0x23c], -R151.reuse ;  /* 0x00008f00268a7a23 */ /* 0x100fe20000010897 */
[----:B------:R-:W-:Y:S03]  /*11920*/  F2FP.BF16.PACK_AB R21, R143, R142 ;  /* 0x0000008e8f15723e */ /* 0x000fe600000010ff */
[----:B------:R-:W-:Y:S01]  /*11930*/  F2FP.BF16.PACK_AB R22, R166, R165 ;  /* 0x000000a5a616723e */ /* 0x000fe200000010ff */
[----:B------:R-:W-:Y:S01]  /*11940*/  FFMA.FTZ R139, R39, c[0x0][0x23c], -R151 ;  /* 0x00008f00278b7a23 */ /* 0x000fe20000010897 */
[----:B------:R-:W-:Y:S01]  /*11950*/  F2FP.BF16.PACK_AB R23, R168, R167 ;  /* 0x000000a7a817723e */ /* 0x000fe200000010ff */
[----:B------:R-:W-:Y:S01]  /*11960*/  LDSM.16.MT88.4 R36, [R214+0x11800] ;  /* 0x01180000d624783b */ /* 0x000fe20000004200 */
[----:B------:R-:W-:Y:S01]  /*11970*/  MUFU.EX2 R136, R136 ;  /* 0x0000008800887308 */ /* 0x000fe20000000800 */
[----:B------:R-:W-:Y:S04]  /*11980*/  FADD.FTZ R141, R141, R144 ;  /* 0x000000908d8d7221 */ /* 0x000fe80000010000 */
[C---:B-----5:R-:W-:Y:S03]  /*11990*/  HMMA.16816.F32.BF16 R8, R20.reuse, R120, R8 ;  /* 0x000000781408723c */ /* 0x060fe60000041808 */
[----:B------:R-:W-:Y:S02]  /*119a0*/  FADD.FTZ R140, R140, R141 ;  /* 0x0000008d8c8c7221 */ /* 0x000fe40000010000 */
[----:B------:R-:W3:Y:S02]  /*119b0*/  MUFU.EX2 R138, R138 ;  /* 0x0000008a008a7308 */ /* 0x000ee40000000800 */
[----:B------:R-:W-:Y:S01]  /*119c0*/  FADD.FTZ R165, R165, R140 ;  /* 0x0000008ca5a57221 */ /* 0x000fe20000010000 */
[C---:B------:R-:W-:Y:S01]  /*119d0*/  HMMA.16816.F32.BF16 R68, R20.reuse, R122, R68 ;  /* 0x0000007a1444723c */ /* 0x040fe20000041844 */
[----:B------:R-:W-:Y:S03]  /*119e0*/  LDSM.16.MT88.4 R120, [R213+0x11800] ;  /* 0x01180000d578783b */ /* 0x000fe60000004200 */
[----:B------:R-:W-:Y:S03]  /*119f0*/  FADD.FTZ R166, R166, R165 ;  /* 0x000000a5a6a67221 */ /* 0x000fe60000010000 */
[----:B------:R-:W4:Y:S01]  /*11a00*/  MUFU.EX2 R139, R139 ;  /* 0x0000008b008b7308 */ /* 0x000f220000000800 */
[C---:B------:R-:W-:Y:S08]  /*11a10*/  HMMA.16816.F32.BF16 R72, R20.reuse, R32, R72 ;  /* 0x000000201448723c */ /* 0x040ff00000041848 */
[C---:B------:R-:W-:Y:S01]  /*11a20*/  HMMA.16816.F32.BF16 R76, R20.reuse, R34, R76 ;  /* 0x00000022144c723c */ /* 0x040fe2000004184c */
[----:B------:R-:W5:Y:S01]  /*11a30*/  LDSM.16.MT88.4 R32, [R216+0x11800] ;  /* 0x01180000d820783b */ /* 0x000f620000004200 */
[----:B------:R-:W-:Y:S02]  /*11a40*/  MUFU.EX2 R63, R63 ;  /* 0x0000003f003f7308 */ /* 0x000fe40000000800 */
[----:B---3--:R-:W-:Y:S04]  /*11a50*/  FADD.FTZ R0, R138, R5 ;  /* 0x000000058a007221 */ /* 0x008fe80000010000 */
[C---:B-1----:R-:W-:Y:S04]  /*11a60*/  HMMA.16816.F32.BF16 R80, R20.reuse, R24, R80 ;  /* 0x000000181450723c */ /* 0x042fe80000041850 */
[----:B------:R-:W-:Y:S01]  /*11a70*/  MUFU.EX2 R64, R64 ;  /* 0x0000004000407308 */ /* 0x000fe20000000800 */
[----:B----4-:R-:W-:Y:S03]  /*11a80*/  FADD.FTZ R0, R139, R0 ;  /* 0x000000008b007221 */ /* 0x010fe60000010000 */
[C---:B------:R-:W-:Y:S01]  /*11a90*/  HMMA.16816.F32.BF16 R84, R20.reuse, R26, R84 ;  /* 0x0000001a1454723c */ /* 0x040fe20000041854 */
[----:B------:R-:W1:Y:S03]  /*11aa0*/  LDSM.16.MT88.4 R24, [R216+0xe000] ;  /* 0x00e00000d818783b */ /* 0x000e660000004200 */
[----:B------:R-:W-:Y:S02]  /*11ab0*/  FADD.FTZ R5, R171, R0 ;  /* 0x00000000ab057221 */ /* 0x000fe40000010000 */
[----:B------:R-:W-:Y:S02]  /*11ac0*/  MUFU.EX2 R66, R66 ;  /* 0x0000004200427308 */ /* 0x000fe40000000800 */
[C---:B--2---:R-:W-:Y:S04]  /*11ad0*/  HMMA.16816.F32.BF16 R88, R20.reuse, R28, R88 ;  /* 0x0000001c1458723c */ /* 0x044fe80000041858 */
[----:B------:R-:W-:Y:S04]  /*11ae0*/  FADD.FTZ R5, R174, R5 ;  /* 0x00000005ae057221 */ /* 0x000fe80000010000 */
[C---:B------:R-:W-:Y:S01]  /*11af0*/  HMMA.16816.F32.BF16 R92, R20.reuse, R30, R92 ;  /* 0x0000001e145c723c */ /* 0x040fe2000004185c */
[----:B------:R-:W2:Y:S07]  /*11b00*/  LDSM.16.MT88.4 R28, [R214+0xe000] ;  /* 0x00e00000d61c783b */ /* 0x000eae0000004200 */
[C---:B-----5:R-:W-:Y:S08]  /*11b10*/  HMMA.16816.F32.BF16 R96, R20.reuse, R32, R96 ;  /* 0x000000201460723c */ /* 0x060ff00000041860 */
[C---:B------:R-:W-:Y:S01]  /*11b20*/  HMMA.16816.F32.BF16 R100, R20.reuse, R34, R100 ;  /* 0x000000221464723c */ /* 0x040fe20000041864 */
[----:B------:R-:W3:Y:S07]  /*11b30*/  LDSM.16.MT88.4 R32, [R213+0xe000] ;  /* 0x00e00000d520783b */ /* 0x000eee0000004200 */
[C---:B------:R-:W-:Y:S08]  /*11b40*/  HMMA.16816.F32.BF16 R104, R20.reuse, R36, R104 ;  /* 0x000000241468723c */ /* 0x040ff00000041868 */
[C---:B------:R-:W-:Y:S01]  /*11b50*/  HMMA.16816.F32.BF16 R12, R20.reuse, R38, R12 ;  /* 0x00000026140c723c */ /* 0x040fe2000004180c */
[----:B------:R-:W4:Y:S07]  /*11b60*/  LDSM.16.MT88.4 R36, [R212+0xe000] ;  /* 0x00e00000d424783b */ /* 0x000f2e0000004200 */
        /* <DEDUP_REMOVED lines=9> */
[----:B------:R-:W-:Y:S01]  /*11c00*/  MUFU.EX2 R121, R121 ;  /* 0x0000007900797308 */ /* 0x000fe20000000800 */
[----:B------:R-:W-:Y:S01]  /*11c10*/  HMMA.16816.F32.BF16 R116, R20, R126, R116 ;  /* 0x0000007e1474723c */ /* 0x000fe20000041874 */
[----:B------:R-:W-:Y:S03]  /*11c20*/  LDSM.16.MT88.4 R44, [R214+0xe800] ;  /* 0x00e80000d62c783b */ /* 0x000fe60000004200 */
[----:B------:R-:W-:Y:S03]  /*11c30*/  FFMA.FTZ R151, R67, c[0x0][0x23c], -R151 ;  /* 0x00008f0043977a23 */ /* 0x000fe60000010897 */
[----:B------:R-:W-:Y:S01]  /*11c40*/  F2FP.BF16.PACK_AB R20, R136, R137 ;  /* 0x000000898814723e */ /* 0x000fe200000010ff */
[----:B------:R-:W-:Y:S01]  /*11c50*/  FADD.FTZ R137, R137, R166 ;  /* 0x000000a689897221 */ /* 0x000fe20000010000 */
[----:B------:R-:W-:Y:S01]  /*11c60*/  F2FP.BF16.PACK_AB R21, R139, R138 ;  /* 0x0000008a8b15723e */ /* 0x000fe200000010ff */
[----:B------:R-:W-:Y:S01]  /*11c70*/  LDSM.16.MT88.4 R124, [R214+0x13800] ;  /* 0x01380000d67c783b */ /* 0x000fe20000004200 */
[----:B------:R-:W5:Y:S01]  /*11c80*/  MUFU.EX2 R122, R122 ;  /* 0x0000007a007a7308 */ /* 0x000f620000000800 */
[----:B------:R-:W-:Y:S01]  /*11c90*/  F2FP.BF16.PACK_AB R22, R170, R169 ;  /* 0x000000a9aa16723e */ /* 0x000fe200000010ff */
[----:B------:R-:W-:Y:S01]  /*11ca0*/  FADD.FTZ R136, R136, R137 ;  /* 0x0000008988887221 */ /* 0x000fe20000010000 */
[----:B------:R-:W-:Y:S03]  /*11cb0*/  F2FP.BF16.PACK_AB R23, R174, R171 ;  /* 0x000000abae17723e */ /* 0x000fe600000010ff */
[----:B------:R-:W-:Y:S04]  /*11cc0*/  FADD.FTZ R169, R169, R136 ;  /* 0x00000088a9a97221 */ /* 0x000fe80000010000 */
[C---:B-1----:R-:W-:Y:S01]  /*11cd0*/  HMMA.16816.F32.BF16 R8, R20.reuse, R24, R8 ;  /* 0x000000181408723c */ /* 0x042fe20000041808 */
[----:B------:R-:W1:Y:S02]  /*11ce0*/  MUFU.EX2 R123, R123 ;  /* 0x0000007b007b7308 */ /* 0x000e640000000800 */
[----:B------:R-:W-:Y:S05]  /*11cf0*/  FADD.FTZ R169, R170, R169 ;  /* 0x000000a9aaa97221 */ /* 0x000fea0000010000 */
[C---:B------:R-:W-:Y:S01]  /*11d00*/  HMMA.16816.F32.BF16 R68, R20.reuse, R26, R68 ;  /* 0x0000001a1444723c */ /* 0x040fe20000041844 */
[----:B------:R-:W4:Y:S02]  /*11d10*/  LDSM.16.MT88.4 R24, [R216+0x12000] ;  /* 0x01200000d818783b */ /* 0x000f240000004200 */
[----:B------:R-:W4:Y:S01]  /*11d20*/  MUFU.EX2 R65, R152 ;  /* 0x0000009800417308 */ /* 0x000f220000000800 */
[----:B-----5:R-:W-:Y:S04]  /*11d30*/  FADD.FTZ R0, R122, R5 ;  /* 0x000000057a007221 */ /* 0x020fe80000010000 */
[C---:B--2---:R-:W-:Y:S05]  /*11d40*/  HMMA.16816.F32.BF16 R72, R20.reuse, R28, R72 ;  /* 0x0000001c1448723c */ /* 0x044fea0000041848 */
[----:B------:R-:W2:Y:S03]  /*11d50*/  MUFU.EX2 R151, R151 ;  /* 0x0000009700977308 */ /* 0x000ea60000000800 */
[C---:B------:R-:W-:Y:S01]  /*11d60*/  HMMA.16816.F32.BF16 R76, R20.reuse, R30, R76 ;  /* 0x0000001e144c723c */ /* 0x040fe2000004184c */
[----:B------:R-:W5:Y:S03]  /*11d70*/  LDSM.16.MT88.4 R28, [R214+0x12000] ;  /* 0x01200000d61c783b */ /* 0x000f660000004200 */
[----:B-1----:R-:W-:Y:S04]  /*11d80*/  FADD.FTZ R0, R123, R0 ;  /* 0x000000007b007221 */ /* 0x002fe80000010000 */
[C---:B---3--:R-:W-:Y:S04]  /*11d90*/  HMMA.16816.F32.BF16 R80, R20.reuse, R32, R80 ;  /* 0x000000201450723c */ /* 0x048fe80000041850 */
[----:B------:R-:W-:Y:S01]  /*11da0*/  FADD.FTZ R5, R177, R0 ;  /* 0x00000000b1057221 */ /* 0x000fe20000010000 */
[----:B------:R-:W-:Y:S03]  /*11db0*/  MOV R0, R3 ;  /* 0x0000000300007202 */ /* 0x000fe60000000f00 */
[C---:B------:R-:W-:Y:S01]  /*11dc0*/  HMMA.16816.F32.BF16 R84, R20.reuse, R34, R84 ;  /* 0x000000221454723c */ /* 0x040fe20000041854 */
[----:B------:R-:W1:Y:S03]  /*11dd0*/  LDSM.16.MT88.4 R32, [R213+0x12000] ;  /* 0x01200000d520783b */ /* 0x000e660000004200 */
[----:B------:R-:W-:Y:S04]  /*11de0*/  FADD.FTZ R5, R178, R5 ;  /* 0x00000005b2057221 */ /* 0x000fe80000010000 */
[C---:B----4-:R-:W-:Y:S08]  /*11df0*/  HMMA.16816.F32.BF16 R88, R20.reuse, R36, R88 ;  /* 0x000000241458723c */ /* 0x050ff00000041858 */
[C---:B------:R-:W-:Y:S01]  /*11e00*/  HMMA.16816.F32.BF16 R92, R20.reuse, R38, R92 ;  /* 0x00000026145c723c */ /* 0x040fe2000004185c */
[----:B------:R-:W3:Y:S07]  /*11e10*/  LDSM.16.MT88.4 R36, [R216+0xe800] ;  /* 0x00e80000d824783b */ /* 0x000eee0000004200 */
[C---:B------:R-:W-:Y:S08]  /*11e20*/  HMMA.16816.F32.BF16 R96, R20.reuse, R24, R96 ;  /* 0x000000181460723c */ /* 0x040ff00000041860 */
[C---:B------:R-:W-:Y:S01]  /*11e30*/  HMMA.16816.F32.BF16 R100, R20.reuse, R26, R100 ;  /* 0x0000001a1464723c */ /* 0x040fe20000041864 */
[----:B------:R-:W4:Y:S07]  /*11e40*/  LDSM.16.MT88.4 R24, [R213+0xe800] ;  /* 0x00e80000d518783b */ /* 0x000f2e0000004200 */
[C---:B-----5:R-:W-:Y:S08]  /*11e50*/  HMMA.16816.F32.BF16 R104, R20.reuse, R28, R104 ;  /* 0x0000001c1468723c */ /* 0x060ff00000041868 */
[C---:B------:R-:W-:Y:S01]  /*11e60*/  HMMA.16816.F32.BF16 R12, R20.reuse, R30, R12 ;  /* 0x0000001e140c723c */ /* 0x040fe2000004180c */
[----:B------:R-:W5:Y:S07]  /*11e70*/  LDSM.16.MT88.4 R28, [R212+0xe800] ;  /* 0x00e80000d41c783b */ /* 0x000f6e0000004200 */
[C---:B-1----:R-:W-:Y:S08]  /*11e80*/  HMMA.16816.F32.BF16 R108, R20.reuse, R32, R108 ;  /* 0x00000020146c723c */ /* 0x042ff0000004186c */
[C---:B------:R-:W-:Y:S01]  /*11e90*/  HMMA.16816.F32.BF16 R112, R20.reuse, R34, R112 ;  /* 0x000000221470723c */ /* 0x040fe20000041870 */
[----:B------:R-:W1:Y:S07]  /*11ea0*/  LDSM.16.MT88.4 R32, [R216+0x12800] ;  /* 0x01280000d820783b */ /* 0x000e6e0000004200 */
        /* <DEDUP_REMOVED lines=8> */
[----:B------:R-:W-:Y:S03]  /*11f30*/  F2FP.BF16.PACK_AB R23, R178, R177 ;  /* 0x000000b1b217723e */ /* 0x000fe600000010ff */
[----:B------:R-:W-:Y:S04]  /*11f40*/  FADD.FTZ R175, R175, R120 ;  /* 0x00000078afaf7221 */ /* 0x000fe80000010000 */
[C---:B---3--:R-:W-:Y:S03]  /*11f50*/  HMMA.16816.F32.BF16 R8, R20.reuse, R36, R8 ;  /* 0x000000241408723c */ /* 0x048fe60000041808 */
[----:B------:R-:W-:Y:S05]  /*11f60*/  FADD.FTZ R175, R176, R175 ;  /* 0x000000afb0af7221 */ /* 0x000fea0000010000 */
        /* <DEDUP_REMOVED lines=14> */
[C---:B---3--:R-:W-:Y:S08]  /*12050*/  HMMA.16816.F32.BF16 R104, R20.reuse, R36, R104 ;  /* 0x000000241468723c */ /* 0x048ff00000041868 */
[C---:B------:R-:W-:Y:S01]  /*12060*/  HMMA.16816.F32.BF16 R12, R20.reuse, R38, R12 ;  /* 0x00000026140c723c */ /* 0x040fe2000004180c */
[----:B------:R-:W-:Y:S07]  /*12070*/  LDSM.16.MT88.4 R36, [R212+0xf000] ;  /* 0x00f00000d424783b */ /* 0x000fee0000004200 */
[C---:B----4-:R-:W-:Y:S08]  /*12080*/  HMMA.16816.F32.BF16 R108, R20.reuse, R24, R108 ;  /* 0x00000018146c723c */ /* 0x050ff0000004186c */
[C---:B------:R-:W-:Y:S01]  /*12090*/  HMMA.16816.F32.BF16 R112, R20.reuse, R26, R112 ;  /* 0x0000001a1470723c */ /* 0x040fe20000041870 */
[----:B------:R-:W3:Y:S07]  /*120a0*/  LDSM.16.MT88.4 R24, [R214+0xf000] ;  /* 0x00f00000d618783b */ /* 0x000eee0000004200 */
[C---:B-----5:R-:W-:Y:S08]  /*120b0*/  HMMA.16816.F32.BF16 R16, R20.reuse, R28, R16 ;  /* 0x0000001c1410723c */ /* 0x060ff00000041810 */
[----:B------:R-:W-:Y:S01]  /*120c0*/  HMMA.16816.F32.BF16 R116, R20, R30, R116 ;  /* 0x0000001e1474723c */ /* 0x000fe20000041874 */
[----:B------:R-:W4:Y:S06]  /*120d0*/  LDSM.16.MT88.4 R28, [R213+0xf000] ;  /* 0x00f00000d51c783b */ /* 0x000f2c0000004200 */
        /* <DEDUP_REMOVED lines=9> */
[C---:B-1----:R-:W-:Y:S03]  /*12170*/  HMMA.16816.F32.BF16 R8, R20.reuse, R32, R8 ;  /* 0x000000201408723c */ /* 0x042fe60000041808 */
[----:B------:R-:W-:Y:S02]  /*12180*/  FADD.FTZ R58, R58, R55 ;  /* 0x000000373a3a7221 */ /* 0x000fe40000010000 */
[----:B------:R-:W-:Y:S02]  /*12190*/  FADD.FTZ R57, R57, R56 ;  /* 0x0000003839397221 */ /* 0x000fe40000010000 */
[----:B------:R-:W-:Y:S01]  /*121a0*/  FADD.FTZ R59, R59, R58 ;  /* 0x0000003a3b3b7221 */ /* 0x000fe20000010000 */
[C---:B------:R-:W-:Y:S01]  /*121b0*/  HMMA.16816.F32.BF16 R68, R20.reuse, R34, R68 ;  /* 0x000000221444723c */ /* 0x040fe20000041844 */
[----:B------:R-:W1:Y:S07]  /*121c0*/  LDSM.16.MT88.4 R32, [R216+0x13000] ;  /* 0x01300000d820783b */ /* 0x000e6e0000004200 */
[C---:B---3--:R-:W-:Y:S08]  /*121d0*/  HMMA.16816.F32.BF16 R72, R20.reuse, R24, R72 ;  /* 0x000000181448723c */ /* 0x048ff00000041848 */
[C---:B------:R-:W-:Y:S01]  /*121e0*/  HMMA.16816.F32.BF16 R76, R20.reuse, R26, R76 ;  /* 0x0000001a144c723c */ /* 0x040fe2000004184c */
[----:B------:R-:W3:Y:S07]  /*121f0*/  LDSM.16.MT88.4 R24, [R216+0xf800] ;  /* 0x00f80000d818783b */ /* 0x000eee0000004200 */
[C---:B----4-:R-:W-:Y:S08]  /*12200*/  HMMA.16816.F32.BF16 R80, R20.reuse, R28, R80 ;  /* 0x0000001c1450723c */ /* 0x050ff00000041850 */
[C---:B------:R-:W-:Y:S01]  /*12210*/  HMMA.16816.F32.BF16 R84, R20.reuse, R30, R84 ;  /* 0x0000001e1454723c */ /* 0x040fe20000041854 */
[----:B------:R-:W4:Y:S07]  /*12220*/  LDSM.16.MT88.4 R28, [R214+0xf800] ;  /* 0x00f80000d61c783b */ /* 0x000f2e0000004200 */
[C---:B------:R-:W-:Y:S08]  /*12230*/  HMMA.16816.F32.BF16 R88, R20.reuse, R36, R88 ;  /* 0x000000241458723c */ /* 0x040ff00000041858 */
[C---:B------:R-:W-:Y:S08]  /*12240*/  HMMA.16816.F32.BF16 R92, R20.reuse, R38, R92 ;  /* 0x00000026145c723c */ /* 0x040ff0000004185c */
[C---:B-1----:R-:W-:Y:S08]  /*12250*/  HMMA.16816.F32.BF16 R96, R20.reuse, R32, R96 ;  /* 0x000000201460723c */ /* 0x042ff00000041860 */
[C---:B------:R-:W-:Y:S01]  /*12260*/  HMMA.16816.F32.BF16 R100, R20.reuse, R34, R100 ;  /* 0x000000221464723c */ /* 0x040fe20000041864 */
[----:B------:R-:W1:Y:S07]  /*12270*/  LDSM.16.MT88.4 R32, [R213+0xf800] ;  /* 0x00f80000d520783b */ /* 0x000e6e0000004200 */
        /* <DEDUP_REMOVED lines=11> */
[----:B--2---:R-:W-:Y:S01]  /*12330*/  F2FP.BF16.PACK_AB R23, R151, R66 ;  /* 0x000000429717723e */ /* 0x004fe200000010ff */
[----:B------:R-:W-:Y:S02]  /*12340*/  FADD.FTZ R61, R61, R60 ;  /* 0x0000003c3d3d7221 */ /* 0x000fe40000010000 */
[----:B------:R-:W-:Y:S02]  /*12350*/  FADD.FTZ R63, R63, R62 ;  /* 0x0000003e3f3f7221 */ /* 0x000fe40000010000 */
[----:B------:R-:W-:Y:S02]  /*12360*/  FADD.FTZ R64, R64, R61 ;  /* 0x0000003d40407221 */ /* 0x000fe40000010000 */
[C---:B---3--:R-:W-:Y:S01]  /*12370*/  HMMA.16816.F32.BF16 R128, R20.reuse, R24, R8 ;  /* 0x000000181480723c */ /* 0x048fe20000041808 */
[----:B------:R-:W2:Y:S02]  /*12380*/  LDSM.16.MT88.4 R8, [R212+0xf800] ;  /* 0x00f80000d408783b */ /* 0x000ea40000004200 */
[----:B------:R-:W-:Y:S02]  /*12390*/  FADD.FTZ R66, R66, R63 ;  /* 0x0000003f42427221 */ /* 0x000fe40000010000 */
[----:B------:R-:W-:Y:S02]  /*123a0*/  FADD.FTZ R241, R65, R64 ;  /* 0x0000004041f17221 */ /* 0x000fe40000010000 */
[----:B------:R-:W-:Y:S01]  /*123b0*/  FADD.FTZ R239, R151, R66 ;  /* 0x0000004297ef7221 */ /* 0x000fe20000010000 */
[C---:B------:R-:W-:Y:S01]  /*123c0*/  HMMA.16816.F32.BF16 R68, R20.reuse, R26, R68 ;  /* 0x0000001a1444723c */ /* 0x040fe20000041844 */
[----:B------:R-:W3:Y:S07]  /*123d0*/  LDSM.16.MT88.4 R24, [R216+0x13800] ;  /* 0x01380000d818783b */ /* 0x000eee0000004200 */
[C---:B----4-:R-:W-:Y:S08]  /*123e0*/  HMMA.16816.F32.BF16 R72, R20.reuse, R28, R72 ;  /* 0x0000001c1448723c */ /* 0x050ff00000041848 */
[C---:B------:R-:W-:Y:S08]  /*123f0*/  HMMA.16816.F32.BF16 R76, R20.reuse, R30, R76 ;  /* 0x0000001e144c723c */ /* 0x040ff0000004184c */
[C---:B-1----:R-:W-:Y:S08]  /*12400*/  HMMA.16816.F32.BF16 R80, R20.reuse, R32, R80 ;  /* 0x000000201450723c */ /* 0x042ff00000041850 */
[C---:B------:R-:W-:Y:S08]  /*12410*/  HMMA.16816.F32.BF16 R84, R20.reuse, R34, R84 ;  /* 0x000000221454723c */ /* 0x040ff00000041854 */
[C---:B--2---:R-:W-:Y:S08]  /*12420*/  HMMA.16816.F32.BF16 R88, R20.reuse, R8, R88 ;  /* 0x000000081458723c */ /* 0x044ff00000041858 */
[C---:B------:R-:W-:Y:S01]  /*12430*/  HMMA.16816.F32.BF16 R92, R20.reuse, R10, R92 ;  /* 0x0000000a145c723c */ /* 0x040fe2000004185c */
[----:B------:R-:W1:Y:S07]  /*12440*/  LDSM.16.MT88.4 R8, [R213+0x13800] ;  /* 0x01380000d508783b */ /* 0x000e6e0000004200 */
[C---:B---3--:R-:W-:Y:S08]  /*12450*/  HMMA.16816.F32.BF16 R96, R20.reuse, R24, R96 ;  /* 0x000000181460723c */ /* 0x048ff00000041860 */
        /* <DEDUP_REMOVED lines=9> */
.L_x_1515:
[----:B------:R-:W1:Y:S01]  /*124f0*/  SHFL.BFLY PT, R2, R239, 0x2, 0x1f ;  /* 0x0c401f00ef027f89 */ /* 0x000e6200000e0000 */
[----:B------:R-:W-:Y:S01]  /*12500*/  MOV R8, 0x3f800000 ;  /* 0x3f80000000087802 */ /* 0x000fe20000000f00 */
[----:B------:R-:W-:Y:S01]  /*12510*/  BSSY B0, `(.L_x_1520) ;  /* 0x00000de000007945 */ /* 0x000fe20003800000 */
[----:B------:R-:W-:Y:S01]  /*12520*/  MOV R7, 0x3f800000 ;  /* 0x3f80000000077802 */ /* 0x000fe20000000f00 */
[----:B------:R-:W2:Y:S04]  /*12530*/  SHFL.BFLY PT, R0, R241, 0x2, 0x1f ;  /* 0x0c401f00f1007f89 */ /* 0x000ea800000e0000 */
[----:B------:R-:W-:Y:S01]  /*12540*/  BAR.SYNC.DEFER_BLOCKING 0x0 ;  /* 0x0000000000007b1d */ /* 0x000fe20000010000 */
[----:B-1----:R-:W-:-:S05]  /*12550*/  FADD.FTZ R9, R2, R239 ;  /* 0x000000ef02097221 */ /* 0x002fca0000010000 */
[----:B------:R-:W1:Y:S01]  /*12560*/  S2R R2, SR_TID.X ;  /* 0x0000000000027919 */ /* 0x000e620000002100 */
[----:B--2---:R-:W-:-:S03]  /*12570*/  FADD.FTZ R0, R0, R241 ;  /* 0x000000f100007221 */ /* 0x004fc60000010000 */
[----:B------:R-:W2:Y:S04]  /*12580*/  SHFL.BFLY PT, R4, R9, 0x1, 0x1f ;  /* 0x0c201f0009047f89 */ /* 0x000ea800000e0000 */
[----:B------:R-:W3:Y:S01]  /*12590*/  SHFL.BFLY PT, R5, R0, 0x1, 0x1f ;  /* 0x0c201f0000057f89 */ /* 0x000ee200000e0000 */
[----:B-1----:R-:W-:-:S04]  /*125a0*/  SHF.R.S32.HI R11, RZ, 0x1f, R2 ;  /* 0x0000001fff0b7819 */ /* 0x002fc80000011402 */
[----:B------:R-:W-:Y:S01]  /*125b0*/  LEA.HI R15, R11, R2, RZ, 0x2 ;  /* 0x000000020b0f7211 */ /* 0x000fe200078f10ff */
[----:B--2---:R-:W-:-:S03]  /*125c0*/  FADD.FTZ R4, R9, R4 ;  /* 0x0000000409047221 */ /* 0x004fc60000010000 */
[----:B------:R-:W-:Y:S01]  /*125d0*/  SHF.R.S32.HI R13, RZ, 0x2, R15 ;  /* 0x00000002ff0d7819 */ /* 0x000fe2000001140f */
[----:B---3--:R-:W-:Y:S01]  /*125e0*/  FADD.FTZ R5, R0, R5 ;  /* 0x0000000500057221 */ /* 0x008fe20000010000 */
[----:B------:R-:W-:Y:S02]  /*125f0*/  SHF.R.S32.HI R6, RZ, 0x1f, R15 ;  /* 0x0000001fff067819 */ /* 0x000fe4000001140f */
[----:B------:R-:W-:Y:S02]  /*12600*/  LOP3.LUT R15, R15, 0x1ffffffc, RZ, 0xc0, !PT ;  /* 0x1ffffffc0f0f7812 */ /* 0x000fe400078ec0ff */
[-C--:B------:R-:W-:Y:S02]  /*12610*/  LEA.HI R0, R11, R2.reuse, RZ, 0x5 ;  /* 0x000000020b007211 */ /* 0x080fe400078f28ff */
[----:B------:R-:W-:Y:S02]  /*12620*/  IADD3 R10, -R15, R2, RZ ;  /* 0x000000020f0a7210 */ /* 0x000fe40007ffe1ff */
[----:B------:R-:W-:-:S02]  /*12630*/  SHF.R.S32.HI R9, RZ, 0x5, R0 ;  /* 0x00000005ff097819 */ /* 0x000fc40000011400 */
[----:B------:R-:W-:Y:S02]  /*12640*/  LEA.HI R6, R6, R13, RZ, 0x3 ;  /* 0x0000000d06067211 */ /* 0x000fe400078f18ff */
[----:B------:R-:W-:Y:S02]  /*12650*/  LEA R9, R9, R10, 0x9 ;  /* 0x0000000a09097211 */ /* 0x000fe400078e48ff */
[----:B------:R-:W1:Y:S01]  /*12660*/  S2R R10, SR_TID.X ;  /* 0x00000000000a7919 */ /* 0x000e620000002100 */
[----:B------:R-:W-:Y:S02]  /*12670*/  LOP3.LUT R6, R6, 0xfffffff8, RZ, 0xc0, !PT ;  /* 0xfffffff806067812 */ /* 0x000fe400078ec0ff */
[----:B------:R-:W-:Y:S02]  /*12680*/  LEA.HI R11, R11, R2, RZ, 0x4 ;  /* 0x000000020b0b7211 */ /* 0x000fe400078f20ff */
[----:B------:R-:W-:Y:S02]  /*12690*/  IADD3 R6, R13, -R6, RZ ;  /* 0x800000060d067210 */ /* 0x000fe40007ffe0ff */
[----:B------:R-:W-:-:S02]  /*126a0*/  FSETP.NE.FTZ.AND P4, PT, R5, RZ, PT ;  /* 0x000000ff0500720b */ /* 0x000fc40003f95000 */
[----:B------:R-:W-:Y:S02]  /*126b0*/  FSETP.NE.FTZ.AND P3, PT, R4, RZ, PT ;  /* 0x000000ff0400720b */ /* 0x000fe40003f75000 */
[----:B------:R-:W-:Y:S02]  /*126c0*/  LOP3.LUT R11, R11, 0xfffffff0, RZ, 0xc0, !PT ;  /* 0xfffffff00b0b7812 */ /* 0x000fe400078ec0ff */
[C---:B------:R-:W-:Y:S02]  /*126d0*/  LOP3.LUT R15, R6.reuse, 0x1, RZ, 0xc0, !PT ;  /* 0x00000001060f7812 */ /* 0x040fe400078ec0ff */
[----:B------:R-:W-:Y:S02]  /*126e0*/  IADD3 R11, -R11, R2, RZ ;  /* 0x000000020b0b7210 */ /* 0x000fe40007ffe1ff */
[----:B------:R-:W-:Y:S02]  /*126f0*/  ISETP.NE.U32.AND P0, PT, R15, 0x1, PT ;  /* 0x000000010f00780c */ /* 0x000fe40003f05070 */
[----:B------:R-:W-:Y:S01]  /*12700*/  LEA.HI R16, R11, R11, RZ, 0x1 ;  /* 0x0000000b0b107211 */ /* 0x000fe200078f08ff */
[----:B------:R-:W2:Y:S01]  /*12710*/  @P4 MUFU.RCP R8, R5 ;  /* 0x0000000500084308 */ /* 0x000ea20000001000 */
[----:B------:R-:W-:-:S02]  /*12720*/  SHF.L.U32 R18, R6, 0x6, RZ ;  /* 0x0000000606127819 */ /* 0x000fc400000006ff */
[----:B------:R-:W-:Y:S02]  /*12730*/  SHF.L.U32 R15, R16, 0x2, RZ ;  /* 0x00000002100f7819 */ /* 0x000fe400000006ff */
[----:B-1----:R-:W-:Y:S02]  /*12740*/  SHF.R.S32.HI R13, RZ, 0x1f, R10 ;  /* 0x0000001fff0d7819 */ /* 0x002fe4000001140a */
[----:B------:R-:W-:Y:S01]  /*12750*/  LOP3.LUT R18, R18, 0x1c0, RZ, 0xc0, !PT ;  /* 0x000001c012127812 */ /* 0x000fe200078ec0ff */
[----:B------:R-:W1:Y:S01]  /*12760*/  @P3 MUFU.RCP R7, R4 ;  /* 0x0000000400073308 */ /* 0x000e620000001000 */
[----:B------:R-:W-:Y:S02]  /*12770*/  LEA.HI R12, R13, R10, RZ, 0x4 ;  /* 0x0000000a0d0c7211 */ /* 0x000fe400078f20ff */
[----:B------:R-:W-:Y:S02]  /*12780*/  LOP3.LUT R16, R16, 0xffffffe, RZ, 0xc0, !PT ;  /* 0x0ffffffe10107812 */ /* 0x000fe400078ec0ff */
[----:B------:R-:W-:-:S02]  /*12790*/  SHF.R.S32.HI R12, RZ, 0x4, R12 ;  /* 0x00000004ff0c7819 */ /* 0x000fc4000001140c */
[----:B------:R-:W-:Y:S01]  /*127a0*/  LEA.HI R18, R18, R18, RZ, 0x1d ;  /* 0x0000001212127211 */ /* 0x000fe200078fe8ff */
[----:B--2---:R-:W-:Y:S01]  /*127b0*/  FMUL.FTZ R128, R8, R128 ;  /* 0x0000008008807220 */ /* 0x004fe20000410000 */
[----:B------:R-:W-:Y:S01]  /*127c0*/  SHF.L.U32 R14, R12, 0x6, RZ ;  /* 0x000000060c0e7819 */ /* 0x000fe200000006ff */
[----:B------:R-:W-:Y:S01]  /*127d0*/  FMUL.FTZ R129, R8, R129 ;  /* 0x0000008108817220 */ /* 0x000fe20000410000 */
[----:B------:R-:W-:Y:S01]  /*127e0*/  R2P PR, R6, 0x6 ;  /* 0x0000000606007804 */ /* 0x000fe20000000000 */
[----:B------:R-:W-:Y:S01]  /*127f0*/  FMUL.FTZ R68, R8, R68 ;  /* 0x0000004408447220 */ /* 0x000fe20000410000 */
[----:B------:R-:W-:Y:S01]  /*12800*/  LOP3.LUT R14, R14, 0x1c0, RZ, 0xc0, !PT ;  /* 0x000001c00e0e7812 */ /* 0x000fe200078ec0ff */
[C---:B------:R-:W-:Y:S01]  /*12810*/  FMUL.FTZ R69, R8.reuse, R69 ;  /* 0x0000004508457220 */ /* 0x040fe20000410000 */
[----:B------:R-:W-:Y:S01]  /*12820*/  LEA R9, R9, R18, 0x1 ;  /* 0x0000001209097211 */ /* 0x000fe200078e08ff */
[----:B------:R-:W-:Y:S01]  /*12830*/  FMUL.FTZ R72, R8, R72 ;  /* 0x0000004808487220 */ /* 0x000fe20000410000 */
[----:B------:R-:W-:Y:S01]  /*12840*/  LOP3.LUT R15, R14, 0x38, R15, 0xf8, !PT ;  /* 0x000000380e0f7812 */ /* 0x000fe200078ef80f */
[C---:B------:R-:W-:Y:S01]  /*12850*/  FMUL.FTZ R73, R8.reuse, R73 ;  /* 0x0000004908497220 */ /* 0x040fe20000410000 */
[----:B------:R-:W-:Y:S01]  /*12860*/  SHF.R.U32.HI R14, RZ, 0x3, R14 ;  /* 0x00000003ff0e7819 */ /* 0x000fe2000001160e */
[C---:B------:R-:W-:Y:S01]  /*12870*/  FMUL.FTZ R76, R8.reuse, R76 ;  /* 0x0000004c084c7220 */ /* 0x040fe20000410000 */
[----:B------:R-:W-:Y:S01]  /*12880*/  STS.64 [R9.X4], R128 ;  /* 0x0000008009007388 */ /* 0x000fe20000004a00 */
[C---:B------:R-:W-:Y:S01]  /*12890*/  FMUL.FTZ R77, R8.reuse, R77 ;  /* 0x0000004d084d7220 */ /* 0x040fe20000410000 */
[----:B------:R-:W-:Y:S01]  /*128a0*/  LOP3.LUT R14, R15, R14, RZ, 0x3c, !PT ;  /* 0x0000000e0f0e7212 */ /* 0x000fe200078e3cff */
[C---:B------:R-:W-:Y:S01]  /*128b0*/  FMUL.FTZ R80, R8.reuse, R80 ;  /* 0x0000005008507220 */ /* 0x040fe20000410000 */
[----:B------:R-:W-:Y:S01]  /*128c0*/  IADD3 R15, R11, -R16, RZ ;  /* 0x800000100b0f7210 */ /* 0x000fe20007ffe0ff */
[C---:B------:R-:W-:Y:S01]  /*128d0*/  FMUL.FTZ R81, R8.reuse, R81 ;  /* 0x0000005108517220 */ /* 0x040fe20000410000 */
[----:B------:R-:W-:Y:S01]  /*128e0*/  LEA.HI R13, R13, R10, RZ, 0x5 ;  /* 0x0000000a0d0d7211 */ /* 0x000fe200078f28ff */
[C---:B------:R-:W-:Y:S01]  /*128f0*/  FMUL.FTZ R84, R8.reuse, R84 ;  /* 0x0000005408547220 */ /* 0x040fe20000410000 */
[----:B------:R-:W-:Y:S01]  /*12900*/  LEA R6, R15, R14, 0x2 ;  /* 0x0000000e0f067211 */ /* 0x000fe200078e10ff */
[C---:B------:R-:W-:Y:S01]  /*12910*/  FMUL.FTZ R85, R8.reuse, R85 ;  /* 0x0000005508557220 */ /* 0x040fe20000410000 */
[----:B------:R-:W-:Y:S01]  /*12920*/  MOV R14, 0x80 ;  /* 0x00000080000e7802 */ /* 0x000fe20000000f00 */
[C---:B------:R-:W-:Y:S01]  /*12930*/  FMUL.FTZ R88, R8.reuse, R88 ;  /* 0x0000005808587220 */ /* 0x040fe20000410000 */
[----:B------:R-:W2:Y:S01]  /*12940*/  @P4 MUFU.LG2 R5, R5 ;  /* 0x0000000500054308 */ /* 0x000ea20000000c00 */
[----:B------:R-:W-:Y:S01]  /*12950*/  FMUL.FTZ R89, R8, R89 ;  /* 0x0000005908597220 */ /* 0x000fe20000410000 */
[----:B------:R-:W-:Y:S01]  /*12960*/  SEL R14, R14, 0xffffff80, !P2 ;  /* 0xffffff800e0e7807 */ /* 0x000fe20005000000 */
[----:B------:R-:W-:-:S02]  /*12970*/  FMUL.FTZ R92, R8, R92 ;  /* 0x0000005c085c7220 */ /* 0x000fc40000410000 */
[C---:B------:R-:W-:Y:S02]  /*12980*/  FMUL.FTZ R93, R8.reuse, R93 ;  /* 0x0000005d085d7220 */ /* 0x040fe40000410000 */
[C---:B------:R-:W-:Y:S01]  /*12990*/  FMUL.FTZ R96, R8.reuse, R96 ;  /* 0x0000006008607220 */ /* 0x040fe20000410000 */
[----:B------:R-:W3:Y:S01]  /*129a0*/  @P3 MUFU.LG2 R4, R4 ;  /* 0x0000000400043308 */ /* 0x000ee20000000c00 */
[C---:B------:R-:W-:Y:S02]  /*129b0*/  FMUL.FTZ R97, R8.reuse, R97 ;  /* 0x0000006108617220 */ /* 0x040fe40000410000 */
[C---:B------:R-:W-:Y:S02]  /*129c0*/  FMUL.FTZ R100, R8.reuse, R100 ;  /* 0x0000006408647220 */ /* 0x040fe40000410000 */
[C---:B------:R-:W-:Y:S02]  /*129d0*/  FMUL.FTZ R101, R8.reuse, R101 ;  /* 0x0000006508657220 */ /* 0x040fe40000410000 */
[----:B------:R-:W-:-:S02]  /*129e0*/  FMUL.FTZ R104, R8, R104 ;  /* 0x0000006808687220 */ /* 0x000fc40000410000 */
[C---:B------:R-:W-:Y:S02]  /*129f0*/  FMUL.FTZ R105, R8.reuse, R105 ;  /* 0x0000006908697220 */ /* 0x040fe40000410000 */
[C---:B------:R-:W-:Y:S02]  /*12a00*/  FMUL.FTZ R124, R8.reuse, R124 ;  /* 0x0000007c087c7220 */ /* 0x040fe40000410000 */
        /* <DEDUP_REMOVED lines=8> */
[----:B------:R-:W-:Y:S01]  /*12a90*/  FMUL.FTZ R117, R8, R117 ;  /* 0x0000007508757220 */ /* 0x000fe20000410000 */
[----:B------:R-:W-:Y:S01]  /*12aa0*/  MOV R8, 0x40 ;  /* 0x0000004000087802 */ /* 0x000fe20000000f00 */
[----:B-1----:R-:W-:-:S02]  /*12ab0*/  FMUL.FTZ R131, R7, R131 ;  /* 0x0000008307837220 */ /* 0x002fc40000410000 */
[C---:B------:R-:W-:Y:S01]  /*12ac0*/  FMUL.FTZ R130, R7.reuse, R130 ;  /* 0x0000008207827220 */ /* 0x040fe20000410000 */
[----:B------:R-:W-:Y:S01]  /*12ad0*/  SEL R8, R8, 0xffffffc0, !P1 ;  /* 0xffffffc008087807 */ /* 0x000fe20004800000 */
[C---:B------:R-:W-:Y:S02]  /*12ae0*/  FMUL.FTZ R71, R7.reuse, R71 ;  /* 0x0000004707477220 */ /* 0x040fe40000410000 */
[C---:B------:R-:W-:Y:S01]  /*12af0*/  FMUL.FTZ R70, R7.reuse, R70 ;  /* 0x0000004607467220 */ /* 0x040fe20000410000 */
[----:B------:R-:W-:Y:S01]  /*12b00*/  STS.64 [R9.X4+0x800], R130 ;  /* 0x0008008209007388 */ /* 0x000fe20000004a00 */
        /* <DEDUP_REMOVED lines=27> */
[----:B------:R-:W-:Y:S01]  /*12cc0*/  FMUL.FTZ R118, R7, R118 ;  /* 0x0000007607767220 */ /* 0x000fe20000410000 */
[----:B------:R-:W-:Y:S01]  /*12cd0*/  SHF.L.U32 R7, R9, 0x2, RZ ;  /* 0x0000000209077819 */ /* 0x000fe200000006ff */
[----:B--2---:R-:W-:Y:S02]  /*12ce0*/  @P4 FMUL.FTZ R5, R5, 0.69314718246459960938 ;  /* 0x3f31721805054820 */ /* 0x004fe40000410000 */
[----:B---3--:R-:W-:Y:S01]  /*12cf0*/  @P3 FMUL.FTZ R4, R4, 0.69314718246459960938 ;  /* 0x3f31721804043820 */ /* 0x008fe20000410000 */
[C---:B------:R-:W-:Y:S02]  /*12d00*/  IADD3 R16, R7.reuse, -0x20, RZ ;  /* 0xffffffe007107810 */ /* 0x040fe40007ffe0ff */
[C---:B------:R-:W-:Y:S02]  /*12d10*/  @P0 IADD3 R16, R7.reuse, 0x20, RZ ;  /* 0x0000002007100810 */ /* 0x040fe40007ffe0ff */
[C---:B------:R-:W-:Y:S02]  /*12d20*/  IADD3 R15, R7.reuse, R8, RZ ;  /* 0x00000008070f7210 */ /* 0x040fe40007ffe0ff */
[----:B------:R-:W-:Y:S01]  /*12d30*/  IADD3 R18, R7, R14, RZ ;  /* 0x0000000e07127210 */ /* 0x000fe20007ffe0ff */
[----:B------:R-:W-:Y:S01]  /*12d40*/  STS.64 [R16], R68 ;  /* 0x0000004410007388 */ /* 0x000fe20000000a00 */
[----:B------:R-:W-:-:S02]  /*12d50*/  IADD3 R17, R8, R16, RZ ;  /* 0x0000001008117210 */ /* 0x000fc40007ffe0ff */
[----:B------:R-:W-:Y:S01]  /*12d60*/  IADD3 R19, R14, R16, RZ ;  /* 0x000000100e137210 */ /* 0x000fe20007ffe0ff */
[----:B------:R-:W1:Y:S01]  /*12d70*/  S2R R7, SR_CTAID.Y ;  /* 0x0000000000077919 */ /* 0x000e620000002600 */
[-C--:B------:R-:W-:Y:S02]  /*12d80*/  IADD3 R20, R15, R14.reuse, RZ ;  /* 0x0000000e0f147210 */ /* 0x080fe40007ffe0ff */
[----:B------:R-:W-:Y:S01]  /*12d90*/  IADD3 R14, R17, R14, RZ ;  /* 0x0000000e110e7210 */ /* 0x000fe20007ffe0ff */
[----:B------:R-:W-:Y:S04]  /*12da0*/  STS.64 [R16+0x800], R70 ;  /* 0x0008004610007388 */ /* 0x000fe80000000a00 */
[----:B------:R-:W-:Y:S04]  /*12db0*/  STS.64 [R15], R72 ;  /* 0x000000480f007388 */ /* 0x000fe80000000a00 */
        /* <DEDUP_REMOVED lines=11> */
[----:B------:R-:W-:Y:S04]  /*12e70*/  STS.64 [R9.X4+0x4000], R96 ;  /* 0x0040006009007388 */ /* 0x000fe80000004a00 */
[----:B------:R2:W-:Y:S04]  /*12e80*/  STS.64 [R9.X4+0x4800], R98 ;  /* 0x0048006209007388 */ /* 0x0005e80000004a00 */
[----:B------:R-:W-:Y:S04]  /*12e90*/  STS.64 [R16+0x4000], R100 ;  /* 0x0040006410007388 */ /* 0x000fe80000000a00 */
[----:B------:R-:W-:Y:S04]  /*12ea0*/  STS.64 [R16+0x4800], R102 ;  /* 0x0048006610007388 */ /* 0x000fe80000000a00 */
[----:B------:R-:W-:Y:S04]  /*12eb0*/  STS.64 [R15+0x4000], R104 ;  /* 0x004000680f007388 */ /* 0x000fe80000000a00 */
[----:B------:R3:W-:Y:S04]  /*12ec0*/  STS.64 [R15+0x4800], R106 ;  /* 0x0048006a0f007388 */ /* 0x0007e80000000a00 */
[----:B------:R-:W-:Y:S04]  /*12ed0*/  STS.64 [R17+0x4000], R124 ;  /* 0x0040007c11007388 */ /* 0x000fe80000000a00 */
[----:B------:R-:W-:Y:S04]  /*12ee0*/  STS.64 [R17+0x4800], R126 ;  /* 0x0048007e11007388 */ /* 0x000fe80000000a00 */
[----:B--2---:R-:W2:Y:S04]  /*12ef0*/  S2R R9, SR_CTAID.Z ;  /* 0x0000000000097919 */ /* 0x004ea80000002700 */
[----:B------:R-:W-:Y:S04]  /*12f00*/  STS.64 [R18+0x4000], R108 ;  /* 0x0040006c12007388 */ /* 0x000fe80000000a00 */
[----:B------:R-:W-:Y:S04]  /*12f10*/  STS.64 [R18+0x4800], R110 ;  /* 0x0048006e12007388 */ /* 0x000fe80000000a00 */
[----:B------:R-:W-:Y:S01]  /*12f20*/  STS.64 [R19+0x4000], R112 ;  /* 0x0040007013007388 */ /* 0x000fe20000000a00 */
[----:B---3--:R-:W-:-:S03]  /*12f30*/  LOP3.LUT R15, R13, 0xffffffe0, RZ, 0xc0, !PT ;  /* 0xffffffe00d0f7812 */ /* 0x008fc600078ec0ff */
[----:B------:R-:W-:Y:S01]  /*12f40*/  STS.64 [R19+0x4800], R114 ;  /* 0x0048007213007388 */ /* 0x000fe20000000a00 */
[----:B------:R-:W-:Y:S02]  /*12f50*/  SHF.R.S32.HI R13, RZ, 0x5, R13 ;  /* 0x00000005ff0d7819 */ /* 0x000fe4000001140d */
[----:B------:R-:W-:Y:S01]  /*12f60*/  IADD3 R15, -R15, R10, RZ ;  /* 0x0000000a0f0f7210 */ /* 0x000fe20007ffe1ff */
[----:B------:R-:W3:Y:S01]  /*12f70*/  S2R R8, SR_CTAID.X ;  /* 0x0000000000087919 */ /* 0x000ee20000002500 */
[----:B------:R-:W-:-:S03]  /*12f80*/  SHF.R.S32.HI R10, RZ, 0x1f, R13 ;  /* 0x0000001fff0a7819 */ /* 0x000fc6000001140d */
[----:B------:R-:W-:Y:S01]  /*12f90*/  STS.64 [R20+0x4000], R120 ;  /* 0x0040007814007388 */ /* 0x000fe20000000a00 */
[----:B------:R-:W-:-:S03]  /*12fa0*/  LEA.HI R10, R10, R13, RZ, 0x2 ;  /* 0x0000000d0a0a7211 */ /* 0x000fc600078f10ff */
[----:B------:R-:W-:Y:S01]  /*12fb0*/  STS.64 [R20+0x4800], R122 ;  /* 0x0048007a14007388 */ /* 0x000fe20000000a00 */
[----:B------:R-:W-:-:S03]  /*12fc0*/  LOP3.LUT R10, R10, 0xfffffffc, RZ, 0xc0, !PT ;  /* 0xfffffffc0a0a7812 */ /* 0x000fc600078ec0ff */
[----:B------:R-:W-:Y:S01]  /*12fd0*/  STS.64 [R14+0x4000], R116 ;  /* 0x004000740e007388 */ /* 0x000fe20000000a00 */
[----:B------:R-:W-:-:S03]  /*12fe0*/  IADD3 R10, R13, -R10, RZ ;  /* 0x8000000a0d0a7210 */ /* 0x000fc60007ffe0ff */
[----:B------:R4:W-:Y:S04]  /*12ff0*/  STS.64 [R14+0x4800], R118 ;  /* 0x004800760e007388 */ /* 0x0009e80000000a00 */
[----:B------:R-:W-:Y:S01]  /*13000*/  BAR.SYNC.DEFER_BLOCKING 0x0 ;  /* 0x0000000000007b1d */ /* 0x000fe20000010000 */
[----:B---3--:R-:W-:Y:S02]  /*13010*/  SHF.L.U32 R8, R8, 0x6, RZ ;  /* 0x0000000608087819 */ /* 0x008fe400000006ff */
[----:B----4-:R-:W-:Y:S01]  /*13020*/  IADD3 R14, -R232, RZ, RZ ;  /* 0x000000ffe80e7210 */ /* 0x010fe20007ffe1ff */
[----:B-1----:R-:W-:Y:S01]  /*13030*/  IMAD R232, R7, c[0x0][0x210], R232 ;  /* 0x0000840007e87a24 */ /* 0x002fe200078e02e8 */
[----:B------:R-:W-:Y:S01]  /*13040*/  LOP3.LUT R7, R0, 0xffffffe0, RZ, 0xc0, !PT ;  /* 0xffffffe000077812 */ /* 0x000fe200078ec0ff */
[----:B------:R-:W1:Y:S01]  /*13050*/  LDS.128 R72, [R6.X4] ;  /* 0x0000000006487984 */ /* 0x000e620000004c00 */
[----:B------:R-:W-:Y:S01]  /*13060*/  SHF.R.S32.HI R0, RZ, 0x1f, R15 ;  /* 0x0000001fff007819 */ /* 0x000fe2000001140f */
[----:B--2---:R-:W-:Y:S01]  /*13070*/  IMAD R9, R14, c[0x0][0x1c0], R9 ;  /* 0x000070000e097a24 */ /* 0x004fe200078e0209 */
[----:B------:R-:W-:Y:S01]  /*13080*/  IADD3 R7, -R7, R2, RZ ;  /* 0x0000000207077210 */ /* 0x000fe20007ffe1ff */
[----:B------:R-:W2:Y:S01]  /*13090*/  LDS.128 R68, [R6.X4+0x800] ;  /* 0x0008000006447984 */ /* 0x000ea20000004c00 */
[----:B------:R-:W-:Y:S01]  /*130a0*/  LEA.HI R0, R0, R15, RZ, 0x2 ;  /* 0x0000000f00007211 */ /* 0x000fe200078f10ff */
[----:B------:R-:W-:Y:S01]  /*130b0*/  IMAD R9, R232, c[0x0][0x1c0], R9 ;  /* 0x00007000e8097a24 */ /* 0x000fe200078e0209 */
[----:B------:R-:W-:Y:S01]  /*130c0*/  LOP3.LUT P0, RZ, R7, 0x3, RZ, 0xc0, !PT ;  /* 0x0000000307ff7812 */ /* 0x000fe2000780c0ff */
[----:B------:R-:W3:Y:S01]  /*130d0*/  LDS.128 R64, [R6.X4+0x1000] ;  /* 0x0010000006407984 */ /* 0x000ee20000004c00 */
[----:B------:R-:W-:Y:S01]  /*130e0*/  SHF.L.U32 R14, R11, 0x2, RZ ;  /* 0x000000020b0e7819 */ /* 0x000fe200000006ff */
[----:B------:R-:W-:Y:S01]  /*130f0*/  IMAD R8, R9, c[0x0][0x214], R8 ;  /* 0x0000850009087a24 */ /* 0x000fe200078e0208 */
[----:B------:R-:W-:Y:S01]  /*13100*/  SHF.R.S32.HI R7, RZ, 0x2, R0 ;  /* 0x00000002ff077819 */ /* 0x000fe20000011400 */
[----:B------:R-:W4:Y:S01]  /*13110*/  LDS.128 R60, [R6.X4+0x1800] ;  /* 0x00180000063c7984 */ /* 0x000f220000004c00 */
[----:B------:R-:W-:Y:S01]  /*13120*/  MOV R2, 0xff800000 ;  /* 0xff80000000027802 */ /* 0x000fe20000000f00 */
[----:B------:R-:W-:Y:S01]  /*13130*/  @P4 FFMA.FTZ R2, R132, c[0x0][0x238], R5 ;  /* 0x00008e0084024a23 */ /* 0x000fe20000010005 */
[----:B------:R-:W-:Y:S01]  /*13140*/  SHF.R.S32.HI R15, RZ, 0x1f, R14 ;  /* 0x0000001fff0f7819 */ /* 0x000fe2000001140e */
[----:B------:R-:W1:Y:S01]  /*13150*/  LDS.128 R56, [R6.X4+0x2000] ;  /* 0x0020000006387984 */ /* 0x000e620000004c00 */
[----:B------:R-:W-:-:S03]  /*13160*/  LEA R7, R10, R7, 0x4 ;  /* 0x000000070a077211 */ /* 0x000fc600078e20ff */
[----:B------:R-:W1:Y:S04]  /*13170*/  LDS.128 R52, [R6.X4+0x2800] ;  /* 0x0028000006347984 */ /* 0x000e680000004c00 */
        /* <DEDUP_REMOVED lines=9> */
[----:B------:R5:W1:Y:S02]  /*13210*/  LDS.128 R76, [R6.X4+0x7800] ;  /* 0x00780000064c7984 */ /* 0x000a640000004c00 */
[----:B-----5:R-:W-:Y:S01]  /*13220*/  MOV R6, 0xff800000 ;  /* 0xff80000000067802 */ /* 0x020fe20000000f00 */
[----:B------:R-:W-:Y:S01]  /*13230*/  @P3 FFMA.FTZ R6, R3, c[0x0][0x238], R4 ;  /* 0x00008e0003063a23 */ /* 0x000fe20000010004 */
[----:B------:R-:W-:Y:S05]  /*13240*/  @P0 BRA `(.L_x_1521) ;  /* 0x000000a000000947 */ /* 0x000fea0003800000 */
[----:B--234-:R-:W-:Y:S02]  /*13250*/  IADD3 R4, R7, 0x8, RZ ;  /* 0x0000000807047810 */ /* 0x01cfe40007ffe0ff */
[----:B------:R-:W-:-:S02]  /*13260*/  SHF.R.S32.HI R3, RZ, 0x1f, R7 ;  /* 0x0000001fff037819 */ /* 0x000fc40000011407 */
[----:B------:R-:W-:Y:S02]  /*13270*/  IADD3 R0, P0, R8, R7, RZ ;  /* 0x0000000708007210 */ /* 0x000fe40007f1e0ff */
[-C--:B------:R-:W-:Y:S02]  /*13280*/  ISETP.GE.AND P2, PT, R7, R223.reuse, PT ;  /* 0x000000df0700720c */ /* 0x080fe40003f46270 */
[----:B------:R-:W-:Y:S02]  /*13290*/  ISETP.GE.AND P1, PT, R4, R223, PT ;  /* 0x000000df0400720c */ /* 0x000fe40003f26270 */
[----:B------:R-:W-:Y:S02]  /*132a0*/  LEA.HI.X.SX32 R3, R8, R3, 0x1, P0 ;  /* 0x0000000308037211 */ /* 0x000fe400000f0eff */
[----:B------:R-:W-:-:S04]  /*132b0*/  LEA R4, P0, R0, c[0x0][0x208], 0x2 ;  /* 0x0000820000047a11 */ /* 0x000fc800078010ff */
[----:B------:R-:W-:-:S05]  /*132c0*/  LEA.HI.X R5, R0, c[0x0][0x20c], R3, 0x2, P0 ;  /* 0x0000830000057a11 */ /* 0x000fca00000f1403 */
[----:B------:R2:W-:Y:S04]  /*132d0*/  @!P2 STG.E [R4.64], R2 ;  /* 0x000000020400a986 */ /* 0x0005e8000c10190e */
[----:B------:R2:W-:Y:S02]  /*132e0*/  @!P1 STG.E [R4.64+0x20], R6 ;  /* 0x0000200604009986 */ /* 0x0005e4000c10190e */
.L_x_1521:
[----:B--234-:R-:W-:Y:S05]  /*132f0*/  BSYNC B0 ;  /* 0x0000000000007941 */ /* 0x01cfea0003800000 */
.L_x_1520:
[C---:B------:R-:W-:Y:S01]  /*13300*/  IMAD.WIDE R4, R12.reuse, 0x80, R14 ;  /* 0x000000800c047825 */ /* 0x040fe200078e020e */
[----:B------:R-:W-:Y:S01]  /*13310*/  ISETP.GE.AND P1, PT, R12, R223, PT ;  /* 0x000000df0c00720c */ /* 0x000fe20003f26270 */
[----:B------:R-:W-:Y:S02]  /*13320*/  BSSY B0, `(.L_x_1522) ;  /* 0x000000d000007945 */ /* 0x000fe40003800000 */
[----:B------:R-:W-:-:S05]  /*13330*/  IMAD R0, R8, c[0x0][0x22c], RZ ;  /* 0x00008b0008007a24 */ /* 0x000fca00078e02ff */
        /* <DEDUP_REMOVED lines=8> */
[----:B-1----:R1:W-:Y:S04]  /*133c0*/  @!P0 STG.E.128 [R4.64+0x100], R40 ;  /* 0x0001002804008986 */ /* 0x0023e8000c101d0e */
[----:B------:R1:W-:Y:S04]  /*133d0*/  @!P1 STG.E.64 [R4.64], R72 ;  /* 0x0000004804009986 */ /* 0x0003e8000c101b0e */
[----:B------:R1:W-:Y:S02]  /*133e0*/  @!P1 STG.E.64 [R4.64+0x8], R74 ;  /* 0x0000084a04009986 */ /* 0x0003e4000c101b0e */
.L_x_1523:
[----:B------:R-:W-:Y:S05]  /*133f0*/  BSYNC B0 ;  /* 0x0000000000007941 */ /* 0x000fea0003800000 */
.L_x_1522:
[----:B------:R-:W-:Y:S01]  /*13400*/  IADD3 R2, R12, 0x8, RZ ;  /* 0x000000080c027810 */ /* 0x000fe20007ffe0ff */
[----:B------:R-:W-:Y:S03]  /*13410*/  BSSY B0, `(.L_x_1524) ;  /* 0x0000007000007945 */ /* 0x000fe60003800000 */
[----:B------:R-:W-:-:S13]  /*13420*/  ISETP.GE.AND P0, PT, R2, R223, PT ;  /* 0x000000df0200720c */ /* 0x000fda0003f06270 */
[----:B------:R-:W-:Y:S05]  /*13430*/  @P0 BRA `(.L_x_1525) ;  /* 0x0000004000000947 */ /* 0x000fea0003800000 */
[----:B------:R-:W-:Y:S02]  /*13440*/  ISETP.GE.AND P1, PT, R14, c[0x0][0x220], PT ;  /* 0x000088000e007a0c */ /* 0x000fe40003f26270 */
[----:B------:R-:W-:-:S11]  /*13450*/  ISETP.GE.AND P0, PT, R0, c[0x0][0x220], PT ;  /* 0x0000880000007a0c */ /* 0x000fd60003f06270 */
[----:B------:R2:W-:Y:S04]  /*13460*/  @!P1 STG.E.128 [R4.64+0x1000], R68 ;  /* 0x0010004404009986 */ /* 0x0005e8000c101d0e */
[----:B-1----:R2:W-:Y:S02]  /*13470*/  @!P0 STG.E.128 [R4.64+0x1100], R36 ;  /* 0x0011002404008986 */ /* 0x0025e4000c101d0e */
.L_x_1525:
[----:B------:R-:W-:Y:S05]  /*13480*/  BSYNC B0 ;  /* 0x0000000000007941 */ /* 0x000fea0003800000 */
.L_x_1524:
        /* <DEDUP_REMOVED lines=8> */
.L_x_1527:
[----:B------:R-:W-:Y:S05]  /*13510*/  BSYNC B0 ;  /* 0x0000000000007941 */ /* 0x000fea0003800000 */
.L_x_1526:
        /* <DEDUP_REMOVED lines=8> */
.L_x_1529:
[----:B------:R-:W-:Y:S05]  /*135a0*/  BSYNC B0 ;  /* 0x0000000000007941 */ /* 0x000fea0003800000 */
.L_x_1528:
[----:B------:R-:W-:Y:S01]  /*135b0*/  IADD3 R2, R12, 0x20, RZ ;  /* 0x000000200c027810 */ /* 0x000fe20007ffe0ff */
[----:B------:R-:W-:Y:S03]  /*135c0*/  BSSY B0, `(.L_x_1530) ;  /* 0x0000007000007945 */ /* 0x000fe60003800000 */
[----:B------:R-:W-:-:S13]  /*135d0*/  ISETP.GE.AND P0, PT, R2, R223, PT ;  /* 0x000000df0200720c */ /* 0x000fda0003f06270 */
[----:B------:R-:W-:Y:S05]  /*135e0*/  @P0 BRA `(.L_x_1531) ;  /* 0x0000004000000947 */ /* 0x000fea0003800000 */
[----:B------:R-:W-:Y:S02]  /*135f0*/  ISETP.GE.AND P1, PT, R14, c[0x0][0x220], PT ;  /* 0x000088000e007a0c */ /* 0x000fe40003f26270 */
[----:B------:R-:W-:-:S11]  /*13600*/  ISETP.GE.AND P0, PT, R0, c[0x0][0x220], PT ;  /* 0x0000880000007a0c */ /* 0x000fd60003f06270 */
[----:B-1----:R1:W-:Y:S04]  /*13610*/  @!P1 STG.E.128 [R4.64+0x4000], R56 ;  /* 0x0040003804009986 */ /* 0x0023e8000c101d0e */
[----:B------:R1:W-:Y:S02]  /*13620*/  @!P0 STG.E.128 [R4.64+0x4100], R24 ;  /* 0x0041001804008986 */ /* 0x0003e4000c101d0e */
.L_x_1531:
[----:B------:R-:W-:Y:S05]  /*13630*/  BSYNC B0 ;  /* 0x0000000000007941 */ /* 0x000fea0003800000 */
.L_x_1530:
        /* <DEDUP_REMOVED lines=8> */
.L_x_1533:
[----:B------:R-:W-:Y:S05]  /*136c0*/  BSYNC B0 ;  /* 0x0000000000007941 */ /* 0x000fea0003800000 */
.L_x_1532:
        /* <DEDUP_REMOVED lines=8> */
.L_x_1535:
[----:B------:R-:W-:Y:S05]  /*13750*/  BSYNC B0 ;  /* 0x0000000000007941 */ /* 0x000fea0003800000 */
.L_x_1534:
[----:B------:R-:W-:-:S04]  /*13760*/  IADD3 R12, R12, 0x38, RZ ;  /* 0x000000380c0c7810 */ /* 0x000fc80007ffe0ff */
[----:B------:R-:W-:-:S13]  /*13770*/  ISETP.GE.AND P0, PT, R12, R223, PT ;  /* 0x000000df0c00720c */ /* 0x000fda0003f06270 */
[----:B------:R-:W-:Y:S05]  /*13780*/  @P0 EXIT ;  /* 0x000000000000094d */ /* 0x000fea0003800000 */
[----:B------:R-:W-:-:S13]  /*13790*/  ISETP.GE.AND P0, PT, R14, c[0x0][0x220], PT ;  /* 0x000088000e007a0c */ /* 0x000fda0003f06270 */
[----:B-1----:R1:W-:Y:S01]  /*137a0*/  @!P0 STG.E.128 [R4.64+0x7000], R44 ;  /* 0x0070002c04008986 */ /* 0x0023e2000c101d0e */
[----:B------:R-:W-:-:S13]  /*137b0*/  ISETP.GE.AND P0, PT, R0, c[0x0][0x220], PT ;  /* 0x0000880000007a0c */ /* 0x000fda0003f06270 */
[----:B------:R-:W-:Y:S05]  /*137c0*/  @P0 EXIT ;  /* 0x000000000000094d */ /* 0x000fea0003800000 */
[----:B------:R-:W-:Y:S01]  /*137d0*/  STG.E.128 [R4.64+0x7100], R76 ;  /* 0x0071004c04007986 */ /* 0x000fe2000c101d0e */
[----:B------:R-:W-:Y:S05]  /*137e0*/  EXIT ;  /* 0x000000000000794d */ /* 0x000fea0003800000 */
.L_x_1536:
        /* <DEDUP_REMOVED lines=9> */
.L_x_8332:


//--------------------- .text._ZN5flash24flash_fwd_splitkv_kernelI23Flash_fwd_kernel_traitsILi128ELi64ELi128ELi4ELb0ELb0EN7cutlass10bfloat16_tE19Flash_kernel_traitsILi128ELi64ELi128ELi4ES3_EELb1ELb0ELb0ELb0ELb0ELb1ELb1ELb0EEEvNS_16Flash_fwd_paramsE --------------------------
	.section	.text._ZN5flash24flash_fwd_splitkv_kernelI23Flash_fwd_kernel_traitsILi128ELi64ELi128ELi4ELb0ELb0EN7cutlass10bfloat16_tE19Flash_kernel_traitsILi128ELi64ELi128ELi4ES3_EELb1ELb0ELb0ELb0ELb0ELb1ELb1ELb0EEEvNS_16Flash_fwd_paramsE,"ax",@progbits
	.sectioninfo	@"SHI_REGISTERS=255"
	.align	128
        .global         _ZN5flash24flash_fwd_splitkv_kernelI23Flash_fwd_kernel_traitsILi128ELi64ELi128ELi4ELb0ELb0EN7cutlass10bfloat16_tE19Flash_kernel_traitsILi128ELi64ELi128ELi4ES3_EELb1ELb0ELb0ELb0ELb0ELb1ELb1ELb0EEEvNS_16Flash_fwd_paramsE
        .type           _ZN5flash24flash_fwd_splitkv_kernelI23Flash_fwd_kernel_traitsILi128ELi64ELi128ELi4ELb0ELb0EN7cutlass10bfloat16_tE19Flash_kernel_traitsILi128ELi64ELi128ELi4ES3_EELb1ELb0ELb0ELb0ELb0ELb1ELb1ELb0EEEvNS_16Flash_fwd_paramsE,@function
        .size           _ZN5flash24flash_fwd_splitkv_kernelI23Flash_fwd_kernel_traitsILi128ELi64ELi128ELi4ELb0ELb0EN7cutlass10bfloat16_tE19Flash_kernel_traitsILi128ELi64ELi128ELi4ES3_EELb1ELb0ELb0ELb0ELb0ELb1ELb1ELb0EEEvNS_16Flash_fwd_paramsE,(.L_x_8333 - _ZN5flash24flash_fwd_splitkv_kernelI23Flash_fwd_kernel_traitsILi128ELi64ELi128ELi4ELb0ELb0EN7cutlass10bfloat16_tE19Flash_kernel_traitsILi128ELi64ELi128ELi4ES3_EELb1ELb0ELb0ELb0ELb0ELb1ELb1ELb0EEEvNS_16Flash_fwd_paramsE)
        .other          _ZN5flash24flash_fwd_splitkv_kernelI23Flash_fwd_kernel_traitsILi128ELi64ELi128ELi4ELb0ELb0EN7cutlass10bfloat16_tE19Flash_kernel_traitsILi128ELi64ELi128ELi4ES3_EELb1ELb0ELb0ELb0ELb0ELb1ELb1ELb0EEEvNS_16Flash_fwd_paramsE,@"STO_CUDA_ENTRY STV_DEFAULT"
_ZN5flash24flash_fwd_splitkv_kernelI23Flash_fwd_kernel_traitsILi128ELi64ELi128ELi4ELb0ELb0EN7cutlass10bfloat16_tE19Flash_kernel_traitsILi128ELi64ELi128ELi4ES3_EELb1ELb0ELb0ELb0ELb0ELb1ELb1ELb0EEEvNS_16Flash_fwd_paramsE:
.text._ZN5flash24flash_fwd_splitkv_kernelI23Flash_fwd_kernel_traitsILi128ELi64ELi128ELi4ELb0ELb0EN7cutlass10bfloat16_tE19Flash_kernel_traitsILi128ELi64ELi128ELi4ES3_EELb1ELb0ELb0ELb0ELb0ELb1ELb1ELb0EEEvNS_16Flash_fwd_paramsE:
[----:B------:R-:W-:Y:S02]  /*0000*/  MOV R1, c[0x0][0x28] ;  /* 0x00000a0000017a02 */ /* 0x000fe40000000f00 */
[----:B------:R-:W1:Y:S01]  /*0010*/  I2F.U32.RP R4, c[0x0][0x1c0] ;  /* 0x0000700000047b06 */ /* 0x000e620000209000 */
[----:B------:R-:W2:Y:S01]  /*0020*/  S2R R2, SR_CTAID.Z ;  /* 0x0000000000027919 */ /* 0x000ea20000002700 */
[----:B------:R-:W-:Y:S01]  /*0030*/  ISETP.NE.U32.AND P1, PT, RZ, c[0x0][0x1c0], PT ;  /* 0x00007000ff007a0c */ /* 0x000fe20003f25070 */
[----:B------:R-:W-:Y:S01]  /*0040*/  IMAD.MOV.U32 R227, RZ, RZ, 0x4 ;  /* 0x00000004ffe37424 */ /* 0x000fe200078e00ff */
[----:B------:R-:W-:Y:S01]  /*0050*/  ULDC.64 UR14, c[0x0][0x118] ;  /* 0x00004600000e7ab9 */ /* 0x000fe20000000a00 */
[----:B------:R-:W-:-:S03]  /*0060*/  IMAD.MOV.U32 R15, RZ, RZ, -0x1 ;  /* 0xffffffffff0f7424 */ /* 0x000fc600078e00ff */
[----:B-1----:R-:W1:Y:S02]  /*0070*/  MUFU.RCP R4, R4 ;  /* 0x0000000400047308 */ /* 0x002e640000001000 */
[----:B-1----:R-:W-:-:S06]  /*0080*/  IADD3 R4, R4, 0xffffffe, RZ ;  /* 0x0ffffffe04047810 */ /* 0x002fcc0007ffe0ff */
[----:B------:R-:W1:Y:S02]  /*0090*/  F2I.FTZ.U32.TRUNC.NTZ R5, R4 ;  /* 0x0000000400057305 */ /* 0x000e64000021f000 */
[----:B-1----:R-:W-:Y:S02]  /*00a0*/  IMAD.MOV R0, RZ, RZ, -R5 ;  /* 0x000000ffff007224 */ /* 0x002fe400078e0a05 */
[----:B------:R-:W-:Y:S02]  /*00b0*/  IMAD.MOV.U32 R4, RZ, RZ, RZ ;  /* 0x000000ffff047224 */ /* 0x000fe400078e00ff */
[----:B------:R-:W-:-:S04]  /*00c0*/  IMAD R0, R0, c[0x0][0x1c0], RZ ;  /* 0x0000700000007a24 */ /* 0x000fc800078e02ff */
[----:B------:R-:W-:-:S06]  /*00d0*/  IMAD.HI.U32 R0, R5, R0, R4 ;  /* 0x0000000005007227 */ /* 0x000fcc00078e0004 */
[----:B--2---:R-:W-:Y:S02]  /*00e0*/  IMAD.HI.U32 R232, R0, R2, RZ ;  /* 0x0000000200e87227 */ /* 0x004fe400078e00ff */
[----:B------:R-:W1:Y:S02]  /*00f0*/  LDC.U8 R0, c[0x0][0x312] ;  /* 0x0000c480ff007b82 */ /* 0x000e640000000000 */
[----:B------:R-:W-:-:S04]  /*0100*/  IMAD.MOV R3, RZ, RZ, -R232 ;  /* 0x000000ffff037224 */ /* 0x000fc800078e0ae8 */
[----:B------:R-:W-:-:S05]  /*0110*/  IMAD R3, R3, c[0x0][0x1c0], R2 ;  /* 0x0000700003037a24 */ /* 0x000fca00078e0202 */
[----:B------:R-:W-:-:S13]  /*0120*/  ISETP.GE.U32.AND P2, PT, R3, c[0x0][0x1c0], PT ;  /* 0x0000700003007a0c */ /* 0x000fda0003f46070 */
[----:B------:R-:W-:Y:S02]  /*0130*/  @P2 IADD3 R3, R3, -c[0x0][0x1c0], RZ ;  /* 0x8000700003032a10 */ /* 0x000fe40007ffe0ff */
[----:B------:R-:W-:Y:S02]  /*0140*/  @P2 IADD3 R232, R232, 0x1, RZ ;  /* 0x00000001e8e82810 */ /* 0x000fe40007ffe0ff */
[----:B------:R-:W-:Y:S02]  /*0150*/  ISETP.GE.U32.AND P0, PT, R3, c[0x0][0x1c0], PT ;  /* 0x0000700003007a0c */ /* 0x000fe40003f06070 */
[----:B------:R-:W-:Y:S02]  /*0160*/  ISETP.NE.U32.AND P2, PT, RZ, c[0x0][0x240], PT ;  /* 0x00009000ff007a0c */ /* 0x000fe40003f45070 */
[----:B-1----:R-:W-:Y:S02]  /*0170*/  ISETP.NE.AND P3, PT, R0, RZ, PT ;  /* 0x000000ff0000720c */ /* 0x002fe40003f65270 */
        /* <DEDUP_REMOVED lines=9> */
[CC--:B------:R-:W-:Y:S01]  /*0210*/  IMAD.WIDE R6, R232.reuse, R227.reuse, c[0x0][0x248] ;  /* 0x00009200e8067625 */ /* 0x0c0fe200078e02e3 */
[----:B------:R1:W2:Y:S09]  /*0220*/  @P2 LDG.E R15, [R128.64] ;  /* 0x0000000e800f2981 */ /* 0x0002b2000c1e1900 */
[----:B------:R3:W5:Y:S04]  /*0230*/  @!P1 LDG.E R14, [R6.64] ;  /* 0x0000000e060e9981 */ /* 0x000768000c1e1900 */
[----:B-1----:R-:W2:Y:S01]  /*0240*/  @P2 LDG.E R128, [R128.64+0x4] ;  /* 0x0000040e80802981 */ /* 0x002ea2000c1e1900 */
[----:B------:R-:W-:Y:S01]  /*0250*/  MOV R3, RZ ;  /* 0x000000ff00037202 */ /* 0x000fe20000000f00 */
[----:B------:R-:W-:-:S02]  /*0260*/  @P0 IMAD.WIDE R4, R232, R227, c[0x0][0x250] ;  /* 0x00009400e8040625 */ /* 0x000fc400078e02e3 */
[----:B------:R-:W1:Y:S04]  /*0270*/  S2R R20, SR_CTAID.X ;  /* 0x0000000000147919 */ /* 0x000e680000002500 */
[----:B------:R3:W5:Y:S01]  /*0280*/  @P0 LDG.E R3, [R4.64] ;  /* 0x0000000e04030981 */ /* 0x000762000c1e1900 */
[----:B------:R-:W-:-:S03]  /*0290*/  ISETP.NE.U32.AND P0, PT, RZ, c[0x0][0x248], PT ;  /* 0x00009200ff007a0c */ /* 0x000fc60003f05070 */
[----:B------:R-:W4:Y:S01]  /*02a0*/  S2R R0, SR_CTAID.Y ;  /* 0x0000000000007919 */ /* 0x000f220000002600 */
[----:B------:R-:W-:Y:S01]  /*02b0*/  ISETP.NE.AND.EX P0, PT, RZ, c[0x0][0x24c], PT, P0 ;  /* 0x00009300ff007a0c */ /* 0x000fe20003f05300 */
[----:B------:R-:W-:-:S04]  /*02c0*/  IMAD.MOV R10, RZ, RZ, -R232 ;  /* 0x000000ffff0a7224 */ /* 0x000fc800078e0ae8 */
[----:B------:R-:W-:Y:S01]  /*02d0*/  IMAD R10, R10, c[0x0][0x1c0], R2 ;  /* 0x000070000a0a7a24 */ /* 0x000fe200078e0202 */
[----:B--2---:R-:W-:Y:S01]  /*02e0*/  @P2 IADD3 R128, R128, -R15, RZ ;  /* 0x8000000f80802210 */ /* 0x004fe20007ffe0ff */
[----:B------:R-:W-:-:S06]  /*02f0*/  @!P2 IMAD.MOV.U32 R128, RZ, RZ, c[0x0][0x214] ;  /* 0x00008500ff80a624 */ /* 0x000fcc00078e00ff */
[----:B------:R-:W-:Y:S05]  /*0300*/  @!P0 BRA `(.L_x_1537) ;  /* 0x0000004000008947 */ /* 0x000fea0003800000 */
[----:B-1-34-:R-:W2:Y:S02]  /*0310*/  @P3 LDG.E R4, [R6.64+0x4] ;  /* 0x0000040e06043981 */ /* 0x01aea4000c1e1900 */
[----:B--2--5:R-:W-:-:S06]  /*0320*/  @P3 IADD3 R4, R4, -R14, RZ ;  /* 0x8000000e04043210 */ /* 0x024fcc0007ffe0ff */
[----:B------:R1:W5:Y:S01]  /*0330*/  @!P3 LDG.E R4, [R6.64] ;  /* 0x0000000e0604b981 */ /* 0x000362000c1e1900 */
[----:B------:R-:W-:Y:S05]  /*0340*/  BRA `(.L_x_1538) ;  /* 0x0000001000007947 */ /* 0x000fea0003800000 */
.L_x_1537:
[----:B-1-34-:R-:W-:Y:S02]  /*0350*/  MOV R4, c[0x0][0x218] ;  /* 0x0000860000047a02 */ /* 0x01afe40000000f00 */
.L_x_1538:
        /* <DEDUP_REMOVED lines=21> */
[----:B------:R-:W-:-:S04]  /*04b0*/  IADD3 R6, R6, -0x1, RZ ;  /* 0xffffffff06067810 */ /* 0x000fc80007ffe0ff */
[----:B------:R-:W-:Y:S02]  /*04c0*/  IABS R2, R6 ;  /* 0x0000000600027213 */ /* 0x000fe40000000000 */
[----:B------:R-:W-:-:S04]  /*04d0*/  LOP3.LUT R6, R6, c[0x0][0x10], RZ, 0x3c, !PT ;  /* 0x0000040006067a12 */ /* 0x000fc800078e3cff */
[----:B------:R-:W-:Y:S02]  /*04e0*/  ISETP.GE.AND P0, PT, R6, RZ, PT ;  /* 0x000000ff0600720c */ /* 0x000fe40003f06270 */
[----:B------:R-:W-:Y:S02]  /*04f0*/  IADD3 R6, R123, 0x7f, RZ ;  /* 0x0000007f7b067810 */ /* 0x000fe40007ffe0ff */
[----:B--2---:R-:W-:-:S04]  /*0500*/  IADD3 R8, R8, 0xffffffe, RZ ;  /* 0x0ffffffe08087810 */ /* 0x004fc80007ffe0ff */
[----:B------:R-:W2:Y:S02]  /*0510*/  F2I.FTZ.U32.TRUNC.NTZ R9, R8 ;  /* 0x0000000800097305 */ /* 0x000ea4000021f000 */
[----:B--2---:R-:W-:Y:S02]  /*0520*/  IMAD.MOV R4, RZ, RZ, -R9 ;  /* 0x000000ffff047224 */ /* 0x004fe400078e0a09 */
[----:B------:R-:W-:Y:S02]  /*0530*/  IMAD.MOV.U32 R8, RZ, RZ, RZ ;  /* 0x000000ffff087224 */ /* 0x000fe400078e00ff */
[----:B------:R-:W-:-:S04]  /*0540*/  IMAD R4, R4, R5, RZ ;  /* 0x0000000504047224 */ /* 0x000fc800078e02ff */
[----:B------:R-:W-:-:S04]  /*0550*/  IMAD.HI.U32 R7, R9, R4, R8 ;  /* 0x0000000409077227 */ /* 0x000fc800078e0008 */
[----:B------:R-:W-:-:S04]  /*0560*/  IMAD.MOV.U32 R4, RZ, RZ, R2 ;  /* 0x000000ffff047224 */ /* 0x000fc800078e0002 */
[----:B------:R-:W-:-:S04]  /*0570*/  IMAD.HI.U32 R7, R7, R4, RZ ;  /* 0x0000000407077227 */ /* 0x000fc800078e00ff */
[----:B------:R-:W-:-:S04]  /*0580*/  IMAD.MOV R2, RZ, RZ, -R7 ;  /* 0x000000ffff027224 */ /* 0x000fc800078e0a07 */
[----:B------:R-:W-:Y:S01]  /*0590*/  IMAD R2, R5, R2, R4 ;  /* 0x0000000205027224 */ /* 0x000fe200078e0204 */
[----:B------:R-:W-:-:S04]  /*05a0*/  SHF.R.S32.HI R4, RZ, 0x1f, R6 ;  /* 0x0000001fff047819 */ /* 0x000fc80000011406 */
[----:B------:R-:W-:Y:S02]  /*05b0*/  ISETP.GT.U32.AND P1, PT, R5, R2, PT ;  /* 0x000000020500720c */ /* 0x000fe40003f24070 */
[----:B------:R-:W-:-:S04]  /*05c0*/  LEA.HI R4, R4, R6, RZ, 0x7 ;  /* 0x0000000604047211 */ /* 0x000fc800078f38ff */
[----:B------:R-:W-:-:S07]  /*05d0*/  SHF.R.S32.HI R4, RZ, 0x7, R4 ;  /* 0x00000007ff047819 */ /* 0x000fce0000011404 */
[----:B------:R-:W-:Y:S01]  /*05e0*/  @!P1 IMAD.IADD R2, R2, 0x1, -R5 ;  /* 0x0000000102029824 */ /* 0x000fe200078e0a05 */
[----:B------:R-:W-:Y:S02]  /*05f0*/  @!P1 IADD3 R7, R7, 0x1, RZ ;  /* 0x0000000107079810 */ /* 0x000fe40007ffe0ff */
[----:B------:R-:W-:Y:S02]  /*0600*/  ISETP.NE.AND P1, PT, RZ, c[0x0][0x10], PT ;  /* 0x00000400ff007a0c */ /* 0x000fe40003f25270 */
[----:B------:R-:W-:Y:S02]  /*0610*/  ISETP.GE.U32.AND P2, PT, R2, R5, PT ;  /* 0x000000050200720c */ /* 0x000fe40003f46070 */
[----:B------:R-:W-:-:S04]  /*0620*/  IADD3 R5, -R128, 0xbf, R127 ;  /* 0x000000bf80057810 */ /* 0x000fc80007ffe17f */
[----:B------:R-:W-:-:S04]  /*0630*/  IADD3 R5, R5, c[0x0][0x2e8], R123 ;  /* 0x0000ba0005057a10 */ /* 0x000fc80007ffe07b */
[----:B------:R-:W-:-:S03]  /*0640*/  SHF.R.S32.HI R37, RZ, 0x1f, R5 ;  /* 0x0000001fff257819 */ /* 0x000fc60000011405 */
[----:B------:R-:W-:Y:S02]  /*0650*/  @P2 IADD3 R7, R7, 0x1, RZ ;  /* 0x0000000107072810 */ /* 0x000fe40007ffe0ff */
[----:B------:R-:W-:-:S03]  /*0660*/  LEA.HI R37, R37, R5, RZ, 0x7 ;  /* 0x0000000525257211 */ /* 0x000fc600078f38ff */
[----:B------:R-:W-:Y:S01]  /*0670*/  IMAD.MOV.U32 R2, RZ, RZ, R7 ;  /* 0x000000ffff027224 */ /* 0x000fe200078e0007 */
[----:B------:R-:W-:-:S03]  /*0680*/  SHF.R.S32.HI R37, RZ, 0x7, R37 ;  /* 0x00000007ff257819 */ /* 0x000fc60000011425 */
[----:B------:R-:W-:Y:S01]  /*0690*/  @!P0 IMAD.MOV R2, RZ, RZ, -R2 ;  /* 0x000000ffff028224 */ /* 0x000fe200078e0a02 */
[----:B------:R-:W-:-:S05]  /*06a0*/  @!P1 LOP3.LUT R2, RZ, c[0x0][0x10], RZ, 0x33, !PT ;  /* 0x00000400ff029a12 */ /* 0x000fca00078e33ff */
[----:B------:R-:W-:-:S04]  /*06b0*/  IMAD R224, R2, R0, RZ ;  /* 0x0000000002e07224 */ /* 0x000fc800078e02ff */
[----:B------:R-:W-:-:S05]  /*06c0*/  IMAD.IADD R2, R2, 0x1, R224 ;  /* 0x0000000102027824 */ /* 0x000fca00078e02e0 */
        /* <DEDUP_REMOVED lines=9> */
[----:B------:R-:W-:-:S05]  /*0760*/  LOP3.LUT R2, R3, 0xfffffff0, RZ, 0xc0, !PT ;  /* 0xfffffff003027812 */ /* 0x000fca00078ec0ff */
[----:B------:R-:W-:Y:S02]  /*0770*/  IMAD.IADD R125, R125, 0x1, -R2 ;  /* 0x000000017d7d7824 */ /* 0x000fe400078e0a02 */
[----:B------:R-:W-:Y:S01]  /*0780*/  IMAD R2, R0, c[0x0][0x214], R127 ;  /* 0x0000850000027a24 */ /* 0x000fe200078e027f */
[----:B------:R-:W-:Y:S01]  /*0790*/  SHF.R.S32.HI R0, RZ, 0x4, R3 ;  /* 0x00000004ff007819 */ /* 0x000fe20000011403 */
[----:B------:R-:W-:Y:S02]  /*07a0*/  IMAD.SHL.U32 R4, R125, 0x4, RZ ;  /* 0x000000047d047824 */ /* 0x000fe400078e00ff */
[----:B------:R-:W-:Y:S02]  /*07b0*/  IMAD.IADD R127, R128, 0x1, -R127 ;  /* 0x00000001807f7824 */ /* 0x000fe400078e0a7f */
[----:B------:R-:W-:Y:S01]  /*07c0*/  IMAD R6, R2, c[0x0][0x22c], RZ ;  /* 0x00008b0002067a24 */ /* 0x000fe200078e02ff */
[----:B------:R-:W-:Y:S02]  /*07d0*/  SHF.R.S32.HI R5, RZ, 0x1f, R4 ;  /* 0x0000001fff057819 */ /* 0x000fe40000011404 */
[----:B------:R-:W-:-:S02]  /*07e0*/  ISETP.GE.AND P1, PT, R0, R127, PT ;  /* 0x0000007f0000720c */ /* 0x000fc40003f26270 */
[----:B------:R-:W-:Y:S01]  /*07f0*/  IADD3 R12, R4, 0x40, RZ ;  /* 0x00000040040c7810 */ /* 0x000fe20007ffe0ff */
[----:B------:R-:W-:-:S05]  /*0800*/  IMAD.WIDE R8, R0, 0x80, R4 ;  /* 0x0000008000087825 */ /* 0x000fca00078e0204 */
[----:B------:R-:W-:-:S04]  /*0810*/  IADD3 R3, P0, R6, R8, RZ ;  /* 0x0000000806037210 */ /* 0x000fc80007f1e0ff */
[----:B------:R-:W-:Y:S02]  /*0820*/  LEA.HI.X.SX32 R6, R6, R9, 0x1, P0 ;  /* 0x0000000906067211 */ /* 0x000fe400000f0eff */
[----:B------:R-:W-:-:S04]  /*0830*/  LEA R14, P0, R3, c[0x0][0x1d8], 0x2 ;  /* 0x00007600030e7a11 */ /* 0x000fc800078010ff */
[----:B------:R-:W-:Y:S01]  /*0840*/  LEA.HI.X R15, R3, c[0x0][0x1dc], R6, 0x2, P0 ;  /* 0x00007700030f7a11 */ /* 0x000fe200000f1406 */
[----:B------:R-:W-:Y:S05]  /*0850*/  @P1 BRA `(.L_x_1541) ;  /* 0x0000004000001947 */ /* 0x000fea0003800000 */
[----:B------:R-:W-:Y:S02]  /*0860*/  ISETP.GE.AND P1, PT, R4, c[0x0][0x220], PT ;  /* 0x0000880004007a0c */ /* 0x000fe40003f26270 */
[----:B------:R-:W-:-:S11]  /*0870*/  ISETP.GE.AND P0, PT, R12, c[0x0][0x220], PT ;  /* 0x000088000c007a0c */ /* 0x000fd60003f06270 */
[----:B------:R1:W-:Y:S04]  /*0880*/  @!P1 STG.E.128 [R14.64], RZ ;  /* 0x000000ff0e009986 */ /* 0x0003e8000c101d0e */
[----:B------:R1:W-:Y:S02]  /*0890*/  @!P0 STG.E.128 [R14.64+0x100], RZ ;  /* 0x000100ff0e008986 */ /* 0x0003e4000c101d0e */
.L_x_1541:
[----:B------:R-:W-:Y:S05]  /*08a0*/  BSYNC B0 ;  /* 0x0000000000007941 */ /* 0x000fea0003800000 */
.L_x_1540:
        /* <DEDUP_REMOVED lines=8> */
.L_x_1543:
[----:B------:R-:W-:Y:S05]  /*0930*/  BSYNC B0 ;  /* 0x0000000000007941 */ /* 0x000fea0003800000 */
.L_x_1542:
        /* <DEDUP_REMOVED lines=8> */
.L_x_1545:
[----:B------:R-:W-:Y:S05]  /*09c0*/  BSYNC B0 ;  /* 0x0000000000007941 */ /* 0x000fea0003800000 */
.L_x_1544:
        /* <DEDUP_REMOVED lines=8> */
.L_x_1547:
[----:B------:R-:W-:Y:S05]  /*0a50*/  BSYNC B0 ;  /* 0x0000000000007941 */ /* 0x000fea0003800000 */
.L_x_1546:
        /* <DEDUP_REMOVED lines=8> */
.L_x_1549:
[----:B------:R-:W-:Y:S05]  /*0ae0*/  BSYNC B0 ;  /* 0x0000000000007941 */ /* 0x000fea0003800000 */
.L_x_1548:
        /* <DEDUP_REMOVED lines=8> */
.L_x_1551:
[----:B------:R-:W-:Y:S05]  /*0b70*/  BSYNC B0 ;  /* 0x0000000000007941 */ /* 0x000fea0003800000 */
.L_x_1550:
        /* <DEDUP_REMOVED lines=8> */
.L_x_1553:
[----:B------:R-:W-:Y:S05]  /*0c00*/  BSYNC B0 ;  /* 0x0000000000007941 */ /* 0x000fea0003800000 */
.L_x_1552:
        /* <DEDUP_REMOVED lines=8> */
.L_x_1555:
[----:B------:R-:W-:Y:S05]  /*0c90*/  BSYNC B0 ;  /* 0x0000000000007941 */ /* 0x000fea0003800000 */
.L_x_1554:
[----:B------:R-:W-:Y:S02]  /*0ca0*/  ISETP.NE.AND P6, PT, R125, RZ, PT ;  /* 0x000000ff7d00720c */ /* 0x000fe40003fc5270 */
[----:B------:R-:W-:Y:S02]  /*0cb0*/  SHF.R.S32.HI R4, RZ, 0x1f, R2 ;  /* 0x0000001fff047819 */ /* 0x000fe40000011402 */
[----:B------:R-:W-:Y:S02]  /*0cc0*/  ISETP.GE.OR P0, PT, R0, R127, P6 ;  /* 0x0000007f0000720c */ /* 0x000fe40003706670 */
[----:B------:R-:W-:-:S02]  /*0cd0*/  IADD3 R2, P1, R2, R0, RZ ;  /* 0x0000000002027210 */ /* 0x000fc40007f3e0ff */
[-C--:B------:R-:W-:Y:S02]  /*0ce0*/  ISETP.GE.OR P5, PT, R11, R127.reuse, P6 ;  /* 0x0000007f0b00720c */ /* 0x080fe400037a6670 */
[----:B------:R-:W-:Y:S02]  /*0cf0*/  LEA.HI.X.SX32 R4, R0, R4, 0x1, P1 ;  /* 0x0000000400047211 */ /* 0x000fe400008f0eff */
[----:B------:R-:W-:Y:S02]  /*0d00*/  LEA R12, P1, R2, c[0x0][0x208], 0x2 ;  /* 0x00008200020c7a11 */ /* 0x000fe400078210ff */
[-C--:B------:R-:W-:Y:S02]  /*0d10*/  ISETP.GE.OR P4, PT, R10, R127.reuse, P6 ;  /* 0x0000007f0a00720c */ /* 0x080fe40003786670 */
[----:B------:R-:W-:Y:S01]  /*0d20*/  LEA.HI.X R13, R2, c[0x0][0x20c], R4, 0x2, P1 ;  /* 0x00008300020d7a11 */ /* 0x000fe200008f1404 */
[----:B------:R-:W-:Y:S01]  /*0d30*/  @!P0 IMAD.MOV.U32 R0, RZ, RZ, -0x800000 ;  /* 0xff800000ff008424 */ /* 0x000fe200078e00ff */
[----:B------:R-:W-:-:S02]  /*0d40*/  ISETP.GE.OR P3, PT, R9, R127, P6 ;  /* 0x0000007f0900720c */ /* 0x000fc40003766670 */
[-C--:B------:R-:W-:Y:S02]  /*0d50*/  ISETP.GE.OR P2, PT, R8, R127.reuse, P6 ;  /* 0x0000007f0800720c */ /* 0x080fe40003746670 */
[----:B------:R5:W-:Y:S01]  /*0d60*/  @!P0 STG.E [R12.64], R0 ;  /* 0x000000000c008986 */ /* 0x000be2000c10190e */
[-C--:B------:R-:W-:Y:S02]  /*0d70*/  ISETP.GE.OR P1, PT, R7, R127.reuse, P6 ;  /* 0x0000007f0700720c */ /* 0x080fe40003726670 */
[-C--:B------:R-:W-:Y:S02]  /*0d80*/  ISETP.GE.OR P0, PT, R6, R127.reuse, P6 ;  /* 0x0000007f0600720c */ /* 0x080fe40003706670 */
[----:B------:R-:W-:Y:S01]  /*0d90*/  ISETP.GE.OR P6, PT, R3, R127, P6 ;  /* 0x0000007f0300720c */ /* 0x000fe200037c6670 */
[----:B------:R-:W-:-:S03]  /*0da0*/  @!P4 IMAD.MOV.U32 R6, RZ, RZ, -0x800000 ;  /* 0xff800000ff06c424 */ /* 0x000fc600078e00ff */
[----:B------:R-:W-:Y:S02]  /*0db0*/  @!P3 IMAD.MOV.U32 R5, RZ, RZ, -0x800000 ;  /* 0xff800000ff05b424 */ /* 0x000fe400078e00ff */
[----:B------:R-:W-:Y:S01]  /*0dc0*/  @!P2 IMAD.MOV.U32 R4, RZ, RZ, -0x800000 ;  /* 0xff800000ff04a424 */ /* 0x000fe200078e00ff */
[----:B------:R-:W-:Y:S02]  /*0dd0*/  @!P4 STG.E [R12.64+0x40], R6 ;  /* 0x000040060c00c986 */ /* 0x000fe4000c10190e */
[----:B------:R-:W-:Y:S02]  /*0de0*/  @!P1 IMAD.MOV.U32 R2, RZ, RZ, -0x800000 ;  /* 0xff800000ff029424 */ /* 0x000fe400078e00ff */
[----:B------:R-:W-:Y:S04]  /*0df0*/  @!P3 STG.E [R12.64+0x60], R5 ;  /* 0x000060050c00b986 */ /* 0x000fe8000c10190e */
[----:B------:R-:W-:Y:S04]  /*0e00*/  @!P2 STG.E [R12.64+0x80], R4 ;  /* 0x000080040c00a986 */ /* 0x000fe8000c10190e */
[----:B------:R-:W-:Y:S01]  /*0e10*/  @!P1 STG.E [R12.64+0xa0], R2 ;  /* 0x0000a0020c009986 */ /* 0x000fe2000c10190e */
[----:B-----5:R-:W-:-:S05]  /*0e20*/  @!P5 IMAD.MOV.U32 R0, RZ, RZ, -0x800000 ;  /* 0xff800000ff00d424 */ /* 0x020fca00078e00ff */
[----:B------:R5:W-:Y:S02]  /*0e30*/  @!P5 STG.E [R12.64+0x20], R0 ;  /* 0x000020000c00d986 */ /* 0x000be4000c10190e */
[----:B-----5:R-:W-:-:S05]  /*0e40*/  @!P0 IMAD.MOV.U32 R0, RZ, RZ, -0x800000 ;  /* 0xff800000ff008424 */ /* 0x020fca00078e00ff */
[----:B------:R1:W-:Y:S01]  /*0e50*/  @!P0 STG.E [R12.64+0xc0], R0 ;  /* 0x0000c0000c008986 */ /* 0x0003e2000c10190e */
[----:B------:R-:W-:Y:S05]  /*0e60*/  @P6 EXIT ;  /* 0x000000000000694d */ /* 0x000fea0003800000 */
[----:B-1----:R-:W-:-:S05]  /*0e70*/  MOV R0, 0xff800000 ;  /* 0xff80000000007802 */ /* 0x002fca0000000f00 */
[----:B------:R-:W-:Y:S01]  /*0e80*/  STG.E [R12.64+0xe0], R0 ;  /* 0x0000e0000c007986 */ /* 0x000fe2000c10190e */
[----:B------:R-:W-:Y:S05]  /*0e90*/  EXIT ;  /* 0x000000000000794d */ /* 0x000fea0003800000 */
.L_x_1539:
[----:B-1----:R-:W-:Y:S01]  /*0ea0*/  ISETP.NE.U32.AND P2, PT, RZ, c[0x0][0x2c0], PT ;  /* 0x0000b000ff007a0c */ /* 0x002fe20003f45070 */
[----:B------:R-:W-:Y:S01]  /*0eb0*/  IMAD.MOV.U32 R0, RZ, RZ, R232 ;  /* 0x000000ffff007224 */ /* 0x000fe200078e00e8 */
[----:B------:R-:W-:Y:S02]  /*0ec0*/  ISETP.NE.U32.AND P0, PT, RZ, c[0x0][0x2b8], PT ;  /* 0x0000ae00ff007a0c */ /* 0x000fe40003f05070 */
[----:B------:R-:W-:Y:S02]  /*0ed0*/  ISETP.NE.AND.EX P2, PT, RZ, c[0x0][0x2c4], PT, P2 ;  /* 0x0000b100ff007a0c */ /* 0x000fe40003f45320 */
[----:B------:R-:W-:-:S11]  /*0ee0*/  ISETP.NE.AND.EX P0, PT, RZ, c[0x0][0x2bc], PT, P0 ;  /* 0x0000af00ff007a0c */ /* 0x000fd60003f05300 */
[----:B------:R-:W-:Y:S02]  /*0ef0*/  @P2 SHF.R.S32.HI R2, RZ, 0x1f, R232 ;  /* 0x0000001fff022819 */ /* 0x000fe400000114e8 */
[----:B------:R-:W-:-:S04]  /*0f00*/  @P0 IMAD.WIDE R4, R232, R227, c[0x0][0x2b8] ;  /* 0x0000ae00e8040625 */ /* 0x000fc800078e02e3 */
[----:B------:R-:W-:Y:S01]  /*0f10*/  @P2 IMAD R2, R2, c[0x0][0x2c8], RZ ;  /* 0x0000b20002022a24 */ /* 0x000fe200078e02ff */
[----:B------:R1:W5:Y:S01]  /*0f20*/  @P0 LDG.E R0, [R4.64] ;  /* 0x0000000e04000981 */ /* 0x000362000c1e1900 */
[----:B------:R-:W-:Y:S01]  /*0f30*/  CS2R R234, SRZ ;  /* 0x0000000000ea7805 */ /* 0x000fe2000001ff00 */
[----:B------:R-:W-:Y:S01]  /*0f40*/  PLOP3.LUT P0, PT, PT, PT, PT, 0x8, 0x0 ;  /* 0x000000000000781c */ /* 0x000fe20003f0e170 */
[C---:B------:R-:W-:Y:S01]  /*0f50*/  @P2 IMAD R2, R232.reuse, c[0x0][0x2cc], R2 ;  /* 0x0000b300e8022a24 */ /* 0x040fe200078e0202 */
[----:B------:R-:W-:Y:S01]  /*0f60*/  IABS R39, c[0x0][0x2d0] ;  /* 0x0000b40000277a13 */ /* 0x000fe20000000000 */
[----:B-1----:R-:W-:-:S04]  /*0f70*/  @P2 IMAD.WIDE.U32 R4, R232, c[0x0][0x2c8], RZ ;  /* 0x0000b200e8042a25 */ /* 0x002fc800078e00ff */
[----:B------:R-:W-:Y:S01]  /*0f80*/  @P2 IMAD.IADD R2, R5, 0x1, R2 ;  /* 0x0000000105022824 */ /* 0x000fe200078e0202 */
[----:B------:R-:W-:-:S04]  /*0f90*/  @P2 LEA R234, P1, R4, c[0x0][0x2c0], 0x2 ;  /* 0x0000b00004ea2a11 */ /* 0x000fc800078210ff */
[----:B------:R-:W-:-:S04]  /*0fa0*/  @P2 SHF.L.U64.HI R2, R4, 0x2, R2 ;  /* 0x0000000204022819 */ /* 0x000fc80000010202 */
[----:B------:R-:W-:Y:S02]  /*0fb0*/  @P2 IADD3.X R235, R2, c[0x0][0x2c4], RZ, P1, !PT ;  /* 0x0000b10002eb2a10 */ /* 0x000fe40000ffe4ff */
[----:B------:R-:W-:-:S04]  /*0fc0*/  @P2 ISETP.NE.U32.AND P1, PT, R234, RZ, PT ;  /* 0x000000ffea00220c */ /* 0x000fc80003f25070 */
[----:B------:R-:W-:-:S13]  /*0fd0*/  @P2 ISETP.NE.AND.EX P0, PT, R235, RZ, PT, P1 ;  /* 0x000000ffeb00220c */ /* 0x000fda0003f05310 */
[----:B------:R-:W-:Y:S05]  /*0fe0*/  @!P0 BRA `(.L_x_1556) ;  /* 0x000004a000008947 */ /* 0x000fea0003800000 */
[----:B------:R-:W1:Y:S01]  /*0ff0*/  I2F.RP R4, R39 ;  /* 0x0000002700047306 */ /* 0x000e620000209400 */
        /* <DEDUP_REMOVED lines=20> */
[----:B------:R-:W-:-:S05]  /*1140*/  @P3 IADD3 R3, R3, 0x1, RZ ;  /* 0x0000000103033810 */ /* 0x000fca0007ffe0ff */
[----:B------:R-:W-:-:S05]  /*1150*/  IMAD.MOV.U32 R2, RZ, RZ, R3 ;  /* 0x000000ffff027224 */ /* 0x000fca00078e0003 */
[----:B------:R-:W-:Y:S02]  /*1160*/  @!P1 IADD3 R2, -R2, RZ, RZ ;  /* 0x000000ff02029210 */ /* 0x000fe40007ffe1ff */
[----:B------:R-:W-:-:S05]  /*1170*/  @!P2 LOP3.LUT R2, RZ, c[0x0][0x2d0], RZ, 0x33, !PT ;  /* 0x0000b400ff02aa12 */ /* 0x000fca00078e33ff */
[----:B------:R-:W-:-:S06]  /*1180*/  IMAD.WIDE R12, R2, 0x4, R234 ;  /* 0x00000004020c7825 */ /* 0x000fcc00078e02ea */
[----:B------:R-:W2:Y:S01]  /*1190*/  LDG.E R12, [R12.64] ;  /* 0x0000000e0c0c7981 */ /* 0x000ea2000c1e1900 */
[----:B------:R-:W-:Y:S02]  /*11a0*/  IABS R0, c[0x0][0x1c8] ;  /* 0x0000720000007a13 */ /* 0x000fe40000000000 */
[----:B------:R-:W-:Y:S02]  /*11b0*/  IADD3 R2, -R2, RZ, RZ ;  /* 0x000000ff02027210 */ /* 0x000fe40007ffe1ff */
[----:B------:R-:W1:Y:S03]  /*11c0*/  I2F.RP R6, R0 ;  /* 0x0000000000067306 */ /* 0x000e660000209400 */
[----:B------:R-:W-:-:S05]  /*11d0*/  IMAD R42, R2, c[0x0][0x2d0], R42 ;  /* 0x0000b400022a7a24 */ /* 0x000fca00078e022a */
[----:B------:R-:W-:Y:S01]  /*11e0*/  SHF.R.S32.HI R2, RZ, 0x1f, R42 ;  /* 0x0000001fff027819 */ /* 0x000fe2000001142a */
[----:B-1----:R-:W1:Y:S02]  /*11f0*/  MUFU.RCP R6, R6 ;  /* 0x0000000600067308 */ /* 0x002e640000001000 */
[----:B-1----:R-:W-:-:S06]  /*1200*/  IADD3 R6, R6, 0xffffffe, RZ ;  /* 0x0ffffffe06067810 */ /* 0x002fcc0007ffe0ff */
[----:B------:R-:W1:Y:S02]  /*1210*/  F2I.FTZ.U32.TRUNC.NTZ R7, R6 ;  /* 0x0000000600077305 */ /* 0x000e64000021f000 */
[----:B-1----:R-:W-:Y:S01]  /*1220*/  IMAD.MOV R3, RZ, RZ, -R7 ;  /* 0x000000ffff037224 */ /* 0x002fe200078e0a07 */
[----:B------:R-:W-:-:S03]  /*1230*/  MOV R6, RZ ;  /* 0x000000ff00067202 */ /* 0x000fc60000000f00 */
[----:B------:R-:W-:Y:S01]  /*1240*/  IMAD R4, R3, R0, RZ ;  /* 0x0000000003047224 */ /* 0x000fe200078e02ff */
[----:B------:R-:W-:-:S03]  /*1250*/  IABS R3, R10 ;  /* 0x0000000a00037213 */ /* 0x000fc60000000000 */
[----:B------:R-:W-:-:S04]  /*1260*/  IMAD.HI.U32 R5, R7, R4, R6 ;  /* 0x0000000407057227 */ /* 0x000fc800078e0006 */
[----:B------:R-:W-:-:S04]  /*1270*/  IMAD.MOV.U32 R4, RZ, RZ, R3 ;  /* 0x000000ffff047224 */ /* 0x000fc800078e0003 */
[----:B------:R-:W-:-:S05]  /*1280*/  IMAD.HI.U32 R5, R5, R4, RZ ;  /* 0x0000000405057227 */ /* 0x000fca00078e00ff */
[----:B------:R-:W-:-:S05]  /*1290*/  IADD3 R3, -R5, RZ, RZ ;  /* 0x000000ff05037210 */ /* 0x000fca0007ffe1ff */
[----:B------:R-:W-:-:S05]  /*12a0*/  IMAD R3, R0, R3, R4 ;  /* 0x0000000300037224 */ /* 0x000fca00078e0204 */
[----:B------:R-:W-:-:S13]  /*12b0*/  ISETP.GT.U32.AND P1, PT, R0, R3, PT ;  /* 0x000000030000720c */ /* 0x000fda0003f24070 */
[----:B------:R-:W-:Y:S01]  /*12c0*/  @!P1 IMAD.IADD R3, R3, 0x1, -R0 ;  /* 0x0000000103039824 */ /* 0x000fe200078e0a00 */
[----:B------:R-:W-:-:S04]  /*12d0*/  @!P1 IADD3 R5, R5, 0x1, RZ ;  /* 0x0000000105059810 */ /* 0x000fc80007ffe0ff */
[----:B------:R-:W-:Y:S02]  /*12e0*/  ISETP.GE.U32.AND P2, PT, R3, R0, PT ;  /* 0x000000000300720c */ /* 0x000fe40003f46070 */
[----:B------:R-:W-:-:S04]  /*12f0*/  LOP3.LUT R0, R10, c[0x0][0x1c8], RZ, 0x3c, !PT ;  /* 0x000072000a007a12 */ /* 0x000fc800078e3cff */
[----:B------:R-:W-:Y:S01]  /*1300*/  ISETP.GE.AND P1, PT, R0, RZ, PT ;  /* 0x000000ff0000720c */ /* 0x000fe20003f26270 */
[----:B------:R-:W-:-:S04]  /*1310*/  IMAD R0, R2, c[0x0][0x198], RZ ;  /* 0x0000660002007a24 */ /* 0x000fc800078e02ff */
[----:B------:R-:W-:Y:S02]  /*1320*/  IMAD R0, R42, c[0x0][0x19c], R0 ;  /* 0x000067002a007a24 */ /* 0x000fe400078e0200 */
[----:B------:R-:W-:Y:S02]  /*1330*/  @P2 IADD3 R5, R5, 0x1, RZ ;  /* 0x0000000105052810 */ /* 0x000fe40007ffe0ff */
[----:B------:R-:W-:-:S04]  /*1340*/  ISETP.NE.AND P2, PT, RZ, c[0x0][0x1c8], PT ;  /* 0x00007200ff007a0c */ /* 0x000fc80003f45270 */
[----:B------:R-:W-:-:S09]  /*1350*/  @!P1 IMAD.MOV R5, RZ, RZ, -R5 ;  /* 0x000000ffff059224 */ /* 0x000fd200078e0a05 */
[----:B------:R-:W-:-:S04]  /*1360*/  @!P2 LOP3.LUT R5, RZ, c[0x0][0x1c8], RZ, 0x33, !PT ;  /* 0x00007200ff05aa12 */ /* 0x000fc800078e33ff */
[----:B------:R-:W-:Y:S02]  /*1370*/  SHF.R.S32.HI R8, RZ, 0x1f, R5 ;  /* 0x0000001fff087819 */ /* 0x000fe40000011405 */
[----:B--2---:R-:W-:Y:S01]  /*1380*/  SHF.R.S32.HI R14, RZ, 0x1f, R12 ;  /* 0x0000001fff0e7819 */ /* 0x004fe2000001140c */
[----:B------:R-:W-:-:S04]  /*1390*/  IMAD.WIDE.U32 R6, R12, c[0x0][0x180], RZ ;  /* 0x000060000c067a25 */ /* 0x000fc800078e00ff */
[C---:B------:R-:W-:Y:S02]  /*13a0*/  IMAD R3, R14.reuse, c[0x0][0x180], RZ ;  /* 0x000060000e037a24 */ /* 0x040fe400078e02ff */
[----:B------:R-:W-:Y:S02]  /*13b0*/  IMAD R14, R14, c[0x0][0x188], RZ ;  /* 0x000062000e0e7a24 */ /* 0x000fe400078e02ff */
[C---:B------:R-:W-:Y:S02]  /*13c0*/  IMAD R3, R12.reuse, c[0x0][0x184], R3 ;  /* 0x000061000c037a24 */ /* 0x040fe400078e0203 */
[C---:B------:R-:W-:Y:S02]  /*13d0*/  IMAD R14, R12.reuse, c[0x0][0x18c], R14 ;  /* 0x000063000c0e7a24 */ /* 0x040fe400078e020e */
[----:B------:R-:W-:Y:S01]  /*13e0*/  IMAD.WIDE.U32 R12, R12, c[0x0][0x188], RZ ;  /* 0x000062000c0c7a25 */ /* 0x000fe200078e00ff */
[----:B------:R-:W-:-:S03]  /*13f0*/  IADD3 R7, R7, R3, RZ ;  /* 0x0000000307077210 */ /* 0x000fc60007ffe0ff */
[----:B------:R-:W-:Y:S01]  /*1400*/  IMAD.IADD R14, R13, 0x1, R14 ;  /* 0x000000010d0e7824 */ /* 0x000fe200078e020e */
[----:B------:R-:W-:Y:S01]  /*1410*/  MOV R24, R12 ;  /* 0x0000000c00187202 */ /* 0x000fe20000000f00 */
[----:B------:R-:W-:-:S04]  /*1420*/  IMAD.WIDE.U32 R22, R42, c[0x0][0x198], R6 ;  /* 0x000066002a167a25 */ /* 0x000fc800078e0006 */
[----:B------:R-:W-:Y:S02]  /*1430*/  IMAD.IADD R23, R23, 0x1, R0 ;  /* 0x0000000117177824 */ /* 0x000fe400078e0200 */
[----:B------:R-:W-:Y:S02]  /*1440*/  IMAD R7, R8, c[0x0][0x1b0], RZ ;  /* 0x00006c0008077a24 */ /* 0x000fe400078e02ff */
[----:B------:R-:W-:-:S04]  /*1450*/  IMAD.WIDE.U32 R22, R5, c[0x0][0x1b0], R22 ;  /* 0x00006c0005167a25 */ /* 0x000fc800078e0016 */
[----:B------:R-:W-:-:S05]  /*1460*/  IMAD R7, R5, c[0x0][0x1b4], R7 ;  /* 0x00006d0005077a24 */ /* 0x000fca00078e0207 */
[----:B------:R-:W-:Y:S01]  /*1470*/  IADD3 R7, R23, R7, RZ ;  /* 0x0000000717077210 */ /* 0x000fe20007ffe0ff */
[----:B------:R-:W-:Y:S05]  /*1480*/  BRA `(.L_x_1557) ;  /* 0x000004a000007947 */ /* 0x000fea0003800000 */
.L_x_1556:
[----:B------:R-:W-:-:S13]  /*1490*/  ISETP.NE.AND P4, PT, R14, -0x1, PT ;  /* 0xffffffff0e00780c */ /* 0x000fda0003f85270 */
        /* <DEDUP_REMOVED lines=12> */
[----:B------:R-:W-:Y:S02]  /*1560*/  IADD3 R5, R7, R4, RZ ;  /* 0x0000000407057210 */ /* 0x000fe40007ffe0ff */
[----:B------:R-:W-:-:S05]  /*1570*/  MOV R4, R6 ;  /* 0x0000000600047202 */ /* 0x000fca0000000f00 */
[----:B------:R-:W-:-:S05]  /*1580*/  IMAD.WIDE.U32 R4, R0, c[0x0][0x180], R4 ;  /* 0x0000600000047a25 */ /* 0x000fca00078e0004 */
[----:B------:R-:W-:Y:S02]  /*1590*/  IADD3 R6, R5, R2, RZ ;  /* 0x0000000205067210 */ /* 0x000fe40007ffe0ff */
[----:B------:R-:W-:Y:S02]  /*15a0*/  MOV R7, R4 ;  /* 0x0000000400077202 */ /* 0x000fe40000000f00 */
.L_x_1558:
[----:B------:R-:W-:Y:S02]  /*15b0*/  IABS R5, c[0x0][0x1c8] ;  /* 0x0000720000057a13 */ /* 0x000fe40000000000 */
[-C--:B------:R-:W-:Y:S02]  /*15c0*/  LOP3.LUT R7, R7, R6.reuse, RZ, 0x3c, !PT ;  /* 0x0000000607077212 */ /* 0x080fe400078e3cff */
[----:B------:R-:W1:Y:S01]  /*15d0*/  I2F.RP R8, R5 ;  /* 0x0000000500087306 */ /* 0x000e620000209400 */
[----:B------:R-:W-:Y:S02]  /*15e0*/  LEA R42, R37, 0xffffff80, 0x7 ;  /* 0xffffff80252a7811 */ /* 0x000fe400078e38ff */
[----:B------:R-:W-:Y:S02]  /*15f0*/  LOP3.LUT R6, R7, R6, RZ, 0x3c, !PT ;  /* 0x0000000607067212 */ /* 0x000fe400078e3cff */
[----:B------:R-:W-:-:S02]  /*1600*/  @P4 IADD3 R14, R3, R14, RZ ;  /* 0x0000000e030e4210 */ /* 0x000fc40007ffe0ff */
[----:B------:R-:W-:-:S03]  /*1610*/  LOP3.LUT R7, R7, R6, RZ, 0x3c, !PT ;  /* 0x0000000607077212 */ /* 0x000fc600078e3cff */
[----:B------:R-:W-:-:S04]  /*1620*/  @P4 IMAD.WIDE.U32 R24, R14, c[0x0][0x1a0], RZ ;  /* 0x000068000e184a25 */ /* 0x000fc800078e00ff */
[----:B------:R-:W-:Y:S01]  /*1630*/  IMAD.WIDE.U32 R6, R42, c[0x0][0x198], R6 ;  /* 0x000066002a067a25 */ /* 0x000fe200078e0006 */
[----:B-1----:R-:W1:Y:S03]  /*1640*/  MUFU.RCP R8, R8 ;  /* 0x0000000800087308 */ /* 0x002e660000001000 */
[----:B------:R-:W-:Y:S01]  /*1650*/  @P4 IMAD R14, R14, c[0x0][0x1a4], R25 ;  /* 0x000069000e0e4a24 */ /* 0x000fe200078e0219 */
[----:B------:R-:W-:Y:S02]  /*1660*/  MOV R12, R6 ;  /* 0x00000006000c7202 */ /* 0x000fe40000000f00 */
[----:B-1----:R-:W-:-:S04]  /*1670*/  IADD3 R8, R8, 0xffffffe, RZ ;  /* 0x0ffffffe08087810 */ /* 0x002fc80007ffe0ff */
[----:B------:R-:W1:Y:S02]  /*1680*/  F2I.FTZ.U32.TRUNC.NTZ R9, R8 ;  /* 0x0000000800097305 */ /* 0x000e64000021f000 */
[----:B-1----:R-:W-:Y:S02]  /*1690*/  IMAD.MOV R2, RZ, RZ, -R9 ;  /* 0x000000ffff027224 */ /* 0x002fe400078e0a09 */
[----:B------:R-:W-:Y:S02]  /*16a0*/  IMAD.MOV.U32 R8, RZ, RZ, RZ ;  /* 0x000000ffff087224 */ /* 0x000fe400078e00ff */
[----:B------:R-:W-:Y:S01]  /*16b0*/  IMAD R4, R2, R5, RZ ;  /* 0x0000000502047224 */ /* 0x000fe200078e02ff */
[----:B------:R-:W-:-:S03]  /*16c0*/  IABS R2, R10 ;  /* 0x0000000a00027213 */ /* 0x000fc60000000000 */
[----:B------:R-:W-:Y:S01]  /*16d0*/  IMAD.HI.U32 R4, R9, R4, R8 ;  /* 0x0000000409047227 */ /* 0x000fe200078e0008 */
[----:B------:R-:W-:-:S05]  /*16e0*/  MOV R8, R2 ;  /* 0x0000000200087202 */ /* 0x000fca0000000f00 */
        /* <DEDUP_REMOVED lines=8> */
[----:B------:R-:W-:-:S04]  /*1770*/  LOP3.LUT R2, R10, c[0x0][0x1c8], RZ, 0x3c, !PT ;  /* 0x000072000a027a12 */ /* 0x000fc800078e3cff */
[----:B------:R-:W-:Y:S02]  /*1780*/  ISETP.GE.AND P2, PT, R2, RZ, PT ;  /* 0x000000ff0200720c */ /* 0x000fe40003f46270 */
[----:B------:R-:W-:-:S05]  /*1790*/  SHF.R.S32.HI R2, RZ, 0x1f, R42 ;  /* 0x0000001fff027819 */ /* 0x000fca000001142a */
[----:B------:R-:W-:-:S04]  /*17a0*/  @P3 IADD3 R4, R4, 0x1, RZ ;  /* 0x0000000104043810 */ /* 0x000fc80007ffe0ff */
[----:B------:R-:W-:Y:S01]  /*17b0*/  MOV R5, R4 ;  /* 0x0000000400057202 */ /* 0x000fe20000000f00 */
[----:B------:R-:W-:-:S04]  /*17c0*/  IMAD R4, R2, c[0x0][0x198], RZ ;  /* 0x0000660002047a24 */ /* 0x000fc800078e02ff */
[----:B------:R-:W-:Y:S01]  /*17d0*/  @!P2 IMAD.MOV R5, RZ, RZ, -R5 ;  /* 0x000000ffff05a224 */ /* 0x000fe200078e0a05 */
[----:B------:R-:W-:Y:S01]  /*17e0*/  @!P1 LOP3.LUT R5, RZ, c[0x0][0x1c8], RZ, 0x33, !PT ;  /* 0x00007200ff059a12 */ /* 0x000fe200078e33ff */
[----:B------:R-:W-:-:S03]  /*17f0*/  IMAD R4, R42, c[0x0][0x19c], R4 ;  /* 0x000067002a047a24 */ /* 0x000fc600078e0204 */
[----:B------:R-:W-:Y:S01]  /*1800*/  SHF.R.S32.HI R8, RZ, 0x1f, R5 ;  /* 0x0000001fff087819 */ /* 0x000fe20000011405 */
[----:B------:R-:W-:-:S04]  /*1810*/  IMAD.IADD R13, R7, 0x1, R4 ;  /* 0x00000001070d7824 */ /* 0x000fc800078e0204 */
[----:B------:R-:W-:Y:S02]  /*1820*/  IMAD R7, R8, c[0x0][0x1b0], RZ ;  /* 0x00006c0008077a24 */ /* 0x000fe400078e02ff */
[----:B------:R-:W-:-:S04]  /*1830*/  IMAD.WIDE.U32 R12, R5, c[0x0][0x1b0], R12 ;  /* 0x00006c00050c7a25 */ /* 0x000fc800078e000c */
[----:B------:R-:W-:Y:S02]  /*1840*/  IMAD R7, R5, c[0x0][0x1b4], R7 ;  /* 0x00006d0005077a24 */ /* 0x000fe400078e0207 */
[----:B------:R-:W-:-:S03]  /*1850*/  IMAD.MOV.U32 R22, RZ, RZ, R12 ;  /* 0x000000ffff167224 */ /* 0x000fc600078e000c */
[----:B------:R-:W-:Y:S01]  /*1860*/  IADD3 R7, R13, R7, RZ ;  /* 0x000000070d077210 */ /* 0x000fe20007ffe0ff */
        /* <DEDUP_REMOVED lines=11> */
[----:B------:R-:W-:Y:S02]  /*1920*/  MOV R24, R12 ;  /* 0x0000000c00187202 */ /* 0x000fe40000000f00 */
.L_x_1557:
[----:B------:R-:W-:Y:S01]  /*1930*/  ISETP.NE.AND P1, PT, R15, -0x1, PT ;  /* 0xffffffff0f00780c */ /* 0x000fe20003f25270 */
[----:B------:R-:W-:Y:S01]  /*1940*/  IMAD R8, R8, c[0x0][0x1b8], RZ ;  /* 0x00006e0008087a24 */ /* 0x000fe200078e02ff */
[----:B-----5:R-:W-:Y:S01]  /*1950*/  SHF.R.S32.HI R0, RZ, 0x1f, R125 ;  /* 0x0000001fff007819 */ /* 0x020fe2000001147d */
[----:B------:R-:W-:Y:S01]  /*1960*/  BSSY B0, `(.L_x_1559) ;  /* 0x0000060000007945 */ /* 0x000fe20003800000 */
[----:B------:R-:W-:Y:S01]  /*1970*/  IADD3 R223, -R127, R128, RZ ;  /* 0x000000807fdf7210 */ /* 0x000fe20007ffe1ff */
[----:B------:R-:W-:Y:S01]  /*1980*/  IMAD R8, R5, c[0x0][0x1bc], R8 ;  /* 0x00006f0005087a24 */ /* 0x000fe200078e0208 */
[CC--:B------:R-:W-:Y:S02]  /*1990*/  LEA.HI R3, R0.reuse, R125.reuse, RZ, 0x3 ;  /* 0x0000007d00037211 */ /* 0x0c0fe400078f18ff */
[----:B------:R-:W-:-:S02]  /*19a0*/  LEA.HI R4, R0, R125, RZ, 0x4 ;  /* 0x0000007d00047211 */ /* 0x000fc400078f20ff */
[----:B------:R-:W-:Y:S02]  /*19b0*/  SHF.R.S32.HI R16, RZ, 0x3, R3 ;  /* 0x00000003ff107819 */ /* 0x000fe40000011403 */
[----:B------:R-:W-:Y:S01]  /*19c0*/  LOP3.LUT R3, R3, 0xfffffff8, RZ, 0xc0, !PT ;  /* 0xfffffff803037812 */ /* 0x000fe200078ec0ff */
[C---:B------:R-:W-:Y:S01]  /*19d0*/  @P1 IMAD.WIDE.U32 R12, R15.reuse, c[0x0][0x190], RZ ;  /* 0x000064000f0c1a25 */ /* 0x040fe200078e00ff */
[----:B------:R-:W-:Y:S02]  /*19e0*/  @!P1 SHF.R.S32.HI R9, RZ, 0x1f, R232 ;  /* 0x0000001fff099819 */ /* 0x000fe400000114e8 */
[CC--:B------:R-:W-:Y:S01]  /*19f0*/  LEA.HI R11, R0.reuse, R125.reuse, RZ, 0x6 ;  /* 0x0000007d000b7211 */ /* 0x0c0fe200078f30ff */
[----:B------:R-:W-:Y:S01]  /*1a00*/  @P1 IMAD R15, R15, c[0x0][0x194], R13 ;  /* 0x000065000f0f1a24 */ /* 0x000fe200078e020d */
[----:B------:R-:W-:Y:S01]  /*1a10*/  SHF.R.S32.HI R17, RZ, 0x1f, R16 ;  /* 0x0000001fff117819 */ /* 0x000fe20000011410 */
[----:B------:R-:W-:Y:S01]  /*1a20*/  @!P1 IMAD R9, R9, c[0x0][0x178], RZ ;  /* 0x00005e0009099a24 */ /* 0x000fe200078e02ff */
[----:B------:R-:W-:Y:S01]  /*1a30*/  LEA.HI R126, R0, R125, RZ, 0x5 ;  /* 0x0000007d007e7211 */ /* 0x000fe200078f28ff */
[----:B------:R-:W-:-:S02]  /*1a40*/  @P1 IMAD.MOV.U32 R6, RZ, RZ, R12 ;  /* 0x000000ffff061224 */ /* 0x000fc400078e000c */
[----:B------:R-:W-:-:S04]  /*1a50*/  @!P1 IMAD.WIDE.U32 R12, R232, c[0x0][0x178], RZ ;  /* 0x00005e00e80c9a25 */ /* 0x000fc800078e00ff */
[----:B------:R-:W-:Y:S02]  /*1a60*/  @!P1 IMAD R9, R232, c[0x0][0x17c], R9 ;  /* 0x00005f00e8099a24 */ /* 0x000fe400078e0209 */
[----:B------:R-:W-:Y:S02]  /*1a70*/  IMAD.IADD R3, R125, 0x1, -R3 ;  /* 0x000000017d037824 */ /* 0x000fe400078e0a03 */
[----:B------:R-:W-:Y:S01]  /*1a80*/  @!P1 IMAD.IADD R15, R13, 0x1, R9 ;  /* 0x000000010d0f9824 */ /* 0x000fe200078e0209 */
[----:B------:R-:W-:Y:S01]  /*1a90*/  LOP3.LUT R13, R4, 0xfffffff0, RZ, 0xc0, !PT ;  /* 0xfffffff0040d7812 */ /* 0x000fe200078ec0ff */
[----:B------:R-:W-:Y:S01]  /*1aa0*/  IMAD.SHL.U32 R231, R3, 0x8, RZ ;  /* 0x0000000803e77824 */ /* 0x000fe200078e00ff */
[----:B------:R-:W-:Y:S01]  /*1ab0*/  SHF.L.U32 R9, R16, 0x6, RZ ;  /* 0x0000000610097819 */ /* 0x000fe200000006ff */
[----:B------:R-:W-:Y:S01]  /*1ac0*/  @!P1 IMAD.MOV.U32 R6, RZ, RZ, R12 ;  /* 0x000000ffff069224 */ /* 0x000fe200078e000c */
[----:B------:R-:W-:Y:S01]  /*1ad0*/  SHF.R.S32.HI R4, RZ, 0x4, R4 ;  /* 0x00000004ff047819 */ /* 0x000fe20000011404 */
[----:B------:R-:W-:Y:S01]  /*1ae0*/  IMAD.IADD R13, R125, 0x1, -R13 ;  /* 0x000000017d0d7824 */ /* 0x000fe200078e0a0d */
[----:B------:R-:W-:Y:S01]  /*1af0*/  IADD3 R24, P2, R231, R24, RZ ;  /* 0x00000018e7187210 */ /* 0x000fe20007f5e0ff */
[----:B------:R-:W-:Y:S01]  /*1b00*/  IMAD.SHL.U32 R230, R11, 0x8, RZ ;  /* 0x000000080be67824 */ /* 0x000fe200078e00ff */
[----:B------:R-:W-:Y:S01]  /*1b10*/  SHF.R.S32.HI R18, RZ, 0x1f, R231 ;  /* 0x0000001fff127819 */ /* 0x000fe200000114e7 */
[----:B------:R-:W-:Y:S01]  /*1b20*/  IMAD.MOV.U32 R0, RZ, RZ, 0x20 ;  /* 0x00000020ff007424 */ /* 0x000fe200078e00ff */
[----:B------:R-:W-:Y:S01]  /*1b30*/  SHF.R.S32.HI R19, RZ, 0x1f, R13 ;  /* 0x0000001fff137819 */ /* 0x000fe2000001140d */
[----:B------:R-:W-:Y:S01]  /*1b40*/  IMAD.WIDE R20, R20, 0x40, R16 ;  /* 0x0000004014147825 */ /* 0x000fe200078e0210 */
[----:B------:R-:W-:-:S02]  /*1b50*/  LOP3.LUT R9, R9, 0x1c0, RZ, 0xc0, !PT ;  /* 0x000001c009097812 */ /* 0x000fc400078ec0ff */
[----:B------:R-:W-:Y:S01]  /*1b60*/  IADD3 R22, P3, R231, R22, RZ ;  /* 0x00000016e7167210 */ /* 0x000fe20007f7e0ff */
[----:B------:R-:W-:Y:S01]  /*1b70*/  IMAD.X R25, R18, 0x1, R14, P2 ;  /* 0x0000000112197824 */ /* 0x000fe200010e060e */
[----:B------:R-:W-:Y:S02]  /*1b80*/  LEA.HI R14, R19, R13, RZ, 0x3 ;  /* 0x0000000d130e7211 */ /* 0x000fe400078f18ff */
[----:B------:R-:W-:Y:S01]  /*1b90*/  IADD3 R6, P1, R231, R6, RZ ;  /* 0x00000006e7067210 */ /* 0x000fe20007f3e0ff */
[----:B------:R-:W-:Y:S01]  /*1ba0*/  IMAD.WIDE.U32 R24, R5, c[0x0][0x1b8], R24 ;  /* 0x00006e0005187a25 */ /* 0x000fe200078e0018 */
[----:B------:R-:W-:Y:S02]  /*1bb0*/  LOP3.LUT R12, R9, 0x38, R231, 0xf8, !PT ;  /* 0x00000038090c7812 */ /* 0x000fe400078ef8e7 */
[----:B------:R-:W-:Y:S02]  /*1bc0*/  LOP3.LUT R11, R14, 0xfffffff8, RZ, 0xc0, !PT ;  /* 0xfffffff80e0b7812 */ /* 0x000fe400078ec0ff */
[----:B------:R-:W-:-:S02]  /*1bd0*/  SHF.R.U32.HI R9, RZ, 0x3, R9 ;  /* 0x00000003ff097819 */ /* 0x000fc40000011609 */
[C---:B------:R-:W-:Y:S01]  /*1be0*/  IADD3.X R23, R18.reuse, R7, RZ, P3, !PT ;  /* 0x0000000712177210 */ /* 0x040fe20001ffe4ff */
[----:B------:R-:W-:Y:S01]  /*1bf0*/  IMAD.X R7, R18, 0x1, R15, P1 ;  /* 0x0000000112077824 */ /* 0x000fe200008e060f */
[----:B------:R-:W-:Y:S01]  /*1c00*/  LOP3.LUT R12, R12, R9, RZ, 0x3c, !PT ;  /* 0x000000090c0c7212 */ /* 0x000fe200078e3cff */
[----:B------:R-:W-:Y:S01]  /*1c10*/  IMAD.IADD R13, R13, 0x1, -R11 ;  /* 0x000000010d0d7824 */ /* 0x000fe200078e0a0b */
[C---:B------:R-:W-:Y:S01]  /*1c20*/  IADD3 R42, P1, R16.reuse, R42, RZ ;  /* 0x0000002a102a7210 */ /* 0x040fe20007f3e0ff */
[C---:B------:R-:W-:Y:S01]  /*1c30*/  IMAD R11, R17.reuse, c[0x0][0x198], RZ ;  /* 0x00006600110b7a24 */ /* 0x040fe200078e02ff */
[----:B------:R-:W-:Y:S01]  /*1c40*/  SHF.R.S32.HI R9, RZ, 0x1f, R10 ;  /* 0x0000001fff097819 */ /* 0x000fe2000001140a */
[C---:B------:R-:W-:Y:S01]  /*1c50*/  IMAD.WIDE.U32 R22, R16.reuse, c[0x0][0x198], R22 ;  /* 0x0000660010167a25 */ /* 0x040fe200078e0016 */
[----:B------:R-:W-:Y:S02]  /*1c60*/  IADD3.X R2, R17, R2, RZ, P1, !PT ;  /* 0x0000000211027210 */ /* 0x000fe40000ffe4ff */
[----:B------:R-:W-:Y:S01]  /*1c70*/  R2P PR, R13, 0x6 ;  /* 0x000000060d007804 */ /* 0x000fe20000000000 */
[----:B------:R-:W-:Y:S01]  /*1c80*/  IMAD R9, R9, c[0x0][0x1a8], RZ ;  /* 0x00006a0009097a24 */ /* 0x000fe200078e02ff */
[----:B------:R-:W-:Y:S01]  /*1c90*/  ISETP.GE.AND P3, PT, R16, R223, PT ;  /* 0x000000df1000720c */ /* 0x000fe20003f66270 */
[----:B------:R-:W-:Y:S01]  /*1ca0*/  IMAD R2, R2, c[0x0][0x1a0], RZ ;  /* 0x0000680002027a24 */ /* 0x000fe200078e02ff */
[----:B------:R-:W-:Y:S01]  /*1cb0*/  LOP3.LUT R230, R12, 0xfffffe00, R230, 0xf8, !PT ;  /* 0xfffffe000ce67812 */ /* 0x000fe200078ef8e6 */
[----:B------:R-:W-:Y:S01]  /*1cc0*/  IMAD R18, R10, c[0x0][0x1ac], R9 ;  /* 0x00006b000a127a24 */ /* 0x000fe200078e0209 */
[----:B------:R-:W-:Y:S01]  /*1cd0*/  LOP3.LUT R15, R126, 0xffffffe0, RZ, 0xc0, !PT ;  /* 0xffffffe07e0f7812 */ /* 0x000fe200078ec0ff */
[----:B------:R-:W-:Y:S01]  /*1ce0*/  IMAD.IADD R9, R25, 0x1, R8 ;  /* 0x0000000119097824 */ /* 0x000fe200078e0208 */
[----:B------:R-:W-:Y:S01]  /*1cf0*/  MOV R8, R24 ;  /* 0x0000001800087202 */ /* 0x000fe20000000f00 */
[----:B------:R-:W-:Y:S01]  /*1d00*/  IMAD R133, R16, c[0x0][0x19c], R11 ;  /* 0x0000670010857a24 */ /* 0x000fe200078e020b */
[----:B------:R-:W-:Y:S01]  /*1d10*/  SHF.R.S32.HI R126, RZ, 0x5, R126 ;  /* 0x00000005ff7e7819 */ /* 0x000fe2000001147e */
[----:B------:R-:W-:Y:S01]  /*1d20*/  IMAD R36, R42, c[0x0][0x1a4], R2 ;  /* 0x000069002a247a24 */ /* 0x000fe200078e0202 */
[----:B------:R-:W-:Y:S01]  /*1d30*/  IADD3 R40, R231, 0x40, RZ ;  /* 0x00000040e7287810 */ /* 0x000fe20007ffe0ff */
[----:B------:R-:W-:Y:S01]  /*1d40*/  IMAD.WIDE.U32 R10, R10, c[0x0][0x1a8], R6 ;  /* 0x00006a000a0a7a25 */ /* 0x000fe200078e0006 */
[----:B------:R-:W-:-:S03]  /*1d50*/  SEL R0, R0, 0xffffffe0, !P2 ;  /* 0xffffffe000007807 */ /* 0x000fc60005000000 */
[----:B------:R-:W-:Y:S01]  /*1d60*/  IMAD.MOV.U32 R2, RZ, RZ, 0x10 ;  /* 0x00000010ff027424 */ /* 0x000fe200078e00ff */
[----:B------:R-:W-:Y:S01]  /*1d70*/  IADD3 R19, R11, R18, RZ ;  /* 0x000000120b137210 */ /* 0x000fe20007ffe0ff */
[----:B------:R-:W-:-:S03]  /*1d80*/  IMAD.WIDE.U32 R42, R42, c[0x0][0x1a0], R8 ;  /* 0x000068002a2a7a25 */ /* 0x000fc600078e0008 */
[----:B------:R-:W-:Y:S01]  /*1d90*/  SEL R2, R2, 0xfffffff0, !P1 ;  /* 0xfffffff002027807 */ /* 0x000fe20004800000 */
[----:B------:R-:W-:Y:S02]  /*1da0*/  IMAD.IADD R133, R23, 0x1, R133 ;  /* 0x0000000117857824 */ /* 0x000fe400078e0285 */
[----:B------:R-:W-:Y:S02]  /*1db0*/  IMAD.MOV.U32 R134, RZ, RZ, R22 ;  /* 0x000000ffff867224 */ /* 0x000fe400078e0016 */
[----:B------:R-:W-:Y:S02]  /*1dc0*/  IMAD.IADD R15, R125, 0x1, -R15 ;  /* 0x000000017d0f7824 */ /* 0x000fe400078e0a0f */
[----:B------:R-:W-:Y:S02]  /*1dd0*/  IMAD.SHL.U32 R230, R230, 0x2, RZ ;  /* 0x00000002e6e67824 */ /* 0x000fe400078e00ff */
[----:B------:R-:W-:Y:S01]  /*1de0*/  IMAD.IADD R36, R43, 0x1, R36 ;  /* 0x000000012b247824 */ /* 0x000fe200078e0224 */
[----:B------:R-:W-:Y:S05]  /*1df0*/  @P3 BRA `(.L_x_1560) ;  /* 0x0000016000003947 */ /* 0x000fea0003800000 */
[----:B------:R-:W-:Y:S01]  /*1e00*/  ISETP.GE.AND P3, PT, R231, c[0x0][0x220], PT ;  /* 0x00008800e7007a0c */ /* 0x000fe20003f66270 */
[----:B------:R-:W-:Y:S01]  /*1e10*/  IMAD R5, R21, c[0x0][0x190], RZ ;  /* 0x0000640015057a24 */ /* 0x000fe200078e02ff */
[----:B------:R-:W-:Y:S01]  /*1e20*/  ISETP.GE.AND P2, PT, R40, c[0x0][0x220], PT ;  /* 0x0000880028007a0c */ /* 0x000fe20003f46270 */
[----:B------:R-:W-:-:S02]  /*1e30*/  IMAD.MOV.U32 R18, RZ, RZ, R10 ;  /* 0x000000ffff127224 */ /* 0x000fc400078e000a */
        /* <DEDUP_REMOVED lines=18> */
.L_x_1560:
[----:B------:R-:W-:Y:S05]  /*1f60*/  BSYNC B0 ;  /* 0x0000000000007941 */ /* 0x000fea0003800000 */
.L_x_1559:
        /* <DEDUP_REMOVED lines=29> */
.L_x_1562:
[----:B------:R-:W-:Y:S05]  /*2140*/  BSYNC B0 ;  /* 0x0000000000007941 */ /* 0x000fea0003800000 */
.L_x_1561:
[----:B------:R-:W-:Y:S01]  /*2150*/  IADD3 R6, R16, 0x20, RZ ;  /* 0x0000002010067810 */ /* 0x000fe20007ffe0ff */
[----:B------:R-:W-:Y:S03]  /*2160*/  BSSY B0, `(.L_x_1563) ;  /* 0x000001c000007945 */ /* 0x000fe60003800000 */
[----:B------:R-:W-:-:S13]  /*2170*/  ISETP.GE.AND P1, PT, R6, R223, PT ;  /* 0x000000df0600720c */ /* 0x000fda0003f26270 */
[----:B------:R-:W-:Y:S05]  /*2180*/  @P1 BRA `(.L_x_1564) ;  /* 0x0000019000001947 */ /* 0x000fea0003800000 */
[----:B-1----:R-:W-:Y:S01]  /*2190*/  IADD3 R8, P1, R20, 0x20, RZ ;  /* 0x0000002014087810 */ /* 0x002fe20007f3e0ff */
        /* <DEDUP_REMOVED lines=24> */
.L_x_1564:
[----:B------:R-:W-:Y:S05]  /*2320*/  BSYNC B0 ;  /* 0x0000000000007941 */ /* 0x000fea0003800000 */
.L_x_1563:
[----:B------:R-:W-:Y:S01]  /*2330*/  IADD3 R12, R16, 0x30, RZ ;  /* 0x00000030100c7810 */ /* 0x000fe20007ffe0ff */
[----:B------:R-:W-:Y:S03]  /*2340*/  BSSY B0, `(.L_x_1565) ;  /* 0x000001b000007945 */ /* 0x000fe60003800000 */
[----:B------:R-:W-:-:S13]  /*2350*/  ISETP.GE.AND P1, PT, R12, R223, PT ;  /* 0x000000df0c00720c */ /* 0x000fda0003f26270 */
[----:B------:R-:W-:Y:S05]  /*2360*/  @P1 BRA `(.L_x_1566) ;  /* 0x0000018000001947 */ /* 0x000fea0003800000 */
[----:B-1----:R-:W-:Y:S02]  /*2370*/  IADD3 R8, P1, R20, 0x30, RZ ;  /* 0x0000003014087810 */ /* 0x002fe40007f3e0ff */
        /* <DEDUP_REMOVED lines=23> */
.L_x_1566:
[----:B------:R-:W-:Y:S05]  /*24f0*/  BSYNC B0 ;  /* 0x0000000000007941 */ /* 0x000fea0003800000 */
.L_x_1565:
        /* <DEDUP_REMOVED lines=23> */
.L_x_1568:
[----:B------:R-:W-:Y:S05]  /*2670*/  BSYNC B0 ;  /* 0x0000000000007941 */ /* 0x000fea0003800000 */
.L_x_1567:
[----:B------:R-:W-:Y:S01]  /*2680*/  ISETP.GE.AND P1, PT, R7, R5, PT ;  /* 0x000000050700720c */ /* 0x000fe20003f26270 */
[----:B------:R-:W-:Y:S01]  /*2690*/  IMAD.MOV.U32 R120, RZ, RZ, c[0x0][0x198] ;  /* 0x00006600ff787624 */ /* 0x000fe200078e00ff */
[----:B------:R-:W-:Y:S03]  /*26a0*/  BSSY B0, `(.L_x_1569) ;  /* 0x0000017000007945 */ /* 0x000fe60003800000 */
[C---:B------:R-:W-:Y:S01]  /*26b0*/  IMAD.SHL.U32 R226, R120.reuse, 0x10, RZ ;  /* 0x0000001078e27824 */ /* 0x040fe200078e00ff */
[----:B------:R-:W-:-:S07]  /*26c0*/  SHF.L.U64.HI R225, R120, R227, c[0x0][0x19c] ;  /* 0x0000670078e17619 */ /* 0x000fce00000102e3 */
[----:B------:R-:W-:Y:S05]  /*26d0*/  @P1 BRA `(.L_x_1570) ;  /* 0x0000013000001947 */ /* 0x000fea0003800000 */
[----:B------:R-:W-:Y:S02]  /*26e0*/  ISETP.GE.AND P2, PT, R231, c[0x0][0x220], PT ;  /* 0x00008800e7007a0c */ /* 0x000fe40003f46270 */
[----:B-1----:R-:W-:Y:S02]  /*26f0*/  IADD3 R9, P3, R226, R134, RZ ;  /* 0x00000086e2097210 */ /* 0x002fe40007f7e0ff */
[----:B------:R-:W-:-:S03]  /*2700*/  ISETP.GE.AND P1, PT, R40, c[0x0][0x220], PT ;  /* 0x0000880028007a0c */ /* 0x000fc60003f26270 */
[----:B------:R-:W-:-:S06]  /*2710*/  IMAD.X R8, R225, 0x1, R133, P3 ;  /* 0x00000001e1087824 */ /* 0x000fcc00018e0685 */
        /* <DEDUP_REMOVED lines=15> */
.L_x_1570:
[----:B------:R-:W-:Y:S05]  /*2810*/  BSYNC B0 ;  /* 0x0000000000007941 */ /* 0x000fea0003800000 */
.L_x_1569:
[----:B------:R-:W-:Y:S01]  /*2820*/  ISETP.GE.AND P1, PT, R6, R5, PT ;  /* 0x000000050600720c */ /* 0x000fe20003f26270 */
[----:B------:R-:W-:-:S12]  /*2830*/  BSSY B0, `(.L_x_1571) ;  /* 0x0000016000007945 */ /* 0x000fd80003800000 */
[----:B------:R-:W-:Y:S05]  /*2840*/  @P1 BRA `(.L_x_1572) ;  /* 0x0000014000001947 */ /* 0x000fea0003800000 */
[----:B------:R-:W-:Y:S01]  /*2850*/  ISETP.GE.AND P2, PT, R231, c[0x0][0x220], PT ;  /* 0x00008800e7007a0c */ /* 0x000fe20003f46270 */
[----:B-1----:R-:W-:Y:S01]  /*2860*/  IMAD.MOV.U32 R8, RZ, RZ, c[0x0][0x19c] ;  /* 0x00006700ff087624 */ /* 0x002fe200078e00ff */
        /* <DEDUP_REMOVED lines=18> */
.L_x_1572:
[----:B------:R-:W-:Y:S05]  /*2990*/  BSYNC B0 ;  /* 0x0000000000007941 */ /* 0x000fea0003800000 */
.L_x_1571:
[----:B------:R-:W-:Y:S01]  /*29a0*/  ISETP.GE.AND P1, PT, R12, R5, PT ;  /* 0x000000050c00720c */ /* 0x000fe20003f26270 */
[----:B------:R-:W-:-:S12]  /*29b0*/  BSSY B0, `(.L_x_1573) ;  /* 0x0000019000007945 */ /* 0x000fd80003800000 */
[----:B------:R-:W-:Y:S05]  /*29c0*/  @P1 BRA `(.L_x_1574) ;  /* 0x0000017000001947 */ /* 0x000fea0003800000 */
[----:B------:R-:W-:Y:S01]  /*29d0*/  ISETP.GE.AND P2, PT, R231, c[0x0][0x220], PT ;  /* 0x00008800e7007a0c */ /* 0x000fe20003f46270 */
[----:B-1----:R-:W-:Y:S01]  /*29e0*/  IMAD.MOV.U32 R8, RZ, RZ, R134 ;  /* 0x000000ffff087224 */ /* 0x002fe200078e0086 */
[----:B------:R-:W-:Y:S01]  /*29f0*/  ULDC UR4, c[0x0][0x19c] ;  /* 0x0000670000047ab9 */ /* 0x000fe20000000800 */
[----:B------:R-:W-:Y:S01]  /*2a00*/  IMAD.MOV.U32 R9, RZ, RZ, R133 ;  /* 0x000000ffff097224 */ /* 0x000fe200078e0085 */
[----:B------:R-:W-:Y:S01]  /*2a10*/  UIMAD UR4, UR4, 0x30, URZ ;  /* 0x00000030040478a4 */ /* 0x000fe2000f8e023f */
[----:B------:R-:W-:Y:S02]  /*2a20*/  ISETP.GE.AND P1, PT, R40, c[0x0][0x220], PT ;  /* 0x0000880028007a0c */ /* 0x000fe40003f26270 */
[----:B------:R-:W-:-:S05]  /*2a30*/  IMAD.WIDE.U32 R18, R120, 0x30, R8 ;  /* 0x0000003078127825 */ /* 0x000fca00078e0008 */
[----:B------:R-:W-:Y:S01]  /*2a40*/  IADD3 R8, R19, UR4, RZ ;  /* 0x0000000413087c10 */ /* 0x000fe2000fffe0ff */
[----:B------:R1:W-:Y:S01]  /*2a50*/  @P2 STS.128 [R230+0x5800], RZ ;  /* 0x005800ffe6002388 */ /* 0x0003e20000000c00 */
[----:B------:R-:W-:-:S04]  /*2a60*/  @!P2 LEA R10, P3, R18, c[0x0][0x168], 0x1 ;  /* 0x00005a00120aaa11 */ /* 0x000fc800078608ff */
        /* <DEDUP_REMOVED lines=13> */
.L_x_1574:
[----:B------:R-:W-:Y:S05]  /*2b40*/  BSYNC B0 ;  /* 0x0000000000007941 */ /* 0x000fea0003800000 */
.L_x_1573:
[----:B-1----:R-:W-:Y:S01]  /*2b50*/  IADD3 R11, R16, 0x40, RZ ;  /* 0x00000040100b7810 */ /* 0x002fe20007ffe0ff */
        /* <DEDUP_REMOVED lines=23> */
.L_x_1576:
[----:B------:R-:W-:Y:S05]  /*2cd0*/  BSYNC B0 ;  /* 0x0000000000007941 */ /* 0x000fea0003800000 */
.L_x_1575:
[----:B------:R-:W-:Y:S01]  /*2ce0*/  IADD3 R10, R16, 0x50, RZ ;  /* 0x00000050100a7810 */ /* 0x000fe20007ffe0ff */
[----:B------:R-:W-:Y:S03]  /*2cf0*/  BSSY B0, `(.L_x_1577) ;  /* 0x000001a000007945 */ /* 0x000fe60003800000 */
[----:B------:R-:W-:-:S13]  /*2d00*/  ISETP.GE.AND P1, PT, R10, R5, PT ;  /* 0x000000050a00720c */ /* 0x000fda0003f26270 */
[----:B------:R-:W-:Y:S05]  /*2d10*/  @P1 BRA `(.L_x_1578) ;  /* 0x0000017000001947 */ /* 0x000fea0003800000 */
[----:B------:R-:W-:Y:S01]  /*2d20*/  ISETP.GE.AND P2, PT, R231, c[0x0][0x220], PT ;  /* 0x00008800e7007a0c */ /* 0x000fe20003f46270 */
[----:B------:R-:W-:Y:S01]  /*2d30*/  IMAD.MOV.U32 R8, RZ, RZ, R134 ;  /* 0x000000ffff087224 */ /* 0x000fe200078e0086 */
[----:B------:R-:W-:Y:S01]  /*2d40*/  ULDC UR4, c[0x0][0x19c] ;  /* 0x0000670000047ab9 */ /* 0x000fe20000000800 */
[----:B------:R-:W-:Y:S01]  /*2d50*/  IMAD.MOV.U32 R9, RZ, RZ, R133 ;  /* 0x000000ffff097224 */ /* 0x000fe200078e0085 */
[----:B------:R-:W-:Y:S01]  /*2d60*/  UIMAD UR4, UR4, 0x50, URZ ;  /* 0x00000050040478a4 */ /* 0x000fe2000f8e023f */
[----:B------:R-:W-:Y:S02]  /*2d70*/  ISETP.GE.AND P1, PT, R40, c[0x0][0x220], PT ;  /* 0x0000880028007a0c */ /* 0x000fe40003f26270 */
[----:B------:R-:W-:-:S05]  /*2d80*/  IMAD.WIDE.U32 R20, R120, 0x50, R8 ;  /* 0x0000005078147825 */ /* 0x000fca00078e0008 */
[----:B------:R-:W-:Y:S01]  /*2d90*/  IADD3 R8, R21, UR4, RZ ;  /* 0x0000000415087c10 */ /* 0x000fe2000fffe0ff */
[----:B------:R2:W-:Y:S01]  /*2da0*/  @P2 STS.128 [R230+0x6800], RZ ;  /* 0x006800ffe6002388 */ /* 0x0005e20000000c00 */
[----:B-1----:R-:W-:-:S04]  /*2db0*/  @!P2 LEA R18, P3, R20, c[0x0][0x168], 0x1 ;  /* 0x00005a001412aa11 */ /* 0x002fc800078608ff */
        /* <DEDUP_REMOVED lines=13> */
.L_x_1578:
[----:B------:R-:W-:Y:S05]  /*2e90*/  BSYNC B0 ;  /* 0x0000000000007941 */ /* 0x000fea0003800000 */
.L_x_1577:
[----:B------:R-:W-:Y:S01]  /*2ea0*/  IADD3 R9, R16, 0x60, RZ ;  /* 0x0000006010097810 */ /* 0x000fe20007ffe0ff */
[----:B------:R-:W-:Y:S03]  /*2eb0*/  BSSY B0, `(.L_x_1579) ;  /* 0x000001a000007945 */ /* 0x000fe60003800000 */
[----:B------:R-:W-:-:S13]  /*2ec0*/  ISETP.GE.AND P1, PT, R9, R5, PT ;  /* 0x000000050900720c */ /* 0x000fda0003f26270 */
[----:B------:R-:W-:Y:S05]  /*2ed0*/  @P1 BRA `(.L_x_1580) ;  /* 0x0000017000001947 */ /* 0x000fea0003800000 */
[----:B------:R-:W-:Y:S01]  /*2ee0*/  ISETP.GE.AND P2, PT, R231, c[0x0][0x220], PT ;  /* 0x00008800e7007a0c */ /* 0x000fe20003f46270 */
[----:B-12---:R-:W-:Y:S01]  /*2ef0*/  IMAD.MOV.U32 R18, RZ, RZ, R134 ;  /* 0x000000ffff127224 */ /* 0x006fe200078e0086 */
        /* <DEDUP_REMOVED lines=21> */
.L_x_1580:
[----:B------:R-:W-:Y:S05]  /*3050*/  BSYNC B0 ;  /* 0x0000000000007941 */ /* 0x000fea0003800000 */
.L_x_1579:
        /* <DEDUP_REMOVED lines=27> */
.L_x_1582:
[----:B------:R-:W-:Y:S05]  /*3210*/  BSYNC B0 ;  /* 0x0000000000007941 */ /* 0x000fea0003800000 */
.L_x_1581:
        /* <DEDUP_REMOVED lines=17> */
[----:B-12---:R-:W-:Y:S01]  /*3330*/  @!P2 IMAD.MOV.U32 R18, RZ, RZ, R136 ;  /* 0x000000ffff12a224 */ /* 0x006fe200078e0088 */
[----:B------:R1:W-:Y:S01]  /*3340*/  @P2 STS.128 [R230+0xc000], RZ ;  /* 0x00c000ffe6002388 */ /* 0x0003e20000000c00 */
[----:B------:R-:W-:-:S05]  /*3350*/  @!P2 IMAD.MOV.U32 R19, RZ, RZ, R135 ;  /* 0x000000ffff13a224 */ /* 0x000fca00078e0087 */
[----:B------:R-:W-:Y:S01]  /*3360*/  @!PT LDS RZ, [RZ] ;  /* 0x00000000fffff984 */ /* 0x000fe20000000800 */
[----:B------:R-:W-:Y:S01]  /*3370*/  @!PT LDS RZ, [RZ] ;  /* 0x00000000fffff984 */ /* 0x000fe20000000800 */
[----:B------:R-:W-:Y:S01]  /*3380*/  @!PT LDS RZ, [RZ] ;  /* 0x00000000fffff984 */ /* 0x000fe20000000800 */
[----:B------:R1:W-:Y:S04]  /*3390*/  @!P2 LDGSTS.E.BYPASS.LTC128B.128 [R230+0xc000], [R18.64] ;  /* 0x0c00000012e6afae */ /* 0x0003e8000b901d4e */
[----:B------:R1:W-:Y:S01]  /*33a0*/  @P1 STS.128 [R230+0x10000], RZ ;  /* 0x010000ffe6001388 */ /* 0x0003e20000000c00 */
[----:B------:R-:W-:Y:S05]  /*33b0*/  @P1 BRA `(.L_x_1584) ;  /* 0x0000006000001947 */ /* 0x000fea0003800000 */
[----:B-1----:R-:W-:Y:S02]  /*33c0*/  MOV R18, R136 ;  /* 0x0000008800127202 */ /* 0x002fe40000000f00 */
[----:B------:R-:W-:-:S05]  /*33d0*/  MOV R19, R135 ;  /* 0x0000008700137202 */ /* 0x000fca0000000f00 */
[----:B------:R-:W-:Y:S01]  /*33e0*/  @!PT LDS RZ, [RZ] ;  /* 0x00000000fffff984 */ /* 0x000fe20000000800 */
[----:B------:R-:W-:Y:S01]  /*33f0*/  @!PT LDS RZ, [RZ] ;  /* 0x00000000fffff984 */ /* 0x000fe20000000800 */
[----:B------:R-:W-:Y:S01]  /*3400*/  @!PT LDS RZ, [RZ] ;  /* 0x00000000fffff984 */ /* 0x000fe20000000800 */
[----:B------:R1:W-:Y:S02]  /*3410*/  LDGSTS.E.BYPASS.LTC128B.128 [R230+0x10000], [R18.64+0x80] ;  /* 0x1000008012e67fae */ /* 0x0003e4000b901d4e */
.L_x_1584:
[----:B------:R-:W-:Y:S05]  /*3420*/  BSYNC B0 ;  /* 0x0000000000007941 */ /* 0x000fea0003800000 */
.L_x_1583:
        /* <DEDUP_REMOVED lines=10> */
[C---:B-12---:R-:W-:Y:S01]  /*34d0*/  @!P2 LEA R18, P3, R228.reuse, R136, 0x1 ;  /* 0x00000088e412a211 */ /* 0x046fe200078608ff */
        /* <DEDUP_REMOVED lines=14> */
.L_x_1586:
[----:B------:R-:W-:Y:S05]  /*35c0*/  BSYNC B0 ;  /* 0x0000000000007941 */ /* 0x000fea0003800000 */
.L_x_1585:
        /* <DEDUP_REMOVED lines=25> */
.L_x_1588:
[----:B------:R-:W-:Y:S05]  /*3760*/  BSYNC B0 ;  /* 0x0000000000007941 */ /* 0x000fea0003800000 */
.L_x_1587:
        /* <DEDUP_REMOVED lines=8> */
[----:B-12---:R-:W-:Y:S01]  /*37f0*/  @!P2 IMAD.MOV.U32 R19, RZ, RZ, R135 ;  /* 0x000000ffff13a224 */ /* 0x006fe200078e0087 */
[----:B------:R-:W-:Y:S01]  /*3800*/  @!P2 MOV R18, R136 ;  /* 0x000000880012a202 */ /* 0x000fe20000000f00 */
[----:B------:R1:W-:Y:S02]  /*3810*/  @P2 STS.128 [R230+0xd800], RZ ;  /* 0x00d800ffe6002388 */ /* 0x0003e40000000c00 */
[----:B------:R-:W-:Y:S02]  /*3820*/  @!P2 IMAD R6, R6, 0x60, RZ ;  /* 0x000000600606a824 */ /* 0x000fe400078e02ff */
[----:B------:R-:W-:-:S05]  /*3830*/  @!P2 IMAD.WIDE.U32 R18, R38, 0x60, R18 ;  /* 0x000000602612a825 */ /* 0x000fca00078e0012 */
[----:B------:R-:W-:Y:S01]  /*3840*/  @!P2 IADD3 R7, R19, R6, RZ ;  /* 0x000000061307a210 */ /* 0x000fe20007ffe0ff */
[----:B------:R-:W-:-:S05]  /*3850*/  @!P2 IMAD.MOV.U32 R6, RZ, RZ, R18 ;  /* 0x000000ffff06a224 */ /* 0x000fca00078e0012 */
[----:B------:R-:W-:Y:S01]  /*3860*/  @!PT LDS RZ, [RZ] ;  /* 0x00000000fffff984 */ /* 0x000fe20000000800 */
[----:B------:R-:W-:Y:S01]  /*3870*/  @!PT LDS RZ, [RZ] ;  /* 0x00000000fffff984 */ /* 0x000fe20000000800 */
[----:B------:R-:W-:Y:S01]  /*3880*/  @!PT LDS RZ, [RZ] ;  /* 0x00000000fffff984 */ /* 0x000fe20000000800 */
[----:B------:R1:W-:Y:S04]  /*3890*/  @!P2 LDGSTS.E.BYPASS.LTC128B.128 [R230+0xd800], [R6.64] ;  /* 0x0d80000006e6afae */ /* 0x0003e8000b901d4e */
[----:B------:R1:W-:Y:S01]  /*38a0*/  @P1 STS.128 [R230+0x11800], RZ ;  /* 0x011800ffe6001388 */ /* 0x0003e20000000c00 */
[----:B------:R-:W-:Y:S05]  /*38b0*/  @P1 BRA `(.L_x_1590) ;  /* 0x000000a000001947 */ /* 0x000fea0003800000 */
[----:B-1----:R-:W-:Y:S01]  /*38c0*/  MOV R6, R136 ;  /* 0x0000008800067202 */ /* 0x002fe20000000f00 */
[----:B------:R-:W-:Y:S01]  /*38d0*/  ULDC UR4, c[0x0][0x1a4] ;  /* 0x0000690000047ab9 */ /* 0x000fe20000000800 */
[----:B------:R-:W-:Y:S01]  /*38e0*/  MOV R7, R135 ;  /* 0x0000008700077202 */ /* 0x000fe20000000f00 */
[----:B------:R-:W-:-:S04]  /*38f0*/  UIMAD UR4, UR4, 0x60, URZ ;  /* 0x00000060040478a4 */ /* 0x000fc8000f8e023f */
[----:B------:R-:W-:-:S05]  /*3900*/  IMAD.WIDE.U32 R6, R38, 0x60, R6 ;  /* 0x0000006026067825 */ /* 0x000fca00078e0006 */
[----:B------:R-:W-:-:S05]  /*3910*/  IADD3 R7, R7, UR4, RZ ;  /* 0x0000000407077c10 */ /* 0x000fca000fffe0ff */
[----:B------:R-:W-:Y:S01]  /*3920*/  @!PT LDS RZ, [RZ] ;  /* 0x00000000fffff984 */ /* 0x000fe20000000800 */
[----:B------:R-:W-:Y:S01]  /*3930*/  @!PT LDS RZ, [RZ] ;  /* 0x00000000fffff984 */ /* 0x000fe20000000800 */
[----:B------:R-:W-:Y:S01]  /*3940*/  @!PT LDS RZ, [RZ] ;  /* 0x00000000fffff984 */ /* 0x000fe20000000800 */
[----:B------:R1:W-:Y:S02]  /*3950*/  LDGSTS.E.BYPASS.LTC128B.128 [R230+0x11800], [R6.64+0x80] ;  /* 0x1180008006e67fae */ /* 0x0003e4000b901d4e */
.L_x_1590:
[----:B------:R-:W-:Y:S05]  /*3960*/  BSYNC B0 ;  /* 0x0000000000007941 */ /* 0x000fea0003800000 */
.L_x_1589:
[----:B------:R-:W-:Y:S01]  /*3970*/  ISETP.GE.AND P1, PT, R11, R5, PT ;  /* 0x000000050b00720c */ /* 0x000fe20003f26270 */
[----:B------:R-:W-:-:S12]  /*3980*/  BSSY B0, `(.L_x_1591) ;  /* 0x0000018000007945 */ /* 0x000fd80003800000 */
[----:B------:R1:W-:Y:S04]  /*3990*/  @P1 STS.128 [R230+0xe000], RZ ;  /* 0x00e000ffe6001388 */ /* 0x0003e80000000c00 */
[----:B------:R1:W-:Y:S01]  /*39a0*/  @P1 STS.128 [R230+0x12000], RZ ;  /* 0x012000ffe6001388 */ /* 0x0003e20000000c00 */
[----:B------:R-:W-:Y:S05]  /*39b0*/  @P1 BRA `(.L_x_1592) ;  /* 0x0000014000001947 */ /* 0x000fea0003800000 */
[----:B------:R-:W-:Y:S01]  /*39c0*/  ISETP.GE.AND P2, PT, R231, c[0x0][0x220], PT ;  /* 0x00008800e7007a0c */ /* 0x000fe20003f46270 */
[----:B-1----:R-:W-:Y:S01]  /*39d0*/  IMAD.MOV.U32 R6, RZ, RZ, c[0x0][0x1a4] ;  /* 0x00006900ff067624 */ /* 0x002fe200078e00ff */
[----:B------:R-:W-:Y:S01]  /*39e0*/  ISETP.GE.AND P1, PT, R40, c[0x0][0x220], PT ;  /* 0x0000880028007a0c */ /* 0x000fe20003f26270 */
[----:B------:R-:W-:-:S03]  /*39f0*/  IMAD.SHL.U32 R7, R38, 0x40, RZ ;  /* 0x0000004026077824 */ /* 0x000fc600078e00ff */
[----:B------:R-:W-:-:S07]  /*3a00*/  SHF.L.U64.HI R6, R38, 0x6, R6 ;  /* 0x0000000626067819 */ /* 0x000fce0000010206 */
[C---:B--2---:R-:W-:Y:S01]  /*3a10*/  @!P2 LEA R18, P3, R7.reuse, R136, 0x1 ;  /* 0x000000880712a211 */ /* 0x044fe200078608ff */
        /* <DEDUP_REMOVED lines=14> */
.L_x_1592:
[----:B------:R-:W-:Y:S05]  /*3b00*/  BSYNC B0 ;  /* 0x0000000000007941 */ /* 0x000fea0003800000 */
.L_x_1591:
[----:B------:R-:W-:Y:S01]  /*3b10*/  ISETP.GE.AND P1, PT, R10, R5, PT ;  /* 0x000000050a00720c */ /* 0x000fe20003f26270 */
[----:B------:R-:W-:-:S12]  /*3b20*/  BSSY B0, `(.L_x_1593) ;  /* 0x000001e000007945 */ /* 0x000fd80003800000 */
[----:B------:R1:W-:Y:S04]  /*3b30*/  @P1 STS.128 [R230+0xe800], RZ ;  /* 0x00e800ffe6001388 */ /* 0x0003e80000000c00 */
[----:B------:R1:W-:Y:S01]  /*3b40*/  @P1 STS.128 [R230+0x12800], RZ ;  /* 0x012800ffe6001388 */ /* 0x0003e20000000c00 */
[----:B------:R-:W-:Y:S05]  /*3b50*/  @P1 BRA `(.L_x_1594) ;  /* 0x000001a000001947 */ /* 0x000fea0003800000 */
[----:B------:R-:W-:Y:S02]  /*3b60*/  ISETP.GE.AND P2, PT, R231, c[0x0][0x220], PT ;  /* 0x00008800e7007a0c */ /* 0x000fe40003f46270 */
[----:B------:R-:W-:-:S11]  /*3b70*/  ISETP.GE.AND P1, PT, R40, c[0x0][0x220], PT ;  /* 0x0000880028007a0c */ /* 0x000fd60003f26270 */
[----:B-1----:R-:W-:Y:S01]  /*3b80*/  @!P2 MOV R6, c[0x0][0x1a4] ;  /* 0x000069000006aa02 */ /* 0x002fe20000000f00 */
[----:B------:R-:W-:Y:S01]  /*3b90*/  @!P2 IMAD.MOV.U32 R11, RZ, RZ, R135 ;  /* 0x000000ffff0ba224 */ /* 0x000fe200078e0087 */
        /* <DEDUP_REMOVED lines=22> */
.L_x_1594:
[----:B------:R-:W-:Y:S05]  /*3d00*/  BSYNC B0 ;  /* 0x0000000000007941 */ /* 0x000fea0003800000 */
.L_x_1593:
        /* <DEDUP_REMOVED lines=31> */
.L_x_1596:
[----:B------:R-:W-:Y:S05]  /*3f00*/  BSYNC B0 ;  /* 0x0000000000007941 */ /* 0x000fea0003800000 */
.L_x_1595:
[----:B------:R-:W-:Y:S01]  /*3f10*/  ISETP.GE.AND P1, PT, R8, R5, PT ;  /* 0x000000050800720c */ /* 0x000fe20003f26270 */
[----:B------:R-:W-:-:S12]  /*3f20*/  BSSY B0, `(.L_x_1597) ;  /* 0x000001d000007945 */ /* 0x000fd80003800000 */
[----:B------:R1:W-:Y:S04]  /*3f30*/  @P1 STS.128 [R230+0xf800], RZ ;  /* 0x00f800ffe6001388 */ /* 0x0003e80000000c00 */
[----:B------:R1:W-:Y:S01]  /*3f40*/  @P1 STS.128 [R230+0x13800], RZ ;  /* 0x013800ffe6001388 */ /* 0x0003e20000000c00 */
[----:B------:R-:W-:Y:S05]  /*3f50*/  @P1 BRA `(.L_x_1598) ;  /* 0x0000019000001947 */ /* 0x000fea0003800000 */
[----:B------:R-:W-:Y:S02]  /*3f60*/  ISETP.GE.AND P2, PT, R231, c[0x0][0x220], PT ;  /* 0x00008800e7007a0c */ /* 0x000fe40003f46270 */
[----:B------:R-:W-:-:S11]  /*3f70*/  ISETP.GE.AND P1, PT, R40, c[0x0][0x220], PT ;  /* 0x0000880028007a0c */ /* 0x000fd60003f26270 */
[----:B-1----:R-:W-:Y:S01]  /*3f80*/  @!P2 MOV R7, R135 ;  /* 0x000000870007a202 */ /* 0x002fe20000000f00 */
[----:B------:R-:W-:Y:S01]  /*3f90*/  @!P2 IMAD.MOV.U32 R5, RZ, RZ, c[0x0][0x1a4] ;  /* 0x00006900ff05a624 */ /* 0x000fe200078e00ff */
[----:B------:R1:W-:Y:S01]  /*3fa0*/  @P2 STS.128 [R230+0xf800], RZ ;  /* 0x00f800ffe6002388 */ /* 0x0003e20000000c00 */
[----:B------:R-:W-:Y:S02]  /*3fb0*/  @!P2 IMAD.MOV.U32 R6, RZ, RZ, R136 ;  /* 0x000000ffff06a224 */ /* 0x000fe400078e0088 */
[----:B------:R-:W-:Y:S02]  /*3fc0*/  @!P2 IMAD R5, R5, 0xe0, RZ ;  /* 0x000000e00505a824 */ /* 0x000fe400078e02ff */
[----:B------:R-:W-:-:S05]  /*3fd0*/  @!P2 IMAD.WIDE.U32 R6, R38, 0xe0, R6 ;  /* 0x000000e02606a825 */ /* 0x000fca00078e0006 */
[----:B------:R-:W-:-:S05]  /*3fe0*/  @!P2 IADD3 R7, R7, R5, RZ ;  /* 0x000000050707a210 */ /* 0x000fca0007ffe0ff */
        /* <DEDUP_REMOVED lines=16> */
.L_x_1598:
[----:B------:R-:W-:Y:S05]  /*40f0*/  BSYNC B0 ;  /* 0x0000000000007941 */ /* 0x000fea0003800000 */
.L_x_1597:
[----:B-1----:R-:W-:Y:S01]  /*4100*/  LEA.HI R6, R4, R4, RZ, 0x1 ;  /* 0x0000000404067211 */ /* 0x002fe200078f08ff */
[C---:B------:R-:W-:Y:S01]  /*4110*/  IMAD.SHL.U32 R5, R3.reuse, 0x40, RZ ;  /* 0x0000004003057824 */ /* 0x040fe200078e00ff */
[----:B------:R-:W-:Y:S01]  /*4120*/  R2P PR, R3, 0x6 ;  /* 0x0000000603007804 */ /* 0x000fe20000000000 */
[----:B------:R-:W-:Y:S01]  /*4130*/  IMAD.SHL.U32 R13, R13, 0x40, RZ ;  /* 0x000000400d0d7824 */ /* 0x000fe200078e00ff */
[----:B------:R-:W-:Y:S01]  /*4140*/  LOP3.LUT R6, R6, 0xfffffffe, RZ, 0xc0, !PT ;  /* 0xfffffffe06067812 */ /* 0x000fe200078ec0ff */
[----:B------:R-:W-:Y:S01]  /*4150*/  IMAD.SHL.U32 R16, R16, 0x8, RZ ;  /* 0x0000000810107824 */ /* 0x000fe200078e00ff */
[----:B------:R-:W-:Y:S01]  /*4160*/  LOP3.LUT R5, R5, 0x1c0, RZ, 0xc0, !PT ;  /* 0x000001c005057812 */ /* 0x000fe200078ec0ff */
[----:B------:R-:W-:Y:S01]  /*4170*/  IMAD.SHL.U32 R122, R14, 0x40, RZ ;  /* 0x000000400e7a7824 */ /* 0x000fe200078e00ff */
[----:B------:R-:W-:Y:S01]  /*4180*/  LOP3.LUT R13, R13, 0x1c0, RZ, 0xc0, !PT ;  /* 0x000001c00d0d7812 */ /* 0x000fe200078ec0ff */
[----:B------:R-:W-:Y:S01]  /*4190*/  IMAD.IADD R4, R4, 0x1, -R6 ;  /* 0x0000000104047824 */ /* 0x000fe200078e0a06 */
[----:B------:R-:W-:Y:S01]  /*41a0*/  LOP3.LUT R16, R5, 0x8, R16, 0xf8, !PT ;  /* 0x0000000805107812 */ /* 0x000fe200078ef810 */
[----:B------:R-:W-:Y:S01]  /*41b0*/  IMAD.IADD R125, R41, 0x1, R125 ;  /* 0x00000001297d7824 */ /* 0x000fe200078e027d */
[----:B------:R-:W-:Y:S01]  /*41c0*/  LOP3.LUT R122, R122, 0xfffffe00, RZ, 0xc0, !PT ;  /* 0xfffffe007a7a7812 */ /* 0x000fe200078ec0ff */
[----:B------:R-:W-:Y:S01]  /*41d0*/  IMAD.SHL.U32 R6, R4, 0x8, RZ ;  /* 0x0000000804067824 */ /* 0x000fe200078e00ff */
[----:B------:R-:W-:Y:S01]  /*41e0*/  SHF.R.U32.HI R5, RZ, 0x3, R5 ;  /* 0x00000003ff057819 */ /* 0x000fe20000011605 */
[----:B------:R-:W0:Y:S01]  /*41f0*/  LDGDEPBAR ;  /* 0x00000000000079af */ /* 0x000e220000000000 */
[----:B------:R-:W-:Y:S01]  /*4200*/  SHF.R.U32.HI R121, RZ, 0x3, R13 ;  /* 0x00000003ff797819 */ /* 0x000fe2000001160d */
[C---:B------:R-:W-:Y:S01]  /*4210*/  IMAD R222, R126.reuse, 0x400, R122 ;  /* 0x000004007ede7824 */ /* 0x040fe200078e027a */
[----:B------:R-:W-:Y:S01]  /*4220*/  LOP3.LUT R6, R13, 0x8, R6, 0xf8, !PT ;  /* 0x000000080d067812 */ /* 0x000fe200078ef806 */
[----:B------:R-:W-:Y:S01]  /*4230*/  IMAD R126, R126, 0x10, R127 ;  /* 0x000000107e7e7824 */ /* 0x000fe200078e027f */
[----:B------:R-:W-:-:S02]  /*4240*/  LOP3.LUT R5, R16, R5, RZ, 0x3c, !PT ;  /* 0x0000000510057212 */ /* 0x000fc400078e3cff */
[----:B------:R-:W-:Y:S02]  /*4250*/  LOP3.LUT R121, R6, R121, RZ, 0x3c, !PT ;  /* 0x0000007906797212 */ /* 0x000fe400078e3cff */
[----:B------:R-:W-:Y:S01]  /*4260*/  IADD3 R124, R126, 0x1, R124 ;  /* 0x000000017e7c7810 */ /* 0x000fe20007ffe07c */
[----:B------:R-:W-:Y:S01]  /*4270*/  IMAD R221, R4, 0x200, R5 ;  /* 0x0000020004dd7824 */ /* 0x000fe200078e0205 */
[C---:B------:R-:W-:Y:S01]  /*4280*/  LOP3.LUT R216, R121.reuse, R122, RZ, 0xfc, !PT ;  /* 0x0000007a79d87212 */ /* 0x040fe200078efcff */
[----:B------:R-:W-:Y:S01]  /*4290*/  IMAD.IADD R222, R121, 0x1, R222 ;  /* 0x0000000179de7824 */ /* 0x000fe200078e02de */
[----:B------:R-:W-:Y:S01]  /*42a0*/  IADD3 R124, R123, R124, -R128 ;  /* 0x0000007c7b7c7210 */ /* 0x000fe20007ffe880 */
[----:B------:R-:W-:Y:S02]  /*42b0*/  IMAD.SHL.U32 R221, R221, 0x2, RZ ;  /* 0x00000002dddd7824 */ /* 0x000fe400078e00ff */
[----:B------:R-:W-:Y:S01]  /*42c0*/  IMAD.SHL.U32 R222, R222, 0x2, RZ ;  /* 0x00000002dede7824 */ /* 0x000fe200078e00ff */
[----:B------:R-:W-:-:S02]  /*42d0*/  IADD3 R189, R124, c[0x0][0x2e8], RZ ;  /* 0x0000ba007cbd7a10 */ /* 0x000fc40007ffe0ff */
[----:B------:R-:W-:Y:S01]  /*42e0*/  LDSM.16.M88.4 R44, [R221+0x4000] ;  /* 0x00400000dd2c783b */ /* 0x000fe20000000200 */
[C---:B------:R-:W-:Y:S01]  /*42f0*/  IADD3 R3, R221.reuse, 0x4000, RZ ;  /* 0x00004000dd037810 */ /* 0x040fe20007ffe0ff */
[--C-:B------:R-:W-:Y:S01]  /*4300*/  IMAD R220, R2, 0x2, R222.reuse ;  /* 0x0000000202dc7824 */ /* 0x100fe200078e02de */
[----:B------:R-:W-:Y:S01]  /*4310*/  IADD3 R219, R221, 0x4020, RZ ;  /* 0x00004020dddb7810 */ /* 0x000fe20007ffe0ff */
[----:B------:R-:W1:Y:S01]  /*4320*/  LDSM.16.M88.4 R56, [R222] ;  /* 0x00000000de38783b */ /* 0x000e620000000200 */
[----:B------:R-:W-:Y:S01]  /*4330*/  @P1 IADD3 R219, R3, -0x20, RZ ;  /* 0xffffffe003db1810 */ /* 0x000fe20007ffe0ff */
[----:B------:R-:W-:Y:S01]  /*4340*/  IMAD.MOV.U32 R3, RZ, RZ, 0x40 ;  /* 0x00000040ff037424 */ /* 0x000fe200078e00ff */
[C---:B------:R-:W-:Y:S01]  /*4350*/  IADD3 R188, R189.reuse, 0x8, RZ ;  /* 0x00000008bdbc7810 */ /* 0x040fe20007ffe0ff */
[----:B------:R-:W5:Y:S01]  /*4360*/  LDSM.16.M88.4 R28, [R221+0x4800] ;  /* 0x00480000dd1c783b */ /* 0x000f620000000200 */
[C---:B------:R-:W-:Y:S01]  /*4370*/  IMAD R218, R0.reuse, 0x2, R222 ;  /* 0x0000000200da7824 */ /* 0x040fe200078e02de */
[----:B------:R-:W-:Y:S01]  /*4380*/  IMNMX R189, R189, R123, PT ;  /* 0x0000007bbdbd7217 */ /* 0x000fe20003800200 */
[----:B------:R-:W-:Y:S01]  /*4390*/  IMAD R217, R0, 0x2, R220 ;  /* 0x0000000200d97824 */ /* 0x000fe200078e02dc */
[----:B------:R-:W2:Y:S01]  /*43a0*/  LDSM.16.M88.4 R20, [R221+0x5000] ;  /* 0x00500000dd14783b */ /* 0x000ea20000000200 */
[----:B------:R-:W-:-:S02]  /*43b0*/  SEL R3, R3, 0xffffffc0, !P2 ;  /* 0xffffffc003037807 */ /* 0x000fc40005000000 */
[----:B------:R-:W-:Y:S01]  /*43c0*/  IMNMX R188, R188, R123, PT ;  /* 0x0000007bbcbc7217 */ /* 0x000fe20003800200 */
[----:B------:R-:W3:Y:S01]  /*43d0*/  LDSM.16.M88.4 R12, [R221+0x5800] ;  /* 0x00580000dd0c783b */ /* 0x000ee20000000200 */
[----:B------:R-:W-:Y:S01]  /*43e0*/  IADD3 R211, R219, 0x800, RZ ;  /* 0x00000800dbd37810 */ /* 0x000fe20007ffe0ff */
[----:B------:R-:W-:Y:S01]  /*43f0*/  IMAD.IADD R215, R221, 0x1, R3 ;  /* 0x00000001ddd77824 */ /* 0x000fe200078e0203 */
[----:B------:R-:W-:Y:S01]  /*4400*/  IADD3 R210, R219, 0x1000, RZ ;  /* 0x00001000dbd27810 */ /* 0x000fe20007ffe0ff */
[----:B------:R-:W4:Y:S01]  /*4410*/  LDSM.16.M88.4 R80, [R221+0x6000] ;  /* 0x00600000dd50783b */ /* 0x000f220000000200 */
[----:B------:R-:W-:Y:S01]  /*4420*/  IMAD.IADD R204, R3, 0x1, R219 ;  /* 0x0000000103cc7824 */ /* 0x000fe200078e02db */
[C---:B------:R-:W-:Y:S02]  /*4430*/  IADD3 R209, R219.reuse, 0x1800, RZ ;  /* 0x00001800dbd17810 */ /* 0x040fe40007ffe0ff */
[----:B------:R-:W3:Y:S01]  /*4440*/  LDSM.16.M88.4 R72, [R221+0x6800] ;  /* 0x00680000dd48783b */ /* 0x000ee20000000200 */
[----:B------:R-:W-:-:S02]  /*4450*/  IADD3 R208, R219, 0x2000, RZ ;  /* 0x00002000dbd07810 */ /* 0x000fc40007ffe0ff */
[C---:B------:R-:W-:Y:S01]  /*4460*/  IADD3 R207, R219.reuse, 0x2800, RZ ;  /* 0x00002800dbcf7810 */ /* 0x040fe20007ffe0ff */
[----:B------:R-:W3:Y:S01]  /*4470*/  LDSM.16.M88.4 R64, [R221+0x7000] ;  /* 0x00700000dd40783b */ /* 0x000ee20000000200 */
[C---:B------:R-:W-:Y:S02]  /*4480*/  IADD3 R206, R219.reuse, 0x3000, RZ ;  /* 0x00003000dbce7810 */ /* 0x040fe40007ffe0ff */
[C---:B------:R-:W-:Y:S01]  /*4490*/  IADD3 R205, R219.reuse, 0x3800, RZ ;  /* 0x00003800dbcd7810 */ /* 0x040fe20007ffe0ff */
[----:B------:R-:W3:Y:S01]  /*44a0*/  LDSM.16.M88.4 R88, [R221+0x7800] ;  /* 0x00780000dd58783b */ /* 0x000ee20000000200 */
[C---:B------:R-:W-:Y:S02]  /*44b0*/  IADD3 R203, R219.reuse, 0x4000, RZ ;  /* 0x00004000dbcb7810 */ /* 0x040fe40007ffe0ff */
[C---:B------:R-:W-:Y:S01]  /*44c0*/  IADD3 R202, R219.reuse, 0x4800, RZ ;  /* 0x00004800dbca7810 */ /* 0x040fe20007ffe0ff */
[----:B------:R-:W-:Y:S01]  /*44d0*/  LDSM.16.M88.4 R84, [R219] ;  /* 0x00000000db54783b */ /* 0x000fe20000000200 */
[----:B------:R-:W-:-:S02]  /*44e0*/  IADD3 R201, R219, 0x5000, RZ ;  /* 0x00005000dbc97810 */ /* 0x000fc40007ffe0ff */
[C---:B------:R-:W-:Y:S01]  /*44f0*/  IADD3 R200, R219.reuse, 0x5800, RZ ;  /* 0x00005800dbc87810 */ /* 0x040fe20007ffe0ff */
[----:B------:R-:W3:Y:S01]  /*4500*/  LDSM.16.M88.4 R104, [R220] ;  /* 0x00000000dc68783b */ /* 0x000ee20000000200 */
[C---:B------:R-:W-:Y:S02]  /*4510*/  IADD3 R199, R219.reuse, 0x6000, RZ ;  /* 0x00006000dbc77810 */ /* 0x040fe40007ffe0ff */
[C---:B------:R-:W-:Y:S01]  /*4520*/  IADD3 R198, R219.reuse, 0x6800, RZ ;  /* 0x00006800dbc67810 */ /* 0x040fe20007ffe0ff */
[----:B------:R-:W3:Y:S01]  /*4530*/  LDSM.16.M88.4 R52, [R219+0x800] ;  /* 0x00080000db34783b */ /* 0x000ee20000000200 */
[----:B-1----:R-:W-:Y:S01]  /*4540*/  HMMA.16816.F32.BF16 R48, R56, R44, RZ ;  /* 0x0000002c3830723c */ /* 0x002fe200000418ff */
[C---:B------:R-:W-:Y:S02]  /*4550*/  IADD3 R197, R219.reuse, 0x7000, RZ ;  /* 0x00007000dbc57810 */ /* 0x040fe40007ffe0ff */
[----:B------:R-:W1:Y:S01]  /*4560*/  LDSM.16.M88.4 R4, [R219+0x1000] ;  /* 0x00100000db04783b */ /* 0x000e620000000200 */
[----:B------:R-:W-:-:S03]  /*4570*/  IADD3 R196, R219, 0x7800, RZ ;  /* 0x00007800dbc47810 */ /* 0x000fc60007ffe0ff */
[----:B------:R-:W1:Y:S01]  /*4580*/  LDSM.16.M88.4 R92, [R219+0x1800] ;  /* 0x00180000db5c783b */ /* 0x000e620000000200 */
[C---:B-----5:R-:W-:Y:S03]  /*4590*/  HMMA.16816.F32.BF16 R32, R56.reuse, R28, RZ ;  /* 0x0000001c3820723c */ /* 0x060fe600000418ff */
[----:B------:R-:W-:Y:S04]  /*45a0*/  LDSM.16.M88.4 R116, [R219+0x2000] ;  /* 0x00200000db74783b */ /* 0x000fe80000000200 */
[----:B------:R-:W-:Y:S01]  /*45b0*/  LDSM.16.M88.4 R112, [R219+0x3000] ;  /* 0x00300000db70783b */ /* 0x000fe20000000200 */
[C---:B--2---:R-:W-:Y:S03]  /*45c0*/  HMMA.16816.F32.BF16 R24, R56.reuse, R20, RZ ;  /* 0x000000143818723c */ /* 0x044fe600000418ff */
[----:B------:R-:W-:Y:S04]  /*45d0*/  LDSM.16.M88.4 R108, [R219+0x3800] ;  /* 0x00380000db6c783b */ /* 0x000fe80000000200 */
[----:B------:R-:W-:Y:S01]  /*45e0*/  LDSM.16.M88.4 R100, [R215+0x4000] ;  /* 0x00400000d764783b */ /* 0x000fe20000000200 */
[C---:B------:R-:W-:Y:S03]  /*45f0*/  HMMA.16816.F32.BF16 R44, R56.reuse, R46, RZ ;  /* 0x0000002e382c723c */ /* 0x040fe600000418ff */
[----:B------:R-:W-:Y:S05]  /*4600*/  LDSM.16.M88.4 R96, [R215+0x5800] ;  /* 0x00580000d760783b */ /* 0x000fea0000000200 */
[C---:B------:R-:W-:Y:S08]  /*4610*/  HMMA.16816.F32.BF16 R28, R56.reuse, R30, RZ ;  /* 0x0000001e381c723c */ /* 0x040ff000000418ff */
[C---:B------:R-:W-:Y:S08]  /*4620*/  HMMA.16816.F32.BF16 R20, R56.reuse, R22, RZ ;  /* 0x000000163814723c */ /* 0x040ff000000418ff */
        /* <DEDUP_REMOVED lines=19> */
[----:B------:R-:W1:Y:S07]  /*4760*/  LDSM.16.M88.4 R4, [R218] ;  /* 0x00000000da04783b */ /* 0x000e6e0000000200 */
[C---:B------:R-:W-:Y:S08]  /*4770*/  HMMA.16816.F32.BF16 R16, R104.reuse, R92, R16 ;  /* 0x0000005c6810723c */ /* 0x040ff00000041810 */
[C---:B------:R-:W-:Y:S01]  /*4780*/  HMMA.16816.F32.BF16 R12, R104.reuse, R94, R12 ;  /* 0x0000005e680c723c */ /* 0x040fe2000004180c */
[----:B------:R-:W3:Y:S07]  /*4790*/  LDSM.16.M88.4 R92, [R215+0x6000] ;  /* 0x00600000d75c783b */ /* 0x000eee0000000200 */
[C---:B--2---:R-:W-:Y:S08]  /*47a0*/  HMMA.16816.F32.BF16 R76, R104.reuse, R88, R76 ;  /* 0x00000058684c723c */ /* 0x044ff0000004184c */
[C---:B------:R-:W-:Y:S01]  /*47b0*/  HMMA.16816.F32.BF16 R72, R104.reuse, R90, R72 ;  /* 0x0000005a6848723c */ /* 0x040fe20000041848 */
[----:B------:R-:W2:Y:S07]  /*47c0*/  LDSM.16.M88.4 R88, [R215+0x6800] ;  /* 0x00680000d758783b */ /* 0x000eae0000000200 */
[C---:B------:R-:W-:Y:S08]  /*47d0*/  HMMA.16816.F32.BF16 R8, R104.reuse, R116, R8 ;  /* 0x000000746808723c */ /* 0x040ff00000041808 */
[----:B------:R-:W-:Y:S01]  /*47e0*/  HMMA.16816.F32.BF16 R80, R104, R118, R80 ;  /* 0x000000766850723c */ /* 0x000fe20000041850 */
[----:B------:R-:W-:Y:S07]  /*47f0*/  LDSM.16.M88.4 R116, [R221+0x9800] ;  /* 0x00980000dd74783b */ /* 0x000fee0000000200 */
[C---:B-1----:R-:W-:Y:S08]  /*4800*/  HMMA.16816.F32.BF16 R32, R4.reuse, R84, R32 ;  /* 0x000000540420723c */ /* 0x042ff00000041820 */
[C---:B------:R-:W-:Y:S01]  /*4810*/  HMMA.16816.F32.BF16 R28, R4.reuse, R86, R28 ;  /* 0x00000056041c723c */ /* 0x040fe2000004181c */
[----:B------:R-:W1:Y:S07]  /*4820*/  LDSM.16.M88.4 R84, [R215+0x7000] ;  /* 0x00700000d754783b */ /* 0x000e6e0000000200 */
[C---:B------:R-:W-:Y:S08]  /*4830*/  HMMA.16816.F32.BF16 R24, R4.reuse, R52, R24 ;  /* 0x000000340418723c */ /* 0x040ff00000041818 */
[----:B------:R-:W-:Y:S01]  /*4840*/  HMMA.16816.F32.BF16 R20, R4, R54, R20 ;  /* 0x000000360414723c */ /* 0x000fe20000041814 */
[----:B------:R-:W4:Y:S07]  /*4850*/  LDSM.16.M88.4 R52, [R215+0x7800] ;  /* 0x00780000d734783b */ /* 0x000f2e0000000200 */
[C---:B------:R-:W-:Y:S08]  /*4860*/  HMMA.16816.F32.BF16 R68, R104.reuse, R112, R68 ;  /* 0x000000706844723c */ /* 0x040ff00000041844 */
[C---:B------:R-:W-:Y:S01]  /*4870*/  HMMA.16816.F32.BF16 R64, R104.reuse, R114, R64 ;  /* 0x000000726840723c */ /* 0x040fe20000041840 */
[----:B------:R-:W-:Y:S07]  /*4880*/  LDSM.16.M88.4 R112, [R217] ;  /* 0x00000000d970783b */ /* 0x000fee0000000200 */
[C---:B------:R-:W-:Y:S08]  /*4890*/  HMMA.16816.F32.BF16 R60, R104.reuse, R108, R60 ;  /* 0x0000006c683c723c */ /* 0x040ff0000004183c */
[----:B------:R-:W-:Y:S01]  /*48a0*/  HMMA.16816.F32.BF16 R56, R104, R110, R56 ;  /* 0x0000006e6838723c */ /* 0x000fe20000041838 */
[----:B------:R-:W5:Y:S04]  /*48b0*/  LDSM.16.M88.4 R108, [R204] ;  /* 0x00000000cc6c783b */ /* 0x000f680000000200 */
[----:B------:R-:W1:Y:S03]  /*48c0*/  LDSM.16.M88.4 R104, [R204+0x800] ;  /* 0x00080000cc68783b */ /* 0x000e660000000200 */
[C---:B------:R-:W-:Y:S08]  /*48d0*/  HMMA.16816.F32.BF16 R48, R4.reuse, R100, R48 ;  /* 0x000000640430723c */ /* 0x040ff00000041830 */
[C---:B------:R-:W-:Y:S01]  /*48e0*/  HMMA.16816.F32.BF16 R44, R4.reuse, R102, R44 ;  /* 0x00000066042c723c */ /* 0x040fe2000004182c */
[----:B------:R-:W1:Y:S07]  /*48f0*/  LDSM.16.M88.4 R100, [R204+0x1000] ;  /* 0x00100000cc64783b */ /* 0x000e6e0000000200 */
[C---:B---3--:R-:W-:Y:S08]  /*4900*/  HMMA.16816.F32.BF16 R8, R4.reuse, R92, R8 ;  /* 0x0000005c0408723c */ /* 0x048ff00000041808 */
[C---:B------:R-:W-:Y:S01]  /*4910*/  HMMA.16816.F32.BF16 R80, R4.reuse, R94, R80 ;  /* 0x0000005e0450723c */ /* 0x040fe20000041850 */
[----:B------:R-:W3:Y:S07]  /*4920*/  LDSM.16.M88.4 R92, [R204+0x2000] ;  /* 0x00200000cc5c783b */ /* 0x000eee0000000200 */
[C---:B--2---:R-:W-:Y:S08]  /*4930*/  HMMA.16816.F32.BF16 R76, R4.reuse, R88, R76 ;  /* 0x00000058044c723c */ /* 0x044ff0000004184c */
[C---:B------:R-:W-:Y:S01]  /*4940*/  HMMA.16816.F32.BF16 R72, R4.reuse, R90, R72 ;  /* 0x0000005a0448723c */ /* 0x040fe20000041848 */
[----:B------:R-:W2:Y:S07]  /*4950*/  LDSM.16.M88.4 R88, [R204+0x2800] ;  /* 0x00280000cc58783b */ /* 0x000eae0000000200 */
[C---:B------:R-:W-:Y:S08]  /*4960*/  HMMA.16816.F32.BF16 R16, R4.reuse, R96, R16 ;  /* 0x000000600410723c */ /* 0x040ff00000041810 */
[C---:B------:R-:W-:Y:S01]  /*4970*/  HMMA.16816.F32.BF16 R12, R4.reuse, R98, R12 ;  /* 0x00000062040c723c */ /* 0x040fe2000004180c */
[----:B------:R-:W2:Y:S07]  /*4980*/  LDSM.16.M88.4 R96, [R204+0x1800] ;  /* 0x00180000cc60783b */ /* 0x000eae0000000200 */
[C---:B-1----:R-:W-:Y:S08]  /*4990*/  HMMA.16816.F32.BF16 R68, R4.reuse, R84, R68 ;  /* 0x000000540444723c */ /* 0x042ff00000041844 */
[C---:B------:R-:W-:Y:S01]  /*49a0*/  HMMA.16816.F32.BF16 R64, R4.reuse, R86, R64 ;  /* 0x000000560440723c */ /* 0x040fe20000041840 */
[----:B------:R-:W-:Y:S07]  /*49b0*/  LDSM.16.M88.4 R84, [R204+0x3000] ;  /* 0x00300000cc54783b */ /* 0x000fee0000000200 */
[C---:B----4-:R-:W-:Y:S08]  /*49c0*/  HMMA.16816.F32.BF16 R60, R4.reuse, R52, R60 ;  /* 0x00000034043c723c */ /* 0x050ff0000004183c */
[----:B------:R-:W-:Y:S01]  /*49d0*/  HMMA.16816.F32.BF16 R56, R4, R54, R56 ;  /* 0x000000360438723c */ /* 0x000fe20000041838 */
[----:B------:R-:W-:Y:S04]  /*49e0*/  LDSM.16.M88.4 R52, [R221+0x8000] ;  /* 0x00800000dd34783b */ /* 0x000fe80000000200 */
[----:B------:R-:W1:Y:S03]  /*49f0*/  LDSM.16.M88.4 R4, [R222+0x2000] ;  /* 0x00200000de04783b */ /* 0x000e660000000200 */
[C---:B-----5:R-:W-:Y:S08]  /*4a00*/  HMMA.16816.F32.BF16 R44, R112.reuse, R110, R44 ;  /* 0x0000006e702c723c */ /* 0x060ff0000004182c */
[C---:B------:R-:W-:Y:S01]  /*4a10*/  HMMA.16816.F32.BF16 R48, R112.reuse, R108, R48 ;  /* 0x0000006c7030723c */ /* 0x040fe20000041830 */
[----:B------:R-:W-:Y:S07]  /*4a20*/  LDSM.16.M88.4 R108, [R221+0x9000] ;  /* 0x00900000dd6c783b */ /* 0x000fee0000000200 */
[C---:B------:R-:W-:Y:S08]  /*4a30*/  HMMA.16816.F32.BF16 R32, R112.reuse, R104, R32 ;  /* 0x000000687020723c */ /* 0x040ff00000041820 */
[C---:B------:R-:W-:Y:S08]  /*4a40*/  HMMA.16816.F32.BF16 R28, R112.reuse, R106, R28 ;  /* 0x0000006a701c723c */ /* 0x040ff0000004181c */
[C---:B------:R-:W-:Y:S08]  /*4a50*/  HMMA.16816.F32.BF16 R24, R112.reuse, R100, R24 ;  /* 0x000000647018723c */ /* 0x040ff00000041818 */
[C---:B------:R-:W-:Y:S01]  /*4a60*/  HMMA.16816.F32.BF16 R20, R112.reuse, R102, R20 ;  /* 0x000000667014723c */ /* 0x040fe20000041814 */
[----:B------:R-:W-:Y:S07]  /*4a70*/  LDSM.16.M88.4 R100, [R219+0x4000] ;  /* 0x00400000db64783b */ /* 0x000fee0000000200 */
[C---:B---3--:R-:W-:Y:S01]  /*4a80*/  HMMA.16816.F32.BF16 R104, R112.reuse, R92, R8 ;  /* 0x0000005c7068723c */ /* 0x048fe20000041808 */
[----:B------:R-:W3:Y:S07]  /*4a90*/  LDSM.16.M88.4 R8, [R220+0x2000] ;  /* 0x00200000dc08783b */ /* 0x000eee0000000200 */
[C---:B--2---:R-:W-:Y:S08]  /*4aa0*/  HMMA.16816.F32.BF16 R76, R112.reuse, R88, R76 ;  /* 0x00000058704c723c */ /* 0x044ff0000004184c */
[C---:B------:R-:W-:Y:S01]  /*4ab0*/  HMMA.16816.F32.BF16 R72, R112.reuse, R90, R72 ;  /* 0x0000005a7048723c */ /* 0x040fe20000041848 */
[----:B------:R-:W2:Y:S07]  /*4ac0*/  LDSM.16.M88.4 R88, [R221+0x8800] ;  /* 0x00880000dd58783b */ /* 0x000eae0000000200 */
[C---:B------:R-:W-:Y:S08]  /*4ad0*/  HMMA.16816.F32.BF16 R16, R112.reuse, R96, R16 ;  /* 0x000000607010723c */ /* 0x040ff00000041810 */
[----:B------:R-:W-:Y:S01]  /*4ae0*/  HMMA.16816.F32.BF16 R12, R112, R98, R12 ;  /* 0x00000062700c723c */ /* 0x000fe2000004180c */
[----:B------:R-:W4:Y:S07]  /*4af0*/  LDSM.16.M88.4 R96, [R204+0x3800] ;  /* 0x00380000cc60783b */ /* 0x000f2e0000000200 */
[C---:B-1----:R-:W-:Y:S08]  /*4b00*/  HMMA.16816.F32.BF16 R44, R4.reuse, R54, R44 ;  /* 0x00000036042c723c */ /* 0x042ff0000004182c */
[----:B------:R-:W-:Y:S01]  /*4b10*/  HMMA.16816.F32.BF16 R48, R4, R52, R48 ;  /* 0x000000340430723c */ /* 0x000fe20000041830 */
[----:B------:R-:W-:Y:S07]  /*4b20*/  LDSM.16.M88.4 R52, [R219+0x4800] ;  /* 0x00480000db34783b */ /* 0x000fee0000000200 */
[C---:B------:R-:W-:Y:S08]  /*4b30*/  HMMA.16816.F32.BF16 R80, R112.reuse, R94, R80 ;  /* 0x0000005e7050723c */ /* 0x040ff00000041850 */
[C---:B------:R-:W-:Y:S08]  /*4b40*/  HMMA.16816.F32.BF16 R68, R112.reuse, R84, R68 ;  /* 0x000000547044723c */ /* 0x040ff00000041844 */
[----:B------:R-:W-:Y:S01]  /*4b50*/  HMMA.16816.F32.BF16 R92, R112, R86, R64 ;  /* 0x00000056705c723c */ /* 0x000fe20000041840 */
[----:B------:R-:W-:Y:S04]  /*4b60*/  LDSM.16.M88.4 R84, [R215+0x8000] ;  /* 0x00800000d754783b */ /* 0x000fe80000000200 */
[----:B------:R-:W1:Y:S03]  /*4b70*/  LDSM.16.M88.4 R64, [R218+0x2000] ;  /* 0x00200000da40783b */ /* 0x000e660000000200 */
[C---:B---3--:R-:W-:Y:S08]  /*4b80*/  HMMA.16816.F32.BF16 R44, R8.reuse, R102, R44 ;  /* 0x00000066082c723c */ /* 0x048ff0000004182c */
[----:B------:R-:W-:Y:S01]  /*4b90*/  HMMA.16816.F32.BF16 R48, R8, R100, R48 ;  /* 0x000000640830723c */ /* 0x000fe20000041830 */
[----:B------:R-:W-:Y:S07]  /*4ba0*/  LDSM.16.M88.4 R100, [R215+0x8800] ;  /* 0x00880000d764783b */ /* 0x000fee0000000200 */
[----:B--2---:R-:W-:Y:S08]  /*4bb0*/  HMMA.16816.F32.BF16 R32, R4, R88, R32 ;  /* 0x000000580420723c */ /* 0x004ff00000041820 */
[C---:B----4-:R-:W-:Y:S08]  /*4bc0*/  HMMA.16816.F32.BF16 R60, R112.reuse, R96, R60 ;  /* 0x00000060703c723c */ /* 0x050ff0000004183c */
[----:B------:R-:W-:Y:S01]  /*4bd0*/  HMMA.16816.F32.BF16 R96, R112, R98, R56 ;  /* 0x000000627060723c */ /* 0x000fe20000041838 */
[----:B------:R-:W-:Y:S04]  /*4be0*/  LDSM.16.M88.4 R112, [R204+0x4000] ;  /* 0x00400000cc70783b */ /* 0x000fe80000000200 */
[----:B------:R-:W2:Y:S03]  /*4bf0*/  LDSM.16.M88.4 R56, [R217+0x2000] ;  /* 0x00200000d938783b */ /* 0x000ea60000000200 */
[C---:B------:R-:W-:Y:S01]  /*4c00*/  HMMA.16816.F32.BF16 R28, R4.reuse, R90, R28 ;  /* 0x0000005a041c723c */ /* 0x040fe2000004181c */
[----:B------:R-:W-:Y:S07]  /*4c10*/  LDSM.16.M88.4 R88, [R221+0xa000] ;  /* 0x00a00000dd58783b */ /* 0x000fee0000000200 */
[C---:B------:R-:W-:Y:S08]  /*4c20*/  HMMA.16816.F32.BF16 R24, R4.reuse, R108, R24 ;  /* 0x0000006c0418723c */ /* 0x040ff00000041818 */
[----:B------:R-:W-:Y:S01]  /*4c30*/  HMMA.16816.F32.BF16 R20, R4, R110, R20 ;  /* 0x0000006e0414723c */ /* 0x000fe20000041814 */
[----:B------:R-:W3:Y:S07]  /*4c40*/  LDSM.16.M88.4 R108, [R219+0x5000] ;  /* 0x00500000db6c783b */ /* 0x000eee0000000200 */
[C---:B-1----:R-:W-:Y:S08]  /*4c50*/  HMMA.16816.F32.BF16 R44, R64.reuse, R86, R44 ;  /* 0x00000056402c723c */ /* 0x042ff0000004182c */
[----:B------:R-:W-:Y:S01]  /*4c60*/  HMMA.16816.F32.BF16 R48, R64, R84, R48 ;  /* 0x000000544030723c */ /* 0x000fe20000041830 */
[----:B------:R-:W1:Y:S07]  /*4c70*/  LDSM.16.M88.4 R84, [R204+0x4800] ;  /* 0x00480000cc54783b */ /* 0x000e6e0000000200 */
[C---:B------:R-:W-:Y:S08]  /*4c80*/  HMMA.16816.F32.BF16 R32, R8.reuse, R52, R32 ;  /* 0x000000340820723c */ /* 0x040ff00000041820 */
[----:B------:R-:W-:Y:S01]  /*4c90*/  HMMA.16816.F32.BF16 R28, R8, R54, R28 ;  /* 0x00000036081c723c */ /* 0x000fe2000004181c */
[----:B------:R-:W4:Y:S07]  /*4ca0*/  LDSM.16.M88.4 R52, [R215+0x9000] ;  /* 0x00900000d734783b */ /* 0x000f2e0000000200 */
[C---:B--2---:R-:W-:Y:S08]  /*4cb0*/  HMMA.16816.F32.BF16 R44, R56.reuse, R114, R44 ;  /* 0x00000072382c723c */ /* 0x044ff0000004182c */
[----:B------:R-:W-:Y:S01]  /*4cc0*/  HMMA.16816.F32.BF16 R48, R56, R112, R48 ;  /* 0x000000703830723c */ /* 0x000fe20000041830 */
[----:B------:R-:W2:Y:S07]  /*4cd0*/  LDSM.16.M88.4 R112, [R219+0x5800] ;  /* 0x00580000db70783b */ /* 0x000eae0000000200 */
[----:B------:R-:W-:Y:S08]  /*4ce0*/  HMMA.16816.F32.BF16 R32, R64, R100, R32 ;  /* 0x000000644020723c */ /* 0x000ff00000041820 */
[----:B---3--:R-:W-:Y:S01]  /*4cf0*/  HMMA.16816.F32.BF16 R24, R8, R108, R24 ;  /* 0x0000006c0818723c */ /* 0x008fe20000041818 */
[----:B------:R-:W-:-:S02]  /*4d00*/  FMUL.FTZ R44, R44, c[0x0][0x2ec] ;  /* 0x0000bb002c2c7a20 */ /* 0x000fc40000410000 */
[----:B------:R-:W-:Y:S02]  /*4d10*/  FMUL.FTZ R45, R45, c[0x0][0x2ec] ;  /* 0x0000bb002d2d7a20 */ /* 0x000fe40000410000 */
[----:B------:R-:W-:Y:S02]  /*4d20*/  FMUL.FTZ R46, R46, c[0x0][0x2ec] ;  /* 0x0000bb002e2e7a20 */ /* 0x000fe40000410000 */
[----:B------:R-:W-:Y:S01]  /*4d30*/  FMUL.FTZ R47, R47, c[0x0][0x2ec] ;  /* 0x0000bb002f2f7a20 */ /* 0x000fe20000410000 */
[----:B------:R-:W-:Y:S01]  /*4d40*/  HMMA.16816.F32.BF16 R16, R4, R116, R16 ;  /* 0x000000740410723c */ /* 0x000fe20000041810 */
[----:B------:R-:W-:Y:S01]  /*4d50*/  FMUL.FTZ R3, R48, c[0x0][0x2ec] ;  /* 0x0000bb0030037a20 */ /* 0x000fe20000410000 */
[----:B------:R-:W-:Y:S01]  /*4d60*/  MUFU.TANH R108, R46 ;  /* 0x0000002e006c7308 */ /* 0x000fe20000002400 */
[----:B------:R-:W-:Y:S02]  /*4d70*/  FMUL.FTZ R48, R49, c[0x0][0x2ec] ;  /* 0x0000bb0031307a20 */ /* 0x000fe40000410000 */
[----:B------:R-:W-:-:S03]  /*4d80*/  FMUL.FTZ R51, R51, c[0x0][0x2ec] ;  /* 0x0000bb0033337a20 */ /* 0x000fc60000410000 */
[C---:B------:R-:W-:Y:S02]  /*4d90*/  HMMA.16816.F32.BF16 R12, R4.reuse, R118, R12 ;  /* 0x00000076040c723c */ /* 0x040fe4000004180c */
[----:B------:R-:W3:Y:S06]  /*4da0*/  MUFU.TANH R49, R44 ;  /* 0x0000002c00317308 */ /* 0x000eec0000002400 */
[C---:B------:R-:W-:Y:S02]  /*4db0*/  HMMA.16816.F32.BF16 R104, R4.reuse, R88, R104 ;  /* 0x000000580468723c */ /* 0x040fe40000041868 */
[----:B------:R-:W-:Y:S06]  /*4dc0*/  MUFU.TANH R48, R48 ;  /* 0x0000003000307308 */ /* 0x000fec0000002400 */
[----:B------:R-:W-:Y:S01]  /*4dd0*/  HMMA.16816.F32.BF16 R80, R4, R90, R80 ;  /* 0x0000005a0450723c */ /* 0x000fe20000041850 */
[----:B------:R-:W5:Y:S01]  /*4de0*/  LDSM.16.M88.4 R88, [R204+0x5000] ;  /* 0x00500000cc58783b */ /* 0x000f620000000200 */
[----:B------:R-:W-:Y:S06]  /*4df0*/  MUFU.TANH R51, R51 ;  /* 0x0000003300337308 */ /* 0x000fec0000002400 */
[----:B-1----:R-:W-:Y:S02]  /*4e00*/  HMMA.16816.F32.BF16 R32, R56, R84, R32 ;  /* 0x000000543820723c */ /* 0x002fe40000041820 */
[----:B------:R-:W1:Y:S06]  /*4e10*/  MUFU.TANH R84, R45 ;  /* 0x0000002d00547308 */ /* 0x000e6c0000002400 */
[----:B------:R-:W-:Y:S02]  /*4e20*/  HMMA.16816.F32.BF16 R20, R8, R110, R20 ;  /* 0x0000006e0814723c */ /* 0x000fe40000041814 */
[----:B------:R1:W1:Y:S06]  /*4e30*/  MUFU.TANH R85, R47 ;  /* 0x0000002f00557308 */ /* 0x00026c0000002400 */
[----:B----4-:R-:W-:Y:S02]  /*4e40*/  HMMA.16816.F32.BF16 R24, R64, R52, R24 ;  /* 0x000000344018723c */ /* 0x010fe40000041818 */
[----:B------:R-:W-:Y:S06]  /*4e50*/  MUFU.TANH R3, R3 ;  /* 0x0000000300037308 */ /* 0x000fec0000002400 */
[----:B--2---:R-:W-:Y:S01]  /*4e60*/  HMMA.16816.F32.BF16 R16, R8, R112, R16 ;  /* 0x000000700810723c */ /* 0x004fe20000041810 */
[----:B------:R-:W-:Y:S01]  /*4e70*/  FMUL.FTZ R32, R32, c[0x0][0x2ec] ;  /* 0x0000bb0020207a20 */ /* 0x000fe20000410000 */
[----:B-1----:R-:W1:Y:S01]  /*4e80*/  LDSM.16.M88.4 R44, [R215+0x9800] ;  /* 0x00980000d72c783b */ /* 0x002e620000000200 */
[----:B------:R-:W-:-:S02]  /*4e90*/  FMUL.FTZ R33, R33, c[0x0][0x2ec] ;  /* 0x0000bb0021217a20 */ /* 0x000fc40000410000 */
[----:B------:R-:W-:Y:S02]  /*4ea0*/  FMUL.FTZ R34, R34, c[0x0][0x2ec] ;  /* 0x0000bb0022227a20 */ /* 0x000fe40000410000 */
[----:B------:R-:W-:Y:S01]  /*4eb0*/  FMUL.FTZ R35, R35, c[0x0][0x2ec] ;  /* 0x0000bb0023237a20 */ /* 0x000fe20000410000 */
[----:B------:R-:W-:Y:S01]  /*4ec0*/  HMMA.16816.F32.BF16 R112, R8, R114, R12 ;  /* 0x000000720870723c */ /* 0x000fe2000004180c */
[----:B------:R-:W-:Y:S07]  /*4ed0*/  LDSM.16.M88.4 R12, [R204+0x5800] ;  /* 0x00580000cc0c783b */ /* 0x000fee0000000200 */
[C---:B------:R-:W-:Y:S01]  /*4ee0*/  HMMA.16816.F32.BF16 R28, R64.reuse, R102, R28 ;  /* 0x00000066401c723c */ /* 0x040fe2000004181c */
[----:B------:R-:W2:Y:S07]  /*4ef0*/  LDSM.16.M88.4 R100, [R221+0xa800] ;  /* 0x00a80000dd64783b */ /* 0x000eae0000000200 */
[----:B------:R-:W-:Y:S01]  /*4f00*/  HMMA.16816.F32.BF16 R20, R64, R54, R20 ;  /* 0x000000364014723c */ /* 0x000fe20000041814 */
[----:B------:R-:W4:Y:S07]  /*4f10*/  LDSM.16.M88.4 R52, [R221+0xb000] ;  /* 0x00b00000dd34783b */ /* 0x000f2e0000000200 */
[C---:B-----5:R-:W-:Y:S08]  /*4f20*/  HMMA.16816.F32.BF16 R24, R56.reuse, R88, R24 ;  /* 0x000000583818723c */ /* 0x060ff00000041818 */
[----:B------:R-:W-:Y:S01]  /*4f30*/  HMMA.16816.F32.BF16 R28, R56, R86, R28 ;  /* 0x00000056381c723c */ /* 0x000fe2000004181c */
[----:B------:R-:W5:Y:S07]  /*4f40*/  MUFU.TANH R86, R32 ;  /* 0x0000002000567308 */ /* 0x000f6e0000002400 */
[C---:B-1----:R-:W-:Y:S01]  /*4f50*/  HMMA.16816.F32.BF16 R16, R64.reuse, R44, R16 ;  /* 0x0000002c4010723c */ /* 0x042fe20000041810 */
[----:B------:R-:W1:Y:S07]  /*4f60*/  MUFU.TANH R87, R33 ;  /* 0x0000002100577308 */ /* 0x000e6e0000002400 */
[----:B------:R-:W-:Y:S01]  /*4f70*/  HMMA.16816.F32.BF16 R112, R64, R46, R112 ;  /* 0x0000002e4070723c */ /* 0x000fe20000041870 */
[----:B------:R-:W-:Y:S01]  /*4f80*/  FMUL.FTZ R24, R24, c[0x0][0x2ec] ;  /* 0x0000bb0018187a20 */ /* 0x000fe20000410000 */
[----:B------:R-:W-:Y:S01]  /*4f90*/  LDSM.16.M88.4 R44, [R204+0x6000] ;  /* 0x00600000cc2c783b */ /* 0x000fe20000000200 */
[----:B------:R-:W-:-:S02]  /*4fa0*/  FMUL.FTZ R25, R25, c[0x0][0x2ec] ;  /* 0x0000bb0019197a20 */ /* 0x000fc40000410000 */
[----:B------:R-:W-:Y:S02]  /*4fb0*/  FMUL.FTZ R26, R26, c[0x0][0x2ec] ;  /* 0x0000bb001a1a7a20 */ /* 0x000fe40000410000 */
[----:B------:R-:W-:Y:S01]  /*4fc0*/  FMUL.FTZ R27, R27, c[0x0][0x2ec] ;  /* 0x0000bb001b1b7a20 */ /* 0x000fe20000410000 */
[----:B------:R-:W-:Y:S01]  /*4fd0*/  HMMA.16816.F32.BF16 R20, R56, R90, R20 ;  /* 0x0000005a3814723c */ /* 0x000fe20000041814 */
[----:B------:R-:W-:Y:S01]  /*4fe0*/  MUFU.TANH R90, R24 ;  /* 0x00000018005a7308 */ /* 0x000fe20000002400 */
[----:B------:R-:W-:Y:S02]  /*4ff0*/  FMUL.FTZ R28, R28, c[0x0][0x2ec] ;  /* 0x0000bb001c1c7a20 */ /* 0x000fe40000410000 */
[----:B------:R-:W-:Y:S02]  /*5000*/  FMUL.FTZ R29, R29, c[0x0][0x2ec] ;  /* 0x0000bb001d1d7a20 */ /* 0x000fe40000410000 */
[----:B------:R-:W-:Y:S02]  /*5010*/  FMUL.FTZ R30, R30, c[0x0][0x2ec] ;  /* 0x0000bb001e1e7a20 */ /* 0x000fe40000410000 */
[----:B--2---:R-:W-:Y:S01]  /*5020*/  HMMA.16816.F32.BF16 R72, R4, R102, R72 ;  /* 0x000000660448723c */ /* 0x004fe20000041848 */
[----:B------:R-:W-:Y:S01]  /*5030*/  MUFU.TANH R91, R25 ;  /* 0x00000019005b7308 */ /* 0x000fe20000002400 */
[----:B------:R-:W-:-:S06]  /*5040*/  FMUL.FTZ R31, R31, c[0x0][0x2ec] ;  /* 0x0000bb001f1f7a20 */ /* 0x000fcc0000410000 */
[----:B------:R-:W-:Y:S01]  /*5050*/  HMMA.16816.F32.BF16 R112, R56, R14, R112 ;  /* 0x0000000e3870723c */ /* 0x000fe20000041870 */
[----:B------:R-:W-:Y:S07]  /*5060*/  MUFU.TANH R102, R26 ;  /* 0x0000001a00667308 */ /* 0x000fee0000002400 */
[----:B------:R-:W-:Y:S01]  /*5070*/  HMMA.16816.F32.BF16 R76, R4, R100, R76 ;  /* 0x00000064044c723c */ /* 0x000fe2000004184c */
[----:B------:R2:W-:Y:S01]  /*5080*/  MUFU.TANH R178, R27 ;  /* 0x0000001b00b27308 */ /* 0x0005e20000002400 */
[----:B------:R-:W-:-:S02]  /*5090*/  FMUL.FTZ R20, R20, c[0x0][0x2ec] ;  /* 0x0000bb0014147a20 */ /* 0x000fc40000410000 */
[----:B------:R-:W-:Y:S02]  /*50a0*/  FMUL.FTZ R21, R21, c[0x0][0x2ec] ;  /* 0x0000bb0015157a20 */ /* 0x000fe40000410000 */
[----:B------:R-:W-:Y:S02]  /*50b0*/  FMUL.FTZ R22, R22, c[0x0][0x2ec] ;  /* 0x0000bb0016167a20 */ /* 0x000fe40000410000 */
[----:B------:R-:W-:Y:S01]  /*50c0*/  FMUL.FTZ R23, R23, c[0x0][0x2ec] ;  /* 0x0000bb0017177a20 */ /* 0x000fe20000410000 */
[----:B------:R-:W-:Y:S01]  /*50d0*/  MUFU.TANH R100, R34 ;  /* 0x0000002200647308 */ /* 0x000fe20000002400 */
[----:B----4-:R-:W-:Y:S06]  /*50e0*/  HMMA.16816.F32.BF16 R68, R4, R52, R68 ;  /* 0x000000340444723c */ /* 0x010fec0000041844 */
[----:B------:R-:W-:Y:S01]  /*50f0*/  FMUL.FTZ R112, R112, c[0x0][0x2ec] ;  /* 0x0000bb0070707a20 */ /* 0x000fe20000410000 */
[----:B------:R4:W-:Y:S01]  /*5100*/  MUFU.TANH R101, R35 ;  /* 0x0000002300657308 */ /* 0x0009e20000002400 */
[----:B--2---:R-:W-:Y:S01]  /*5110*/  HMMA.16816.F32.BF16 R24, R56, R12, R16 ;  /* 0x0000000c3818723c */ /* 0x004fe20000041810 */
[----:B------:R-:W2:Y:S01]  /*5120*/  LDSM.16.M88.4 R12, [R219+0x6800] ;  /* 0x00680000db0c783b */ /* 0x000ea20000000200 */
[----:B------:R-:W-:-:S02]  /*5130*/  FMUL.FTZ R113, R113, c[0x0][0x2ec] ;  /* 0x0000bb0071717a20 */ /* 0x000fc40000410000 */
[----:B------:R-:W-:Y:S01]  /*5140*/  FMUL.FTZ R114, R114, c[0x0][0x2ec] ;  /* 0x0000bb0072727a20 */ /* 0x000fe20000410000 */
[----:B------:R-:W-:Y:S01]  /*5150*/  LDSM.16.M88.4 R16, [R221+0xb800] ;  /* 0x00b80000dd10783b */ /* 0x000fe20000000200 */
[----:B------:R-:W-:Y:S01]  /*5160*/  FMUL.FTZ R115, R115, c[0x0][0x2ec] ;  /* 0x0000bb0073737a20 */ /* 0x000fe20000410000 */
[----:B------:R-:W-:Y:S01]  /*5170*/  MUFU.TANH R103, R20 ;  /* 0x0000001400677308 */ /* 0x000fe20000002400 */
[----:B------:R-:W-:Y:S01]  /*5180*/  HMMA.16816.F32.BF16 R92, R4, R54, R92 ;  /* 0x00000036045c723c */ /* 0x000fe2000004185c */
[----:B----4-:R-:W4:Y:S06]  /*5190*/  LDSM.16.M88.4 R32, [R219+0x6000] ;  /* 0x00600000db20783b */ /* 0x010f2c0000000200 */
[----:B------:R-:W-:Y:S08]  /*51a0*/  MUFU.TANH R52, R21 ;  /* 0x0000001500347308 */ /* 0x000ff00000002400 */
[----:B------:R-:W-:Y:S01]  /*51b0*/  MUFU.TANH R177, R22 ;  /* 0x0000001600b17308 */ /* 0x000fe20000002400 */
[----:B------:R-:W-:-:S02]  /*51c0*/  FMUL.FTZ R24, R24, c[0x0][0x2ec] ;  /* 0x0000bb0018187a20 */ /* 0x000fc40000410000 */
[----:B------:R-:W-:Y:S02]  /*51d0*/  FMUL.FTZ R25, R25, c[0x0][0x2ec] ;  /* 0x0000bb0019197a20 */ /* 0x000fe40000410000 */
[----:B------:R-:W-:Y:S02]  /*51e0*/  FMUL.FTZ R26, R26, c[0x0][0x2ec] ;  /* 0x0000bb001a1a7a20 */ /* 0x000fe40000410000 */
[----:B------:R-:W-:Y:S01]  /*51f0*/  FMUL.FTZ R27, R27, c[0x0][0x2ec] ;  /* 0x0000bb001b1b7a20 */ /* 0x000fe20000410000 */
[----:B------:R1:W-:Y:S08]  /*5200*/  MUFU.TANH R176, R23 ;  /* 0x0000001700b07308 */ /* 0x0003f00000002400 */
[----:B------:R-:W-:Y:S01]  /*5210*/  MUFU.TANH R109, R28 ;  /* 0x0000001c006d7308 */ /* 0x000fe20000002400 */
[C---:B--2---:R-:W-:Y:S01]  /*5220*/  HMMA.16816.F32.BF16 R76, R8.reuse, R12, R76 ;  /* 0x0000000c084c723c */ /* 0x044fe2000004184c */
[----:B-1----:R-:W1:Y:S06]  /*5230*/  LDSM.16.M88.4 R20, [R215+0xa800] ;  /* 0x00a80000d714783b */ /* 0x002e6c0000000200 */
[----:B------:R-:W-:Y:S01]  /*5240*/  MUFU.TANH R88, R29 ;  /* 0x0000001d00587308 */ /* 0x000fe20000002400 */
[C---:B------:R-:W-:Y:S01]  /*5250*/  HMMA.16816.F32.BF16 R72, R8.reuse, R14, R72 ;  /* 0x0000000e0848723c */ /* 0x040fe20000041848 */
[----:B------:R-:W2:Y:S06]  /*5260*/  LDSM.16.M88.4 R12, [R204+0x6800] ;  /* 0x00680000cc0c783b */ /* 0x000eac0000000200 */
[----:B------:R-:W1:Y:S01]  /*5270*/  MUFU.TANH R89, R30 ;  /* 0x0000001e00597308 */ /* 0x000e620000002400 */
[C---:B----4-:R-:W-:Y:S07]  /*5280*/  HMMA.16816.F32.BF16 R104, R8.reuse, R32, R104 ;  /* 0x000000200868723c */ /* 0x050fee0000041868 */
[----:B------:R4:W1:Y:S01]  /*5290*/  MUFU.TANH R110, R31 ;  /* 0x0000001f006e7308 */ /* 0x0008620000002400 */
[----:B------:R-:W-:Y:S07]  /*52a0*/  HMMA.16816.F32.BF16 R80, R8, R34, R80 ;  /* 0x000000220850723c */ /* 0x000fee0000041850 */
[----:B------:R-:W1:Y:S01]  /*52b0*/  MUFU.TANH R139, R24 ;  /* 0x00000018008b7308 */ /* 0x000e620000002400 */
[C---:B------:R-:W-:Y:S01]  /*52c0*/  HMMA.16816.F32.BF16 R60, R4.reuse, R16, R60 ;  /* 0x00000010043c723c */ /* 0x040fe2000004183c */
[----:B----4-:R-:W4:Y:S06]  /*52d0*/  LDSM.16.M88.4 R28, [R215+0xa000] ;  /* 0x00a00000d71c783b */ /* 0x010f2c0000000200 */
[----:B------:R-:W-:Y:S01]  /*52e0*/  MUFU.TANH R145, R25 ;  /* 0x0000001900917308 */ /* 0x000fe20000002400 */
[C---:B------:R-:W-:Y:S01]  /*52f0*/  IADD3 R16, R125.reuse, 0x1, RZ ;  /* 0x000000017d107810 */ /* 0x040fe20007ffe0ff */
[----:B------:R-:W-:Y:S01]  /*5300*/  HMMA.16816.F32.BF16 R96, R4, R18, R96 ;  /* 0x000000120460723c */ /* 0x000fe20000041860 */
[----:B------:R-:W-:Y:S01]  /*5310*/  IADD3 R17, R125, 0x9, RZ ;  /* 0x000000097d117810 */ /* 0x000fe20007ffe0ff */
[----:B------:R-:W-:Y:S01]  /*5320*/  LDSM.16.M88.4 R4, [R204+0x7000] ;  /* 0x00700000cc04783b */ /* 0x000fe20000000200 */
[----:B------:R-:W-:-:S02]  /*5330*/  ISETP.GE.AND P6, PT, R16, R189, PT ;  /* 0x000000bd1000720c */ /* 0x000fc40003fc6270 */
[-C--:B------:R-:W-:Y:S01]  /*5340*/  ISETP.GE.AND P4, PT, R16, R188.reuse, PT ;  /* 0x000000bc1000720c */ /* 0x080fe20003f86270 */
[----:B------:R-:W2:Y:S01]  /*5350*/  MUFU.TANH R148, R26 ;  /* 0x0000001a00947308 */ /* 0x000ea20000002400 */
[----:B------:R-:W-:Y:S01]  /*5360*/  IADD3 R16, R125, 0x8, RZ ;  /* 0x000000087d107810 */ /* 0x000fe20007ffe0ff */
[C---:B-1----:R-:W-:Y:S01]  /*5370*/  HMMA.16816.F32.BF16 R76, R64.reuse, R20, R76 ;  /* 0x00000014404c723c */ /* 0x042fe2000004184c */
[-C--:B------:R-:W-:Y:S02]  /*5380*/  ISETP.GE.AND P3, PT, R17, R189.reuse, PT ;  /* 0x000000bd1100720c */ /* 0x080fe40003f66270 */
[C---:B------:R-:W-:Y:S02]  /*5390*/  ISETP.GE.AND P5, PT, R16.reuse, R189, PT ;  /* 0x000000bd1000720c */ /* 0x040fe40003fa6270 */
[----:B------:R-:W-:Y:S01]  /*53a0*/  ISETP.GE.AND P1, PT, R16, R188, PT ;  /* 0x000000bc1000720c */ /* 0x000fe20003f26270 */
[----:B------:R1:W1:Y:S01]  /*53b0*/  MUFU.TANH R149, R27 ;  /* 0x0000001b00957308 */ /* 0x0002620000002400 */
[----:B---3--:R-:W-:Y:S01]  /*53c0*/  FSEL R49, R49, -INF , !P5 ;  /* 0xff80000031317808 */ /* 0x008fe20006800000 */
[----:B------:R-:W-:Y:S01]  /*53d0*/  HMMA.16816.F32.BF16 R72, R64, R22, R72 ;  /* 0x000000164048723c */ /* 0x000fe20000041848 */
[----:B------:R-:W3:Y:S01]  /*53e0*/  LDSM.16.M88.4 R20, [R219+0x7800] ;  /* 0x00780000db14783b */ /* 0x000ee20000000200 */
[----:B------:R-:W-:-:S02]  /*53f0*/  FSEL R108, R108, -INF , !P1 ;  /* 0xff8000006c6c7808 */ /* 0x000fc40004800000 */
[----:B------:R-:W-:Y:S02]  /*5400*/  ISETP.GE.AND P2, PT, R17, R188, PT ;  /* 0x000000bc1100720c */ /* 0x000fe40003f46270 */
[----:B------:R-:W-:Y:S01]  /*5410*/  IADD3 R16, R125, 0x10, RZ ;  /* 0x000000107d107810 */ /* 0x000fe20007ffe0ff */
[----:B------:R-:W3:Y:S01]  /*5420*/  MUFU.TANH R147, R112 ;  /* 0x0000007000937308 */ /* 0x000ee20000002400 */
[----:B------:R-:W-:Y:S02]  /*5430*/  FSEL R84, R84, -INF , !P3 ;  /* 0xff80000054547808 */ /* 0x000fe40005800000 */
[----:B------:R-:W-:Y:S02]  /*5440*/  FSEL R85, R85, -INF , !P2 ;  /* 0xff80000055557808 */ /* 0x000fe40005000000 */
[----:B------:R-:W-:Y:S01]  /*5450*/  FSEL R48, R48, -INF , !P6 ;  /* 0xff80000030307808 */ /* 0x000fe20007000000 */
[----:B-1----:R-:W1:Y:S01]  /*5460*/  LDSM.16.M88.4 R24, [R219+0x7000] ;  /* 0x00700000db18783b */ /* 0x002e620000000200 */
[----:B------:R-:W-:-:S02]  /*5470*/  FSEL R51, R51, -INF , !P4 ;  /* 0xff80000033337808 */ /* 0x000fc40006000000 */
[----:B--2---:R-:W-:Y:S01]  /*5480*/  HMMA.16816.F32.BF16 R76, R56, R12, R76 ;  /* 0x0000000c384c723c */ /* 0x004fe2000004184c */
[CC--:B------:R-:W-:Y:S01]  /*5490*/  ISETP.GE.AND P6, PT, R16.reuse, R189.reuse, PT ;  /* 0x000000bd1000720c */ /* 0x0c0fe20003fc6270 */
[----:B------:R-:W-:Y:S01]  /*54a0*/  MUFU.TANH R146, R113 ;  /* 0x0000007100927308 */ /* 0x000fe20000002400 */
[----:B------:R-:W-:Y:S02]  /*54b0*/  ISETP.GE.AND P4, PT, R16, R188, PT ;  /* 0x000000bc1000720c */ /* 0x000fe40003f86270 */
[----:B-----5:R-:W-:Y:S02]  /*54c0*/  FSEL R86, R86, -INF , !P6 ;  /* 0xff80000056567808 */ /* 0x020fe40007000000 */
[C---:B------:R-:W-:Y:S01]  /*54d0*/  IADD3 R12, R125.reuse, 0x11, RZ ;  /* 0x000000117d0c7810 */ /* 0x040fe20007ffe0ff */
[----:B----4-:R-:W-:Y:S01]  /*54e0*/  HMMA.16816.F32.BF16 R104, R64, R28, R104 ;  /* 0x0000001c4068723c */ /* 0x010fe20000041868 */
[----:B------:R-:W-:Y:S01]  /*54f0*/  IADD3 R13, R125, 0x19, RZ ;  /* 0x000000197d0d7810 */ /* 0x000fe20007ffe0ff */
[----:B------:R-:W2:Y:S01]  /*5500*/  MUFU.TANH R152, R114 ;  /* 0x0000007200987308 */ /* 0x000ea20000002400 */
[----:B------:R-:W-:-:S02]  /*5510*/  ISETP.GE.AND P5, PT, R12, R189, PT ;  /* 0x000000bd0c00720c */ /* 0x000fc40003fa6270 */
[-C--:B------:R-:W-:Y:S02]  /*5520*/  ISETP.GE.AND P1, PT, R12, R188.reuse, PT ;  /* 0x000000bc0c00720c */ /* 0x080fe40003f26270 */
[----:B------:R-:W-:Y:S01]  /*5530*/  IADD3 R12, R125, 0x18, RZ ;  /* 0x000000187d0c7810 */ /* 0x000fe20007ffe0ff */
[----:B------:R-:W-:Y:S01]  /*5540*/  HMMA.16816.F32.BF16 R80, R64, R30, R80 ;  /* 0x0000001e4050723c */ /* 0x000fe20000041850 */
[----:B------:R-:W4:Y:S01]  /*5550*/  LDSM.16.M88.4 R28, [R215+0xb000] ;  /* 0x00b00000d71c783b */ /* 0x000f220000000200 */
[----:B------:R-:W-:Y:S01]  /*5560*/  FSEL R34, R87, -INF , !P5 ;  /* 0xff80000057227808 */ /* 0x000fe20006800000 */
[----:B------:R-:W5:Y:S01]  /*5570*/  MUFU.TANH R153, R115 ;  /* 0x0000007300997308 */ /* 0x000f620000002400 */
[CC--:B------:R-:W-:Y:S02]  /*5580*/  ISETP.GE.AND P3, PT, R12.reuse, R189.reuse, PT ;  /* 0x000000bd0c00720c */ /* 0x0c0fe40003f66270 */
[-C--:B------:R-:W-:Y:S02]  /*5590*/  ISETP.GE.AND P2, PT, R12, R188.reuse, PT ;  /* 0x000000bc0c00720c */ /* 0x080fe40003f46270 */
[----:B------:R-:W-:Y:S01]  /*55a0*/  IADD3 R12, R125, 0x20, RZ ;  /* 0x000000207d0c7810 */ /* 0x000fe20007ffe0ff */
[----:B------:R-:W-:Y:S01]  /*55b0*/  HMMA.16816.F32.BF16 R72, R56, R14, R72 ;  /* 0x0000000e3848723c */ /* 0x000fe20000041848 */
[-C--:B------:R-:W-:Y:S01]  /*55c0*/  ISETP.GE.AND P6, PT, R13, R189.reuse, PT ;  /* 0x000000bd0d00720c */ /* 0x080fe20003fc6270 */
[----:B------:R-:W-:Y:S01]  /*55d0*/  FMUL.FTZ R76, R76, c[0x0][0x2ec] ;  /* 0x0000bb004c4c7a20 */ /* 0x000fe20000410000 */
[-C--:B------:R-:W-:Y:S01]  /*55e0*/  ISETP.GE.AND P5, PT, R12, R189.reuse, PT ;  /* 0x000000bd0c00720c */ /* 0x080fe20003fa6270 */
[----:B------:R-:W-:Y:S01]  /*55f0*/  FMUL.FTZ R78, R78, c[0x0][0x2ec] ;  /* 0x0000bb004e4e7a20 */ /* 0x000fe20000410000 */
[----:B------:R-:W-:Y:S01]  /*5600*/  IADD3 R16, R125, 0x21, RZ ;  /* 0x000000217d107810 */ /* 0x000fe20007ffe0ff */
[----:B------:R-:W-:Y:S01]  /*5610*/  MUFU.TANH R175, R76 ;  /* 0x0000004c00af7308 */ /* 0x000fe20000002400 */
[----:B------:R-:W-:Y:S01]  /*5620*/  FSEL R33, R89, -INF , !P2 ;  /* 0xff80000059217808 */ /* 0x000fe20005000000 */
[C---:B---3--:R-:W-:Y:S01]  /*5630*/  HMMA.16816.F32.BF16 R60, R8.reuse, R20, R60 ;  /* 0x00000014083c723c */ /* 0x048fe2000004183c */
[----:B------:R-:W-:Y:S01]  /*5640*/  ISETP.GE.AND P2, PT, R16, R188, PT ;  /* 0x000000bc1000720c */ /* 0x000fe20003f46270 */
[----:B------:R-:W-:Y:S01]  /*5650*/  FMUL.FTZ R77, R77, c[0x0][0x2ec] ;  /* 0x0000bb004d4d7a20 */ /* 0x000fe20000410000 */
[----:B------:R-:W-:Y:S01]  /*5660*/  IADD3 R17, R125, 0x28, RZ ;  /* 0x000000287d117810 */ /* 0x000fe20007ffe0ff */
[----:B------:R-:W-:Y:S01]  /*5670*/  FMUL.FTZ R79, R79, c[0x0][0x2ec] ;  /* 0x0000bb004f4f7a20 */ /* 0x000fe20000410000 */
[----:B------:R-:W-:Y:S01]  /*5680*/  FSEL R88, R88, -INF , !P6 ;  /* 0xff80000058587808 */ /* 0x000fe20007000000 */
[----:B------:R-:W-:Y:S01]  /*5690*/  MUFU.TANH R171, R78 ;  /* 0x0000004e00ab7308 */ /* 0x000fe20000002400 */
[----:B------:R-:W-:Y:S01]  /*56a0*/  ISETP.GE.AND P6, PT, R17, R189, PT ;  /* 0x000000bd1100720c */ /* 0x000fe20003fc6270 */
[----:B-1----:R-:W-:Y:S01]  /*56b0*/  HMMA.16816.F32.BF16 R68, R8, R24, R68 ;  /* 0x000000180844723c */ /* 0x002fe20000041844 */
[----:B------:R-:W-:-:S05]  /*56c0*/  FSEL R178, R178, -INF , !P2 ;  /* 0xff800000b2b27808 */ /* 0x000fca0005000000 */
[----:B------:R-:W-:Y:S01]  /*56d0*/  MUFU.TANH R174, R77 ;  /* 0x0000004d00ae7308 */ /* 0x000fe20000002400 */
[----:B------:R-:W-:Y:S01]  /*56e0*/  FSEL R25, R100, -INF , !P4 ;  /* 0xff80000064197808 */ /* 0x000fe20006000000 */
[C---:B------:R-:W-:Y:S01]  /*56f0*/  HMMA.16816.F32.BF16 R92, R8.reuse, R26, R92 ;  /* 0x0000001a085c723c */ /* 0x040fe2000004185c */
[----:B------:R-:W-:Y:S01]  /*5700*/  FSEL R24, R101, -INF , !P1 ;  /* 0xff80000065187808 */ /* 0x000fe20004800000 */
[----:B------:R-:W-:Y:S01]  /*5710*/  FMUL.FTZ R72, R72, c[0x0][0x2ec] ;  /* 0x0000bb0048487a20 */ /* 0x000fe20000410000 */
[-C--:B------:R-:W-:Y:S01]  /*5720*/  ISETP.GE.AND P4, PT, R13, R188.reuse, PT ;  /* 0x000000bc0d00720c */ /* 0x080fe20003f86270 */
[----:B------:R-:W-:Y:S01]  /*5730*/  FMUL.FTZ R74, R74, c[0x0][0x2ec] ;  /* 0x0000bb004a4a7a20 */ /* 0x000fe20000410000 */
[-C--:B------:R-:W-:Y:S01]  /*5740*/  ISETP.GE.AND P1, PT, R12, R188.reuse, PT ;  /* 0x000000bc0c00720c */ /* 0x080fe20003f26270 */
[----:B------:R-:W-:Y:S01]  /*5750*/  MUFU.TANH R170, R79 ;  /* 0x0000004f00aa7308 */ /* 0x000fe20000002400 */
[----:B------:R-:W1:Y:S01]  /*5760*/  LDSM.16.M88.4 R12, [R215+0xb800] ;  /* 0x00b80000d70c783b */ /* 0x000e620000000200 */
[----:B------:R-:W-:Y:S01]  /*5770*/  FSEL R26, R109, -INF , !P3 ;  /* 0xff8000006d1a7808 */ /* 0x000fe20005800000 */
[----:B------:R-:W-:Y:S01]  /*5780*/  HMMA.16816.F32.BF16 R96, R8, R22, R96 ;  /* 0x000000160860723c */ /* 0x000fe20000041860 */
[----:B------:R-:W-:Y:S01]  /*5790*/  ISETP.GE.AND P3, PT, R16, R189, PT ;  /* 0x000000bd1000720c */ /* 0x000fe20003f66270 */
[----:B------:R-:W-:Y:S01]  /*57a0*/  FMUL.FTZ R73, R73, c[0x0][0x2ec] ;  /* 0x0000bb0049497a20 */ /* 0x000fe20000410000 */
[----:B------:R-:W-:Y:S01]  /*57b0*/  IADD3 R16, R125, 0x29, RZ ;  /* 0x000000297d107810 */ /* 0x000fe20007ffe0ff */
[----:B------:R-:W-:Y:S01]  /*57c0*/  FMUL.FTZ R75, R75, c[0x0][0x2ec] ;  /* 0x0000bb004b4b7a20 */ /* 0x000fe20000410000 */
[----:B------:R-:W-:Y:S01]  /*57d0*/  FSEL R32, R110, -INF , !P4 ;  /* 0xff8000006e207808 */ /* 0x000fe20006000000 */
[----:B------:R-:W-:Y:S01]  /*57e0*/  MUFU.TANH R173, R72 ;  /* 0x0000004800ad7308 */ /* 0x000fe20000002400 */
[----:B------:R-:W-:Y:S01]  /*57f0*/  ISETP.GE.AND P4, PT, R17, R188, PT ;  /* 0x000000bc1100720c */ /* 0x000fe20003f86270 */
[----:B----4-:R-:W-:Y:S03]  /*5800*/  HMMA.16816.F32.BF16 R68, R64, R28, R68 ;  /* 0x0000001c4044723c */ /* 0x010fe60000041844 */
[----:B------:R-:W-:-:S03]  /*5810*/  FSEL R177, R177, -INF , !P4 ;  /* 0xff800000b1b17808 */ /* 0x000fc60006000000 */
[----:B------:R-:W-:Y:S01]  /*5820*/  MUFU.TANH R167, R74 ;  /* 0x0000004a00a77308 */ /* 0x000fe20000002400 */
[----:B------:R-:W-:Y:S01]  /*5830*/  FSEL R28, R90, -INF , !P5 ;  /* 0xff8000005a1c7808 */ /* 0x000fe20006800000 */
[----:B------:R-:W-:Y:S01]  /*5840*/  HMMA.16816.F32.BF16 R104, R56, R44, R104 ;  /* 0x0000002c3868723c */ /* 0x000fe20000041868 */
[----:B------:R-:W-:Y:S02]  /*5850*/  ISETP.GE.AND P5, PT, R16, R189, PT ;  /* 0x000000bd1000720c */ /* 0x000fe40003fa6270 */
[----:B------:R-:W-:-:S03]  /*5860*/  FSEL R29, R103, -INF , !P6 ;  /* 0xff800000671d7808 */ /* 0x000fc60007000000 */
[----:B------:R-:W-:Y:S01]  /*5870*/  MUFU.TANH R172, R73 ;  /* 0x0000004900ac7308 */ /* 0x000fe20000002400 */
[----:B------:R-:W-:Y:S01]  /*5880*/  FSEL R44, R102, -INF , !P1 ;  /* 0xff800000662c7808 */ /* 0x000fe20004800000 */
[----:B------:R-:W-:Y:S01]  /*5890*/  HMMA.16816.F32.BF16 R80, R56, R46, R80 ;  /* 0x0000002e3850723c */ /* 0x000fe20000041850 */
[----:B------:R-:W-:Y:S02]  /*58a0*/  ISETP.GE.AND P1, PT, R16, R188, PT ;  /* 0x000000bc1000720c */ /* 0x000fe40003f26270 */
[----:B------:R-:W3:Y:S01]  /*58b0*/  LDSM.16.M88.4 R16, [R204+0x7800] ;  /* 0x00780000cc10783b */ /* 0x000ee20000000200 */
[----:B------:R-:W-:Y:S01]  /*58c0*/  FSEL R45, R91, -INF , !P3 ;  /* 0xff8000005b2d7808 */ /* 0x000fe20005800000 */
[----:B------:R-:W-:-:S04]  /*58d0*/  DEPBAR.LE SB0, 0x0 ;  /* 0x000080000000791a */ /* 0x000fc80000000000 */
[----:B------:R-:W-:Y:S01]  /*58e0*/  HMMA.16816.F32.BF16 R92, R64, R30, R92 ;  /* 0x0000001e405c723c */ /* 0x000fe2000004185c */
[----:B------:R-:W-:Y:S01]  /*58f0*/  FSEL R47, R52, -INF , !P5 ;  /* 0xff800000342f7808 */ /* 0x000fe20006800000 */
[----:B------:R-:W-:Y:S01]  /*5900*/  MUFU.TANH R164, R75 ;  /* 0x0000004b00a47308 */ /* 0x000fe20000002400 */
[----:B------:R-:W-:-:S04]  /*5910*/  FSEL R176, R176, -INF , !P1 ;  /* 0xff800000b0b07808 */ /* 0x000fc80004800000 */
[----:B------:R-:W-:Y:S01]  /*5920*/  FMUL.FTZ R105, R105, c[0x0][0x2ec] ;  /* 0x0000bb0069697a20 */ /* 0x000fe20000410000 */
[C---:B-1----:R-:W-:Y:S01]  /*5930*/  HMMA.16816.F32.BF16 R60, R64.reuse, R12, R60 ;  /* 0x0000000c403c723c */ /* 0x042fe2000004183c */
[----:B------:R-:W-:Y:S02]  /*5940*/  FMUL.FTZ R107, R107, c[0x0][0x2ec] ;  /* 0x0000bb006b6b7a20 */ /* 0x000fe40000410000 */
[----:B------:R-:W1:Y:S01]  /*5950*/  MUFU.TANH R161, R105 ;  /* 0x0000006900a17308 */ /* 0x000e620000002400 */
[----:B------:R-:W-:Y:S02]  /*5960*/  FMUL.FTZ R104, R104, c[0x0][0x2ec] ;  /* 0x0000bb0068687a20 */ /* 0x000fe40000410000 */
[----:B------:R-:W-:Y:S02]  /*5970*/  FMUL.FTZ R106, R106, c[0x0][0x2ec] ;  /* 0x0000bb006a6a7a20 */ /* 0x000fe40000410000 */
[----:B------:R-:W-:Y:S01]  /*5980*/  HMMA.16816.F32.BF16 R96, R64, R14, R96 ;  /* 0x0000000e4060723c */ /* 0x000fe20000041860 */
[----:B------:R-:W-:-:S02]  /*5990*/  FMUL.FTZ R80, R80, c[0x0][0x2ec] ;  /* 0x0000bb0050507a20 */ /* 0x000fc40000410000 */
[----:B------:R-:W4:Y:S01]  /*59a0*/  MUFU.TANH R166, R107 ;  /* 0x0000006b00a67308 */ /* 0x000f220000002400 */
[----:B------:R-:W-:Y:S02]  /*59b0*/  FMUL.FTZ R82, R82, c[0x0][0x2ec] ;  /* 0x0000bb0052527a20 */ /* 0x000fe40000410000 */
[----:B------:R-:W-:Y:S02]  /*59c0*/  FMUL.FTZ R81, R81, c[0x0][0x2ec] ;  /* 0x0000bb0051517a20 */ /* 0x000fe40000410000 */
[C---:B------:R-:W-:Y:S01]  /*59d0*/  HMMA.16816.F32.BF16 R68, R56.reuse, R4, R68 ;  /* 0x000000043844723c */ /* 0x040fe20000041844 */
[----:B------:R-:W-:Y:S02]  /*59e0*/  FMUL.FTZ R83, R83, c[0x0][0x2ec] ;  /* 0x0000bb0053537a20 */ /* 0x000fe40000410000 */
[----:B------:R-:W1:Y:S04]  /*59f0*/  MUFU.TANH R160, R104 ;  /* 0x0000006800a07308 */ /* 0x000e680000002400 */
[C---:B------:R-:W-:Y:S01]  /*5a00*/  IADD3 R4, R125.reuse, 0x31, RZ ;  /* 0x000000317d047810 */ /* 0x040fe20007ffe0ff */
[----:B------:R-:W-:Y:S01]  /*5a10*/  HMMA.16816.F32.BF16 R92, R56, R6, R92 ;  /* 0x00000006385c723c */ /* 0x000fe2000004185c */
[----:B------:R-:W-:-:S02]  /*5a20*/  IADD3 R5, R125, 0x30, RZ ;  /* 0x000000307d057810 */ /* 0x000fc40007ffe0ff */
[CC--:B------:R-:W-:Y:S01]  /*5a30*/  ISETP.GE.AND P6, PT, R4.reuse, R189.reuse, PT ;  /* 0x000000bd0400720c */ /* 0x0c0fe20003fc6270 */
[----:B------:R-:W1:Y:S01]  /*5a40*/  MUFU.TANH R165, R106 ;  /* 0x0000006a00a57308 */ /* 0x000e620000002400 */
[-C--:B------:R-:W-:Y:S02]  /*5a50*/  ISETP.GE.AND P4, PT, R4, R188.reuse, PT ;  /* 0x000000bc0400720c */ /* 0x080fe40003f86270 */
[----:B------:R-:W-:Y:S01]  /*5a60*/  IADD3 R4, R125, 0x38, RZ ;  /* 0x000000387d047810 */ /* 0x000fe20007ffe0ff */
[----:B---3--:R-:W-:Y:S01]  /*5a70*/  HMMA.16816.F32.BF16 R60, R56, R16, R60 ;  /* 0x00000010383c723c */ /* 0x008fe2000004183c */
[CC--:B------:R-:W-:Y:S02]  /*5a80*/  ISETP.GE.AND P3, PT, R5.reuse, R189.reuse, PT ;  /* 0x000000bd0500720c */ /* 0x0c0fe40003f66270 */
[----:B------:R-:W-:Y:S01]  /*5a90*/  ISETP.GE.AND P2, PT, R5, R188, PT ;  /* 0x000000bc0500720c */ /* 0x000fe20003f46270 */
[----:B------:R-:W3:Y:S01]  /*5aa0*/  MUFU.TANH R163, R80 ;  /* 0x0000005000a37308 */ /* 0x000ee20000002400 */
[----:B------:R-:W-:-:S02]  /*5ab0*/  ISETP.GE.AND P5, PT, R4, R189, PT ;  /* 0x000000bd0400720c */ /* 0x000fc40003fa6270 */
[-C--:B------:R-:W-:Y:S01]  /*5ac0*/  ISETP.GE.AND P1, PT, R4, R188.reuse, PT ;  /* 0x000000bc0400720c */ /* 0x080fe20003f26270 */
[----:B------:R-:W-:Y:S01]  /*5ad0*/  HMMA.16816.F32.BF16 R16, R56, R18, R96 ;  /* 0x000000123810723c */ /* 0x000fe20000041860 */
[C---:B------:R-:W-:Y:S01]  /*5ae0*/  IADD3 R5, R125.reuse, 0x39, RZ ;  /* 0x000000397d057810 */ /* 0x040fe20007ffe0ff */
[----:B------:R-:W-:Y:S01]  /*5af0*/  FMUL.FTZ R68, R68, c[0x0][0x2ec] ;  /* 0x0000bb0044447a20 */ /* 0x000fe20000410000 */
[----:B------:R-:W-:Y:S01]  /*5b00*/  IADD3 R4, R125, 0x40, RZ ;  /* 0x000000407d047810 */ /* 0x000fe20007ffe0ff */
[----:B------:R-:W1:Y:S01]  /*5b10*/  MUFU.TANH R168, R82 ;  /* 0x0000005200a87308 */ /* 0x000e620000002400 */
[----:B------:R-:W-:Y:S01]  /*5b20*/  FSEL R139, R139, -INF , !P3 ;  /* 0xff8000008b8b7808 */ /* 0x000fe20005800000 */
[----:B------:R-:W-:Y:S01]  /*5b30*/  FMUL.FTZ R70, R70, c[0x0][0x2ec] ;  /* 0x0000bb0046467a20 */ /* 0x000fe20000410000 */
[----:B------:R-:W-:Y:S01]  /*5b40*/  FSEL R148, R148, -INF , !P2 ;  /* 0xff80000094947808 */ /* 0x000fe20005000000 */
[----:B------:R-:W-:Y:S01]  /*5b50*/  FMUL.FTZ R69, R69, c[0x0][0x2ec] ;  /* 0x0000bb0045457a20 */ /* 0x000fe20000410000 */
[----:B------:R-:W-:Y:S01]  /*5b60*/  FSEL R145, R145, -INF , !P6 ;  /* 0xff80000091917808 */ /* 0x000fe20007000000 */
[----:B------:R-:W-:Y:S01]  /*5b70*/  FMUL.FTZ R71, R71, c[0x0][0x2ec] ;  /* 0x0000bb0047477a20 */ /* 0x000fe20000410000 */
[----:B------:R-:W-:Y:S01]  /*5b80*/  FSEL R149, R149, -INF , !P4 ;  /* 0xff80000095957808 */ /* 0x000fe20006000000 */
[----:B------:R-:W1:Y:S01]  /*5b90*/  MUFU.TANH R162, R81 ;  /* 0x0000005100a27308 */ /* 0x000e620000002400 */
[-C--:B------:R-:W-:Y:S01]  /*5ba0*/  ISETP.GE.AND P3, PT, R5, R189.reuse, PT ;  /* 0x000000bd0500720c */ /* 0x080fe20003f66270 */
[----:B------:R-:W-:Y:S01]  /*5bb0*/  FMUL.FTZ R93, R93, c[0x0][0x2ec] ;  /* 0x0000bb005d5d7a20 */ /* 0x000fe20000410000 */
[-C--:B------:R-:W-:Y:S01]  /*5bc0*/  ISETP.GE.AND P2, PT, R5, R188.reuse, PT ;  /* 0x000000bc0500720c */ /* 0x080fe20003f46270 */
[----:B------:R-:W-:Y:S01]  /*5bd0*/  FMUL.FTZ R95, R95, c[0x0][0x2ec] ;  /* 0x0000bb005f5f7a20 */ /* 0x000fe20000410000 */
[-C--:B------:R-:W-:Y:S01]  /*5be0*/  ISETP.GE.AND P6, PT, R4, R189.reuse, PT ;  /* 0x000000bd0400720c */ /* 0x080fe20003fc6270 */
[----:B------:R-:W-:Y:S01]  /*5bf0*/  FMUL.FTZ R92, R92, c[0x0][0x2ec] ;  /* 0x0000bb005c5c7a20 */ /* 0x000fe20000410000 */
[-C--:B------:R-:W-:Y:S01]  /*5c00*/  ISETP.GE.AND P4, PT, R4, R188.reuse, PT ;  /* 0x000000bc0400720c */ /* 0x080fe20003f86270 */
[----:B------:R-:W1:Y:S01]  /*5c10*/  MUFU.TANH R169, R83 ;  /* 0x0000005300a97308 */ /* 0x000e620000002400 */
[C---:B------:R-:W-:Y:S01]  /*5c20*/  IADD3 R5, R125.reuse, 0x41, RZ ;  /* 0x000000417d057810 */ /* 0x040fe20007ffe0ff */
[----:B------:R-:W-:Y:S01]  /*5c30*/  FMUL.FTZ R94, R94, c[0x0][0x2ec] ;  /* 0x0000bb005e5e7a20 */ /* 0x000fe20000410000 */
[----:B------:R-:W-:Y:S01]  /*5c40*/  IADD3 R4, R125, 0x48, RZ ;  /* 0x000000487d047810 */ /* 0x000fe20007ffe0ff */
[----:B------:R-:W-:Y:S01]  /*5c50*/  FMUL.FTZ R16, R16, c[0x0][0x2ec] ;  /* 0x0000bb0010107a20 */ /* 0x000fe20000410000 */
[----:B------:R-:W-:Y:S01]  /*5c60*/  FSEL R147, R147, -INF , !P5 ;  /* 0xff80000093937808 */ /* 0x000fe20006800000 */
[----:B------:R-:W-:Y:S01]  /*5c70*/  FMUL.FTZ R60, R60, c[0x0][0x2ec] ;  /* 0x0000bb003c3c7a20 */ /* 0x000fe20000410000 */
[----:B--2---:R-:W-:Y:S01]  /*5c80*/  FSEL R152, R152, -INF , !P1 ;  /* 0xff80000098987808 */ /* 0x004fe20004800000 */
[----:B------:R-:W2:Y:S01]  /*5c90*/  MUFU.TANH R159, R68 ;  /* 0x00000044009f7308 */ /* 0x000ea20000002400 */
[----:B------:R-:W-:Y:S01]  /*5ca0*/  FSEL R146, R146, -INF , !P3 ;  /* 0xff80000092927808 */ /* 0x000fe20005800000 */
[----:B------:R-:W-:Y:S01]  /*5cb0*/  FMUL.FTZ R61, R61, c[0x0][0x2ec] ;  /* 0x0000bb003d3d7a20 */ /* 0x000fe20000410000 */
[----:B-----5:R-:W-:Y:S01]  /*5cc0*/  FSEL R153, R153, -INF , !P2 ;  /* 0xff80000099997808 */ /* 0x020fe20005000000 */
[----:B------:R-:W-:Y:S01]  /*5cd0*/  FMUL.FTZ R62, R62, c[0x0][0x2ec] ;  /* 0x0000bb003e3e7a20 */ /* 0x000fe20000410000 */
[-C--:B------:R-:W-:Y:S01]  /*5ce0*/  ISETP.GE.AND P5, PT, R5, R189.reuse, PT ;  /* 0x000000bd0500720c */ /* 0x080fe20003fa6270 */
[----:B------:R-:W-:Y:S01]  /*5cf0*/  FMUL.FTZ R63, R63, c[0x0][0x2ec] ;  /* 0x0000bb003f3f7a20 */ /* 0x000fe20000410000 */
[-C--:B------:R-:W-:Y:S01]  /*5d00*/  ISETP.GE.AND P1, PT, R5, R188.reuse, PT ;  /* 0x000000bc0500720c */ /* 0x080fe20003f26270 */
[----:B------:R-:W5:Y:S01]  /*5d10*/  MUFU.TANH R155, R70 ;  /* 0x00000046009b7308 */ /* 0x000f620000002400 */
[C---:B------:R-:W-:Y:S01]  /*5d20*/  ISETP.GE.AND P3, PT, R4.reuse, R189, PT ;  /* 0x000000bd0400720c */ /* 0x040fe20003f66270 */
[----:B------:R-:W-:Y:S01]  /*5d30*/  FMUL.FTZ R17, R17, c[0x0][0x2ec] ;  /* 0x0000bb0011117a20 */ /* 0x000fe20000410000 */
[----:B------:R-:W-:Y:S01]  /*5d40*/  ISETP.GE.AND P2, PT, R4, R188, PT ;  /* 0x000000bc0400720c */ /* 0x000fe20003f46270 */
[----:B------:R-:W-:Y:S01]  /*5d50*/  FMUL.FTZ R18, R18, c[0x0][0x2ec] ;  /* 0x0000bb0012127a20 */ /* 0x000fe20000410000 */
[----:B------:R-:W-:Y:S01]  /*5d60*/  IADD3 R4, R125, 0x50, RZ ;  /* 0x000000507d047810 */ /* 0x000fe20007ffe0ff */
[----:B------:R-:W-:Y:S01]  /*5d70*/  FMUL.FTZ R19, R19, c[0x0][0x2ec] ;  /* 0x0000bb0013137a20 */ /* 0x000fe20000410000 */
[----:B-1----:R-:W-:Y:S01]  /*5d80*/  FSEL R161, R161, -INF , !P5 ;  /* 0xff800000a1a17808 */ /* 0x002fe20006800000 */
[----:B------:R-:W1:Y:S01]  /*5d90*/  MUFU.TANH R158, R69 ;  /* 0x00000045009e7308 */ /* 0x000e620000002400 */
[----:B----4-:R-:W-:-:S02]  /*5da0*/  FSEL R166, R166, -INF , !P1 ;  /* 0xff800000a6a67808 */ /* 0x010fc40004800000 */
[C---:B------:R-:W-:Y:S02]  /*5db0*/  ISETP.GE.AND P5, PT, R4.reuse, R189, PT ;  /* 0x000000bd0400720c */ /* 0x040fe40003fa6270 */
[----:B------:R-:W-:Y:S02]  /*5dc0*/  ISETP.GE.AND P1, PT, R4, R188, PT ;  /* 0x000000bc0400720c */ /* 0x000fe40003f26270 */
[C---:B------:R-:W-:Y:S01]  /*5dd0*/  IADD3 R5, R125.reuse, 0x49, RZ ;  /* 0x000000497d057810 */ /* 0x040fe20007ffe0ff */
[----:B------:R-:W4:Y:S01]  /*5de0*/  MUFU.TANH R154, R71 ;  /* 0x00000047009a7308 */ /* 0x000f220000002400 */
[----:B------:R-:W-:Y:S02]  /*5df0*/  IADD3 R4, R125, 0x51, RZ ;  /* 0x000000517d047810 */ /* 0x000fe40007ffe0ff */
[----:B------:R-:W-:Y:S02]  /*5e00*/  FSEL R160, R160, -INF , !P6 ;  /* 0xff800000a0a07808 */ /* 0x000fe40007000000 */
[----:B------:R-:W-:-:S02]  /*5e10*/  FSEL R165, R165, -INF , !P4 ;  /* 0xff800000a5a57808 */ /* 0x000fc40006000000 */
[----:B---3--:R-:W-:Y:S01]  /*5e20*/  FSEL R163, R163, -INF , !P3 ;  /* 0xff800000a3a37808 */ /* 0x008fe20005800000 */
[----:B------:R-:W3:Y:S01]  /*5e30*/  MUFU.TANH R156, R93 ;  /* 0x0000005d009c7308 */ /* 0x000ee20000002400 */
[----:B------:R-:W-:Y:S02]  /*5e40*/  FSEL R168, R168, -INF , !P2 ;  /* 0xff800000a8a87808 */ /* 0x000fe40005000000 */
[CC--:B------:R-:W-:Y:S02]  /*5e50*/  ISETP.GE.AND P6, PT, R5.reuse, R189.reuse, PT ;  /* 0x000000bd0500720c */ /* 0x0c0fe40003fc6270 */
[-C--:B------:R-:W-:Y:S02]  /*5e60*/  ISETP.GE.AND P4, PT, R5, R188.reuse, PT ;  /* 0x000000bc0500720c */ /* 0x080fe40003f86270 */
[C---:B------:R-:W-:Y:S01]  /*5e70*/  ISETP.GE.AND P3, PT, R4.reuse, R189, PT ;  /* 0x000000bd0400720c */ /* 0x040fe20003f66270 */
[----:B------:R-:W1:Y:S01]  /*5e80*/  MUFU.TANH R150, R95 ;  /* 0x0000005f00967308 */ /* 0x000e620000002400 */
[----:B------:R-:W-:-:S02]  /*5e90*/  ISETP.GE.AND P2, PT, R4, R188, PT ;  /* 0x000000bc0400720c */ /* 0x000fc40003f46270 */
[----:B------:R-:W-:Y:S02]  /*5ea0*/  IADD3 R4, R125, 0x58, RZ ;  /* 0x000000587d047810 */ /* 0x000fe40007ffe0ff */
[----:B------:R-:W-:Y:S02]  /*5eb0*/  FSEL R162, R162, -INF , !P6 ;  /* 0xff800000a2a27808 */ /* 0x000fe40007000000 */
[----:B------:R-:W-:Y:S01]  /*5ec0*/  FSEL R169, R169, -INF , !P4 ;  /* 0xff800000a9a97808 */ /* 0x000fe20006000000 */
[----:B------:R-:W1:Y:S01]  /*5ed0*/  MUFU.TANH R142, R16 ;  /* 0x00000010008e7308 */ /* 0x000e620000002400 */
[C---:B------:R-:W-:Y:S02]  /*5ee0*/  ISETP.GE.AND P6, PT, R4.reuse, R189, PT ;  /* 0x000000bd0400720c */ /* 0x040fe40003fc6270 */
[----:B------:R-:W-:Y:S02]  /*5ef0*/  ISETP.GE.AND P4, PT, R4, R188, PT ;  /* 0x000000bc0400720c */ /* 0x000fe40003f86270 */
[----:B------:R-:W-:-:S02]  /*5f00*/  IADD3 R4, R125, 0x59, RZ ;  /* 0x000000597d047810 */ /* 0x000fc40007ffe0ff */
[----:B------:R-:W-:Y:S01]  /*5f10*/  FSEL R175, R175, -INF , !P5 ;  /* 0xff800000afaf7808 */ /* 0x000fe20006800000 */
[----:B------:R-:W1:Y:S01]  /*5f20*/  MUFU.TANH R157, R92 ;  /* 0x0000005c009d7308 */ /* 0x000e620000002400 */
[----:B------:R-:W-:Y:S02]  /*5f30*/  FSEL R171, R171, -INF , !P1 ;  /* 0xff800000abab7808 */ /* 0x000fe40004800000 */
[C---:B------:R-:W-:Y:S02]  /*5f40*/  ISETP.GE.AND P5, PT, R4.reuse, R189, PT ;  /* 0x000000bd0400720c */ /* 0x040fe40003fa6270 */
[----:B------:R-:W-:Y:S02]  /*5f50*/  ISETP.GE.AND P1, PT, R4, R188, PT ;  /* 0x000000bc0400720c */ /* 0x000fe40003f26270 */
[C---:B------:R-:W-:Y:S01]  /*5f60*/  IADD3 R5, R125.reuse, 0x60, RZ ;  /* 0x000000607d057810 */ /* 0x040fe20007ffe0ff */
[----:B------:R-:W1:Y:S01]  /*5f70*/  MUFU.TANH R151, R94 ;  /* 0x0000005e00977308 */ /* 0x000e620000002400 */
[----:B------:R-:W-:-:S02]  /*5f80*/  IADD3 R4, R125, 0x61, RZ ;  /* 0x000000617d047810 */ /* 0x000fc40007ffe0ff */
[----:B------:R-:W-:Y:S02]  /*5f90*/  FSEL R174, R174, -INF , !P3 ;  /* 0xff800000aeae7808 */ /* 0x000fe40005800000 */
[----:B------:R-:W-:Y:S02]  /*5fa0*/  FSEL R170, R170, -INF , !P2 ;  /* 0xff800000aaaa7808 */ /* 0x000fe40005000000 */
[----:B------:R-:W-:Y:S01]  /*5fb0*/  FSEL R173, R173, -INF , !P6 ;  /* 0xff800000adad7808 */ /* 0x000fe20007000000 */
[----:B------:R-:W1:Y:S01]  /*5fc0*/  MUFU.TANH R144, R60 ;  /* 0x0000003c00907308 */ /* 0x000e620000002400 */
[----:B------:R-:W-:Y:S02]  /*5fd0*/  FSEL R167, R167, -INF , !P4 ;  /* 0xff800000a7a77808 */ /* 0x000fe40006000000 */
[C---:B------:R-:W-:Y:S02]  /*5fe0*/  ISETP.GE.AND P3, PT, R5.reuse, R189, PT ;  /* 0x000000bd0500720c */ /* 0x040fe40003f66270 */
[----:B------:R-:W-:-:S02]  /*5ff0*/  ISETP.GE.AND P2, PT, R5, R188, PT ;  /* 0x000000bc0500720c */ /* 0x000fc40003f46270 */
[CC--:B------:R-:W-:Y:S01]  /*6000*/  ISETP.GE.AND P6, PT, R4.reuse, R189.reuse, PT ;  /* 0x000000bd0400720c */ /* 0x0c0fe20003fc6270 */
[----:B------:R-:W-:Y:S01]  /*6010*/  MUFU.TANH R143, R61 ;  /* 0x0000003d008f7308 */ /* 0x000fe20000002400 */
[----:B------:R-:W-:Y:S02]  /*6020*/  ISETP.GE.AND P4, PT, R4, R188, PT ;  /* 0x000000bc0400720c */ /* 0x000fe40003f86270 */
[----:B------:R-:W-:Y:S02]  /*6030*/  IADD3 R4, R125, 0x69, RZ ;  /* 0x000000697d047810 */ /* 0x000fe40007ffe0ff */
[----:B--2---:R-:W-:Y:S02]  /*6040*/  FSEL R159, R159, -INF , !P3 ;  /* 0xff8000009f9f7808 */ /* 0x004fe40005800000 */
[----:B-----5:R-:W-:Y:S01]  /*6050*/  FSEL R155, R155, -INF , !P2 ;  /* 0xff8000009b9b7808 */ /* 0x020fe20005000000 */
[----:B------:R-:W2:Y:S01]  /*6060*/  MUFU.TANH R138, R62 ;  /* 0x0000003e008a7308 */ /* 0x000ea20000002400 */
[----:B------:R-:W-:-:S02]  /*6070*/  ISETP.GE.AND P3, PT, R4, R189, PT ;  /* 0x000000bd0400720c */ /* 0x000fc40003f66270 */
[-C--:B------:R-:W-:Y:S02]  /*6080*/  ISETP.GE.AND P2, PT, R4, R188.reuse, PT ;  /* 0x000000bc0400720c */ /* 0x080fe40003f46270 */
[----:B------:R-:W-:Y:S02]  /*6090*/  IADD3 R4, R125, 0x70, RZ ;  /* 0x000000707d047810 */ /* 0x000fe40007ffe0ff */
[----:B-1----:R-:W-:Y:S01]  /*60a0*/  FSEL R158, R158, -INF , !P6 ;  /* 0xff8000009e9e7808 */ /* 0x002fe20007000000 */
[----:B------:R-:W1:Y:S01]  /*60b0*/  MUFU.TANH R137, R63 ;  /* 0x0000003f00897308 */ /* 0x000e620000002400 */
[----:B----4-:R-:W-:Y:S02]  /*60c0*/  FSEL R154, R154, -INF , !P4 ;  /* 0xff8000009a9a7808 */ /* 0x010fe40006000000 */
[C---:B------:R-:W-:Y:S02]  /*60d0*/  ISETP.GE.AND P6, PT, R4.reuse, R189, PT ;  /* 0x000000bd0400720c */ /* 0x040fe40003fc6270 */
[----:B------:R-:W-:-:S02]  /*60e0*/  ISETP.GE.AND P4, PT, R4, R188, PT ;  /* 0x000000bc0400720c */ /* 0x000fc40003f86270 */
[C---:B------:R-:W-:Y:S01]  /*60f0*/  IADD3 R4, R125.reuse, 0x78, RZ ;  /* 0x000000787d047810 */ /* 0x040fe20007ffe0ff */
[----:B------:R-:W-:Y:S01]  /*6100*/  MUFU.TANH R140, R17 ;  /* 0x00000011008c7308 */ /* 0x000fe20000002400 */
[----:B---3--:R-:W-:Y:S02]  /*6110*/  FSEL R156, R156, -INF , !P3 ;  /* 0xff8000009c9c7808 */ /* 0x008fe40005800000 */
[----:B------:R-:W-:Y:S02]  /*6120*/  FSEL R150, R150, -INF , !P2 ;  /* 0xff80000096967808 */ /* 0x000fe40005000000 */
[C---:B------:R-:W-:Y:S02]  /*6130*/  ISETP.GE.AND P3, PT, R4.reuse, R189, PT ;  /* 0x000000bd0400720c */ /* 0x040fe40003f66270 */
[----:B------:R-:W-:Y:S01]  /*6140*/  ISETP.GE.AND P2, PT, R4, R188, PT ;  /* 0x000000bc0400720c */ /* 0x000fe20003f46270 */
[----:B------:R-:W-:Y:S01]  /*6150*/  FMUL.FTZ R4, R50, c[0x0][0x2ec] ;  /* 0x0000bb0032047a20 */ /* 0x000fe20000410000 */
[----:B------:R-:W-:Y:S01]  /*6160*/  IADD3 R5, R125, 0x68, RZ ;  /* 0x000000687d057810 */ /* 0x000fe20007ffe0ff */
[----:B------:R-:W3:Y:S01]  /*6170*/  MUFU.TANH R67, R18 ;  /* 0x0000001200437308 */ /* 0x000ee20000002400 */
[----:B------:R-:W-:-:S02]  /*6180*/  FSEL R142, R142, -INF , !P3 ;  /* 0xff8000008e8e7808 */ /* 0x000fc40005800000 */
[----:B------:R-:W-:Y:S02]  /*6190*/  FSEL R172, R172, -INF , !P5 ;  /* 0xff800000acac7808 */ /* 0x000fe40006800000 */
[----:B------:R-:W-:Y:S02]  /*61a0*/  FSEL R164, R164, -INF , !P1 ;  /* 0xff800000a4a47808 */ /* 0x000fe40004800000 */
[----:B------:R-:W-:Y:S01]  /*61b0*/  ISETP.GT.AND P3, PT, R229, R224, PT ;  /* 0x000000e0e500720c */ /* 0x000fe20003f64270 */
[----:B------:R-:W4:Y:S01]  /*61c0*/  MUFU.TANH R4, R4 ;  /* 0x0000000400047308 */ /* 0x000f220000002400 */
[----:B------:R-:W-:Y:S01]  /*61d0*/  BAR.SYNC.DEFER_BLOCKING 0x0 ;  /* 0x0000000000007b1d */ /* 0x000fe20000010000 */
[C---:B------:R-:W-:Y:S02]  /*61e0*/  ISETP.GE.AND P5, PT, R5.reuse, R189, PT ;  /* 0x000000bd0500720c */ /* 0x040fe40003fa6270 */
[----:B------:R-:W-:Y:S02]  /*61f0*/  ISETP.GE.AND P1, PT, R5, R188, PT ;  /* 0x000000bc0500720c */ /* 0x000fe40003f26270 */
[----:B------:R-:W-:-:S02]  /*6200*/  IADD3 R5, R125, 0x71, RZ ;  /* 0x000000717d057810 */ /* 0x000fc40007ffe0ff */
[----:B------:R-:W5:Y:S01]  /*6210*/  MUFU.TANH R65, R19 ;  /* 0x0000001300417308 */ /* 0x000f620000002400 */
[----:B------:R-:W-:Y:S02]  /*6220*/  FSEL R157, R157, -INF , !P5 ;  /* 0xff8000009d9d7808 */ /* 0x000fe40006800000 */
[----:B------:R-:W-:Y:S02]  /*6230*/  FSEL R151, R151, -INF , !P1 ;  /* 0xff80000097977808 */ /* 0x000fe40004800000 */
[C---:B------:R-:W-:Y:S02]  /*6240*/  ISETP.GE.AND P5, PT, R5.reuse, R189, PT ;  /* 0x000000bd0500720c */ /* 0x040fe40003fa6270 */
[----:B------:R-:W-:Y:S02]  /*6250*/  ISETP.GE.AND P1, PT, R5, R188, PT ;  /* 0x000000bc0500720c */ /* 0x000fe40003f26270 */
[----:B------:R-:W-:Y:S02]  /*6260*/  IADD3 R5, R125, 0x79, RZ ;  /* 0x000000797d057810 */ /* 0x000fe40007ffe0ff */
[----:B------:R-:W-:-:S02]  /*6270*/  FSEL R144, R144, -INF , !P6 ;  /* 0xff80000090907808 */ /* 0x000fc40007000000 */
[----:B--2---:R-:W-:Y:S02]  /*6280*/  FSEL R138, R138, -INF , !P4 ;  /* 0xff8000008a8a7808 */ /* 0x004fe40006000000 */
[----:B------:R-:W-:Y:S02]  /*6290*/  FSEL R143, R143, -INF , !P5 ;  /* 0xff8000008f8f7808 */ /* 0x000fe40006800000 */
[----:B-1----:R-:W-:Y:S02]  /*62a0*/  FSEL R137, R137, -INF , !P1 ;  /* 0xff80000089897808 */ /* 0x002fe40004800000 */
[CC--:B------:R-:W-:Y:S02]  /*62b0*/  ISETP.GE.AND P6, PT, R125.reuse, R189.reuse, PT ;  /* 0x000000bd7d00720c */ /* 0x0c0fe40003fc6270 */
[----:B------:R-:W-:Y:S02]  /*62c0*/  ISETP.GE.AND P4, PT, R125, R188, PT ;  /* 0x000000bc7d00720c */ /* 0x000fe40003f86270 */
[----:B------:R-:W-:-:S02]  /*62d0*/  ISETP.GE.AND P5, PT, R5, R189, PT ;  /* 0x000000bd0500720c */ /* 0x000fc40003fa6270 */
[----:B------:R-:W-:Y:S02]  /*62e0*/  ISETP.GE.AND P1, PT, R5, R188, PT ;  /* 0x000000bc0500720c */ /* 0x000fe40003f26270 */
[----:B---3--:R-:W-:Y:S02]  /*62f0*/  FSEL R67, R67, -INF , !P2 ;  /* 0xff80000043437808 */ /* 0x008fe40005000000 */
[----:B------:R-:W-:Y:S02]  /*6300*/  FSEL R3, R3, -INF , !P6 ;  /* 0xff80000003037808 */ /* 0x000fe40007000000 */
[----:B----4-:R-:W-:Y:S02]  /*6310*/  FSEL R4, R4, -INF , !P4 ;  /* 0xff80000004047808 */ /* 0x010fe40006000000 */
[----:B------:R-:W-:Y:S02]  /*6320*/  FSEL R140, R140, -INF , !P5 ;  /* 0xff8000008c8c7808 */ /* 0x000fe40006800000 */
[----:B-----5:R-:W-:Y:S01]  /*6330*/  FSEL R65, R65, -INF , !P1 ;  /* 0xff80000041417808 */ /* 0x020fe20004800000 */
[----:B------:R-:W-:Y:S05]  /*6340*/  @!P3 BRA `(.L_x_1599) ;  /* 0x00000e300000b947 */ /* 0x000fea0003800000 */
[----:B------:R-:W-:Y:S05]  /*6350*/  @!P0 BRA `(.L_x_1600) ;  /* 0x000003a000008947 */ /* 0x000fea0003800000 */
[----:B------:R-:W1:Y:S01]  /*6360*/  I2F.RP R12, R39 ;  /* 0x00000027000c7306 */ /* 0x000e620000209400 */
[----:B------:R-:W-:-:S02]  /*6370*/  IADD3 R10, R41, -0x80, RZ ;  /* 0xffffff80290a7810 */ /* 0x000fc40007ffe0ff */
[----:B------:R-:W-:Y:S02]  /*6380*/  IABS R8, R41 ;  /* 0x0000002900087213 */ /* 0x000fe40000000000 */
[----:B------:R-:W-:Y:S02]  /*6390*/  IABS R6, R10 ;  /* 0x0000000a00067213 */ /* 0x000fe40000000000 */
        /* <DEDUP_REMOVED lines=12> */
[----:B------:R-:W-:Y:S01]  /*6460*/  IMAD.MOV R7, RZ, RZ, -R11 ;  /* 0x000000ffff077224 */ /* 0x000fe200078e0a0b */
[----:B------:R-:W-:-:S03]  /*6470*/  IADD3 R5, -R9, RZ, RZ ;  /* 0x000000ff09057210 */ /* 0x000fc60007ffe1ff */
[C---:B------:R-:W-:Y:S02]  /*6480*/  IMAD R7, R39.reuse, R7, R8 ;  /* 0x0000000727077224 */ /* 0x040fe400078e0208 */
[----:B------:R-:W-:-:S03]  /*6490*/  IMAD R5, R39, R5, R6 ;  /* 0x0000000527057224 */ /* 0x000fc600078e0206 */
[C---:B------:R-:W-:Y:S02]  /*64a0*/  ISETP.GT.U32.AND P1, PT, R39.reuse, R7, PT ;  /* 0x000000072700720c */ /* 0x040fe40003f24070 */
[----:B------:R-:W-:-:S11]  /*64b0*/  ISETP.GT.U32.AND P2, PT, R39, R5, PT ;  /* 0x000000052700720c */ /* 0x000fd60003f44070 */
[--C-:B------:R-:W-:Y:S01]  /*64c0*/  @!P1 IMAD.IADD R7, R7, 0x1, -R39.reuse ;  /* 0x0000000107079824 */ /* 0x100fe200078e0a27 */
[----:B------:R-:W-:Y:S01]  /*64d0*/  @!P1 IADD3 R11, R11, 0x1, RZ ;  /* 0x000000010b0b9810 */ /* 0x000fe20007ffe0ff */
[----:B------:R-:W-:Y:S01]  /*64e0*/  @!P2 IMAD.IADD R5, R5, 0x1, -R39 ;  /* 0x000000010505a824 */ /* 0x000fe200078e0a27 */
[----:B------:R-:W-:Y:S02]  /*64f0*/  ISETP.GE.AND P1, PT, R10, RZ, PT ;  /* 0x000000ff0a00720c */ /* 0x000fe40003f26270 */
[-C--:B------:R-:W-:Y:S02]  /*6500*/  ISETP.GE.U32.AND P6, PT, R7, R39.reuse, PT ;  /* 0x000000270700720c */ /* 0x080fe40003fc6070 */
[----:B------:R-:W-:Y:S02]  /*6510*/  ISETP.GE.U32.AND P5, PT, R5, R39, PT ;  /* 0x000000270500720c */ /* 0x000fe40003fa6070 */
[----:B------:R-:W-:Y:S02]  /*6520*/  @!P2 IADD3 R9, R9, 0x1, RZ ;  /* 0x000000010909a810 */ /* 0x000fe40007ffe0ff */
[----:B------:R-:W-:-:S02]  /*6530*/  ISETP.NE.AND P2, PT, RZ, c[0x0][0x2d0], PT ;  /* 0x0000b400ff007a0c */ /* 0x000fc40003f45270 */
[----:B------:R-:W-:-:S05]  /*6540*/  LOP3.LUT R7, RZ, c[0x0][0x2d0], RZ, 0x33, !PT ;  /* 0x0000b400ff077a12 */ /* 0x000fca00078e33ff */
[----:B------:R-:W-:Y:S02]  /*6550*/  @P6 IADD3 R11, R11, 0x1, RZ ;  /* 0x000000010b0b6810 */ /* 0x000fe40007ffe0ff */
[----:B------:R-:W-:Y:S02]  /*6560*/  @P5 IADD3 R9, R9, 0x1, RZ ;  /* 0x0000000109095810 */ /* 0x000fe40007ffe0ff */
[----:B------:R-:W-:-:S03]  /*6570*/  MOV R5, R11 ;  /* 0x0000000b00057202 */ /* 0x000fc60000000f00 */
[----:B------:R-:W-:Y:S02]  /*6580*/  @!P1 IMAD.MOV R9, RZ, RZ, -R9 ;  /* 0x000000ffff099224 */ /* 0x000fe400078e0a09 */
[----:B------:R-:W-:-:S05]  /*6590*/  @!P4 IMAD.MOV R5, RZ, RZ, -R5 ;  /* 0x000000ffff05c224 */ /* 0x000fca00078e0a05 */
[C---:B------:R-:W-:Y:S02]  /*65a0*/  SEL R5, R7.reuse, R5, !P2 ;  /* 0x0000000507057207 */ /* 0x040fe40005000000 */
[----:B------:R-:W-:-:S03]  /*65b0*/  SEL R7, R7, R9, !P2 ;  /* 0x0000000907077207 */ /* 0x000fc60005000000 */
[----:B------:R-:W-:-:S04]  /*65c0*/  IMAD.WIDE R10, R5, 0x4, R234 ;  /* 0x00000004050a7825 */ /* 0x000fc800078e02ea */
[----:B------:R-:W-:Y:S01]  /*65d0*/  IMAD.WIDE R8, R7, 0x4, R234 ;  /* 0x0000000407087825 */ /* 0x000fe200078e02ea */
[----:B------:R1:W2:Y:S05]  /*65e0*/  LDG.E R6, [R10.64] ;  /* 0x0000000e0a067981 */ /* 0x0002aa000c1e1900 */
[----:B------:R-:W2:Y:S01]  /*65f0*/  LDG.E R8, [R8.64] ;  /* 0x0000000e08087981 */ /* 0x000ea2000c1e1900 */
[----:B------:R-:W-:Y:S01]  /*6600*/  IADD3 R5, R5, -R7, RZ ;  /* 0x8000000705057210 */ /* 0x000fe20007ffe0ff */
[----:B------:R-:W-:-:S04]  /*6610*/  IMAD.MOV.U32 R7, RZ, RZ, c[0x0][0x2d0] ;  /* 0x0000b400ff077624 */ /* 0x000fc800078e00ff */
[----:B------:R-:W-:-:S05]  /*6620*/  IMAD R7, R5, R7, -0x80 ;  /* 0xffffff8005077424 */ /* 0x000fca00078e0207 */
[----:B------:R-:W-:-:S05]  /*6630*/  SHF.R.S32.HI R5, RZ, 0x1f, R7 ;  /* 0x0000001fff057819 */ /* 0x000fca0000011407 */
[----:B------:R-:W-:Y:S02]  /*6640*/  IMAD R5, R5, c[0x0][0x198], RZ ;  /* 0x0000660005057a24 */ /* 0x000fe400078e02ff */
[----:B-1----:R-:W-:-:S04]  /*6650*/  IMAD.WIDE.U32 R10, R7, c[0x0][0x198], RZ ;  /* 0x00006600070a7a25 */ /* 0x002fc800078e00ff */
        /* <DEDUP_REMOVED lines=10> */
.L_x_1600:
[----:B------:R-:W-:-:S04]  /*6700*/  LEA R120, -R120, RZ, 0x7 ;  /* 0x000000ff78787211 */ /* 0x000fc800078e39ff */
[----:B------:R-:W-:Y:S02]  /*6710*/  SHF.R.S32.HI R9, RZ, 0x1f, R120 ;  /* 0x0000001fff097819 */ /* 0x000fe40000011478 */
.L_x_1601:
        /* <DEDUP_REMOVED lines=78> */
[C---:B------:R-:W-:Y:S01]  /*6c00*/  @!P2 LEA R12, P5, R6.reuse, c[0x0][0x168], 0x1 ;  /* 0x00005a00060caa11 */ /* 0x040fe200078a08ff */
        /* <DEDUP_REMOVED lines=18> */
[----:B------:R-:W-:Y:S01]  /*6d30*/  @!P2 LEA R60, P1, R8, c[0x0][0x168], 0x1 ;  /* 0x00005a00083caa11 */ /* 0x000fe200078208ff */
[----:B------:R1:W-:Y:S01]  /*6d40*/  @P2 STS.128 [R230+0x9800], RZ ;  /* 0x009800ffe6002388 */ /* 0x0003e20000000c00 */
[----:B--2---:R-:W-:Y:S01]  /*6d50*/  @!P4 LEA R58, P6, R10, c[0x0][0x168], 0x1 ;  /* 0x00005a000a3aca11 */ /* 0x004fe200078c08ff */
        /* <DEDUP_REMOVED lines=10> */
[--C-:B------:R-:W-:Y:S01]  /*6e00*/  @!P2 IMAD.X R8, R6, 0x1, R133.reuse, P1 ;  /* 0x000000010608a824 */ /* 0x100fe200008e0685 */
        /* <DEDUP_REMOVED lines=8> */
[----:B---3--:R-:W-:Y:S01]  /*6e90*/  @!P4 LEA R20, P1, R10, c[0x0][0x168], 0x1 ;  /* 0x00005a000a14ca11 */ /* 0x008fe200078208ff */
        /* <DEDUP_REMOVED lines=42> */
.L_x_1603:
[----:B------:R-:W-:Y:S05]  /*7140*/  BSYNC B0 ;  /* 0x0000000000007941 */ /* 0x000fea0003800000 */
.L_x_1602:
[----:B------:R-:W0:Y:S01]  /*7150*/  LDGDEPBAR ;  /* 0x00000000000079af */ /* 0x000e220000000000 */
[----:B------:R-:W-:-:S04]  /*7160*/  IADD3 R134, P1, R120, R134, RZ ;  /* 0x0000008678867210 */ /* 0x000fc80007f3e0ff */
[----:B------:R-:W-:Y:S02]  /*7170*/  IADD3.X R133, R9, R133, RZ, P1, !PT ;  /* 0x0000008509857210 */ /* 0x000fe40000ffe4ff */
.L_x_1599:
        /* <DEDUP_REMOVED lines=65> */
[----:B------:R-:W-:Y:S01]  /*7590*/  LDSM.16.MT88.4 R92, [R216+0x10000] ;  /* 0x01000000d85c783b */ /* 0x000fe20000004200 */
[----:B------:R-:W-:-:S02]  /*75a0*/  LEA R213, R0, R216, 0x1 ;  /* 0x000000d800d57211 */ /* 0x000fc400078e08ff */
[----:B------:R-:W-:Y:S01]  /*75b0*/  LEA R212, R0, R214, 0x1 ;  /* 0x000000d600d47211 */ /* 0x000fe200078e08ff */
[----:B------:R-:W-:Y:S04]  /*75c0*/  LDSM.16.MT88.4 R124, [R216+0xc000] ;  /* 0x00c00000d87c783b */ /* 0x000fe80000004200 */
[----:B------:R-:W-:Y:S04]  /*75d0*/  LDSM.16.MT88.4 R100, [R212+0xc000] ;  /* 0x00c00000d464783b */ /* 0x000fe80000004200 */
[----:B------:R-:W-:Y:S04]  /*75e0*/  LDSM.16.MT88.4 R116, [R214+0xc000] ;  /* 0x00c00000d674783b */ /* 0x000fe80000004200 */
[----:B------:R-:W-:Y:S01]  /*75f0*/  LDSM.16.MT88.4 R76, [R213+0x10000] ;  /* 0x01000000d54c783b */ /* 0x000fe20000004200 */
[----:B---3--:R-:W-:-:S03]  /*7600*/  FMNMX.FTZ R5, R6, R5, !PT ;  /* 0x0000000506057209 */ /* 0x008fc60007810000 */
[----:B-1----:R-:W-:Y:S04]  /*7610*/  LDSM.16.MT88.4 R12, [R212+0xc800] ;  /* 0x00c80000d40c783b */ /* 0x002fe80000004200 */
[----:B------:R-:W1:Y:S04]  /*7620*/  SHFL.BFLY PT, R6, R7, 0x2, 0x1f ;  /* 0x0c401f0007067f89 */ /* 0x000e6800000e0000 */
[----:B------:R-:W3:Y:S04]  /*7630*/  SHFL.BFLY PT, R132, R5, 0x1, 0x1f ;  /* 0x0c201f0005847f89 */ /* 0x000ee800000e0000 */
[----:B--2---:R-:W-:Y:S04]  /*7640*/  LDSM.16.MT88.4 R8, [R216+0x10800] ;  /* 0x01080000d808783b */ /* 0x004fe80000004200 */
[----:B------:R-:W-:Y:S04]  /*7650*/  LDSM.16.MT88.4 R20, [R214+0xc800] ;  /* 0x00c80000d614783b */ /* 0x000fe80000004200 */
[----:B------:R-:W-:Y:S01]  /*7660*/  LDSM.16.MT88.4 R16, [R213+0xc800] ;  /* 0x00c80000d510783b */ /* 0x000fe20000004200 */
[----:B-1----:R-:W-:-:S02]  /*7670*/  FMNMX.FTZ R6, R7, R6, !PT ;  /* 0x0000000607067209 */ /* 0x002fc40007810000 */
[----:B---3--:R-:W-:-:S03]  /*7680*/  FMNMX.FTZ R132, R5, R132, !PT ;  /* 0x0000008405847209 */ /* 0x008fc60007810000 */
        /* <DEDUP_REMOVED lines=9> */
[--C-:B------:R-:W-:Y:S02]  /*7720*/  FFMA.FTZ R58, R86, c[0x0][0x23c], -R141.reuse ;  /* 0x00008f00563a7a23 */ /* 0x100fe4000001088d */
[--C-:B------:R-:W-:Y:S01]  /*7730*/  FFMA.FTZ R54, R34, c[0x0][0x23c], -R141.reuse ;  /* 0x00008f0022367a23 */ /* 0x100fe2000001088d */
[----:B-1----:R-:W-:Y:S01]  /*7740*/  FMNMX.FTZ R3, R6, R5, !PT ;  /* 0x0000000506037209 */ /* 0x002fe20007810000 */
[----:B------:R-:W-:-:S02]  /*7750*/  FFMA.FTZ R53, R26, c[0x0][0x23c], -R141 ;  /* 0x00008f001a357a23 */ /* 0x000fc4000001088d */
[--C-:B------:R-:W-:Y:S01]  /*7760*/  FFMA.FTZ R50, R88, c[0x0][0x23c], -R141.reuse ;  /* 0x00008f0058327a23 */ /* 0x100fe2000001088d */
[C---:B------:R-:W-:Y:S01]  /*7770*/  FSETP.NEU.FTZ.AND P1, PT, R3.reuse, -INF , PT ;  /* 0xff8000000300780b */ /* 0x040fe20003f3d000 */
[----:B------:R-:W-:Y:S01]  /*7780*/  FMUL.FTZ R66, R3, c[0x0][0x23c] ;  /* 0x00008f0003427a20 */ /* 0x000fe20000410000 */
[----:B------:R-:W1:Y:S01]  /*7790*/  MUFU.EX2 R60, R60 ;  /* 0x0000003c003c7308 */ /* 0x000e620000000800 */
[--C-:B------:R-:W-:Y:S02]  /*77a0*/  FFMA.FTZ R46, R45, c[0x0][0x23c], -R141.reuse ;  /* 0x00008f002d2e7a23 */ /* 0x100fe4000001088d */
[--C-:B------:R-:W-:Y:S01]  /*77b0*/  FFMA.FTZ R49, R28, c[0x0][0x23c], -R141.reuse ;  /* 0x00008f001c317a23 */ /* 0x100fe2000001088d */
[----:B------:R-:W-:Y:S01]  /*77c0*/  FSEL R66, R66, RZ, P1 ;  /* 0x000000ff42427208 */ /* 0x000fe20000800000 */
[----:B------:R-:W-:Y:S01]  /*77d0*/  FFMA.FTZ R45, R29, c[0x0][0x23c], -R141 ;  /* 0x00008f001d2d7a23 */ /* 0x000fe2000001088d */
[----:B------:R-:W-:Y:S01]  /*77e0*/  LEA R238, P1, R134, c[0x0][0x168], 0x1 ;  /* 0x00005a0086ee7a11 */ /* 0x000fe200078208ff */
[----:B------:R-:W-:Y:S01]  /*77f0*/  LDSM.16.MT88.4 R28, [R213+0x10800] ;  /* 0x01080000d51c783b */ /* 0x000fe20000004200 */
[----:B------:R-:W-:Y:S01]  /*7800*/  MUFU.EX2 R59, R59 ;  /* 0x0000003b003b7308 */ /* 0x000fe20000000800 */
[--C-:B------:R-:W-:Y:S01]  /*7810*/  FFMA.FTZ R64, R4, c[0x0][0x23c], -R66.reuse ;  /* 0x00008f0004407a23 */ /* 0x100fe20000010842 */
[----:B------:R-:W-:Y:S01]  /*7820*/  LEA.HI.X R237, R134, c[0x0][0x16c], R133, 0x1, P1 ;  /* 0x00005b0086ed7a11 */ /* 0x000fe200008f0c85 */
[--C-:B------:R-:W-:Y:S01]  /*7830*/  FFMA.FTZ R63, R51, c[0x0][0x23c], -R66.reuse ;  /* 0x00008f00333f7a23 */ /* 0x100fe20000010842 */
[----:B------:R-:W-:Y:S01]  /*7840*/  LDSM.16.MT88.4 R4, [R212+0x10000] ;  /* 0x01000000d404783b */ /* 0x000fe20000004200 */
[----:B------:R-:W-:-:S02]  /*7850*/  FFMA.FTZ R62, R108, c[0x0][0x23c], -R66 ;  /* 0x00008f006c3e7a23 */ /* 0x000fc40000010842 */
[--C-:B------:R-:W-:Y:S01]  /*7860*/  FFMA.FTZ R56, R85, c[0x0][0x23c], -R66.reuse ;  /* 0x00008f0055387a23 */ /* 0x100fe20000010842 */
[----:B------:R-:W2:Y:S01]  /*7870*/  LDSM.16.MT88.4 R108, [R213+0xc000] ;  /* 0x00c00000d56c783b */ /* 0x000ea20000004200 */
[----:B------:R-:W3:Y:S01]  /*7880*/  MUFU.EX2 R55, R55 ;  /* 0x0000003700377308 */ /* 0x000ee20000000800 */
[----:B-1----:R-:W-:Y:S01]  /*7890*/  F2FP.BF16.PACK_AB R68, R60, R61 ;  /* 0x0000003d3c44723e */ /* 0x002fe200000010ff */
[--C-:B------:R-:W-:Y:S01]  /*78a0*/  FFMA.FTZ R57, R25, c[0x0][0x23c], -R66.reuse ;  /* 0x00008f0019397a23 */ /* 0x100fe20000010842 */
[----:B------:R-:W1:Y:S01]  /*78b0*/  LDSM.16.MT88.4 R84, [R214+0x10000] ;  /* 0x01000000d654783b */ /* 0x000e620000004200 */
[--C-:B------:R-:W-:Y:S02]  /*78c0*/  FFMA.FTZ R52, R24, c[0x0][0x23c], -R66.reuse ;  /* 0x00008f0018347a23 */ /* 0x100fe40000010842 */
[--C-:B------:R-:W-:Y:S01]  /*78d0*/  FFMA.FTZ R51, R33, c[0x0][0x23c], -R66.reuse ;  /* 0x00008f0021337a23 */ /* 0x100fe20000010842 */
[----:B------:R-:W4:Y:S01]  /*78e0*/  LDSM.16.MT88.4 R24, [R216+0xc800] ;  /* 0x00c80000d818783b */ /* 0x000f220000004200 */
[----:B------:R-:W-:Y:S01]  /*78f0*/  MUFU.EX2 R64, R64 ;  /* 0x0000004000407308 */ /* 0x000fe20000000800 */
[----:B------:R-:W-:-:S02]  /*7900*/  FFMA.FTZ R48, R32, c[0x0][0x23c], -R66 ;  /* 0x00008f0020307a23 */ /* 0x000fc40000010842 */
[----:B------:R-:W5:Y:S01]  /*7910*/  LDSM.16.MT88.4 R32, [R214+0x10800] ;  /* 0x01080000d620783b */ /* 0x000f620000004200 */
[----:B------:R-:W-:Y:S02]  /*7920*/  FFMA.FTZ R2, R47, c[0x0][0x23c], -R141 ;  /* 0x00008f002f027a23 */ /* 0x000fe4000001088d */
[--C-:B------:R-:W-:Y:S02]  /*7930*/  FFMA.FTZ R47, R44, c[0x0][0x23c], -R66.reuse ;  /* 0x00008f002c2f7a23 */ /* 0x100fe40000010842 */
[----:B------:R-:W2:Y:S01]  /*7940*/  MUFU.EX2 R63, R63 ;  /* 0x0000003f003f7308 */ /* 0x000ea20000000800 */
[----:B---3--:R-:W-:Y:S01]  /*7950*/  F2FP.BF16.PACK_AB R70, R55, R59 ;  /* 0x0000003b3746723e */ /* 0x008fe200000010ff */
[--C-:B------:R-:W-:Y:S02]  /*7960*/  FFMA.FTZ R44, R178, c[0x0][0x23c], -R66.reuse ;  /* 0x00008f00b22c7a23 */ /* 0x100fe40000010842 */
[--C-:B------:R-:W-:Y:S02]  /*7970*/  FFMA.FTZ R41, R177, c[0x0][0x23c], -R66.reuse ;  /* 0x00008f00b1297a23 */ /* 0x100fe40000010842 */
[----:B------:R-:W-:-:S02]  /*7980*/  FFMA.FTZ R0, R176, c[0x0][0x23c], -R66 ;  /* 0x00008f00b0007a23 */ /* 0x000fc40000010842 */
[----:B------:R-:W-:Y:S01]  /*7990*/  MUFU.EX2 R62, R62 ;  /* 0x0000003e003e7308 */ /* 0x000fe20000000800 */
        /* <DEDUP_REMOVED lines=15> */
[----:B------:R-:W2:Y:S01]  /*7a90*/  MUFU.EX2 R54, R54 ;  /* 0x0000003600367308 */ /* 0x000ea20000000800 */
        /* <DEDUP_REMOVED lines=23> */
[----:B------:R-:W3:Y:S01]  /*7c10*/  MUFU.EX2 R52, R52 ;  /* 0x0000003400347308 */ /* 0x000ee20000000800 */
[----:B------:R-:W-:-:S02]  /*7c20*/  FFMA.FTZ R156, R156, c[0x0][0x23c], -R141 ;  /* 0x00008f009c9c7a23 */ /* 0x000fc4000001088d */
[--C-:B------:R-:W-:Y:S02]  /*7c30*/  FFMA.FTZ R155, R155, c[0x0][0x23c], -R66.reuse ;  /* 0x00008f009b9b7a23 */ /* 0x100fe40000010842 */
[--C-:B------:R-:W-:Y:S01]  /*7c40*/  FFMA.FTZ R154, R154, c[0x0][0x23c], -R66.reuse ;  /* 0x00008f009a9a7a23 */ /* 0x100fe20000010842 */
[C---:B------:R-:W-:Y:S01]  /*7c50*/  HMMA.16816.F32.BF16 R128, R68.reuse, R124, RZ ;  /* 0x0000007c4480723c */ /* 0x040fe200000418ff */
[--C-:B------:R-:W-:Y:S01]  /*7c60*/  FFMA.FTZ R151, R151, c[0x0][0x23c], -R66.reuse ;  /* 0x00008f0097977a23 */ /* 0x100fe20000010842 */
[----:B------:R-:W-:Y:S01]  /*7c70*/  MUFU.EX2 R51, R51 ;  /* 0x0000003300337308 */ /* 0x000fe20000000800 */
[----:B------:R-:W-:Y:S02]  /*7c80*/  FFMA.FTZ R150, R150, c[0x0][0x23c], -R66 ;  /* 0x00008f0096967a23 */ /* 0x000fe40000010842 */
[----:B------:R-:W-:Y:S02]  /*7c90*/  FADD.FTZ R60, R61, R60 ;  /* 0x0000003c3d3c7221 */ /* 0x000fe40000010000 */
[----:B------:R-:W-:Y:S01]  /*7ca0*/  FADD.FTZ R63, R64, R63 ;  /* 0x0000003f403f7221 */ /* 0x000fe20000010000 */
[----:B------:R-:W-:Y:S01]  /*7cb0*/  HMMA.16816.F32.BF16 R120, R68, R116, RZ ;  /* 0x000000744478723c */ /* 0x000fe200000418ff */
[----:B------:R-:W-:Y:S01]  /*7cc0*/  FADD.FTZ R59, R59, R60 ;  /* 0x0000003c3b3b7221 */ /* 0x000fe20000010000 */
[----:B------:R-:W2:Y:S01]  /*7cd0*/  MUFU.EX2 R48, R48 ;  /* 0x0000003000307308 */ /* 0x000ea20000000800 */
[----:B------:R-:W-:-:S02]  /*7ce0*/  FADD.FTZ R62, R62, R63 ;  /* 0x0000003f3e3e7221 */ /* 0x000fc40000010000 */
[----:B------:R-:W-:Y:S02]  /*7cf0*/  FFMA.FTZ R240, R140, c[0x0][0x23c], -R141 ;  /* 0x00008f008cf07a23 */ /* 0x000fe4000001088d */
[----:B------:R-:W-:Y:S01]  /*7d00*/  FFMA.FTZ R239, R65, c[0x0][0x23c], -R66 ;  /* 0x00008f0041ef7a23 */ /* 0x000fe20000010842 */
[----:B------:R-:W-:Y:S01]  /*7d10*/  HMMA.16816.F32.BF16 R112, R68, R108, RZ ;  /* 0x0000006c4470723c */ /* 0x000fe200000418ff */
[----:B------:R-:W-:Y:S01]  /*7d20*/  FADD.FTZ R59, R55, R59 ;  /* 0x0000003b373b7221 */ /* 0x000fe20000010000 */
[----:B------:R-:W-:Y:S01]  /*7d30*/  MUFU.EX2 R49, R49 ;  /* 0x0000003100317308 */ /* 0x000fe20000000800 */
[----:B------:R-:W-:-:S05]  /*7d40*/  FADD.FTZ R62, R56, R62 ;  /* 0x0000003e383e7221 */ /* 0x000fca0000010000 */
[C---:B-1----:R-:W-:Y:S02]  /*7d50*/  HMMA.16816.F32.BF16 R88, R68.reuse, R84, RZ ;  /* 0x000000544458723c */ /* 0x042fe400000418ff */
[----:B------:R-:W1:Y:S06]  /*7d60*/  MUFU.EX2 R46, R46 ;  /* 0x0000002e002e7308 */ /* 0x000e6c0000000800 */
        /* <DEDUP_REMOVED lines=14> */
[----:B--2---:R-:W-:Y:S01]  /*7e50*/  F2FP.BF16.PACK_AB R4, R54, R58 ;  /* 0x0000003a3604723e */ /* 0x004fe200000010ff */
[----:B------:R-:W-:Y:S01]  /*7e60*/  HMMA.16816.F32.BF16 R68, R68, R6, RZ ;  /* 0x000000064444723c */ /* 0x000fe200000418ff */
[----:B---3--:R-:W-:Y:S01]  /*7e70*/  F2FP.BF16.PACK_AB R5, R52, R57 ;  /* 0x000000393405723e */ /* 0x008fe200000010ff */
[----:B------:R-:W2:Y:S01]  /*7e80*/  MUFU.EX2 R145, R145 ;  /* 0x0000009100917308 */ /* 0x000ea20000000800 */
[----:B------:R-:W-:-:S02]  /*7e90*/  FADD.FTZ R58, R58, R59 ;  /* 0x0000003b3a3a7221 */ /* 0x000fc40000010000 */
[----:B------:R-:W-:Y:S02]  /*7ea0*/  FADD.FTZ R57, R57, R62 ;  /* 0x0000003e39397221 */ /* 0x000fe40000010000 */
[----:B------:R-:W-:Y:S01]  /*7eb0*/  F2FP.BF16.PACK_AB R6, R50, R53 ;  /* 0x000000353206723e */ /* 0x000fe200000010ff */
[----:B------:R-:W-:Y:S01]  /*7ec0*/  FADD.FTZ R58, R54, R58 ;  /* 0x0000003a363a7221 */ /* 0x000fe20000010000 */
[----:B------:R-:W-:Y:S01]  /*7ed0*/  F2FP.BF16.PACK_AB R7, R48, R51 ;  /* 0x000000333007723e */ /* 0x000fe200000010ff */
        /* <DEDUP_REMOVED lines=9> */
[----:B------:R-:W3:Y:S01]  /*7f70*/  LDSM.16.MT88.4 R12, [R212+0x10800] ;  /* 0x01080000d40c783b */ /* 0x000ee20000004200 */
[----:B------:R-:W-:Y:S06]  /*7f80*/  MUFU.EX2 R148, R148 ;  /* 0x0000009400947308 */ /* 0x000fec0000000800 */
[C---:B------:R-:W-:Y:S02]  /*7f90*/  HMMA.16816.F32.BF16 R96, R4.reuse, R8, R96 ;  /* 0x000000080460723c */ /* 0x040fe40000041860 */
[----:B------:R-:W1:Y:S06]  /*7fa0*/  MUFU.EX2 R149, R149 ;  /* 0x0000009500957308 */ /* 0x000e6c0000000800 */
[C---:B------:R-:W-:Y:S01]  /*7fb0*/  HMMA.16816.F32.BF16 R92, R4.reuse, R10, R92 ;  /* 0x0000000a045c723c */ /* 0x040fe2000004185c */
[----:B------:R-:W1:Y:S01]  /*7fc0*/  LDSM.16.MT88.4 R8, [R212+0xd000] ;  /* 0x00d00000d408783b */ /* 0x000e620000004200 */
[----:B------:R-:W-:Y:S06]  /*7fd0*/  MUFU.EX2 R152, R152 ;  /* 0x0000009800987308 */ /* 0x000fec0000000800 */
[C---:B----4-:R-:W-:Y:S02]  /*7fe0*/  HMMA.16816.F32.BF16 R128, R4.reuse, R24, R128 ;  /* 0x000000180480723c */ /* 0x050fe40000041880 */
[----:B------:R-:W4:Y:S06]  /*7ff0*/  MUFU.EX2 R153, R153 ;  /* 0x0000009900997308 */ /* 0x000f2c0000000800 */
        /* <DEDUP_REMOVED lines=13> */
[C---:B-----5:R-:W-:Y:S02]  /*80d0*/  HMMA.16816.F32.BF16 R88, R4.reuse, R32, R88 ;  /* 0x000000200458723c */ /* 0x060fe40000041858 */
[----:B------:R-:W5:Y:S06]  /*80e0*/  MUFU.EX2 R166, R166 ;  /* 0x000000a600a67308 */ /* 0x000f6c0000000800 */
[C---:B------:R-:W-:Y:S01]  /*80f0*/  HMMA.16816.F32.BF16 R84, R4.reuse, R34, R84 ;  /* 0x000000220454723c */ /* 0x040fe20000041854 */
[----:B------:R-:W-:Y:S01]  /*8100*/  LDSM.16.MT88.4 R32, [R214+0x11000] ;  /* 0x01100000d620783b */ /* 0x000fe20000004200 */
[----:B------:R-:W-:Y:S06]  /*8110*/  MUFU.EX2 R168, R168 ;  /* 0x000000a800a87308 */ /* 0x000fec0000000800 */
[C---:B------:R-:W-:Y:S02]  /*8120*/  HMMA.16816.F32.BF16 R80, R4.reuse, R28, R80 ;  /* 0x0000001c0450723c */ /* 0x040fe40000041850 */
[----:B------:R-:W1:Y:S06]  /*8130*/  MUFU.EX2 R169, R169 ;  /* 0x000000a900a97308 */ /* 0x000e6c0000000800 */
[C---:B------:R-:W-:Y:S01]  /*8140*/  HMMA.16816.F32.BF16 R76, R4.reuse, R30, R76 ;  /* 0x0000001e044c723c */ /* 0x040fe2000004184c */
[----:B------:R-:W-:Y:S01]  /*8150*/  LDSM.16.MT88.4 R28, [R213+0x11000] ;  /* 0x01100000d51c783b */ /* 0x000fe20000004200 */
[----:B------:R-:W1:Y:S06]  /*8160*/  MUFU.EX2 R175, R175 ;  /* 0x000000af00af7308 */ /* 0x000e6c0000000800 */
[C---:B---3--:R-:W-:Y:S02]  /*8170*/  HMMA.16816.F32.BF16 R72, R4.reuse, R12, R72 ;  /* 0x0000000c0448723c */ /* 0x048fe40000041848 */
[----:B------:R-:W3:Y:S06]  /*8180*/  MUFU.EX2 R174, R174 ;  /* 0x000000ae00ae7308 */ /* 0x000eec0000000800 */
[----:B------:R-:W-:Y:S01]  /*8190*/  HMMA.16816.F32.BF16 R68, R4, R14, R68 ;  /* 0x0000000e0444723c */ /* 0x000fe20000041844 */
[----:B------:R-:W2:Y:S01]  /*81a0*/  LDSM.16.MT88.4 R12, [R216+0x11000] ;  /* 0x01100000d80c783b */ /* 0x000ea20000004200 */
[----:B------:R-:W-:Y:S05]  /*81b0*/  MUFU.EX2 R173, R173 ;  /* 0x000000ad00ad7308 */ /* 0x000fea0000000800 */
[----:B-1----:R-:W-:Y:S01]  /*81c0*/  F2FP.BF16.PACK_AB R4, R46, R49 ;  /* 0x000000312e04723e */ /* 0x002fe200000010ff */
        /* <DEDUP_REMOVED lines=11> */
[----:B------:R-:W-:Y:S02]  /*8280*/  FADD.FTZ R41, R41, R47 ;  /* 0x0000002f29297221 */ /* 0x000fe40000010000 */
[----:B------:R-:W-:Y:S02]  /*8290*/  FADD.FTZ R45, R2, R45 ;  /* 0x0000002d022d7221 */ /* 0x000fe40000010000 */
[----:B------:R-:W-:Y:S01]  /*82a0*/  FADD.FTZ R41, R0, R41 ;  /* 0x0000002900297221 */ /* 0x000fe20000010000 */
[----:B------:R-:W1:Y:S02]  /*82b0*/  MUFU.EX2 R170, R170 ;  /* 0x000000aa00aa7308 */ /* 0x000e640000000800 */
[C---:B------:R-:W-:Y:S01]  /*82c0*/  HMMA.16816.F32.BF16 R100, R4.reuse, R10, R100 ;  /* 0x0000000a0464723c */ /* 0x040fe20000041864 */
[----:B------:R-:W1:Y:S05]  /*82d0*/  LDSM.16.MT88.4 R8, [R212+0x11000] ;  /* 0x01100000d408783b */ /* 0x000e6a0000004200 */
[----:B------:R-:W-:Y:S02]  /*82e0*/  MUFU.EX2 R167, R167 ;  /* 0x000000a700a77308 */ /* 0x000fe40000000800 */
[C---:B------:R-:W-:Y:S06]  /*82f0*/  HMMA.16816.F32.BF16 R112, R4.reuse, R16, R112 ;  /* 0x000000100470723c */ /* 0x040fec0000041870 */
[----:B------:R-:W1:Y:S02]  /*8300*/  MUFU.EX2 R164, R164 ;  /* 0x000000a400a47308 */ /* 0x000e640000000800 */
[C---:B------:R-:W-:Y:S01]  /*8310*/  HMMA.16816.F32.BF16 R108, R4.reuse, R18, R108 ;  /* 0x00000012046c723c */ /* 0x040fe2000004186c */
[----:B------:R-:W3:Y:S05]  /*8320*/  LDSM.16.MT88.4 R16, [R213+0xd800] ;  /* 0x00d80000d510783b */ /* 0x000eea0000004200 */
[----:B------:R-:W1:Y:S02]  /*8330*/  MUFU.EX2 R159, R159 ;  /* 0x0000009f009f7308 */ /* 0x000e640000000800 */
[C---:B--2---:R-:W-:Y:S06]  /*8340*/  HMMA.16816.F32.BF16 R96, R4.reuse, R12, R96 ;  /* 0x0000000c0460723c */ /* 0x044fec0000041860 */
[----:B------:R-:W2:Y:S02]  /*8350*/  MUFU.EX2 R158, R158 ;  /* 0x0000009e009e7308 */ /* 0x000ea40000000800 */
[C---:B------:R-:W-:Y:S01]  /*8360*/  HMMA.16816.F32.BF16 R92, R4.reuse, R14, R92 ;  /* 0x0000000e045c723c */ /* 0x040fe2000004185c */
[----:B------:R-:W2:Y:S05]  /*8370*/  LDSM.16.MT88.4 R12, [R212+0xd800] ;  /* 0x00d80000d40c783b */ /* 0x000eaa0000004200 */
[----:B------:R-:W-:Y:S02]  /*8380*/  MUFU.EX2 R157, R157 ;  /* 0x0000009d009d7308 */ /* 0x000fe40000000800 */
[C---:B------:R-:W-:Y:S06]  /*8390*/  HMMA.16816.F32.BF16 R128, R4.reuse, R24, R128 ;  /* 0x000000180480723c */ /* 0x040fec0000041880 */
[----:B------:R-:W-:Y:S02]  /*83a0*/  MUFU.EX2 R156, R156 ;  /* 0x0000009c009c7308 */ /* 0x000fe40000000800 */
[C---:B-1----:R-:W-:Y:S06]  /*83b0*/  HMMA.16816.F32.BF16 R72, R4.reuse, R8, R72 ;  /* 0x000000080448723c */ /* 0x042fec0000041848 */
[----:B------:R-:W-:Y:S02]  /*83c0*/  MUFU.EX2 R155, R155 ;  /* 0x0000009b009b7308 */ /* 0x000fe40000000800 */
[C---:B------:R-:W-:Y:S01]  /*83d0*/  HMMA.16816.F32.BF16 R68, R4.reuse, R10, R68 ;  /* 0x0000000a0444723c */ /* 0x040fe20000041844 */
[----:B------:R-:W1:Y:S05]  /*83e0*/  LDSM.16.MT88.4 R8, [R216+0x11800] ;  /* 0x01180000d808783b */ /* 0x000e6a0000004200 */
[----:B------:R-:W1:Y:S02]  /*83f0*/  MUFU.EX2 R154, R154 ;  /* 0x0000009a009a7308 */ /* 0x000e640000000800 */
[C---:B------:R-:W-:Y:S01]  /*8400*/  HMMA.16816.F32.BF16 R124, R4.reuse, R26, R124 ;  /* 0x0000001a047c723c */ /* 0x040fe2000004187c */
[----:B------:R-:W1:Y:S05]  /*8410*/  LDSM.16.MT88.4 R24, [R216+0xd800] ;  /* 0x00d80000d818783b */ /* 0x000e6a0000004200 */
[----:B------:R-:W-:Y:S02]  /*8420*/  MUFU.EX2 R151, R151 ;  /* 0x0000009700977308 */ /* 0x000fe40000000800 */
        /* <DEDUP_REMOVED lines=21> */
[----:B---3--:R-:W-:Y:S01]  /*8580*/  HMMA.16816.F32.BF16 R112, R4, R16, R112 ;  /* 0x000000100470723c */ /* 0x008fe20000041870 */
[----:B------:R-:W-:Y:S02]  /*8590*/  FADD.FTZ R147, R146, R147 ;  /* 0x0000009392937221 */ /* 0x000fe40000010000 */
[----:B------:R-:W-:Y:S02]  /*85a0*/  FADD.FTZ R152, R153, R152 ;  /* 0x0000009899987221 */ /* 0x000fe40000010000 */
[----:B------:R-:W-:-:S03]  /*85b0*/  FADD.FTZ R147, R160, R147 ;  /* 0x00000093a0937221 */ /* 0x000fc60000010000 */
        /* <DEDUP_REMOVED lines=12> */
[C---:B------:R-:W-:Y:S01]  /*8680*/  HMMA.16816.F32.BF16 R116, R4.reuse, R22, R116 ;  /* 0x000000160474723c */ /* 0x040fe20000041874 */
[----:B------:R-:W4:Y:S07]  /*8690*/  LDSM.16.MT88.4 R20, [R214+0xe000] ;  /* 0x00e00000d614783b */ /* 0x000f2e0000004200 */
[C---:B---3--:R-:W-:Y:S08]  /*86a0*/  HMMA.16816.F32.BF16 R88, R4.reuse, R16, R88 ;  /* 0x000000100458723c */ /* 0x048ff00000041858 */
[C---:B------:R-:W-:Y:S01]  /*86b0*/  HMMA.16816.F32.BF16 R84, R4.reuse, R18, R84 ;  /* 0x000000120454723c */ /* 0x040fe20000041854 */
[----:B------:R-:W3:Y:S07]  /*86c0*/  LDSM.16.MT88.4 R16, [R212+0xe000] ;  /* 0x00e00000d410783b */ /* 0x000eee0000004200 */
        /* <DEDUP_REMOVED lines=8> */
[----:B-----5:R-:W-:Y:S01]  /*8750*/  F2FP.BF16.PACK_AB R5, R166, R165 ;  /* 0x000000a5a605723e */ /* 0x020fe200000010ff */
        /* <DEDUP_REMOVED lines=12> */
[C---:B----4-:R-:W-:Y:S08]  /*8820*/  HMMA.16816.F32.BF16 R120, R4.reuse, R20, R120 ;  /* 0x000000140478723c */ /* 0x050ff00000041878 */
[C---:B------:R-:W-:Y:S01]  /*8830*/  HMMA.16816.F32.BF16 R116, R4.reuse, R22, R116 ;  /* 0x000000160474723c */ /* 0x040fe20000041874 */
[----:B------:R-:W4:Y:S07]  /*8840*/  LDSM.16.MT88.4 R20, [R214+0x12000] ;  /* 0x01200000d614783b */ /* 0x000f2e0000004200 */
[C---:B---3--:R-:W-:Y:S08]  /*8850*/  HMMA.16816.F32.BF16 R104, R4.reuse, R16, R104 ;  /* 0x000000100468723c */ /* 0x048ff00000041868 */
        /* <DEDUP_REMOVED lines=11> */
[C---:B----4-:R-:W-:Y:S08]  /*8910*/  HMMA.16816.F32.BF16 R88, R4.reuse, R20, R88 ;  /* 0x000000140458723c */ /* 0x050ff00000041858 */
[C---:B------:R-:W-:Y:S01]  /*8920*/  HMMA.16816.F32.BF16 R84, R4.reuse, R22, R84 ;  /* 0x000000160454723c */ /* 0x040fe20000041854 */
[----:B------:R-:W4:Y:S07]  /*8930*/  LDSM.16.MT88.4 R20, [R213+0xe800] ;  /* 0x00e80000d514783b */ /* 0x000f2e0000004200 */
[C---:B---3--:R-:W-:Y:S08]  /*8940*/  HMMA.16816.F32.BF16 R72, R4.reuse, R16, R72 ;  /* 0x000000100448723c */ /* 0x048ff00000041848 */
[----:B------:R-:W-:Y:S01]  /*8950*/  HMMA.16816.F32.BF16 R68, R4, R18, R68 ;  /* 0x000000120444723c */ /* 0x000fe20000041844 */
[----:B------:R-:W3:Y:S06]  /*8960*/  LDSM.16.MT88.4 R16, [R216+0x12800] ;  /* 0x01280000d810783b */ /* 0x000eec0000004200 */
[C---:B------:R-:W-:Y:S01]  /*8970*/  F2FP.BF16.PACK_AB R4, R174.reuse, R175 ;  /* 0x000000afae04723e */ /* 0x040fe200000010ff */
        /* <DEDUP_REMOVED lines=14> */
[C---:B-1----:R-:W-:Y:S08]  /*8a60*/  HMMA.16816.F32.BF16 R104, R4.reuse, R8, R104 ;  /* 0x000000080468723c */ /* 0x042ff00000041868 */
[C---:B------:R-:W-:Y:S01]  /*8a70*/  HMMA.16816.F32.BF16 R100, R4.reuse, R10, R100 ;  /* 0x0000000a0464723c */ /* 0x040fe20000041864 */
[----:B------:R-:W1:Y:S07]  /*8a80*/  LDSM.16.MT88.4 R8, [R212+0x12800] ;  /* 0x01280000d408783b */ /* 0x000e6e0000004200 */
[C---:B----4-:R-:W-:Y:S08]  /*8a90*/  HMMA.16816.F32.BF16 R112, R4.reuse, R20, R112 ;  /* 0x000000140470723c */ /* 0x050ff00000041870 */
[C---:B------:R-:W-:Y:S01]  /*8aa0*/  HMMA.16816.F32.BF16 R108, R4.reuse, R22, R108 ;  /* 0x00000016046c723c */ /* 0x040fe2000004186c */
[----:B------:R-:W-:Y:S07]  /*8ab0*/  LDSM.16.MT88.4 R20, [R212+0xf000] ;  /* 0x00f00000d414783b */ /* 0x000fee0000004200 */
        /* <DEDUP_REMOVED lines=14> */
[----:B------:R-:W-:Y:S07]  /*8ba0*/  HMMA.16816.F32.BF16 R76, R4, R34, R76 ;  /* 0x00000022044c723c */ /* 0x000fee000004184c */
[C---:B------:R-:W-:Y:S01]  /*8bb0*/  F2FP.BF16.PACK_AB R4, R158.reuse, R159 ;  /* 0x0000009f9e04723e */ /* 0x040fe200000010ff */
        /* <DEDUP_REMOVED lines=9> */
[----:B---3--:R-:W-:Y:S02]  /*8c50*/  HMMA.16816.F32.BF16 R112, R4, R16, R112 ;  /* 0x000000100470723c */ /* 0x008fe40000041870 */
[----:B------:R-:W-:-:S06]  /*8c60*/  FADD.FTZ R151, R32, R151 ;  /* 0x0000009720977221 */ /* 0x000fcc0000010000 */
[C---:B------:R-:W-:Y:S01]  /*8c70*/  HMMA.16816.F32.BF16 R108, R4.reuse, R18, R108 ;  /* 0x00000012046c723c */ /* 0x040fe2000004186c */
[----:B------:R-:W3:Y:S07]  /*8c80*/  LDSM.16.MT88.4 R16, [R213+0x13000] ;  /* 0x01300000d510783b */ /* 0x000eee0000004200 */
[C---:B------:R-:W-:Y:S08]  /*8c90*/  HMMA.16816.F32.BF16 R104, R4.reuse, R20, R104 ;  /* 0x000000140468723c */ /* 0x040ff00000041868 */
[C---:B------:R-:W-:Y:S01]  /*8ca0*/  HMMA.16816.F32.BF16 R100, R4.reuse, R22, R100 ;  /* 0x000000160464723c */ /* 0x040fe20000041864 */
[----:B------:R-:W4:Y:S07]  /*8cb0*/  LDSM.16.MT88.4 R20, [R212+0x13000] ;  /* 0x01300000d414783b */ /* 0x000f2e0000004200 */
[C---:B--2---:R-:W-:Y:S08]  /*8cc0*/  HMMA.16816.F32.BF16 R96, R4.reuse, R12, R96 ;  /* 0x0000000c0460723c */ /* 0x044ff00000041860 */
[C---:B------:R-:W-:Y:S01]  /*8cd0*/  HMMA.16816.F32.BF16 R92, R4.reuse, R14, R92 ;  /* 0x0000000e045c723c */ /* 0x040fe2000004185c */
[----:B------:R-:W2:Y:S07]  /*8ce0*/  LDSM.16.MT88.4 R12, [R216+0xf800] ;  /* 0x00f80000d80c783b */ /* 0x000eae0000004200 */
[C---:B-1----:R-:W-:Y:S08]  /*8cf0*/  HMMA.16816.F32.BF16 R88, R4.reuse, R8, R88 ;  /* 0x000000080458723c */ /* 0x042ff00000041858 */
[C---:B------:R-:W-:Y:S01]  /*8d00*/  HMMA.16816.F32.BF16 R84, R4.reuse, R10, R84 ;  /* 0x0000000a0454723c */ /* 0x040fe20000041854 */
[----:B------:R-:W1:Y:S07]  /*8d10*/  LDSM.16.MT88.4 R8, [R214+0xf800] ;  /* 0x00f80000d608783b */ /* 0x000e6e0000004200 */
[C---:B------:R-:W-:Y:S07]  /*8d20*/  HMMA.16816.F32.BF16 R128, R4.reuse, R28, R128 ;  /* 0x0000001c0480723c */ /* 0x040fee0000041880 */
[--C-:B------:R-:W-:Y:S01]  /*8d30*/  FFMA.FTZ R28, R137, c[0x0][0x23c], -R66.reuse ;  /* 0x00008f00891c7a23 */ /* 0x100fe20000010842 */
[----:B-----5:R-:W-:Y:S01]  /*8d40*/  HMMA.16816.F32.BF16 R120, R4, R24, R120 ;  /* 0x000000180478723c */ /* 0x020fe20000041878 */
[----:B------:R-:W-:-:S04]  /*8d50*/  FFMA.FTZ R29, R67, c[0x0][0x23c], -R66 ;  /* 0x00008f00431d7a23 */ /* 0x000fc80000010842 */
[----:B------:R-:W-:Y:S02]  /*8d60*/  MUFU.EX2 R28, R28 ;  /* 0x0000001c001c7308 */ /* 0x000fe40000000800 */
[--C-:B------:R-:W-:Y:S01]  /*8d70*/  FFMA.FTZ R24, R144, c[0x0][0x23c], -R141.reuse ;  /* 0x00008f0090187a23 */ /* 0x100fe2000001088d */
[----:B------:R-:W-:Y:S01]  /*8d80*/  HMMA.16816.F32.BF16 R116, R4, R26, R116 ;  /* 0x0000001a0474723c */ /* 0x000fe20000041874 */
[----:B------:R-:W-:-:S04]  /*8d90*/  FFMA.FTZ R25, R143, c[0x0][0x23c], -R141 ;  /* 0x00008f008f197a23 */ /* 0x000fc8000001088d */
[----:B------:R-:W5:Y:S02]  /*8da0*/  MUFU.EX2 R24, R24 ;  /* 0x0000001800187308 */ /* 0x000f640000000800 */
[----:B------:R-:W-:Y:S01]  /*8db0*/  FFMA.FTZ R26, R142, c[0x0][0x23c], -R141 ;  /* 0x00008f008e1a7a23 */ /* 0x000fe2000001088d */
[----:B------:R-:W-:Y:S01]  /*8dc0*/  HMMA.16816.F32.BF16 R124, R4, R30, R124 ;  /* 0x0000001e047c723c */ /* 0x000fe2000004187c */
[----:B------:R-:W-:-:S04]  /*8dd0*/  FFMA.FTZ R27, R138, c[0x0][0x23c], -R66 ;  /* 0x00008f008a1b7a23 */ /* 0x000fc80000010842 */
[----:B------:R-:W1:Y:S03]  /*8de0*/  MUFU.EX2 R25, R25 ;  /* 0x0000001900197308 */ /* 0x000e660000000800 */
[C---:B---3--:R-:W-:Y:S05]  /*8df0*/  HMMA.16816.F32.BF16 R80, R4.reuse, R16, R80 ;  /* 0x000000100450723c */ /* 0x048fea0000041850 */
[----:B------:R-:W3:Y:S01]  /*8e00*/  MUFU.EX2 R26, R26 ;  /* 0x0000001a001a7308 */ /* 0x000ee20000000800 */
[----:B-----5:R-:W-:Y:S02]  /*8e10*/  FADD.FTZ R156, R24, R156 ;  /* 0x0000009c189c7221 */ /* 0x020fe40000010000 */
[----:B------:R-:W-:Y:S01]  /*8e20*/  HMMA.16816.F32.BF16 R76, R4, R18, R76 ;  /* 0x00000012044c723c */ /* 0x000fe2000004184c */
[----:B------:R-:W5:Y:S04]  /*8e30*/  LDSM.16.MT88.4 R16, [R213+0xf800] ;  /* 0x00f80000d510783b */ /* 0x000f680000004200 */
[----:B------:R-:W2:Y:S01]  /*8e40*/  MUFU.EX2 R27, R27 ;  /* 0x0000001b001b7308 */ /* 0x000ea20000000800 */
[----:B-1----:R-:W-:-:S02]  /*8e50*/  FADD.FTZ R156, R25, R156 ;  /* 0x0000009c199c7221 */ /* 0x002fc40000010000 */
[C---:B----4-:R-:W-:Y:S05]  /*8e60*/  HMMA.16816.F32.BF16 R72, R4.reuse, R20, R72 ;  /* 0x000000140448723c */ /* 0x050fea0000041848 */
[----:B------:R-:W1:Y:S01]  /*8e70*/  MUFU.EX2 R29, R29 ;  /* 0x0000001d001d7308 */ /* 0x000e620000000800 */
[----:B---3--:R-:W-:Y:S02]  /*8e80*/  FADD.FTZ R156, R26, R156 ;  /* 0x0000009c1a9c7221 */ /* 0x008fe40000010000 */
[----:B------:R-:W-:Y:S01]  /*8e90*/  HMMA.16816.F32.BF16 R68, R4, R22, R68 ;  /* 0x000000160444723c */ /* 0x000fe20000041844 */
[----:B--2---:R-:W-:-:S06]  /*8ea0*/  FADD.FTZ R151, R27, R151 ;  /* 0x000000971b977221 */ /* 0x004fcc0000010000 */
[----:B------:R-:W-:Y:S02]  /*8eb0*/  F2FP.BF16.PACK_AB R4, R25, R24 ;  /* 0x000000181904723e */ /* 0x000fe400000010ff */
[C---:B------:R-:W-:Y:S01]  /*8ec0*/  F2FP.BF16.PACK_AB R5, R28.reuse, R27 ;  /* 0x0000001b1c05723e */ /* 0x040fe200000010ff */
[----:B------:R-:W-:Y:S01]  /*8ed0*/  FADD.FTZ R151, R28, R151 ;  /* 0x000000971c977221 */ /* 0x000fe20000010000 */
[C---:B------:R-:W-:Y:S01]  /*8ee0*/  F2FP.BF16.PACK_AB R6, R240.reuse, R26 ;  /* 0x0000001af006723e */ /* 0x040fe200000010ff */
[----:B------:R-:W-:Y:S01]  /*8ef0*/  FADD.FTZ R240, R240, R156 ;  /* 0x0000009cf0f07221 */ /* 0x000fe20000010000 */
[----:B-1----:R-:W-:Y:S01]  /*8f00*/  F2FP.BF16.PACK_AB R7, R239, R29 ;  /* 0x0000001def07723e */ /* 0x002fe200000010ff */
        /* <DEDUP_REMOVED lines=8> */
[C---:B-----5:R-:W-:Y:S08]  /*8f90*/  HMMA.16816.F32.BF16 R112, R4.reuse, R16, R112 ;  /* 0x000000100470723c */ /* 0x060ff00000041870 */
        /* <DEDUP_REMOVED lines=14> */
[----:B------:R-:W-:Y:S07]  /*9080*/  @!UPT UIADD3 URZ, URZ, URZ, URZ ;  /* 0x0000003f3f3ff290 */ /* 0x000fee000fffe03f */
[----:B------:R-:W-:Y:S11]  /*9090*/  @!P3 BRA `(.L_x_1604) ;  /* 0x00005ce00000b947 */ /* 0x000ff60003800000 */
        /* <DEDUP_REMOVED lines=38> */
[----:B------:R-:W-:Y:S01]  /*9300*/  IMAD.MOV.U32 R0, RZ, RZ, R8 ;  /* 0x000000ffff007224 */ /* 0x000fe200078e0008 */
[----:B------:R-:W-:-:S03]  /*9310*/  @!P1 IADD3 R7, -R7, RZ, RZ ;  /* 0x000000ff07079210 */ /* 0x000fc60007ffe1ff */
[----:B------:R-:W-:-:S05]  /*9320*/  @!P3 IMAD.MOV R0, RZ, RZ, -R0 ;  /* 0x000000ffff00b224 */ /* 0x000fca00078e0a00 */
[C---:B------:R-:W-:Y:S02]  /*9330*/  SEL R0, R4.reuse, R0, !P2 ;  /* 0x0000000004007207 */ /* 0x040fe40005000000 */
[----:B------:R-:W-:-:S03]  /*9340*/  SEL R4, R4, R7, !P2 ;  /* 0x0000000704047207 */ /* 0x000fc60005000000 */
[----:B------:R-:W-:-:S04]  /*9350*/  IMAD.WIDE R8, R0, 0x4, R234 ;  /* 0x0000000400087825 */ /* 0x000fc800078e02ea */
[----:B------:R-:W-:Y:S01]  /*9360*/  IMAD.WIDE R6, R4, 0x4, R234 ;  /* 0x0000000404067825 */ /* 0x000fe200078e02ea */
[----:B------:R-:W2:Y:S04]  /*9370*/  LDG.E R2, [R8.64] ;  /* 0x0000000e08027981 */ /* 0x000ea8000c1e1900 */
[----:B------:R1:W2:Y:S01]  /*9380*/  LDG.E R5, [R6.64] ;  /* 0x0000000e06057981 */ /* 0x0002a2000c1e1900 */
[----:B------:R-:W-:Y:S02]  /*9390*/  IMAD.IADD R0, R0, 0x1, -R4 ;  /* 0x0000000100007824 */ /* 0x000fe400078e0a04 */
[----:B------:R-:W-:-:S04]  /*93a0*/  IMAD.MOV.U32 R4, RZ, RZ, c[0x0][0x2d0] ;  /* 0x0000b400ff047624 */ /* 0x000fc800078e00ff */
[----:B------:R-:W-:-:S05]  /*93b0*/  IMAD R4, R0, R4, -0x80 ;  /* 0xffffff8000047424 */ /* 0x000fca00078e0204 */
[----:B------:R-:W-:-:S05]  /*93c0*/  SHF.R.S32.HI R0, RZ, 0x1f, R4 ;  /* 0x0000001fff007819 */ /* 0x000fca0000011404 */
[----:B------:R-:W-:-:S04]  /*93d0*/  IMAD R0, R0, c[0x0][0x1a0], RZ ;  /* 0x0000680000007a24 */ /* 0x000fc800078e02ff */
[C---:B------:R-:W-:Y:S02]  /*93e0*/  IMAD R0, R4.reuse, c[0x0][0x1a4], R0 ;  /* 0x0000690004007a24 */ /* 0x040fe400078e0200 */
[----:B-1----:R-:W-:-:S04]  /*93f0*/  IMAD.WIDE.U32 R6, R4, c[0x0][0x1a0], RZ ;  /* 0x0000680004067a25 */ /* 0x002fc800078e00ff */
[----:B------:R-:W-:Y:S01]  /*9400*/  IMAD.IADD R7, R7, 0x1, R0 ;  /* 0x0000000107077824 */ /* 0x000fe200078e0200 */
[----:B--2---:R-:W-:-:S04]  /*9410*/  IADD3 R5, -R2, R5, RZ ;  /* 0x0000000502057210 */ /* 0x004fc80007ffe1ff */
[----:B------:R-:W-:-:S05]  /*9420*/  SHF.R.S32.HI R2, RZ, 0x1f, R5 ;  /* 0x0000001fff027819 */ /* 0x000fca0000011405 */
[----:B------:R-:W-:-:S04]  /*9430*/  IMAD R2, R2, c[0x0][0x188], RZ ;  /* 0x0000620002027a24 */ /* 0x000fc800078e02ff */
[C---:B------:R-:W-:Y:S02]  /*9440*/  IMAD R2, R5.reuse, c[0x0][0x18c], R2 ;  /* 0x0000630005027a24 */ /* 0x040fe400078e0202 */
[----:B------:R-:W-:-:S05]  /*9450*/  IMAD.WIDE.U32 R4, R5, c[0x0][0x188], R6 ;  /* 0x0000620005047a25 */ /* 0x000fca00078e0006 */
[----:B------:R-:W-:Y:S01]  /*9460*/  IADD3 R2, R5, R2, RZ ;  /* 0x0000000205027210 */ /* 0x000fe20007ffe0ff */
[----:B------:R-:W-:Y:S05]  /*9470*/  BRA `(.L_x_1606) ;  /* 0x0000002000007947 */ /* 0x000fea0003800000 */
.L_x_1605:
[----:B------:R-:W-:-:S04]  /*9480*/  LEA R4, -R38, RZ, 0x7 ;  /* 0x000000ff26047211 */ /* 0x000fc800078e39ff */
[----:B------:R-:W-:Y:S02]  /*9490*/  SHF.R.S32.HI R2, RZ, 0x1f, R4 ;  /* 0x0000001fff027819 */ /* 0x000fe40000011404 */
.L_x_1606:
[----:B------:R-:W-:Y:S02]  /*94a0*/  ISETP.GE.AND P1, PT, R40, c[0x0][0x220], PT ;  /* 0x0000880028007a0c */ /* 0x000fe40003f26270 */
[C---:B------:R-:W-:Y:S02]  /*94b0*/  LEA R190, P3, R4.reuse, R136, 0x1 ;  /* 0x0000008804be7211 */ /* 0x040fe400078608ff */
[----:B------:R-:W-:Y:S02]  /*94c0*/  ISETP.GE.AND P2, PT, R231, c[0x0][0x220], PT ;  /* 0x00008800e7007a0c */ /* 0x000fe40003f46270 */
[----:B------:R-:W-:-:S07]  /*94d0*/  LEA.HI.X R191, R4, R135, R2, 0x1, P3 ;  /* 0x0000008704bf7211 */ /* 0x000fce00018f0c02 */
[----:B------:R-:W-:Y:S02]  /*94e0*/  @!P1 IADD3 R5, P4, R4, R42, RZ ;  /* 0x0000002a04059210 */ /* 0x000fe40007f9e0ff */
        /* <DEDUP_REMOVED lines=50> */
[----:B------:R-:W-:Y:S01]  /*9810*/  @!P2 LEA R10, P5, R4, R136, 0x1 ;  /* 0x00000088040aa211 */ /* 0x000fe200078a08ff */
        /* <DEDUP_REMOVED lines=34> */
[C---:B------:R-:W-:Y:S01]  /*9a40*/  @!P1 IADD3 R42, P3, R0.reuse, R42, RZ ;  /* 0x0000002a002a9210 */ /* 0x040fe20007f7e0ff */
[----:B------:R-:W-:Y:S01]  /*9a50*/  IMAD.X R2, R227, 0x1, R2, P4 ;  /* 0x00000001e3027824 */ /* 0x000fe200020e0602 */
[----:B------:R-:W-:Y:S01]  /*9a60*/  @P1 STS.128 [R230+0x11800], RZ ;  /* 0x011800ffe6001388 */ /* 0x000fe20000000c00 */
[----:B------:R-:W-:-:S02]  /*9a70*/  @!P2 LEA R30, P4, R0, R136, 0x1 ;  /* 0x00000088001ea211 */ /* 0x000fc400078808ff */
[----:B--2---:R-:W-:Y:S01]  /*9a80*/  @!P1 LEA R24, P5, R4, c[0x0][0x170], 0x1 ;  /* 0x00005c0004189a11 */ /* 0x004fe200078a08ff */
        /* <DEDUP_REMOVED lines=51> */
[----:B------:R-:W4:Y:S04]  /*9dc0*/  LDSM.16.M88.4 R64, [R221+0x5000] ;  /* 0x00500000dd40783b */ /* 0x000f280000000200 */
[----:B------:R-:W4:Y:S04]  /*9dd0*/  LDSM.16.M88.4 R48, [R221+0x6000] ;  /* 0x00600000dd30783b */ /* 0x000f280000000200 */
[----:B------:R-:W-:Y:S04]  /*9de0*/  LDSM.16.M88.4 R156, [R220] ;  /* 0x00000000dc9c783b */ /* 0x000fe80000000200 */
[----:B--2---:R-:W2:Y:S04]  /*9df0*/  LDSM.16.M88.4 R8, [R211] ;  /* 0x00000000d308783b */ /* 0x004ea80000000200 */
[----:B-1----:R-:W5:Y:S04]  /*9e00*/  LDSM.16.M88.4 R24, [R221+0x4000] ;  /* 0x00400000dd18783b */ /* 0x002f680000000200 */
[----:B------:R-:W1:Y:S04]  /*9e10*/  LDSM.16.M88.4 R56, [R221+0x5800] ;  /* 0x00580000dd38783b */ /* 0x000e680000000200 */
[----:B------:R-:W1:Y:S04]  /*9e20*/  LDSM.16.M88.4 R40, [R221+0x6800] ;  /* 0x00680000dd28783b */ /* 0x000e680000000200 */
[----:B------:R-:W1:Y:S04]  /*9e30*/  LDSM.16.M88.4 R168, [R221+0x7000] ;  /* 0x00700000dda8783b */ /* 0x000e680000000200 */
[----:B------:R-:W1:Y:S01]  /*9e40*/  LDSM.16.M88.4 R32, [R221+0x7800] ;  /* 0x00780000dd20783b */ /* 0x000e620000000200 */
[C---:B---3--:R-:W-:Y:S03]  /*9e50*/  HMMA.16816.F32.BF16 R144, R160.reuse, R140, RZ ;  /* 0x0000008ca090723c */ /* 0x048fe600000418ff */
[----:B------:R-:W3:Y:S04]  /*9e60*/  LDSM.16.M88.4 R20, [R210] ;  /* 0x00000000d214783b */ /* 0x000ee80000000200 */
[----:B------:R-:W1:Y:S01]  /*9e70*/  LDSM.16.M88.4 R4, [R208] ;  /* 0x00000000d004783b */ /* 0x000e620000000200 */
[C---:B------:R-:W-:Y:S03]  /*9e80*/  HMMA.16816.F32.BF16 R140, R160.reuse, R142, RZ ;  /* 0x0000008ea08c723c */ /* 0x040fe600000418ff */
[----:B------:R-:W1:Y:S04]  /*9e90*/  LDSM.16.M88.4 R28, [R219] ;  /* 0x00000000db1c783b */ /* 0x000e680000000200 */
[----:B----4-:R-:W4:Y:S01]  /*9ea0*/  LDSM.16.M88.4 R16, [R209] ;  /* 0x00000000d110783b */ /* 0x010f220000000200 */
[C---:B------:R-:W-:Y:S03]  /*9eb0*/  HMMA.16816.F32.BF16 R136, R160.reuse, R64, RZ ;  /* 0x00000040a088723c */ /* 0x040fe600000418ff */
[----:B------:R-:W1:Y:S04]  /*9ec0*/  LDSM.16.M88.4 R176, [R206] ;  /* 0x00000000ceb0783b */ /* 0x000e680000000200 */
[----:B------:R-:W-:Y:S01]  /*9ed0*/  LDSM.16.M88.4 R148, [R215+0x4800] ;  /* 0x00480000d794783b */ /* 0x000fe20000000200 */
[C---:B------:R-:W-:Y:S03]  /*9ee0*/  HMMA.16816.F32.BF16 R52, R160.reuse, R48, RZ ;  /* 0x00000030a034723c */ /* 0x040fe600000418ff */
[----:B------:R-:W-:Y:S04]  /*9ef0*/  LDSM.16.M88.4 R180, [R207] ;  /* 0x00000000cfb4783b */ /* 0x000fe80000000200 */
[----:B------:R-:W-:Y:S01]  /*9f00*/  LDSM.16.M88.4 R152, [R215+0x4000] ;  /* 0x00400000d798783b */ /* 0x000fe20000000200 */
[C---:B------:R-:W-:Y:S03]  /*9f10*/  HMMA.16816.F32.BF16 R64, R160.reuse, R66, RZ ;  /* 0x00000042a040723c */ /* 0x040fe600000418ff */
[----:B------:R-:W-:Y:S04]  /*9f20*/  LDSM.16.M88.4 R172, [R205] ;  /* 0x00000000cdac783b */ /* 0x000fe80000000200 */
[----:B------:R-:W-:Y:S01]  /*9f30*/  LDSM.16.M88.4 R184, [R203] ;  /* 0x00000000cbb8783b */ /* 0x000fe20000000200 */
[----:B------:R-:W-:Y:S03]  /*9f40*/  HMMA.16816.F32.BF16 R48, R160, R50, RZ ;  /* 0x00000032a030723c */ /* 0x000fe600000418ff */
[----:B------:R-:W0:Y:S05]  /*9f50*/  LDGDEPBAR ;  /* 0x00000000000079af */ /* 0x000e2a0000000000 */
[C---:B--2---:R-:W-:Y:S08]  /*9f60*/  HMMA.16816.F32.BF16 R144, R156.reuse, R8, R144 ;  /* 0x000000089c90723c */ /* 0x044ff00000041890 */
[----:B------:R-:W-:Y:S01]  /*9f70*/  HMMA.16816.F32.BF16 R140, R156, R10, R140 ;  /* 0x0000000a9c8c723c */ /* 0x000fe2000004188c */
[----:B------:R-:W2:Y:S07]  /*9f80*/  LDSM.16.M88.4 R8, [R218] ;  /* 0x00000000da08783b */ /* 0x000eae0000000200 */
[C---:B-----5:R-:W-:Y:S08]  /*9f90*/  HMMA.16816.F32.BF16 R12, R160.reuse, R24, RZ ;  /* 0x00000018a00c723c */ /* 0x060ff000000418ff */
[C---:B-1----:R-:W-:Y:S08]  /*9fa0*/  HMMA.16816.F32.BF16 R60, R160.reuse, R56, RZ ;  /* 0x00000038a03c723c */ /* 0x042ff000000418ff */
        /* <DEDUP_REMOVED lines=9> */
[C---:B---3--:R-:W-:Y:S08]  /*a040*/  HMMA.16816.F32.BF16 R136, R156.reuse, R20, R136 ;  /* 0x000000149c88723c */ /* 0x048ff00000041888 */
        /* <DEDUP_REMOVED lines=8> */
[C---:B----4-:R-:W-:Y:S08]  /*a0d0*/  HMMA.16816.F32.BF16 R60, R156.reuse, R16, R60 ;  /* 0x000000109c3c723c */ /* 0x050ff0000004183c */
[C---:B------:R-:W-:Y:S01]  /*a0e0*/  HMMA.16816.F32.BF16 R56, R156.reuse, R18, R56 ;  /* 0x000000129c38723c */ /* 0x040fe20000041838 */
[----:B------:R-:W4:Y:S07]  /*a0f0*/  LDSM.16.M88.4 R16, [R215+0x6800] ;  /* 0x00680000d710783b */ /* 0x000f2e0000000200 */
[C---:B------:R-:W-:Y:S08]  /*a100*/  HMMA.16816.F32.BF16 R36, R156.reuse, R176, R36 ;  /* 0x000000b09c24723c */ /* 0x040ff00000041824 */
[----:B------:R-:W-:Y:S01]  /*a110*/  HMMA.16816.F32.BF16 R168, R156, R178, R168 ;  /* 0x000000b29ca8723c */ /* 0x000fe200000418a8 */
[----:B------:R-:W-:Y:S07]  /*a120*/  LDSM.16.M88.4 R176, [R217] ;  /* 0x00000000d9b0783b */ /* 0x000fee0000000200 */
[C---:B--2---:R-:W-:Y:S08]  /*a130*/  HMMA.16816.F32.BF16 R144, R8.reuse, R148, R144 ;  /* 0x000000940890723c */ /* 0x044ff00000041890 */
[----:B------:R-:W-:Y:S01]  /*a140*/  HMMA.16816.F32.BF16 R140, R8, R150, R140 ;  /* 0x00000096088c723c */ /* 0x000fe2000004188c */
[----:B------:R-:W2:Y:S07]  /*a150*/  LDSM.16.M88.4 R148, [R204] ;  /* 0x00000000cc94783b */ /* 0x000eae0000000200 */
        /* <DEDUP_REMOVED lines=8> */
[----:B------:R-:W5:Y:S07]  /*a1e0*/  LDSM.16.M88.4 R152, [R215+0x7800] ;  /* 0x00780000d798783b */ /* 0x000f6e0000000200 */
[C---:B------:R-:W-:Y:S08]  /*a1f0*/  HMMA.16816.F32.BF16 R164, R156.reuse, R172, R164 ;  /* 0x000000ac9ca4723c */ /* 0x040ff000000418a4 */
[----:B------:R-:W-:Y:S01]  /*a200*/  HMMA.16816.F32.BF16 R160, R156, R174, R160 ;  /* 0x000000ae9ca0723c */ /* 0x000fe200000418a0 */
[----:B------:R-:W-:Y:S04]  /*a210*/  LDSM.16.M88.4 R156, [R222+0x2000] ;  /* 0x00200000de9c783b */ /* 0x000fe80000000200 */
[----:B------:R-:W-:Y:S03]  /*a220*/  LDSM.16.M88.4 R172, [R204+0x3800] ;  /* 0x00380000ccac783b */ /* 0x000fe60000000200 */
[C---:B---3--:R-:W-:Y:S08]  /*a230*/  HMMA.16816.F32.BF16 R36, R8.reuse, R4, R36 ;  /* 0x000000040824723c */ /* 0x048ff00000041824 */
[C---:B------:R-:W-:Y:S01]  /*a240*/  HMMA.16816.F32.BF16 R168, R8.reuse, R6, R168 ;  /* 0x0000000608a8723c */ /* 0x040fe200000418a8 */
[----:B------:R-:W3:Y:S07]  /*a250*/  LDSM.16.M88.4 R4, [R221+0x8000] ;  /* 0x00800000dd04783b */ /* 0x000eee0000000200 */
[C---:B------:R-:W-:Y:S08]  /*a260*/  HMMA.16816.F32.BF16 R52, R8.reuse, R20, R52 ;  /* 0x000000140834723c */ /* 0x040ff00000041834 */
[C---:B------:R-:W-:Y:S01]  /*a270*/  HMMA.16816.F32.BF16 R48, R8.reuse, R22, R48 ;  /* 0x000000160830723c */ /* 0x040fe20000041830 */
[----:B------:R-:W1:Y:S07]  /*a280*/  LDSM.16.M88.4 R20, [R204+0x1800] ;  /* 0x00180000cc14783b */ /* 0x000e6e0000000200 */
[C---:B----4-:R-:W-:Y:S08]  /*a290*/  HMMA.16816.F32.BF16 R44, R8.reuse, R16, R44 ;  /* 0x00000010082c723c */ /* 0x050ff0000004182c */
[----:B------:R-:W-:Y:S01]  /*a2a0*/  HMMA.16816.F32.BF16 R40, R8, R18, R40 ;  /* 0x000000120828723c */ /* 0x000fe20000041828 */
[----:B------:R-:W4:Y:S07]  /*a2b0*/  LDSM.16.M88.4 R16, [R204+0x2000] ;  /* 0x00200000cc10783b */ /* 0x000f2e0000000200 */
[C---:B--2---:R-:W-:Y:S08]  /*a2c0*/  HMMA.16816.F32.BF16 R12, R176.reuse, R148, R12 ;  /* 0x00000094b00c723c */ /* 0x044ff0000004180c */
[----:B------:R-:W-:Y:S01]  /*a2d0*/  HMMA.16816.F32.BF16 R24, R176, R150, R24 ;  /* 0x00000096b018723c */ /* 0x000fe20000041818 */
[----:B------:R-:W-:Y:S07]  /*a2e0*/  LDSM.16.M88.4 R148, [R221+0x9000] ;  /* 0x00900000dd94783b */ /* 0x000fee0000000200 */
[C---:B------:R-:W-:Y:S08]  /*a2f0*/  HMMA.16816.F32.BF16 R60, R8.reuse, R28, R60 ;  /* 0x0000001c083c723c */ /* 0x040ff0000004183c */
[----:B------:R-:W-:Y:S01]  /*a300*/  HMMA.16816.F32.BF16 R56, R8, R30, R56 ;  /* 0x0000001e0838723c */ /* 0x000fe20000041838 */
[----:B------:R-:W2:Y:S07]  /*a310*/  LDSM.16.M88.4 R28, [R204+0x1000] ;  /* 0x00100000cc1c783b */ /* 0x000eae0000000200 */
[C---:B-1----:R-:W-:Y:S08]  /*a320*/  HMMA.16816.F32.BF16 R144, R176.reuse, R32, R144 ;  /* 0x00000020b090723c */ /* 0x042ff00000041890 */
[----:B------:R-:W-:Y:S01]  /*a330*/  HMMA.16816.F32.BF16 R140, R176, R34, R140 ;  /* 0x00000022b08c723c */ /* 0x000fe2000004188c */
[----:B------:R-:W1:Y:S07]  /*a340*/  LDSM.16.M88.4 R32, [R220+0x2000] ;  /* 0x00200000dc20783b */ /* 0x000e6e0000000200 */
[C---:B-----5:R-:W-:Y:S08]  /*a350*/  HMMA.16816.F32.BF16 R164, R8.reuse, R152, R164 ;  /* 0x0000009808a4723c */ /* 0x060ff000000418a4 */
[----:B------:R-:W-:Y:S01]  /*a360*/  HMMA.16816.F32.BF16 R160, R8, R154, R160 ;  /* 0x0000009a08a0723c */ /* 0x000fe200000418a0 */
[----:B------:R-:W5:Y:S04]  /*a370*/  LDSM.16.M88.4 R8, [R204+0x2800] ;  /* 0x00280000cc08783b */ /* 0x000f680000000200 */
[----:B------:R-:W1:Y:S03]  /*a380*/  LDSM.16.M88.4 R152, [R221+0x8800] ;  /* 0x00880000dd98783b */ /* 0x000e660000000200 */
[C---:B---3--:R-:W-:Y:S08]  /*a390*/  HMMA.16816.F32.BF16 R12, R156.reuse, R4, R12 ;  /* 0x000000049c0c723c */ /* 0x048ff0000004180c */
[----:B------:R-:W-:Y:S01]  /*a3a0*/  HMMA.16816.F32.BF16 R24, R156, R6, R24 ;  /* 0x000000069c18723c */ /* 0x000fe20000041818 */
[----:B------:R-:W-:Y:S07]  /*a3b0*/  LDSM.16.M88.4 R4, [R204+0x4000] ;  /* 0x00400000cc04783b */ /* 0x000fee0000000200 */
[C---:B------:R-:W-:Y:S08]  /*a3c0*/  HMMA.16816.F32.BF16 R60, R176.reuse, R20, R60 ;  /* 0x00000014b03c723c */ /* 0x040ff0000004183c */
[C---:B------:R-:W-:Y:S01]  /*a3d0*/  HMMA.16816.F32.BF16 R56, R176.reuse, R22, R56 ;  /* 0x00000016b038723c */ /* 0x040fe20000041838 */
[----:B------:R-:W-:Y:S07]  /*a3e0*/  LDSM.16.M88.4 R20, [R218+0x2000] ;  /* 0x00200000da14783b */ /* 0x000fee0000000200 */
[C---:B----4-:R-:W-:Y:S08]  /*a3f0*/  HMMA.16816.F32.BF16 R52, R176.reuse, R16, R52 ;  /* 0x00000010b034723c */ /* 0x050ff00000041834 */
[C---:B------:R-:W-:Y:S01]  /*a400*/  HMMA.16816.F32.BF16 R48, R176.reuse, R18, R48 ;  /* 0x00000012b030723c */ /* 0x040fe20000041830 */
[----:B------:R-:W3:Y:S07]  /*a410*/  LDSM.16.M88.4 R16, [R215+0x8000] ;  /* 0x00800000d710783b */ /* 0x000eee0000000200 */
[C---:B--2---:R-:W-:Y:S08]  /*a420*/  HMMA.16816.F32.BF16 R136, R176.reuse, R28, R136 ;  /* 0x0000001cb088723c */ /* 0x044ff00000041888 */
[----:B------:R-:W-:Y:S01]  /*a430*/  HMMA.16816.F32.BF16 R64, R176, R30, R64 ;  /* 0x0000001eb040723c */ /* 0x000fe20000041840 */
[----:B------:R-:W2:Y:S07]  /*a440*/  LDSM.16.M88.4 R28, [R202] ;  /* 0x00000000ca1c783b */ /* 0x000eae0000000200 */
[C---:B-1----:R-:W-:Y:S08]  /*a450*/  HMMA.16816.F32.BF16 R12, R32.reuse, R184, R12 ;  /* 0x000000b8200c723c */ /* 0x042ff0000004180c */
[----:B------:R-:W-:Y:S08]  /*a460*/  HMMA.16816.F32.BF16 R24, R32, R186, R24 ;  /* 0x000000ba2018723c */ /* 0x000ff00000041818 */
[C---:B-----5:R-:W-:Y:S08]  /*a470*/  HMMA.16816.F32.BF16 R44, R176.reuse, R8, R44 ;  /* 0x00000008b02c723c */ /* 0x060ff0000004182c */
[C---:B------:R-:W-:Y:S01]  /*a480*/  HMMA.16816.F32.BF16 R40, R176.reuse, R10, R40 ;  /* 0x0000000ab028723c */ /* 0x040fe20000041828 */
[----:B------:R-:W1:Y:S07]  /*a490*/  LDSM.16.M88.4 R8, [R217+0x2000] ;  /* 0x00200000d908783b */ /* 0x000e6e0000000200 */
[C---:B------:R-:W-:Y:S08]  /*a4a0*/  HMMA.16816.F32.BF16 R36, R176.reuse, R180, R36 ;  /* 0x000000b4b024723c */ /* 0x040ff00000041824 */
[----:B------:R-:W-:Y:S01]  /*a4b0*/  HMMA.16816.F32.BF16 R168, R176, R182, R168 ;  /* 0x000000b6b0a8723c */ /* 0x000fe200000418a8 */
[----:B------:R-:W4:Y:S07]  /*a4c0*/  LDSM.16.M88.4 R180, [R221+0x9800] ;  /* 0x00980000ddb4783b */ /* 0x000f2e0000000200 */
[C---:B------:R-:W-:Y:S08]  /*a4d0*/  HMMA.16816.F32.BF16 R144, R156.reuse, R152, R144 ;  /* 0x000000989c90723c */ /* 0x040ff00000041890 */
[----:B------:R-:W-:Y:S01]  /*a4e0*/  HMMA.16816.F32.BF16 R140, R156, R154, R140 ;  /* 0x0000009a9c8c723c */ /* 0x000fe2000004188c */
[----:B------:R-:W-:Y:S07]  /*a4f0*/  LDSM.16.M88.4 R152, [R221+0xa000] ;  /* 0x00a00000dd98783b */ /* 0x000fee0000000200 */
[C---:B---3--:R-:W-:Y:S08]  /*a500*/  HMMA.16816.F32.BF16 R12, R20.reuse, R16, R12 ;  /* 0x00000010140c723c */ /* 0x048ff0000004180c */
[----:B------:R-:W-:Y:S01]  /*a510*/  HMMA.16816.F32.BF16 R24, R20, R18, R24 ;  /* 0x000000121418723c */ /* 0x000fe20000041818 */
[----:B------:R-:W3:Y:S07]  /*a520*/  LDSM.16.M88.4 R16, [R201] ;  /* 0x00000000c910783b */ /* 0x000eee0000000200 */
[----:B------:R-:W-:Y:S08]  /*a530*/  HMMA.16816.F32.BF16 R136, R156, R148, R136 ;  /* 0x000000949c88723c */ /* 0x000ff00000041888 */
[----:B------:R-:W-:Y:S01]  /*a540*/  HMMA.16816.F32.BF16 R184, R176, R172, R164 ;  /* 0x000000acb0b8723c */ /* 0x000fe200000418a4 */
[----:B------:R-:W5:Y:S07]  /*a550*/  LDSM.16.M88.4 R164, [R215+0x8800] ;  /* 0x00880000d7a4783b */ /* 0x000f6e0000000200 */
[----:B--2---:R-:W-:Y:S08]  /*a560*/  HMMA.16816.F32.BF16 R144, R32, R28, R144 ;  /* 0x0000001c2090723c */ /* 0x004ff00000041890 */
[----:B------:R-:W-:Y:S01]  /*a570*/  HMMA.16816.F32.BF16 R148, R156, R150, R64 ;  /* 0x000000969c94723c */ /* 0x000fe20000041840 */
[----:B------:R-:W-:Y:S07]  /*a580*/  LDSM.16.M88.4 R64, [R204+0x4800] ;  /* 0x00480000cc40783b */ /* 0x000fee0000000200 */
[----:B------:R-:W-:Y:S01]  /*a590*/  HMMA.16816.F32.BF16 R140, R32, R30, R140 ;  /* 0x0000001e208c723c */ /* 0x000fe2000004188c */
[----:B------:R-:W2:Y:S07]  /*a5a0*/  LDSM.16.M88.4 R28, [R200] ;  /* 0x00000000c81c783b */ /* 0x000eae0000000200 */
[C---:B-1----:R-:W-:Y:S08]  /*a5b0*/  HMMA.16816.F32.BF16 R12, R8.reuse, R4, R12 ;  /* 0x00000004080c723c */ /* 0x042ff0000004180c */
[----:B------:R-:W-:Y:S01]  /*a5c0*/  HMMA.16816.F32.BF16 R24, R8, R6, R24 ;  /* 0x000000060818723c */ /* 0x000fe20000041818 */
[----:B------:R-:W1:Y:S07]  /*a5d0*/  LDSM.16.M88.4 R4, [R215+0x9000] ;  /* 0x00900000d704783b */ /* 0x000e6e0000000200 */
[C---:B----4-:R-:W-:Y:S08]  /*a5e0*/  HMMA.16816.F32.BF16 R60, R156.reuse, R180, R60 ;  /* 0x000000b49c3c723c */ /* 0x050ff0000004183c */
[----:B------:R-:W-:Y:S01]  /*a5f0*/  HMMA.16816.F32.BF16 R56, R156, R182, R56 ;  /* 0x000000b69c38723c */ /* 0x000fe20000041838 */
[----:B------:R-:W-:-:S02]  /*a600*/  FMUL.FTZ R13, R13, c[0x0][0x2ec] ;  /* 0x0000bb000d0d7a20 */ /* 0x000fc40000410000 */
[----:B------:R-:W-:Y:S02]  /*a610*/  FMUL.FTZ R0, R12, c[0x0][0x2ec] ;  /* 0x0000bb000c007a20 */ /* 0x000fe40000410000 */
[----:B------:R4:W1:Y:S01]  /*a620*/  MUFU.TANH R135, R13 ;  /* 0x0000000d00877308 */ /* 0x0008620000002400 */
[----:B------:R-:W-:Y:S02]  /*a630*/  FMUL.FTZ R2, R14, c[0x0][0x2ec] ;  /* 0x0000bb000e027a20 */ /* 0x000fe40000410000 */
[C---:B---3--:R-:W-:Y:S01]  /*a640*/  HMMA.16816.F32.BF16 R136, R32.reuse, R16, R136 ;  /* 0x000000102088723c */ /* 0x048fe20000041888 */
[----:B------:R-:W-:Y:S02]  /*a650*/  FMUL.FTZ R172, R15, c[0x0][0x2ec] ;  /* 0x0000bb000fac7a20 */ /* 0x000fe40000410000 */
[----:B------:R-:W-:Y:S02]  /*a660*/  FMUL.FTZ R24, R24, c[0x0][0x2ec] ;  /* 0x0000bb0018187a20 */ /* 0x000fe40000410000 */
[----:B------:R-:W-:Y:S01]  /*a670*/  FMUL.FTZ R25, R25, c[0x0][0x2ec] ;  /* 0x0000bb0019197a20 */ /* 0x000fe20000410000 */
[----:B------:R-:W-:Y:S01]  /*a680*/  MUFU.TANH R0, R0 ;  /* 0x0000000000007308 */ /* 0x000fe20000002400 */
[----:B------:R-:W-:Y:S01]  /*a690*/  FMUL.FTZ R26, R26, c[0x0][0x2ec] ;  /* 0x0000bb001a1a7a20 */ /* 0x000fe20000410000 */
[----:B------:R-:W-:Y:S01]  /*a6a0*/  HMMA.16816.F32.BF16 R148, R32, R18, R148 ;  /* 0x000000122094723c */ /* 0x000fe20000041894 */
[----:B------:R-:W3:Y:S01]  /*a6b0*/  LDSM.16.M88.4 R16, [R215+0x9800] ;  /* 0x00980000d710783b */ /* 0x000ee20000000200 */
[----:B------:R-:W-:-:S03]  /*a6c0*/  FMUL.FTZ R27, R27, c[0x0][0x2ec] ;  /* 0x0000bb001b1b7a20 */ /* 0x000fc60000410000 */
[----:B----4-:R-:W4:Y:S01]  /*a6d0*/  LDSM.16.M88.4 R12, [R221+0xa800] ;  /* 0x00a80000dd0c783b */ /* 0x010f220000000200 */
[----:B------:R-:W-:Y:S02]  /*a6e0*/  MUFU.TANH R173, R24 ;  /* 0x0000001800ad7308 */ /* 0x000fe40000002400 */
[C---:B-----5:R-:W-:Y:S06]  /*a6f0*/  HMMA.16816.F32.BF16 R144, R20.reuse, R164, R144 ;  /* 0x000000a41490723c */ /* 0x060fec0000041890 */
[----:B------:R-:W5:Y:S02]  /*a700*/  MUFU.TANH R172, R172 ;  /* 0x000000ac00ac7308 */ /* 0x000f640000002400 */
[----:B------:R-:W-:Y:S01]  /*a710*/  HMMA.16816.F32.BF16 R140, R20, R166, R140 ;  /* 0x000000a6148c723c */ /* 0x000fe2000004188c */
[----:B------:R-:W-:Y:S05]  /*a720*/  LDSM.16.M88.4 R164, [R204+0x5000] ;  /* 0x00500000cca4783b */ /* 0x000fea0000000200 */
[----:B------:R-:W-:Y:S02]  /*a730*/  MUFU.TANH R2, R2 ;  /* 0x0000000200027308 */ /* 0x000fe40000002400 */
[C---:B--2---:R-:W-:Y:S08]  /*a740*/  HMMA.16816.F32.BF16 R60, R32.reuse, R28, R60 ;  /* 0x0000001c203c723c */ /* 0x044ff0000004183c */
[----:B------:R-:W-:Y:S01]  /*a750*/  HMMA.16816.F32.BF16 R56, R32, R30, R56 ;  /* 0x0000001e2038723c */ /* 0x000fe20000041838 */
[----:B------:R-:W-:Y:S07]  /*a760*/  LDSM.16.M88.4 R28, [R215+0xa000] ;  /* 0x00a00000d71c783b */ /* 0x000fee0000000200 */
[C---:B-1----:R-:W-:Y:S08]  /*a770*/  HMMA.16816.F32.BF16 R136, R20.reuse, R4, R136 ;  /* 0x000000041488723c */ /* 0x042ff00000041888 */
[----:B------:R-:W-:Y:S01]  /*a780*/  HMMA.16816.F32.BF16 R148, R20, R6, R148 ;  /* 0x000000061494723c */ /* 0x000fe20000041894 */
[----:B------:R-:W1:Y:S07]  /*a790*/  LDSM.16.M88.4 R4, [R204+0x5800] ;  /* 0x00580000cc04783b */ /* 0x000e6e0000000200 */
[C---:B------:R-:W-:Y:S01]  /*a7a0*/  HMMA.16816.F32.BF16 R52, R156.reuse, R152, R52 ;  /* 0x000000989c34723c */ /* 0x040fe20000041834 */
[----:B------:R-:W-:Y:S07]  /*a7b0*/  MUFU.TANH R152, R25 ;  /* 0x0000001900987308 */ /* 0x000fee0000002400 */
[----:B------:R-:W-:Y:S01]  /*a7c0*/  HMMA.16816.F32.BF16 R48, R156, R154, R48 ;  /* 0x0000009a9c30723c */ /* 0x000fe20000041830 */
[----:B------:R-:W2:Y:S07]  /*a7d0*/  MUFU.TANH R153, R26 ;  /* 0x0000001a00997308 */ /* 0x000eae0000002400 */
[C---:B------:R-:W-:Y:S01]  /*a7e0*/  HMMA.16816.F32.BF16 R144, R8.reuse, R64, R144 ;  /* 0x000000400890723c */ /* 0x040fe20000041890 */
[----:B------:R1:W-:Y:S07]  /*a7f0*/  MUFU.TANH R154, R27 ;  /* 0x0000001b009a7308 */ /* 0x0003ee0000002400 */
[----:B------:R-:W-:Y:S01]  /*a800*/  HMMA.16816.F32.BF16 R140, R8, R66, R140 ;  /* 0x00000042088c723c */ /* 0x000fe2000004188c */
[----:B------:R-:W2:Y:S07]  /*a810*/  LDSM.16.M88.4 R64, [R198] ;  /* 0x00000000c640783b */ /* 0x000eae0000000200 */
[C---:B---3--:R-:W-:Y:S01]  /*a820*/  HMMA.16816.F32.BF16 R60, R20.reuse, R16, R60 ;  /* 0x00000010143c723c */ /* 0x048fe2000004183c */
[----:B-1----:R-:W1:Y:S07]  /*a830*/  LDSM.16.M88.4 R24, [R199] ;  /* 0x00000000c718783b */ /* 0x002e6e0000000200 */
[----:B------:R-:W-:Y:S01]  /*a840*/  HMMA.16816.F32.BF16 R56, R20, R18, R56 ;  /* 0x000000121438723c */ /* 0x000fe20000041838 */
[----:B------:R-:W-:Y:S01]  /*a850*/  LDSM.16.M88.4 R16, [R221+0xb000] ;  /* 0x00b00000dd10783b */ /* 0x000fe20000000200 */
[----:B------:R-:W-:-:S02]  /*a860*/  FMUL.FTZ R144, R144, c[0x0][0x2ec] ;  /* 0x0000bb0090907a20 */ /* 0x000fc40000410000 */
[----:B------:R-:W-:Y:S02]  /*a870*/  FMUL.FTZ R146, R146, c[0x0][0x2ec] ;  /* 0x0000bb0092927a20 */ /* 0x000fe40000410000 */
[----:B------:R-:W-:Y:S02]  /*a880*/  FMUL.FTZ R145, R145, c[0x0][0x2ec] ;  /* 0x0000bb0091917a20 */ /* 0x000fe40000410000 */
[----:B----4-:R-:W-:Y:S01]  /*a890*/  HMMA.16816.F32.BF16 R44, R156, R12, R44 ;  /* 0x0000000c9c2c723c */ /* 0x010fe2000004182c */
[----:B------:R3:W4:Y:S01]  /*a8a0*/  MUFU.TANH R155, R146 ;  /* 0x00000092009b7308 */ /* 0x0007220000002400 */
[----:B------:R-:W-:Y:S02]  /*a8b0*/  FMUL.FTZ R140, R140, c[0x0][0x2ec] ;  /* 0x0000bb008c8c7a20 */ /* 0x000fe40000410000 */
[----:B------:R-:W-:Y:S02]  /*a8c0*/  FMUL.FTZ R142, R142, c[0x0][0x2ec] ;  /* 0x0000bb008e8e7a20 */ /* 0x000fe40000410000 */
[----:B------:R-:W-:-:S02]  /*a8d0*/  FMUL.FTZ R141, R141, c[0x0][0x2ec] ;  /* 0x0000bb008d8d7a20 */ /* 0x000fc40000410000 */
[----:B------:R-:W-:Y:S01]  /*a8e0*/  HMMA.16816.F32.BF16 R60, R8, R4, R60 ;  /* 0x00000004083c723c */ /* 0x000fe2000004183c */
[----:B------:R-:W-:Y:S01]  /*a8f0*/  MUFU.TANH R144, R144 ;  /* 0x0000009000907308 */ /* 0x000fe20000002400 */
[----:B------:R-:W-:-:S06]  /*a900*/  FMUL.FTZ R143, R143, c[0x0][0x2ec] ;  /* 0x0000bb008f8f7a20 */ /* 0x000fcc0000410000 */
[----:B------:R-:W-:Y:S01]  /*a910*/  HMMA.16816.F32.BF16 R56, R8, R6, R56 ;  /* 0x000000060838723c */ /* 0x000fe20000041838 */
[----:B------:R-:W4:Y:S01]  /*a920*/  LDSM.16.M88.4 R4, [R215+0xa800] ;  /* 0x00a80000d704783b */ /* 0x000f220000000200 */
[----:B---3--:R-:W-:Y:S01]  /*a930*/  FMUL.FTZ R146, R147, c[0x0][0x2ec] ;  /* 0x0000bb0093927a20 */ /* 0x008fe20000410000 */
[----:B------:R-:W3:Y:S05]  /*a940*/  MUFU.TANH R145, R145 ;  /* 0x0000009100917308 */ /* 0x000eea0000002400 */
[C---:B--2---:R-:W-:Y:S03]  /*a950*/  HMMA.16816.F32.BF16 R44, R32.reuse, R64, R44 ;  /* 0x00000040202c723c */ /* 0x044fe6000004182c */
[----:B------:R-:W-:Y:S05]  /*a960*/  MUFU.TANH R146, R146 ;  /* 0x0000009200927308 */ /* 0x000fea0000002400 */
[----:B-1----:R-:W-:Y:S01]  /*a970*/  HMMA.16816.F32.BF16 R52, R32, R24, R52 ;  /* 0x000000182034723c */ /* 0x002fe20000041834 */
[----:B------:R-:W-:-:S02]  /*a980*/  FMUL.FTZ R63, R63, c[0x0][0x2ec] ;  /* 0x0000bb003f3f7a20 */ /* 0x000fc40000410000 */
[----:B------:R-:W-:Y:S01]  /*a990*/  MUFU.TANH R140, R140 ;  /* 0x0000008c008c7308 */ /* 0x000fe20000002400 */
[----:B------:R-:W-:Y:S02]  /*a9a0*/  FMUL.FTZ R61, R61, c[0x0][0x2ec] ;  /* 0x0000bb003d3d7a20 */ /* 0x000fe40000410000 */
[----:B------:R-:W-:Y:S02]  /*a9b0*/  FMUL.FTZ R60, R60, c[0x0][0x2ec] ;  /* 0x0000bb003c3c7a20 */ /* 0x000fe40000410000 */
[----:B------:R-:W-:Y:S01]  /*a9c0*/  HMMA.16816.F32.BF16 R48, R32, R26, R48 ;  /* 0x0000001a2030723c */ /* 0x000fe20000041830 */
[----:B------:R-:W-:Y:S01]  /*a9d0*/  LDSM.16.M88.4 R24, [R221+0xb800] ;  /* 0x00b80000dd18783b */ /* 0x000fe20000000200 */
[----:B------:R-:W-:Y:S01]  /*a9e0*/  FMUL.FTZ R58, R58, c[0x0][0x2ec] ;  /* 0x0000bb003a3a7a20 */ /* 0x000fe20000410000 */
[----:B------:R-:W1:Y:S01]  /*a9f0*/  MUFU.TANH R142, R142 ;  /* 0x0000008e008e7308 */ /* 0x000e620000002400 */
[----:B------:R-:W-:Y:S02]  /*aa00*/  FMUL.FTZ R57, R57, c[0x0][0x2ec] ;  /* 0x0000bb0039397a20 */ /* 0x000fe40000410000 */
[----:B------:R-:W-:-:S02]  /*aa10*/  FMUL.FTZ R62, R62, c[0x0][0x2ec] ;  /* 0x0000bb003e3e7a20 */ /* 0x000fc40000410000 */
[----:B------:R-:W-:Y:S01]  /*aa20*/  HMMA.16816.F32.BF16 R40, R156, R14, R40 ;  /* 0x0000000e9c28723c */ /* 0x000fe20000041828 */
[----:B------:R-:W2:Y:S01]  /*aa30*/  LDSM.16.M88.4 R12, [R204+0x6000] ;  /* 0x00600000cc0c783b */ /* 0x000ea20000000200 */
[----:B------:R-:W-:Y:S01]  /*aa40*/  FMUL.FTZ R56, R56, c[0x0][0x2ec] ;  /* 0x0000bb0038387a20 */ /* 0x000fe20000410000 */
[----:B------:R-:W-:Y:S01]  /*aa50*/  MUFU.TANH R141, R141 ;  /* 0x0000008d008d7308 */ /* 0x000fe20000002400 */
[----:B------:R-:W-:-:S04]  /*aa60*/  FMUL.FTZ R59, R59, c[0x0][0x2ec] ;  /* 0x0000bb003b3b7a20 */ /* 0x000fc80000410000 */
[C---:B------:R-:W-:Y:S03]  /*aa70*/  HMMA.16816.F32.BF16 R52, R20.reuse, R28, R52 ;  /* 0x0000001c1434723c */ /* 0x040fe60000041834 */
[----:B------:R-:W1:Y:S05]  /*aa80*/  MUFU.TANH R143, R143 ;  /* 0x0000008f008f7308 */ /* 0x000e6a0000002400 */
[C---:B------:R-:W-:Y:S01]  /*aa90*/  HMMA.16816.F32.BF16 R48, R20.reuse, R30, R48 ;  /* 0x0000001e1430723c */ /* 0x040fe20000041830 */
[----:B------:R-:W1:Y:S02]  /*aaa0*/  LDSM.16.M88.4 R28, [R197] ;  /* 0x00000000c51c783b */ /* 0x000e640000000200 */
[----:B------:R-:W-:Y:S05]  /*aab0*/  MUFU.TANH R60, R60 ;  /* 0x0000003c003c7308 */ /* 0x000fea0000002400 */
[----:B----4-:R-:W-:Y:S01]  /*aac0*/  HMMA.16816.F32.BF16 R44, R20, R4, R44 ;  /* 0x00000004142c723c */ /* 0x010fe2000004182c */
[----:B------:R-:W4:Y:S02]  /*aad0*/  S2R R4, SR_TID.X ;  /* 0x0000000000047919 */ /* 0x000f240000002100 */
[----:B------:R-:W-:Y:S05]  /*aae0*/  MUFU.TANH R62, R62 ;  /* 0x0000003e003e7308 */ /* 0x000fea0000002400 */
[C---:B------:R-:W-:Y:S03]  /*aaf0*/  HMMA.16816.F32.BF16 R36, R156.reuse, R16, R36 ;  /* 0x000000109c24723c */ /* 0x040fe60000041824 */
[----:B------:R-:W-:Y:S05]  /*ab00*/  MUFU.TANH R56, R56 ;  /* 0x0000003800387308 */ /* 0x000fea0000002400 */
[----:B------:R-:W-:Y:S01]  /*ab10*/  HMMA.16816.F32.BF16 R168, R156, R18, R168 ;  /* 0x000000129ca8723c */ /* 0x000fe200000418a8 */
[----:B------:R-:W3:Y:S02]  /*ab20*/  LDSM.16.M88.4 R16, [R204+0x6800] ;  /* 0x00680000cc10783b */ /* 0x000ee40000000200 */
[----:B------:R-:W-:Y:S05]  /*ab30*/  MUFU.TANH R59, R59 ;  /* 0x0000003b003b7308 */ /* 0x000fea0000002400 */
[----:B------:R-:W-:Y:S01]  /*ab40*/  HMMA.16816.F32.BF16 R40, R32, R66, R40 ;  /* 0x000000422028723c */ /* 0x000fe20000041828 */
[----:B----4-:R-:W-:-:S07]  /*ab50*/  IMAD.SHL.U32 R4, R4, 0x2, RZ ;  /* 0x0000000204047824 */ /* 0x010fce00078e00ff */
[----:B--2---:R-:W-:Y:S08]  /*ab60*/  HMMA.16816.F32.BF16 R52, R8, R12, R52 ;  /* 0x0000000c0834723c */ /* 0x004ff00000041834 */
[----:B-1----:R-:W-:Y:S07]  /*ab70*/  HMMA.16816.F32.BF16 R36, R32, R28, R36 ;  /* 0x0000001c2024723c */ /* 0x002fee0000041824 */
[----:B------:R-:W-:Y:S01]  /*ab80*/  LOP3.LUT R28, R4, 0x6, RZ, 0xc0, !PT ;  /* 0x00000006041c7812 */ /* 0x000fe200078ec0ff */
[----:B------:R-:W-:Y:S01]  /*ab90*/  HMMA.16816.F32.BF16 R48, R8, R14, R48 ;  /* 0x0000000e0830723c */ /* 0x000fe20000041830 */
[----:B------:R-:W1:Y:S03]  /*aba0*/  LDSM.16.M88.4 R12, [R215+0xb000] ;  /* 0x00b00000d70c783b */ /* 0x000e660000000200 */
[----:B------:R-:W-:-:S04]  /*abb0*/  IMAD R28, R229, 0x80, R28 ;  /* 0x00000080e51c7824 */ /* 0x000fc800078e021c */
[----:B------:R-:W-:Y:S01]  /*abc0*/  HMMA.16816.F32.BF16 R40, R20, R6, R40 ;  /* 0x000000061428723c */ /* 0x000fe20000041828 */
[----:B------:R-:W-:Y:S01]  /*abd0*/  IADD3 R4, R28, 0x1, RZ ;  /* 0x000000011c047810 */ /* 0x000fe20007ffe0ff */
[----:B------:R-:W-:Y:S01]  /*abe0*/  FMUL.FTZ R54, R54, c[0x0][0x2ec] ;  /* 0x0000bb0036367a20 */ /* 0x000fe20000410000 */
[----:B------:R-:W-:Y:S01]  /*abf0*/  IADD3 R5, R28, 0x8, RZ ;  /* 0x000000081c057810 */ /* 0x000fe20007ffe0ff */
[----:B------:R-:W-:Y:S01]  /*ac00*/  FMUL.FTZ R52, R52, c[0x0][0x2ec] ;  /* 0x0000bb0034347a20 */ /* 0x000fe20000410000 */
[CC--:B------:R-:W-:Y:S01]  /*ac10*/  ISETP.GE.AND P3, PT, R4.reuse, R189.reuse, PT ;  /* 0x000000bd0400720c */ /* 0x0c0fe20003f66270 */
[----:B------:R-:W-:Y:S01]  /*ac20*/  FMUL.FTZ R53, R53, c[0x0][0x2ec] ;  /* 0x0000bb0035357a20 */ /* 0x000fe20000410000 */
[-C--:B------:R-:W-:Y:S01]  /*ac30*/  ISETP.GE.AND P5, PT, R4, R188.reuse, PT ;  /* 0x000000bc0400720c */ /* 0x080fe20003fa6270 */
[----:B------:R-:W-:Y:S01]  /*ac40*/  HMMA.16816.F32.BF16 R136, R8, R164, R136 ;  /* 0x000000a40888723c */ /* 0x000fe20000041888 */
[C---:B------:R-:W-:Y:S01]  /*ac50*/  ISETP.GE.AND P6, PT, R5.reuse, R189, PT ;  /* 0x000000bd0500720c */ /* 0x040fe20003fc6270 */
[----:B------:R-:W-:Y:S01]  /*ac60*/  MUFU.TANH R165, R63 ;  /* 0x0000003f00a57308 */ /* 0x000fe20000002400 */
[----:B------:R-:W-:Y:S01]  /*ac70*/  ISETP.GE.AND P4, PT, R5, R188, PT ;  /* 0x000000bc0500720c */ /* 0x000fe20003f86270 */
[----:B------:R-:W-:Y:S01]  /*ac80*/  FMUL.FTZ R55, R55, c[0x0][0x2ec] ;  /* 0x0000bb0037377a20 */ /* 0x000fe20000410000 */
[----:B------:R-:W2:Y:S01]  /*ac90*/  LDSM.16.M88.4 R4, [R196] ;  /* 0x00000000c404783b */ /* 0x000ea20000000200 */
[----:B------:R-:W-:-:S02]  /*aca0*/  FSEL R29, R135, -INF , !P3 ;  /* 0xff800000871d7808 */ /* 0x000fc40005800000 */
[C---:B---3--:R-:W-:Y:S01]  /*acb0*/  HMMA.16816.F32.BF16 R44, R8.reuse, R16, R44 ;  /* 0x00000010082c723c */ /* 0x048fe2000004182c */
[----:B-----5:R-:W-:Y:S01]  /*acc0*/  FSEL R66, R172, -INF , !P5 ;  /* 0xff800000ac427808 */ /* 0x020fe20006800000 */
[----:B------:R-:W-:Y:S01]  /*acd0*/  FMUL.FTZ R50, R50, c[0x0][0x2ec] ;  /* 0x0000bb0032327a20 */ /* 0x000fe20000410000 */
[----:B------:R-:W-:Y:S01]  /*ace0*/  FSEL R153, R153, -INF , !P4 ;  /* 0xff80000099997808 */ /* 0x000fe20006000000 */
[----:B------:R-:W-:Y:S01]  /*acf0*/  FMUL.FTZ R51, R51, c[0x0][0x2ec] ;  /* 0x0000bb0033337a20 */ /* 0x000fe20000410000 */
[----:B------:R-:W-:Y:S01]  /*ad00*/  MUFU.TANH R52, R52 ;  /* 0x0000003400347308 */ /* 0x000fe20000002400 */
[----:B------:R-:W-:Y:S01]  /*ad10*/  FMUL.FTZ R48, R48, c[0x0][0x2ec] ;  /* 0x0000bb0030307a20 */ /* 0x000fe20000410000 */
[----:B------:R-:W-:Y:S01]  /*ad20*/  IADD3 R16, R28, 0x9, RZ ;  /* 0x000000091c107810 */ /* 0x000fe20007ffe0ff */
[----:B------:R-:W-:Y:S01]  /*ad30*/  HMMA.16816.F32.BF16 R148, R8, R166, R148 ;  /* 0x000000a60894723c */ /* 0x000fe20000041894 */
[----:B------:R-:W-:Y:S02]  /*ad40*/  FMUL.FTZ R49, R49, c[0x0][0x2ec] ;  /* 0x0000bb0031317a20 */ /* 0x000fe40000410000 */
[----:B------:R-:W-:-:S02]  /*ad50*/  ISETP.GE.AND P3, PT, R16, R189, PT ;  /* 0x000000bd1000720c */ /* 0x000fc40003f66270 */
[-C--:B------:R-:W-:Y:S01]  /*ad60*/  ISETP.GE.AND P5, PT, R16, R188.reuse, PT ;  /* 0x000000bc1000720c */ /* 0x080fe20003fa6270 */
[----:B------:R-:W-:Y:S01]  /*ad70*/  MUFU.TANH R167, R58 ;  /* 0x0000003a00a77308 */ /* 0x000fe20000002400 */
[----:B------:R-:W-:Y:S01]  /*ad80*/  IADD3 R16, R28, 0x10, RZ ;  /* 0x000000101c107810 */ /* 0x000fe20007ffe0ff */
[----:B------:R-:W-:Y:S01]  /*ad90*/  HMMA.16816.F32.BF16 R184, R156, R24, R184 ;  /* 0x000000189cb8723c */ /* 0x000fe200000418b8 */
[----:B------:R-:W-:Y:S02]  /*ada0*/  FMUL.FTZ R136, R136, c[0x0][0x2ec] ;  /* 0x0000bb0088887a20 */ /* 0x000fe40000410000 */
[----:B------:R-:W-:-:S03]  /*adb0*/  ISETP.GE.AND P4, PT, R16, R188, PT ;  /* 0x000000bc1000720c */ /* 0x000fc60003f86270 */
[----:B------:R3:W4:Y:S01]  /*adc0*/  MUFU.TANH R147, R136 ;  /* 0x0000008800937308 */ /* 0x0007220000002400 */
[----:B------:R-:W-:Y:S01]  /*add0*/  FSEL R64, R155, -INF , !P4 ;  /* 0xff8000009b407808 */ /* 0x000fe20006000000 */
[----:B------:R-:W-:Y:S01]  /*ade0*/  HMMA.16816.F32.BF16 R40, R8, R18, R40 ;  /* 0x000000120828723c */ /* 0x000fe20000041828 */
[----:B------:R-:W-:Y:S02]  /*adf0*/  FMUL.FTZ R44, R44, c[0x0][0x2ec] ;  /* 0x0000bb002c2c7a20 */ /* 0x000fe40000410000 */
[----:B------:R-:W-:Y:S02]  /*ae00*/  FMUL.FTZ R45, R45, c[0x0][0x2ec] ;  /* 0x0000bb002d2d7a20 */ /* 0x000fe40000410000 */
[----:B------:R-:W-:Y:S01]  /*ae10*/  FMUL.FTZ R47, R47, c[0x0][0x2ec] ;  /* 0x0000bb002f2f7a20 */ /* 0x000fe20000410000 */
[----:B------:R-:W-:Y:S02]  /*ae20*/  MUFU.TANH R166, R57 ;  /* 0x0000003900a67308 */ /* 0x000fe40000002400 */
[----:B------:R-:W-:Y:S01]  /*ae30*/  HMMA.16816.F32.BF16 R160, R176, R174, R160 ;  /* 0x000000aeb0a0723c */ /* 0x000fe200000418a0 */
[----:B------:R-:W-:-:S02]  /*ae40*/  FMUL.FTZ R150, R150, c[0x0][0x2ec] ;  /* 0x0000bb0096967a20 */ /* 0x000fc40000410000 */
[----:B------:R-:W-:Y:S02]  /*ae50*/  FMUL.FTZ R149, R149, c[0x0][0x2ec] ;  /* 0x0000bb0095957a20 */ /* 0x000fe40000410000 */
[----:B---3--:R-:W-:Y:S02]  /*ae60*/  FMUL.FTZ R136, R137, c[0x0][0x2ec] ;  /* 0x0000bb0089887a20 */ /* 0x008fe40000410000 */
[----:B------:R-:W-:Y:S01]  /*ae70*/  FSEL R174, R173, -INF , !P6 ;  /* 0xff800000adae7808 */ /* 0x000fe20007000000 */
[----:B------:R-:W-:Y:S01]  /*ae80*/  FMUL.FTZ R137, R138, c[0x0][0x2ec] ;  /* 0x0000bb008a897a20 */ /* 0x000fe20000410000 */
[----:B-1----:R-:W-:Y:S01]  /*ae90*/  HMMA.16816.F32.BF16 R36, R20, R12, R36 ;  /* 0x0000000c1424723c */ /* 0x002fe20000041824 */
[----:B------:R-:W-:Y:S01]  /*aea0*/  FMUL.FTZ R138, R139, c[0x0][0x2ec] ;  /* 0x0000bb008b8a7a20 */ /* 0x000fe20000410000 */
[-C--:B------:R-:W-:Y:S01]  /*aeb0*/  ISETP.GE.AND P6, PT, R16, R189.reuse, PT ;  /* 0x000000bd1000720c */ /* 0x080fe20003fc6270 */
[----:B------:R-:W-:Y:S01]  /*aec0*/  FMUL.FTZ R139, R148, c[0x0][0x2ec] ;  /* 0x0000bb00948b7a20 */ /* 0x000fe20000410000 */
[----:B------:R1:W-:Y:S01]  /*aed0*/  MUFU.TANH R176, R54 ;  /* 0x0000003600b07308 */ /* 0x0003e20000002400 */
[----:B------:R-:W-:Y:S01]  /*aee0*/  FSEL R175, R152, -INF , !P3 ;  /* 0xff80000098af7808 */ /* 0x000fe20005800000 */
[----:B------:R-:W3:Y:S01]  /*aef0*/  LDSM.16.M88.4 R16, [R215+0xb800] ;  /* 0x00b80000d710783b */ /* 0x000ee20000000200 */
[C---:B------:R-:W-:Y:S01]  /*af00*/  IADD3 R13, R28.reuse, 0x11, RZ ;  /* 0x000000111c0d7810 */ /* 0x040fe20007ffe0ff */
[C---:B------:R-:W-:Y:S01]  /*af10*/  HMMA.16816.F32.BF16 R168, R32.reuse, R30, R168 ;  /* 0x0000001e20a8723c */ /* 0x040fe200000418a8 */
[----:B------:R-:W-:Y:S01]  /*af20*/  IADD3 R12, R28, 0x18, RZ ;  /* 0x000000181c0c7810 */ /* 0x000fe20007ffe0ff */
[----:B------:R-:W-:Y:S01]  /*af30*/  FMUL.FTZ R148, R151, c[0x0][0x2ec] ;  /* 0x0000bb0097947a20 */ /* 0x000fe20000410000 */
[----:B------:R-:W-:Y:S01]  /*af40*/  ISETP.GE.AND P3, PT, R13, R189, PT ;  /* 0x000000bd0d00720c */ /* 0x000fe20003f66270 */
[----:B------:R5:W-:Y:S01]  /*af50*/  MUFU.TANH R179, R44 ;  /* 0x0000002c00b37308 */ /* 0x000be20000002400 */
[----:B------:R-:W-:Y:S01]  /*af60*/  ISETP.GE.AND P4, PT, R12, R188, PT ;  /* 0x000000bc0c00720c */ /* 0x000fe20003f86270 */
[----:B------:R-:W-:Y:S01]  /*af70*/  FMUL.FTZ R41, R41, c[0x0][0x2ec] ;  /* 0x0000bb0029297a20 */ /* 0x000fe20000410000 */
[----:B------:R-:W-:Y:S01]  /*af80*/  FSEL R58, R145, -INF , !P3 ;  /* 0xff800000913a7808 */ /* 0x000fe20005800000 */
[----:B--2---:R-:W-:Y:S01]  /*af90*/  HMMA.16816.F32.BF16 R184, R32, R4, R184 ;  /* 0x0000000420b8723c */ /* 0x004fe200000418b8 */
[----:B------:R-:W-:Y:S01]  /*afa0*/  FSEL R63, R142, -INF , !P4 ;  /* 0xff8000008e3f7808 */ /* 0x000fe20006000000 */
[----:B------:R-:W-:-:S02]  /*afb0*/  FMUL.FTZ R30, R46, c[0x0][0x2ec] ;  /* 0x0000bb002e1e7a20 */ /* 0x000fc40000410000 */
[----:B------:R-:W-:Y:S01]  /*afc0*/  MUFU.TANH R136, R136 ;  /* 0x0000008800887308 */ /* 0x000fe20000002400 */
[----:B-1----:R-:W-:Y:S01]  /*afd0*/  FSEL R54, R144, -INF , !P6 ;  /* 0xff80000090367808 */ /* 0x002fe20007000000 */
[----:B------:R-:W-:Y:S01]  /*afe0*/  FMUL.FTZ R42, R42, c[0x0][0x2ec] ;  /* 0x0000bb002a2a7a20 */ /* 0x000fe20000410000 */
[-C--:B------:R-:W-:Y:S01]  /*aff0*/  ISETP.GE.AND P6, PT, R12, R189.reuse, PT ;  /* 0x000000bd0c00720c */ /* 0x080fe20003fc6270 */
[----:B------:R-:W-:Y:S01]  /*b000*/  HMMA.16816.F32.BF16 R160, R156, R26, R160 ;  /* 0x0000001a9ca0723c */ /* 0x000fe200000418a0 */
[C---:B------:R-:W-:Y:S01]  /*b010*/  IADD3 R12, R28.reuse, 0x19, RZ ;  /* 0x000000191c0c7810 */ /* 0x040fe20007ffe0ff */
[----:B------:R-:W1:Y:S01]  /*b020*/  LDSM.16.M88.4 R24, [R204+0x7000] ;  /* 0x00700000cc18783b */ /* 0x000e620000000200 */
[----:B------:R-:W-:Y:S01]  /*b030*/  IADD3 R5, R28, 0x20, RZ ;  /* 0x000000201c057810 */ /* 0x000fe20007ffe0ff */
[----:B------:R-:W2:Y:S01]  /*b040*/  MUFU.TANH R138, R138 ;  /* 0x0000008a008a7308 */ /* 0x000ea20000002400 */
[----:B-----5:R-:W-:Y:S01]  /*b050*/  FSEL R44, R154, -INF , !P5 ;  /* 0xff8000009a2c7808 */ /* 0x020fe20006800000 */
[----:B------:R-:W-:Y:S01]  /*b060*/  FMUL.FTZ R31, R43, c[0x0][0x2ec] ;  /* 0x0000bb002b1f7a20 */ /* 0x000fe20000410000 */
[----:B------:R-:W-:Y:S01]  /*b070*/  ISETP.GE.AND P5, PT, R13, R188, PT ;  /* 0x000000bc0d00720c */ /* 0x000fe20003fa6270 */
[----:B------:R-:W-:Y:S01]  /*b080*/  HMMA.16816.F32.BF16 R168, R20, R14, R168 ;  /* 0x0000000e14a8723c */ /* 0x000fe200000418a8 */
[----:B------:R-:W-:-:S02]  /*b090*/  ISETP.GE.AND P3, PT, R12, R189, PT ;  /* 0x000000bd0c00720c */ /* 0x000fc40003f66270 */
[----:B------:R-:W-:Y:S01]  /*b0a0*/  FSEL R65, R146, -INF , !P5 ;  /* 0xff80000092417808 */ /* 0x000fe20006800000 */
[----:B------:R-:W5:Y:S01]  /*b0b0*/  MUFU.TANH R137, R137 ;  /* 0x0000008900897308 */ /* 0x000f620000002400 */
[-C--:B------:R-:W-:Y:S02]  /*b0c0*/  ISETP.GE.AND P5, PT, R12, R188.reuse, PT ;  /* 0x000000bc0c00720c */ /* 0x080fe40003fa6270 */
[----:B------:R-:W-:Y:S02]  /*b0d0*/  IADD3 R4, R28, 0x21, RZ ;  /* 0x000000211c047810 */ /* 0x000fe40007ffe0ff */
[----:B------:R-:W-:Y:S02]  /*b0e0*/  FSEL R57, R140, -INF , !P6 ;  /* 0xff8000008c397808 */ /* 0x000fe40007000000 */
[C---:B------:R-:W-:Y:S01]  /*b0f0*/  ISETP.GE.AND P6, PT, R5.reuse, R189, PT ;  /* 0x000000bd0500720c */ /* 0x040fe20003fc6270 */
[----:B------:R-:W-:Y:S01]  /*b100*/  MUFU.TANH R139, R139 ;  /* 0x0000008b008b7308 */ /* 0x000fe20000002400 */
[-C--:B------:R-:W-:Y:S01]  /*b110*/  ISETP.GE.AND P4, PT, R5, R188.reuse, PT ;  /* 0x000000bc0500720c */ /* 0x080fe20003f86270 */
[----:B------:R-:W-:Y:S01]  /*b120*/  FMUL.FTZ R5, R40, c[0x0][0x2ec] ;  /* 0x0000bb0028057a20 */ /* 0x000fe20000410000 */
[----:B------:R-:W-:Y:S01]  /*b130*/  FSEL R40, R143, -INF , !P5 ;  /* 0xff8000008f287808 */ /* 0x000fe20006800000 */
[----:B------:R-:W-:Y:S01]  /*b140*/  HMMA.16816.F32.BF16 R160, R32, R6, R160 ;  /* 0x0000000620a0723c */ /* 0x000fe200000418a0 */
[----:B------:R-:W-:-:S02]  /*b150*/  ISETP.GE.AND P5, PT, R4, R188, PT ;  /* 0x000000bc0400720c */ /* 0x000fc40003fa6270 */
[----:B------:R-:W-:Y:S01]  /*b160*/  IADD3 R12, R28, 0x29, RZ ;  /* 0x000000291c0c7810 */ /* 0x000fe20007ffe0ff */
[----:B------:R-:W-:Y:S01]  /*b170*/  MUFU.TANH R164, R150 ;  /* 0x0000009600a47308 */ /* 0x000fe20000002400 */
[----:B----4-:R-:W-:Y:S02]  /*b180*/  FSEL R67, R147, -INF , !P6 ;  /* 0xff80000093437808 */ /* 0x010fe40007000000 */
[----:B--2---:R-:W-:Y:S01]  /*b190*/  FSEL R138, R138, -INF , !P5 ;  /* 0xff8000008a8a7808 */ /* 0x004fe20006800000 */
[----:B---3--:R-:W-:Y:S01]  /*b1a0*/  HMMA.16816.F32.BF16 R184, R20, R16, R184 ;  /* 0x0000001014b8723c */ /* 0x008fe200000418b8 */
[----:B-----5:R-:W-:Y:S02]  /*b1b0*/  FSEL R137, R137, -INF , !P4 ;  /* 0xff80000089897808 */ /* 0x020fe40006000000 */
[----:B------:R-:W-:Y:S01]  /*b1c0*/  ISETP.GE.AND P5, PT, R12, R188, PT ;  /* 0x000000bc0c00720c */ /* 0x000fe20003fa6270 */
[----:B------:R2:W-:Y:S01]  /*b1d0*/  MUFU.TANH R151, R61 ;  /* 0x0000003d00977308 */ /* 0x0005e20000002400 */
[----:B------:R-:W-:-:S02]  /*b1e0*/  IADD3 R7, R28, 0x41, RZ ;  /* 0x000000411c077810 */ /* 0x000fc40007ffe0ff */
[C---:B------:R-:W-:Y:S02]  /*b1f0*/  IADD3 R17, R28.reuse, 0x31, RZ ;  /* 0x000000311c117810 */ /* 0x040fe40007ffe0ff */
[C---:B------:R-:W-:Y:S01]  /*b200*/  IADD3 R16, R28.reuse, 0x38, RZ ;  /* 0x000000381c107810 */ /* 0x040fe20007ffe0ff */
[C---:B-1----:R-:W-:Y:S01]  /*b210*/  HMMA.16816.F32.BF16 R36, R8.reuse, R24, R36 ;  /* 0x000000180824723c */ /* 0x042fe20000041824 */
[----:B------:R-:W-:Y:S01]  /*b220*/  IADD3 R6, R28, 0x48, RZ ;  /* 0x000000481c067810 */ /* 0x000fe20007ffe0ff */
[----:B------:R-:W1:Y:S06]  /*b230*/  MUFU.TANH R149, R149 ;  /* 0x0000009500957308 */ /* 0x000e6c0000002400 */
[----:B------:R-:W-:Y:S01]  /*b240*/  HMMA.16816.F32.BF16 R24, R8, R26, R168 ;  /* 0x0000001a0818723c */ /* 0x000fe200000418a8 */
[----:B--2---:R-:W-:Y:S01]  /*b250*/  FSEL R61, R141, -INF , !P3 ;  /* 0xff8000008d3d7808 */ /* 0x004fe20005800000 */
[----:B------:R-:W2:Y:S01]  /*b260*/  MUFU.TANH R148, R148 ;  /* 0x0000009400947308 */ /* 0x000ea20000002400 */
[----:B------:R-:W-:-:S04]  /*b270*/  ISETP.GE.AND P3, PT, R4, R189, PT ;  /* 0x000000bd0400720c */ /* 0x000fc80003f66270 */
[----:B------:R-:W-:Y:S01]  /*b280*/  FSEL R142, R136, -INF , !P3 ;  /* 0xff800000888e7808 */ /* 0x000fe20005800000 */
[----:B------:R-:W-:Y:S01]  /*b290*/  IMAD.MOV.U32 R136, RZ, RZ, R190 ;  /* 0x000000ffff887224 */ /* 0x000fe200078e00be */
[-C--:B------:R-:W-:Y:S01]  /*b2a0*/  ISETP.GE.AND P3, PT, R12, R189.reuse, PT ;  /* 0x000000bd0c00720c */ /* 0x080fe20003f66270 */
[----:B------:R3:W-:Y:S01]  /*b2b0*/  MUFU.TANH R4, R5 ;  /* 0x0000000500047308 */ /* 0x0007e20000002400 */
[----:B------:R-:W-:Y:S02]  /*b2c0*/  IADD3 R12, R28, 0x30, RZ ;  /* 0x000000301c0c7810 */ /* 0x000fe40007ffe0ff */
[----:B-1----:R-:W-:Y:S02]  /*b2d0*/  FSEL R149, R149, -INF , !P3 ;  /* 0xff80000095957808 */ /* 0x002fe40005800000 */
[----:B------:R-:W-:Y:S01]  /*b2e0*/  ISETP.GE.AND P3, PT, R17, R189, PT ;  /* 0x000000bd1100720c */ /* 0x000fe20003f66270 */
[----:B------:R-:W-:Y:S02]  /*b2f0*/  FMUL.FTZ R36, R36, c[0x0][0x2ec] ;  /* 0x0000bb0024247a20 */ /* 0x000fe40000410000 */
[----:B------:R-:W-:Y:S01]  /*b300*/  MUFU.TANH R135, R50 ;  /* 0x0000003200877308 */ /* 0x000fe20000002400 */
[----:B------:R-:W-:-:S02]  /*b310*/  FMUL.FTZ R37, R37, c[0x0][0x2ec] ;  /* 0x0000bb0025257a20 */ /* 0x000fc40000410000 */
[----:B------:R-:W-:-:S03]  /*b320*/  FMUL.FTZ R38, R38, c[0x0][0x2ec] ;  /* 0x0000bb0026267a20 */ /* 0x000fc60000410000 */
[----:B------:R-:W-:Y:S02]  /*b330*/  FMUL.FTZ R25, R25, c[0x0][0x2ec] ;  /* 0x0000bb0019197a20 */ /* 0x000fe40000410000 */
[----:B------:R-:W-:Y:S01]  /*b340*/  FMUL.FTZ R39, R39, c[0x0][0x2ec] ;  /* 0x0000bb0027277a20 */ /* 0x000fe20000410000 */
[----:B---3--:R-:W-:Y:S01]  /*b350*/  IADD3 R5, R28, 0x28, RZ ;  /* 0x000000281c057810 */ /* 0x008fe20007ffe0ff */
[----:B------:R2:W-:Y:S01]  /*b360*/  MUFU.TANH R157, R51 ;  /* 0x00000033009d7308 */ /* 0x0005e20000002400 */
[----:B------:R-:W-:Y:S02]  /*b370*/  FMUL.FTZ R24, R24, c[0x0][0x2ec] ;  /* 0x0000bb0018187a20 */ /* 0x000fe40000410000 */
[C---:B------:R-:W-:Y:S01]  /*b380*/  ISETP.GE.AND P6, PT, R5.reuse, R189, PT ;  /* 0x000000bd0500720c */ /* 0x040fe20003fc6270 */
[----:B------:R-:W-:Y:S01]  /*b390*/  FMUL.FTZ R26, R26, c[0x0][0x2ec] ;  /* 0x0000bb001a1a7a20 */ /* 0x000fe20000410000 */
[----:B------:R-:W-:Y:S01]  /*b3a0*/  ISETP.GE.AND P4, PT, R5, R188, PT ;  /* 0x000000bc0500720c */ /* 0x000fe20003f86270 */
[----:B------:R-:W-:Y:S01]  /*b3b0*/  FMUL.FTZ R27, R27, c[0x0][0x2ec] ;  /* 0x0000bb001b1b7a20 */ /* 0x000fe20000410000 */
[----:B------:R-:W-:Y:S01]  /*b3c0*/  FSEL R150, R139, -INF , !P6 ;  /* 0xff8000008b967808 */ /* 0x000fe20007000000 */
[----:B------:R-:W-:Y:S01]  /*b3d0*/  MUFU.TANH R177, R48 ;  /* 0x0000003000b17308 */ /* 0x000fe20000002400 */
[----:B------:R-:W-:-:S02]  /*b3e0*/  FSEL R139, R164, -INF , !P4 ;  /* 0xff800000a48b7808 */ /* 0x000fc40006000000 */
[C---:B------:R-:W-:Y:S02]  /*b3f0*/  ISETP.GE.AND P6, PT, R12.reuse, R189, PT ;  /* 0x000000bd0c00720c */ /* 0x040fe40003fc6270 */
[----:B------:R-:W-:Y:S02]  /*b400*/  ISETP.GE.AND P4, PT, R12, R188, PT ;  /* 0x000000bc0c00720c */ /* 0x000fe40003f86270 */
[----:B------:R-:W1:Y:S01]  /*b410*/  LDSM.16.M88.4 R12, [R204+0x7800] ;  /* 0x00780000cc0c783b */ /* 0x000e620000000200 */
[----:B--2---:R-:W-:Y:S01]  /*b420*/  FSEL R51, R148, -INF , !P5 ;  /* 0xff80000094337808 */ /* 0x004fe20006800000 */
[----:B------:R2:W-:Y:S01]  /*b430*/  MUFU.TANH R178, R49 ;  /* 0x0000003100b27308 */ /* 0x0005e20000002400 */
[----:B------:R-:W-:Y:S01]  /*b440*/  FSEL R50, R60, -INF , !P6 ;  /* 0xff8000003c327808 */ /* 0x000fe20007000000 */
[----:B------:R-:W-:-:S04]  /*b450*/  DEPBAR.LE SB0, 0x0 ;  /* 0x000080000000791a */ /* 0x000fc80000000000 */
[----:B------:R-:W-:Y:S02]  /*b460*/  FSEL R156, R62, -INF , !P4 ;  /* 0xff8000003e9c7808 */ /* 0x000fe40006000000 */
[-C--:B------:R-:W-:Y:S01]  /*b470*/  ISETP.GE.AND P5, PT, R17, R188.reuse, PT ;  /* 0x000000bc1100720c */ /* 0x080fe20003fa6270 */
[----:B------:R-:W3:Y:S01]  /*b480*/  MUFU.TANH R53, R53 ;  /* 0x0000003500357308 */ /* 0x000ee20000002400 */
[C---:B------:R-:W-:Y:S02]  /*b490*/  ISETP.GE.AND P6, PT, R16.reuse, R189, PT ;  /* 0x000000bd1000720c */ /* 0x040fe40003fc6270 */
[----:B------:R-:W-:Y:S02]  /*b4a0*/  ISETP.GE.AND P4, PT, R16, R188, PT ;  /* 0x000000bc1000720c */ /* 0x000fe40003f86270 */
[C---:B------:R-:W-:Y:S02]  /*b4b0*/  IADD3 R17, R28.reuse, 0x39, RZ ;  /* 0x000000391c117810 */ /* 0x040fe40007ffe0ff */
[----:B------:R-:W-:Y:S01]  /*b4c0*/  IADD3 R16, R28, 0x40, RZ ;  /* 0x000000401c107810 */ /* 0x000fe20007ffe0ff */
[----:B------:R-:W4:Y:S01]  /*b4d0*/  MUFU.TANH R55, R55 ;  /* 0x0000003700377308 */ /* 0x000f220000002400 */
[----:B--2---:R-:W-:-:S02]  /*b4e0*/  FSEL R49, R151, -INF , !P3 ;  /* 0xff80000097317808 */ /* 0x004fc40005800000 */
[----:B------:R-:W-:Y:S02]  /*b4f0*/  FSEL R158, R165, -INF , !P5 ;  /* 0xff800000a59e7808 */ /* 0x000fe40006800000 */
[----:B------:R-:W-:Y:S02]  /*b500*/  FSEL R48, R56, -INF , !P6 ;  /* 0xff80000038307808 */ /* 0x000fe40007000000 */
[----:B------:R-:W-:Y:S01]  /*b510*/  FSEL R159, R167, -INF , !P4 ;  /* 0xff800000a79f7808 */ /* 0x000fe20006000000 */
[----:B------:R-:W-:Y:S01]  /*b520*/  MUFU.TANH R45, R45 ;  /* 0x0000002d002d7308 */ /* 0x000fe20000002400 */
[CC--:B------:R-:W-:Y:S02]  /*b530*/  ISETP.GE.AND P3, PT, R17.reuse, R189.reuse, PT ;  /* 0x000000bd1100720c */ /* 0x0c0fe40003f66270 */
[----:B------:R-:W-:Y:S02]  /*b540*/  ISETP.GE.AND P5, PT, R17, R188, PT ;  /* 0x000000bc1100720c */ /* 0x000fe40003fa6270 */
[----:B------:R-:W-:-:S02]  /*b550*/  ISETP.GE.AND P6, PT, R16, R189, PT ;  /* 0x000000bd1000720c */ /* 0x000fc40003fc6270 */
[-C--:B------:R-:W-:Y:S01]  /*b560*/  ISETP.GE.AND P4, PT, R16, R188.reuse, PT ;  /* 0x000000bc1000720c */ /* 0x080fe20003f86270 */
[----:B------:R-:W2:Y:S01]  /*b570*/  MUFU.TANH R30, R30 ;  /* 0x0000001e001e7308 */ /* 0x000ea20000002400 */
[----:B------:R-:W-:Y:S01]  /*b580*/  HMMA.16816.F32.BF16 R16, R20, R18, R160 ;  /* 0x000000121410723c */ /* 0x000fe200000418a0 */
[----:B------:R-:W-:Y:S02]  /*b590*/  FSEL R152, R166, -INF , !P3 ;  /* 0xff800000a6987808 */ /* 0x000fe40005800000 */
[----:B------:R-:W-:Y:S02]  /*b5a0*/  FSEL R173, R59, -INF , !P5 ;  /* 0xff8000003bad7808 */ /* 0x000fe40006800000 */
[----:B------:R-:W-:Y:S02]  /*b5b0*/  FSEL R170, R52, -INF , !P6 ;  /* 0xff80000034aa7808 */ /* 0x000fe40007000000 */
[----:B------:R-:W-:Y:S01]  /*b5c0*/  FSEL R168, R176, -INF , !P4 ;  /* 0xff800000b0a87808 */ /* 0x000fe20006000000 */
[----:B-1----:R-:W-:Y:S01]  /*b5d0*/  HMMA.16816.F32.BF16 R184, R8, R12, R184 ;  /* 0x0000000c08b8723c */ /* 0x002fe200000418b8 */
[C---:B------:R-:W-:Y:S01]  /*b5e0*/  ISETP.GE.AND P3, PT, R7.reuse, R189, PT ;  /* 0x000000bd0700720c */ /* 0x040fe20003f66270 */
[----:B------:R-:W1:Y:S01]  /*b5f0*/  MUFU.TANH R155, R47 ;  /* 0x0000002f009b7308 */ /* 0x000e620000002400 */
[----:B------:R-:W-:-:S02]  /*b600*/  ISETP.GE.AND P5, PT, R7, R188, PT ;  /* 0x000000bc0700720c */ /* 0x000fc40003fa6270 */
[CC--:B------:R-:W-:Y:S02]  /*b610*/  ISETP.GE.AND P6, PT, R6.reuse, R189.reuse, PT ;  /* 0x000000bd0600720c */ /* 0x0c0fe40003fc6270 */
[-C--:B------:R-:W-:Y:S02]  /*b620*/  ISETP.GE.AND P4, PT, R6, R188.reuse, PT ;  /* 0x000000bc0600720c */ /* 0x080fe40003f86270 */
[----:B------:R-:W-:Y:S01]  /*b630*/  IADD3 R6, R28, 0x49, RZ ;  /* 0x000000491c067810 */ /* 0x000fe20007ffe0ff */
[----:B------:R-:W-:Y:S01]  /*b640*/  MUFU.TANH R5, R41 ;  /* 0x0000002900057308 */ /* 0x000fe20000002400 */
[----:B---3--:R-:W-:Y:S02]  /*b650*/  FSEL R171, R53, -INF , !P3 ;  /* 0xff80000035ab7808 */ /* 0x008fe40005800000 */
[----:B----4-:R-:W-:Y:S02]  /*b660*/  FSEL R167, R55, -INF , !P5 ;  /* 0xff80000037a77808 */ /* 0x010fe40006800000 */
[C---:B------:R-:W-:Y:S01]  /*b670*/  ISETP.GE.AND P3, PT, R6.reuse, R189, PT ;  /* 0x000000bd0600720c */ /* 0x040fe20003f66270 */
[----:B------:R-:W-:Y:S01]  /*b680*/  HMMA.16816.F32.BF16 R8, R8, R14, R16 ;  /* 0x0000000e0808723c */ /* 0x000fe20000041810 */
[----:B------:R-:W-:Y:S01]  /*b690*/  ISETP.GE.AND P5, PT, R6, R188, PT ;  /* 0x000000bc0600720c */ /* 0x000fe20003fa6270 */
[----:B------:R-:W3:Y:S01]  /*b6a0*/  MUFU.TANH R154, R42 ;  /* 0x0000002a009a7308 */ /* 0x000ee20000002400 */
[----:B------:R-:W-:-:S02]  /*b6b0*/  IADD3 R6, R28, 0x50, RZ ;  /* 0x000000501c067810 */ /* 0x000fc40007ffe0ff */
[----:B------:R-:W-:Y:S02]  /*b6c0*/  FSEL R172, R177, -INF , !P6 ;  /* 0xff800000b1ac7808 */ /* 0x000fe40007000000 */
[----:B------:R-:W-:Y:S01]  /*b6d0*/  FSEL R166, R135, -INF , !P4 ;  /* 0xff80000087a67808 */ /* 0x000fe20006000000 */
[----:B------:R-:W-:Y:S01]  /*b6e0*/  FMUL.FTZ R60, R185, c[0x0][0x2ec] ;  /* 0x0000bb00b93c7a20 */ /* 0x000fe20000410000 */
[CC--:B------:R-:W-:Y:S01]  /*b6f0*/  ISETP.GE.AND P6, PT, R6.reuse, R189.reuse, PT ;  /* 0x000000bd0600720c */ /* 0x0c0fe20003fc6270 */
[----:B------:R-:W4:Y:S01]  /*b700*/  MUFU.TANH R148, R36 ;  /* 0x0000002400947308 */ /* 0x000f220000002400 */
[-C--:B------:R-:W-:Y:S01]  /*b710*/  ISETP.GE.AND P4, PT, R6, R188.reuse, PT ;  /* 0x000000bc0600720c */ /* 0x080fe20003f86270 */
[----:B------:R-:W-:Y:S01]  /*b720*/  FMUL.FTZ R62, R184, c[0x0][0x2ec] ;  /* 0x0000bb00b83e7a20 */ /* 0x000fe20000410000 */
[----:B------:R-:W-:Y:S01]  /*b730*/  IADD3 R6, R28, 0x51, RZ ;  /* 0x000000511c067810 */ /* 0x000fe20007ffe0ff */
[----:B------:R-:W-:Y:S01]  /*b740*/  FMUL.FTZ R53, R186, c[0x0][0x2ec] ;  /* 0x0000bb00ba357a20 */ /* 0x000fe20000410000 */
[----:B------:R-:W-:Y:S01]  /*b750*/  FSEL R169, R178, -INF , !P3 ;  /* 0xff800000b2a97808 */ /* 0x000fe20005800000 */
[----:B------:R-:W-:Y:S01]  /*b760*/  FMUL.FTZ R46, R187, c[0x0][0x2ec] ;  /* 0x0000bb00bb2e7a20 */ /* 0x000fe20000410000 */
[----:B------:R-:W-:Y:S01]  /*b770*/  FSEL R165, R157, -INF , !P5 ;  /* 0xff8000009da57808 */ /* 0x000fe20006800000 */
[----:B------:R-:W-:Y:S01]  /*b780*/  MUFU.TANH R147, R37 ;  /* 0x0000002500937308 */ /* 0x000fe20000002400 */
[C---:B------:R-:W-:Y:S01]  /*b790*/  ISETP.GE.AND P3, PT, R6.reuse, R189, PT ;  /* 0x000000bd0600720c */ /* 0x040fe20003f66270 */
[----:B------:R-:W-:Y:S01]  /*b7a0*/  IMAD.MOV.U32 R135, RZ, RZ, R191 ;  /* 0x000000ffff877224 */ /* 0x000fe200078e00bf */
[----:B------:R-:W-:-:S02]  /*b7b0*/  ISETP.GE.AND P5, PT, R6, R188, PT ;  /* 0x000000bc0600720c */ /* 0x000fc40003fa6270 */
[----:B------:R-:W-:Y:S01]  /*b7c0*/  IADD3 R7, R28, 0x58, RZ ;  /* 0x000000581c077810 */ /* 0x000fe20007ffe0ff */
[----:B------:R-:W-:Y:S01]  /*b7d0*/  FMUL.FTZ R8, R8, c[0x0][0x2ec] ;  /* 0x0000bb0008087a20 */ /* 0x000fe20000410000 */
[----:B------:R-:W-:Y:S01]  /*b7e0*/  IADD3 R6, R28, 0x59, RZ ;  /* 0x000000591c067810 */ /* 0x000fe20007ffe0ff */
[----:B------:R-:W5:Y:S01]  /*b7f0*/  MUFU.TANH R144, R38 ;  /* 0x0000002600907308 */ /* 0x000f620000002400 */
[----:B------:R-:W-:Y:S01]  /*b800*/  FSEL R164, R179, -INF , !P6 ;  /* 0xff800000b3a47808 */ /* 0x000fe20007000000 */
[----:B------:R-:W-:Y:S01]  /*b810*/  FMUL.FTZ R10, R10, c[0x0][0x2ec] ;  /* 0x0000bb000a0a7a20 */ /* 0x000fe20000410000 */
[----:B--2---:R-:W-:Y:S01]  /*b820*/  FSEL R157, R30, -INF , !P4 ;  /* 0xff8000001e9d7808 */ /* 0x004fe20006000000 */
[----:B------:R-:W-:Y:S01]  /*b830*/  FMUL.FTZ R9, R9, c[0x0][0x2ec] ;  /* 0x0000bb0009097a20 */ /* 0x000fe20000410000 */
[----:B------:R-:W-:Y:S01]  /*b840*/  FSEL R163, R45, -INF , !P3 ;  /* 0xff8000002da37808 */ /* 0x000fe20005800000 */
[----:B------:R-:W-:Y:S01]  /*b850*/  FMUL.FTZ R11, R11, c[0x0][0x2ec] ;  /* 0x0000bb000b0b7a20 */ /* 0x000fe20000410000 */
[----:B-1----:R-:W-:Y:S01]  /*b860*/  FSEL R155, R155, -INF , !P5 ;  /* 0xff8000009b9b7808 */ /* 0x002fe20006800000 */
[----:B------:R-:W1:Y:S01]  /*b870*/  MUFU.TANH R145, R25 ;  /* 0x0000001900917308 */ /* 0x000e620000002400 */
[----:B------:R-:W-:-:S02]  /*b880*/  ISETP.GE.AND P6, PT, R7, R189, PT ;  /* 0x000000bd0700720c */ /* 0x000fc40003fc6270 */
[-C--:B------:R-:W-:Y:S02]  /*b890*/  ISETP.GE.AND P4, PT, R7, R188.reuse, PT ;  /* 0x000000bc0700720c */ /* 0x080fe40003f86270 */
[C---:B------:R-:W-:Y:S02]  /*b8a0*/  ISETP.GE.AND P3, PT, R6.reuse, R189, PT ;  /* 0x000000bd0600720c */ /* 0x040fe40003f66270 */
[----:B------:R-:W-:Y:S01]  /*b8b0*/  ISETP.GE.AND P5, PT, R6, R188, PT ;  /* 0x000000bc0600720c */ /* 0x000fe20003fa6270 */
[----:B------:R-:W2:Y:S01]  /*b8c0*/  MUFU.TANH R31, R31 ;  /* 0x0000001f001f7308 */ /* 0x000ea20000002400 */
[C---:B------:R-:W-:Y:S02]  /*b8d0*/  IADD3 R7, R28.reuse, 0x60, RZ ;  /* 0x000000601c077810 */ /* 0x040fe40007ffe0ff */
[----:B------:R-:W-:Y:S02]  /*b8e0*/  IADD3 R6, R28, 0x61, RZ ;  /* 0x000000611c067810 */ /* 0x000fe40007ffe0ff */
[----:B------:R-:W-:-:S02]  /*b8f0*/  FSEL R162, R4, -INF , !P6 ;  /* 0xff80000004a27808 */ /* 0x000fc40007000000 */
[----:B---3--:R-:W-:Y:S01]  /*b900*/  FSEL R154, R154, -INF , !P4 ;  /* 0xff8000009a9a7808 */ /* 0x008fe20006000000 */
[----:B------:R-:W3:Y:S01]  /*b910*/  MUFU.TANH R60, R60 ;  /* 0x0000003c003c7308 */ /* 0x000ee20000002400 */
[----:B------:R-:W-:Y:S02]  /*b920*/  FSEL R160, R5, -INF , !P3 ;  /* 0xff80000005a07808 */ /* 0x000fe40005800000 */
[CC--:B------:R-:W-:Y:S02]  /*b930*/  ISETP.GE.AND P6, PT, R7.reuse, R189.reuse, PT ;  /* 0x000000bd0700720c */ /* 0x0c0fe40003fc6270 */
[----:B------:R-:W-:Y:S02]  /*b940*/  ISETP.GE.AND P4, PT, R7, R188, PT ;  /* 0x000000bc0700720c */ /* 0x000fe40003f86270 */
[----:B------:R-:W-:Y:S01]  /*b950*/  ISETP.GE.AND P3, PT, R6, R189, PT ;  /* 0x000000bd0600720c */ /* 0x000fe20003f66270 */
[----:B------:R-:W1:Y:S01]  /*b960*/  MUFU.TANH R143, R39 ;  /* 0x00000027008f7308 */ /* 0x000e620000002400 */
[----:B------:R-:W-:-:S02]  /*b970*/  IADD3 R5, R28, 0x68, RZ ;  /* 0x000000681c057810 */ /* 0x000fc40007ffe0ff */
[----:B------:R-:W-:Y:S02]  /*b980*/  IADD3 R4, R28, 0x69, RZ ;  /* 0x000000691c047810 */ /* 0x000fe40007ffe0ff */
[----:B----4-:R-:W-:Y:S02]  /*b990*/  FSEL R148, R148, -INF , !P6 ;  /* 0xff80000094947808 */ /* 0x010fe40007000000 */
[----:B-----5:R-:W-:Y:S01]  /*b9a0*/  FSEL R144, R144, -INF , !P4 ;  /* 0xff80000090907808 */ /* 0x020fe20006000000 */
[----:B------:R-:W4:Y:S01]  /*b9b0*/  MUFU.TANH R146, R24 ;  /* 0x0000001800927308 */ /* 0x000f220000002400 */
[----:B------:R-:W-:Y:S02]  /*b9c0*/  FSEL R147, R147, -INF , !P3 ;  /* 0xff80000093937808 */ /* 0x000fe40005800000 */
[C---:B------:R-:W-:Y:S02]  /*b9d0*/  ISETP.GE.AND P6, PT, R5.reuse, R189, PT ;  /* 0x000000bd0500720c */ /* 0x040fe40003fc6270 */
[----:B------:R-:W-:-:S02]  /*b9e0*/  ISETP.GE.AND P4, PT, R5, R188, PT ;  /* 0x000000bc0500720c */ /* 0x000fc40003f86270 */
[-C--:B------:R-:W-:Y:S01]  /*b9f0*/  ISETP.GE.AND P3, PT, R4, R189.reuse, PT ;  /* 0x000000bd0400720c */ /* 0x080fe20003f66270 */
[----:B------:R-:W5:Y:S01]  /*ba00*/  MUFU.TANH R141, R26 ;  /* 0x0000001a008d7308 */ /* 0x000f620000002400 */
[----:B------:R-:W-:Y:S02]  /*ba10*/  IADD3 R5, R28, 0x71, RZ ;  /* 0x000000711c057810 */ /* 0x000fe40007ffe0ff */
[----:B-1----:R-:W-:Y:S02]  /*ba20*/  FSEL R145, R145, -INF , !P3 ;  /* 0xff80000091917808 */ /* 0x002fe40005800000 */
[----:B--2---:R-:W-:Y:S02]  /*ba30*/  FSEL R151, R31, -INF , !P5 ;  /* 0xff8000001f977808 */ /* 0x004fe40006800000 */
[----:B------:R-:W-:Y:S01]  /*ba40*/  ISETP.GE.AND P3, PT, R5, R189, PT ;  /* 0x000000bd0500720c */ /* 0x000fe20003f66270 */
[----:B------:R-:W1:Y:S01]  /*ba50*/  MUFU.TANH R140, R27 ;  /* 0x0000001b008c7308 */ /* 0x000e620000002400 */
[----:B------:R-:W-:-:S02]  /*ba60*/  ISETP.GE.AND P5, PT, R6, R188, PT ;  /* 0x000000bc0600720c */ /* 0x000fc40003fa6270 */
[----:B---3--:R-:W-:Y:S02]  /*ba70*/  FSEL R60, R60, -INF , !P3 ;  /* 0xff8000003c3c7808 */ /* 0x008fe40005800000 */
[----:B------:R-:W-:Y:S02]  /*ba80*/  FSEL R143, R143, -INF , !P5 ;  /* 0xff8000008f8f7808 */ /* 0x000fe40006800000 */
[----:B------:R-:W-:Y:S01]  /*ba90*/  ISETP.GE.AND P3, PT, R28, R189, PT ;  /* 0x000000bd1c00720c */ /* 0x000fe20003f66270 */
[----:B------:R-:W2:Y:S01]  /*baa0*/  MUFU.TANH R62, R62 ;  /* 0x0000003e003e7308 */ /* 0x000ea20000002400 */
[----:B------:R-:W-:Y:S02]  /*bab0*/  ISETP.GE.AND P5, PT, R4, R188, PT ;  /* 0x000000bc0400720c */ /* 0x000fe40003fa6270 */
[----:B------:R-:W-:Y:S02]  /*bac0*/  IADD3 R4, R28, 0x70, RZ ;  /* 0x000000701c047810 */ /* 0x000fe40007ffe0ff */
[----:B------:R-:W-:-:S02]  /*bad0*/  FSEL R0, R0, -INF , !P3 ;  /* 0xff80000000007808 */ /* 0x000fc40005800000 */
[----:B----4-:R-:W-:Y:S01]  /*bae0*/  FSEL R146, R146, -INF , !P6 ;  /* 0xff80000092927808 */ /* 0x010fe20007000000 */
[----:B------:R-:W3:Y:S01]  /*baf0*/  MUFU.TANH R53, R53 ;  /* 0x0000003500357308 */ /* 0x000ee20000002400 */
[----:B-----5:R-:W-:Y:S02]  /*bb00*/  FSEL R141, R141, -INF , !P4 ;  /* 0xff8000008d8d7808 */ /* 0x020fe40006000000 */
[----:B------:R-:W-:Y:S02]  /*bb10*/  ISETP.GT.AND P3, PT, R229, R224, PT ;  /* 0x000000e0e500720c */ /* 0x000fe40003f64270 */
[C---:B------:R-:W-:Y:S02]  /*bb20*/  ISETP.GE.AND P6, PT, R4.reuse, R189, PT ;  /* 0x000000bd0400720c */ /* 0x040fe40003fc6270 */
[----:B------:R-:W-:Y:S01]  /*bb30*/  ISETP.GE.AND P4, PT, R4, R188, PT ;  /* 0x000000bc0400720c */ /* 0x000fe20003f86270 */
[----:B------:R-:W4:Y:S01]  /*bb40*/  MUFU.TANH R46, R46 ;  /* 0x0000002e002e7308 */ /* 0x000f220000002400 */
[----:B------:R-:W-:-:S02]  /*bb50*/  IADD3 R4, R28, 0x78, RZ ;  /* 0x000000781c047810 */ /* 0x000fc40007ffe0ff */
[----:B-1----:R-:W-:Y:S02]  /*bb60*/  FSEL R140, R140, -INF , !P5 ;  /* 0xff8000008c8c7808 */ /* 0x002fe40006800000 */
[----:B--2---:R-:W-:Y:S01]  /*bb70*/  FSEL R62, R62, -INF , !P6 ;  /* 0xff8000003e3e7808 */ /* 0x004fe20007000000 */
[----:B------:R-:W-:Y:S01]  /*bb80*/  BAR.SYNC.DEFER_BLOCKING 0x0 ;  /* 0x0000000000007b1d */ /* 0x000fe20000010000 */
[-C--:B------:R-:W-:Y:S02]  /*bb90*/  ISETP.GE.AND P5, PT, R5, R188.reuse, PT ;  /* 0x000000bc0500720c */ /* 0x080fe40003fa6270 */
[----:B---3--:R-:W-:Y:S02]  /*bba0*/  FSEL R53, R53, -INF , !P4 ;  /* 0xff80000035357808 */ /* 0x008fe40006000000 */
[C---:B------:R-:W-:Y:S01]  /*bbb0*/  ISETP.GE.AND P6, PT, R4.reuse, R189, PT ;  /* 0x000000bd0400720c */ /* 0x040fe20003fc6270 */
[----:B------:R-:W1:Y:S01]  /*bbc0*/  MUFU.TANH R56, R8 ;  /* 0x0000000800387308 */ /* 0x000e620000002400 */
[----:B------:R-:W-:-:S02]  /*bbd0*/  ISETP.GE.AND P4, PT, R4, R188, PT ;  /* 0x000000bc0400720c */ /* 0x000fc40003f86270 */
[----:B------:R-:W-:Y:S02]  /*bbe0*/  IADD3 R4, R28, 0x79, RZ ;  /* 0x000000791c047810 */ /* 0x000fe40007ffe0ff */
[----:B----4-:R-:W-:Y:S02]  /*bbf0*/  FSEL R46, R46, -INF , !P5 ;  /* 0xff8000002e2e7808 */ /* 0x010fe40006800000 */
[----:B------:R-:W-:Y:S01]  /*bc00*/  ISETP.GE.AND P5, PT, R28, R188, PT ;  /* 0x000000bc1c00720c */ /* 0x000fe20003fa6270 */
[----:B------:R-:W2:Y:S03]  /*bc10*/  MUFU.TANH R47, R10 ;  /* 0x0000000a002f7308 */ /* 0x000ea60000002400 */
[----:B------:R-:W-:-:S05]  /*bc20*/  FSEL R2, R2, -INF , !P5 ;  /* 0xff80000002027808 */ /* 0x000fca0006800000 */
[----:B------:R-:W3:Y:S01]  /*bc30*/  MUFU.TANH R55, R9 ;  /* 0x0000000900377308 */ /* 0x000ee20000002400 */
[----:B-1----:R-:W-:Y:S02]  /*bc40*/  FSEL R56, R56, -INF , !P6 ;  /* 0xff80000038387808 */ /* 0x002fe40007000000 */
[----:B------:R-:W-:-:S05]  /*bc50*/  ISETP.GE.AND P6, PT, R4, R189, PT ;  /* 0x000000bd0400720c */ /* 0x000fca0003fc6270 */
[----:B------:R-:W1:Y:S01]  /*bc60*/  MUFU.TANH R45, R11 ;  /* 0x0000000b002d7308 */ /* 0x000e620000002400 */
[----:B--2---:R-:W-:Y:S02]  /*bc70*/  FSEL R47, R47, -INF , !P4 ;  /* 0xff8000002f2f7808 */ /* 0x004fe40006000000 */
[----:B------:R-:W-:Y:S02]  /*bc80*/  ISETP.GE.AND P4, PT, R4, R188, PT ;  /* 0x000000bc0400720c */ /* 0x000fe40003f86270 */
[----:B---3--:R-:W-:Y:S02]  /*bc90*/  FSEL R55, R55, -INF , !P6 ;  /* 0xff80000037377808 */ /* 0x008fe40007000000 */
[----:B-1----:R-:W-:Y:S01]  /*bca0*/  FSEL R45, R45, -INF , !P4 ;  /* 0xff8000002d2d7808 */ /* 0x002fe20006000000 */
        /* <DEDUP_REMOVED lines=31> */
[----:B------:R-:W-:-:S05]  /*bea0*/  ISETP.GE.AND P5, PT, R10, RZ, PT ;  /* 0x000000ff0a00720c */ /* 0x000fca0003fa6270 */
[----:B------:R-:W-:Y:S02]  /*beb0*/  @P6 IADD3 R11, R11, 0x1, RZ ;  /* 0x000000010b0b6810 */ /* 0x000fe40007ffe0ff */
[----:B------:R-:W-:Y:S02]  /*bec0*/  ISETP.GE.AND P6, PT, R6, RZ, PT ;  /* 0x000000ff0600720c */ /* 0x000fe40003fc6270 */
[----:B------:R-:W-:Y:S01]  /*bed0*/  LOP3.LUT R6, RZ, c[0x0][0x2d0], RZ, 0x33, !PT ;  /* 0x0000b400ff067a12 */ /* 0x000fe200078e33ff */
[----:B------:R-:W-:Y:S01]  /*bee0*/  IMAD.MOV.U32 R4, RZ, RZ, R11 ;  /* 0x000000ffff047224 */ /* 0x000fe200078e000b */
[----:B------:R-:W-:Y:S02]  /*bef0*/  @P4 IADD3 R5, R5, 0x1, RZ ;  /* 0x0000000105054810 */ /* 0x000fe40007ffe0ff */
[----:B------:R-:W-:Y:S02]  /*bf00*/  ISETP.NE.AND P4, PT, RZ, c[0x0][0x2d0], PT ;  /* 0x0000b400ff007a0c */ /* 0x000fe40003f85270 */
[----:B------:R-:W-:-:S05]  /*bf10*/  @!P5 IADD3 R5, -R5, RZ, RZ ;  /* 0x000000ff0505d210 */ /* 0x000fca0007ffe1ff */
        /* <DEDUP_REMOVED lines=16> */
[----:B------:R-:W-:Y:S01]  /*c020*/  SHF.R.S32.HI R5, RZ, 0x1f, R7 ;  /* 0x0000001fff057819 */ /* 0x000fe20000011407 */
[----:B------:R-:W-:-:S04]  /*c030*/  IMAD.WIDE.U32 R8, R7, c[0x0][0x180], R8 ;  /* 0x0000600007087a25 */ /* 0x000fc800078e0008 */
[----:B------:R-:W-:-:S04]  /*c040*/  IMAD R5, R5, c[0x0][0x180], RZ ;  /* 0x0000600005057a24 */ /* 0x000fc800078e02ff */
[----:B------:R-:W-:-:S05]  /*c050*/  IMAD R5, R7, c[0x0][0x184], R5 ;  /* 0x0000610007057a24 */ /* 0x000fca00078e0205 */
[----:B------:R-:W-:Y:S01]  /*c060*/  IADD3 R7, R9, R5, RZ ;  /* 0x0000000509077210 */ /* 0x000fe20007ffe0ff */
[----:B------:R-:W-:Y:S05]  /*c070*/  BRA `(.L_x_1609) ;  /* 0x0000003000007947 */ /* 0x000fea0003800000 */
.L_x_1608:
[----:B------:R-:W-:-:S05]  /*c080*/  IMAD.MOV.U32 R8, RZ, RZ, c[0x0][0x198] ;  /* 0x00006600ff087624 */ /* 0x000fca00078e00ff */
[----:B------:R-:W-:-:S04]  /*c090*/  LEA R8, -R8, RZ, 0x7 ;  /* 0x000000ff08087211 */ /* 0x000fc800078e39ff */
[----:B------:R-:W-:Y:S02]  /*c0a0*/  SHF.R.S32.HI R7, RZ, 0x1f, R8 ;  /* 0x0000001fff077819 */ /* 0x000fe40000011408 */
.L_x_1609:
        /* <DEDUP_REMOVED lines=8> */
[--C-:B------:R-:W-:Y:S02]  /*c130*/  @!P1 IADD3 R9, P5, P4, R134, R8, R226.reuse ;  /* 0x0000000886099210 */ /* 0x100fe40007cbe0e2 */
[----:B------:R-:W-:Y:S02]  /*c140*/  @!P2 LEA R26, P6, R10, R238, 0x1 ;  /* 0x000000ee0a1aa211 */ /* 0x000fe400078c08ff */
[----:B------:R-:W-:Y:S02]  /*c150*/  @!P1 IADD3.X R4, R133, R7, R225, P5, P4 ;  /* 0x0000000785049210 */ /* 0x000fe40002fe84e1 */
[----:B------:R-:W-:Y:S02]  /*c160*/  IADD3 R6, P5, P4, R226, R8, R226 ;  /* 0x00000008e2067210 */ /* 0x000fe40007cbe0e2 */
[----:B------:R-:W-:-:S02]  /*c170*/  @!P2 LEA.HI.X R27, R10, R237, R5, 0x1, P6 ;  /* 0x000000ed0a1ba211 */ /* 0x000fc400030f0c05 */
[----:B------:R-:W-:Y:S02]  /*c180*/  IADD3.X R5, R225, R7, R225, P5, P4 ;  /* 0x00000007e1057210 */ /* 0x000fe40002fe84e1 */
[C---:B------:R-:W-:Y:S02]  /*c190*/  @!P1 LEA R24, P6, R9.reuse, c[0x0][0x168], 0x1 ;  /* 0x00005a0009189a11 */ /* 0x040fe400078c08ff */
[----:B------:R-:W-:Y:S02]  /*c1a0*/  @!P1 IADD3 R10, P4, R134, R6, RZ ;  /* 0x00000006860a9210 */ /* 0x000fe40007f9e0ff */
[C---:B------:R-:W-:Y:S02]  /*c1b0*/  @!P2 LEA R32, P5, R8.reuse, R238, 0x1 ;  /* 0x000000ee0820a211 */ /* 0x040fe400078a08ff */
[----:B------:R-:W-:Y:S01]  /*c1c0*/  @!P1 LEA.HI.X R25, R9, c[0x0][0x16c], R4, 0x1, P6 ;  /* 0x00005b0009199a11 */ /* 0x000fe200030f0c04 */
[----:B------:R-:W-:Y:S01]  /*c1d0*/  @!P1 IMAD.X R9, R133, 0x1, R5, P4 ;  /* 0x0000000185099824 */ /* 0x000fe200020e0605 */
[----:B------:R-:W-:-:S02]  /*c1e0*/  @!P2 LEA.HI.X R33, R8, R237, R7, 0x1, P5 ;  /* 0x000000ed0821a211 */ /* 0x000fc400028f0c07 */
[----:B------:R-:W-:Y:S02]  /*c1f0*/  @!P2 LEA R22, P6, R6, R238, 0x1 ;  /* 0x000000ee0616a211 */ /* 0x000fe400078c08ff */
        /* <DEDUP_REMOVED lines=24> */
[----:B------:R-:W-:Y:S01]  /*c380*/  @!P2 LEA R14, P6, R6, R238, 0x1 ;  /* 0x000000ee060ea211 */ /* 0x000fe200078c08ff */
        /* <DEDUP_REMOVED lines=11> */
[----:B--2---:R-:W-:-:S02]  /*c440*/  @!P2 LEA R32, P6, R4, R238, 0x1 ;  /* 0x000000ee0420a211 */ /* 0x004fc400078c08ff */
        /* <DEDUP_REMOVED lines=12> */
[----:B------:R-:W-:-:S03]  /*c510*/  @!P1 LEA.HI.X R35, R9, c[0x0][0x16c], R4, 0x1, P5 ;  /* 0x00005b0009239a11 */ /* 0x000fc600028f0c04 */
[----:B------:R-:W-:Y:S01]  /*c520*/  @!P1 IMAD.X R4, R133, 0x1, R6, P4 ;  /* 0x0000000185049824 */ /* 0x000fe200020e0606 */
[C---:B---3--:R-:W-:Y:S01]  /*c530*/  @!P1 LEA R30, P4, R10.reuse, c[0x0][0x168], 0x1 ;  /* 0x00005a000a1e9a11 */ /* 0x048fe200078808ff */
        /* <DEDUP_REMOVED lines=48> */
[----:B------:R1:W-:Y:S01]  /*c840*/  @!P2 LDGSTS.E.BYPASS.LTC128B.128 [R230+0x7000], [R10.64] ;  /* 0x070000000ae6afae */ /* 0x0003e2000b901d4e */
[----:B--2---:R-:W-:-:S03]  /*c850*/  @!P2 LEA R12, P4, R4, R238, 0x1 ;  /* 0x000000ee040ca211 */ /* 0x004fc600078808ff */
[----:B------:R1:W-:Y:S01]  /*c860*/  @P1 STS.128 [R230+0xb000], RZ ;  /* 0x00b000ffe6001388 */ /* 0x0003e20000000c00 */
[----:B------:R-:W-:-:S03]  /*c870*/  @!P2 LEA.HI.X R13, R4, R237, R6, 0x1, P4 ;  /* 0x000000ed040da211 */ /* 0x000fc600020f0c06 */
        /* <DEDUP_REMOVED lines=19> */
.L_x_1611:
[----:B------:R-:W-:Y:S05]  /*c9b0*/  BSYNC B0 ;  /* 0x0000000000007941 */ /* 0x000fea0003800000 */
.L_x_1610:
[----:B------:R-:W0:Y:S01]  /*c9c0*/  LDGDEPBAR ;  /* 0x00000000000079af */ /* 0x000e220000000000 */
[----:B------:R-:W-:-:S04]  /*c9d0*/  LEA R238, P1, R8, R238, 0x1 ;  /* 0x000000ee08ee7211 */ /* 0x000fc800078208ff */
[----:B------:R-:W-:Y:S02]  /*c9e0*/  LEA.HI.X R237, R8, R237, R7, 0x1, P1 ;  /* 0x000000ed08ed7211 */ /* 0x000fe400008f0c07 */
.L_x_1607:
        /* <DEDUP_REMOVED lines=98> */
[----:B------:R-:W-:Y:S02]  /*d010*/  FMUL.FTZ R3, R5, c[0x0][0x23c] ;  /* 0x00008f0005037a20 */ /* 0x000fe40000410000 */
[----:B------:R-:W-:Y:S02]  /*d020*/  FMUL.FTZ R4, R4, c[0x0][0x23c] ;  /* 0x00008f0004047a20 */ /* 0x000fe40000410000 */
[----:B------:R-:W-:Y:S02]  /*d030*/  FFMA.FTZ R66, R65, c[0x0][0x23c], -R52 ;  /* 0x00008f0041427a23 */ /* 0x000fe40000010834 */
[--C-:B------:R-:W-:Y:S01]  /*d040*/  FFMA.FTZ R54, R54, c[0x0][0x23c], -R59.reuse ;  /* 0x00008f0036367a23 */ /* 0x100fe2000001083b */
[----:B------:R-:W-:Y:S01]  /*d050*/  MUFU.EX2 R30, R30 ;  /* 0x0000001e001e7308 */ /* 0x000fe20000000800 */
[----:B------:R-:W-:-:S02]  /*d060*/  FFMA.FTZ R58, R58, c[0x0][0x23c], -R59 ;  /* 0x00008f003a3a7a23 */ /* 0x000fc4000001083b */
[--C-:B------:R-:W-:Y:S02]  /*d070*/  FFMA.FTZ R57, R57, c[0x0][0x23c], -R59.reuse ;  /* 0x00008f0039397a23 */ /* 0x100fe4000001083b */
[--C-:B------:R-:W-:Y:S02]  /*d080*/  FFMA.FTZ R61, R61, c[0x0][0x23c], -R59.reuse ;  /* 0x00008f003d3d7a23 */ /* 0x100fe4000001083b */
[--C-:B------:R-:W-:Y:S01]  /*d090*/  FFMA.FTZ R64, R64, c[0x0][0x23c], -R52.reuse ;  /* 0x00008f0040407a23 */ /* 0x100fe20000010834 */
[----:B------:R-:W1:Y:S01]  /*d0a0*/  MUFU.EX2 R29, R29 ;  /* 0x0000001d001d7308 */ /* 0x000e620000000800 */
[--C-:B------:R-:W-:Y:S02]  /*d0b0*/  FFMA.FTZ R63, R63, c[0x0][0x23c], -R52.reuse ;  /* 0x00008f003f3f7a23 */ /* 0x100fe40000010834 */
[----:B------:R-:W-:Y:S02]  /*d0c0*/  FFMA.FTZ R65, R40, c[0x0][0x23c], -R52 ;  /* 0x00008f0028417a23 */ /* 0x000fe40000010834 */
[----:B------:R-:W-:Y:S01]  /*d0d0*/  LDSM.16.MT88.4 R40, [R214+0x10800] ;  /* 0x01080000d628783b */ /* 0x000fe20000004200 */
[----:B------:R-:W-:-:S02]  /*d0e0*/  FFMA.FTZ R132, R142, c[0x0][0x23c], -R59 ;  /* 0x00008f008e847a23 */ /* 0x000fc4000001083b */
        /* <DEDUP_REMOVED lines=9> */
[--C-:B------:R-:W-:Y:S01]  /*d180*/  FFMA.FTZ R67, R67, c[0x0][0x23c], -R59.reuse ;  /* 0x00008f0043437a23 */ /* 0x100fe2000001083b */
[----:B------:R-:W-:Y:S01]  /*d190*/  LDSM.16.MT88.4 R48, [R213+0x11000] ;  /* 0x01100000d530783b */ /* 0x000fe20000004200 */
[----:B------:R-:W-:Y:S01]  /*d1a0*/  MUFU.EX2 R0, R0 ;  /* 0x0000000000007308 */ /* 0x000fe20000000800 */
[--C-:B------:R-:W-:Y:S02]  /*d1b0*/  FFMA.FTZ R137, R137, c[0x0][0x23c], -R52.reuse ;  /* 0x00008f0089897a23 */ /* 0x100fe40000010834 */
[--C-:B------:R-:W-:Y:S02]  /*d1c0*/  FFMA.FTZ R138, R138, c[0x0][0x23c], -R52.reuse ;  /* 0x00008f008a8a7a23 */ /* 0x100fe40000010834 */
[--C-:B------:R-:W-:Y:S02]  /*d1d0*/  FFMA.FTZ R139, R139, c[0x0][0x23c], -R52.reuse ;  /* 0x00008f008b8b7a23 */ /* 0x100fe40000010834 */
[----:B------:R-:W-:Y:S01]  /*d1e0*/  FFMA.FTZ R152, R152, c[0x0][0x23c], -R59 ;  /* 0x00008f0098987a23 */ /* 0x000fe2000001083b */
[----:B------:R-:W1:Y:S01]  /*d1f0*/  MUFU.EX2 R39, R39 ;  /* 0x0000002700277308 */ /* 0x000e620000000800 */
[----:B--2---:R-:W-:Y:S01]  /*d200*/  F2FP.BF16.PACK_AB R5, R2, R28 ;  /* 0x0000001c0205723e */ /* 0x004fe200000010ff */
[----:B------:R-:W-:-:S02]  /*d210*/  FFMA.FTZ R156, R156, c[0x0][0x23c], -R52 ;  /* 0x00008f009c9c7a23 */ /* 0x000fc40000010834 */
[--C-:B------:R-:W-:Y:S02]  /*d220*/  FFMA.FTZ R158, R158, c[0x0][0x23c], -R52.reuse ;  /* 0x00008f009e9e7a23 */ /* 0x100fe40000010834 */
[--C-:B------:R-:W-:Y:S02]  /*d230*/  FFMA.FTZ R159, R159, c[0x0][0x23c], -R52.reuse ;  /* 0x00008f009f9f7a23 */ /* 0x100fe40000010834 */
[----:B------:R2:W3:Y:S01]  /*d240*/  MUFU.EX2 R44, R4 ;  /* 0x00000004002c7308 */ /* 0x0004e20000000800 */
[----:B------:R-:W-:Y:S02]  /*d250*/  FFMA.FTZ R161, R173, c[0x0][0x23c], -R52 ;  /* 0x00008f00ada17a23 */ /* 0x000fe40000010834 */
[--C-:B------:R-:W-:Y:S02]  /*d260*/  FFMA.FTZ R170, R170, c[0x0][0x23c], -R59.reuse ;  /* 0x00008f00aaaa7a23 */ /* 0x100fe4000001083b */
[--C-:B------:R-:W-:Y:S02]  /*d270*/  FFMA.FTZ R171, R171, c[0x0][0x23c], -R59.reuse ;  /* 0x00008f00abab7a23 */ /* 0x100fe4000001083b */
[--C-:B------:R-:W-:Y:S01]  /*d280*/  FFMA.FTZ R172, R172, c[0x0][0x23c], -R59.reuse ;  /* 0x00008f00acac7a23 */ /* 0x100fe2000001083b */
[----:B------:R-:W4:Y:S01]  /*d290*/  MUFU.EX2 R3, R3 ;  /* 0x0000000300037308 */ /* 0x000f220000000800 */
[----:B-1----:R-:W-:Y:S01]  /*d2a0*/  F2FP.BF16.PACK_AB R7, R39, R0 ;  /* 0x000000002707723e */ /* 0x002fe200000010ff */
[----:B------:R-:W-:-:S02]  /*d2b0*/  FFMA.FTZ R169, R169, c[0x0][0x23c], -R59 ;  /* 0x00008f00a9a97a23 */ /* 0x000fc4000001083b */
[--C-:B------:R-:W-:Y:S02]  /*d2c0*/  FFMA.FTZ R168, R168, c[0x0][0x23c], -R52.reuse ;  /* 0x00008f00a8a87a23 */ /* 0x100fe40000010834 */
[----:B------:R-:W-:Y:S01]  /*d2d0*/  FFMA.FTZ R167, R167, c[0x0][0x23c], -R52 ;  /* 0x00008f00a7a77a23 */ /* 0x000fe20000010834 */
[----:B--2---:R-:W-:Y:S01]  /*d2e0*/  F2FP.BF16.PACK_AB R4, R31, R36 ;  /* 0x000000241f04723e */ /* 0x004fe200000010ff */
[-C--:B---3--:R-:W-:Y:S01]  /*d2f0*/  FMUL.FTZ R128, R128, R44.reuse ;  /* 0x0000002c80807220 */ /* 0x088fe20000410000 */
[----:B------:R-:W-:Y:S01]  /*d300*/  MUFU.EX2 R54, R54 ;  /* 0x0000003600367308 */ /* 0x000fe20000000800 */
[-C--:B------:R-:W-:Y:S02]  /*d310*/  FMUL.FTZ R129, R129, R44.reuse ;  /* 0x0000002c81817220 */ /* 0x080fe40000410000 */
[-C--:B------:R-:W-:Y:S02]  /*d320*/  FMUL.FTZ R124, R124, R44.reuse ;  /* 0x0000002c7c7c7220 */ /* 0x080fe40000410000 */
[----:B------:R-:W-:-:S02]  /*d330*/  FMUL.FTZ R125, R125, R44 ;  /* 0x0000002c7d7d7220 */ /* 0x000fc40000410000 */
[-C--:B----4-:R-:W-:Y:S01]  /*d340*/  FMUL.FTZ R130, R130, R3.reuse ;  /* 0x0000000382827220 */ /* 0x090fe20000410000 */
        /* <DEDUP_REMOVED lines=54> */
[----:B------:R-:W-:Y:S01]  /*d6b0*/  MUFU.EX2 R132, R132 ;  /* 0x0000008400847308 */ /* 0x000fe20000000800 */
        /* <DEDUP_REMOVED lines=18> */
[----:B------:R-:W5:Y:S01]  /*d7e0*/  MUFU.EX2 R137, R137 ;  /* 0x0000008900897308 */ /* 0x000f620000000800 */
[----:B------:R-:W-:-:S02]  /*d7f0*/  FMUL.FTZ R83, R83, R3 ;  /* 0x0000000353537220 */ /* 0x000fc40000410000 */
[-C--:B------:R-:W-:Y:S01]  /*d800*/  FMUL.FTZ R76, R76, R44.reuse ;  /* 0x0000002c4c4c7220 */ /* 0x080fe20000410000 */
[C---:B------:R-:W-:Y:S01]  /*d810*/  HMMA.16816.F32.BF16 R84, R4.reuse, R18, R84 ;  /* 0x000000120454723c */ /* 0x040fe20000041854 */
[-C--:B------:R-:W-:Y:S01]  /*d820*/  FMUL.FTZ R77, R77, R44.reuse ;  /* 0x0000002c4d4d7220 */ /* 0x080fe20000410000 */
[----:B------:R-:W2:Y:S01]  /*d830*/  LDSM.16.MT88.4 R16, [R213+0xc800] ;  /* 0x00c80000d510783b */ /* 0x000ea20000004200 */
[-C--:B------:R-:W-:Y:S01]  /*d840*/  FMUL.FTZ R78, R78, R3.reuse ;  /* 0x000000034e4e7220 */ /* 0x080fe20000410000 */
[----:B------:R-:W2:Y:S01]  /*d850*/  MUFU.EX2 R138, R138 ;  /* 0x0000008a008a7308 */ /* 0x000ea20000000800 */
        /* <DEDUP_REMOVED lines=12> */
[----:B------:R-:W1:Y:S01]  /*d920*/  MUFU.EX2 R142, R142 ;  /* 0x0000008e008e7308 */ /* 0x000e620000000800 */
[----:B------:R-:W-:-:S02]  /*d930*/  FMUL.FTZ R71, R71, R3 ;  /* 0x0000000347477220 */ /* 0x000fc40000410000 */
[C---:B---3--:R-:W-:Y:S01]  /*d940*/  HMMA.16816.F32.BF16 R72, R4.reuse, R8, R72 ;  /* 0x000000080448723c */ /* 0x048fe20000041848 */
[--C-:B------:R-:W-:Y:S02]  /*d950*/  FFMA.FTZ R162, R162, c[0x0][0x23c], -R59.reuse ;  /* 0x00008f00a2a27a23 */ /* 0x100fe4000001083b */
[----:B------:R-:W-:Y:S02]  /*d960*/  FFMA.FTZ R160, R160, c[0x0][0x23c], -R59 ;  /* 0x00008f00a0a07a23 */ /* 0x000fe4000001083b */
[----:B------:R-:W3:Y:S01]  /*d970*/  MUFU.EX2 R149, R149 ;  /* 0x0000009500957308 */ /* 0x000ee20000000800 */
[--C-:B------:R-:W-:Y:S02]  /*d980*/  FFMA.FTZ R157, R157, c[0x0][0x23c], -R52.reuse ;  /* 0x00008f009d9d7a23 */ /* 0x100fe40000010834 */
[----:B------:R-:W-:Y:S01]  /*d990*/  HMMA.16816.F32.BF16 R68, R4, R10, R68 ;  /* 0x0000000a0444723c */ /* 0x000fe20000041844 */
[----:B------:R-:W1:Y:S01]  /*d9a0*/  LDSM.16.MT88.4 R8, [R216+0x10800] ;  /* 0x01080000d808783b */ /* 0x000e620000004200 */
[----:B------:R-:W-:-:S02]  /*d9b0*/  FFMA.FTZ R155, R155, c[0x0][0x23c], -R52 ;  /* 0x00008f009b9b7a23 */ /* 0x000fc40000010834 */
[--C-:B------:R-:W-:Y:S01]  /*d9c0*/  FFMA.FTZ R154, R154, c[0x0][0x23c], -R52.reuse ;  /* 0x00008f009a9a7a23 */ /* 0x100fe20000010834 */
[----:B------:R-:W-:Y:S01]  /*d9d0*/  MUFU.EX2 R150, R150 ;  /* 0x0000009600967308 */ /* 0x000fe20000000800 */
[----:B------:R-:W-:Y:S01]  /*d9e0*/  FFMA.FTZ R151, R151, c[0x0][0x23c], -R52 ;  /* 0x00008f0097977a23 */ /* 0x000fe20000010834 */
[----:B------:R-:W-:Y:S01]  /*d9f0*/  F2FP.BF16.PACK_AB R4, R58, R54 ;  /* 0x000000363a04723e */ /* 0x000fe200000010ff */
[--C-:B------:R-:W-:Y:S01]  /*da00*/  FFMA.FTZ R148, R148, c[0x0][0x23c], -R59.reuse ;  /* 0x00008f0094947a23 */ /* 0x100fe2000001083b */
[----:B----4-:R-:W-:Y:S01]  /*da10*/  F2FP.BF16.PACK_AB R5, R66, R64 ;  /* 0x000000404205723e */ /* 0x010fe200000010ff */
[--C-:B------:R-:W-:Y:S01]  /*da20*/  FFMA.FTZ R147, R147, c[0x0][0x23c], -R59.reuse ;  /* 0x00008f0093937a23 */ /* 0x100fe2000001083b */
[----:B------:R-:W-:Y:S01]  /*da30*/  F2FP.BF16.PACK_AB R6, R61, R57 ;  /* 0x000000393d06723e */ /* 0x000fe200000010ff */
[--C-:B------:R-:W-:Y:S01]  /*da40*/  FFMA.FTZ R146, R146, c[0x0][0x23c], -R59.reuse ;  /* 0x00008f0092927a23 */ /* 0x100fe2000001083b */
[----:B------:R-:W-:Y:S01]  /*da50*/  F2FP.BF16.PACK_AB R7, R65, R63 ;  /* 0x0000003f4107723e */ /* 0x000fe200000010ff */
[----:B------:R-:W-:Y:S01]  /*da60*/  MUFU.EX2 R153, R153 ;  /* 0x0000009900997308 */ /* 0x000fe20000000800 */
[----:B------:R-:W-:-:S02]  /*da70*/  FFMA.FTZ R145, R145, c[0x0][0x23c], -R59 ;  /* 0x00008f0091917a23 */ /* 0x000fc4000001083b */
[--C-:B------:R-:W-:Y:S02]  /*da80*/  FFMA.FTZ R144, R144, c[0x0][0x23c], -R52.reuse ;  /* 0x00008f0090907a23 */ /* 0x100fe40000010834 */
[--C-:B------:R-:W-:Y:S01]  /*da90*/  FFMA.FTZ R143, R143, c[0x0][0x23c], -R52.reuse ;  /* 0x00008f008f8f7a23 */ /* 0x100fe20000010834 */
[C---:B------:R-:W-:Y:S01]  /*daa0*/  HMMA.16816.F32.BF16 R120, R4.reuse, R20, R120 ;  /* 0x000000140478723c */ /* 0x040fe20000041878 */
[--C-:B------:R-:W-:Y:S01]  /*dab0*/  FFMA.FTZ R141, R141, c[0x0][0x23c], -R52.reuse ;  /* 0x00008f008d8d7a23 */ /* 0x100fe20000010834 */
[----:B------:R-:W-:Y:S01]  /*dac0*/  MUFU.EX2 R152, R152 ;  /* 0x0000009800987308 */ /* 0x000fe20000000800 */
[----:B------:R-:W-:Y:S02]  /*dad0*/  FFMA.FTZ R140, R140, c[0x0][0x23c], -R52 ;  /* 0x00008f008c8c7a23 */ /* 0x000fe40000010834 */
[----:B------:R-:W-:Y:S02]  /*dae0*/  FFMA.FTZ R36, R240, R44, R36 ;  /* 0x0000002cf0247223 */ /* 0x000fe40000010024 */
[----:B------:R-:W-:Y:S01]  /*daf0*/  FFMA.FTZ R3, R239, R3, R28 ;  /* 0x00000003ef037223 */ /* 0x000fe2000001001c */
[----:B------:R-:W-:Y:S01]  /*db00*/  HMMA.16816.F32.BF16 R116, R4, R22, R116 ;  /* 0x000000160474723c */ /* 0x000fe20000041874 */
[----:B------:R-:W4:Y:S01]  /*db10*/  LDSM.16.MT88.4 R20, [R212+0x10800] ;  /* 0x01080000d414783b */ /* 0x000f220000004200 */
[----:B------:R-:W1:Y:S01]  /*db20*/  MUFU.EX2 R156, R156 ;  /* 0x0000009c009c7308 */ /* 0x000e620000000800 */
[----:B------:R-:W-:-:S02]  /*db30*/  FADD.FTZ R31, R31, R36 ;  /* 0x000000241f1f7221 */ /* 0x000fc40000010000 */
[----:B------:R-:W-:Y:S01]  /*db40*/  FADD.FTZ R2, R2, R3 ;  /* 0x0000000302027221 */ /* 0x000fe20000010000 */
[----:B------:R-:W-:Y:S01]  /*db50*/  MOV R3, R37 ;  /* 0x0000002500037202 */ /* 0x000fe20000000f00 */
[----:B------:R-:W-:Y:S01]  /*db60*/  FADD.FTZ R31, R30, R31 ;  /* 0x0000001f1e1f7221 */ /* 0x000fe20000010000 */
[C---:B--2---:R-:W-:Y:S01]  /*db70*/  HMMA.16816.F32.BF16 R112, R4.reuse, R16, R112 ;  /* 0x000000100470723c */ /* 0x044fe20000041870 */
[----:B------:R-:W-:Y:S01]  /*db80*/  FADD.FTZ R2, R0, R2 ;  /* 0x0000000200027221 */ /* 0x000fe20000010000 */
[----:B------:R-:W2:Y:S01]  /*db90*/  MUFU.EX2 R158, R158 ;  /* 0x0000009e009e7308 */ /* 0x000ea20000000800 */
        /* <DEDUP_REMOVED lines=17> */
[----:B------:R-:W1:Y:S01]  /*dcb0*/  MUFU.EX2 R170, R170 ;  /* 0x000000aa00aa7308 */ /* 0x000e620000000800 */
[----:B------:R-:W-:-:S02]  /*dcc0*/  FADD.FTZ R61, R67, R61 ;  /* 0x0000003d433d7221 */ /* 0x000fc40000010000 */
[----:B-----5:R-:W-:-:S03]  /*dcd0*/  FADD.FTZ R65, R137, R65 ;  /* 0x0000004189417221 */ /* 0x020fc60000010000 */
        /* <DEDUP_REMOVED lines=20> */
[C---:B----4-:R-:W-:Y:S02]  /*de20*/  HMMA.16816.F32.BF16 R72, R4.reuse, R20, R72 ;  /* 0x000000140448723c */ /* 0x050fe40000041848 */
[----:B------:R-:W-:Y:S06]  /*de30*/  MUFU.EX2 R155, R155 ;  /* 0x0000009b009b7308 */ /* 0x000fec0000000800 */
[----:B------:R-:W-:Y:S01]  /*de40*/  HMMA.16816.F32.BF16 R68, R4, R22, R68 ;  /* 0x000000160444723c */ /* 0x000fe20000041844 */
[----:B------:R-:W4:Y:S01]  /*de50*/  LDSM.16.MT88.4 R20, [R216+0x11000] ;  /* 0x01100000d814783b */ /* 0x000f220000004200 */
[----:B------:R-:W-:Y:S05]  /*de60*/  MUFU.EX2 R154, R154 ;  /* 0x0000009a009a7308 */ /* 0x000fea0000000800 */
[C---:B------:R-:W-:Y:S01]  /*de70*/  F2FP.BF16.PACK_AB R4, R132.reuse, R67 ;  /* 0x000000438404723e */ /* 0x040fe200000010ff */
[----:B------:R-:W-:Y:S01]  /*de80*/  FADD.FTZ R132, R132, R61 ;  /* 0x0000003d84847221 */ /* 0x000fe20000010000 */
[C---:B------:R-:W-:Y:S01]  /*de90*/  F2FP.BF16.PACK_AB R5, R138.reuse, R137 ;  /* 0x000000898a05723e */ /* 0x040fe200000010ff */
        /* <DEDUP_REMOVED lines=8> */
[C---:B--2---:R-:W-:Y:S01]  /*df20*/  HMMA.16816.F32.BF16 R120, R4.reuse, R16, R120 ;  /* 0x000000100478723c */ /* 0x044fe20000041878 */
[----:B------:R-:W-:Y:S01]  /*df30*/  FADD.FTZ R142, R142, R138 ;  /* 0x0000008a8e8e7221 */ /* 0x000fe20000010000 */
[----:B------:R-:W-:Y:S01]  /*df40*/  MOV R132, R38 ;  /* 0x0000002600847202 */ /* 0x000fe20000000f00 */
[----:B---3--:R-:W-:Y:S02]  /*df50*/  FADD.FTZ R133, R149, R133 ;  /* 0x0000008595857221 */ /* 0x008fe40000010000 */
        /* <DEDUP_REMOVED lines=10> */
[C---:B-----5:R-:W-:Y:S06]  /*e000*/  HMMA.16816.F32.BF16 R104, R4.reuse, R8, R104 ;  /* 0x000000080468723c */ /* 0x060fec0000041868 */
[----:B------:R-:W-:Y:S02]  /*e010*/  MUFU.EX2 R143, R143 ;  /* 0x0000008f008f7308 */ /* 0x000fe40000000800 */
[C---:B------:R-:W-:Y:S01]  /*e020*/  HMMA.16816.F32.BF16 R100, R4.reuse, R10, R100 ;  /* 0x0000000a0464723c */ /* 0x040fe20000041864 */
[----:B------:R-:W3:Y:S05]  /*e030*/  LDSM.16.MT88.4 R8, [R212+0xd800] ;  /* 0x00d80000d408783b */ /* 0x000eea0000004200 */
[----:B------:R-:W-:Y:S02]  /*e040*/  MUFU.EX2 R141, R141 ;  /* 0x0000008d008d7308 */ /* 0x000fe40000000800 */
[C---:B------:R-:W-:Y:S08]  /*e050*/  HMMA.16816.F32.BF16 R80, R4.reuse, R48, R80 ;  /* 0x000000300450723c */ /* 0x040ff00000041850 */
[C---:B------:R-:W-:Y:S01]  /*e060*/  HMMA.16816.F32.BF16 R76, R4.reuse, R50, R76 ;  /* 0x00000032044c723c */ /* 0x040fe2000004184c */
[----:B------:R-:W5:Y:S07]  /*e070*/  LDSM.16.MT88.4 R48, [R214+0x11800] ;  /* 0x01180000d630783b */ /* 0x000f6e0000004200 */
[C---:B------:R-:W-:Y:S08]  /*e080*/  HMMA.16816.F32.BF16 R88, R4.reuse, R40, R88 ;  /* 0x000000280458723c */ /* 0x040ff00000041858 */
[C---:B------:R-:W-:Y:S08]  /*e090*/  HMMA.16816.F32.BF16 R128, R4.reuse, R24, R128 ;  /* 0x000000180480723c */ /* 0x040ff00000041880 */
[C---:B------:R-:W-:Y:S01]  /*e0a0*/  HMMA.16816.F32.BF16 R124, R4.reuse, R26, R124 ;  /* 0x0000001a047c723c */ /* 0x040fe2000004187c */
[----:B------:R-:W1:Y:S07]  /*e0b0*/  LDSM.16.MT88.4 R24, [R216+0xd800] ;  /* 0x00d80000d818783b */ /* 0x000e6e0000004200 */
[C---:B----4-:R-:W-:Y:S08]  /*e0c0*/  HMMA.16816.F32.BF16 R96, R4.reuse, R20, R96 ;  /* 0x000000140460723c */ /* 0x050ff00000041860 */
[C---:B------:R-:W-:Y:S01]  /*e0d0*/  HMMA.16816.F32.BF16 R92, R4.reuse, R22, R92 ;  /* 0x00000016045c723c */ /* 0x040fe2000004185c */
[----:B------:R-:W4:Y:S07]  /*e0e0*/  LDSM.16.MT88.4 R20, [R216+0x11800] ;  /* 0x01180000d814783b */ /* 0x000f2e0000004200 */
[C---:B------:R-:W-:Y:S01]  /*e0f0*/  HMMA.16816.F32.BF16 R84, R4.reuse, R42, R84 ;  /* 0x0000002a0454723c */ /* 0x040fe20000041854 */
[----:B------:R-:W1:Y:S07]  /*e100*/  LDSM.16.MT88.4 R40, [R213+0x11800] ;  /* 0x01180000d528783b */ /* 0x000e6e0000004200 */
[C---:B------:R-:W-:Y:S08]  /*e110*/  HMMA.16816.F32.BF16 R72, R4.reuse, R32, R72 ;  /* 0x000000200448723c */ /* 0x040ff00000041848 */
[----:B------:R-:W-:Y:S01]  /*e120*/  HMMA.16816.F32.BF16 R68, R4, R34, R68 ;  /* 0x000000220444723c */ /* 0x000fe20000041844 */
[----:B------:R-:W3:Y:S06]  /*e130*/  LDSM.16.MT88.4 R32, [R212+0x11800] ;  /* 0x01180000d420783b */ /* 0x000eec0000004200 */
        /* <DEDUP_REMOVED lines=18> */
[C---:B---3--:R-:W-:Y:S08]  /*e260*/  HMMA.16816.F32.BF16 R104, R4.reuse, R8, R104 ;  /* 0x000000080468723c */ /* 0x048ff00000041868 */
[C---:B------:R-:W-:Y:S01]  /*e270*/  HMMA.16816.F32.BF16 R100, R4.reuse, R10, R100 ;  /* 0x0000000a0464723c */ /* 0x040fe20000041864 */
[----:B------:R-:W3:Y:S07]  /*e280*/  LDSM.16.MT88.4 R8, [R212+0xe000] ;  /* 0x00e00000d408783b */ /* 0x000eee0000004200 */
[C---:B-----5:R-:W-:Y:S07]  /*e290*/  HMMA.16816.F32.BF16 R88, R4.reuse, R48, R88 ;  /* 0x000000300458723c */ /* 0x060fee0000041858 */
[--C-:B------:R-:W-:Y:S01]  /*e2a0*/  FFMA.FTZ R48, R166, c[0x0][0x23c], -R52.reuse ;  /* 0x00008f00a6307a23 */ /* 0x100fe20000010834 */
[----:B------:R-:W-:Y:S01]  /*e2b0*/  HMMA.16816.F32.BF16 R128, R4, R24, R128 ;  /* 0x000000180480723c */ /* 0x000fe20000041880 */
[----:B------:R-:W-:-:S04]  /*e2c0*/  FFMA.FTZ R49, R165, c[0x0][0x23c], -R52 ;  /* 0x00008f00a5317a23 */ /* 0x000fc80000010834 */
[----:B------:R-:W-:Y:S03]  /*e2d0*/  MUFU.EX2 R48, R48 ;  /* 0x0000003000307308 */ /* 0x000fe60000000800 */
[C---:B------:R-:W-:Y:S01]  /*e2e0*/  HMMA.16816.F32.BF16 R124, R4.reuse, R26, R124 ;  /* 0x0000001a047c723c */ /* 0x040fe2000004187c */
[----:B------:R-:W5:Y:S04]  /*e2f0*/  LDSM.16.MT88.4 R24, [R216+0xe000] ;  /* 0x00e00000d818783b */ /* 0x000f680000004200 */
[----:B------:R-:W1:Y:S03]  /*e300*/  MUFU.EX2 R49, R49 ;  /* 0x0000003100317308 */ /* 0x000e660000000800 */
[C---:B----4-:R-:W-:Y:S08]  /*e310*/  HMMA.16816.F32.BF16 R96, R4.reuse, R20, R96 ;  /* 0x000000140460723c */ /* 0x050ff00000041860 */
[C---:B------:R-:W-:Y:S01]  /*e320*/  HMMA.16816.F32.BF16 R92, R4.reuse, R22, R92 ;  /* 0x00000016045c723c */ /* 0x040fe2000004185c */
[----:B------:R-:W4:Y:S07]  /*e330*/  LDSM.16.MT88.4 R20, [R216+0x12000] ;  /* 0x01200000d814783b */ /* 0x000f2e0000004200 */
[C---:B------:R-:W-:Y:S07]  /*e340*/  HMMA.16816.F32.BF16 R84, R4.reuse, R50, R84 ;  /* 0x000000320454723c */ /* 0x040fee0000041854 */
[--C-:B------:R-:W-:Y:S01]  /*e350*/  FFMA.FTZ R50, R164, c[0x0][0x23c], -R59.reuse ;  /* 0x00008f00a4327a23 */ /* 0x100fe2000001083b */
[----:B------:R-:W-:Y:S01]  /*e360*/  HMMA.16816.F32.BF16 R80, R4, R40, R80 ;  /* 0x000000280450723c */ /* 0x000fe20000041850 */
[----:B------:R-:W-:-:S04]  /*e370*/  FFMA.FTZ R51, R163, c[0x0][0x23c], -R59 ;  /* 0x00008f00a3337a23 */ /* 0x000fc8000001083b */
        /* <DEDUP_REMOVED lines=13> */
[----:B-1----:R-:W-:Y:S01]  /*e450*/  F2FP.BF16.PACK_AB R7, R49, R48 ;  /* 0x000000303107723e */ /* 0x002fe200000010ff */
[----:B------:R-:W-:-:S02]  /*e460*/  FADD.FTZ R167, R48, R167 ;  /* 0x000000a730a77221 */ /* 0x000fc40000010000 */
[----:B------:R-:W-:Y:S02]  /*e470*/  FADD.FTZ R169, R169, R171 ;  /* 0x000000aba9a97221 */ /* 0x000fe40000010000 */
[----:B------:R-:W-:Y:S02]  /*e480*/  FADD.FTZ R49, R49, R167 ;  /* 0x000000a731317221 */ /* 0x000fe40000010000 */
[----:B--2---:R-:W-:Y:S01]  /*e490*/  HMMA.16816.F32.BF16 R120, R4, R16, R120 ;  /* 0x000000100478723c */ /* 0x004fe20000041878 */
[----:B------:R-:W-:Y:S02]  /*e4a0*/  FADD.FTZ R169, R50, R169 ;  /* 0x000000a932a97221 */ /* 0x000fe40000010000 */
[----:B------:R-:W-:-:S05]  /*e4b0*/  FADD.FTZ R49, R157, R49 ;  /* 0x000000319d317221 */ /* 0x000fca0000010000 */
        /* <DEDUP_REMOVED lines=11> */
[C---:B----4-:R-:W-:Y:S08]  /*e570*/  HMMA.16816.F32.BF16 R96, R4.reuse, R20, R96 ;  /* 0x000000140460723c */ /* 0x050ff00000041860 */
        /* <DEDUP_REMOVED lines=70> */
[----:B------:R-:W5:Y:S02]  /*e9e0*/  MUFU.EX2 R32, R32 ;  /* 0x0000002000207308 */ /* 0x000f640000000800 */
[--C-:B------:R-:W-:Y:S01]  /*e9f0*/  FFMA.FTZ R34, R47, c[0x0][0x23c], -R52.reuse ;  /* 0x00008f002f227a23 */ /* 0x100fe20000010834 */
[----:B------:R-:W-:Y:S01]  /*ea00*/  HMMA.16816.F32.BF16 R120, R4, R24, R120 ;  /* 0x000000180478723c */ /* 0x000fe20000041878 */
[----:B------:R-:W-:-:S04]  /*ea10*/  FFMA.FTZ R35, R45, c[0x0][0x23c], -R52 ;  /* 0x00008f002d237a23 */ /* 0x000fc80000010834 */
[----:B------:R-:W2:Y:S02]  /*ea20*/  MUFU.EX2 R33, R33 ;  /* 0x0000002100217308 */ /* 0x000ea40000000800 */
[--C-:B------:R-:W-:Y:S01]  /*ea30*/  FFMA.FTZ R24, R62, c[0x0][0x23c], -R59.reuse ;  /* 0x00008f003e187a23 */ /* 0x100fe2000001083b */
[----:B------:R-:W-:Y:S01]  /*ea40*/  HMMA.16816.F32.BF16 R116, R4, R26, R116 ;  /* 0x0000001a0474723c */ /* 0x000fe20000041874 */
[----:B------:R-:W-:-:S04]  /*ea50*/  FFMA.FTZ R25, R60, c[0x0][0x23c], -R59 ;  /* 0x00008f003c197a23 */ /* 0x000fc8000001083b */
[----:B------:R-:W3:Y:S01]  /*ea60*/  MUFU.EX2 R24, R24 ;  /* 0x0000001800187308 */ /* 0x000ee20000000800 */
[----:B-----5:R-:W-:Y:S02]  /*ea70*/  FADD.FTZ R40, R32, R40 ;  /* 0x0000002820287221 */ /* 0x020fe40000010000 */
[--C-:B------:R-:W-:Y:S01]  /*ea80*/  FFMA.FTZ R26, R56, c[0x0][0x23c], -R59.reuse ;  /* 0x00008f00381a7a23 */ /* 0x100fe2000001083b */
[----:B-1----:R-:W-:Y:S01]  /*ea90*/  HMMA.16816.F32.BF16 R88, R4, R16, R88 ;  /* 0x000000100458723c */ /* 0x002fe20000041858 */
[----:B------:R-:W-:-:S03]  /*eaa0*/  FFMA.FTZ R27, R55, c[0x0][0x23c], -R59 ;  /* 0x00008f00371b7a23 */ /* 0x000fc6000001083b */
[----:B------:R-:W1:Y:S01]  /*eab0*/  MUFU.EX2 R25, R25 ;  /* 0x0000001900197308 */ /* 0x000e620000000800 */
[----:B--2---:R-:W-:-:S03]  /*eac0*/  FADD.FTZ R40, R33, R40 ;  /* 0x0000002821287221 */ /* 0x004fc60000010000 */
[----:B------:R-:W-:Y:S01]  /*ead0*/  HMMA.16816.F32.BF16 R84, R4, R18, R84 ;  /* 0x000000120454723c */ /* 0x000fe20000041854 */
[----:B------:R-:W2:Y:S03]  /*eae0*/  LDSM.16.MT88.4 R16, [R216+0xf800] ;  /* 0x00f80000d810783b */ /* 0x000ea60000004200 */
[----:B------:R-:W5:Y:S01]  /*eaf0*/  MUFU.EX2 R26, R26 ;  /* 0x0000001a001a7308 */ /* 0x000f620000000800 */
[----:B---3--:R-:W-:-:S03]  /*eb00*/  FADD.FTZ R145, R24, R145 ;  /* 0x0000009118917221 */ /* 0x008fc60000010000 */
[----:B----4-:R-:W-:Y:S04]  /*eb10*/  HMMA.16816.F32.BF16 R80, R4, R20, R80 ;  /* 0x000000140450723c */ /* 0x010fe80000041850 */
[----:B------:R-:W3:Y:S01]  /*eb20*/  MUFU.EX2 R27, R27 ;  /* 0x0000001b001b7308 */ /* 0x000ee20000000800 */
[----:B-1----:R-:W-:-:S03]  /*eb30*/  FADD.FTZ R145, R25, R145 ;  /* 0x0000009119917221 */ /* 0x002fc60000010000 */
[----:B------:R-:W-:Y:S01]  /*eb40*/  HMMA.16816.F32.BF16 R76, R4, R22, R76 ;  /* 0x00000016044c723c */ /* 0x000fe2000004184c */
[----:B------:R-:W-:Y:S03]  /*eb50*/  LDSM.16.MT88.4 R20, [R213+0xf800] ;  /* 0x00f80000d514783b */ /* 0x000fe60000004200 */
[----:B------:R-:W1:Y:S01]  /*eb60*/  MUFU.EX2 R34, R34 ;  /* 0x0000002200227308 */ /* 0x000e620000000800 */
[----:B-----5:R-:W-:-:S03]  /*eb70*/  FADD.FTZ R145, R26, R145 ;  /* 0x000000911a917221 */ /* 0x020fc60000010000 */
[----:B------:R-:W-:Y:S04]  /*eb80*/  HMMA.16816.F32.BF16 R72, R4, R8, R72 ;  /* 0x000000080448723c */ /* 0x000fe80000041848 */
[----:B------:R-:W4:Y:S01]  /*eb90*/  MUFU.EX2 R35, R35 ;  /* 0x0000002300237308 */ /* 0x000f220000000800 */
[----:B---3--:R-:W-:-:S03]  /*eba0*/  FADD.FTZ R240, R27, R145 ;  /* 0x000000911bf07221 */ /* 0x008fc60000010000 */
[----:B------:R-:W-:Y:S01]  /*ebb0*/  HMMA.16816.F32.BF16 R68, R4, R10, R68 ;  /* 0x0000000a0444723c */ /* 0x000fe20000041844 */
[----:B------:R-:W3:Y:S01]  /*ebc0*/  LDSM.16.MT88.4 R8, [R212+0xf800] ;  /* 0x00f80000d408783b */ /* 0x000ee20000004200 */
[----:B-1----:R-:W-:-:S05]  /*ebd0*/  FADD.FTZ R40, R34, R40 ;  /* 0x0000002822287221 */ /* 0x002fca0000010000 */
[----:B------:R-:W-:Y:S02]  /*ebe0*/  F2FP.BF16.PACK_AB R4, R25, R24 ;  /* 0x000000181904723e */ /* 0x000fe400000010ff */
[----:B------:R-:W-:Y:S02]  /*ebf0*/  F2FP.BF16.PACK_AB R5, R33, R32 ;  /* 0x000000202105723e */ /* 0x000fe400000010ff */
[----:B------:R-:W-:Y:S01]  /*ec00*/  F2FP.BF16.PACK_AB R6, R27, R26 ;  /* 0x0000001a1b06723e */ /* 0x000fe200000010ff */
[C---:B----4-:R-:W-:Y:S01]  /*ec10*/  FADD.FTZ R239, R35.reuse, R40 ;  /* 0x0000002823ef7221 */ /* 0x050fe20000010000 */
[----:B------:R-:W-:-:S07]  /*ec20*/  F2FP.BF16.PACK_AB R7, R35, R34 ;  /* 0x000000222307723e */ /* 0x000fce00000010ff */
[C---:B------:R-:W-:Y:S08]  /*ec30*/  HMMA.16816.F32.BF16 R120, R4.reuse, R12, R120 ;  /* 0x0000000c0478723c */ /* 0x040ff00000041878 */
        /* <DEDUP_REMOVED lines=18> */
[----:B------:R-:W-:Y:S11]  /*ed60*/  HMMA.16816.F32.BF16 R68, R4, R14, R68 ;  /* 0x0000000e0444723c */ /* 0x000ff60000041844 */
[----:B------:R-:W-:Y:S08]  /*ed70*/  @!UPT UIADD3 URZ, URZ, URZ, URZ ;  /* 0x0000003f3f3ff290 */ /* 0x000ff0000fffe03f */
.L_x_1604:
[----:B------:R-:W-:Y:S05]  /*ed80*/  @!P3 BRA `(.L_x_1612) ;  /* 0x000051c00000b947 */ /* 0x000fea0003800000 */
[----:B------:R-:W-:Y:S01]  /*ed90*/  ULDC.64 UR8, c[0x0][0x1a0] ;  /* 0x0000680000087ab9 */ /* 0x000fe20000000a00 */
[----:B------:R-:W-:Y:S01]  /*eda0*/  IMAD.MOV.U32 R0, RZ, RZ, R3 ;  /* 0x000000ffff007224 */ /* 0x000fe200078e0003 */
[----:B------:R-:W-:Y:S01]  /*edb0*/  ULEA UR5, -UR8, URZ, 0x7 ;  /* 0x0000003f08057291 */ /* 0x000fe2000f8e393f */
[----:B------:R-:W-:Y:S01]  /*edc0*/  IMAD.MOV.U32 R2, RZ, RZ, R132 ;  /* 0x000000ffff027224 */ /* 0x000fe200078e0084 */
[----:B------:R-:W-:-:S02]  /*edd0*/  ULDC.64 UR6, c[0x0][0x198] ;  /* 0x0000660000067ab9 */ /* 0x000fc40000000a00 */
[----:B------:R-:W-:Y:S02]  /*ede0*/  USHF.R.S32.HI UR4, URZ, 0x1f, UR5 ;  /* 0x0000001f3f047899 */ /* 0x000fe40008011405 */
[----:B------:R-:W-:Y:S01]  /*edf0*/  ULEA UR11, -UR6, URZ, 0x7 ;  /* 0x0000003f060b7291 */ /* 0x000fe2000f8e393f */
[----:B------:R-:W-:-:S03]  /*ee00*/  MOV R236, UR5 ;  /* 0x0000000500ec7c02 */ /* 0x000fc60008000f00 */
[----:B------:R-:W-:Y:S01]  /*ee10*/  MOV R233, UR4 ;  /* 0x0000000400e97c02 */ /* 0x000fe20008000f00 */
[----:B------:R-:W-:Y:S02]  /*ee20*/  USHF.R.S32.HI UR10, URZ, 0x1f, UR11 ;  /* 0x0000001f3f0a7899 */ /* 0x000fe4000801140b */
[----:B------:R-:W-:Y:S02]  /*ee30*/  ULDC.64 UR4, c[0x0][0x1a0] ;  /* 0x0000680000047ab9 */ /* 0x000fe40000000a00 */
.L_x_1616:
        /* <DEDUP_REMOVED lines=8> */
[----:B------:R-:W-:Y:S01]  /*eec0*/  IMAD.SHL.U32 R4, R229, 0x80, RZ ;  /* 0x00000080e5047824 */ /* 0x000fe200078e00ff */
[----:B------:R-:W-:Y:S01]  /*eed0*/  IABS R3, c[0x0][0x2d0] ;  /* 0x0000b40000037a13 */ /* 0x000fe20000000000 */
[----:B------:R-:W-:Y:S02]  /*eee0*/  UMOV UR13, UR8 ;  /* 0x00000008000d7c82 */ /* 0x000fe40008000000 */
[----:B------:R-:W-:Y:S01]  /*eef0*/  UMOV UR12, UR9 ;  /* 0x00000009000c7c82 */ /* 0x000fe20008000000 */
[----:B------:R-:W1:Y:S01]  /*ef00*/  I2F.RP R12, R3 ;  /* 0x00000003000c7306 */ /* 0x000e620000209400 */
[C---:B------:R-:W-:Y:S02]  /*ef10*/  IADD3 R11, R4.reuse, 0x80, RZ ;  /* 0x00000080040b7810 */ /* 0x040fe40007ffe0ff */
[----:B------:R-:W-:Y:S02]  /*ef20*/  IABS R6, R4 ;  /* 0x0000000400067213 */ /* 0x000fe40000000000 */
[----:B------:R-:W-:Y:S02]  /*ef30*/  IABS R8, R11 ;  /* 0x0000000b00087213 */ /* 0x000fe40000000000 */
[----:B------:R-:W-:Y:S02]  /*ef40*/  LOP3.LUT R4, R4, c[0x0][0x2d0], RZ, 0x3c, !PT ;  /* 0x0000b40004047a12 */ /* 0x000fe400078e3cff */
[----:B------:R-:W-:Y:S02]  /*ef50*/  LOP3.LUT R11, R11, c[0x0][0x2d0], RZ, 0x3c, !PT ;  /* 0x0000b4000b0b7a12 */ /* 0x000fe400078e3cff */
[----:B------:R-:W-:Y:S02]  /*ef60*/  ISETP.GE.AND P1, PT, R4, RZ, PT ;  /* 0x000000ff0400720c */ /* 0x000fe40003f26270 */
[----:B------:R-:W-:Y:S01]  /*ef70*/  ISETP.GE.AND P3, PT, R11, RZ, PT ;  /* 0x000000ff0b00720c */ /* 0x000fe20003f66270 */
        /* <DEDUP_REMOVED lines=21> */
[----:B------:R-:W-:Y:S02]  /*f0d0*/  ISETP.NE.AND P2, PT, RZ, c[0x0][0x2d0], PT ;  /* 0x0000b400ff007a0c */ /* 0x000fe40003f45270 */
[----:B------:R-:W-:Y:S07]  /*f0e0*/  LOP3.LUT R3, RZ, c[0x0][0x2d0], RZ, 0x33, !PT ;  /* 0x0000b400ff037a12 */ /* 0x000fee00078e33ff */
        /* <DEDUP_REMOVED lines=10> */
[----:B------:R-:W-:Y:S03]  /*f190*/  IMAD.IADD R3, R3, 0x1, -R9 ;  /* 0x0000000103037824 */ /* 0x000fe600078e0a09 */
[----:B------:R1:W2:Y:S04]  /*f1a0*/  LDG.E R7, [R6.64] ;  /* 0x0000000e06077981 */ /* 0x0002a8000c1e1900 */
[----:B------:R3:W2:Y:S02]  /*f1b0*/  LDG.E R5, [R4.64] ;  /* 0x0000000e04057981 */ /* 0x0006a4000c1e1900 */
[----:B---3--:R-:W-:Y:S04]  /*f1c0*/  IMAD.MOV.U32 R4, RZ, RZ, c[0x0][0x2d0] ;  /* 0x0000b400ff047624 */ /* 0x008fe800078e00ff */
[----:B------:R-:W-:Y:S04]  /*f1d0*/  IMAD R4, R3, R4, -0x80 ;  /* 0xffffff8003047424 */ /* 0x000fe800078e0204 */
[----:B------:R-:W-:Y:S01]  /*f1e0*/  IMAD R3, R4, UR9, RZ ;  /* 0x0000000904037c24 */ /* 0x000fe2000f8e02ff */
[----:B-1----:R-:W-:Y:S05]  /*f1f0*/  SHF.R.S32.HI R6, RZ, 0x1f, R4 ;  /* 0x0000001fff067819 */ /* 0x002fea0000011404 */
        /* <DEDUP_REMOVED lines=9> */
.L_x_1613:
[C---:B------:R-:W-:Y:S02]  /*f290*/  ISETP.GE.AND P4, PT, R231.reuse, c[0x0][0x220], PT ;  /* 0x00008800e7007a0c */ /* 0x040fe40003f86270 */
[----:B------:R-:W-:Y:S02]  /*f2a0*/  IADD3 R5, R231, 0x40, RZ ;  /* 0x00000040e7057810 */ /* 0x000fe40007ffe0ff */
[C---:B------:R-:W-:Y:S02]  /*f2b0*/  LEA R242, P2, R4.reuse, R136, 0x1 ;  /* 0x0000008804f27211 */ /* 0x040fe400078408ff */
[----:B------:R-:W-:Y:S02]  /*f2c0*/  ISETP.GE.AND P3, PT, R5, c[0x0][0x220], PT ;  /* 0x0000880005007a0c */ /* 0x000fe40003f66270 */
[----:B------:R-:W-:Y:S02]  /*f2d0*/  LEA.HI.X R243, R4, R135, R3, 0x1, P2 ;  /* 0x0000008704f37211 */ /* 0x000fe400010f0c03 */
[C---:B------:R-:W-:Y:S03]  /*f2e0*/  IADD3 R7, P1, R228.reuse, R4, RZ ;  /* 0x00000004e4077210 */ /* 0x040fe60007f3e0ff */
[----:B------:R-:W-:Y:S01]  /*f2f0*/  @P4 STS.128 [R230+0xc000], RZ ;  /* 0x00c000ffe6004388 */ /* 0x000fe20000000c00 */
[-C--:B------:R-:W-:Y:S02]  /*f300*/  @!P4 LEA R18, P5, R7, R136.reuse, 0x1 ;  /* 0x000000880712c211 */ /* 0x080fe400078a08ff */
[----:B------:R-:W-:Y:S02]  /*f310*/  IADD3.X R6, R227, R3, RZ, P1, !PT ;  /* 0x00000003e3067210 */ /* 0x000fe40000ffe4ff */
[----:B------:R-:W-:Y:S02]  /*f320*/  IADD3 R4, P1, R228, R7, RZ ;  /* 0x00000007e4047210 */ /* 0x000fe40007f3e0ff */
[----:B------:R-:W-:Y:S01]  /*f330*/  @!PT LDS RZ, [RZ] ;  /* 0x00000000fffff984 */ /* 0x000fe20000000800 */
[----:B------:R-:W-:Y:S01]  /*f340*/  @!PT LDS RZ, [RZ] ;  /* 0x00000000fffff984 */ /* 0x000fe20000000800 */
[----:B------:R-:W-:Y:S01]  /*f350*/  @!PT LDS RZ, [RZ] ;  /* 0x00000000fffff984 */ /* 0x000fe20000000800 */
[----:B------:R1:W-:Y:S01]  /*f360*/  @!P4 LDGSTS.E.BYPASS.LTC128B.128 [R230+0xc000], [R242.64] ;  /* 0x0c000000f2e6cfae */ /* 0x0003e2000b901d4e */
[CCC-:B------:R-:W-:Y:S02]  /*f370*/  @!P4 LEA.HI.X R19, R7.reuse, R135.reuse, R6.reuse, 0x1, P5 ;  /* 0x000000870713c211 */ /* 0x1c0fe400028f0c06 */
[CC--:B------:R-:W-:Y:S02]  /*f380*/  @!P3 LEA R12, P2, R7.reuse, R136.reuse, 0x1 ;  /* 0x00000088070cb211 */ /* 0x0c0fe400078408ff */
[C---:B------:R-:W-:Y:S02]  /*f390*/  @!P4 LEA R16, P6, R4.reuse, R136, 0x1 ;  /* 0x000000880410c211 */ /* 0x040fe400078c08ff */
[----:B------:R-:W-:Y:S01]  /*f3a0*/  @P3 STS.128 [R230+0x10000], RZ ;  /* 0x010000ffe6003388 */ /* 0x000fe20000000c00 */
[-C--:B------:R-:W-:Y:S02]  /*f3b0*/  @!P3 LEA.HI.X R13, R7, R135.reuse, R6, 0x1, P2 ;  /* 0x00000087070db211 */ /* 0x080fe400010f0c06 */
[C---:B------:R-:W-:Y:S02]  /*f3c0*/  IADD3.X R5, R227.reuse, R6, RZ, P1, !PT ;  /* 0x00000006e3057210 */ /* 0x040fe40000ffe4ff */
[C---:B------:R-:W-:Y:S02]  /*f3d0*/  @!P3 LEA R10, P1, R4.reuse, R136, 0x1 ;  /* 0x00000088040ab211 */ /* 0x040fe400078208ff */
[----:B------:R-:W-:Y:S01]  /*f3e0*/  @!PT LDS RZ, [RZ] ;  /* 0x00000000fffff984 */ /* 0x000fe20000000800 */
[----:B------:R-:W-:Y:S01]  /*f3f0*/  @!PT LDS RZ, [RZ] ;  /* 0x00000000fffff984 */ /* 0x000fe20000000800 */
[----:B------:R-:W-:Y:S01]  /*f400*/  @!PT LDS RZ, [RZ] ;  /* 0x00000000fffff984 */ /* 0x000fe20000000800 */
[----:B------:R1:W-:Y:S01]  /*f410*/  @!P3 LDGSTS.E.BYPASS.LTC128B.128 [R230+0x10000], [R242.64+0x80] ;  /* 0x10000080f2e6bfae */ /* 0x0003e2000b901d4e */
[CCC-:B------:R-:W-:Y:S02]  /*f420*/  @!P4 LEA.HI.X R17, R4.reuse, R135.reuse, R5.reuse, 0x1, P6 ;  /* 0x000000870411c211 */ /* 0x1c0fe400030f0c05 */
[----:B------:R-:W-:Y:S02]  /*f430*/  @!P3 LEA.HI.X R11, R4, R135, R5, 0x1, P1 ;  /* 0x00000087040bb211 */ /* 0x000fe400008f0c05 */
[C---:B------:R-:W-:Y:S02]  /*f440*/  IADD3 R3, P5, R228.reuse, R4, RZ ;  /* 0x00000004e4037210 */ /* 0x040fe40007fbe0ff */
[----:B------:R-:W-:Y:S02]  /*f450*/  @P4 STS.128 [R230+0xc800], RZ ;  /* 0x00c800ffe6004388 */ /* 0x000fe40000000c00 */
[----:B------:R-:W-:Y:S02]  /*f460*/  IADD3.X R5, R227, R5, RZ, P5, !PT ;  /* 0x00000005e3057210 */ /* 0x000fe40002ffe4ff */
[CC--:B------:R-:W-:Y:S02]  /*f470*/  @!P4 LEA R14, P5, R3.reuse, R136.reuse, 0x1 ;  /* 0x00000088030ec211 */ /* 0x0c0fe400078a08ff */
        /* <DEDUP_REMOVED lines=9> */
[CC--:B------:R-:W-:Y:S02]  /*f510*/  @!P4 LEA R22, P5, R4.reuse, R136.reuse, 0x1 ;  /* 0x000000880416c211 */ /* 0x0c0fe400078a08ff */
[----:B------:R-:W-:Y:S02]  /*f520*/  IADD3.X R5, R227, R5, RZ, P2, !PT ;  /* 0x00000005e3057210 */ /* 0x000fe400017fe4ff */
[C---:B------:R-:W-:Y:S01]  /*f530*/  @!P3 LEA R20, P1, R4.reuse, R136, 0x1 ;  /* 0x000000880414b211 */ /* 0x040fe200078208ff */
        /* <DEDUP_REMOVED lines=8> */
[-C--:B------:R-:W-:Y:S02]  /*f5c0*/  @!P4 LEA R26, P5, R3, R136.reuse, 0x1 ;  /* 0x00000088031ac211 */ /* 0x080fe400078a08ff */
[----:B------:R-:W-:Y:S02]  /*f5d0*/  IADD3.X R5, R227, R5, RZ, P2, !PT ;  /* 0x00000005e3057210 */ /* 0x000fe400017fe4ff */
        /* <DEDUP_REMOVED lines=10> */
[C---:B------:R-:W-:Y:S02]  /*f680*/  IADD3.X R5, R227.reuse, R5, RZ, P2, !PT ;  /* 0x00000005e3057210 */ /* 0x040fe400017fe4ff */
[C---:B--2---:R-:W-:Y:S01]  /*f690*/  @!P3 LEA R18, P2, R6.reuse, R136, 0x1 ;  /* 0x000000880612b211 */ /* 0x044fe200078408ff */
        /* <DEDUP_REMOVED lines=17> */
[----:B------:R-:W-:Y:S02]  /*f7b0*/  ISETP.GT.AND P1, PT, R229, R224, PT ;  /* 0x000000e0e500720c */ /* 0x000fe40003f24270 */
        /* <DEDUP_REMOVED lines=46> */
[----:B--2---:R-:W2:Y:S07]  /*faa0*/  LDSM.16.M88.4 R8, [R221+0x4000] ;  /* 0x00400000dd08783b */ /* 0x004eae0000000200 */
[----:B----4-:R-:W3:Y:S07]  /*fab0*/  LDSM.16.M88.4 R16, [R221+0x4800] ;  /* 0x00480000dd10783b */ /* 0x010eee0000000200 */
[----:B-1----:R-:W5:Y:S07]  /*fac0*/  LDSM.16.M88.4 R24, [R221+0x5000] ;  /* 0x00500000dd18783b */ /* 0x002f6e0000000200 */
[----:B------:R-:W0:Y:S07]  /*fad0*/  LDGDEPBAR ;  /* 0x00000000000079af */ /* 0x000e2e0000000000 */
[----:B------:R-:W1:Y:S07]  /*fae0*/  LDSM.16.M88.4 R32, [R221+0x5800] ;  /* 0x00580000dd20783b */ /* 0x000e6e0000000200 */
[----:B------:R-:W4:Y:S01]  /*faf0*/  LDSM.16.M88.4 R40, [R221+0x6000] ;  /* 0x00600000dd28783b */ /* 0x000f220000000200 */
[C---:B--2---:R-:W-:Y:S06]  /*fb00*/  HMMA.16816.F32.BF16 R4, R64.reuse, R8, RZ ;  /* 0x000000084004723c */ /* 0x044fec00000418ff */
[----:B------:R-:W2:Y:S02]  /*fb10*/  LDSM.16.M88.4 R48, [R221+0x6800] ;  /* 0x00680000dd30783b */ /* 0x000ea40000000200 */
[C---:B------:R-:W-:Y:S05]  /*fb20*/  HMMA.16816.F32.BF16 R8, R64.reuse, R10, RZ ;  /* 0x0000000a4008723c */ /* 0x040fea00000418ff */
[----:B------:R-:W2:Y:S03]  /*fb30*/  LDSM.16.M88.4 R56, [R221+0x7000] ;  /* 0x00700000dd38783b */ /* 0x000ea60000000200 */
[C---:B---3--:R-:W-:Y:S04]  /*fb40*/  HMMA.16816.F32.BF16 R12, R64.reuse, R16, RZ ;  /* 0x00000010400c723c */ /* 0x048fe800000418ff */
[----:B------:R-:W3:Y:S04]  /*fb50*/  LDSM.16.M88.4 R132, [R221+0x7800] ;  /* 0x00780000dd84783b */ /* 0x000ee80000000200 */
[C---:B------:R-:W-:Y:S03]  /*fb60*/  HMMA.16816.F32.BF16 R16, R64.reuse, R18, RZ ;  /* 0x000000124010723c */ /* 0x040fe600000418ff */
[----:B------:R-:W-:Y:S05]  /*fb70*/  LDSM.16.M88.4 R136, [R220] ;  /* 0x00000000dc88783b */ /* 0x000fea0000000200 */
[C---:B-----5:R-:W-:Y:S02]  /*fb80*/  HMMA.16816.F32.BF16 R20, R64.reuse, R24, RZ ;  /* 0x000000184014723c */ /* 0x060fe400000418ff */
[----:B------:R-:W5:Y:S06]  /*fb90*/  LDSM.16.M88.4 R140, [R219] ;  /* 0x00000000db8c783b */ /* 0x000f6c0000000200 */
[C---:B------:R-:W-:Y:S01]  /*fba0*/  HMMA.16816.F32.BF16 R24, R64.reuse, R26, RZ ;  /* 0x0000001a4018723c */ /* 0x040fe200000418ff */
[----:B------:R-:W3:Y:S07]  /*fbb0*/  LDSM.16.M88.4 R144, [R211] ;  /* 0x00000000d390783b */ /* 0x000eee0000000200 */
[C---:B-1----:R-:W-:Y:S01]  /*fbc0*/  HMMA.16816.F32.BF16 R28, R64.reuse, R32, RZ ;  /* 0x00000020401c723c */ /* 0x042fe200000418ff */
[----:B------:R-:W1:Y:S07]  /*fbd0*/  LDSM.16.M88.4 R148, [R210] ;  /* 0x00000000d294783b */ /* 0x000e6e0000000200 */
[C---:B------:R-:W-:Y:S01]  /*fbe0*/  HMMA.16816.F32.BF16 R32, R64.reuse, R34, RZ ;  /* 0x000000224020723c */ /* 0x040fe200000418ff */
[----:B------:R-:W1:Y:S07]  /*fbf0*/  LDSM.16.M88.4 R152, [R209] ;  /* 0x00000000d198783b */ /* 0x000e6e0000000200 */
[C---:B----4-:R-:W-:Y:S01]  /*fc00*/  HMMA.16816.F32.BF16 R36, R64.reuse, R40, RZ ;  /* 0x000000284024723c */ /* 0x050fe200000418ff */
[----:B------:R-:W4:Y:S07]  /*fc10*/  LDSM.16.M88.4 R156, [R208] ;  /* 0x00000000d09c783b */ /* 0x000f2e0000000200 */
[C---:B------:R-:W-:Y:S01]  /*fc20*/  HMMA.16816.F32.BF16 R40, R64.reuse, R42, RZ ;  /* 0x0000002a4028723c */ /* 0x040fe200000418ff */
[----:B------:R-:W1:Y:S07]  /*fc30*/  LDSM.16.M88.4 R160, [R207] ;  /* 0x00000000cfa0783b */ /* 0x000e6e0000000200 */
[C---:B--2---:R-:W-:Y:S01]  /*fc40*/  HMMA.16816.F32.BF16 R44, R64.reuse, R48, RZ ;  /* 0x00000030402c723c */ /* 0x044fe200000418ff */
[----:B------:R-:W2:Y:S07]  /*fc50*/  LDSM.16.M88.4 R164, [R206] ;  /* 0x00000000cea4783b */ /* 0x000eae0000000200 */
[C---:B------:R-:W-:Y:S01]  /*fc60*/  HMMA.16816.F32.BF16 R48, R64.reuse, R50, RZ ;  /* 0x000000324030723c */ /* 0x040fe200000418ff */
[----:B------:R-:W1:Y:S07]  /*fc70*/  LDSM.16.M88.4 R168, [R205] ;  /* 0x00000000cda8783b */ /* 0x000e6e0000000200 */
[C---:B------:R-:W-:Y:S01]  /*fc80*/  HMMA.16816.F32.BF16 R52, R64.reuse, R56, RZ ;  /* 0x000000384034723c */ /* 0x040fe200000418ff */
[----:B------:R-:W-:Y:S07]  /*fc90*/  LDSM.16.M88.4 R172, [R218] ;  /* 0x00000000daac783b */ /* 0x000fee0000000200 */
[C---:B------:R-:W-:Y:S01]  /*fca0*/  HMMA.16816.F32.BF16 R56, R64.reuse, R58, RZ ;  /* 0x0000003a4038723c */ /* 0x040fe200000418ff */
[----:B------:R-:W1:Y:S07]  /*fcb0*/  LDSM.16.M88.4 R176, [R215+0x4000] ;  /* 0x00400000d7b0783b */ /* 0x000e6e0000000200 */
[C---:B---3--:R-:W-:Y:S01]  /*fcc0*/  HMMA.16816.F32.BF16 R60, R64.reuse, R132, RZ ;  /* 0x00000084403c723c */ /* 0x048fe200000418ff */
[----:B------:R-:W-:Y:S07]  /*fcd0*/  LDSM.16.M88.4 R180, [R220+0x2000] ;  /* 0x00200000dcb4783b */ /* 0x000fee0000000200 */
[----:B------:R-:W-:Y:S01]  /*fce0*/  HMMA.16816.F32.BF16 R64, R64, R134, RZ ;  /* 0x000000864040723c */ /* 0x000fe200000418ff */
[----:B------:R-:W3:Y:S07]  /*fcf0*/  LDSM.16.M88.4 R132, [R215+0x4800] ;  /* 0x00480000d784783b */ /* 0x000eee0000000200 */
[C---:B-----5:R-:W-:Y:S01]  /*fd00*/  HMMA.16816.F32.BF16 R4, R136.reuse, R140, R4 ;  /* 0x0000008c8804723c */ /* 0x060fe20000041804 */
[----:B------:R-:W-:Y:S07]  /*fd10*/  LDSM.16.M88.4 R184, [R203] ;  /* 0x00000000cbb8783b */ /* 0x000fee0000000200 */
[C---:B------:R-:W-:Y:S01]  /*fd20*/  HMMA.16816.F32.BF16 R8, R136.reuse, R142, R8 ;  /* 0x0000008e8808723c */ /* 0x040fe20000041808 */
[----:B------:R-:W5:Y:S07]  /*fd30*/  LDSM.16.M88.4 R140, [R215+0x5000] ;  /* 0x00500000d78c783b */ /* 0x000f6e0000000200 */
[C---:B------:R-:W-:Y:S01]  /*fd40*/  HMMA.16816.F32.BF16 R12, R136.reuse, R144, R12 ;  /* 0x00000090880c723c */ /* 0x040fe2000004180c */
[----:B------:R-:W-:Y:S07]  /*fd50*/  LDSM.16.M88.4 R188, [R217+0x2000] ;  /* 0x00200000d9bc783b */ /* 0x000fee0000000200 */
[C---:B------:R-:W-:Y:S01]  /*fd60*/  HMMA.16816.F32.BF16 R16, R136.reuse, R146, R16 ;  /* 0x000000928810723c */ /* 0x040fe20000041810 */
[----:B------:R-:W2:Y:S07]  /*fd70*/  LDSM.16.M88.4 R144, [R215+0x5800] ;  /* 0x00580000d790783b */ /* 0x000eae0000000200 */
[C---:B-1----:R-:W-:Y:S01]  /*fd80*/  HMMA.16816.F32.BF16 R20, R136.reuse, R148, R20 ;  /* 0x000000948814723c */ /* 0x042fe20000041814 */
        /* <DEDUP_REMOVED lines=8> */
[----:B------:R-:W-:Y:S07]  /*fe10*/  LDSM.16.M88.4 R156, [R215+0x7800] ;  /* 0x00780000d79c783b */ /* 0x000fee0000000200 */
[C---:B------:R-:W-:Y:S08]  /*fe20*/  HMMA.16816.F32.BF16 R44, R136.reuse, R160, R44 ;  /* 0x000000a0882c723c */ /* 0x040ff0000004182c */
[C---:B------:R-:W-:Y:S01]  /*fe30*/  HMMA.16816.F32.BF16 R48, R136.reuse, R162, R48 ;  /* 0x000000a28830723c */ /* 0x040fe20000041830 */
[----:B------:R-:W-:Y:S07]  /*fe40*/  LDSM.16.M88.4 R160, [R217] ;  /* 0x00000000d9a0783b */ /* 0x000fee0000000200 */
[C---:B--2---:R-:W-:Y:S08]  /*fe50*/  HMMA.16816.F32.BF16 R52, R136.reuse, R164, R52 ;  /* 0x000000a48834723c */ /* 0x044ff00000041834 */
[C---:B------:R-:W-:Y:S01]  /*fe60*/  HMMA.16816.F32.BF16 R56, R136.reuse, R166, R56 ;  /* 0x000000a68838723c */ /* 0x040fe20000041838 */
[----:B------:R-:W-:Y:S07]  /*fe70*/  LDSM.16.M88.4 R164, [R204] ;  /* 0x00000000cca4783b */ /* 0x000fee0000000200 */
[C---:B------:R-:W-:Y:S08]  /*fe80*/  HMMA.16816.F32.BF16 R60, R136.reuse, R168, R60 ;  /* 0x000000a8883c723c */ /* 0x040ff0000004183c */
[----:B------:R-:W-:Y:S01]  /*fe90*/  HMMA.16816.F32.BF16 R64, R136, R170, R64 ;  /* 0x000000aa8840723c */ /* 0x000fe20000041840 */
[----:B------:R-:W2:Y:S07]  /*fea0*/  LDSM.16.M88.4 R136, [R215+0x7000] ;  /* 0x00700000d788783b */ /* 0x000eae0000000200 */
[C---:B------:R-:W-:Y:S01]  /*feb0*/  HMMA.16816.F32.BF16 R4, R172.reuse, R176, R4 ;  /* 0x000000b0ac04723c */ /* 0x040fe20000041804 */
[----:B------:R-:W4:Y:S07]  /*fec0*/  LDSM.16.M88.4 R168, [R204+0x800] ;  /* 0x00080000cca8783b */ /* 0x000f2e0000000200 */
[C---:B------:R-:W-:Y:S01]  /*fed0*/  HMMA.16816.F32.BF16 R8, R172.reuse, R178, R8 ;  /* 0x000000b2ac08723c */ /* 0x040fe20000041808 */
[----:B------:R-:W1:Y:S07]  /*fee0*/  LDSM.16.M88.4 R176, [R204+0x1000] ;  /* 0x00100000ccb0783b */ /* 0x000e6e0000000200 */
[C---:B---3--:R-:W-:Y:S08]  /*fef0*/  HMMA.16816.F32.BF16 R12, R172.reuse, R132, R12 ;  /* 0x00000084ac0c723c */ /* 0x048ff0000004180c */
[C---:B------:R-:W-:Y:S01]  /*ff00*/  HMMA.16816.F32.BF16 R16, R172.reuse, R134, R16 ;  /* 0x00000086ac10723c */ /* 0x040fe20000041810 */
[----:B------:R-:W3:Y:S07]  /*ff10*/  LDSM.16.M88.4 R132, [R204+0x1800] ;  /* 0x00180000cc84783b */ /* 0x000eee0000000200 */
[C---:B-----5:R-:W-:Y:S08]  /*ff20*/  HMMA.16816.F32.BF16 R20, R172.reuse, R140, R20 ;  /* 0x0000008cac14723c */ /* 0x060ff00000041814 */
[C---:B------:R-:W-:Y:S01]  /*ff30*/  HMMA.16816.F32.BF16 R24, R172.reuse, R142, R24 ;  /* 0x0000008eac18723c */ /* 0x040fe20000041818 */
[----:B------:R-:W5:Y:S07]  /*ff40*/  LDSM.16.M88.4 R140, [R204+0x2000] ;  /* 0x00200000cc8c783b */ /* 0x000f6e0000000200 */
[C---:B------:R-:W-:Y:S08]  /*ff50*/  HMMA.16816.F32.BF16 R28, R172.reuse, R144, R28 ;  /* 0x00000090ac1c723c */ /* 0x040ff0000004181c */
[C---:B------:R-:W-:Y:S01]  /*ff60*/  HMMA.16816.F32.BF16 R32, R172.reuse, R146, R32 ;  /* 0x00000092ac20723c */ /* 0x040fe20000041820 */
[----:B------:R-:W3:Y:S07]  /*ff70*/  LDSM.16.M88.4 R144, [R204+0x2800] ;  /* 0x00280000cc90783b */ /* 0x000eee0000000200 */
[C---:B-1----:R-:W-:Y:S08]  /*ff80*/  HMMA.16816.F32.BF16 R36, R172.reuse, R148, R36 ;  /* 0x00000094ac24723c */ /* 0x042ff00000041824 */
[C---:B------:R-:W-:Y:S01]  /*ff90*/  HMMA.16816.F32.BF16 R40, R172.reuse, R150, R40 ;  /* 0x00000096ac28723c */ /* 0x040fe20000041828 */
[----:B------:R-:W1:Y:S07]  /*ffa0*/  LDSM.16.M88.4 R148, [R204+0x3000] ;  /* 0x00300000cc94783b */ /* 0x000e6e0000000200 */
[C---:B------:R-:W-:Y:S08]  /*ffb0*/  HMMA.16816.F32.BF16 R44, R172.reuse, R152, R44 ;  /* 0x00000098ac2c723c */ /* 0x040ff0000004182c */
[C---:B------:R-:W-:Y:S01]  /*ffc0*/  HMMA.16816.F32.BF16 R48, R172.reuse, R154, R48 ;  /* 0x0000009aac30723c */ /* 0x040fe20000041830 */
[----:B------:R-:W-:Y:S07]  /*ffd0*/  LDSM.16.M88.4 R152, [R222+0x2000] ;  /* 0x00200000de98783b */ /* 0x000fee0000000200 */
[C---:B--2---:R-:W-:Y:S08]  /*ffe0*/  HMMA.16816.F32.BF16 R52, R172.reuse, R136, R52 ;  /* 0x00000088ac34723c */ /* 0x044ff00000041834 */
[C---:B------:R-:W-:Y:S01]  /*fff0*/  HMMA.16816.F32.BF16 R56, R172.reuse, R138, R56 ;  /* 0x0000008aac38723c */ /* 0x040fe20000041838 */
[----:B------:R-:W2:Y:S07]  /*10000*/  LDSM.16.M88.4 R136, [R204+0x3800] ;  /* 0x00380000cc88783b */ /* 0x000eae0000000200 */
[C---:B------:R-:W-:Y:S08]  /*10010*/  HMMA.16816.F32.BF16 R60, R172.reuse, R156, R60 ;  /* 0x0000009cac3c723c */ /* 0x040ff0000004183c */
[----:B------:R-:W-:Y:S01]  /*10020*/  HMMA.16816.F32.BF16 R64, R172, R158, R64 ;  /* 0x0000009eac40723c */ /* 0x000fe20000041840 */
[----:B------:R-:W1:Y:S07]  /*10030*/  LDSM.16.M88.4 R156, [R221+0x8000] ;  /* 0x00800000dd9c783b */ /* 0x000e6e0000000200 */
[C---:B------:R-:W-:Y:S01]  /*10040*/  HMMA.16816.F32.BF16 R4, R160.reuse, R164, R4 ;  /* 0x000000a4a004723c */ /* 0x040fe20000041804 */
[----:B------:R-:W-:Y:S07]  /*10050*/  LDSM.16.M88.4 R172, [R221+0x9800] ;  /* 0x00980000ddac783b */ /* 0x000fee0000000200 */
[C---:B------:R-:W-:Y:S01]  /*10060*/  HMMA.16816.F32.BF16 R8, R160.reuse, R166, R8 ;  /* 0x000000a6a008723c */ /* 0x040fe20000041808 */
[----:B------:R-:W1:Y:S07]  /*10070*/  LDSM.16.M88.4 R164, [R221+0x8800] ;  /* 0x00880000dda4783b */ /* 0x000e6e0000000200 */
[C---:B----4-:R-:W-:Y:S08]  /*10080*/  HMMA.16816.F32.BF16 R12, R160.reuse, R168, R12 ;  /* 0x000000a8a00c723c */ /* 0x050ff0000004180c */
[C---:B------:R-:W-:Y:S01]  /*10090*/  HMMA.16816.F32.BF16 R16, R160.reuse, R170, R16 ;  /* 0x000000aaa010723c */ /* 0x040fe20000041810 */
[----:B------:R-:W4:Y:S07]  /*100a0*/  LDSM.16.M88.4 R168, [R221+0x9000] ;  /* 0x00900000dda8783b */ /* 0x000f2e0000000200 */
        /* <DEDUP_REMOVED lines=14> */
[----:B------:R-:W1:Y:S07]  /*10190*/  LDSM.16.M88.4 R148, [R202] ;  /* 0x00000000ca94783b */ /* 0x000e6e0000000200 */
[C---:B--2---:R-:W-:Y:S08]  /*101a0*/  HMMA.16816.F32.BF16 R60, R160.reuse, R136, R60 ;  /* 0x00000088a03c723c */ /* 0x044ff0000004183c */
[----:B------:R-:W-:Y:S01]  /*101b0*/  HMMA.16816.F32.BF16 R64, R160, R138, R64 ;  /* 0x0000008aa040723c */ /* 0x000fe20000041840 */
[----:B------:R-:W2:Y:S07]  /*101c0*/  LDSM.16.M88.4 R136, [R201] ;  /* 0x00000000c988783b */ /* 0x000eae0000000200 */
[C---:B------:R-:W-:Y:S01]  /*101d0*/  HMMA.16816.F32.BF16 R4, R152.reuse, R156, R4 ;  /* 0x0000009c9804723c */ /* 0x040fe20000041804 */
[----:B------:R-:W-:Y:S07]  /*101e0*/  LDSM.16.M88.4 R160, [R215+0x8000] ;  /* 0x00800000d7a0783b */ /* 0x000fee0000000200 */
[C---:B------:R-:W-:Y:S01]  /*101f0*/  HMMA.16816.F32.BF16 R8, R152.reuse, R158, R8 ;  /* 0x0000009e9808723c */ /* 0x040fe20000041808 */
[----:B------:R-:W1:Y:S07]  /*10200*/  LDSM.16.M88.4 R156, [R200] ;  /* 0x00000000c89c783b */ /* 0x000e6e0000000200 */
[C---:B------:R-:W-:Y:S08]  /*10210*/  HMMA.16816.F32.BF16 R12, R152.reuse, R164, R12 ;  /* 0x000000a4980c723c */ /* 0x040ff0000004180c */
[C---:B------:R-:W-:Y:S01]  /*10220*/  HMMA.16816.F32.BF16 R16, R152.reuse, R166, R16 ;  /* 0x000000a69810723c */ /* 0x040fe20000041810 */
[----:B------:R-:W-:Y:S07]  /*10230*/  LDSM.16.M88.4 R164, [R215+0x9000] ;  /* 0x00900000d7a4783b */ /* 0x000fee0000000200 */
[C---:B----4-:R-:W-:Y:S08]  /*10240*/  HMMA.16816.F32.BF16 R20, R152.reuse, R168, R20 ;  /* 0x000000a89814723c */ /* 0x050ff00000041814 */
[C---:B------:R-:W-:Y:S01]  /*10250*/  HMMA.16816.F32.BF16 R24, R152.reuse, R170, R24 ;  /* 0x000000aa9818723c */ /* 0x040fe20000041818 */
[----:B------:R-:W-:Y:S07]  /*10260*/  LDSM.16.M88.4 R168, [R215+0x9800] ;  /* 0x00980000d7a8783b */ /* 0x000fee0000000200 */
[C---:B------:R-:W-:Y:S08]  /*10270*/  HMMA.16816.F32.BF16 R28, R152.reuse, R172, R28 ;  /* 0x000000ac981c723c */ /* 0x040ff0000004181c */
[C---:B------:R-:W-:Y:S01]  /*10280*/  HMMA.16816.F32.BF16 R32, R152.reuse, R174, R32 ;  /* 0x000000ae9820723c */ /* 0x040fe20000041820 */
[----:B------:R-:W-:Y:S07]  /*10290*/  LDSM.16.M88.4 R172, [R215+0xa000] ;  /* 0x00a00000d7ac783b */ /* 0x000fee0000000200 */
[C---:B---3--:R-:W-:Y:S08]  /*102a0*/  HMMA.16816.F32.BF16 R36, R152.reuse, R132, R36 ;  /* 0x000000849824723c */ /* 0x048ff00000041824 */
[C---:B------:R-:W-:Y:S01]  /*102b0*/  HMMA.16816.F32.BF16 R40, R152.reuse, R134, R40 ;  /* 0x000000869828723c */ /* 0x040fe20000041828 */
[----:B------:R-:W3:Y:S07]  /*102c0*/  LDSM.16.M88.4 R132, [R199] ;  /* 0x00000000c784783b */ /* 0x000eee0000000200 */
[C---:B-----5:R-:W-:Y:S08]  /*102d0*/  HMMA.16816.F32.BF16 R44, R152.reuse, R140, R44 ;  /* 0x0000008c982c723c */ /* 0x060ff0000004182c */
[C---:B------:R-:W-:Y:S01]  /*102e0*/  HMMA.16816.F32.BF16 R48, R152.reuse, R142, R48 ;  /* 0x0000008e9830723c */ /* 0x040fe20000041830 */
[----:B------:R-:W4:Y:S07]  /*102f0*/  LDSM.16.M88.4 R140, [R198] ;  /* 0x00000000c68c783b */ /* 0x000f2e0000000200 */
[C---:B------:R-:W-:Y:S08]  /*10300*/  HMMA.16816.F32.BF16 R52, R152.reuse, R144, R52 ;  /* 0x000000909834723c */ /* 0x040ff00000041834 */
[C---:B------:R-:W-:Y:S01]  /*10310*/  HMMA.16816.F32.BF16 R56, R152.reuse, R146, R56 ;  /* 0x000000929838723c */ /* 0x040fe20000041838 */
[----:B------:R-:W5:Y:S07]  /*10320*/  LDSM.16.M88.4 R144, [R197] ;  /* 0x00000000c590783b */ /* 0x000f6e0000000200 */
[C---:B------:R-:W-:Y:S08]  /*10330*/  HMMA.16816.F32.BF16 R60, R152.reuse, R176, R60 ;  /* 0x000000b0983c723c */ /* 0x040ff0000004183c */
[----:B------:R-:W-:Y:S01]  /*10340*/  HMMA.16816.F32.BF16 R64, R152, R178, R64 ;  /* 0x000000b29840723c */ /* 0x000fe20000041840 */
[----:B------:R-:W-:Y:S07]  /*10350*/  LDSM.16.M88.4 R152, [R218+0x2000] ;  /* 0x00200000da98783b */ /* 0x000fee0000000200 */
[----:B------:R-:W-:Y:S01]  /*10360*/  LDSM.16.M88.4 R176, [R215+0xa800] ;  /* 0x00a80000d7b0783b */ /* 0x000fe20000000200 */
[C---:B------:R-:W-:Y:S08]  /*10370*/  HMMA.16816.F32.BF16 R4, R180.reuse, R184, R4 ;  /* 0x000000b8b404723c */ /* 0x040ff00000041804 */
[C---:B------:R-:W-:Y:S01]  /*10380*/  HMMA.16816.F32.BF16 R8, R180.reuse, R186, R8 ;  /* 0x000000bab408723c */ /* 0x040fe20000041808 */
[----:B------:R-:W-:Y:S07]  /*10390*/  LDSM.16.M88.4 R184, [R215+0xb000] ;  /* 0x00b00000d7b8783b */ /* 0x000fee0000000200 */
[C---:B-1----:R-:W-:Y:S08]  /*103a0*/  HMMA.16816.F32.BF16 R12, R180.reuse, R148, R12 ;  /* 0x00000094b40c723c */ /* 0x042ff0000004180c */
[C---:B------:R-:W-:Y:S01]  /*103b0*/  HMMA.16816.F32.BF16 R16, R180.reuse, R150, R16 ;  /* 0x00000096b410723c */ /* 0x040fe20000041810 */
[----:B------:R-:W1:Y:S07]  /*103c0*/  LDSM.16.M88.4 R148, [R196] ;  /* 0x00000000c494783b */ /* 0x000e6e0000000200 */
[C---:B--2---:R-:W-:Y:S08]  /*103d0*/  HMMA.16816.F32.BF16 R20, R180.reuse, R136, R20 ;  /* 0x00000088b414723c */ /* 0x044ff00000041814 */
[C---:B------:R-:W-:Y:S01]  /*103e0*/  HMMA.16816.F32.BF16 R24, R180.reuse, R138, R24 ;  /* 0x0000008ab418723c */ /* 0x040fe20000041818 */
[----:B------:R-:W2:Y:S07]  /*103f0*/  LDSM.16.M88.4 R136, [R215+0x8800] ;  /* 0x00880000d788783b */ /* 0x000eae0000000200 */
[C---:B------:R-:W-:Y:S08]  /*10400*/  HMMA.16816.F32.BF16 R28, R180.reuse, R156, R28 ;  /* 0x0000009cb41c723c */ /* 0x040ff0000004181c */
[C---:B------:R-:W-:Y:S01]  /*10410*/  HMMA.16816.F32.BF16 R32, R180.reuse, R158, R32 ;  /* 0x0000009eb420723c */ /* 0x040fe20000041820 */
[----:B------:R-:W1:Y:S07]  /*10420*/  LDSM.16.M88.4 R156, [R215+0xb800] ;  /* 0x00b80000d79c783b */ /* 0x000e6e0000000200 */
[C---:B---3--:R-:W-:Y:S08]  /*10430*/  HMMA.16816.F32.BF16 R36, R180.reuse, R132, R36 ;  /* 0x00000084b424723c */ /* 0x048ff00000041824 */
[C---:B------:R-:W-:Y:S01]  /*10440*/  HMMA.16816.F32.BF16 R40, R180.reuse, R134, R40 ;  /* 0x00000086b428723c */ /* 0x040fe20000041828 */
[----:B------:R-:W3:Y:S07]  /*10450*/  LDSM.16.M88.4 R132, [R204+0x4800] ;  /* 0x00480000cc84783b */ /* 0x000eee0000000200 */
[C---:B----4-:R-:W-:Y:S08]  /*10460*/  HMMA.16816.F32.BF16 R44, R180.reuse, R140, R44 ;  /* 0x0000008cb42c723c */ /* 0x050ff0000004182c */
[C---:B------:R-:W-:Y:S08]  /*10470*/  HMMA.16816.F32.BF16 R48, R180.reuse, R142, R48 ;  /* 0x0000008eb430723c */ /* 0x040ff00000041830 */
[C---:B-----5:R-:W-:Y:S08]  /*10480*/  HMMA.16816.F32.BF16 R52, R180.reuse, R144, R52 ;  /* 0x00000090b434723c */ /* 0x060ff00000041834 */
[C---:B------:R-:W-:Y:S08]  /*10490*/  HMMA.16816.F32.BF16 R56, R180.reuse, R146, R56 ;  /* 0x00000092b438723c */ /* 0x040ff00000041838 */
[C---:B-1----:R-:W-:Y:S08]  /*104a0*/  HMMA.16816.F32.BF16 R60, R180.reuse, R148, R60 ;  /* 0x00000094b43c723c */ /* 0x042ff0000004183c */
[----:B------:R-:W-:Y:S08]  /*104b0*/  HMMA.16816.F32.BF16 R64, R180, R150, R64 ;  /* 0x00000096b440723c */ /* 0x000ff00000041840 */
[C---:B------:R-:W-:Y:S08]  /*104c0*/  HMMA.16816.F32.BF16 R4, R152.reuse, R160, R4 ;  /* 0x000000a09804723c */ /* 0x040ff00000041804 */
[C---:B------:R-:W-:Y:S08]  /*104d0*/  HMMA.16816.F32.BF16 R8, R152.reuse, R162, R8 ;  /* 0x000000a29808723c */ /* 0x040ff00000041808 */
[C---:B--2---:R-:W-:Y:S07]  /*104e0*/  HMMA.16816.F32.BF16 R12, R152.reuse, R136, R12 ;  /* 0x00000088980c723c */ /* 0x044fee000004180c */
[----:B------:R-:W-:Y:S01]  /*104f0*/  MOV R136, R242 ;  /* 0x000000f200887202 */ /* 0x000fe20000000f00 */
        /* <DEDUP_REMOVED lines=16> */
[----:B------:R-:W-:Y:S01]  /*10600*/  FMUL.FTZ R4, R4, c[0x0][0x2ec] ;  /* 0x0000bb0004047a20 */ /* 0x000fe20000410000 */
[C---:B------:R-:W-:Y:S03]  /*10610*/  HMMA.16816.F32.BF16 R16, R188.reuse, R134, R16 ;  /* 0x00000086bc10723c */ /* 0x040fe60000041810 */
[----:B------:R-:W1:Y:S01]  /*10620*/  MUFU.TANH R141, R4 ;  /* 0x00000004008d7308 */ /* 0x000e620000002400 */
[----:B------:R-:W-:Y:S02]  /*10630*/  FMUL.FTZ R5, R5, c[0x0][0x2ec] ;  /* 0x0000bb0005057a20 */ /* 0x000fe40000410000 */
[----:B------:R-:W-:Y:S01]  /*10640*/  FMUL.FTZ R6, R6, c[0x0][0x2ec] ;  /* 0x0000bb0006067a20 */ /* 0x000fe20000410000 */
[----:B------:R-:W-:Y:S01]  /*10650*/  MOV R135, R243 ;  /* 0x000000f300877202 */ /* 0x000fe20000000f00 */
[----:B------:R-:W-:Y:S04]  /*10660*/  FMUL.FTZ R7, R7, c[0x0][0x2ec] ;  /* 0x0000bb0007077a20 */ /* 0x000fe80000410000 */
[----:B------:R-:W-:Y:S01]  /*10670*/  FMUL.FTZ R8, R8, c[0x0][0x2ec] ;  /* 0x0000bb0008087a20 */ /* 0x000fe20000410000 */
[----:B------:R-:W2:Y:S01]  /*10680*/  MUFU.TANH R140, R5 ;  /* 0x00000005008c7308 */ /* 0x000ea20000002400 */
[----:B------:R-:W-:Y:S02]  /*10690*/  FMUL.FTZ R9, R9, c[0x0][0x2ec] ;  /* 0x0000bb0009097a20 */ /* 0x000fe40000410000 */
[----:B------:R-:W-:Y:S02]  /*106a0*/  FMUL.FTZ R10, R10, c[0x0][0x2ec] ;  /* 0x0000bb000a0a7a20 */ /* 0x000fe40000410000 */
[----:B------:R-:W-:Y:S02]  /*106b0*/  FMUL.FTZ R11, R11, c[0x0][0x2ec] ;  /* 0x0000bb000b0b7a20 */ /* 0x000fe40000410000 */
[----:B------:R-:W-:Y:S02]  /*106c0*/  FMUL.FTZ R12, R12, c[0x0][0x2ec] ;  /* 0x0000bb000c0c7a20 */ /* 0x000fe40000410000 */
[----:B------:R-:W-:Y:S01]  /*106d0*/  FMUL.FTZ R13, R13, c[0x0][0x2ec] ;  /* 0x0000bb000d0d7a20 */ /* 0x000fe20000410000 */
[----:B------:R-:W3:Y:S01]  /*106e0*/  MUFU.TANH R139, R6 ;  /* 0x00000006008b7308 */ /* 0x000ee20000002400 */
[----:B------:R-:W-:Y:S02]  /*106f0*/  FMUL.FTZ R14, R14, c[0x0][0x2ec] ;  /* 0x0000bb000e0e7a20 */ /* 0x000fe40000410000 */
[----:B------:R-:W-:Y:S02]  /*10700*/  FMUL.FTZ R15, R15, c[0x0][0x2ec] ;  /* 0x0000bb000f0f7a20 */ /* 0x000fe40000410000 */
[----:B------:R-:W-:Y:S02]  /*10710*/  FMUL.FTZ R16, R16, c[0x0][0x2ec] ;  /* 0x0000bb0010107a20 */ /* 0x000fe40000410000 */
[----:B------:R-:W-:Y:S02]  /*10720*/  FMUL.FTZ R17, R17, c[0x0][0x2ec] ;  /* 0x0000bb0011117a20 */ /* 0x000fe40000410000 */
[----:B------:R-:W-:Y:S01]  /*10730*/  FMUL.FTZ R18, R18, c[0x0][0x2ec] ;  /* 0x0000bb0012127a20 */ /* 0x000fe20000410000 */
[----:B------:R4:W1:Y:S01]  /*10740*/  MUFU.TANH R138, R7 ;  /* 0x00000007008a7308 */ /* 0x0008620000002400 */
[----:B------:R-:W-:Y:S09]  /*10750*/  FMUL.FTZ R19, R19, c[0x0][0x2ec] ;  /* 0x0000bb0013137a20 */ /* 0x000ff20000410000 */
        /* <DEDUP_REMOVED lines=13> */
[----:B------:R-:W-:Y:S04]  /*10830*/  FMUL.FTZ R20, R20, c[0x0][0x2ec] ;  /* 0x0000bb0014147a20 */ /* 0x000fe80000410000 */
[----:B------:R4:W1:Y:S01]  /*10840*/  MUFU.TANH R247, R16 ;  /* 0x0000001000f77308 */ /* 0x0008620000002400 */
[----:B------:R-:W-:Y:S02]  /*10850*/  FMUL.FTZ R21, R21, c[0x0][0x2ec] ;  /* 0x0000bb0015157a20 */ /* 0x000fe40000410000 */
[----:B------:R-:W-:Y:S02]  /*10860*/  FMUL.FTZ R22, R22, c[0x0][0x2ec] ;  /* 0x0000bb0016167a20 */ /* 0x000fe40000410000 */
[----:B------:R-:W-:Y:S02]  /*10870*/  FMUL.FTZ R23, R23, c[0x0][0x2ec] ;  /* 0x0000bb0017177a20 */ /* 0x000fe40000410000 */
[----:B------:R-:W-:Y:S02]  /*10880*/  FMUL.FTZ R24, R24, c[0x0][0x2ec] ;  /* 0x0000bb0018187a20 */ /* 0x000fe40000410000 */
[----:B------:R-:W-:Y:S01]  /*10890*/  FMUL.FTZ R25, R25, c[0x0][0x2ec] ;  /* 0x0000bb0019197a20 */ /* 0x000fe20000410000 */
[----:B------:R4:W2:Y:S01]  /*108a0*/  MUFU.TANH R154, R17 ;  /* 0x00000011009a7308 */ /* 0x0008a20000002400 */
[----:B------:R-:W-:Y:S02]  /*108b0*/  FMUL.FTZ R26, R26, c[0x0][0x2ec] ;  /* 0x0000bb001a1a7a20 */ /* 0x000fe40000410000 */
[----:B------:R-:W-:Y:S01]  /*108c0*/  FMUL.FTZ R27, R27, c[0x0][0x2ec] ;  /* 0x0000bb001b1b7a20 */ /* 0x000fe20000410000 */
[C---:B-----5:R-:W-:Y:S06]  /*108d0*/  HMMA.16816.F32.BF16 R28, R188.reuse, R8, R28 ;  /* 0x00000008bc1c723c */ /* 0x060fec000004181c */
[----:B------:R4:W2:Y:S02]  /*108e0*/  MUFU.TANH R157, R18 ;  /* 0x00000012009d7308 */ /* 0x0008a40000002400 */
[C---:B------:R-:W-:Y:S01]  /*108f0*/  HMMA.16816.F32.BF16 R32, R188.reuse, R10, R32 ;  /* 0x0000000abc20723c */ /* 0x040fe20000041820 */
[----:B------:R-:W5:Y:S07]  /*10900*/  LDSM.16.M88.4 R8, [R204+0x6800] ;  /* 0x00680000cc08783b */ /* 0x000f6e0000000200 */
[----:B------:R4:W2:Y:S01]  /*10910*/  MUFU.TANH R162, R19 ;  /* 0x0000001300a27308 */ /* 0x0008a20000002400 */
[C---:B-1----:R-:W-:Y:S07]  /*10920*/  HMMA.16816.F32.BF16 R36, R188.reuse, R4, R36 ;  /* 0x00000004bc24723c */ /* 0x042fee0000041824 */
[----:B------:R-:W-:Y:S01]  /*10930*/  FMUL.FTZ R28, R28, c[0x0][0x2ec] ;  /* 0x0000bb001c1c7a20 */ /* 0x000fe20000410000 */
[C---:B------:R-:W-:Y:S01]  /*10940*/  HMMA.16816.F32.BF16 R40, R188.reuse, R6, R40 ;  /* 0x00000006bc28723c */ /* 0x040fe20000041828 */
[----:B------:R4:W1:Y:S01]  /*10950*/  MUFU.TANH R164, R20 ;  /* 0x0000001400a47308 */ /* 0x0008620000002400 */
[----:B------:R-:W1:Y:S02]  /*10960*/  LDSM.16.M88.4 R4, [R204+0x7000] ;  /* 0x00700000cc04783b */ /* 0x000e640000000200 */
[----:B------:R-:W-:Y:S02]  /*10970*/  FMUL.FTZ R29, R29, c[0x0][0x2ec] ;  /* 0x0000bb001d1d7a20 */ /* 0x000fe40000410000 */
[----:B------:R-:W-:Y:S02]  /*10980*/  FMUL.FTZ R30, R30, c[0x0][0x2ec] ;  /* 0x0000bb001e1e7a20 */ /* 0x000fe40000410000 */
[----:B------:R-:W-:Y:S03]  /*10990*/  FMUL.FTZ R31, R31, c[0x0][0x2ec] ;  /* 0x0000bb001f1f7a20 */ /* 0x000fe60000410000 */
[----:B------:R4:W1:Y:S01]  /*109a0*/  MUFU.TANH R165, R21 ;  /* 0x0000001500a57308 */ /* 0x0008620000002400 */
[----:B------:R-:W-:Y:S02]  /*109b0*/  FMUL.FTZ R32, R32, c[0x0][0x2ec] ;  /* 0x0000bb0020207a20 */ /* 0x000fe40000410000 */
[----:B------:R-:W-:Y:S02]  /*109c0*/  FMUL.FTZ R33, R33, c[0x0][0x2ec] ;  /* 0x0000bb0021217a20 */ /* 0x000fe40000410000 */
[----:B------:R-:W-:Y:S02]  /*109d0*/  FMUL.FTZ R34, R34, c[0x0][0x2ec] ;  /* 0x0000bb0022227a20 */ /* 0x000fe40000410000 */
[----:B------:R-:W-:Y:S02]  /*109e0*/  FMUL.FTZ R35, R35, c[0x0][0x2ec] ;  /* 0x0000bb0023237a20 */ /* 0x000fe40000410000 */
[----:B------:R-:W-:Y:S01]  /*109f0*/  FMUL.FTZ R36, R36, c[0x0][0x2ec] ;  /* 0x0000bb0024247a20 */ /* 0x000fe20000410000 */
[----:B------:R4:W2:Y:S01]  /*10a00*/  MUFU.TANH R166, R22 ;  /* 0x0000001600a67308 */ /* 0x0008a20000002400 */
[----:B------:R-:W-:Y:S01]  /*10a10*/  FMUL.FTZ R37, R37, c[0x0][0x2ec] ;  /* 0x0000bb0025257a20 */ /* 0x000fe20000410000 */
[C---:B-----5:R-:W-:Y:S03]  /*10a20*/  HMMA.16816.F32.BF16 R44, R188.reuse, R8, R44 ;  /* 0x00000008bc2c723c */ /* 0x060fe6000004182c */
[----:B------:R-:W-:Y:S02]  /*10a30*/  FMUL.FTZ R38, R38, c[0x0][0x2ec] ;  /* 0x0000bb0026267a20 */ /* 0x000fe40000410000 */
[----:B------:R-:W-:Y:S03]  /*10a40*/  FMUL.FTZ R39, R39, c[0x0][0x2ec] ;  /* 0x0000bb0027277a20 */ /* 0x000fe60000410000 */
[----:B------:R4:W2:Y:S01]  /*10a50*/  MUFU.TANH R167, R23 ;  /* 0x0000001700a77308 */ /* 0x0008a20000002400 */
[C---:B------:R-:W-:Y:S01]  /*10a60*/  HMMA.16816.F32.BF16 R48, R188.reuse, R10, R48 ;  /* 0x0000000abc30723c */ /* 0x040fe20000041830 */
[----:B------:R-:W5:Y:S01]  /*10a70*/  LDSM.16.M88.4 R8, [R204+0x7800] ;  /* 0x00780000cc08783b */ /* 0x000f620000000200 */
[----:B------:R-:W-:Y:S04]  /*10a80*/  DEPBAR.LE SB0, 0x0 ;  /* 0x000080000000791a */ /* 0x000fe80000000000 */
[----:B------:R-:W-:Y:S02]  /*10a90*/  FMUL.FTZ R40, R40, c[0x0][0x2ec] ;  /* 0x0000bb0028287a20 */ /* 0x000fe40000410000 */
[----:B------:R-:W-:Y:S01]  /*10aa0*/  FMUL.FTZ R41, R41, c[0x0][0x2ec] ;  /* 0x0000bb0029297a20 */ /* 0x000fe20000410000 */
[----:B------:R4:W2:Y:S01]  /*10ab0*/  MUFU.TANH R168, R24 ;  /* 0x0000001800a87308 */ /* 0x0008a20000002400 */
[----:B------:R-:W-:Y:S01]  /*10ac0*/  BAR.SYNC.DEFER_BLOCKING 0x0 ;  /* 0x0000000000007b1d */ /* 0x000fe20000010000 */
[C---:B-1----:R-:W-:Y:S05]  /*10ad0*/  HMMA.16816.F32.BF16 R52, R188.reuse, R4, R52 ;  /* 0x00000004bc34723c */ /* 0x042fea0000041834 */
[----:B------:R-:W-:Y:S02]  /*10ae0*/  FMUL.FTZ R42, R42, c[0x0][0x2ec] ;  /* 0x0000bb002a2a7a20 */ /* 0x000fe40000410000 */
[----:B------:R-:W-:Y:S01]  /*10af0*/  FMUL.FTZ R43, R43, c[0x0][0x2ec] ;  /* 0x0000bb002b2b7a20 */ /* 0x000fe20000410000 */
[----:B------:R4:W1:Y:S01]  /*10b00*/  MUFU.TANH R169, R25 ;  /* 0x0000001900a97308 */ /* 0x0008620000002400 */
[C---:B------:R-:W-:Y:S03]  /*10b10*/  HMMA.16816.F32.BF16 R56, R188.reuse, R6, R56 ;  /* 0x00000006bc38723c */ /* 0x040fe60000041838 */
[----:B------:R-:W-:Y:S02]  /*10b20*/  FMUL.FTZ R44, R44, c[0x0][0x2ec] ;  /* 0x0000bb002c2c7a20 */ /* 0x000fe40000410000 */
[----:B------:R-:W-:Y:S02]  /*10b30*/  FMUL.FTZ R45, R45, c[0x0][0x2ec] ;  /* 0x0000bb002d2d7a20 */ /* 0x000fe40000410000 */
[----:B------:R-:W-:Y:S02]  /*10b40*/  FMUL.FTZ R46, R46, c[0x0][0x2ec] ;  /* 0x0000bb002e2e7a20 */ /* 0x000fe40000410000 */
[----:B------:R4:W1:Y:S03]  /*10b50*/  MUFU.TANH R170, R26 ;  /* 0x0000001a00aa7308 */ /* 0x0008660000002400 */
[----:B------:R-:W-:Y:S02]  /*10b60*/  FMUL.FTZ R47, R47, c[0x0][0x2ec] ;  /* 0x0000bb002f2f7a20 */ /* 0x000fe40000410000 */
[----:B------:R-:W-:Y:S02]  /*10b70*/  FMUL.FTZ R48, R48, c[0x0][0x2ec] ;  /* 0x0000bb0030307a20 */ /* 0x000fe40000410000 */
[----:B------:R-:W-:Y:S02]  /*10b80*/  FMUL.FTZ R49, R49, c[0x0][0x2ec] ;  /* 0x0000bb0031317a20 */ /* 0x000fe40000410000 */
[----:B------:R-:W-:Y:S01]  /*10b90*/  FMUL.FTZ R50, R50, c[0x0][0x2ec] ;  /* 0x0000bb0032327a20 */ /* 0x000fe20000410000 */
[----:B------:R4:W1:Y:S01]  /*10ba0*/  MUFU.TANH R171, R27 ;  /* 0x0000001b00ab7308 */ /* 0x0008620000002400 */
[----:B------:R-:W-:Y:S01]  /*10bb0*/  FMUL.FTZ R51, R51, c[0x0][0x2ec] ;  /* 0x0000bb0033337a20 */ /* 0x000fe20000410000 */
[C---:B-----5:R-:W-:Y:S03]  /*10bc0*/  HMMA.16816.F32.BF16 R60, R188.reuse, R8, R60 ;  /* 0x00000008bc3c723c */ /* 0x060fe6000004183c */
[----:B------:R-:W-:Y:S02]  /*10bd0*/  FMUL.FTZ R52, R52, c[0x0][0x2ec] ;  /* 0x0000bb0034347a20 */ /* 0x000fe40000410000 */
[----:B------:R-:W-:Y:S02]  /*10be0*/  FMUL.FTZ R53, R53, c[0x0][0x2ec] ;  /* 0x0000bb0035357a20 */ /* 0x000fe40000410000 */
[----:B------:R-:W-:Y:S01]  /*10bf0*/  FMUL.FTZ R54, R54, c[0x0][0x2ec] ;  /* 0x0000bb0036367a20 */ /* 0x000fe20000410000 */
[----:B------:R4:W1:Y:S01]  /*10c00*/  MUFU.TANH R181, R28 ;  /* 0x0000001c00b57308 */ /* 0x0008620000002400 */
[----:B------:R-:W-:Y:S03]  /*10c10*/  HMMA.16816.F32.BF16 R64, R188, R10, R64 ;  /* 0x0000000abc40723c */ /* 0x000fe60000041840 */
        /* <DEDUP_REMOVED lines=9> */
[----:B------:R-:W-:Y:S02]  /*10cb0*/  FMUL.FTZ R62, R62, c[0x0][0x2ec] ;  /* 0x0000bb003e3e7a20 */ /* 0x000fe40000410000 */
[----:B------:R-:W-:Y:S02]  /*10cc0*/  FMUL.FTZ R63, R63, c[0x0][0x2ec] ;  /* 0x0000bb003f3f7a20 */ /* 0x000fe40000410000 */
[----:B------:R-:W-:Y:S02]  /*10cd0*/  FMUL.FTZ R64, R64, c[0x0][0x2ec] ;  /* 0x0000bb0040407a20 */ /* 0x000fe40000410000 */
[----:B------:R-:W-:Y:S02]  /*10ce0*/  FMUL.FTZ R65, R65, c[0x0][0x2ec] ;  /* 0x0000bb0041417a20 */ /* 0x000fe40000410000 */
[----:B------:R-:W-:Y:S01]  /*10cf0*/  FMUL.FTZ R66, R66, c[0x0][0x2ec] ;  /* 0x0000bb0042427a20 */ /* 0x000fe20000410000 */
[----:B------:R4:W1:Y:S01]  /*10d00*/  MUFU.TANH R183, R31 ;  /* 0x0000001f00b77308 */ /* 0x0008620000002400 */
[----:B------:R-:W-:Y:S09]  /*10d10*/  FMUL.FTZ R67, R67, c[0x0][0x2ec] ;  /* 0x0000bb0043437a20 */ /* 0x000ff20000410000 */
        /* <DEDUP_REMOVED lines=37> */
[----:B--23--:R-:W-:Y:S01]  /*10f70*/  ULDC.64 UR8, c[0x0][0x198] ;  /* 0x0000660000087ab9 */ /* 0x00cfe20000000a00 */
[----:B------:R-:W-:Y:S02]  /*10f80*/  MOV R4, UR11 ;  /* 0x0000000b00047c02 */ /* 0x000fe40008000f00 */
[----:B------:R-:W-:Y:S01]  /*10f90*/  MOV R5, UR10 ;  /* 0x0000000a00057c02 */ /* 0x000fe20008000f00 */
[----:B------:R-:W-:-:S05]  /*10fa0*/  @!P0 BRA `(.L_x_1615) ;  /* 0x000003d000008947 */ /* 0x000fca0003800000 */
[----:B------:R-:W-:Y:S01]  /*10fb0*/  IMAD.SHL.U32 R4, R229, 0x80, RZ ;  /* 0x00000080e5047824 */ /* 0x000fe200078e00ff */
[----:B------:R-:W-:Y:S01]  /*10fc0*/  IABS R3, c[0x0][0x2d0] ;  /* 0x0000b40000037a13 */ /* 0x000fe20000000000 */
[----:B------:R-:W-:Y:S02]  /*10fd0*/  UMOV UR8, UR6 ;  /* 0x0000000600087c82 */ /* 0x000fe40008000000 */
[----:B------:R-:W-:Y:S01]  /*10fe0*/  UMOV UR9, UR7 ;  /* 0x0000000700097c82 */ /* 0x000fe20008000000 */
[----:B------:R-:W2:Y:S01]  /*10ff0*/  I2F.RP R12, R3 ;  /* 0x00000003000c7306 */ /* 0x000ea20000209400 */
[C---:B------:R-:W-:Y:S02]  /*11000*/  IADD3 R10, R4.reuse, -0x80, RZ ;  /* 0xffffff80040a7810 */ /* 0x040fe40007ffe0ff */
        /* <DEDUP_REMOVED lines=24> */
[-C--:B------:R-:W-:Y:S02]  /*11190*/  ISETP.GE.U32.AND P5, PT, R6, R3.reuse, PT ;  /* 0x000000030600720c */ /* 0x080fe40003fa6070 */
[----:B------:R-:W-:Y:S02]  /*111a0*/  ISETP.GE.U32.AND P6, PT, R8, R3, PT ;  /* 0x000000030800720c */ /* 0x000fe40003fc6070 */
[----:B------:R-:W-:Y:S02]  /*111b0*/  ISETP.GE.AND P2, PT, R4, RZ, PT ;  /* 0x000000ff0400720c */ /* 0x000fe40003f46270 */
[----:B------:R-:W-:Y:S07]  /*111c0*/  LOP3.LUT R3, RZ, c[0x0][0x2d0], RZ, 0x33, !PT ;  /* 0x0000b400ff037a12 */ /* 0x000fee00078e33ff */
        /* <DEDUP_REMOVED lines=12> */
[----:B------:R2:W3:Y:S04]  /*11290*/  LDG.E R7, [R6.64] ;  /* 0x0000000e06077981 */ /* 0x0004e8000c1e1900 */
[----:B------:R5:W3:Y:S02]  /*112a0*/  LDG.E R5, [R4.64] ;  /* 0x0000000e04057981 */ /* 0x000ae4000c1e1900 */
[----:B-----5:R-:W-:Y:S04]  /*112b0*/  IMAD.MOV.U32 R4, RZ, RZ, c[0x0][0x2d0] ;  /* 0x0000b400ff047624 */ /* 0x020fe800078e00ff */
[----:B------:R-:W-:Y:S04]  /*112c0*/  IMAD R4, R3, R4, -0x80 ;  /* 0xffffff8003047424 */ /* 0x000fe800078e0204 */
[----:B------:R-:W-:Y:S01]  /*112d0*/  IMAD R3, R4, UR7, RZ ;  /* 0x0000000704037c24 */ /* 0x000fe2000f8e02ff */
[----:B--2---:R-:W-:Y:S05]  /*112e0*/  SHF.R.S32.HI R6, RZ, 0x1f, R4 ;  /* 0x0000001fff067819 */ /* 0x004fea0000011404 */
[----:B------:R-:W-:Y:S02]  /*112f0*/  IMAD R3, R6, UR6, R3 ;  /* 0x0000000606037c24 */ /* 0x000fe4000f8e0203 */
[----:B---3--:R-:W-:Y:S02]  /*11300*/  IMAD.IADD R7, R7, 0x1, -R5 ;  /* 0x0000000107077824 */ /* 0x008fe400078e0a05 */
[----:B------:R-:W-:Y:S03]  /*11310*/  IMAD.WIDE.U32 R4, R4, UR6, RZ ;  /* 0x0000000604047c25 */ /* 0x000fe6000f8e00ff */
[----:B------:R-:W-:Y:S01]  /*11320*/  SHF.R.S32.HI R6, RZ, 0x1f, R7 ;  /* 0x0000001fff067819 */ /* 0x000fe20000011407 */
[----:B------:R-:W-:Y:S04]  /*11330*/  IMAD.IADD R5, R5, 0x1, R3 ;  /* 0x0000000105057824 */ /* 0x000fe800078e0203 */
[----:B------:R-:W-:Y:S02]  /*11340*/  IMAD R6, R6, c[0x0][0x180], RZ ;  /* 0x0000600006067a24 */ /* 0x000fe400078e02ff */
[C---:B------:R-:W-:Y:S04]  /*11350*/  IMAD.WIDE.U32 R4, R7.reuse, c[0x0][0x180], R4 ;  /* 0x0000600007047a25 */ /* 0x040fe800078e0004 */
[----:B------:R-:W-:Y:S04]  /*11360*/  IMAD R6, R7, c[0x0][0x184], R6 ;  /* 0x0000610007067a24 */ /* 0x000fe800078e0206 */
[----:B------:R-:W-:Y:S02]  /*11370*/  IMAD.IADD R5, R5, 0x1, R6 ;  /* 0x0000000105057824 */ /* 0x000fe400078e0206 */
.L_x_1615:
[----:B------:R2:W-:Y:S01]  /*11380*/  @P4 STS.128 [R230+0x4000], RZ ;  /* 0x004000ffe6004388 */ /* 0x0005e20000000c00 */
[----:B----4-:R-:W-:Y:S01]  /*11390*/  LEA R18, P2, R4, R238, 0x1 ;  /* 0x000000ee04127211 */ /* 0x010fe200078408ff */
[----:B------:R-:W-:Y:S01]  /*113a0*/  UMOV UR6, UR8 ;  /* 0x0000000800067c82 */ /* 0x000fe20008000000 */
[----:B------:R-:W-:Y:S01]  /*113b0*/  IADD3 R3, P1, R226, R4, RZ ;  /* 0x00000004e2037210 */ /* 0x000fe20007f3e0ff */
        /* <DEDUP_REMOVED lines=19> */
[C---:B------:R-:W-:Y:S02]  /*114f0*/  @!P3 LEA R10, P1, R4.reuse, R238, 0x1 ;  /* 0x000000ee040ab211 */ /* 0x040fe400078208ff */
        /* <DEDUP_REMOVED lines=53> */
[C---:B---3--:R-:W-:Y:S02]  /*11850*/  @!P3 LEA R20, P2, R6.reuse, R238, 0x1 ;  /* 0x000000ee0614b211 */ /* 0x048fe400078408ff */
[CCC-:B------:R-:W-:Y:S01]  /*11860*/  @!P4 LEA.HI.X R33, R6.reuse, R237.reuse, R5.reuse, 0x1, P6 ;  /* 0x000000ed0621c211 */ /* 0x1c0fe200030f0c05 */
[----:B------:R2:W-:Y:S01]  /*11870*/  @P4 STS.128 [R230+0x6000], RZ ;  /* 0x006000ffe6004388 */ /* 0x0005e20000000c00 */
[-CC-:B------:R-:W-:Y:S02]  /*11880*/  @!P3 LEA.HI.X R21, R6, R237.reuse, R5.reuse, 0x1, P2 ;  /* 0x000000ed0615b211 */ /* 0x180fe400010f0c05 */
        /* <DEDUP_REMOVED lines=48> */
.L_x_1614:
[----:B--23--:R-:W-:Y:S01]  /*11b90*/  FMNMX.FTZ R5, R141, R2, !PT ;  /* 0x000000028d057209 */ /* 0x00cfe20007810000 */
[----:B----4-:R-:W-:Y:S01]  /*11ba0*/  LDSM.16.MT88.4 R12, [R216+0xc000] ;  /* 0x00c00000d80c783b */ /* 0x010fe20000004200 */
[----:B------:R-:W-:Y:S01]  /*11bb0*/  FMNMX.FTZ R3, R139, R0, !PT ;  /* 0x000000008b037209 */ /* 0x000fe20007810000 */
[----:B------:R-:W-:Y:S01]  /*11bc0*/  UMOV UR8, UR13 ;  /* 0x0000000d00087c82 */ /* 0x000fe20008000000 */
[----:B------:R-:W-:Y:S01]  /*11bd0*/  FMNMX.FTZ R5, R140, R5, !PT ;  /* 0x000000058c057209 */ /* 0x000fe20007810000 */
[----:B------:R-:W-:Y:S01]  /*11be0*/  UMOV UR9, UR12 ;  /* 0x0000000c00097c82 */ /* 0x000fe20008000000 */
[----:B------:R-:W-:Y:S02]  /*11bf0*/  MOV R8, R142 ;  /* 0x0000008e00087202 */ /* 0x000fe40000000f00 */
[----:B------:R-:W-:Y:S01]  /*11c00*/  FMNMX.FTZ R5, R137, R5, !PT ;  /* 0x0000000589057209 */ /* 0x000fe20007810000 */
[----:B------:R-:W-:Y:S01]  /*11c10*/  LDSM.16.MT88.4 R20, [R214+0xc000] ;  /* 0x00c00000d614783b */ /* 0x000fe20000004200 */
[----:B------:R-:W-:Y:S02]  /*11c20*/  MOV R7, R143 ;  /* 0x0000008f00077202 */ /* 0x000fe40000000f00 */
        /* <DEDUP_REMOVED lines=78> */
[----:B------:R-:W-:Y:S02]  /*12110*/  FADD.FTZ R2, -R132, R2 ;  /* 0x0000000284027221 */ /* 0x000fe40000010100 */
[----:B------:R-:W1:Y:S01]  /*12120*/  MUFU.EX2 R0, R0 ;  /* 0x0000000000007308 */ /* 0x000e620000000800 */
[----:B------:R-:W-:Y:S01]  /*12130*/  FSEL R147, R147, RZ, P1 ;  /* 0x000000ff93937208 */ /* 0x000fe20000800000 */
[----:B------:R-:W-:Y:S01]  /*12140*/  FMUL.FTZ R2, R2, c[0x0][0x23c] ;  /* 0x00008f0002027a20 */ /* 0x000fe20000410000 */
[----:B------:R-:W-:Y:S03]  /*12150*/  FSETP.NEU.FTZ.AND P1, PT, R3, -INF , PT ;  /* 0xff8000000300780b */ /* 0x000fe60003f3d000 */
[--C-:B------:R-:W-:Y:S01]  /*12160*/  FFMA.FTZ R144, R141, c[0x0][0x23c], -R147.reuse ;  /* 0x00008f008d907a23 */ /* 0x100fe20000010893 */
[----:B------:R-:W-:Y:S01]  /*12170*/  FSEL R146, R146, RZ, P1 ;  /* 0x000000ff92927208 */ /* 0x000fe20000800000 */
[--C-:B------:R-:W-:Y:S01]  /*12180*/  FFMA.FTZ R141, R8, c[0x0][0x23c], -R147.reuse ;  /* 0x00008f00088d7a23 */ /* 0x100fe20000010893 */
[----:B------:R-:W-:Y:S01]  /*12190*/  ISETP.GT.AND P1, PT, R229, R224, PT ;  /* 0x000000e0e500720c */ /* 0x000fe20003f24270 */
[--C-:B------:R-:W-:Y:S01]  /*121a0*/  FFMA.FTZ R143, R140, c[0x0][0x23c], -R147.reuse ;  /* 0x00008f008c8f7a23 */ /* 0x100fe20000010893 */
[----:B------:R-:W2:Y:S01]  /*121b0*/  MUFU.EX2 R2, R2 ;  /* 0x0000000200027308 */ /* 0x000ea20000000800 */
[--C-:B------:R-:W-:Y:S02]  /*121c0*/  FFMA.FTZ R140, R139, c[0x0][0x23c], -R146.reuse ;  /* 0x00008f008b8c7a23 */ /* 0x100fe40000010892 */
        /* <DEDUP_REMOVED lines=17> */
[C---:B------:R-:W-:Y:S02]  /*122e0*/  FMUL.FTZ R9, R2.reuse, R125 ;  /* 0x0000007d02097220 */ /* 0x040fe40000410000 */
[C---:B------:R-:W-:Y:S01]  /*122f0*/  FMUL.FTZ R16, R2.reuse, R116 ;  /* 0x0000007402107220 */ /* 0x040fe20000410000 */
[----:B------:R-:W-:Y:S01]  /*12300*/  LDSM.16.MT88.4 R124, [R216+0xf800] ;  /* 0x00f80000d87c783b */ /* 0x000fe20000004200 */
[C---:B------:R-:W-:Y:S02]  /*12310*/  FMUL.FTZ R17, R2.reuse, R117 ;  /* 0x0000007502117220 */ /* 0x040fe40000410000 */
[C---:B------:R-:W-:Y:S02]  /*12320*/  FMUL.FTZ R24, R2.reuse, R108 ;  /* 0x0000006c02187220 */ /* 0x040fe40000410000 */
[----:B------:R-:W-:Y:S01]  /*12330*/  FMUL.FTZ R25, R2, R109 ;  /* 0x0000006d02197220 */ /* 0x000fe20000410000 */
[----:B------:R-:W2:Y:S01]  /*12340*/  MUFU.EX2 R139, R139 ;  /* 0x0000008b008b7308 */ /* 0x000ea20000000800 */
[C---:B------:R-:W-:Y:S01]  /*12350*/  FMUL.FTZ R26, R0.reuse, R110 ;  /* 0x0000006e001a7220 */ /* 0x040fe20000410000 */
[----:B------:R-:W-:Y:S01]  /*12360*/  LDSM.16.MT88.4 R116, [R214+0xf800] ;  /* 0x00f80000d674783b */ /* 0x000fe20000004200 */
[----:B------:R-:W-:Y:S01]  /*12370*/  FMUL.FTZ R27, R0, R111 ;  /* 0x0000006f001b7220 */ /* 0x000fe20000410000 */
[----:B-1----:R-:W-:Y:S01]  /*12380*/  F2FP.BF16.PACK_AB R128, R143, R144 ;  /* 0x000000908f80723e */ /* 0x002fe200000010ff */
[C---:B------:R-:W-:Y:S02]  /*12390*/  FMUL.FTZ R32, R2.reuse, R100 ;  /* 0x0000006402207220 */ /* 0x040fe40000410000 */
[----:B------:R-:W-:Y:S02]  /*123a0*/  FMUL.FTZ R33, R2, R101 ;  /* 0x0000006502217220 */ /* 0x000fe40000410000 */
[C---:B------:R-:W-:Y:S01]  /*123b0*/  FMUL.FTZ R34, R0.reuse, R102 ;  /* 0x0000006600227220 */ /* 0x040fe20000410000 */
[----:B------:R-:W-:Y:S01]  /*123c0*/  MUFU.EX2 R142, R142 ;  /* 0x0000008e008e7308 */ /* 0x000fe20000000800 */
[----:B------:R-:W-:Y:S01]  /*123d0*/  FMUL.FTZ R35, R0, R103 ;  /* 0x0000006700237220 */ /* 0x000fe20000410000 */
[----:B------:R-:W-:Y:S01]  /*123e0*/  LDSM.16.MT88.4 R108, [R213+0xf800] ;  /* 0x00f80000d56c783b */ /* 0x000fe20000004200 */
[C---:B------:R-:W-:Y:S02]  /*123f0*/  FMUL.FTZ R40, R2.reuse, R92 ;  /* 0x0000005c02287220 */ /* 0x040fe40000410000 */
[----:B------:R-:W-:Y:S02]  /*12400*/  FMUL.FTZ R41, R2, R93 ;  /* 0x0000005d02297220 */ /* 0x000fe40000410000 */
[C---:B------:R-:W-:Y:S02]  /*12410*/  FMUL.FTZ R42, R0.reuse, R94 ;  /* 0x0000005e002a7220 */ /* 0x040fe40000410000 */
[----:B------:R-:W-:Y:S01]  /*12420*/  FMUL.FTZ R43, R0, R95 ;  /* 0x0000005f002b7220 */ /* 0x000fe20000410000 */
[----:B------:R-:W1:Y:S01]  /*12430*/  MUFU.EX2 R141, R141 ;  /* 0x0000008d008d7308 */ /* 0x000e620000000800 */
[----:B------:R-:W-:Y:S01]  /*12440*/  LDSM.16.MT88.4 R92, [R212+0x11000] ;  /* 0x01100000d45c783b */ /* 0x000fe20000004200 */
[C---:B------:R-:W-:Y:S01]  /*12450*/  FMUL.FTZ R48, R2.reuse, R84 ;  /* 0x0000005402307220 */ /* 0x040fe20000410000 */
[----:B--2---:R-:W-:Y:S01]  /*12460*/  F2FP.BF16.PACK_AB R129, R139, R140 ;  /* 0x0000008c8b81723e */ /* 0x004fe200000010ff */
[----:B------:R-:W-:Y:S02]  /*12470*/  FMUL.FTZ R49, R2, R85 ;  /* 0x0000005502317220 */ /* 0x000fe40000410000 */
[C---:B------:R-:W-:Y:S03]  /*12480*/  FMUL.FTZ R50, R0.reuse, R86 ;  /* 0x0000005600327220 */ /* 0x040fe60000410000 */
[----:B------:R-:W-:Y:S01]  /*12490*/  LDSM.16.MT88.4 R100, [R212+0xf800] ;  /* 0x00f80000d464783b */ /* 0x000fe20000004200 */
[----:B------:R-:W-:Y:S01]  /*124a0*/  MUFU.EX2 R138, R138 ;  /* 0x0000008a008a7308 */ /* 0x000fe20000000800 */
[----:B------:R-:W-:Y:S02]  /*124b0*/  FMUL.FTZ R51, R0, R87 ;  /* 0x0000005700337220 */ /* 0x000fe40000410000 */
[C---:B------:R-:W-:Y:S02]  /*124c0*/  FMUL.FTZ R56, R2.reuse, R76 ;  /* 0x0000004c02387220 */ /* 0x040fe40000410000 */
[----:B------:R-:W-:Y:S02]  /*124d0*/  FMUL.FTZ R57, R2, R77 ;  /* 0x0000004d02397220 */ /* 0x000fe40000410000 */
[----:B------:R-:W2:Y:S01]  /*124e0*/  LDSM.16.MT88.4 R84, [R212+0x10000] ;  /* 0x01000000d454783b */ /* 0x000ea20000004200 */
[C---:B------:R-:W-:Y:S02]  /*124f0*/  FMUL.FTZ R58, R0.reuse, R78 ;  /* 0x0000004e003a7220 */ /* 0x040fe40000410000 */
[----:B------:R-:W3:Y:S01]  /*12500*/  MUFU.EX2 R137, R137 ;  /* 0x0000008900897308 */ /* 0x000ee20000000800 */
[----:B------:R-:W-:Y:S02]  /*12510*/  FMUL.FTZ R59, R0, R79 ;  /* 0x0000004f003b7220 */ /* 0x000fe40000410000 */
[C---:B------:R-:W-:Y:S01]  /*12520*/  FMUL.FTZ R64, R2.reuse, R68 ;  /* 0x0000004402407220 */ /* 0x040fe20000410000 */
[----:B-1----:R-:W-:Y:S01]  /*12530*/  F2FP.BF16.PACK_AB R130, R141, R142 ;  /* 0x0000008e8d82723e */ /* 0x002fe200000010ff */
[----:B------:R-:W1:Y:S01]  /*12540*/  LDSM.16.MT88.4 R76, [R216+0xc800] ;  /* 0x00c80000d84c783b */ /* 0x000e620000004200 */
[----:B------:R-:W-:Y:S02]  /*12550*/  FMUL.FTZ R65, R2, R69 ;  /* 0x0000004502417220 */ /* 0x000fe40000410000 */
[C---:B------:R-:W-:Y:S02]  /*12560*/  FMUL.FTZ R66, R0.reuse, R70 ;  /* 0x0000004600427220 */ /* 0x040fe40000410000 */
[----:B------:R-:W-:Y:S01]  /*12570*/  FMUL.FTZ R67, R0, R71 ;  /* 0x0000004700437220 */ /* 0x000fe20000410000 */
[----:B------:R-:W-:Y:S01]  /*12580*/  MUFU.EX2 R154, R154 ;  /* 0x0000009a009a7308 */ /* 0x000fe20000000800 */
[--C-:B------:R-:W-:Y:S02]  /*12590*/  FFMA.FTZ R157, R157, c[0x0][0x23c], -R146.reuse ;  /* 0x00008f009d9d7a23 */ /* 0x100fe40000010892 */
[--C-:B------:R-:W-:Y:S02]  /*125a0*/  FFMA.FTZ R162, R162, c[0x0][0x23c], -R146.reuse ;  /* 0x00008f00a2a27a23 */ /* 0x100fe40000010892 */
[--C-:B------:R-:W-:Y:S02]  /*125b0*/  FFMA.FTZ R164, R164, c[0x0][0x23c], -R147.reuse ;  /* 0x00008f00a4a47a23 */ /* 0x100fe40000010893 */
[--C-:B------:R-:W-:Y:S02]  /*125c0*/  FFMA.FTZ R165, R165, c[0x0][0x23c], -R147.reuse ;  /* 0x00008f00a5a57a23 */ /* 0x100fe40000010893 */
[--C-:B------:R-:W-:Y:S01]  /*125d0*/  FFMA.FTZ R166, R166, c[0x0][0x23c], -R146.reuse ;  /* 0x00008f00a6a67a23 */ /* 0x100fe20000010892 */
[----:B------:R-:W-:Y:S01]  /*125e0*/  MUFU.EX2 R157, R157 ;  /* 0x0000009d009d7308 */ /* 0x000fe20000000800 */
[--C-:B------:R-:W-:Y:S01]  /*125f0*/  FFMA.FTZ R167, R167, c[0x0][0x23c], -R146.reuse ;  /* 0x00008f00a7a77a23 */ /* 0x100fe20000010892 */
[----:B---3--:R-:W-:Y:S01]  /*12600*/  F2FP.BF16.PACK_AB R131, R137, R138 ;  /* 0x0000008a8983723e */ /* 0x008fe200000010ff */
[--C-:B------:R-:W-:Y:S02]  /*12610*/  FFMA.FTZ R168, R168, c[0x0][0x23c], -R147.reuse ;  /* 0x00008f00a8a87a23 */ /* 0x100fe40000010893 */
[--C-:B------:R-:W-:Y:S02]  /*12620*/  FFMA.FTZ R169, R169, c[0x0][0x23c], -R147.reuse ;  /* 0x00008f00a9a97a23 */ /* 0x100fe40000010893 */
[--C-:B------:R-:W-:Y:S02]  /*12630*/  FFMA.FTZ R170, R170, c[0x0][0x23c], -R146.reuse ;  /* 0x00008f00aaaa7a23 */ /* 0x100fe40000010892 */
[C---:B------:R-:W-:Y:S01]  /*12640*/  HMMA.16816.F32.BF16 R4, R128.reuse, R12, R4 ;  /* 0x0000000c8004723c */ /* 0x040fe20000041804 */
[----:B------:R-:W3:Y:S04]  /*12650*/  MUFU.EX2 R162, R162 ;  /* 0x000000a200a27308 */ /* 0x000ee80000000800 */
[--C-:B------:R-:W-:Y:S02]  /*12660*/  FFMA.FTZ R171, R171, c[0x0][0x23c], -R146.reuse ;  /* 0x00008f00abab7a23 */ /* 0x100fe40000010892 */
[C---:B------:R-:W-:Y:S01]  /*12670*/  FMUL.FTZ R12, R2.reuse, R120 ;  /* 0x00000078020c7220 */ /* 0x040fe20000410000 */
[C---:B------:R-:W-:Y:S03]  /*12680*/  HMMA.16816.F32.BF16 R8, R128.reuse, R14, R8 ;  /* 0x0000000e8008723c */ /* 0x040fe60000041808 */
[----:B------:R-:W-:Y:S01]  /*12690*/  MUFU.EX2 R164, R164 ;  /* 0x000000a400a47308 */ /* 0x000fe20000000800 */
[----:B------:R-:W-:Y:S02]  /*126a0*/  FMUL.FTZ R13, R2, R121 ;  /* 0x00000079020d7220 */ /* 0x000fe40000410000 */
[--C-:B------:R-:W-:Y:S02]  /*126b0*/  FFMA.FTZ R181, R181, c[0x0][0x23c], -R147.reuse ;  /* 0x00008f00b5b57a23 */ /* 0x100fe40000010893 */
[C---:B------:R-:W-:Y:S04]  /*126c0*/  FMUL.FTZ R14, R0.reuse, R122 ;  /* 0x0000007a000e7220 */ /* 0x040fe80000410000 */
[----:B------:R-:W-:Y:S01]  /*126d0*/  FMUL.FTZ R15, R0, R123 ;  /* 0x0000007b000f7220 */ /* 0x000fe20000410000 */
[----:B------:R-:W-:Y:S01]  /*126e0*/  MUFU.EX2 R165, R165 ;  /* 0x000000a500a57308 */ /* 0x000fe20000000800 */
[--C-:B------:R-:W-:Y:S02]  /*126f0*/  FFMA.FTZ R179, R179, c[0x0][0x23c], -R147.reuse ;  /* 0x00008f00b3b37a23 */ /* 0x100fe40000010893 */
[--C-:B------:R-:W-:Y:S01]  /*12700*/  FFMA.FTZ R182, R182, c[0x0][0x23c], -R146.reuse ;  /* 0x00008f00b6b67a23 */ /* 0x100fe20000010892 */
[----:B---3--:R-:W-:Y:S01]  /*12710*/  F2FP.BF16.PACK_AB R71, R162, R157 ;  /* 0x0000009da247723e */ /* 0x008fe200000010ff */
[--C-:B------:R-:W-:Y:S01]  /*12720*/  FFMA.FTZ R183, R183, c[0x0][0x23c], -R146.reuse ;  /* 0x00008f00b7b77a23 */ /* 0x100fe20000010892 */
[C---:B------:R-:W-:Y:S03]  /*12730*/  HMMA.16816.F32.BF16 R12, R128.reuse, R20, R12 ;  /* 0x00000014800c723c */ /* 0x040fe6000004180c */
[--C-:B------:R-:W-:Y:S01]  /*12740*/  FFMA.FTZ R184, R184, c[0x0][0x23c], -R147.reuse ;  /* 0x00008f00b8b87a23 */ /* 0x100fe20000010893 */
[----:B------:R-:W-:Y:S01]  /*12750*/  MUFU.EX2 R166, R166 ;  /* 0x000000a600a67308 */ /* 0x000fe20000000800 */
[--C-:B------:R-:W-:Y:S02]  /*12760*/  FFMA.FTZ R185, R185, c[0x0][0x23c], -R147.reuse ;  /* 0x00008f00b9b97a23 */ /* 0x100fe40000010893 */
[C---:B------:R-:W-:Y:S01]  /*12770*/  FMUL.FTZ R20, R2.reuse, R112 ;  /* 0x0000007002147220 */ /* 0x040fe20000410000 */
[C---:B------:R-:W-:Y:S04]  /*12780*/  HMMA.16816.F32.BF16 R16, R128.reuse, R22, R16 ;  /* 0x000000168010723c */ /* 0x040fe80000041810 */
[----:B------:R-:W-:Y:S02]  /*12790*/  FMUL.FTZ R21, R2, R113 ;  /* 0x0000007102157220 */ /* 0x000fe40000410000 */
[----:B------:R-:W-:Y:S01]  /*127a0*/  MUFU.EX2 R167, R167 ;  /* 0x000000a700a77308 */ /* 0x000fe20000000800 */
[C---:B------:R-:W-:Y:S02]  /*127b0*/  FMUL.FTZ R22, R0.reuse, R114 ;  /* 0x0000007200167220 */ /* 0x040fe40000410000 */
[----:B------:R-:W-:Y:S03]  /*127c0*/  FMUL.FTZ R23, R0, R115 ;  /* 0x0000007300177220 */ /* 0x000fe60000410000 */
[--C-:B------:R-:W-:Y:S02]  /*127d0*/  FFMA.FTZ R112, R247, c[0x0][0x23c], -R147.reuse ;  /* 0x00008f00f7707a23 */ /* 0x100fe40000010893 */
[--C-:B------:R-:W-:Y:S02]  /*127e0*/  FFMA.FTZ R186, R186, c[0x0][0x23c], -R146.reuse ;  /* 0x00008f00baba7a23 */ /* 0x100fe40000010892 */
[C---:B------:R-:W-:Y:S01]  /*127f0*/  HMMA.16816.F32.BF16 R20, R128.reuse, R28, R20 ;  /* 0x0000001c8014723c */ /* 0x040fe20000041814 */
[----:B------:R-:W-:Y:S02]  /*12800*/  MUFU.EX2 R168, R168 ;  /* 0x000000a800a87308 */ /* 0x000fe40000000800 */
[--C-:B------:R-:W-:Y:S02]  /*12810*/  FFMA.FTZ R187, R187, c[0x0][0x23c], -R146.reuse ;  /* 0x00008f00bbbb7a23 */ /* 0x100fe40000010892 */
[--C-:B------:R-:W-:Y:S02]  /*12820*/  FFMA.FTZ R189, R246, c[0x0][0x23c], -R147.reuse ;  /* 0x00008f00f6bd7a23 */ /* 0x100fe40000010893 */
[C---:B------:R-:W-:Y:S01]  /*12830*/  FMUL.FTZ R28, R2.reuse, R104 ;  /* 0x00000068021c7220 */ /* 0x040fe20000410000 */
[C---:B------:R-:W-:Y:S03]  /*12840*/  HMMA.16816.F32.BF16 R24, R128.reuse, R30, R24 ;  /* 0x0000001e8018723c */ /* 0x040fe60000041818 */
[----:B------:R-:W3:Y:S01]  /*12850*/  MUFU.EX2 R112, R112 ;  /* 0x0000007000707308 */ /* 0x000ee20000000800 */
[----:B------:R-:W-:Y:S02]  /*12860*/  FMUL.FTZ R29, R2, R105 ;  /* 0x00000069021d7220 */ /* 0x000fe40000410000 */
[--C-:B------:R-:W-:Y:S02]  /*12870*/  FFMA.FTZ R104, R251, c[0x0][0x23c], -R147.reuse ;  /* 0x00008f00fb687a23 */ /* 0x100fe40000010893 */
[C---:B------:R-:W-:Y:S04]  /*12880*/  FMUL.FTZ R30, R0.reuse, R106 ;  /* 0x0000006a001e7220 */ /* 0x040fe80000410000 */
[----:B------:R-:W-:Y:S01]  /*12890*/  FMUL.FTZ R31, R0, R107 ;  /* 0x0000006b001f7220 */ /* 0x000fe20000410000 */
[----:B------:R-:W-:Y:S01]  /*128a0*/  MUFU.EX2 R104, R104 ;  /* 0x0000006800687308 */ /* 0x000fe20000000800 */
[--C-:B------:R-:W-:Y:S02]  /*128b0*/  FFMA.FTZ R105, R250, c[0x0][0x23c], -R147.reuse ;  /* 0x00008f00fa697a23 */ /* 0x100fe40000010893 */
[--C-:B------:R-:W-:Y:S02]  /*128c0*/  FFMA.FTZ R106, R249, c[0x0][0x23c], -R146.reuse ;  /* 0x00008f00f96a7a23 */ /* 0x100fe40000010892 */
[--C-:B------:R-:W-:Y:S01]  /*128d0*/  FFMA.FTZ R107, R248, c[0x0][0x23c], -R146.reuse ;  /* 0x00008f00f86b7a23 */ /* 0x100fe20000010892 */
[C---:B------:R-:W-:Y:S03]  /*128e0*/  HMMA.16816.F32.BF16 R28, R128.reuse, R36, R28 ;  /* 0x00000024801c723c */ /* 0x040fe6000004181c */
[--C-:B------:R-:W-:Y:S01]  /*128f0*/  FFMA.FTZ R188, R245, c[0x0][0x23c], -R147.reuse ;  /* 0x00008f00f5bc7a23 */ /* 0x100fe20000010893 */
[----:B------:R-:W4:Y:S01]  /*12900*/  MUFU.EX2 R105, R105 ;  /* 0x0000006900697308 */ /* 0x000f220000000800 */
[--C-:B------:R-:W-:Y:S02]  /*12910*/  FFMA.FTZ R190, R244, c[0x0][0x23c], -R146.reuse ;  /* 0x00008f00f4be7a23 */ /* 0x100fe40000010892 */
[C---:B------:R-:W-:Y:S01]  /*12920*/  FMUL.FTZ R36, R2.reuse, R96 ;  /* 0x0000006002247220 */ /* 0x040fe20000410000 */
[C---:B------:R-:W-:Y:S04]  /*12930*/  HMMA.16816.F32.BF16 R32, R128.reuse, R38, R32 ;  /* 0x000000268020723c */ /* 0x040fe80000041820 */
[----:B------:R-:W-:Y:S01]  /*12940*/  FMUL.FTZ R37, R2, R97 ;  /* 0x0000006102257220 */ /* 0x000fe20000410000 */
[----:B---3--:R-:W-:Y:S01]  /*12950*/  F2FP.BF16.PACK_AB R70, R154, R112 ;  /* 0x000000709a46723e */ /* 0x008fe200000010ff */
[----:B------:R-:W-:Y:S01]  /*12960*/  MUFU.EX2 R106, R106 ;  /* 0x0000006a006a7308 */ /* 0x000fe20000000800 */
[C---:B------:R-:W-:Y:S02]  /*12970*/  FMUL.FTZ R38, R0.reuse, R98 ;  /* 0x0000006200267220 */ /* 0x040fe40000410000 */
[----:B------:R-:W-:Y:S02]  /*12980*/  FMUL.FTZ R39, R0, R99 ;  /* 0x0000006300277220 */ /* 0x000fe40000410000 */
[----:B------:R-:W-:Y:S01]  /*12990*/  LDSM.16.MT88.4 R96, [R212+0x13000] ;  /* 0x01300000d460783b */ /* 0x000fe20000004200 */
[--C-:B------:R-:W-:Y:S02]  /*129a0*/  FFMA.FTZ R191, R241, c[0x0][0x23c], -R146.reuse ;  /* 0x00008f00f1bf7a23 */ /* 0x100fe40000010892 */
[--C-:B------:R-:W-:Y:S02]  /*129b0*/  FFMA.FTZ R195, R195, c[0x0][0x23c], -R147.reuse ;  /* 0x00008f00c3c37a23 */ /* 0x100fe40000010893 */
[C---:B------:R-:W-:Y:S01]  /*129c0*/  HMMA.16816.F32.BF16 R36, R128.reuse, R44, R36 ;  /* 0x0000002c8024723c */ /* 0x040fe20000041824 */
[----:B------:R-:W3:Y:S02]  /*129d0*/  MUFU.EX2 R107, R107 ;  /* 0x0000006b006b7308 */ /* 0x000ee40000000800 */
[--C-:B------:R-:W-:Y:S01]  /*129e0*/  FFMA.FTZ R194, R194, c[0x0][0x23c], -R147.reuse ;  /* 0x00008f00c2c27a23 */ /* 0x100fe20000010893 */
[----:B----4-:R-:W-:Y:S01]  /*129f0*/  F2FP.BF16.PACK_AB R68, R105, R104 ;  /* 0x000000686944723e */ /* 0x010fe200000010ff */
[--C-:B------:R-:W-:Y:S02]  /*12a00*/  FFMA.FTZ R193, R193, c[0x0][0x23c], -R146.reuse ;  /* 0x00008f00c1c17a23 */ /* 0x100fe40000010892 */
[C---:B------:R-:W-:Y:S01]  /*12a10*/  FMUL.FTZ R44, R2.reuse, R88 ;  /* 0x00000058022c7220 */ /* 0x040fe20000410000 */
[C---:B------:R-:W-:Y:S03]  /*12a20*/  HMMA.16816.F32.BF16 R40, R128.reuse, R46, R40 ;  /* 0x0000002e8028723c */ /* 0x040fe60000041828 */
[----:B------:R-:W4:Y:S01]  /*12a30*/  MUFU.EX2 R169, R169 ;  /* 0x000000a900a97308 */ /* 0x000f220000000800 */
[----:B------:R-:W-:Y:S02]  /*12a40*/  FMUL.FTZ R45, R2, R89 ;  /* 0x00000059022d7220 */ /* 0x000fe40000410000 */
[--C-:B------:R-:W-:Y:S02]  /*12a50*/  FFMA.FTZ R192, R192, c[0x0][0x23c], -R146.reuse ;  /* 0x00008f00c0c07a23 */ /* 0x100fe40000010892 */
[C---:B------:R-:W-:Y:S04]  /*12a60*/  FMUL.FTZ R46, R0.reuse, R90 ;  /* 0x0000005a002e7220 */ /* 0x040fe80000410000 */
[----:B------:R-:W-:Y:S01]  /*12a70*/  FMUL.FTZ R47, R0, R91 ;  /* 0x0000005b002f7220 */ /* 0x000fe20000410000 */
[----:B------:R-:W-:Y:S01]  /*12a80*/  MUFU.EX2 R170, R170 ;  /* 0x000000aa00aa7308 */ /* 0x000fe20000000800 */
[----:B------:R-:W-:Y:S01]  /*12a90*/  LDSM.16.MT88.4 R88, [R212+0x10800] ;  /* 0x01080000d458783b */ /* 0x000fe20000004200 */
[--C-:B------:R-:W-:Y:S01]  /*12aa0*/  FFMA.FTZ R180, R180, c[0x0][0x23c], -R147.reuse ;  /* 0x00008f00b4b47a23 */ /* 0x100fe20000010893 */
[----:B---3--:R-:W-:Y:S01]  /*12ab0*/  F2FP.BF16.PACK_AB R69, R107, R106 ;  /* 0x0000006a6b45723e */ /* 0x008fe200000010ff */
[--C-:B------:R-:W-:Y:S02]  /*12ac0*/  FFMA.FTZ R178, R178, c[0x0][0x23c], -R147.reuse ;  /* 0x00008f00b2b27a23 */ /* 0x100fe40000010893 */
[C---:B------:R-:W-:Y:S03]  /*12ad0*/  HMMA.16816.F32.BF16 R44, R128.reuse, R52, R44 ;  /* 0x00000034802c723c */ /* 0x040fe6000004182c */
[--C-:B------:R-:W-:Y:S01]  /*12ae0*/  FFMA.FTZ R177, R177, c[0x0][0x23c], -R146.reuse ;  /* 0x00008f00b1b17a23 */ /* 0x100fe20000010892 */
[----:B------:R-:W3:Y:S01]  /*12af0*/  MUFU.EX2 R171, R171 ;  /* 0x000000ab00ab7308 */ /* 0x000ee20000000800 */
[--C-:B------:R-:W-:Y:S02]  /*12b00*/  FFMA.FTZ R176, R176, c[0x0][0x23c], -R146.reuse ;  /* 0x00008f00b0b07a23 */ /* 0x100fe40000010892 */
[C---:B------:R-:W-:Y:S01]  /*12b10*/  FMUL.FTZ R52, R2.reuse, R80 ;  /* 0x0000005002347220 */ /* 0x040fe20000410000 */
[C---:B------:R-:W-:Y:S04]  /*12b20*/  HMMA.16816.F32.BF16 R48, R128.reuse, R54, R48 ;  /* 0x000000368030723c */ /* 0x040fe80000041830 */
[----:B------:R-:W-:Y:S02]  /*12b30*/  FMUL.FTZ R53, R2, R81 ;  /* 0x0000005102357220 */ /* 0x000fe40000410000 */
[----:B------:R-:W-:Y:S01]  /*12b40*/  MUFU.EX2 R181, R181 ;  /* 0x000000b500b57308 */ /* 0x000fe20000000800 */
[C---:B------:R-:W-:Y:S02]  /*12b50*/  FMUL.FTZ R54, R0.reuse, R82 ;  /* 0x0000005200367220 */ /* 0x040fe40000410000 */
[----:B------:R-:W-:Y:S02]  /*12b60*/  FMUL.FTZ R55, R0, R83 ;  /* 0x0000005300377220 */ /* 0x000fe40000410000 */
[----:B------:R-:W-:Y:S01]  /*12b70*/  LDSM.16.MT88.4 R80, [R213+0xc800] ;  /* 0x00c80000d550783b */ /* 0x000fe20000004200 */
        /* <DEDUP_REMOVED lines=8> */
[----:B------:R-:W5:Y:S01]  /*12c00*/  MUFU.EX2 R182, R182 ;  /* 0x000000b600b67308 */ /* 0x000f620000000800 */
[----:B------:R-:W-:Y:S02]  /*12c10*/  FMUL.FTZ R61, R2, R73 ;  /* 0x00000049023d7220 */ /* 0x000fe40000410000 */
[--C-:B------:R-:W-:Y:S02]  /*12c20*/  FFMA.FTZ R161, R161, c[0x0][0x23c], -R147.reuse ;  /* 0x00008f00a1a17a23 */ /* 0x100fe40000010893 */
[C---:B------:R-:W-:Y:S04]  /*12c30*/  FMUL.FTZ R62, R0.reuse, R74 ;  /* 0x0000004a003e7220 */ /* 0x040fe80000410000 */
[----:B------:R-:W-:Y:S01]  /*12c40*/  FMUL.FTZ R63, R0, R75 ;  /* 0x0000004b003f7220 */ /* 0x000fe20000410000 */
[----:B------:R-:W3:Y:S01]  /*12c50*/  MUFU.EX2 R183, R183 ;  /* 0x000000b700b77308 */ /* 0x000ee20000000800 */
[----:B------:R-:W3:Y:S01]  /*12c60*/  LDSM.16.MT88.4 R72, [R214+0xc800] ;  /* 0x00c80000d648783b */ /* 0x000ee20000004200 */
[--C-:B------:R-:W-:Y:S02]  /*12c70*/  FFMA.FTZ R163, R163, c[0x0][0x23c], -R147.reuse ;  /* 0x00008f00a3a37a23 */ /* 0x100fe40000010893 */
[--C-:B------:R-:W-:Y:S02]  /*12c80*/  FFMA.FTZ R160, R160, c[0x0][0x23c], -R146.reuse ;  /* 0x00008f00a0a07a23 */ /* 0x100fe40000010892 */
[C---:B--2---:R-:W-:Y:S03]  /*12c90*/  HMMA.16816.F32.BF16 R60, R128.reuse, R84, R60 ;  /* 0x00000054803c723c */ /* 0x044fe6000004183c */
[--C-:B------:R-:W-:Y:S01]  /*12ca0*/  FFMA.FTZ R159, R159, c[0x0][0x23c], -R146.reuse ;  /* 0x00008f009f9f7a23 */ /* 0x100fe20000010892 */
[----:B------:R-:W-:Y:S01]  /*12cb0*/  MUFU.EX2 R184, R184 ;  /* 0x000000b800b87308 */ /* 0x000fe20000000800 */
[--C-:B------:R-:W-:Y:S02]  /*12cc0*/  FFMA.FTZ R158, R158, c[0x0][0x23c], -R147.reuse ;  /* 0x00008f009e9e7a23 */ /* 0x100fe40000010893 */
[--C-:B------:R-:W-:Y:S01]  /*12cd0*/  FFMA.FTZ R156, R156, c[0x0][0x23c], -R147.reuse ;  /* 0x00008f009c9c7a23 */ /* 0x100fe20000010893 */
[----:B------:R-:W-:Y:S01]  /*12ce0*/  HMMA.16816.F32.BF16 R64, R128, R86, R64 ;  /* 0x000000568040723c */ /* 0x000fe20000041840 */
[----:B------:R-:W2:Y:S03]  /*12cf0*/  LDSM.16.MT88.4 R84, [R212+0xc800] ;  /* 0x00c80000d454783b */ /* 0x000ea60000004200 */
[--C-:B------:R-:W-:Y:S02]  /*12d00*/  FFMA.FTZ R155, R155, c[0x0][0x23c], -R146.reuse ;  /* 0x00008f009b9b7a23 */ /* 0x100fe40000010892 */
[----:B------:R-:W2:Y:S01]  /*12d10*/  MUFU.EX2 R185, R185 ;  /* 0x000000b900b97308 */ /* 0x000ea20000000800 */
[--C-:B------:R-:W-:Y:S01]  /*12d20*/  FFMA.FTZ R153, R153, c[0x0][0x23c], -R146.reuse ;  /* 0x00008f0099997a23 */ /* 0x100fe20000010892 */
[C---:B-1----:R-:W-:Y:S05]  /*12d30*/  HMMA.16816.F32.BF16 R4, R68.reuse, R76, R4 ;  /* 0x0000004c4404723c */ /* 0x042fea0000041804 */
[--C-:B------:R-:W-:Y:S02]  /*12d40*/  FFMA.FTZ R151, R151, c[0x0][0x23c], -R147.reuse ;  /* 0x00008f0097977a23 */ /* 0x100fe40000010893 */
[--C-:B------:R-:W-:Y:S01]  /*12d50*/  FFMA.FTZ R152, R152, c[0x0][0x23c], -R147.reuse ;  /* 0x00008f0098987a23 */ /* 0x100fe20000010893 */
[C---:B------:R-:W-:Y:S01]  /*12d60*/  HMMA.16816.F32.BF16 R8, R68.reuse, R78, R8 ;  /* 0x0000004e4408723c */ /* 0x040fe20000041808 */
[----:B------:R-:W1:Y:S01]  /*12d70*/  LDSM.16.MT88.4 R76, [R216+0x10800] ;  /* 0x01080000d84c783b */ /* 0x000e620000004200 */
[----:B------:R-:W-:Y:S02]  /*12d80*/  MUFU.EX2 R186, R186 ;  /* 0x000000ba00ba7308 */ /* 0x000fe40000000800 */
[--C-:B------:R-:W-:Y:S02]  /*12d90*/  FFMA.FTZ R150, R150, c[0x0][0x23c], -R146.reuse ;  /* 0x00008f0096967a23 */ /* 0x100fe40000010892 */
[--C-:B------:R-:W-:Y:S02]  /*12da0*/  FFMA.FTZ R149, R149, c[0x0][0x23c], -R146.reuse ;  /* 0x00008f0095957a23 */ /* 0x100fe40000010892 */
[--C-:B------:R-:W-:Y:S01]  /*12db0*/  FFMA.FTZ R148, R148, c[0x0][0x23c], -R147.reuse ;  /* 0x00008f0094947a23 */ /* 0x100fe20000010893 */
[C---:B---3--:R-:W-:Y:S03]  /*12dc0*/  HMMA.16816.F32.BF16 R12, R68.reuse, R72, R12 ;  /* 0x00000048440c723c */ /* 0x048fe6000004180c */
[----:B------:R-:W3:Y:S01]  /*12dd0*/  MUFU.EX2 R187, R187 ;  /* 0x000000bb00bb7308 */ /* 0x000ee20000000800 */
[----:B------:R-:W-:Y:S02]  /*12de0*/  FFMA.FTZ R147, R145, c[0x0][0x23c], -R147 ;  /* 0x00008f0091937a23 */ /* 0x000fe40000010893 */
[--C-:B------:R-:W-:Y:S02]  /*12df0*/  FFMA.FTZ R134, R134, c[0x0][0x23c], -R146.reuse ;  /* 0x00008f0086867a23 */ /* 0x100fe40000010892 */
[----:B------:R-:W-:Y:S01]  /*12e00*/  FFMA.FTZ R146, R133, c[0x0][0x23c], -R146 ;  /* 0x00008f0085927a23 */ /* 0x000fe20000010892 */
[C---:B------:R-:W-:Y:S01]  /*12e10*/  HMMA.16816.F32.BF16 R16, R68.reuse, R74, R16 ;  /* 0x0000004a4410723c */ /* 0x040fe20000041810 */
[----:B------:R-:W3:Y:S03]  /*12e20*/  LDSM.16.MT88.4 R72, [R214+0x10800] ;  /* 0x01080000d648783b */ /* 0x000ee60000004200 */
[----:B------:R-:W-:Y:S01]  /*12e30*/  MUFU.EX2 R189, R189 ;  /* 0x000000bd00bd7308 */ /* 0x000fe20000000800 */
[----:B------:R-:W-:Y:S01]  /*12e40*/  FFMA.FTZ R144, R2, R240, R144 ;  /* 0x000000f002907223 */ /* 0x000fe20000010090 */
[----:B------:R-:W-:Y:S01]  /*12e50*/  MOV R2, R132 ;  /* 0x0000008400027202 */ /* 0x000fe20000000f00 */
[----:B------:R-:W-:Y:S01]  /*12e60*/  FFMA.FTZ R140, R0, R239, R140 ;  /* 0x000000ef008c7223 */ /* 0x000fe2000001008c */
[C---:B------:R-:W-:Y:S04]  /*12e70*/  HMMA.16816.F32.BF16 R20, R68.reuse, R80, R20 ;  /* 0x000000504414723c */ /* 0x040fe80000041814 */
[----:B------:R-:W-:Y:S02]  /*12e80*/  FADD.FTZ R144, R143, R144 ;  /* 0x000000908f907221 */ /* 0x000fe40000010000 */
[----:B------:R-:W-:Y:S01]  /*12e90*/  MUFU.EX2 R188, R188 ;  /* 0x000000bc00bc7308 */ /* 0x000fe20000000800 */
[----:B------:R-:W-:Y:S01]  /*12ea0*/  FADD.FTZ R140, R139, R140 ;  /* 0x0000008c8b8c7221 */ /* 0x000fe20000010000 */
[C---:B------:R-:W-:Y:S01]  /*12eb0*/  HMMA.16816.F32.BF16 R24, R68.reuse, R82, R24 ;  /* 0x000000524418723c */ /* 0x040fe20000041818 */
[----:B------:R-:W4:Y:S03]  /*12ec0*/  LDSM.16.MT88.4 R80, [R213+0x10800] ;  /* 0x01080000d550783b */ /* 0x000f260000004200 */
[----:B------:R-:W-:Y:S02]  /*12ed0*/  FADD.FTZ R142, R142, R144 ;  /* 0x000000908e8e7221 */ /* 0x000fe40000010000 */
[----:B------:R-:W-:Y:S02]  /*12ee0*/  FADD.FTZ R140, R138, R140 ;  /* 0x0000008c8a8c7221 */ /* 0x000fe40000010000 */
[----:B------:R-:W3:Y:S01]  /*12ef0*/  MUFU.EX2 R190, R190 ;  /* 0x000000be00be7308 */ /* 0x000ee20000000800 */
[C---:B--2---:R-:W-:Y:S03]  /*12f00*/  HMMA.16816.F32.BF16 R28, R68.reuse, R84, R28 ;  /* 0x00000054441c723c */ /* 0x044fe6000004181c */
[----:B------:R-:W-:Y:S02]  /*12f10*/  FADD.FTZ R142, R141, R142 ;  /* 0x0000008e8d8e7221 */ /* 0x000fe40000010000 */
[----:B------:R-:W-:Y:S03]  /*12f20*/  FADD.FTZ R137, R137, R140 ;  /* 0x0000008c89897221 */ /* 0x000fe60000010000 */
[C---:B------:R-:W-:Y:S01]  /*12f30*/  HMMA.16816.F32.BF16 R32, R68.reuse, R86, R32 ;  /* 0x000000564420723c */ /* 0x040fe20000041820 */
[----:B------:R-:W2:Y:S01]  /*12f40*/  LDSM.16.MT88.4 R84, [R216+0xd000] ;  /* 0x00d00000d854783b */ /* 0x000ea20000004200 */
[----:B------:R-:W2:Y:S02]  /*12f50*/  MUFU.EX2 R191, R191 ;  /* 0x000000bf00bf7308 */ /* 0x000ea40000000800 */
[----:B------:R-:W-:Y:S02]  /*12f60*/  FADD.FTZ R104, R104, R142 ;  /* 0x0000008e68687221 */ /* 0x000fe40000010000 */
[----:B------:R-:W-:Y:S02]  /*12f70*/  FADD.FTZ R137, R106, R137 ;  /* 0x000000896a897221 */ /* 0x000fe40000010000 */
[C---:B-1----:R-:W-:Y:S04]  /*12f80*/  HMMA.16816.F32.BF16 R36, R68.reuse, R76, R36 ;  /* 0x0000004c4424723c */ /* 0x042fe80000041824 */
[----:B------:R-:W-:Y:S01]  /*12f90*/  MUFU.EX2 R195, R195 ;  /* 0x000000c300c37308 */ /* 0x000fe20000000800 */
[----:B------:R-:W-:Y:S02]  /*12fa0*/  FADD.FTZ R0, R105, R104 ;  /* 0x0000006869007221 */ /* 0x000fe40000010000 */
[----:B------:R-:W-:Y:S01]  /*12fb0*/  FADD.FTZ R107, R107, R137 ;  /* 0x000000896b6b7221 */ /* 0x000fe20000010000 */
[C---:B------:R-:W-:Y:S01]  /*12fc0*/  HMMA.16816.F32.BF16 R40, R68.reuse, R78, R40 ;  /* 0x0000004e4428723c */ /* 0x040fe20000041828 */
[----:B------:R-:W1:Y:S03]  /*12fd0*/  LDSM.16.MT88.4 R76, [R214+0xd000] ;  /* 0x00d00000d64c783b */ /* 0x000e660000004200 */
[----:B------:R-:W-:Y:S02]  /*12fe0*/  FADD.FTZ R0, R112, R0 ;  /* 0x0000000070007221 */ /* 0x000fe40000010000 */
[----:B------:R-:W1:Y:S01]  /*12ff0*/  MUFU.EX2 R194, R194 ;  /* 0x000000c200c27308 */ /* 0x000e620000000800 */
[----:B------:R-:W-:Y:S01]  /*13000*/  FADD.FTZ R107, R157, R107 ;  /* 0x0000006b9d6b7221 */ /* 0x000fe20000010000 */
[C---:B---3--:R-:W-:Y:S04]  /*13010*/  HMMA.16816.F32.BF16 R44, R68.reuse, R72, R44 ;  /* 0x00000048442c723c */ /* 0x048fe8000004182c */
[----:B------:R-:W-:Y:S02]  /*13020*/  FADD.FTZ R0, R154, R0 ;  /* 0x000000009a007221 */ /* 0x000fe40000010000 */
[----:B------:R-:W-:Y:S02]  /*13030*/  FADD.FTZ R162, R162, R107 ;  /* 0x0000006ba2a27221 */ /* 0x000fe40000010000 */
[C---:B------:R-:W-:Y:S01]  /*13040*/  HMMA.16816.F32.BF16 R48, R68.reuse, R74, R48 ;  /* 0x0000004a4430723c */ /* 0x040fe20000041830 */
[----:B------:R-:W3:Y:S01]  /*13050*/  LDSM.16.MT88.4 R72, [R213+0xd000] ;  /* 0x00d00000d548783b */ /* 0x000ee20000004200 */
[----:B------:R-:W-:Y:S02]  /*13060*/  MUFU.EX2 R193, R193 ;  /* 0x000000c100c17308 */ /* 0x000fe40000000800 */
[----:B------:R-:W-:Y:S04]  /*13070*/  FADD.FTZ R162, R166, R162 ;  /* 0x000000a2a6a27221 */ /* 0x000fe80000010000 */
[C---:B----4-:R-:W-:Y:S04]  /*13080*/  HMMA.16816.F32.BF16 R52, R68.reuse, R80, R52 ;  /* 0x000000504434723c */ /* 0x050fe80000041834 */
[----:B------:R-:W4:Y:S04]  /*13090*/  MUFU.EX2 R192, R192 ;  /* 0x000000c000c07308 */ /* 0x000f280000000800 */
[C---:B------:R-:W-:Y:S01]  /*130a0*/  HMMA.16816.F32.BF16 R56, R68.reuse, R82, R56 ;  /* 0x000000524438723c */ /* 0x040fe20000041838 */
[----:B------:R-:W1:Y:S05]  /*130b0*/  LDSM.16.MT88.4 R80, [R212+0xd000] ;  /* 0x00d00000d450783b */ /* 0x000e6a0000004200 */
[----:B------:R-:W-:Y:S02]  /*130c0*/  MUFU.EX2 R180, R180 ;  /* 0x000000b400b47308 */ /* 0x000fe40000000800 */
[C---:B------:R-:W-:Y:S08]  /*130d0*/  HMMA.16816.F32.BF16 R60, R68.reuse, R88, R60 ;  /* 0x00000058443c723c */ /* 0x040ff0000004183c */
[----:B------:R-:W-:Y:S01]  /*130e0*/  HMMA.16816.F32.BF16 R64, R68, R90, R64 ;  /* 0x0000005a4440723c */ /* 0x000fe20000041840 */
[----:B------:R-:W-:Y:S01]  /*130f0*/  LDSM.16.MT88.4 R88, [R213+0x11000] ;  /* 0x01100000d558783b */ /* 0x000fe20000004200 */
[----:B------:R-:W-:Y:S05]  /*13100*/  MUFU.EX2 R178, R178 ;  /* 0x000000b200b27308 */ /* 0x000fea0000000800 */
[----:B------:R-:W-:Y:S01]  /*13110*/  F2FP.BF16.PACK_AB R68, R165, R164 ;  /* 0x000000a4a544723e */ /* 0x000fe200000010ff */
[----:B------:R-:W-:Y:S01]  /*13120*/  FADD.FTZ R164, R164, R0 ;  /* 0x00000000a4a47221 */ /* 0x000fe20000010000 */
[----:B------:R-:W-:Y:S03]  /*13130*/  F2FP.BF16.PACK_AB R69, R167, R166 ;  /* 0x000000a6a745723e */ /* 0x000fe600000010ff */
[----:B------:R-:W-:Y:S01]  /*13140*/  F2FP.BF16.PACK_AB R70, R169, R168 ;  /* 0x000000a8a946723e */ /* 0x000fe200000010ff */
[----:B------:R-:W1:Y:S01]  /*13150*/  MUFU.EX2 R177, R177 ;  /* 0x000000b100b17308 */ /* 0x000e620000000800 */
[----:B------:R-:W-:Y:S01]  /*13160*/  F2FP.BF16.PACK_AB R71, R171, R170 ;  /* 0x000000aaab47723e */ /* 0x000fe200000010ff */
[----:B------:R-:W-:Y:S01]  /*13170*/  FADD.FTZ R164, R165, R164 ;  /* 0x000000a4a5a47221 */ /* 0x000fe20000010000 */
[----:B------:R-:W-:Y:S01]  /*13180*/  MOV R0, R3 ;  /* 0x0000000300007202 */ /* 0x000fe20000000f00 */
[----:B------:R-:W-:Y:S02]  /*13190*/  FADD.FTZ R167, R167, R162 ;  /* 0x000000a2a7a77221 */ /* 0x000fe40000010000 */
[----:B------:R-:W-:Y:S02]  /*131a0*/  FADD.FTZ R168, R168, R164 ;  /* 0x000000a4a8a87221 */ /* 0x000fe40000010000 */
[C---:B--2---:R-:W-:Y:S02]  /*131b0*/  HMMA.16816.F32.BF16 R4, R68.reuse, R84, R4 ;  /* 0x000000544404723c */ /* 0x044fe40000041804 */
[----:B------:R-:W2:Y:S01]  /*131c0*/  MUFU.EX2 R176, R176 ;  /* 0x000000b000b07308 */ /* 0x000ea20000000800 */
[----:B------:R-:W-:Y:S02]  /*131d0*/  FADD.FTZ R167, R170, R167 ;  /* 0x000000a7aaa77221 */ /* 0x000fe40000010000 */
[----:B------:R-:W-:Y:S02]  /*131e0*/  FADD.FTZ R168, R169, R168 ;  /* 0x000000a8a9a87221 */ /* 0x000fe40000010000 */
[----:B------:R-:W-:Y:S01]  /*131f0*/  FADD.FTZ R171, R171, R167 ;  /* 0x000000a7abab7221 */ /* 0x000fe20000010000 */
[C---:B------:R-:W-:Y:S01]  /*13200*/  HMMA.16816.F32.BF16 R8, R68.reuse, R86, R8 ;  /* 0x000000564408723c */ /* 0x040fe20000041808 */
[----:B------:R-:W2:Y:S03]  /*13210*/  LDSM.16.MT88.4 R84, [R216+0x11000] ;  /* 0x01100000d854783b */ /* 0x000ea60000004200 */
[----:B------:R-:W-:Y:S01]  /*13220*/  MUFU.EX2 R175, R175 ;  /* 0x000000af00af7308 */ /* 0x000fe20000000800 */
[----:B-----5:R-:W-:Y:S03]  /*13230*/  FADD.FTZ R171, R182, R171 ;  /* 0x000000abb6ab7221 */ /* 0x020fe60000010000 */
[C---:B-1----:R-:W-:Y:S06]  /*13240*/  HMMA.16816.F32.BF16 R12, R68.reuse, R76, R12 ;  /* 0x0000004c440c723c */ /* 0x042fec000004180c */
[----:B------:R-:W1:Y:S02]  /*13250*/  MUFU.EX2 R174, R174 ;  /* 0x000000ae00ae7308 */ /* 0x000e640000000800 */
[C---:B------:R-:W-:Y:S01]  /*13260*/  HMMA.16816.F32.BF16 R16, R68.reuse, R78, R16 ;  /* 0x0000004e4410723c */ /* 0x040fe20000041810 */
[----:B------:R-:W5:Y:S07]  /*13270*/  LDSM.16.MT88.4 R76, [R214+0x11000] ;  /* 0x01100000d64c783b */ /* 0x000f6e0000004200 */
[C---:B---3--:R-:W-:Y:S01]  /*13280*/  HMMA.16816.F32.BF16 R20, R68.reuse, R72, R20 ;  /* 0x000000484414723c */ /* 0x048fe20000041814 */
[----:B------:R-:W-:Y:S07]  /*13290*/  MUFU.EX2 R173, R173 ;  /* 0x000000ad00ad7308 */ /* 0x000fee0000000800 */
[C---:B------:R-:W-:Y:S01]  /*132a0*/  HMMA.16816.F32.BF16 R24, R68.reuse, R74, R24 ;  /* 0x0000004a4418723c */ /* 0x040fe20000041818 */
[----:B------:R-:W3:Y:S02]  /*132b0*/  LDSM.16.MT88.4 R72, [R216+0xd800] ;  /* 0x00d80000d848783b */ /* 0x000ee40000004200 */
[----:B------:R-:W1:Y:S05]  /*132c0*/  MUFU.EX2 R172, R172 ;  /* 0x000000ac00ac7308 */ /* 0x000e6a0000000800 */
[C---:B------:R-:W-:Y:S05]  /*132d0*/  HMMA.16816.F32.BF16 R28, R68.reuse, R80, R28 ;  /* 0x00000050441c723c */ /* 0x040fea000004181c */
[----:B------:R-:W-:Y:S03]  /*132e0*/  MUFU.EX2 R161, R161 ;  /* 0x000000a100a17308 */ /* 0x000fe60000000800 */
[C---:B------:R-:W-:Y:S01]  /*132f0*/  HMMA.16816.F32.BF16 R32, R68.reuse, R82, R32 ;  /* 0x000000524420723c */ /* 0x040fe20000041820 */
[----:B------:R-:W1:Y:S06]  /*13300*/  LDSM.16.MT88.4 R80, [R214+0xd800] ;  /* 0x00d80000d650783b */ /* 0x000e6c0000004200 */
[----:B------:R-:W-:Y:S01]  /*13310*/  MUFU.EX2 R163, R163 ;  /* 0x000000a300a37308 */ /* 0x000fe20000000800 */
[C---:B--2---:R-:W-:Y:S08]  /*13320*/  HMMA.16816.F32.BF16 R36, R68.reuse, R84, R36 ;  /* 0x000000544424723c */ /* 0x044ff00000041824 */
[C---:B------:R-:W-:Y:S01]  /*13330*/  HMMA.16816.F32.BF16 R40, R68.reuse, R86, R40 ;  /* 0x000000564428723c */ /* 0x040fe20000041828 */
[----:B------:R-:W-:Y:S01]  /*13340*/  LDSM.16.MT88.4 R84, [R212+0xd800] ;  /* 0x00d80000d454783b */ /* 0x000fe20000004200 */
[----:B------:R-:W2:Y:S06]  /*13350*/  MUFU.EX2 R160, R160 ;  /* 0x000000a000a07308 */ /* 0x000eac0000000800 */
[C---:B-----5:R-:W-:Y:S04]  /*13360*/  HMMA.16816.F32.BF16 R44, R68.reuse, R76, R44 ;  /* 0x0000004c442c723c */ /* 0x060fe8000004182c */
[----:B------:R-:W5:Y:S04]  /*13370*/  MUFU.EX2 R159, R159 ;  /* 0x0000009f009f7308 */ /* 0x000f680000000800 */
[C---:B------:R-:W-:Y:S01]  /*13380*/  HMMA.16816.F32.BF16 R48, R68.reuse, R78, R48 ;  /* 0x0000004e4430723c */ /* 0x040fe20000041830 */
[----:B------:R-:W1:Y:S05]  /*13390*/  LDSM.16.MT88.4 R76, [R213+0xd800] ;  /* 0x00d80000d54c783b */ /* 0x000e6a0000004200 */
[----:B------:R-:W-:Y:S02]  /*133a0*/  MUFU.EX2 R158, R158 ;  /* 0x0000009e009e7308 */ /* 0x000fe40000000800 */
[C---:B------:R-:W-:Y:S08]  /*133b0*/  HMMA.16816.F32.BF16 R52, R68.reuse, R88, R52 ;  /* 0x000000584434723c */ /* 0x040ff00000041834 */
[C---:B------:R-:W-:Y:S01]  /*133c0*/  HMMA.16816.F32.BF16 R56, R68.reuse, R90, R56 ;  /* 0x0000005a4438723c */ /* 0x040fe20000041838 */
[----:B------:R-:W-:Y:S01]  /*133d0*/  LDSM.16.MT88.4 R88, [R213+0x11800] ;  /* 0x01180000d558783b */ /* 0x000fe20000004200 */
[----:B------:R-:W1:Y:S06]  /*133e0*/  MUFU.EX2 R156, R156 ;  /* 0x0000009c009c7308 */ /* 0x000e6c0000000800 */
[C---:B------:R-:W-:Y:S04]  /*133f0*/  HMMA.16816.F32.BF16 R60, R68.reuse, R92, R60 ;  /* 0x0000005c443c723c */ /* 0x040fe8000004183c */
[----:B------:R-:W-:Y:S04]  /*13400*/  MUFU.EX2 R155, R155 ;  /* 0x0000009b009b7308 */ /* 0x000fe80000000800 */
[----:B------:R-:W-:Y:S01]  /*13410*/  HMMA.16816.F32.BF16 R64, R68, R94, R64 ;  /* 0x0000005e4440723c */ /* 0x000fe20000041840 */
[----:B------:R-:W-:Y:S05]  /*13420*/  LDSM.16.MT88.4 R92, [R212+0x12000] ;  /* 0x01200000d45c783b */ /* 0x000fea0000004200 */
[----:B------:R-:W1:Y:S01]  /*13430*/  MUFU.EX2 R153, R153 ;  /* 0x0000009900997308 */ /* 0x000e620000000800 */
[----:B------:R-:W-:Y:S01]  /*13440*/  F2FP.BF16.PACK_AB R68, R179, R181 ;  /* 0x000000b5b344723e */ /* 0x000fe200000010ff */
[----:B------:R-:W-:Y:S01]  /*13450*/  FADD.FTZ R181, R181, R168 ;  /* 0x000000a8b5b57221 */ /* 0x000fe20000010000 */
[----:B------:R-:W-:Y:S03]  /*13460*/  F2FP.BF16.PACK_AB R69, R183, R182 ;  /* 0x000000b6b745723e */ /* 0x000fe600000010ff */
[----:B------:R-:W-:Y:S01]  /*13470*/  F2FP.BF16.PACK_AB R70, R185, R184 ;  /* 0x000000b8b946723e */ /* 0x000fe200000010ff */
[----:B------:R-:W-:Y:S01]  /*13480*/  FADD.FTZ R181, R179, R181 ;  /* 0x000000b5b3b57221 */ /* 0x000fe20000010000 */
[----:B------:R-:W-:Y:S01]  /*13490*/  F2FP.BF16.PACK_AB R71, R187, R186 ;  /* 0x000000babb47723e */ /* 0x000fe200000010ff */
[----:B------:R-:W-:Y:S01]  /*134a0*/  FADD.FTZ R183, R183, R171 ;  /* 0x000000abb7b77221 */ /* 0x000fe20000010000 */
[----:B------:R-:W-:Y:S01]  /*134b0*/  MUFU.EX2 R151, R151 ;  /* 0x0000009700977308 */ /* 0x000fe20000000800 */
[----:B------:R-:W-:Y:S02]  /*134c0*/  FADD.FTZ R184, R184, R181 ;  /* 0x000000b5b8b87221 */ /* 0x000fe40000010000 */
[----:B------:R-:W-:Y:S02]  /*134d0*/  FADD.FTZ R183, R186, R183 ;  /* 0x000000b7bab77221 */ /* 0x000fe40000010000 */
[C---:B---3--:R-:W-:Y:S03]  /*134e0*/  HMMA.16816.F32.BF16 R4, R68.reuse, R72, R4 ;  /* 0x000000484404723c */ /* 0x048fe60000041804 */
[----:B------:R-:W-:Y:S02]  /*134f0*/  FADD.FTZ R184, R185, R184 ;  /* 0x000000b8b9b87221 */ /* 0x000fe40000010000 */
[----:B------:R-:W-:Y:S01]  /*13500*/  MUFU.EX2 R152, R152 ;  /* 0x0000009800987308 */ /* 0x000fe20000000800 */
[----:B------:R-:W-:Y:S02]  /*13510*/  FADD.FTZ R187, R187, R183 ;  /* 0x000000b7bbbb7221 */ /* 0x000fe40000010000 */
[C---:B------:R-:W-:Y:S01]  /*13520*/  HMMA.16816.F32.BF16 R8, R68.reuse, R74, R8 ;  /* 0x0000004a4408723c */ /* 0x040fe20000041808 */
[----:B------:R-:W3:Y:S03]  /*13530*/  LDSM.16.MT88.4 R72, [R216+0x11800] ;  /* 0x01180000d848783b */ /* 0x000ee60000004200 */
[----:B------:R-:W-:Y:S03]  /*13540*/  FADD.FTZ R187, R190, R187 ;  /* 0x000000bbbebb7221 */ /* 0x000fe60000010000 */
[----:B------:R-:W2:Y:S01]  /*13550*/  MUFU.EX2 R150, R150 ;  /* 0x0000009600967308 */ /* 0x000ea20000000800 */
[C---:B-1----:R-:W-:Y:S08]  /*13560*/  HMMA.16816.F32.BF16 R12, R68.reuse, R80, R12 ;  /* 0x00000050440c723c */ /* 0x042ff0000004180c */
[C---:B------:R-:W-:Y:S01]  /*13570*/  HMMA.16816.F32.BF16 R16, R68.reuse, R82, R16 ;  /* 0x000000524410723c */ /* 0x040fe20000041810 */
[----:B------:R-:W1:Y:S01]  /*13580*/  LDSM.16.MT88.4 R80, [R214+0x11800] ;  /* 0x01180000d650783b */ /* 0x000e620000004200 */
[----:B------:R-:W1:Y:S06]  /*13590*/  MUFU.EX2 R149, R149 ;  /* 0x0000009500957308 */ /* 0x000e6c0000000800 */
[C---:B------:R-:W-:Y:S04]  /*135a0*/  HMMA.16816.F32.BF16 R20, R68.reuse, R76, R20 ;  /* 0x0000004c4414723c */ /* 0x040fe80000041814 */
[----:B------:R-:W-:Y:S04]  /*135b0*/  MUFU.EX2 R148, R148 ;  /* 0x0000009400947308 */ /* 0x000fe80000000800 */
[C---:B------:R-:W-:Y:S01]  /*135c0*/  HMMA.16816.F32.BF16 R24, R68.reuse, R78, R24 ;  /* 0x0000004e4418723c */ /* 0x040fe20000041818 */
[----:B------:R-:W2:Y:S05]  /*135d0*/  LDSM.16.MT88.4 R76, [R212+0x11800] ;  /* 0x01180000d44c783b */ /* 0x000eaa0000004200 */
[----:B------:R-:W-:Y:S02]  /*135e0*/  MUFU.EX2 R147, R147 ;  /* 0x0000009300937308 */ /* 0x000fe40000000800 */
[C---:B------:R-:W-:Y:S08]  /*135f0*/  HMMA.16816.F32.BF16 R28, R68.reuse, R84, R28 ;  /* 0x00000054441c723c */ /* 0x040ff0000004181c */
[C---:B------:R-:W-:Y:S01]  /*13600*/  HMMA.16816.F32.BF16 R32, R68.reuse, R86, R32 ;  /* 0x000000564420723c */ /* 0x040fe20000041820 */
[----:B------:R-:W2:Y:S01]  /*13610*/  LDSM.16.MT88.4 R84, [R216+0xe000] ;  /* 0x00e00000d854783b */ /* 0x000ea20000004200 */
[----:B------:R-:W2:Y:S06]  /*13620*/  MUFU.EX2 R134, R134 ;  /* 0x0000008600867308 */ /* 0x000eac0000000800 */
[C---:B---3--:R-:W-:Y:S04]  /*13630*/  HMMA.16816.F32.BF16 R36, R68.reuse, R72, R36 ;  /* 0x000000484424723c */ /* 0x048fe80000041824 */
[----:B------:R-:W3:Y:S04]  /*13640*/  MUFU.EX2 R146, R146 ;  /* 0x0000009200927308 */ /* 0x000ee80000000800 */
[C---:B------:R-:W-:Y:S01]  /*13650*/  HMMA.16816.F32.BF16 R40, R68.reuse, R74, R40 ;  /* 0x0000004a4428723c */ /* 0x040fe20000041828 */
[----:B------:R-:W3:Y:S07]  /*13660*/  LDSM.16.MT88.4 R72, [R214+0xe000] ;  /* 0x00e00000d648783b */ /* 0x000eee0000004200 */
[C---:B-1----:R-:W-:Y:S08]  /*13670*/  HMMA.16816.F32.BF16 R44, R68.reuse, R80, R44 ;  /* 0x00000050442c723c */ /* 0x042ff0000004182c */
[C---:B------:R-:W-:Y:S01]  /*13680*/  HMMA.16816.F32.BF16 R48, R68.reuse, R82, R48 ;  /* 0x000000524430723c */ /* 0x040fe20000041830 */
[----:B------:R-:W-:Y:S07]  /*13690*/  LDSM.16.MT88.4 R80, [R212+0xe000] ;  /* 0x00e00000d450783b */ /* 0x000fee0000004200 */
[C---:B------:R-:W-:Y:S08]  /*136a0*/  HMMA.16816.F32.BF16 R52, R68.reuse, R88, R52 ;  /* 0x000000584434723c */ /* 0x040ff00000041834 */
[C---:B------:R-:W-:Y:S01]  /*136b0*/  HMMA.16816.F32.BF16 R56, R68.reuse, R90, R56 ;  /* 0x0000005a4438723c */ /* 0x040fe20000041838 */
[----:B------:R-:W-:Y:S07]  /*136c0*/  LDSM.16.MT88.4 R88, [R213+0x12000] ;  /* 0x01200000d558783b */ /* 0x000fee0000004200 */
[C---:B--2---:R-:W-:Y:S08]  /*136d0*/  HMMA.16816.F32.BF16 R60, R68.reuse, R76, R60 ;  /* 0x0000004c443c723c */ /* 0x044ff0000004183c */
[----:B------:R-:W-:Y:S01]  /*136e0*/  HMMA.16816.F32.BF16 R64, R68, R78, R64 ;  /* 0x0000004e4440723c */ /* 0x000fe20000041840 */
[----:B------:R-:W1:Y:S06]  /*136f0*/  LDSM.16.MT88.4 R76, [R213+0xe000] ;  /* 0x00e00000d54c783b */ /* 0x000e6c0000004200 */
[----:B------:R-:W-:Y:S01]  /*13700*/  F2FP.BF16.PACK_AB R68, R188, R189 ;  /* 0x000000bdbc44723e */ /* 0x000fe200000010ff */
[----:B------:R-:W-:Y:S01]  /*13710*/  FADD.FTZ R189, R189, R184 ;  /* 0x000000b8bdbd7221 */ /* 0x000fe20000010000 */
[C---:B------:R-:W-:Y:S03]  /*13720*/  F2FP.BF16.PACK_AB R69, R191.reuse, R190 ;  /* 0x000000bebf45723e */ /* 0x040fe600000010ff */
[----:B------:R-:W-:Y:S01]  /*13730*/  F2FP.BF16.PACK_AB R70, R194, R195 ;  /* 0x000000c3c246723e */ /* 0x000fe200000010ff */
[----:B------:R-:W-:Y:S01]  /*13740*/  FADD.FTZ R189, R188, R189 ;  /* 0x000000bdbcbd7221 */ /* 0x000fe20000010000 */
[----:B----4-:R-:W-:Y:S01]  /*13750*/  F2FP.BF16.PACK_AB R71, R192, R193 ;  /* 0x000000c1c047723e */ /* 0x010fe200000010ff */
[----:B------:R-:W-:Y:S02]  /*13760*/  FADD.FTZ R191, R191, R187 ;  /* 0x000000bbbfbf7221 */ /* 0x000fe40000010000 */
[----:B------:R-:W-:Y:S02]  /*13770*/  FADD.FTZ R195, R195, R189 ;  /* 0x000000bdc3c37221 */ /* 0x000fe40000010000 */
[----:B------:R-:W-:Y:S02]  /*13780*/  FADD.FTZ R191, R193, R191 ;  /* 0x000000bfc1bf7221 */ /* 0x000fe40000010000 */
[C---:B------:R-:W-:Y:S03]  /*13790*/  HMMA.16816.F32.BF16 R4, R68.reuse, R84, R4 ;  /* 0x000000544404723c */ /* 0x040fe60000041804 */
[----:B------:R-:W-:Y:S02]  /*137a0*/  FADD.FTZ R195, R194, R195 ;  /* 0x000000c3c2c37221 */ /* 0x000fe40000010000 */
[----:B------:R-:W-:Y:S03]  /*137b0*/  FADD.FTZ R192, R192, R191 ;  /* 0x000000bfc0c07221 */ /* 0x000fe60000010000 */
[C---:B------:R-:W-:Y:S01]  /*137c0*/  HMMA.16816.F32.BF16 R8, R68.reuse, R86, R8 ;  /* 0x000000564408723c */ /* 0x040fe20000041808 */
[----:B------:R-:W2:Y:S03]  /*137d0*/  LDSM.16.MT88.4 R84, [R216+0x12000] ;  /* 0x01200000d854783b */ /* 0x000ea60000004200 */
[----:B------:R-:W-:Y:S04]  /*137e0*/  FADD.FTZ R192, R177, R192 ;  /* 0x000000c0b1c07221 */ /* 0x000fe80000010000 */
        /* <DEDUP_REMOVED lines=17> */
[----:B------:R-:W2:Y:S07]  /*13900*/  LDSM.16.MT88.4 R88, [R216+0x12800] ;  /* 0x01280000d858783b */ /* 0x000eae0000004200 */
        /* <DEDUP_REMOVED lines=14> */
[----:B------:R-:W-:Y:S03]  /*139f0*/  FADD.FTZ R172, R172, R176 ;  /* 0x000000b0acac7221 */ /* 0x000fe60000010000 */
[C---:B------:R-:W-:Y:S01]  /*13a00*/  HMMA.16816.F32.BF16 R8, R68.reuse, R78, R8 ;  /* 0x0000004e4408723c */ /* 0x040fe20000041808 */
[----:B------:R-:W1:Y:S03]  /*13a10*/  LDSM.16.MT88.4 R76, [R214+0x12800] ;  /* 0x01280000d64c783b */ /* 0x000e660000004200 */
[----:B------:R-:W-:Y:S04]  /*13a20*/  FADD.FTZ R172, R160, R172 ;  /* 0x000000aca0ac7221 */ /* 0x000fe80000010000 */
[C---:B----4-:R-:W-:Y:S08]  /*13a30*/  HMMA.16816.F32.BF16 R12, R68.reuse, R80, R12 ;  /* 0x00000050440c723c */ /* 0x050ff0000004180c */
        /* <DEDUP_REMOVED lines=8> */
[C---:B------:R-:W-:Y:S08]  /*13ac0*/  HMMA.16816.F32.BF16 R36, R68.reuse, R88, R36 ;  /* 0x000000584424723c */ /* 0x040ff00000041824 */
        /* <DEDUP_REMOVED lines=9> */
[----:B------:R-:W-:Y:S01]  /*13b60*/  HMMA.16816.F32.BF16 R64, R68, R74, R64 ;  /* 0x0000004a4440723c */ /* 0x000fe20000041840 */
[----:B------:R-:W2:Y:S06]  /*13b70*/  LDSM.16.MT88.4 R72, [R213+0xf000] ;  /* 0x00f00000d548783b */ /* 0x000eac0000004200 */
[----:B------:R-:W-:Y:S01]  /*13b80*/  F2FP.BF16.PACK_AB R68, R163, R161 ;  /* 0x000000a1a344723e */ /* 0x000fe200000010ff */
[----:B------:R-:W-:Y:S01]  /*13b90*/  FADD.FTZ R161, R161, R175 ;  /* 0x000000afa1a17221 */ /* 0x000fe20000010000 */
[----:B-----5:R-:W-:Y:S03]  /*13ba0*/  F2FP.BF16.PACK_AB R69, R159, R160 ;  /* 0x000000a09f45723e */ /* 0x020fe600000010ff */
        /* <DEDUP_REMOVED lines=12> */
[C---:B---3--:R-:W-:Y:S04]  /*13c70*/  HMMA.16816.F32.BF16 R12, R68.reuse, R80, R12 ;  /* 0x00000050440c723c */ /* 0x048fe8000004180c */
[----:B------:R-:W-:Y:S04]  /*13c80*/  FADD.FTZ R153, R149, R153 ;  /* 0x0000009995997221 */ /* 0x000fe80000010000 */
[C---:B------:R-:W-:Y:S04]  /*13c90*/  HMMA.16816.F32.BF16 R16, R68.reuse, R82, R16 ;  /* 0x000000524410723c */ /* 0x040fe80000041810 */
[----:B------:R-:W-:Y:S04]  /*13ca0*/  FADD.FTZ R153, R134, R153 ;  /* 0x0000009986997221 */ /* 0x000fe80000010000 */
[C---:B--2---:R-:W-:Y:S04]  /*13cb0*/  HMMA.16816.F32.BF16 R20, R68.reuse, R72, R20 ;  /* 0x000000484414723c */ /* 0x044fe80000041814 */
[----:B------:R-:W-:Y:S04]  /*13cc0*/  FADD.FTZ R239, R146, R153 ;  /* 0x0000009992ef7221 */ /* 0x000fe80000010000 */
[C---:B------:R-:W-:Y:S08]  /*13cd0*/  HMMA.16816.F32.BF16 R24, R68.reuse, R74, R24 ;  /* 0x0000004a4418723c */ /* 0x040ff00000041818 */
[C---:B------:R-:W-:Y:S08]  /*13ce0*/  HMMA.16816.F32.BF16 R28, R68.reuse, R84, R28 ;  /* 0x00000054441c723c */ /* 0x040ff0000004181c */
[C---:B------:R-:W-:Y:S01]  /*13cf0*/  HMMA.16816.F32.BF16 R32, R68.reuse, R86, R32 ;  /* 0x000000564420723c */ /* 0x040fe20000041820 */
[----:B------:R-:W-:Y:S07]  /*13d00*/  LDSM.16.MT88.4 R84, [R214+0x13800] ;  /* 0x01380000d654783b */ /* 0x000fee0000004200 */
[C---:B-1----:R-:W-:Y:S08]  /*13d10*/  HMMA.16816.F32.BF16 R36, R68.reuse, R76, R36 ;  /* 0x0000004c4424723c */ /* 0x042ff00000041824 */
        /* <DEDUP_REMOVED lines=9> */
[C---:B------:R-:W-:Y:S01]  /*13db0*/  F2FP.BF16.PACK_AB R68, R152.reuse, R151 ;  /* 0x000000979844723e */ /* 0x040fe200000010ff */
[----:B------:R-:W-:Y:S01]  /*13dc0*/  FADD.FTZ R151, R151, R158 ;  /* 0x0000009e97977221 */ /* 0x000fe20000010000 */
[----:B------:R-:W-:Y:S03]  /*13dd0*/  F2FP.BF16.PACK_AB R69, R149, R150 ;  /* 0x000000969545723e */ /* 0x000fe600000010ff */
[C---:B------:R-:W-:Y:S01]  /*13de0*/  F2FP.BF16.PACK_AB R70, R147.reuse, R148 ;  /* 0x000000949346723e */ /* 0x040fe200000010ff */
[----:B------:R-:W-:Y:S01]  /*13df0*/  FADD.FTZ R151, R152, R151 ;  /* 0x0000009798977221 */ /* 0x000fe20000010000 */
[----:B------:R-:W-:Y:S03]  /*13e00*/  F2FP.BF16.PACK_AB R71, R146, R134 ;  /* 0x000000869247723e */ /* 0x000fe600000010ff */
[----:B------:R-:W-:Y:S04]  /*13e10*/  FADD.FTZ R151, R148, R151 ;  /* 0x0000009794977221 */ /* 0x000fe80000010000 */
[C---:B------:R-:W-:Y:S01]  /*13e20*/  HMMA.16816.F32.BF16 R128, R68.reuse, R124, R4 ;  /* 0x0000007c4480723c */ /* 0x040fe20000041804 */
[----:B------:R-:W2:Y:S02]  /*13e30*/  LDSM.16.MT88.4 R4, [R212+0x13800] ;  /* 0x01380000d404783b */ /* 0x000ea40000004200 */
[----:B------:R-:W-:Y:S05]  /*13e40*/  FADD.FTZ R240, R147, R151 ;  /* 0x0000009793f07221 */ /* 0x000fea0000010000 */
        /* <DEDUP_REMOVED lines=16> */
.L_x_1612:
        /* <DEDUP_REMOVED lines=12> */
[-C--:B------:R-:W-:Y:S01]  /*14010*/  LEA.HI R12, R10, R2.reuse, RZ, 0x2 ;  /* 0x000000020a0c7211 */ /* 0x080fe200078f10ff */
[----:B--2---:R-:W-:Y:S01]  /*14020*/  FADD.FTZ R5, R240, R5 ;  /* 0x00000005f0057221 */ /* 0x004fe20000010000 */
[----:B------:R-:W-:Y:S02]  /*14030*/  LEA.HI R0, R10, R2, RZ, 0x5 ;  /* 0x000000020a007211 */ /* 0x000fe400078f28ff */
[----:B------:R-:W-:Y:S01]  /*14040*/  SHF.R.S32.HI R11, RZ, 0x2, R12 ;  /* 0x00000002ff0b7819 */ /* 0x000fe2000001140c */
[----:B---3--:R-:W-:Y:S01]  /*14050*/  FADD.FTZ R4, R239, R4 ;  /* 0x00000004ef047221 */ /* 0x008fe20000010000 */
[----:B------:R-:W-:Y:S02]  /*14060*/  SHF.R.S32.HI R6, RZ, 0x1f, R12 ;  /* 0x0000001fff067819 */ /* 0x000fe4000001140c */
[----:B------:R-:W-:Y:S02]  /*14070*/  LOP3.LUT R12, R12, 0x1ffffffc, RZ, 0xc0, !PT ;  /* 0x1ffffffc0c0c7812 */ /* 0x000fe400078ec0ff */
[----:B------:R-:W-:-:S02]  /*14080*/  LEA.HI R6, R6, R11, RZ, 0x3 ;  /* 0x0000000b06067211 */ /* 0x000fc400078f18ff */
[----:B------:R-:W-:Y:S02]  /*14090*/  SHF.R.S32.HI R9, RZ, 0x5, R0 ;  /* 0x00000005ff097819 */ /* 0x000fe40000011400 */
[----:B------:R-:W-:Y:S02]  /*140a0*/  LOP3.LUT R6, R6, 0xfffffff8, RZ, 0xc0, !PT ;  /* 0xfffffff806067812 */ /* 0x000fe400078ec0ff */
[----:B------:R-:W-:Y:S02]  /*140b0*/  IADD3 R12, -R12, R2, RZ ;  /* 0x000000020c0c7210 */ /* 0x000fe40007ffe1ff */
[----:B------:R-:W-:Y:S02]  /*140c0*/  IADD3 R6, R11, -R6, RZ ;  /* 0x800000060b067210 */ /* 0x000fe40007ffe0ff */
[----:B------:R-:W1:Y:S01]  /*140d0*/  S2R R11, SR_TID.X ;  /* 0x00000000000b7919 */ /* 0x000e620000002100 */
[----:B------:R-:W-:Y:S02]  /*140e0*/  FSETP.NE.FTZ.AND P4, PT, R5, RZ, PT ;  /* 0x000000ff0500720b */ /* 0x000fe40003f95000 */
[----:B------:R-:W-:-:S02]  /*140f0*/  FSETP.NE.FTZ.AND P3, PT, R4, RZ, PT ;  /* 0x000000ff0400720b */ /* 0x000fc40003f75000 */
[----:B------:R-:W-:Y:S02]  /*14100*/  LEA R9, R9, R12, 0x9 ;  /* 0x0000000c09097211 */ /* 0x000fe400078e48ff */
[-C--:B------:R-:W-:Y:S02]  /*14110*/  LEA.HI R13, R10, R2.reuse, RZ, 0x4 ;  /* 0x000000020a0d7211 */ /* 0x080fe400078f20ff */
[C---:B------:R-:W-:Y:S02]  /*14120*/  LOP3.LUT R15, R6.reuse, 0x1, RZ, 0xc0, !PT ;  /* 0x00000001060f7812 */ /* 0x040fe400078ec0ff */
[----:B------:R-:W-:Y:S02]  /*14130*/  LOP3.LUT R13, R13, 0xfffffff0, RZ, 0xc0, !PT ;  /* 0xfffffff00d0d7812 */ /* 0x000fe400078ec0ff */
[----:B------:R-:W-:Y:S01]  /*14140*/  SHF.L.U32 R17, R6, 0x6, RZ ;  /* 0x0000000606117819 */ /* 0x000fe200000006ff */
[----:B------:R-:W2:Y:S01]  /*14150*/  @P4 MUFU.RCP R8, R5 ;  /* 0x0000000500084308 */ /* 0x000ea20000001000 */
[----:B------:R-:W-:-:S02]  /*14160*/  IADD3 R13, -R13, R2, RZ ;  /* 0x000000020d0d7210 */ /* 0x000fc40007ffe1ff */
[----:B------:R-:W-:Y:S02]  /*14170*/  ISETP.NE.U32.AND P0, PT, R15, 0x1, PT ;  /* 0x000000010f00780c */ /* 0x000fe40003f05070 */
[----:B------:R-:W-:Y:S02]  /*14180*/  LEA.HI R16, R13, R13, RZ, 0x1 ;  /* 0x0000000d0d107211 */ /* 0x000fe400078f08ff */
[----:B------:R-:W-:Y:S01]  /*14190*/  LOP3.LUT R17, R17, 0x1c0, RZ, 0xc0, !PT ;  /* 0x000001c011117812 */ /* 0x000fe200078ec0ff */
[----:B------:R-:W3:Y:S01]  /*141a0*/  @P3 MUFU.RCP R7, R4 ;  /* 0x0000000400073308 */ /* 0x000ee20000001000 */
[----:B------:R-:W-:Y:S02]  /*141b0*/  SHF.L.U32 R15, R16, 0x2, RZ ;  /* 0x00000002100f7819 */ /* 0x000fe400000006ff */
[----:B-1----:R-:W-:Y:S02]  /*141c0*/  SHF.R.S32.HI R12, RZ, 0x1f, R11 ;  /* 0x0000001fff0c7819 */ /* 0x002fe4000001140b */
[----:B------:R-:W-:-:S02]  /*141d0*/  LEA.HI R17, R17, R17, RZ, 0x1d ;  /* 0x0000001111117211 */ /* 0x000fc400078fe8ff */
[----:B------:R-:W-:Y:S01]  /*141e0*/  LEA.HI R10, R12, R11, RZ, 0x4 ;  /* 0x0000000b0c0a7211 */ /* 0x000fe200078f20ff */
[----:B--2---:R-:W-:Y:S01]  /*141f0*/  FMUL.FTZ R128, R8, R128 ;  /* 0x0000008008807220 */ /* 0x004fe20000410000 */
[----:B------:R-:W-:Y:S01]  /*14200*/  LOP3.LUT R16, R16, 0xffffffe, RZ, 0xc0, !PT ;  /* 0x0ffffffe10107812 */ /* 0x000fe200078ec0ff */
[C---:B------:R-:W-:Y:S01]  /*14210*/  FMUL.FTZ R129, R8.reuse, R129 ;  /* 0x0000008108817220 */ /* 0x040fe20000410000 */
[----:B------:R-:W-:Y:S01]  /*14220*/  SHF.R.S32.HI R10, RZ, 0x4, R10 ;  /* 0x00000004ff0a7819 */ /* 0x000fe2000001140a */
[C---:B------:R-:W-:Y:S01]  /*14230*/  FMUL.FTZ R124, R8.reuse, R124 ;  /* 0x0000007c087c7220 */ /* 0x040fe20000410000 */
[----:B------:R-:W-:Y:S01]  /*14240*/  LEA R9, R9, R17, 0x1 ;  /* 0x0000001109097211 */ /* 0x000fe200078e08ff */
[----:B------:R-:W-:Y:S01]  /*14250*/  FMUL.FTZ R125, R8, R125 ;  /* 0x0000007d087d7220 */ /* 0x000fe20000410000 */
[----:B------:R-:W-:Y:S01]  /*14260*/  SHF.L.U32 R14, R10, 0x6, RZ ;  /* 0x000000060a0e7819 */ /* 0x000fe200000006ff */
[----:B---3--:R-:W-:Y:S01]  /*14270*/  FMUL.FTZ R131, R7, R131 ;  /* 0x0000008307837220 */ /* 0x008fe20000410000 */
[----:B------:R-:W-:Y:S01]  /*14280*/  IADD3 R16, R13, -R16, RZ ;  /* 0x800000100d107210 */ /* 0x000fe20007ffe0ff */
[C---:B------:R-:W-:Y:S01]  /*14290*/  FMUL.FTZ R130, R7.reuse, R130 ;  /* 0x0000008207827220 */ /* 0x040fe20000410000 */
[----:B------:R-:W-:Y:S01]  /*142a0*/  LOP3.LUT R14, R14, 0x1c0, RZ, 0xc0, !PT ;  /* 0x000001c00e0e7812 */ /* 0x000fe200078ec0ff */
[C---:B------:R-:W-:Y:S01]  /*142b0*/  FMUL.FTZ R127, R7.reuse, R127 ;  /* 0x0000007f077f7220 */ /* 0x040fe20000410000 */
[----:B------:R-:W-:Y:S01]  /*142c0*/  R2P PR, R6, 0x6 ;  /* 0x0000000606007804 */ /* 0x000fe20000000000 */
[C---:B------:R-:W-:Y:S01]  /*142d0*/  FMUL.FTZ R126, R7.reuse, R126 ;  /* 0x0000007e077e7220 */ /* 0x040fe20000410000 */
[----:B------:R-:W-:Y:S01]  /*142e0*/  LOP3.LUT R15, R14, 0x38, R15, 0xf8, !PT ;  /* 0x000000380e0f7812 */ /* 0x000fe200078ef80f */
[C---:B------:R-:W-:Y:S01]  /*142f0*/  FMUL.FTZ R120, R8.reuse, R120 ;  /* 0x0000007808787220 */ /* 0x040fe20000410000 */
[----:B------:R-:W-:Y:S01]  /*14300*/  SHF.R.U32.HI R14, RZ, 0x3, R14 ;  /* 0x00000003ff0e7819 */ /* 0x000fe2000001160e */
[C---:B------:R-:W-:Y:S01]  /*14310*/  FMUL.FTZ R121, R8.reuse, R121 ;  /* 0x0000007908797220 */ /* 0x040fe20000410000 */
[----:B------:R-:W-:Y:S01]  /*14320*/  STS.64 [R9.X4], R128 ;  /* 0x0000008009007388 */ /* 0x000fe20000004a00 */
[----:B------:R-:W-:Y:S01]  /*14330*/  FMUL.FTZ R123, R7, R123 ;  /* 0x0000007b077b7220 */ /* 0x000fe20000410000 */
[----:B------:R-:W-:Y:S01]  /*14340*/  LOP3.LUT R14, R15, R14, RZ, 0x3c, !PT ;  /* 0x0000000e0f0e7212 */ /* 0x000fe200078e3cff */
[C---:B------:R-:W-:Y:S01]  /*14350*/  FMUL.FTZ R122, R7.reuse, R122 ;  /* 0x0000007a077a7220 */ /* 0x040fe20000410000 */
[----:B------:R-:W-:Y:S01]  /*14360*/  STS.64 [R9.X4+0x800], R130 ;  /* 0x0008008209007388 */ /* 0x000fe20000004a00 */
[----:B------:R-:W-:Y:S01]  /*14370*/  FMUL.FTZ R116, R8, R116 ;  /* 0x0000007408747220 */ /* 0x000fe20000410000 */
[----:B------:R-:W-:Y:S01]  /*14380*/  LEA R6, R16, R14, 0x2 ;  /* 0x0000000e10067211 */ /* 0x000fe200078e10ff */
[----:B------:R-:W-:Y:S01]  /*14390*/  FMUL.FTZ R117, R8, R117 ;  /* 0x0000007508757220 */ /* 0x000fe20000410000 */
[----:B------:R-:W-:Y:S01]  /*143a0*/  MOV R14, 0x80 ;  /* 0x00000080000e7802 */ /* 0x000fe20000000f00 */
[C---:B------:R-:W-:Y:S01]  /*143b0*/  FMUL.FTZ R119, R7.reuse, R119 ;  /* 0x0000007707777220 */ /* 0x040fe20000410000 */
[----:B------:R-:W-:Y:S01]  /*143c0*/  LEA.HI R12, R12, R11, RZ, 0x5 ;  /* 0x0000000b0c0c7211 */ /* 0x000fe200078f28ff */
[C---:B------:R-:W-:Y:S01]  /*143d0*/  FMUL.FTZ R118, R7.reuse, R118 ;  /* 0x0000007607767220 */ /* 0x040fe20000410000 */
[----:B------:R-:W-:Y:S01]  /*143e0*/  SEL R14, R14, 0xffffff80, !P2 ;  /* 0xffffff800e0e7807 */ /* 0x000fe20005000000 */
[----:B------:R-:W-:Y:S01]  /*143f0*/  FMUL.FTZ R112, R8, R112 ;  /* 0x0000007008707220 */ /* 0x000fe20000410000 */
[----:B------:R-:W-:Y:S01]  /*14400*/  LOP3.LUT R0, R0, 0xffffffe0, RZ, 0xc0, !PT ;  /* 0xffffffe000007812 */ /* 0x000fe200078ec0ff */
[----:B------:R-:W-:Y:S01]  /*14410*/  FMUL.FTZ R113, R8, R113 ;  /* 0x0000007108717220 */ /* 0x000fe20000410000 */
[----:B------:R-:W1:Y:S01]  /*14420*/  @P3 MUFU.LG2 R4, R4 ;  /* 0x0000000400043308 */ /* 0x000e620000000c00 */
[C---:B------:R-:W-:Y:S01]  /*14430*/  FMUL.FTZ R115, R7.reuse, R115 ;  /* 0x0000007307737220 */ /* 0x040fe20000410000 */
[----:B------:R-:W-:Y:S01]  /*14440*/  IADD3 R2, -R0, R2, RZ ;  /* 0x0000000200027210 */ /* 0x000fe20007ffe1ff */
[----:B------:R-:W-:-:S02]  /*14450*/  FMUL.FTZ R114, R7, R114 ;  /* 0x0000007207727220 */ /* 0x000fc40000410000 */
[C---:B------:R-:W-:Y:S02]  /*14460*/  FMUL.FTZ R108, R8.reuse, R108 ;  /* 0x0000006c086c7220 */ /* 0x040fe40000410000 */
[C---:B------:R-:W-:Y:S02]  /*14470*/  FMUL.FTZ R109, R8.reuse, R109 ;  /* 0x0000006d086d7220 */ /* 0x040fe40000410000 */
[C---:B------:R-:W-:Y:S02]  /*14480*/  FMUL.FTZ R111, R7.reuse, R111 ;  /* 0x0000006f076f7220 */ /* 0x040fe40000410000 */
[----:B------:R-:W-:Y:S02]  /*14490*/  FMUL.FTZ R110, R7, R110 ;  /* 0x0000006e076e7220 */ /* 0x000fe40000410000 */
[C---:B------:R-:W-:Y:S02]  /*144a0*/  FMUL.FTZ R104, R8.reuse, R104 ;  /* 0x0000006808687220 */ /* 0x040fe40000410000 */
        /* <DEDUP_REMOVED lines=34> */
[C---:B------:R-:W-:Y:S02]  /*146d0*/  FMUL.FTZ R74, R7.reuse, R74 ;  /* 0x0000004a074a7220 */ /* 0x040fe40000410000 */
[C---:B------:R-:W-:Y:S02]  /*146e0*/  FMUL.FTZ R68, R8.reuse, R68 ;  /* 0x0000004408447220 */ /* 0x040fe40000410000 */
[----:B------:R-:W-:Y:S01]  /*146f0*/  FMUL.FTZ R69, R8, R69 ;  /* 0x0000004508457220 */ /* 0x000fe20000410000 */
[----:B------:R-:W-:Y:S01]  /*14700*/  MOV R8, 0x40 ;  /* 0x0000004000087802 */ /* 0x000fe20000000f00 */
[----:B------:R-:W-:-:S02]  /*14710*/  FMUL.FTZ R71, R7, R71 ;  /* 0x0000004707477220 */ /* 0x000fc40000410000 */
[----:B------:R-:W-:Y:S01]  /*14720*/  FMUL.FTZ R70, R7, R70 ;  /* 0x0000004607467220 */ /* 0x000fe20000410000 */
[----:B------:R-:W-:Y:S01]  /*14730*/  SHF.L.U32 R7, R9, 0x2, RZ ;  /* 0x0000000209077819 */ /* 0x000fe200000006ff */
[----:B-1----:R-:W-:Y:S01]  /*14740*/  @P3 FMUL.FTZ R4, R4, 0.69314718246459960938 ;  /* 0x3f31721804043820 */ /* 0x002fe20000410000 */
[----:B------:R-:W-:Y:S02]  /*14750*/  SEL R8, R8, 0xffffffc0, !P1 ;  /* 0xffffffc008087807 */ /* 0x000fe40004800000 */
[C---:B------:R-:W-:Y:S02]  /*14760*/  IADD3 R15, R7.reuse, -0x20, RZ ;  /* 0xffffffe0070f7810 */ /* 0x040fe40007ffe0ff */
[C---:B------:R-:W-:Y:S02]  /*14770*/  @P0 IADD3 R15, R7.reuse, 0x20, RZ ;  /* 0x00000020070f0810 */ /* 0x040fe40007ffe0ff */
[C---:B------:R-:W-:Y:S02]  /*14780*/  IADD3 R16, R7.reuse, R8, RZ ;  /* 0x0000000807107210 */ /* 0x040fe40007ffe0ff */
[----:B------:R-:W-:Y:S01]  /*14790*/  IADD3 R8, R8, R15, RZ ;  /* 0x0000000f08087210 */ /* 0x000fe20007ffe0ff */
[----:B------:R-:W-:Y:S01]  /*147a0*/  STS.64 [R15], R124 ;  /* 0x0000007c0f007388 */ /* 0x000fe20000000a00 */
[----:B------:R-:W-:-:S02]  /*147b0*/  IADD3 R7, R7, R14, RZ ;  /* 0x0000000e07077210 */ /* 0x000fc40007ffe0ff */
[----:B------:R-:W-:Y:S01]  /*147c0*/  IADD3 R17, R14, R15, RZ ;  /* 0x0000000f0e117210 */ /* 0x000fe20007ffe0ff */
[----:B------:R-:W-:Y:S01]  /*147d0*/  STS.64 [R15+0x800], R126 ;  /* 0x0008007e0f007388 */ /* 0x000fe20000000a00 */
[-C--:B------:R-:W-:Y:S02]  /*147e0*/  IADD3 R18, R16, R14.reuse, RZ ;  /* 0x0000000e10127210 */ /* 0x080fe40007ffe0ff */
[----:B------:R-:W-:Y:S01]  /*147f0*/  IADD3 R14, R8, R14, RZ ;  /* 0x0000000e080e7210 */ /* 0x000fe20007ffe0ff */
[----:B------:R-:W-:Y:S01]  /*14800*/  STS.64 [R16], R120 ;  /* 0x0000007810007388 */ /* 0x000fe20000000a00 */
[----:B------:R-:W-:Y:S02]  /*14810*/  LOP3.LUT P0, RZ, R2, 0x3, RZ, 0xc0, !PT ;  /* 0x0000000302ff7812 */ /* 0x000fe4000780c0ff */
[----:B------:R-:W-:Y:S01]  /*14820*/  MOV R2, 0xff800000 ;  /* 0xff80000000027802 */ /* 0x000fe20000000f00 */
        /* <DEDUP_REMOVED lines=16> */
[----:B------:R-:W-:Y:S04]  /*14930*/  STS.64 [R16+0x4800], R90 ;  /* 0x0048005a10007388 */ /* 0x000fe80000000a00 */
[----:B------:R-:W-:Y:S04]  /*14940*/  STS.64 [R8+0x4000], R84 ;  /* 0x0040005408007388 */ /* 0x000fe80000000a00 */
[----:B------:R-:W-:Y:S04]  /*14950*/  STS.64 [R8+0x4800], R86 ;  /* 0x0048005608007388 */ /* 0x000fe80000000a00 */
[----:B------:R-:W-:Y:S04]  /*14960*/  STS.64 [R7+0x4000], R80 ;  /* 0x0040005007007388 */ /* 0x000fe80000000a00 */
[----:B------:R2:W-:Y:S04]  /*14970*/  STS.64 [R7+0x4800], R82 ;  /* 0x0048005207007388 */ /* 0x0005e80000000a00 */
[----:B------:R-:W-:Y:S04]  /*14980*/  STS.64 [R17+0x4000], R76 ;  /* 0x0040004c11007388 */ /* 0x000fe80000000a00 */
[----:B------:R-:W-:Y:S04]  /*14990*/  STS.64 [R17+0x4800], R78 ;  /* 0x0048004e11007388 */ /* 0x000fe80000000a00 */
[----:B------:R-:W-:Y:S04]  /*149a0*/  STS.64 [R18+0x4000], R72 ;  /* 0x0040004812007388 */ /* 0x000fe80000000a00 */
[----:B------:R-:W-:Y:S04]  /*149b0*/  STS.64 [R18+0x4800], R74 ;  /* 0x0048004a12007388 */ /* 0x000fe80000000a00 */
[----:B------:R-:W-:Y:S04]  /*149c0*/  STS.64 [R14+0x4000], R68 ;  /* 0x004000440e007388 */ /* 0x000fe80000000a00 */
[----:B------:R3:W-:Y:S04]  /*149d0*/  STS.64 [R14+0x4800], R70 ;  /* 0x004800460e007388 */ /* 0x0007e80000000a00 */
[----:B------:R-:W-:Y:S06]  /*149e0*/  BAR.SYNC.DEFER_BLOCKING 0x0 ;  /* 0x0000000000007b1d */ /* 0x000fec0000010000 */
[----:B-1----:R-:W1:Y:S04]  /*149f0*/  S2R R9, SR_CTAID.Z ;  /* 0x0000000000097919 */ /* 0x002e680000002700 */
[----:B--2---:R-:W2:Y:S04]  /*14a00*/  S2R R7, SR_CTAID.Y ;  /* 0x0000000000077919 */ /* 0x004ea80000002600 */
[----:B------:R-:W4:Y:S01]  /*14a10*/  S2R R8, SR_CTAID.X ;  /* 0x0000000000087919 */ /* 0x000f220000002500 */
[----:B---3--:R-:W3:Y:S03]  /*14a20*/  @P4 MUFU.LG2 R14, R5 ;  /* 0x00000005000e4308 */ /* 0x008ee60000000c00 */
[----:B------:R-:W1:Y:S04]  /*14a30*/  LDS.128 R72, [R6.X4] ;  /* 0x0000000006487984 */ /* 0x000e680000004c00 */
[----:B------:R-:W1:Y:S04]  /*14a40*/  LDS.128 R68, [R6.X4+0x800] ;  /* 0x0008000006447984 */ /* 0x000e680000004c00 */
[----:B------:R-:W1:Y:S01]  /*14a50*/  LDS.128 R64, [R6.X4+0x1000] ;  /* 0x0010000006407984 */ /* 0x000e620000004c00 */
[----:B--2---:R-:W-:-:S03]  /*14a60*/  IMAD R7, R7, c[0x0][0x210], R232 ;  /* 0x0000840007077a24 */ /* 0x004fc600078e02e8 */
[----:B------:R-:W2:Y:S01]  /*14a70*/  LDS.128 R60, [R6.X4+0x1800] ;  /* 0x00180000063c7984 */ /* 0x000ea20000004c00 */
[----:B----4-:R-:W-:Y:S01]  /*14a80*/  SHF.L.U32 R8, R8, 0x6, RZ ;  /* 0x0000000608087819 */ /* 0x010fe200000006ff */
[----:B---3--:R-:W-:Y:S01]  /*14a90*/  @P4 FMUL.FTZ R14, R14, 0.69314718246459960938 ;  /* 0x3f3172180e0e4820 */ /* 0x008fe20000410000 */
[----:B------:R-:W-:Y:S01]  /*14aa0*/  LOP3.LUT R5, R12, 0xffffffe0, RZ, 0xc0, !PT ;  /* 0xffffffe00c057812 */ /* 0x000fe200078ec0ff */
[----:B------:R-:W3:Y:S01]  /*14ab0*/  LDS.128 R56, [R6.X4+0x2000] ;  /* 0x0020000006387984 */ /* 0x000ee20000004c00 */
[----:B------:R-:W-:Y:S01]  /*14ac0*/  SHF.R.S32.HI R12, RZ, 0x5, R12 ;  /* 0x00000005ff0c7819 */ /* 0x000fe2000001140c */
[----:B------:R-:W-:Y:S01]  /*14ad0*/  @P4 FFMA.FTZ R2, R132, c[0x0][0x238], R14 ;  /* 0x00008e0084024a23 */ /* 0x000fe2000001000e */
[----:B------:R-:W-:Y:S01]  /*14ae0*/  IADD3 R11, -R5, R11, RZ ;  /* 0x0000000b050b7210 */ /* 0x000fe20007ffe1ff */
[----:B------:R-:W4:Y:S01]  /*14af0*/  LDS.128 R52, [R6.X4+0x2800] ;  /* 0x0028000006347984 */ /* 0x000f220000004c00 */
[----:B------:R-:W-:Y:S02]  /*14b00*/  SHF.R.S32.HI R5, RZ, 0x1f, R12 ;  /* 0x0000001fff057819 */ /* 0x000fe4000001140c */
[----:B------:R-:W-:Y:S01]  /*14b10*/  SHF.R.S32.HI R0, RZ, 0x1f, R11 ;  /* 0x0000001fff007819 */ /* 0x000fe2000001140b */
[----:B------:R-:W1:Y:S01]  /*14b20*/  LDS.128 R48, [R6.X4+0x3000] ;  /* 0x0030000006307984 */ /* 0x000e620000004c00 */
[----:B------:R-:W-:-:S02]  /*14b30*/  LEA.HI R5, R5, R12, RZ, 0x2 ;  /* 0x0000000c05057211 */ /* 0x000fc400078f10ff */
[----:B------:R-:W-:Y:S01]  /*14b40*/  LEA.HI R0, R0, R11, RZ, 0x2 ;  /* 0x0000000b00007211 */ /* 0x000fe200078f10ff */
[----:B------:R-:W1:Y:S01]  /*14b50*/  LDS.128 R44, [R6.X4+0x3800] ;  /* 0x00380000062c7984 */ /* 0x000e620000004c00 */
[----:B------:R-:W-:Y:S02]  /*14b60*/  LOP3.LUT R5, R5, 0xfffffffc, RZ, 0xc0, !PT ;  /* 0xfffffffc05057812 */ /* 0x000fe400078ec0ff */
[----:B------:R-:W-:Y:S01]  /*14b70*/  SHF.R.S32.HI R0, RZ, 0x2, R0 ;  /* 0x00000002ff007819 */ /* 0x000fe20000011400 */
[----:B------:R-:W1:Y:S01]  /*14b80*/  LDS.128 R40, [R6.X4+0x4000] ;  /* 0x0040000006287984 */ /* 0x000e620000004c00 */
[----:B------:R-:W-:-:S03]  /*14b90*/  IADD3 R5, R12, -R5, RZ ;  /* 0x800000050c057210 */ /* 0x000fc60007ffe0ff */
[----:B------:R-:W1:Y:S01]  /*14ba0*/  LDS.128 R36, [R6.X4+0x4800] ;  /* 0x0048000006247984 */ /* 0x000e620000004c00 */
[----:B------:R-:W-:-:S03]  /*14bb0*/  LEA R5, R5, R0, 0x4 ;  /* 0x0000000005057211 */ /* 0x000fc600078e20ff */
[----:B------:R-:W1:Y:S04]  /*14bc0*/  LDS.128 R32, [R6.X4+0x5000] ;  /* 0x0050000006207984 */ /* 0x000e680000004c00 */
[----:B------:R-:W1:Y:S04]  /*14bd0*/  LDS.128 R28, [R6.X4+0x5800] ;  /* 0x00580000061c7984 */ /* 0x000e680000004c00 */
[----:B------:R-:W1:Y:S04]  /*14be0*/  LDS.128 R24, [R6.X4+0x6000] ;  /* 0x0060000006187984 */ /* 0x000e680000004c00 */
[----:B------:R-:W2:Y:S04]  /*14bf0*/  LDS.128 R20, [R6.X4+0x6800] ;  /* 0x0068000006147984 */ /* 0x000ea80000004c00 */
[----:B------:R-:W2:Y:S04]  /*14c00*/  LDS.128 R16, [R6.X4+0x7000] ;  /* 0x0070000006107984 */ /* 0x000ea80000004c00 */
[----:B------:R5:W2:Y:S02]  /*14c10*/  LDS.128 R76, [R6.X4+0x7800] ;  /* 0x00780000064c7984 */ /* 0x000aa40000004c00 */
[----:B-----5:R-:W-:-:S05]  /*14c20*/  IADD3 R6, -R232, RZ, RZ ;  /* 0x000000ffe8067210 */ /* 0x020fca0007ffe1ff */
[----:B-1----:R-:W-:-:S04]  /*14c30*/  IMAD R6, R6, c[0x0][0x1c0], R9 ;  /* 0x0000700006067a24 */ /* 0x002fc800078e0209 */
[----:B------:R-:W-:Y:S01]  /*14c40*/  IMAD R6, R7, c[0x0][0x1c0], R6 ;  /* 0x0000700007067a24 */ /* 0x000fe200078e0206 */
[----:B------:R-:W-:Y:S01]  /*14c50*/  MOV R7, 0xff800000 ;  /* 0xff80000000077802 */ /* 0x000fe20000000f00 */
[----:B------:R-:W-:Y:S02]  /*14c60*/  @P3 FFMA.FTZ R7, R3, c[0x0][0x238], R4 ;  /* 0x00008e0003073a23 */ /* 0x000fe40000010004 */
[----:B------:R-:W-:Y:S01]  /*14c70*/  IMAD R6, R6, c[0x0][0x214], R8 ;  /* 0x0000850006067a24 */ /* 0x000fe200078e0208 */
[----:B------:R-:W-:-:S04]  /*14c80*/  SHF.L.U32 R8, R13, 0x2, RZ ;  /* 0x000000020d087819 */ /* 0x000fc800000006ff */
[----:B------:R-:W-:Y:S01]  /*14c90*/  SHF.R.S32.HI R9, RZ, 0x1f, R8 ;  /* 0x0000001fff097819 */ /* 0x000fe20000011408 */
[----:B------:R-:W-:Y:S05]  /*14ca0*/  @P0 BRA `(.L_x_1618) ;  /* 0x000000a000000947 */ /* 0x000fea0003800000 */
[C---:B--234-:R-:W-:Y:S02]  /*14cb0*/  IADD3 R4, R5.reuse, 0x8, RZ ;  /* 0x0000000805047810 */ /* 0x05cfe40007ffe0ff */
[----:B------:R-:W-:Y:S02]  /*14cc0*/  SHF.R.S32.HI R3, RZ, 0x1f, R5 ;  /* 0x0000001fff037819 */ /* 0x000fe40000011405 */
[----:B------:R-:W-:Y:S02]  /*14cd0*/  IADD3 R0, P0, R6, R5, RZ ;  /* 0x0000000506007210 */ /* 0x000fe40007f1e0ff */
[-C--:B------:R-:W-:Y:S02]  /*14ce0*/  ISETP.GE.AND P2, PT, R5, R223.reuse, PT ;  /* 0x000000df0500720c */ /* 0x080fe40003f46270 */
[----:B------:R-:W-:Y:S02]  /*14cf0*/  ISETP.GE.AND P1, PT, R4, R223, PT ;  /* 0x000000df0400720c */ /* 0x000fe40003f26270 */
[----:B------:R-:W-:-:S02]  /*14d00*/  LEA.HI.X.SX32 R3, R6, R3, 0x1, P0 ;  /* 0x0000000306037211 */ /* 0x000fc400000f0eff */
[----:B------:R-:W-:-:S04]  /*14d10*/  LEA R4, P0, R0, c[0x0][0x208], 0x2 ;  /* 0x0000820000047a11 */ /* 0x000fc800078010ff */
[----:B------:R-:W-:-:S05]  /*14d20*/  LEA.HI.X R5, R0, c[0x0][0x20c], R3, 0x2, P0 ;  /* 0x0000830000057a11 */ /* 0x000fca00000f1403 */
[----:B------:R1:W-:Y:S04]  /*14d30*/  @!P2 STG.E [R4.64], R2 ;  /* 0x000000020400a986 */ /* 0x0003e8000c10190e */
[----:B------:R1:W-:Y:S02]  /*14d40*/  @!P1 STG.E [R4.64+0x20], R7 ;  /* 0x0000200704009986 */ /* 0x0003e4000c10190e */
.L_x_1618:
[----:B--234-:R-:W-:Y:S05]  /*14d50*/  BSYNC B0 ;  /* 0x0000000000007941 */ /* 0x01cfea0003800000 */
.L_x_1617:
[C---:B-1----:R-:W-:Y:S01]  /*14d60*/  IMAD.WIDE R2, R10.reuse, 0x80, R8 ;  /* 0x000000800a027825 */ /* 0x042fe200078e0208 */
        /* <DEDUP_REMOVED lines=11> */
[----:B------:R1:W-:Y:S04]  /*14e20*/  @!P0 STG.E.128 [R4.64+0x100], R40 ;  /* 0x0001002804008986 */ /* 0x0003e8000c101d0e */
[----:B------:R1:W-:Y:S04]  /*14e30*/  @!P1 STG.E.64 [R4.64], R72 ;  /* 0x0000004804009986 */ /* 0x0003e8000c101b0e */
[----:B------:R1:W-:Y:S02]  /*14e40*/  @!P1 STG.E.64 [R4.64+0x8], R74 ;  /* 0x0000084a04009986 */ /* 0x0003e4000c101b0e */
.L_x_1620:
[----:B------:R-:W-:Y:S05]  /*14e50*/  BSYNC B0 ;  /* 0x0000000000007941 */ /* 0x000fea0003800000 */
.L_x_1619:
[----:B------:R-:W-:Y:S01]  /*14e60*/  IADD3 R2, R10, 0x8, RZ ;  /* 0x000000080a027810 */ /* 0x000fe20007ffe0ff */
[----:B------:R-:W-:Y:S03]  /*14e70*/  BSSY B0, `(.L_x_1621) ;  /* 0x0000007000007945 */ /* 0x000fe60003800000 */
[----:B------:R-:W-:-:S13]  /*14e80*/  ISETP.GE.AND P0, PT, R2, R223, PT ;  /* 0x000000df0200720c */ /* 0x000fda0003f06270 */
[----:B------:R-:W-:Y:S05]  /*14e90*/  @P0 BRA `(.L_x_1622) ;  /* 0x0000004000000947 */ /* 0x000fea0003800000 */
[----:B------:R-:W-:Y:S02]  /*14ea0*/  ISETP.GE.AND P1, PT, R8, c[0x0][0x220], PT ;  /* 0x0000880008007a0c */ /* 0x000fe40003f26270 */
[----:B------:R-:W-:-:S11]  /*14eb0*/  ISETP.GE.AND P0, PT, R0, c[0x0][0x220], PT ;  /* 0x0000880000007a0c */ /* 0x000fd60003f06270 */
[----:B------:R2:W-:Y:S04]  /*14ec0*/  @!P1 STG.E.128 [R4.64+0x1000], R68 ;  /* 0x0010004404009986 */ /* 0x0005e8000c101d0e */
[----:B------:R2:W-:Y:S02]  /*14ed0*/  @!P0 STG.E.128 [R4.64+0x1100], R36 ;  /* 0x0011002404008986 */ /* 0x0005e4000c101d0e */
.L_x_1622:
[----:B------:R-:W-:Y:S05]  /*14ee0*/  BSYNC B0 ;  /* 0x0000000000007941 */ /* 0x000fea0003800000 */
.L_x_1621:
        /* <DEDUP_REMOVED lines=8> */
.L_x_1624:
[----:B------:R-:W-:Y:S05]  /*14f70*/  BSYNC B0 ;  /* 0x0000000000007941 */ /* 0x000fea0003800000 */
.L_x_1623:
        /* <DEDUP_REMOVED lines=8> */
.L_x_1626:
[----:B------:R-:W-:Y:S05]  /*15000*/  BSYNC B0 ;  /* 0x0000000000007941 */ /* 0x000fea0003800000 */
.L_x_1625:
        /* <DEDUP_REMOVED lines=8> */
.L_x_1628:
[----:B------:R-:W-:Y:S05]  /*15090*/  BSYNC B0 ;  /* 0x0000000000007941 */ /* 0x000fea0003800000 */
.L_x_1627:
        /* <DEDUP_REMOVED lines=8> */
.L_x_1630:
[----:B------:R-:W-:Y:S05]  /*15120*/  BSYNC B0 ;  /* 0x0000000000007941 */ /* 0x000fea0003800000 */
.L_x_1629:
        /* <DEDUP_REMOVED lines=8> */
.L_x_1632:
[----:B------:R-:W-:Y:S05]  /*151b0*/  BSYNC B0 ;  /* 0x0000000000007941 */ /* 0x000fea0003800000 */
.L_x_1631:
[----:B------:R-:W-:-:S04]  /*151c0*/  IADD3 R10, R10, 0x38, RZ ;  /* 0x000000380a0a7810 */ /* 0x000fc80007ffe0ff */
[----:B------:R-:W-:-:S13]  /*151d0*/  ISETP.GE.AND P0, PT, R10, R223, PT ;  /* 0x000000df0a00720c */ /* 0x000fda0003f06270 */
[----:B------:R-:W-:Y:S05]  /*151e0*/  @P0 EXIT ;  /* 0x000000000000094d */ /* 0x000fea0003800000 */
[----:B------:R-:W-:-:S13]  /*151f0*/  ISETP.GE.AND P0, PT, R8, c[0x0][0x220], PT ;  /* 0x0000880008007a0c */ /* 0x000fda0003f06270 */
[----:B------:R1:W-:Y:S01]  /*15200*/  @!P0 STG.E.128 [R4.64+0x7000], R44 ;  /* 0x0070002c04008986 */ /* 0x0003e2000c101d0e */
[----:B------:R-:W-:-:S13]  /*15210*/  ISETP.GE.AND P0, PT, R0, c[0x0][0x220], PT ;  /* 0x0000880000007a0c */ /* 0x000fda0003f06270 */
[----:B------:R-:W-:Y:S05]  /*15220*/  @P0 EXIT ;  /* 0x000000000000094d */ /* 0x000fea0003800000 */
[----:B------:R-:W-:Y:S01]  /*15230*/  STG.E.128 [R4.64+0x7100], R76 ;  /* 0x0071004c04007986 */ /* 0x000fe2000c101d0e */
[----:B------:R-:W-:Y:S05]  /*15240*/  EXIT ;  /* 0x000000000000794d */ /* 0x000fea0003800000 */
.L_x_1633:
        /* <DEDUP_REMOVED lines=11> */
.L_x_8333:


//--------------------- .text._ZN5flash24flash_fwd_splitkv_kernelI23Flash_fwd_kernel_traitsILi128ELi64ELi128ELi4ELb0ELb0EN7cutlass10bfloat16_tE19Flash_kernel_traitsILi128ELi64ELi128ELi4ES3_EELb1ELb0ELb0ELb0ELb0ELb0ELb1ELb1EEEvNS_16Flash_fwd_paramsE --------------------------
	.section	.text._ZN5flash24flash_fwd_splitkv_kernelI23Flash_fwd_kernel_traitsILi128ELi64ELi128ELi4ELb0ELb0EN7cutlass10bfloat16_tE19Flash_kernel_traitsILi128ELi64ELi128ELi4ES3_EELb1ELb0ELb0ELb0ELb0ELb0ELb1ELb1EEEvNS_16Flash_fwd_paramsE,"ax",@progbits
	.sectioninfo	@"SHI_REGISTERS=254"
	.align	128
        .global         _ZN5flash24flash_fwd_splitkv_kernelI23Flash_fwd_kernel_traitsILi128ELi64ELi128ELi4ELb0ELb0EN7cutlass10bfloat16_tE19Flash_kernel_traitsILi128ELi64ELi128ELi4ES3_EELb1ELb0ELb0ELb0ELb0ELb0ELb1ELb1EEEvNS_16Flash_fwd_paramsE
        .type           _ZN5flash24flash_fwd_splitkv_kernelI23Flash_fwd_kernel_traitsILi128ELi64ELi128ELi4ELb0ELb0EN7cutlass10bfloat16_tE19Flash_kernel_traitsILi128ELi64ELi128ELi4ES3_EELb1ELb0ELb0ELb0ELb0ELb0ELb1ELb1EEEvNS_16Flash_fwd_paramsE,@function
        .size           _ZN5flash24flash_fwd_splitkv_kernelI23Flash_fwd_kernel_traitsILi128ELi64ELi128ELi4ELb0ELb0EN7cutlass10bfloat16_tE19Flash_kernel_traitsILi128ELi64ELi128ELi4ES3_EELb1ELb0ELb0ELb0ELb0ELb0ELb1ELb1EEEvNS_16Flash_fwd_paramsE,(.L_x_8281 - _ZN5flash24flash_fwd_splitkv_kernelI23Flash_fwd_kernel_traitsILi128ELi64ELi128ELi4ELb0ELb0EN7cutlass10bfloat16_tE19Flash_kernel_traitsILi128ELi64ELi128ELi4ES3_EELb1ELb0ELb0ELb0ELb0ELb0ELb1ELb1EEEvNS_16Flash_fwd_paramsE)
        .other          _ZN5flash24flash_fwd_splitkv_kernelI23Flash_fwd_kernel_traitsILi128ELi64ELi128ELi4ELb0ELb0EN7cutlass10bfloat16_tE19Flash_kernel_traitsILi128ELi64ELi128ELi4ES3_EELb1ELb0ELb0ELb0ELb0ELb0ELb1ELb1EEEvNS_16Flash_fwd_paramsE,@"STO_CUDA_ENTRY STV_DEFAULT"
_ZN5flash24flash_fwd_splitkv_kernelI23Flash_fwd_kernel_traitsILi128ELi64ELi128ELi4ELb0ELb0EN7cutlass10bfloat16_tE19Flash_kernel_traitsILi128ELi64ELi128ELi4ES3_EELb1ELb0ELb0ELb0ELb0ELb0ELb1ELb1EEEvNS_16Flash_fwd_paramsE:
.text._ZN5flash24flash_fwd_splitkv_kernelI23Flash_fwd_kernel_traitsILi128ELi64ELi128ELi4ELb0ELb0EN7cutlass10bfloat16_tE19Flash_kernel_traitsILi128ELi64ELi128ELi4ES3_EELb1ELb0ELb0ELb0ELb0ELb0ELb1ELb1EEEvNS_16Flash_fwd_paramsE:
[----:B------:R-:W-:Y:S02]  /*0000*/  MOV R1, c[0x0][0x28] ;  /* 0x00000a0000017a02 */ /* 0x000fe40000000f00 */
[----:B------:R-:W1:Y:S01]  /*0010*/  I2F.U32.RP R4, c[0x0][0x1c0] ;  /* 0x0000700000047b06 */ /* 0x000e620000209000 */
[----:B------:R-:W2:Y:S01]  /*0020*/  S2R R233, SR_CTAID.Z ;  /* 0x0000000000e97919 */ /* 0x000ea20000002700 */
[----:B------:R-:W-:Y:S01]  /*0030*/  IMAD.MOV.U32 R2, RZ, RZ, RZ ;  /* 0x000000ffff027224 */ /* 0x000fe200078e00ff */
[----:B------:R-:W-:Y:S01]  /*0040*/  ISETP.NE.U32.AND P0, PT, RZ, c[0x0][0x1c0], PT ;  /* 0x00007000ff007a0c */ /* 0x000fe20003f05070 */
[----:B------:R-:W3:Y:S01]  /*0050*/  S2UR UR8, SR_CTAID.Y ;  /* 0x00000000000879c3 */ /* 0x000ee20000002600 */
[----:B------:R-:W4:Y:S01]  /*0060*/  S2R R231, SR_CTAID.X ;  /* 0x0000000000e77919 */ /* 0x000f220000002500 */
[----:B------:R-:W-:Y:S01]  /*0070*/  ULDC.64 UR4, c[0x0][0x40] ;  /* 0x0000100000047ab9 */ /* 0x000fe20000000a00 */
[----:B------:R-:W-:Y:S01]  /*0080*/  BSSY B4, `(.L_x_1634) ;  /* 0x0000016000047945 */ /* 0x000fe20003800000 */
[----:B------:R-:W-:Y:S01]  /*0090*/  UIADD3 UR4, UP0, UR4, 0x160, URZ ;  /* 0x0000016004047890 */ /* 0x000fe2000ff1e03f */
[----:B------:R-:W-:-:S03]  /*00a0*/  MOV R230, 0x1e0 ;  /* 0x000001e000e67802 */ /* 0x000fc60000000f00 */
[----:B------:R-:W-:Y:S01]  /*00b0*/  UIADD3.X UR5, URZ, UR5, URZ, UP0, !UPT ;  /* 0x000000053f057290 */ /* 0x000fe200087fe43f */
[----:B-1----:R-:W1:Y:S02]  /*00c0*/  MUFU.RCP R3, R4 ;  /* 0x0000000400037308 */ /* 0x002e640000001000 */
[----:B-1----:R-:W-:-:S06]  /*00d0*/  IADD3 R3, R3, 0xffffffe, RZ ;  /* 0x0ffffffe03037810 */ /* 0x002fcc0007ffe0ff */
[----:B------:R-:W1:Y:S02]  /*00e0*/  F2I.FTZ.U32.TRUNC.NTZ R3, R3 ;  /* 0x0000000300037305 */ /* 0x000e64000021f000 */
[----:B-1----:R-:W-:-:S04]  /*00f0*/  IMAD.MOV R0, RZ, RZ, -R3 ;  /* 0x000000ffff007224 */ /* 0x002fc800078e0a03 */
[----:B------:R-:W-:-:S04]  /*0100*/  IMAD R5, R0, c[0x0][0x1c0], RZ ;  /* 0x0000700000057a24 */ /* 0x000fc800078e02ff */
[----:B------:R-:W-:-:S06]  /*0110*/  IMAD.HI.U32 R2, R3, R5, R2 ;  /* 0x0000000503027227 */ /* 0x000fcc00078e0002 */
[----:B--2---:R-:W-:-:S04]  /*0120*/  IMAD.HI.U32 R235, R2, R233, RZ ;  /* 0x000000e902eb7227 */ /* 0x004fc800078e00ff */
[----:B------:R-:W-:-:S04]  /*0130*/  IMAD.MOV R0, RZ, RZ, -R235 ;  /* 0x000000ffff007224 */ /* 0x000fc800078e0aeb */
[----:B------:R-:W-:-:S05]  /*0140*/  IMAD R0, R0, c[0x0][0x1c0], R233 ;  /* 0x0000700000007a24 */ /* 0x000fca00078e02e9 */
[----:B------:R-:W-:-:S13]  /*0150*/  ISETP.GE.U32.AND P2, PT, R0, c[0x0][0x1c0], PT ;  /* 0x0000700000007a0c */ /* 0x000fda0003f46070 */
[----:B------:R-:W-:Y:S02]  /*0160*/  @P2 IADD3 R0, R0, -c[0x0][0x1c0], RZ ;  /* 0x8000700000002a10 */ /* 0x000fe40007ffe0ff */
[----:B------:R-:W-:Y:S02]  /*0170*/  @P2 IADD3 R235, R235, 0x1, RZ ;  /* 0x00000001ebeb2810 */ /* 0x000fe40007ffe0ff */
[----:B------:R-:W-:-:S13]  /*0180*/  ISETP.GE.U32.AND P1, PT, R0, c[0x0][0x1c0], PT ;  /* 0x0000700000007a0c */ /* 0x000fda0003f26070 */
[----:B------:R-:W-:Y:S02]  /*0190*/  @P1 IADD3 R235, R235, 0x1, RZ ;  /* 0x00000001ebeb1810 */ /* 0x000fe40007ffe0ff */
[----:B------:R-:W-:-:S05]  /*01a0*/  @!P0 LOP3.LUT R235, RZ, c[0x0][0x1c0], RZ, 0x33, !PT ;  /* 0x00007000ffeb8a12 */ /* 0x000fca00078e33ff */
[----:B------:R-:W-:-:S04]  /*01b0*/  IMAD.MOV R0, RZ, RZ, -R235 ;  /* 0x000000ffff007224 */ /* 0x000fc800078e0aeb */
[----:B------:R-:W-:Y:S02]  /*01c0*/  IMAD R233, R0, c[0x0][0x1c0], R233 ;  /* 0x0000700000e97a24 */ /* 0x000fe400078e02e9 */
[----:B---34-:R-:W-:Y:S05]  /*01d0*/  CALL.REL.NOINC `($_ZN5flash24flash_fwd_splitkv_kernelI23Flash_fwd_kernel_traitsILi128ELi64ELi128ELi4ELb0ELb0EN7cutlass10bfloat16_tE19Flash_kernel_traitsILi128ELi64ELi128ELi4ES3_EELb1ELb0ELb0ELb0ELb0ELb0ELb1ELb1EEEvNS_16Flash_fwd_paramsE$_ZN5flash30compute_attn_1rowblock_splitkvI23Flash_fwd_kernel_traitsILi128ELi64ELi128ELi4ELb0ELb0EN7cutlass10bfloat16_tE19Flash_kernel_traitsILi128ELi64ELi128ELi4ES3_EELb1ELb0ELb0ELb0ELb0ELb0ELb1ELb1ENS_16Flash_fwd_paramsEEEvRKT8_iiiii) ;  /* 0x0000002000007944 */ /* 0x018fea0003c00000 */
[----:B------:R-:W-:Y:S05]  /*01e0*/  BSYNC B4 ;  /* 0x0000000000047941 */ /* 0x000fea0003800000 */
.L_x_1634:
[----:B------:R-:W-:Y:S05]  /*01f0*/  EXIT ;  /* 0x000000000000794d */ /* 0x000fea0003800000 */
        .type           $_ZN5flash24flash_fwd_splitkv_kernelI23Flash_fwd_kernel_traitsILi128ELi64ELi128ELi4ELb0ELb0EN7cutlass10bfloat16_tE19Flash_kernel_traitsILi128ELi64ELi128ELi4ES3_EELb1ELb0ELb0ELb0ELb0ELb0ELb1ELb1EEEvNS_16Flash_fwd_paramsE$_ZN5flash30compute_attn_1rowblock_splitkvI23Flash_fwd_kernel_traitsILi128ELi64ELi128ELi4ELb0ELb0EN7cutlass10bfloat16_tE19Flash_kernel_traitsILi128ELi64ELi128ELi4ES3_EELb1ELb0ELb0ELb0ELb0ELb0ELb1ELb1ENS_16Flash_fwd_paramsEEEvRKT8_iiiii,@function
        .size           $_ZN5flash24flash_fwd_splitkv_kernelI23Flash_fwd_kernel_traitsILi128ELi64ELi128ELi4ELb0ELb0EN7cutlass10bfloat16_tE19Flash_kernel_traitsILi128ELi64ELi128ELi4ES3_EELb1ELb0ELb0ELb0ELb0ELb0ELb1ELb1EEEvNS_16Flash_fwd_paramsE$_ZN5flash30compute_attn_1rowblock_splitkvI23Flash_fwd_kernel_traitsILi128ELi64ELi128ELi4ELb0ELb0EN7cutlass10bfloat16_tE19Flash_kernel_traitsILi128ELi64ELi128ELi4ES3_EELb1ELb0ELb0ELb0ELb0ELb0ELb1ELb1ENS_16Flash_fwd_paramsEEEvRKT8_iiiii,($__internal_16_$__cuda_sm70_shflsync_bfly_p - $_ZN5flash24flash_fwd_splitkv_kernelI23Flash_fwd_kernel_traitsILi128ELi64ELi128ELi4ELb0ELb0EN7cutlass10bfloat16_tE19Flash_kernel_traitsILi128ELi64ELi128ELi4ES3_EELb1ELb0ELb0ELb0ELb0ELb0ELb1ELb1EEEvNS_16Flash_fwd_paramsE$_ZN5flash30compute_attn_1rowblock_splitkvI23Flash_fwd_kernel_traitsILi128ELi64ELi128ELi4ELb0ELb0EN7cutlass10bfloat16_tE19Flash_kernel_traitsILi128ELi64ELi128ELi4ES3_EELb1ELb0ELb0ELb0ELb0ELb0ELb1ELb1ENS_16Flash_fwd_paramsEEEvRKT8_iiiii)
$_ZN5flash24flash_fwd_splitkv_kernelI23Flash_fwd_kernel_traitsILi128ELi64ELi128ELi4ELb0ELb0EN7cutlass10bfloat16_tE19Flash_kernel_traitsILi128ELi64ELi128ELi4ES3_EELb1ELb0ELb0ELb0ELb0ELb0ELb1ELb1EEEvNS_16Flash_fwd_paramsE$_ZN5flash30compute_attn_1rowblock_splitkvI23Flash_fwd_kernel_traitsILi128ELi64ELi128ELi4ELb0ELb0EN7cutlass10bfloat16_tE19Flash_kernel_traitsILi128ELi64ELi128ELi4ES3_EELb1ELb0ELb0ELb0ELb0ELb0ELb1ELb1ENS_16Flash_fwd_paramsEEEvRKT8_iiiii:
        /* <DEDUP_REMOVED lines=20> */
.L_x_1636:
[----:B------:R-:W-:Y:S05]  /*0340*/  BSYNC B0 ;  /* 0x0000000000007941 */ /* 0x000fea0003800000 */
.L_x_1635:
[----:B------:R-:W3:Y:S04]  /*0350*/  LD.E.64 R24, [R10.64+0xf0] ;  /* 0x0000f0060a187980 */ /* 0x000ee8000c101b00 */
[----:B------:R-:W4:Y:S01]  /*0360*/  @P1 LD.E R232, [R2.64+0x4] ;  /* 0x0000040602e81980 */ /* 0x000f22000c101900 */
[----:B------:R-:W-:Y:S01]  /*0370*/  IMAD.MOV.U32 R14, RZ, RZ, RZ ;  /* 0x000000ffff0e7224 */ /* 0x000fe200078e00ff */
[----:B---3--:R-:W-:-:S04]  /*0380*/  ISETP.NE.U32.AND P4, PT, R24, RZ, PT ;  /* 0x000000ff1800720c */ /* 0x008fc80003f85070 */
[----:B------:R-:W-:Y:S01]  /*0390*/  ISETP.NE.AND.EX P4, PT, R25, RZ, PT, P4 ;  /* 0x000000ff1900720c */ /* 0x000fe20003f85340 */
[----:B------:R-:W-:Y:S01]  /*03a0*/  IMAD.WIDE R24, R235, 0x4, R24 ;  /* 0x00000004eb187825 */ /* 0x000fe200078e0218 */
[----:B----45:R-:W-:-:S06]  /*03b0*/  @P1 IADD3 R232, R232, -R17, RZ ;  /* 0x80000011e8e81210 */ /* 0x030fcc0007ffe0ff */
[----:B------:R3:W5:Y:S05]  /*03c0*/  @!P1 LD.E R232, [R10.64+0xb4] ;  /* 0x0000b4060ae89980 */ /* 0x00076a000c101900 */
[----:B------:R3:W5:Y:S01]  /*03d0*/  @P4 LD.E R14, [R24.64] ;  /* 0x00000006180e4980 */ /* 0x000762000c101900 */
[----:B------:R-:W-:Y:S01]  /*03e0*/  BSSY B0, `(.L_x_1637) ;  /* 0x0000009000007945 */ /* 0x000fe20003800000 */
[----:B------:R-:W-:Y:S05]  /*03f0*/  @!P0 BRA `(.L_x_1638) ;  /* 0x0000006000008947 */ /* 0x000fea0003800000 */
[----:B------:R-:W4:Y:S02]  /*0400*/  LD.E.U8 R0, [R10.64+0x1b2] ;  /* 0x0001b2060a007980 */ /* 0x000f24000c101100 */
[----:B----4-:R-:W-:-:S13]  /*0410*/  ISETP.NE.AND P0, PT, R0, RZ, PT ;  /* 0x000000ff0000720c */ /* 0x010fda0003f05270 */
[----:B------:R-:W4:Y:S02]  /*0420*/  @P0 LD.E R0, [R4.64+0x4] ;  /* 0x0000040604000980 */ /* 0x000f24000c101900 */
[----:B-1--4-:R-:W-:-:S06]  /*0430*/  @P0 IADD3 R3, R0, -R15, RZ ;  /* 0x8000000f00030210 */ /* 0x012fcc0007ffe0ff */
[----:B------:R1:W5:Y:S01]  /*0440*/  @!P0 LD.E R3, [R4.64] ;  /* 0x0000000604038980 */ /* 0x000362000c101900 */
[----:B------:R-:W-:Y:S05]  /*0450*/  BRA `(.L_x_1639) ;  /* 0x0000001000007947 */ /* 0x000fea0003800000 */
.L_x_1638:
[----:B-1----:R1:W5:Y:S02]  /*0460*/  LD.E R3, [R10.64+0xb8] ;  /* 0x0000b8060a037980 */ /* 0x002364000c101900 */
.L_x_1639:
[----:B------:R-:W-:Y:S05]  /*0470*/  BSYNC B0 ;  /* 0x0000000000007941 */ /* 0x000fea0003800000 */
.L_x_1637:
[----:B-12---:R-:W2:Y:S01]  /*0480*/  LD.E.64 R4, [R10.64+0xf8] ;  /* 0x0000f8060a047980 */ /* 0x006ea2000c101b00 */
        /* <DEDUP_REMOVED lines=9> */
.L_x_1641:
[----:B------:R-:W2:Y:S01]  /*0520*/  LD.E.64 R2, [R10.64+0x108] ;  /* 0x000108060a027980 */ /* 0x000ea2000c101b00 */
[----:B------:R-:W-:Y:S01]  /*0530*/  BSSY B0, `(.L_x_1643) ;  /* 0x0000006000007945 */ /* 0x000fe20003800000 */
[----:B--2---:R-:W-:-:S04]  /*0540*/  ISETP.NE.U32.AND P0, PT, R2, RZ, PT ;  /* 0x000000ff0200720c */ /* 0x004fc80003f05070 */
[----:B------:R-:W-:Y:S01]  /*0550*/  ISETP.NE.AND.EX P0, PT, R3, RZ, PT, P0 ;  /* 0x000000ff0300720c */ /* 0x000fe20003f05300 */
[----:B------:R-:W-:-:S12]  /*0560*/  IMAD.MOV.U32 R3, RZ, RZ, RZ ;  /* 0x000000ffff037224 */ /* 0x000fd800078e00ff */
[----:B------:R-:W-:Y:S05]  /*0570*/  @!P0 BRA `(.L_x_1644) ;  /* 0x0000001000008947 */ /* 0x000fea0003800000 */
[----:B------:R1:W5:Y:S02]  /*0580*/  LD.E R3, [R10.64+0xbc] ;  /* 0x0000bc060a037980 */ /* 0x000364000c101900 */
.L_x_1644:
[----:B------:R-:W-:Y:S05]  /*0590*/  BSYNC B0 ;  /* 0x0000000000007941 */ /* 0x000fea0003800000 */
.L_x_1643:
[----:B-----5:R-:W-:Y:S02]  /*05a0*/  IADD3 R70, R80, R3, RZ ;  /* 0x0000000350467210 */ /* 0x020fe40007ffe0ff */
.L_x_1642:
[----:B------:R-:W-:Y:S05]  /*05b0*/  BSYNC B1 ;  /* 0x0000000000017941 */ /* 0x000fea0003800000 */
.L_x_1640:
[----:B------:R-:W-:Y:S01]  /*05c0*/  IMAD.SHL.U32 R69, R231, 0x40, RZ ;  /* 0x00000040e7457824 */ /* 0x000fe200078e00ff */
[----:B------:R-:W-:Y:S01]  /*05d0*/  MOV R2, R230 ;  /* 0x000000e600027202 */ /* 0x000fe20000000f00 */
[----:B------:R-:W-:-:S03]  /*05e0*/  IMAD.MOV.U32 R3, RZ, RZ, 0x0 ;  /* 0x00000000ff037424 */ /* 0x000fc600078e00ff */
[----:B------:R-:W-:-:S13]  /*05f0*/  ISETP.GT.AND P0, PT, R232, R69, PT ;  /* 0x00000045e800720c */ /* 0x000fda0003f04270 */
[----:B------:R-:W-:Y:S05]  /*0600*/  @!P0 RET.REL.NODEC R2 `(_ZN5flash24flash_fwd_splitkv_kernelI23Flash_fwd_kernel_traitsILi128ELi64ELi128ELi4ELb0ELb0EN7cutlass10bfloat16_tE19Flash_kernel_traitsILi128ELi64ELi128ELi4ES3_EELb1ELb0ELb0ELb0ELb0ELb0ELb1ELb1EEEvNS_16Flash_fwd_paramsE) ;  /* 0xfffff9f002008950 */ /* 0x000fea0003c3ffff */
[----:B------:R-:W2:Y:S04]  /*0610*/  LD.E R7, [R10.64+0xb8] ;  /* 0x0000b8060a077980 */ /* 0x000ea8000c101900 */
[----:B------:R-:W4:Y:S01]  /*0620*/  LD.E R5, [R10.64+0x188] ;  /* 0x000188060a057980 */ /* 0x000f22000c101900 */
[----:B------:R-:W-:-:S03]  /*0630*/  IABS R3, c[0x0][0x10] ;  /* 0x0000040000037a13 */ /* 0x000fc60000000000 */
[----:B------:R-:W1:Y:S01]  /*0640*/  S2R R73, SR_TID.X ;  /* 0x0000000000497919 */ /* 0x000e620000002100 */
[----:B------:R-:W5:Y:S08]  /*0650*/  I2F.RP R0, R3 ;  /* 0x0000000300007306 */ /* 0x000f700000209400 */
[----:B-----5:R-:W5:Y:S02]  /*0660*/  MUFU.RCP R8, R0 ;  /* 0x0000000000087308 */ /* 0x020f640000001000 */
[----:B-----5:R-:W-:-:S02]  /*0670*/  IADD3 R8, R8, 0xffffffe, RZ ;  /* 0x0ffffffe08087810 */ /* 0x020fc40007ffe0ff */
[----:B------:R-:W-:-:S04]  /*0680*/  IABS R0, c[0x0][0x10] ;  /* 0x0000040000007a13 */ /* 0x000fc80000000000 */
[----:B------:R-:W5:Y:S01]  /*0690*/  F2I.FTZ.U32.TRUNC.NTZ R9, R8 ;  /* 0x0000000800097305 */ /* 0x000f62000021f000 */
[----:B------:R-:W-:Y:S02]  /*06a0*/  IMAD.MOV R0, RZ, RZ, -R0 ;  /* 0x000000ffff007224 */ /* 0x000fe400078e0a00 */
[----:B-----5:R-:W-:Y:S02]  /*06b0*/  IMAD.MOV R4, RZ, RZ, -R9 ;  /* 0x000000ffff047224 */ /* 0x020fe400078e0a09 */
[----:B------:R-:W-:Y:S02]  /*06c0*/  IMAD.MOV.U32 R8, RZ, RZ, RZ ;  /* 0x000000ffff087224 */ /* 0x000fe400078e00ff */
[----:B------:R-:W-:-:S04]  /*06d0*/  IMAD R4, R4, R3, RZ ;  /* 0x0000000304047224 */ /* 0x000fc800078e02ff */
[----:B------:R-:W-:Y:S01]  /*06e0*/  IMAD.HI.U32 R4, R9, R4, R8 ;  /* 0x0000000409047227 */ /* 0x000fe200078e0008 */
[----:B--2---:R-:W-:-:S04]  /*06f0*/  IADD3 R7, R7, 0x7f, RZ ;  /* 0x0000007f07077810 */ /* 0x004fc80007ffe0ff */
[----:B------:R-:W-:-:S04]  /*0700*/  SHF.R.S32.HI R6, RZ, 0x1f, R7 ;  /* 0x0000001fff067819 */ /* 0x000fc80000011407 */
[----:B------:R-:W-:-:S04]  /*0710*/  LEA.HI R6, R6, R7, RZ, 0x7 ;  /* 0x0000000706067211 */ /* 0x000fc800078f38ff */
[----:B------:R-:W-:-:S04]  /*0720*/  LEA.HI.SX32 R6, R6, c[0x0][0x10], 0x19 ;  /* 0x0000040006067a11 */ /* 0x000fc800078fcaff */
[----:B------:R-:W-:-:S04]  /*0730*/  IADD3 R6, R6, -0x1, RZ ;  /* 0xffffffff06067810 */ /* 0x000fc80007ffe0ff */
[----:B------:R-:W-:Y:S02]  /*0740*/  IABS R2, R6 ;  /* 0x0000000600027213 */ /* 0x000fe40000000000 */
[----:B------:R-:W-:-:S03]  /*0750*/  LOP3.LUT R6, R6, c[0x0][0x10], RZ, 0x3c, !PT ;  /* 0x0000040006067a12 */ /* 0x000fc600078e3cff */
[----:B------:R-:W-:Y:S01]  /*0760*/  IMAD.HI.U32 R7, R4, R2, RZ ;  /* 0x0000000204077227 */ /* 0x000fe200078e00ff */
[----:B------:R-:W-:-:S03]  /*0770*/  ISETP.GE.AND P0, PT, R6, RZ, PT ;  /* 0x000000ff0600720c */ /* 0x000fc60003f06270 */
[----:B------:R-:W-:-:S05]  /*0780*/  IMAD R0, R7, R0, R2 ;  /* 0x0000000007007224 */ /* 0x000fca00078e0202 */
[----:B------:R-:W-:-:S13]  /*0790*/  ISETP.GT.U32.AND P1, PT, R3, R0, PT ;  /* 0x000000000300720c */ /* 0x000fda0003f24070 */
[----:B------:R-:W-:Y:S01]  /*07a0*/  @!P1 IMAD.IADD R0, R0, 0x1, -R3 ;  /* 0x0000000100009824 */ /* 0x000fe200078e0a03 */
[----:B------:R-:W-:Y:S02]  /*07b0*/  @!P1 IADD3 R7, R7, 0x1, RZ ;  /* 0x0000000107079810 */ /* 0x000fe40007ffe0ff */
[----:B------:R-:W-:Y:S02]  /*07c0*/  ISETP.NE.AND P1, PT, RZ, c[0x0][0x10], PT ;  /* 0x00000400ff007a0c */ /* 0x000fe40003f25270 */
[----:B------:R-:W-:Y:S02]  /*07d0*/  ISETP.GE.U32.AND P2, PT, R0, R3, PT ;  /* 0x000000030000720c */ /* 0x000fe40003f46070 */
[----:B------:R-:W-:Y:S02]  /*07e0*/  IADD3 R0, -R232, 0xbf, R69 ;  /* 0x000000bfe8007810 */ /* 0x000fe40007ffe145 */
[----:B------:R-:W-:Y:S02]  /*07f0*/  IADD3 R3, R70, 0x7f, RZ ;  /* 0x0000007f46037810 */ /* 0x000fe40007ffe0ff */
[----:B----4-:R-:W-:-:S02]  /*0800*/  IADD3 R5, R5, R0, R70 ;  /* 0x0000000005057210 */ /* 0x010fc40007ffe046 */
[----:B------:R-:W-:Y:S02]  /*0810*/  SHF.R.S32.HI R0, RZ, 0x1f, R3 ;  /* 0x0000001fff007819 */ /* 0x000fe40000011403 */
[----:B------:R-:W-:Y:S02]  /*0820*/  SHF.R.S32.HI R54, RZ, 0x1f, R5 ;  /* 0x0000001fff367819 */ /* 0x000fe40000011405 */
[----:B------:R-:W-:Y:S02]  /*0830*/  LEA.HI R3, R0, R3, RZ, 0x7 ;  /* 0x0000000300037211 */ /* 0x000fe400078f38ff */
[----:B------:R-:W-:Y:S02]  /*0840*/  @P2 IADD3 R7, R7, 0x1, RZ ;  /* 0x0000000107072810 */ /* 0x000fe40007ffe0ff */
[----:B------:R-:W-:Y:S02]  /*0850*/  LEA.HI R54, R54, R5, RZ, 0x7 ;  /* 0x0000000536367211 */ /* 0x000fe400078f38ff */
[----:B------:R-:W-:Y:S01]  /*0860*/  SHF.R.S32.HI R3, RZ, 0x7, R3 ;  /* 0x00000007ff037819 */ /* 0x000fe20000011403 */
[----:B------:R-:W-:Y:S01]  /*0870*/  @!P0 IMAD.MOV R7, RZ, RZ, -R7 ;  /* 0x000000ffff078224 */ /* 0x000fe200078e0a07 */
[----:B------:R-:W-:-:S02]  /*0880*/  @!P1 LOP3.LUT R7, RZ, c[0x0][0x10], RZ, 0x33, !PT ;  /* 0x00000400ff079a12 */ /* 0x000fc400078e33ff */
[----:B------:R-:W-:-:S03]  /*0890*/  SHF.R.S32.HI R54, RZ, 0x7, R54 ;  /* 0x00000007ff367819 */ /* 0x000fc60000011436 */
[----:B------:R-:W-:-:S04]  /*08a0*/  IMAD R227, R7, UR8, RZ ;  /* 0x0000000807e37c24 */ /* 0x000fc8000f8e02ff */
[----:B------:R-:W-:-:S05]  /*08b0*/  IMAD.IADD R0, R7, 0x1, R227 ;  /* 0x0000000107007824 */ /* 0x000fca00078e02e3 */
[----:B------:R-:W-:-:S04]  /*08c0*/  IMNMX R3, R3, R0, PT ;  /* 0x0000000003037217 */ /* 0x000fc80003800200 */
[----:B------:R-:W-:-:S04]  /*08d0*/  IMNMX R54, R3, R54, PT ;  /* 0x0000003603367217 */ /* 0x000fc80003800200 */
[----:B------:R-:W-:-:S13]  /*08e0*/  ISETP.GE.AND P0, PT, R227, R54, PT ;  /* 0x00000036e300720c */ /* 0x000fda0003f06270 */
[----:B------:R-:W-:Y:S05]  /*08f0*/  @!P0 BRA `(.L_x_1645) ;  /* 0x0000081000008947 */ /* 0x000fea0003800000 */
[----:B-1----:R-:W2:Y:S04]  /*0900*/  LD.E.64 R2, [R10.64+0xb0] ;  /* 0x0000b0060a027980 */ /* 0x002ea8000c101b00 */
[----:B------:R-:W4:Y:S04]  /*0910*/  LD.E R6, [R10.64+0x60] ;  /* 0x000060060a067980 */ /* 0x000f28000c101900 */
[----:B---3--:R-:W3:Y:S04]  /*0920*/  LD.E R0, [R10.64+0xcc] ;  /* 0x0000cc060a007980 */ /* 0x008ee8000c101900 */
[----:B------:R1:W3:Y:S01]  /*0930*/  LD.E.64 R8, [R10.64+0x78] ;  /* 0x000078060a087980 */ /* 0x0002e2000c101b00 */
[----:B------:R-:W-:-:S03]  /*0940*/  SHF.R.S32.HI R14, RZ, 0x1f, R73 ;  /* 0x0000001fff0e7819 */ /* 0x000fc60000011449 */
[----:B------:R1:W5:Y:S01]  /*0950*/  LD.E R4, [R10.64+0xc0] ;  /* 0x0000c0060a047980 */ /* 0x000362000c101900 */
[----:B------:R-:W-:-:S03]  /*0960*/  LEA.HI R5, R14, R73, RZ, 0x4 ;  /* 0x000000490e057211 */ /* 0x000fc600078f20ff */
[----:B------:R1:W5:Y:S01]  /*0970*/  LD.E.64 R12, [R10.64+0xa8] ;  /* 0x0000a8060a0c7980 */ /* 0x000362000c101b00 */
[----:B------:R-:W-:Y:S01]  /*0980*/  LOP3.LUT R14, R5, 0xfffffff0, RZ, 0xc0, !PT ;  /* 0xfffffff0050e7812 */ /* 0x000fe200078ec0ff */
[----:B------:R-:W-:Y:S04]  /*0990*/  BSSY B0, `(.L_x_1646) ;  /* 0x0000016000007945 */ /* 0x000fe80003800000 */
[----:B------:R-:W-:Y:S02]  /*09a0*/  IMAD.IADD R73, R73, 0x1, -R14 ;  /* 0x0000000149497824 */ /* 0x000fe400078e0a0e */
[----:B--2---:R-:W-:-:S04]  /*09b0*/  IMAD R2, R2, UR8, R235 ;  /* 0x0000000802027c24 */ /* 0x004fc8000f8e02eb */
[----:B----4-:R-:W-:Y:S02]  /*09c0*/  IMAD R2, R2, R6, R233 ;  /* 0x0000000602027224 */ /* 0x010fe400078e02e9 */
[----:B------:R-:W-:Y:S02]  /*09d0*/  IMAD.SHL.U32 R6, R73, 0x4, RZ ;  /* 0x0000000449067824 */ /* 0x000fe400078e00ff */
[----:B------:R-:W-:Y:S01]  /*09e0*/  IMAD R3, R3, R2, R69 ;  /* 0x0000000203037224 */ /* 0x000fe200078e0245 */
[----:B------:R-:W-:Y:S01]  /*09f0*/  SHF.R.S32.HI R2, RZ, 0x4, R5 ;  /* 0x00000004ff027819 */ /* 0x000fe20000011405 */
[----:B------:R-:W-:Y:S01]  /*0a00*/  IMAD.IADD R69, R232, 0x1, -R69 ;  /* 0x00000001e8457824 */ /* 0x000fe200078e0a45 */
[----:B------:R-:W-:Y:S01]  /*0a10*/  SHF.R.S32.HI R7, RZ, 0x1f, R6 ;  /* 0x0000001fff077819 */ /* 0x000fe20000011406 */
[----:B---3--:R-:W-:-:S03]  /*0a20*/  IMAD R0, R3, R0, RZ ;  /* 0x0000000003007224 */ /* 0x008fc600078e02ff */
[C---:B------:R-:W-:Y:S01]  /*0a30*/  ISETP.GE.AND P1, PT, R2.reuse, R69, PT ;  /* 0x000000450200720c */ /* 0x040fe20003f26270 */
[----:B-1----:R-:W-:-:S05]  /*0a40*/  IMAD.WIDE R10, R2, 0x80, R6 ;  /* 0x00000080020a7825 */ /* 0x002fca00078e0206 */
[----:B------:R-:W-:-:S04]  /*0a50*/  IADD3 R5, P0, R0, R10, RZ ;  /* 0x0000000a00057210 */ /* 0x000fc80007f1e0ff */
[----:B------:R-:W-:Y:S02]  /*0a60*/  LEA.HI.X.SX32 R0, R0, R11, 0x1, P0 ;  /* 0x0000000b00007211 */ /* 0x000fe400000f0eff */
[----:B------:R-:W-:-:S04]  /*0a70*/  LEA R22, P0, R5, R8, 0x2 ;  /* 0x0000000805167211 */ /* 0x000fc800078010ff */
[----:B------:R-:W-:Y:S02]  /*0a80*/  LEA.HI.X R23, R5, R9, R0, 0x2, P0 ;  /* 0x0000000905177211 */ /* 0x000fe400000f1400 */
[----:B------:R-:W-:Y:S01]  /*0a90*/  IADD3 R5, R6, 0x40, RZ ;  /* 0x0000004006057810 */ /* 0x000fe20007ffe0ff */
[----:B------:R-:W-:Y:S05]  /*0aa0*/  @P1 BRA `(.L_x_1647) ;  /* 0x0000004000001947 */ /* 0x000fea0003800000 */
[-C--:B-----5:R-:W-:Y:S02]  /*0ab0*/  ISETP.GE.AND P1, PT, R6, R4.reuse, PT ;  /* 0x000000040600720c */ /* 0x0a0fe40003f26270 */
[----:B------:R-:W-:-:S11]  /*0ac0*/  ISETP.GE.AND P0, PT, R5, R4, PT ;  /* 0x000000040500720c */ /* 0x000fd60003f06270 */
[----:B------:R1:W-:Y:S04]  /*0ad0*/  @!P1 ST.E.128 [R22.64], RZ ;  /* 0x000000ff16009985 */ /* 0x0003e8000c101d06 */
[----:B------:R1:W-:Y:S02]  /*0ae0*/  @!P0 ST.E.128 [R22.64+0x100], RZ ;  /* 0x000100ff16008985 */ /* 0x0003e4000c101d06 */
.L_x_1647:
[----:B------:R-:W-:Y:S05]  /*0af0*/  BSYNC B0 ;  /* 0x0000000000007941 */ /* 0x000fea0003800000 */
.L_x_1646:
[----:B------:R-:W-:Y:S01]  /*0b00*/  IADD3 R20, R2, 0x8, RZ ;  /* 0x0000000802147810 */ /* 0x000fe20007ffe0ff */
[----:B------:R-:W-:Y:S03]  /*0b10*/  BSSY B0, `(.L_x_1648) ;  /* 0x0000007000007945 */ /* 0x000fe60003800000 */
[----:B------:R-:W-:-:S13]  /*0b20*/  ISETP.GE.AND P0, PT, R20, R69, PT ;  /* 0x000000451400720c */ /* 0x000fda0003f06270 */
[----:B------:R-:W-:Y:S05]  /*0b30*/  @P0 BRA `(.L_x_1649) ;  /* 0x0000004000000947 */ /* 0x000fea0003800000 */
[-C--:B-----5:R-:W-:Y:S02]  /*0b40*/  ISETP.GE.AND P1, PT, R6, R4.reuse, PT ;  /* 0x000000040600720c */ /* 0x0a0fe40003f26270 */
[----:B------:R-:W-:-:S11]  /*0b50*/  ISETP.GE.AND P0, PT, R5, R4, PT ;  /* 0x000000040500720c */ /* 0x000fd60003f06270 */
[----:B------:R2:W-:Y:S04]  /*0b60*/  @!P1 ST.E.128 [R22.64+0x1000], RZ ;  /* 0x001000ff16009985 */ /* 0x0005e8000c101d06 */
[----:B------:R2:W-:Y:S02]  /*0b70*/  @!P0 ST.E.128 [R22.64+0x1100], RZ ;  /* 0x001100ff16008985 */ /* 0x0005e4000c101d06 */
.L_x_1649:
[----:B------:R-:W-:Y:S05]  /*0b80*/  BSYNC B0 ;  /* 0x0000000000007941 */ /* 0x000fea0003800000 */
.L_x_1648:
        /* <DEDUP_REMOVED lines=8> */
.L_x_1651:
[----:B------:R-:W-:Y:S05]  /*0c10*/  BSYNC B0 ;  /* 0x0000000000007941 */ /* 0x000fea0003800000 */
.L_x_1650:
        /* <DEDUP_REMOVED lines=8> */
.L_x_1653:
[----:B------:R-:W-:Y:S05]  /*0ca0*/  BSYNC B0 ;  /* 0x0000000000007941 */ /* 0x000fea0003800000 */
.L_x_1652:
        /* <DEDUP_REMOVED lines=8> */
.L_x_1655:
[----:B------:R-:W-:Y:S05]  /*0d30*/  BSYNC B0 ;  /* 0x0000000000007941 */ /* 0x000fea0003800000 */
.L_x_1654:
        /* <DEDUP_REMOVED lines=8> */
.L_x_1657:
[----:B------:R-:W-:Y:S05]  /*0dc0*/  BSYNC B0 ;  /* 0x0000000000007941 */ /* 0x000fea0003800000 */
.L_x_1656:
        /* <DEDUP_REMOVED lines=8> */
.L_x_1659:
[----:B------:R-:W-:Y:S05]  /*0e50*/  BSYNC B0 ;  /* 0x0000000000007941 */ /* 0x000fea0003800000 */
.L_x_1658:
        /* <DEDUP_REMOVED lines=8> */
.L_x_1661:
[----:B------:R-:W-:Y:S05]  /*0ee0*/  BSYNC B0 ;  /* 0x0000000000007941 */ /* 0x000fea0003800000 */
.L_x_1660:
[----:B------:R-:W-:Y:S01]  /*0ef0*/  ISETP.NE.AND P6, PT, R73, RZ, PT ;  /* 0x000000ff4900720c */ /* 0x000fe20003fc5270 */
[----:B------:R-:W-:Y:S01]  /*0f00*/  IMAD.MOV.U32 R231, RZ, RZ, 0x0 ;  /* 0x00000000ffe77424 */ /* 0x000fe200078e00ff */
[----:B------:R-:W-:Y:S02]  /*0f10*/  SHF.R.S32.HI R5, RZ, 0x1f, R3 ;  /* 0x0000001fff057819 */ /* 0x000fe40000011403 */
[----:B------:R-:W-:Y:S02]  /*0f20*/  ISETP.GE.OR P0, PT, R2, R69, P6 ;  /* 0x000000450200720c */ /* 0x000fe40003706670 */
[----:B------:R-:W-:-:S02]  /*0f30*/  IADD3 R3, P1, R3, R2, RZ ;  /* 0x0000000203037210 */ /* 0x000fc40007f3e0ff */
[----:B------:R-:W-:Y:S02]  /*0f40*/  ISETP.GE.OR P5, PT, R20, R69, P6 ;  /* 0x000000451400720c */ /* 0x000fe400037a6670 */
[----:B------:R-:W-:Y:S02]  /*0f50*/  LEA.HI.X.SX32 R5, R2, R5, 0x1, P1 ;  /* 0x0000000502057211 */ /* 0x000fe400008f0eff */
[C---:B-----5:R-:W-:Y:S02]  /*0f60*/  LEA R2, P1, R3.reuse, R12, 0x2 ;  /* 0x0000000c03027211 */ /* 0x060fe400078210ff */
[----:B------:R-:W-:Y:S02]  /*0f70*/  ISETP.GE.OR P4, PT, R18, R69, P6 ;  /* 0x000000451200720c */ /* 0x000fe40003786670 */
[----:B------:R-:W-:Y:S01]  /*0f80*/  LEA.HI.X R3, R3, R13, R5, 0x2, P1 ;  /* 0x0000000d03037211 */ /* 0x000fe200008f1405 */
[----:B------:R-:W-:Y:S01]  /*0f90*/  @!P0 IMAD.MOV.U32 R15, RZ, RZ, -0x800000 ;  /* 0xff800000ff0f8424 */ /* 0x000fe200078e00ff */
[----:B------:R-:W-:-:S02]  /*0fa0*/  ISETP.GE.OR P3, PT, R16, R69, P6 ;  /* 0x000000451000720c */ /* 0x000fc40003766670 */
[-C--:B------:R-:W-:Y:S01]  /*0fb0*/  ISETP.GE.OR P2, PT, R14, R69.reuse, P6 ;  /* 0x000000450e00720c */ /* 0x080fe20003746670 */
[----:B------:R-:W-:Y:S01]  /*0fc0*/  @!P5 IMAD.MOV.U32 R17, RZ, RZ, -0x800000 ;  /* 0xff800000ff11d424 */ /* 0x000fe200078e00ff */
[----:B------:R1:W-:Y:S01]  /*0fd0*/  @!P0 ST.E [R2.64], R15 ;  /* 0x0000000f02008985 */ /* 0x0003e2000c101906 */
[-C--:B------:R-:W-:Y:S02]  /*0fe0*/  ISETP.GE.OR P1, PT, R10, R69.reuse, P6 ;  /* 0x000000450a00720c */ /* 0x080fe40003726670 */
[-C--:B------:R-:W-:Y:S01]  /*0ff0*/  ISETP.GE.OR P0, PT, R8, R69.reuse, P6 ;  /* 0x000000450800720c */ /* 0x080fe20003706670 */
[----:B------:R1:W-:Y:S01]  /*1000*/  @!P5 ST.E [R2.64+0x20], R17 ;  /* 0x000020110200d985 */ /* 0x0003e2000c101906 */
[----:B------:R-:W-:Y:S01]  /*1010*/  ISETP.GE.OR P6, PT, R0, R69, P6 ;  /* 0x000000450000720c */ /* 0x000fe200037c6670 */
[----:B------:R-:W-:-:S03]  /*1020*/  @!P4 IMAD.MOV.U32 R13, RZ, RZ, -0x800000 ;  /* 0xff800000ff0dc424 */ /* 0x000fc600078e00ff */
[----:B------:R-:W-:Y:S02]  /*1030*/  @!P3 IMAD.MOV.U32 R11, RZ, RZ, -0x800000 ;  /* 0xff800000ff0bb424 */ /* 0x000fe400078e00ff */
[----:B------:R-:W-:Y:S01]  /*1040*/  @!P2 IMAD.MOV.U32 R9, RZ, RZ, -0x800000 ;  /* 0xff800000ff09a424 */ /* 0x000fe200078e00ff */
[----:B------:R1:W-:Y:S02]  /*1050*/  @!P4 ST.E [R2.64+0x40], R13 ;  /* 0x0000400d0200c985 */ /* 0x0003e4000c101906 */
[----:B------:R-:W-:Y:S02]  /*1060*/  @!P1 IMAD.MOV.U32 R7, RZ, RZ, -0x800000 ;  /* 0xff800000ff079424 */ /* 0x000fe400078e00ff */
[----:B------:R-:W-:Y:S01]  /*1070*/  @!P0 IMAD.MOV.U32 R5, RZ, RZ, -0x800000 ;  /* 0xff800000ff058424 */ /* 0x000fe200078e00ff */
[----:B------:R1:W-:Y:S04]  /*1080*/  @!P3 ST.E [R2.64+0x60], R11 ;  /* 0x0000600b0200b985 */ /* 0x0003e8000c101906 */
[----:B------:R1:W-:Y:S04]  /*1090*/  @!P2 ST.E [R2.64+0x80], R9 ;  /* 0x000080090200a985 */ /* 0x0003e8000c101906 */
[----:B------:R1:W-:Y:S04]  /*10a0*/  @!P1 ST.E [R2.64+0xa0], R7 ;  /* 0x0000a00702009985 */ /* 0x0003e8000c101906 */
[----:B------:R1:W-:Y:S01]  /*10b0*/  @!P0 ST.E [R2.64+0xc0], R5 ;  /* 0x0000c00502008985 */ /* 0x0003e2000c101906 */
[----:B------:R-:W-:Y:S05]  /*10c0*/  @P6 RET.REL.NODEC R230 `(_ZN5flash24flash_fwd_splitkv_kernelI23Flash_fwd_kernel_traitsILi128ELi64ELi128ELi4ELb0ELb0EN7cutlass10bfloat16_tE19Flash_kernel_traitsILi128ELi64ELi128ELi4ES3_EELb1ELb0ELb0ELb0ELb0ELb0ELb1ELb1EEEvNS_16Flash_fwd_paramsE) ;  /* 0xffffef30e6006950 */ /* 0x000fea0003c3ffff */
[----:B-1----:R-:W-:Y:S02]  /*10d0*/  MOV R5, 0xff800000 ;  /* 0xff80000000057802 */ /* 0x002fe40000000f00 */
[----:B------:R-:W-:-:S03]  /*10e0*/  MOV R231, 0x0 ;  /* 0x0000000000e77802 */ /* 0x000fc60000000f00 */
[----:B------:R1:W-:Y:S01]  /*10f0*/  ST.E [R2.64+0xe0], R5 ;  /* 0x0000e00502007985 */ /* 0x0003e2000c101906 */
[----:B------:R-:W-:Y:S05]  /*1100*/  RET.REL.NODEC R230 `(_ZN5flash24flash_fwd_splitkv_kernelI23Flash_fwd_kernel_traitsILi128ELi64ELi128ELi4ELb0ELb0EN7cutlass10bfloat16_tE19Flash_kernel_traitsILi128ELi64ELi128ELi4ES3_EELb1ELb0ELb0ELb0ELb0ELb0ELb1ELb1EEEvNS_16Flash_fwd_paramsE) ;  /* 0xffffeef0e6007950 */ /* 0x000fea0003c3ffff */
.L_x_1645:
[----:B-1----:R-:W2:Y:S04]  /*1110*/  LD.E.64 R6, [R10.64+0x160] ;  /* 0x000160060a067980 */ /* 0x002ea8000c101b00 */
[----:B------:R-:W4:Y:S01]  /*1120*/  LD.E.64 R18, [R10.64+0x158] ;  /* 0x000158060a127980 */ /* 0x000f22000c101b00 */
[----:B--2---:R-:W-:-:S04]  /*1130*/  ISETP.NE.U32.AND P1, PT, R6, RZ, PT ;  /* 0x000000ff0600720c */ /* 0x004fc80003f25070 */
[----:B------:R-:W-:-:S13]  /*1140*/  ISETP.NE.AND.EX P1, PT, R7, RZ, PT, P1 ;  /* 0x000000ff0700720c */ /* 0x000fda0003f25310 */
[----:B------:R-:W2:Y:S01]  /*1150*/  @P1 LD.E.64 R12, [R10.64+0x168] ;  /* 0x000168060a0c1980 */ /* 0x000ea2000c101b00 */
[----:B----4-:R-:W-:Y:S01]  /*1160*/  ISETP.NE.U32.AND P0, PT, R18, RZ, PT ;  /* 0x000000ff1200720c */ /* 0x010fe20003f05070 */
[----:B------:R-:W-:-:S03]  /*1170*/  IMAD.MOV.U32 R8, RZ, RZ, R235 ;  /* 0x000000ffff087224 */ /* 0x000fc600078e00eb */
[----:B------:R-:W-:Y:S02]  /*1180*/  ISETP.NE.AND.EX P0, PT, R19, RZ, PT, P0 ;  /* 0x000000ff1300720c */ /* 0x000fe40003f05300 */
[----:B------:R-:W-:Y:S01]  /*1190*/  @P1 SHF.R.S32.HI R5, RZ, 0x1f, R235 ;  /* 0x0000001fff051819 */ /* 0x000fe200000114eb */
[----:B------:R-:W-:-:S10]  /*11a0*/  CS2R R236, SRZ ;  /* 0x0000000000ec7805 */ /* 0x000fd4000001ff00 */
[----:B------:R-:W-:-:S05]  /*11b0*/  @P0 IMAD.WIDE R18, R235, 0x4, R18 ;  /* 0x00000004eb120825 */ /* 0x000fca00078e0212 */
[----:B------:R1:W5:Y:S01]  /*11c0*/  @P0 LD.E R8, [R18.64] ;  /* 0x0000000612080980 */ /* 0x000362000c101900 */
[----:B------:R-:W-:Y:S01]  /*11d0*/  BSSY B0, `(.L_x_1662) ;  /* 0x00000ac000007945 */ /* 0x000fe20003800000 */
[-C--:B--2---:R-:W-:Y:S02]  /*11e0*/  @P1 IMAD R0, R13, R235.reuse, RZ ;  /* 0x000000eb0d001224 */ /* 0x084fe400078e02ff */
        /* <DEDUP_REMOVED lines=11> */
[----:B---3--:R-:W3:Y:S01]  /*12a0*/  LD.E.64 R20, [R10.64+0x20] ;  /* 0x000020060a147980 */ /* 0x008ee2000c101b00 */
[----:B------:R-:W-:-:S03]  /*12b0*/  IABS R3, R9 ;  /* 0x0000000900037213 */ /* 0x000fc60000000000 */
        /* <DEDUP_REMOVED lines=14> */
[----:B------:R-:W-:Y:S01]  /*13a0*/  IADD3 R2, RZ, -R2, RZ ;  /* 0x80000002ff027210 */ /* 0x000fe20007ffe0ff */
[----:B------:R-:W2:Y:S04]  /*13b0*/  LD.E.64 R12, [R10.64+0x28] ;  /* 0x000028060a0c7980 */ /* 0x000ea8000c101b00 */
        /* <DEDUP_REMOVED lines=9> */
[----:B------:R-:W-:-:S06]  /*1450*/  @P2 IADD3 R7, R7, 0x1, RZ ;  /* 0x0000000107072810 */ /* 0x000fcc0007ffe0ff */
[----:B------:R-:W-:Y:S02]  /*1460*/  @!P0 IMAD.MOV R7, RZ, RZ, -R7 ;  /* 0x000000ffff078224 */ /* 0x000fe400078e0a07 */
[----:B------:R-:W-:-:S05]  /*1470*/  @!P1 LOP3.LUT R7, RZ, R0, RZ, 0x33, !PT ;  /* 0x00000000ff079212 */ /* 0x000fca00078e33ff */
[----:B------:R-:W-:-:S06]  /*1480*/  IMAD.WIDE R2, R7, 0x4, R236 ;  /* 0x0000000407027825 */ /* 0x000fcc00078e02ec */
[----:B------:R1:W2:Y:S01]  /*1490*/  LD.E R3, [R2.64] ;  /* 0x0000000602037980 */ /* 0x0002a2000c101900 */
[----:B----4-:R-:W-:-:S04]  /*14a0*/  IABS R6, R4 ;  /* 0x0000000400067213 */ /* 0x010fc80000000000 */
[----:B------:R-:W4:Y:S08]  /*14b0*/  I2F.RP R16, R6 ;  /* 0x0000000600107306 */ /* 0x000f300000209400 */
[----:B----45:R-:W4:Y:S02]  /*14c0*/  MUFU.RCP R8, R16 ;  /* 0x0000001000087308 */ /* 0x030f240000001000 */
[----:B----4-:R-:W-:-:S06]  /*14d0*/  IADD3 R8, R8, 0xffffffe, RZ ;  /* 0x0ffffffe08087810 */ /* 0x010fcc0007ffe0ff */
[----:B------:R-:W1:Y:S01]  /*14e0*/  F2I.FTZ.U32.TRUNC.NTZ R23, R8 ;  /* 0x0000000800177305 */ /* 0x000e62000021f000 */
        /* <DEDUP_REMOVED lines=15> */
[----:B------:R-:W-:Y:S02]  /*15e0*/  ISETP.GE.AND P0, PT, R6, RZ, PT ;  /* 0x000000ff0600720c */ /* 0x000fe40003f06270 */
[----:B------:R-:W-:Y:S01]  /*15f0*/  ISETP.NE.AND P1, PT, R4, RZ, PT ;  /* 0x000000ff0400720c */ /* 0x000fe20003f25270 */
[----:B------:R-:W-:-:S04]  /*1600*/  IMAD R0, R0, R7, R9 ;  /* 0x0000000700007224 */ /* 0x000fc800078e0209 */
[----:B------:R-:W-:Y:S01]  /*1610*/  @P2 IADD3 R8, R8, 0x1, RZ ;  /* 0x0000000108082810 */ /* 0x000fe20007ffe0ff */
[----:B---3--:R-:W-:-:S05]  /*1620*/  IMAD R6, R65, R0, RZ ;  /* 0x0000000041067224 */ /* 0x008fca00078e02ff */
[----:B------:R-:W-:Y:S02]  /*1630*/  @!P0 IMAD.MOV R8, RZ, RZ, -R8 ;  /* 0x000000ffff088224 */ /* 0x000fe400078e0a08 */
[----:B------:R-:W-:-:S05]  /*1640*/  @!P1 LOP3.LUT R8, RZ, R4, RZ, 0x33, !PT ;  /* 0x00000004ff089212 */ /* 0x000fca00078e33ff */
[----:B------:R-:W-:Y:S01]  /*1650*/  IMAD R4, R15, R8, RZ ;  /* 0x000000080f047224 */ /* 0x000fe200078e02ff */
[----:B--2---:R-:W-:Y:S01]  /*1660*/  SHF.R.S32.HI R2, RZ, 0x1f, R3 ;  /* 0x0000001fff027819 */ /* 0x004fe20000011403 */
[-C--:B------:R-:W-:Y:S02]  /*1670*/  IMAD R5, R21, R3.reuse, RZ ;  /* 0x0000000315057224 */ /* 0x080fe400078e02ff */
[----:B------:R-:W-:-:S04]  /*1680*/  IMAD.WIDE.U32 R18, R20, R3, RZ ;  /* 0x0000000314127225 */ /* 0x000fc800078e00ff */
[----:B------:R-:W-:-:S05]  /*1690*/  IMAD R5, R20, R2, R5 ;  /* 0x0000000214057224 */ /* 0x000fca00078e0205 */
[----:B------:R-:W-:Y:S02]  /*16a0*/  IADD3 R19, R19, R5, RZ ;  /* 0x0000000513137210 */ /* 0x000fe40007ffe0ff */
[----:B------:R-:W-:-:S03]  /*16b0*/  SHF.R.S32.HI R5, RZ, 0x1f, R0 ;  /* 0x0000001fff057819 */ /* 0x000fc60000011400 */
[----:B------:R-:W-:-:S04]  /*16c0*/  IMAD.WIDE.U32 R18, R0, R64, R18 ;  /* 0x0000004000127225 */ /* 0x000fc800078e0012 */
[----:B------:R-:W-:Y:S02]  /*16d0*/  IMAD R6, R64, R5, R6 ;  /* 0x0000000540067224 */ /* 0x000fe400078e0206 */
[-C--:B------:R-:W-:Y:S01]  /*16e0*/  IMAD R7, R13, R3.reuse, RZ ;  /* 0x000000030d077224 */ /* 0x080fe200078e02ff */
[----:B------:R-:W-:Y:S02]  /*16f0*/  SHF.R.S32.HI R13, RZ, 0x1f, R8 ;  /* 0x0000001fff0d7819 */ /* 0x000fe40000011408 */
[----:B------:R-:W-:Y:S01]  /*1700*/  IADD3 R19, R19, R6, RZ ;  /* 0x0000000613137210 */ /* 0x000fe20007ffe0ff */
[----:B------:R-:W-:-:S04]  /*1710*/  IMAD.WIDE.U32 R20, R12, R3, RZ ;  /* 0x000000030c147225 */ /* 0x000fc800078e00ff */
[----:B------:R-:W-:Y:S02]  /*1720*/  IMAD R3, R14, R13, R4 ;  /* 0x0000000d0e037224 */ /* 0x000fe400078e0204 */
[----:B------:R-:W-:Y:S02]  /*1730*/  IMAD R7, R12, R2, R7 ;  /* 0x000000020c077224 */ /* 0x000fe400078e0207 */
[----:B------:R-:W-:-:S03]  /*1740*/  IMAD.WIDE.U32 R14, R8, R14, R18 ;  /* 0x0000000e080e7225 */ /* 0x000fc600078e0012 */
[----:B------:R-:W-:Y:S01]  /*1750*/  IADD3 R7, R21, R7, RZ ;  /* 0x0000000715077210 */ /* 0x000fe20007ffe0ff */
[----:B------:R-:W-:Y:S01]  /*1760*/  IMAD.MOV.U32 R4, RZ, RZ, R20 ;  /* 0x000000ffff047224 */ /* 0x000fe200078e0014 */
[----:B------:R-:W-:Y:S01]  /*1770*/  MOV R2, R14 ;  /* 0x0000000e00027202 */ /* 0x000fe20000000f00 */
[----:B------:R-:W-:Y:S01]  /*1780*/  IMAD.IADD R3, R15, 0x1, R3 ;  /* 0x000000010f037824 */ /* 0x000fe200078e0203 */
[----:B------:R-:W-:Y:S05]  /*1790*/  BRA `(.L_x_1664) ;  /* 0x000004f000007947 */ /* 0x000fea0003800000 */
.L_x_1663:
        /* <DEDUP_REMOVED lines=9> */
[----:B------:R-:W-:-:S02]  /*1830*/  LEA R9, R54, 0xffffff80, 0x7 ;  /* 0xffffff8036097811 */ /* 0x000fc400078e38ff */
        /* <DEDUP_REMOVED lines=24> */
[----:B------:R-:W-:Y:S01]  /*19c0*/  @P3 IMAD.WIDE.U32 R30, R64, R7, RZ ;  /* 0x00000007401e3225 */ /* 0x000fe200078e00ff */
[----:B------:R-:W-:-:S03]  /*19d0*/  LOP3.LUT R0, R233, R4, RZ, 0x3c, !PT ;  /* 0x00000004e9007212 */ /* 0x000fc600078e3cff */
[C---:B------:R-:W-:Y:S02]  /*19e0*/  @!P3 IMAD R5, R22.reuse, R6, R5 ;  /* 0x000000061605b224 */ /* 0x040fe400078e0205 */
[----:B------:R-:W-:Y:S01]  /*19f0*/  @!P3 IMAD.WIDE.U32 R22, R22, R8, R28 ;  /* 0x000000081616b225 */ /* 0x000fe200078e001c */
[----:B------:R-:W-:-:S03]  /*1a00*/  @P3 MOV R12, R30 ;  /* 0x0000001e000c3202 */ /* 0x000fc60000000f00 */
[----:B------:R-:W-:Y:S01]  /*1a10*/  @P3 IMAD R13, R65, R7, RZ ;  /* 0x00000007410d3224 */ /* 0x000fe200078e02ff */
[----:B------:R-:W-:Y:S02]  /*1a20*/  @!P3 MOV R12, R22 ;  /* 0x00000016000cb202 */ /* 0x000fe40000000f00 */
[----:B------:R-:W-:Y:S01]  /*1a30*/  ISETP.GE.AND P1, PT, R0, RZ, PT ;  /* 0x000000ff0000720c */ /* 0x000fe20003f26270 */
[----:B------:R-:W-:Y:S01]  /*1a40*/  @P3 IMAD.IADD R13, R31, 0x1, R13 ;  /* 0x000000011f0d3824 */ /* 0x000fe200078e020d */
[----:B------:R-:W-:Y:S01]  /*1a50*/  @!P0 IADD3 R2, R2, 0x1, RZ ;  /* 0x0000000102028810 */ /* 0x000fe20007ffe0ff */
[----:B------:R-:W-:Y:S01]  /*1a60*/  @!P3 IMAD.IADD R13, R23, 0x1, R5 ;  /* 0x00000001170db824 */ /* 0x000fe200078e0205 */
[----:B------:R-:W-:Y:S01]  /*1a70*/  @!P3 SHF.R.S32.HI R3, RZ, 0x1f, R14 ;  /* 0x0000001fff03b819 */ /* 0x000fe2000001140e */
[----:B------:R-:W-:Y:S01]  /*1a80*/  @!P3 IMAD R6, R67, R14, RZ ;  /* 0x0000000e4306b224 */ /* 0x000fe200078e02ff */
[----:B------:R-:W-:Y:S01]  /*1a90*/  ISETP.NE.AND P0, PT, R4, RZ, PT ;  /* 0x000000ff0400720c */ /* 0x000fe20003f05270 */
[----:B------:R-:W-:Y:S01]  /*1aa0*/  IMAD.WIDE.U32 R22, R64, R9, R12 ;  /* 0x0000000940167225 */ /* 0x000fe200078e000c */
[----:B------:R-:W-:-:S02]  /*1ab0*/  @P2 IADD3 R2, R2, 0x1, RZ ;  /* 0x0000000102022810 */ /* 0x000fc40007ffe0ff */
[----:B------:R-:W-:Y:S01]  /*1ac0*/  SHF.R.S32.HI R5, RZ, 0x1f, R9 ;  /* 0x0000001fff057819 */ /* 0x000fe20000011409 */
[----:B------:R-:W-:Y:S02]  /*1ad0*/  @!P3 IMAD R3, R3, R66, R6 ;  /* 0x000000420303b224 */ /* 0x000fe400078e0206 */
[----:B------:R-:W-:Y:S01]  /*1ae0*/  @!P3 IMAD.WIDE.U32 R12, R66, R14, RZ ;  /* 0x0000000e420cb225 */ /* 0x000fe200078e00ff */
[----:B------:R-:W-:-:S03]  /*1af0*/  MOV R6, R2 ;  /* 0x0000000200067202 */ /* 0x000fc60000000f00 */
[----:B------:R-:W-:Y:S02]  /*1b00*/  IMAD R7, R65, R9, RZ ;  /* 0x0000000941077224 */ /* 0x000fe400078e02ff */
[----:B------:R-:W-:Y:S01]  /*1b10*/  @!P3 IMAD.IADD R13, R13, 0x1, R3 ;  /* 0x000000010d0db824 */ /* 0x000fe200078e0203 */
[----:B------:R-:W-:Y:S01]  /*1b20*/  @!P3 SHF.R.S32.HI R3, RZ, 0x1f, R8 ;  /* 0x0000001fff03b819 */ /* 0x000fe20000011408 */
[----:B------:R-:W-:Y:S02]  /*1b30*/  IMAD R7, R5, R64, R7 ;  /* 0x0000004005077224 */ /* 0x000fe400078e0207 */
[----:B------:R-:W-:Y:S01]  /*1b40*/  @!P3 IMAD R0, R21, R8, RZ ;  /* 0x000000081500b224 */ /* 0x000fe200078e02ff */
[----:B------:R-:W-:Y:S01]  /*1b50*/  @P3 IADD3 R14, R14, R15, RZ ;  /* 0x0000000f0e0e3210 */ /* 0x000fe20007ffe0ff */
[----:B------:R-:W-:Y:S01]  /*1b60*/  @!P1 IMAD.MOV R6, RZ, RZ, -R6 ;  /* 0x000000ffff069224 */ /* 0x000fe200078e0a06 */
[----:B------:R-:W-:Y:S01]  /*1b70*/  @!P0 LOP3.LUT R6, RZ, R4, RZ, 0x33, !PT ;  /* 0x00000004ff068212 */ /* 0x000fe200078e33ff */
[C---:B------:R-:W-:Y:S01]  /*1b80*/  @!P3 IMAD R0, R20.reuse, R3, R0 ;  /* 0x000000031400b224 */ /* 0x040fe200078e0200 */
[----:B------:R-:W-:Y:S01]  /*1b90*/  IADD3 R23, R23, R7, RZ ;  /* 0x0000000717177210 */ /* 0x000fe20007ffe0ff */
[----:B------:R-:W-:Y:S01]  /*1ba0*/  @!P3 IMAD.WIDE.U32 R20, R20, R8, R12 ;  /* 0x000000081414b225 */ /* 0x000fe200078e000c */
[----:B------:R-:W-:-:S03]  /*1bb0*/  SHF.R.S32.HI R13, RZ, 0x1f, R6 ;  /* 0x0000001fff0d7819 */ /* 0x000fc60000011406 */
[----:B------:R-:W-:Y:S02]  /*1bc0*/  @P3 IMAD R7, R67, R14, RZ ;  /* 0x0000000e43073224 */ /* 0x000fe400078e02ff */
[----:B------:R-:W-:Y:S02]  /*1bd0*/  IMAD R2, R19, R6, RZ ;  /* 0x0000000613027224 */ /* 0x000fe400078e02ff */
        /* <DEDUP_REMOVED lines=11> */
.L_x_1664:
[----:B-1----:R-:W-:Y:S05]  /*1c90*/  BSYNC B0 ;  /* 0x0000000000007941 */ /* 0x002fea0003800000 */
.L_x_1662:
        /* <DEDUP_REMOVED lines=12> */
[----:B------:R-:W-:Y:S01]  /*1d60*/  IMAD.IADD R71, R73, 0x1, -R6 ;  /* 0x0000000149477824 */ /* 0x000fe200078e0a06 */
[----:B------:R-:W-:-:S03]  /*1d70*/  SHF.R.S32.HI R188, RZ, 0x3, R188 ;  /* 0x00000003ffbc7819 */ /* 0x000fc600000114bc */
[----:B------:R-:W-:-:S05]  /*1d80*/  IMAD.SHL.U32 R18, R71, 0x8, RZ ;  /* 0x0000000847127824 */ /* 0x000fca00078e00ff */
[----:B------:R-:W-:Y:S02]  /*1d90*/  IADD3 R6, P0, R18, R4, RZ ;  /* 0x0000000412067210 */ /* 0x000fe40007f1e0ff */
[----:B------:R-:W-:Y:S01]  /*1da0*/  SHF.R.S32.HI R19, RZ, 0x1f, R18 ;  /* 0x0000001fff137819 */ /* 0x000fe20000011412 */
[----:B------:R-:W-:Y:S02]  /*1db0*/  IMAD.SHL.U32 R4, R188, 0x40, RZ ;  /* 0x00000040bc047824 */ /* 0x000fe400078e00ff */
[-C--:B------:R-:W-:Y:S02]  /*1dc0*/  IMAD R5, R5, R66.reuse, RZ ;  /* 0x0000004205057224 */ /* 0x080fe400078e02ff */
[----:B------:R-:W-:Y:S01]  /*1dd0*/  IMAD.X R7, R19, 0x1, R7, P0 ;  /* 0x0000000113077824 */ /* 0x000fe200000e0607 */
[----:B-1----:R-:W-:Y:S01]  /*1de0*/  LOP3.LUT R25, R4, 0x1c0, RZ, 0xc0, !PT ;  /* 0x000001c004197812 */ /* 0x002fe200078ec0ff */
[C---:B------:R-:W-:Y:S02]  /*1df0*/  IMAD R5, R0.reuse, R67, R5 ;  /* 0x0000004300057224 */ /* 0x040fe400078e0205 */
[----:B------:R-:W-:Y:S01]  /*1e00*/  IMAD.WIDE.U32 R28, R0, R66, R6 ;  /* 0x00000042001c7225 */ /* 0x000fe200078e0006 */
[----:B------:R-:W-:-:S02]  /*1e10*/  LOP3.LUT R7, R25, 0x38, R18, 0xf8, !PT ;  /* 0x0000003819077812 */ /* 0x000fc400078ef812 */
[----:B------:R-:W-:Y:S01]  /*1e20*/  SHF.R.U32.HI R180, RZ, 0x3, R25 ;  /* 0x00000003ffb47819 */ /* 0x000fe20000011619 */
[----:B------:R-:W-:Y:S01]  /*1e30*/  IMAD.IADD R25, R29, 0x1, R5 ;  /* 0x000000011d197824 */ /* 0x000fe200078e0205 */
[----:B------:R-:W-:Y:S01]  /*1e40*/  SHF.R.S32.HI R78, RZ, 0x1f, R235 ;  /* 0x0000001fff4e7819 */ /* 0x000fe200000114eb */
[----:B------:R-:W-:Y:S02]  /*1e50*/  IMAD R4, R27, R8, RZ ;  /* 0x000000081b047224 */ /* 0x000fe400078e02ff */
[----:B------:R-:W-:Y:S02]  /*1e60*/  IMAD.MOV.U32 R24, RZ, RZ, R28 ;  /* 0x000000ffff187224 */ /* 0x000fe400078e001c */
[-C--:B------:R-:W-:Y:S02]  /*1e70*/  IMAD R4, R13, R26.reuse, R4 ;  /* 0x0000001a0d047224 */ /* 0x080fe400078e0204 */
[----:B------:R-:W-:Y:S01]  /*1e80*/  IMAD.WIDE.U32 R24, R8, R26, R24 ;  /* 0x0000001a08187225 */ /* 0x000fe200078e0018 */
[----:B------:R-:W-:-:S02]  /*1e90*/  LOP3.LUT R180, R7, R180, RZ, 0x3c, !PT ;  /* 0x000000b407b47212 */ /* 0x000fc400078e3cff */
[CC--:B------:R-:W-:Y:S01]  /*1ea0*/  LEA.HI R7, R68.reuse, R73.reuse, RZ, 0x6 ;  /* 0x0000004944077211 */ /* 0x0c0fe200078f30ff */
[----:B------:R-:W-:Y:S01]  /*1eb0*/  IMAD.IADD R25, R25, 0x1, R4 ;  /* 0x0000000119197824 */ /* 0x000fe200078e0204 */
[----:B------:R-:W-:Y:S02]  /*1ec0*/  LEA.HI R72, R68, R73, RZ, 0x4 ;  /* 0x0000004944487211 */ /* 0x000fe400078f20ff */
[----:B------:R-:W-:Y:S02]  /*1ed0*/  SHF.L.U32 R7, R7, 0x3, RZ ;  /* 0x0000000307077819 */ /* 0x000fe400000006ff */
[----:B------:R-:W-:Y:S02]  /*1ee0*/  LOP3.LUT R74, R72, 0xfffffff0, RZ, 0xc0, !PT ;  /* 0xfffffff0484a7812 */ /* 0x000fe400078ec0ff */
[----:B------:R-:W-:Y:S02]  /*1ef0*/  LOP3.LUT R180, R180, 0xfffffe00, R7, 0xf8, !PT ;  /* 0xfffffe00b4b47812 */ /* 0x000fe400078ef807 */
[----:B------:R-:W-:-:S02]  /*1f00*/  SHF.R.S32.HI R7, RZ, 0x1f, R233 ;  /* 0x0000001fff077819 */ /* 0x000fc400000114e9 */
[----:B------:R-:W-:Y:S01]  /*1f10*/  SHF.R.S32.HI R189, RZ, 0x1f, R188 ;  /* 0x0000001fffbd7819 */ /* 0x000fe200000114bc */
[----:B------:R-:W-:Y:S02]  /*1f20*/  IMAD.IADD R74, R73, 0x1, -R74 ;  /* 0x00000001494a7824 */ /* 0x000fe400078e0a4a */
[----:B------:R-:W-:-:S03]  /*1f30*/  IMAD R149, R67, R188, RZ ;  /* 0x000000bc43957224 */ /* 0x000fc600078e02ff */
[----:B------:R-:W-:Y:S01]  /*1f40*/  SHF.R.S32.HI R75, RZ, 0x1f, R74 ;  /* 0x0000001fff4b7819 */ /* 0x000fe2000001144a */
[-C--:B------:R-:W-:Y:S02]  /*1f50*/  IMAD R149, R189, R66.reuse, R149 ;  /* 0x00000042bd957224 */ /* 0x080fe400078e0295 */
[----:B------:R-:W-:Y:S01]  /*1f60*/  IMAD.WIDE.U32 R24, R188, R66, R24 ;  /* 0x00000042bc187225 */ /* 0x000fe200078e0018 */
[----:B------:R-:W-:-:S03]  /*1f70*/  LEA.HI R75, R75, R74, RZ, 0x3 ;  /* 0x0000004a4b4b7211 */ /* 0x000fc600078f18ff */
[----:B------:R-:W-:Y:S02]  /*1f80*/  IMAD.IADD R149, R25, 0x1, R149 ;  /* 0x0000000119957824 */ /* 0x000fe400078e0295 */
[----:B------:R-:W-:Y:S01]  /*1f90*/  IMAD R187, R65, R188, RZ ;  /* 0x000000bc41bb7224 */ /* 0x000fe200078e02ff */
[----:B------:R-:W-:-:S03]  /*1fa0*/  LEA.HI R68, R68, R73, RZ, 0x5 ;  /* 0x0000004944447211 */ /* 0x000fc600078f28ff */
[----:B------:R-:W-:Y:S01]  /*1fb0*/  IMAD R187, R189, R64, R187 ;  /* 0x00000040bdbb7224 */ /* 0x000fe200078e02bb */
[----:B------:R-:W-:Y:S01]  /*1fc0*/  MOV R53, 0x20 ;  /* 0x0000002000357802 */ /* 0x000fe20000000f00 */
[----:B------:R-:W-:Y:S01]  /*1fd0*/  IMAD.MOV.U32 R55, RZ, RZ, 0x10 ;  /* 0x00000010ff377424 */ /* 0x000fe200078e00ff */
[----:B------:R-:W-:Y:S01]  /*1fe0*/  LOP3.LUT R76, R68, 0xffffffe0, RZ, 0xc0, !PT ;  /* 0xffffffe0444c7812 */ /* 0x000fe200078ec0ff */
[C---:B------:R-:W-:Y:S01]  /*1ff0*/  IMAD.SHL.U32 R225, R64.reuse, 0x10, RZ ;  /* 0x0000001040e17824 */ /* 0x040fe200078e00ff */
[----:B------:R-:W-:Y:S01]  /*2000*/  SHF.L.U64.HI R226, R64, 0x4, R65 ;  /* 0x0000000440e27819 */ /* 0x000fe20000010241 */
[C---:B------:R-:W-:Y:S01]  /*2010*/  IMAD.SHL.U32 R223, R66.reuse, 0x10, RZ ;  /* 0x0000001042df7824 */ /* 0x040fe200078e00ff */
[----:B------:R-:W-:Y:S01]  /*2020*/  SHF.L.U64.HI R224, R66, 0x4, R67 ;  /* 0x0000000442e07819 */ /* 0x000fe20000010243 */
[----:B------:R-:W-:Y:S01]  /*2030*/  IMAD.SHL.U32 R79, R71, 0x4, RZ ;  /* 0x00000004474f7824 */ /* 0x000fe200078e00ff */
[----:B------:R-:W-:Y:S02]  /*2040*/  SHF.R.S32.HI R72, RZ, 0x4, R72 ;  /* 0x00000004ff487819 */ /* 0x000fe40000011448 */
[----:B------:R-:W-:-:S02]  /*2050*/  SHF.R.S32.HI R68, RZ, 0x5, R68 ;  /* 0x00000005ff447819 */ /* 0x000fc40000011444 */
[----:B------:R-:W-:Y:S01]  /*2060*/  IADD3 R76, -R76, R73, RZ ;  /* 0x000000494c4c7210 */ /* 0x000fe20007ffe1ff */
[----:B--2---:R-:W-:-:S04]  /*2070*/  @P1 IMAD.WIDE.U32 R26, R196, R17, RZ ;  /* 0x00000011c41a1225 */ /* 0x004fc800078e00ff */
[----:B------:R-:W-:Y:S02]  /*2080*/  @P1 IMAD.MOV.U32 R0, RZ, RZ, R26 ;  /* 0x000000ffff001224 */ /* 0x000fe400078e001a */
[----:B---3--:R-:W-:-:S04]  /*2090*/  @!P1 IMAD R15, R15, R235, RZ ;  /* 0x000000eb0f0f9224 */ /* 0x008fc800078e02ff */
[C---:B------:R-:W-:Y:S02]  /*20a0*/  @!P1 IMAD R6, R14.reuse, R78, R15 ;  /* 0x0000004e0e069224 */ /* 0x040fe400078e020f */
[----:B------:R-:W-:-:S04]  /*20b0*/  @!P1 IMAD.WIDE.U32 R14, R14, R235, RZ ;  /* 0x000000eb0e0e9225 */ /* 0x000fc800078e00ff */
[----:B------:R-:W-:Y:S02]  /*20c0*/  @!P1 IMAD.MOV.U32 R0, RZ, RZ, R14 ;  /* 0x000000ffff009224 */ /* 0x000fe400078e000e */
[----:B------:R-:W-:Y:S01]  /*20d0*/  @P1 IMAD R5, R197, R17, RZ ;  /* 0x00000011c5051224 */ /* 0x000fe200078e02ff */
[C---:B------:R-:W-:Y:S02]  /*20e0*/  IADD3 R14, R18.reuse, 0x40, RZ ;  /* 0x00000040120e7810 */ /* 0x040fe40007ffe0ff */
[----:B------:R-:W-:Y:S01]  /*20f0*/  IADD3 R4, P0, R18, R0, RZ ;  /* 0x0000000012047210 */ /* 0x000fe20007f1e0ff */
[----:B------:R-:W-:Y:S02]  /*2100*/  @P1 IMAD.IADD R5, R27, 0x1, R5 ;  /* 0x000000011b051824 */ /* 0x000fe400078e0205 */
[----:B------:R-:W-:Y:S02]  /*2110*/  @!P1 IMAD.IADD R5, R15, 0x1, R6 ;  /* 0x000000010f059824 */ /* 0x000fe400078e0206 */
[----:B----4-:R-:W-:-:S02]  /*2120*/  IMAD R0, R23, R233, RZ ;  /* 0x000000e917007224 */ /* 0x010fc400078e02ff */
[----:B------:R-:W-:Y:S01]  /*2130*/  IMAD.X R5, R19, 0x1, R5, P0 ;  /* 0x0000000113057824 */ /* 0x000fe200000e0605 */
[----:B------:R-:W-:Y:S01]  /*2140*/  ISETP.GE.AND P0, PT, R14, R81, PT ;  /* 0x000000510e00720c */ /* 0x000fe20003f06270 */
[----:B------:R-:W-:Y:S01]  /*2150*/  IMAD R0, R22, R7, R0 ;  /* 0x0000000716007224 */ /* 0x000fe200078e0200 */
[----:B------:R-:W-:Y:S01]  /*2160*/  ISETP.GE.AND P1, PT, R18, R81, PT ;  /* 0x000000511200720c */ /* 0x000fe20003f26270 */
[----:B------:R-:W-:Y:S01]  /*2170*/  IMAD.WIDE.U32 R192, R233, R22, R4 ;  /* 0x00000016e9c07225 */ /* 0x000fe200078e0004 */
[----:B------:R-:W-:-:S03]  /*2180*/  SEL R77, RZ, 0xffffffff, P0 ;  /* 0xffffffffff4d7807 */ /* 0x000fc60000000000 */
[----:B------:R-:W-:-:S04]  /*2190*/  IMAD.WIDE R4, R231, 0x40, R188 ;  /* 0x00000040e7047825 */ /* 0x000fc800078e02bc */
[----:B------:R-:W-:Y:S01]  /*21a0*/  IMAD.IADD R193, R193, 0x1, R0 ;  /* 0x00000001c1c17824 */ /* 0x000fe200078e0200 */
[----:B------:R-:W-:Y:S01]  /*21b0*/  SEL R0, RZ, 0x1, P1 ;  /* 0x00000001ff007807 */ /* 0x000fe20000800000 */
[----:B------:R-:W-:Y:S02]  /*21c0*/  IMAD.SHL.U32 R77, R77, 0x2, RZ ;  /* 0x000000024d4d7824 */ /* 0x000fe400078e00ff */
[----:B------:R-:W-:Y:S01]  /*21d0*/  IMAD R195, R5, R196, RZ ;  /* 0x000000c405c37224 */ /* 0x000fe200078e02ff */
[----:B------:R-:W-:Y:S02]  /*21e0*/  SHF.R.S32.HI R5, RZ, 0x1f, R80 ;  /* 0x0000001fff057819 */ /* 0x000fe40000011450 */
[----:B------:R-:W-:Y:S02]  /*21f0*/  LOP3.LUT R77, R77, 0x2, R0, 0xe2, !PT ;  /* 0x000000024d4d7812 */ /* 0x000fe400078ee200 */
[----:B------:R-:W-:Y:S02]  /*2200*/  LEA.HI R0, R5, R80, RZ, 0x7 ;  /* 0x0000005005007211 */ /* 0x000fe400078f38ff */
[----:B------:R-:W-:-:S02]  /*2210*/  LEA R148, P0, R24, R20, 0x1 ;  /* 0x0000001418947211 */ /* 0x000fc400078008ff */
[----:B------:R-:W-:Y:S02]  /*2220*/  LOP3.LUT R15, R75, 0xfffffff8, RZ, 0xc0, !PT ;  /* 0xfffffff84b0f7812 */ /* 0x000fe400078ec0ff */
[----:B------:R-:W-:Y:S02]  /*2230*/  SHF.R.S32.HI R0, RZ, 0x7, R0 ;  /* 0x00000007ff007819 */ /* 0x000fe40000011400 */
[----:B------:R-:W-:Y:S02]  /*2240*/  LEA.HI.X R149, R24, R21, R149, 0x1, P0 ;  /* 0x0000001518957211 */ /* 0x000fe400000f0c95 */
[----:B------:R-:W-:Y:S02]  /*2250*/  IADD3 R74, R74, -R15, RZ ;  /* 0x8000000f4a4a7210 */ /* 0x000fe40007ffe0ff */
[----:B------:R-:W-:Y:S02]  /*2260*/  IADD3 R184, P0, R18, R2, RZ ;  /* 0x0000000212b87210 */ /* 0x000fe40007f1e0ff */
[----:B------:R-:W-:-:S02]  /*2270*/  IMNMX R99, R227, R0, !PT ;  /* 0x00000000e3637217 */ /* 0x000fc40007800200 */
[----:B------:R-:W-:Y:S02]  /*2280*/  R2P PR, R74, 0x6 ;  /* 0x000000064a007804 */ /* 0x000fe40000000000 */
[----:B------:R-:W-:Y:S01]  /*2290*/  ISETP.GT.AND P3, PT, R54, R99, PT ;  /* 0x000000633600720c */ /* 0x000fe20003f64270 */
[----:B------:R-:W-:-:S04]  /*22a0*/  IMAD.X R185, R19, 0x1, R3, P0 ;  /* 0x0000000113b97824 */ /* 0x000fc800000e0603 */
[----:B------:R-:W-:-:S04]  /*22b0*/  IMAD.WIDE.U32 R184, R188, R64, R184 ;  /* 0x00000040bcb87225 */ /* 0x000fc800078e00b8 */
[----:B------:R-:W-:Y:S01]  /*22c0*/  IMAD.IADD R187, R185, 0x1, R187 ;  /* 0x00000001b9bb7824 */ /* 0x000fe200078e02bb */
[----:B------:R-:W-:Y:S01]  /*22d0*/  LEA R228, P0, R184, R190, 0x1 ;  /* 0x000000beb8e47211 */ /* 0x000fe200078008ff */
        /* <DEDUP_REMOVED lines=11> */
[----:B------:R-:W4:Y:S04]  /*2390*/  LD.E.64 R244, [R10.64+0x128] ;  /* 0x000128060af47980 */ /* 0x000f28000c101b00 */
[----:B------:R-:W4:Y:S04]  /*23a0*/  LD.E.64 R26, [R10.64+0x140] ;  /* 0x000140060a1a7980 */ /* 0x000f28000c101b00 */
[----:B------:R-:W4:Y:S04]  /*23b0*/  LD.E.64 R24, [R10.64+0x138] ;  /* 0x000138060a187980 */ /* 0x000f28000c101b00 */
[----:B------:R-:W4:Y:S04]  /*23c0*/  LD.E R12, [R10.64+0xd0] ;  /* 0x0000d0060a0c7980 */ /* 0x000f28000c101900 */
[----:B------:R-:W4:Y:S04]  /*23d0*/  LD.E.64 R20, [R10.64+0x108] ;  /* 0x000108060a147980 */ /* 0x000f28000c101b00 */
[----:B------:R-:W4:Y:S04]  /*23e0*/  LD.E.64 R22, [R10.64+0x110] ;  /* 0x000110060a167980 */ /* 0x000f28000c101b00 */
[----:B------:R-:W4:Y:S04]  /*23f0*/  LD.E.64 R6, [R10.64+0x150] ;  /* 0x000150060a067980 */ /* 0x000f28000c101b00 */
[----:B------:R-:W4:Y:S01]  /*2400*/  LD.E.64 R4, [R10.64+0x148] ;  /* 0x000148060a047980 */ /* 0x000f22000c101b00 */
[----:B------:R-:W-:Y:S01]  /*2410*/  SHF.R.S32.HI R15, RZ, 0x1f, R80 ;  /* 0x0000001fff0f7819 */ /* 0x000fe20000011450 */
[----:B-----5:R-:W-:-:S02]  /*2420*/  IMAD.IADD R16, R16, 0x1, R9 ;  /* 0x0000000110107824 */ /* 0x020fc400078e0209 */
[C---:B------:R-:W-:Y:S01]  /*2430*/  IMAD.SHL.U32 R93, R64.reuse, 0x40, RZ ;  /* 0x00000040405d7824 */ /* 0x040fe200078e00ff */
[----:B------:R-:W-:Y:S01]  /*2440*/  SHF.L.U64.HI R94, R64, 0x6, R65 ;  /* 0x00000006405e7819 */ /* 0x000fe20000010241 */
[----:B------:R-:W-:-:S04]  /*2450*/  IMAD.WIDE.U32 R200, R66, 0xe0, RZ ;  /* 0x000000e042c87825 */ /* 0x000fc800078e00ff */
[C---:B------:R-:W-:Y:S01]  /*2460*/  IMAD.WIDE.U32 R204, R66.reuse, 0xa0, RZ ;  /* 0x000000a042cc7825 */ /* 0x040fe200078e00ff */
[----:B------:R-:W-:Y:S02]  /*2470*/  LOP3.LUT R177, R77, 0xffff, RZ, 0xc0, !PT ;  /* 0x0000ffff4db17812 */ /* 0x000fe400078ec0ff */
[C-C-:B------:R-:W-:Y:S01]  /*2480*/  SHF.L.U64.HI R89, R66.reuse, 0x5, R67.reuse ;  /* 0x0000000542597819 */ /* 0x140fe20000010243 */
[----:B------:R-:W-:Y:S01]  /*2490*/  IMAD R91, R65, 0x30, RZ ;  /* 0x00000030415b7824 */ /* 0x000fe200078e02ff */
[C---:B------:R-:W-:Y:S01]  /*24a0*/  SHF.L.U64.HI R86, R66.reuse, 0x6, R67 ;  /* 0x0000000642567819 */ /* 0x040fe20000010243 */
[C---:B------:R-:W-:Y:S01]  /*24b0*/  IMAD.SHL.U32 R88, R66.reuse, 0x20, RZ ;  /* 0x0000002042587824 */ /* 0x040fe200078e00ff */
[C---:B------:R-:W-:Y:S01]  /*24c0*/  SHF.L.U32 R85, R66.reuse, 0x6, RZ ;  /* 0x0000000642557819 */ /* 0x040fe200000006ff */
[----:B------:R-:W-:Y:S02]  /*24d0*/  IMAD R87, R67, 0x60, RZ ;  /* 0x0000006043577824 */ /* 0x000fe400078e02ff */
[----:B------:R-:W-:Y:S01]  /*24e0*/  IMAD.WIDE.U32 R206, R66, 0x60, RZ ;  /* 0x0000006042ce7825 */ /* 0x000fe200078e00ff */
[----:B------:R-:W-:-:S03]  /*24f0*/  LOP3.LUT R179, R177, 0x1, RZ, 0xc0, !PT ;  /* 0x00000001b1b37812 */ /* 0x000fc600078ec0ff */
[----:B------:R-:W-:Y:S02]  /*2500*/  IMAD R83, R67, 0xc0, RZ ;  /* 0x000000c043537824 */ /* 0x000fe400078e02ff */
[----:B------:R-:W-:Y:S01]  /*2510*/  IMAD.WIDE.U32 R202, R66, 0xc0, RZ ;  /* 0x000000c042ca7825 */ /* 0x000fe200078e00ff */
[----:B------:R-:W-:Y:S02]  /*2520*/  SHF.L.U64.HI R89, R88, 0x1, R89 ;  /* 0x0000000158597819 */ /* 0x000fe40000010259 */
[C---:B------:R-:W-:Y:S01]  /*2530*/  SHF.L.U64.HI R86, R85.reuse, 0x1, R86 ;  /* 0x0000000155567819 */ /* 0x040fe20000010256 */
[----:B------:R-:W-:Y:S01]  /*2540*/  IMAD.SHL.U32 R97, R64, 0x20, RZ ;  /* 0x0000002040617824 */ /* 0x000fe200078e00ff */
[C---:B------:R-:W-:Y:S01]  /*2550*/  IADD3 R178, R188.reuse, 0x10, RZ ;  /* 0x00000010bcb27810 */ /* 0x040fe20007ffe0ff */
[----:B------:R-:W-:Y:S01]  /*2560*/  IMAD.MOV.U32 R139, RZ, RZ, R229 ;  /* 0x000000ffff8b7224 */ /* 0x000fe200078e00e5 */
[C---:B------:R-:W-:Y:S01]  /*2570*/  IADD3 R176, R188.reuse, 0x20, RZ ;  /* 0x00000020bcb07810 */ /* 0x040fe20007ffe0ff */
[----:B------:R-:W-:Y:S01]  /*2580*/  IMAD.MOV.U32 R140, RZ, RZ, R148 ;  /* 0x000000ffff8c7224 */ /* 0x000fe200078e0094 */
[----:B------:R-:W-:Y:S01]  /*2590*/  IADD3 R175, R188, 0x30, RZ ;  /* 0x00000030bcaf7810 */ /* 0x000fe20007ffe0ff */
[----:B------:R-:W-:Y:S01]  /*25a0*/  IMAD.SHL.U32 R88, R88, 0x2, RZ ;  /* 0x0000000258587824 */ /* 0x000fe200078e00ff */
[C---:B------:R-:W-:Y:S01]  /*25b0*/  IADD3 R174, R188.reuse, 0x40, RZ ;  /* 0x00000040bcae7810 */ /* 0x040fe20007ffe0ff */
[----:B------:R-:W-:Y:S01]  /*25c0*/  IMAD.SHL.U32 R85, R85, 0x2, RZ ;  /* 0x0000000255557824 */ /* 0x000fe200078e00ff */
[C---:B------:R-:W-:Y:S01]  /*25d0*/  IADD3 R173, R188.reuse, 0x50, RZ ;  /* 0x00000050bcad7810 */ /* 0x040fe20007ffe0ff */
[----:B------:R-:W-:Y:S01]  /*25e0*/  IMAD.IADD R83, R203, 0x1, R83 ;  /* 0x00000001cb537824 */ /* 0x000fe200078e0253 */
[----:B------:R-:W-:-:S02]  /*25f0*/  IADD3 R172, R188, 0x60, RZ ;  /* 0x00000060bcac7810 */ /* 0x000fc40007ffe0ff */
[----:B------:R-:W-:Y:S02]  /*2600*/  IADD3 R170, R188, 0x70, RZ ;  /* 0x00000070bcaa7810 */ /* 0x000fe40007ffe0ff */
[----:B------:R-:W-:Y:S02]  /*2610*/  SHF.L.U64.HI R98, R64, 0x5, R65 ;  /* 0x0000000540627819 */ /* 0x000fe40000010241 */
[----:B------:R-:W-:Y:S02]  /*2620*/  MOV R138, R228 ;  /* 0x000000e4008a7202 */ /* 0x000fe40000000f00 */
[----:B------:R-:W-:Y:S02]  /*2630*/  MOV R141, R149 ;  /* 0x00000095008d7202 */ /* 0x000fe40000000f00 */
[----:B------:R-:W-:Y:S02]  /*2640*/  LOP3.LUT R177, R177, 0x2, RZ, 0xc0, !PT ;  /* 0x00000002b1b17812 */ /* 0x000fe400078ec0ff */
[----:B------:R-:W-:Y:S01]  /*2650*/  IADD3 R87, R207, R87, RZ ;  /* 0x00000057cf577210 */ /* 0x000fe20007ffe0ff */
[----:B--2---:R-:W-:-:S04]  /*2660*/  IMAD R3, R31, R235, RZ ;  /* 0x000000eb1f037224 */ /* 0x004fc800078e02ff */
[----:B------:R-:W-:Y:S02]  /*2670*/  IMAD R0, R30, R78, R3 ;  /* 0x0000004e1e007224 */ /* 0x000fe400078e0203 */
[----:B------:R-:W-:-:S04]  /*2680*/  IMAD.WIDE.U32 R30, R235, R30, R18 ;  /* 0x0000001eeb1e7225 */ /* 0x000fc800078e0012 */
[----:B---3--:R-:W-:Y:S02]  /*2690*/  IMAD R3, R33, R235, RZ ;  /* 0x000000eb21037224 */ /* 0x008fe400078e02ff */
[----:B------:R-:W-:Y:S02]  /*26a0*/  IMAD.IADD R31, R31, 0x1, R0 ;  /* 0x000000011f1f7824 */ /* 0x000fe400078e0200 */
[----:B------:R-:W-:-:S04]  /*26b0*/  IMAD.WIDE.U32 R28, R235, R32, R18 ;  /* 0x00000020eb1c7225 */ /* 0x000fc800078e0012 */
[----:B------:R-:W-:Y:S01]  /*26c0*/  IMAD R0, R32, R78, R3 ;  /* 0x0000004e20007224 */ /* 0x000fe200078e0203 */
[----:B------:R-:W-:Y:S01]  /*26d0*/  SHF.R.S32.HI R3, RZ, 0x1f, R9 ;  /* 0x0000001fff037819 */ /* 0x000fe20000011409 */
[-C--:B----4-:R-:W-:Y:S02]  /*26e0*/  IMAD R2, R215, R9.reuse, RZ ;  /* 0x00000009d7027224 */ /* 0x090fe400078e02ff */
[----:B------:R-:W-:Y:S02]  /*26f0*/  IMAD.IADD R29, R29, 0x1, R0 ;  /* 0x000000011d1d7824 */ /* 0x000fe400078e0200 */
[----:B------:R-:W-:Y:S02]  /*2700*/  IMAD R0, R245, R9, RZ ;  /* 0x00000009f5007224 */ /* 0x000fe400078e02ff */
[C---:B------:R-:W-:Y:S02]  /*2710*/  IMAD R2, R214.reuse, R3, R2 ;  /* 0x00000003d6027224 */ /* 0x040fe400078e0202 */
[----:B------:R-:W-:-:S04]  /*2720*/  IMAD.WIDE.U32 R30, R214, R9, R30 ;  /* 0x00000009d61e7225 */ /* 0x000fc800078e001e */
[C---:B------:R-:W-:Y:S02]  /*2730*/  IMAD R0, R244.reuse, R3, R0 ;  /* 0x00000003f4007224 */ /* 0x040fe400078e0200 */
[----:B------:R-:W-:Y:S01]  /*2740*/  IMAD.WIDE.U32 R28, R244, R9, R28 ;  /* 0x00000009f41c7225 */ /* 0x000fe200078e001c */
[----:B------:R-:W-:-:S03]  /*2750*/  IADD3 R31, R31, R2, RZ ;  /* 0x000000021f1f7210 */ /* 0x000fc60007ffe0ff */
[----:B------:R-:W-:Y:S02]  /*2760*/  IMAD.IADD R29, R29, 0x1, R0 ;  /* 0x000000011d1d7824 */ /* 0x000fe400078e0200 */
[-C--:B------:R-:W-:Y:S02]  /*2770*/  IMAD R2, R27, R8.reuse, RZ ;  /* 0x000000081b027224 */ /* 0x080fe400078e02ff */
[----:B------:R-:W-:Y:S01]  /*2780*/  IMAD R0, R25, R8, RZ ;  /* 0x0000000819007224 */ /* 0x000fe200078e02ff */
[----:B------:R-:W-:Y:S01]  /*2790*/  IADD3 R3, P0, -R80, R188, RZ ;  /* 0x000000bc50037210 */ /* 0x000fe20007f1e1ff */
[-C--:B------:R-:W-:Y:S02]  /*27a0*/  IMAD R2, R26, R13.reuse, R2 ;  /* 0x0000000d1a027224 */ /* 0x080fe400078e0202 */
[----:B------:R-:W-:Y:S01]  /*27b0*/  IMAD R0, R24, R13, R0 ;  /* 0x0000000d18007224 */ /* 0x000fe200078e0200 */
[----:B------:R-:W-:Y:S01]  /*27c0*/  LEA.HI R161, R12, R12, RZ, 0x1 ;  /* 0x0000000c0ca17211 */ /* 0x000fe200078f08ff */
[----:B------:R-:W-:-:S04]  /*27d0*/  IMAD.WIDE.U32 R26, R26, R8, R30 ;  /* 0x000000081a1a7225 */ /* 0x000fc800078e001e */
[----:B------:R-:W-:Y:S01]  /*27e0*/  IMAD.WIDE.U32 R24, R24, R8, R28 ;  /* 0x0000000818187225 */ /* 0x000fe200078e001c */
[----:B------:R-:W-:-:S03]  /*27f0*/  IADD3 R27, R27, R2, RZ ;  /* 0x000000021b1b7210 */ /* 0x000fc60007ffe0ff */
[----:B------:R-:W-:Y:S01]  /*2800*/  IMAD.X R15, R189, 0x1, ~R15, P0 ;  /* 0x00000001bd0f7824 */ /* 0x000fe200000e0e0f */
[----:B------:R-:W-:Y:S01]  /*2810*/  SHF.R.S32.HI R161, RZ, 0x1, R161 ;  /* 0x00000001ffa17819 */ /* 0x000fe200000114a1 */
[----:B------:R-:W-:Y:S01]  /*2820*/  IMAD.IADD R13, R25, 0x1, R0 ;  /* 0x00000001190d7824 */ /* 0x000fe200078e0200 */
[----:B------:R-:W-:Y:S01]  /*2830*/  MOV R12, R24 ;  /* 0x00000018000c7202 */ /* 0x000fe20000000f00 */
[C---:B------:R-:W-:Y:S02]  /*2840*/  IMAD R131, R15.reuse, R214, RZ ;  /* 0x000000d60f837224 */ /* 0x040fe400078e02ff */
[----:B------:R-:W-:Y:S02]  /*2850*/  IMAD R133, R15, R244, RZ ;  /* 0x000000f40f857224 */ /* 0x000fe400078e02ff */
[----:B------:R-:W-:Y:S02]  /*2860*/  IMAD R131, R215, R3, R131 ;  /* 0x00000003d7837224 */ /* 0x000fe400078e0283 */
[----:B------:R-:W-:-:S02]  /*2870*/  IMAD R137, R161, R16, RZ ;  /* 0x00000010a1897224 */ /* 0x000fc400078e02ff */
[----:B------:R-:W-:Y:S02]  /*2880*/  IMAD R2, R188, R161, R79 ;  /* 0x000000a1bc027224 */ /* 0x000fe400078e024f */
[----:B------:R-:W-:-:S04]  /*2890*/  IMAD.WIDE.U32 R8, R214, R3, R26 ;  /* 0x00000003d6087225 */ /* 0x000fc800078e001a */
[-C--:B------:R-:W-:Y:S02]  /*28a0*/  IMAD R133, R245, R3.reuse, R133 ;  /* 0x00000003f5857224 */ /* 0x080fe400078e0285 */
[----:B------:R-:W-:-:S04]  /*28b0*/  IMAD.WIDE.U32 R12, R244, R3, R12 ;  /* 0x00000003f40c7225 */ /* 0x000fc800078e000c */
[----:B------:R-:W-:Y:S01]  /*28c0*/  IMAD.IADD R131, R9, 0x1, R131 ;  /* 0x0000000109837824 */ /* 0x000fe200078e0283 */
[----:B------:R-:W-:Y:S02]  /*28d0*/  IADD3 R133, R13, R133, RZ ;  /* 0x000000850d857210 */ /* 0x000fe40007ffe0ff */
[C---:B------:R-:W-:Y:S02]  /*28e0*/  LEA R132, P0, R12.reuse, R20, 0x1 ;  /* 0x000000140c847211 */ /* 0x040fe400078008ff */
[----:B------:R-:W-:Y:S02]  /*28f0*/  IADD3 R9, P3, R137, R2, RZ ;  /* 0x0000000289097210 */ /* 0x000fe40007f7e0ff */
[----:B------:R-:W-:Y:S02]  /*2900*/  SHF.R.S32.HI R0, RZ, 0x1f, R137 ;  /* 0x0000001fff007819 */ /* 0x000fe40000011489 */
[----:B------:R-:W-:Y:S01]  /*2910*/  LEA.HI.X R133, R12, R21, R133, 0x1, P0 ;  /* 0x000000150c857211 */ /* 0x000fe200000f0c85 */
[----:B------:R-:W-:Y:S01]  /*2920*/  IMAD.SHL.U32 R12, R9, 0x2, RZ ;  /* 0x00000002090c7824 */ /* 0x000fe200078e00ff */
[----:B------:R-:W-:Y:S01]  /*2930*/  LEA R130, P1, R8, R22, 0x1 ;  /* 0x0000001608827211 */ /* 0x000fe200078208ff */
[----:B------:R-:W-:Y:S01]  /*2940*/  IMAD.IADD R3, R79, 0x1, R2 ;  /* 0x000000014f037824 */ /* 0x000fe200078e0202 */
[----:B------:R-:W-:-:S02]  /*2950*/  LEA.HI.X.SX32 R2, R2, R0, 0x1, P3 ;  /* 0x0000000002027211 */ /* 0x000fc400018f0eff */
[----:B------:R-:W-:Y:S02]  /*2960*/  LEA.HI.X R131, R8, R23, R131, 0x1, P1 ;  /* 0x0000001708837211 */ /* 0x000fe400008f0c83 */
[-C--:B------:R-:W-:Y:S02]  /*2970*/  IADD3 R56, P1, R6, R12.reuse, RZ ;  /* 0x0000000c06387210 */ /* 0x080fe40007f3e0ff */
[----:B------:R-:W-:Y:S02]  /*2980*/  SHF.L.U64.HI R9, R9, 0x1, R2 ;  /* 0x0000000109097819 */ /* 0x000fe40000010202 */
[----:B------:R-:W-:Y:S01]  /*2990*/  IADD3 R12, P0, R4, R12, RZ ;  /* 0x0000000c040c7210 */ /* 0x000fe20007f1e0ff */
[----:B------:R-:W-:Y:S01]  /*29a0*/  IMAD.SHL.U32 R181, R161, 0x10, RZ ;  /* 0x00000010a1b57824 */ /* 0x000fe200078e00ff */
[----:B------:R-:W-:-:S03]  /*29b0*/  IADD3.X R57, R7, R9, RZ, P1, !PT ;  /* 0x0000000907397210 */ /* 0x000fc60000ffe4ff */
[----:B------:R-:W-:Y:S01]  /*29c0*/  IMAD.X R9, R5, 0x1, R9, P0 ;  /* 0x0000000105097824 */ /* 0x000fe200000e0609 */
[----:B------:R-:W-:Y:S02]  /*29d0*/  IADD3 R96, P0, R225, 0x40, RZ ;  /* 0x00000040e1607810 */ /* 0x000fe40007f1e0ff */
[----:B------:R-:W-:Y:S02]  /*29e0*/  IADD3 R168, R181, 0x40, RZ ;  /* 0x00000040b5a87810 */ /* 0x000fe40007ffe0ff */
[----:B------:R-:W-:Y:S01]  /*29f0*/  IADD3 R242, P1, R96, R225, RZ ;  /* 0x000000e160f27210 */ /* 0x000fe20007f3e0ff */
[--C-:B------:R-:W-:Y:S01]  /*2a00*/  IMAD.X R95, RZ, RZ, R226.reuse, P0 ;  /* 0x000000ffff5f7224 */ /* 0x100fe200000e06e2 */
[----:B------:R-:W-:Y:S01]  /*2a10*/  IADD3 R137, P2, R137, R3, RZ ;  /* 0x0000000389897210 */ /* 0x000fe20007f5e0ff */
[----:B------:R-:W-:Y:S01]  /*2a20*/  IMAD.SHL.U32 R101, R244, 0x10, RZ ;  /* 0x00000010f4657824 */ /* 0x000fe200078e00ff */
[----:B------:R-:W-:Y:S02]  /*2a30*/  IADD3 R238, P0, R93, 0x40, RZ ;  /* 0x000000405dee7810 */ /* 0x000fe40007f1e0ff */
[----:B------:R-:W-:Y:S01]  /*2a40*/  IADD3 R166, R181, R168, RZ ;  /* 0x000000a8b5a67210 */ /* 0x000fe20007ffe0ff */
[----:B------:R-:W-:Y:S01]  /*2a50*/  IMAD.X R243, R95, 0x1, R226, P1 ;  /* 0x000000015ff37824 */ /* 0x000fe200008e06e2 */
[----:B------:R-:W-:Y:S01]  /*2a60*/  IADD3 R240, P1, R242, R225, RZ ;  /* 0x000000e1f2f07210 */ /* 0x000fe20007f3e0ff */
[----:B------:R-:W-:Y:S01]  /*2a70*/  IMAD.SHL.U32 R136, R137, 0x2, RZ ;  /* 0x0000000289887824 */ /* 0x000fe200078e00ff */
[----:B------:R-:W-:Y:S01]  /*2a80*/  IADD3.X R239, RZ, R94, RZ, P0, !PT ;  /* 0x0000005effef7210 */ /* 0x000fe200007fe4ff */
[----:B------:R-:W-:Y:S01]  /*2a90*/  IMAD.IADD R164, R181, 0x1, R166 ;  /* 0x00000001b5a47824 */ /* 0x000fe200078e02a6 */
[----:B------:R-:W-:-:S02]  /*2aa0*/  LEA.HI.X.SX32 R0, R3, R0, 0x1, P2 ;  /* 0x0000000003007211 */ /* 0x000fc400010f0eff */
[C---:B------:R-:W-:Y:S02]  /*2ab0*/  SHF.L.U64.HI R100, R244.reuse, 0x4, R245 ;  /* 0x00000004f4647819 */ /* 0x040fe400000102f5 */
[----:B------:R-:W-:Y:S02]  /*2ac0*/  IADD3 R102, P0, R101, 0x40, RZ ;  /* 0x0000004065667810 */ /* 0x000fe40007f1e0ff */
[----:B------:R-:W-:Y:S01]  /*2ad0*/  SHF.L.U32 R109, R244, 0x5, RZ ;  /* 0x00000005f46d7819 */ /* 0x000fe200000006ff */
[----:B------:R-:W-:Y:S01]  /*2ae0*/  IMAD.X R241, R243, 0x1, R226, P1 ;  /* 0x00000001f3f17824 */ /* 0x000fe200008e06e2 */
[----:B------:R-:W-:Y:S01]  /*2af0*/  SHF.L.U64.HI R137, R137, 0x1, R0 ;  /* 0x0000000189897819 */ /* 0x000fe20000010200 */
[----:B------:R-:W-:Y:S01]  /*2b00*/  IMAD.IADD R162, R181, 0x1, R164 ;  /* 0x00000001b5a27824 */ /* 0x000fe200078e02a4 */
[----:B------:R-:W-:Y:S02]  /*2b10*/  IADD3 R134, P3, R6, R136, RZ ;  /* 0x0000008806867210 */ /* 0x000fe40007f7e0ff */
[----:B------:R-:W-:-:S02]  /*2b20*/  IADD3.X R103, RZ, R100, RZ, P0, !PT ;  /* 0x00000064ff677210 */ /* 0x000fc400007fe4ff */
[----:B------:R-:W-:Y:S02]  /*2b30*/  SHF.L.U64.HI R108, R244, 0x5, R245 ;  /* 0x00000005f46c7819 */ /* 0x000fe400000102f5 */
[----:B------:R-:W-:Y:S02]  /*2b40*/  IADD3 R105, P1, R102, R101, RZ ;  /* 0x0000006566697210 */ /* 0x000fe40007f3e0ff */
[----:B------:R-:W-:Y:S02]  /*2b50*/  IADD3 R110, P0, R109, R102, RZ ;  /* 0x000000666d6e7210 */ /* 0x000fe40007f1e0ff */
[----:B------:R-:W-:Y:S01]  /*2b60*/  IADD3 R136, P2, R4, R136, RZ ;  /* 0x0000008804887210 */ /* 0x000fe20007f5e0ff */
[----:B------:R-:W-:Y:S02]  /*2b70*/  IMAD.IADD R160, R181, 0x1, R162 ;  /* 0x00000001b5a07824 */ /* 0x000fe400078e02a2 */
[----:B------:R-:W-:Y:S01]  /*2b80*/  IMAD.X R135, R7, 0x1, R137, P3 ;  /* 0x0000000107877824 */ /* 0x000fe200018e0689 */
[----:B------:R-:W-:Y:S01]  /*2b90*/  IADD3.X R137, R5, R137, RZ, P2, !PT ;  /* 0x0000008905897210 */ /* 0x000fe200017fe4ff */
[----:B------:R-:W-:-:S02]  /*2ba0*/  IMAD R3, R67, 0xe0, RZ ;  /* 0x000000e043037824 */ /* 0x000fc400078e02ff */
[----:B------:R-:W-:Y:S01]  /*2bb0*/  IMAD.X R104, R103, 0x1, R100, P1 ;  /* 0x0000000167687824 */ /* 0x000fe200008e0664 */
[----:B------:R-:W-:Y:S01]  /*2bc0*/  IADD3 R112, P1, R109, R105, RZ ;  /* 0x000000696d707210 */ /* 0x000fe20007f3e0ff */
[----:B------:R-:W-:Y:S01]  /*2bd0*/  IMAD.X R111, R108, 0x1, R103, P0 ;  /* 0x000000016c6f7824 */ /* 0x000fe200000e0667 */
[----:B------:R-:W-:Y:S01]  /*2be0*/  IADD3 R114, P0, R110, R109, RZ ;  /* 0x0000006d6e727210 */ /* 0x000fe20007f1e0ff */
[----:B------:R-:W-:Y:S01]  /*2bf0*/  IMAD R5, R67, 0xa0, RZ ;  /* 0x000000a043057824 */ /* 0x000fe200078e02ff */
[----:B------:R-:W-:Y:S01]  /*2c00*/  IADD3 R159, R181, R160, RZ ;  /* 0x000000a0b59f7210 */ /* 0x000fe20007ffe0ff */
[C---:B------:R-:W-:Y:S01]  /*2c10*/  IMAD.SHL.U32 R121, R214.reuse, 0x10, RZ ;  /* 0x00000010d6797824 */ /* 0x040fe200078e00ff */
[----:B------:R-:W-:Y:S01]  /*2c20*/  IADD3 R82, R201, R3, RZ ;  /* 0x00000003c9527210 */ /* 0x000fe20007ffe0ff */
[----:B------:R-:W-:Y:S01]  /*2c30*/  IMAD.IADD R84, R205, 0x1, R5 ;  /* 0x00000001cd547824 */ /* 0x000fe200078e0205 */
[C---:B------:R-:W-:Y:S01]  /*2c40*/  SHF.L.U32 R167, R161.reuse, 0x6, RZ ;  /* 0x00000006a1a77819 */ /* 0x040fe200000006ff */
[----:B------:R-:W-:Y:S01]  /*2c50*/  IMAD.SHL.U32 R126, R214, 0x40, RZ ;  /* 0x00000040d67e7824 */ /* 0x000fe200078e00ff */
[----:B------:R-:W-:Y:S01]  /*2c60*/  IADD3.X R113, R108, R104, RZ, P1, !PT ;  /* 0x000000686c717210 */ /* 0x000fe20000ffe4ff */
[----:B------:R-:W-:Y:S01]  /*2c70*/  IMAD.SHL.U32 R171, R161, 0x20, RZ ;  /* 0x00000020a1ab7824 */ /* 0x000fe200078e00ff */
[----:B------:R-:W-:Y:S01]  /*2c80*/  IADD3.X R115, R111, R108, RZ, P0, !PT ;  /* 0x0000006c6f737210 */ /* 0x000fe200007fe4ff */
[C---:B------:R-:W-:Y:S01]  /*2c90*/  IMAD R169, R161.reuse, 0x30, RZ ;  /* 0x00000030a1a97824 */ /* 0x040fe200078e02ff */
[C-C-:B------:R-:W-:Y:S01]  /*2ca0*/  SHF.L.U64.HI R120, R214.reuse, 0x4, R215.reuse ;  /* 0x00000004d6787819 */ /* 0x140fe200000102d7 */
[C---:B------:R-:W-:Y:S01]  /*2cb0*/  IMAD R165, R161.reuse, 0x50, RZ ;  /* 0x00000050a1a57824 */ /* 0x040fe200078e02ff */
[C---:B------:R-:W-:Y:S01]  /*2cc0*/  SHF.L.U64.HI R122, R214.reuse, 0x5, R215 ;  /* 0x00000005d67a7819 */ /* 0x040fe200000102d7 */
[----:B------:R-:W-:Y:S01]  /*2cd0*/  IMAD R163, R161, 0x60, RZ ;  /* 0x00000060a1a37824 */ /* 0x000fe200078e02ff */
[----:B------:R-:W-:Y:S01]  /*2ce0*/  SHF.L.U32 R123, R214, 0x5, RZ ;  /* 0x00000005d67b7819 */ /* 0x000fe200000006ff */
[----:B------:R-:W-:Y:S01]  /*2cf0*/  IMAD.WIDE.U32 R212, R64, 0x30, R242 ;  /* 0x0000003040d47825 */ /* 0x000fe200078e00f2 */
[----:B------:R-:W-:-:S02]  /*2d00*/  SHF.L.U64.HI R125, R214, 0x6, R215 ;  /* 0x00000006d67d7819 */ /* 0x000fc400000102d7 */
[-C--:B------:R-:W-:Y:S01]  /*2d10*/  IADD3 R117, P1, R112, R109.reuse, RZ ;  /* 0x0000006d70757210 */ /* 0x080fe20007f3e0ff */
[C---:B------:R-:W-:Y:S01]  /*2d20*/  IMAD R5, R215.reuse, 0x60, RZ ;  /* 0x00000060d7057824 */ /* 0x040fe200078e02ff */
[----:B------:R-:W-:Y:S01]  /*2d30*/  IADD3 R119, P0, R114, R109, RZ ;  /* 0x0000006d72777210 */ /* 0x000fe20007f1e0ff */
[----:B------:R-:W-:Y:S01]  /*2d40*/  IMAD R127, R215, 0xa0, RZ ;  /* 0x000000a0d77f7824 */ /* 0x000fe200078e02ff */
[----:B------:R-:W-:Y:S01]  /*2d50*/  IADD3 R158, R181, R159, RZ ;  /* 0x0000009fb59e7210 */ /* 0x000fe20007ffe0ff */
[C---:B------:R-:W-:Y:S02]  /*2d60*/  IMAD R3, R215.reuse, 0xc0, RZ ;  /* 0x000000c0d7037824 */ /* 0x040fe400078e02ff */
[----:B------:R-:W-:Y:S02]  /*2d70*/  IMAD R129, R215, 0xe0, RZ ;  /* 0x000000e0d7817824 */ /* 0x000fe400078e02ff */
[----:B------:R-:W-:-:S04]  /*2d80*/  IMAD.WIDE.U32 R220, R214, 0x60, RZ ;  /* 0x00000060d6dc7825 */ /* 0x000fc800078e00ff */
[----:B------:R-:W-:-:S04]  /*2d90*/  IMAD.WIDE.U32 R218, R214, 0xa0, RZ ;  /* 0x000000a0d6da7825 */ /* 0x000fc800078e00ff */
[----:B------:R-:W-:-:S04]  /*2da0*/  IMAD.WIDE.U32 R216, R214, 0xc0, RZ ;  /* 0x000000c0d6d87825 */ /* 0x000fc800078e00ff */
[----:B------:R-:W-:Y:S02]  /*2db0*/  IMAD R161, R161, 0x70, RZ ;  /* 0x00000070a1a17824 */ /* 0x000fe400078e02ff */
[----:B------:R-:W-:-:S04]  /*2dc0*/  IMAD.WIDE.U32 R208, R64, 0x30, R238 ;  /* 0x0000003040d07825 */ /* 0x000fc800078e00ee */
[----:B------:R-:W-:Y:S01]  /*2dd0*/  IMAD.WIDE.U32 R210, R64, 0x30, R240 ;  /* 0x0000003040d27825 */ /* 0x000fe200078e00f0 */
[----:B------:R-:W-:-:S03]  /*2de0*/  SHF.L.U64.HI R120, R121, 0x1, R120 ;  /* 0x0000000179787819 */ /* 0x000fc60000010278 */
[----:B------:R-:W-:Y:S01]  /*2df0*/  IMAD.WIDE.U32 R214, R214, 0xe0, RZ ;  /* 0x000000e0d6d67825 */ /* 0x000fe200078e00ff */
[----:B------:R-:W-:Y:S02]  /*2e00*/  SHF.L.U64.HI R122, R123, 0x1, R122 ;  /* 0x000000017b7a7819 */ /* 0x000fe4000001027a */
[----:B------:R-:W-:Y:S01]  /*2e10*/  SHF.L.U64.HI R125, R126, 0x1, R125 ;  /* 0x000000017e7d7819 */ /* 0x000fe2000001027d */
[----:B------:R-:W-:Y:S01]  /*2e20*/  IMAD.IADD R90, R91, 0x1, R209 ;  /* 0x000000015b5a7824 */ /* 0x000fe200078e02d1 */
[----:B------:R-:W-:Y:S01]  /*2e30*/  IADD3 R92, R213, R91, RZ ;  /* 0x0000005bd55c7210 */ /* 0x000fe20007ffe0ff */
[----:B------:R-:W-:Y:S01]  /*2e40*/  IMAD.MOV.U32 R13, RZ, RZ, R54 ;  /* 0x000000ffff0d7224 */ /* 0x000fe200078e0036 */
[C---:B------:R-:W-:Y:S01]  /*2e50*/  SHF.L.U64.HI R106, R244.reuse, 0x6, R245 ;  /* 0x00000006f46a7819 */ /* 0x040fe200000102f5 */
[----:B------:R-:W-:Y:S01]  /*2e60*/  IMAD.SHL.U32 R107, R244, 0x40, RZ ;  /* 0x00000040f46b7824 */ /* 0x000fe200078e00ff */
[----:B------:R-:W-:Y:S01]  /*2e70*/  SHF.L.U32 R126, R126, 0x1, RZ ;  /* 0x000000017e7e7819 */ /* 0x000fe200000006ff */
[----:B------:R-:W-:Y:S01]  /*2e80*/  IMAD.SHL.U32 R121, R121, 0x2, RZ ;  /* 0x0000000279797824 */ /* 0x000fe200078e00ff */
[----:B------:R-:W-:Y:S01]  /*2e90*/  IADD3 R128, R217, R3, RZ ;  /* 0x00000003d9807210 */ /* 0x000fe20007ffe0ff */
[----:B------:R-:W-:Y:S01]  /*2ea0*/  IMAD.SHL.U32 R123, R123, 0x2, RZ ;  /* 0x000000027b7b7824 */ /* 0x000fe200078e00ff */
[----:B------:R-:W-:Y:S01]  /*2eb0*/  SHF.R.S32.HI R157, RZ, 0x1f, R181 ;  /* 0x0000001fff9d7819 */ /* 0x000fe200000114b5 */
[----:B------:R-:W-:Y:S01]  /*2ec0*/  IMAD.IADD R124, R221, 0x1, R5 ;  /* 0x00000001dd7c7824 */ /* 0x000fe200078e0205 */
[----:B------:R-:W-:Y:S01]  /*2ed0*/  SHF.R.S32.HI R156, RZ, 0x1f, R171 ;  /* 0x0000001fff9c7819 */ /* 0x000fe200000114ab */
[----:B------:R-:W-:Y:S01]  /*2ee0*/  IMAD.IADD R127, R219, 0x1, R127 ;  /* 0x00000001db7f7824 */ /* 0x000fe200078e027f */
[----:B------:R-:W-:Y:S01]  /*2ef0*/  SHF.R.S32.HI R154, RZ, 0x1f, R169 ;  /* 0x0000001fff9a7819 */ /* 0x000fe200000114a9 */
[----:B------:R-:W-:Y:S01]  /*2f00*/  IMAD.IADD R129, R215, 0x1, R129 ;  /* 0x00000001d7817824 */ /* 0x000fe200078e0281 */
[----:B------:R-:W-:Y:S01]  /*2f10*/  SHF.R.S32.HI R152, RZ, 0x1f, R167 ;  /* 0x0000001fff987819 */ /* 0x000fe200000114a7 */
[--C-:B------:R-:W-:Y:S01]  /*2f20*/  IMAD.X R116, R113, 0x1, R108.reuse, P1 ;  /* 0x0000000171747824 */ /* 0x100fe200008e066c */
[----:B------:R-:W-:Y:S01]  /*2f30*/  SHF.R.S32.HI R150, RZ, 0x1f, R165 ;  /* 0x0000001fff967819 */ /* 0x000fe200000114a5 */
[----:B------:R-:W-:Y:S01]  /*2f40*/  IMAD.X R118, R115, 0x1, R108, P0 ;  /* 0x0000000173767824 */ /* 0x000fe200000e066c */
[----:B------:R-:W-:-:S02]  /*2f50*/  SHF.R.S32.HI R146, RZ, 0x1f, R163 ;  /* 0x0000001fff927819 */ /* 0x000fc400000114a3 */
[----:B------:R-:W-:Y:S02]  /*2f60*/  SHF.R.S32.HI R144, RZ, 0x1f, R161 ;  /* 0x0000001fff907819 */ /* 0x000fe400000114a1 */
[----:B------:R-:W-:Y:S02]  /*2f70*/  SHF.R.S32.HI R155, RZ, 0x1f, R168 ;  /* 0x0000001fff9b7819 */ /* 0x000fe400000114a8 */
[----:B------:R-:W-:Y:S02]  /*2f80*/  IADD3 R91, R91, R211, RZ ;  /* 0x000000d35b5b7210 */ /* 0x000fe40007ffe0ff */
[----:B------:R-:W-:Y:S02]  /*2f90*/  SHF.R.S32.HI R153, RZ, 0x1f, R166 ;  /* 0x0000001fff997819 */ /* 0x000fe400000114a6 */
[----:B------:R-:W-:Y:S02]  /*2fa0*/  SHF.R.S32.HI R151, RZ, 0x1f, R164 ;  /* 0x0000001fff977819 */ /* 0x000fe400000114a4 */
[----:B------:R-:W-:-:S02]  /*2fb0*/  SHF.R.S32.HI R147, RZ, 0x1f, R162 ;  /* 0x0000001fff937819 */ /* 0x000fc400000114a2 */
[----:B------:R-:W-:Y:S02]  /*2fc0*/  SHF.R.S32.HI R145, RZ, 0x1f, R160 ;  /* 0x0000001fff917819 */ /* 0x000fe400000114a0 */
[----:B------:R-:W-:Y:S02]  /*2fd0*/  SHF.R.S32.HI R143, RZ, 0x1f, R159 ;  /* 0x0000001fff8f7819 */ /* 0x000fe4000001149f */
[----:B------:R-:W-:Y:S02]  /*2fe0*/  SHF.R.S32.HI R142, RZ, 0x1f, R158 ;  /* 0x0000001fff8e7819 */ /* 0x000fe4000001149e */
.L_x_1799:
        /* <DEDUP_REMOVED lines=11> */
[----:B------:R-:W2:Y:S04]  /*30a0*/  @P1 LD.E.128 R20, [R130.64] ;  /* 0x0000000682141980 */ /* 0x000ea8000c101d00 */
[----:B--2---:R1:W-:Y:S04]  /*30b0*/  @P1 ST.E.128 [R140.64], R20 ;  /* 0x000000148c001985 */ /* 0x0043e8000c101d06 */
[----:B------:R-:W2:Y:S04]  /*30c0*/  @P0 LD.E.128 R4, [R130.64+0x80] ;  /* 0x0000800682040980 */ /* 0x000ea8000c101d00 */
[----:B--2---:R1:W-:Y:S02]  /*30d0*/  @P0 ST.E.128 [R140.64+0x80], R4 ;  /* 0x000080048c000985 */ /* 0x0043e4000c101d06 */
.L_x_1667:
[----:B------:R-:W-:Y:S05]  /*30e0*/  BSYNC B0 ;  /* 0x0000000000007941 */ /* 0x000fea0003800000 */
.L_x_1666:
        /* <DEDUP_REMOVED lines=15> */
.L_x_1669:
[----:B------:R-:W-:Y:S05]  /*31e0*/  BSYNC B0 ;  /* 0x0000000000007941 */ /* 0x000fea0003800000 */
.L_x_1668:
        /* <DEDUP_REMOVED lines=15> */
.L_x_1671:
[----:B------:R-:W-:Y:S05]  /*32e0*/  BSYNC B0 ;  /* 0x0000000000007941 */ /* 0x000fea0003800000 */
.L_x_1670:
        /* <DEDUP_REMOVED lines=15> */
.L_x_1673:
[----:B------:R-:W-:Y:S05]  /*33e0*/  BSYNC B0 ;  /* 0x0000000000007941 */ /* 0x000fea0003800000 */
.L_x_1672:
        /* <DEDUP_REMOVED lines=15> */
.L_x_1675:
[----:B------:R-:W-:Y:S05]  /*34e0*/  BSYNC B0 ;  /* 0x0000000000007941 */ /* 0x000fea0003800000 */
.L_x_1674:
        /* <DEDUP_REMOVED lines=15> */
.L_x_1677:
[----:B------:R-:W-:Y:S05]  /*35e0*/  BSYNC B0 ;  /* 0x0000000000007941 */ /* 0x000fea0003800000 */
.L_x_1676:
        /* <DEDUP_REMOVED lines=15> */
.L_x_1679:
[----:B------:R-:W-:Y:S05]  /*36e0*/  BSYNC B0 ;  /* 0x0000000000007941 */ /* 0x000fea0003800000 */
.L_x_1678:
        /* <DEDUP_REMOVED lines=15> */
.L_x_1681:
[----:B------:R-:W-:Y:S05]  /*37e0*/  BSYNC B0 ;  /* 0x0000000000007941 */ /* 0x000fea0003800000 */
.L_x_1680:
[----:B------:R-:W2:Y:S01]  /*37f0*/  LD.E R17, [R10.64+0xd0] ;  /* 0x0000d0060a117980 */ /* 0x000ea2000c101900 */
[----:B------:R-:W-:Y:S03]  /*3800*/  BSSY B3, `(.L_x_1682) ;  /* 0x0000a81000037945 */ /* 0x000fe60003800000 */
        /* <DEDUP_REMOVED lines=20> */
[----:B------:R-:W-:Y:S01]  /*3950*/  @!P0 MOV R8, R12 ;  /* 0x0000000c00088202 */ /* 0x000fe20000000f00 */
[----:B------:R-:W3:Y:S06]  /*3960*/  @!P0 LD.E.64 R30, [R56.64] ;  /* 0x00000006381e8980 */ /* 0x000eec000c101b00 */
[----:B------:R-:W4:Y:S01]  /*3970*/  @!P0 LD.E.64 R6, [R8.64] ;  /* 0x0000000608068980 */ /* 0x000f22000c101b00 */
[----:B---3--:R-:W-:Y:S01]  /*3980*/  @!P0 IMAD.U32 R26, R30, 0x10000, RZ ;  /* 0x000100001e1a8824 */ /* 0x008fe200078e00ff */
[C---:B--2---:R-:W-:Y:S02]  /*3990*/  @!P0 LOP3.LUT R25, R20.reuse, 0xffff0000, RZ, 0xc0, !PT ;  /* 0xffff000014198812 */ /* 0x044fe400078ec0ff */
[----:B------:R-:W-:Y:S02]  /*39a0*/  @!P0 SHF.L.U32 R29, R20, 0x10, RZ ;  /* 0x00000010141d8819 */ /* 0x000fe400000006ff */
[----:B------:R-:W-:Y:S01]  /*39b0*/  @!P0 LOP3.LUT R27, R21, 0xffff0000, RZ, 0xc0, !PT ;  /* 0xffff0000151b8812 */ /* 0x000fe200078ec0ff */
[C---:B----4-:R-:W-:Y:S01]  /*39c0*/  @!P0 IMAD.U32 R24, R6.reuse, 0x10000, RZ ;  /* 0x0001000006188824 */ /* 0x050fe200078e00ff */
[----:B------:R-:W-:Y:S01]  /*39d0*/  @!P0 LOP3.LUT R8, R23, 0xffff0000, RZ, 0xc0, !PT ;  /* 0xffff000017088812 */ /* 0x000fe200078ec0ff */
[----:B------:R-:W-:Y:S01]  /*39e0*/  @!P0 FMUL.FTZ R33, R25, R26 ;  /* 0x0000001a19218220 */ /* 0x000fe20000410000 */
[----:B------:R-:W-:Y:S01]  /*39f0*/  @!P0 SHF.L.U32 R32, R23, 0x10, RZ ;  /* 0x0000001017208819 */ /* 0x000fe200000006ff */
        /* <DEDUP_REMOVED lines=8> */
[----:B------:R-:W-:Y:S01]  /*3a80*/  @!P0 IMAD.U32 R30, R31, 0x10000, RZ ;  /* 0x000100001f1e8824 */ /* 0x000fe200078e00ff */
[----:B------:R-:W-:Y:S01]  /*3a90*/  @!P0 SHF.L.U32 R29, R21, 0x10, RZ ;  /* 0x00000010151d8819 */ /* 0x000fe200000006ff */
[----:B------:R-:W-:Y:S01]  /*3aa0*/  @!P0 IMAD.U32 R26, R22, 0x10000, RZ ;  /* 0x00010000161a8824 */ /* 0x000fe200078e00ff */
[----:B------:R-:W-:Y:S01]  /*3ab0*/  @!P0 LOP3.LUT R7, R7, 0xffff0000, RZ, 0xc0, !PT ;  /* 0xffff000007078812 */ /* 0x000fe200078ec0ff */
[----:B------:R-:W-:Y:S01]  /*3ac0*/  @!P0 FMUL.FTZ R3, R24, R5 ;  /* 0x0000000518038220 */ /* 0x000fe20000410000 */
[----:B------:R-:W-:Y:S01]  /*3ad0*/  @!P0 LOP3.LUT R31, R31, 0xffff0000, RZ, 0xc0, !PT ;  /* 0xffff00001f1f8812 */ /* 0x000fe200078ec0ff */
[----:B------:R-:W-:Y:S01]  /*3ae0*/  @!P0 FMUL.FTZ R35, R27, R28 ;  /* 0x0000001c1b238220 */ /* 0x000fe20000410000 */
[----:B------:R-:W-:Y:S01]  /*3af0*/  @!P0 F2FP.BF16.PACK_AB R33, R0, R33 ;  /* 0x000000210021823e */ /* 0x000fe200000010ff */
[----:B------:R-:W-:Y:S02]  /*3b00*/  @!P0 FMUL.FTZ R34, R24, R30 ;  /* 0x0000001e18228220 */ /* 0x000fe40000410000 */
[C---:B------:R-:W-:Y:S01]  /*3b10*/  @!P0 FMUL.FTZ R36, R8.reuse, R31 ;  /* 0x0000001f08248220 */ /* 0x040fe20000410000 */
[----:B------:R-:W-:Y:S01]  /*3b20*/  @!P0 MOV R20, R33 ;  /* 0x0000002100148202 */ /* 0x000fe20000000f00 */
        /* <DEDUP_REMOVED lines=14> */
.L_x_1688:
[----:B------:R-:W-:Y:S05]  /*3c10*/  BSYNC B0 ;  /* 0x0000000000007941 */ /* 0x000fea0003800000 */
.L_x_1687:
[----:B------:R-:W-:Y:S11]  /*3c20*/  ISETP.GE.AND P0, PT, R14, R183, PT ;  /* 0x000000b70e00720c */ /* 0x000ff60003f06270 */
[----:B------:R-:W-:Y:S02]  /*3c30*/  @!UPT UIADD3 URZ, URZ, URZ, URZ ;  /* 0x0000003f3f3ff290 */ /* 0x000fe4000fffe03f */
[----:B------:R-:W-:-:S05]  /*3c40*/  @P0 BRA `(.L_x_1686) ;  /* 0x000002f000000947 */ /* 0x000fca0003800000 */
[----:B------:R-:W-:Y:S01]  /*3c50*/  ISETP.GE.AND P0, PT, R14, R17, PT ;  /* 0x000000110e00720c */ /* 0x000fe20003f06270 */
[----:B-1----:R-:W2:Y:S11]  /*3c60*/  LD.E.128 R20, [R132.64+0x80] ;  /* 0x0000800684147980 */ /* 0x002eb6000c101d00 */
[----:B------:R-:W-:Y:S01]  /*3c70*/  @!UPT UIADD3 URZ, URZ, URZ, URZ ;  /* 0x0000003f3f3ff290 */ /* 0x000fe2000fffe03f */
[----:B------:R-:W-:Y:S01]  /*3c80*/  @!P0 MOV R8, R12 ;  /* 0x0000000c00088202 */ /* 0x000fe20000000f00 */
[----:B------:R-:W3:Y:S06]  /*3c90*/  @!P0 LD.E.64 R30, [R56.64+0x40] ;  /* 0x00004006381e8980 */ /* 0x000eec000c101b00 */
[----:B------:R-:W4:Y:S01]  /*3ca0*/  @!P0 LD.E.64 R6, [R8.64+0x40] ;  /* 0x0000400608068980 */ /* 0x000f22000c101b00 */
        /* <DEDUP_REMOVED lines=41> */
.L_x_1686:
[----:B------:R-:W-:Y:S05]  /*3f40*/  BSYNC B1 ;  /* 0x0000000000017941 */ /* 0x000fea0003800000 */
.L_x_1685:
        /* <DEDUP_REMOVED lines=63> */
.L_x_1692:
[----:B------:R-:W-:Y:S05]  /*4340*/  BSYNC B0 ;  /* 0x0000000000007941 */ /* 0x000fea0003800000 */
.L_x_1691:
        /* <DEDUP_REMOVED lines=52> */
.L_x_1690:
[----:B------:R-:W-:Y:S05]  /*4690*/  BSYNC B1 ;  /* 0x0000000000017941 */ /* 0x000fea0003800000 */
.L_x_1689:
        /* <DEDUP_REMOVED lines=63> */
.L_x_1696:
[----:B------:R-:W-:Y:S05]  /*4a90*/  BSYNC B0 ;  /* 0x0000000000007941 */ /* 0x000fea0003800000 */
.L_x_1695:
        /* <DEDUP_REMOVED lines=52> */
.L_x_1694:
[----:B------:R-:W-:Y:S05]  /*4de0*/  BSYNC B1 ;  /* 0x0000000000017941 */ /* 0x000fea0003800000 */
.L_x_1693:
        /* <DEDUP_REMOVED lines=65> */
.L_x_1700:
[----:B------:R-:W-:Y:S05]  /*5200*/  BSYNC B0 ;  /* 0x0000000000007941 */ /* 0x000fea0003800000 */
.L_x_1699:
        /* <DEDUP_REMOVED lines=52> */
.L_x_1698:
[----:B------:R-:W-:Y:S05]  /*5550*/  BSYNC B1 ;  /* 0x0000000000017941 */ /* 0x000fea0003800000 */
.L_x_1697:
        /* <DEDUP_REMOVED lines=63> */
.L_x_1704:
[----:B------:R-:W-:Y:S05]  /*5950*/  BSYNC B0 ;  /* 0x0000000000007941 */ /* 0x000fea0003800000 */
.L_x_1703:
        /* <DEDUP_REMOVED lines=52> */
.L_x_1702:
[----:B------:R-:W-:Y:S05]  /*5ca0*/  BSYNC B1 ;  /* 0x0000000000017941 */ /* 0x000fea0003800000 */
.L_x_1701:
        /* <DEDUP_REMOVED lines=65> */
.L_x_1708:
[----:B------:R-:W-:Y:S05]  /*60c0*/  BSYNC B0 ;  /* 0x0000000000007941 */ /* 0x000fea0003800000 */
.L_x_1707:
        /* <DEDUP_REMOVED lines=52> */
.L_x_1706:
[----:B------:R-:W-:Y:S05]  /*6410*/  BSYNC B1 ;  /* 0x0000000000017941 */ /* 0x000fea0003800000 */
.L_x_1705:
        /* <DEDUP_REMOVED lines=65> */
.L_x_1712:
[----:B------:R-:W-:Y:S05]  /*6830*/  BSYNC B0 ;  /* 0x0000000000007941 */ /* 0x000fea0003800000 */
.L_x_1711:
        /* <DEDUP_REMOVED lines=52> */
.L_x_1710:
[----:B------:R-:W-:Y:S05]  /*6b80*/  BSYNC B1 ;  /* 0x0000000000017941 */ /* 0x000fea0003800000 */
.L_x_1709:
        /* <DEDUP_REMOVED lines=65> */
.L_x_1716:
[----:B------:R-:W-:Y:S05]  /*6fa0*/  BSYNC B0 ;  /* 0x0000000000007941 */ /* 0x000fea0003800000 */
.L_x_1715:
        /* <DEDUP_REMOVED lines=52> */
.L_x_1714:
[----:B------:R-:W-:Y:S05]  /*72f0*/  BSYNC B1 ;  /* 0x0000000000017941 */ /* 0x000fea0003800000 */
.L_x_1713:
[----:B------:R-:W2:Y:S01]  /*7300*/  LD.E R3, [R10.64+0xd0] ;  /* 0x0000d0060a037980 */ /* 0x000ea2000c101900 */
[----:B------:R-:W-:Y:S02]  /*7310*/  IMAD.MOV.U32 R8, RZ, RZ, R12 ;  /* 0x000000ffff087224 */ /* 0x000fe400078e000c */
[----:B--2---:R-:W-:Y:S05]  /*7320*/  IMAD.U32 R3, R3, -0x40, RZ ;  /* 0xffffffc003037824 */ /* 0x004fea00078e00ff */
[C---:B------:R-:W-:Y:S02]  /*7330*/  LEA R12, P1, R3.reuse, R8, 0x1 ;  /* 0x00000008030c7211 */ /* 0x040fe400078208ff */
[C---:B------:R-:W-:Y:S02]  /*7340*/  LEA R56, P0, R3.reuse, R56, 0x1 ;  /* 0x0000003803387211 */ /* 0x040fe400078008ff */
[C---:B------:R-:W-:Y:S02]  /*7350*/  LEA.HI.X.SX32 R9, R3.reuse, R9, 0x1, P1 ;  /* 0x0000000903097211 */ /* 0x040fe400008f0eff */
[----:B------:R-:W-:Y:S01]  /*7360*/  LEA.HI.X.SX32 R57, R3, R57, 0x1, P0 ;  /* 0x0000003903397211 */ /* 0x000fe200000f0eff */
[----:B------:R-:W-:-:S05]  /*7370*/  BRA `(.L_x_1717) ;  /* 0x00006c9000007947 */ /* 0x000fca0003800000 */
.L_x_1684:
        /* <DEDUP_REMOVED lines=28> */
[C---:B------:R-:W-:Y:S03]  /*7540*/  LEA R20, P0, R59.reuse, R132, 0x1 ;  /* 0x000000843b147211 */ /* 0x040fe600078008ff */
[----:B------:R-:W2:Y:S01]  /*7550*/  LD.E.128 R4, [R32.64] ;  /* 0x0000000620047980 */ /* 0x000ea2000c101d00 */
[----:B------:R-:W-:Y:S01]  /*7560*/  LEA.HI.X.SX32 R21, R59, R133, 0x1, P0 ;  /* 0x000000853b157211 */ /* 0x000fe200000f0eff */
[----:B------:R-:W-:Y:S01]  /*7570*/  IMAD.MOV.U32 R59, RZ, RZ, RZ ;  /* 0x000000ffff3b7224 */ /* 0x000fe200078e00ff */
[----:B------:R-:W-:Y:S04]  /*7580*/  @P1 IADD3 R59, -R251, RZ, RZ ;  /* 0x000000fffb3b1210 */ /* 0x000fe80007ffe1ff */
[C---:B------:R-:W-:Y:S01]  /*7590*/  LEA R40, P0, R59.reuse, R136, 0x1 ;  /* 0x000000883b287211 */ /* 0x040fe200078008ff */
[----:B------:R-:W3:Y:S03]  /*75a0*/  LD.E.128 R20, [R20.64] ;  /* 0x0000000614147980 */ /* 0x000ee6000c101d00 */
[----:B------:R-:W-:Y:S05]  /*75b0*/  LEA.HI.X.SX32 R41, R59, R137, 0x1, P0 ;  /* 0x000000893b297211 */ /* 0x000fea00000f0eff */
        /* <DEDUP_REMOVED lines=53> */
.L_x_1723:
[----:B------:R-:W-:Y:S05]  /*7910*/  BSYNC B0 ;  /* 0x0000000000007941 */ /* 0x000fea0003800000 */
.L_x_1722:
[----:B-----5:R2:W-:Y:S02]  /*7920*/  ST.E.128 [R138.64], R48 ;  /* 0x000000308a007985 */ /* 0x0205e4000c101d06 */
.L_x_1721:
[----:B------:R-:W-:Y:S05]  /*7930*/  BSYNC B1 ;  /* 0x0000000000017941 */ /* 0x000fea0003800000 */
.L_x_1720:
        /* <DEDUP_REMOVED lines=26> */
[----:B------:R-:W3:Y:S01]  /*7ae0*/  LD.E.128 R4, [R32.64+0x80] ;  /* 0x0000800620047980 */ /* 0x000ee2000c101d00 */
[----:B------:R-:W-:Y:S01]  /*7af0*/  LEA.HI.X.SX32 R21, R251, R133, 0x1, P0 ;  /* 0x00000085fb157211 */ /* 0x000fe200000f0eff */
[----:B------:R-:W-:Y:S01]  /*7b00*/  IMAD.MOV.U32 R251, RZ, RZ, RZ ;  /* 0x000000fffffb7224 */ /* 0x000fe200078e00ff */
[----:B------:R-:W-:Y:S04]  /*7b10*/  @P1 IADD3 R251, -R59, RZ, RZ ;  /* 0x000000ff3bfb1210 */ /* 0x000fe80007ffe1ff */
[C---:B------:R-:W-:Y:S01]  /*7b20*/  LEA R40, P0, R251.reuse, R136, 0x1 ;  /* 0x00000088fb287211 */ /* 0x040fe200078008ff */
[----:B------:R-:W4:Y:S03]  /*7b30*/  LD.E.128 R20, [R20.64+0x80] ;  /* 0x0000800614147980 */ /* 0x000f26000c101d00 */
[----:B------:R-:W-:Y:S05]  /*7b40*/  LEA.HI.X.SX32 R41, R251, R137, 0x1, P0 ;  /* 0x00000089fb297211 */ /* 0x000fea00000f0eff */
        /* <DEDUP_REMOVED lines=53> */
.L_x_1725:
[----:B------:R-:W-:Y:S05]  /*7ea0*/  BSYNC B0 ;  /* 0x0000000000007941 */ /* 0x000fea0003800000 */
.L_x_1724:
[----:B-----5:R3:W-:Y:S02]  /*7eb0*/  ST.E.128 [R138.64+0x80], R48 ;  /* 0x000080308a007985 */ /* 0x0207e4000c101d06 */
.L_x_1719:
[----:B------:R-:W-:Y:S05]  /*7ec0*/  BSYNC B2 ;  /* 0x0000000000027941 */ /* 0x000fea0003800000 */
.L_x_1718:
        /* <DEDUP_REMOVED lines=34> */
[----:B------:R-:W-:Y:S02]  /*80f0*/  LEA.HI.X.SX32 R52, R52, R157, 0x1, P2 ;  /* 0x0000009d34347211 */ /* 0x000fe400010f0eff */
[----:B------:R-:W3:Y:S02]  /*8100*/  LD.E.128 R20, [R20.64] ;  /* 0x0000000614147980 */ /* 0x000ee4000c101d00 */
[----:B------:R-:W-:Y:S01]  /*8110*/  LEA.HI.X R25, R182, R135, R52, 0x1, P0 ;  /* 0x00000087b6197211 */ /* 0x000fe200000f0c34 */
[----:B------:R-:W-:Y:S01]  /*8120*/  IMAD.MOV.U32 R52, RZ, RZ, RZ ;  /* 0x000000ffff347224 */ /* 0x000fe200078e00ff */
[----:B------:R-:W-:Y:S04]  /*8130*/  @P1 IADD3 R52, -R251, RZ, RZ ;  /* 0x000000fffb341210 */ /* 0x000fe80007ffe1ff */
[----:B------:R-:W-:Y:S01]  /*8140*/  IADD3 R251, P0, R181, R52, RZ ;  /* 0x00000034b5fb7210 */ /* 0x000fe20007f1e0ff */
[----:B--2---:R4:W2:Y:S03]  /*8150*/  LD.E.128 R4, [R24.64] ;  /* 0x0000000618047980 */ /* 0x0048a6000c101d00 */
[----:B------:R-:W-:Y:S02]  /*8160*/  LEA.HI.X.SX32 R52, R52, R157, 0x1, P0 ;  /* 0x0000009d34347211 */ /* 0x000fe400000f0eff */
[C---:B------:R-:W-:Y:S04]  /*8170*/  LEA R58, P0, R251.reuse, R136, 0x1 ;  /* 0x00000088fb3a7211 */ /* 0x040fe800078008ff */
[----:B------:R-:W-:Y:S05]  /*8180*/  LEA.HI.X R59, R251, R137, R52, 0x1, P0 ;  /* 0x00000089fb3b7211 */ /* 0x000fea00000f0c34 */
[----:B------:R-:W2:Y:S01]  /*8190*/  LD.E.128 R60, [R58.64] ;  /* 0x000000063a3c7980 */ /* 0x000ea2000c101d00 */
[C---:B---3--:R-:W-:Y:S01]  /*81a0*/  IMAD.U32 R31, R20.reuse, 0x10000, RZ ;  /* 0x00010000141f7824 */ /* 0x048fe200078e00ff */
[----:B------:R-:W-:Y:S01]  /*81b0*/  LOP3.LUT R29, R20, 0xffff0000, RZ, 0xc0, !PT ;  /* 0xffff0000141d7812 */ /* 0x000fe200078ec0ff */
[C---:B----4-:R-:W-:Y:S01]  /*81c0*/  IMAD.U32 R25, R22.reuse, 0x10000, RZ ;  /* 0x0001000016197824 */ /* 0x050fe200078e00ff */
[----:B------:R-:W-:Y:S01]  /*81d0*/  SHF.L.U32 R26, R21, 0x10, RZ ;  /* 0x00000010151a7819 */ /* 0x000fe200000006ff */
[----:B------:R-:W-:Y:S01]  /*81e0*/  IMAD.U32 R20, R23, 0x10000, RZ ;  /* 0x0001000017147824 */ /* 0x000fe200078e00ff */
[----:B------:R-:W-:Y:S02]  /*81f0*/  LOP3.LUT R28, R21, 0xffff0000, RZ, 0xc0, !PT ;  /* 0xffff0000151c7812 */ /* 0x000fe400078ec0ff */
[----:B------:R-:W-:Y:S01]  /*8200*/  LOP3.LUT R24, R22, 0xffff0000, RZ, 0xc0, !PT ;  /* 0xffff000016187812 */ /* 0x000fe200078ec0ff */
[----:B--2---:R-:W-:Y:S01]  /*8210*/  IMAD.U32 R35, R5, 0x10000, RZ ;  /* 0x0001000005237824 */ /* 0x004fe200078e00ff */
        /* <DEDUP_REMOVED lines=13> */
[C---:B------:R-:W-:Y:S01]  /*82f0*/  IMAD.U32 R36, R60.reuse, 0x10000, RZ ;  /* 0x000100003c247824 */ /* 0x040fe200078e00ff */
        /* <DEDUP_REMOVED lines=30> */
.L_x_1731:
[----:B------:R-:W-:Y:S05]  /*84e0*/  BSYNC B0 ;  /* 0x0000000000007941 */ /* 0x000fea0003800000 */
.L_x_1730:
[C---:B------:R-:W-:Y:S04]  /*84f0*/  LEA R2, P0, R225.reuse, R138, 0x1 ;  /* 0x0000008ae1027211 */ /* 0x040fe800078008ff */
[----:B------:R-:W-:Y:S05]  /*8500*/  LEA.HI.X R3, R225, R139, R226, 0x1, P0 ;  /* 0x0000008be1037211 */ /* 0x000fea00000f0ce2 */
[----:B-----5:R3:W-:Y:S04]  /*8510*/  ST.E.128 [R2.64], R48 ;  /* 0x0000003002007985 */ /* 0x0207e8000c101d06 */
.L_x_1729:
[----:B------:R-:W-:Y:S05]  /*8520*/  BSYNC B1 ;  /* 0x0000000000017941 */ /* 0x000fea0003800000 */
.L_x_1728:
        /* <DEDUP_REMOVED lines=22> */
[C---:B------:R-:W-:Y:S01]  /*8690*/  @P1 IADD3 R222, -R251.reuse, RZ, RZ ;  /* 0x000000fffbde1210 */ /* 0x040fe20007ffe1ff */
[----:B------:R-:W-:Y:S03]  /*86a0*/  @P1 IMAD.MOV R52, RZ, RZ, -R251 ;  /* 0x000000ffff341224 */ /* 0x000fe600078e0afb */
[----:B------:R-:W-:Y:S02]  /*86b0*/  LEA R20, P0, R222, R58, 0x1 ;  /* 0x0000003ade147211 */ /* 0x000fe400078008ff */
        /* <DEDUP_REMOVED lines=66> */
.L_x_1733:
[----:B------:R-:W-:Y:S05]  /*8ae0*/  BSYNC B0 ;  /* 0x0000000000007941 */ /* 0x000fea0003800000 */
.L_x_1732:
[C---:B------:R-:W-:Y:S04]  /*8af0*/  LEA R2, P0, R96.reuse, R138, 0x1 ;  /* 0x0000008a60027211 */ /* 0x040fe800078008ff */
[----:B------:R-:W-:Y:S05]  /*8b00*/  LEA.HI.X R3, R96, R139, R95, 0x1, P0 ;  /* 0x0000008b60037211 */ /* 0x000fea00000f0c5f */
[----:B-----5:R3:W-:Y:S04]  /*8b10*/  ST.E.128 [R2.64], R48 ;  /* 0x0000003002007985 */ /* 0x0207e8000c101d06 */
.L_x_1727:
[----:B------:R-:W-:Y:S05]  /*8b20*/  BSYNC B2 ;  /* 0x0000000000027941 */ /* 0x000fea0003800000 */
.L_x_1726:
        /* <DEDUP_REMOVED lines=97> */
.L_x_1739:
[----:B------:R-:W-:Y:S05]  /*9140*/  BSYNC B0 ;  /* 0x0000000000007941 */ /* 0x000fea0003800000 */
.L_x_1738:
[C---:B------:R-:W-:Y:S04]  /*9150*/  LEA R2, P0, R97.reuse, R138, 0x1 ;  /* 0x0000008a61027211 */ /* 0x040fe800078008ff */
[----:B------:R-:W-:Y:S05]  /*9160*/  LEA.HI.X R3, R97, R139, R98, 0x1, P0 ;  /* 0x0000008b61037211 */ /* 0x000fea00000f0c62 */
[----:B-----5:R3:W-:Y:S04]  /*9170*/  ST.E.128 [R2.64], R48 ;  /* 0x0000003002007985 */ /* 0x0207e8000c101d06 */
.L_x_1737:
[----:B------:R-:W-:Y:S05]  /*9180*/  BSYNC B1 ;  /* 0x0000000000017941 */ /* 0x000fea0003800000 */
.L_x_1736:
        /* <DEDUP_REMOVED lines=91> */
.L_x_1741:
[----:B------:R-:W-:Y:S05]  /*9740*/  BSYNC B0 ;  /* 0x0000000000007941 */ /* 0x000fea0003800000 */
.L_x_1740:
[C---:B------:R-:W-:Y:S04]  /*9750*/  LEA R2, P0, R242.reuse, R138, 0x1 ;  /* 0x0000008af2027211 */ /* 0x040fe800078008ff */
[----:B------:R-:W-:Y:S05]  /*9760*/  LEA.HI.X R3, R242, R139, R243, 0x1, P0 ;  /* 0x0000008bf2037211 */ /* 0x000fea00000f0cf3 */
[----:B-----5:R3:W-:Y:S04]  /*9770*/  ST.E.128 [R2.64], R48 ;  /* 0x0000003002007985 */ /* 0x0207e8000c101d06 */
.L_x_1735:
[----:B------:R-:W-:Y:S05]  /*9780*/  BSYNC B2 ;  /* 0x0000000000027941 */ /* 0x000fea0003800000 */
.L_x_1734:
        /* <DEDUP_REMOVED lines=98> */
.L_x_1747:
[----:B------:R-:W-:Y:S05]  /*9db0*/  BSYNC B0 ;  /* 0x0000000000007941 */ /* 0x000fea0003800000 */
.L_x_1746:
[----:B------:R-:W-:Y:S02]  /*9dc0*/  IMAD R0, R65, 0x60, RZ ;  /* 0x0000006041007824 */ /* 0x000fe400078e02ff */
[----:B------:R-:W-:Y:S05]  /*9dd0*/  IMAD.WIDE.U32 R2, R64, 0x60, R138 ;  /* 0x0000006040027825 */ /* 0x000fea00078e008a */
[----:B------:R-:W-:Y:S05]  /*9de0*/  IADD3 R3, R3, R0, RZ ;  /* 0x0000000003037210 */ /* 0x000fea0007ffe0ff */
[----:B-----5:R3:W-:Y:S02]  /*9df0*/  ST.E.128 [R2.64], R48 ;  /* 0x0000003002007985 */ /* 0x0207e4000c101d06 */
.L_x_1745:
[----:B------:R-:W-:Y:S05]  /*9e00*/  BSYNC B1 ;  /* 0x0000000000017941 */ /* 0x000fea0003800000 */
.L_x_1744:
        /* <DEDUP_REMOVED lines=91> */
.L_x_1749:
[----:B------:R-:W-:Y:S05]  /*a3c0*/  BSYNC B0 ;  /* 0x0000000000007941 */ /* 0x000fea0003800000 */
.L_x_1748:
[C---:B------:R-:W-:Y:S04]  /*a3d0*/  LEA R2, P0, R240.reuse, R138, 0x1 ;  /* 0x0000008af0027211 */ /* 0x040fe800078008ff */
[----:B------:R-:W-:Y:S05]  /*a3e0*/  LEA.HI.X R3, R240, R139, R241, 0x1, P0 ;  /* 0x0000008bf0037211 */ /* 0x000fea00000f0cf1 */
[----:B-----5:R3:W-:Y:S04]  /*a3f0*/  ST.E.128 [R2.64], R48 ;  /* 0x0000003002007985 */ /* 0x0207e8000c101d06 */
.L_x_1743:
[----:B------:R-:W-:Y:S05]  /*a400*/  BSYNC B2 ;  /* 0x0000000000027941 */ /* 0x000fea0003800000 */
.L_x_1742:
        /* <DEDUP_REMOVED lines=97> */
.L_x_1755:
[----:B------:R-:W-:Y:S05]  /*aa20*/  BSYNC B0 ;  /* 0x0000000000007941 */ /* 0x000fea0003800000 */
.L_x_1754:
[C---:B------:R-:W-:Y:S04]  /*aa30*/  LEA R2, P0, R93.reuse, R138, 0x1 ;  /* 0x0000008a5d027211 */ /* 0x040fe800078008ff */
[----:B------:R-:W-:Y:S05]  /*aa40*/  LEA.HI.X R3, R93, R139, R94, 0x1, P0 ;  /* 0x0000008b5d037211 */ /* 0x000fea00000f0c5e */
[----:B-----5:R3:W-:Y:S04]  /*aa50*/  ST.E.128 [R2.64], R48 ;  /* 0x0000003002007985 */ /* 0x0207e8000c101d06 */
.L_x_1753:
[----:B------:R-:W-:Y:S05]  /*aa60*/  BSYNC B1 ;  /* 0x0000000000017941 */ /* 0x000fea0003800000 */
.L_x_1752:
        /* <DEDUP_REMOVED lines=91> */
.L_x_1757:
[----:B------:R-:W-:Y:S05]  /*b020*/  BSYNC B0 ;  /* 0x0000000000007941 */ /* 0x000fea0003800000 */
.L_x_1756:
[C---:B------:R-:W-:Y:S04]  /*b030*/  LEA R2, P0, R238.reuse, R138, 0x1 ;  /* 0x0000008aee027211 */ /* 0x040fe800078008ff */
[----:B------:R-:W-:Y:S05]  /*b040*/  LEA.HI.X R3, R238, R139, R239, 0x1, P0 ;  /* 0x0000008bee037211 */ /* 0x000fea00000f0cef */
[----:B-----5:R3:W-:Y:S04]  /*b050*/  ST.E.128 [R2.64], R48 ;  /* 0x0000003002007985 */ /* 0x0207e8000c101d06 */
.L_x_1751:
[----:B------:R-:W-:Y:S05]  /*b060*/  BSYNC B2 ;  /* 0x0000000000027941 */ /* 0x000fea0003800000 */
.L_x_1750:
        /* <DEDUP_REMOVED lines=98> */
.L_x_1763:
[----:B------:R-:W-:Y:S05]  /*b690*/  BSYNC B0 ;  /* 0x0000000000007941 */ /* 0x000fea0003800000 */
.L_x_1762:
[----:B------:R-:W-:Y:S02]  /*b6a0*/  IMAD R0, R65, 0xa0, RZ ;  /* 0x000000a041007824 */ /* 0x000fe400078e02ff */
[----:B------:R-:W-:Y:S05]  /*b6b0*/  IMAD.WIDE.U32 R2, R64, 0xa0, R138 ;  /* 0x000000a040027825 */ /* 0x000fea00078e008a */
[----:B------:R-:W-:Y:S05]  /*b6c0*/  IADD3 R3, R3, R0, RZ ;  /* 0x0000000003037210 */ /* 0x000fea0007ffe0ff */
[----:B-----5:R3:W-:Y:S02]  /*b6d0*/  ST.E.128 [R2.64], R48 ;  /* 0x0000003002007985 */ /* 0x0207e4000c101d06 */
.L_x_1761:
[----:B------:R-:W-:Y:S05]  /*b6e0*/  BSYNC B1 ;  /* 0x0000000000017941 */ /* 0x000fea0003800000 */
.L_x_1760:
        /* <DEDUP_REMOVED lines=91> */
.L_x_1765:
[----:B------:R-:W-:Y:S05]  /*bca0*/  BSYNC B0 ;  /* 0x0000000000007941 */ /* 0x000fea0003800000 */
.L_x_1764:
[C---:B------:R-:W-:Y:S04]  /*bcb0*/  LEA R2, P0, R212.reuse, R138, 0x1 ;  /* 0x0000008ad4027211 */ /* 0x040fe800078008ff */
[----:B------:R-:W-:Y:S05]  /*bcc0*/  LEA.HI.X R3, R212, R139, R92, 0x1, P0 ;  /* 0x0000008bd4037211 */ /* 0x000fea00000f0c5c */
[----:B-----5:R3:W-:Y:S04]  /*bcd0*/  ST.E.128 [R2.64], R48 ;  /* 0x0000003002007985 */ /* 0x0207e8000c101d06 */
.L_x_1759:
[----:B------:R-:W-:Y:S05]  /*bce0*/  BSYNC B2 ;  /* 0x0000000000027941 */ /* 0x000fea0003800000 */
.L_x_1758:
        /* <DEDUP_REMOVED lines=98> */
.L_x_1771:
[----:B------:R-:W-:Y:S05]  /*c310*/  BSYNC B0 ;  /* 0x0000000000007941 */ /* 0x000fea0003800000 */
.L_x_1770:
[----:B------:R-:W-:Y:S02]  /*c320*/  IMAD R0, R65, 0xc0, RZ ;  /* 0x000000c041007824 */ /* 0x000fe400078e02ff */
[----:B------:R-:W-:Y:S05]  /*c330*/  IMAD.WIDE.U32 R2, R64, 0xc0, R138 ;  /* 0x000000c040027825 */ /* 0x000fea00078e008a */
[----:B------:R-:W-:Y:S05]  /*c340*/  IADD3 R3, R3, R0, RZ ;  /* 0x0000000003037210 */ /* 0x000fea0007ffe0ff */
[----:B-----5:R3:W-:Y:S02]  /*c350*/  ST.E.128 [R2.64], R48 ;  /* 0x0000003002007985 */ /* 0x0207e4000c101d06 */
.L_x_1769:
[----:B------:R-:W-:Y:S05]  /*c360*/  BSYNC B1 ;  /* 0x0000000000017941 */ /* 0x000fea0003800000 */
.L_x_1768:
        /* <DEDUP_REMOVED lines=91> */
.L_x_1773:
[----:B------:R-:W-:Y:S05]  /*c920*/  BSYNC B0 ;  /* 0x0000000000007941 */ /* 0x000fea0003800000 */
.L_x_1772:
[C---:B------:R-:W-:Y:S04]  /*c930*/  LEA R2, P0, R210.reuse, R138, 0x1 ;  /* 0x0000008ad2027211 */ /* 0x040fe800078008ff */
[----:B------:R-:W-:Y:S05]  /*c940*/  LEA.HI.X R3, R210, R139, R91, 0x1, P0 ;  /* 0x0000008bd2037211 */ /* 0x000fea00000f0c5b */
[----:B-----5:R3:W-:Y:S04]  /*c950*/  ST.E.128 [R2.64], R48 ;  /* 0x0000003002007985 */ /* 0x0207e8000c101d06 */
.L_x_1767:
[----:B------:R-:W-:Y:S05]  /*c960*/  BSYNC B2 ;  /* 0x0000000000027941 */ /* 0x000fea0003800000 */
.L_x_1766:
        /* <DEDUP_REMOVED lines=98> */
.L_x_1779:
[----:B------:R-:W-:Y:S05]  /*cf90*/  BSYNC B0 ;  /* 0x0000000000007941 */ /* 0x000fea0003800000 */
.L_x_1778:
[----:B------:R-:W-:Y:S02]  /*cfa0*/  IMAD R0, R65, 0xe0, RZ ;  /* 0x000000e041007824 */ /* 0x000fe400078e02ff */
[----:B---3--:R-:W-:Y:S05]  /*cfb0*/  IMAD.WIDE.U32 R2, R64, 0xe0, R138 ;  /* 0x000000e040027825 */ /* 0x008fea00078e008a */
[----:B------:R-:W-:Y:S05]  /*cfc0*/  IADD3 R3, R3, R0, RZ ;  /* 0x0000000003037210 */ /* 0x000fea0007ffe0ff */
[----:B-----5:R3:W-:Y:S02]  /*cfd0*/  ST.E.128 [R2.64], R36 ;  /* 0x0000002402007985 */ /* 0x0207e4000c101d06 */
.L_x_1777:
[----:B------:R-:W-:Y:S05]  /*cfe0*/  BSYNC B1 ;  /* 0x0000000000017941 */ /* 0x000fea0003800000 */
.L_x_1776:
        /* <DEDUP_REMOVED lines=91> */
.L_x_1781:
[----:B------:R-:W-:Y:S05]  /*d5a0*/  BSYNC B0 ;  /* 0x0000000000007941 */ /* 0x000fea0003800000 */
.L_x_1780:
[C---:B---3--:R-:W-:Y:S04]  /*d5b0*/  LEA R2, P0, R208.reuse, R138, 0x1 ;  /* 0x0000008ad0027211 */ /* 0x048fe800078008ff */
[----:B------:R-:W-:Y:S05]  /*d5c0*/  LEA.HI.X R3, R208, R139, R90, 0x1, P0 ;  /* 0x0000008bd0037211 */ /* 0x000fea00000f0c5a */
[----:B-----5:R3:W-:Y:S04]  /*d5d0*/  ST.E.128 [R2.64], R20 ;  /* 0x0000001402007985 */ /* 0x0207e8000c101d06 */
.L_x_1775:
[----:B------:R-:W-:Y:S05]  /*d5e0*/  BSYNC B2 ;  /* 0x0000000000027941 */ /* 0x000fea0003800000 */
.L_x_1774:
[----:B---3--:R-:W3:Y:S02]  /*d5f0*/  LD.E R3, [R10.64+0xd0] ;  /* 0x0000d0060a037980 */ /* 0x008ee4000c101900 */
[----:B---3--:R-:W-:Y:S05]  /*d600*/  IMAD.U32 R3, R3, -0x40, RZ ;  /* 0xffffffc003037824 */ /* 0x008fea00078e00ff */
[C---:B------:R-:W-:Y:S02]  /*d610*/  LEA R136, P1, R3.reuse, R136, 0x1 ;  /* 0x0000008803887211 */ /* 0x040fe400078208ff */
[C---:B------:R-:W-:Y:S02]  /*d620*/  LEA R134, P0, R3.reuse, R134, 0x1 ;  /* 0x0000008603867211 */ /* 0x040fe400078008ff */
[C---:B------:R-:W-:Y:S02]  /*d630*/  LEA.HI.X.SX32 R137, R3.reuse, R137, 0x1, P1 ;  /* 0x0000008903897211 */ /* 0x040fe400008f0eff */
[----:B------:R-:W-:Y:S01]  /*d640*/  LEA.HI.X.SX32 R135, R3, R135, 0x1, P0 ;  /* 0x0000008703877211 */ /* 0x000fe200000f0eff */
[----:B------:R-:W-:-:S05]  /*d650*/  BRA `(.L_x_1717) ;  /* 0x000009b000007947 */ /* 0x000fca0003800000 */
.L_x_1683:
        /* <DEDUP_REMOVED lines=8> */
.L_x_1783:
[----:B------:R-:W-:Y:S05]  /*d6e0*/  BSYNC B0 ;  /* 0x0000000000007941 */ /* 0x000fea0003800000 */
.L_x_1782:
        /* <DEDUP_REMOVED lines=19> */
.L_x_1785:
[----:B------:R-:W-:Y:S05]  /*d820*/  BSYNC B0 ;  /* 0x0000000000007941 */ /* 0x000fea0003800000 */
.L_x_1784:
        /* <DEDUP_REMOVED lines=19> */
.L_x_1787:
[----:B------:R-:W-:Y:S05]  /*d960*/  BSYNC B0 ;  /* 0x0000000000007941 */ /* 0x000fea0003800000 */
.L_x_1786:
        /* <DEDUP_REMOVED lines=21> */
.L_x_1789:
[----:B------:R-:W-:Y:S05]  /*dac0*/  BSYNC B0 ;  /* 0x0000000000007941 */ /* 0x000fea0003800000 */
.L_x_1788:
        /* <DEDUP_REMOVED lines=19> */
.L_x_1791:
[----:B------:R-:W-:Y:S05]  /*dc00*/  BSYNC B0 ;  /* 0x0000000000007941 */ /* 0x000fea0003800000 */
.L_x_1790:
        /* <DEDUP_REMOVED lines=21> */
.L_x_1793:
[----:B------:R-:W-:Y:S05]  /*dd60*/  BSYNC B0 ;  /* 0x0000000000007941 */ /* 0x000fea0003800000 */
.L_x_1792:
        /* <DEDUP_REMOVED lines=21> */
.L_x_1795:
[----:B------:R-:W-:Y:S05]  /*dec0*/  BSYNC B0 ;  /* 0x0000000000007941 */ /* 0x000fea0003800000 */
.L_x_1794:
        /* <DEDUP_REMOVED lines=20> */
.L_x_1717:
[----:B------:R-:W-:Y:S05]  /*e010*/  BSYNC B3 ;  /* 0x0000000000037941 */ /* 0x000fea0003800000 */
.L_x_1682:
        /* <DEDUP_REMOVED lines=89> */
.L_x_1797:
        /* <DEDUP_REMOVED lines=8> */
.L_x_1798:
[----:B------:R-:W-:Y:S05]  /*e630*/  BSYNC B0 ;  /* 0x0000000000007941 */ /* 0x000fea0003800000 */
.L_x_1796:
[----:B------:R-:W-:Y:S04]  /*e640*/  IADD3 R13, R13, -0x1, RZ ;  /* 0xffffffff0d0d7810 */ /* 0x000fe80007ffe0ff */
[----:B------:R-:W-:Y:S11]  /*e650*/  ISETP.GT.AND P0, PT, R13, R99, PT ;  /* 0x000000630d00720c */ /* 0x000ff60003f04270 */
[----:B------:R-:W-:Y:S02]  /*e660*/  @!UPT UIADD3 URZ, URZ, URZ, URZ ;  /* 0x0000003f3f3ff290 */ /* 0x000fe4000fffe03f */
[----:B------:R-:W-:-:S05]  /*e670*/  @P0 BRA `(.L_x_1799) ;  /* 0xffff497000000947 */ /* 0x000fca000383ffff */
.L_x_1665:
        /* <DEDUP_REMOVED lines=19> */
[----:B------:R2:W4:Y:S01]  /*e7b0*/  @P1 LD.E R2, [R16.64] ;  /* 0x0000000610021980 */ /* 0x000522000c101900 */
[----:B------:R-:W-:Y:S02]  /*e7c0*/  IADD3 R3, P1, R3, R192, RZ ;  /* 0x000000c003037210 */ /* 0x000fe40007f3e0ff */
[----:B------:R-:W-:-:S03]  /*e7d0*/  LEA.HI R15, R9, R9, RZ, 0x1 ;  /* 0x00000009090f7211 */ /* 0x000fc600078f08ff */
[----:B------:R-:W-:Y:S01]  /*e7e0*/  IMAD.X R6, R7, 0x1, R195, P1 ;  /* 0x0000000107067824 */ /* 0x000fe200008e06c3 */
[CC--:B------:R-:W-:Y:S02]  /*e7f0*/  LEA R40, P1, R3.reuse, R198.reuse, 0x1 ;  /* 0x000000c603287211 */ /* 0x0c0fe400078208ff */
[----:B------:R-:W-:Y:S01]  /*e800*/  SHF.R.S32.HI R15, RZ, 0x1, R15 ;  /* 0x00000001ff0f7819 */ /* 0x000fe2000001140f */
[----:B------:R-:W-:Y:S01]  /*e810*/  IMAD.MOV.U32 R194, RZ, RZ, R192 ;  /* 0x000000ffffc27224 */ /* 0x000fe200078e00c0 */
[----:B------:R-:W-:Y:S02]  /*e820*/  LEA R46, P2, R192, R198, 0x1 ;  /* 0x000000c6c02e7211 */ /* 0x000fe400078408ff */
[----:B------:R-:W-:Y:S02]  /*e830*/  LEA R5, P0, R196, R192, 0x5 ;  /* 0x000000c0c4057211 */ /* 0x000fe400078028ff */
[----:B---3--:R-:W-:Y:S02]  /*e840*/  ISETP.NE.AND P4, PT, R0, RZ, PT ;  /* 0x000000ff0000720c */ /* 0x008fe40003f85270 */
[----:B------:R-:W-:Y:S01]  /*e850*/  LEA.HI.X R41, R3, R199, R6, 0x1, P1 ;  /* 0x000000c703297211 */ /* 0x000fe200008f0c06 */
[----:B------:R-:W-:Y:S01]  /*e860*/  IMAD R6, R188, R15, R79 ;  /* 0x0000000fbc067224 */ /* 0x000fe200078e024f */
[----:B------:R-:W-:Y:S01]  /*e870*/  LEA.HI.X R47, R192, R199, R195, 0x1, P2 ;  /* 0x000000c7c02f7211 */ /* 0x000fe200010f0cc3 */
[----:B------:R-:W-:Y:S01]  /*e880*/  IMAD R4, R197, 0x30, RZ ;  /* 0x00000030c5047824 */ /* 0x000fe200078e02ff */
[C---:B------:R-:W-:Y:S01]  /*e890*/  LEA.HI.X R7, R196.reuse, R195, R197, 0x5, P0 ;  /* 0x000000c3c4077211 */ /* 0x040fe200000f2cc5 */
[----:B------:R-:W-:Y:S01]  /*e8a0*/  IMAD.WIDE.U32 R194, R196, 0x30, R194 ;  /* 0x00000030c4c27825 */ /* 0x000fe200078e00c2 */
[----:B------:R-:W-:-:S03]  /*e8b0*/  LEA R38, P0, R5, R198, 0x1 ;  /* 0x000000c605267211 */ /* 0x000fc600078008ff */
[----:B--2---:R-:W-:Y:S02]  /*e8c0*/  IMAD.IADD R17, R232, 0x1, -R69 ;  /* 0x00000001e8117824 */ /* 0x004fe400078e0a45 */
        /* <DEDUP_REMOVED lines=8> */
[----:B----4-:R-:W-:-:S05]  /*e950*/  IADD3 R2, R2, R80, R69 ;  /* 0x0000005002027210 */ /* 0x010fca0007ffe045 */
        /* <DEDUP_REMOVED lines=28> */
[C---:B------:R-:W-:Y:S02]  /*eb20*/  LOP3.LUT R0, R21.reuse, 0xffff0000, RZ, 0xc0, !PT ;  /* 0xffff000015007812 */ /* 0x040fe400078ec0ff */
[----:B------:R-:W-:-:S02]  /*eb30*/  SHF.L.U32 R12, R21, 0x10, RZ ;  /* 0x00000010150c7819 */ /* 0x000fc400000006ff */
[C---:B------:R-:W-:Y:S02]  /*eb40*/  SHF.L.U32 R16, R20.reuse, 0x10, RZ ;  /* 0x0000001014107819 */ /* 0x040fe400000006ff */
[----:B------:R-:W-:Y:S02]  /*eb50*/  LOP3.LUT R28, R20, 0xffff0000, RZ, 0xc0, !PT ;  /* 0xffff0000141c7812 */ /* 0x000fe400078ec0ff */
[----:B------:R-:W-:Y:S02]  /*eb60*/  LOP3.LUT R30, R22, 0xffff0000, RZ, 0xc0, !PT ;  /* 0xffff0000161e7812 */ /* 0x000fe400078ec0ff */
[----:B---3--:R-:W-:Y:S02]  /*eb70*/  LOP3.LUT R23, R2, 0xffff0000, RZ, 0xc0, !PT ;  /* 0xffff000002177812 */ /* 0x008fe400078ec0ff */
[C---:B------:R-:W-:Y:S01]  /*eb80*/  LOP3.LUT R20, R3.reuse, 0xffff0000, RZ, 0xc0, !PT ;  /* 0xffff000003147812 */ /* 0x040fe200078ec0ff */
[----:B------:R-:W-:Y:S01]  /*eb90*/  IMAD.U32 R3, R3, 0x10000, RZ ;  /* 0x0001000003037824 */ /* 0x000fe200078e00ff */
[----:B----4-:R-:W-:Y:S01]  /*eba0*/  LOP3.LUT R25, R4, 0xffff0000, RZ, 0xc0, !PT ;  /* 0xffff000004197812 */ /* 0x010fe200078ec0ff */
[C---:B------:R-:W-:Y:S01]  /*ebb0*/  FMUL.FTZ R21, R0.reuse, R23 ;  /* 0x0000001700157220 */ /* 0x040fe20000410000 */
[----:B------:R-:W-:Y:S01]  /*ebc0*/  LOP3.LUT R24, R5, 0xffff0000, RZ, 0xc0, !PT ;  /* 0xffff000005187812 */ /* 0x000fe200078ec0ff */
[----:B------:R-:W-:Y:S01]  /*ebd0*/  FMUL.FTZ R22, R27, R20 ;  /* 0x000000141b167220 */ /* 0x000fe20000410000 */
[----:B------:R-:W-:Y:S01]  /*ebe0*/  SHF.L.U32 R5, R5, 0x10, RZ ;  /* 0x0000001005057819 */ /* 0x000fe200000006ff */
[----:B------:R-:W-:-:S02]  /*ebf0*/  FMUL.FTZ R0, R0, R25 ;  /* 0x0000001900007220 */ /* 0x000fc40000410000 */
[----:B------:R-:W-:Y:S01]  /*ec00*/  FFMA.FTZ R21, R12, R25, -R21 ;  /* 0x000000190c157223 */ /* 0x000fe20000010815 */
[----:B------:R-:W-:Y:S01]  /*ec10*/  SHF.L.U32 R25, R4, 0x10, RZ ;  /* 0x0000001004197819 */ /* 0x000fe200000006ff */
[----:B------:R-:W-:Y:S01]  /*ec20*/  FFMA.FTZ R0, R12, R23, R0 ;  /* 0x000000170c007223 */ /* 0x000fe20000010000 */
[----:B------:R-:W-:Y:S01]  /*ec30*/  SHF.L.U32 R23, R2, 0x10, RZ ;  /* 0x0000001002177819 */ /* 0x000fe200000006ff */
[----:B------:R-:W-:Y:S02]  /*ec40*/  FMUL.FTZ R27, R27, R24 ;  /* 0x000000181b1b7220 */ /* 0x000fe40000410000 */
[----:B------:R-:W-:Y:S01]  /*ec50*/  FMUL.FTZ R4, R30, R3 ;  /* 0x000000031e047220 */ /* 0x000fe20000410000 */
[----:B------:R-:W-:Y:S01]  /*ec60*/  F2FP.BF16.PACK_AB R21, R0, R21 ;  /* 0x000000150015723e */ /* 0x000fe200000010ff */
[C---:B------:R-:W-:Y:S02]  /*ec70*/  FMUL.FTZ R2, R28.reuse, R23 ;  /* 0x000000171c027220 */ /* 0x040fe40000410000 */
[----:B------:R-:W-:-:S02]  /*ec80*/  FMUL.FTZ R28, R28, R25 ;  /* 0x000000191c1c7220 */ /* 0x000fc40000410000 */
[C---:B------:R-:W-:Y:S02]  /*ec90*/  FFMA.FTZ R22, R29.reuse, R24, -R22 ;  /* 0x000000181d167223 */ /* 0x040fe40000010816 */
[----:B------:R-:W-:Y:S02]  /*eca0*/  FFMA.FTZ R27, R29, R20, R27 ;  /* 0x000000141d1b7223 */ /* 0x000fe4000001001b */
[----:B------:R-:W-:Y:S02]  /*ecb0*/  FMUL.FTZ R30, R30, R5 ;  /* 0x000000051e1e7220 */ /* 0x000fe40000410000 */
[C---:B------:R-:W-:Y:S01]  /*ecc0*/  FFMA.FTZ R2, R16.reuse, R25, -R2 ;  /* 0x0000001910027223 */ /* 0x040fe20000010802 */
[----:B------:R-:W-:Y:S01]  /*ecd0*/  F2FP.BF16.PACK_AB R27, R27, R22 ;  /* 0x000000161b1b723e */ /* 0x000fe200000010ff */
[----:B------:R-:W-:Y:S02]  /*ece0*/  FFMA.FTZ R23, R16, R23, R28 ;  /* 0x0000001710177223 */ /* 0x000fe4000001001c */
[----:B------:R-:W-:-:S02]  /*ecf0*/  FFMA.FTZ R4, R26, R5, -R4 ;  /* 0x000000051a047223 */ /* 0x000fc40000010804 */
[----:B------:R-:W-:Y:S01]  /*ed00*/  FFMA.FTZ R3, R26, R3, R30 ;  /* 0x000000031a037223 */ /* 0x000fe2000001001e */
[----:B------:R-:W-:Y:S02]  /*ed10*/  F2FP.BF16.PACK_AB R20, R23, R2 ;  /* 0x000000021714723e */ /* 0x000fe400000010ff */
[----:B------:R-:W-:Y:S02]  /*ed20*/  MOV R23, R27 ;  /* 0x0000001b00177202 */ /* 0x000fe40000000f00 */
[----:B------:R-:W-:Y:S02]  /*ed30*/  F2FP.BF16.PACK_AB R22, R3, R4 ;  /* 0x000000040316723e */ /* 0x000fe400000010ff */
.L_x_1808:
[----:B------:R-:W-:Y:S05]  /*ed40*/  BSYNC B0 ;  /* 0x0000000000007941 */ /* 0x000fea0003800000 */
.L_x_1807:
[----:B-----5:R3:W-:Y:S02]  /*ed50*/  STS.128 [R234], R20 ;  /* 0x00000014ea007388 */ /* 0x0207e40000000c00 */
.L_x_1806:
[----:B------:R-:W-:Y:S05]  /*ed60*/  BSYNC B1 ;  /* 0x0000000000017941 */ /* 0x000fea0003800000 */
.L_x_1805:
        /* <DEDUP_REMOVED lines=17> */
[----:B--2---:R-:W-:Y:S02]  /*ee80*/  LOP3.LUT R23, R2, 0xffff0000, RZ, 0xc0, !PT ;  /* 0xffff000002177812 */ /* 0x004fe400078ec0ff */
[C---:B------:R-:W-:Y:S01]  /*ee90*/  LOP3.LUT R20, R3.reuse, 0xffff0000, RZ, 0xc0, !PT ;  /* 0xffff000003147812 */ /* 0x040fe200078ec0ff */
[----:B------:R-:W-:Y:S01]  /*eea0*/  IMAD.U32 R3, R3, 0x10000, RZ ;  /* 0x0001000003037824 */ /* 0x000fe200078e00ff */
[----:B---3--:R-:W-:Y:S01]  /*eeb0*/  LOP3.LUT R25, R4, 0xffff0000, RZ, 0xc0, !PT ;  /* 0xffff000004197812 */ /* 0x008fe200078ec0ff */
        /* <DEDUP_REMOVED lines=25> */
.L_x_1810:
[----:B------:R-:W-:Y:S05]  /*f050*/  BSYNC B0 ;  /* 0x0000000000007941 */ /* 0x000fea0003800000 */
.L_x_1809:
[----:B-----5:R1:W-:Y:S02]  /*f060*/  STS.128 [R234+0x2000], R20 ;  /* 0x00200014ea007388 */ /* 0x0203e40000000c00 */
.L_x_1804:
[----:B------:R-:W-:Y:S05]  /*f070*/  BSYNC B2 ;  /* 0x0000000000027941 */ /* 0x000fea0003800000 */
.L_x_1803:
        /* <DEDUP_REMOVED lines=34> */
[----:B--2---:R-:W-:Y:S01]  /*f2a0*/  LOP3.LUT R25, R4, 0xffff0000, RZ, 0xc0, !PT ;  /* 0xffff000004197812 */ /* 0x004fe200078ec0ff */
        /* <DEDUP_REMOVED lines=25> */
.L_x_1816:
[----:B------:R-:W-:Y:S05]  /*f440*/  BSYNC B0 ;  /* 0x0000000000007941 */ /* 0x000fea0003800000 */
.L_x_1815:
[----:B-----5:R3:W-:Y:S02]  /*f450*/  STS.128 [R234+0x800], R20 ;  /* 0x00080014ea007388 */ /* 0x0207e40000000c00 */
.L_x_1814:
[----:B------:R-:W-:Y:S05]  /*f460*/  BSYNC B1 ;  /* 0x0000000000017941 */ /* 0x000fea0003800000 */
.L_x_1813:
        /* <DEDUP_REMOVED lines=46> */
.L_x_1818:
[----:B------:R-:W-:Y:S05]  /*f750*/  BSYNC B0 ;  /* 0x0000000000007941 */ /* 0x000fea0003800000 */
.L_x_1817:
[----:B-----5:R3:W-:Y:S02]  /*f760*/  STS.128 [R234+0x2800], R20 ;  /* 0x00280014ea007388 */ /* 0x0207e40000000c00 */
.L_x_1812:
[----:B------:R-:W-:Y:S05]  /*f770*/  BSYNC B2 ;  /* 0x0000000000027941 */ /* 0x000fea0003800000 */
.L_x_1811:
        /* <DEDUP_REMOVED lines=24> */
[----:B-----5:R-:W-:Y:S01]  /*f900*/  LOP3.LUT R12, R21, 0xffff0000, RZ, 0xc0, !PT ;  /* 0xffff0000150c7812 */ /* 0x020fe200078ec0ff */
[----:B------:R-:W-:Y:S01]  /*f910*/  IMAD.U32 R31, R23, 0x10000, RZ ;  /* 0x00010000171f7824 */ /* 0x000fe200078e00ff */
[----:B------:R-:W-:Y:S02]  /*f920*/  SHF.L.U32 R16, R21, 0x10, RZ ;  /* 0x0000001015107819 */ /* 0x000fe400000006ff */
[C---:B------:R-:W-:Y:S02]  /*f930*/  SHF.L.U32 R21, R20.reuse, 0x10, RZ ;  /* 0x0000001014157819 */ /* 0x040fe400000006ff */
[----:B------:R-:W-:-:S02]  /*f940*/  LOP3.LUT R28, R20, 0xffff0000, RZ, 0xc0, !PT ;  /* 0xffff0000141c7812 */ /* 0x000fc400078ec0ff */
[----:B------:R-:W-:Y:S02]  /*f950*/  LOP3.LUT R29, R23, 0xffff0000, RZ, 0xc0, !PT ;  /* 0xffff0000171d7812 */ /* 0x000fe400078ec0ff */
[C---:B------:R-:W-:Y:S02]  /*f960*/  SHF.L.U32 R26, R22.reuse, 0x10, RZ ;  /* 0x00000010161a7819 */ /* 0x040fe400000006ff */
[----:B------:R-:W-:Y:S02]  /*f970*/  LOP3.LUT R30, R22, 0xffff0000, RZ, 0xc0, !PT ;  /* 0xffff0000161e7812 */ /* 0x000fe400078ec0ff */
[C---:B---3--:R-:W-:Y:S01]  /*f980*/  LOP3.LUT R25, R2.reuse, 0xffff0000, RZ, 0xc0, !PT ;  /* 0xffff000002197812 */ /* 0x048fe200078ec0ff */
[----:B------:R-:W-:Y:S01]  /*f990*/  IMAD.U32 R2, R2, 0x10000, RZ ;  /* 0x0001000002027824 */ /* 0x000fe200078e00ff */
        /* <DEDUP_REMOVED lines=8> */
[----:B------:R-:W-:-:S02]  /*fa20*/  FMUL.FTZ R29, R29, R24 ;  /* 0x000000181d1d7220 */ /* 0x000fc40000410000 */
[C---:B------:R-:W-:Y:S02]  /*fa30*/  FFMA.FTZ R23, R16.reuse, R27, -R23 ;  /* 0x0000001b10177223 */ /* 0x040fe40000010817 */
[----:B------:R-:W-:Y:S02]  /*fa40*/  FFMA.FTZ R12, R16, R25, R12 ;  /* 0x00000019100c7223 */ /* 0x000fe4000001000c */
[----:B------:R-:W-:Y:S02]  /*fa50*/  IMAD.U32 R5, R5, 0x10000, RZ ;  /* 0x0001000005057824 */ /* 0x000fe400078e00ff */
[----:B------:R-:W-:Y:S01]  /*fa60*/  FMUL.FTZ R16, R28, R2 ;  /* 0x000000021c107220 */ /* 0x000fe20000410000 */
[----:B------:R-:W-:Y:S01]  /*fa70*/  F2FP.BF16.PACK_AB R12, R12, R23 ;  /* 0x000000170c0c723e */ /* 0x000fe200000010ff */
[----:B------:R-:W-:Y:S02]  /*fa80*/  FMUL.FTZ R28, R28, R4 ;  /* 0x000000041c1c7220 */ /* 0x000fe40000410000 */
[----:B------:R-:W-:-:S02]  /*fa90*/  FFMA.FTZ R29, R31, R20, R29 ;  /* 0x000000141f1d7223 */ /* 0x000fc4000001001d */
[C---:B------:R-:W-:Y:S02]  /*faa0*/  FMUL.FTZ R20, R30.reuse, R3 ;  /* 0x000000031e147220 */ /* 0x040fe40000410000 */
[-C--:B------:R-:W-:Y:S02]  /*fab0*/  FMUL.FTZ R30, R30, R5.reuse ;  /* 0x000000051e1e7220 */ /* 0x080fe40000410000 */
[C---:B------:R-:W-:Y:S02]  /*fac0*/  FFMA.FTZ R16, R21.reuse, R4, -R16 ;  /* 0x0000000415107223 */ /* 0x040fe40000010810 */
[----:B------:R-:W-:Y:S02]  /*fad0*/  FFMA.FTZ R21, R21, R2, R28 ;  /* 0x0000000215157223 */ /* 0x000fe4000001001c */
[----:B------:R-:W-:Y:S02]  /*fae0*/  FFMA.FTZ R22, R31, R24, -R22 ;  /* 0x000000181f167223 */ /* 0x000fe40000010816 */
[C---:B------:R-:W-:Y:S01]  /*faf0*/  FFMA.FTZ R20, R26.reuse, R5, -R20 ;  /* 0x000000051a147223 */ /* 0x040fe20000010814 */
[----:B------:R-:W-:Y:S01]  /*fb00*/  F2FP.BF16.PACK_AB R5, R21, R16 ;  /* 0x000000101505723e */ /* 0x000fe200000010ff */
[----:B------:R-:W-:Y:S01]  /*fb10*/  FFMA.FTZ R3, R26, R3, R30 ;  /* 0x000000031a037223 */ /* 0x000fe2000001001e */
[----:B------:R-:W-:-:S02]  /*fb20*/  F2FP.BF16.PACK_AB R23, R29, R22 ;  /* 0x000000161d17723e */ /* 0x000fc400000010ff */
[----:B------:R-:W-:Y:S02]  /*fb30*/  MOV R21, R12 ;  /* 0x0000000c00157202 */ /* 0x000fe40000000f00 */
[----:B------:R-:W-:Y:S02]  /*fb40*/  F2FP.BF16.PACK_AB R22, R3, R20 ;  /* 0x000000140316723e */ /* 0x000fe400000010ff */
[----:B------:R-:W-:Y:S02]  /*fb50*/  MOV R20, R5 ;  /* 0x0000000500147202 */ /* 0x000fe40000000f00 */
.L_x_1824:
[----:B------:R-:W-:Y:S05]  /*fb60*/  BSYNC B0 ;  /* 0x0000000000007941 */ /* 0x000fea0003800000 */
.L_x_1823:
[----:B-----5:R3:W-:Y:S02]  /*fb70*/  STS.128 [R234+0x1000], R20 ;  /* 0x00100014ea007388 */ /* 0x0207e40000000c00 */
.L_x_1822:
[----:B------:R-:W-:Y:S05]  /*fb80*/  BSYNC B1 ;  /* 0x0000000000017941 */ /* 0x000fea0003800000 */
.L_x_1821:
        /* <DEDUP_REMOVED lines=47> */
.L_x_1826:
[----:B------:R-:W-:Y:S05]  /*fe80*/  BSYNC B0 ;  /* 0x0000000000007941 */ /* 0x000fea0003800000 */
.L_x_1825:
[----:B-----5:R1:W-:Y:S02]  /*fe90*/  STS.128 [R234+0x3000], R20 ;  /* 0x00300014ea007388 */ /* 0x0203e40000000c00 */
.L_x_1820:
[----:B------:R-:W-:Y:S05]  /*fea0*/  BSYNC B2 ;  /* 0x0000000000027941 */ /* 0x000fea0003800000 */
.L_x_1819:
        /* <DEDUP_REMOVED lines=23> */
[C---:B-----5:R-:W-:Y:S02]  /*10020*/  SHF.L.U32 R7, R21.reuse, 0x10, RZ ;  /* 0x0000001015077819 */ /* 0x060fe400000006ff */
[----:B------:R-:W-:Y:S02]  /*10030*/  LOP3.LUT R6, R21, 0xffff0000, RZ, 0xc0, !PT ;  /* 0xffff000015067812 */ /* 0x000fe400078ec0ff */
[C---:B------:R-:W-:Y:S02]  /*10040*/  SHF.L.U32 R15, R20.reuse, 0x10, RZ ;  /* 0x00000010140f7819 */ /* 0x040fe400000006ff */
[----:B------:R-:W-:-:S02]  /*10050*/  LOP3.LUT R25, R20, 0xffff0000, RZ, 0xc0, !PT ;  /* 0xffff000014197812 */ /* 0x000fc400078ec0ff */
[C---:B------:R-:W-:Y:S02]  /*10060*/  LOP3.LUT R20, R23.reuse, 0xffff0000, RZ, 0xc0, !PT ;  /* 0xffff000017147812 */ /* 0x040fe400078ec0ff */
[C---:B------:R-:W-:Y:S02]  /*10070*/  LOP3.LUT R28, R22.reuse, 0xffff0000, RZ, 0xc0, !PT ;  /* 0xffff0000161c7812 */ /* 0x040fe400078ec0ff */
[----:B------:R-:W-:Y:S01]  /*10080*/  SHF.L.U32 R24, R23, 0x10, RZ ;  /* 0x0000001017187819 */ /* 0x000fe200000006ff */
[----:B------:R-:W-:Y:S01]  /*10090*/  IMAD.U32 R23, R22, 0x10000, RZ ;  /* 0x0001000016177824 */ /* 0x000fe200078e00ff */
[----:B---3--:R-:W-:Y:S02]  /*100a0*/  LOP3.LUT R18, R2, 0xffff0000, RZ, 0xc0, !PT ;  /* 0xffff000002127812 */ /* 0x008fe400078ec0ff */
[----:B------:R-:W-:Y:S02]  /*100b0*/  LOP3.LUT R17, R3, 0xffff0000, RZ, 0xc0, !PT ;  /* 0xffff000003117812 */ /* 0x000fe400078ec0ff */
[----:B--2---:R-:W-:Y:S01]  /*100c0*/  LOP3.LUT R21, R4, 0xffff0000, RZ, 0xc0, !PT ;  /* 0xffff000004157812 */ /* 0x004fe200078ec0ff */
[----:B------:R-:W-:Y:S01]  /*100d0*/  FMUL.FTZ R16, R6, R18 ;  /* 0x0000001206107220 */ /* 0x000fe20000410000 */
[----:B------:R-:W-:Y:S01]  /*100e0*/  LOP3.LUT R19, R5, 0xffff0000, RZ, 0xc0, !PT ;  /* 0xffff000005137812 */ /* 0x000fe200078ec0ff */
[----:B------:R-:W-:Y:S01]  /*100f0*/  IMAD.U32 R4, R4, 0x10000, RZ ;  /* 0x0001000004047824 */ /* 0x000fe200078e00ff */
[----:B------:R-:W-:Y:S01]  /*10100*/  SHF.L.U32 R2, R2, 0x10, RZ ;  /* 0x0000001002027819 */ /* 0x000fe200000006ff */
[-C--:B------:R-:W-:Y:S01]  /*10110*/  FMUL.FTZ R6, R6, R21.reuse ;  /* 0x0000001506067220 */ /* 0x080fe20000410000 */
[----:B------:R-:W-:Y:S01]  /*10120*/  SHF.L.U32 R3, R3, 0x10, RZ ;  /* 0x0000001003037819 */ /* 0x000fe200000006ff */
[----:B------:R-:W-:Y:S01]  /*10130*/  FFMA.FTZ R16, R7, R21, -R16 ;  /* 0x0000001507107223 */ /* 0x000fe20000010810 */
[----:B------:R-:W-:Y:S01]  /*10140*/  SHF.L.U32 R5, R5, 0x10, RZ ;  /* 0x0000001005057819 */ /* 0x000fe200000006ff */
[----:B------:R-:W-:-:S02]  /*10150*/  FMUL.FTZ R22, R20, R17 ;  /* 0x0000001114167220 */ /* 0x000fc40000410000 */
[----:B------:R-:W-:Y:S02]  /*10160*/  FFMA.FTZ R7, R7, R18, R6 ;  /* 0x0000001207077223 */ /* 0x000fe40000010006 */
[----:B------:R-:W-:Y:S02]  /*10170*/  FMUL.FTZ R20, R20, R19 ;  /* 0x0000001314147220 */ /* 0x000fe40000410000 */
[----:B------:R-:W-:Y:S01]  /*10180*/  FMUL.FTZ R6, R25, R2 ;  /* 0x0000000219067220 */ /* 0x000fe20000410000 */
[----:B------:R-:W-:Y:S01]  /*10190*/  F2FP.BF16.PACK_AB R21, R7, R16 ;  /* 0x000000100715723e */ /* 0x000fe200000010ff */
[C---:B------:R-:W-:Y:S02]  /*101a0*/  FMUL.FTZ R18, R28.reuse, R3 ;  /* 0x000000031c127220 */ /* 0x040fe40000410000 */
[----:B------:R-:W-:Y:S02]  /*101b0*/  FMUL.FTZ R25, R25, R4 ;  /* 0x0000000419197220 */ /* 0x000fe40000410000 */
[----:B------:R-:W-:-:S02]  /*101c0*/  FMUL.FTZ R28, R28, R5 ;  /* 0x000000051c1c7220 */ /* 0x000fc40000410000 */
[C---:B------:R-:W-:Y:S02]  /*101d0*/  FFMA.FTZ R22, R24.reuse, R19, -R22 ;  /* 0x0000001318167223 */ /* 0x040fe40000010816 */
[----:B------:R-:W-:Y:S02]  /*101e0*/  FFMA.FTZ R17, R24, R17, R20 ;  /* 0x0000001118117223 */ /* 0x000fe40000010014 */
[C---:B------:R-:W-:Y:S02]  /*101f0*/  FFMA.FTZ R6, R15.reuse, R4, -R6 ;  /* 0x000000040f067223 */ /* 0x040fe40000010806 */
[----:B------:R-:W-:Y:S02]  /*10200*/  FFMA.FTZ R25, R15, R2, R25 ;  /* 0x000000020f197223 */ /* 0x000fe40000010019 */
[C---:B------:R-:W-:Y:S02]  /*10210*/  FFMA.FTZ R18, R23.reuse, R5, -R18 ;  /* 0x0000000517127223 */ /* 0x040fe40000010812 */
[----:B------:R-:W-:Y:S01]  /*10220*/  FFMA.FTZ R3, R23, R3, R28 ;  /* 0x0000000317037223 */ /* 0x000fe2000001001c */
[----:B------:R-:W-:-:S02]  /*10230*/  F2FP.BF16.PACK_AB R23, R17, R22 ;  /* 0x000000161117723e */ /* 0x000fc400000010ff */
[----:B------:R-:W-:Y:S02]  /*10240*/  F2FP.BF16.PACK_AB R20, R25, R6 ;  /* 0x000000061914723e */ /* 0x000fe400000010ff */
[----:B------:R-:W-:Y:S02]  /*10250*/  F2FP.BF16.PACK_AB R22, R3, R18 ;  /* 0x000000120316723e */ /* 0x000fe400000010ff */
.L_x_1831:
[----:B------:R-:W-:Y:S05]  /*10260*/  BSYNC B0 ;  /* 0x0000000000007941 */ /* 0x000fea0003800000 */
.L_x_1830:
[----:B-----5:R3:W-:Y:S02]  /*10270*/  STS.128 [R234+0x1800], R20 ;  /* 0x00180014ea007388 */ /* 0x0207e40000000c00 */
.L_x_1829:
[----:B------:R-:W-:Y:S05]  /*10280*/  BSYNC B1 ;  /* 0x0000000000017941 */ /* 0x000fea0003800000 */
.L_x_1828:
        /* <DEDUP_REMOVED lines=9> */
[----:B-----5:R-:W-:Y:S01]  /*10320*/  LOP3.LUT R6, R37, 0xffff0000, RZ, 0xc0, !PT ;  /* 0xffff000025067812 */ /* 0x020fe200078ec0ff */
[----:B------:R-:W-:Y:S01]  /*10330*/  IMAD.U32 R20, R38, 0x10000, RZ ;  /* 0x0001000026147824 */ /* 0x000fe200078e00ff */
[----:B------:R-:W-:Y:S02]  /*10340*/  LOP3.LUT R18, R39, 0xffff0000, RZ, 0xc0, !PT ;  /* 0xffff000027127812 */ /* 0x000fe400078ec0ff */
[----:B------:R-:W-:Y:S02]  /*10350*/  SHF.L.U32 R7, R37, 0x10, RZ ;  /* 0x0000001025077819 */ /* 0x000fe400000006ff */
[----:B------:R-:W-:-:S02]  /*10360*/  SHF.L.U32 R9, R36, 0x10, RZ ;  /* 0x0000001024097819 */ /* 0x000fc400000006ff */
[----:B------:R-:W-:Y:S02]  /*10370*/  SHF.L.U32 R19, R39, 0x10, RZ ;  /* 0x0000001027137819 */ /* 0x000fe400000006ff */
[----:B------:R-:W-:Y:S02]  /*10380*/  LOP3.LUT R36, R36, 0xffff0000, RZ, 0xc0, !PT ;  /* 0xffff000024247812 */ /* 0x000fe400078ec0ff */
        /* <DEDUP_REMOVED lines=20> */
[-C--:B------:R-:W-:Y:S02]  /*104d0*/  FMUL.FTZ R38, R38, R5.reuse ;  /* 0x0000000526267220 */ /* 0x080fe40000410000 */
[----:B------:R-:W-:Y:S02]  /*104e0*/  FFMA.FTZ R6, R9, R4, -R6 ;  /* 0x0000000409067223 */ /* 0x000fe40000010806 */
[----:B------:R-:W-:Y:S02]  /*104f0*/  FFMA.FTZ R21, R19, R16, -R21 ;  /* 0x0000001013157223 */ /* 0x000fe40000010815 */
[----:B------:R-:W-:Y:S02]  /*10500*/  FFMA.FTZ R9, R9, R2, R36 ;  /* 0x0000000209097223 */ /* 0x000fe40000010024 */
[----:B------:R-:W-:Y:S01]  /*10510*/  FFMA.FTZ R13, R20, R5, -R13 ;  /* 0x00000005140d7223 */ /* 0x000fe2000001080d */
[----:B------:R-:W-:Y:S01]  /*10520*/  F2FP.BF16.PACK_AB R39, R18, R21 ;  /* 0x000000151227723e */ /* 0x000fe200000010ff */
[----:B------:R-:W-:Y:S01]  /*10530*/  FFMA.FTZ R38, R20, R3, R38 ;  /* 0x0000000314267223 */ /* 0x000fe20000010026 */
[----:B------:R-:W-:-:S04]  /*10540*/  F2FP.BF16.PACK_AB R36, R9, R6 ;  /* 0x000000060924723e */ /* 0x000fc800000010ff */
[----:B------:R-:W-:Y:S02]  /*10550*/  F2FP.BF16.PACK_AB R38, R38, R13 ;  /* 0x0000000d2626723e */ /* 0x000fe400000010ff */
.L_x_1833:
[----:B------:R-:W-:Y:S05]  /*10560*/  BSYNC B0 ;  /* 0x0000000000007941 */ /* 0x000fea0003800000 */
.L_x_1832:
[----:B-----5:R1:W-:Y:S01]  /*10570*/  STS.128 [R234+0x3800], R36 ;  /* 0x00380024ea007388 */ /* 0x0203e20000000c00 */
[----:B------:R-:W-:Y:S05]  /*10580*/  BRA `(.L_x_1827) ;  /* 0x000034d000007947 */ /* 0x000fea0003800000 */
.L_x_1802:
        /* <DEDUP_REMOVED lines=29> */
[C---:B-----5:R-:W-:Y:S01]  /*10760*/  IMAD.U32 R16, R28.reuse, 0x10000, RZ ;  /* 0x000100001c107824 */ /* 0x060fe200078e00ff */
[----:B------:R-:W-:Y:S01]  /*10770*/  LOP3.LUT R12, R28, 0xffff0000, RZ, 0xc0, !PT ;  /* 0xffff00001c0c7812 */ /* 0x000fe200078ec0ff */
[C---:B------:R-:W-:Y:S01]  /*10780*/  IMAD.U32 R42, R30.reuse, 0x10000, RZ ;  /* 0x000100001e2a7824 */ /* 0x040fe200078e00ff */
[C---:B------:R-:W-:Y:S02]  /*10790*/  LOP3.LUT R0, R29.reuse, 0xffff0000, RZ, 0xc0, !PT ;  /* 0xffff00001d007812 */ /* 0x040fe400078ec0ff */
[----:B------:R-:W-:Y:S02]  /*107a0*/  SHF.L.U32 R43, R29, 0x10, RZ ;  /* 0x000000101d2b7819 */ /* 0x000fe400000006ff */
[----:B------:R-:W-:Y:S02]  /*107b0*/  LOP3.LUT R29, R30, 0xffff0000, RZ, 0xc0, !PT ;  /* 0xffff00001e1d7812 */ /* 0x000fe400078ec0ff */
[----:B------:R-:W-:-:S02]  /*107c0*/  LOP3.LUT R28, R31, 0xffff0000, RZ, 0xc0, !PT ;  /* 0xffff00001f1c7812 */ /* 0x000fc400078ec0ff */
[----:B------:R-:W-:Y:S01]  /*107d0*/  SHF.L.U32 R44, R31, 0x10, RZ ;  /* 0x000000101f2c7819 */ /* 0x000fe200000006ff */
[C---:B---3--:R-:W-:Y:S01]  /*107e0*/  IMAD.U32 R31, R4.reuse, 0x10000, RZ ;  /* 0x00010000041f7824 */ /* 0x048fe200078e00ff */
[----:B------:R-:W-:Y:S01]  /*107f0*/  LOP3.LUT R30, R4, 0xffff0000, RZ, 0xc0, !PT ;  /* 0xffff0000041e7812 */ /* 0x000fe200078ec0ff */
[----:B------:R-:W-:Y:S01]  /*10800*/  IMAD.U32 R45, R6, 0x10000, RZ ;  /* 0x00010000062d7824 */ /* 0x000fe200078e00ff */
[C---:B------:R-:W-:Y:S02]  /*10810*/  SHF.L.U32 R4, R5.reuse, 0x10, RZ ;  /* 0x0000001005047819 */ /* 0x040fe400000006ff */
[----:B------:R-:W-:Y:S02]  /*10820*/  LOP3.LUT R48, R5, 0xffff0000, RZ, 0xc0, !PT ;  /* 0xffff000005307812 */ /* 0x000fe400078ec0ff */
[C---:B------:R-:W-:Y:S02]  /*10830*/  SHF.L.U32 R5, R7.reuse, 0x10, RZ ;  /* 0x0000001007057819 */ /* 0x040fe400000006ff */
[----:B------:R-:W-:Y:S01]  /*10840*/  LOP3.LUT R51, R7, 0xffff0000, RZ, 0xc0, !PT ;  /* 0xffff000007337812 */ /* 0x000fe200078ec0ff */
[C---:B----4-:R-:W-:Y:S01]  /*10850*/  IMAD.U32 R50, R20.reuse, 0x10000, RZ ;  /* 0x0001000014327824 */ /* 0x050fe200078e00ff */
        /* <DEDUP_REMOVED lines=15> */
[----:B------:R-:W-:-:S02]  /*10950*/  @!P1 FADD.FTZ R22, -R22, -RZ ;  /* 0x800000ff16169221 */ /* 0x000fc40000010100 */
[----:B------:R-:W-:Y:S02]  /*10960*/  @!P1 FADD.FTZ R52, -R52, -RZ ;  /* 0x800000ff34349221 */ /* 0x000fe40000010100 */
[----:B------:R-:W-:Y:S02]  /*10970*/  FMUL.FTZ R6, R6, R21 ;  /* 0x0000001506067220 */ /* 0x000fe40000410000 */
        /* <DEDUP_REMOVED lines=17> */
[----:B------:R-:W-:Y:S02]  /*10a90*/  FFMA.FTZ R25, R0, R25, R57 ;  /* 0x0000001900197223 */ /* 0x000fe40000010039 */
[----:B------:R-:W-:Y:S02]  /*10aa0*/  FFMA.FTZ R24, R42, R24, R45 ;  /* 0x000000182a187223 */ /* 0x000fe4000001002d */
[----:B------:R-:W-:Y:S02]  /*10ab0*/  FFMA.FTZ R5, R44, R22, R5 ;  /* 0x000000162c057223 */ /* 0x000fe40000010005 */
[----:B------:R-:W-:Y:S01]  /*10ac0*/  FFMA.FTZ R26, R28, R26, R51 ;  /* 0x0000001a1c1a7223 */ /* 0x000fe20000010033 */
[----:B------:R-:W-:Y:S01]  /*10ad0*/  F2FP.BF16.PACK_AB R28, R49, R16 ;  /* 0x00000010311c723e */ /* 0x000fe200000010ff */
[----:B------:R-:W-:Y:S01]  /*10ae0*/  FFMA.FTZ R23, R29, R23, R6 ;  /* 0x000000171d177223 */ /* 0x000fe20000010006 */
[----:B------:R-:W-:Y:S02]  /*10af0*/  F2FP.BF16.PACK_AB R29, R25, R4 ;  /* 0x00000004191d723e */ /* 0x000fe400000010ff */
[----:B------:R-:W-:-:S02]  /*10b00*/  F2FP.BF16.PACK_AB R31, R26, R5 ;  /* 0x000000051a1f723e */ /* 0x000fc400000010ff */
[----:B------:R-:W-:Y:S02]  /*10b10*/  F2FP.BF16.PACK_AB R30, R23, R24 ;  /* 0x00000018171e723e */ /* 0x000fe400000010ff */
.L_x_1839:
[----:B------:R-:W-:Y:S05]  /*10b20*/  BSYNC B0 ;  /* 0x0000000000007941 */ /* 0x000fea0003800000 */
.L_x_1838:
[----:B-----5:R3:W-:Y:S02]  /*10b30*/  STS.128 [R234], R28 ;  /* 0x0000001cea007388 */ /* 0x0207e40000000c00 */
.L_x_1837:
[----:B------:R-:W-:Y:S05]  /*10b40*/  BSYNC B1 ;  /* 0x0000000000017941 */ /* 0x000fea0003800000 */
.L_x_1836:
        /* <DEDUP_REMOVED lines=34> */
[C---:B--2---:R-:W-:Y:S01]  /*10d70*/  IMAD.U32 R31, R4.reuse, 0x10000, RZ ;  /* 0x00010000041f7824 */ /* 0x044fe200078e00ff */
[----:B------:R-:W-:Y:S01]  /*10d80*/  LOP3.LUT R30, R4, 0xffff0000, RZ, 0xc0, !PT ;  /* 0xffff0000041e7812 */ /* 0x000fe200078ec0ff */
[----:B------:R-:W-:Y:S01]  /*10d90*/  IMAD.U32 R45, R6, 0x10000, RZ ;  /* 0x00010000062d7824 */ /* 0x000fe200078e00ff */
[C---:B------:R-:W-:Y:S02]  /*10da0*/  SHF.L.U32 R4, R5.reuse, 0x10, RZ ;  /* 0x0000001005047819 */ /* 0x040fe400000006ff */
[----:B------:R-:W-:Y:S02]  /*10db0*/  LOP3.LUT R46, R5, 0xffff0000, RZ, 0xc0, !PT ;  /* 0xffff0000052e7812 */ /* 0x000fe400078ec0ff */
[C---:B------:R-:W-:Y:S02]  /*10dc0*/  SHF.L.U32 R5, R7.reuse, 0x10, RZ ;  /* 0x0000001007057819 */ /* 0x040fe400000006ff */
[----:B------:R-:W-:Y:S01]  /*10dd0*/  LOP3.LUT R49, R7, 0xffff0000, RZ, 0xc0, !PT ;  /* 0xffff000007317812 */ /* 0x000fe200078ec0ff */
[C---:B---3--:R-:W-:Y:S01]  /*10de0*/  IMAD.U32 R48, R20.reuse, 0x10000, RZ ;  /* 0x0001000014307824 */ /* 0x048fe200078e00ff */
        /* <DEDUP_REMOVED lines=44> */
.L_x_1841:
[----:B------:R-:W-:Y:S05]  /*110b0*/  BSYNC B0 ;  /* 0x0000000000007941 */ /* 0x000fea0003800000 */
.L_x_1840:
[----:B-----5:R1:W-:Y:S02]  /*110c0*/  STS.128 [R234+0x2000], R28 ;  /* 0x0020001cea007388 */ /* 0x0203e40000000c00 */
.L_x_1835:
[----:B------:R-:W-:Y:S05]  /*110d0*/  BSYNC B2 ;  /* 0x0000000000027941 */ /* 0x000fea0003800000 */
.L_x_1834:
        /* <DEDUP_REMOVED lines=39> */
[C---:B------:R-:W-:Y:S02]  /*11350*/  SHF.L.U32 R43, R30.reuse, 0x10, RZ ;  /* 0x000000101e2b7819 */ /* 0x040fe400000006ff */
        /* <DEDUP_REMOVED lines=21> */
[----:B------:R-:W-:Y:S01]  /*114b0*/  LOP3.LUT R51, R4, 0xffff0000, RZ, 0xc0, !PT ;  /* 0xffff000004337812 */ /* 0x000fe200078ec0ff */
[----:B------:R-:W-:Y:S01]  /*114c0*/  @!P0 FADD.FTZ R47, -R47, -RZ ;  /* 0x800000ff2f2f8221 */ /* 0x000fe20000010100 */
[C---:B------:R-:W-:Y:S01]  /*114d0*/  LOP3.LUT R6, R7.reuse, 0xffff0000, RZ, 0xc0, !PT ;  /* 0xffff000007067812 */ /* 0x040fe200078ec0ff */
[----:B------:R-:W-:Y:S01]  /*114e0*/  @!P0 FADD.FTZ R46, -R46, -RZ ;  /* 0x800000ff2e2e8221 */ /* 0x000fe20000010100 */
[----:B------:R-:W-:Y:S01]  /*114f0*/  SHF.L.U32 R4, R7, 0x10, RZ ;  /* 0x0000001007047819 */ /* 0x000fe200000006ff */
[----:B------:R-:W-:Y:S01]  /*11500*/  FMUL.FTZ R22, R5, R22 ;  /* 0x0000001605167220 */ /* 0x000fe20000410000 */
[C---:B----4-:R-:W-:Y:S01]  /*11510*/  SHF.L.U32 R5, R25.reuse, 0x10, RZ ;  /* 0x0000001019057819 */ /* 0x050fe200000006ff */
[----:B------:R-:W-:Y:S01]  /*11520*/  FMUL.FTZ R23, R6, R23 ;  /* 0x0000001706177220 */ /* 0x000fe20000410000 */
[----:B------:R-:W-:Y:S01]  /*11530*/  LOP3.LUT R6, R24, 0xffff0000, RZ, 0xc0, !PT ;  /* 0xffff000018067812 */ /* 0x000fe200078ec0ff */
        /* <DEDUP_REMOVED lines=17> */
[----:B------:R-:W-:Y:S01]  /*11650*/  FFMA.FTZ R21, R29, R21, R22 ;  /* 0x000000151d157223 */ /* 0x000fe20000010016 */
[----:B------:R-:W-:Y:S01]  /*11660*/  F2FP.BF16.PACK_AB R29, R12, R5 ;  /* 0x000000050c1d723e */ /* 0x000fe200000010ff */
[----:B------:R-:W-:Y:S02]  /*11670*/  FFMA.FTZ R4, R45, R20, R4 ;  /* 0x000000142d047223 */ /* 0x000fe40000010004 */
[----:B------:R-:W-:Y:S01]  /*11680*/  FFMA.FTZ R23, R28, R26, R23 ;  /* 0x0000001a1c177223 */ /* 0x000fe20000010017 */
[----:B------:R-:W-:Y:S02]  /*11690*/  F2FP.BF16.PACK_AB R28, R6, R7 ;  /* 0x00000007061c723e */ /* 0x000fe400000010ff */
[----:B------:R-:W-:-:S02]  /*116a0*/  F2FP.BF16.PACK_AB R30, R21, R24 ;  /* 0x00000018151e723e */ /* 0x000fc400000010ff */
[----:B------:R-:W-:Y:S02]  /*116b0*/  F2FP.BF16.PACK_AB R31, R23, R4 ;  /* 0x00000004171f723e */ /* 0x000fe400000010ff */
.L_x_1847:
[----:B------:R-:W-:Y:S05]  /*116c0*/  BSYNC B0 ;  /* 0x0000000000007941 */ /* 0x000fea0003800000 */
.L_x_1846:
[----:B-----5:R3:W-:Y:S02]  /*116d0*/  STS.128 [R234+0x800], R28 ;  /* 0x0008001cea007388 */ /* 0x0207e40000000c00 */
.L_x_1845:
[----:B------:R-:W-:Y:S05]  /*116e0*/  BSYNC B1 ;  /* 0x0000000000017941 */ /* 0x000fea0003800000 */
.L_x_1844:
        /* <DEDUP_REMOVED lines=59> */
[----:B------:R-:W-:Y:S01]  /*11aa0*/  FMUL.FTZ R47, R47, R30 ;  /* 0x0000001e2f2f7220 */ /* 0x000fe20000410000 */
[----:B------:R-:W-:Y:S01]  /*11ab0*/  LOP3.LUT R6, R7, 0xffff0000, RZ, 0xc0, !PT ;  /* 0xffff000007067812 */ /* 0x000fe200078ec0ff */
[----:B------:R-:W-:Y:S01]  /*11ac0*/  @!P0 FADD.FTZ R43, -R43, -RZ ;  /* 0x800000ff2b2b8221 */ /* 0x000fe20000010100 */
[----:B----4-:R-:W-:Y:S01]  /*11ad0*/  LOP3.LUT R30, R25, 0xffff0000, RZ, 0xc0, !PT ;  /* 0xffff0000191e7812 */ /* 0x010fe200078ec0ff */
[----:B------:R-:W-:Y:S01]  /*11ae0*/  FMUL.FTZ R22, R5, R22 ;  /* 0x0000001605167220 */ /* 0x000fe20000410000 */
[----:B------:R-:W-:Y:S01]  /*11af0*/  LOP3.LUT R5, R24, 0xffff0000, RZ, 0xc0, !PT ;  /* 0xffff000018057812 */ /* 0x000fe200078ec0ff */
[----:B------:R-:W-:Y:S01]  /*11b00*/  FMUL.FTZ R21, R4, R21 ;  /* 0x0000001504157220 */ /* 0x000fe20000410000 */
[----:B------:R-:W-:Y:S01]  /*11b10*/  SHF.L.U32 R4, R25, 0x10, RZ ;  /* 0x0000001019047819 */ /* 0x000fe200000006ff */
[----:B------:R-:W-:Y:S01]  /*11b20*/  FMUL.FTZ R23, R6, R23 ;  /* 0x0000001706177220 */ /* 0x000fe20000410000 */
[C---:B------:R-:W-:Y:S01]  /*11b30*/  SHF.L.U32 R7, R27.reuse, 0x10, RZ ;  /* 0x000000101b077819 */ /* 0x040fe200000006ff */
[----:B------:R-:W-:Y:S01]  /*11b40*/  IMAD.U32 R6, R24, 0x10000, RZ ;  /* 0x0001000018067824 */ /* 0x000fe200078e00ff */
[C---:B------:R-:W-:Y:S01]  /*11b50*/  LOP3.LUT R24, R26.reuse, 0xffff0000, RZ, 0xc0, !PT ;  /* 0xffff00001a187812 */ /* 0x040fe200078ec0ff */
        /* <DEDUP_REMOVED lines=18> */
.L_x_1849:
[----:B------:R-:W-:Y:S05]  /*11c80*/  BSYNC B0 ;  /* 0x0000000000007941 */ /* 0x000fea0003800000 */
.L_x_1848:
[----:B-----5:R3:W-:Y:S02]  /*11c90*/  STS.128 [R234+0x2800], R28 ;  /* 0x0028001cea007388 */ /* 0x0207e40000000c00 */
.L_x_1843:
[----:B------:R-:W-:Y:S05]  /*11ca0*/  BSYNC B2 ;  /* 0x0000000000027941 */ /* 0x000fea0003800000 */
.L_x_1842:
        /* <DEDUP_REMOVED lines=21> */
[----:B------:R-:W-:-:S04]  /*11e00*/  IADD3 R21, P1, R7, R16, RZ ;  /* 0x0000001007157210 */ /* 0x000fc80007f3e0ff */
[----:B------:R-:W-:Y:S02]  /*11e10*/  LEA.HI.X.SX32 R7, R7, R12, 0x1, P1 ;  /* 0x0000000c07077211 */ /* 0x000fe400008f0eff */
[C---:B------:R-:W-:Y:S02]  /*11e20*/  LEA R20, P1, R21.reuse, R32, 0x1 ;  /* 0x0000002015147211 */ /* 0x040fe400078208ff */
[----:B------:R-:W-:Y:S01]  /*11e30*/  MOV R25, RZ ;  /* 0x000000ff00197202 */ /* 0x000fe20000000f00 */
[----:B------:R-:W-:Y:S01]  /*11e40*/  @P0 IMAD.MOV R25, RZ, RZ, -R15 ;  /* 0x000000ffff190224 */ /* 0x000fe200078e0a0f */
[----:B------:R-:W-:Y:S01]  /*11e50*/  LEA.HI.X R21, R21, R33, R7, 0x1, P1 ;  /* 0x0000002115157211 */ /* 0x000fe200008f0c07 */
[----:B------:R-:W-:-:S03]  /*11e60*/  IMAD.WIDE R4, R5, 0x2, R38 ;  /* 0x0000000205047825 */ /* 0x000fc600078e0226 */
[C---:B------:R-:W-:Y:S02]  /*11e70*/  IADD3 R27, P1, R25.reuse, R16, RZ ;  /* 0x00000010191b7210 */ /* 0x040fe40007f3e0ff */
[----:B------:R-:W3:Y:S02]  /*11e80*/  LD.E.128 R20, [R20.64] ;  /* 0x0000000614147980 */ /* 0x000ee4000c101d00 */
        /* <DEDUP_REMOVED lines=16> */
[----:B------:R-:W-:Y:S01]  /*11f90*/  SHF.L.U32 R20, R21, 0x10, RZ ;  /* 0x0000001015147819 */ /* 0x000fe200000006ff */
[----:B------:R-:W-:Y:S01]  /*11fa0*/  @!P0 FADD.FTZ R31, -R31, -RZ ;  /* 0x800000ff1f1f8221 */ /* 0x000fe20000010100 */
[----:B------:R-:W-:Y:S01]  /*11fb0*/  LOP3.LUT R45, R21, 0xffff0000, RZ, 0xc0, !PT ;  /* 0xffff0000152d7812 */ /* 0x000fe200078ec0ff */
[----:B--2---:R-:W-:Y:S01]  /*11fc0*/  IMAD.U32 R51, R6, 0x10000, RZ ;  /* 0x0001000006337824 */ /* 0x004fe200078e00ff */
[C---:B------:R-:W-:Y:S01]  /*11fd0*/  SHF.L.U32 R21, R23.reuse, 0x10, RZ ;  /* 0x0000001017157819 */ /* 0x040fe200000006ff */
[----:B------:R-:W-:Y:S01]  /*11fe0*/  IMAD.U32 R46, R4, 0x10000, RZ ;  /* 0x00010000042e7824 */ /* 0x000fe200078e00ff */
        /* <DEDUP_REMOVED lines=43> */
.L_x_1855:
[----:B------:R-:W-:Y:S05]  /*122a0*/  BSYNC B0 ;  /* 0x0000000000007941 */ /* 0x000fea0003800000 */
.L_x_1854:
[----:B-----5:R3:W-:Y:S02]  /*122b0*/  STS.128 [R234+0x1000], R28 ;  /* 0x0010001cea007388 */ /* 0x0207e40000000c00 */
.L_x_1853:
[----:B------:R-:W-:Y:S05]  /*122c0*/  BSYNC B1 ;  /* 0x0000000000017941 */ /* 0x000fea0003800000 */
.L_x_1852:
        /* <DEDUP_REMOVED lines=29> */
[C---:B-1---5:R-:W-:Y:S01]  /*124a0*/  IMAD.U32 R38, R28.reuse, 0x10000, RZ ;  /* 0x000100001c267824 */ /* 0x062fe200078e00ff */
        /* <DEDUP_REMOVED lines=59> */
.L_x_1857:
[----:B------:R-:W-:Y:S05]  /*12860*/  BSYNC B0 ;  /* 0x0000000000007941 */ /* 0x000fea0003800000 */
.L_x_1856:
[----:B-----5:R3:W-:Y:S02]  /*12870*/  STS.128 [R234+0x3000], R28 ;  /* 0x0030001cea007388 */ /* 0x0207e40000000c00 */
.L_x_1851:
[----:B------:R-:W-:Y:S05]  /*12880*/  BSYNC B2 ;  /* 0x0000000000027941 */ /* 0x000fea0003800000 */
.L_x_1850:
        /* <DEDUP_REMOVED lines=28> */
[----:B--2---:R-:W2:Y:S01]  /*12a50*/  LD.E.128 R20, [R20.64] ;  /* 0x0000000614147980 */ /* 0x004ea2000c101d00 */
[----:B------:R-:W-:Y:S02]  /*12a60*/  LEA.HI.X.SX32 R24, R26, R24, 0x1, P1 ;  /* 0x000000181a187211 */ /* 0x000fe400008f0eff */
[C---:B------:R-:W-:Y:S01]  /*12a70*/  LEA R26, P1, R25.reuse, R34, 0x1 ;  /* 0x00000022191a7211 */ /* 0x040fe200078208ff */
[----:B---3--:R-:W3:Y:S03]  /*12a80*/  LD.E.128 R16, [R16.64] ;  /* 0x0000000610107980 */ /* 0x008ee6000c101d00 */
[----:B------:R-:W-:-:S06]  /*12a90*/  LEA.HI.X R27, R25, R35, R24, 0x1, P1 ;  /* 0x00000023191b7211 */ /* 0x000fcc00008f0c18 */
[----:B----4-:R-:W4:Y:S01]  /*12aa0*/  LD.E.128 R24, [R26.64] ;  /* 0x000000061a187980 */ /* 0x010f22000c101d00 */
[C---:B-1---5:R-:W-:Y:S01]  /*12ab0*/  IMAD.U32 R29, R4.reuse, 0x10000, RZ ;  /* 0x00010000041d7824 */ /* 0x062fe200078e00ff */
[----:B------:R-:W-:Y:S01]  /*12ac0*/  LOP3.LUT R28, R4, 0xffff0000, RZ, 0xc0, !PT ;  /* 0xffff0000041c7812 */ /* 0x000fe200078ec0ff */
[----:B------:R-:W-:Y:S01]  /*12ad0*/  IMAD.U32 R30, R6, 0x10000, RZ ;  /* 0x00010000061e7824 */ /* 0x000fe200078e00ff */
[C---:B------:R-:W-:Y:S02]  /*12ae0*/  LOP3.LUT R4, R5.reuse, 0xffff0000, RZ, 0xc0, !PT ;  /* 0xffff000005047812 */ /* 0x040fe400078ec0ff */
[----:B------:R-:W-:Y:S02]  /*12af0*/  SHF.L.U32 R31, R5, 0x10, RZ ;  /* 0x00000010051f7819 */ /* 0x000fe400000006ff */
[C---:B------:R-:W-:Y:S02]  /*12b00*/  LOP3.LUT R5, R7.reuse, 0xffff0000, RZ, 0xc0, !PT ;  /* 0xffff000007057812 */ /* 0x040fe400078ec0ff */
[----:B------:R-:W-:-:S02]  /*12b10*/  SHF.L.U32 R39, R7, 0x10, RZ ;  /* 0x0000001007277819 */ /* 0x000fc400000006ff */
[----:B------:R-:W-:Y:S01]  /*12b20*/  LOP3.LUT R6, R6, 0xffff0000, RZ, 0xc0, !PT ;  /* 0xffff000006067812 */ /* 0x000fe200078ec0ff */
[C---:B--2---:R-:W-:Y:S01]  /*12b30*/  IMAD.U32 R38, R20.reuse, 0x10000, RZ ;  /* 0x0001000014267824 */ /* 0x044fe200078e00ff */
[----:B------:R-:W-:Y:S01]  /*12b40*/  LOP3.LUT R20, R20, 0xffff0000, RZ, 0xc0, !PT ;  /* 0xffff000014147812 */ /* 0x000fe200078ec0ff */
[----:B------:R-:W-:Y:S01]  /*12b50*/  IMAD.U32 R40, R22, 0x10000, RZ ;  /* 0x0001000016287824 */ /* 0x000fe200078e00ff */
[C---:B------:R-:W-:Y:S01]  /*12b60*/  SHF.L.U32 R7, R21.reuse, 0x10, RZ ;  /* 0x0000001015077819 */ /* 0x040fe200000006ff */
[----:B---3--:R-:W-:Y:S01]  /*12b70*/  IMAD.U32 R45, R16, 0x10000, RZ ;  /* 0x00010000102d7824 */ /* 0x008fe200078e00ff */
        /* <DEDUP_REMOVED lines=49> */
.L_x_1861:
[----:B------:R-:W-:Y:S05]  /*12e90*/  BSYNC B0 ;  /* 0x0000000000007941 */ /* 0x000fea0003800000 */
.L_x_1860:
[----:B-----5:R1:W-:Y:S02]  /*12ea0*/  STS.128 [R234+0x1800], R4 ;  /* 0x00180004ea007388 */ /* 0x0203e40000000c00 */
.L_x_1859:
[----:B------:R-:W-:Y:S05]  /*12eb0*/  BSYNC B1 ;  /* 0x0000000000017941 */ /* 0x000fea0003800000 */
.L_x_1858:
        /* <DEDUP_REMOVED lines=10> */
[----:B------:R-:W-:Y:S02]  /*12f60*/  IMAD.MOV.U32 R14, RZ, RZ, 0x30 ;  /* 0x00000030ff0e7424 */ /* 0x000fe400078e00ff */
[----:B------:R-:W-:Y:S02]  /*12f70*/  IMAD.MOV.U32 R9, RZ, RZ, RZ ;  /* 0x000000ffff097224 */ /* 0x000fe400078e00ff */
[----:B------:R-:W-:Y:S01]  /*12f80*/  IMAD R13, R15, R14, 0x40 ;  /* 0x000000400f0d7424 */ /* 0x000fe200078e020e */
[----:B------:R-:W-:-:S04]  /*12f90*/  MOV R14, R15 ;  /* 0x0000000f000e7202 */ /* 0x000fc80000000f00 */
        /* <DEDUP_REMOVED lines=33> */
[C---:B---3--:R-:W-:Y:S01]  /*131b0*/  IMAD.U32 R32, R20.reuse, 0x10000, RZ ;  /* 0x0001000014207824 */ /* 0x048fe200078e00ff */
[----:B------:R-:W-:Y:S01]  /*131c0*/  LOP3.LUT R18, R20, 0xffff0000, RZ, 0xc0, !PT ;  /* 0xffff000014127812 */ /* 0x000fe200078ec0ff */
[----:B------:R-:W-:Y:S01]  /*131d0*/  IMAD.U32 R34, R22, 0x10000, RZ ;  /* 0x0001000016227824 */ /* 0x000fe200078e00ff */
        /* <DEDUP_REMOVED lines=8> */
[----:B------:R-:W-:Y:S01]  /*13260*/  LOP3.LUT R22, R23, 0xffff0000, RZ, 0xc0, !PT ;  /* 0xffff000017167812 */ /* 0x000fe200078ec0ff */
[----:B------:R-:W-:Y:S01]  /*13270*/  @!P0 FADD.FTZ R19, -R19, -RZ ;  /* 0x800000ff13138221 */ /* 0x000fe20000010100 */
[----:B------:R-:W-:Y:S01]  /*13280*/  SHF.L.U32 R21, R23, 0x10, RZ ;  /* 0x0000001017157819 */ /* 0x000fe200000006ff */
[----:B------:R-:W-:-:S02]  /*13290*/  @!P0 FADD.FTZ R33, -R33, -RZ ;  /* 0x800000ff21218221 */ /* 0x000fc40000010100 */
[----:B------:R-:W-:Y:S02]  /*132a0*/  @!P0 FADD.FTZ R22, -R22, -RZ ;  /* 0x800000ff16168221 */ /* 0x000fe40000010100 */
[----:B------:R-:W-:Y:S02]  /*132b0*/  @!P0 FADD.FTZ R21, -R21, -RZ ;  /* 0x800000ff15158221 */ /* 0x000fe40000010100 */
[----:B------:R-:W-:Y:S01]  /*132c0*/  FMUL.FTZ R18, R7, R18 ;  /* 0x0000001207127220 */ /* 0x000fe20000410000 */
[----:B----4-:R-:W-:Y:S01]  /*132d0*/  LOP3.LUT R7, R24, 0xffff0000, RZ, 0xc0, !PT ;  /* 0xffff000018077812 */ /* 0x010fe200078ec0ff */
[----:B------:R-:W-:Y:S02]  /*132e0*/  @!P0 FADD.FTZ R34, -R34, -RZ ;  /* 0x800000ff22228221 */ /* 0x000fe40000010100 */
[----:B------:R-:W-:Y:S01]  /*132f0*/  FMUL.FTZ R19, R6, R19 ;  /* 0x0000001306137220 */ /* 0x000fe20000410000 */
[----:B------:R-:W-:Y:S01]  /*13300*/  SHF.L.U32 R6, R25, 0x10, RZ ;  /* 0x0000001019067819 */ /* 0x000fe200000006ff */
[----:B------:R-:W-:Y:S01]  /*13310*/  FMUL.FTZ R20, R17, R20 ;  /* 0x0000001411147220 */ /* 0x000fe20000410000 */
[----:B------:R-:W-:Y:S01]  /*13320*/  LOP3.LUT R17, R26, 0xffff0000, RZ, 0xc0, !PT ;  /* 0xffff00001a117812 */ /* 0x000fe200078ec0ff */
[----:B------:R-:W-:-:S02]  /*13330*/  FMUL.FTZ R31, R31, R22 ;  /* 0x000000161f1f7220 */ /* 0x000fc40000410000 */
[----:B------:R-:W-:Y:S01]  /*13340*/  IMAD.U32 R15, R24, 0x10000, RZ ;  /* 0x00010000180f7824 */ /* 0x000fe200078e00ff */
[----:B------:R-:W-:Y:S01]  /*13350*/  LOP3.LUT R24, R25, 0xffff0000, RZ, 0xc0, !PT ;  /* 0xffff000019187812 */ /* 0x000fe200078ec0ff */
[----:B------:R-:W-:Y:S01]  /*13360*/  FMUL.FTZ R21, R16, R21 ;  /* 0x0000001510157220 */ /* 0x000fe20000410000 */
[C---:B------:R-:W-:Y:S01]  /*13370*/  SHF.L.U32 R16, R27.reuse, 0x10, RZ ;  /* 0x000000101b107819 */ /* 0x040fe200000006ff */
[----:B------:R-:W-:Y:S01]  /*13380*/  IMAD.U32 R22, R26, 0x10000, RZ ;  /* 0x000100001a167824 */ /* 0x000fe200078e00ff */
[----:B------:R-:W-:Y:S01]  /*13390*/  LOP3.LUT R26, R27, 0xffff0000, RZ, 0xc0, !PT ;  /* 0xffff00001b1a7812 */ /* 0x000fe200078ec0ff */
[----:B------:R-:W-:Y:S02]  /*133a0*/  FMUL.FTZ R33, R30, R33 ;  /* 0x000000211e217220 */ /* 0x000fe40000410000 */
[----:B------:R-:W-:Y:S02]  /*133b0*/  FMUL.FTZ R34, R29, R34 ;  /* 0x000000221d227220 */ /* 0x000fe40000410000 */
[----:B------:R-:W-:-:S02]  /*133c0*/  FFMA.FTZ R6, R14, R6, R19 ;  /* 0x000000060e067223 */ /* 0x000fc40000010013 */
[----:B------:R-:W-:Y:S02]  /*133d0*/  FFMA.FTZ R33, R2, R24, R33 ;  /* 0x0000001802217223 */ /* 0x000fe40000010021 */
[----:B------:R-:W-:Y:S02]  /*133e0*/  FFMA.FTZ R9, R9, R15, R32 ;  /* 0x0000000f09097223 */ /* 0x000fe40000010020 */
[----:B------:R-:W-:Y:S02]  /*133f0*/  FFMA.FTZ R18, R3, R7, R18 ;  /* 0x0000000703127223 */ /* 0x000fe40000010012 */
[----:B------:R-:W-:Y:S02]  /*13400*/  FFMA.FTZ R13, R13, R22, R34 ;  /* 0x000000160d0d7223 */ /* 0x000fe40000010022 */
[----:B------:R-:W-:Y:S02]  /*13410*/  FFMA.FTZ R16, R28, R16, R21 ;  /* 0x000000101c107223 */ /* 0x000fe40000010015 */
[----:B------:R-:W-:Y:S01]  /*13420*/  FFMA.FTZ R31, R4, R26, R31 ;  /* 0x0000001a041f7223 */ /* 0x000fe2000001001f */
[----:B------:R-:W-:Y:S01]  /*13430*/  F2FP.BF16.PACK_AB R4, R18, R9 ;  /* 0x000000091204723e */ /* 0x000fe200000010ff */
[----:B------:R-:W-:Y:S01]  /*13440*/  FFMA.FTZ R20, R5, R17, R20 ;  /* 0x0000001105147223 */ /* 0x000fe20000010014 */
[----:B------:R-:W-:-:S02]  /*13450*/  F2FP.BF16.PACK_AB R5, R33, R6 ;  /* 0x000000062105723e */ /* 0x000fc400000010ff */
[----:B------:R-:W-:Y:S02]  /*13460*/  F2FP.BF16.PACK_AB R7, R31, R16 ;  /* 0x000000101f07723e */ /* 0x000fe400000010ff */
[----:B------:R-:W-:Y:S02]  /*13470*/  F2FP.BF16.PACK_AB R6, R20, R13 ;  /* 0x0000000d1406723e */ /* 0x000fe400000010ff */
.L_x_1863:
[----:B------:R-:W-:Y:S05]  /*13480*/  BSYNC B0 ;  /* 0x0000000000007941 */ /* 0x000fea0003800000 */
.L_x_1862:
[----:B-----5:R1:W-:Y:S01]  /*13490*/  STS.128 [R234+0x3800], R4 ;  /* 0x00380004ea007388 */ /* 0x0203e20000000c00 */
[----:B------:R-:W-:Y:S05]  /*134a0*/  BRA `(.L_x_1827) ;  /* 0x000005b000007947 */ /* 0x000fea0003800000 */
.L_x_1801:
        /* <DEDUP_REMOVED lines=21> */
.L_x_1865:
[----:B------:R-:W-:Y:S05]  /*13600*/  BSYNC B0 ;  /* 0x0000000000007941 */ /* 0x000fea0003800000 */
.L_x_1864:
        /* <DEDUP_REMOVED lines=22> */
.L_x_1867:
[----:B------:R-:W-:Y:S05]  /*13770*/  BSYNC B0 ;  /* 0x0000000000007941 */ /* 0x000fea0003800000 */
.L_x_1866:
[----:B-1----:R-:W-:Y:S01]  /*13780*/  IADD3 R8, R188, 0x20, RZ ;  /* 0x00000020bc087810 */ /* 0x002fe20007ffe0ff */
[----:B------:R-:W-:Y:S03]  /*13790*/  BSSY B0, `(.L_x_1868) ;  /* 0x0000015000007945 */ /* 0x000fe60003800000 */
[----:B------:R-:W-:-:S13]  /*137a0*/  ISETP.GE.AND P1, PT, R8, R5, PT ;  /* 0x000000050800720c */ /* 0x000fda0003f26270 */
[----:B------:R-:W-:Y:S05]  /*137b0*/  @P1 BRA `(.L_x_1869) ;  /* 0x0000012000001947 */ /* 0x000fea0003800000 */
[----:B------:R-:W-:Y:S02]  /*137c0*/  ISETP.GE.AND P2, PT, R18, R81, PT ;  /* 0x000000511200720c */ /* 0x000fe40003f46270 */
[----:B------:R-:W-:-:S04]  /*137d0*/  LEA R7, P1, R196, R192, 0x5 ;  /* 0x000000c0c4077211 */ /* 0x000fc800078228ff */
[----:B--2---:R-:W-:-:S07]  /*137e0*/  LEA.HI.X R3, R196, R195, R197, 0x5, P1 ;  /* 0x000000c3c4037211 */ /* 0x004fce00008f2cc5 */
        /* <DEDUP_REMOVED lines=15> */
.L_x_1869:
[----:B------:R-:W-:Y:S05]  /*138e0*/  BSYNC B0 ;  /* 0x0000000000007941 */ /* 0x000fea0003800000 */
.L_x_1868:
[----:B-1----:R-:W-:-:S04]  /*138f0*/  IADD3 R12, R188, 0x30, RZ ;  /* 0x00000030bc0c7810 */ /* 0x002fc80007ffe0ff */
        /* <DEDUP_REMOVED lines=22> */
.L_x_1827:
[----:B------:R-:W-:Y:S05]  /*13a60*/  BSYNC B3 ;  /* 0x0000000000037941 */ /* 0x000fea0003800000 */
.L_x_1800:
[----:B------:R-:W-:Y:S01]  /*13a70*/  IADD3 R238, R54, -0x1, RZ ;  /* 0xffffffff36ee7810 */ /* 0x000fe20007ffe0ff */
[----:B------:R-:W-:Y:S01]  /*13a80*/  BSSY B0, `(.L_x_1870) ;  /* 0x0000015000007945 */ /* 0x000fe20003800000 */
[----:B------:R-:W-:-:S03]  /*13a90*/  LOP3.LUT R239, R77, 0xff, RZ, 0xc0, !PT ;  /* 0x000000ff4def7812 */ /* 0x000fc600078ec0ff */
[----:B--2---:R-:W-:-:S04]  /*13aa0*/  IMAD.SHL.U32 R3, R238, 0x80, RZ ;  /* 0x00000080ee037824 */ /* 0x004fc800078e00ff */
[----:B-1----:R-:W-:-:S05]  /*13ab0*/  IMAD.IADD R5, R70, 0x1, -R3 ;  /* 0x0000000146057824 */ /* 0x002fca00078e0a03 */
[----:B------:R-:W-:-:S13]  /*13ac0*/  ISETP.GE.AND P0, PT, R188, R5, PT ;  /* 0x00000005bc00720c */ /* 0x000fda0003f06270 */
[----:B------:R-:W-:Y:S05]  /*13ad0*/  @P0 BRA `(.L_x_1871) ;  /* 0x000000f000000947 */ /* 0x000fea0003800000 */
[C---:B------:R-:W-:Y:S02]  /*13ae0*/  LOP3.LUT R2, R239.reuse, 0x1, RZ, 0xc0, !PT ;  /* 0x00000001ef027812 */ /* 0x040fe400078ec0ff */
[----:B------:R-:W-:Y:S02]  /*13af0*/  LOP3.LUT P0, RZ, R239, 0x2, RZ, 0xc0, !PT ;  /* 0x00000002efff7812 */ /* 0x000fe4000780c0ff */
        /* <DEDUP_REMOVED lines=13> */
.L_x_1871:
[----:B------:R-:W-:Y:S05]  /*13bd0*/  BSYNC B0 ;  /* 0x0000000000007941 */ /* 0x000fea0003800000 */
.L_x_1870:
[----:B------:R-:W-:Y:S01]  /*13be0*/  ISETP.GE.AND P0, PT, R0, R5, PT ;  /* 0x000000050000720c */ /* 0x000fe20003f06270 */
[----:B------:R-:W-:-:S12]  /*13bf0*/  BSSY B0, `(.L_x_1872) ;  /* 0x0000015000007945 */ /* 0x000fd80003800000 */
[----:B------:R-:W-:Y:S05]  /*13c00*/  @P0 BRA `(.L_x_1873) ;  /* 0x0000013000000947 */ /* 0x000fea0003800000 */
[C---:B------:R-:W-:Y:S02]  /*13c10*/  LOP3.LUT R2, R239.reuse, 0x1, RZ, 0xc0, !PT ;  /* 0x00000001ef027812 */ /* 0x040fe400078ec0ff */
[----:B------:R-:W-:Y:S02]  /*13c20*/  LOP3.LUT P0, RZ, R239, 0x2, RZ, 0xc0, !PT ;  /* 0x00000002efff7812 */ /* 0x000fe4000780c0ff */
[----:B------:R-:W-:-:S11]  /*13c30*/  ISETP.NE.U32.AND P1, PT, R2, 0x1, PT ;  /* 0x000000010200780c */ /* 0x000fd60003f25070 */
[C---:B------:R-:W-:Y:S02]  /*13c40*/  @P0 IADD3 R9, P2, R225.reuse, R184, RZ ;  /* 0x000000b8e1090210 */ /* 0x040fe40007f5e0ff */
[----:B------:R-:W-:-:S03]  /*13c50*/  @!P1 LEA R14, P3, R225, R228, 0x1 ;  /* 0x000000e4e10e9211 */ /* 0x000fc600078608ff */
[--C-:B-1----:R-:W-:Y:S01]  /*13c60*/  @P0 IMAD.X R7, R187, 0x1, R226.reuse, P2 ;  /* 0x00000001bb070824 */ /* 0x102fe200010e06e2 */
        /* <DEDUP_REMOVED lines=13> */
.L_x_1873:
[----:B------:R-:W-:Y:S05]  /*13d40*/  BSYNC B0 ;  /* 0x0000000000007941 */ /* 0x000fea0003800000 */
.L_x_1872:
        /* <DEDUP_REMOVED lines=24> */
.L_x_1875:
[----:B------:R-:W-:Y:S05]  /*13ed0*/  BSYNC B0 ;  /* 0x0000000000007941 */ /* 0x000fea0003800000 */
.L_x_1874:
[----:B------:R-:W-:Y:S01]  /*13ee0*/  ISETP.GE.AND P0, PT, R12, R5, PT ;  /* 0x000000050c00720c */ /* 0x000fe20003f06270 */
[----:B------:R-:W-:-:S12]  /*13ef0*/  BSSY B0, `(.L_x_1876) ;  /* 0x0000018000007945 */ /* 0x000fd80003800000 */
[----:B------:R-:W-:Y:S05]  /*13f00*/  @P0 BRA `(.L_x_1877) ;  /* 0x0000016000000947 */ /* 0x000fea0003800000 */
[C---:B------:R-:W-:Y:S02]  /*13f10*/  LOP3.LUT P0, RZ, R239.reuse, 0x2, RZ, 0xc0, !PT ;  /* 0x00000002efff7812 */ /* 0x040fe4000780c0ff */
[----:B------:R-:W-:-:S04]  /*13f20*/  LOP3.LUT R2, R239, 0x1, RZ, 0xc0, !PT ;  /* 0x00000001ef027812 */ /* 0x000fc800078ec0ff */
[----:B------:R-:W-:-:S07]  /*13f30*/  ISETP.NE.U32.AND P1, PT, R2, 0x1, PT ;  /* 0x000000010200780c */ /* 0x000fce0003f25070 */
[----:B------:R-:W-:Y:S02]  /*13f40*/  @P0 IMAD.MOV.U32 R186, RZ, RZ, R184 ;  /* 0x000000ffffba0224 */ /* 0x000fe400078e00b8 */
[----:B------:R-:W-:Y:S02]  /*13f50*/  @P0 IMAD R2, R65, 0x30, RZ ;  /* 0x0000003041020824 */ /* 0x000fe400078e02ff */
[----:B-1----:R-:W-:-:S04]  /*13f60*/  @P0 IMAD.WIDE.U32 R6, R64, 0x30, R186 ;  /* 0x0000003040060825 */ /* 0x002fc800078e00ba */
        /* <DEDUP_REMOVED lines=16> */
.L_x_1877:
[----:B------:R-:W-:Y:S05]  /*14070*/  BSYNC B0 ;  /* 0x0000000000007941 */ /* 0x000fea0003800000 */
.L_x_1876:
        /* <DEDUP_REMOVED lines=25> */
.L_x_1879:
[----:B------:R-:W-:Y:S05]  /*14210*/  BSYNC B0 ;  /* 0x0000000000007941 */ /* 0x000fea0003800000 */
.L_x_1878:
[----:B-1----:R-:W-:Y:S01]  /*14220*/  IADD3 R14, R188, 0x50, RZ ;  /* 0x00000050bc0e7810 */ /* 0x002fe20007ffe0ff */
[----:B------:R-:W-:Y:S03]  /*14230*/  BSSY B0, `(.L_x_1880) ;  /* 0x000001a000007945 */ /* 0x000fe60003800000 */
[----:B------:R-:W-:-:S13]  /*14240*/  ISETP.GE.AND P0, PT, R14, R5, PT ;  /* 0x000000050e00720c */ /* 0x000fda0003f06270 */
[----:B------:R-:W-:Y:S05]  /*14250*/  @P0 BRA `(.L_x_1881) ;  /* 0x0000017000000947 */ /* 0x000fea0003800000 */
[C---:B------:R-:W-:Y:S02]  /*14260*/  LOP3.LUT P0, RZ, R239.reuse, 0x2, RZ, 0xc0, !PT ;  /* 0x00000002efff7812 */ /* 0x040fe4000780c0ff */
[----:B------:R-:W-:-:S04]  /*14270*/  LOP3.LUT R2, R239, 0x1, RZ, 0xc0, !PT ;  /* 0x00000001ef027812 */ /* 0x000fc800078ec0ff */
[----:B------:R-:W-:-:S07]  /*14280*/  ISETP.NE.U32.AND P1, PT, R2, 0x1, PT ;  /* 0x000000010200780c */ /* 0x000fce0003f25070 */
[----:B------:R-:W-:Y:S02]  /*14290*/  @P0 IMAD.MOV.U32 R6, RZ, RZ, R184 ;  /* 0x000000ffff060224 */ /* 0x000fe400078e00b8 */
[----:B------:R-:W-:Y:S02]  /*142a0*/  @P0 IMAD.MOV.U32 R7, RZ, RZ, R187 ;  /* 0x000000ffff070224 */ /* 0x000fe400078e00bb */
[----:B------:R-:W-:Y:S02]  /*142b0*/  @P0 IMAD R4, R65, 0x50, RZ ;  /* 0x0000005041040824 */ /* 0x000fe400078e02ff */
[----:B------:R-:W-:-:S04]  /*142c0*/  @P0 IMAD.WIDE.U32 R6, R64, 0x50, R6 ;  /* 0x0000005040060825 */ /* 0x000fc800078e0006 */
[----:B------:R-:W-:Y:S01]  /*142d0*/  @!P1 IMAD R2, R65, 0xa0, RZ ;  /* 0x000000a041029824 */ /* 0x000fe200078e02ff */
[----:B------:R-:W-:Y:S01]  /*142e0*/  @P0 IADD3 R7, R7, R4, RZ ;  /* 0x0000000407070210 */ /* 0x000fe20007ffe0ff */
[----:B------:R-:W-:Y:S01]  /*142f0*/  @!P1 IMAD.WIDE.U32 R18, R64, 0xa0, R228 ;  /* 0x000000a040129825 */ /* 0x000fe200078e00e4 */
[----:B---3--:R-:W-:-:S04]  /*14300*/  @P0 LEA R20, P2, R6, R190, 0x1 ;  /* 0x000000be06140211 */ /* 0x008fc800078408ff */
        /* <DEDUP_REMOVED lines=12> */
.L_x_1881:
[----:B------:R-:W-:Y:S05]  /*143d0*/  BSYNC B0 ;  /* 0x0000000000007941 */ /* 0x000fea0003800000 */
.L_x_1880:
[----:B------:R-:W-:Y:S01]  /*143e0*/  IADD3 R6, R188, 0x60, RZ ;  /* 0x00000060bc067810 */ /* 0x000fe20007ffe0ff */
[----:B------:R-:W-:Y:S03]  /*143f0*/  BSSY B0, `(.L_x_1882) ;  /* 0x000001a000007945 */ /* 0x000fe60003800000 */
[----:B------:R-:W-:-:S13]  /*14400*/  ISETP.GE.AND P0, PT, R6, R5, PT ;  /* 0x000000050600720c */ /* 0x000fda0003f06270 */
[----:B------:R-:W-:Y:S05]  /*14410*/  @P0 BRA `(.L_x_1883) ;  /* 0x0000017000000947 */ /* 0x000fea0003800000 */
[C---:B------:R-:W-:Y:S02]  /*14420*/  LOP3.LUT P0, RZ, R239.reuse, 0x2, RZ, 0xc0, !PT ;  /* 0x00000002efff7812 */ /* 0x040fe4000780c0ff */
[----:B------:R-:W-:-:S04]  /*14430*/  LOP3.LUT R2, R239, 0x1, RZ, 0xc0, !PT ;  /* 0x00000001ef027812 */ /* 0x000fc800078ec0ff */
[----:B------:R-:W-:-:S07]  /*14440*/  ISETP.NE.U32.AND P1, PT, R2, 0x1, PT ;  /* 0x000000010200780c */ /* 0x000fce0003f25070 */
[----:B-1----:R-:W-:Y:S02]  /*14450*/  @P0 IMAD.MOV.U32 R18, RZ, RZ, R184 ;  /* 0x000000ffff120224 */ /* 0x002fe400078e00b8 */
[----:B------:R-:W-:Y:S02]  /*14460*/  @P0 IMAD.MOV.U32 R19, RZ, RZ, R187 ;  /* 0x000000ffff130224 */ /* 0x000fe400078e00bb */
[----:B------:R-:W-:Y:S02]  /*14470*/  @P0 IMAD R2, R65, 0x60, RZ ;  /* 0x0000006041020824 */ /* 0x000fe400078e02ff */
[----:B------:R-:W-:-:S04]  /*14480*/  @P0 IMAD.WIDE.U32 R18, R64, 0x60, R18 ;  /* 0x0000006040120825 */ /* 0x000fc800078e0012 */
[----:B------:R-:W-:Y:S01]  /*14490*/  @!P1 IMAD R4, R65, 0xc0, RZ ;  /* 0x000000c041049824 */ /* 0x000fe200078e02ff */
[----:B------:R-:W-:Y:S01]  /*144a0*/  @P0 IADD3 R7, R2, R19, RZ ;  /* 0x0000001302070210 */ /* 0x000fe20007ffe0ff */
[----:B---3--:R-:W-:Y:S01]  /*144b0*/  @!P1 IMAD.WIDE.U32 R20, R64, 0xc0, R228 ;  /* 0x000000c040149825 */ /* 0x008fe200078e00e4 */
        /* <DEDUP_REMOVED lines=13> */
.L_x_1883:
[----:B------:R-:W-:Y:S05]  /*14590*/  BSYNC B0 ;  /* 0x0000000000007941 */ /* 0x000fea0003800000 */
.L_x_1882:
[----:B------:R-:W-:Y:S01]  /*145a0*/  IADD3 R4, R188, 0x70, RZ ;  /* 0x00000070bc047810 */ /* 0x000fe20007ffe0ff */
[----:B------:R-:W-:Y:S03]  /*145b0*/  BSSY B0, `(.L_x_1884) ;  /* 0x000001a000007945 */ /* 0x000fe60003800000 */
[----:B------:R-:W-:-:S13]  /*145c0*/  ISETP.GE.AND P0, PT, R4, R5, PT ;  /* 0x000000050400720c */ /* 0x000fda0003f06270 */
[----:B------:R-:W-:Y:S05]  /*145d0*/  @P0 BRA `(.L_x_1885) ;  /* 0x0000017000000947 */ /* 0x000fea0003800000 */
[C---:B------:R-:W-:Y:S01]  /*145e0*/  LOP3.LUT R2, R239.reuse, 0x1, RZ, 0xc0, !PT ;  /* 0x00000001ef027812 */ /* 0x040fe200078ec0ff */
[----:B-1----:R-:W-:Y:S01]  /*145f0*/  IMAD.MOV.U32 R18, RZ, RZ, R184 ;  /* 0x000000ffff127224 */ /* 0x002fe200078e00b8 */
[----:B------:R-:W-:Y:S01]  /*14600*/  LOP3.LUT P0, RZ, R239, 0x2, RZ, 0xc0, !PT ;  /* 0x00000002efff7812 */ /* 0x000fe2000780c0ff */
[----:B------:R-:W-:Y:S01]  /*14610*/  IMAD.MOV.U32 R19, RZ, RZ, R187 ;  /* 0x000000ffff137224 */ /* 0x000fe200078e00bb */
[----:B------:R-:W-:Y:S01]  /*14620*/  ISETP.NE.U32.AND P1, PT, R2, 0x1, PT ;  /* 0x000000010200780c */ /* 0x000fe20003f25070 */
[----:B------:R-:W-:Y:S02]  /*14630*/  IMAD R2, R65, 0x70, RZ ;  /* 0x0000007041027824 */ /* 0x000fe400078e02ff */
[----:B------:R-:W-:-:S05]  /*14640*/  IMAD.WIDE.U32 R18, R64, 0x70, R18 ;  /* 0x0000007040127825 */ /* 0x000fca00078e0012 */
[----:B------:R-:W-:-:S03]  /*14650*/  IADD3 R7, R19, R2, RZ ;  /* 0x0000000213077210 */ /* 0x000fc60007ffe0ff */
[----:B---3--:R-:W-:Y:S02]  /*14660*/  @P0 LEA R22, P2, R18, R190, 0x1 ;  /* 0x000000be12160211 */ /* 0x008fe400078408ff */
[----:B------:R-:W-:Y:S02]  /*14670*/  @!P1 IMAD.WIDE.U32 R20, R64, 0xe0, R228 ;  /* 0x000000e040149825 */ /* 0x000fe400078e00e4 */
[----:B------:R-:W-:Y:S02]  /*14680*/  @P0 LEA.HI.X R23, R18, R191, R7, 0x1, P2 ;  /* 0x000000bf12170211 */ /* 0x000fe400010f0c07 */
[----:B------:R-:W-:-:S05]  /*14690*/  @!P1 IMAD R65, R65, 0xe0, RZ ;  /* 0x000000e041419824 */ /* 0x000fca00078e02ff */
        /* <DEDUP_REMOVED lines=11> */
.L_x_1885:
[----:B------:R-:W-:Y:S05]  /*14750*/  BSYNC B0 ;  /* 0x0000000000007941 */ /* 0x000fea0003800000 */
.L_x_1884:
        /* <DEDUP_REMOVED lines=17> */
[----:B-1----:R-:W-:Y:S02]  /*14870*/  @!P1 IMAD.MOV.U32 R18, RZ, RZ, R148 ;  /* 0x000000ffff129224 */ /* 0x002fe400078e0094 */
        /* <DEDUP_REMOVED lines=11> */
.L_x_1887:
[----:B------:R-:W-:Y:S05]  /*14930*/  BSYNC B0 ;  /* 0x0000000000007941 */ /* 0x000fea0003800000 */
.L_x_1886:
        /* <DEDUP_REMOVED lines=8> */
[CC--:B-1----:R-:W-:Y:S02]  /*149c0*/  @P1 LEA R18, P0, R223.reuse, R148.reuse, 0x1 ;  /* 0x00000094df121211 */ /* 0x0c2fe400078008ff */
[C---:B---3--:R-:W-:Y:S02]  /*149d0*/  @!P2 LEA R20, P3, R223.reuse, R148, 0x1 ;  /* 0x00000094df14a211 */ /* 0x048fe400078608ff */
        /* <DEDUP_REMOVED lines=12> */
.L_x_1889:
[----:B------:R-:W-:Y:S05]  /*14aa0*/  BSYNC B0 ;  /* 0x0000000000007941 */ /* 0x000fea0003800000 */
.L_x_1888:
        /* <DEDUP_REMOVED lines=24> */
.L_x_1891:
[----:B------:R-:W-:Y:S05]  /*14c30*/  BSYNC B0 ;  /* 0x0000000000007941 */ /* 0x000fea0003800000 */
.L_x_1890:
        /* <DEDUP_REMOVED lines=10> */
[----:B------:R-:W-:-:S04]  /*14ce0*/  @!P1 IMAD.WIDE.U32 R12, R66, 0x60, R148 ;  /* 0x00000060420c9825 */ /* 0x000fc800078e0094 */
[----:B-1----:R-:W-:Y:S01]  /*14cf0*/  @P0 IMAD.WIDE.U32 R8, R66, 0x60, R148 ;  /* 0x0000006042080825 */ /* 0x002fe200078e0094 */
        /* <DEDUP_REMOVED lines=12> */
.L_x_1893:
[----:B------:R-:W-:Y:S05]  /*14dc0*/  BSYNC B0 ;  /* 0x0000000000007941 */ /* 0x000fea0003800000 */
.L_x_1892:
        /* <DEDUP_REMOVED lines=10> */
[CC--:B-1----:R-:W-:Y:S02]  /*14e70*/  @P1 LEA R8, P0, R0.reuse, R148.reuse, 0x1 ;  /* 0x0000009400081211 */ /* 0x0c2fe400078008ff */
        /* <DEDUP_REMOVED lines=13> */
.L_x_1895:
[----:B------:R-:W-:Y:S05]  /*14f50*/  BSYNC B0 ;  /* 0x0000000000007941 */ /* 0x000fea0003800000 */
.L_x_1894:
        /* <DEDUP_REMOVED lines=24> */
.L_x_1897:
[----:B------:R-:W-:Y:S05]  /*150e0*/  BSYNC B0 ;  /* 0x0000000000007941 */ /* 0x000fea0003800000 */
.L_x_1896:
        /* <DEDUP_REMOVED lines=24> */
.L_x_1899:
[----:B------:R-:W-:Y:S05]  /*15270*/  BSYNC B0 ;  /* 0x0000000000007941 */ /* 0x000fea0003800000 */
.L_x_1898:
        /* <DEDUP_REMOVED lines=24> */
.L_x_1901:
[----:B------:R-:W-:Y:S05]  /*15400*/  BSYNC B0 ;  /* 0x0000000000007941 */ /* 0x000fea0003800000 */
.L_x_1900:
[----:B-1----:R-:W-:Y:S01]  /*15410*/  LEA.HI R5, R72, R72, RZ, 0x1 ;  /* 0x0000004848057211 */ /* 0x002fe200078f08ff */
[C---:B------:R-:W-:Y:S01]  /*15420*/  IMAD.SHL.U32 R0, R71.reuse, 0x40, RZ ;  /* 0x0000004047007824 */ /* 0x040fe200078e00ff */
[----:B------:R-:W-:Y:S01]  /*15430*/  R2P PR, R71, 0x6 ;  /* 0x0000000647007804 */ /* 0x000fe20000000000 */
[----:B------:R-:W-:Y:S01]  /*15440*/  IMAD.SHL.U32 R74, R74, 0x40, RZ ;  /* 0x000000404a4a7824 */ /* 0x000fe200078e00ff */
[----:B------:R-:W-:Y:S01]  /*15450*/  LOP3.LUT R5, R5, 0xfffffffe, RZ, 0xc0, !PT ;  /* 0xfffffffe05057812 */ /* 0x000fe200078ec0ff */
[----:B------:R-:W-:Y:S01]  /*15460*/  IMAD.SHL.U32 R188, R188, 0x8, RZ ;  /* 0x00000008bcbc7824 */ /* 0x000fe200078e00ff */
[----:B------:R-:W0:Y:S01]  /*15470*/  LDGDEPBAR ;  /* 0x00000000000079af */ /* 0x000e220000000000 */
[----:B------:R-:W-:Y:S01]  /*15480*/  IMAD.SHL.U32 R9, R75, 0x40, RZ ;  /* 0x000000404b097824 */ /* 0x000fe200078e00ff */
[----:B------:R-:W-:Y:S01]  /*15490*/  LOP3.LUT R7, R74, 0x1c0, RZ, 0xc0, !PT ;  /* 0x000001c04a077812 */ /* 0x000fe200078ec0ff */
[----:B------:R-:W-:Y:S01]  /*154a0*/  IMAD.IADD R72, R72, 0x1, -R5 ;  /* 0x0000000148487824 */ /* 0x000fe200078e0a05 */
[----:B------:R-:W-:Y:S01]  /*154b0*/  LOP3.LUT R5, R0, 0x1c0, RZ, 0xc0, !PT ;  /* 0x000001c000057812 */ /* 0x000fe200078ec0ff */
[----:B------:R-:W-:Y:S01]  /*154c0*/  BSSY B1, `(.L_x_1902) ;  /* 0x0000260000017945 */ /* 0x000fe20003800000 */
[----:B------:R-:W-:Y:S01]  /*154d0*/  LOP3.LUT R9, R9, 0xfffffe00, RZ, 0xc0, !PT ;  /* 0xfffffe0009097812 */ /* 0x000fe200078ec0ff */
[----:B------:R-:W-:Y:S01]  /*154e0*/  IMAD.SHL.U32 R0, R72, 0x8, RZ ;  /* 0x0000000848007824 */ /* 0x000fe200078e00ff */
[----:B------:R-:W-:-:S02]  /*154f0*/  LOP3.LUT R188, R5, 0x8, R188, 0xf8, !PT ;  /* 0x0000000805bc7812 */ /* 0x000fc400078ef8bc */
[----:B------:R-:W-:Y:S02]  /*15500*/  SHF.R.U32.HI R5, RZ, 0x3, R5 ;  /* 0x00000003ff057819 */ /* 0x000fe40000011605 */
[----:B------:R-:W-:Y:S02]  /*15510*/  LOP3.LUT R0, R7, 0x8, R0, 0xf8, !PT ;  /* 0x0000000807007812 */ /* 0x000fe400078ef800 */
[----:B------:R-:W-:Y:S02]  /*15520*/  SHF.R.U32.HI R7, RZ, 0x3, R7 ;  /* 0x00000003ff077819 */ /* 0x000fe40000011607 */
[----:B------:R-:W-:Y:S01]  /*15530*/  LOP3.LUT R221, R188, R5, RZ, 0x3c, !PT ;  /* 0x00000005bcdd7212 */ /* 0x000fe200078e3cff */
[----:B------:R-:W-:Y:S01]  /*15540*/  IMAD R5, R68, 0x400, R9 ;  /* 0x0000040044057824 */ /* 0x000fe200078e0209 */
[----:B------:R-:W-:Y:S01]  /*15550*/  LOP3.LUT R8, R0, R7, RZ, 0x3c, !PT ;  /* 0x0000000700087212 */ /* 0x000fe200078e3cff */
[----:B------:R-:W-:Y:S02]  /*15560*/  IMAD R68, R68, 0x10, R133 ;  /* 0x0000001044447824 */ /* 0x000fe400078e0285 */
[----:B------:R-:W-:-:S02]  /*15570*/  IMAD R221, R72, 0x200, R221 ;  /* 0x0000020048dd7824 */ /* 0x000fc400078e02dd */
[----:B------:R-:W-:Y:S01]  /*15580*/  IMAD.IADD R222, R8, 0x1, R5 ;  /* 0x0000000108de7824 */ /* 0x000fe200078e0205 */
[----:B------:R-:W-:Y:S01]  /*15590*/  IADD3 R69, R68, 0x1, R69 ;  /* 0x0000000144457810 */ /* 0x000fe20007ffe045 */
[----:B------:R-:W-:Y:S02]  /*155a0*/  IMAD.SHL.U32 R221, R221, 0x2, RZ ;  /* 0x00000002dddd7824 */ /* 0x000fe400078e00ff */
[----:B------:R-:W-:-:S03]  /*155b0*/  IMAD.SHL.U32 R222, R222, 0x2, RZ ;  /* 0x00000002dede7824 */ /* 0x000fc600078e00ff */
[----:B------:R-:W-:Y:S01]  /*155c0*/  LDSM.16.M88.4 R80, [R221+0x4000] ;  /* 0x00400000dd50783b */ /* 0x000fe20000000200 */
[----:B------:R-:W-:Y:S01]  /*155d0*/  IADD3 R0, R221, 0x4000, RZ ;  /* 0x00004000dd007810 */ /* 0x000fe20007ffe0ff */
[--C-:B------:R-:W-:Y:S01]  /*155e0*/  IMAD R220, R55, 0x2, R222.reuse ;  /* 0x0000000237dc7824 */ /* 0x100fe200078e02de */
[----:B------:R-:W-:Y:S01]  /*155f0*/  IADD3 R219, R221, 0x4020, RZ ;  /* 0x00004020dddb7810 */ /* 0x000fe20007ffe0ff */
[----:B------:R-:W1:Y:S01]  /*15600*/  LDSM.16.M88.4 R116, [R222] ;  /* 0x00000000de74783b */ /* 0x000e620000000200 */
[----:B------:R-:W-:Y:S01]  /*15610*/  @P1 IADD3 R219, R0, -0x20, RZ ;  /* 0xffffffe000db1810 */ /* 0x000fe20007ffe0ff */
[----:B------:R-:W-:Y:S02]  /*15620*/  IMAD.MOV.U32 R0, RZ, RZ, 0x40 ;  /* 0x00000040ff007424 */ /* 0x000fe400078e00ff */
[----:B------:R-:W2:Y:S01]  /*15630*/  LDSM.16.M88.4 R72, [R221+0x4800] ;  /* 0x00480000dd48783b */ /* 0x000ea20000000200 */
[----:B------:R-:W-:Y:S01]  /*15640*/  IMAD R218, R53, 0x2, R222 ;  /* 0x0000000235da7824 */ /* 0x000fe200078e02de */
[----:B------:R-:W-:Y:S01]  /*15650*/  IADD3 R211, R219, 0x800, RZ ;  /* 0x00000800dbd37810 */ /* 0x000fe20007ffe0ff */
[----:B------:R-:W-:Y:S01]  /*15660*/  IMAD R217, R53, 0x2, R220 ;  /* 0x0000000235d97824 */ /* 0x000fe200078e02dc */
[----:B------:R-:W3:Y:S01]  /*15670*/  LDSM.16.M88.4 R60, [R221+0x5000] ;  /* 0x00500000dd3c783b */ /* 0x000ee20000000200 */
[----:B------:R-:W-:-:S02]  /*15680*/  SEL R0, R0, 0xffffffc0, !P2 ;  /* 0xffffffc000007807 */ /* 0x000fc40005000000 */
[C---:B------:R-:W-:Y:S01]  /*15690*/  IADD3 R210, R219.reuse, 0x1000, RZ ;  /* 0x00001000dbd27810 */ /* 0x040fe20007ffe0ff */
[----:B------:R-:W4:Y:S01]  /*156a0*/  LDSM.16.M88.4 R48, [R221+0x5800] ;  /* 0x00580000dd30783b */ /* 0x000f220000000200 */
[----:B------:R-:W-:Y:S01]  /*156b0*/  IADD3 R209, R219, 0x1800, RZ ;  /* 0x00001800dbd17810 */ /* 0x000fe20007ffe0ff */
[----:B------:R-:W-:Y:S01]  /*156c0*/  IMAD.IADD R215, R221, 0x1, R0 ;  /* 0x00000001ddd77824 */ /* 0x000fe200078e0200 */
[C---:B------:R-:W-:Y:S01]  /*156d0*/  IADD3 R208, R219.reuse, 0x2000, RZ ;  /* 0x00002000dbd07810 */ /* 0x040fe20007ffe0ff */
[----:B------:R-:W2:Y:S01]  /*156e0*/  LDSM.16.M88.4 R40, [R221+0x6000] ;  /* 0x00600000dd28783b */ /* 0x000ea20000000200 */
[----:B------:R-:W-:Y:S01]  /*156f0*/  IMAD.IADD R204, R0, 0x1, R219 ;  /* 0x0000000100cc7824 */ /* 0x000fe200078e02db */
[----:B------:R-:W-:Y:S01]  /*15700*/  IADD3 R207, R219, 0x2800, RZ ;  /* 0x00002800dbcf7810 */ /* 0x000fe20007ffe0ff */
[----:B------:R-:W-:Y:S01]  /*15710*/  IMAD.IADD R0, R3, 0x1, R52 ;  /* 0x0000000103007824 */ /* 0x000fe200078e0234 */
[----:B------:R-:W3:Y:S01]  /*15720*/  LDSM.16.M88.4 R32, [R221+0x6800] ;  /* 0x00680000dd20783b */ /* 0x000ee20000000200 */
[----:B------:R-:W-:-:S02]  /*15730*/  IADD3 R206, R219, 0x3000, RZ ;  /* 0x00003000dbce7810 */ /* 0x000fc40007ffe0ff */
[C---:B------:R-:W-:Y:S01]  /*15740*/  IADD3 R205, R219.reuse, 0x3800, RZ ;  /* 0x00003800dbcd7810 */ /* 0x040fe20007ffe0ff */
[----:B------:R-:W3:Y:S01]  /*15750*/  LDSM.16.M88.4 R24, [R221+0x7000] ;  /* 0x00700000dd18783b */ /* 0x000ee20000000200 */
[C---:B------:R-:W-:Y:S02]  /*15760*/  IADD3 R203, R219.reuse, 0x4000, RZ ;  /* 0x00004000dbcb7810 */ /* 0x040fe40007ffe0ff */
[C---:B------:R-:W-:Y:S01]  /*15770*/  IADD3 R202, R219.reuse, 0x4800, RZ ;  /* 0x00004800dbca7810 */ /* 0x040fe20007ffe0ff */
[----:B------:R-:W4:Y:S01]  /*15780*/  LDSM.16.M88.4 R16, [R221+0x7800] ;  /* 0x00780000dd10783b */ /* 0x000f220000000200 */
[C---:B------:R-:W-:Y:S02]  /*15790*/  IADD3 R201, R219.reuse, 0x5000, RZ ;  /* 0x00005000dbc97810 */ /* 0x040fe40007ffe0ff */
[C---:B------:R-:W-:Y:S01]  /*157a0*/  IADD3 R200, R219.reuse, 0x5800, RZ ;  /* 0x00005800dbc87810 */ /* 0x040fe20007ffe0ff */
[----:B------:R-:W-:Y:S01]  /*157b0*/  LDSM.16.M88.4 R12, [R219] ;  /* 0x00000000db0c783b */ /* 0x000fe20000000200 */
[----:B------:R-:W-:-:S02]  /*157c0*/  IADD3 R199, R219, 0x6000, RZ ;  /* 0x00006000dbc77810 */ /* 0x000fc40007ffe0ff */
[C---:B------:R-:W-:Y:S01]  /*157d0*/  IADD3 R198, R219.reuse, 0x6800, RZ ;  /* 0x00006800dbc67810 */ /* 0x040fe20007ffe0ff */
[----:B---3--:R-:W3:Y:S01]  /*157e0*/  LDSM.16.M88.4 R20, [R220] ;  /* 0x00000000dc14783b */ /* 0x008ee20000000200 */
[C---:B------:R-:W-:Y:S02]  /*157f0*/  IADD3 R197, R219.reuse, 0x7000, RZ ;  /* 0x00007000dbc57810 */ /* 0x040fe40007ffe0ff */
[----:B------:R-:W-:Y:S01]  /*15800*/  IADD3 R196, R219, 0x7800, RZ ;  /* 0x00007800dbc47810 */ /* 0x000fe20007ffe0ff */
[C---:B-1----:R-:W-:Y:S01]  /*15810*/  HMMA.16816.F32.BF16 R84, R116.reuse, R80, RZ ;  /* 0x000000507454723c */ /* 0x042fe200000418ff */
[----:B------:R-:W1:Y:S04]  /*15820*/  LDSM.16.M88.4 R88, [R219+0x800] ;  /* 0x00080000db58783b */ /* 0x000e680000000200 */
[----:B------:R-:W1:Y:S03]  /*15830*/  LDSM.16.M88.4 R4, [R219+0x1000] ;  /* 0x00100000db04783b */ /* 0x000e660000000200 */
[C---:B------:R-:W-:Y:S01]  /*15840*/  HMMA.16816.F32.BF16 R80, R116.reuse, R82, RZ ;  /* 0x000000527450723c */ /* 0x040fe200000418ff */
[----:B------:R-:W1:Y:S04]  /*15850*/  LDSM.16.M88.4 R112, [R219+0x1800] ;  /* 0x00180000db70783b */ /* 0x000e680000000200 */
[----:B------:R-:W-:Y:S03]  /*15860*/  LDSM.16.M88.4 R108, [R219+0x2000] ;  /* 0x00200000db6c783b */ /* 0x000fe60000000200 */
[C---:B--2---:R-:W-:Y:S01]  /*15870*/  HMMA.16816.F32.BF16 R76, R116.reuse, R72, RZ ;  /* 0x00000048744c723c */ /* 0x044fe200000418ff */
[----:B------:R-:W-:Y:S04]  /*15880*/  LDSM.16.M88.4 R104, [R219+0x2800] ;  /* 0x00280000db68783b */ /* 0x000fe80000000200 */
[----:B------:R-:W-:Y:S03]  /*15890*/  LDSM.16.M88.4 R100, [R219+0x3000] ;  /* 0x00300000db64783b */ /* 0x000fe60000000200 */
[C---:B------:R-:W-:Y:S01]  /*158a0*/  HMMA.16816.F32.BF16 R64, R116.reuse, R60, RZ ;  /* 0x0000003c7440723c */ /* 0x040fe200000418ff */
[----:B------:R-:W-:Y:S04]  /*158b0*/  LDSM.16.M88.4 R96, [R219+0x3800] ;  /* 0x00380000db60783b */ /* 0x000fe80000000200 */
[----:B------:R-:W-:Y:S03]  /*158c0*/  LDSM.16.M88.4 R92, [R215+0x4800] ;  /* 0x00480000d75c783b */ /* 0x000fe60000000200 */
[C---:B----4-:R-:W-:Y:S01]  /*158d0*/  HMMA.16816.F32.BF16 R56, R116.reuse, R48, RZ ;  /* 0x000000307438723c */ /* 0x050fe200000418ff */
[----:B------:R-:W-:Y:S04]  /*158e0*/  LDSM.16.M88.4 R128, [R220+0x2000] ;  /* 0x00200000dc80783b */ /* 0x000fe80000000200 */
[----:B------:R-:W-:Y:S03]  /*158f0*/  LDSM.16.M88.4 R124, [R219+0x7800] ;  /* 0x00780000db7c783b */ /* 0x000fe60000000200 */
        /* <DEDUP_REMOVED lines=15> */
[C---:B-1----:R-:W-:Y:S08]  /*159f0*/  HMMA.16816.F32.BF16 R76, R20.reuse, R88, R76 ;  /* 0x00000058144c723c */ /* 0x042ff0000004184c */
[C---:B------:R-:W-:Y:S01]  /*15a00*/  HMMA.16816.F32.BF16 R72, R20.reuse, R90, R72 ;  /* 0x0000005a1448723c */ /* 0x040fe20000041848 */
[----:B------:R-:W1:Y:S07]  /*15a10*/  LDSM.16.M88.4 R88, [R215+0x5000] ;  /* 0x00500000d758783b */ /* 0x000e6e0000000200 */
[C---:B------:R-:W-:Y:S08]  /*15a20*/  HMMA.16816.F32.BF16 R64, R20.reuse, R4, R64 ;  /* 0x000000041440723c */ /* 0x040ff00000041840 */
[C---:B------:R-:W-:Y:S01]  /*15a30*/  HMMA.16816.F32.BF16 R60, R20.reuse, R6, R60 ;  /* 0x00000006143c723c */ /* 0x040fe2000004183c */
[----:B------:R-:W3:Y:S07]  /*15a40*/  LDSM.16.M88.4 R4, [R215+0x5800] ;  /* 0x00580000d704783b */ /* 0x000eee0000000200 */
        /* <DEDUP_REMOVED lines=22> */
[C---:B-1----:R-:W-:Y:S08]  /*15bb0*/  HMMA.16816.F32.BF16 R64, R16.reuse, R88, R64 ;  /* 0x000000581040723c */ /* 0x042ff00000041840 */
[C---:B------:R-:W-:Y:S01]  /*15bc0*/  HMMA.16816.F32.BF16 R60, R16.reuse, R90, R60 ;  /* 0x0000005a103c723c */ /* 0x040fe2000004183c */
[----:B------:R-:W-:Y:S07]  /*15bd0*/  LDSM.16.M88.4 R88, [R217] ;  /* 0x00000000d958783b */ /* 0x000fee0000000200 */
[C---:B---3--:R-:W-:Y:S08]  /*15be0*/  HMMA.16816.F32.BF16 R56, R16.reuse, R4, R56 ;  /* 0x000000041038723c */ /* 0x048ff00000041838 */
        /* <DEDUP_REMOVED lines=65> */
[----:B------:R-:W-:Y:S01]  /*16000*/  HMMA.16816.F32.BF16 R40, R100, R110, R40 ;  /* 0x0000006e6428723c */ /* 0x000fe20000041828 */
[----:B------:R-:W4:Y:S07]  /*16010*/  LDSM.16.M88.4 R108, [R215+0x8800] ;  /* 0x00880000d76c783b */ /* 0x000f2e0000000200 */
[C---:B---3--:R-:W-:Y:S08]  /*16020*/  HMMA.16816.F32.BF16 R36, R128.reuse, R16, R36 ;  /* 0x000000108024723c */ /* 0x048ff00000041824 */
[----:B------:R-:W-:Y:S01]  /*16030*/  HMMA.16816.F32.BF16 R32, R128, R18, R32 ;  /* 0x000000128020723c */ /* 0x000fe20000041820 */
[----:B------:R-:W3:Y:S07]  /*16040*/  LDSM.16.M88.4 R16, [R215+0xb800] ;  /* 0x00b80000d710783b */ /* 0x000eee0000000200 */
[----:B------:R-:W-:Y:S08]  /*16050*/  HMMA.16816.F32.BF16 R120, R100, R104, R120 ;  /* 0x000000686478723c */ /* 0x000ff00000041878 */
        /* <DEDUP_REMOVED lines=15> */
[C---:B--2---:R-:W-:Y:S08]  /*16150*/  HMMA.16816.F32.BF16 R36, R12.reuse, R92, R36 ;  /* 0x0000005c0c24723c */ /* 0x044ff00000041824 */
[----:B------:R-:W-:Y:S01]  /*16160*/  HMMA.16816.F32.BF16 R32, R12, R94, R32 ;  /* 0x0000005e0c20723c */ /* 0x000fe20000041820 */
[----:B------:R-:W2:Y:S07]  /*16170*/  LDSM.16.M88.4 R92, [R204+0x4800] ;  /* 0x00480000cc5c783b */ /* 0x000eae0000000200 */
[----:B------:R-:W-:Y:S08]  /*16180*/  HMMA.16816.F32.BF16 R120, R128, R124, R120 ;  /* 0x0000007c8078723c */ /* 0x000ff00000041878 */
[C---:B------:R-:W-:Y:S08]  /*16190*/  HMMA.16816.F32.BF16 R84, R12.reuse, R112, R84 ;  /* 0x000000700c54723c */ /* 0x040ff00000041854 */
[----:B------:R-:W-:Y:S08]  /*161a0*/  HMMA.16816.F32.BF16 R80, R12, R114, R80 ;  /* 0x000000720c50723c */ /* 0x000ff00000041850 */
[----:B------:R-:W-:Y:S08]  /*161b0*/  HMMA.16816.F32.BF16 R116, R128, R126, R116 ;  /* 0x0000007e8074723c */ /* 0x000ff00000041874 */
[C---:B----4-:R-:W-:Y:S08]  /*161c0*/  HMMA.16816.F32.BF16 R76, R12.reuse, R108, R76 ;  /* 0x0000006c0c4c723c */ /* 0x050ff0000004184c */
[----:B---3--:R-:W-:Y:S07]  /*161d0*/  HMMA.16816.F32.BF16 R120, R12, R16, R120 ;  /* 0x000000100c78723c */ /* 0x008fee0000041878 */
[----:B------:R-:W-:Y:S01]  /*161e0*/  IADD3 R17, R70, R69, -R232 ;  /* 0x0000004546117210 */ /* 0x000fe20007ffe8e8 */
[----:B-1----:R-:W-:Y:S01]  /*161f0*/  HMMA.16816.F32.BF16 R84, R4, R20, R84 ;  /* 0x000000140454723c */ /* 0x002fe20000041854 */
[----:B------:R-:W-:-:S03]  /*16200*/  IADD3 R16, R0, 0x1, RZ ;  /* 0x0000000100107810 */ /* 0x000fc60007ffe0ff */
[----:B-----5:R-:W-:-:S03]  /*16210*/  IMAD.IADD R17, R2, 0x1, R17 ;  /* 0x0000000102117824 */ /* 0x020fc600078e0211 */
[----:B------:R-:W-:Y:S01]  /*16220*/  IADD3 R20, R0, 0x20, RZ ;  /* 0x0000002000147810 */ /* 0x000fe20007ffe0ff */
[----:B------:R-:W-:Y:S01]  /*16230*/  HMMA.16816.F32.BF16 R80, R4, R22, R80 ;  /* 0x000000160450723c */ /* 0x000fe20000041850 */
[C---:B------:R-:W-:Y:S02]  /*16240*/  IADD3 R133, R17.reuse, 0x8, RZ ;  /* 0x0000000811857810 */ /* 0x040fe40007ffe0ff */
[-C--:B------:R-:W-:Y:S02]  /*16250*/  IMNMX R2, R17, R70.reuse, PT ;  /* 0x0000004611027217 */ /* 0x080fe40003800200 */
[----:B------:R-:W-:Y:S02]  /*16260*/  IMNMX R133, R133, R70, PT ;  /* 0x0000004685857217 */ /* 0x000fe40003800200 */
[C---:B------:R-:W-:Y:S01]  /*16270*/  ISETP.GE.AND P6, PT, R16.reuse, R2, PT ;  /* 0x000000021000720c */ /* 0x040fe20003fc6270 */
[----:B------:R-:W-:Y:S01]  /*16280*/  HMMA.16816.F32.BF16 R28, R12, R88, R28 ;  /* 0x000000580c1c723c */ /* 0x000fe2000004181c */
[----:B------:R-:W-:-:S02]  /*16290*/  ISETP.GE.AND P2, PT, R16, R133, PT ;  /* 0x000000851000720c */ /* 0x000fc40003f46270 */
[C---:B------:R-:W-:Y:S02]  /*162a0*/  IADD3 R16, R0.reuse, 0x9, RZ ;  /* 0x0000000900107810 */ /* 0x040fe40007ffe0ff */
[----:B------:R-:W-:Y:S02]  /*162b0*/  IADD3 R17, R0, 0x10, RZ ;  /* 0x0000001000117810 */ /* 0x000fe40007ffe0ff */
[C---:B------:R-:W-:Y:S01]  /*162c0*/  ISETP.GE.AND P0, PT, R16.reuse, R2, PT ;  /* 0x000000021000720c */ /* 0x040fe20003f06270 */
[----:B------:R-:W-:Y:S01]  /*162d0*/  HMMA.16816.F32.BF16 R24, R12, R90, R24 ;  /* 0x0000005a0c18723c */ /* 0x000fe20000041818 */
[----:B------:R-:W1:Y:S01]  /*162e0*/  LDSM.16.M88.4 R88, [R204+0x5000] ;  /* 0x00500000cc58783b */ /* 0x000e620000000200 */
[----:B------:R-:W-:Y:S02]  /*162f0*/  ISETP.GE.AND P3, PT, R16, R133, PT ;  /* 0x000000851000720c */ /* 0x000fe40003f66270 */
[----:B------:R-:W-:Y:S02]  /*16300*/  IADD3 R16, R0, 0x11, RZ ;  /* 0x0000001100107810 */ /* 0x000fe40007ffe0ff */
[----:B------:R-:W-:-:S02]  /*16310*/  FSEL R52, R85, -INF , !P6 ;  /* 0xff80000055347808 */ /* 0x000fc40007000000 */
[C---:B------:R-:W-:Y:S01]  /*16320*/  HMMA.16816.F32.BF16 R72, R12.reuse, R110, R72 ;  /* 0x0000006e0c48723c */ /* 0x040fe20000041848 */
[----:B------:R-:W-:Y:S02]  /*16330*/  FSEL R68, R87, -INF , !P2 ;  /* 0xff80000057447808 */ /* 0x000fe40005000000 */
[CC--:B------:R-:W-:Y:S02]  /*16340*/  ISETP.GE.AND P4, PT, R17.reuse, R2.reuse, PT ;  /* 0x000000021100720c */ /* 0x0c0fe40003f86270 */
[----:B------:R-:W-:Y:S02]  /*16350*/  ISETP.GE.AND P6, PT, R17, R133, PT ;  /* 0x000000851100720c */ /* 0x000fe40003fc6270 */
[----:B------:R-:W-:Y:S01]  /*16360*/  ISETP.GE.AND P2, PT, R16, R2, PT ;  /* 0x000000021000720c */ /* 0x000fe20003f46270 */
[----:B------:R-:W-:Y:S01]  /*16370*/  HMMA.16816.F32.BF16 R64, R12, R104, R64 ;  /* 0x000000680c40723c */ /* 0x000fe20000041840 */
[----:B------:R-:W-:Y:S02]  /*16380*/  IADD3 R17, R0, 0x18, RZ ;  /* 0x0000001800117810 */ /* 0x000fe40007ffe0ff */
[----:B------:R-:W-:-:S02]  /*16390*/  FSEL R81, R81, -INF , !P0 ;  /* 0xff80000051517808 */ /* 0x000fc40004000000 */
[----:B------:R-:W-:Y:S02]  /*163a0*/  FSEL R83, R83, -INF , !P3 ;  /* 0xff80000053537808 */ /* 0x000fe40005800000 */
[----:B------:R-:W-:Y:S01]  /*163b0*/  ISETP.GE.AND P0, PT, R17, R133, PT ;  /* 0x000000851100720c */ /* 0x000fe20003f06270 */
[----:B------:R-:W-:Y:S01]  /*163c0*/  HMMA.16816.F32.BF16 R60, R12, R106, R60 ;  /* 0x0000006a0c3c723c */ /* 0x000fe2000004183c */
[----:B------:R-:W-:-:S07]  /*163d0*/  IADD3 R21, R0, 0x28, RZ ;  /* 0x0000002800157810 */ /* 0x000fce0007ffe0ff */
[C---:B------:R-:W-:Y:S08]  /*163e0*/  HMMA.16816.F32.BF16 R56, R12.reuse, R100, R56 ;  /* 0x000000640c38723c */ /* 0x040ff00000041838 */
[C---:B------:R-:W-:Y:S08]  /*163f0*/  HMMA.16816.F32.BF16 R48, R12.reuse, R102, R48 ;  /* 0x000000660c30723c */ /* 0x040ff00000041830 */
[C---:B------:R-:W-:Y:S08]  /*16400*/  HMMA.16816.F32.BF16 R44, R12.reuse, R96, R44 ;  /* 0x000000600c2c723c */ /* 0x040ff0000004182c */
[C---:B------:R-:W-:Y:S08]  /*16410*/  HMMA.16816.F32.BF16 R40, R12.reuse, R98, R40 ;  /* 0x000000620c28723c */ /* 0x040ff00000041828 */
[----:B------:R-:W-:Y:S07]  /*16420*/  HMMA.16816.F32.BF16 R116, R12, R18, R116 ;  /* 0x000000120c74723c */ /* 0x000fee0000041874 */
[----:B------:R-:W-:Y:S01]  /*16430*/  IADD3 R12, R0, 0x8, RZ ;  /* 0x00000008000c7810 */ /* 0x000fe20007ffe0ff */
[----:B--2---:R-:W-:Y:S03]  /*16440*/  HMMA.16816.F32.BF16 R76, R4, R92, R76 ;  /* 0x0000005c044c723c */ /* 0x004fe6000004184c */
[----:B------:R-:W-:-:S02]  /*16450*/  ISETP.GE.AND P5, PT, R12, R2, PT ;  /* 0x000000020c00720c */ /* 0x000fc40003fa6270 */
[-C--:B------:R-:W-:Y:S02]  /*16460*/  ISETP.GE.AND P1, PT, R12, R133.reuse, PT ;  /* 0x000000850c00720c */ /* 0x080fe40003f26270 */
[----:B------:R-:W2:Y:S01]  /*16470*/  LDSM.16.M88.4 R12, [R204+0x5800] ;  /* 0x00580000cc0c783b */ /* 0x000ea20000000200 */
[----:B------:R-:W-:Y:S01]  /*16480*/  FSEL R80, R80, -INF , !P5 ;  /* 0xff80000050507808 */ /* 0x000fe20006800000 */
[C---:B------:R-:W-:Y:S01]  /*16490*/  HMMA.16816.F32.BF16 R72, R4.reuse, R94, R72 ;  /* 0x0000005e0448723c */ /* 0x040fe20000041848 */
[----:B------:R-:W-:Y:S02]  /*164a0*/  ISETP.GE.AND P5, PT, R16, R133, PT ;  /* 0x000000851000720c */ /* 0x000fe40003fa6270 */
[----:B------:R-:W-:Y:S02]  /*164b0*/  IADD3 R16, R0, 0x19, RZ ;  /* 0x0000001900107810 */ /* 0x000fe40007ffe0ff */
[----:B------:R-:W-:Y:S02]  /*164c0*/  FSEL R82, R82, -INF , !P1 ;  /* 0xff80000052527808 */ /* 0x000fe40004800000 */
[-C--:B------:R-:W-:Y:S01]  /*164d0*/  ISETP.GE.AND P1, PT, R17, R2.reuse, PT ;  /* 0x000000021100720c */ /* 0x080fe20003f26270 */
[----:B-1----:R-:W-:Y:S01]  /*164e0*/  HMMA.16816.F32.BF16 R64, R4, R88, R64 ;  /* 0x000000580440723c */ /* 0x002fe20000041840 */
[----:B------:R-:W-:-:S06]  /*164f0*/  ISETP.GE.AND P3, PT, R16, R2, PT ;  /* 0x000000021000720c */ /* 0x000fcc0003f66270 */
[----:B------:R-:W-:Y:S01]  /*16500*/  FSEL R85, R76, -INF , !P4 ;  /* 0xff8000004c557808 */ /* 0x000fe20006000000 */
[----:B------:R-:W-:Y:S01]  /*16510*/  HMMA.16816.F32.BF16 R60, R4, R90, R60 ;  /* 0x0000005a043c723c */ /* 0x000fe2000004183c */
[-C--:B------:R-:W-:Y:S02]  /*16520*/  ISETP.GE.AND P4, PT, R16, R133.reuse, PT ;  /* 0x000000851000720c */ /* 0x080fe40003f86270 */
[----:B------:R-:W1:Y:S01]  /*16530*/  LDSM.16.M88.4 R16, [R204+0x6000] ;  /* 0x00600000cc10783b */ /* 0x000e620000000200 */
[----:B------:R-:W-:Y:S02]  /*16540*/  FSEL R78, R78, -INF , !P6 ;  /* 0xff8000004e4e7808 */ /* 0x000fe40007000000 */
[----:B------:R-:W-:Y:S02]  /*16550*/  FSEL R92, R77, -INF , !P2 ;  /* 0xff8000004d5c7808 */ /* 0x000fe40005000000 */
[C---:B------:R-:W-:Y:S02]  /*16560*/  ISETP.GE.AND P6, PT, R20.reuse, R2, PT ;  /* 0x000000021400720c */ /* 0x040fe40003fc6270 */
[----:B------:R-:W-:-:S02]  /*16570*/  ISETP.GE.AND P2, PT, R20, R133, PT ;  /* 0x000000851400720c */ /* 0x000fc40003f46270 */
[----:B------:R-:W-:Y:S02]  /*16580*/  IADD3 R20, R0, 0x21, RZ ;  /* 0x0000002100147810 */ /* 0x000fe40007ffe0ff */
[----:B------:R-:W-:Y:S02]  /*16590*/  FSEL R87, R79, -INF , !P5 ;  /* 0xff8000004f577808 */ /* 0x000fe40006800000 */
[----:B------:R-:W-:Y:S02]  /*165a0*/  ISETP.GE.AND P5, PT, R20, R2, PT ;  /* 0x000000021400720c */ /* 0x000fe40003fa6270 */
[----:B------:R-:W-:Y:S02]  /*165b0*/  FSEL R93, R72, -INF , !P1 ;  /* 0xff800000485d7808 */ /* 0x000fe40004800000 */
[----:B------:R-:W-:Y:S01]  /*165c0*/  FSEL R94, R74, -INF , !P0 ;  /* 0xff8000004a5e7808 */ /* 0x000fe20004000000 */
[----:B--2---:R-:W-:Y:S01]  /*165d0*/  HMMA.16816.F32.BF16 R56, R4, R12, R56 ;  /* 0x0000000c0438723c */ /* 0x004fe20000041838 */
[----:B------:R-:W-:-:S02]  /*165e0*/  FSEL R178, R66, -INF , !P2 ;  /* 0xff80000042b27808 */ /* 0x000fc40005000000 */
[----:B------:R-:W-:Y:S02]  /*165f0*/  FSEL R175, R65, -INF , !P5 ;  /* 0xff80000041af7808 */ /* 0x000fe40006800000 */
[-C--:B------:R-:W-:Y:S02]  /*16600*/  ISETP.GE.AND P1, PT, R20, R133.reuse, PT ;  /* 0x000000851400720c */ /* 0x080fe40003f26270 */
[----:B------:R-:W-:Y:S01]  /*16610*/  IADD3 R12, R0, 0x30, RZ ;  /* 0x00000030000c7810 */ /* 0x000fe20007ffe0ff */
[----:B------:R-:W-:Y:S01]  /*16620*/  HMMA.16816.F32.BF16 R48, R4, R14, R48 ;  /* 0x0000000e0430723c */ /* 0x000fe20000041830 */
        /* <DEDUP_REMOVED lines=9> */
[----:B------:R-:W-:-:S02]  /*166c0*/  FSEL R100, R75, -INF , !P4 ;  /* 0xff8000004b647808 */ /* 0x000fc40006000000 */
[----:B------:R-:W-:Y:S02]  /*166d0*/  FSEL R176, R64, -INF , !P6 ;  /* 0xff80000040b07808 */ /* 0x000fe40007000000 */
[CC--:B------:R-:W-:Y:S01]  /*166e0*/  ISETP.GE.AND P1, PT, R12.reuse, R2.reuse, PT ;  /* 0x000000020c00720c */ /* 0x0c0fe20003f26270 */
[----:B------:R-:W-:Y:S01]  /*166f0*/  HMMA.16816.F32.BF16 R40, R4, R18, R40 ;  /* 0x000000120428723c */ /* 0x000fe20000041828 */
[-C--:B------:R-:W-:Y:S02]  /*16700*/  ISETP.GE.AND P0, PT, R12, R133.reuse, PT ;  /* 0x000000850c00720c */ /* 0x080fe40003f06270 */
[-C--:B------:R-:W-:Y:S02]  /*16710*/  ISETP.GE.AND P3, PT, R21, R133.reuse, PT ;  /* 0x000000851500720c */ /* 0x080fe40003f66270 */
[C---:B------:R-:W-:Y:S02]  /*16720*/  ISETP.GE.AND P4, PT, R20.reuse, R2, PT ;  /* 0x000000021400720c */ /* 0x040fe40003f86270 */
[----:B------:R-:W-:-:S02]  /*16730*/  ISETP.GE.AND P6, PT, R20, R133, PT ;  /* 0x000000851400720c */ /* 0x000fc40003fc6270 */
[C---:B------:R-:W-:Y:S01]  /*16740*/  IADD3 R13, R0.reuse, 0x38, RZ ;  /* 0x00000038000d7810 */ /* 0x040fe20007ffe0ff */
[----:B------:R-:W1:Y:S01]  /*16750*/  LDSM.16.M88.4 R20, [R204+0x6800] ;  /* 0x00680000cc14783b */ /* 0x000e620000000200 */
[C---:B------:R-:W-:Y:S02]  /*16760*/  IADD3 R12, R0.reuse, 0x39, RZ ;  /* 0x00000039000c7810 */ /* 0x040fe40007ffe0ff */
[----:B------:R-:W-:Y:S02]  /*16770*/  IADD3 R16, R0, 0x40, RZ ;  /* 0x0000004000107810 */ /* 0x000fe40007ffe0ff */
[----:B------:R-:W-:Y:S02]  /*16780*/  FSEL R134, R58, -INF , !P5 ;  /* 0xff8000003a867808 */ /* 0x000fe40006800000 */
[----:B------:R-:W-:Y:S02]  /*16790*/  FSEL R143, R57, -INF , !P1 ;  /* 0xff800000398f7808 */ /* 0x000fe40004800000 */
[----:B------:R-:W-:-:S02]  /*167a0*/  FSEL R180, R62, -INF , !P3 ;  /* 0xff8000003eb47808 */ /* 0x000fc40005800000 */
[----:B------:R-:W-:Y:S02]  /*167b0*/  FSEL R174, R61, -INF , !P4 ;  /* 0xff8000003dae7808 */ /* 0x000fe40006000000 */
[----:B------:R-:W-:Y:S02]  /*167c0*/  FSEL R173, R63, -INF , !P6 ;  /* 0xff8000003fad7808 */ /* 0x000fe40007000000 */
[----:B------:R-:W-:Y:S02]  /*167d0*/  FSEL R142, R56, -INF , !P2 ;  /* 0xff800000388e7808 */ /* 0x000fe40005000000 */
[CC--:B------:R-:W-:Y:S02]  /*167e0*/  ISETP.GE.AND P5, PT, R16.reuse, R2.reuse, PT ;  /* 0x000000021000720c */ /* 0x0c0fe40003fa6270 */
[----:B------:R-:W-:Y:S02]  /*167f0*/  ISETP.GE.AND P1, PT, R16, R133, PT ;  /* 0x000000851000720c */ /* 0x000fe40003f26270 */
[----:B------:R-:W-:-:S02]  /*16800*/  ISETP.GE.AND P3, PT, R13, R2, PT ;  /* 0x000000020d00720c */ /* 0x000fc40003f66270 */
[-C--:B------:R-:W-:Y:S02]  /*16810*/  ISETP.GE.AND P4, PT, R13, R133.reuse, PT ;  /* 0x000000850d00720c */ /* 0x080fe40003f86270 */
[C---:B------:R-:W-:Y:S02]  /*16820*/  ISETP.GE.AND P6, PT, R12.reuse, R2, PT ;  /* 0x000000020c00720c */ /* 0x040fe40003fc6270 */
[----:B------:R-:W-:Y:S02]  /*16830*/  ISETP.GE.AND P2, PT, R12, R133, PT ;  /* 0x000000850c00720c */ /* 0x000fe40003f46270 */
[C---:B------:R-:W-:Y:S01]  /*16840*/  IADD3 R16, R0.reuse, 0x41, RZ ;  /* 0x0000004100107810 */ /* 0x040fe20007ffe0ff */
[----:B------:R-:W2:Y:S01]  /*16850*/  LDSM.16.M88.4 R12, [R204+0x7000] ;  /* 0x00700000cc0c783b */ /* 0x000ea20000000200 */
[----:B------:R-:W-:Y:S02]  /*16860*/  IADD3 R17, R0, 0x48, RZ ;  /* 0x0000004800117810 */ /* 0x000fe40007ffe0ff */
[----:B------:R-:W-:-:S02]  /*16870*/  FSEL R141, R59, -INF , !P0 ;  /* 0xff8000003b8d7808 */ /* 0x000fc40004000000 */
[----:B------:R-:W-:Y:S02]  /*16880*/  FSEL R144, R48, -INF , !P3 ;  /* 0xff80000030907808 */ /* 0x000fe40005800000 */
[----:B------:R-:W-:Y:S02]  /*16890*/  FSEL R140, R50, -INF , !P4 ;  /* 0xff800000328c7808 */ /* 0x000fe40006000000 */
[----:B------:R-:W-:Y:S01]  /*168a0*/  FSEL R147, R49, -INF , !P6 ;  /* 0xff80000031937808 */ /* 0x000fe20007000000 */
[----:B-1----:R-:W-:Y:S01]  /*168b0*/  HMMA.16816.F32.BF16 R36, R4, R20, R36 ;  /* 0x000000140424723c */ /* 0x002fe20000041824 */
[CC--:B------:R-:W-:Y:S02]  /*168c0*/  ISETP.GE.AND P0, PT, R16.reuse, R2.reuse, PT ;  /* 0x000000021000720c */ /* 0x0c0fe40003f06270 */
[----:B------:R-:W-:Y:S02]  /*168d0*/  ISETP.GE.AND P3, PT, R16, R133, PT ;  /* 0x000000851000720c */ /* 0x000fe40003f66270 */
[----:B------:R-:W-:-:S02]  /*168e0*/  ISETP.GE.AND P4, PT, R17, R2, PT ;  /* 0x000000021100720c */ /* 0x000fc40003f86270 */
        /* <DEDUP_REMOVED lines=16> */
[CC--:B------:R-:W-:Y:S02]  /*169f0*/  ISETP.GE.AND P2, PT, R48.reuse, R2.reuse, PT ;  /* 0x000000023000720c */ /* 0x0c0fe40003f46270 */
        /* <DEDUP_REMOVED lines=19> */
[-C--:B------:R-:W-:Y:S02]  /*16b30*/  ISETP.GE.AND P3, PT, R12, R133.reuse, PT ;  /* 0x000000850c00720c */ /* 0x080fe40003f66270 */
[CC--:B------:R-:W-:Y:S02]  /*16b40*/  ISETP.GE.AND P2, PT, R13.reuse, R2.reuse, PT ;  /* 0x000000020d00720c */ /* 0x0c0fe40003f46270 */
        /* <DEDUP_REMOVED lines=9> */
[-C--:B------:R-:W-:Y:S02]  /*16be0*/  ISETP.GE.AND P3, PT, R13, R2.reuse, PT ;  /* 0x000000020d00720c */ /* 0x080fe40003f66270 */
[-C--:B------:R-:W-:Y:S02]  /*16bf0*/  ISETP.GE.AND P1, PT, R20, R133.reuse, PT ;  /* 0x000000851400720c */ /* 0x080fe40003f26270 */
[C---:B------:R-:W-:Y:S02]  /*16c00*/  ISETP.GE.AND P4, PT, R12.reuse, R2, PT ;  /* 0x000000020c00720c */ /* 0x040fe40003f86270 */
        /* <DEDUP_REMOVED lines=10> */
[----:B------:R-:W-:Y:S02]  /*16cb0*/  FSEL R154, R26, -INF , !P5 ;  /* 0xff8000001a9a7808 */ /* 0x000fe40006800000 */
[----:B------:R-:W-:Y:S02]  /*16cc0*/  FSEL R146, R25, -INF , !P1 ;  /* 0xff80000019927808 */ /* 0x000fe40004800000 */
[----:B------:R-:W-:Y:S02]  /*16cd0*/  FSEL R145, R27, -INF , !P0 ;  /* 0xff8000001b917808 */ /* 0x000fe40004000000 */
[----:B------:R-:W-:Y:S01]  /*16ce0*/  ISETP.GT.AND P3, PT, R238, R227, PT ;  /* 0x000000e3ee00720c */ /* 0x000fe20003f64270 */
[----:B------:R-:W-:Y:S01]  /*16cf0*/  BAR.SYNC.DEFER_BLOCKING 0x0 ;  /* 0x0000000000007b1d */ /* 0x000fe20000010000 */
[----:B------:R-:W-:-:S02]  /*16d00*/  ISETP.GE.AND P5, PT, R4, R2, PT ;  /* 0x000000020400720c */ /* 0x000fc40003fa6270 */
[-C--:B------:R-:W-:Y:S02]  /*16d10*/  ISETP.GE.AND P1, PT, R4, R133.reuse, PT ;  /* 0x000000850400720c */ /* 0x080fe40003f26270 */
        /* <DEDUP_REMOVED lines=11> */
[CC--:B------:R-:W-:Y:S02]  /*16dd0*/  ISETP.GE.AND P6, PT, R12.reuse, R2.reuse, PT ;  /* 0x000000020c00720c */ /* 0x0c0fe40003fc6270 */
[----:B------:R-:W-:Y:S02]  /*16de0*/  ISETP.GE.AND P2, PT, R12, R133, PT ;  /* 0x000000850c00720c */ /* 0x000fe40003f46270 */
[----:B------:R-:W-:Y:S02]  /*16df0*/  ISETP.GE.AND P4, PT, R4, R2, PT ;  /* 0x000000020400720c */ /* 0x000fe40003f86270 */
[----:B------:R-:W-:Y:S02]  /*16e00*/  ISETP.NE.U32.AND P0, PT, R236, RZ, PT ;  /* 0x000000ffec00720c */ /* 0x000fe40003f05070 */
[----:B------:R-:W-:Y:S02]  /*16e10*/  LOP3.LUT R0, R8, R9, RZ, 0xfc, !PT ;  /* 0x0000000908007212 */ /* 0x000fe400078efcff */
[----:B------:R-:W-:-:S02]  /*16e20*/  FSEL R66, R121, -INF , !P6 ;  /* 0xff80000079427808 */ /* 0x000fc40007000000 */
[----:B------:R-:W-:Y:S02]  /*16e30*/  FSEL R138, R123, -INF , !P2 ;  /* 0xff8000007b8a7808 */ /* 0x000fe40005000000 */
        /* <DEDUP_REMOVED lines=39> */
[----:B------:R-:W-:-:S05]  /*170b0*/  ISETP.NE.AND P2, PT, R16, RZ, PT ;  /* 0x000000ff1000720c */ /* 0x000fca0003f45270 */
[----:B------:R-:W-:Y:S02]  /*170c0*/  @P6 IADD3 R14, R14, 0x1, RZ ;  /* 0x000000010e0e6810 */ /* 0x000fe40007ffe0ff */
[----:B------:R-:W-:-:S03]  /*170d0*/  @P5 IADD3 R12, R12, 0x1, RZ ;  /* 0x000000010c0c5810 */ /* 0x000fc60007ffe0ff */
[----:B------:R-:W-:Y:S02]  /*170e0*/  @!P4 IMAD.MOV R14, RZ, RZ, -R14 ;  /* 0x000000ffff0ec224 */ /* 0x000fe400078e0a0e */
[----:B------:R-:W-:-:S03]  /*170f0*/  @!P1 IMAD.MOV R12, RZ, RZ, -R12 ;  /* 0x000000ffff0c9224 */ /* 0x000fc600078e0a0c */
        /* <DEDUP_REMOVED lines=8> */
[----:B------:R-:W-:-:S05]  /*17180*/  IADD3 R9, R9, -R6, RZ ;  /* 0x8000000609097210 */ /* 0x000fca0007ffe0ff */
[----:B------:R-:W-:-:S05]  /*17190*/  IMAD R16, R16, R9, -0x80 ;  /* 0xffffff8010107424 */ /* 0x000fca00078e0209 */
[----:B------:R-:W-:Y:S01]  /*171a0*/  SHF.R.S32.HI R9, RZ, 0x1f, R16 ;  /* 0x0000001fff097819 */ /* 0x000fe20000011410 */
[-C--:B---3--:R-:W-:Y:S02]  /*171b0*/  IMAD R6, R13, R16.reuse, RZ ;  /* 0x000000100d067224 */ /* 0x088fe400078e02ff */
[----:B------:R-:W-:-:S04]  /*171c0*/  IMAD.WIDE.U32 R16, R12, R16, RZ ;  /* 0x000000100c107225 */ /* 0x000fc800078e00ff */
[----:B----4-:R-:W-:Y:S02]  /*171d0*/  IMAD.IADD R3, R3, 0x1, -R4 ;  /* 0x0000000103037824 */ /* 0x010fe400078e0a04 */
[----:B------:R-:W-:Y:S02]  /*171e0*/  IMAD R6, R12, R9, R6 ;  /* 0x000000090c067224 */ /* 0x000fe400078e0206 */
[----:B--2---:R-:W-:Y:S01]  /*171f0*/  IMAD R9, R15, R3, RZ ;  /* 0x000000030f097224 */ /* 0x004fe200078e02ff */
[----:B------:R-:W-:Y:S01]  /*17200*/  SHF.R.S32.HI R4, RZ, 0x1f, R3 ;  /* 0x0000001fff047819 */ /* 0x000fe20000011403 */
[----:B------:R-:W-:-:S04]  /*17210*/  IMAD.IADD R17, R17, 0x1, R6 ;  /* 0x0000000111117824 */ /* 0x000fc800078e0206 */
[----:B------:R-:W-:Y:S02]  /*17220*/  IMAD R4, R14, R4, R9 ;  /* 0x000000040e047224 */ /* 0x000fe400078e0209 */
[----:B------:R-:W-:-:S04]  /*17230*/  IMAD.WIDE.U32 R14, R3, R14, R16 ;  /* 0x0000000e030e7225 */ /* 0x000fc800078e0010 */
[----:B------:R-:W-:Y:S01]  /*17240*/  IMAD.MOV.U32 R6, RZ, RZ, R14 ;  /* 0x000000ffff067224 */ /* 0x000fe200078e000e */
[----:B------:R-:W-:Y:S01]  /*17250*/  IADD3 R4, R15, R4, RZ ;  /* 0x000000040f047210 */ /* 0x000fe20007ffe0ff */
[----:B------:R-:W-:Y:S05]  /*17260*/  BRA `(.L_x_1906) ;  /* 0x0000003000007947 */ /* 0x000fea0003800000 */
.L_x_1905:
[----:B------:R-:W2:Y:S02]  /*17270*/  LD.E R6, [R10.64+0x38] ;  /* 0x000038060a067980 */ /* 0x000ea4000c101900 */
[----:B--2---:R-:W-:-:S04]  /*17280*/  LEA R6, -R6, RZ, 0x7 ;  /* 0x000000ff06067211 */ /* 0x004fc800078e39ff */
[----:B------:R-:W-:Y:S02]  /*17290*/  SHF.R.S32.HI R4, RZ, 0x1f, R6 ;  /* 0x0000001fff047819 */ /* 0x000fe40000011406 */
.L_x_1906:
[----:B------:R-:W-:Y:S05]  /*172a0*/  BSYNC B0 ;  /* 0x0000000000007941 */ /* 0x000fea0003800000 */
.L_x_1904:
        /* <DEDUP_REMOVED lines=129> */
.L_x_1903:
[----:B------:R-:W-:Y:S05]  /*17ac0*/  BSYNC B1 ;  /* 0x0000000000017941 */ /* 0x000fea0003800000 */
.L_x_1902:
[----:B------:R-:W2:Y:S01]  /*17ad0*/  LD.E R64, [R10.64+0xdc] ;  /* 0x0000dc060a407980 */ /* 0x000ea2000c101900 */
[----:B------:R-:W-:-:S02]  /*17ae0*/  FMNMX.FTZ R3, R7, R68, !PT ;  /* 0x0000004407037209 */ /* 0x000fc40007810000 */
[----:B-1----:R-:W-:Y:S02]  /*17af0*/  FMNMX.FTZ R9, R5, R52, !PT ;  /* 0x0000003405097209 */ /* 0x002fe40007810000 */
[----:B------:R-:W-:Y:S02]  /*17b00*/  FMNMX.FTZ R4, R82, R3, !PT ;  /* 0x0000000352047209 */ /* 0x000fe40007810000 */
[----:B------:R-:W-:Y:S02]  /*17b10*/  SHF.L.U32 R216, R0, 0x1, RZ ;  /* 0x0000000100d87819 */ /* 0x000fe400000006ff */
[----:B------:R-:W-:Y:S02]  /*17b20*/  FMNMX.FTZ R3, R83, R4, !PT ;  /* 0x0000000453037209 */ /* 0x000fe40007810000 */
[----:B------:R-:W-:Y:S01]  /*17b30*/  LEA R214, R55, R216, 0x1 ;  /* 0x000000d837d67211 */ /* 0x000fe200078e08ff */
[----:B------:R-:W-:Y:S01]  /*17b40*/  LDSM.16.MT88.4 R96, [R216+0x10000] ;  /* 0x01000000d860783b */ /* 0x000fe20000004200 */
[----:B------:R-:W-:-:S02]  /*17b50*/  FMNMX.FTZ R4, R78, R3, !PT ;  /* 0x000000034e047209 */ /* 0x000fc40007810000 */
[----:B------:R-:W-:Y:S01]  /*17b60*/  LEA R212, R53, R214, 0x1 ;  /* 0x000000d635d47211 */ /* 0x000fe200078e08ff */
        /* <DEDUP_REMOVED lines=71> */
[----:B-1----:R-:W-:-:S03]  /*17fe0*/  FMNMX.FTZ R4, R13, R4, !PT ;  /* 0x000000040d047209 */ /* 0x002fc60007810000 */
[----:B------:R-:W-:Y:S04]  /*17ff0*/  LDSM.16.MT88.4 R12, [R216+0x10800] ;  /* 0x01080000d80c783b */ /* 0x000fe80000004200 */
[----:B------:R-:W1:Y:S01]  /*18000*/  SHFL.BFLY PT, R3, R4, 0x1, 0x1f ;  /* 0x0c201f0004037f89 */ /* 0x000e6200000e0000 */
[----:B---3--:R-:W-:-:S05]  /*18010*/  FMNMX.FTZ R9, R6, R9, !PT ;  /* 0x0000000906097209 */ /* 0x008fca0007810000 */
[----:B------:R-:W3:Y:S01]  /*18020*/  SHFL.BFLY PT, R132, R9, 0x1, 0x1f ;  /* 0x0c201f0009847f89 */ /* 0x000ee200000e0000 */
[----:B-1----:R-:W-:-:S04]  /*18030*/  FMNMX.FTZ R3, R4, R3, !PT ;  /* 0x0000000304037209 */ /* 0x002fc80007810000 */
[----:B------:R-:W-:Y:S02]  /*18040*/  FSETP.NEU.FTZ.AND P1, PT, R3, -INF , PT ;  /* 0xff8000000300780b */ /* 0x000fe40003f3d000 */
[----:B---3--:R-:W-:Y:S01]  /*18050*/  FMNMX.FTZ R132, R9, R132, !PT ;  /* 0x0000008409847209 */ /* 0x008fe20007810000 */
[----:B--2---:R-:W-:-:S04]  /*18060*/  FMUL.FTZ R63, R64, R3 ;  /* 0x00000003403f7220 */ /* 0x004fc80000410000 */
[----:B------:R-:W-:Y:S01]  /*18070*/  FMUL.FTZ R135, R64, R132 ;  /* 0x0000008440877220 */ /* 0x000fe20000410000 */
[----:B------:R-:W-:Y:S02]  /*18080*/  FSEL R63, R63, RZ, P1 ;  /* 0x000000ff3f3f7208 */ /* 0x000fe40000800000 */
[----:B------:R-:W-:-:S03]  /*18090*/  FSETP.NEU.FTZ.AND P1, PT, R132, -INF , PT ;  /* 0xff8000008400780b */ /* 0x000fc60003f3d000 */
[-CC-:B------:R-:W-:Y:S01]  /*180a0*/  FFMA.FTZ R58, R7, R64.reuse, -R63.reuse ;  /* 0x00000040073a7223 */ /* 0x180fe2000001083f */
[----:B------:R-:W-:Y:S01]  /*180b0*/  FSEL R135, R135, RZ, P1 ;  /* 0x000000ff87877208 */ /* 0x000fe20000800000 */
[-CC-:B------:R-:W-:Y:S02]  /*180c0*/  FFMA.FTZ R57, R68, R64.reuse, -R63.reuse ;  /* 0x0000004044397223 */ /* 0x180fe4000001083f */
[-C--:B------:R-:W-:Y:S02]  /*180d0*/  FFMA.FTZ R56, R82, R64.reuse, -R63 ;  /* 0x0000004052387223 */ /* 0x080fe4000001083f */
[-C--:B------:R-:W-:Y:S01]  /*180e0*/  FFMA.FTZ R60, R52, R64.reuse, -R135 ;  /* 0x00000040343c7223 */ /* 0x080fe20000010887 */
[----:B------:R-:W-:Y:S01]  /*180f0*/  MUFU.EX2 R58, R58 ;  /* 0x0000003a003a7308 */ /* 0x000fe20000000800 */
[-C--:B------:R-:W-:Y:S02]  /*18100*/  FFMA.FTZ R51, R83, R64.reuse, -R63 ;  /* 0x0000004053337223 */ /* 0x080fe4000001083f */
[----:B------:R-:W-:-:S02]  /*18110*/  FFMA.FTZ R61, R5, R64, -R135 ;  /* 0x00000040053d7223 */ /* 0x000fc40000010887 */
[-CC-:B------:R-:W-:Y:S01]  /*18120*/  FFMA.FTZ R59, R80, R64.reuse, -R135.reuse ;  /* 0x00000040503b7223 */ /* 0x180fe20000010887 */
[----:B------:R-:W-:Y:S01]  /*18130*/  LDSM.16.MT88.4 R4, [R212+0x10000] ;  /* 0x01000000d404783b */ /* 0x000fe20000004200 */
[-C--:B------:R-:W-:Y:S01]  /*18140*/  FFMA.FTZ R52, R81, R64.reuse, -R135 ;  /* 0x0000004051347223 */ /* 0x080fe20000010887 */
[----:B------:R-:W1:Y:S01]  /*18150*/  MUFU.EX2 R57, R57 ;  /* 0x0000003900397308 */ /* 0x000e620000000800 */
[-CC-:B------:R-:W-:Y:S01]  /*18160*/  FFMA.FTZ R53, R78, R64.reuse, -R63.reuse ;  /* 0x000000404e357223 */ /* 0x180fe2000001083f */
[----:B------:R-:W2:Y:S01]  /*18170*/  LDSM.16.MT88.4 R80, [R213+0xc000] ;  /* 0x00c00000d550783b */ /* 0x000ea20000004200 */
[-CC-:B------:R-:W-:Y:S02]  /*18180*/  FFMA.FTZ R48, R87, R64.reuse, -R63.reuse ;  /* 0x0000004057307223 */ /* 0x180fe4000001083f */
[-C--:B------:R-:W-:Y:S02]  /*18190*/  FFMA.FTZ R47, R94, R64.reuse, -R63 ;  /* 0x000000405e2f7223 */ /* 0x080fe4000001083f */
[-CC-:B------:R-:W-:Y:S01]  /*181a0*/  FFMA.FTZ R55, R85, R64.reuse, -R135.reuse ;  /* 0x0000004055377223 */ /* 0x180fe20000010887 */
[----:B------:R-:W-:Y:S01]  /*181b0*/  MUFU.EX2 R56, R56 ;  /* 0x0000003800387308 */ /* 0x000fe20000000800 */
[----:B------:R-:W-:-:S02]  /*181c0*/  FFMA.FTZ R50, R92, R64, -R135 ;  /* 0x000000405c327223 */ /* 0x000fc40000010887 */
[-CC-:B------:R-:W-:Y:S02]  /*181d0*/  FFMA.FTZ R49, R93, R64.reuse, -R135.reuse ;  /* 0x000000405d317223 */ /* 0x180fe40000010887 */
[-C--:B------:R-:W-:Y:S02]  /*181e0*/  FFMA.FTZ R46, R101, R64.reuse, -R135 ;  /* 0x00000040652e7223 */ /* 0x080fe40000010887 */
[--C-:B------:R-:W-:Y:S01]  /*181f0*/  FFMA.FTZ R44, R100, R64, -R63.reuse ;  /* 0x00000040642c7223 */ /* 0x100fe2000001083f */
[----:B------:R-:W3:Y:S01]  /*18200*/  MUFU.EX2 R51, R51 ;  /* 0x0000003300337308 */ /* 0x000ee20000000800 */
[----:B-1----:R-:W-:Y:S01]  /*18210*/  F2FP.BF16.PACK_AB R113, R57, R58 ;  /* 0x0000003a3971723e */ /* 0x002fe200000010ff */
[-CC-:B------:R-:W-:Y:S02]  /*18220*/  FFMA.FTZ R43, R178, R64.reuse, -R63.reuse ;  /* 0x00000040b22b7223 */ /* 0x180fe4000001083f */
[-CC-:B------:R-:W-:Y:S02]  /*18230*/  FFMA.FTZ R40, R179, R64.reuse, -R63.reuse ;  /* 0x00000040b3287223 */ /* 0x180fe4000001083f */
[----:B------:R-:W-:-:S02]  /*18240*/  FFMA.FTZ R9, R180, R64, -R63 ;  /* 0x00000040b4097223 */ /* 0x000fc4000001083f */
[----:B------:R-:W-:Y:S01]  /*18250*/  MUFU.EX2 R61, R61 ;  /* 0x0000003d003d7308 */ /* 0x000fe20000000800 */
[-CC-:B------:R-:W-:Y:S02]  /*18260*/  FFMA.FTZ R45, R176, R64.reuse, -R135.reuse ;  /* 0x00000040b02d7223 */ /* 0x180fe40000010887 */
[-CC-:B------:R-:W-:Y:S02]  /*18270*/  FFMA.FTZ R42, R175, R64.reuse, -R135.reuse ;  /* 0x00000040af2a7223 */ /* 0x180fe40000010887 */
[-CC-:B------:R-:W-:Y:S02]  /*18280*/  FFMA.FTZ R41, R177, R64.reuse, -R135.reuse ;  /* 0x00000040b1297223 */ /* 0x180fe40000010887 */
[----:B------:R-:W-:Y:S01]  /*18290*/  FFMA.FTZ R8, R174, R64, -R135 ;  /* 0x00000040ae087223 */ /* 0x000fe20000010887 */
[----:B------:R-:W1:Y:S01]  /*182a0*/  MUFU.EX2 R60, R60 ;  /* 0x0000003c003c7308 */ /* 0x000e620000000800 */
        /* <DEDUP_REMOVED lines=10> */
[----:B-1----:R-:W-:Y:S01]  /*18350*/  F2FP.BF16.PACK_AB R112, R60, R61 ;  /* 0x0000003d3c70723e */ /* 0x002fe200000010ff */
        /* <DEDUP_REMOVED lines=13> */
[C---:B------:R-:W-:Y:S01]  /*18430*/  HMMA.16816.F32.BF16 R84, R112.reuse, R88, RZ ;  /* 0x000000587054723c */ /* 0x040fe200000418ff */
        /* <DEDUP_REMOVED lines=25> */
[----:B------:R-:W3:Y:S01]  /*185d0*/  MUFU.EX2 R46, R46 ;  /* 0x0000002e002e7308 */ /* 0x000ee20000000800 */
[----:B------:R-:W-:Y:S02]  /*185e0*/  FADD.FTZ R60, R61, R60 ;  /* 0x0000003c3d3c7221 */ /* 0x000fe40000010000 */
[----:B------:R-:W-:Y:S02]  /*185f0*/  FADD.FTZ R56, R56, R57 ;  /* 0x0000003938387221 */ /* 0x000fe40000010000 */
[----:B------:R-:W-:Y:S01]  /*18600*/  FADD.FTZ R59, R59, R60 ;  /* 0x0000003c3b3b7221 */ /* 0x000fe20000010000 */
[----:B------:R-:W-:Y:S01]  /*18610*/  HMMA.16816.F32.BF16 R68, R112, R72, RZ ;  /* 0x000000487044723c */ /* 0x000fe200000418ff */
[----:B------:R-:W-:Y:S01]  /*18620*/  FFMA.FTZ R241, R62, R64, -R63 ;  /* 0x000000403ef17223 */ /* 0x000fe2000001083f */
[----:B------:R-:W4:Y:S01]  /*18630*/  MUFU.EX2 R44, R44 ;  /* 0x0000002c002c7308 */ /* 0x000f220000000800 */
[----:B------:R-:W-:-:S02]  /*18640*/  FADD.FTZ R56, R51, R56 ;  /* 0x0000003833387221 */ /* 0x000fc40000010000 */
[----:B------:R-:W-:-:S03]  /*18650*/  FADD.FTZ R52, R52, R59 ;  /* 0x0000003b34347221 */ /* 0x000fc60000010000 */
[C---:B--2---:R-:W-:Y:S02]  /*18660*/  HMMA.16816.F32.BF16 R76, R112.reuse, R80, RZ ;  /* 0x00000050704c723c */ /* 0x044fe400000418ff */
        /* <DEDUP_REMOVED lines=8> */
[----:B------:R-:W2:Y:S06]  /*186f0*/  MUFU.EX2 R42, R42 ;  /* 0x0000002a002a7308 */ /* 0x000eac0000000800 */
        /* <DEDUP_REMOVED lines=14> */
[----:B---3--:R-:W-:Y:S01]  /*187e0*/  F2FP.BF16.PACK_AB R6, R46, R49 ;  /* 0x000000312e06723e */ /* 0x008fe200000010ff */
[----:B------:R-:W-:Y:S01]  /*187f0*/  FADD.FTZ R48, R48, R53 ;  /* 0x0000003530307221 */ /* 0x000fe20000010000 */
[----:B----4-:R-:W-:Y:S01]  /*18800*/  F2FP.BF16.PACK_AB R7, R44, R47 ;  /* 0x0000002f2c07723e */ /* 0x010fe200000010ff */
        /* <DEDUP_REMOVED lines=10> */
[----:B------:R-:W3:Y:S06]  /*188b0*/  MUFU.EX2 R143, R143 ;  /* 0x0000008f008f7308 */ /* 0x000eec0000000800 */
[C---:B------:R-:W-:Y:S02]  /*188c0*/  HMMA.16816.F32.BF16 R92, R4.reuse, R12, R92 ;  /* 0x0000000c045c723c */ /* 0x040fe4000004185c */
[----:B------:R-:W-:Y:S06]  /*188d0*/  MUFU.EX2 R144, R144 ;  /* 0x0000009000907308 */ /* 0x000fec0000000800 */
[C---:B------:R-:W-:Y:S01]  /*188e0*/  HMMA.16816.F32.BF16 R96, R4.reuse, R14, R96 ;  /* 0x0000000e0460723c */ /* 0x040fe20000041860 */
[----:B------:R-:W4:Y:S01]  /*188f0*/  LDSM.16.MT88.4 R12, [R212+0xd000] ;  /* 0x00d00000d40c783b */ /* 0x000f220000004200 */
        /* <DEDUP_REMOVED lines=31> */
[----:B--2---:R-:W-:Y:S01]  /*18af0*/  F2FP.BF16.PACK_AB R4, R42, R45 ;  /* 0x0000002d2a04723e */ /* 0x004fe200000010ff */
        /* <DEDUP_REMOVED lines=8> */
[----:B------:R-:W2:Y:S01]  /*18b80*/  MUFU.EX2 R168, R168 ;  /* 0x000000a800a87308 */ /* 0x000ea20000000800 */
        /* <DEDUP_REMOVED lines=8> */
[----:B------:R-:W5:Y:S02]  /*18c10*/  MUFU.EX2 R164, R164 ;  /* 0x000000a400a47308 */ /* 0x000f640000000800 */
[C---:B------:R-:W-:Y:S06]  /*18c20*/  HMMA.16816.F32.BF16 R76, R4.reuse, R20, R76 ;  /* 0x00000014044c723c */ /* 0x040fec000004184c */
        /* <DEDUP_REMOVED lines=46> */
[----:B------:R-:W3:Y:S07]  /*18f10*/  LDSM.16.MT88.4 R20, [R212+0x11800] ;  /* 0x01180000d414783b */ /* 0x000eee0000004200 */
        /* <DEDUP_REMOVED lines=15> */
[C---:B---3--:R-:W-:Y:S08]  /*19010*/  HMMA.16816.F32.BF16 R116, R4.reuse, R20, R116 ;  /* 0x000000140474723c */ /* 0x048ff00000041874 */
        /* <DEDUP_REMOVED lines=26> */
[C---:B--2---:R-:W-:Y:S08]  /*191c0*/  HMMA.16816.F32.BF16 R104, R4.reuse, R12, R104 ;  /* 0x0000000c0468723c */ /* 0x044ff00000041868 */
[C---:B------:R-:W-:Y:S01]  /*191d0*/  HMMA.16816.F32.BF16 R108, R4.reuse, R14, R108 ;  /* 0x0000000e046c723c */ /* 0x040fe2000004186c */
[----:B------:R-:W2:Y:S07]  /*191e0*/  LDSM.16.MT88.4 R12, [R212+0xe800] ;  /* 0x00e80000d40c783b */ /* 0x000eae0000004200 */
        /* <DEDUP_REMOVED lines=24> */
[C---:B--2---:R-:W-:Y:S08]  /*19370*/  HMMA.16816.F32.BF16 R84, R4.reuse, R12, R84 ;  /* 0x0000000c0454723c */ /* 0x044ff00000041854 */
[C---:B------:R-:W-:Y:S01]  /*19380*/  HMMA.16816.F32.BF16 R88, R4.reuse, R14, R88 ;  /* 0x0000000e0458723c */ /* 0x040fe20000041858 */
[----:B------:R-:W2:Y:S07]  /*19390*/  LDSM.16.MT88.4 R12, [R212+0x12800] ;  /* 0x01280000d40c783b */ /* 0x000eae0000004200 */
[C---:B----4-:R-:W-:Y:S08]  /*193a0*/  HMMA.16816.F32.BF16 R76, R4.reuse, R24, R76 ;  /* 0x00000018044c723c */ /* 0x050ff0000004184c */
[C---:B------:R-:W-:Y:S01]  /*193b0*/  HMMA.16816.F32.BF16 R80, R4.reuse, R26, R80 ;  /* 0x0000001a0450723c */ /* 0x040fe20000041850 */
[----:B------:R-:W-:Y:S07]  /*193c0*/  LDSM.16.MT88.4 R24, [R212+0xf000] ;  /* 0x00f00000d418783b */ /* 0x000fee0000004200 */
        /* <DEDUP_REMOVED lines=163> */
.L_x_1909:
[----:B------:R-:W2:Y:S02]  /*19e00*/  LD.E R4, [R10.64+0x40] ;  /* 0x000040060a047980 */ /* 0x000ea4000c101900 */
[----:B--2---:R-:W-:-:S04]  /*19e10*/  LEA R4, -R4, RZ, 0x7 ;  /* 0x000000ff04047211 */ /* 0x004fc800078e39ff */
[----:B------:R-:W-:Y:S02]  /*19e20*/  SHF.R.S32.HI R0, RZ, 0x1f, R4 ;  /* 0x0000001fff007819 */ /* 0x000fe40000011404 */
.L_x_1910:
[----:B------:R-:W-:Y:S05]  /*19e30*/  BSYNC B0 ;  /* 0x0000000000007941 */ /* 0x000fea0003800000 */
.L_x_1908:
        /* <DEDUP_REMOVED lines=133> */
[----:B------:R-:W1:Y:S04]  /*1a690*/  LDSM.16.M88.4 R52, [R221+0x4000] ;  /* 0x00400000dd34783b */ /* 0x000e680000000200 */
[----:B------:R-:W5:Y:S04]  /*1a6a0*/  LDSM.16.M88.4 R44, [R221+0x4800] ;  /* 0x00480000dd2c783b */ /* 0x000f680000000200 */
[----:B------:R-:W5:Y:S04]  /*1a6b0*/  LDSM.16.M88.4 R36, [R221+0x5000] ;  /* 0x00500000dd24783b */ /* 0x000f680000000200 */
[----:B--2---:R-:W2:Y:S04]  /*1a6c0*/  LDSM.16.M88.4 R28, [R221+0x5800] ;  /* 0x00580000dd1c783b */ /* 0x004ea80000000200 */
[----:B---3--:R-:W3:Y:S04]  /*1a6d0*/  LDSM.16.M88.4 R20, [R221+0x6000] ;  /* 0x00600000dd14783b */ /* 0x008ee80000000200 */
[----:B----4-:R-:W4:Y:S04]  /*1a6e0*/  LDSM.16.M88.4 R12, [R221+0x6800] ;  /* 0x00680000dd0c783b */ /* 0x010f280000000200 */
[----:B------:R-:W2:Y:S04]  /*1a6f0*/  LDSM.16.M88.4 R172, [R221+0x7000] ;  /* 0x00700000ddac783b */ /* 0x000ea80000000200 */
[----:B------:R-:W2:Y:S04]  /*1a700*/  LDSM.16.M88.4 R60, [R221+0x7800] ;  /* 0x00780000dd3c783b */ /* 0x000ea80000000200 */
[----:B------:R-:W-:Y:S04]  /*1a710*/  LDSM.16.M88.4 R64, [R220] ;  /* 0x00000000dc40783b */ /* 0x000fe80000000200 */
[----:B------:R-:W2:Y:S04]  /*1a720*/  LDSM.16.M88.4 R136, [R219] ;  /* 0x00000000db88783b */ /* 0x000ea80000000200 */
[----:B-1----:R-:W1:Y:S01]  /*1a730*/  LDSM.16.M88.4 R8, [R211] ;  /* 0x00000000d308783b */ /* 0x002e620000000200 */
[C---:B------:R-:W-:Y:S03]  /*1a740*/  HMMA.16816.F32.BF16 R56, R164.reuse, R52, RZ ;  /* 0x00000034a438723c */ /* 0x040fe600000418ff */
[----:B------:R-:W1:Y:S04]  /*1a750*/  LDSM.16.M88.4 R4, [R210] ;  /* 0x00000000d204783b */ /* 0x000e680000000200 */
[----:B------:R-:W-:Y:S01]  /*1a760*/  LDSM.16.M88.4 R144, [R206] ;  /* 0x00000000ce90783b */ /* 0x000fe20000000200 */
[C---:B-----5:R-:W-:Y:S03]  /*1a770*/  HMMA.16816.F32.BF16 R48, R164.reuse, R44, RZ ;  /* 0x0000002ca430723c */ /* 0x060fe600000418ff */
[----:B------:R-:W-:Y:S04]  /*1a780*/  LDSM.16.M88.4 R152, [R208] ;  /* 0x00000000d098783b */ /* 0x000fe80000000200 */
[----:B------:R-:W-:Y:S01]  /*1a790*/  LDSM.16.M88.4 R148, [R207] ;  /* 0x00000000cf94783b */ /* 0x000fe20000000200 */
[C---:B------:R-:W-:Y:S03]  /*1a7a0*/  HMMA.16816.F32.BF16 R40, R164.reuse, R36, RZ ;  /* 0x00000024a428723c */ /* 0x040fe600000418ff */
[----:B------:R-:W-:Y:S04]  /*1a7b0*/  LDSM.16.M88.4 R140, [R205] ;  /* 0x00000000cd8c783b */ /* 0x000fe80000000200 */
[----:B------:R-:W-:Y:S01]  /*1a7c0*/  LDSM.16.M88.4 R184, [R221+0x8000] ;  /* 0x00800000ddb8783b */ /* 0x000fe20000000200 */
[C---:B------:R-:W-:Y:S03]  /*1a7d0*/  HMMA.16816.F32.BF16 R52, R164.reuse, R54, RZ ;  /* 0x00000036a434723c */ /* 0x040fe600000418ff */
[----:B------:R-:W-:Y:S04]  /*1a7e0*/  LDSM.16.M88.4 R160, [R221+0xa000] ;  /* 0x00a00000dda0783b */ /* 0x000fe80000000200 */
[----:B------:R-:W-:Y:S01]  /*1a7f0*/  LDSM.16.M88.4 R156, [R221+0xa800] ;  /* 0x00a80000dd9c783b */ /* 0x000fe20000000200 */
[C---:B------:R-:W-:Y:S03]  /*1a800*/  HMMA.16816.F32.BF16 R44, R164.reuse, R46, RZ ;  /* 0x0000002ea42c723c */ /* 0x040fe600000418ff */
[----:B------:R-:W-:Y:S04]  /*1a810*/  LDSM.16.M88.4 R188, [R220+0x2000] ;  /* 0x00200000dcbc783b */ /* 0x000fe80000000200 */
[----:B------:R-:W-:Y:S01]  /*1a820*/  LDSM.16.M88.4 R180, [R221+0x9800] ;  /* 0x00980000ddb4783b */ /* 0x000fe20000000200 */
[C---:B------:R-:W-:Y:S03]  /*1a830*/  HMMA.16816.F32.BF16 R36, R164.reuse, R38, RZ ;  /* 0x00000026a424723c */ /* 0x040fe600000418ff */
[----:B------:R-:W5:Y:S04]  /*1a840*/  S2R R0, SR_TID.X ;  /* 0x0000000000007919 */ /* 0x000f680000002100 */
[----:B------:R-:W0:Y:S01]  /*1a850*/  LDGDEPBAR ;  /* 0x00000000000079af */ /* 0x000e220000000000 */
[C---:B--2---:R-:W-:Y:S08]  /*1a860*/  HMMA.16816.F32.BF16 R32, R164.reuse, R28, RZ ;  /* 0x0000001ca420723c */ /* 0x044ff000000418ff */
[C---:B---3--:R-:W-:Y:S08]  /*1a870*/  HMMA.16816.F32.BF16 R24, R164.reuse, R20, RZ ;  /* 0x00000014a418723c */ /* 0x048ff000000418ff */
[----:B----4-:R-:W-:Y:S01]  /*1a880*/  HMMA.16816.F32.BF16 R16, R164, R12, RZ ;  /* 0x0000000ca410723c */ /* 0x010fe200000418ff */
[----:B-----5:R-:W-:-:S07]  /*1a890*/  IMAD.SHL.U32 R0, R0, 0x2, RZ ;  /* 0x0000000200007824 */ /* 0x020fce00078e00ff */
[C---:B------:R-:W-:Y:S08]  /*1a8a0*/  HMMA.16816.F32.BF16 R176, R164.reuse, R172, RZ ;  /* 0x000000aca4b0723c */ /* 0x040ff000000418ff */
[C---:B------:R-:W-:Y:S08]  /*1a8b0*/  HMMA.16816.F32.BF16 R28, R164.reuse, R30, RZ ;  /* 0x0000001ea41c723c */ /* 0x040ff000000418ff */
[C---:B------:R-:W-:Y:S08]  /*1a8c0*/  HMMA.16816.F32.BF16 R20, R164.reuse, R22, RZ ;  /* 0x00000016a414723c */ /* 0x040ff000000418ff */
[C---:B------:R-:W-:Y:S08]  /*1a8d0*/  HMMA.16816.F32.BF16 R12, R164.reuse, R14, RZ ;  /* 0x0000000ea40c723c */ /* 0x040ff000000418ff */
[C---:B------:R-:W-:Y:S08]  /*1a8e0*/  HMMA.16816.F32.BF16 R172, R164.reuse, R174, RZ ;  /* 0x000000aea4ac723c */ /* 0x040ff000000418ff */
[C---:B------:R-:W-:Y:S08]  /*1a8f0*/  HMMA.16816.F32.BF16 R168, R164.reuse, R60, RZ ;  /* 0x0000003ca4a8723c */ /* 0x040ff000000418ff */
[----:B------:R-:W-:Y:S01]  /*1a900*/  HMMA.16816.F32.BF16 R164, R164, R62, RZ ;  /* 0x0000003ea4a4723c */ /* 0x000fe200000418ff */
[----:B------:R-:W2:Y:S07]  /*1a910*/  LDSM.16.M88.4 R60, [R209] ;  /* 0x00000000d13c783b */ /* 0x000eae0000000200 */
[C---:B------:R-:W-:Y:S08]  /*1a920*/  HMMA.16816.F32.BF16 R56, R64.reuse, R136, R56 ;  /* 0x000000884038723c */ /* 0x040ff00000041838 */
[C---:B------:R-:W-:Y:S01]  /*1a930*/  HMMA.16816.F32.BF16 R52, R64.reuse, R138, R52 ;  /* 0x0000008a4034723c */ /* 0x040fe20000041834 */
[----:B------:R-:W-:Y:S07]  /*1a940*/  LDSM.16.M88.4 R136, [R218] ;  /* 0x00000000da88783b */ /* 0x000fee0000000200 */
[C---:B-1----:R-:W-:Y:S08]  /*1a950*/  HMMA.16816.F32.BF16 R48, R64.reuse, R8, R48 ;  /* 0x000000084030723c */ /* 0x042ff00000041830 */
[C---:B------:R-:W-:Y:S01]  /*1a960*/  HMMA.16816.F32.BF16 R44, R64.reuse, R10, R44 ;  /* 0x0000000a402c723c */ /* 0x040fe2000004182c */
[----:B------:R-:W1:Y:S07]  /*1a970*/  LDSM.16.M88.4 R8, [R215+0x4000] ;  /* 0x00400000d708783b */ /* 0x000e6e0000000200 */
        /* <DEDUP_REMOVED lines=10> */
[C---:B------:R-:W-:Y:S01]  /*1aa20*/  HMMA.16816.F32.BF16 R52, R136.reuse, R10, R52 ;  /* 0x0000000a8834723c */ /* 0x040fe20000041834 */
[----:B------:R-:W1:Y:S07]  /*1aa30*/  LDSM.16.M88.4 R8, [R215+0x6000] ;  /* 0x00600000d708783b */ /* 0x000e6e0000000200 */
[C---:B---3--:R-:W-:Y:S08]  /*1aa40*/  HMMA.16816.F32.BF16 R48, R136.reuse, R4, R48 ;  /* 0x000000048830723c */ /* 0x048ff00000041830 */
[----:B------:R-:W-:Y:S01]  /*1aa50*/  HMMA.16816.F32.BF16 R44, R136, R6, R44 ;  /* 0x00000006882c723c */ /* 0x000fe2000004182c */
[----:B------:R-:W3:Y:S07]  /*1aa60*/  LDSM.16.M88.4 R4, [R215+0x7000] ;  /* 0x00700000d704783b */ /* 0x000eee0000000200 */
        /* <DEDUP_REMOVED lines=10> */
[C---:B--2---:R-:W-:Y:S08]  /*1ab10*/  HMMA.16816.F32.BF16 R40, R136.reuse, R60, R40 ;  /* 0x0000003c8828723c */ /* 0x044ff00000041828 */
[C---:B------:R-:W-:Y:S01]  /*1ab20*/  HMMA.16816.F32.BF16 R36, R136.reuse, R62, R36 ;  /* 0x0000003e8824723c */ /* 0x040fe20000041824 */
[----:B------:R-:W2:Y:S07]  /*1ab30*/  LDSM.16.M88.4 R60, [R217] ;  /* 0x00000000d93c783b */ /* 0x000eae0000000200 */
[C---:B----4-:R-:W-:Y:S08]  /*1ab40*/  HMMA.16816.F32.BF16 R32, R136.reuse, R144, R32 ;  /* 0x000000908820723c */ /* 0x050ff00000041820 */
[C---:B------:R-:W-:Y:S01]  /*1ab50*/  HMMA.16816.F32.BF16 R28, R136.reuse, R146, R28 ;  /* 0x00000092881c723c */ /* 0x040fe2000004181c */
[----:B------:R-:W4:Y:S07]  /*1ab60*/  LDSM.16.M88.4 R144, [R204+0x1000] ;  /* 0x00100000cc90783b */ /* 0x000f2e0000000200 */
[C---:B-1----:R-:W-:Y:S08]  /*1ab70*/  HMMA.16816.F32.BF16 R24, R136.reuse, R8, R24 ;  /* 0x000000088818723c */ /* 0x042ff00000041818 */
[C---:B------:R-:W-:Y:S01]  /*1ab80*/  HMMA.16816.F32.BF16 R20, R136.reuse, R10, R20 ;  /* 0x0000000a8814723c */ /* 0x040fe20000041814 */
[----:B------:R-:W1:Y:S07]  /*1ab90*/  LDSM.16.M88.4 R8, [R204+0x1800] ;  /* 0x00180000cc08783b */ /* 0x000e6e0000000200 */
[C---:B---3--:R-:W-:Y:S08]  /*1aba0*/  HMMA.16816.F32.BF16 R176, R136.reuse, R4, R176 ;  /* 0x0000000488b0723c */ /* 0x048ff000000418b0 */
[----:B------:R-:W-:Y:S01]  /*1abb0*/  HMMA.16816.F32.BF16 R172, R136, R6, R172 ;  /* 0x0000000688ac723c */ /* 0x000fe200000418ac */
[----:B------:R-:W3:Y:S07]  /*1abc0*/  LDSM.16.M88.4 R4, [R204+0x2000] ;  /* 0x00200000cc04783b */ /* 0x000eee0000000200 */
        /* <DEDUP_REMOVED lines=8> */
[----:B------:R-:W2:Y:S04]  /*1ac50*/  LDSM.16.M88.4 R136, [R204+0x3000] ;  /* 0x00300000cc88783b */ /* 0x000ea80000000200 */
[----:B------:R-:W-:Y:S03]  /*1ac60*/  LDSM.16.M88.4 R152, [R221+0xb000] ;  /* 0x00b00000dd98783b */ /* 0x000fe60000000200 */
[C---:B----4-:R-:W-:Y:S08]  /*1ac70*/  HMMA.16816.F32.BF16 R40, R60.reuse, R144, R40 ;  /* 0x000000903c28723c */ /* 0x050ff00000041828 */
[C---:B------:R-:W-:Y:S01]  /*1ac80*/  HMMA.16816.F32.BF16 R36, R60.reuse, R146, R36 ;  /* 0x000000923c24723c */ /* 0x040fe20000041824 */
[----:B------:R-:W-:Y:S07]  /*1ac90*/  LDSM.16.M88.4 R144, [R222+0x2000] ;  /* 0x00200000de90783b */ /* 0x000fee0000000200 */
[C---:B-1----:R-:W-:Y:S08]  /*1aca0*/  HMMA.16816.F32.BF16 R32, R60.reuse, R8, R32 ;  /* 0x000000083c20723c */ /* 0x042ff00000041820 */
[C---:B------:R-:W-:Y:S01]  /*1acb0*/  HMMA.16816.F32.BF16 R28, R60.reuse, R10, R28 ;  /* 0x0000000a3c1c723c */ /* 0x040fe2000004181c */
[----:B------:R-:W1:Y:S07]  /*1acc0*/  LDSM.16.M88.4 R8, [R221+0x8800] ;  /* 0x00880000dd08783b */ /* 0x000e6e0000000200 */
[C---:B---3--:R-:W-:Y:S08]  /*1acd0*/  HMMA.16816.F32.BF16 R24, R60.reuse, R4, R24 ;  /* 0x000000043c18723c */ /* 0x048ff00000041818 */
[C---:B------:R-:W-:Y:S01]  /*1ace0*/  HMMA.16816.F32.BF16 R20, R60.reuse, R6, R20 ;  /* 0x000000063c14723c */ /* 0x040fe20000041814 */
[----:B------:R-:W3:Y:S07]  /*1acf0*/  LDSM.16.M88.4 R4, [R221+0x9000] ;  /* 0x00900000dd04783b */ /* 0x000eee0000000200 */
[C---:B------:R-:W-:Y:S08]  /*1ad00*/  HMMA.16816.F32.BF16 R48, R60.reuse, R148, R48 ;  /* 0x000000943c30723c */ /* 0x040ff00000041830 */
[C---:B------:R-:W-:Y:S01]  /*1ad10*/  HMMA.16816.F32.BF16 R44, R60.reuse, R150, R44 ;  /* 0x000000963c2c723c */ /* 0x040fe2000004182c */
[----:B------:R-:W-:Y:S07]  /*1ad20*/  LDSM.16.M88.4 R148, [R221+0xb800] ;  /* 0x00b80000dd94783b */ /* 0x000fee0000000200 */
[C---:B--2---:R-:W-:Y:S08]  /*1ad30*/  HMMA.16816.F32.BF16 R168, R60.reuse, R64, R168 ;  /* 0x000000403ca8723c */ /* 0x044ff000000418a8 */
[C---:B------:R-:W-:Y:S01]  /*1ad40*/  HMMA.16816.F32.BF16 R164, R60.reuse, R66, R164 ;  /* 0x000000423ca4723c */ /* 0x040fe200000418a4 */
[----:B------:R-:W2:Y:S07]  /*1ad50*/  LDSM.16.M88.4 R64, [R201] ;  /* 0x00000000c940783b */ /* 0x000eae0000000200 */
[C---:B-----5:R-:W-:Y:S08]  /*1ad60*/  HMMA.16816.F32.BF16 R16, R60.reuse, R140, R16 ;  /* 0x0000008c3c10723c */ /* 0x060ff00000041810 */
[C---:B------:R-:W-:Y:S01]  /*1ad70*/  HMMA.16816.F32.BF16 R12, R60.reuse, R142, R12 ;  /* 0x0000008e3c0c723c */ /* 0x040fe2000004180c */
[----:B------:R-:W4:Y:S07]  /*1ad80*/  LDSM.16.M88.4 R140, [R203] ;  /* 0x00000000cb8c783b */ /* 0x000f2e0000000200 */
[C---:B------:R-:W-:Y:S08]  /*1ad90*/  HMMA.16816.F32.BF16 R176, R60.reuse, R136, R176 ;  /* 0x000000883cb0723c */ /* 0x040ff000000418b0 */
[----:B------:R-:W-:Y:S01]  /*1ada0*/  HMMA.16816.F32.BF16 R172, R60, R138, R172 ;  /* 0x0000008a3cac723c */ /* 0x000fe200000418ac */
[----:B------:R-:W5:Y:S04]  /*1adb0*/  LDSM.16.M88.4 R136, [R202] ;  /* 0x00000000ca88783b */ /* 0x000f680000000200 */
[----:B------:R-:W-:Y:S03]  /*1adc0*/  LDSM.16.M88.4 R60, [R200] ;  /* 0x00000000c83c783b */ /* 0x000fe60000000200 */
[C---:B-1----:R-:W-:Y:S08]  /*1add0*/  HMMA.16816.F32.BF16 R48, R144.reuse, R8, R48 ;  /* 0x000000089030723c */ /* 0x042ff00000041830 */
[C---:B------:R-:W-:Y:S01]  /*1ade0*/  HMMA.16816.F32.BF16 R44, R144.reuse, R10, R44 ;  /* 0x0000000a902c723c */ /* 0x040fe2000004182c */
[----:B------:R-:W1:Y:S07]  /*1adf0*/  LDSM.16.M88.4 R8, [R199] ;  /* 0x00000000c708783b */ /* 0x000e6e0000000200 */
[C---:B---3--:R-:W-:Y:S08]  /*1ae00*/  HMMA.16816.F32.BF16 R40, R144.reuse, R4, R40 ;  /* 0x000000049028723c */ /* 0x048ff00000041828 */
[C---:B------:R-:W-:Y:S01]  /*1ae10*/  HMMA.16816.F32.BF16 R36, R144.reuse, R6, R36 ;  /* 0x000000069024723c */ /* 0x040fe20000041824 */
[----:B------:R-:W3:Y:S07]  /*1ae20*/  LDSM.16.M88.4 R4, [R198] ;  /* 0x00000000c604783b */ /* 0x000eee0000000200 */
        /* <DEDUP_REMOVED lines=8> */
[----:B------:R-:W1:Y:S07]  /*1aeb0*/  LDSM.16.M88.4 R156, [R215+0x8000] ;  /* 0x00800000d79c783b */ /* 0x000e6e0000000200 */
[C---:B------:R-:W-:Y:S08]  /*1aec0*/  HMMA.16816.F32.BF16 R176, R144.reuse, R152, R176 ;  /* 0x0000009890b0723c */ /* 0x040ff000000418b0 */
[----:B------:R-:W-:Y:S01]  /*1aed0*/  HMMA.16816.F32.BF16 R172, R144, R154, R172 ;  /* 0x0000009a90ac723c */ /* 0x000fe200000418ac */
[----:B------:R-:W1:Y:S07]  /*1aee0*/  LDSM.16.M88.4 R152, [R215+0x8800] ;  /* 0x00880000d798783b */ /* 0x000e6e0000000200 */
[C---:B--2---:R-:W-:Y:S08]  /*1aef0*/  HMMA.16816.F32.BF16 R40, R188.reuse, R64, R40 ;  /* 0x00000040bc28723c */ /* 0x044ff00000041828 */
[C---:B------:R-:W-:Y:S01]  /*1af00*/  HMMA.16816.F32.BF16 R36, R188.reuse, R66, R36 ;  /* 0x00000042bc24723c */ /* 0x040fe20000041824 */
[----:B------:R-:W2:Y:S07]  /*1af10*/  LDSM.16.M88.4 R64, [R215+0xb000] ;  /* 0x00b00000d740783b */ /* 0x000eae0000000200 */
[C---:B----4-:R-:W-:Y:S08]  /*1af20*/  HMMA.16816.F32.BF16 R56, R188.reuse, R140, R56 ;  /* 0x0000008cbc38723c */ /* 0x050ff00000041838 */
[C---:B-----5:R-:W-:Y:S08]  /*1af30*/  HMMA.16816.F32.BF16 R48, R188.reuse, R136, R48 ;  /* 0x00000088bc30723c */ /* 0x060ff00000041830 */
[C---:B------:R-:W-:Y:S01]  /*1af40*/  HMMA.16816.F32.BF16 R44, R188.reuse, R138, R44 ;  /* 0x0000008abc2c723c */ /* 0x040fe2000004182c */
[----:B------:R-:W-:Y:S07]  /*1af50*/  LDSM.16.M88.4 R136, [R215+0xa800] ;  /* 0x00a80000d788783b */ /* 0x000fee0000000200 */
[C---:B-1----:R-:W-:Y:S08]  /*1af60*/  HMMA.16816.F32.BF16 R24, R188.reuse, R8, R24 ;  /* 0x00000008bc18723c */ /* 0x042ff00000041818 */
[C---:B------:R-:W-:Y:S01]  /*1af70*/  HMMA.16816.F32.BF16 R20, R188.reuse, R10, R20 ;  /* 0x0000000abc14723c */ /* 0x040fe20000041814 */
[----:B------:R-:W-:Y:S07]  /*1af80*/  LDSM.16.M88.4 R8, [R217+0x2000] ;  /* 0x00200000d908783b */ /* 0x000fee0000000200 */
[C---:B---3--:R-:W-:Y:S08]  /*1af90*/  HMMA.16816.F32.BF16 R16, R188.reuse, R4, R16 ;  /* 0x00000004bc10723c */ /* 0x048ff00000041810 */
[----:B------:R-:W-:Y:S01]  /*1afa0*/  HMMA.16816.F32.BF16 R12, R188, R6, R12 ;  /* 0x00000006bc0c723c */ /* 0x000fe2000004180c */
[----:B------:R-:W1:Y:S07]  /*1afb0*/  LDSM.16.M88.4 R4, [R204+0x4000] ;  /* 0x00400000cc04783b */ /* 0x000e6e0000000200 */
[C---:B------:R-:W-:Y:S08]  /*1afc0*/  HMMA.16816.F32.BF16 R168, R144.reuse, R148, R168 ;  /* 0x0000009490a8723c */ /* 0x040ff000000418a8 */
[----:B------:R-:W-:Y:S01]  /*1afd0*/  HMMA.16816.F32.BF16 R164, R144, R150, R164 ;  /* 0x0000009690a4723c */ /* 0x000fe200000418a4 */
[----:B------:R-:W3:Y:S07]  /*1afe0*/  LDSM.16.M88.4 R148, [R215+0x9000] ;  /* 0x00900000d794783b */ /* 0x000eee0000000200 */
[C---:B------:R-:W-:Y:S08]  /*1aff0*/  HMMA.16816.F32.BF16 R176, R188.reuse, R184, R176 ;  /* 0x000000b8bcb0723c */ /* 0x040ff000000418b0 */
[----:B------:R-:W-:Y:S08]  /*1b000*/  HMMA.16816.F32.BF16 R172, R188, R186, R172 ;  /* 0x000000babcac723c */ /* 0x000ff000000418ac */
[C---:B------:R-:W-:Y:S08]  /*1b010*/  HMMA.16816.F32.BF16 R32, R144.reuse, R180, R32 ;  /* 0x000000b49020723c */ /* 0x040ff00000041820 */
[----:B------:R-:W-:Y:S01]  /*1b020*/  HMMA.16816.F32.BF16 R28, R144, R182, R28 ;  /* 0x000000b6901c723c */ /* 0x000fe2000004181c */
[----:B------:R-:W4:Y:S04]  /*1b030*/  LDSM.16.M88.4 R180, [R196] ;  /* 0x00000000c4b4783b */ /* 0x000f280000000200 */
[----:B------:R-:W-:Y:S03]  /*1b040*/  LDSM.16.M88.4 R144, [R215+0x9800] ;  /* 0x00980000d790783b */ /* 0x000fe60000000200 */
[----:B------:R-:W-:Y:S01]  /*1b050*/  HMMA.16816.F32.BF16 R52, R188, R142, R52 ;  /* 0x0000008ebc34723c */ /* 0x000fe20000041834 */
[----:B------:R-:W-:Y:S07]  /*1b060*/  LDSM.16.M88.4 R140, [R215+0xa000] ;  /* 0x00a00000d78c783b */ /* 0x000fee0000000200 */
[C---:B------:R-:W-:Y:S08]  /*1b070*/  HMMA.16816.F32.BF16 R56, R160.reuse, R156, R56 ;  /* 0x0000009ca038723c */ /* 0x040ff00000041838 */
[C---:B------:R-:W-:Y:S08]  /*1b080*/  HMMA.16816.F32.BF16 R48, R160.reuse, R152, R48 ;  /* 0x00000098a030723c */ /* 0x040ff00000041830 */
[C---:B------:R-:W-:Y:S01]  /*1b090*/  HMMA.16816.F32.BF16 R44, R160.reuse, R154, R44 ;  /* 0x0000009aa02c723c */ /* 0x040fe2000004182c */
[----:B------:R-:W5:Y:S07]  /*1b0a0*/  LDSM.16.M88.4 R152, [R204+0x4800] ;  /* 0x00480000cc98783b */ /* 0x000f6e0000000200 */
[C---:B--2---:R-:W-:Y:S08]  /*1b0b0*/  HMMA.16816.F32.BF16 R176, R160.reuse, R64, R176 ;  /* 0x00000040a0b0723c */ /* 0x044ff000000418b0 */
[----:B------:R-:W-:Y:S01]  /*1b0c0*/  HMMA.16816.F32.BF16 R172, R160, R66, R172 ;  /* 0x00000042a0ac723c */ /* 0x000fe200000418ac */
[----:B------:R-:W2:Y:S07]  /*1b0d0*/  LDSM.16.M88.4 R64, [R204+0x5000] ;  /* 0x00500000cc40783b */ /* 0x000eae0000000200 */
[C---:B------:R-:W-:Y:S08]  /*1b0e0*/  HMMA.16816.F32.BF16 R32, R188.reuse, R60, R32 ;  /* 0x0000003cbc20723c */ /* 0x040ff00000041820 */
[----:B------:R-:W-:Y:S01]  /*1b0f0*/  HMMA.16816.F32.BF16 R28, R188, R62, R28 ;  /* 0x0000003ebc1c723c */ /* 0x000fe2000004181c */
[----:B------:R-:W2:Y:S07]  /*1b100*/  LDSM.16.M88.4 R60, [R215+0xb800] ;  /* 0x00b80000d73c783b */ /* 0x000eae0000000200 */
[----:B------:R-:W-:Y:S08]  /*1b110*/  HMMA.16816.F32.BF16 R52, R160, R158, R52 ;  /* 0x0000009ea034723c */ /* 0x000ff00000041834 */
[----:B-1----:R-:W-:Y:S07]  /*1b120*/  HMMA.16816.F32.BF16 R56, R8, R4, R56 ;  /* 0x000000040838723c */ /* 0x002fee0000041838 */
[----:B------:R-:W-:Y:S01]  /*1b130*/  LOP3.LUT R5, R0, 0x6, RZ, 0xc0, !PT ;  /* 0x0000000600057812 */ /* 0x000fe200078ec0ff */
[----:B---3--:R-:W-:Y:S04]  /*1b140*/  HMMA.16816.F32.BF16 R40, R160, R148, R40 ;  /* 0x00000094a028723c */ /* 0x008fe80000041828 */
[----:B------:R-:W-:-:S03]  /*1b150*/  IMAD R0, R238, 0x80, R5 ;  /* 0x00000080ee007824 */ /* 0x000fc600078e0205 */
[----:B------:R-:W-:Y:S01]  /*1b160*/  IMAD.MOV.U32 R148, RZ, RZ, R134 ;  /* 0x000000ffff947224 */ /* 0x000fe200078e0086 */
[----:B----4-:R-:W-:Y:S01]  /*1b170*/  HMMA.16816.F32.BF16 R168, R188, R180, R168 ;  /* 0x000000b4bca8723c */ /* 0x010fe200000418a8 */
[----:B------:R-:W-:Y:S01]  /*1b180*/  IADD3 R4, R0, 0x1, RZ ;  /* 0x0000000100047810 */ /* 0x000fe20007ffe0ff */
[----:B------:R-:W-:-:S03]  /*1b190*/  IMAD.MOV.U32 R149, RZ, RZ, R135 ;  /* 0x000000ffff957224 */ /* 0x000fc600078e0087 */
[C---:B------:R-:W-:Y:S02]  /*1b1a0*/  ISETP.GE.AND P6, PT, R4.reuse, R2, PT ;  /* 0x000000020400720c */ /* 0x040fe40003fc6270 */
[----:B------:R-:W-:Y:S01]  /*1b1b0*/  ISETP.GE.AND P4, PT, R4, R133, PT ;  /* 0x000000850400720c */ /* 0x000fe20003f86270 */
[----:B------:R-:W-:Y:S01]  /*1b1c0*/  HMMA.16816.F32.BF16 R52, R8, R6, R52 ;  /* 0x000000060834723c */ /* 0x000fe20000041834 */
[----:B------:R-:W1:Y:S02]  /*1b1d0*/  LDSM.16.M88.4 R4, [R204+0x5800] ;  /* 0x00580000cc04783b */ /* 0x000e640000000200 */
[----:B------:R-:W-:-:S05]  /*1b1e0*/  FSEL R194, R59, -INF , !P4 ;  /* 0xff8000003bc27808 */ /* 0x000fca0006000000 */
[----:B------:R-:W-:Y:S07]  /*1b1f0*/  HMMA.16816.F32.BF16 R164, R188, R182, R164 ;  /* 0x000000b6bca4723c */ /* 0x000fee00000418a4 */
[----:B------:R-:W-:Y:S01]  /*1b200*/  FSEL R191, R57, -INF , !P6 ;  /* 0xff80000039bf7808 */ /* 0x000fe20007000000 */
[----:B-----5:R-:W-:Y:S01]  /*1b210*/  HMMA.16816.F32.BF16 R48, R8, R152, R48 ;  /* 0x000000980830723c */ /* 0x020fe20000041830 */
[----:B------:R-:W-:-:S04]  /*1b220*/  IADD3 R57, R0, 0x10, RZ ;  /* 0x0000001000397810 */ /* 0x000fc80007ffe0ff */
[----:B------:R-:W-:-:S03]  /*1b230*/  ISETP.GE.AND P4, PT, R57, R2, PT ;  /* 0x000000023900720c */ /* 0x000fc60003f86270 */
[----:B------:R-:W-:Y:S08]  /*1b240*/  HMMA.16816.F32.BF16 R36, R160, R150, R36 ;  /* 0x00000096a024723c */ /* 0x000ff00000041824 */
[C---:B------:R-:W-:Y:S08]  /*1b250*/  HMMA.16816.F32.BF16 R44, R8.reuse, R154, R44 ;  /* 0x0000009a082c723c */ /* 0x040ff0000004182c */
[----:B--2---:R-:W-:Y:S08]  /*1b260*/  HMMA.16816.F32.BF16 R40, R8, R64, R40 ;  /* 0x000000400828723c */ /* 0x004ff00000041828 */
[C---:B------:R-:W-:Y:S07]  /*1b270*/  HMMA.16816.F32.BF16 R168, R160.reuse, R60, R168 ;  /* 0x0000003ca0a8723c */ /* 0x040fee00000418a8 */
[C---:B------:R-:W-:Y:S01]  /*1b280*/  IADD3 R60, R0.reuse, 0x8, RZ ;  /* 0x00000008003c7810 */ /* 0x040fe20007ffe0ff */
[----:B------:R-:W-:Y:S01]  /*1b290*/  HMMA.16816.F32.BF16 R32, R160, R144, R32 ;  /* 0x00000090a020723c */ /* 0x000fe20000041820 */
[----:B------:R-:W-:-:S02]  /*1b2a0*/  IADD3 R61, R0, 0x9, RZ ;  /* 0x00000009003d7810 */ /* 0x000fc40007ffe0ff */
[CC--:B------:R-:W-:Y:S02]  /*1b2b0*/  ISETP.GE.AND P5, PT, R60.reuse, R2.reuse, PT ;  /* 0x000000023c00720c */ /* 0x0c0fe40003fa6270 */
[-C--:B------:R-:W-:Y:S02]  /*1b2c0*/  ISETP.GE.AND P1, PT, R60, R133.reuse, PT ;  /* 0x000000853c00720c */ /* 0x080fe40003f26270 */
[C---:B------:R-:W-:Y:S01]  /*1b2d0*/  ISETP.GE.AND P3, PT, R61.reuse, R2, PT ;  /* 0x000000023d00720c */ /* 0x040fe20003f66270 */
[----:B------:R-:W-:Y:S01]  /*1b2e0*/  HMMA.16816.F32.BF16 R164, R160, R62, R164 ;  /* 0x0000003ea0a4723c */ /* 0x000fe200000418a4 */
[----:B------:R-:W-:Y:S02]  /*1b2f0*/  ISETP.GE.AND P6, PT, R61, R133, PT ;  /* 0x000000853d00720c */ /* 0x000fe40003fc6270 */
[----:B------:R-:W-:Y:S02]  /*1b300*/  FSEL R193, R52, -INF , !P5 ;  /* 0xff80000034c17808 */ /* 0x000fe40006800000 */
[----:B------:R-:W-:-:S02]  /*1b310*/  IADD3 R60, R0, 0x11, RZ ;  /* 0x00000011003c7810 */ /* 0x000fc40007ffe0ff */
[----:B------:R-:W-:Y:S01]  /*1b320*/  IADD3 R52, R0, 0x18, RZ ;  /* 0x0000001800347810 */ /* 0x000fe20007ffe0ff */
[C---:B------:R-:W-:Y:S01]  /*1b330*/  HMMA.16816.F32.BF16 R28, R160.reuse, R146, R28 ;  /* 0x00000092a01c723c */ /* 0x040fe2000004181c */
[----:B------:R-:W-:Y:S02]  /*1b340*/  FSEL R195, R54, -INF , !P1 ;  /* 0xff80000036c37808 */ /* 0x000fe40004800000 */
[----:B------:R-:W-:Y:S02]  /*1b350*/  FSEL R192, R53, -INF , !P3 ;  /* 0xff80000035c07808 */ /* 0x000fe40005800000 */
[----:B------:R-:W-:Y:S02]  /*1b360*/  FSEL R240, R55, -INF , !P6 ;  /* 0xff80000037f07808 */ /* 0x000fe40007000000 */
[----:B------:R-:W-:Y:S01]  /*1b370*/  ISETP.GE.AND P5, PT, R57, R133, PT ;  /* 0x000000853900720c */ /* 0x000fe20003fa6270 */
[----:B------:R-:W-:Y:S01]  /*1b380*/  HMMA.16816.F32.BF16 R24, R160, R140, R24 ;  /* 0x0000008ca018723c */ /* 0x000fe20000041818 */
[----:B------:R-:W-:-:S02]  /*1b390*/  ISETP.GE.AND P1, PT, R60, R2, PT ;  /* 0x000000023c00720c */ /* 0x000fc40003f26270 */
[----:B------:R-:W-:Y:S02]  /*1b3a0*/  ISETP.GE.AND P3, PT, R60, R133, PT ;  /* 0x000000853c00720c */ /* 0x000fe40003f66270 */
[----:B------:R-:W-:Y:S02]  /*1b3b0*/  ISETP.GE.AND P6, PT, R52, R2, PT ;  /* 0x000000023400720c */ /* 0x000fe40003fc6270 */
[----:B------:R-:W-:Y:S01]  /*1b3c0*/  FSEL R63, R48, -INF , !P4 ;  /* 0xff800000303f7808 */ /* 0x000fe20006000000 */
[----:B------:R-:W-:Y:S01]  /*1b3d0*/  HMMA.16816.F32.BF16 R20, R160, R142, R20 ;  /* 0x0000008ea014723c */ /* 0x000fe20000041814 */
[C---:B------:R-:W-:Y:S02]  /*1b3e0*/  IADD3 R57, R0.reuse, 0x19, RZ ;  /* 0x0000001900397810 */ /* 0x040fe40007ffe0ff */
[----:B------:R-:W-:Y:S02]  /*1b3f0*/  IADD3 R48, R0, 0x20, RZ ;  /* 0x0000002000307810 */ /* 0x000fe40007ffe0ff */
[----:B------:R-:W-:-:S02]  /*1b400*/  FSEL R65, R49, -INF , !P1 ;  /* 0xff80000031417808 */ /* 0x000fc40004800000 */
[----:B------:R-:W-:Y:S01]  /*1b410*/  FSEL R190, R50, -INF , !P5 ;  /* 0xff80000032be7808 */ /* 0x000fe20006800000 */
[C---:B------:R-:W-:Y:S01]  /*1b420*/  HMMA.16816.F32.BF16 R16, R160.reuse, R136, R16 ;  /* 0x00000088a010723c */ /* 0x040fe20000041810 */
[CC--:B------:R-:W-:Y:S02]  /*1b430*/  ISETP.GE.AND P1, PT, R57.reuse, R133.reuse, PT ;  /* 0x000000853900720c */ /* 0x0c0fe40003f26270 */
[----:B------:R-:W-:Y:S02]  /*1b440*/  ISETP.GE.AND P4, PT, R52, R133, PT ;  /* 0x000000853400720c */ /* 0x000fe40003f86270 */
[----:B------:R-:W-:Y:S01]  /*1b450*/  ISETP.GE.AND P5, PT, R57, R2, PT ;  /* 0x000000023900720c */ /* 0x000fe20003fa6270 */
[----:B------:R-:W2:Y:S01]  /*1b460*/  LDSM.16.M88.4 R52, [R204+0x6000] ;  /* 0x00600000cc34783b */ /* 0x000ea20000000200 */
[----:B------:R-:W-:Y:S01]  /*1b470*/  FSEL R156, R47, -INF , !P1 ;  /* 0xff8000002f9c7808 */ /* 0x000fe20004800000 */
[----:B------:R-:W-:Y:S01]  /*1b480*/  HMMA.16816.F32.BF16 R12, R160, R138, R12 ;  /* 0x0000008aa00c723c */ /* 0x000fe2000004180c */
[----:B------:R-:W-:-:S02]  /*1b490*/  FSEL R57, R46, -INF , !P4 ;  /* 0xff8000002e397808 */ /* 0x000fc40006000000 */
[----:B------:R-:W-:Y:S02]  /*1b4a0*/  FSEL R64, R45, -INF , !P5 ;  /* 0xff8000002d407808 */ /* 0x000fe40006800000 */
[----:B------:R-:W-:Y:S02]  /*1b4b0*/  IADD3 R49, R0, 0x21, RZ ;  /* 0x0000002100317810 */ /* 0x000fe40007ffe0ff */
[----:B------:R-:W-:Y:S01]  /*1b4c0*/  FSEL R163, R44, -INF , !P6 ;  /* 0xff8000002ca37808 */ /* 0x000fe20007000000 */
[----:B------:R-:W-:Y:S01]  /*1b4d0*/  HMMA.16816.F32.BF16 R36, R8, R66, R36 ;  /* 0x000000420824723c */ /* 0x000fe20000041824 */
[----:B------:R-:W-:Y:S02]  /*1b4e0*/  IADD3 R44, R0, 0x28, RZ ;  /* 0x00000028002c7810 */ /* 0x000fe40007ffe0ff */
[----:B------:R-:W-:Y:S02]  /*1b4f0*/  ISETP.GE.AND P6, PT, R48, R133, PT ;  /* 0x000000853000720c */ /* 0x000fe40003fc6270 */
[----:B------:R-:W-:-:S02]  /*1b500*/  ISETP.GE.AND P1, PT, R44, R2, PT ;  /* 0x000000022c00720c */ /* 0x000fc40003f26270 */
[----:B------:R-:W-:Y:S01]  /*1b510*/  FSEL R66, R51, -INF , !P3 ;  /* 0xff80000033427808 */ /* 0x000fe20005800000 */
[C---:B-1----:R-:W-:Y:S01]  /*1b520*/  HMMA.16816.F32.BF16 R32, R8.reuse, R4, R32 ;  /* 0x000000040820723c */ /* 0x042fe20000041820 */
[-C--:B------:R-:W-:Y:S02]  /*1b530*/  ISETP.GE.AND P3, PT, R48, R2.reuse, PT ;  /* 0x000000023000720c */ /* 0x080fe40003f66270 */
[----:B------:R-:W-:Y:S02]  /*1b540*/  ISETP.GE.AND P4, PT, R49, R2, PT ;  /* 0x000000023100720c */ /* 0x000fe40003f86270 */
[----:B------:R-:W-:Y:S02]  /*1b550*/  FSEL R138, R40, -INF , !P3 ;  /* 0xff800000288a7808 */ /* 0x000fe40005800000 */
[----:B------:R-:W-:Y:S01]  /*1b560*/  ISETP.GE.AND P3, PT, R44, R133, PT ;  /* 0x000000852c00720c */ /* 0x000fe20003f66270 */
[----:B------:R-:W-:Y:S01]  /*1b570*/  HMMA.16816.F32.BF16 R28, R8, R6, R28 ;  /* 0x00000006081c723c */ /* 0x000fe2000004181c */
[----:B------:R-:W1:Y:S01]  /*1b580*/  LDSM.16.M88.4 R44, [R204+0x6800] ;  /* 0x00680000cc2c783b */ /* 0x000e620000000200 */
[----:B------:R-:W-:-:S02]  /*1b590*/  IADD3 R4, R0, 0x29, RZ ;  /* 0x0000002900047810 */ /* 0x000fc40007ffe0ff */
[----:B------:R-:W-:Y:S02]  /*1b5a0*/  FSEL R67, R42, -INF , !P6 ;  /* 0xff8000002a437808 */ /* 0x000fe40007000000 */
[----:B------:R-:W-:Y:S02]  /*1b5b0*/  FSEL R136, R41, -INF , !P4 ;  /* 0xff80000029887808 */ /* 0x000fe40006000000 */
[-C--:B------:R-:W-:Y:S02]  /*1b5c0*/  ISETP.GE.AND P5, PT, R49, R133.reuse, PT ;  /* 0x000000853100720c */ /* 0x080fe40003fa6270 */
[C---:B------:R-:W-:Y:S02]  /*1b5d0*/  ISETP.GE.AND P6, PT, R4.reuse, R2, PT ;  /* 0x000000020400720c */ /* 0x040fe40003fc6270 */
[----:B------:R-:W-:Y:S02]  /*1b5e0*/  ISETP.GE.AND P4, PT, R4, R133, PT ;  /* 0x000000850400720c */ /* 0x000fe40003f86270 */
[----:B------:R-:W-:Y:S01]  /*1b5f0*/  IADD3 R4, R0, 0x30, RZ ;  /* 0x0000003000047810 */ /* 0x000fe20007ffe0ff */
[----:B--2---:R-:W-:Y:S01]  /*1b600*/  HMMA.16816.F32.BF16 R24, R8, R52, R24 ;  /* 0x000000340818723c */ /* 0x004fe20000041818 */
[----:B------:R-:W-:-:S02]  /*1b610*/  FSEL R152, R43, -INF , !P5 ;  /* 0xff8000002b987808 */ /* 0x000fc40006800000 */
[----:B------:R-:W-:Y:S02]  /*1b620*/  FSEL R142, R36, -INF , !P1 ;  /* 0xff800000248e7808 */ /* 0x000fe40004800000 */
[C---:B------:R-:W-:Y:S02]  /*1b630*/  ISETP.GE.AND P5, PT, R4.reuse, R2, PT ;  /* 0x000000020400720c */ /* 0x040fe40003fa6270 */
[----:B------:R-:W-:Y:S01]  /*1b640*/  ISETP.GE.AND P1, PT, R4, R133, PT ;  /* 0x000000850400720c */ /* 0x000fe20003f26270 */
[----:B------:R-:W-:Y:S01]  /*1b650*/  HMMA.16816.F32.BF16 R20, R8, R54, R20 ;  /* 0x000000360814723c */ /* 0x000fe20000041814 */
[C---:B------:R-:W-:Y:S02]  /*1b660*/  IADD3 R5, R0.reuse, 0x31, RZ ;  /* 0x0000003100057810 */ /* 0x040fe40007ffe0ff */
[----:B------:R-:W-:Y:S02]  /*1b670*/  IADD3 R4, R0, 0x38, RZ ;  /* 0x0000003800047810 */ /* 0x000fe40007ffe0ff */
[----:B------:R-:W-:-:S02]  /*1b680*/  FSEL R155, R38, -INF , !P3 ;  /* 0xff800000269b7808 */ /* 0x000fc40005800000 */
[----:B------:R-:W-:Y:S02]  /*1b690*/  FSEL R139, R37, -INF , !P6 ;  /* 0xff800000258b7808 */ /* 0x000fe40007000000 */
[----:B------:R-:W-:Y:S02]  /*1b6a0*/  FSEL R51, R39, -INF , !P4 ;  /* 0xff80000027337808 */ /* 0x000fe40006000000 */
[----:B------:R-:W-:Y:S02]  /*1b6b0*/  FSEL R158, R32, -INF , !P5 ;  /* 0xff800000209e7808 */ /* 0x000fe40006800000 */
[CC--:B------:R-:W-:Y:S02]  /*1b6c0*/  ISETP.GE.AND P3, PT, R5.reuse, R2.reuse, PT ;  /* 0x000000020500720c */ /* 0x0c0fe40003f66270 */
[----:B------:R-:W-:Y:S02]  /*1b6d0*/  ISETP.GE.AND P6, PT, R5, R133, PT ;  /* 0x000000850500720c */ /* 0x000fe40003fc6270 */
[----:B------:R-:W-:Y:S01]  /*1b6e0*/  IADD3 R36, R0, 0x39, RZ ;  /* 0x0000003900247810 */ /* 0x000fe20007ffe0ff */
[----:B-1----:R-:W-:Y:S01]  /*1b6f0*/  HMMA.16816.F32.BF16 R12, R8, R46, R12 ;  /* 0x0000002e080c723c */ /* 0x002fe2000004180c */
[----:B------:R-:W-:-:S02]  /*1b700*/  ISETP.GE.AND P4, PT, R4, R2, PT ;  /* 0x000000020400720c */ /* 0x000fc40003f86270 */
[----:B------:R-:W-:Y:S02]  /*1b710*/  ISETP.GE.AND P5, PT, R4, R133, PT ;  /* 0x000000850400720c */ /* 0x000fe40003fa6270 */
[----:B------:R-:W1:Y:S01]  /*1b720*/  LDSM.16.M88.4 R4, [R204+0x7000] ;  /* 0x00700000cc04783b */ /* 0x000e620000000200 */
[----:B------:R-:W-:Y:S02]  /*1b730*/  FSEL R50, R34, -INF , !P1 ;  /* 0xff80000022327808 */ /* 0x000fe40004800000 */
[----:B------:R-:W-:Y:S02]  /*1b740*/  ISETP.GE.AND P1, PT, R36, R2, PT ;  /* 0x000000022400720c */ /* 0x000fe40003f26270 */
[----:B------:R-:W-:Y:S02]  /*1b750*/  FSEL R162, R33, -INF , !P3 ;  /* 0xff80000021a27808 */ /* 0x000fe40005800000 */
[C---:B------:R-:W-:Y:S02]  /*1b760*/  IADD3 R32, R0.reuse, 0x40, RZ ;  /* 0x0000004000207810 */ /* 0x040fe40007ffe0ff */
[----:B------:R-:W-:-:S02]  /*1b770*/  IADD3 R33, R0, 0x41, RZ ;  /* 0x0000004100217810 */ /* 0x000fc40007ffe0ff */
[----:B------:R-:W-:Y:S02]  /*1b780*/  FSEL R48, R35, -INF , !P6 ;  /* 0xff80000023307808 */ /* 0x000fe40007000000 */
[----:B------:R-:W-:Y:S02]  /*1b790*/  FSEL R189, R28, -INF , !P4 ;  /* 0xff8000001cbd7808 */ /* 0x000fe40006000000 */
[----:B------:R-:W-:Y:S02]  /*1b7a0*/  FSEL R49, R30, -INF , !P5 ;  /* 0xff8000001e317808 */ /* 0x000fe40006800000 */
[----:B------:R-:W-:Y:S02]  /*1b7b0*/  FSEL R188, R29, -INF , !P1 ;  /* 0xff8000001dbc7808 */ /* 0x000fe40004800000 */
[C---:B------:R-:W-:Y:S02]  /*1b7c0*/  ISETP.GE.AND P6, PT, R32.reuse, R2, PT ;  /* 0x000000022000720c */ /* 0x040fe40003fc6270 */
[----:B------:R-:W-:-:S02]  /*1b7d0*/  ISETP.GE.AND P4, PT, R32, R133, PT ;  /* 0x000000852000720c */ /* 0x000fc40003f86270 */
[C---:B------:R-:W-:Y:S02]  /*1b7e0*/  ISETP.GE.AND P5, PT, R33.reuse, R2, PT ;  /* 0x000000022100720c */ /* 0x040fe40003fa6270 */
[-C--:B------:R-:W-:Y:S02]  /*1b7f0*/  ISETP.GE.AND P1, PT, R33, R133.reuse, PT ;  /* 0x000000852100720c */ /* 0x080fe40003f26270 */
[----:B------:R-:W-:Y:S01]  /*1b800*/  HMMA.16816.F32.BF16 R32, R8, R44, R16 ;  /* 0x0000002c0820723c */ /* 0x000fe20000041810 */
[----:B------:R-:W2:Y:S01]  /*1b810*/  LDSM.16.M88.4 R16, [R204+0x7800] ;  /* 0x00780000cc10783b */ /* 0x000ea20000000200 */
[----:B------:R-:W-:Y:S01]  /*1b820*/  ISETP.GE.AND P3, PT, R36, R133, PT ;  /* 0x000000852400720c */ /* 0x000fe20003f66270 */
[----:B------:R-:W-:-:S04]  /*1b830*/  DEPBAR.LE SB0, 0x0 ;  /* 0x000080000000791a */ /* 0x000fc80000000000 */
[C---:B------:R-:W-:Y:S02]  /*1b840*/  IADD3 R28, R0.reuse, 0x48, RZ ;  /* 0x00000048001c7810 */ /* 0x040fe40007ffe0ff */
[----:B------:R-:W-:Y:S02]  /*1b850*/  IADD3 R29, R0, 0x49, RZ ;  /* 0x00000049001d7810 */ /* 0x000fe40007ffe0ff */
[----:B------:R-:W-:Y:S02]  /*1b860*/  FSEL R187, R31, -INF , !P3 ;  /* 0xff8000001fbb7808 */ /* 0x000fe40005800000 */
[----:B------:R-:W-:Y:S01]  /*1b870*/  FSEL R183, R24, -INF , !P6 ;  /* 0xff80000018b77808 */ /* 0x000fe20007000000 */
[----:B-1----:R-:W-:Y:S01]  /*1b880*/  HMMA.16816.F32.BF16 R172, R8, R6, R172 ;  /* 0x0000000608ac723c */ /* 0x002fe200000418ac */
[----:B------:R-:W-:Y:S02]  /*1b890*/  FSEL R184, R26, -INF , !P4 ;  /* 0xff8000001ab87808 */ /* 0x000fe40006000000 */
[----:B------:R-:W-:-:S02]  /*1b8a0*/  ISETP.GE.AND P3, PT, R28, R2, PT ;  /* 0x000000021c00720c */ /* 0x000fc40003f66270 */
[----:B------:R-:W-:Y:S02]  /*1b8b0*/  ISETP.GE.AND P6, PT, R28, R133, PT ;  /* 0x000000851c00720c */ /* 0x000fe40003fc6270 */
[----:B------:R-:W-:Y:S01]  /*1b8c0*/  ISETP.GE.AND P4, PT, R29, R2, PT ;  /* 0x000000021d00720c */ /* 0x000fe20003f86270 */
[----:B------:R-:W-:Y:S01]  /*1b8d0*/  IMAD.U32 R6, RZ, RZ, UR4 ;  /* 0x00000004ff067e24 */ /* 0x000fe2000f8e00ff */
[----:B------:R-:W-:Y:S01]  /*1b8e0*/  FSEL R182, R25, -INF , !P5 ;  /* 0xff80000019b67808 */ /* 0x000fe20006800000 */
[----:B------:R-:W-:Y:S01]  /*1b8f0*/  IMAD.U32 R7, RZ, RZ, UR5 ;  /* 0x00000005ff077e24 */ /* 0x000fe2000f8e00ff */
[C---:B------:R-:W-:Y:S01]  /*1b900*/  IADD3 R24, R0.reuse, 0x50, RZ ;  /* 0x0000005000187810 */ /* 0x040fe20007ffe0ff */
[----:B------:R-:W-:Y:S01]  /*1b910*/  ULDC.64 UR4, c[0x0][0x118] ;  /* 0x0000460000047ab9 */ /* 0x000fe20000000a00 */
[----:B------:R-:W-:Y:S02]  /*1b920*/  IADD3 R25, R0, 0x51, RZ ;  /* 0x0000005100197810 */ /* 0x000fe40007ffe0ff */
[----:B------:R-:W-:-:S02]  /*1b930*/  FSEL R185, R27, -INF , !P1 ;  /* 0xff8000001bb97808 */ /* 0x000fc40004800000 */
[----:B------:R-:W-:Y:S02]  /*1b940*/  FSEL R181, R20, -INF , !P3 ;  /* 0xff80000014b57808 */ /* 0x000fe40005800000 */
[----:B------:R-:W-:Y:S02]  /*1b950*/  FSEL R186, R22, -INF , !P6 ;  /* 0xff80000016ba7808 */ /* 0x000fe40007000000 */
[----:B------:R-:W-:Y:S02]  /*1b960*/  FSEL R180, R21, -INF , !P4 ;  /* 0xff80000015b47808 */ /* 0x000fe40006000000 */
[CC--:B------:R-:W-:Y:S02]  /*1b970*/  ISETP.GE.AND P1, PT, R24.reuse, R2.reuse, PT ;  /* 0x000000021800720c */ /* 0x0c0fe40003f26270 */
[-C--:B------:R-:W-:Y:S02]  /*1b980*/  ISETP.GE.AND P3, PT, R24, R133.reuse, PT ;  /* 0x000000851800720c */ /* 0x080fe40003f66270 */
[C---:B------:R-:W-:Y:S01]  /*1b990*/  ISETP.GE.AND P6, PT, R25.reuse, R2, PT ;  /* 0x000000021900720c */ /* 0x040fe20003fc6270 */
[----:B--2---:R-:W-:Y:S01]  /*1b9a0*/  HMMA.16816.F32.BF16 R168, R8, R16, R168 ;  /* 0x0000001008a8723c */ /* 0x004fe200000418a8 */
[----:B------:R-:W-:Y:S01]  /*1b9b0*/  BAR.SYNC.DEFER_BLOCKING 0x0 ;  /* 0x0000000000007b1d */ /* 0x000fe20000010000 */
[----:B------:R-:W-:-:S02]  /*1b9c0*/  ISETP.GE.AND P4, PT, R25, R133, PT ;  /* 0x000000851900720c */ /* 0x000fc40003f86270 */
[----:B------:R-:W-:Y:S02]  /*1b9d0*/  ISETP.GE.AND P5, PT, R29, R133, PT ;  /* 0x000000851d00720c */ /* 0x000fe40003fa6270 */
[----:B------:R-:W-:Y:S02]  /*1b9e0*/  IADD3 R20, R0, 0x58, RZ ;  /* 0x0000005800147810 */ /* 0x000fe40007ffe0ff */
[C---:B------:R-:W-:Y:S01]  /*1b9f0*/  HMMA.16816.F32.BF16 R24, R8.reuse, R4, R176 ;  /* 0x000000040818723c */ /* 0x040fe200000418b0 */
[----:B------:R-:W-:Y:S02]  /*1ba00*/  FSEL R157, R32, -INF , !P1 ;  /* 0xff800000209d7808 */ /* 0x000fe40004800000 */
[----:B------:R-:W-:Y:S02]  /*1ba10*/  FSEL R161, R34, -INF , !P3 ;  /* 0xff80000022a17808 */ /* 0x000fe40005800000 */
[----:B------:R-:W-:Y:S02]  /*1ba20*/  FSEL R154, R33, -INF , !P6 ;  /* 0xff800000219a7808 */ /* 0x000fe40007000000 */
[----:B------:R-:W-:Y:S01]  /*1ba30*/  IADD3 R4, R0, 0x59, RZ ;  /* 0x0000005900047810 */ /* 0x000fe20007ffe0ff */
[----:B------:R-:W-:Y:S01]  /*1ba40*/  HMMA.16816.F32.BF16 R164, R8, R18, R164 ;  /* 0x0000001208a4723c */ /* 0x000fe200000418a4 */
[----:B------:R-:W-:-:S02]  /*1ba50*/  FSEL R176, R23, -INF , !P5 ;  /* 0xff80000017b07808 */ /* 0x000fc40006800000 */
[CC--:B------:R-:W-:Y:S02]  /*1ba60*/  ISETP.GE.AND P5, PT, R20.reuse, R2.reuse, PT ;  /* 0x000000021400720c */ /* 0x0c0fe40003fa6270 */
        /* <DEDUP_REMOVED lines=18> */
[-C--:B------:R-:W-:Y:S02]  /*1bb90*/  ISETP.GE.AND P3, PT, R5, R2.reuse, PT ;  /* 0x000000020500720c */ /* 0x080fe40003f66270 */
[----:B------:R-:W-:Y:S02]  /*1bba0*/  FSEL R160, R35, -INF , !P4 ;  /* 0xff80000023a07808 */ /* 0x000fe40006000000 */
[----:B------:R-:W-:Y:S02]  /*1bbb0*/  FSEL R53, R168, -INF , !P3 ;  /* 0xff800000a8357808 */ /* 0x000fe40005800000 */
[----:B------:R-:W-:Y:S02]  /*1bbc0*/  ISETP.GE.AND P4, PT, R4, R2, PT ;  /* 0x000000020400720c */ /* 0x000fe40003f86270 */
[----:B------:R-:W-:-:S02]  /*1bbd0*/  ISETP.GE.AND P3, PT, R0, R133, PT ;  /* 0x000000850000720c */ /* 0x000fc40003f66270 */
[----:B------:R-:W-:Y:S02]  /*1bbe0*/  IADD3 R4, R0, 0x68, RZ ;  /* 0x0000006800047810 */ /* 0x000fe40007ffe0ff */
[----:B------:R-:W-:Y:S02]  /*1bbf0*/  FSEL R150, R15, -INF , !P6 ;  /* 0xff8000000f967808 */ /* 0x000fe40007000000 */
[----:B------:R-:W-:Y:S02]  /*1bc00*/  FSEL R144, R24, -INF , !P4 ;  /* 0xff80000018907808 */ /* 0x000fe40006000000 */
[----:B------:R-:W-:Y:S02]  /*1bc10*/  FSEL R58, R58, -INF , !P3 ;  /* 0xff8000003a3a7808 */ /* 0x000fe40005800000 */
[C---:B------:R-:W-:Y:S02]  /*1bc20*/  ISETP.GE.AND P6, PT, R4.reuse, R2, PT ;  /* 0x000000020400720c */ /* 0x040fe40003fc6270 */
[----:B------:R-:W-:-:S02]  /*1bc30*/  ISETP.GE.AND P4, PT, R4, R133, PT ;  /* 0x000000850400720c */ /* 0x000fc40003f86270 */
[----:B------:R-:W-:Y:S02]  /*1bc40*/  ISETP.GT.AND P3, PT, R238, R227, PT ;  /* 0x000000e3ee00720c */ /* 0x000fe40003f64270 */
[----:B------:R-:W-:Y:S02]  /*1bc50*/  IADD3 R4, R0, 0x71, RZ ;  /* 0x0000007100047810 */ /* 0x000fe40007ffe0ff */
[----:B------:R-:W-:Y:S02]  /*1bc60*/  FSEL R145, R174, -INF , !P4 ;  /* 0xff800000ae917808 */ /* 0x000fe40006000000 */
[----:B------:R-:W-:Y:S02]  /*1bc70*/  FSEL R137, R173, -INF , !P5 ;  /* 0xff800000ad897808 */ /* 0x000fe40006800000 */
[----:B------:R-:W-:Y:S02]  /*1bc80*/  FSEL R141, R172, -INF , !P6 ;  /* 0xff800000ac8d7808 */ /* 0x000fe40007000000 */
[----:B------:R-:W-:-:S02]  /*1bc90*/  ISETP.GE.AND P4, PT, R4, R2, PT ;  /* 0x000000020400720c */ /* 0x000fc40003f86270 */
[-C--:B------:R-:W-:Y:S02]  /*1bca0*/  ISETP.GE.AND P5, PT, R4, R133.reuse, PT ;  /* 0x000000850400720c */ /* 0x080fe40003fa6270 */
[----:B------:R-:W-:Y:S02]  /*1bcb0*/  FSEL R140, R175, -INF , !P1 ;  /* 0xff800000af8c7808 */ /* 0x000fe40004800000 */
[----:B------:R-:W-:Y:S02]  /*1bcc0*/  ISETP.GE.AND P6, PT, R5, R133, PT ;  /* 0x000000850500720c */ /* 0x000fe40003fc6270 */
[C---:B------:R-:W-:Y:S02]  /*1bcd0*/  ISETP.GE.AND P1, PT, R0.reuse, R2, PT ;  /* 0x000000020000720c */ /* 0x040fe40003f26270 */
        /* <DEDUP_REMOVED lines=10> */
[----:B------:R-:W-:Y:S02]  /*1bd80*/  FSEL R54, R164, -INF , !P6 ;  /* 0xff800000a4367808 */ /* 0x000fe40007000000 */
[----:B------:R-:W-:Y:S02]  /*1bd90*/  FSEL R59, R166, -INF , !P4 ;  /* 0xff800000a63b7808 */ /* 0x000fe40006000000 */
[----:B------:R-:W-:Y:S02]  /*1bda0*/  FSEL R52, R165, -INF , !P5 ;  /* 0xff800000a5347808 */ /* 0x000fe40006800000 */
        /* <DEDUP_REMOVED lines=13> */
[----:B------:R-:W-:Y:S01]  /*1be80*/  IMAD.MOV R9, RZ, RZ, -R9 ;  /* 0x000000ffff097224 */ /* 0x000fe200078e0a09 */
[----:B------:R-:W-:Y:S02]  /*1be90*/  LOP3.LUT R11, R11, R13, RZ, 0x3c, !PT ;  /* 0x0000000d0b0b7212 */ /* 0x000fe400078e3cff */
[----:B------:R-:W-:Y:S02]  /*1bea0*/  ISETP.GE.AND P4, PT, R0, RZ, PT ;  /* 0x000000ff0000720c */ /* 0x000fe40003f86270 */
[----:B-1----:R-:W1:Y:S02]  /*1beb0*/  MUFU.RCP R16, R10 ;  /* 0x0000000a00107308 */ /* 0x002e640000001000 */
[----:B-1----:R-:W-:-:S06]  /*1bec0*/  IADD3 R16, R16, 0xffffffe, RZ ;  /* 0x0ffffffe10107810 */ /* 0x002fcc0007ffe0ff */
[----:B------:R-:W1:Y:S02]  /*1bed0*/  F2I.FTZ.U32.TRUNC.NTZ R17, R16 ;  /* 0x0000001000117305 */ /* 0x000e64000021f000 */
[----:B-1----:R-:W-:Y:S02]  /*1bee0*/  IMAD.MOV R15, RZ, RZ, -R17 ;  /* 0x000000ffff0f7224 */ /* 0x002fe400078e0a11 */
[----:B------:R-:W-:Y:S02]  /*1bef0*/  IMAD.MOV.U32 R16, RZ, RZ, RZ ;  /* 0x000000ffff107224 */ /* 0x000fe400078e00ff */
[----:B------:R-:W-:-:S04]  /*1bf00*/  IMAD R15, R15, R8, RZ ;  /* 0x000000080f0f7224 */ /* 0x000fc800078e02ff */
[----:B------:R-:W-:Y:S02]  /*1bf10*/  IMAD.HI.U32 R15, R17, R15, R16 ;  /* 0x0000000f110f7227 */ /* 0x000fe400078e0010 */
[----:B------:R-:W2:Y:S04]  /*1bf20*/  LD.E.64 R16, [R6.64+0x20] ;  /* 0x0000200406107980 */ /* 0x000ea8000c101b00 */
[----:B------:R-:W-:-:S04]  /*1bf30*/  IMAD.HI.U32 R12, R15, R4, RZ ;  /* 0x000000040f0c7227 */ /* 0x000fc800078e00ff */
[----:B------:R-:W-:-:S04]  /*1bf40*/  IMAD.HI.U32 R10, R15, R2, RZ ;  /* 0x000000020f0a7227 */ /* 0x000fc800078e00ff */
[-C--:B------:R-:W-:Y:S02]  /*1bf50*/  IMAD R15, R12, R9.reuse, R4 ;  /* 0x000000090c0f7224 */ /* 0x080fe400078e0204 */
[----:B------:R-:W-:-:S03]  /*1bf60*/  IMAD R9, R10, R9, R2 ;  /* 0x000000090a097224 */ /* 0x000fc600078e0202 */
[C---:B------:R-:W-:Y:S02]  /*1bf70*/  ISETP.GT.U32.AND P0, PT, R8.reuse, R15, PT ;  /* 0x0000000f0800720c */ /* 0x040fe40003f04070 */
[----:B------:R-:W-:-:S11]  /*1bf80*/  ISETP.GT.U32.AND P1, PT, R8, R9, PT ;  /* 0x000000090800720c */ /* 0x000fd60003f24070 */
[-C--:B------:R-:W-:Y:S02]  /*1bf90*/  @!P0 IADD3 R15, R15, -R8.reuse, RZ ;  /* 0x800000080f0f8210 */ /* 0x080fe40007ffe0ff */
[----:B------:R-:W-:Y:S01]  /*1bfa0*/  @!P1 IMAD.IADD R9, R9, 0x1, -R8 ;  /* 0x0000000109099824 */ /* 0x000fe200078e0a08 */
[----:B------:R-:W-:Y:S02]  /*1bfb0*/  @!P0 IADD3 R12, R12, 0x1, RZ ;  /* 0x000000010c0c8810 */ /* 0x000fe40007ffe0ff */
[-C--:B------:R-:W-:Y:S02]  /*1bfc0*/  ISETP.GE.U32.AND P6, PT, R15, R8.reuse, PT ;  /* 0x000000080f00720c */ /* 0x080fe40003fc6070 */
[----:B------:R-:W-:Y:S01]  /*1bfd0*/  ISETP.GE.U32.AND P5, PT, R9, R8, PT ;  /* 0x000000080900720c */ /* 0x000fe20003fa6070 */
[----:B------:R-:W3:Y:S01]  /*1bfe0*/  LD.E.64 R14, [R6.64+0x38] ;  /* 0x00003804060e7980 */ /* 0x000ee2000c101b00 */
[----:B------:R-:W-:Y:S02]  /*1bff0*/  ISETP.GE.AND P0, PT, R11, RZ, PT ;  /* 0x000000ff0b00720c */ /* 0x000fe40003f06270 */
[----:B------:R-:W-:-:S02]  /*1c000*/  @!P1 IADD3 R10, R10, 0x1, RZ ;  /* 0x000000010a0a9810 */ /* 0x000fc40007ffe0ff */
[----:B------:R-:W-:Y:S02]  /*1c010*/  ISETP.NE.AND P1, PT, R13, RZ, PT ;  /* 0x000000ff0d00720c */ /* 0x000fe40003f25270 */
[----:B------:R-:W-:-:S03]  /*1c020*/  LOP3.LUT R9, RZ, R13, RZ, 0x33, !PT ;  /* 0x0000000dff097212 */ /* 0x000fc600078e33ff */
        /* <DEDUP_REMOVED lines=8> */
[----:B------:R-:W4:Y:S04]  /*1c0b0*/  LD.E R9, [R20.64] ;  /* 0x0000000414097980 */ /* 0x000f28000c101900 */
[----:B------:R-:W4:Y:S01]  /*1c0c0*/  LD.E R0, [R18.64] ;  /* 0x0000000412007980 */ /* 0x000f22000c101900 */
[----:B------:R-:W-:-:S05]  /*1c0d0*/  IADD3 R2, R11, -R2, RZ ;  /* 0x800000020b027210 */ /* 0x000fca0007ffe0ff */
[----:B------:R-:W-:-:S05]  /*1c0e0*/  IMAD R13, R13, R2, -0x80 ;  /* 0xffffff800d0d7424 */ /* 0x000fca00078e0202 */
[----:B------:R-:W-:Y:S01]  /*1c0f0*/  SHF.R.S32.HI R11, RZ, 0x1f, R13 ;  /* 0x0000001fff0b7819 */ /* 0x000fe2000001140d */
[-C--:B---3--:R-:W-:Y:S02]  /*1c100*/  IMAD R2, R15, R13.reuse, RZ ;  /* 0x0000000d0f027224 */ /* 0x088fe400078e02ff */
[----:B------:R-:W-:-:S04]  /*1c110*/  IMAD.WIDE.U32 R12, R14, R13, RZ ;  /* 0x0000000d0e0c7225 */ /* 0x000fc800078e00ff */
[----:B------:R-:W-:-:S04]  /*1c120*/  IMAD R2, R14, R11, R2 ;  /* 0x0000000b0e027224 */ /* 0x000fc800078e0202 */
[----:B------:R-:W-:Y:S02]  /*1c130*/  IMAD.IADD R13, R13, 0x1, R2 ;  /* 0x000000010d0d7824 */ /* 0x000fe400078e0202 */
[----:B----4-:R-:W-:-:S04]  /*1c140*/  IMAD.IADD R9, R0, 0x1, -R9 ;  /* 0x0000000100097824 */ /* 0x010fc800078e0a09 */
[----:B--2---:R-:W-:Y:S01]  /*1c150*/  IMAD R11, R17, R9, RZ ;  /* 0x00000009110b7224 */ /* 0x004fe200078e02ff */
[----:B------:R-:W-:Y:S01]  /*1c160*/  SHF.R.S32.HI R0, RZ, 0x1f, R9 ;  /* 0x0000001fff007819 */ /* 0x000fe20000011409 */
[----:B------:R-:W-:-:S04]  /*1c170*/  IMAD.WIDE.U32 R12, R9, R16, R12 ;  /* 0x00000010090c7225 */ /* 0x000fc800078e000c */
[----:B------:R-:W-:Y:S02]  /*1c180*/  IMAD R0, R16, R0, R11 ;  /* 0x0000000010007224 */ /* 0x000fe400078e020b */
[----:B------:R-:W-:-:S03]  /*1c190*/  IMAD.MOV.U32 R2, RZ, RZ, R12 ;  /* 0x000000ffff027224 */ /* 0x000fc600078e000c */
[----:B------:R-:W-:Y:S01]  /*1c1a0*/  IADD3 R13, R13, R0, RZ ;  /* 0x000000000d0d7210 */ /* 0x000fe20007ffe0ff */
[----:B------:R-:W-:Y:S05]  /*1c1b0*/  BRA `(.L_x_1915) ;  /* 0x0000003000007947 */ /* 0x000fea0003800000 */
.L_x_1914:
[----:B------:R-:W2:Y:S02]  /*1c1c0*/  LD.E R2, [R6.64+0x38] ;  /* 0x0000380406027980 */ /* 0x000ea4000c101900 */
[----:B--2---:R-:W-:-:S04]  /*1c1d0*/  LEA R2, -R2, RZ, 0x7 ;  /* 0x000000ff02027211 */ /* 0x004fc800078e39ff */
[----:B------:R-:W-:Y:S02]  /*1c1e0*/  SHF.R.S32.HI R13, RZ, 0x1f, R2 ;  /* 0x0000001fff0d7819 */ /* 0x000fe40000011402 */
.L_x_1915:
[----:B------:R-:W-:Y:S05]  /*1c1f0*/  BSYNC B0 ;  /* 0x0000000000007941 */ /* 0x000fea0003800000 */
.L_x_1913:
[----:B------:R-:W-:Y:S02]  /*1c200*/  LOP3.LUT R0, R239, 0x1, RZ, 0xc0, !PT ;  /* 0x00000001ef007812 */ /* 0x000fe400078ec0ff */
[----:B------:R-:W-:Y:S02]  /*1c210*/  @P2 IADD3 R11, P0, R2, R225, RZ ;  /* 0x000000e1020b2210 */ /* 0x000fe40007f1e0ff */
[----:B------:R-:W-:Y:S02]  /*1c220*/  ISETP.NE.U32.AND P1, PT, R0, 0x1, PT ;  /* 0x000000010000780c */ /* 0x000fe40003f25070 */
[CC--:B------:R-:W-:Y:S01]  /*1c230*/  LEA R24, P6, R2.reuse, R228.reuse, 0x1 ;  /* 0x000000e402187211 */ /* 0x0c0fe200078c08ff */
[----:B------:R-:W-:Y:S01]  /*1c240*/  @P2 IMAD.X R0, R13, 0x1, R226, P0 ;  /* 0x000000010d002824 */ /* 0x000fe200000e06e2 */
[----:B------:R-:W-:Y:S02]  /*1c250*/  @P2 LEA R16, P0, R11, R228, 0x1 ;  /* 0x000000e40b102211 */ /* 0x000fe400078008ff */
[----:B------:R-:W-:-:S02]  /*1c260*/  LEA.HI.X R25, R2, R229, R13, 0x1, P6 ;  /* 0x000000e502197211 */ /* 0x000fc400030f0c0d */
[----:B------:R-:W-:-:S05]  /*1c270*/  @P2 LEA.HI.X R17, R11, R229, R0, 0x1, P0 ;  /* 0x000000e50b112211 */ /* 0x000fca00000f0c00 */
[----:B------:R-:W-:Y:S01]  /*1c280*/  @!P1 IADD3 R9, P4, R2, R225, RZ ;  /* 0x000000e102099210 */ /* 0x000fe20007f9e0ff */
[----:B------:R-:W-:Y:S01]  /*1c290*/  @!PT LDS RZ, [RZ] ;  /* 0x00000000fffff984 */ /* 0x000fe20000000800 */
[----:B------:R-:W-:Y:S01]  /*1c2a0*/  @!PT LDS RZ, [RZ] ;  /* 0x00000000fffff984 */ /* 0x000fe20000000800 */
[----:B------:R-:W-:Y:S01]  /*1c2b0*/  @!PT LDS RZ, [RZ] ;  /* 0x00000000fffff984 */ /* 0x000fe20000000800 */
[----:B------:R1:W-:Y:S04]  /*1c2c0*/  @!P1 LDGSTS.E.BYPASS.LTC128B.128 [R234+0x4000], [R24.64] ;  /* 0x0400000018ea9fae */ /* 0x0003e8000b901d44 */
[----:B------:R-:W-:Y:S01]  /*1c2d0*/  @!P1 IMAD.X R4, R13, 0x1, R226, P4 ;  /* 0x000000010d049824 */ /* 0x000fe200020e06e2 */
[C---:B------:R-:W-:Y:S01]  /*1c2e0*/  @!P1 LEA R22, P4, R9.reuse, R228, 0x1 ;  /* 0x000000e409169211 */ /* 0x040fe200078808ff */
[----:B------:R1:W-:Y:S03]  /*1c2f0*/  @P1 STS.128 [R234+0x4000], RZ ;  /* 0x004000ffea001388 */ /* 0x0003e60000000c00 */
[----:B------:R-:W-:Y:S01]  /*1c300*/  @!P1 LEA.HI.X R23, R9, R229, R4, 0x1, P4 ;  /* 0x000000e509179211 */ /* 0x000fe200020f0c04 */
[----:B------:R-:W-:Y:S01]  /*1c310*/  @!PT LDS RZ, [RZ] ;  /* 0x00000000fffff984 */ /* 0x000fe20000000800 */
[----:B------:R-:W-:Y:S01]  /*1c320*/  @!PT LDS RZ, [RZ] ;  /* 0x00000000fffff984 */ /* 0x000fe20000000800 */
[----:B------:R-:W-:Y:S01]  /*1c330*/  @!PT LDS RZ, [RZ] ;  /* 0x00000000fffff984 */ /* 0x000fe20000000800 */
[----:B------:R1:W-:Y:S01]  /*1c340*/  @P2 LDGSTS.E.BYPASS.LTC128B.128 [R234+0x8000], [R24.64+0x80] ;  /* 0x0800008018ea2fae */ /* 0x0003e2000b901d44 */
[----:B------:R-:W-:-:S03]  /*1c350*/  IADD3 R9, P5, P4, R225, R225, R2 ;  /* 0x000000e1e1097210 */ /* 0x000fc60007cbe002 */
[----:B------:R1:W-:Y:S01]  /*1c360*/  @!P2 STS.128 [R234+0x8000], RZ ;  /* 0x008000ffea00a388 */ /* 0x0003e20000000c00 */
[----:B------:R-:W-:Y:S02]  /*1c370*/  IADD3.X R2, R226, R226, R13, P5, P4 ;  /* 0x000000e2e2027210 */ /* 0x000fe40002fe840d */
[CC--:B------:R-:W-:Y:S01]  /*1c380*/  @P2 LEA R14, P0, R9.reuse, R228.reuse, 0x1 ;  /* 0x000000e4090e2211 */ /* 0x0c0fe200078008ff */
[----:B------:R-:W-:Y:S01]  /*1c390*/  @!PT LDS RZ, [RZ] ;  /* 0x00000000fffff984 */ /* 0x000fe20000000800 */
[----:B------:R-:W-:Y:S01]  /*1c3a0*/  @!PT LDS RZ, [RZ] ;  /* 0x00000000fffff984 */ /* 0x000fe20000000800 */
[----:B------:R-:W-:Y:S01]  /*1c3b0*/  @!PT LDS RZ, [RZ] ;  /* 0x00000000fffff984 */ /* 0x000fe20000000800 */
[----:B------:R1:W-:Y:S01]  /*1c3c0*/  @!P1 LDGSTS.E.BYPASS.LTC128B.128 [R234+0x4800], [R22.64] ;  /* 0x0480000016ea9fae */ /* 0x0003e2000b901d44 */
[C---:B------:R-:W-:Y:S02]  /*1c3d0*/  IADD3 R11, P4, R9.reuse, R225, RZ ;  /* 0x000000e1090b7210 */ /* 0x040fe40007f9e0ff */
[CC--:B------:R-:W-:Y:S01]  /*1c3e0*/  @!P1 LEA R20, P5, R9.reuse, R228.reuse, 0x1 ;  /* 0x000000e409149211 */ /* 0x0c0fe200078a08ff */
[----:B------:R1:W-:Y:S01]  /*1c3f0*/  @P1 STS.128 [R234+0x4800], RZ ;  /* 0x004800ffea001388 */ /* 0x0003e20000000c00 */
[CCC-:B------:R-:W-:Y:S02]  /*1c400*/  @P2 LEA.HI.X R15, R9.reuse, R229.reuse, R2.reuse, 0x1, P0 ;  /* 0x000000e5090f2211 */ /* 0x1c0fe400000f0c02 */
[----:B------:R-:W-:Y:S01]  /*1c410*/  @!P1 LEA.HI.X R21, R9, R229, R2, 0x1, P5 ;  /* 0x000000e509159211 */ /* 0x000fe200028f0c02 */
        /* <DEDUP_REMOVED lines=22> */
[----:B------:R-:W-:Y:S01]  /*1c580*/  IMAD.X R2, R2, 0x1, R226, P4 ;  /* 0x0000000102027824 */ /* 0x000fe200020e06e2 */
[CC--:B------:R-:W-:Y:S01]  /*1c590*/  @!P1 LEA R30, P5, R11.reuse, R228.reuse, 0x1 ;  /* 0x000000e40b1e9211 */ /* 0x0c0fe200078a08ff */
[----:B------:R-:W-:Y:S01]  /*1c5a0*/  @!PT LDS RZ, [RZ] ;  /* 0x00000000fffff984 */ /* 0x000fe20000000800 */
[----:B------:R-:W-:Y:S01]  /*1c5b0*/  @!PT LDS RZ, [RZ] ;  /* 0x00000000fffff984 */ /* 0x000fe20000000800 */
[----:B------:R-:W-:Y:S01]  /*1c5c0*/  @!PT LDS RZ, [RZ] ;  /* 0x00000000fffff984 */ /* 0x000fe20000000800 */
[----:B------:R1:W-:Y:S01]  /*1c5d0*/  @P2 LDGSTS.E.BYPASS.LTC128B.128 [R234+0x9000], [R14.64+0x80] ;  /* 0x090000800eea2fae */ /* 0x0003e2000b901d44 */
[CC--:B------:R-:W-:Y:S02]  /*1c5e0*/  @P2 LEA R10, P0, R11.reuse, R228.reuse, 0x1 ;  /* 0x000000e40b0a2211 */ /* 0x0c0fe400078008ff */
        /* <DEDUP_REMOVED lines=14> */
[-C--:B------:R-:W-:Y:S01]  /*1c6d0*/  @P2 LEA.HI.X R9, R9, R229.reuse, R2, 0x1, P0 ;  /* 0x000000e509092211 */ /* 0x080fe200000f0c02 */
[----:B------:R-:W-:Y:S01]  /*1c6e0*/  @!PT LDS RZ, [RZ] ;  /* 0x00000000fffff984 */ /* 0x000fe20000000800 */
[----:B------:R-:W-:Y:S01]  /*1c6f0*/  @!PT LDS RZ, [RZ] ;  /* 0x00000000fffff984 */ /* 0x000fe20000000800 */
[----:B------:R-:W-:Y:S01]  /*1c700*/  @!PT LDS RZ, [RZ] ;  /* 0x00000000fffff984 */ /* 0x000fe20000000800 */
[----:B------:R1:W-:Y:S01]  /*1c710*/  @P2 LDGSTS.E.BYPASS.LTC128B.128 [R234+0x9800], [R12.64+0x80] ;  /* 0x098000800cea2fae */ /* 0x0003e2000b901d44 */
[----:B------:R-:W-:Y:S01]  /*1c720*/  IMAD.X R2, R2, 0x1, R226, P4 ;  /* 0x0000000102027824 */ /* 0x000fe200020e06e2 */
[CC--:B------:R-:W-:Y:S02]  /*1c730*/  @!P1 LEA R34, P4, R0.reuse, R228.reuse, 0x1 ;  /* 0x000000e400229211 */ /* 0x0c0fe400078808ff */
[----:B------:R1:W-:Y:S01]  /*1c740*/  @!P2 STS.128 [R234+0x9800], RZ ;  /* 0x009800ffea00a388 */ /* 0x0003e20000000c00 */
[C---:B------:R-:W-:Y:S01]  /*1c750*/  @P2 LEA R36, P0, R0.reuse, R228, 0x1 ;  /* 0x000000e400242211 */ /* 0x040fe200078008ff */
[----:B------:R-:W-:Y:S01]  /*1c760*/  IMAD.MOV.U32 R228, RZ, RZ, R24 ;  /* 0x000000ffffe47224 */ /* 0x000fe200078e0018 */
[CCC-:B------:R-:W-:Y:S01]  /*1c770*/  @!P1 LEA.HI.X R35, R0.reuse, R229.reuse, R2.reuse, 0x1, P4 ;  /* 0x000000e500239211 */ /* 0x1c0fe200020f0c02 */
[----:B------:R-:W-:Y:S01]  /*1c780*/  @!PT LDS RZ, [RZ] ;  /* 0x00000000fffff984 */ /* 0x000fe20000000800 */
[----:B------:R-:W-:Y:S01]  /*1c790*/  @!PT LDS RZ, [RZ] ;  /* 0x00000000fffff984 */ /* 0x000fe20000000800 */
[----:B------:R-:W-:Y:S01]  /*1c7a0*/  @!PT LDS RZ, [RZ] ;  /* 0x00000000fffff984 */ /* 0x000fe20000000800 */
[----:B------:R1:W-:Y:S01]  /*1c7b0*/  @!P1 LDGSTS.E.BYPASS.LTC128B.128 [R234+0x6000], [R28.64] ;  /* 0x060000001cea9fae */ /* 0x0003e2000b901d44 */
[----:B------:R-:W-:Y:S01]  /*1c7c0*/  @P2 LEA.HI.X R37, R0, R229, R2, 0x1, P0 ;  /* 0x000000e500252211 */ /* 0x000fe200000f0c02 */
[----:B------:R-:W-:-:S02]  /*1c7d0*/  IMAD.MOV.U32 R229, RZ, RZ, R25 ;  /* 0x000000ffffe57224 */ /* 0x000fc400078e0019 */
        /* <DEDUP_REMOVED lines=37> */
.L_x_1912:
[----:B------:R-:W-:Y:S05]  /*1ca30*/  BSYNC B1 ;  /* 0x0000000000017941 */ /* 0x000fea0003800000 */
.L_x_1911:
[----:B------:R2:W3:Y:S01]  /*1ca40*/  LD.E R47, [R6.64+0xdc] ;  /* 0x0000dc04062f7980 */ /* 0x0004e2000c101900 */
[----:B-1----:R-:W-:-:S03]  /*1ca50*/  FMNMX.FTZ R9, R3, R58, !PT ;  /* 0x0000003a03097209 */ /* 0x002fc60007810000 */
        /* <DEDUP_REMOVED lines=9> */
[----:B------:R-:W-:-:S03]  /*1caf0*/  FMNMX.FTZ R9, R190, R9, !PT ;  /* 0x00000009be097209 */ /* 0x000fc60007810000 */
[----:B------:R-:W-:Y:S01]  /*1cb00*/  LDSM.16.MT88.4 R28, [R213+0x10800] ;  /* 0x01080000d51c783b */ /* 0x000fe20000004200 */
[----:B------:R-:W-:Y:S02]  /*1cb10*/  FMNMX.FTZ R2, R66, R9, !PT ;  /* 0x0000000942027209 */ /* 0x000fe40007810000 */
[----:B------:R-:W-:Y:S01]  /*1cb20*/  FMNMX.FTZ R9, R193, R0, !PT ;  /* 0x00000000c1097209 */ /* 0x000fe20007810000 */
[----:B------:R-:W-:Y:S01]  /*1cb30*/  LDSM.16.MT88.4 R24, [R216+0xc800] ;  /* 0x00c80000d818783b */ /* 0x000fe20000004200 */
[----:B------:R-:W-:Y:S02]  /*1cb40*/  FMNMX.FTZ R11, R57, R2, !PT ;  /* 0x00000002390b7209 */ /* 0x000fe40007810000 */
[----:B------:R-:W-:Y:S02]  /*1cb50*/  FMNMX.FTZ R2, R192, R9, !PT ;  /* 0x00000009c0027209 */ /* 0x000fe40007810000 */
[----:B------:R-:W-:Y:S02]  /*1cb60*/  FMNMX.FTZ R0, R156, R11, !PT ;  /* 0x0000000b9c007209 */ /* 0x000fe40007810000 */
[----:B------:R-:W-:-:S02]  /*1cb70*/  FMNMX.FTZ R2, R63, R2, !PT ;  /* 0x000000023f027209 */ /* 0x000fc40007810000 */
[----:B--2---:R-:W-:Y:S02]  /*1cb80*/  FMNMX.FTZ R7, R67, R0, !PT ;  /* 0x0000000043077209 */ /* 0x004fe40007810000 */
        /* <DEDUP_REMOVED lines=74> */
[-CC-:B------:R-:W-:Y:S02]  /*1d030*/  FFMA.FTZ R33, R195, R47.reuse, -R46.reuse ;  /* 0x0000002fc3217223 */ /* 0x180fe4000001082e */
[-C--:B------:R-:W-:Y:S01]  /*1d040*/  FFMA.FTZ R0, R240, R47.reuse, -R46 ;  /* 0x0000002ff0007223 */ /* 0x080fe2000001082e */
[----:B------:R-:W-:Y:S01]  /*1d050*/  MUFU.EX2 R32, R32 ;  /* 0x0000002000207308 */ /* 0x000fe20000000800 */
[----:B------:R-:W-:-:S02]  /*1d060*/  FFMA.FTZ R35, R191, R47, -R56 ;  /* 0x0000002fbf237223 */ /* 0x000fc40000010838 */
[-CC-:B------:R-:W-:Y:S02]  /*1d070*/  FFMA.FTZ R34, R193, R47.reuse, -R56.reuse ;  /* 0x0000002fc1227223 */ /* 0x180fe40000010838 */
[----:B------:R-:W-:Y:S02]  /*1d080*/  FFMA.FTZ R3, R192, R47, -R56 ;  /* 0x0000002fc0037223 */ /* 0x000fe40000010838 */
[----:B------:R-:W-:Y:S01]  /*1d090*/  FMUL.FTZ R44, R47, R4 ;  /* 0x000000042f2c7220 */ /* 0x000fe20000410000 */
[----:B------:R-:W2:Y:S01]  /*1d0a0*/  MUFU.EX2 R2, R2 ;  /* 0x0000000200027308 */ /* 0x000ea20000000800 */
[-C--:B-1----:R-:W-:Y:S02]  /*1d0b0*/  FMUL.FTZ R130, R130, R43.reuse ;  /* 0x0000002b82827220 */ /* 0x082fe40000410000 */
        /* <DEDUP_REMOVED lines=13> */
[----:B------:R-:W-:Y:S01]  /*1d190*/  MUFU.EX2 R40, R40 ;  /* 0x0000002800287308 */ /* 0x000fe20000000800 */
[-C--:B------:R-:W-:Y:S02]  /*1d1a0*/  FMUL.FTZ R83, R83, R43.reuse ;  /* 0x0000002b53537220 */ /* 0x080fe40000410000 */
[-C--:B------:R-:W-:Y:S02]  /*1d1b0*/  FMUL.FTZ R86, R86, R43.reuse ;  /* 0x0000002b56567220 */ /* 0x080fe40000410000 */
[-C--:B------:R-:W-:Y:S02]  /*1d1c0*/  FMUL.FTZ R87, R87, R43.reuse ;  /* 0x0000002b57577220 */ /* 0x080fe40000410000 */
[----:B------:R-:W-:Y:S01]  /*1d1d0*/  FMUL.FTZ R90, R90, R43 ;  /* 0x0000002b5a5a7220 */ /* 0x000fe20000410000 */
        /* <DEDUP_REMOVED lines=15> */
[----:B------:R-:W2:Y:S01]  /*1d2d0*/  MUFU.EX2 R44, R44 ;  /* 0x0000002c002c7308 */ /* 0x000ea20000000800 */
[-C--:B------:R-:W-:Y:S02]  /*1d2e0*/  FMUL.FTZ R107, R107, R43.reuse ;  /* 0x0000002b6b6b7220 */ /* 0x080fe40000410000 */
[-C--:B------:R-:W-:Y:S02]  /*1d2f0*/  FMUL.FTZ R110, R110, R43.reuse ;  /* 0x0000002b6e6e7220 */ /* 0x080fe40000410000 */
[-C--:B------:R-:W-:Y:S02]  /*1d300*/  FMUL.FTZ R111, R111, R43.reuse ;  /* 0x0000002b6f6f7220 */ /* 0x080fe40000410000 */
[-C--:B------:R-:W-:Y:S01]  /*1d310*/  FMUL.FTZ R118, R118, R43.reuse ;  /* 0x0000002b76767220 */ /* 0x080fe20000410000 */
[----:B-1----:R-:W-:Y:S01]  /*1d320*/  F2FP.BF16.PACK_AB R6, R3, R34 ;  /* 0x000000220306723e */ /* 0x002fe200000010ff */
[----:B------:R-:W-:-:S02]  /*1d330*/  FMUL.FTZ R119, R119, R43 ;  /* 0x0000002b77777220 */ /* 0x000fc40000410000 */
[-C--:B------:R-:W-:Y:S02]  /*1d340*/  FMUL.FTZ R114, R114, R43.reuse ;  /* 0x0000002b72727220 */ /* 0x080fe40000410000 */
[----:B------:R-:W-:Y:S02]  /*1d350*/  FMUL.FTZ R115, R115, R43 ;  /* 0x0000002b73737220 */ /* 0x000fe40000410000 */
[----:B------:R-:W-:Y:S02]  /*1d360*/  FFMA.FTZ R58, R66, R47, -R46 ;  /* 0x0000002f423a7223 */ /* 0x000fe4000001082e */
[-C--:B--2---:R-:W-:Y:S02]  /*1d370*/  FMUL.FTZ R128, R128, R44.reuse ;  /* 0x0000002c80807220 */ /* 0x084fe40000410000 */
[-C--:B------:R-:W-:Y:S02]  /*1d380*/  FMUL.FTZ R129, R129, R44.reuse ;  /* 0x0000002c81817220 */ /* 0x080fe40000410000 */
[-C--:B------:R-:W-:Y:S01]  /*1d390*/  FMUL.FTZ R124, R124, R44.reuse ;  /* 0x0000002c7c7c7220 */ /* 0x080fe20000410000 */
[----:B------:R-:W-:Y:S01]  /*1d3a0*/  MUFU.EX2 R58, R58 ;  /* 0x0000003a003a7308 */ /* 0x000fe20000000800 */
[----:B------:R-:W-:-:S02]  /*1d3b0*/  FMUL.FTZ R125, R125, R44 ;  /* 0x0000002c7d7d7220 */ /* 0x000fc40000410000 */
        /* <DEDUP_REMOVED lines=40> */
[-C--:B------:R-:W-:Y:S02]  /*1d640*/  FFMA.FTZ R66, R65, R47.reuse, -R56 ;  /* 0x0000002f41427223 */ /* 0x080fe40000010838 */
[-CC-:B------:R-:W-:Y:S02]  /*1d650*/  FFMA.FTZ R55, R190, R47.reuse, -R46.reuse ;  /* 0x0000002fbe377223 */ /* 0x180fe4000001082e */
[----:B--2---:R-:W-:Y:S01]  /*1d660*/  HMMA.16816.F32.BF16 R92, R4, R8, R92 ;  /* 0x00000008045c723c */ /* 0x004fe2000004185c */
[-C--:B------:R-:W-:Y:S01]  /*1d670*/  FFMA.FTZ R57, R57, R47.reuse, -R46 ;  /* 0x0000002f39397223 */ /* 0x080fe2000001082e */
        /* <DEDUP_REMOVED lines=9> */
[-CC-:B------:R-:W-:Y:S02]  /*1d710*/  FFMA.FTZ R134, R152, R47.reuse, -R46.reuse ;  /* 0x0000002f98867223 */ /* 0x180fe4000001082e */
[----:B---3--:R-:W-:Y:S01]  /*1d720*/  HMMA.16816.F32.BF16 R100, R4, R16, R100 ;  /* 0x000000100464723c */ /* 0x008fe20000041864 */
[----:B------:R-:W-:-:S02]  /*1d730*/  FFMA.FTZ R133, R155, R47, -R46 ;  /* 0x0000002f9b857223 */ /* 0x000fc4000001082e */
[----:B------:R-:W-:Y:S01]  /*1d740*/  MUFU.EX2 R57, R57 ;  /* 0x0000003900397308 */ /* 0x000fe20000000800 */
[-C--:B------:R-:W-:Y:S02]  /*1d750*/  FFMA.FTZ R138, R142, R47.reuse, -R56 ;  /* 0x0000002f8e8a7223 */ /* 0x080fe40000010838 */
[-CC-:B------:R-:W-:Y:S02]  /*1d760*/  FFMA.FTZ R142, R51, R47.reuse, -R46.reuse ;  /* 0x0000002f338e7223 */ /* 0x180fe4000001082e */
[----:B------:R-:W-:Y:S01]  /*1d770*/  HMMA.16816.F32.BF16 R120, R4, R18, R120 ;  /* 0x000000120478723c */ /* 0x000fe20000041878 */
[----:B------:R-:W3:Y:S01]  /*1d780*/  LDSM.16.MT88.4 R16, [R213+0xc800] ;  /* 0x00c80000d510783b */ /* 0x000ee20000004200 */
[-CC-:B------:R-:W-:Y:S01]  /*1d790*/  FFMA.FTZ R152, R50, R47.reuse, -R46.reuse ;  /* 0x0000002f32987223 */ /* 0x180fe2000001082e */
[----:B------:R-:W4:Y:S01]  /*1d7a0*/  MUFU.EX2 R63, R63 ;  /* 0x0000003f003f7308 */ /* 0x000f220000000800 */
[-CC-:B------:R-:W-:Y:S02]  /*1d7b0*/  FFMA.FTZ R155, R48, R47.reuse, -R46.reuse ;  /* 0x0000002f309b7223 */ /* 0x180fe4000001082e */
[----:B------:R-:W-:-:S02]  /*1d7c0*/  FFMA.FTZ R156, R49, R47, -R46 ;  /* 0x0000002f319c7223 */ /* 0x000fc4000001082e */
[-C--:B------:R-:W-:Y:S01]  /*1d7d0*/  FFMA.FTZ R67, R67, R47.reuse, -R46 ;  /* 0x0000002f43437223 */ /* 0x080fe2000001082e */
[C---:B-1----:R-:W-:Y:S01]  /*1d7e0*/  HMMA.16816.F32.BF16 R104, R4.reuse, R12, R104 ;  /* 0x0000000c0468723c */ /* 0x042fe20000041868 */
[-CC-:B------:R-:W-:Y:S01]  /*1d7f0*/  FFMA.FTZ R136, R136, R47.reuse, -R56.reuse ;  /* 0x0000002f88887223 */ /* 0x180fe20000010838 */
[----:B------:R-:W-:Y:S01]  /*1d800*/  MUFU.EX2 R65, R65 ;  /* 0x0000004100417308 */ /* 0x000fe20000000800 */
[-CC-:B------:R-:W-:Y:S01]  /*1d810*/  FFMA.FTZ R139, R139, R47.reuse, -R56.reuse ;  /* 0x0000002f8b8b7223 */ /* 0x180fe20000010838 */
[----:B------:R-:W-:Y:S01]  /*1d820*/  LDSM.16.MT88.4 R48, [R213+0x11000] ;  /* 0x01100000d530783b */ /* 0x000fe20000004200 */
        /* <DEDUP_REMOVED lines=18> */
[----:B------:R-:W-:Y:S02]  /*1d950*/  FFMA.FTZ R170, R181, R47, -R56 ;  /* 0x0000002fb5aa7223 */ /* 0x000fe40000010838 */
[----:B----4-:R-:W-:Y:S01]  /*1d960*/  F2FP.BF16.PACK_AB R4, R66, R63 ;  /* 0x0000003f4204723e */ /* 0x010fe200000010ff */
[----:B------:R-:W-:Y:S01]  /*1d970*/  FFMA.FTZ R176, R176, R47, -R46 ;  /* 0x0000002fb0b07223 */ /* 0x000fe2000001082e */
[----:B------:R-:W-:Y:S01]  /*1d980*/  F2FP.BF16.PACK_AB R5, R58, R55 ;  /* 0x000000373a05723e */ /* 0x000fe200000010ff */
[----:B------:R-:W-:Y:S01]  /*1d990*/  MUFU.EX2 R134, R134 ;  /* 0x0000008600867308 */ /* 0x000fe20000000800 */
[----:B-----5:R-:W-:Y:S01]  /*1d9a0*/  F2FP.BF16.PACK_AB R6, R64, R65 ;  /* 0x000000414006723e */ /* 0x020fe200000010ff */
[--C-:B------:R-:W-:Y:S01]  /*1d9b0*/  FFMA.FTZ R157, R157, R47, -R56.reuse ;  /* 0x0000002f9d9d7223 */ /* 0x100fe20000010838 */
[----:B--2---:R-:W-:Y:S01]  /*1d9c0*/  F2FP.BF16.PACK_AB R7, R132, R57 ;  /* 0x000000398407723e */ /* 0x004fe200000010ff */
[-CC-:B------:R-:W-:Y:S02]  /*1d9d0*/  FFMA.FTZ R154, R154, R47.reuse, -R56.reuse ;  /* 0x0000002f9a9a7223 */ /* 0x180fe40000010838 */
[----:B------:R-:W-:-:S02]  /*1d9e0*/  FFMA.FTZ R153, R153, R47, -R56 ;  /* 0x0000002f99997223 */ /* 0x000fc40000010838 */
[----:B------:R-:W-:Y:S01]  /*1d9f0*/  MUFU.EX2 R133, R133 ;  /* 0x0000008500857308 */ /* 0x000fe20000000800 */
[-CC-:B------:R-:W-:Y:S01]  /*1da00*/  FFMA.FTZ R147, R147, R47.reuse, -R46.reuse ;  /* 0x0000002f93937223 */ /* 0x180fe2000001082e */
[C---:B------:R-:W-:Y:S01]  /*1da10*/  HMMA.16816.F32.BF16 R68, R4.reuse, R20, R68 ;  /* 0x000000140444723c */ /* 0x040fe20000041844 */
[-CC-:B------:R-:W-:Y:S02]  /*1da20*/  FFMA.FTZ R146, R146, R47.reuse, -R46.reuse ;  /* 0x0000002f92927223 */ /* 0x180fe4000001082e */
[-C--:B------:R-:W-:Y:S02]  /*1da30*/  FFMA.FTZ R145, R145, R47.reuse, -R46 ;  /* 0x0000002f91917223 */ /* 0x080fe4000001082e */
[-CC-:B------:R-:W-:Y:S01]  /*1da40*/  FFMA.FTZ R144, R144, R47.reuse, -R56.reuse ;  /* 0x0000002f90907223 */ /* 0x180fe20000010838 */
[----:B------:R-:W2:Y:S01]  /*1da50*/  MUFU.EX2 R135, R135 ;  /* 0x0000008700877308 */ /* 0x000ea20000000800 */
[-CC-:B------:R-:W-:Y:S01]  /*1da60*/  FFMA.FTZ R143, R143, R47.reuse, -R56.reuse ;  /* 0x0000002f8f8f7223 */ /* 0x180fe20000010838 */
[----:B------:R-:W-:Y:S01]  /*1da70*/  HMMA.16816.F32.BF16 R72, R4, R22, R72 ;  /* 0x000000160448723c */ /* 0x000fe20000041848 */
[----:B------:R-:W4:Y:S01]  /*1da80*/  LDSM.16.MT88.4 R20, [R212+0x10800] ;  /* 0x01080000d414783b */ /* 0x000f220000004200 */
[----:B------:R-:W-:-:S02]  /*1da90*/  FFMA.FTZ R141, R141, R47, -R56 ;  /* 0x0000002f8d8d7223 */ /* 0x000fc40000010838 */
[----:B------:R-:W-:Y:S02]  /*1daa0*/  FFMA.FTZ R140, R140, R47, -R46 ;  /* 0x0000002f8c8c7223 */ /* 0x000fe4000001082e */
[----:B------:R-:W5:Y:S01]  /*1dab0*/  MUFU.EX2 R136, R136 ;  /* 0x0000008800887308 */ /* 0x000f620000000800 */
[----:B------:R-:W-:Y:S01]  /*1dac0*/  FFMA.FTZ R43, R241, R43, R32 ;  /* 0x0000002bf12b7223 */ /* 0x000fe20000010020 */
[C---:B---3--:R-:W-:Y:S01]  /*1dad0*/  HMMA.16816.F32.BF16 R76, R4.reuse, R16, R76 ;  /* 0x00000010044c723c */ /* 0x048fe2000004184c */
[----:B------:R-:W-:Y:S02]  /*1dae0*/  FFMA.FTZ R40, R243, R44, R40 ;  /* 0x0000002cf3287223 */ /* 0x000fe40000010028 */
[----:B------:R-:W-:Y:S02]  /*1daf0*/  FADD.FTZ R2, R2, R43 ;  /* 0x0000002b02027221 */ /* 0x000fe40000010000 */
[----:B------:R-:W-:Y:S01]  /*1db00*/  FADD.FTZ R35, R35, R40 ;  /* 0x0000002823237221 */ /* 0x000fe20000010000 */
[----:B------:R-:W-:Y:S01]  /*1db10*/  MUFU.EX2 R138, R138 ;  /* 0x0000008a008a7308 */ /* 0x000fe20000000800 */
[----:B------:R-:W-:Y:S01]  /*1db20*/  FADD.FTZ R33, R33, R2 ;  /* 0x0000000221217221 */ /* 0x000fe20000010000 */
[----:B------:R-:W-:Y:S01]  /*1db30*/  HMMA.16816.F32.BF16 R80, R4, R18, R80 ;  /* 0x000000120450723c */ /* 0x000fe20000041850 */
[----:B------:R-:W3:Y:S01]  /*1db40*/  LDSM.16.MT88.4 R16, [R214+0xd000] ;  /* 0x00d00000d610783b */ /* 0x000ee20000004200 */
[----:B------:R-:W-:-:S02]  /*1db50*/  FADD.FTZ R2, R34, R35 ;  /* 0x0000002322027221 */ /* 0x000fc40000010000 */
[----:B------:R-:W-:Y:S02]  /*1db60*/  FADD.FTZ R0, R0, R33 ;  /* 0x0000002100007221 */ /* 0x000fe40000010000 */
[----:B------:R-:W2:Y:S01]  /*1db70*/  MUFU.EX2 R139, R139 ;  /* 0x0000008b008b7308 */ /* 0x000ea20000000800 */
        /* <DEDUP_REMOVED lines=14> */
[----:B------:R-:W-:-:S04]  /*1dc60*/  FADD.FTZ R64, R64, R65 ;  /* 0x0000004140407221 */ /* 0x000fc80000010000 */
[----:B--2---:R-:W-:Y:S01]  /*1dc70*/  FADD.FTZ R3, R135, R64 ;  /* 0x0000004087037221 */ /* 0x004fe20000010000 */
[----:B------:R-:W-:Y:S02]  /*1dc80*/  MUFU.EX2 R155, R155 ;  /* 0x0000009b009b7308 */ /* 0x000fe40000000800 */
[----:B------:R-:W-:Y:S01]  /*1dc90*/  HMMA.16816.F32.BF16 R96, R4, R10, R96 ;  /* 0x0000000a0460723c */ /* 0x000fe20000041860 */
[----:B------:R-:W2:Y:S01]  /*1dca0*/  LDSM.16.MT88.4 R8, [R212+0xd000] ;  /* 0x00d00000d408783b */ /* 0x000ea20000004200 */
[----:B-----5:R-:W-:-:S04]  /*1dcb0*/  FADD.FTZ R3, R136, R3 ;  /* 0x0000000388037221 */ /* 0x020fc80000010000 */
[----:B------:R-:W-:Y:S02]  /*1dcc0*/  MUFU.EX2 R156, R156 ;  /* 0x0000009c009c7308 */ /* 0x000fe40000000800 */
[C---:B------:R-:W-:Y:S06]  /*1dcd0*/  HMMA.16816.F32.BF16 R100, R4.reuse, R36, R100 ;  /* 0x000000240464723c */ /* 0x040fec0000041864 */
[----:B------:R-:W-:Y:S02]  /*1dce0*/  MUFU.EX2 R158, R158 ;  /* 0x0000009e009e7308 */ /* 0x000fe40000000800 */
[C---:B------:R-:W-:Y:S01]  /*1dcf0*/  HMMA.16816.F32.BF16 R120, R4.reuse, R38, R120 ;  /* 0x000000260478723c */ /* 0x040fe20000041878 */
[----:B------:R-:W5:Y:S05]  /*1dd00*/  LDSM.16.MT88.4 R36, [R214+0x11000] ;  /* 0x01100000d624783b */ /* 0x000f6a0000004200 */
        /* <DEDUP_REMOVED lines=9> */
[----:B------:R-:W2:Y:S05]  /*1dda0*/  LDSM.16.MT88.4 R24, [R216+0xd000] ;  /* 0x00d00000d818783b */ /* 0x000eaa0000004200 */
[----:B------:R-:W-:Y:S02]  /*1ddb0*/  MUFU.EX2 R164, R164 ;  /* 0x000000a400a47308 */ /* 0x000fe40000000800 */
[C---:B----4-:R-:W-:Y:S06]  /*1ddc0*/  HMMA.16816.F32.BF16 R116, R4.reuse, R20, R116 ;  /* 0x000000140474723c */ /* 0x050fec0000041874 */
[----:B------:R-:W-:Y:S02]  /*1ddd0*/  MUFU.EX2 R169, R169 ;  /* 0x000000a900a97308 */ /* 0x000fe40000000800 */
[----:B------:R-:W-:Y:S01]  /*1dde0*/  HMMA.16816.F32.BF16 R112, R4, R22, R112 ;  /* 0x000000160470723c */ /* 0x000fe20000041870 */
[----:B------:R-:W4:Y:S05]  /*1ddf0*/  LDSM.16.MT88.4 R20, [R216+0x11000] ;  /* 0x01100000d814783b */ /* 0x000f2a0000004200 */
[----:B------:R-:W-:Y:S01]  /*1de00*/  MUFU.EX2 R166, R166 ;  /* 0x000000a600a67308 */ /* 0x000fe20000000800 */
[----:B------:R-:W-:-:S02]  /*1de10*/  F2FP.BF16.PACK_AB R4, R136, R135 ;  /* 0x000000878804723e */ /* 0x000fc400000010ff */
[----:B------:R-:W-:Y:S01]  /*1de20*/  F2FP.BF16.PACK_AB R5, R134, R67 ;  /* 0x000000438605723e */ /* 0x000fe200000010ff */
[----:B------:R-:W-:Y:S01]  /*1de30*/  FADD.FTZ R67, R67, R132 ;  /* 0x0000008443437221 */ /* 0x000fe20000010000 */
[C---:B------:R-:W-:Y:S01]  /*1de40*/  F2FP.BF16.PACK_AB R6, R139.reuse, R138 ;  /* 0x0000008a8b06723e */ /* 0x040fe200000010ff */
[----:B------:R-:W-:Y:S01]  /*1de50*/  FADD.FTZ R138, R138, R3 ;  /* 0x000000038a8a7221 */ /* 0x000fe20000010000 */
[----:B-1----:R-:W-:Y:S01]  /*1de60*/  F2FP.BF16.PACK_AB R7, R142, R133 ;  /* 0x000000858e07723e */ /* 0x002fe200000010ff */
[----:B------:R-:W-:Y:S01]  /*1de70*/  MUFU.EX2 R168, R168 ;  /* 0x000000a800a87308 */ /* 0x000fe20000000800 */
[----:B------:R-:W-:Y:S01]  /*1de80*/  FADD.FTZ R134, R134, R67 ;  /* 0x0000004386867221 */ /* 0x000fe20000010000 */
[----:B------:R-:W-:Y:S01]  /*1de90*/  MOV R132, R42 ;  /* 0x0000002a00847202 */ /* 0x000fe20000000f00 */
[----:B------:R-:W-:Y:S02]  /*1dea0*/  FADD.FTZ R139, R139, R138 ;  /* 0x0000008a8b8b7221 */ /* 0x000fe40000010000 */
[----:B------:R-:W-:Y:S01]  /*1deb0*/  FADD.FTZ R133, R133, R134 ;  /* 0x0000008685857221 */ /* 0x000fe20000010000 */
[----:B---3--:R-:W-:Y:S02]  /*1dec0*/  HMMA.16816.F32.BF16 R68, R4, R16, R68 ;  /* 0x000000100444723c */ /* 0x008fe40000041844 */
        /* <DEDUP_REMOVED lines=13> */
[----:B------:R-:W2:Y:S01]  /*1dfa0*/  LDSM.16.MT88.4 R8, [R212+0xd800] ;  /* 0x00d80000d408783b */ /* 0x000ea20000004200 */
[----:B------:R-:W-:Y:S06]  /*1dfb0*/  MUFU.EX2 R147, R147 ;  /* 0x0000009300937308 */ /* 0x000fec0000000800 */
[C---:B------:R-:W-:Y:S02]  /*1dfc0*/  HMMA.16816.F32.BF16 R104, R4.reuse, R48, R104 ;  /* 0x000000300468723c */ /* 0x040fe40000041868 */
[----:B------:R-:W-:Y:S06]  /*1dfd0*/  MUFU.EX2 R146, R146 ;  /* 0x0000009200927308 */ /* 0x000fec0000000800 */
[C---:B------:R-:W-:Y:S01]  /*1dfe0*/  HMMA.16816.F32.BF16 R108, R4.reuse, R50, R108 ;  /* 0x00000032046c723c */ /* 0x040fe2000004186c */
[----:B------:R-:W1:Y:S01]  /*1dff0*/  LDSM.16.MT88.4 R48, [R214+0x11800] ;  /* 0x01180000d630783b */ /* 0x000e620000004200 */
[----:B------:R-:W-:Y:S06]  /*1e000*/  MUFU.EX2 R145, R145 ;  /* 0x0000009100917308 */ /* 0x000fec0000000800 */
[C---:B-----5:R-:W-:Y:S02]  /*1e010*/  HMMA.16816.F32.BF16 R100, R4.reuse, R36, R100 ;  /* 0x000000240464723c */ /* 0x060fe40000041864 */
[----:B------:R-:W-:Y:S06]  /*1e020*/  MUFU.EX2 R144, R144 ;  /* 0x0000009000907308 */ /* 0x000fec0000000800 */
[C---:B------:R-:W-:Y:S02]  /*1e030*/  HMMA.16816.F32.BF16 R128, R4.reuse, R24, R128 ;  /* 0x000000180480723c */ /* 0x040fe40000041880 */
[----:B------:R-:W-:Y:S06]  /*1e040*/  MUFU.EX2 R143, R143 ;  /* 0x0000008f008f7308 */ /* 0x000fec0000000800 */
[C---:B------:R-:W-:Y:S01]  /*1e050*/  HMMA.16816.F32.BF16 R124, R4.reuse, R26, R124 ;  /* 0x0000001a047c723c */ /* 0x040fe2000004187c */
[----:B------:R-:W5:Y:S01]  /*1e060*/  LDSM.16.MT88.4 R24, [R216+0xd800] ;  /* 0x00d80000d818783b */ /* 0x000f620000004200 */
[----:B------:R-:W-:Y:S06]  /*1e070*/  MUFU.EX2 R141, R141 ;  /* 0x0000008d008d7308 */ /* 0x000fec0000000800 */
[C---:B----4-:R-:W-:Y:S08]  /*1e080*/  HMMA.16816.F32.BF16 R92, R4.reuse, R20, R92 ;  /* 0x00000014045c723c */ /* 0x050ff0000004185c */
[C---:B------:R-:W-:Y:S01]  /*1e090*/  HMMA.16816.F32.BF16 R96, R4.reuse, R22, R96 ;  /* 0x000000160460723c */ /* 0x040fe20000041860 */
[----:B------:R-:W4:Y:S07]  /*1e0a0*/  LDSM.16.MT88.4 R20, [R216+0x11800] ;  /* 0x01180000d814783b */ /* 0x000f2e0000004200 */
[C---:B------:R-:W-:Y:S01]  /*1e0b0*/  HMMA.16816.F32.BF16 R120, R4.reuse, R38, R120 ;  /* 0x000000260478723c */ /* 0x040fe20000041878 */
[----:B------:R-:W1:Y:S07]  /*1e0c0*/  LDSM.16.MT88.4 R36, [R213+0x11800] ;  /* 0x01180000d524783b */ /* 0x000e6e0000004200 */
[C---:B------:R-:W-:Y:S08]  /*1e0d0*/  HMMA.16816.F32.BF16 R116, R4.reuse, R28, R116 ;  /* 0x0000001c0474723c */ /* 0x040ff00000041874 */
        /* <DEDUP_REMOVED lines=23> */
[C---:B------:R-:W-:Y:S07]  /*1e250*/  HMMA.16816.F32.BF16 R100, R4.reuse, R48, R100 ;  /* 0x000000300464723c */ /* 0x040fee0000041864 */
[-C--:B------:R-:W-:Y:S01]  /*1e260*/  FFMA.FTZ R49, R180, R47.reuse, -R56 ;  /* 0x0000002fb4317223 */ /* 0x080fe20000010838 */
[----:B------:R-:W-:Y:S01]  /*1e270*/  HMMA.16816.F32.BF16 R120, R4, R50, R120 ;  /* 0x000000320478723c */ /* 0x000fe20000041878 */
[----:B------:R-:W-:Y:S01]  /*1e280*/  MUFU.EX2 R51, R176 ;  /* 0x000000b000337308 */ /* 0x000fe20000000800 */
[----:B------:R-:W-:-:S02]  /*1e290*/  FFMA.FTZ R48, R161, R47, -R46 ;  /* 0x0000002fa1307223 */ /* 0x000fc4000001082e */
[-C--:B------:R-:W-:Y:S02]  /*1e2a0*/  FFMA.FTZ R161, R160, R47.reuse, -R46 ;  /* 0x0000002fa0a17223 */ /* 0x080fe4000001082e */
[-C--:B------:R-:W-:Y:S02]  /*1e2b0*/  FFMA.FTZ R160, R151, R47.reuse, -R56 ;  /* 0x0000002f97a07223 */ /* 0x080fe40000010838 */
[----:B-----5:R-:W-:Y:S01]  /*1e2c0*/  HMMA.16816.F32.BF16 R128, R4, R24, R128 ;  /* 0x000000180480723c */ /* 0x020fe20000041880 */
[----:B------:R-:W5:Y:S01]  /*1e2d0*/  MUFU.EX2 R49, R49 ;  /* 0x0000003100317308 */ /* 0x000f620000000800 */
[-CC-:B------:R-:W-:Y:S02]  /*1e2e0*/  FFMA.FTZ R50, R159, R47.reuse, -R46.reuse ;  /* 0x0000002f9f327223 */ /* 0x180fe4000001082e */
[-C--:B------:R-:W-:Y:S02]  /*1e2f0*/  FFMA.FTZ R151, R150, R47.reuse, -R46 ;  /* 0x0000002f96977223 */ /* 0x080fe4000001082e */
[----:B------:R-:W-:-:S02]  /*1e300*/  FFMA.FTZ R150, R137, R47, -R56 ;  /* 0x0000002f89967223 */ /* 0x000fc40000010838 */
[C---:B------:R-:W-:Y:S01]  /*1e310*/  HMMA.16816.F32.BF16 R124, R4.reuse, R26, R124 ;  /* 0x0000001a047c723c */ /* 0x040fe2000004187c */
[----:B------:R-:W1:Y:S01]  /*1e320*/  LDSM.16.MT88.4 R24, [R216+0xe000] ;  /* 0x00e00000d818783b */ /* 0x000e620000004200 */
[----:B------:R-:W-:Y:S06]  /*1e330*/  MUFU.EX2 R48, R48 ;  /* 0x0000003000307308 */ /* 0x000fec0000000800 */
[C---:B----4-:R-:W-:Y:S02]  /*1e340*/  HMMA.16816.F32.BF16 R92, R4.reuse, R20, R92 ;  /* 0x00000014045c723c */ /* 0x050fe4000004185c */
[----:B------:R-:W4:Y:S06]  /*1e350*/  MUFU.EX2 R161, R161 ;  /* 0x000000a100a17308 */ /* 0x000f2c0000000800 */
[C---:B------:R-:W-:Y:S01]  /*1e360*/  HMMA.16816.F32.BF16 R96, R4.reuse, R22, R96 ;  /* 0x000000160460723c */ /* 0x040fe20000041860 */
[----:B------:R-:W1:Y:S01]  /*1e370*/  LDSM.16.MT88.4 R20, [R216+0x12000] ;  /* 0x01200000d814783b */ /* 0x000e620000004200 */
        /* <DEDUP_REMOVED lines=8> */
[----:B------:R-:W-:Y:S01]  /*1e400*/  HMMA.16816.F32.BF16 R112, R4, R30, R112 ;  /* 0x0000001e0470723c */ /* 0x000fe20000041870 */
[----:B------:R-:W2:Y:S06]  /*1e410*/  LDSM.16.MT88.4 R28, [R214+0x12000] ;  /* 0x01200000d61c783b */ /* 0x000eac0000004200 */
        /* <DEDUP_REMOVED lines=54> */
[C---:B------:R-:W-:Y:S08]  /*1e780*/  HMMA.16816.F32.BF16 R76, R4.reuse, R20, R76 ;  /* 0x00000014044c723c */ /* 0x040ff0000004184c */
[C---:B------:R-:W-:Y:S01]  /*1e790*/  HMMA.16816.F32.BF16 R80, R4.reuse, R22, R80 ;  /* 0x000000160450723c */ /* 0x040fe20000041850 */
[----:B------:R-:W4:Y:S07]  /*1e7a0*/  LDSM.16.MT88.4 R20, [R213+0xf000] ;  /* 0x00f00000d514783b */ /* 0x000f2e0000004200 */
[C---:B-1----:R-:W-:Y:S08]  /*1e7b0*/  HMMA.16816.F32.BF16 R92, R4.reuse, R12, R92 ;  /* 0x0000000c045c723c */ /* 0x042ff0000004185c */
[C---:B--2---:R-:W-:Y:S08]  /*1e7c0*/  HMMA.16816.F32.BF16 R100, R4.reuse, R8, R100 ;  /* 0x000000080464723c */ /* 0x044ff00000041864 */
[C---:B------:R-:W-:Y:S01]  /*1e7d0*/  HMMA.16816.F32.BF16 R120, R4.reuse, R10, R120 ;  /* 0x0000000a0478723c */ /* 0x040fe20000041878 */
[----:B------:R-:W1:Y:S07]  /*1e7e0*/  LDSM.16.MT88.4 R8, [R216+0x13000] ;  /* 0x01300000d808783b */ /* 0x000e6e0000004200 */
[C---:B------:R-:W-:Y:S01]  /*1e7f0*/  HMMA.16816.F32.BF16 R96, R4.reuse, R14, R96 ;  /* 0x0000000e0460723c */ /* 0x040fe20000041860 */
[----:B------:R-:W2:Y:S07]  /*1e800*/  LDSM.16.MT88.4 R12, [R212+0xf000] ;  /* 0x00f00000d40c783b */ /* 0x000eae0000004200 */
[C---:B------:R-:W-:Y:S01]  /*1e810*/  HMMA.16816.F32.BF16 R104, R4.reuse, R36, R104 ;  /* 0x000000240468723c */ /* 0x040fe20000041868 */
[----:B------:R-:W5:Y:S07]  /*1e820*/  MUFU.EX2 R36, R140 ;  /* 0x0000008c00247308 */ /* 0x000f6e0000000800 */
[C---:B------:R-:W-:Y:S08]  /*1e830*/  HMMA.16816.F32.BF16 R128, R4.reuse, R24, R128 ;  /* 0x000000180480723c */ /* 0x040ff00000041880 */
[C---:B------:R-:W-:Y:S01]  /*1e840*/  HMMA.16816.F32.BF16 R124, R4.reuse, R26, R124 ;  /* 0x0000001a047c723c */ /* 0x040fe2000004187c */
[----:B------:R-:W1:Y:S07]  /*1e850*/  LDSM.16.MT88.4 R24, [R214+0xf000] ;  /* 0x00f00000d618783b */ /* 0x000e6e0000004200 */
[C---:B------:R-:W-:Y:S08]  /*1e860*/  HMMA.16816.F32.BF16 R108, R4.reuse, R38, R108 ;  /* 0x00000026046c723c */ /* 0x040ff0000004186c */
[C---:B---3--:R-:W-:Y:S08]  /*1e870*/  HMMA.16816.F32.BF16 R116, R4.reuse, R16, R116 ;  /* 0x000000100474723c */ /* 0x048ff00000041874 */
[----:B------:R-:W-:Y:S01]  /*1e880*/  HMMA.16816.F32.BF16 R112, R4, R18, R112 ;  /* 0x000000120470723c */ /* 0x000fe20000041870 */
[----:B------:R-:W3:Y:S06]  /*1e890*/  LDSM.16.MT88.4 R16, [R214+0x13000] ;  /* 0x01300000d610783b */ /* 0x000eec0000004200 */
[----:B------:R-:W-:-:S02]  /*1e8a0*/  F2FP.BF16.PACK_AB R4, R143, R144 ;  /* 0x000000908f04723e */ /* 0x000fc400000010ff */
[----:B------:R-:W-:Y:S01]  /*1e8b0*/  F2FP.BF16.PACK_AB R5, R146, R147 ;  /* 0x000000939205723e */ /* 0x000fe200000010ff */
[----:B------:R-:W-:Y:S01]  /*1e8c0*/  FADD.FTZ R147, R147, R0 ;  /* 0x0000000093937221 */ /* 0x000fe20000010000 */
[----:B------:R-:W-:Y:S01]  /*1e8d0*/  F2FP.BF16.PACK_AB R6, R150, R141 ;  /* 0x0000008d9606723e */ /* 0x000fe200000010ff */
[----:B------:R-:W-:Y:S01]  /*1e8e0*/  FADD.FTZ R0, R144, R3 ;  /* 0x0000000390007221 */ /* 0x000fe20000010000 */
[----:B-----5:R-:W-:Y:S01]  /*1e8f0*/  F2FP.BF16.PACK_AB R7, R36, R145 ;  /* 0x000000912407723e */ /* 0x020fe200000010ff */
[----:B------:R-:W-:Y:S02]  /*1e900*/  FADD.FTZ R146, R146, R147 ;  /* 0x0000009392927221 */ /* 0x000fe40000010000 */
[----:B------:R-:W-:Y:S02]  /*1e910*/  FADD.FTZ R0, R143, R0 ;  /* 0x000000008f007221 */ /* 0x000fe40000010000 */
[----:B------:R-:W-:Y:S02]  /*1e920*/  FADD.FTZ R3, R145, R146 ;  /* 0x0000009291037221 */ /* 0x000fe40000010000 */
[----:B----4-:R-:W-:Y:S01]  /*1e930*/  HMMA.16816.F32.BF16 R76, R4, R20, R76 ;  /* 0x00000014044c723c */ /* 0x010fe2000004184c */
[----:B------:R-:W-:-:S02]  /*1e940*/  FADD.FTZ R141, R141, R0 ;  /* 0x000000008d8d7221 */ /* 0x000fc40000010000 */
[----:B------:R-:W-:Y:S02]  /*1e950*/  FADD.FTZ R3, R36, R3 ;  /* 0x0000000324037221 */ /* 0x000fe40000010000 */
[----:B------:R-:W-:-:S03]  /*1e960*/  FADD.FTZ R150, R150, R141 ;  /* 0x0000008d96967221 */ /* 0x000fc60000010000 */
        /* <DEDUP_REMOVED lines=22> */
[----:B---3--:R-:W-:Y:S01]  /*1ead0*/  HMMA.16816.F32.BF16 R100, R4, R16, R100 ;  /* 0x000000100464723c */ /* 0x008fe20000041864 */
[----:B------:R-:W-:-:S04]  /*1eae0*/  FFMA.FTZ R27, R53, R47, -R56 ;  /* 0x0000002f351b7223 */ /* 0x000fc80000010838 */
[----:B------:R-:W-:Y:S03]  /*1eaf0*/  MUFU.EX2 R25, R25 ;  /* 0x0000001900197308 */ /* 0x000fe60000000800 */
[C---:B------:R-:W-:Y:S01]  /*1eb00*/  HMMA.16816.F32.BF16 R120, R4.reuse, R18, R120 ;  /* 0x000000120478723c */ /* 0x040fe20000041878 */
[----:B------:R-:W3:Y:S04]  /*1eb10*/  LDSM.16.MT88.4 R16, [R214+0xf800] ;  /* 0x00f80000d610783b */ /* 0x000ee80000004200 */
[----:B------:R-:W-:Y:S03]  /*1eb20*/  MUFU.EX2 R26, R26 ;  /* 0x0000001a001a7308 */ /* 0x000fe60000000800 */
[C---:B----4-:R-:W-:Y:S05]  /*1eb30*/  HMMA.16816.F32.BF16 R104, R4.reuse, R20, R104 ;  /* 0x000000140468723c */ /* 0x050fea0000041868 */
[----:B------:R-:W4:Y:S03]  /*1eb40*/  MUFU.EX2 R27, R27 ;  /* 0x0000001b001b7308 */ /* 0x000f260000000800 */
[C---:B------:R-:W-:Y:S01]  /*1eb50*/  HMMA.16816.F32.BF16 R108, R4.reuse, R22, R108 ;  /* 0x00000016046c723c */ /* 0x040fe2000004186c */
[----:B------:R-:W-:Y:S04]  /*1eb60*/  LDSM.16.MT88.4 R20, [R213+0xf800] ;  /* 0x00f80000d514783b */ /* 0x000fe80000004200 */
[----:B------:R-:W5:Y:S03]  /*1eb70*/  MUFU.EX2 R30, R30 ;  /* 0x0000001e001e7308 */ /* 0x000f660000000800 */
[C---:B-1----:R-:W-:Y:S05]  /*1eb80*/  HMMA.16816.F32.BF16 R116, R4.reuse, R8, R116 ;  /* 0x000000080474723c */ /* 0x042fea0000041874 */
[----:B------:R-:W1:Y:S03]  /*1eb90*/  MUFU.EX2 R31, R31 ;  /* 0x0000001f001f7308 */ /* 0x000e660000000800 */
[----:B------:R-:W-:Y:S01]  /*1eba0*/  HMMA.16816.F32.BF16 R112, R4, R10, R112 ;  /* 0x0000000a0470723c */ /* 0x000fe20000041870 */
[----:B------:R-:W3:Y:S06]  /*1ebb0*/  LDSM.16.MT88.4 R8, [R212+0xf800] ;  /* 0x00f80000d408783b */ /* 0x000eec0000004200 */
[----:B----4-:R-:W-:Y:S01]  /*1ebc0*/  F2FP.BF16.PACK_AB R4, R28, R27 ;  /* 0x0000001b1c04723e */ /* 0x010fe200000010ff */
[----:B------:R-:W-:Y:S01]  /*1ebd0*/  FADD.FTZ R27, R27, R150 ;  /* 0x000000961b1b7221 */ /* 0x000fe20000010000 */
[----:B------:R-:W-:Y:S01]  /*1ebe0*/  F2FP.BF16.PACK_AB R5, R25, R24 ;  /* 0x000000181905723e */ /* 0x000fe200000010ff */
[----:B------:R-:W-:Y:S01]  /*1ebf0*/  FADD.FTZ R24, R24, R3 ;  /* 0x0000000318187221 */ /* 0x000fe20000010000 */
[----:B-----5:R-:W-:Y:S01]  /*1ec00*/  F2FP.BF16.PACK_AB R6, R30, R29 ;  /* 0x0000001d1e06723e */ /* 0x020fe200000010ff */
[----:B------:R-:W-:Y:S01]  /*1ec10*/  FADD.FTZ R28, R28, R27 ;  /* 0x0000001b1c1c7221 */ /* 0x000fe20000010000 */
[----:B-1----:R-:W-:Y:S01]  /*1ec20*/  F2FP.BF16.PACK_AB R7, R31, R26 ;  /* 0x0000001a1f07723e */ /* 0x002fe200000010ff */
[----:B------:R-:W-:Y:S01]  /*1ec30*/  FADD.FTZ R25, R25, R24 ;  /* 0x0000001819197221 */ /* 0x000fe20000010000 */
[----:B------:R-:W-:Y:S01]  /*1ec40*/  MOV R3, R41 ;  /* 0x0000002900037202 */ /* 0x000fe20000000f00 */
[----:B------:R-:W-:-:S02]  /*1ec50*/  FADD.FTZ R29, R29, R28 ;  /* 0x0000001c1d1d7221 */ /* 0x000fc40000010000 */
[----:B------:R-:W-:Y:S02]  /*1ec60*/  FADD.FTZ R26, R26, R25 ;  /* 0x000000191a1a7221 */ /* 0x000fe40000010000 */
[----:B--2---:R-:W-:Y:S01]  /*1ec70*/  HMMA.16816.F32.BF16 R128, R4, R12, R128 ;  /* 0x0000000c0480723c */ /* 0x004fe20000041880 */
[----:B------:R-:W-:Y:S02]  /*1ec80*/  FADD.FTZ R243, R30, R29 ;  /* 0x0000001d1ef37221 */ /* 0x000fe40000010000 */
[----:B------:R-:W-:-:S05]  /*1ec90*/  FADD.FTZ R241, R31, R26 ;  /* 0x0000001a1ff17221 */ /* 0x000fca0000010000 */
[C---:B------:R-:W-:Y:S01]  /*1eca0*/  HMMA.16816.F32.BF16 R124, R4.reuse, R14, R124 ;  /* 0x0000000e047c723c */ /* 0x040fe2000004187c */
[----:B------:R-:W1:Y:S07]  /*1ecb0*/  LDSM.16.MT88.4 R12, [R216+0x13800] ;  /* 0x01380000d80c783b */ /* 0x000e6e0000004200 */
[C---:B---3--:R-:W-:Y:S08]  /*1ecc0*/  HMMA.16816.F32.BF16 R68, R4.reuse, R16, R68 ;  /* 0x000000100444723c */ /* 0x048ff00000041844 */
        /* <DEDUP_REMOVED lines=17> */
.L_x_1907:
[----:B------:R-:W-:Y:S05]  /*1ede0*/  @!P3 BRA `(.L_x_1916) ;  /* 0x00004a700000b947 */ /* 0x000fea0003800000 */
[----:B------:R-:W-:Y:S02]  /*1edf0*/  MOV R0, R3 ;  /* 0x0000000300007202 */ /* 0x000fe40000000f00 */
[----:B------:R-:W-:-:S02]  /*1ee00*/  MOV R135, R132 ;  /* 0x0000008400877202 */ /* 0x000fc40000000f00 */
.L_x_1925:
[----:B------:R-:W-:Y:S01]  /*1ee10*/  ISETP.NE.U32.AND P1, PT, R236, RZ, PT ;  /* 0x000000ffec00720c */ /* 0x000fe20003f25070 */
[----:B------:R-:W-:Y:S04]  /*1ee20*/  DEPBAR.LE SB0, 0x0 ;  /* 0x000080000000791a */ /* 0x000fe80000000000 */
[----:B------:R-:W-:Y:S01]  /*1ee30*/  WARPSYNC 0xffffffff ;  /* 0xffffffff00007948 */ /* 0x000fe20003800000 */
[----:B------:R-:W-:Y:S01]  /*1ee40*/  BAR.SYNC.DEFER_BLOCKING 0x0 ;  /* 0x0000000000007b1d */ /* 0x000fe20000010000 */
[----:B------:R-:W-:Y:S01]  /*1ee50*/  ISETP.NE.AND.EX P1, PT, R237, RZ, PT, P1 ;  /* 0x000000ffed00720c */ /* 0x000fe20003f25310 */
[----:B------:R-:W-:Y:S01]  /*1ee60*/  IMAD.MOV.U32 R2, RZ, RZ, c[0x0][0x40] ;  /* 0x00001000ff027624 */ /* 0x000fe200078e00ff */
[----:B------:R-:W-:Y:S04]  /*1ee70*/  IADD3 R238, R238, -0x1, RZ ;  /* 0xffffffffeeee7810 */ /* 0x000fe80007ffe0ff */
[----:B------:R-:W-:Y:S05]  /*1ee80*/  IADD3 R2, P0, R2, 0x160, RZ ;  /* 0x0000016002027810 */ /* 0x000fea0007f1e0ff */
[----:B------:R-:W-:Y:S01]  /*1ee90*/  IMAD.X R3, RZ, RZ, c[0x0][0x44], P0 ;  /* 0x00001100ff037624 */ /* 0x000fe200000e06ff */
[----:B------:R-:W-:Y:S01]  /*1eea0*/  BSSY B0, `(.L_x_1917) ;  /* 0x0000045000007945 */ /* 0x000fe20003800000 */
[----:B------:R-:W-:-:S05]  /*1eeb0*/  @!P1 BRA `(.L_x_1918) ;  /* 0x000003f000009947 */ /* 0x000fca0003800000 */
[----:B------:R-:W-:Y:S02]  /*1eec0*/  ULDC.64 UR4, c[0x0][0x118] ;  /* 0x0000460000047ab9 */ /* 0x000fe40000000a00 */
[----:B------:R-:W2:Y:S02]  /*1eed0*/  LD.E R11, [R2.64+0x170] ;  /* 0x00017004020b7980 */ /* 0x000ea4000c101900 */
[-C--:B--2---:R-:W-:Y:S02]  /*1eee0*/  IABS R8, R11.reuse ;  /* 0x0000000b00087213 */ /* 0x084fe40000000000 */
[-C--:B------:R-:W-:Y:S02]  /*1eef0*/  IABS R6, R11.reuse ;  /* 0x0000000b00067213 */ /* 0x080fe40000000000 */
[----:B------:R-:W1:Y:S03]  /*1ef00*/  I2F.RP R9, R8 ;  /* 0x0000000800097306 */ /* 0x000e660000209400 */
[----:B------:R-:W-:Y:S07]  /*1ef10*/  IMAD.MOV R6, RZ, RZ, -R6 ;  /* 0x000000ffff067224 */ /* 0x000fee00078e0a06 */
[----:B-1----:R-:W1:Y:S02]  /*1ef20*/  MUFU.RCP R4, R9 ;  /* 0x0000000900047308 */ /* 0x002e640000001000 */
[----:B-1----:R-:W-:Y:S01]  /*1ef30*/  IADD3 R14, R4, 0xffffffe, RZ ;  /* 0x0ffffffe040e7810 */ /* 0x002fe20007ffe0ff */
[----:B------:R-:W-:Y:S07]  /*1ef40*/  IMAD.SHL.U32 R4, R238, 0x80, RZ ;  /* 0x00000080ee047824 */ /* 0x000fee00078e00ff */
[----:B------:R-:W1:Y:S01]  /*1ef50*/  F2I.FTZ.U32.TRUNC.NTZ R15, R14 ;  /* 0x0000000e000f7305 */ /* 0x000e62000021f000 */
[C---:B------:R-:W-:Y:S02]  /*1ef60*/  IADD3 R12, R4.reuse, 0x80, RZ ;  /* 0x00000080040c7810 */ /* 0x040fe40007ffe0ff */
[----:B------:R-:W-:Y:S02]  /*1ef70*/  IABS R5, R4 ;  /* 0x0000000400057213 */ /* 0x000fe40000000000 */
        /* <DEDUP_REMOVED lines=51> */
.L_x_1918:
[----:B------:R-:W-:Y:S02]  /*1f2b0*/  ULDC.64 UR4, c[0x0][0x118] ;  /* 0x0000460000047ab9 */ /* 0x000fe40000000a00 */
[----:B------:R-:W2:Y:S02]  /*1f2c0*/  LD.E R10, [R2.64+0x40] ;  /* 0x00004004020a7980 */ /* 0x000ea4000c101900 */
[----:B--2---:R-:W-:Y:S04]  /*1f2d0*/  LEA R10, -R10, RZ, 0x7 ;  /* 0x000000ff0a0a7211 */ /* 0x004fe800078e39ff */
[----:B------:R-:W-:Y:S02]  /*1f2e0*/  SHF.R.S32.HI R7, RZ, 0x1f, R10 ;  /* 0x0000001fff077819 */ /* 0x000fe4000001140a */
.L_x_1919:
[----:B------:R-:W-:Y:S05]  /*1f2f0*/  BSYNC B0 ;  /* 0x0000000000007941 */ /* 0x000fea0003800000 */
.L_x_1917:
[C---:B------:R-:W-:Y:S01]  /*1f300*/  LOP3.LUT P4, RZ, R239.reuse, 0x1, RZ, 0xc0, !PT ;  /* 0x00000001efff7812 */ /* 0x040fe2000788c0ff */
[----:B------:R-:W-:Y:S01]  /*1f310*/  ULDC.64 UR4, c[0x0][0x118] ;  /* 0x0000460000047ab9 */ /* 0x000fe20000000a00 */
[CC--:B------:R-:W-:Y:S01]  /*1f320*/  LEA R132, P2, R10.reuse, R148.reuse, 0x1 ;  /* 0x000000940a847211 */ /* 0x0c0fe200078408ff */
[----:B------:R-:W-:Y:S01]  /*1f330*/  BSSY B1, `(.L_x_1920) ;  /* 0x0000218000017945 */ /* 0x000fe20003800000 */
[----:B------:R-:W-:Y:S02]  /*1f340*/  LOP3.LUT P3, RZ, R239, 0x2, RZ, 0xc0, !PT ;  /* 0x00000002efff7812 */ /* 0x000fe4000786c0ff */
[C---:B------:R-:W-:Y:S02]  /*1f350*/  LEA.HI.X R133, R10.reuse, R149, R7, 0x1, P2 ;  /* 0x000000950a857211 */ /* 0x040fe400010f0c07 */
[-C--:B------:R-:W-:Y:S04]  /*1f360*/  IADD3 R3, P1, R10, R223.reuse, RZ ;  /* 0x000000df0a037210 */ /* 0x080fe80007f3e0ff */
[----:B------:R-:W-:Y:S01]  /*1f370*/  IADD3 R5, P2, R3, R223, RZ ;  /* 0x000000df03057210 */ /* 0x000fe20007f5e0ff */
        /* <DEDUP_REMOVED lines=51> */
[----:B------:R4:W-:Y:S01]  /*1f6b0*/  @P3 LDGSTS.E.BYPASS.LTC128B.128 [R234+0x11000], [R10.64+0x80] ;  /* 0x110000800aea3fae */ /* 0x0009e2000b901d44 */
        /* <DEDUP_REMOVED lines=21> */
[-C--:B------:R-:W-:Y:S01]  /*1f810*/  @P3 LEA.HI.X R29, R5, R149.reuse, R6, 0x1, P2 ;  /* 0x00000095051d3211 */ /* 0x080fe200010f0c06 */
[----:B------:R-:W-:Y:S01]  /*1f820*/  @!P3 STS.128 [R234+0x11800], RZ ;  /* 0x011800ffea00b388 */ /* 0x000fe20000000c00 */
[CC--:B------:R-:W-:Y:S01]  /*1f830*/  @P4 LEA R30, P5, R3.reuse, R148.reuse, 0x1 ;  /* 0x00000094031e4211 */ /* 0x0c0fe200078a08ff */
[----:B------:R-:W-:Y:S01]  /*1f840*/  IMAD.X R4, R6, 0x1, R224, P1 ;  /* 0x0000000106047824 */ /* 0x000fe200008e06e0 */
[C---:B------:R-:W-:Y:S01]  /*1f850*/  @P3 LEA R36, P1, R3.reuse, R148, 0x1 ;  /* 0x0000009403243211 */ /* 0x040fe200078208ff */
[----:B------:R-:W-:Y:S01]  /*1f860*/  @!PT LDS RZ, [RZ] ;  /* 0x00000000fffff984 */ /* 0x000fe20000000800 */
[----:B------:R-:W-:Y:S01]  /*1f870*/  @!PT LDS RZ, [RZ] ;  /* 0x00000000fffff984 */ /* 0x000fe20000000800 */
[----:B------:R-:W-:Y:S01]  /*1f880*/  @!PT LDS RZ, [RZ] ;  /* 0x00000000fffff984 */ /* 0x000fe20000000800 */
[----:B------:R5:W-:Y:S03]  /*1f890*/  @P4 LDGSTS.E.BYPASS.LTC128B.128 [R234+0xe000], [R22.64] ;  /* 0x0e00000016ea4fae */ /* 0x000be6000b901d44 */
[CCC-:B------:R-:W-:Y:S01]  /*1f8a0*/  @P4 LEA.HI.X R31, R3.reuse, R149.reuse, R4.reuse, 0x1, P5 ;  /* 0x00000095031f4211 */ /* 0x1c0fe200028f0c04 */
[----:B------:R-:W-:Y:S01]  /*1f8b0*/  @!P4 STS.128 [R234+0xe000], RZ ;  /* 0x00e000ffea00c388 */ /* 0x000fe20000000c00 */
[----:B------:R-:W-:Y:S01]  /*1f8c0*/  @P3 LEA.HI.X R37, R3, R149, R4, 0x1, P1 ;  /* 0x0000009503253211 */ /* 0x000fe200008f0c04 */
[----:B------:R-:W-:Y:S01]  /*1f8d0*/  IMAD.X R3, RZ, RZ, c[0x0][0x44], P0 ;  /* 0x00001100ff037624 */ /* 0x000fe200000e06ff */
[----:B------:R-:W-:Y:S01]  /*1f8e0*/  ISETP.GT.AND P1, PT, R238, R227, PT ;  /* 0x000000e3ee00720c */ /* 0x000fe20003f24270 */
        /* <DEDUP_REMOVED lines=246> */
[----:B------:R-:W-:Y:S02]  /*20850*/  ULDC.64 UR4, c[0x0][0x118] ;  /* 0x0000460000047ab9 */ /* 0x000fe40000000a00 */
[----:B------:R-:W2:Y:S04]  /*20860*/  LD.E R141, [R2.64+0x170] ;  /* 0x00017004028d7980 */ /* 0x000ea8000c101900 */
[----:B------:R-:W3:Y:S01]  /*20870*/  LD.E.64 R144, [R2.64+0x20] ;  /* 0x0000200402907980 */ /* 0x000ee2000c101b00 */
        /* <DEDUP_REMOVED lines=8> */
[C---:B------:R-:W-:Y:S02]  /*20900*/  IADD3 R139, R132.reuse, -0x80, RZ ;  /* 0xffffff80848b7810 */ /* 0x040fe40007ffe0ff */
[----:B------:R-:W-:Y:S02]  /*20910*/  IABS R137, R132 ;  /* 0x0000008400897213 */ /* 0x000fe40000000000 */
[----:B------:R-:W-:Y:S04]  /*20920*/  LOP3.LUT R132, R132, R141, RZ, 0x3c, !PT ;  /* 0x0000008d84847212 */ /* 0x000fe800078e3cff */
[----:B------:R-:W-:Y:S01]  /*20930*/  ISETP.GE.AND P2, PT, R132, RZ, PT ;  /* 0x000000ff8400720c */ /* 0x000fe20003f46270 */
[--C-:B-1----:R-:W-:Y:S02]  /*20940*/  IMAD.MOV R133, RZ, RZ, -R143.reuse ;  /* 0x000000ffff857224 */ /* 0x102fe400078e0a8f */
[----:B------:R-:W-:Y:S02]  /*20950*/  IMAD.MOV.U32 R142, RZ, RZ, RZ ;  /* 0x000000ffff8e7224 */ /* 0x000fe400078e00ff */
[----:B------:R-:W-:Y:S01]  /*20960*/  IMAD R140, R133, R136, RZ ;  /* 0x00000088858c7224 */ /* 0x000fe200078e02ff */
[----:B------:R-:W-:Y:S02]  /*20970*/  IABS R133, R139 ;  /* 0x0000008b00857213 */ /* 0x000fe40000000000 */
[----:B------:R-:W-:Y:S01]  /*20980*/  LOP3.LUT R139, R139, R141, RZ, 0x3c, !PT ;  /* 0x0000008d8b8b7212 */ /* 0x000fe200078e3cff */
[----:B------:R-:W-:Y:S03]  /*20990*/  IMAD.HI.U32 R140, R143, R140, R142 ;  /* 0x0000008c8f8c7227 */ /* 0x000fe600078e008e */
        /* <DEDUP_REMOVED lines=21> */
[----:B------:R-:W2:Y:S01]  /*20af0*/  LD.E.64 R138, [R2.64+0x38] ;  /* 0x00003804028a7980 */ /* 0x000ea2000c101b00 */
        /* <DEDUP_REMOVED lines=20> */
.L_x_1923:
[----:B------:R-:W-:Y:S02]  /*20c40*/  ULDC.64 UR4, c[0x0][0x118] ;  /* 0x0000460000047ab9 */ /* 0x000fe40000000a00 */
[----:B------:R-:W2:Y:S02]  /*20c50*/  LD.E R140, [R2.64+0x38] ;  /* 0x00003804028c7980 */ /* 0x000ea4000c101900 */
[----:B--2---:R-:W-:Y:S04]  /*20c60*/  LEA R140, -R140, RZ, 0x7 ;  /* 0x000000ff8c8c7211 */ /* 0x004fe800078e39ff */
[----:B------:R-:W-:Y:S02]  /*20c70*/  SHF.R.S32.HI R137, RZ, 0x1f, R140 ;  /* 0x0000001fff897819 */ /* 0x000fe4000001148c */
.L_x_1924:
[----:B------:R-:W-:Y:S05]  /*20c80*/  BSYNC B0 ;  /* 0x0000000000007941 */ /* 0x000fea0003800000 */
.L_x_1922:
        /* <DEDUP_REMOVED lines=130> */
.L_x_1921:
[----:B------:R-:W-:Y:S05]  /*214b0*/  BSYNC B1 ;  /* 0x0000000000017941 */ /* 0x000fea0003800000 */
.L_x_1920:
        /* <DEDUP_REMOVED lines=91> */
[----:B------:R-:W-:Y:S01]  /*21a70*/  FFMA.FTZ R135, R4, R133, -R158 ;  /* 0x0000008504877223 */ /* 0x000fe2000001089e */
[----:B------:R-:W-:Y:S01]  /*21a80*/  ISETP.GT.AND P0, PT, R238, R227, PT ;  /* 0x000000e3ee00720c */ /* 0x000fe20003f04270 */
        /* <DEDUP_REMOVED lines=50> */
[-C--:B------:R-:W-:Y:S01]  /*21db0*/  FFMA.FTZ R168, R33, R133.reuse, -R158 ;  /* 0x0000008521a87223 */ /* 0x080fe2000001089e */
        /* <DEDUP_REMOVED lines=13> */
[-CC-:B------:R-:W-:Y:S01]  /*21e90*/  FFMA.FTZ R175, R42, R133.reuse, -R156.reuse ;  /* 0x000000852aaf7223 */ /* 0x180fe2000001089c */
        /* <DEDUP_REMOVED lines=110> */
[----:B------:R-:W-:Y:S02]  /*22580*/  FFMA.FTZ R63, R63, R133, -R156 ;  /* 0x000000853f3f7223 */ /* 0x000fe4000001089c */
[----:B------:R-:W-:Y:S01]  /*22590*/  FFMA.FTZ R151, R0, R241, R151 ;  /* 0x000000f100977223 */ /* 0x000fe20000010097 */
[----:B------:R-:W-:Y:S01]  /*225a0*/  MUFU.EX2 R173, R173 ;  /* 0x000000ad00ad7308 */ /* 0x000fe20000000800 */
[C---:B------:R-:W-:Y:S05]  /*225b0*/  HMMA.16816.F32.BF16 R4, R116.reuse, R136, R4 ;  /* 0x000000887404723c */ /* 0x040fea0000041804 */
[----:B------:R-:W-:Y:S02]  /*225c0*/  FFMA.FTZ R135, R2, R243, R135 ;  /* 0x000000f302877223 */ /* 0x000fe40000010087 */
[----:B------:R-:W-:Y:S01]  /*225d0*/  FADD.FTZ R151, R134, R151 ;  /* 0x0000009786977221 */ /* 0x000fe20000010000 */
[C---:B------:R-:W-:Y:S01]  /*225e0*/  HMMA.16816.F32.BF16 R8, R116.reuse, R138, R8 ;  /* 0x0000008a7408723c */ /* 0x040fe20000041808 */
[----:B------:R-:W-:Y:S01]  /*225f0*/  LDSM.16.MT88.4 R136, [R212+0x10800] ;  /* 0x01080000d488783b */ /* 0x000fe20000004200 */
[----:B------:R-:W-:Y:S02]  /*22600*/  MUFU.EX2 R176, R176 ;  /* 0x000000b000b07308 */ /* 0x000fe40000000800 */
[----:B------:R-:W-:Y:S02]  /*22610*/  FADD.FTZ R135, R150, R135 ;  /* 0x0000008796877221 */ /* 0x000fe40000010000 */
        /* <DEDUP_REMOVED lines=9> */
[----:B------:R-:W-:Y:S01]  /*226b0*/  MUFU.EX2 R178, R178 ;  /* 0x000000b200b27308 */ /* 0x000fe20000000800 */
[----:B------:R-:W-:Y:S01]  /*226c0*/  FADD.FTZ R0, R146, R155 ;  /* 0x0000009b92007221 */ /* 0x000fe20000010000 */
[C---:B------:R-:W-:Y:S04]  /*226d0*/  HMMA.16816.F32.BF16 R76, R116.reuse, R140, R76 ;  /* 0x0000008c744c723c */ /* 0x040fe8000004184c */
[----:B------:R-:W-:Y:S02]  /*226e0*/  FADD.FTZ R2, R144, R153 ;  /* 0x0000009990027221 */ /* 0x000fe40000010000 */
[----:B------:R-:W-:Y:S02]  /*226f0*/  FADD.FTZ R0, R147, R0 ;  /* 0x0000000093007221 */ /* 0x000fe40000010000 */
[C---:B------:R-:W-:Y:S01]  /*22700*/  HMMA.16816.F32.BF16 R80, R116.reuse, R142, R80 ;  /* 0x0000008e7450723c */ /* 0x040fe20000041850 */
[----:B------:R-:W-:Y:S03]  /*22710*/  MUFU.EX2 R177, R177 ;  /* 0x000000b100b17308 */ /* 0x000fe60000000800 */
[-CC-:B------:R-:W-:Y:S02]  /*22720*/  FFMA.FTZ R140, R24, R133.reuse, -R158.reuse ;  /* 0x00000085188c7223 */ /* 0x180fe4000001089e */
[-C--:B------:R-:W-:Y:S02]  /*22730*/  FFMA.FTZ R141, R25, R133.reuse, -R158 ;  /* 0x00000085198d7223 */ /* 0x080fe4000001089e */
[C---:B--2---:R-:W-:Y:S03]  /*22740*/  HMMA.16816.F32.BF16 R84, R116.reuse, R120, R84 ;  /* 0x000000787454723c */ /* 0x044fe60000041854 */
[----:B------:R-:W-:Y:S01]  /*22750*/  MUFU.EX2 R140, R140 ;  /* 0x0000008c008c7308 */ /* 0x000fe20000000800 */
[-CC-:B------:R-:W-:Y:S02]  /*22760*/  FFMA.FTZ R142, R26, R133.reuse, -R156.reuse ;  /* 0x000000851a8e7223 */ /* 0x180fe4000001089c */
[----:B------:R-:W-:Y:S02]  /*22770*/  FFMA.FTZ R143, R27, R133, -R156 ;  /* 0x000000851b8f7223 */ /* 0x000fe4000001089c */
[C---:B------:R-:W-:Y:S01]  /*22780*/  HMMA.16816.F32.BF16 R88, R116.reuse, R122, R88 ;  /* 0x0000007a7458723c */ /* 0x040fe20000041858 */
[----:B------:R-:W2:Y:S03]  /*22790*/  LDSM.16.MT88.4 R120, [R216+0xd000] ;  /* 0x00d00000d878783b */ /* 0x000ea60000004200 */
[----:B------:R-:W-:Y:S01]  /*227a0*/  FADD.FTZ R2, R145, R2 ;  /* 0x0000000291027221 */ /* 0x000fe20000010000 */
[----:B------:R-:W4:Y:S01]  /*227b0*/  MUFU.EX2 R141, R141 ;  /* 0x0000008d008d7308 */ /* 0x000f220000000800 */
[----:B------:R-:W-:Y:S02]  /*227c0*/  FADD.FTZ R159, R159, R0 ;  /* 0x000000009f9f7221 */ /* 0x000fe40000010000 */
[C---:B---3--:R-:W-:Y:S01]  /*227d0*/  HMMA.16816.F32.BF16 R92, R116.reuse, R128, R92 ;  /* 0x00000080745c723c */ /* 0x048fe2000004185c */
[----:B------:R-:W3:Y:S03]  /*227e0*/  LDSM.16.MT88.4 R24, [R214+0xd000] ;  /* 0x00d00000d618783b */ /* 0x000ee60000004200 */
[----:B------:R-:W-:Y:S02]  /*227f0*/  FADD.FTZ R157, R157, R2 ;  /* 0x000000029d9d7221 */ /* 0x000fe40000010000 */
[----:B------:R-:W-:Y:S01]  /*22800*/  FADD.FTZ R162, R162, R159 ;  /* 0x0000009fa2a27221 */ /* 0x000fe20000010000 */
[----:B------:R-:W-:Y:S01]  /*22810*/  MUFU.EX2 R142, R142 ;  /* 0x0000008e008e7308 */ /* 0x000fe20000000800 */
[C---:B------:R-:W-:Y:S04]  /*22820*/  HMMA.16816.F32.BF16 R96, R116.reuse, R130, R96 ;  /* 0x000000827460723c */ /* 0x040fe80000041860 */
[----:B------:R-:W-:Y:S04]  /*22830*/  FADD.FTZ R160, R160, R157 ;  /* 0x0000009da0a07221 */ /* 0x000fe80000010000 */
[C---:B------:R-:W-:Y:S01]  /*22840*/  HMMA.16816.F32.BF16 R100, R116.reuse, R20, R100 ;  /* 0x000000147464723c */ /* 0x040fe20000041864 */
[----:B------:R-:W5:Y:S06]  /*22850*/  MUFU.EX2 R143, R143 ;  /* 0x0000008f008f7308 */ /* 0x000f6c0000000800 */
[----:B------:R-:W-:Y:S01]  /*22860*/  F2FP.BF16.PACK_AB R20, R164, R161 ;  /* 0x000000a1a414723e */ /* 0x000fe200000010ff */
[C---:B------:R-:W-:Y:S03]  /*22870*/  HMMA.16816.F32.BF16 R12, R116.reuse, R22, R12 ;  /* 0x00000016740c723c */ /* 0x040fe6000004180c */
[----:B------:R-:W-:Y:S01]  /*22880*/  MUFU.EX2 R180, R180 ;  /* 0x000000b400b47308 */ /* 0x000fe20000000800 */
[----:B------:R-:W-:Y:S03]  /*22890*/  F2FP.BF16.PACK_AB R21, R166, R163 ;  /* 0x000000a3a615723e */ /* 0x000fe600000010ff */
[----:B----4-:R-:W-:Y:S01]  /*228a0*/  F2FP.BF16.PACK_AB R22, R141, R140 ;  /* 0x0000008c8d16723e */ /* 0x010fe200000010ff */
[C---:B-1----:R-:W-:Y:S05]  /*228b0*/  HMMA.16816.F32.BF16 R104, R116.reuse, R124, R104 ;  /* 0x0000007c7468723c */ /* 0x042fea0000041868 */
[----:B------:R-:W-:Y:S03]  /*228c0*/  MUFU.EX2 R179, R179 ;  /* 0x000000b300b37308 */ /* 0x000fe60000000800 */
[C---:B------:R-:W-:Y:S01]  /*228d0*/  HMMA.16816.F32.BF16 R108, R116.reuse, R126, R108 ;  /* 0x0000007e746c723c */ /* 0x040fe2000004186c */
[----:B------:R-:W1:Y:S03]  /*228e0*/  LDSM.16.MT88.4 R124, [R213+0xd000] ;  /* 0x00d00000d57c783b */ /* 0x000e660000004200 */
[----:B-----5:R-:W-:Y:S03]  /*228f0*/  F2FP.BF16.PACK_AB R23, R143, R142 ;  /* 0x0000008e8f17723e */ /* 0x020fe600000010ff */
[----:B------:R-:W-:Y:S01]  /*22900*/  MUFU.EX2 R182, R182 ;  /* 0x000000b600b67308 */ /* 0x000fe20000000800 */
[C---:B------:R-:W-:Y:S07]  /*22910*/  HMMA.16816.F32.BF16 R16, R116.reuse, R136, R16 ;  /* 0x000000887410723c */ /* 0x040fee0000041810 */
[-CC-:B------:R-:W-:Y:S01]  /*22920*/  FFMA.FTZ R136, R28, R133.reuse, -R158.reuse ;  /* 0x000000851c887223 */ /* 0x180fe2000001089e */
[----:B------:R-:W-:Y:S01]  /*22930*/  HMMA.16816.F32.BF16 R112, R116, R138, R112 ;  /* 0x0000008a7470723c */ /* 0x000fe20000041870 */
[----:B------:R-:W4:Y:S01]  /*22940*/  LDSM.16.MT88.4 R116, [R212+0xd000] ;  /* 0x00d00000d474783b */ /* 0x000f220000004200 */
        /* <DEDUP_REMOVED lines=9> */
[----:B------:R-:W5:Y:S01]  /*229e0*/  LDSM.16.MT88.4 R120, [R216+0x11000] ;  /* 0x01100000d878783b */ /* 0x000f620000004200 */
        /* <DEDUP_REMOVED lines=12> */
[----:B------:R-:W-:Y:S06]  /*22ab0*/  MUFU.EX2 R54, R54 ;  /* 0x0000003600367308 */ /* 0x000fec0000000800 */
[C---:B-----5:R-:W-:Y:S04]  /*22ac0*/  HMMA.16816.F32.BF16 R92, R20.reuse, R120, R92 ;  /* 0x00000078145c723c */ /* 0x060fe8000004185c */
[----:B------:R-:W-:Y:S04]  /*22ad0*/  MUFU.EX2 R55, R55 ;  /* 0x0000003700377308 */ /* 0x000fe80000000800 */
[C---:B------:R-:W-:Y:S01]  /*22ae0*/  HMMA.16816.F32.BF16 R96, R20.reuse, R122, R96 ;  /* 0x0000007a1460723c */ /* 0x040fe20000041860 */
[----:B------:R-:W-:Y:S05]  /*22af0*/  LDSM.16.MT88.4 R120, [R214+0x13800] ;  /* 0x01380000d678783b */ /* 0x000fea0000004200 */
[----:B------:R-:W-:Y:S02]  /*22b00*/  MUFU.EX2 R56, R56 ;  /* 0x0000003800387308 */ /* 0x000fe40000000800 */
[C---:B---3--:R-:W-:Y:S08]  /*22b10*/  HMMA.16816.F32.BF16 R100, R20.reuse, R24, R100 ;  /* 0x000000181464723c */ /* 0x048ff00000041864 */
[C---:B------:R-:W-:Y:S01]  /*22b20*/  HMMA.16816.F32.BF16 R12, R20.reuse, R26, R12 ;  /* 0x0000001a140c723c */ /* 0x040fe2000004180c */
[----:B------:R-:W3:Y:S01]  /*22b30*/  LDSM.16.MT88.4 R24, [R213+0xd800] ;  /* 0x00d80000d518783b */ /* 0x000ee20000004200 */
[----:B------:R-:W-:Y:S06]  /*22b40*/  MUFU.EX2 R57, R57 ;  /* 0x0000003900397308 */ /* 0x000fec0000000800 */
[C---:B------:R-:W-:Y:S04]  /*22b50*/  HMMA.16816.F32.BF16 R104, R20.reuse, R28, R104 ;  /* 0x0000001c1468723c */ /* 0x040fe80000041868 */
[----:B------:R-:W-:Y:S04]  /*22b60*/  MUFU.EX2 R58, R58 ;  /* 0x0000003a003a7308 */ /* 0x000fe80000000800 */
[C---:B------:R-:W-:Y:S01]  /*22b70*/  HMMA.16816.F32.BF16 R108, R20.reuse, R30, R108 ;  /* 0x0000001e146c723c */ /* 0x040fe2000004186c */
[----:B------:R-:W5:Y:S05]  /*22b80*/  LDSM.16.MT88.4 R28, [R212+0xd800] ;  /* 0x00d80000d41c783b */ /* 0x000f6a0000004200 */
[----:B------:R-:W-:Y:S02]  /*22b90*/  MUFU.EX2 R59, R59 ;  /* 0x0000003b003b7308 */ /* 0x000fe40000000800 */
[C---:B-1----:R-:W-:Y:S08]  /*22ba0*/  HMMA.16816.F32.BF16 R16, R20.reuse, R124, R16 ;  /* 0x0000007c1410723c */ /* 0x042ff00000041810 */
[----:B------:R-:W-:Y:S01]  /*22bb0*/  HMMA.16816.F32.BF16 R112, R20, R126, R112 ;  /* 0x0000007e1470723c */ /* 0x000fe20000041870 */
[----:B------:R-:W-:Y:S01]  /*22bc0*/  LDSM.16.MT88.4 R124, [R216+0xf800] ;  /* 0x00f80000d87c783b */ /* 0x000fe20000004200 */
[----:B------:R-:W-:Y:S05]  /*22bd0*/  MUFU.EX2 R60, R60 ;  /* 0x0000003c003c7308 */ /* 0x000fea0000000800 */
[----:B--2---:R-:W-:Y:S02]  /*22be0*/  F2FP.BF16.PACK_AB R20, R137, R136 ;  /* 0x000000888914723e */ /* 0x004fe400000010ff */
[----:B------:R-:W-:Y:S03]  /*22bf0*/  F2FP.BF16.PACK_AB R21, R139, R138 ;  /* 0x0000008a8b15723e */ /* 0x000fe600000010ff */
[----:B------:R-:W-:Y:S01]  /*22c00*/  F2FP.BF16.PACK_AB R22, R168, R165 ;  /* 0x000000a5a816723e */ /* 0x000fe200000010ff */
[----:B------:R-:W-:Y:S01]  /*22c10*/  MUFU.EX2 R61, R61 ;  /* 0x0000003d003d7308 */ /* 0x000fe20000000800 */
[----:B------:R-:W-:Y:S07]  /*22c20*/  F2FP.BF16.PACK_AB R23, R170, R167 ;  /* 0x000000a7aa17723e */ /* 0x000fee00000010ff */
[C---:B----4-:R-:W-:Y:S02]  /*22c30*/  HMMA.16816.F32.BF16 R4, R20.reuse, R116, R4 ;  /* 0x000000741404723c */ /* 0x050fe40000041804 */
[----:B------:R-:W-:Y:S06]  /*22c40*/  MUFU.EX2 R62, R62 ;  /* 0x0000003e003e7308 */ /* 0x000fec0000000800 */
[C---:B------:R-:W-:Y:S01]  /*22c50*/  HMMA.16816.F32.BF16 R8, R20.reuse, R118, R8 ;  /* 0x000000761408723c */ /* 0x040fe20000041808 */
[----:B------:R-:W1:Y:S03]  /*22c60*/  LDSM.16.MT88.4 R116, [R216+0x11800] ;  /* 0x01180000d874783b */ /* 0x000e660000004200 */
[----:B------:R-:W-:Y:S04]  /*22c70*/  MUFU.EX2 R63, R63 ;  /* 0x0000003f003f7308 */ /* 0x000fe80000000800 */
        /* <DEDUP_REMOVED lines=18> */
[C---:B----4-:R-:W-:Y:S08]  /*22da0*/  HMMA.16816.F32.BF16 R16, R20.reuse, R28, R16 ;  /* 0x0000001c1410723c */ /* 0x050ff00000041810 */
[----:B------:R-:W-:Y:S01]  /*22db0*/  HMMA.16816.F32.BF16 R112, R20, R30, R112 ;  /* 0x0000001e1470723c */ /* 0x000fe20000041870 */
[----:B------:R-:W4:Y:S06]  /*22dc0*/  LDSM.16.MT88.4 R28, [R216+0x12000] ;  /* 0x01200000d81c783b */ /* 0x000f2c0000004200 */
[----:B------:R-:W-:Y:S02]  /*22dd0*/  F2FP.BF16.PACK_AB R20, R172, R169 ;  /* 0x000000a9ac14723e */ /* 0x000fe400000010ff */
[----:B------:R-:W-:Y:S03]  /*22de0*/  F2FP.BF16.PACK_AB R21, R174, R171 ;  /* 0x000000abae15723e */ /* 0x000fe600000010ff */
[----:B------:R-:W-:Y:S02]  /*22df0*/  F2FP.BF16.PACK_AB R22, R176, R173 ;  /* 0x000000adb016723e */ /* 0x000fe400000010ff */
[----:B------:R-:W-:Y:S07]  /*22e00*/  F2FP.BF16.PACK_AB R23, R178, R175 ;  /* 0x000000afb217723e */ /* 0x000fee00000010ff */
[C---:B------:R-:W-:Y:S08]  /*22e10*/  HMMA.16816.F32.BF16 R4, R20.reuse, R36, R4 ;  /* 0x000000241404723c */ /* 0x040ff00000041804 */
[C---:B------:R-:W-:Y:S01]  /*22e20*/  HMMA.16816.F32.BF16 R8, R20.reuse, R38, R8 ;  /* 0x000000261408723c */ /* 0x040fe20000041808 */
[----:B------:R-:W5:Y:S07]  /*22e30*/  LDSM.16.MT88.4 R36, [R214+0x12000] ;  /* 0x01200000d624783b */ /* 0x000f6e0000004200 */
[C---:B-1----:R-:W-:Y:S07]  /*22e40*/  HMMA.16816.F32.BF16 R68, R20.reuse, R116, R68 ;  /* 0x000000741444723c */ /* 0x042fee0000041844 */
[-CC-:B------:R-:W-:Y:S01]  /*22e50*/  FFMA.FTZ R116, R44, R133.reuse, -R158.reuse ;  /* 0x000000852c747223 */ /* 0x180fe2000001089e */
[C---:B------:R-:W-:Y:S04]  /*22e60*/  HMMA.16816.F32.BF16 R72, R20.reuse, R118, R72 ;  /* 0x000000761448723c */ /* 0x040fe80000041848 */
[-C--:B------:R-:W-:Y:S01]  /*22e70*/  FFMA.FTZ R117, R45, R133.reuse, -R158 ;  /* 0x000000852d757223 */ /* 0x080fe2000001089e */
[----:B------:R-:W-:Y:S02]  /*22e80*/  MUFU.EX2 R116, R116 ;  /* 0x0000007400747308 */ /* 0x000fe40000000800 */
[-CC-:B------:R-:W-:Y:S01]  /*22e90*/  FFMA.FTZ R118, R46, R133.reuse, -R156.reuse ;  /* 0x000000852e767223 */ /* 0x180fe2000001089c */
[C---:B--2---:R-:W-:Y:S04]  /*22ea0*/  HMMA.16816.F32.BF16 R76, R20.reuse, R32, R76 ;  /* 0x00000020144c723c */ /* 0x044fe8000004184c */
[----:B------:R-:W-:Y:S02]  /*22eb0*/  FFMA.FTZ R119, R47, R133, -R156 ;  /* 0x000000852f777223 */ /* 0x000fe4000001089c */
[----:B------:R-:W-:Y:S01]  /*22ec0*/  LDSM.16.MT88.4 R44, [R213+0x13000] ;  /* 0x01300000d52c783b */ /* 0x000fe20000004200 */
[----:B------:R-:W1:Y:S01]  /*22ed0*/  MUFU.EX2 R117, R117 ;  /* 0x0000007500757308 */ /* 0x000e620000000800 */
[C---:B------:R-:W-:Y:S06]  /*22ee0*/  HMMA.16816.F32.BF16 R80, R20.reuse, R34, R80 ;  /* 0x000000221450723c */ /* 0x040fec0000041850 */
[----:B------:R-:W2:Y:S02]  /*22ef0*/  LDSM.16.MT88.4 R32, [R213+0x12000] ;  /* 0x01200000d520783b */ /* 0x000ea40000004200 */
[C---:B---3--:R-:W-:Y:S01]  /*22f00*/  HMMA.16816.F32.BF16 R84, R20.reuse, R24, R84 ;  /* 0x000000181454723c */ /* 0x048fe20000041854 */
[----:B------:R-:W-:Y:S07]  /*22f10*/  MUFU.EX2 R118, R118 ;  /* 0x0000007600767308 */ /* 0x000fee0000000800 */
[C---:B------:R-:W-:Y:S01]  /*22f20*/  HMMA.16816.F32.BF16 R88, R20.reuse, R26, R88 ;  /* 0x0000001a1458723c */ /* 0x040fe20000041858 */
[----:B------:R-:W3:Y:S02]  /*22f30*/  LDSM.16.MT88.4 R24, [R212+0x12000] ;  /* 0x01200000d418783b */ /* 0x000ee40000004200 */
[----:B------:R-:W1:Y:S05]  /*22f40*/  MUFU.EX2 R119, R119 ;  /* 0x0000007700777308 */ /* 0x000e6a0000000800 */
[C---:B----4-:R-:W-:Y:S08]  /*22f50*/  HMMA.16816.F32.BF16 R92, R20.reuse, R28, R92 ;  /* 0x0000001c145c723c */ /* 0x050ff0000004185c */
[C---:B------:R-:W-:Y:S01]  /*22f60*/  HMMA.16816.F32.BF16 R96, R20.reuse, R30, R96 ;  /* 0x0000001e1460723c */ /* 0x040fe20000041860 */
[----:B------:R-:W4:Y:S07]  /*22f70*/  LDSM.16.MT88.4 R28, [R216+0xe800] ;  /* 0x00e80000d81c783b */ /* 0x000f2e0000004200 */
[C---:B-----5:R-:W-:Y:S08]  /*22f80*/  HMMA.16816.F32.BF16 R100, R20.reuse, R36, R100 ;  /* 0x000000241464723c */ /* 0x060ff00000041864 */
[C---:B------:R-:W-:Y:S01]  /*22f90*/  HMMA.16816.F32.BF16 R12, R20.reuse, R38, R12 ;  /* 0x00000026140c723c */ /* 0x040fe2000004180c */
[----:B------:R-:W5:Y:S07]  /*22fa0*/  LDSM.16.MT88.4 R36, [R214+0xe800] ;  /* 0x00e80000d624783b */ /* 0x000f6e0000004200 */
[C---:B--2---:R-:W-:Y:S08]  /*22fb0*/  HMMA.16816.F32.BF16 R104, R20.reuse, R32, R104 ;  /* 0x000000201468723c */ /* 0x044ff00000041868 */
[C---:B------:R-:W-:Y:S01]  /*22fc0*/  HMMA.16816.F32.BF16 R108, R20.reuse, R34, R108 ;  /* 0x00000022146c723c */ /* 0x040fe2000004186c */
[----:B------:R-:W2:Y:S07]  /*22fd0*/  LDSM.16.MT88.4 R32, [R213+0xe800] ;  /* 0x00e80000d520783b */ /* 0x000eae0000004200 */
[C---:B---3--:R-:W-:Y:S08]  /*22fe0*/  HMMA.16816.F32.BF16 R16, R20.reuse, R24, R16 ;  /* 0x000000181410723c */ /* 0x048ff00000041810 */
[----:B------:R-:W-:Y:S01]  /*22ff0*/  HMMA.16816.F32.BF16 R112, R20, R26, R112 ;  /* 0x0000001a1470723c */ /* 0x000fe20000041870 */
[----:B------:R-:W3:Y:S06]  /*23000*/  LDSM.16.MT88.4 R24, [R212+0xe800] ;  /* 0x00e80000d418783b */ /* 0x000eec0000004200 */
[----:B-1----:R-:W-:Y:S02]  /*23010*/  F2FP.BF16.PACK_AB R20, R117, R116 ;  /* 0x000000747514723e */ /* 0x002fe400000010ff */
[----:B------:R-:W-:Y:S03]  /*23020*/  F2FP.BF16.PACK_AB R21, R119, R118 ;  /* 0x000000767715723e */ /* 0x000fe600000010ff */
[----:B------:R-:W-:Y:S02]  /*23030*/  F2FP.BF16.PACK_AB R22, R180, R177 ;  /* 0x000000b1b416723e */ /* 0x000fe400000010ff */
[----:B------:R-:W-:Y:S07]  /*23040*/  F2FP.BF16.PACK_AB R23, R182, R179 ;  /* 0x000000b3b617723e */ /* 0x000fee00000010ff */
[C---:B----4-:R-:W-:Y:S08]  /*23050*/  HMMA.16816.F32.BF16 R4, R20.reuse, R28, R4 ;  /* 0x0000001c1404723c */ /* 0x050ff00000041804 */
[C---:B------:R-:W-:Y:S01]  /*23060*/  HMMA.16816.F32.BF16 R8, R20.reuse, R30, R8 ;  /* 0x0000001e1408723c */ /* 0x040fe20000041808 */
[----:B------:R-:W1:Y:S07]  /*23070*/  LDSM.16.MT88.4 R28, [R216+0x12800] ;  /* 0x01280000d81c783b */ /* 0x000e6e0000004200 */
[C---:B-----5:R-:W-:Y:S08]  /*23080*/  HMMA.16816.F32.BF16 R68, R20.reuse, R36, R68 ;  /* 0x000000241444723c */ /* 0x060ff00000041844 */
        /* <DEDUP_REMOVED lines=20> */
[----:B------:R-:W-:Y:S02]  /*231d0*/  F2FP.BF16.PACK_AB R20, R53, R52 ;  /* 0x000000343514723e */ /* 0x000fe400000010ff */
[----:B------:R-:W-:Y:S03]  /*231e0*/  F2FP.BF16.PACK_AB R21, R55, R54 ;  /* 0x000000363715723e */ /* 0x000fe600000010ff */
[----:B------:R-:W-:Y:S02]  /*231f0*/  F2FP.BF16.PACK_AB R22, R57, R56 ;  /* 0x000000383916723e */ /* 0x000fe400000010ff */
[----:B------:R-:W-:Y:S07]  /*23200*/  F2FP.BF16.PACK_AB R23, R59, R58 ;  /* 0x0000003a3b17723e */ /* 0x000fee00000010ff */
[C---:B-1----:R-:W-:Y:S08]  /*23210*/  HMMA.16816.F32.BF16 R4, R20.reuse, R28, R4 ;  /* 0x0000001c1404723c */ /* 0x042ff00000041804 */
[C---:B------:R-:W-:Y:S01]  /*23220*/  HMMA.16816.F32.BF16 R8, R20.reuse, R30, R8 ;  /* 0x0000001e1408723c */ /* 0x040fe20000041808 */
[----:B------:R-:W1:Y:S07]  /*23230*/  LDSM.16.MT88.4 R28, [R216+0x13000] ;  /* 0x01300000d81c783b */ /* 0x000e6e0000004200 */
[C---:B------:R-:W-:Y:S07]  /*23240*/  HMMA.16816.F32.BF16 R68, R20.reuse, R32, R68 ;  /* 0x000000201444723c */ /* 0x040fee0000041844 */
[-CC-:B------:R-:W-:Y:S01]  /*23250*/  FFMA.FTZ R32, R64, R133.reuse, -R158.reuse ;  /* 0x0000008540207223 */ /* 0x180fe2000001089e */
[C---:B------:R-:W-:Y:S04]  /*23260*/  HMMA.16816.F32.BF16 R72, R20.reuse, R34, R72 ;  /* 0x000000221448723c */ /* 0x040fe80000041848 */
[-C--:B------:R-:W-:Y:S01]  /*23270*/  FFMA.FTZ R158, R65, R133.reuse, -R158 ;  /* 0x00000085419e7223 */ /* 0x080fe2000001089e */
[----:B------:R-:W-:Y:S02]  /*23280*/  MUFU.EX2 R32, R32 ;  /* 0x0000002000207308 */ /* 0x000fe40000000800 */
[-CC-:B------:R-:W-:Y:S01]  /*23290*/  FFMA.FTZ R34, R66, R133.reuse, -R156.reuse ;  /* 0x0000008542227223 */ /* 0x180fe2000001089c */
[C---:B--2---:R-:W-:Y:S04]  /*232a0*/  HMMA.16816.F32.BF16 R76, R20.reuse, R24, R76 ;  /* 0x00000018144c723c */ /* 0x044fe8000004184c */
[----:B------:R-:W-:Y:S03]  /*232b0*/  FFMA.FTZ R156, R67, R133, -R156 ;  /* 0x00000085439c7223 */ /* 0x000fe6000001089c */
[----:B------:R-:W2:Y:S01]  /*232c0*/  MUFU.EX2 R33, R158 ;  /* 0x0000009e00217308 */ /* 0x000ea20000000800 */
[C---:B------:R-:W-:Y:S01]  /*232d0*/  HMMA.16816.F32.BF16 R80, R20.reuse, R26, R80 ;  /* 0x0000001a1450723c */ /* 0x040fe20000041850 */
[----:B------:R-:W3:Y:S07]  /*232e0*/  LDSM.16.MT88.4 R24, [R214+0xf800] ;  /* 0x00f80000d618783b */ /* 0x000eee0000004200 */
[C---:B------:R-:W-:Y:S01]  /*232f0*/  HMMA.16816.F32.BF16 R84, R20.reuse, R36, R84 ;  /* 0x000000241454723c */ /* 0x040fe20000041854 */
[----:B------:R-:W-:Y:S07]  /*23300*/  MUFU.EX2 R34, R34 ;  /* 0x0000002200227308 */ /* 0x000fee0000000800 */
[C---:B------:R-:W-:Y:S03]  /*23310*/  HMMA.16816.F32.BF16 R88, R20.reuse, R38, R88 ;  /* 0x000000261458723c */ /* 0x040fe60000041858 */
[----:B------:R-:W4:Y:S05]  /*23320*/  MUFU.EX2 R35, R156 ;  /* 0x0000009c00237308 */ /* 0x000f2a0000000800 */
        /* <DEDUP_REMOVED lines=11> */
[----:B--2---:R-:W-:Y:S02]  /*233e0*/  F2FP.BF16.PACK_AB R22, R33, R32 ;  /* 0x000000202116723e */ /* 0x004fe400000010ff */
[----:B----4-:R-:W-:Y:S07]  /*233f0*/  F2FP.BF16.PACK_AB R23, R35, R34 ;  /* 0x000000222317723e */ /* 0x010fee00000010ff */
[C---:B------:R-:W-:Y:S01]  /*23400*/  HMMA.16816.F32.BF16 R128, R20.reuse, R124, R4 ;  /* 0x0000007c1480723c */ /* 0x040fe20000041804 */
[----:B------:R-:W2:Y:S07]  /*23410*/  LDSM.16.MT88.4 R4, [R212+0xf800] ;  /* 0x00f80000d404783b */ /* 0x000eae0000004200 */
[C---:B------:R-:W-:Y:S01]  /*23420*/  HMMA.16816.F32.BF16 R124, R20.reuse, R126, R8 ;  /* 0x0000007e147c723c */ /* 0x040fe20000041808 */
[----:B------:R-:W4:Y:S07]  /*23430*/  LDSM.16.MT88.4 R8, [R216+0x13800] ;  /* 0x01380000d808783b */ /* 0x000f2e0000004200 */
[C---:B---3--:R-:W-:Y:S07]  /*23440*/  HMMA.16816.F32.BF16 R68, R20.reuse, R24, R68 ;  /* 0x000000181444723c */ /* 0x048fee0000041844 */
[----:B------:R-:W-:Y:S01]  /*23450*/  FADD.FTZ R25, R163, R162 ;  /* 0x000000a2a3197221 */ /* 0x000fe20000010000 */
[C---:B------:R-:W-:Y:S04]  /*23460*/  HMMA.16816.F32.BF16 R72, R20.reuse, R26, R72 ;  /* 0x0000001a1448723c */ /* 0x040fe80000041848 */
[----:B------:R-:W-:Y:S03]  /*23470*/  FADD.FTZ R25, R166, R25 ;  /* 0x00000019a6197221 */ /* 0x000fe60000010000 */
[----:B------:R-:W-:Y:S01]  /*23480*/  FADD.FTZ R27, R161, R160 ;  /* 0x000000a0a11b7221 */ /* 0x000fe20000010000 */
[C---:B-1----:R-:W-:Y:S04]  /*23490*/  HMMA.16816.F32.BF16 R76, R20.reuse, R28, R76 ;  /* 0x0000001c144c723c */ /* 0x042fe8000004184c */
[----:B------:R-:W-:Y:S02]  /*234a0*/  FADD.FTZ R27, R164, R27 ;  /* 0x0000001ba41b7221 */ /* 0x000fe40000010000 */
[----:B------:R-:W-:Y:S02]  /*234b0*/  FADD.FTZ R142, R142, R25 ;  /* 0x000000198e8e7221 */ /* 0x000fe40000010000 */
[C---:B------:R-:W-:Y:S04]  /*234c0*/  HMMA.16816.F32.BF16 R80, R20.reuse, R30, R80 ;  /* 0x0000001e1450723c */ /* 0x040fe80000041850 */
[----:B------:R-:W-:Y:S02]  /*234d0*/  FADD.FTZ R140, R140, R27 ;  /* 0x0000001b8c8c7221 */ /* 0x000fe40000010000 */
[----:B------:R-:W-:Y:S02]  /*234e0*/  FADD.FTZ R143, R143, R142 ;  /* 0x0000008e8f8f7221 */ /* 0x000fe40000010000 */
[----:B------:R-:W-:Y:S01]  /*234f0*/  FADD.FTZ R141, R141, R140 ;  /* 0x0000008c8d8d7221 */ /* 0x000fe20000010000 */
[C---:B--2---:R-:W-:Y:S03]  /*23500*/  HMMA.16816.F32.BF16 R84, R20.reuse, R4, R84 ;  /* 0x000000041454723c */ /* 0x044fe60000041854 */
[----:B------:R-:W-:Y:S02]  /*23510*/  FADD.FTZ R0, R138, R143 ;  /* 0x0000008f8a007221 */ /* 0x000fe40000010000 */
[----:B------:R-:W-:Y:S02]  /*23520*/  FADD.FTZ R2, R136, R141 ;  /* 0x0000008d88027221 */ /* 0x000fe40000010000 */
[----:B------:R-:W-:Y:S01]  /*23530*/  FADD.FTZ R0, R139, R0 ;  /* 0x000000008b007221 */ /* 0x000fe20000010000 */
[C---:B------:R-:W-:Y:S01]  /*23540*/  HMMA.16816.F32.BF16 R88, R20.reuse, R6, R88 ;  /* 0x000000061458723c */ /* 0x040fe20000041858 */
[----:B------:R-:W1:Y:S03]  /*23550*/  LDSM.16.MT88.4 R4, [R213+0x13800] ;  /* 0x01380000d504783b */ /* 0x000e660000004200 */
[----:B------:R-:W-:Y:S02]  /*23560*/  FADD.FTZ R2, R137, R2 ;  /* 0x0000000289027221 */ /* 0x000fe40000010000 */
[----:B------:R-:W-:Y:S02]  /*23570*/  FADD.FTZ R167, R167, R0 ;  /* 0x00000000a7a77221 */ /* 0x000fe40000010000 */
[----:B------:R-:W-:Y:S01]  /*23580*/  FADD.FTZ R165, R165, R2 ;  /* 0x00000002a5a57221 */ /* 0x000fe20000010000 */
[C---:B----4-:R-:W-:Y:S03]  /*23590*/  HMMA.16816.F32.BF16 R92, R20.reuse, R8, R92 ;  /* 0x00000008145c723c */ /* 0x050fe6000004185c */
[----:B------:R-:W-:Y:S02]  /*235a0*/  FADD.FTZ R170, R170, R167 ;  /* 0x000000a7aaaa7221 */ /* 0x000fe40000010000 */
[----:B------:R-:W-:Y:S02]  /*235b0*/  FADD.FTZ R168, R168, R165 ;  /* 0x000000a5a8a87221 */ /* 0x000fe40000010000 */
[----:B------:R-:W-:Y:S01]  /*235c0*/  FADD.FTZ R171, R171, R170 ;  /* 0x000000aaabab7221 */ /* 0x000fe20000010000 */
[C---:B------:R-:W-:Y:S01]  /*235d0*/  HMMA.16816.F32.BF16 R96, R20.reuse, R10, R96 ;  /* 0x0000000a1460723c */ /* 0x040fe20000041860 */
[----:B------:R-:W2:Y:S03]  /*235e0*/  LDSM.16.MT88.4 R8, [R212+0x13800] ;  /* 0x01380000d408783b */ /* 0x000ea60000004200 */
[----:B------:R-:W-:Y:S02]  /*235f0*/  FADD.FTZ R169, R169, R168 ;  /* 0x000000a8a9a97221 */ /* 0x000fe40000010000 */
[----:B------:R-:W-:Y:S02]  /*23600*/  FADD.FTZ R174, R174, R171 ;  /* 0x000000abaeae7221 */ /* 0x000fe40000010000 */
[----:B------:R-:W-:Y:S01]  /*23610*/  FADD.FTZ R172, R172, R169 ;  /* 0x000000a9acac7221 */ /* 0x000fe20000010000 */
[C---:B------:R-:W-:Y:S03]  /*23620*/  HMMA.16816.F32.BF16 R100, R20.reuse, R120, R100 ;  /* 0x000000781464723c */ /* 0x040fe60000041864 */
[----:B------:R-:W-:Y:S02]  /*23630*/  FADD.FTZ R25, R175, R174 ;  /* 0x000000aeaf197221 */ /* 0x000fe40000010000 */
[----:B------:R-:W-:Y:S02]  /*23640*/  FADD.FTZ R27, R173, R172 ;  /* 0x000000acad1b7221 */ /* 0x000fe40000010000 */
[----:B------:R-:W-:Y:S01]  /*23650*/  FADD.FTZ R25, R178, R25 ;  /* 0x00000019b2197221 */ /* 0x000fe20000010000 */
[C---:B------:R-:W-:Y:S04]  /*23660*/  HMMA.16816.F32.BF16 R120, R20.reuse, R122, R12 ;  /* 0x0000007a1478723c */ /* 0x040fe8000004180c */
[----:B------:R-:W-:Y:S02]  /*23670*/  FADD.FTZ R27, R176, R27 ;  /* 0x0000001bb01b7221 */ /* 0x000fe40000010000 */
[----:B------:R-:W-:Y:S02]  /*23680*/  FADD.FTZ R0, R118, R25 ;  /* 0x0000001976007221 */ /* 0x000fe40000010000 */
[----:B------:R-:W-:Y:S01]  /*23690*/  FADD.FTZ R2, R116, R27 ;  /* 0x0000001b74027221 */ /* 0x000fe20000010000 */
[C---:B-1----:R-:W-:Y:S03]  /*236a0*/  HMMA.16816.F32.BF16 R104, R20.reuse, R4, R104 ;  /* 0x000000041468723c */ /* 0x042fe60000041868 */
[----:B------:R-:W-:Y:S02]  /*236b0*/  FADD.FTZ R0, R119, R0 ;  /* 0x0000000077007221 */ /* 0x000fe40000010000 */
[----:B------:R-:W-:Y:S02]  /*236c0*/  FADD.FTZ R2, R117, R2 ;  /* 0x0000000275027221 */ /* 0x000fe40000010000 */
[----:B------:R-:W-:Y:S01]  /*236d0*/  FADD.FTZ R5, R179, R0 ;  /* 0x00000000b3057221 */ /* 0x000fe20000010000 */
[----:B------:R-:W-:Y:S01]  /*236e0*/  MOV R0, R3 ;  /* 0x0000000300007202 */ /* 0x000fe20000000f00 */
[----:B------:R-:W-:Y:S01]  /*236f0*/  FADD.FTZ R13, R177, R2 ;  /* 0x00000002b10d7221 */ /* 0x000fe20000010000 */
[C---:B------:R-:W-:Y:S03]  /*23700*/  HMMA.16816.F32.BF16 R108, R20.reuse, R6, R108 ;  /* 0x00000006146c723c */ /* 0x040fe6000004186c */
[----:B------:R-:W-:Y:S02]  /*23710*/  FADD.FTZ R5, R182, R5 ;  /* 0x00000005b6057221 */ /* 0x000fe40000010000 */
[----:B------:R-:W-:Y:S02]  /*23720*/  FADD.FTZ R13, R180, R13 ;  /* 0x0000000db40d7221 */ /* 0x000fe40000010000 */
[----:B------:R-:W-:Y:S01]  /*23730*/  FADD.FTZ R54, R54, R5 ;  /* 0x0000000536367221 */ /* 0x000fe20000010000 */
[C---:B--2---:R-:W-:Y:S04]  /*23740*/  HMMA.16816.F32.BF16 R116, R20.reuse, R8, R16 ;  /* 0x000000081474723c */ /* 0x044fe80000041810 */
[----:B------:R-:W-:Y:S02]  /*23750*/  FADD.FTZ R52, R52, R13 ;  /* 0x0000000d34347221 */ /* 0x000fe40000010000 */
[----:B------:R-:W-:Y:S02]  /*23760*/  FADD.FTZ R55, R55, R54 ;  /* 0x0000003637377221 */ /* 0x000fe40000010000 */
[----:B------:R-:W-:Y:S01]  /*23770*/  FADD.FTZ R53, R53, R52 ;  /* 0x0000003435357221 */ /* 0x000fe20000010000 */
[----:B------:R-:W-:Y:S03]  /*23780*/  HMMA.16816.F32.BF16 R112, R20, R10, R112 ;  /* 0x0000000a1470723c */ /* 0x000fe60000041870 */
[----:B------:R-:W-:Y:S02]  /*23790*/  FADD.FTZ R58, R58, R55 ;  /* 0x000000373a3a7221 */ /* 0x000fe40000010000 */
[----:B------:R-:W-:Y:S02]  /*237a0*/  FADD.FTZ R56, R56, R53 ;  /* 0x0000003538387221 */ /* 0x000fe40000010000 */
[----:B------:R-:W-:Y:S02]  /*237b0*/  FADD.FTZ R59, R59, R58 ;  /* 0x0000003a3b3b7221 */ /* 0x000fe40000010000 */
[----:B------:R-:W-:Y:S03]  /*237c0*/  FADD.FTZ R57, R57, R56 ;  /* 0x0000003839397221 */ /* 0x000fe60000010000 */
[----:B------:R-:W-:Y:S02]  /*237d0*/  FADD.FTZ R62, R62, R59 ;  /* 0x0000003b3e3e7221 */ /* 0x000fe40000010000 */
[----:B------:R-:W-:Y:S02]  /*237e0*/  FADD.FTZ R60, R60, R57 ;  /* 0x000000393c3c7221 */ /* 0x000fe40000010000 */
[----:B------:R-:W-:Y:S02]  /*237f0*/  FADD.FTZ R63, R63, R62 ;  /* 0x0000003e3f3f7221 */ /* 0x000fe40000010000 */
[----:B------:R-:W-:Y:S02]  /*23800*/  FADD.FTZ R61, R61, R60 ;  /* 0x0000003c3d3d7221 */ /* 0x000fe40000010000 */
[----:B------:R-:W-:Y:S02]  /*23810*/  FADD.FTZ R34, R34, R63 ;  /* 0x0000003f22227221 */ /* 0x000fe40000010000 */
[----:B------:R-:W-:Y:S02]  /*23820*/  FADD.FTZ R32, R32, R61 ;  /* 0x0000003d20207221 */ /* 0x000fe40000010000 */
[----:B------:R-:W-:Y:S02]  /*23830*/  FADD.FTZ R241, R35, R34 ;  /* 0x0000002223f17221 */ /* 0x000fe40000010000 */
[----:B------:R-:W-:Y:S01]  /*23840*/  FADD.FTZ R243, R33, R32 ;  /* 0x0000002021f37221 */ /* 0x000fe20000010000 */
[----:B------:R-:W-:-:S05]  /*23850*/  @P0 BRA `(.L_x_1925) ;  /* 0xffffb5b000000947 */ /* 0x000fca000383ffff */
.L_x_1916:
        /* <DEDUP_REMOVED lines=11> */
.L_x_1944:
[----:B--23--:R-:W-:Y:S01]  /*23910*/  FADD.FTZ R243, R10, R243 ;  /* 0x000000f30af37221 */ /* 0x00cfe20000010000 */
[----:B------:R-:W-:Y:S05]  /*23920*/  BRA.DIV ~URZ, `(.L_x_1927) ;  /* 0x000014327f007947 */ /* 0x000fea000b800000 */
[----:B------:R-:W2:Y:S04]  /*23930*/  SHFL.BFLY PT, R6, R241, 0x2, 0x1f ;  /* 0x0c401f00f1067f89 */ /* 0x000ea800000e0000 */
[----:B------:R-:W3:Y:S01]  /*23940*/  SHFL.BFLY PT, R2, R243, 0x1, 0x1f ;  /* 0x0c201f00f3027f89 */ /* 0x000ee200000e0000 */
[----:B--2---:R-:W-:Y:S02]  /*23950*/  FADD.FTZ R11, R6, R241 ;  /* 0x000000f1060b7221 */ /* 0x004fe40000010000 */
[----:B---3--:R-:W-:-:S03]  /*23960*/  FADD.FTZ R2, R243, R2 ;  /* 0x00000002f3027221 */ /* 0x008fc60000010000 */
[----:B------:R2:W3:Y:S04]  /*23970*/  SHFL.BFLY PT, R10, R11, 0x1, 0x1f ;  /* 0x0c201f000b0a7f89 */ /* 0x0004e800000e0000 */
.L_x_1945:
[----:B------:R-:W4:Y:S01]  /*23980*/  S2R R9, SR_TID.X ;  /* 0x0000000000097919 */ /* 0x000f220000002100 */
[----:B---3--:R-:W-:-:S03]  /*23990*/  FADD.FTZ R6, R10, R11 ;  /* 0x0000000b0a067221 */ /* 0x008fc60000010000 */
[----:B------:R-:W-:Y:S01]  /*239a0*/  BAR.SYNC.DEFER_BLOCKING 0x0 ;  /* 0x0000000000007b1d */ /* 0x000fe20000010000 */
[----:B------:R-:W-:Y:S02]  /*239b0*/  FSETP.NE.FTZ.AND P4, PT, R2, RZ, PT ;  /* 0x000000ff0200720b */ /* 0x000fe40003f95000 */
[----:B------:R-:W-:Y:S02]  /*239c0*/  FSETP.NE.FTZ.AND P3, PT, R6, RZ, PT ;  /* 0x000000ff0600720b */ /* 0x000fe40003f75000 */
[----:B------:R-:W-:Y:S01]  /*239d0*/  MOV R8, 0x3f800000 ;  /* 0x3f80000000087802 */ /* 0x000fe20000000f00 */
[----:B------:R-:W-:Y:S01]  /*239e0*/  ULDC.64 UR4, c[0x0][0x118] ;  /* 0x0000460000047ab9 */ /* 0x000fe20000000a00 */
[----:B------:R-:W-:-:S07]  /*239f0*/  MOV R7, 0x3f800000 ;  /* 0x3f80000000077802 */ /* 0x000fce0000000f00 */
[----:B------:R-:W3:Y:S01]  /*23a00*/  @P4 MUFU.RCP R8, R2 ;  /* 0x0000000200084308 */ /* 0x000ee20000001000 */
[----:B----4-:R-:W-:-:S07]  /*23a10*/  SHF.R.S32.HI R10, RZ, 0x1f, R9 ;  /* 0x0000001fff0a7819 */ /* 0x010fce0000011409 */
[----:B------:R-:W4:Y:S01]  /*23a20*/  @P3 MUFU.RCP R7, R6 ;  /* 0x0000000600073308 */ /* 0x000f220000001000 */
[----:B--2---:R-:W-:-:S04]  /*23a30*/  LEA.HI R11, R10, R9, RZ, 0x2 ;  /* 0x000000090a0b7211 */ /* 0x004fc800078f10ff */
[--C-:B------:R-:W-:Y:S02]  /*23a40*/  SHF.R.S32.HI R13, RZ, 0x2, R11.reuse ;  /* 0x00000002ff0d7819 */ /* 0x100fe4000001140b */
[----:B------:R-:W-:Y:S01]  /*23a50*/  SHF.R.S32.HI R12, RZ, 0x1f, R11 ;  /* 0x0000001fff0c7819 */ /* 0x000fe2000001140b */
[C---:B---3--:R-:W-:Y:S01]  /*23a60*/  FMUL.FTZ R128, R8.reuse, R128 ;  /* 0x0000008008807220 */ /* 0x048fe20000410000 */
[----:B------:R-:W-:Y:S01]  /*23a70*/  LOP3.LUT R14, R11, 0x1ffffffc, RZ, 0xc0, !PT ;  /* 0x1ffffffc0b0e7812 */ /* 0x000fe200078ec0ff */
[----:B------:R-:W-:Y:S01]  /*23a80*/  FMUL.FTZ R129, R8, R129 ;  /* 0x0000008108817220 */ /* 0x000fe20000410000 */
[----:B------:R-:W-:Y:S01]  /*23a90*/  LEA.HI R12, R12, R13, RZ, 0x3 ;  /* 0x0000000d0c0c7211 */ /* 0x000fe200078f18ff */
[----:B------:R-:W-:Y:S01]  /*23aa0*/  FMUL.FTZ R124, R8, R124 ;  /* 0x0000007c087c7220 */ /* 0x000fe20000410000 */
[----:B------:R-:W-:Y:S01]  /*23ab0*/  IADD3 R14, -R14, R9, RZ ;  /* 0x000000090e0e7210 */ /* 0x000fe20007ffe1ff */
[----:B------:R-:W-:Y:S01]  /*23ac0*/  FMUL.FTZ R125, R8, R125 ;  /* 0x0000007d087d7220 */ /* 0x000fe20000410000 */
[----:B------:R-:W-:Y:S01]  /*23ad0*/  LOP3.LUT R12, R12, 0xfffffff8, RZ, 0xc0, !PT ;  /* 0xfffffff80c0c7812 */ /* 0x000fe200078ec0ff */
[----:B------:R-:W-:-:S02]  /*23ae0*/  FMUL.FTZ R68, R8, R68 ;  /* 0x0000004408447220 */ /* 0x000fc40000410000 */
[C---:B------:R-:W-:Y:S01]  /*23af0*/  FMUL.FTZ R69, R8.reuse, R69 ;  /* 0x0000004508457220 */ /* 0x040fe20000410000 */
[----:B------:R-:W-:Y:S01]  /*23b00*/  IADD3 R13, R13, -R12, RZ ;  /* 0x8000000c0d0d7210 */ /* 0x000fe20007ffe0ff */
[----:B------:R-:W-:Y:S01]  /*23b10*/  FMUL.FTZ R72, R8, R72 ;  /* 0x0000004808487220 */ /* 0x000fe20000410000 */
[----:B------:R-:W-:Y:S01]  /*23b20*/  LEA.HI R12, R10, R9, RZ, 0x5 ;  /* 0x000000090a0c7211 */ /* 0x000fe200078f28ff */
[C---:B------:R-:W-:Y:S01]  /*23b30*/  FMUL.FTZ R73, R8.reuse, R73 ;  /* 0x0000004908497220 */ /* 0x040fe20000410000 */
[----:B------:R-:W-:Y:S01]  /*23b40*/  SHF.L.U32 R15, R13, 0x6, RZ ;  /* 0x000000060d0f7819 */ /* 0x000fe200000006ff */
[C---:B------:R-:W-:Y:S01]  /*23b50*/  FMUL.FTZ R76, R8.reuse, R76 ;  /* 0x0000004c084c7220 */ /* 0x040fe20000410000 */
[----:B------:R-:W-:Y:S01]  /*23b60*/  SHF.R.S32.HI R11, RZ, 0x5, R12 ;  /* 0x00000005ff0b7819 */ /* 0x000fe2000001140c */
[C---:B------:R-:W-:Y:S01]  /*23b70*/  FMUL.FTZ R77, R8.reuse, R77 ;  /* 0x0000004d084d7220 */ /* 0x040fe20000410000 */
[----:B------:R-:W-:Y:S01]  /*23b80*/  LOP3.LUT R15, R15, 0x1c0, RZ, 0xc0, !PT ;  /* 0x000001c00f0f7812 */ /* 0x000fe200078ec0ff */
[C---:B------:R-:W-:Y:S01]  /*23b90*/  FMUL.FTZ R80, R8.reuse, R80 ;  /* 0x0000005008507220 */ /* 0x040fe20000410000 */
[----:B------:R-:W-:Y:S01]  /*23ba0*/  LOP3.LUT R16, R13, 0x1, RZ, 0xc0, !PT ;  /* 0x000000010d107812 */ /* 0x000fe200078ec0ff */
[C---:B------:R-:W-:Y:S01]  /*23bb0*/  FMUL.FTZ R81, R8.reuse, R81 ;  /* 0x0000005108517220 */ /* 0x040fe20000410000 */
[----:B------:R-:W-:Y:S01]  /*23bc0*/  LEA R14, R11, R14, 0x9 ;  /* 0x0000000e0b0e7211 */ /* 0x000fe200078e48ff */
[C---:B------:R-:W-:Y:S01]  /*23bd0*/  FMUL.FTZ R84, R8.reuse, R84 ;  /* 0x0000005408547220 */ /* 0x040fe20000410000 */
[----:B------:R-:W-:Y:S01]  /*23be0*/  LEA.HI R15, R15, R15, RZ, 0x1d ;  /* 0x0000000f0f0f7211 */ /* 0x000fe200078fe8ff */
[----:B------:R-:W-:Y:S01]  /*23bf0*/  FMUL.FTZ R85, R8, R85 ;  /* 0x0000005508557220 */ /* 0x000fe20000410000 */
[----:B------:R-:W-:Y:S01]  /*23c00*/  ISETP.NE.U32.AND P0, PT, R16, 0x1, PT ;  /* 0x000000011000780c */ /* 0x000fe20003f05070 */
[----:B------:R-:W-:Y:S01]  /*23c10*/  FMUL.FTZ R88, R8, R88 ;  /* 0x0000005808587220 */ /* 0x000fe20000410000 */
[----:B------:R-:W-:Y:S01]  /*23c20*/  LEA R14, R14, R15, 0x1 ;  /* 0x0000000f0e0e7211 */ /* 0x000fe200078e08ff */
[C---:B------:R-:W-:Y:S01]  /*23c30*/  FMUL.FTZ R89, R8.reuse, R89 ;  /* 0x0000005908597220 */ /* 0x040fe20000410000 */
[----:B------:R-:W-:Y:S01]  /*23c40*/  R2P PR, R13, 0x6 ;  /* 0x000000060d007804 */ /* 0x000fe20000000000 */
[----:B------:R-:W-:Y:S01]  /*23c50*/  FMUL.FTZ R92, R8, R92 ;  /* 0x0000005c085c7220 */ /* 0x000fe20000410000 */
[----:B------:R-:W-:Y:S01]  /*23c60*/  SHF.L.U32 R13, R14, 0x2, RZ ;  /* 0x000000020e0d7819 */ /* 0x000fe200000006ff */
[C---:B------:R-:W-:Y:S01]  /*23c70*/  FMUL.FTZ R93, R8.reuse, R93 ;  /* 0x0000005d085d7220 */ /* 0x040fe20000410000 */
[----:B------:R-:W-:Y:S01]  /*23c80*/  STS.64 [R14.X4], R128 ;  /* 0x000000800e007388 */ /* 0x000fe20000004a00 */
[C---:B------:R-:W-:Y:S01]  /*23c90*/  FMUL.FTZ R96, R8.reuse, R96 ;  /* 0x0000006008607220 */ /* 0x040fe20000410000 */
[----:B------:R-:W-:Y:S01]  /*23ca0*/  IADD3 R15, R13, -0x20, RZ ;  /* 0xffffffe00d0f7810 */ /* 0x000fe20007ffe0ff */
[----:B------:R-:W-:-:S02]  /*23cb0*/  FMUL.FTZ R97, R8, R97 ;  /* 0x0000006108617220 */ /* 0x000fc40000410000 */
[C---:B------:R-:W-:Y:S01]  /*23cc0*/  FMUL.FTZ R100, R8.reuse, R100 ;  /* 0x0000006408647220 */ /* 0x040fe20000410000 */
[----:B------:R-:W-:Y:S01]  /*23cd0*/  @P0 IADD3 R15, R13, 0x20, RZ ;  /* 0x000000200d0f0810 */ /* 0x000fe20007ffe0ff */
        /* <DEDUP_REMOVED lines=12> */
[----:B----4-:R-:W-:-:S02]  /*23da0*/  FMUL.FTZ R131, R7, R131 ;  /* 0x0000008307837220 */ /* 0x010fc40000410000 */
[C---:B------:R-:W-:Y:S01]  /*23db0*/  FMUL.FTZ R130, R7.reuse, R130 ;  /* 0x0000008207827220 */ /* 0x040fe20000410000 */
[----:B------:R-:W-:Y:S01]  /*23dc0*/  SEL R8, R8, 0xffffffc0, !P1 ;  /* 0xffffffc008087807 */ /* 0x000fe20004800000 */
[C---:B------:R-:W-:Y:S02]  /*23dd0*/  FMUL.FTZ R127, R7.reuse, R127 ;  /* 0x0000007f077f7220 */ /* 0x040fe40000410000 */
[----:B------:R-:W-:Y:S01]  /*23de0*/  FMUL.FTZ R126, R7, R126 ;  /* 0x0000007e077e7220 */ /* 0x000fe20000410000 */
[----:B------:R-:W-:Y:S01]  /*23df0*/  IADD3 R16, R13, R8, RZ ;  /* 0x000000080d107210 */ /* 0x000fe20007ffe0ff */
[C---:B------:R-:W-:Y:S01]  /*23e00*/  FMUL.FTZ R71, R7.reuse, R71 ;  /* 0x0000004707477220 */ /* 0x040fe20000410000 */
[----:B------:R-:W-:Y:S01]  /*23e10*/  STS.64 [R14.X4+0x800], R130 ;  /* 0x000800820e007388 */ /* 0x000fe20000004a00 */
[C---:B------:R-:W-:Y:S02]  /*23e20*/  FMUL.FTZ R70, R7.reuse, R70 ;  /* 0x0000004607467220 */ /* 0x040fe40000410000 */
[C---:B------:R-:W-:Y:S01]  /*23e30*/  FMUL.FTZ R75, R7.reuse, R75 ;  /* 0x0000004b074b7220 */ /* 0x040fe20000410000 */
[----:B------:R-:W-:Y:S01]  /*23e40*/  STS.64 [R15], R124 ;  /* 0x0000007c0f007388 */ /* 0x000fe20000000a00 */
[----:B------:R-:W-:-:S02]  /*23e50*/  FMUL.FTZ R74, R7, R74 ;  /* 0x0000004a074a7220 */ /* 0x000fc40000410000 */
[C---:B------:R-:W-:Y:S01]  /*23e60*/  FMUL.FTZ R79, R7.reuse, R79 ;  /* 0x0000004f074f7220 */ /* 0x040fe20000410000 */
[----:B------:R-:W-:Y:S01]  /*23e70*/  STS.64 [R15+0x800], R126 ;  /* 0x0008007e0f007388 */ /* 0x000fe20000000a00 */
[C---:B------:R-:W-:Y:S02]  /*23e80*/  FMUL.FTZ R78, R7.reuse, R78 ;  /* 0x0000004e074e7220 */ /* 0x040fe40000410000 */
[C---:B------:R-:W-:Y:S01]  /*23e90*/  FMUL.FTZ R83, R7.reuse, R83 ;  /* 0x0000005307537220 */ /* 0x040fe20000410000 */
[----:B------:R-:W-:Y:S01]  /*23ea0*/  STS.64 [R16], R68 ;  /* 0x0000004410007388 */ /* 0x000fe20000000a00 */
[C---:B------:R-:W-:Y:S02]  /*23eb0*/  FMUL.FTZ R82, R7.reuse, R82 ;  /* 0x0000005207527220 */ /* 0x040fe40000410000 */
[C---:B------:R-:W-:Y:S01]  /*23ec0*/  FMUL.FTZ R87, R7.reuse, R87 ;  /* 0x0000005707577220 */ /* 0x040fe20000410000 */
[----:B------:R-:W-:Y:S01]  /*23ed0*/  STS.64 [R16+0x800], R70 ;  /* 0x0008004610007388 */ /* 0x000fe20000000a00 */
        /* <DEDUP_REMOVED lines=19> */
[----:B------:R-:W-:-:S04]  /*24010*/  MOV R7, 0x80 ;  /* 0x0000008000077802 */ /* 0x000fc80000000f00 */
[----:B------:R-:W-:Y:S02]  /*24020*/  SEL R18, R7, 0xffffff80, !P2 ;  /* 0xffffff8007127807 */ /* 0x000fe40005000000 */
[-C--:B------:R-:W-:Y:S02]  /*24030*/  IADD3 R7, R8, R15.reuse, RZ ;  /* 0x0000000f08077210 */ /* 0x080fe40007ffe0ff */
[-C--:B------:R-:W-:Y:S02]  /*24040*/  IADD3 R13, R13, R18.reuse, RZ ;  /* 0x000000120d0d7210 */ /* 0x080fe40007ffe0ff */
[----:B------:R-:W-:Y:S01]  /*24050*/  IADD3 R17, R18, R15, RZ ;  /* 0x0000000f12117210 */ /* 0x000fe20007ffe0ff */
[----:B------:R-:W-:Y:S01]  /*24060*/  STS.64 [R7], R72 ;  /* 0x0000004807007388 */ /* 0x000fe20000000a00 */
        /* <DEDUP_REMOVED lines=12> */
[----:B------:R-:W-:Y:S04]  /*24130*/  STS.64 [R14.X4+0x4800], R94 ;  /* 0x0048005e0e007388 */ /* 0x000fe80000004a00 */
[----:B------:R-:W-:Y:S04]  /*24140*/  STS.64 [R15+0x4000], R96 ;  /* 0x004000600f007388 */ /* 0x000fe80000000a00 */
[----:B------:R2:W-:Y:S04]  /*24150*/  STS.64 [R15+0x4800], R98 ;  /* 0x004800620f007388 */ /* 0x0005e80000000a00 */
        /* <DEDUP_REMOVED lines=12> */
[----:B--2---:R-:W2:Y:S04]  /*24220*/  LD.E.64 R14, [R4.64+0xb0] ;  /* 0x0000b004040e7980 */ /* 0x004ea8000c101b00 */
[----:B------:R-:W2:Y:S04]  /*24230*/  LD.E R80, [R4.64+0x60] ;  /* 0x0000600404507980 */ /* 0x000ea8000c101900 */
[----:B---3--:R-:W3:Y:S01]  /*24240*/  S2R R7, SR_TID.X ;  /* 0x0000000000077919 */ /* 0x008ee20000002100 */
[----:B------:R-:W-:-:S03]  /*24250*/  LEA.HI R20, R10, R9, RZ, 0x4 ;  /* 0x000000090a147211 */ /* 0x000fc600078f20ff */
[----:B------:R1:W5:Y:S01]  /*24260*/  LD.E R8, [R4.64+0xcc] ;  /* 0x0000cc0404087980 */ /* 0x000362000c101900 */
[----:B------:R-:W-:-:S03]  /*24270*/  LOP3.LUT R20, R20, 0xfffffff0, RZ, 0xc0, !PT ;  /* 0xfffffff014147812 */ /* 0x000fc600078ec0ff */
[----:B------:R1:W5:Y:S01]  /*24280*/  LD.E.64 R88, [R4.64+0x78] ;  /* 0x0000780404587980 */ /* 0x000362000c101b00 */
[----:B------:R-:W-:-:S03]  /*24290*/  IADD3 R81, -R20, R9, RZ ;  /* 0x0000000914517210 */ /* 0x000fc60007ffe1ff */
[----:B------:R1:W5:Y:S01]  /*242a0*/  LD.E.64 R86, [R4.64+0xa8] ;  /* 0x0000a80404567980 */ /* 0x000362000c101b00 */
[----:B------:R-:W-:Y:S01]  /*242b0*/  LOP3.LUT R12, R12, 0xffffffe0, RZ, 0xc0, !PT ;  /* 0xffffffe00c0c7812 */ /* 0x000fe200078ec0ff */
[----:B------:R-:W-:Y:S01]  /*242c0*/  @P4 MUFU.LG2 R2, R2 ;  /* 0x0000000200024308 */ /* 0x000fe20000000c00 */
[----:B----4-:R-:W-:Y:S01]  /*242d0*/  LEA.HI R18, R81, R81, RZ, 0x1 ;  /* 0x0000005151127211 */ /* 0x010fe200078f08ff */
[----:B------:R-:W-:Y:S01]  /*242e0*/  BSSY B0, `(.L_x_1928) ;  /* 0x0000045000007945 */ /* 0x000fe20003800000 */
[----:B------:R-:W-:Y:S02]  /*242f0*/  IADD3 R12, -R12, R9, RZ ;  /* 0x000000090c0c7210 */ /* 0x000fe40007ffe1ff */
[C---:B------:R-:W-:Y:S02]  /*24300*/  SHF.L.U32 R20, R18.reuse, 0x2, RZ ;  /* 0x0000000212147819 */ /* 0x040fe400000006ff */
[----:B------:R-:W-:Y:S01]  /*24310*/  LOP3.LUT R18, R18, 0xffffffe, RZ, 0xc0, !PT ;  /* 0x0ffffffe12127812 */ /* 0x000fe200078ec0ff */
[----:B------:R-:W4:Y:S01]  /*24320*/  @P3 MUFU.LG2 R6, R6 ;  /* 0x0000000600063308 */ /* 0x000f220000000c00 */
[----:B------:R-:W-:-:S02]  /*24330*/  SHF.R.S32.HI R84, RZ, 0x1f, R11 ;  /* 0x0000001fff547819 */ /* 0x000fc4000001140b */
[----:B---3--:R-:W-:Y:S02]  /*24340*/  SHF.R.S32.HI R16, RZ, 0x1f, R7 ;  /* 0x0000001fff107819 */ /* 0x008fe40000011407 */
[----:B------:R-:W-:Y:S02]  /*24350*/  IADD3 R18, R81, -R18, RZ ;  /* 0x8000001251127210 */ /* 0x000fe40007ffe0ff */
[----:B------:R-:W-:Y:S01]  /*24360*/  LEA.HI R10, R16, R7, RZ, 0x4 ;  /* 0x00000007100a7211 */ /* 0x000fe200078f20ff */
[----:B------:R-:W-:Y:S01]  /*24370*/  BAR.SYNC.DEFER_BLOCKING 0x0 ;  /* 0x0000000000007b1d */ /* 0x000fe20000010000 */
[----:B------:R-:W-:Y:S02]  /*24380*/  LOP3.LUT P0, RZ, R12, 0x3, RZ, 0xc0, !PT ;  /* 0x000000030cff7812 */ /* 0x000fe4000780c0ff */
[----:B------:R-:W-:Y:S02]  /*24390*/  SHF.R.S32.HI R10, RZ, 0x4, R10 ;  /* 0x00000004ff0a7819 */ /* 0x000fe4000001140a */
[----:B------:R-:W-:-:S02]  /*243a0*/  LEA.HI R84, R84, R11, RZ, 0x2 ;  /* 0x0000000b54547211 */ /* 0x000fc400078f10ff */
[----:B------:R-:W-:Y:S01]  /*243b0*/  SHF.L.U32 R13, R10, 0x6, RZ ;  /* 0x000000060a0d7819 */ /* 0x000fe200000006ff */
[----:B----4-:R-:W-:Y:S01]  /*243c0*/  @P3 FMUL.FTZ R6, R6, 0.69314718246459960938 ;  /* 0x3f31721806063820 */ /* 0x010fe20000410000 */
[----:B------:R-:W-:Y:S02]  /*243d0*/  LOP3.LUT R84, R84, 0xffffffc, RZ, 0xc0, !PT ;  /* 0x0ffffffc54547812 */ /* 0x000fe400078ec0ff */
[----:B------:R-:W-:Y:S02]  /*243e0*/  LOP3.LUT R13, R13, 0x1c0, RZ, 0xc0, !PT ;  /* 0x000001c00d0d7812 */ /* 0x000fe400078ec0ff */
[----:B------:R-:W-:Y:S02]  /*243f0*/  SHF.L.U32 R9, R231, 0x6, RZ ;  /* 0x00000006e7097819 */ /* 0x000fe400000006ff */
[----:B------:R-:W-:Y:S02]  /*24400*/  LOP3.LUT R20, R13, 0x38, R20, 0xf8, !PT ;  /* 0x000000380d147812 */ /* 0x000fe400078ef814 */
[----:B------:R-:W-:-:S02]  /*24410*/  SHF.R.U32.HI R13, RZ, 0x3, R13 ;  /* 0x00000003ff0d7819 */ /* 0x000fc4000001160d */
[----:B------:R-:W-:Y:S02]  /*24420*/  IADD3 R84, R11, -R84, RZ ;  /* 0x800000540b547210 */ /* 0x000fe40007ffe0ff */
[----:B------:R-:W-:Y:S02]  /*24430*/  LOP3.LUT R13, R20, R13, RZ, 0x3c, !PT ;  /* 0x0000000d140d7212 */ /* 0x000fe400078e3cff */
[----:B------:R-:W-:Y:S02]  /*24440*/  MOV R11, 0xff800000 ;  /* 0xff800000000b7802 */ /* 0x000fe40000000f00 */
[----:B------:R-:W-:Y:S02]  /*24450*/  LEA R83, R18, R13, 0x2 ;  /* 0x0000000d12537211 */ /* 0x000fe400078e10ff */
[----:B------:R-:W-:Y:S02]  /*24460*/  LEA.HI R13, R16, R7, RZ, 0x5 ;  /* 0x00000007100d7211 */ /* 0x000fe400078f28ff */
[----:B------:R-:W-:Y:S01]  /*24470*/  MOV R12, 0xff800000 ;  /* 0xff800000000c7802 */ /* 0x000fe20000000f00 */
[----:B------:R1:W3:Y:S01]  /*24480*/  LDS.128 R76, [R83.X4] ;  /* 0x00000000534c7984 */ /* 0x0002e20000004c00 */
[----:B------:R-:W-:Y:S01]  /*24490*/  LOP3.LUT R82, R13, 0xffffffe0, RZ, 0xc0, !PT ;  /* 0xffffffe00d527812 */ /* 0x000fe200078ec0ff */
[----:B------:R-:W-:-:S02]  /*244a0*/  @P4 FMUL.FTZ R13, R2, 0.69314718246459960938 ;  /* 0x3f317218020d4820 */ /* 0x000fc40000410000 */
[----:B------:R1:W4:Y:S01]  /*244b0*/  LDS.128 R72, [R83.X4+0x800] ;  /* 0x0008000053487984 */ /* 0x0003220000004c00 */
[----:B------:R-:W-:Y:S01]  /*244c0*/  IADD3 R82, -R82, R7, RZ ;  /* 0x0000000752527210 */ /* 0x000fe20007ffe1ff */
[-C--:B-----5:R-:W-:Y:S02]  /*244d0*/  @P4 FFMA.FTZ R11, R132, R0.reuse, R13 ;  /* 0x00000000840b4223 */ /* 0x0a0fe4000001000d */
[----:B------:R1:W1:Y:S01]  /*244e0*/  LDS.128 R68, [R83.X4+0x1000] ;  /* 0x0010000053447984 */ /* 0x0002620000004c00 */
[----:B------:R-:W-:Y:S01]  /*244f0*/  SHF.R.S32.HI R7, RZ, 0x1f, R82 ;  /* 0x0000001fff077819 */ /* 0x000fe20000011452 */
[----:B------:R-:W-:Y:S02]  /*24500*/  @P3 FFMA.FTZ R12, R3, R0, R6 ;  /* 0x00000000030c3223 */ /* 0x000fe40000010006 */
[----:B------:R1:W1:Y:S01]  /*24510*/  LDS.128 R64, [R83.X4+0x1800] ;  /* 0x0018000053407984 */ /* 0x0002620000004c00 */
[----:B------:R-:W-:-:S03]  /*24520*/  LEA.HI R7, R7, R82, RZ, 0x2 ;  /* 0x0000005207077211 */ /* 0x000fc600078f10ff */
[----:B------:R1:W1:Y:S01]  /*24530*/  LDS.128 R60, [R83.X4+0x2000] ;  /* 0x00200000533c7984 */ /* 0x0002620000004c00 */
[----:B------:R-:W-:-:S03]  /*24540*/  SHF.R.S32.HI R7, RZ, 0x2, R7 ;  /* 0x00000002ff077819 */ /* 0x000fc60000011407 */
[----:B------:R1:W1:Y:S01]  /*24550*/  LDS.128 R56, [R83.X4+0x2800] ;  /* 0x0028000053387984 */ /* 0x0002620000004c00 */
[----:B------:R-:W-:-:S03]  /*24560*/  LEA R7, R84, R7, 0x4 ;  /* 0x0000000754077211 */ /* 0x000fc600078e20ff */
[----:B------:R1:W1:Y:S04]  /*24570*/  LDS.128 R52, [R83.X4+0x3000] ;  /* 0x0030000053347984 */ /* 0x0002680000004c00 */
        /* <DEDUP_REMOVED lines=8> */
[----:B------:R1:W1:Y:S01]  /*24600*/  LDS.128 R16, [R83.X4+0x7800] ;  /* 0x0078000053107984 */ /* 0x0002620000004c00 */
[----:B--2---:R-:W-:-:S04]  /*24610*/  IMAD R14, R14, UR8, R235 ;  /* 0x000000080e0e7c24 */ /* 0x004fc8000f8e02eb */
[----:B------:R-:W-:Y:S01]  /*24620*/  IMAD R14, R14, R80, R233 ;  /* 0x000000500e0e7224 */ /* 0x000fe200078e02e9 */
[----:B------:R-:W-:-:S03]  /*24630*/  SHF.L.U32 R80, R81, 0x2, RZ ;  /* 0x0000000251507819 */ /* 0x000fc600000006ff */
[----:B------:R-:W-:Y:S01]  /*24640*/  IMAD R14, R15, R14, R9 ;  /* 0x0000000e0f0e7224 */ /* 0x000fe200078e0209 */
[----:B------:R-:W-:Y:S01]  /*24650*/  SHF.R.S32.HI R81, RZ, 0x1f, R80 ;  /* 0x0000001fff517819 */ /* 0x000fe20000011450 */
[----:B------:R-:W-:Y:S05]  /*24660*/  @P0 BRA `(.L_x_1929) ;  /* 0x000000c000000947 */ /* 0x000fea0003800000 */
[----:B-1-34-:R-:W-:Y:S01]  /*24670*/  IMAD R0, R231, -0x40, R232 ;  /* 0xffffffc0e7007824 */ /* 0x01afe200078e02e8 */
[C---:B------:R-:W-:Y:S01]  /*24680*/  IADD3 R9, R7.reuse, 0x8, RZ ;  /* 0x0000000807097810 */ /* 0x040fe20007ffe0ff */
[----:B------:R-:W-:Y:S01]  /*24690*/  ULDC.64 UR4, c[0x0][0x118] ;  /* 0x0000460000047ab9 */ /* 0x000fe20000000a00 */
[----:B------:R-:W-:Y:S02]  /*246a0*/  SHF.R.S32.HI R2, RZ, 0x1f, R14 ;  /* 0x0000001fff027819 */ /* 0x000fe4000001140e */
[----:B------:R-:W-:Y:S02]  /*246b0*/  IADD3 R3, P0, R14, R7, RZ ;  /* 0x000000070e037210 */ /* 0x000fe40007f1e0ff */
[-C--:B------:R-:W-:Y:S02]  /*246c0*/  ISETP.GE.AND P2, PT, R7, R0.reuse, PT ;  /* 0x000000000700720c */ /* 0x080fe40003f46270 */
[----:B------:R-:W-:-:S02]  /*246d0*/  ISETP.GE.AND P1, PT, R9, R0, PT ;  /* 0x000000000900720c */ /* 0x000fc40003f26270 */
[----:B------:R-:W-:Y:S02]  /*246e0*/  LEA.HI.X.SX32 R2, R7, R2, 0x1, P0 ;  /* 0x0000000207027211 */ /* 0x000fe400000f0eff */
[----:B------:R-:W-:-:S04]  /*246f0*/  LEA R6, P0, R3, R86, 0x2 ;  /* 0x0000005603067211 */ /* 0x000fc800078010ff */
[----:B------:R-:W-:-:S05]  /*24700*/  LEA.HI.X R7, R3, R87, R2, 0x2, P0 ;  /* 0x0000005703077211 */ /* 0x000fca00000f1402 */
[----:B------:R1:W-:Y:S04]  /*24710*/  @!P2 ST.E [R6.64], R11 ;  /* 0x0000000b0600a985 */ /* 0x0003e8000c101904 */
[----:B------:R1:W-:Y:S02]  /*24720*/  @!P1 ST.E [R6.64+0x20], R12 ;  /* 0x0000200c06009985 */ /* 0x0003e4000c101904 */
.L_x_1929:
[----:B-1-34-:R-:W-:Y:S05]  /*24730*/  BSYNC B0 ;  /* 0x0000000000007941 */ /* 0x01afea0003800000 */
.L_x_1928:
[----:B------:R-:W-:Y:S01]  /*24740*/  IMAD R231, R231, -0x40, R232 ;  /* 0xffffffc0e7e77824 */ /* 0x000fe200078e02e8 */
[----:B------:R-:W-:Y:S01]  /*24750*/  ULDC.64 UR4, c[0x0][0x118] ;  /* 0x0000460000047ab9 */ /* 0x000fe20000000a00 */
[----:B------:R-:W-:Y:S01]  /*24760*/  IMAD R8, R14, R8, RZ ;  /* 0x000000080e087224 */ /* 0x000fe200078e02ff */
[----:B------:R1:W5:Y:S01]  /*24770*/  LD.E R4, [R4.64+0xc0] ;  /* 0x0000c00404047980 */ /* 0x000362000c101900 */
[C---:B------:R-:W-:Y:S01]  /*24780*/  IMAD.WIDE R6, R10.reuse, 0x80, R80 ;  /* 0x000000800a067825 */ /* 0x040fe200078e0250 */
[----:B------:R-:W-:Y:S01]  /*24790*/  ISETP.GE.AND P1, PT, R10, R231, PT ;  /* 0x000000e70a00720c */ /* 0x000fe20003f26270 */
[----:B------:R-:W-:Y:S03]  /*247a0*/  BSSY B0, `(.L_x_1930) ;  /* 0x000000d000007945 */ /* 0x000fe60003800000 */
[----:B------:R-:W-:-:S04]  /*247b0*/  IADD3 R3, P0, R6, R8, RZ ;  /* 0x0000000806037210 */ /* 0x000fc80007f1e0ff */
[----:B------:R-:W-:Y:S02]  /*247c0*/  LEA.HI.X.SX32 R8, R8, R7, 0x1, P0 ;  /* 0x0000000708087211 */ /* 0x000fe400000f0eff */
[----:B------:R-:W-:-:S04]  /*247d0*/  LEA R6, P0, R3, R88, 0x2 ;  /* 0x0000005803067211 */ /* 0x000fc800078010ff */
[----:B------:R-:W-:Y:S02]  /*247e0*/  LEA.HI.X R7, R3, R89, R8, 0x2, P0 ;  /* 0x0000005903077211 */ /* 0x000fe400000f1408 */
[----:B------:R-:W-:Y:S01]  /*247f0*/  IADD3 R3, R80, 0x40, RZ ;  /* 0x0000004050037810 */ /* 0x000fe20007ffe0ff */
[----:B------:R-:W-:Y:S05]  /*24800*/  @P1 BRA `(.L_x_1931) ;  /* 0x0000006000001947 */ /* 0x000fea0003800000 */
[-C--:B-----5:R-:W-:Y:S01]  /*24810*/  ISETP.GE.AND P0, PT, R3, R4.reuse, PT ;  /* 0x000000040300720c */ /* 0x0a0fe20003f06270 */
[----:B------:R-:W-:Y:S01]  /*24820*/  ULDC.64 UR4, c[0x0][0x118] ;  /* 0x0000460000047ab9 */ /* 0x000fe20000000a00 */
[----:B------:R-:W-:-:S11]  /*24830*/  ISETP.GE.AND P1, PT, R80, R4, PT ;  /* 0x000000045000720c */ /* 0x000fd60003f26270 */
[----:B------:R2:W-:Y:S04]  /*24840*/  @!P0 ST.E.128 [R6.64+0x100], R44 ;  /* 0x0001002c06008985 */ /* 0x0005e8000c101d04 */
[----:B------:R2:W-:Y:S04]  /*24850*/  @!P1 ST.E.64 [R6.64], R76 ;  /* 0x0000004c06009985 */ /* 0x0005e8000c101b04 */
[----:B------:R2:W-:Y:S02]  /*24860*/  @!P1 ST.E.64 [R6.64+0x8], R78 ;  /* 0x0000084e06009985 */ /* 0x0005e4000c101b04 */
.L_x_1931:
[----:B------:R-:W-:Y:S05]  /*24870*/  BSYNC B0 ;  /* 0x0000000000007941 */ /* 0x000fea0003800000 */
.L_x_1930:
[----:B------:R-:W-:Y:S01]  /*24880*/  IADD3 R0, R10, 0x8, RZ ;  /* 0x000000080a007810 */ /* 0x000fe20007ffe0ff */
[----:B------:R-:W-:Y:S03]  /*24890*/  BSSY B0, `(.L_x_1932) ;  /* 0x0000008000007945 */ /* 0x000fe60003800000 */
[----:B------:R-:W-:-:S13]  /*248a0*/  ISETP.GE.AND P0, PT, R0, R231, PT ;  /* 0x000000e70000720c */ /* 0x000fda0003f06270 */
[----:B------:R-:W-:Y:S05]  /*248b0*/  @P0 BRA `(.L_x_1933) ;  /* 0x0000005000000947 */ /* 0x000fea0003800000 */
[-C--:B-----5:R-:W-:Y:S01]  /*248c0*/  ISETP.GE.AND P1, PT, R80, R4.reuse, PT ;  /* 0x000000045000720c */ /* 0x0a0fe20003f26270 */
[----:B------:R-:W-:Y:S01]  /*248d0*/  ULDC.64 UR4, c[0x0][0x118] ;  /* 0x0000460000047ab9 */ /* 0x000fe20000000a00 */
[----:B------:R-:W-:-:S11]  /*248e0*/  ISETP.GE.AND P0, PT, R3, R4, PT ;  /* 0x000000040300720c */ /* 0x000fd60003f06270 */
[----:B------:R3:W-:Y:S04]  /*248f0*/  @!P1 ST.E.128 [R6.64+0x1000], R72 ;  /* 0x0010004806009985 */ /* 0x0007e8000c101d04 */
[----:B------:R3:W-:Y:S02]  /*24900*/  @!P0 ST.E.128 [R6.64+0x1100], R40 ;  /* 0x0011002806008985 */ /* 0x0007e4000c101d04 */
.L_x_1933:
[----:B------:R-:W-:Y:S05]  /*24910*/  BSYNC B0 ;  /* 0x0000000000007941 */ /* 0x000fea0003800000 */
.L_x_1932:
        /* <DEDUP_REMOVED lines=9> */
.L_x_1935:
[----:B------:R-:W-:Y:S05]  /*249b0*/  BSYNC B0 ;  /* 0x0000000000007941 */ /* 0x000fea0003800000 */
.L_x_1934:
        /* <DEDUP_REMOVED lines=9> */
.L_x_1937:
[----:B------:R-:W-:Y:S05]  /*24a50*/  BSYNC B0 ;  /* 0x0000000000007941 */ /* 0x000fea0003800000 */
.L_x_1936:
        /* <DEDUP_REMOVED lines=9> */
.L_x_1939:
[----:B------:R-:W-:Y:S05]  /*24af0*/  BSYNC B0 ;  /* 0x0000000000007941 */ /* 0x000fea0003800000 */
.L_x_1938:
        /* <DEDUP_REMOVED lines=9> */
.L_x_1941:
[----:B------:R-:W-:Y:S05]  /*24b90*/  BSYNC B0 ;  /* 0x0000000000007941 */ /* 0x000fea0003800000 */
.L_x_1940:
        /* <DEDUP_REMOVED lines=9> */
.L_x_1943:
[----:B------:R-:W-:Y:S05]  /*24c30*/  BSYNC B0 ;  /* 0x0000000000007941 */ /* 0x000fea0003800000 */
.L_x_1942:
[----:B------:R-:W-:-:S04]  /*24c40*/  IADD3 R10, R10, 0x38, RZ ;  /* 0x000000380a0a7810 */ /* 0x000fc80007ffe0ff */
[----:B------:R-:W-:Y:S01]  /*24c50*/  ISETP.GE.AND P0, PT, R10, R231, PT ;  /* 0x000000e70a00720c */ /* 0x000fe20003f06270 */
[----:B------:R-:W-:-:S12]  /*24c60*/  IMAD.MOV.U32 R231, RZ, RZ, 0x0 ;  /* 0x00000000ffe77424 */ /* 0x000fd800078e00ff */
[----:B------:R-:W-:Y:S05]  /*24c70*/  @P0 RET.REL.NODEC R230 `(_ZN5flash24flash_fwd_splitkv_kernelI23Flash_fwd_kernel_traitsILi128ELi64ELi128ELi4ELb0ELb0EN7cutlass10bfloat16_tE19Flash_kernel_traitsILi128ELi64ELi128ELi4ES3_EELb1ELb0ELb0ELb0ELb0ELb0ELb1ELb1EEEvNS_16Flash_fwd_paramsE) ;  /* 0xfffdb380e6000950 */ /* 0x000fea0003c3ffff */
[----:B-----5:R-:W-:Y:S01]  /*24c80*/  ISETP.GE.AND P0, PT, R80, R4, PT ;  /* 0x000000045000720c */ /* 0x020fe20003f06270 */
[----:B------:R-:W-:Y:S01]  /*24c90*/  ULDC.64 UR4, c[0x0][0x118] ;  /* 0x0000460000047ab9 */ /* 0x000fe20000000a00 */
[----:B------:R-:W-:-:S11]  /*24ca0*/  IMAD.MOV.U32 R231, RZ, RZ, 0x0 ;  /* 0x00000000ffe77424 */ /* 0x000fd600078e00ff */
[----:B------:R1:W-:Y:S01]  /*24cb0*/  @!P0 ST.E.128 [R6.64+0x7000], R48 ;  /* 0x0070003006008985 */ /* 0x0003e2000c101d04 */
[----:B------:R-:W-:-:S13]  /*24cc0*/  ISETP.GE.AND P0, PT, R3, R4, PT ;  /* 0x000000040300720c */ /* 0x000fda0003f06270 */
[----:B------:R-:W-:Y:S05]  /*24cd0*/  @P0 RET.REL.NODEC R230 `(_ZN5flash24flash_fwd_splitkv_kernelI23Flash_fwd_kernel_traitsILi128ELi64ELi128ELi4ELb0ELb0EN7cutlass10bfloat16_tE19Flash_kernel_traitsILi128ELi64ELi128ELi4ES3_EELb1ELb0ELb0ELb0ELb0ELb0ELb1ELb1EEEvNS_16Flash_fwd_paramsE) ;  /* 0xfffdb320e6000950 */ /* 0x000fea0003c3ffff */
[----:B------:R-:W-:Y:S01]  /*24ce0*/  MOV R231, 0x0 ;  /* 0x0000000000e77802 */ /* 0x000fe20000000f00 */
[----:B------:R-:W-:Y:S02]  /*24cf0*/  ULDC.64 UR4, c[0x0][0x118] ;  /* 0x0000460000047ab9 */ /* 0x000fe40000000a00 */
[----:B------:R1:W-:Y:S01]  /*24d00*/  ST.E.128 [R6.64+0x7100], R16 ;  /* 0x0071001006007985 */ /* 0x0003e2000c101d04 */
[----:B------:R-:W-:Y:S05]  /*24d10*/  RET.REL.NODEC R230 `(_ZN5flash24flash_fwd_splitkv_kernelI23Flash_fwd_kernel_traitsILi128ELi64ELi128ELi4ELb0ELb0EN7cutlass10bfloat16_tE19Flash_kernel_traitsILi128ELi64ELi128ELi4ES3_EELb1ELb0ELb0ELb0ELb0ELb0ELb1ELb1EEEvNS_16Flash_fwd_paramsE) ;  /* 0xfffdb2e0e6007950 */ /* 0x000fea0003c3ffff */
.L_x_1926:
[----:B------:R-:W-:Y:S02]  /*24d20*/  MOV R9, 0x2 ;  /* 0x0000000200097802 */ /* 0x000fe40000000f00 */
[----:B------:R-:W-:Y:S02]  /*24d30*/  MOV R8, 0x24d50 ;  /* 0x00024d5000087802 */ /* 0x000fe40000000f00 */
[----:B-1---5:R-:W-:Y:S05]  /*24d40*/  CALL.REL.NOINC `($__internal_16_$__cuda_sm70_shflsync_bfly_p) ;  /* 0x000000f000007944 */ /* 0x022fea0003c00000 */
[----:B-12---:R-:W-:Y:S05]  /*24d50*/  BRA `(.L_x_1944) ;  /* 0xffffebb000007947 */ /* 0x006fea000383ffff */
.L_x_1927:
[----:B------:R-:W-:Y:S02]  /*24d60*/  MOV R9, 0x1 ;  /* 0x0000000100097802 */ /* 0x000fe40000000f00 */
[----:B------:R-:W-:Y:S02]  /*24d70*/  MOV R8, 0x24d90 ;  /* 0x00024d9000087802 */ /* 0x000fe40000000f00 */
[----:B-1---5:R-:W-:Y:S05]  /*24d80*/  CALL.REL.NOINC `($__internal_16_$__cuda_sm70_shflsync_bfly_p) ;  /* 0x000000b000007944 */ /* 0x022fea0003c00000 */
[----:B--2---:R-:W-:Y:S01]  /*24d90*/  FADD.FTZ R2, R243, R10 ;  /* 0x0000000af3027221 */ /* 0x004fe20000010000 */
[----:B-1----:R-:W-:Y:S02]  /*24da0*/  MOV R243, R241 ;  /* 0x000000f100f37202 */ /* 0x002fe40000000f00 */
[----:B------:R-:W-:-:S02]  /*24db0*/  MOV R9, 0x2 ;  /* 0x0000000200097802 */ /* 0x000fc40000000f00 */
[----:B------:R-:W-:Y:S02]  /*24dc0*/  MOV R8, 0x24de0 ;  /* 0x00024de000087802 */ /* 0x000fe40000000f00 */
[----:B------:R-:W-:Y:S05]  /*24dd0*/  CALL.REL.NOINC `($__internal_16_$__cuda_sm70_shflsync_bfly_p) ;  /* 0x0000006000007944 */ /* 0x000fea0003c00000 */
[----:B--2---:R-:W-:Y:S01]  /*24de0*/  FADD.FTZ R11, R241, R10 ;  /* 0x0000000af10b7221 */ /* 0x004fe20000010000 */
[----:B-1----:R-:W-:Y:S02]  /*24df0*/  MOV R9, 0x1 ;  /* 0x0000000100097802 */ /* 0x002fe40000000f00 */
[----:B------:R-:W-:Y:S02]  /*24e00*/  MOV R8, 0x24e30 ;  /* 0x00024e3000087802 */ /* 0x000fe40000000f00 */
[----:B------:R-:W-:Y:S02]  /*24e10*/  MOV R243, R11 ;  /* 0x0000000b00f37202 */ /* 0x000fe40000000f00 */
[----:B------:R-:W-:Y:S05]  /*24e20*/  CALL.REL.NOINC `($__internal_16_$__cuda_sm70_shflsync_bfly_p) ;  /* 0x0000001000007944 */ /* 0x000fea0003c00000 */
[----:B-12---:R-:W-:Y:S05]  /*24e30*/  BRA `(.L_x_1945) ;  /* 0xffffeb4000007947 */ /* 0x006fea000383ffff */
        .weak           $__internal_16_$__cuda_sm70_shflsync_bfly_p
        .type           $__internal_16_$__cuda_sm70_shflsync_bfly_p,@function
        .size           $__internal_16_$__cuda_sm70_shflsync_bfly_p,(.L_x_8281 - $__internal_16_$__cuda_sm70_shflsync_bfly_p)
$__internal_16_$__cuda_sm70_shflsync_bfly_p:
[----:B------:R-:W-:Y:S01]  /*24e40*/  MOV R12, R8 ;  /* 0x00000008000c7202 */ /* 0x000fe20000000f00 */
[----:B------:R-:W-:Y:S04]  /*24e50*/  WARPSYNC R6 ;  /* 0x0000000600007348 */ /* 0x000fe80003800000 */
[----:B------:R-:W-:Y:S01]  /*24e60*/  MOV R13, 0x0 ;  /* 0x00000000000d7802 */ /* 0x000fe20000000f00 */
[----:B------:R1:W2:Y:S03]  /*24e70*/  SHFL.BFLY PT, R10, R243, R9, R7 ;  /* 0x0c000009f30a7389 */ /* 0x0002a600000e0007 */
[----:B------:R-:W-:Y:S05]  /*24e80*/  RET.REL.NODEC R12 `(_ZN5flash24flash_fwd_splitkv_kernelI23Flash_fwd_kernel_traitsILi128ELi64ELi128ELi4ELb0ELb0EN7cutlass10bfloat16_tE19Flash_kernel_traitsILi128ELi64ELi128ELi4ES3_EELb1ELb0ELb0ELb0ELb0ELb0ELb1ELb1EEEvNS_16Flash_fwd_paramsE) ;  /* 0xfffdb1700c007950 */ /* 0x000fea0003c3ffff */
.L_x_1946:
        /* <DEDUP_REMOVED lines=15> */
.L_x_8281:


//--------------------- .text._ZN5flash24flash_fwd_splitkv_kernelI23Flash_fwd_kernel_traitsILi128ELi64ELi128ELi4ELb0ELb0EN7cutlass10bfloat16_tE19Flash_kernel_traitsILi128ELi64ELi128ELi4ES3_EELb1ELb0ELb0ELb0ELb0ELb1ELb1ELb1EEEvNS_16Flash_fwd_paramsE --------------------------
	.section	.text._ZN5flash24flash_fwd_splitkv_kernelI23Flash_fwd_kernel_traitsILi128ELi64ELi128ELi4ELb0ELb0EN7cutlass10bfloat16_tE19Flash_kernel_traitsILi128ELi64ELi128ELi4ES3_EELb1ELb0ELb0ELb0ELb0ELb1ELb1ELb1EEEvNS_16Flash_fwd_paramsE,"ax",@progbits
	.sectioninfo	@"SHI_REGISTERS=255"
	.align	128
        .global         _ZN5flash24flash_fwd_splitkv_kernelI23Flash_fwd_kernel_traitsILi128ELi64ELi128ELi4ELb0ELb0EN7cutlass10bfloat16_tE19Flash_kernel_traitsILi128ELi64ELi128ELi4ES3_EELb1ELb0ELb0ELb0ELb0ELb1ELb1ELb1EEEvNS_16Flash_fwd_paramsE
        .type           _ZN5flash24flash_fwd_splitkv_kernelI23Flash_fwd_kernel_traitsILi128ELi64ELi128ELi4ELb0ELb0EN7cutlass10bfloat16_tE19Flash_kernel_traitsILi128ELi64ELi128ELi4ES3_EELb1ELb0ELb0ELb0ELb0ELb1ELb1ELb1EEEvNS_16Flash_fwd_paramsE,@function
        .size           _ZN5flash24flash_fwd_splitkv_kernelI23Flash_fwd_kernel_traitsILi128ELi64ELi128ELi4ELb0ELb0EN7cutlass10bfloat16_tE19Flash_kernel_traitsILi128ELi64ELi128ELi4ES3_EELb1ELb0ELb0ELb0ELb0ELb1ELb1ELb1EEEvNS_16Flash_fwd_paramsE,(.L_x_8283 - _ZN5flash24flash_fwd_splitkv_kernelI23Flash_fwd_kernel_traitsILi128ELi64ELi128ELi4ELb0ELb0EN7cutlass10bfloat16_tE19Flash_kernel_traitsILi128ELi64ELi128ELi4ES3_EELb1ELb0ELb0ELb0ELb0ELb1ELb1ELb1EEEvNS_16Flash_fwd_paramsE)
        .other          _ZN5flash24flash_fwd_splitkv_kernelI23Flash_fwd_kernel_traitsILi128ELi64ELi128ELi4ELb0ELb0EN7cutlass10bfloat16_tE19Flash_kernel_traitsILi128ELi64ELi128ELi4ES3_EELb1ELb0ELb0ELb0ELb0ELb1ELb1ELb1EEEvNS_16Flash_fwd_paramsE,@"STO_CUDA_ENTRY STV_DEFAULT"
_ZN5flash24flash_fwd_splitkv_kernelI23Flash_fwd_kernel_traitsILi128ELi64ELi128ELi4ELb0ELb0EN7cutlass10bfloat16_tE19Flash_kernel_traitsILi128ELi64ELi128ELi4ES3_EELb1ELb0ELb0ELb0ELb0ELb1ELb1ELb1EEEvNS_16Flash_fwd_paramsE:
.text._ZN5flash24flash_fwd_splitkv_kernelI23Flash_fwd_kernel_traitsILi128ELi64ELi128ELi4ELb0ELb0EN7cutlass10bfloat16_tE19Flash_kernel_traitsILi128ELi64ELi128ELi4ES3_EELb1ELb0ELb0ELb0ELb0ELb1ELb1ELb1EEEvNS_16Flash_fwd_paramsE:
[----:B------:R-:W-:Y:S02]  /*0000*/  MOV R1, c[0x0][0x28] ;  /* 0x00000a0000017a02 */ /* 0x000fe40000000f00 */
[----:B------:R-:W1:Y:S01]  /*0010*/  I2F.U32.RP R2, c[0x0][0x1c0] ;  /* 0x0000700000027b06 */ /* 0x000e620000209000 */
[----:B------:R-:W2:Y:S01]  /*0020*/  S2R R235, SR_CTAID.Z ;  /* 0x0000000000eb7919 */ /* 0x000ea20000002700 */
[----:B------:R-:W-:Y:S01]  /*0030*/  ISETP.NE.U32.AND P0, PT, RZ, c[0x0][0x1c0], PT ;  /* 0x00007000ff007a0c */ /* 0x000fe20003f05070 */
[----:B------:R-:W3:Y:S01]  /*0040*/  S2UR UR8, SR_CTAID.Y ;  /* 0x00000000000879c3 */ /* 0x000ee20000002600 */
[----:B------:R-:W-:Y:S01]  /*0050*/  ULDC.64 UR4, c[0x0][0x40] ;  /* 0x0000100000047ab9 */ /* 0x000fe20000000a00 */
[----:B------:R-:W4:Y:S01]  /*0060*/  S2R R233, SR_CTAID.X ;  /* 0x0000000000e97919 */ /* 0x000f220000002500 */
[----:B------:R-:W-:Y:S01]  /*0070*/  BSSY B4, `(.L_x_1947) ;  /* 0x0000017000047945 */ /* 0x000fe20003800000 */
[----:B------:R-:W-:Y:S01]  /*0080*/  UIADD3 UR4, UP0, UR4, 0x160, URZ ;  /* 0x0000016004047890 */ /* 0x000fe2000ff1e03f */
[----:B------:R-:W-:-:S03]  /*0090*/  MOV R232, 0x1e0 ;  /* 0x000001e000e87802 */ /* 0x000fc60000000f00 */
[----:B------:R-:W-:Y:S01]  /*00a0*/  UIADD3.X UR5, URZ, UR5, URZ, UP0, !UPT ;  /* 0x000000053f057290 */ /* 0x000fe200087fe43f */
[----:B-1----:R-:W1:Y:S02]  /*00b0*/  MUFU.RCP R2, R2 ;  /* 0x0000000200027308 */ /* 0x002e640000001000 */
[----:B-1----:R-:W-:-:S06]  /*00c0*/  IADD3 R2, R2, 0xffffffe, RZ ;  /* 0x0ffffffe02027810 */ /* 0x002fcc0007ffe0ff */
[----:B------:R-:W1:Y:S02]  /*00d0*/  F2I.FTZ.U32.TRUNC.NTZ R3, R2 ;  /* 0x0000000200037305 */ /* 0x000e64000021f000 */
[----:B-1----:R-:W-:Y:S02]  /*00e0*/  IMAD.MOV R0, RZ, RZ, -R3 ;  /* 0x000000ffff007224 */ /* 0x002fe400078e0a03 */
[----:B------:R-:W-:Y:S02]  /*00f0*/  IMAD.MOV.U32 R2, RZ, RZ, RZ ;  /* 0x000000ffff027224 */ /* 0x000fe400078e00ff */
        /* <DEDUP_REMOVED lines=13> */
[----:B---34-:R-:W-:Y:S05]  /*01d0*/  CALL.REL.NOINC `($_ZN5flash24flash_fwd_splitkv_kernelI23Flash_fwd_kernel_traitsILi128ELi64ELi128ELi4ELb0ELb0EN7cutlass10bfloat16_tE19Flash_kernel_traitsILi128ELi64ELi128ELi4ES3_EELb1ELb0ELb0ELb0ELb0ELb1ELb1ELb1EEEvNS_16Flash_fwd_paramsE$_ZN5flash30compute_attn_1rowblock_splitkvI23Flash_fwd_kernel_traitsILi128ELi64ELi128ELi4ELb0ELb0EN7cutlass10bfloat16_tE19Flash_kernel_traitsILi128ELi64ELi128ELi4ES3_EELb1ELb0ELb0ELb0ELb0ELb1ELb1ELb1ENS_16Flash_fwd_paramsEEEvRKT8_iiiii) ;  /* 0x0000002000007944 */ /* 0x018fea0003c00000 */
[----:B------:R-:W-:Y:S05]  /*01e0*/  BSYNC B4 ;  /* 0x0000000000047941 */ /* 0x000fea0003800000 */
.L_x_1947:
[----:B------:R-:W-:Y:S05]  /*01f0*/  EXIT ;  /* 0x000000000000794d */ /* 0x000fea0003800000 */
        .type           $_ZN5flash24flash_fwd_splitkv_kernelI23Flash_fwd_kernel_traitsILi128ELi64ELi128ELi4ELb0ELb0EN7cutlass10bfloat16_tE19Flash_kernel_traitsILi128ELi64ELi128ELi4ES3_EELb1ELb0ELb0ELb0ELb0ELb1ELb1ELb1EEEvNS_16Flash_fwd_paramsE$_ZN5flash30compute_attn_1rowblock_splitkvI23Flash_fwd_kernel_traitsILi128ELi64ELi128ELi4ELb0ELb0EN7cutlass10bfloat16_tE19Flash_kernel_traitsILi128ELi64ELi128ELi4ES3_EELb1ELb0ELb0ELb0ELb0ELb1ELb1ELb1ENS_16Flash_fwd_paramsEEEvRKT8_iiiii,@function
        .size           $_ZN5flash24flash_fwd_splitkv_kernelI23Flash_fwd_kernel_traitsILi128ELi64ELi128ELi4ELb0ELb0EN7cutlass10bfloat16_tE19Flash_kernel_traitsILi128ELi64ELi128ELi4ES3_EELb1ELb0ELb0ELb0ELb0ELb1ELb1ELb1EEEvNS_16Flash_fwd_paramsE$_ZN5flash30compute_attn_1rowblock_splitkvI23Flash_fwd_kernel_traitsILi128ELi64ELi128ELi4ELb0ELb0EN7cutlass10bfloat16_tE19Flash_kernel_traitsILi128ELi64ELi128ELi4ES3_EELb1ELb0ELb0ELb0ELb0ELb1ELb1ELb1ENS_16Flash_fwd_paramsEEEvRKT8_iiiii,($__internal_17_$__cuda_sm70_shflsync_bfly_p - $_ZN5flash24flash_fwd_splitkv_kernelI23Flash_fwd_kernel_traitsILi128ELi64ELi128ELi4ELb0ELb0EN7cutlass10bfloat16_tE19Flash_kernel_traitsILi128ELi64ELi128ELi4ES3_EELb1ELb0ELb0ELb0ELb0ELb1ELb1ELb1EEEvNS_16Flash_fwd_paramsE$_ZN5flash30compute_attn_1rowblock_splitkvI23Flash_fwd_kernel_traitsILi128ELi64ELi128ELi4ELb0ELb0EN7cutlass10bfloat16_tE19Flash_kernel_traitsILi128ELi64ELi128ELi4ES3_EELb1ELb0ELb0ELb0ELb0ELb1ELb1ELb1ENS_16Flash_fwd_paramsEEEvRKT8_iiiii)
$_ZN5flash24flash_fwd_splitkv_kernelI23Flash_fwd_kernel_traitsILi128ELi64ELi128ELi4ELb0ELb0EN7cutlass10bfloat16_tE19Flash_kernel_traitsILi128ELi64ELi128ELi4ES3_EELb1ELb0ELb0ELb0ELb0ELb1ELb1ELb1EEEvNS_16Flash_fwd_paramsE$_ZN5flash30compute_attn_1rowblock_splitkvI23Flash_fwd_kernel_traitsILi128ELi64ELi128ELi4ELb0ELb0EN7cutlass10bfloat16_tE19Flash_kernel_traitsILi128ELi64ELi128ELi4ES3_EELb1ELb0ELb0ELb0ELb0ELb1ELb1ELb1ENS_16Flash_fwd_paramsEEEvRKT8_iiiii:
        /* <DEDUP_REMOVED lines=20> */
.L_x_1949:
[----:B------:R-:W-:Y:S05]  /*0340*/  BSYNC B0 ;  /* 0x0000000000007941 */ /* 0x000fea0003800000 */
.L_x_1948:
        /* <DEDUP_REMOVED lines=17> */
.L_x_1951:
[----:B------:R4:W5:Y:S02]  /*0460*/  LD.E R62, [R10.64+0xb8] ;  /* 0x0000b8060a3e7980 */ /* 0x000964000c101900 */
.L_x_1952:
[----:B------:R-:W-:Y:S05]  /*0470*/  BSYNC B0 ;  /* 0x0000000000007941 */ /* 0x000fea0003800000 */
.L_x_1950:
        /* <DEDUP_REMOVED lines=10> */
.L_x_1954:
[----:B------:R-:W2:Y:S01]  /*0520*/  LD.E.64 R2, [R10.64+0x108] ;  /* 0x000108060a027980 */ /* 0x000ea2000c101b00 */
[----:B------:R-:W-:Y:S01]  /*0530*/  BSSY B0, `(.L_x_1956) ;  /* 0x0000006000007945 */ /* 0x000fe20003800000 */
[----:B------:R-:W-:Y:S01]  /*0540*/  IMAD.MOV.U32 R53, RZ, RZ, RZ ;  /* 0x000000ffff357224 */ /* 0x000fe200078e00ff */
[----:B--2---:R-:W-:-:S04]  /*0550*/  ISETP.NE.U32.AND P0, PT, R2, RZ, PT ;  /* 0x000000ff0200720c */ /* 0x004fc80003f05070 */
[----:B------:R-:W-:-:S13]  /*0560*/  ISETP.NE.AND.EX P0, PT, R3, RZ, PT, P0 ;  /* 0x000000ff0300720c */ /* 0x000fda0003f05300 */
[----:B------:R-:W-:Y:S05]  /*0570*/  @!P0 BRA `(.L_x_1957) ;  /* 0x0000001000008947 */ /* 0x000fea0003800000 */
[----:B------:R2:W5:Y:S02]  /*0580*/  LD.E R53, [R10.64+0xbc] ;  /* 0x0000bc060a357980 */ /* 0x000564000c101900 */
.L_x_1957:
[----:B------:R-:W-:Y:S05]  /*0590*/  BSYNC B0 ;  /* 0x0000000000007941 */ /* 0x000fea0003800000 */
.L_x_1956:
[----:B-----5:R-:W-:Y:S02]  /*05a0*/  IADD3 R53, R62, R53, RZ ;  /* 0x000000353e357210 */ /* 0x020fe40007ffe0ff */
.L_x_1955:
[----:B------:R-:W-:Y:S05]  /*05b0*/  BSYNC B1 ;  /* 0x0000000000017941 */ /* 0x000fea0003800000 */
.L_x_1953:
[----:B------:R-:W-:Y:S01]  /*05c0*/  IMAD.SHL.U32 R52, R233, 0x40, RZ ;  /* 0x00000040e9347824 */ /* 0x000fe200078e00ff */
[----:B------:R-:W-:Y:S01]  /*05d0*/  MOV R2, R232 ;  /* 0x000000e800027202 */ /* 0x000fe20000000f00 */
[----:B------:R-:W-:-:S03]  /*05e0*/  IMAD.MOV.U32 R3, RZ, RZ, 0x0 ;  /* 0x00000000ff037424 */ /* 0x000fc600078e00ff */
[----:B------:R-:W-:-:S13]  /*05f0*/  ISETP.GT.AND P0, PT, R234, R52, PT ;  /* 0x00000034ea00720c */ /* 0x000fda0003f04270 */
[----:B------:R-:W-:Y:S05]  /*0600*/  @!P0 RET.REL.NODEC R2 `(_ZN5flash24flash_fwd_splitkv_kernelI23Flash_fwd_kernel_traitsILi128ELi64ELi128ELi4ELb0ELb0EN7cutlass10bfloat16_tE19Flash_kernel_traitsILi128ELi64ELi128ELi4ES3_EELb1ELb0ELb0ELb0ELb0ELb1ELb1ELb1EEEvNS_16Flash_fwd_paramsE) ;  /* 0xfffff9f002008950 */ /* 0x000fea0003c3ffff */
[----:B------:R-:W4:Y:S04]  /*0610*/  LD.E R0, [R10.64+0xb8] ;  /* 0x0000b8060a007980 */ /* 0x000f28000c101900 */
[----:B------:R-:W5:Y:S01]  /*0620*/  LD.E R5, [R10.64+0x188] ;  /* 0x000188060a057980 */ /* 0x000f62000c101900 */
[----:B------:R-:W-:-:S03]  /*0630*/  IABS R3, c[0x0][0x10] ;  /* 0x0000040000037a13 */ /* 0x000fc60000000000 */
[----:B------:R-:W1:Y:S01]  /*0640*/  S2R R56, SR_TID.X ;  /* 0x0000000000387919 */ /* 0x000e620000002100 */
[----:B------:R-:W2:Y:S08]  /*0650*/  I2F.RP R8, R3 ;  /* 0x0000000300087306 */ /* 0x000eb00000209400 */
[----:B--2---:R-:W2:Y:S02]  /*0660*/  MUFU.RCP R8, R8 ;  /* 0x0000000800087308 */ /* 0x004ea40000001000 */
[----:B--2---:R-:W-:-:S06]  /*0670*/  IADD3 R8, R8, 0xffffffe, RZ ;  /* 0x0ffffffe08087810 */ /* 0x004fcc0007ffe0ff */
[----:B------:R-:W2:Y:S02]  /*0680*/  F2I.FTZ.U32.TRUNC.NTZ R9, R8 ;  /* 0x0000000800097305 */ /* 0x000ea4000021f000 */
[----:B-12---:R-:W-:Y:S02]  /*0690*/  IMAD.MOV R6, RZ, RZ, -R9 ;  /* 0x000000ffff067224 */ /* 0x006fe400078e0a09 */
[----:B------:R-:W-:Y:S02]  /*06a0*/  IMAD.MOV.U32 R8, RZ, RZ, RZ ;  /* 0x000000ffff087224 */ /* 0x000fe400078e00ff */
[----:B------:R-:W-:-:S04]  /*06b0*/  IMAD R6, R6, R3, RZ ;  /* 0x0000000306067224 */ /* 0x000fc800078e02ff */
[----:B------:R-:W-:Y:S01]  /*06c0*/  IMAD.HI.U32 R6, R9, R6, R8 ;  /* 0x0000000609067227 */ /* 0x000fe200078e0008 */
[----:B----4-:R-:W-:-:S04]  /*06d0*/  IADD3 R0, R0, 0x7f, RZ ;  /* 0x0000007f00007810 */ /* 0x010fc80007ffe0ff */
[----:B------:R-:W-:-:S04]  /*06e0*/  SHF.R.S32.HI R7, RZ, 0x1f, R0 ;  /* 0x0000001fff077819 */ /* 0x000fc80000011400 */
[----:B------:R-:W-:Y:S02]  /*06f0*/  LEA.HI R7, R7, R0, RZ, 0x7 ;  /* 0x0000000007077211 */ /* 0x000fe400078f38ff */
[----:B------:R-:W-:Y:S02]  /*0700*/  IABS R0, c[0x0][0x10] ;  /* 0x0000040000007a13 */ /* 0x000fe40000000000 */
[----:B------:R-:W-:-:S03]  /*0710*/  LEA.HI.SX32 R7, R7, c[0x0][0x10], 0x19 ;  /* 0x0000040007077a11 */ /* 0x000fc600078fcaff */
[----:B------:R-:W-:Y:S01]  /*0720*/  IMAD.MOV R0, RZ, RZ, -R0 ;  /* 0x000000ffff007224 */ /* 0x000fe200078e0a00 */
[----:B------:R-:W-:-:S04]  /*0730*/  IADD3 R7, R7, -0x1, RZ ;  /* 0xffffffff07077810 */ /* 0x000fc80007ffe0ff */
[----:B------:R-:W-:Y:S02]  /*0740*/  IABS R2, R7 ;  /* 0x0000000700027213 */ /* 0x000fe40000000000 */
[----:B------:R-:W-:-:S03]  /*0750*/  LOP3.LUT R7, R7, c[0x0][0x10], RZ, 0x3c, !PT ;  /* 0x0000040007077a12 */ /* 0x000fc600078e3cff */
[----:B------:R-:W-:Y:S01]  /*0760*/  IMAD.HI.U32 R6, R6, R2, RZ ;  /* 0x0000000206067227 */ /* 0x000fe200078e00ff */
[----:B------:R-:W-:-:S03]  /*0770*/  ISETP.GE.AND P0, PT, R7, RZ, PT ;  /* 0x000000ff0700720c */ /* 0x000fc60003f06270 */
[----:B------:R-:W-:Y:S01]  /*0780*/  IMAD R0, R6, R0, R2 ;  /* 0x0000000006007224 */ /* 0x000fe200078e0202 */
[----:B------:R-:W-:-:S04]  /*0790*/  IADD3 R2, R53, 0x7f, RZ ;  /* 0x0000007f35027810 */ /* 0x000fc80007ffe0ff */
[----:B------:R-:W-:-:S13]  /*07a0*/  ISETP.GT.U32.AND P1, PT, R3, R0, PT ;  /* 0x000000000300720c */ /* 0x000fda0003f24070 */
[----:B------:R-:W-:Y:S01]  /*07b0*/  @!P1 IMAD.IADD R0, R0, 0x1, -R3 ;  /* 0x0000000100009824 */ /* 0x000fe200078e0a03 */
[----:B------:R-:W-:Y:S02]  /*07c0*/  @!P1 IADD3 R6, R6, 0x1, RZ ;  /* 0x0000000106069810 */ /* 0x000fe40007ffe0ff */
[----:B------:R-:W-:Y:S02]  /*07d0*/  ISETP.NE.AND P1, PT, RZ, c[0x0][0x10], PT ;  /* 0x00000400ff007a0c */ /* 0x000fe40003f25270 */
[----:B------:R-:W-:Y:S02]  /*07e0*/  ISETP.GE.U32.AND P2, PT, R0, R3, PT ;  /* 0x000000030000720c */ /* 0x000fe40003f46070 */
[----:B------:R-:W-:-:S04]  /*07f0*/  IADD3 R3, -R234, 0xbf, R52 ;  /* 0x000000bfea037810 */ /* 0x000fc80007ffe134 */
[----:B-----5:R-:W-:Y:S02]  /*0800*/  IADD3 R5, R5, R3, R53 ;  /* 0x0000000305057210 */ /* 0x020fe40007ffe035 */
[----:B------:R-:W-:Y:S02]  /*0810*/  SHF.R.S32.HI R3, RZ, 0x1f, R2 ;  /* 0x0000001fff037819 */ /* 0x000fe40000011402 */
[----:B------:R-:W-:Y:S02]  /*0820*/  SHF.R.S32.HI R50, RZ, 0x1f, R5 ;  /* 0x0000001fff327819 */ /* 0x000fe40000011405 */
[----:B------:R-:W-:Y:S02]  /*0830*/  LEA.HI R2, R3, R2, RZ, 0x7 ;  /* 0x0000000203027211 */ /* 0x000fe400078f38ff */
[----:B------:R-:W-:Y:S02]  /*0840*/  @P2 IADD3 R6, R6, 0x1, RZ ;  /* 0x0000000106062810 */ /* 0x000fe40007ffe0ff */
[----:B------:R-:W-:-:S02]  /*0850*/  LEA.HI R50, R50, R5, RZ, 0x7 ;  /* 0x0000000532327211 */ /* 0x000fc400078f38ff */
[----:B------:R-:W-:Y:S01]  /*0860*/  SHF.R.S32.HI R2, RZ, 0x7, R2 ;  /* 0x00000007ff027819 */ /* 0x000fe20000011402 */
[----:B------:R-:W-:Y:S01]  /*0870*/  IMAD.MOV.U32 R0, RZ, RZ, R6 ;  /* 0x000000ffff007224 */ /* 0x000fe200078e0006 */
[----:B------:R-:W-:-:S03]  /*0880*/  SHF.R.S32.HI R50, RZ, 0x7, R50 ;  /* 0x00000007ff327819 */ /* 0x000fc60000011432 */
[----:B------:R-:W-:Y:S01]  /*0890*/  @!P0 IMAD.MOV R0, RZ, RZ, -R0 ;  /* 0x000000ffff008224 */ /* 0x000fe200078e0a00 */
[----:B------:R-:W-:-:S05]  /*08a0*/  @!P1 LOP3.LUT R0, RZ, c[0x0][0x10], RZ, 0x33, !PT ;  /* 0x00000400ff009a12 */ /* 0x000fca00078e33ff */
[----:B------:R-:W-:-:S04]  /*08b0*/  IMAD R229, R0, UR8, RZ ;  /* 0x0000000800e57c24 */ /* 0x000fc8000f8e02ff */
[----:B------:R-:W-:-:S05]  /*08c0*/  IMAD.IADD R0, R0, 0x1, R229 ;  /* 0x0000000100007824 */ /* 0x000fca00078e02e5 */
[----:B------:R-:W-:-:S04]  /*08d0*/  IMNMX R0, R2, R0, PT ;  /* 0x0000000002007217 */ /* 0x000fc80003800200 */
[----:B------:R-:W-:-:S04]  /*08e0*/  IMNMX R50, R0, R50, PT ;  /* 0x0000003200327217 */ /* 0x000fc80003800200 */
[----:B------:R-:W-:-:S13]  /*08f0*/  ISETP.GE.AND P0, PT, R229, R50, PT ;  /* 0x00000032e500720c */ /* 0x000fda0003f06270 */
[----:B------:R-:W-:Y:S05]  /*0900*/  @!P0 BRA `(.L_x_1958) ;  /* 0x0000082000008947 */ /* 0x000fea0003800000 */
[----:B------:R1:W2:Y:S04]  /*0910*/  LD.E.64 R2, [R10.64+0xb0] ;  /* 0x0000b0060a027980 */ /* 0x0002a8000c101b00 */
[----:B------:R1:W4:Y:S04]  /*0920*/  LD.E R5, [R10.64+0x60] ;  /* 0x000060060a057980 */ /* 0x000328000c101900 */
[----:B---3--:R1:W3:Y:S04]  /*0930*/  LD.E R0, [R10.64+0xcc] ;  /* 0x0000cc060a007980 */ /* 0x0082e8000c101900 */
[----:B------:R1:W3:Y:S04]  /*0940*/  LD.E.64 R6, [R10.64+0x78] ;  /* 0x000078060a067980 */ /* 0x0002e8000c101b00 */
[----:B------:R1:W5:Y:S04]  /*0950*/  LD.E R4, [R10.64+0xc0] ;  /* 0x0000c0060a047980 */ /* 0x000368000c101900 */
[----:B-1----:R-:W5:Y:S01]  /*0960*/  LD.E.64 R10, [R10.64+0xa8] ;  /* 0x0000a8060a0a7980 */ /* 0x002f62000c101b00 */
[----:B------:R-:W-:Y:S01]  /*0970*/  SHF.R.S32.HI R8, RZ, 0x1f, R56 ;  /* 0x0000001fff087819 */ /* 0x000fe20000011438 */
[----:B------:R-:W-:Y:S03]  /*0980*/  BSSY B0, `(.L_x_1959) ;  /* 0x0000018000007945 */ /* 0x000fe60003800000 */
[----:B------:R-:W-:-:S04]  /*0990*/  LEA.HI R8, R8, R56, RZ, 0x4 ;  /* 0x0000003808087211 */ /* 0x000fc800078f20ff */
[----:B------:R-:W-:Y:S02]  /*09a0*/  LOP3.LUT R9, R8, 0xfffffff0, RZ, 0xc0, !PT ;  /* 0xfffffff008097812 */ /* 0x000fe400078ec0ff */
[----:B------:R-:W-:-:S03]  /*09b0*/  SHF.R.S32.HI R8, RZ, 0x4, R8 ;  /* 0x00000004ff087819 */ /* 0x000fc60000011408 */
[----:B------:R-:W-:-:S04]  /*09c0*/  IMAD.IADD R56, R56, 0x1, -R9 ;  /* 0x0000000138387824 */ /* 0x000fc800078e0a09 */
[----:B------:R-:W-:-:S05]  /*09d0*/  IMAD.SHL.U32 R12, R56, 0x4, RZ ;  /* 0x00000004380c7824 */ /* 0x000fca00078e00ff */
[----:B------:R-:W-:-:S05]  /*09e0*/  SHF.R.S32.HI R13, RZ, 0x1f, R12 ;  /* 0x0000001fff0d7819 */ /* 0x000fca000001140c */
[----:B------:R-:W-:-:S04]  /*09f0*/  IMAD.WIDE R14, R8, 0x80, R12 ;  /* 0x00000080080e7825 */ /* 0x000fc800078e020c */
[----:B--2---:R-:W-:-:S04]  /*0a00*/  IMAD R2, R2, UR8, R236 ;  /* 0x0000000802027c24 */ /* 0x004fc8000f8e02ec */
[----:B----4-:R-:W-:-:S04]  /*0a10*/  IMAD R2, R2, R5, R235 ;  /* 0x0000000502027224 */ /* 0x010fc800078e02eb */
[--C-:B------:R-:W-:Y:S02]  /*0a20*/  IMAD R3, R3, R2, R52.reuse ;  /* 0x0000000203037224 */ /* 0x100fe400078e0234 */
[----:B------:R-:W-:Y:S02]  /*0a30*/  IMAD.IADD R52, R234, 0x1, -R52 ;  /* 0x00000001ea347824 */ /* 0x000fe400078e0a34 */
[----:B---3--:R-:W-:-:S03]  /*0a40*/  IMAD R2, R3, R0, RZ ;  /* 0x0000000003027224 */ /* 0x008fc600078e02ff */
[----:B------:R-:W-:Y:S02]  /*0a50*/  ISETP.GE.AND P1, PT, R8, R52, PT ;  /* 0x000000340800720c */ /* 0x000fe40003f26270 */
[----:B------:R-:W-:-:S04]  /*0a60*/  IADD3 R0, P0, R2, R14, RZ ;  /* 0x0000000e02007210 */ /* 0x000fc80007f1e0ff */
[----:B------:R-:W-:Y:S02]  /*0a70*/  LEA.HI.X.SX32 R2, R2, R15, 0x1, P0 ;  /* 0x0000000f02027211 */ /* 0x000fe400000f0eff */
[----:B------:R-:W-:Y:S02]  /*0a80*/  LEA R16, P0, R0, R6, 0x2 ;  /* 0x0000000600107211 */ /* 0x000fe400078010ff */
[----:B------:R-:W-:Y:S02]  /*0a90*/  IADD3 R15, R12, 0x40, RZ ;  /* 0x000000400c0f7810 */ /* 0x000fe40007ffe0ff */
[----:B------:R-:W-:Y:S01]  /*0aa0*/  LEA.HI.X R17, R0, R7, R2, 0x2, P0 ;  /* 0x0000000700117211 */ /* 0x000fe200000f1402 */
[----:B------:R-:W-:Y:S05]  /*0ab0*/  @P1 BRA `(.L_x_1960) ;  /* 0x0000004000001947 */ /* 0x000fea0003800000 */
[-C--:B-----5:R-:W-:Y:S02]  /*0ac0*/  ISETP.GE.AND P1, PT, R12, R4.reuse, PT ;  /* 0x000000040c00720c */ /* 0x0a0fe40003f26270 */
[----:B------:R-:W-:-:S11]  /*0ad0*/  ISETP.GE.AND P0, PT, R15, R4, PT ;  /* 0x000000040f00720c */ /* 0x000fd60003f06270 */
[----:B------:R1:W-:Y:S04]  /*0ae0*/  @!P1 ST.E.128 [R16.64], RZ ;  /* 0x000000ff10009985 */ /* 0x0003e8000c101d06 */
[----:B------:R1:W-:Y:S02]  /*0af0*/  @!P0 ST.E.128 [R16.64+0x100], RZ ;  /* 0x000100ff10008985 */ /* 0x0003e4000c101d06 */
.L_x_1960:
[----:B------:R-:W-:Y:S05]  /*0b00*/  BSYNC B0 ;  /* 0x0000000000007941 */ /* 0x000fea0003800000 */
.L_x_1959:
        /* <DEDUP_REMOVED lines=8> */
.L_x_1962:
[----:B------:R-:W-:Y:S05]  /*0b90*/  BSYNC B0 ;  /* 0x0000000000007941 */ /* 0x000fea0003800000 */
.L_x_1961:
        /* <DEDUP_REMOVED lines=8> */
.L_x_1964:
[----:B------:R-:W-:Y:S05]  /*0c20*/  BSYNC B0 ;  /* 0x0000000000007941 */ /* 0x000fea0003800000 */
.L_x_1963:
        /* <DEDUP_REMOVED lines=8> */
.L_x_1966:
[----:B------:R-:W-:Y:S05]  /*0cb0*/  BSYNC B0 ;  /* 0x0000000000007941 */ /* 0x000fea0003800000 */
.L_x_1965:
        /* <DEDUP_REMOVED lines=8> */
.L_x_1968:
[----:B------:R-:W-:Y:S05]  /*0d40*/  BSYNC B0 ;  /* 0x0000000000007941 */ /* 0x000fea0003800000 */
.L_x_1967:
        /* <DEDUP_REMOVED lines=8> */
.L_x_1970:
[----:B------:R-:W-:Y:S05]  /*0dd0*/  BSYNC B0 ;  /* 0x0000000000007941 */ /* 0x000fea0003800000 */
.L_x_1969:
        /* <DEDUP_REMOVED lines=8> */
.L_x_1972:
[----:B------:R-:W-:Y:S05]  /*0e60*/  BSYNC B0 ;  /* 0x0000000000007941 */ /* 0x000fea0003800000 */
.L_x_1971:
        /* <DEDUP_REMOVED lines=8> */
.L_x_1974:
[----:B------:R-:W-:Y:S05]  /*0ef0*/  BSYNC B0 ;  /* 0x0000000000007941 */ /* 0x000fea0003800000 */
.L_x_1973:
[----:B------:R-:W-:Y:S02]  /*0f00*/  ISETP.NE.AND P6, PT, R56, RZ, PT ;  /* 0x000000ff3800720c */ /* 0x000fe40003fc5270 */
[----:B-----5:R-:W-:Y:S02]  /*0f10*/  SHF.R.S32.HI R4, RZ, 0x1f, R3 ;  /* 0x0000001fff047819 */ /* 0x020fe40000011403 */
[----:B------:R-:W-:Y:S02]  /*0f20*/  ISETP.GE.OR P0, PT, R8, R52, P6 ;  /* 0x000000340800720c */ /* 0x000fe40003706670 */
[----:B------:R-:W-:-:S02]  /*0f30*/  IADD3 R3, P1, R3, R8, RZ ;  /* 0x0000000803037210 */ /* 0x000fc40007f3e0ff */
[----:B------:R-:W-:Y:S02]  /*0f40*/  ISETP.GE.OR P4, PT, R9, R52, P6 ;  /* 0x000000340900720c */ /* 0x000fe40003786670 */
[----:B------:R-:W-:Y:S02]  /*0f50*/  LEA.HI.X.SX32 R4, R8, R4, 0x1, P1 ;  /* 0x0000000408047211 */ /* 0x000fe400008f0eff */
[C---:B------:R-:W-:Y:S02]  /*0f60*/  LEA R8, P1, R3.reuse, R10, 0x2 ;  /* 0x0000000a03087211 */ /* 0x040fe400078210ff */
[-C--:B------:R-:W-:Y:S02]  /*0f70*/  ISETP.GE.OR P5, PT, R14, R52.reuse, P6 ;  /* 0x000000340e00720c */ /* 0x080fe400037a6670 */
[----:B------:R-:W-:Y:S01]  /*0f80*/  LEA.HI.X R9, R3, R11, R4, 0x2, P1 ;  /* 0x0000000b03097211 */ /* 0x000fe200008f1404 */
[----:B------:R-:W-:Y:S01]  /*0f90*/  @!P0 IMAD.MOV.U32 R3, RZ, RZ, -0x800000 ;  /* 0xff800000ff038424 */ /* 0x000fe200078e00ff */
[----:B------:R-:W-:-:S02]  /*0fa0*/  ISETP.GE.OR P1, PT, R5, R52, P6 ;  /* 0x000000340500720c */ /* 0x000fc40003726670 */
[-C--:B------:R-:W-:Y:S02]  /*0fb0*/  ISETP.GE.OR P3, PT, R7, R52.reuse, P6 ;  /* 0x000000340700720c */ /* 0x080fe40003766670 */
[----:B------:R1:W-:Y:S01]  /*0fc0*/  @!P0 ST.E [R8.64], R3 ;  /* 0x0000000308008985 */ /* 0x0003e2000c101906 */
[-C--:B------:R-:W-:Y:S02]  /*0fd0*/  ISETP.GE.OR P0, PT, R2, R52.reuse, P6 ;  /* 0x000000340200720c */ /* 0x080fe40003706670 */
[-C--:B------:R-:W-:Y:S01]  /*0fe0*/  ISETP.GE.OR P2, PT, R6, R52.reuse, P6 ;  /* 0x000000340600720c */ /* 0x080fe20003746670 */
[----:B------:R-:W-:Y:S01]  /*0ff0*/  @!P4 IMAD.MOV.U32 R6, RZ, RZ, -0x800000 ;  /* 0xff800000ff06c424 */ /* 0x000fe200078e00ff */
[----:B------:R-:W-:Y:S01]  /*1000*/  ISETP.GE.OR P6, PT, R0, R52, P6 ;  /* 0x000000340000720c */ /* 0x000fe200037c6670 */
[----:B------:R-:W-:-:S03]  /*1010*/  @!P5 IMAD.MOV.U32 R2, RZ, RZ, -0x800000 ;  /* 0xff800000ff02d424 */ /* 0x000fc600078e00ff */
[----:B------:R-:W-:Y:S02]  /*1020*/  @!P4 ST.E [R8.64+0x40], R6 ;  /* 0x000040060800c985 */ /* 0x000fe4000c101906 */
[----:B------:R-:W-:Y:S02]  /*1030*/  @!P3 IMAD.MOV.U32 R5, RZ, RZ, -0x800000 ;  /* 0xff800000ff05b424 */ /* 0x000fe400078e00ff */
[----:B------:R2:W-:Y:S03]  /*1040*/  @!P5 ST.E [R8.64+0x20], R2 ;  /* 0x000020020800d985 */ /* 0x0005e6000c101906 */
[----:B------:R-:W-:Y:S01]  /*1050*/  @!P2 IMAD.MOV.U32 R4, RZ, RZ, -0x800000 ;  /* 0xff800000ff04a424 */ /* 0x000fe200078e00ff */
[----:B------:R-:W-:Y:S04]  /*1060*/  @!P3 ST.E [R8.64+0x60], R5 ;  /* 0x000060050800b985 */ /* 0x000fe8000c101906 */
[----:B------:R-:W-:Y:S01]  /*1070*/  @!P2 ST.E [R8.64+0x80], R4 ;  /* 0x000080040800a985 */ /* 0x000fe2000c101906 */
[----:B-1----:R-:W-:-:S05]  /*1080*/  @!P1 IMAD.MOV.U32 R3, RZ, RZ, -0x800000 ;  /* 0xff800000ff039424 */ /* 0x002fca00078e00ff */
[----:B------:R1:W-:Y:S01]  /*1090*/  @!P1 ST.E [R8.64+0xa0], R3 ;  /* 0x0000a00308009985 */ /* 0x0003e2000c101906 */
[----:B--2---:R-:W-:-:S05]  /*10a0*/  @!P0 IMAD.MOV.U32 R2, RZ, RZ, -0x800000 ;  /* 0xff800000ff028424 */ /* 0x004fca00078e00ff */
[----:B------:R2:W-:Y:S01]  /*10b0*/  @!P0 ST.E [R8.64+0xc0], R2 ;  /* 0x0000c00208008985 */ /* 0x0005e2000c101906 */
[----:B-1----:R-:W-:Y:S02]  /*10c0*/  IMAD.MOV.U32 R3, RZ, RZ, 0x0 ;  /* 0x00000000ff037424 */ /* 0x002fe400078e00ff */
[----:B--2---:R-:W-:-:S04]  /*10d0*/  IMAD.MOV.U32 R2, RZ, RZ, R232 ;  /* 0x000000ffff027224 */ /* 0x004fc800078e00e8 */
[----:B------:R-:W-:Y:S05]  /*10e0*/  @P6 RET.REL.NODEC R2 `(_ZN5flash24flash_fwd_splitkv_kernelI23Flash_fwd_kernel_traitsILi128ELi64ELi128ELi4ELb0ELb0EN7cutlass10bfloat16_tE19Flash_kernel_traitsILi128ELi64ELi128ELi4ES3_EELb1ELb0ELb0ELb0ELb0ELb1ELb1ELb1EEEvNS_16Flash_fwd_paramsE) ;  /* 0xffffef1002006950 */ /* 0x000fea0003c3ffff */
[----:B------:R-:W-:Y:S02]  /*10f0*/  MOV R0, 0xff800000 ;  /* 0xff80000000007802 */ /* 0x000fe40000000f00 */
[----:B------:R-:W-:-:S03]  /*1100*/  MOV R233, 0x0 ;  /* 0x0000000000e97802 */ /* 0x000fc60000000f00 */
[----:B------:R1:W-:Y:S01]  /*1110*/  ST.E [R8.64+0xe0], R0 ;  /* 0x0000e00008007985 */ /* 0x0003e2000c101906 */
[----:B------:R-:W-:Y:S05]  /*1120*/  RET.REL.NODEC R232 `(_ZN5flash24flash_fwd_splitkv_kernelI23Flash_fwd_kernel_traitsILi128ELi64ELi128ELi4ELb0ELb0EN7cutlass10bfloat16_tE19Flash_kernel_traitsILi128ELi64ELi128ELi4ES3_EELb1ELb0ELb0ELb0ELb0ELb1ELb1ELb1EEEvNS_16Flash_fwd_paramsE) ;  /* 0xffffeed0e8007950 */ /* 0x000fea0003c3ffff */
.L_x_1958:
[----:B------:R-:W2:Y:S04]  /*1130*/  LD.E.64 R6, [R10.64+0x160] ;  /* 0x000160060a067980 */ /* 0x000ea8000c101b00 */
        /* <DEDUP_REMOVED lines=30> */
[----:B-----5:R-:W2:Y:S04]  /*1320*/  LD.E.64 R14, [R10.64+0x28] ;  /* 0x000028060a0e7980 */ /* 0x020ea8000c101b00 */
        /* <DEDUP_REMOVED lines=28> */
[----:B------:R2:W3:Y:S01]  /*14f0*/  LD.E R3, [R12.64] ;  /* 0x000000060c037980 */ /* 0x0004e2000c101900 */
        /* <DEDUP_REMOVED lines=8> */
[----:B--2---:R-:W-:Y:S01]  /*1580*/  IMAD R12, R0, R8, RZ ;  /* 0x00000008000c7224 */ /* 0x004fe200078e02ff */
        /* <DEDUP_REMOVED lines=26> */
[----:B------:R-:W-:Y:S02]  /*1730*/  IMAD R8, R42, R5, R8 ;  /* 0x000000052a087224 */ /* 0x000fe400078e0208 */
[----:B------:R-:W-:-:S03]  /*1740*/  IMAD R7, R15, R3, RZ ;  /* 0x000000030f077224 */ /* 0x000fc600078e02ff */
[----:B------:R-:W-:Y:S01]  /*1750*/  IADD3 R21, R21, R8, RZ ;  /* 0x0000000815157210 */ /* 0x000fe20007ffe0ff */
[----:B------:R-:W-:Y:S02]  /*1760*/  IMAD R8, R19, R12, RZ ;  /* 0x0000000c13087224 */ /* 0x000fe400078e02ff */
[----:B------:R-:W-:Y:S02]  /*1770*/  IMAD R7, R14, R0, R7 ;  /* 0x000000000e077224 */ /* 0x000fe400078e0207 */
[----:B------:R-:W-:Y:S02]  /*1780*/  IMAD R0, R18, R9, R8 ;  /* 0x0000000912007224 */ /* 0x000fe400078e0208 */
[----:B------:R-:W-:-:S04]  /*1790*/  IMAD.WIDE.U32 R24, R14, R3, RZ ;  /* 0x000000030e187225 */ /* 0x000fc800078e00ff */
[----:B------:R-:W-:Y:S01]  /*17a0*/  IMAD.WIDE.U32 R18, R12, R18, R20 ;  /* 0x000000120c127225 */ /* 0x000fe200078e0014 */
[----:B------:R-:W-:-:S03]  /*17b0*/  IADD3 R7, R25, R7, RZ ;  /* 0x0000000719077210 */ /* 0x000fc60007ffe0ff */
[----:B------:R-:W-:Y:S01]  /*17c0*/  IMAD.MOV.U32 R8, RZ, RZ, R24 ;  /* 0x000000ffff087224 */ /* 0x000fe200078e0018 */
[----:B------:R-:W-:Y:S01]  /*17d0*/  MOV R3, R18 ;  /* 0x0000001200037202 */ /* 0x000fe20000000f00 */
[----:B------:R-:W-:Y:S01]  /*17e0*/  IMAD.IADD R0, R19, 0x1, R0 ;  /* 0x0000000113007824 */ /* 0x000fe200078e0200 */
[----:B------:R-:W-:Y:S05]  /*17f0*/  BRA `(.L_x_1977) ;  /* 0x0000054000007947 */ /* 0x000fea0003800000 */
.L_x_1976:
        /* <DEDUP_REMOVED lines=22> */
[----:B------:R-:W-:Y:S02]  /*1960*/  IMAD R0, R6, R0, R8 ;  /* 0x0000000006007224 */ /* 0x000fe400078e0208 */
[-C--:B----4-:R-:W-:Y:S02]  /*1970*/  @!P3 IMAD R2, R43, R15.reuse, RZ ;  /* 0x0000000f2b02b224 */ /* 0x090fe400078e02ff */
[----:B------:R-:W-:Y:S01]  /*1980*/  @!P3 IMAD.WIDE.U32 R30, R42, R15, RZ ;  /* 0x0000000f2a1eb225 */ /* 0x000fe200078e00ff */
[----:B------:R-:W-:-:S03]  /*1990*/  ISETP.GT.U32.AND P0, PT, R3, R0, PT ;  /* 0x000000000300720c */ /* 0x000fc60003f04070 */
[----:B------:R-:W-:Y:S02]  /*19a0*/  @!P3 IMAD R2, R5, R42, R2 ;  /* 0x0000002a0502b224 */ /* 0x000fe400078e0202 */
[----:B------:R-:W-:Y:S01]  /*19b0*/  @P3 IMAD.IADD R8, R15, 0x1, R18 ;  /* 0x000000010f083824 */ /* 0x000fe200078e0212 */
[----:B-----5:R-:W-:Y:S02]  /*19c0*/  @!P3 SHF.R.S32.HI R5, RZ, 0x1f, R14 ;  /* 0x0000001fff05b819 */ /* 0x020fe4000001140e */
[----:B------:R-:W-:Y:S01]  /*19d0*/  @!P3 IADD3 R9, R31, R2, RZ ;  /* 0x000000021f09b210 */ /* 0x000fe20007ffe0ff */
[-C--:B------:R-:W-:Y:S02]  /*19e0*/  @P3 IMAD R12, R43, R8.reuse, RZ ;  /* 0x000000082b0c3224 */ /* 0x080fe400078e02ff */
[----:B------:R-:W-:-:S04]  /*19f0*/  @P3 IMAD.WIDE.U32 R28, R42, R8, RZ ;  /* 0x000000082a1c3225 */ /* 0x000fc800078e00ff */
[-C--:B---3--:R-:W-:Y:S02]  /*1a00*/  @!P3 IMAD R2, R27, R14.reuse, RZ ;  /* 0x0000000e1b02b224 */ /* 0x088fe400078e02ff */
[----:B------:R-:W-:Y:S02]  /*1a10*/  @!P3 IMAD.MOV.U32 R8, RZ, RZ, R30 ;  /* 0x000000ffff08b224 */ /* 0x000fe400078e001e */
[C---:B------:R-:W-:Y:S02]  /*1a20*/  @!P3 IMAD R2, R26.reuse, R5, R2 ;  /* 0x000000051a02b224 */ /* 0x040fe400078e0202 */
[----:B------:R-:W-:Y:S01]  /*1a30*/  @!P3 IMAD.WIDE.U32 R8, R26, R14, R8 ;  /* 0x0000000e1a08b225 */ /* 0x000fe200078e0008 */
[----:B------:R-:W-:Y:S02]  /*1a40*/  @P3 IADD3 R12, R29, R12, RZ ;  /* 0x0000000c1d0c3210 */ /* 0x000fe40007ffe0ff */
[----:B------:R-:W-:Y:S01]  /*1a50*/  @!P0 IADD3 R0, R0, -R3, RZ ;  /* 0x8000000300008210 */ /* 0x000fe20007ffe0ff */
[----:B------:R-:W-:Y:S01]  /*1a60*/  @P3 IMAD.MOV.U32 R13, RZ, RZ, R28 ;  /* 0x000000ffff0d3224 */ /* 0x000fe200078e001c */
[----:B------:R-:W-:Y:S01]  /*1a70*/  @!P3 MOV R13, R8 ;  /* 0x00000008000db202 */ /* 0x000fe20000000f00 */
[----:B------:R-:W-:Y:S01]  /*1a80*/  @!P3 IMAD.IADD R12, R9, 0x1, R2 ;  /* 0x00000001090cb824 */ /* 0x000fe200078e0202 */
[----:B------:R-:W-:-:S04]  /*1a90*/  ISETP.GE.U32.AND P2, PT, R0, R3, PT ;  /* 0x000000030000720c */ /* 0x000fc80003f46070 */
[-C--:B------:R-:W-:Y:S02]  /*1aa0*/  LOP3.LUT R13, R13, R12.reuse, RZ, 0x3c, !PT ;  /* 0x0000000c0d0d7212 */ /* 0x080fe400078e3cff */
[----:B------:R-:W-:Y:S02]  /*1ab0*/  LEA R2, R50, 0xffffff80, 0x7 ;  /* 0xffffff8032027811 */ /* 0x000fe400078e38ff */
[----:B------:R-:W-:Y:S02]  /*1ac0*/  LOP3.LUT R3, R235, R7, RZ, 0x3c, !PT ;  /* 0x00000007eb037212 */ /* 0x000fe400078e3cff */
[----:B------:R-:W-:Y:S02]  /*1ad0*/  LOP3.LUT R12, R13, R12, RZ, 0x3c, !PT ;  /* 0x0000000c0d0c7212 */ /* 0x000fe400078e3cff */
[----:B------:R-:W-:Y:S01]  /*1ae0*/  @!P0 IADD3 R6, R6, 0x1, RZ ;  /* 0x0000000106068810 */ /* 0x000fe20007ffe0ff */
[----:B------:R-:W-:Y:S01]  /*1af0*/  @!P3 IMAD R8, R49, R15, RZ ;  /* 0x0000000f3108b224 */ /* 0x000fe200078e02ff */
[----:B------:R-:W-:Y:S01]  /*1b00*/  @!P3 SHF.R.S32.HI R0, RZ, 0x1f, R15 ;  /* 0x0000001fff00b819 */ /* 0x000fe2000001140f */
[----:B------:R-:W-:Y:S01]  /*1b10*/  IMAD R9, R43, R2, RZ ;  /* 0x000000022b097224 */ /* 0x000fe200078e02ff */
[----:B------:R-:W-:-:S02]  /*1b20*/  SHF.R.S32.HI R5, RZ, 0x1f, R2 ;  /* 0x0000001fff057819 */ /* 0x000fc40000011402 */
[----:B------:R-:W-:Y:S02]  /*1b30*/  ISETP.GE.AND P1, PT, R3, RZ, PT ;  /* 0x000000ff0300720c */ /* 0x000fe40003f26270 */
[----:B------:R-:W-:Y:S02]  /*1b40*/  LOP3.LUT R13, R13, R12, RZ, 0x3c, !PT ;  /* 0x0000000c0d0d7212 */ /* 0x000fe400078e3cff */
[----:B------:R-:W-:Y:S02]  /*1b50*/  ISETP.NE.AND P0, PT, R7, RZ, PT ;  /* 0x000000ff0700720c */ /* 0x000fe40003f05270 */
[----:B------:R-:W-:Y:S01]  /*1b60*/  @P2 IADD3 R6, R6, 0x1, RZ ;  /* 0x0000000106062810 */ /* 0x000fe20007ffe0ff */
[----:B------:R-:W-:Y:S02]  /*1b70*/  @!P3 IMAD R0, R0, R48, R8 ;  /* 0x000000300000b224 */ /* 0x000fe400078e0208 */
[----:B------:R-:W-:Y:S02]  /*1b80*/  IMAD R9, R5, R42, R9 ;  /* 0x0000002a05097224 */ /* 0x000fe400078e0209 */
[----:B------:R-:W-:-:S04]  /*1b90*/  IMAD.WIDE.U32 R28, R42, R2, R12 ;  /* 0x000000022a1c7225 */ /* 0x000fc800078e000c */
[----:B------:R-:W-:-:S04]  /*1ba0*/  @!P3 IMAD.WIDE.U32 R26, R48, R15, RZ ;  /* 0x0000000f301ab225 */ /* 0x000fc800078e00ff */
[----:B------:R-:W-:Y:S02]  /*1bb0*/  IMAD.MOV.U32 R12, RZ, RZ, R6 ;  /* 0x000000ffff0c7224 */ /* 0x000fe400078e0006 */
[----:B------:R-:W-:Y:S01]  /*1bc0*/  IMAD.IADD R19, R29, 0x1, R9 ;  /* 0x000000011d137824 */ /* 0x000fe200078e0209 */
[----:B------:R-:W-:Y:S01]  /*1bd0*/  @!P3 IADD3 R9, R27, R0, RZ ;  /* 0x000000001b09b210 */ /* 0x000fe20007ffe0ff */
[----:B------:R-:W-:Y:S01]  /*1be0*/  @!P3 IMAD R3, R25, R14, RZ ;  /* 0x0000000e1903b224 */ /* 0x000fe200078e02ff */
[----:B------:R-:W-:Y:S01]  /*1bf0*/  @!P3 SHF.R.S32.HI R0, RZ, 0x1f, R14 ;  /* 0x0000001fff00b819 */ /* 0x000fe2000001140e */
[----:B------:R-:W-:Y:S01]  /*1c00*/  @!P3 IMAD.MOV.U32 R8, RZ, RZ, R26 ;  /* 0x000000ffff08b224 */ /* 0x000fe200078e001a */
[----:B------:R-:W-:Y:S02]  /*1c10*/  @!P1 IADD3 R12, -R12, RZ, RZ ;  /* 0x000000ff0c0c9210 */ /* 0x000fe40007ffe1ff */
[----:B------:R-:W-:Y:S01]  /*1c20*/  @!P0 LOP3.LUT R12, RZ, R7, RZ, 0x33, !PT ;  /* 0x00000007ff0c8212 */ /* 0x000fe200078e33ff */
[C---:B------:R-:W-:Y:S01]  /*1c30*/  @!P3 IMAD R0, R24.reuse, R0, R3 ;  /* 0x000000001800b224 */ /* 0x040fe200078e0203 */
[----:B------:R-:W-:Y:S01]  /*1c40*/  @P3 IADD3 R15, R15, R18, RZ ;  /* 0x000000120f0f3210 */ /* 0x000fe20007ffe0ff */
[----:B------:R-:W-:Y:S01]  /*1c50*/  @!P3 IMAD.WIDE.U32 R24, R24, R14, R8 ;  /* 0x0000000e1818b225 */ /* 0x000fe200078e0008 */
[----:B------:R-:W-:-:S03]  /*1c60*/  SHF.R.S32.HI R9, RZ, 0x1f, R12 ;  /* 0x0000001fff097819 */ /* 0x000fc6000001140c */
[----:B------:R-:W-:Y:S02]  /*1c70*/  IMAD.MOV.U32 R18, RZ, RZ, R28 ;  /* 0x000000ffff127224 */ /* 0x000fe400078e001c */
[----:B------:R-:W-:Y:S02]  /*1c80*/  IMAD R3, R21, R12, RZ ;  /* 0x0000000c15037224 */ /* 0x000fe400078e02ff */
[-C--:B------:R-:W-:Y:S02]  /*1c90*/  @P3 IMAD R7, R49, R15.reuse, RZ ;  /* 0x0000000f31073224 */ /* 0x080fe400078e02ff */
[----:B------:R-:W-:-:S04]  /*1ca0*/  @P3 IMAD.WIDE.U32 R26, R48, R15, RZ ;  /* 0x0000000f301a3225 */ /* 0x000fc800078e00ff */
[----:B------:R-:W-:Y:S01]  /*1cb0*/  IMAD.WIDE.U32 R18, R20, R12, R18 ;  /* 0x0000000c14127225 */ /* 0x000fe200078e0012 */
[----:B------:R-:W-:-:S03]  /*1cc0*/  @P3 IADD3 R7, R27, R7, RZ ;  /* 0x000000071b073210 */ /* 0x000fc60007ffe0ff */
[----:B------:R-:W-:Y:S01]  /*1cd0*/  IMAD R20, R20, R9, R3 ;  /* 0x0000000914147224 */ /* 0x000fe200078e0203 */
[----:B------:R-:W-:Y:S01]  /*1ce0*/  @!P3 IADD3 R7, R25, R0, RZ ;  /* 0x000000001907b210 */ /* 0x000fe20007ffe0ff */
[----:B------:R-:W-:Y:S01]  /*1cf0*/  @P3 IMAD.MOV.U32 R8, RZ, RZ, R26 ;  /* 0x000000ffff083224 */ /* 0x000fe200078e001a */
[----:B------:R-:W-:Y:S01]  /*1d00*/  @!P3 MOV R8, R24 ;  /* 0x000000180008b202 */ /* 0x000fe20000000f00 */
[----:B------:R-:W-:Y:S01]  /*1d10*/  IMAD.MOV.U32 R3, RZ, RZ, R18 ;  /* 0x000000ffff037224 */ /* 0x000fe200078e0012 */
[----:B------:R-:W-:Y:S02]  /*1d20*/  IADD3 R0, R19, R20, RZ ;  /* 0x0000001413007210 */ /* 0x000fe40007ffe0ff */
[----:B------:R-:W-:Y:S02]  /*1d30*/  MOV R6, R2 ;  /* 0x0000000200067202 */ /* 0x000fe40000000f00 */
.L_x_1977:
[----:B-1----:R-:W-:Y:S05]  /*1d40*/  BSYNC B0 ;  /* 0x0000000000007941 */ /* 0x002fea0003800000 */
.L_x_1975:
        /* <DEDUP_REMOVED lines=15> */
[----:B------:R-:W-:Y:S01]  /*1e40*/  IADD3 R28, P0, R18, R8, RZ ;  /* 0x00000008121c7210 */ /* 0x000fe20007f1e0ff */
[----:B------:R-:W-:Y:S01]  /*1e50*/  IMAD.SHL.U32 R8, R170, 0x40, RZ ;  /* 0x00000040aa087824 */ /* 0x000fe200078e00ff */
[----:B------:R-:W-:Y:S01]  /*1e60*/  SHF.R.S32.HI R19, RZ, 0x1f, R18 ;  /* 0x0000001fff137819 */ /* 0x000fe20000011412 */
[----:B-----5:R-:W-:-:S03]  /*1e70*/  IMAD R5, R5, R48, RZ ;  /* 0x0000003005057224 */ /* 0x020fc600078e02ff */
[----:B------:R-:W-:Y:S01]  /*1e80*/  LOP3.LUT R8, R8, 0x1c0, RZ, 0xc0, !PT ;  /* 0x000001c008087812 */ /* 0x000fe200078ec0ff */
[----:B------:R-:W-:Y:S02]  /*1e90*/  IMAD.X R29, R19, 0x1, R7, P0 ;  /* 0x00000001131d7824 */ /* 0x000fe400000e0607 */
[----:B------:R-:W-:Y:S01]  /*1ea0*/  IMAD R5, R6, R49, R5 ;  /* 0x0000003106057224 */ /* 0x000fe200078e0205 */
[----:B------:R-:W-:Y:S01]  /*1eb0*/  LOP3.LUT R7, R8, 0x38, R18, 0xf8, !PT ;  /* 0x0000003808077812 */ /* 0x000fe200078ef812 */
[----:B------:R-:W-:Y:S01]  /*1ec0*/  IMAD.WIDE.U32 R28, R6, R48, R28 ;  /* 0x00000030061c7225 */ /* 0x000fe200078e001c */
[----:B------:R-:W-:Y:S02]  /*1ed0*/  SHF.R.U32.HI R165, RZ, 0x3, R8 ;  /* 0x00000003ffa57819 */ /* 0x000fe40000011608 */
[----:B------:R-:W-:Y:S01]  /*1ee0*/  SHF.R.S32.HI R61, RZ, 0x1f, R236 ;  /* 0x0000001fff3d7819 */ /* 0x000fe200000114ec */
[----:B------:R-:W-:Y:S01]  /*1ef0*/  IMAD R6, R23, R12, RZ ;  /* 0x0000000c17067224 */ /* 0x000fe200078e02ff */
[----:B------:R-:W-:Y:S01]  /*1f00*/  LOP3.LUT R165, R7, R165, RZ, 0x3c, !PT ;  /* 0x000000a507a57212 */ /* 0x000fe200078e3cff */
[----:B------:R-:W-:-:S02]  /*1f10*/  IMAD.IADD R29, R29, 0x1, R5 ;  /* 0x000000011d1d7824 */ /* 0x000fc400078e0205 */
[-C--:B------:R-:W-:Y:S02]  /*1f20*/  IMAD R6, R9, R22.reuse, R6 ;  /* 0x0000001609067224 */ /* 0x080fe400078e0206 */
[----:B------:R-:W-:Y:S01]  /*1f30*/  IMAD.WIDE.U32 R22, R12, R22, R28 ;  /* 0x000000160c167225 */ /* 0x000fe200078e001c */
[----:B------:R-:W-:-:S03]  /*1f40*/  LEA.HI R55, R51, R56, RZ, 0x4 ;  /* 0x0000003833377211 */ /* 0x000fc600078f20ff */
[----:B------:R-:W-:Y:S01]  /*1f50*/  IMAD.IADD R23, R23, 0x1, R6 ;  /* 0x0000000117177824 */ /* 0x000fe200078e0206 */
[----:B------:R-:W-:Y:S02]  /*1f60*/  LOP3.LUT R57, R55, 0xfffffff0, RZ, 0xc0, !PT ;  /* 0xfffffff037397812 */ /* 0x000fe400078ec0ff */
[----:B------:R-:W-:Y:S02]  /*1f70*/  SHF.R.S32.HI R6, RZ, 0x1f, R235 ;  /* 0x0000001fff067819 */ /* 0x000fe400000114eb */
[----:B------:R-:W-:Y:S01]  /*1f80*/  IADD3 R57, -R57, R56, RZ ;  /* 0x0000003839397210 */ /* 0x000fe20007ffe1ff */
[----:B------:R-:W-:Y:S01]  /*1f90*/  IMAD R140, R49, R170, RZ ;  /* 0x000000aa318c7224 */ /* 0x000fe200078e02ff */
[----:B------:R-:W-:Y:S02]  /*1fa0*/  SHF.R.S32.HI R171, RZ, 0x1f, R170 ;  /* 0x0000001fffab7819 */ /* 0x000fe400000114aa */
[----:B------:R-:W-:Y:S01]  /*1fb0*/  SHF.R.S32.HI R58, RZ, 0x1f, R57 ;  /* 0x0000001fff3a7819 */ /* 0x000fe20000011439 */
[----:B------:R-:W-:Y:S01]  /*1fc0*/  IMAD.WIDE.U32 R22, R170, R48, R22 ;  /* 0x00000030aa167225 */ /* 0x000fe200078e0016 */
[----:B------:R-:W-:-:S02]  /*1fd0*/  SHF.R.S32.HI R82, RZ, 0x1f, R62 ;  /* 0x0000001fff527819 */ /* 0x000fc4000001143e */
[----:B------:R-:W-:Y:S01]  /*1fe0*/  LEA.HI R58, R58, R57, RZ, 0x3 ;  /* 0x000000393a3a7211 */ /* 0x000fe200078f18ff */
[----:B------:R-:W-:Y:S01]  /*1ff0*/  IMAD R140, R171, R48, R140 ;  /* 0x00000030ab8c7224 */ /* 0x000fe200078e028c */
[----:B------:R-:W-:-:S04]  /*2000*/  LEA.HI R82, R82, R62, RZ, 0x7 ;  /* 0x0000003e52527211 */ /* 0x000fc800078f38ff */
[----:B------:R-:W-:Y:S02]  /*2010*/  IADD3 R140, R23, R140, RZ ;  /* 0x0000008c178c7210 */ /* 0x000fe40007ffe0ff */
[----:B------:R-:W-:-:S04]  /*2020*/  SHF.R.S32.HI R82, RZ, 0x7, R82 ;  /* 0x00000007ff527819 */ /* 0x000fc80000011452 */
[----:B------:R-:W-:Y:S01]  /*2030*/  IMNMX R82, R229, R82, !PT ;  /* 0x00000052e5527217 */ /* 0x000fe20007800200 */
[----:B------:R-:W-:Y:S01]  /*2040*/  IMAD R168, R43, R170, RZ ;  /* 0x000000aa2ba87224 */ /* 0x000fe200078e02ff */
[CC--:B------:R-:W-:Y:S02]  /*2050*/  LEA.HI R8, R51.reuse, R56.reuse, RZ, 0x6 ;  /* 0x0000003833087211 */ /* 0x0c0fe400078f30ff */
[----:B------:R-:W-:Y:S01]  /*2060*/  LEA.HI R51, R51, R56, RZ, 0x5 ;  /* 0x0000003833337211 */ /* 0x000fe200078f28ff */
[----:B------:R-:W-:Y:S02]  /*2070*/  IMAD R168, R171, R42, R168 ;  /* 0x0000002aaba87224 */ /* 0x000fe400078e02a8 */
[----:B------:R-:W-:Y:S01]  /*2080*/  IMAD.SHL.U32 R8, R8, 0x8, RZ ;  /* 0x0000000808087824 */ /* 0x000fe200078e00ff */
[----:B------:R-:W-:Y:S01]  /*2090*/  LOP3.LUT R59, R51, 0xffffffe0, RZ, 0xc0, !PT ;  /* 0xffffffe0333b7812 */ /* 0x000fe200078ec0ff */
[----:B------:R-:W-:Y:S02]  /*20a0*/  IMAD.MOV.U32 R38, RZ, RZ, 0x10 ;  /* 0x00000010ff267424 */ /* 0x000fe400078e00ff */
[----:B------:R-:W-:Y:S01]  /*20b0*/  IMAD.MOV.U32 R37, RZ, RZ, 0x20 ;  /* 0x00000020ff257424 */ /* 0x000fe200078e00ff */
[----:B------:R-:W-:Y:S01]  /*20c0*/  LOP3.LUT R165, R165, 0xfffffe00, R8, 0xf8, !PT ;  /* 0xfffffe00a5a57812 */ /* 0x000fe200078ef808 */
[C---:B------:R-:W-:Y:S01]  /*20d0*/  IMAD.SHL.U32 R227, R42.reuse, 0x10, RZ ;  /* 0x000000102ae37824 */ /* 0x040fe200078e00ff */
[----:B------:R-:W-:Y:S01]  /*20e0*/  SHF.L.U64.HI R228, R42, 0x4, R43 ;  /* 0x000000042ae47819 */ /* 0x000fe2000001022b */
[----:B------:R-:W-:Y:S01]  /*20f0*/  IMAD.IADD R59, R56, 0x1, -R59 ;  /* 0x00000001383b7824 */ /* 0x000fe200078e0a3b */
[----:B------:R-:W-:Y:S01]  /*2100*/  SHF.L.U64.HI R226, R48, 0x4, R49 ;  /* 0x0000000430e27819 */ /* 0x000fe20000010231 */
[----:B------:R-:W-:Y:S01]  /*2110*/  IMAD.SHL.U32 R63, R54, 0x4, RZ ;  /* 0x00000004363f7824 */ /* 0x000fe200078e00ff */
[----:B------:R-:W-:-:S02]  /*2120*/  SHF.L.U32 R225, R48, 0x4, RZ ;  /* 0x0000000430e17819 */ /* 0x000fc400000006ff */
[----:B------:R-:W-:Y:S02]  /*2130*/  SHF.R.S32.HI R55, RZ, 0x4, R55 ;  /* 0x00000004ff377819 */ /* 0x000fe40000011437 */
[----:B------:R-:W-:Y:S01]  /*2140*/  SHF.R.S32.HI R51, RZ, 0x5, R51 ;  /* 0x00000005ff337819 */ /* 0x000fe20000011433 */
[----:B--2---:R-:W-:-:S04]  /*2150*/  @P1 IMAD.WIDE.U32 R28, R24, R4, RZ ;  /* 0x00000004181c1225 */ /* 0x004fc800078e00ff */
[----:B------:R-:W-:Y:S02]  /*2160*/  @P1 IMAD R5, R25, R4, RZ ;  /* 0x0000000419051224 */ /* 0x000fe400078e02ff */
[----:B---3--:R-:W-:-:S04]  /*2170*/  @!P1 IMAD R7, R27, R236, RZ ;  /* 0x000000ec1b079224 */ /* 0x008fc800078e02ff */
[C---:B------:R-:W-:Y:S02]  /*2180*/  @!P1 IMAD R7, R26.reuse, R61, R7 ;  /* 0x0000003d1a079224 */ /* 0x040fe400078e0207 */
[----:B------:R-:W-:-:S04]  /*2190*/  @!P1 IMAD.WIDE.U32 R26, R26, R236, RZ ;  /* 0x000000ec1a1a9225 */ /* 0x000fc800078e00ff */
[----:B------:R-:W-:Y:S02]  /*21a0*/  @P1 IMAD.MOV.U32 R4, RZ, RZ, R28 ;  /* 0x000000ffff041224 */ /* 0x000fe400078e001c */
[----:B------:R-:W-:Y:S02]  /*21b0*/  @!P1 IMAD.MOV.U32 R4, RZ, RZ, R26 ;  /* 0x000000ffff049224 */ /* 0x000fe400078e001a */
[----:B------:R-:W-:Y:S01]  /*21c0*/  @P1 IMAD.IADD R5, R29, 0x1, R5 ;  /* 0x000000011d051824 */ /* 0x000fe200078e0205 */
[----:B------:R-:W-:Y:S02]  /*21d0*/  @!P1 IADD3 R5, R27, R7, RZ ;  /* 0x000000071b059210 */ /* 0x000fe40007ffe0ff */
[----:B------:R-:W-:Y:S01]  /*21e0*/  IADD3 R26, P0, R18, R4, RZ ;  /* 0x00000004121a7210 */ /* 0x000fe20007f1e0ff */
[----:B------:R-:W-:-:S04]  /*21f0*/  IMAD R4, R15, R235, RZ ;  /* 0x000000eb0f047224 */ /* 0x000fc800078e02ff */
[----:B------:R-:W-:Y:S02]  /*2200*/  IMAD.X R27, R19, 0x1, R5, P0 ;  /* 0x00000001131b7824 */ /* 0x000fe400000e0605 */
[----:B------:R-:W-:Y:S02]  /*2210*/  IMAD R4, R14, R6, R4 ;  /* 0x000000060e047224 */ /* 0x000fe400078e0204 */
[----:B------:R-:W-:Y:S01]  /*2220*/  IMAD.WIDE.U32 R26, R235, R14, R26 ;  /* 0x0000000eeb1a7225 */ /* 0x000fe200078e001a */
[----:B------:R-:W-:-:S04]  /*2230*/  IADD3 R14, R18, 0x40, RZ ;  /* 0x00000040120e7810 */ /* 0x000fc80007ffe0ff */
[----:B----4-:R-:W-:Y:S02]  /*2240*/  ISETP.GE.AND P0, PT, R14, R64, PT ;  /* 0x000000400e00720c */ /* 0x010fe40003f06270 */
[----:B------:R-:W-:Y:S02]  /*2250*/  LOP3.LUT R7, R58, 0xfffffff8, RZ, 0xc0, !PT ;  /* 0xfffffff83a077812 */ /* 0x000fe400078ec0ff */
[----:B------:R-:W-:Y:S02]  /*2260*/  SEL R60, RZ, 0xffffffff, P0 ;  /* 0xffffffffff3c7807 */ /* 0x000fe40000000000 */
[C---:B------:R-:W-:Y:S01]  /*2270*/  LEA R141, P0, R22.reuse, R20, 0x1 ;  /* 0x00000014168d7211 */ /* 0x040fe200078008ff */
[--C-:B------:R-:W-:Y:S01]  /*2280*/  @P1 IMAD.MOV.U32 R178, RZ, RZ, R24.reuse ;  /* 0x000000ffffb21224 */ /* 0x100fe200078e0018 */
[----:B------:R-:W-:Y:S01]  /*2290*/  @P1 MOV R179, R25 ;  /* 0x0000001900b31202 */ /* 0x000fe20000000f00 */
[----:B------:R-:W-:Y:S01]  /*22a0*/  @!P1 IMAD.MOV.U32 R178, RZ, RZ, R24 ;  /* 0x000000ffffb29224 */ /* 0x000fe200078e0018 */
[----:B------:R-:W-:Y:S01]  /*22b0*/  LEA.HI.X R140, R22, R21, R140, 0x1, P0 ;  /* 0x00000015168c7211 */ /* 0x000fe200000f0c8c */
[----:B------:R-:W-:Y:S01]  /*22c0*/  @!P1 IMAD.MOV.U32 R179, RZ, RZ, R25 ;  /* 0x000000ffffb39224 */ /* 0x000fe200078e0019 */
[C---:B------:R-:W-:Y:S01]  /*22d0*/  ISETP.GE.AND P1, PT, R18.reuse, R64, PT ;  /* 0x000000401200720c */ /* 0x040fe20003f26270 */
[----:B------:R-:W-:Y:S01]  /*22e0*/  IMAD.IADD R57, R57, 0x1, -R7 ;  /* 0x0000000139397824 */ /* 0x000fe200078e0a07 */
        /* <DEDUP_REMOVED lines=9> */
[----:B------:R-:W-:Y:S01]  /*2380*/  IMAD R176, R7, R178, RZ ;  /* 0x000000b207b07224 */ /* 0x000fe200078e02ff */
[----:B------:R-:W-:Y:S01]  /*2390*/  LEA R231, P0, R166, R172, 0x1 ;  /* 0x000000aca6e77211 */ /* 0x000fe200078008ff */
[----:B------:R-:W-:Y:S01]  /*23a0*/  IMAD.SHL.U32 R60, R60, 0x2, RZ ;  /* 0x000000023c3c7824 */ /* 0x000fe200078e00ff */
[----:B------:R-:W-:Y:S01]  /*23b0*/  IADD3 R169, R167, R168, RZ ;  /* 0x000000a8a7a97210 */ /* 0x000fe20007ffe0ff */
[C---:B------:R-:W-:Y:S02]  /*23c0*/  IMAD R176, R6.reuse, R179, R176 ;  /* 0x000000b306b07224 */ /* 0x040fe400078e02b0 */
[----:B------:R-:W-:Y:S01]  /*23d0*/  IMAD.WIDE.U32 R174, R6, R178, R174 ;  /* 0x000000b206ae7225 */ /* 0x000fe200078e00ae */
[----:B------:R-:W-:Y:S02]  /*23e0*/  LOP3.LUT R60, R60, 0x2, R4, 0xe2, !PT ;  /* 0x000000023c3c7812 */ /* 0x000fe400078ee204 */
[----:B------:R-:W-:Y:S01]  /*23f0*/  SEL R38, R38, 0xfffffff0, !P1 ;  /* 0xfffffff026267807 */ /* 0x000fe20004800000 */
[----:B------:R-:W-:Y:S01]  /*2400*/  @!P4 IMAD.MOV.U32 R16, RZ, RZ, RZ ;  /* 0x000000ffff10c224 */ /* 0x000fe200078e00ff */
[----:B------:R-:W-:Y:S01]  /*2410*/  SEL R37, R37, 0xffffffe0, !P2 ;  /* 0xffffffe025257807 */ /* 0x000fe20005000000 */
[----:B------:R-:W-:Y:S01]  /*2420*/  IMAD.IADD R177, R175, 0x1, R176 ;  /* 0x00000001afb17824 */ /* 0x000fe200078e02b0 */
[----:B------:R-:W-:Y:S01]  /*2430*/  LEA.HI.X R230, R166, R173, R169, 0x1, P0 ;  /* 0x000000ada6e67211 */ /* 0x000fe200000f0ca9 */
[----:B------:R-:W-:Y:S05]  /*2440*/  @!P3 BRA `(.L_x_1978) ;  /* 0x0000c9200000b947 */ /* 0x000fea0003800000 */
[----:B-1----:R-:W2:Y:S04]  /*2450*/  LD.E.64 R30, [R10.64+0x120] ;  /* 0x000120060a1e7980 */ /* 0x002ea8000c101b00 */
[----:B------:R-:W3:Y:S04]  /*2460*/  LD.E.64 R32, [R10.64+0x118] ;  /* 0x000118060a207980 */ /* 0x000ee8000c101b00 */
[----:B------:R-:W4:Y:S04]  /*2470*/  LD.E.64 R196, [R10.64+0x130] ;  /* 0x000130060ac47980 */ /* 0x000f28000c101b00 */
[----:B------:R-:W5:Y:S04]  /*2480*/  LD.E.64 R210, [R10.64+0x128] ;  /* 0x000128060ad27980 */ /* 0x000f68000c101b00 */
[----:B------:R-:W4:Y:S04]  /*2490*/  LD.E.64 R26, [R10.64+0x140] ;  /* 0x000140060a1a7980 */ /* 0x000f28000c101b00 */
[----:B------:R-:W4:Y:S04]  /*24a0*/  LD.E.64 R24, [R10.64+0x138] ;  /* 0x000138060a187980 */ /* 0x000f28000c101b00 */
[----:B------:R-:W5:Y:S04]  /*24b0*/  LD.E R15, [R10.64+0xd0] ;  /* 0x0000d0060a0f7980 */ /* 0x000f68000c101900 */
[----:B------:R-:W5:Y:S04]  /*24c0*/  LD.E.64 R20, [R10.64+0x108] ;  /* 0x000108060a147980 */ /* 0x000f68000c101b00 */
[----:B------:R-:W5:Y:S04]  /*24d0*/  LD.E.64 R22, [R10.64+0x110] ;  /* 0x000110060a167980 */ /* 0x000f68000c101b00 */
[----:B------:R-:W5:Y:S04]  /*24e0*/  LD.E.64 R6, [R10.64+0x150] ;  /* 0x000150060a067980 */ /* 0x000f68000c101b00 */
[----:B------:R-:W5:Y:S01]  /*24f0*/  LD.E.64 R4, [R10.64+0x148] ;  /* 0x000148060a047980 */ /* 0x000f62000c101b00 */
[----:B------:R-:W-:Y:S01]  /*2500*/  SHF.R.S32.HI R13, RZ, 0x1f, R62 ;  /* 0x0000001fff0d7819 */ /* 0x000fe2000001143e */
[----:B------:R-:W-:-:S02]  /*2510*/  IMAD.IADD R16, R16, 0x1, R2 ;  /* 0x0000000110107824 */ /* 0x000fc400078e0202 */
[C---:B------:R-:W-:Y:S01]  /*2520*/  IMAD.SHL.U32 R76, R42.reuse, 0x40, RZ ;  /* 0x000000402a4c7824 */ /* 0x040fe200078e00ff */
[----:B------:R-:W-:Y:S01]  /*2530*/  SHF.L.U64.HI R77, R42, 0x6, R43 ;  /* 0x000000062a4d7819 */ /* 0x000fe2000001022b */
[----:B------:R-:W-:Y:S01]  /*2540*/  IMAD R74, R43, 0x30, RZ ;  /* 0x000000302b4a7824 */ /* 0x000fe200078e02ff */
[----:B------:R-:W-:Y:S01]  /*2550*/  LOP3.LUT R161, R60, 0xffff, RZ, 0xc0, !PT ;  /* 0x0000ffff3ca17812 */ /* 0x000fe200078ec0ff */
[C---:B------:R-:W-:Y:S01]  /*2560*/  IMAD.SHL.U32 R71, R48.reuse, 0x20, RZ ;  /* 0x0000002030477824 */ /* 0x040fe200078e00ff */
[C-C-:B------:R-:W-:Y:S01]  /*2570*/  SHF.L.U64.HI R72, R48.reuse, 0x5, R49.reuse ;  /* 0x0000000530487819 */ /* 0x140fe20000010231 */
[C---:B------:R-:W-:Y:S01]  /*2580*/  IMAD R70, R49.reuse, 0x60, RZ ;  /* 0x0000006031467824 */ /* 0x040fe200078e02ff */
[C---:B------:R-:W-:Y:S01]  /*2590*/  SHF.L.U64.HI R69, R48.reuse, 0x6, R49 ;  /* 0x0000000630457819 */ /* 0x040fe20000010231 */
[----:B------:R-:W-:Y:S01]  /*25a0*/  IMAD R65, R49, 0xe0, RZ ;  /* 0x000000e031417824 */ /* 0x000fe200078e02ff */
[C---:B------:R-:W-:Y:S01]  /*25b0*/  SHF.L.U32 R68, R48.reuse, 0x6, RZ ;  /* 0x0000000630447819 */ /* 0x040fe200000006ff */
[----:B------:R-:W-:-:S04]  /*25c0*/  IMAD.WIDE.U32 R188, R48, 0x60, RZ ;  /* 0x0000006030bc7825 */ /* 0x000fc800078e00ff */
[----:B------:R-:W-:Y:S01]  /*25d0*/  IMAD.WIDE.U32 R182, R48, 0xe0, RZ ;  /* 0x000000e030b67825 */ /* 0x000fe200078e00ff */
[----:B------:R-:W-:-:S03]  /*25e0*/  LOP3.LUT R163, R161, 0x1, RZ, 0xc0, !PT ;  /* 0x00000001a1a37812 */ /* 0x000fc600078ec0ff */
[C---:B------:R-:W-:Y:S02]  /*25f0*/  IMAD R67, R49.reuse, 0xa0, RZ ;  /* 0x000000a031437824 */ /* 0x040fe400078e02ff */
[----:B------:R-:W-:Y:S02]  /*2600*/  IMAD R66, R49, 0xc0, RZ ;  /* 0x000000c031427824 */ /* 0x000fe400078e02ff */
[----:B------:R-:W-:Y:S01]  /*2610*/  IMAD.WIDE.U32 R186, R48, 0xa0, RZ ;  /* 0x000000a030ba7825 */ /* 0x000fe200078e00ff */
[----:B------:R-:W-:-:S03]  /*2620*/  SHF.L.U64.HI R72, R71, 0x1, R72 ;  /* 0x0000000147487819 */ /* 0x000fc60000010248 */
[----:B------:R-:W-:Y:S01]  /*2630*/  IMAD.WIDE.U32 R184, R48, 0xc0, RZ ;  /* 0x000000c030b87825 */ /* 0x000fe200078e00ff */
[----:B------:R-:W-:Y:S02]  /*2640*/  SHF.L.U64.HI R69, R68, 0x1, R69 ;  /* 0x0000000144457819 */ /* 0x000fe40000010245 */
[----:B------:R-:W-:Y:S01]  /*2650*/  IADD3 R162, R170, 0x10, RZ ;  /* 0x00000010aaa27810 */ /* 0x000fe20007ffe0ff */
[----:B------:R-:W-:Y:S01]  /*2660*/  IMAD.SHL.U32 R80, R42, 0x20, RZ ;  /* 0x000000202a507824 */ /* 0x000fe200078e00ff */
[C---:B------:R-:W-:Y:S01]  /*2670*/  IADD3 R160, R170.reuse, 0x20, RZ ;  /* 0x00000020aaa07810 */ /* 0x040fe20007ffe0ff */
[----:B------:R-:W-:Y:S01]  /*2680*/  IMAD.MOV.U32 R122, RZ, RZ, R230 ;  /* 0x000000ffff7a7224 */ /* 0x000fe200078e00e6 */
[C---:B------:R-:W-:Y:S01]  /*2690*/  IADD3 R159, R170.reuse, 0x30, RZ ;  /* 0x00000030aa9f7810 */ /* 0x040fe20007ffe0ff */
[----:B------:R-:W-:Y:S01]  /*26a0*/  IMAD.MOV.U32 R125, RZ, RZ, R141 ;  /* 0x000000ffff7d7224 */ /* 0x000fe200078e008d */
[C---:B------:R-:W-:Y:S01]  /*26b0*/  IADD3 R158, R170.reuse, 0x40, RZ ;  /* 0x00000040aa9e7810 */ /* 0x040fe20007ffe0ff */
[----:B------:R-:W-:Y:S01]  /*26c0*/  IMAD.SHL.U32 R71, R71, 0x2, RZ ;  /* 0x0000000247477824 */ /* 0x000fe200078e00ff */
[----:B------:R-:W-:Y:S01]  /*26d0*/  IADD3 R157, R170, 0x50, RZ ;  /* 0x00000050aa9d7810 */ /* 0x000fe20007ffe0ff */
[----:B------:R-:W-:Y:S01]  /*26e0*/  IMAD.SHL.U32 R68, R68, 0x2, RZ ;  /* 0x0000000244447824 */ /* 0x000fe200078e00ff */
[C---:B------:R-:W-:Y:S01]  /*26f0*/  IADD3 R156, R170.reuse, 0x60, RZ ;  /* 0x00000060aa9c7810 */ /* 0x040fe20007ffe0ff */
[----:B------:R-:W-:Y:S01]  /*2700*/  IMAD.IADD R67, R187, 0x1, R67 ;  /* 0x00000001bb437824 */ /* 0x000fe200078e0243 */
[----:B------:R-:W-:Y:S01]  /*2710*/  IADD3 R155, R170, 0x70, RZ ;  /* 0x00000070aa9b7810 */ /* 0x000fe20007ffe0ff */
[----:B------:R-:W-:Y:S01]  /*2720*/  IMAD.IADD R66, R185, 0x1, R66 ;  /* 0x00000001b9427824 */ /* 0x000fe200078e0242 */
[----:B------:R-:W-:-:S02]  /*2730*/  SHF.L.U64.HI R81, R42, 0x5, R43 ;  /* 0x000000052a517819 */ /* 0x000fc4000001022b */
[----:B------:R-:W-:Y:S02]  /*2740*/  MOV R123, R231 ;  /* 0x000000e7007b7202 */ /* 0x000fe40000000f00 */
[----:B------:R-:W-:Y:S02]  /*2750*/  MOV R124, R140 ;  /* 0x0000008c007c7202 */ /* 0x000fe40000000f00 */
[----:B------:R-:W-:Y:S02]  /*2760*/  LOP3.LUT R161, R161, 0x2, RZ, 0xc0, !PT ;  /* 0x00000002a1a17812 */ /* 0x000fe400078ec0ff */
[----:B------:R-:W-:Y:S02]  /*2770*/  IADD3 R70, R189, R70, RZ ;  /* 0x00000046bd467210 */ /* 0x000fe40007ffe0ff */
[----:B------:R-:W-:Y:S01]  /*2780*/  IADD3 R65, R183, R65, RZ ;  /* 0x00000041b7417210 */ /* 0x000fe20007ffe0ff */
[----:B--2---:R-:W-:-:S04]  /*2790*/  IMAD R0, R31, R236, RZ ;  /* 0x000000ec1f007224 */ /* 0x004fc800078e02ff */
[----:B------:R-:W-:Y:S02]  /*27a0*/  IMAD R0, R30, R61, R0 ;  /* 0x0000003d1e007224 */ /* 0x000fe400078e0200 */
[----:B------:R-:W-:-:S04]  /*27b0*/  IMAD.WIDE.U32 R30, R236, R30, R18 ;  /* 0x0000001eec1e7225 */ /* 0x000fc800078e0012 */
[----:B---3--:R-:W-:Y:S02]  /*27c0*/  IMAD R3, R33, R236, RZ ;  /* 0x000000ec21037224 */ /* 0x008fe400078e02ff */
[----:B------:R-:W-:Y:S01]  /*27d0*/  IMAD.IADD R31, R31, 0x1, R0 ;  /* 0x000000011f1f7824 */ /* 0x000fe200078e0200 */
[----:B------:R-:W-:Y:S01]  /*27e0*/  SHF.R.S32.HI R0, RZ, 0x1f, R2 ;  /* 0x0000001fff007819 */ /* 0x000fe20000011402 */
[----:B------:R-:W-:-:S04]  /*27f0*/  IMAD.WIDE.U32 R28, R236, R32, R18 ;  /* 0x00000020ec1c7225 */ /* 0x000fc800078e0012 */
[----:B------:R-:W-:Y:S02]  /*2800*/  IMAD R3, R32, R61, R3 ;  /* 0x0000003d20037224 */ /* 0x000fe400078e0203 */
[-C--:B----4-:R-:W-:Y:S02]  /*2810*/  IMAD R8, R197, R2.reuse, RZ ;  /* 0x00000002c5087224 */ /* 0x090fe400078e02ff */
[----:B------:R-:W-:Y:S02]  /*2820*/  IMAD.IADD R29, R29, 0x1, R3 ;  /* 0x000000011d1d7824 */ /* 0x000fe400078e0203 */
[----:B-----5:R-:W-:Y:S02]  /*2830*/  IMAD R3, R211, R2, RZ ;  /* 0x00000002d3037224 */ /* 0x020fe400078e02ff */
[C---:B------:R-:W-:Y:S02]  /*2840*/  IMAD R8, R196.reuse, R0, R8 ;  /* 0x00000000c4087224 */ /* 0x040fe400078e0208 */
[----:B------:R-:W-:-:S04]  /*2850*/  IMAD.WIDE.U32 R30, R196, R2, R30 ;  /* 0x00000002c41e7225 */ /* 0x000fc800078e001e */
[C---:B------:R-:W-:Y:S01]  /*2860*/  IMAD R3, R210.reuse, R0, R3 ;  /* 0x00000000d2037224 */ /* 0x040fe200078e0203 */
[----:B------:R-:W-:Y:S01]  /*2870*/  IADD3 R31, R31, R8, RZ ;  /* 0x000000081f1f7210 */ /* 0x000fe20007ffe0ff */
[----:B------:R-:W-:Y:S01]  /*2880*/  IMAD.WIDE.U32 R28, R210, R2, R28 ;  /* 0x00000002d21c7225 */ /* 0x000fe200078e001c */
[----:B------:R-:W-:-:S03]  /*2890*/  IADD3 R0, P0, -R62, R170, RZ ;  /* 0x000000aa3e007210 */ /* 0x000fc60007f1e1ff */
[-C--:B------:R-:W-:Y:S02]  /*28a0*/  IMAD R8, R27, R12.reuse, RZ ;  /* 0x0000000c1b087224 */ /* 0x080fe400078e02ff */
[----:B------:R-:W-:Y:S02]  /*28b0*/  IMAD.IADD R29, R29, 0x1, R3 ;  /* 0x000000011d1d7824 */ /* 0x000fe400078e0203 */
[-C--:B------:R-:W-:Y:S02]  /*28c0*/  IMAD R3, R25, R12.reuse, RZ ;  /* 0x0000000c19037224 */ /* 0x080fe400078e02ff */
[C---:B------:R-:W-:Y:S02]  /*28d0*/  IMAD R8, R26.reuse, R9, R8 ;  /* 0x000000091a087224 */ /* 0x040fe400078e0208 */
[----:B------:R-:W-:Y:S01]  /*28e0*/  IMAD.WIDE.U32 R26, R26, R12, R30 ;  /* 0x0000000c1a1a7225 */ /* 0x000fe200078e001e */
[----:B------:R-:W-:-:S03]  /*28f0*/  LEA.HI R144, R15, R15, RZ, 0x1 ;  /* 0x0000000f0f907211 */ /* 0x000fc600078f08ff */
[C---:B------:R-:W-:Y:S02]  /*2900*/  IMAD R3, R24.reuse, R9, R3 ;  /* 0x0000000918037224 */ /* 0x040fe400078e0203 */
        /* <DEDUP_REMOVED lines=16> */
[----:B------:R-:W-:Y:S02]  /*2a10*/  LEA R117, P0, R12, R20, 0x1 ;  /* 0x000000140c757211 */ /* 0x000fe400078008ff */
        /* <DEDUP_REMOVED lines=18> */
[----:B------:R-:W-:Y:S01]  /*2b40*/  IADD3 R204, P0, R76, 0x40, RZ ;  /* 0x000000404ccc7810 */ /* 0x000fe20007f1e0ff */
[----:B------:R-:W-:Y:S01]  /*2b50*/  IMAD.SHL.U32 R84, R210, 0x10, RZ ;  /* 0x00000010d2547824 */ /* 0x000fe200078e00ff */
[----:B------:R-:W-:Y:S01]  /*2b60*/  IADD3 R151, R164, R153, RZ ;  /* 0x00000099a4977210 */ /* 0x000fe20007ffe0ff */
[----:B------:R-:W-:Y:S01]  /*2b70*/  IMAD.X R209, R78, 0x1, R228, P1 ;  /* 0x000000014ed17824 */ /* 0x000fe200008e06e4 */
[----:B------:R-:W-:-:S02]  /*2b80*/  IADD3 R206, P1, R208, R227, RZ ;  /* 0x000000e3d0ce7210 */ /* 0x000fc40007f3e0ff */
[----:B------:R-:W-:Y:S01]  /*2b90*/  IADD3.X R205, RZ, R77, RZ, P0, !PT ;  /* 0x0000004dffcd7210 */ /* 0x000fe200007fe4ff */
[----:B------:R-:W-:Y:S01]  /*2ba0*/  IMAD.IADD R149, R164, 0x1, R151 ;  /* 0x00000001a4957824 */ /* 0x000fe200078e0297 */
[----:B------:R-:W-:Y:S02]  /*2bb0*/  SHF.L.U64.HI R83, R210, 0x4, R211 ;  /* 0x00000004d2537819 */ /* 0x000fe400000102d3 */
[----:B------:R-:W-:Y:S02]  /*2bc0*/  IADD3 R86, P0, R84, 0x40, RZ ;  /* 0x0000004054567810 */ /* 0x000fe40007f1e0ff */
[----:B------:R-:W-:Y:S01]  /*2bd0*/  SHF.L.U32 R92, R210, 0x5, RZ ;  /* 0x00000005d25c7819 */ /* 0x000fe200000006ff */
[----:B------:R-:W-:Y:S01]  /*2be0*/  IMAD.X R207, R209, 0x1, R228, P1 ;  /* 0x00000001d1cf7824 */ /* 0x000fe200008e06e4 */
[----:B------:R-:W-:Y:S01]  /*2bf0*/  IADD3.X R85, RZ, R83, RZ, P0, !PT ;  /* 0x00000053ff557210 */ /* 0x000fe200007fe4ff */
[----:B------:R-:W-:Y:S01]  /*2c00*/  IMAD.IADD R147, R164, 0x1, R149 ;  /* 0x00000001a4937824 */ /* 0x000fe200078e0295 */
[----:B------:R-:W-:-:S02]  /*2c10*/  IADD3 R120, P2, R120, R2, RZ ;  /* 0x0000000278787210 */ /* 0x000fc40007f5e0ff */
[----:B------:R-:W-:Y:S02]  /*2c20*/  SHF.L.U64.HI R91, R210, 0x5, R211 ;  /* 0x00000005d25b7819 */ /* 0x000fe400000102d3 */
[----:B------:R-:W-:Y:S02]  /*2c30*/  IADD3 R88, P1, R86, R84, RZ ;  /* 0x0000005456587210 */ /* 0x000fe40007f3e0ff */
[----:B------:R-:W-:Y:S01]  /*2c40*/  IADD3 R94, P0, R92, R86, RZ ;  /* 0x000000565c5e7210 */ /* 0x000fe20007f1e0ff */
[----:B------:R-:W-:Y:S01]  /*2c50*/  IMAD.IADD R145, R164, 0x1, R147 ;  /* 0x00000001a4917824 */ /* 0x000fe200078e0293 */
[----:B------:R-:W-:Y:S01]  /*2c60*/  LEA.HI.X.SX32 R0, R2, R0, 0x1, P2 ;  /* 0x0000000002007211 */ /* 0x000fe200010f0eff */
[----:B------:R-:W-:Y:S02]  /*2c70*/  IMAD.SHL.U32 R121, R120, 0x2, RZ ;  /* 0x0000000278797824 */ /* 0x000fe400078e00ff */
[----:B------:R-:W-:Y:S01]  /*2c80*/  IMAD.X R87, R85, 0x1, R83, P1 ;  /* 0x0000000155577824 */ /* 0x000fe200008e0653 */
[----:B------:R-:W-:Y:S01]  /*2c90*/  IADD3 R96, P1, R92, R88, RZ ;  /* 0x000000585c607210 */ /* 0x000fe20007f3e0ff */
[----:B------:R-:W-:Y:S01]  /*2ca0*/  IMAD.X R93, R91, 0x1, R85, P0 ;  /* 0x000000015b5d7824 */ /* 0x000fe200000e0655 */
[----:B------:R-:W-:-:S02]  /*2cb0*/  IADD3 R98, P0, R94, R92, RZ ;  /* 0x0000005c5e627210 */ /* 0x000fc40007f1e0ff */
[----:B------:R-:W-:Y:S01]  /*2cc0*/  IADD3 R143, R164, R145, RZ ;  /* 0x00000091a48f7210 */ /* 0x000fe20007ffe0ff */
[----:B------:R-:W-:Y:S01]  /*2cd0*/  IMAD.SHL.U32 R104, R196, 0x10, RZ ;  /* 0x00000010c4687824 */ /* 0x000fe200078e00ff */
[----:B------:R-:W-:Y:S01]  /*2ce0*/  SHF.L.U64.HI R120, R120, 0x1, R0 ;  /* 0x0000000178787819 */ /* 0x000fe20000010200 */
[----:B------:R-:W-:Y:S01]  /*2cf0*/  IMAD.SHL.U32 R109, R196, 0x40, RZ ;  /* 0x00000040c46d7824 */ /* 0x000fe200078e00ff */
[----:B------:R-:W-:Y:S01]  /*2d00*/  IADD3 R119, P3, R6, R121, RZ ;  /* 0x0000007906777210 */ /* 0x000fe20007f7e0ff */
[C---:B------:R-:W-:Y:S01]  /*2d10*/  IMAD.SHL.U32 R154, R144.reuse, 0x20, RZ ;  /* 0x00000020909a7824 */ /* 0x040fe200078e00ff */
[C---:B------:R-:W-:Y:S01]  /*2d20*/  SHF.L.U32 R150, R144.reuse, 0x6, RZ ;  /* 0x0000000690967819 */ /* 0x040fe200000006ff */
[C---:B------:R-:W-:Y:S01]  /*2d30*/  IMAD R152, R144.reuse, 0x30, RZ ;  /* 0x0000003090987824 */ /* 0x040fe200078e02ff */
[----:B------:R-:W-:Y:S01]  /*2d40*/  IADD3.X R95, R91, R87, RZ, P1, !PT ;  /* 0x000000575b5f7210 */ /* 0x000fe20000ffe4ff */
[C---:B------:R-:W-:Y:S01]  /*2d50*/  IMAD R148, R144.reuse, 0x50, RZ ;  /* 0x0000005090947824 */ /* 0x040fe200078e02ff */
[----:B------:R-:W-:Y:S01]  /*2d60*/  IADD3.X R97, R93, R91, RZ, P0, !PT ;  /* 0x0000005b5d617210 */ /* 0x000fe200007fe4ff */
[----:B------:R-:W-:Y:S01]  /*2d70*/  IMAD R146, R144, 0x60, RZ ;  /* 0x0000006090927824 */ /* 0x000fe200078e02ff */
[----:B------:R-:W-:Y:S01]  /*2d80*/  SHF.L.U64.HI R103, R196, 0x4, R197 ;  /* 0x00000004c4677819 */ /* 0x000fe200000102c5 */
[----:B------:R-:W-:Y:S01]  /*2d90*/  IMAD.WIDE.U32 R194, R42, 0x30, R208 ;  /* 0x000000302ac27825 */ /* 0x000fe200078e00d0 */
[----:B------:R-:W-:-:S02]  /*2da0*/  SHF.L.U64.HI R105, R196, 0x5, R197 ;  /* 0x00000005c4697819 */ /* 0x000fc400000102c5 */
[C---:B------:R-:W-:Y:S01]  /*2db0*/  SHF.L.U32 R106, R196.reuse, 0x5, RZ ;  /* 0x00000005c46a7819 */ /* 0x040fe200000006ff */
[C---:B------:R-:W-:Y:S01]  /*2dc0*/  IMAD R107, R197.reuse, 0x60, RZ ;  /* 0x00000060c56b7824 */ /* 0x040fe200078e02ff */
[----:B------:R-:W-:Y:S01]  /*2dd0*/  SHF.L.U64.HI R108, R196, 0x6, R197 ;  /* 0x00000006c46c7819 */ /* 0x000fe200000102c5 */
[C---:B------:R-:W-:Y:S01]  /*2de0*/  IMAD R110, R197.reuse, 0xa0, RZ ;  /* 0x000000a0c56e7824 */ /* 0x040fe200078e02ff */
[-C--:B------:R-:W-:Y:S01]  /*2df0*/  IADD3 R100, P1, R96, R92.reuse, RZ ;  /* 0x0000005c60647210 */ /* 0x080fe20007f3e0ff */
[C---:B------:R-:W-:Y:S01]  /*2e00*/  IMAD R111, R197.reuse, 0xc0, RZ ;  /* 0x000000c0c56f7824 */ /* 0x040fe200078e02ff */
[----:B------:R-:W-:Y:S01]  /*2e10*/  IADD3 R102, P0, R98, R92, RZ ;  /* 0x0000005c62667210 */ /* 0x000fe20007f1e0ff */
[----:B------:R-:W-:Y:S01]  /*2e20*/  IMAD R112, R197, 0xe0, RZ ;  /* 0x000000e0c5707824 */ /* 0x000fe200078e02ff */
[----:B------:R-:W-:Y:S01]  /*2e30*/  IADD3 R121, P2, R4, R121, RZ ;  /* 0x0000007904797210 */ /* 0x000fe20007f5e0ff */
[----:B------:R-:W-:Y:S01]  /*2e40*/  IMAD.WIDE.U32 R202, R196, 0x60, RZ ;  /* 0x00000060c4ca7825 */ /* 0x000fe200078e00ff */
[----:B------:R-:W-:-:S03]  /*2e50*/  IADD3 R142, R164, R143, RZ ;  /* 0x0000008fa48e7210 */ /* 0x000fc60007ffe0ff */
        /* <DEDUP_REMOVED lines=9> */
[----:B------:R-:W-:Y:S01]  /*2ef0*/  IMAD.X R118, R7, 0x1, R120, P3 ;  /* 0x0000000107767824 */ /* 0x000fe200018e0678 */
[----:B------:R-:W-:Y:S01]  /*2f00*/  IADD3 R75, R195, R74, RZ ;  /* 0x0000004ac34b7210 */ /* 0x000fe20007ffe0ff */
[----:B------:R-:W-:Y:S01]  /*2f10*/  IMAD.IADD R73, R74, 0x1, R191 ;  /* 0x000000014a497824 */ /* 0x000fe200078e02bf */
[----:B------:R-:W-:Y:S01]  /*2f20*/  IADD3.X R120, R5, R120, RZ, P2, !PT ;  /* 0x0000007805787210 */ /* 0x000fe200017fe4ff */
        /* <DEDUP_REMOVED lines=27> */
.L_x_2112:
        /* <DEDUP_REMOVED lines=13> */
[----:B------:R-:W-:Y:S03]  /*31b0*/  @P1 IMAD.MOV.U32 R2, RZ, RZ, R125 ;  /* 0x000000ffff021224 */ /* 0x000fe600078e007d */
[----:B------:R1:W2:Y:S02]  /*31c0*/  @P1 LD.E.128 R4, [R114.64] ;  /* 0x0000000672041980 */ /* 0x0002a4000c101d00 */
[----:B-1----:R-:W-:Y:S02]  /*31d0*/  @P0 IMAD.MOV.U32 R115, RZ, RZ, R113 ;  /* 0x000000ffff730224 */ /* 0x002fe400078e0071 */
[----:B--2---:R1:W-:Y:S04]  /*31e0*/  @P1 ST.E.128 [R2.64], R4 ;  /* 0x0000000402001985 */ /* 0x0043e8000c101d06 */
[----:B-1----:R-:W2:Y:S01]  /*31f0*/  @P0 LD.E.128 R4, [R114.64+0x80] ;  /* 0x0000800672040980 */ /* 0x002ea2000c101d00 */
[----:B------:R-:W-:Y:S01]  /*3200*/  @P0 MOV R2, R125 ;  /* 0x0000007d00020202 */ /* 0x000fe20000000f00 */
[----:B------:R-:W-:Y:S05]  /*3210*/  @P0 IMAD.MOV.U32 R3, RZ, RZ, R124 ;  /* 0x000000ffff030224 */ /* 0x000fea00078e007c */
[----:B--2---:R1:W-:Y:S02]  /*3220*/  @P0 ST.E.128 [R2.64+0x80], R4 ;  /* 0x0000800402000985 */ /* 0x0043e4000c101d06 */
.L_x_1980:
[----:B------:R-:W-:Y:S05]  /*3230*/  BSYNC B0 ;  /* 0x0000000000007941 */ /* 0x000fea0003800000 */
.L_x_1979:
        /* <DEDUP_REMOVED lines=15> */
.L_x_1982:
[----:B------:R-:W-:Y:S05]  /*3330*/  BSYNC B0 ;  /* 0x0000000000007941 */ /* 0x000fea0003800000 */
.L_x_1981:
        /* <DEDUP_REMOVED lines=15> */
.L_x_1984:
[----:B------:R-:W-:Y:S05]  /*3430*/  BSYNC B0 ;  /* 0x0000000000007941 */ /* 0x000fea0003800000 */
.L_x_1983:
        /* <DEDUP_REMOVED lines=15> */
.L_x_1986:
[----:B------:R-:W-:Y:S05]  /*3530*/  BSYNC B0 ;  /* 0x0000000000007941 */ /* 0x000fea0003800000 */
.L_x_1985:
        /* <DEDUP_REMOVED lines=15> */
.L_x_1988:
[----:B------:R-:W-:Y:S05]  /*3630*/  BSYNC B0 ;  /* 0x0000000000007941 */ /* 0x000fea0003800000 */
.L_x_1987:
        /* <DEDUP_REMOVED lines=15> */
.L_x_1990:
[----:B------:R-:W-:Y:S05]  /*3730*/  BSYNC B0 ;  /* 0x0000000000007941 */ /* 0x000fea0003800000 */
.L_x_1989:
        /* <DEDUP_REMOVED lines=15> */
.L_x_1992:
[----:B------:R-:W-:Y:S05]  /*3830*/  BSYNC B0 ;  /* 0x0000000000007941 */ /* 0x000fea0003800000 */
.L_x_1991:
        /* <DEDUP_REMOVED lines=15> */
.L_x_1994:
[----:B------:R-:W-:Y:S05]  /*3930*/  BSYNC B0 ;  /* 0x0000000000007941 */ /* 0x000fea0003800000 */
.L_x_1993:
[----:B------:R-:W2:Y:S01]  /*3940*/  LD.E R17, [R10.64+0xd0] ;  /* 0x0000d0060a117980 */ /* 0x000ea2000c101900 */
[----:B------:R-:W-:Y:S01]  /*3950*/  IMAD.MOV.U32 R115, RZ, RZ, R113 ;  /* 0x000000ffff737224 */ /* 0x000fe200078e0071 */
[----:B------:R-:W-:Y:S02]  /*3960*/  BSSY B3, `(.L_x_1995) ;  /* 0x0000ad4000037945 */ /* 0x000fe40003800000 */
        /* <DEDUP_REMOVED lines=11> */
[----:B---3--:R-:W-:Y:S01]  /*3a20*/  BSSY B1, `(.L_x_1998) ;  /* 0x0000070000017945 */ /* 0x008fe20003800000 */
[----:B------:R-:W-:-:S05]  /*3a30*/  @!P2 BRA `(.L_x_1999) ;  /* 0x000006e00000a947 */ /* 0x000fca0003800000 */
[----:B-----5:R-:W-:Y:S01]  /*3a40*/  ISETP.GE.AND P0, PT, R18, R115, PT ;  /* 0x000000731200720c */ /* 0x020fe20003f06270 */
[----:B------:R-:W-:Y:S01]  /*3a50*/  @!UPT UIADD3 URZ, URZ, URZ, URZ ;  /* 0x0000003f3f3ff290 */ /* 0x000fe2000fffe03f */
[----:B------:R-:W-:Y:S11]  /*3a60*/  BSSY B0, `(.L_x_2000) ;  /* 0x0000035000007945 */ /* 0x000ff60003800000 */
[----:B------:R-:W-:-:S05]  /*3a70*/  @P0 BRA `(.L_x_2001) ;  /* 0x0000033000000947 */ /* 0x000fca0003800000 */
[----:B-1----:R-:W-:Y:S01]  /*3a80*/  MOV R2, R117 ;  /* 0x0000007500027202 */ /* 0x002fe20000000f00 */
[----:B------:R-:W-:Y:S01]  /*3a90*/  IMAD.MOV.U32 R3, RZ, RZ, R116 ;  /* 0x000000ffff037224 */ /* 0x000fe200078e0074 */
[----:B------:R-:W-:Y:S04]  /*3aa0*/  ISETP.GE.AND P0, PT, R18, R17, PT ;  /* 0x000000111200720c */ /* 0x000fe80003f06270 */
[----:B------:R1:W2:Y:S09]  /*3ab0*/  LD.E.128 R20, [R2.64] ;  /* 0x0000000602147980 */ /* 0x0002b2000c101d00 */
[----:B------:R-:W-:Y:S01]  /*3ac0*/  @!P0 MOV R8, R12 ;  /* 0x0000000c00088202 */ /* 0x000fe20000000f00 */
[----:B------:R-:W-:Y:S05]  /*3ad0*/  @!P0 IMAD.MOV.U32 R41, RZ, RZ, R39 ;  /* 0x000000ffff298224 */ /* 0x000fea00078e0027 */
[----:B------:R-:W3:Y:S06]  /*3ae0*/  @!P0 LD.E.64 R26, [R40.64] ;  /* 0x00000006281a8980 */ /* 0x000eec000c101b00 */
[----:B-1----:R3:W4:Y:S01]  /*3af0*/  @!P0 LD.E.64 R2, [R8.64] ;  /* 0x0000000608028980 */ /* 0x002722000c101b00 */
[----:B--2---:R-:W-:Y:S02]  /*3b00*/  @!P0 LOP3.LUT R0, R20, 0xffff0000, RZ, 0xc0, !PT ;  /* 0xffff000014008812 */ /* 0x004fe400078ec0ff */
[C---:B---3--:R-:W-:Y:S02]  /*3b10*/  @!P0 SHF.L.U32 R8, R26.reuse, 0x10, RZ ;  /* 0x000000101a088819 */ /* 0x048fe400000006ff */
[----:B------:R-:W-:Y:S02]  /*3b20*/  @!P0 LOP3.LUT R24, R26, 0xffff0000, RZ, 0xc0, !PT ;  /* 0xffff00001a188812 */ /* 0x000fe400078ec0ff */
[C---:B------:R-:W-:Y:S01]  /*3b30*/  @!P0 SHF.L.U32 R25, R27.reuse, 0x10, RZ ;  /* 0x000000101b198819 */ /* 0x040fe200000006ff */
[----:B------:R-:W-:Y:S01]  /*3b40*/  @!P0 FMUL.FTZ R28, R0, R8 ;  /* 0x00000008001c8220 */ /* 0x000fe20000410000 */
[----:B------:R-:W-:Y:S02]  /*3b50*/  @!P0 LOP3.LUT R26, R27, 0xffff0000, RZ, 0xc0, !PT ;  /* 0xffff00001b1a8812 */ /* 0x000fe400078ec0ff */
[----:B------:R-:W-:Y:S01]  /*3b60*/  @!P0 SHF.L.U32 R27, R23, 0x10, RZ ;  /* 0x00000010171b8819 */ /* 0x000fe200000006ff */
[----:B----4-:R-:W-:Y:S01]  /*3b70*/  @!P0 IMAD.U32 R4, R3, 0x10000, RZ ;  /* 0x0001000003048824 */ /* 0x010fe200078e00ff */
[C---:B------:R-:W-:Y:S02]  /*3b80*/  @!P0 SHF.L.U32 R7, R2.reuse, 0x10, RZ ;  /* 0x0000001002078819 */ /* 0x040fe400000006ff */
[----:B------:R-:W-:Y:S02]  /*3b90*/  @!P0 LOP3.LUT R6, R2, 0xffff0000, RZ, 0xc0, !PT ;  /* 0xffff000002068812 */ /* 0x000fe400078ec0ff */
[----:B------:R-:W-:Y:S01]  /*3ba0*/  @!P0 LOP3.LUT R2, R21, 0xffff0000, RZ, 0xc0, !PT ;  /* 0xffff000015028812 */ /* 0x000fe200078ec0ff */
[-C--:B------:R-:W-:Y:S01]  /*3bb0*/  @!P0 FMUL.FTZ R0, R0, R7.reuse ;  /* 0x0000000700008220 */ /* 0x080fe20000410000 */
[----:B------:R-:W-:Y:S01]  /*3bc0*/  @!P0 LOP3.LUT R5, R3, 0xffff0000, RZ, 0xc0, !PT ;  /* 0xffff000003058812 */ /* 0x000fe200078ec0ff */
[----:B------:R-:W-:Y:S02]  /*3bd0*/  @!P0 IMAD.U32 R3, R20, 0x10000, RZ ;  /* 0x0001000014038824 */ /* 0x000fe400078e00ff */
[----:B------:R-:W-:Y:S02]  /*3be0*/  @!P0 FMUL.FTZ R29, R2, R24 ;  /* 0x00000018021d8220 */ /* 0x000fe40000410000 */
[----:B------:R-:W-:Y:S01]  /*3bf0*/  @!P0 FFMA.FTZ R28, R3, R7, -R28 ;  /* 0x00000007031c8223 */ /* 0x000fe2000001081c */
[----:B------:R-:W-:Y:S01]  /*3c00*/  @!P0 LOP3.LUT R7, R23, 0xffff0000, RZ, 0xc0, !PT ;  /* 0xffff000017078812 */ /* 0x000fe200078ec0ff */
[----:B------:R-:W-:Y:S01]  /*3c10*/  @!P0 FFMA.FTZ R0, R8, R3, R0 ;  /* 0x0000000308008223 */ /* 0x000fe20000010000 */
[----:B------:R-:W-:Y:S01]  /*3c20*/  @!P0 LOP3.LUT R3, R22, 0xffff0000, RZ, 0xc0, !PT ;  /* 0xffff000016038812 */ /* 0x000fe200078ec0ff */
[----:B------:R-:W-:Y:S02]  /*3c30*/  @!P0 IMAD.U32 R8, R21, 0x10000, RZ ;  /* 0x0001000015088824 */ /* 0x000fe400078e00ff */
        /* <DEDUP_REMOVED lines=23> */
.L_x_2001:
[----:B------:R-:W-:Y:S05]  /*3db0*/  BSYNC B0 ;  /* 0x0000000000007941 */ /* 0x000fea0003800000 */
.L_x_2000:
[----:B------:R-:W-:Y:S11]  /*3dc0*/  ISETP.GE.AND P0, PT, R14, R115, PT ;  /* 0x000000730e00720c */ /* 0x000ff60003f06270 */
[----:B------:R-:W-:Y:S02]  /*3dd0*/  @!UPT UIADD3 URZ, URZ, URZ, URZ ;  /* 0x0000003f3f3ff290 */ /* 0x000fe4000fffe03f */
[----:B------:R-:W-:-:S05]  /*3de0*/  @P0 BRA `(.L_x_1999) ;  /* 0x0000033000000947 */ /* 0x000fca0003800000 */
[----:B-1----:R-:W-:Y:S01]  /*3df0*/  MOV R2, R117 ;  /* 0x0000007500027202 */ /* 0x002fe20000000f00 */
[----:B------:R-:W-:Y:S01]  /*3e00*/  IMAD.MOV.U32 R3, RZ, RZ, R116 ;  /* 0x000000ffff037224 */ /* 0x000fe200078e0074 */
[----:B------:R-:W-:Y:S04]  /*3e10*/  ISETP.GE.AND P0, PT, R14, R17, PT ;  /* 0x000000110e00720c */ /* 0x000fe80003f06270 */
[----:B------:R1:W2:Y:S09]  /*3e20*/  LD.E.128 R20, [R2.64+0x80] ;  /* 0x0000800602147980 */ /* 0x0002b2000c101d00 */
[----:B------:R-:W-:Y:S01]  /*3e30*/  @!P0 MOV R8, R12 ;  /* 0x0000000c00088202 */ /* 0x000fe20000000f00 */
[----:B------:R-:W-:Y:S05]  /*3e40*/  @!P0 IMAD.MOV.U32 R41, RZ, RZ, R39 ;  /* 0x000000ffff298224 */ /* 0x000fea00078e0027 */
[----:B------:R-:W3:Y:S06]  /*3e50*/  @!P0 LD.E.64 R26, [R40.64+0x40] ;  /* 0x00004006281a8980 */ /* 0x000eec000c101b00 */
[----:B-1----:R3:W4:Y:S01]  /*3e60*/  @!P0 LD.E.64 R2, [R8.64+0x40] ;  /* 0x0000400608028980 */ /* 0x002722000c101b00 */
        /* <DEDUP_REMOVED lines=43> */
.L_x_1999:
[----:B------:R-:W-:Y:S05]  /*4120*/  BSYNC B1 ;  /* 0x0000000000017941 */ /* 0x000fea0003800000 */
.L_x_1998:
        /* <DEDUP_REMOVED lines=63> */
.L_x_2005:
[----:B------:R-:W-:Y:S05]  /*4520*/  BSYNC B0 ;  /* 0x0000000000007941 */ /* 0x000fea0003800000 */
.L_x_2004:
        /* <DEDUP_REMOVED lines=52> */
.L_x_2003:
[----:B------:R-:W-:Y:S05]  /*4870*/  BSYNC B1 ;  /* 0x0000000000017941 */ /* 0x000fea0003800000 */
.L_x_2002:
        /* <DEDUP_REMOVED lines=63> */
.L_x_2009:
[----:B------:R-:W-:Y:S05]  /*4c70*/  BSYNC B0 ;  /* 0x0000000000007941 */ /* 0x000fea0003800000 */
.L_x_2008:
        /* <DEDUP_REMOVED lines=52> */
.L_x_2007:
[----:B------:R-:W-:Y:S05]  /*4fc0*/  BSYNC B1 ;  /* 0x0000000000017941 */ /* 0x000fea0003800000 */
.L_x_2006:
        /* <DEDUP_REMOVED lines=15> */
[----:B-1----:R-:W-:Y:S01]  /*50c0*/  MOV R4, R117 ;  /* 0x0000007500047202 */ /* 0x002fe20000000f00 */
[----:B------:R-:W-:Y:S01]  /*50d0*/  IMAD.MOV.U32 R44, RZ, RZ, R123 ;  /* 0x000000ffff2c7224 */ /* 0x000fe200078e007b */
        /* <DEDUP_REMOVED lines=52> */
.L_x_2013:
[----:B------:R-:W-:Y:S05]  /*5420*/  BSYNC B0 ;  /* 0x0000000000007941 */ /* 0x000fea0003800000 */
.L_x_2012:
        /* <DEDUP_REMOVED lines=52> */
.L_x_2011:
[----:B------:R-:W-:Y:S05]  /*5770*/  BSYNC B1 ;  /* 0x0000000000017941 */ /* 0x000fea0003800000 */
.L_x_2010:
        /* <DEDUP_REMOVED lines=63> */
.L_x_2017:
[----:B------:R-:W-:Y:S05]  /*5b70*/  BSYNC B0 ;  /* 0x0000000000007941 */ /* 0x000fea0003800000 */
.L_x_2016:
        /* <DEDUP_REMOVED lines=52> */
.L_x_2015:
[----:B------:R-:W-:Y:S05]  /*5ec0*/  BSYNC B1 ;  /* 0x0000000000017941 */ /* 0x000fea0003800000 */
.L_x_2014:
        /* <DEDUP_REMOVED lines=69> */
.L_x_2021:
[----:B------:R-:W-:Y:S05]  /*6320*/  BSYNC B0 ;  /* 0x0000000000007941 */ /* 0x000fea0003800000 */
.L_x_2020:
        /* <DEDUP_REMOVED lines=52> */
.L_x_2019:
[----:B------:R-:W-:Y:S05]  /*6670*/  BSYNC B1 ;  /* 0x0000000000017941 */ /* 0x000fea0003800000 */
.L_x_2018:
        /* <DEDUP_REMOVED lines=69> */
.L_x_2025:
[----:B------:R-:W-:Y:S05]  /*6ad0*/  BSYNC B0 ;  /* 0x0000000000007941 */ /* 0x000fea0003800000 */
.L_x_2024:
        /* <DEDUP_REMOVED lines=52> */
.L_x_2023:
[----:B------:R-:W-:Y:S05]  /*6e20*/  BSYNC B1 ;  /* 0x0000000000017941 */ /* 0x000fea0003800000 */
.L_x_2022:
        /* <DEDUP_REMOVED lines=69> */
.L_x_2029:
[----:B------:R-:W-:Y:S05]  /*7280*/  BSYNC B0 ;  /* 0x0000000000007941 */ /* 0x000fea0003800000 */
.L_x_2028:
        /* <DEDUP_REMOVED lines=52> */
.L_x_2027:
[----:B------:R-:W-:Y:S05]  /*75d0*/  BSYNC B1 ;  /* 0x0000000000017941 */ /* 0x000fea0003800000 */
.L_x_2026:
[----:B------:R-:W2:Y:S01]  /*75e0*/  LD.E R0, [R10.64+0xd0] ;  /* 0x0000d0060a007980 */ /* 0x000ea2000c101900 */
        /* <DEDUP_REMOVED lines=8> */
.L_x_1997:
[----:B---3--:R-:W-:Y:S01]  /*7670*/  BSSY B2, `(.L_x_2031) ;  /* 0x00000c2000027945 */ /* 0x008fe20003800000 */
[----:B------:R-:W-:-:S05]  /*7680*/  @!P2 BRA `(.L_x_2032) ;  /* 0x00000c000000a947 */ /* 0x000fca0003800000 */
[----:B-----5:R-:W-:Y:S01]  /*7690*/  ISETP.GE.AND P0, PT, R18, R115, PT ;  /* 0x000000731200720c */ /* 0x020fe20003f06270 */
[----:B------:R-:W-:Y:S01]  /*76a0*/  @!UPT UIADD3 URZ, URZ, URZ, URZ ;  /* 0x0000003f3f3ff290 */ /* 0x000fe2000fffe03f */
[----:B------:R-:W-:Y:S11]  /*76b0*/  BSSY B1, `(.L_x_2033) ;  /* 0x000005e000017945 */ /* 0x000ff60003800000 */
[----:B------:R-:W-:-:S05]  /*76c0*/  @P0 BRA `(.L_x_2034) ;  /* 0x000005c000000947 */ /* 0x000fca0003800000 */
[----:B-1----:R-:W-:Y:S01]  /*76d0*/  IMAD.MOV.U32 R4, RZ, RZ, R117 ;  /* 0x000000ffff047224 */ /* 0x002fe200078e0075 */
        /* <DEDUP_REMOVED lines=87> */
.L_x_2036:
[----:B------:R-:W-:Y:S05]  /*7c50*/  BSYNC B0 ;  /* 0x0000000000007941 */ /* 0x000fea0003800000 */
.L_x_2035:
[----:B------:R-:W-:Y:S02]  /*7c60*/  MOV R2, R123 ;  /* 0x0000007b00027202 */ /* 0x000fe40000000f00 */
[----:B------:R-:W-:Y:S05]  /*7c70*/  MOV R3, R122 ;  /* 0x0000007a00037202 */ /* 0x000fea0000000f00 */
[----:B-----5:R2:W-:Y:S02]  /*7c80*/  ST.E.128 [R2.64], R20 ;  /* 0x0000001402007985 */ /* 0x0205e4000c101d06 */
.L_x_2034:
[----:B------:R-:W-:Y:S05]  /*7c90*/  BSYNC B1 ;  /* 0x0000000000017941 */ /* 0x000fea0003800000 */
.L_x_2033:
        /* <DEDUP_REMOVED lines=91> */
.L_x_2038:
[----:B------:R-:W-:Y:S05]  /*8250*/  BSYNC B0 ;  /* 0x0000000000007941 */ /* 0x000fea0003800000 */
.L_x_2037:
[----:B------:R-:W-:Y:S02]  /*8260*/  MOV R2, R123 ;  /* 0x0000007b00027202 */ /* 0x000fe40000000f00 */
[----:B------:R-:W-:Y:S05]  /*8270*/  MOV R3, R122 ;  /* 0x0000007a00037202 */ /* 0x000fea0000000f00 */
[----:B-----5:R2:W-:Y:S02]  /*8280*/  ST.E.128 [R2.64+0x80], R20 ;  /* 0x0000801402007985 */ /* 0x0205e4000c101d06 */
.L_x_2032:
[----:B------:R-:W-:Y:S05]  /*8290*/  BSYNC B2 ;  /* 0x0000000000027941 */ /* 0x000fea0003800000 */
.L_x_2031:
        /* <DEDUP_REMOVED lines=97> */
.L_x_2044:
[----:B------:R-:W-:Y:S05]  /*88b0*/  BSYNC B0 ;  /* 0x0000000000007941 */ /* 0x000fea0003800000 */
.L_x_2043:
[C---:B------:R-:W-:Y:S04]  /*88c0*/  LEA R2, P0, R227.reuse, R123, 0x1 ;  /* 0x0000007be3027211 */ /* 0x040fe800078008ff */
[----:B------:R-:W-:Y:S05]  /*88d0*/  LEA.HI.X R3, R227, R122, R228, 0x1, P0 ;  /* 0x0000007ae3037211 */ /* 0x000fea00000f0ce4 */
[----:B-----5:R2:W-:Y:S04]  /*88e0*/  ST.E.128 [R2.64], R20 ;  /* 0x0000001402007985 */ /* 0x0205e8000c101d06 */
.L_x_2042:
[----:B------:R-:W-:Y:S05]  /*88f0*/  BSYNC B1 ;  /* 0x0000000000017941 */ /* 0x000fea0003800000 */
.L_x_2041:
        /* <DEDUP_REMOVED lines=91> */
.L_x_2046:
[----:B------:R-:W-:Y:S05]  /*8eb0*/  BSYNC B0 ;  /* 0x0000000000007941 */ /* 0x000fea0003800000 */
.L_x_2045:
[C---:B------:R-:W-:Y:S04]  /*8ec0*/  LEA R2, P0, R79.reuse, R123, 0x1 ;  /* 0x0000007b4f027211 */ /* 0x040fe800078008ff */
[----:B------:R-:W-:Y:S05]  /*8ed0*/  LEA.HI.X R3, R79, R122, R78, 0x1, P0 ;  /* 0x0000007a4f037211 */ /* 0x000fea00000f0c4e */
[----:B-----5:R2:W-:Y:S04]  /*8ee0*/  ST.E.128 [R2.64], R20 ;  /* 0x0000001402007985 */ /* 0x0205e8000c101d06 */
.L_x_2040:
[----:B------:R-:W-:Y:S05]  /*8ef0*/  BSYNC B2 ;  /* 0x0000000000027941 */ /* 0x000fea0003800000 */
.L_x_2039:
        /* <DEDUP_REMOVED lines=97> */
.L_x_2052:
[----:B------:R-:W-:Y:S05]  /*9510*/  BSYNC B0 ;  /* 0x0000000000007941 */ /* 0x000fea0003800000 */
.L_x_2051:
[C---:B------:R-:W-:Y:S04]  /*9520*/  LEA R2, P0, R80.reuse, R123, 0x1 ;  /* 0x0000007b50027211 */ /* 0x040fe800078008ff */
[----:B------:R-:W-:Y:S05]  /*9530*/  LEA.HI.X R3, R80, R122, R81, 0x1, P0 ;  /* 0x0000007a50037211 */ /* 0x000fea00000f0c51 */
[----:B-----5:R2:W-:Y:S04]  /*9540*/  ST.E.128 [R2.64], R20 ;  /* 0x0000001402007985 */ /* 0x0205e8000c101d06 */
.L_x_2050:
[----:B------:R-:W-:Y:S05]  /*9550*/  BSYNC B1 ;  /* 0x0000000000017941 */ /* 0x000fea0003800000 */
.L_x_2049:
        /* <DEDUP_REMOVED lines=91> */
.L_x_2054:
[----:B------:R-:W-:Y:S05]  /*9b10*/  BSYNC B0 ;  /* 0x0000000000007941 */ /* 0x000fea0003800000 */
.L_x_2053:
[C---:B------:R-:W-:Y:S04]  /*9b20*/  LEA R2, P0, R208.reuse, R123, 0x1 ;  /* 0x0000007bd0027211 */ /* 0x040fe800078008ff */
[----:B------:R-:W-:Y:S05]  /*9b30*/  LEA.HI.X R3, R208, R122, R209, 0x1, P0 ;  /* 0x0000007ad0037211 */ /* 0x000fea00000f0cd1 */
[----:B-----5:R2:W-:Y:S04]  /*9b40*/  ST.E.128 [R2.64], R20 ;  /* 0x0000001402007985 */ /* 0x0205e8000c101d06 */
.L_x_2048:
[----:B------:R-:W-:Y:S05]  /*9b50*/  BSYNC B2 ;  /* 0x0000000000027941 */ /* 0x000fea0003800000 */
.L_x_2047:
        /* <DEDUP_REMOVED lines=100> */
.L_x_2060:
[----:B------:R-:W-:Y:S05]  /*a1a0*/  BSYNC B0 ;  /* 0x0000000000007941 */ /* 0x000fea0003800000 */
.L_x_2059:
[----:B------:R-:W-:Y:S01]  /*a1b0*/  MOV R2, R123 ;  /* 0x0000007b00027202 */ /* 0x000fe20000000f00 */
[----:B------:R-:W-:Y:S01]  /*a1c0*/  IMAD R0, R43, 0x60, RZ ;  /* 0x000000602b007824 */ /* 0x000fe200078e02ff */
[----:B------:R-:W-:Y:S05]  /*a1d0*/  MOV R3, R122 ;  /* 0x0000007a00037202 */ /* 0x000fea0000000f00 */
[----:B------:R-:W-:Y:S05]  /*a1e0*/  IMAD.WIDE.U32 R2, R42, 0x60, R2 ;  /* 0x000000602a027825 */ /* 0x000fea00078e0002 */
[----:B------:R-:W-:Y:S05]  /*a1f0*/  IADD3 R3, R3, R0, RZ ;  /* 0x0000000003037210 */ /* 0x000fea0007ffe0ff */
[----:B-----5:R2:W-:Y:S02]  /*a200*/  ST.E.128 [R2.64], R20 ;  /* 0x0000001402007985 */ /* 0x0205e4000c101d06 */
.L_x_2058:
[----:B------:R-:W-:Y:S05]  /*a210*/  BSYNC B1 ;  /* 0x0000000000017941 */ /* 0x000fea0003800000 */
.L_x_2057:
        /* <DEDUP_REMOVED lines=91> */
.L_x_2062:
[----:B------:R-:W-:Y:S05]  /*a7d0*/  BSYNC B0 ;  /* 0x0000000000007941 */ /* 0x000fea0003800000 */
.L_x_2061:
[C---:B------:R-:W-:Y:S04]  /*a7e0*/  LEA R2, P0, R206.reuse, R123, 0x1 ;  /* 0x0000007bce027211 */ /* 0x040fe800078008ff */
[----:B------:R-:W-:Y:S05]  /*a7f0*/  LEA.HI.X R3, R206, R122, R207, 0x1, P0 ;  /* 0x0000007ace037211 */ /* 0x000fea00000f0ccf */
[----:B-----5:R2:W-:Y:S04]  /*a800*/  ST.E.128 [R2.64], R20 ;  /* 0x0000001402007985 */ /* 0x0205e8000c101d06 */
.L_x_2056:
[----:B------:R-:W-:Y:S05]  /*a810*/  BSYNC B2 ;  /* 0x0000000000027941 */ /* 0x000fea0003800000 */
.L_x_2055:
        /* <DEDUP_REMOVED lines=97> */
.L_x_2068:
[----:B------:R-:W-:Y:S05]  /*ae30*/  BSYNC B0 ;  /* 0x0000000000007941 */ /* 0x000fea0003800000 */
.L_x_2067:
[C---:B------:R-:W-:Y:S04]  /*ae40*/  LEA R2, P0, R76.reuse, R123, 0x1 ;  /* 0x0000007b4c027211 */ /* 0x040fe800078008ff */
[----:B------:R-:W-:Y:S05]  /*ae50*/  LEA.HI.X R3, R76, R122, R77, 0x1, P0 ;  /* 0x0000007a4c037211 */ /* 0x000fea00000f0c4d */
[----:B-----5:R2:W-:Y:S04]  /*ae60*/  ST.E.128 [R2.64], R20 ;  /* 0x0000001402007985 */ /* 0x0205e8000c101d06 */
.L_x_2066:
[----:B------:R-:W-:Y:S05]  /*ae70*/  BSYNC B1 ;  /* 0x0000000000017941 */ /* 0x000fea0003800000 */
.L_x_2065:
        /* <DEDUP_REMOVED lines=91> */
.L_x_2070:
[----:B------:R-:W-:Y:S05]  /*b430*/  BSYNC B0 ;  /* 0x0000000000007941 */ /* 0x000fea0003800000 */
.L_x_2069:
[C---:B------:R-:W-:Y:S04]  /*b440*/  LEA R2, P0, R204.reuse, R123, 0x1 ;  /* 0x0000007bcc027211 */ /* 0x040fe800078008ff */
[----:B------:R-:W-:Y:S05]  /*b450*/  LEA.HI.X R3, R204, R122, R205, 0x1, P0 ;  /* 0x0000007acc037211 */ /* 0x000fea00000f0ccd */
[----:B-----5:R2:W-:Y:S04]  /*b460*/  ST.E.128 [R2.64], R20 ;  /* 0x0000001402007985 */ /* 0x0205e8000c101d06 */
.L_x_2064:
[----:B------:R-:W-:Y:S05]  /*b470*/  BSYNC B2 ;  /* 0x0000000000027941 */ /* 0x000fea0003800000 */
.L_x_2063:
        /* <DEDUP_REMOVED lines=100> */
.L_x_2076:
[----:B------:R-:W-:Y:S05]  /*bac0*/  BSYNC B0 ;  /* 0x0000000000007941 */ /* 0x000fea0003800000 */
.L_x_2075:
[----:B------:R-:W-:Y:S01]  /*bad0*/  MOV R2, R123 ;  /* 0x0000007b00027202 */ /* 0x000fe20000000f00 */
[----:B------:R-:W-:Y:S01]  /*bae0*/  IMAD R0, R43, 0xa0, RZ ;  /* 0x000000a02b007824 */ /* 0x000fe200078e02ff */
[----:B------:R-:W-:Y:S05]  /*baf0*/  MOV R3, R122 ;  /* 0x0000007a00037202 */ /* 0x000fea0000000f00 */
[----:B------:R-:W-:Y:S05]  /*bb00*/  IMAD.WIDE.U32 R2, R42, 0xa0, R2 ;  /* 0x000000a02a027825 */ /* 0x000fea00078e0002 */
[----:B------:R-:W-:Y:S05]  /*bb10*/  IADD3 R3, R3, R0, RZ ;  /* 0x0000000003037210 */ /* 0x000fea0007ffe0ff */
[----:B-----5:R2:W-:Y:S02]  /*bb20*/  ST.E.128 [R2.64], R20 ;  /* 0x0000001402007985 */ /* 0x0205e4000c101d06 */
.L_x_2074:
[----:B------:R-:W-:Y:S05]  /*bb30*/  BSYNC B1 ;  /* 0x0000000000017941 */ /* 0x000fea0003800000 */
.L_x_2073:
        /* <DEDUP_REMOVED lines=91> */
.L_x_2078:
[----:B------:R-:W-:Y:S05]  /*c0f0*/  BSYNC B0 ;  /* 0x0000000000007941 */ /* 0x000fea0003800000 */
.L_x_2077:
[C---:B------:R-:W-:Y:S04]  /*c100*/  LEA R2, P0, R194.reuse, R123, 0x1 ;  /* 0x0000007bc2027211 */ /* 0x040fe800078008ff */
[----:B------:R-:W-:Y:S05]  /*c110*/  LEA.HI.X R3, R194, R122, R75, 0x1, P0 ;  /* 0x0000007ac2037211 */ /* 0x000fea00000f0c4b */
[----:B-----5:R2:W-:Y:S04]  /*c120*/  ST.E.128 [R2.64], R20 ;  /* 0x0000001402007985 */ /* 0x0205e8000c101d06 */
.L_x_2072:
[----:B------:R-:W-:Y:S05]  /*c130*/  BSYNC B2 ;  /* 0x0000000000027941 */ /* 0x000fea0003800000 */
.L_x_2071:
        /* <DEDUP_REMOVED lines=100> */
.L_x_2084:
[----:B------:R-:W-:Y:S05]  /*c780*/  BSYNC B0 ;  /* 0x0000000000007941 */ /* 0x000fea0003800000 */
.L_x_2083:
[----:B------:R-:W-:Y:S01]  /*c790*/  MOV R2, R123 ;  /* 0x0000007b00027202 */ /* 0x000fe20000000f00 */
[----:B------:R-:W-:Y:S01]  /*c7a0*/  IMAD R0, R43, 0xc0, RZ ;  /* 0x000000c02b007824 */ /* 0x000fe200078e02ff */
[----:B------:R-:W-:Y:S05]  /*c7b0*/  MOV R3, R122 ;  /* 0x0000007a00037202 */ /* 0x000fea0000000f00 */
[----:B------:R-:W-:Y:S05]  /*c7c0*/  IMAD.WIDE.U32 R2, R42, 0xc0, R2 ;  /* 0x000000c02a027825 */ /* 0x000fea00078e0002 */
[----:B------:R-:W-:Y:S05]  /*c7d0*/  IADD3 R3, R3, R0, RZ ;  /* 0x0000000003037210 */ /* 0x000fea0007ffe0ff */
[----:B-----5:R2:W-:Y:S02]  /*c7e0*/  ST.E.128 [R2.64], R20 ;  /* 0x0000001402007985 */ /* 0x0205e4000c101d06 */
.L_x_2082:
[----:B------:R-:W-:Y:S05]  /*c7f0*/  BSYNC B1 ;  /* 0x0000000000017941 */ /* 0x000fea0003800000 */
.L_x_2081:
        /* <DEDUP_REMOVED lines=91> */
.L_x_2086:
[----:B------:R-:W-:Y:S05]  /*cdb0*/  BSYNC B0 ;  /* 0x0000000000007941 */ /* 0x000fea0003800000 */
.L_x_2085:
[C---:B------:R-:W-:Y:S04]  /*cdc0*/  LEA R2, P0, R192.reuse, R123, 0x1 ;  /* 0x0000007bc0027211 */ /* 0x040fe800078008ff */
[----:B------:R-:W-:Y:S05]  /*cdd0*/  LEA.HI.X R3, R192, R122, R74, 0x1, P0 ;  /* 0x0000007ac0037211 */ /* 0x000fea00000f0c4a */
[----:B-----5:R2:W-:Y:S04]  /*cde0*/  ST.E.128 [R2.64], R20 ;  /* 0x0000001402007985 */ /* 0x0205e8000c101d06 */
.L_x_2080:
[----:B------:R-:W-:Y:S05]  /*cdf0*/  BSYNC B2 ;  /* 0x0000000000027941 */ /* 0x000fea0003800000 */
.L_x_2079:
        /* <DEDUP_REMOVED lines=100> */
.L_x_2092:
[----:B------:R-:W-:Y:S05]  /*d440*/  BSYNC B0 ;  /* 0x0000000000007941 */ /* 0x000fea0003800000 */
.L_x_2091:
[----:B------:R-:W-:Y:S01]  /*d450*/  MOV R2, R123 ;  /* 0x0000007b00027202 */ /* 0x000fe20000000f00 */
[----:B------:R-:W-:Y:S01]  /*d460*/  IMAD R0, R43, 0xe0, RZ ;  /* 0x000000e02b007824 */ /* 0x000fe200078e02ff */
[----:B------:R-:W-:Y:S05]  /*d470*/  MOV R3, R122 ;  /* 0x0000007a00037202 */ /* 0x000fea0000000f00 */
[----:B------:R-:W-:Y:S05]  /*d480*/  IMAD.WIDE.U32 R2, R42, 0xe0, R2 ;  /* 0x000000e02a027825 */ /* 0x000fea00078e0002 */
[----:B------:R-:W-:Y:S05]  /*d490*/  IADD3 R3, R3, R0, RZ ;  /* 0x0000000003037210 */ /* 0x000fea0007ffe0ff */
[----:B-----5:R2:W-:Y:S02]  /*d4a0*/  ST.E.128 [R2.64], R20 ;  /* 0x0000001402007985 */ /* 0x0205e4000c101d06 */
.L_x_2090:
[----:B------:R-:W-:Y:S05]  /*d4b0*/  BSYNC B1 ;  /* 0x0000000000017941 */ /* 0x000fea0003800000 */
.L_x_2089:
        /* <DEDUP_REMOVED lines=91> */
.L_x_2094:
[----:B------:R-:W-:Y:S05]  /*da70*/  BSYNC B0 ;  /* 0x0000000000007941 */ /* 0x000fea0003800000 */
.L_x_2093:
[C---:B--2---:R-:W-:Y:S04]  /*da80*/  LEA R2, P0, R190.reuse, R123, 0x1 ;  /* 0x0000007bbe027211 */ /* 0x044fe800078008ff */
[----:B------:R-:W-:Y:S05]  /*da90*/  LEA.HI.X R3, R190, R122, R73, 0x1, P0 ;  /* 0x0000007abe037211 */ /* 0x000fea00000f0c49 */
[----:B-----5:R2:W-:Y:S04]  /*daa0*/  ST.E.128 [R2.64], R32 ;  /* 0x0000002002007985 */ /* 0x0205e8000c101d06 */
.L_x_2088:
[----:B------:R-:W-:Y:S05]  /*dab0*/  BSYNC B2 ;  /* 0x0000000000027941 */ /* 0x000fea0003800000 */
.L_x_2087:
        /* <DEDUP_REMOVED lines=11> */
.L_x_1996:
[----:B------:R-:W-:Y:S01]  /*db70*/  BSSY B0, `(.L_x_2095) ;  /* 0x0000010000007945 */ /* 0x000fe20003800000 */
[----:B------:R-:W-:-:S05]  /*db80*/  @!P2 BRA `(.L_x_2096) ;  /* 0x000000e00000a947 */ /* 0x000fca0003800000 */
[----:B------:R-:W-:Y:S02]  /*db90*/  ISETP.NE.AND P1, PT, R163, RZ, PT ;  /* 0x000000ffa300720c */ /* 0x000fe40003f25270 */
[----:B------:R-:W-:Y:S11]  /*dba0*/  ISETP.NE.AND P0, PT, R161, RZ, PT ;  /* 0x000000ffa100720c */ /* 0x000ff60003f05270 */
[----:B-1----:R-:W-:Y:S01]  /*dbb0*/  @P1 IMAD.MOV.U32 R2, RZ, RZ, R117 ;  /* 0x000000ffff021224 */ /* 0x002fe200078e0075 */
        /* <DEDUP_REMOVED lines=11> */
.L_x_2096:
[----:B------:R-:W-:Y:S05]  /*dc70*/  BSYNC B0 ;  /* 0x0000000000007941 */ /* 0x000fea0003800000 */
.L_x_2095:
[C---:B------:R-:W-:Y:S01]  /*dc80*/  ISETP.GE.AND P0, PT, R162.reuse, R213, PT ;  /* 0x000000d5a200720c */ /* 0x040fe20003f06270 */
[----:B------:R-:W-:Y:S03]  /*dc90*/  BSSY B0, `(.L_x_2097) ;  /* 0x0000012000007945 */ /* 0x000fe60003800000 */
[----:B------:R-:W-:Y:S11]  /*dca0*/  ISETP.GE.AND P0, PT, R162, R212, !P0 ;  /* 0x000000d4a200720c */ /* 0x000ff60004706270 */
[----:B------:R-:W-:Y:S02]  /*dcb0*/  @!UPT UIADD3 URZ, URZ, URZ, URZ ;  /* 0x0000003f3f3ff290 */ /* 0x000fe4000fffe03f */
[----:B------:R-:W-:-:S05]  /*dcc0*/  @!P0 BRA `(.L_x_2098) ;  /* 0x000000e000008947 */ /* 0x000fca0003800000 */
[----:B------:R-:W-:Y:S02]  /*dcd0*/  ISETP.NE.AND P3, PT, R163, RZ, PT ;  /* 0x000000ffa300720c */ /* 0x000fe40003f65270 */
[----:B------:R-:W-:Y:S11]  /*dce0*/  ISETP.NE.AND P1, PT, R161, RZ, PT ;  /* 0x000000ffa100720c */ /* 0x000ff60003f25270 */
[C---:B-1----:R-:W-:Y:S02]  /*dcf0*/  @P3 LEA R4, P0, R84.reuse, R117, 0x1 ;  /* 0x0000007554043211 */ /* 0x042fe400078008ff */
[C---:B------:R-:W-:Y:S02]  /*dd00*/  @P3 LEA R20, P2, R227.reuse, R123, 0x1 ;  /* 0x0000007be3143211 */ /* 0x040fe400078408ff */
[----:B------:R-:W-:Y:S02]  /*dd10*/  @P3 LEA.HI.X R5, R84, R116, R83, 0x1, P0 ;  /* 0x0000007454053211 */ /* 0x000fe400000f0c53 */
[C---:B------:R-:W-:Y:S02]  /*dd20*/  @P1 LEA R2, P0, R86.reuse, R117, 0x1 ;  /* 0x0000007556021211 */ /* 0x040fe400078008ff */
        /* <DEDUP_REMOVED lines=8> */
.L_x_2098:
[----:B------:R-:W-:Y:S05]  /*ddb0*/  BSYNC B0 ;  /* 0x0000000000007941 */ /* 0x000fea0003800000 */
.L_x_2097:
        /* <DEDUP_REMOVED lines=19> */
.L_x_2100:
[----:B------:R-:W-:Y:S05]  /*def0*/  BSYNC B0 ;  /* 0x0000000000007941 */ /* 0x000fea0003800000 */
.L_x_2099:
        /* <DEDUP_REMOVED lines=25> */
.L_x_2102:
[----:B------:R-:W-:Y:S05]  /*e090*/  BSYNC B0 ;  /* 0x0000000000007941 */ /* 0x000fea0003800000 */
.L_x_2101:
        /* <DEDUP_REMOVED lines=19> */
.L_x_2104:
[----:B------:R-:W-:Y:S05]  /*e1d0*/  BSYNC B0 ;  /* 0x0000000000007941 */ /* 0x000fea0003800000 */
.L_x_2103:
        /* <DEDUP_REMOVED lines=25> */
.L_x_2106:
[----:B------:R-:W-:Y:S05]  /*e370*/  BSYNC B0 ;  /* 0x0000000000007941 */ /* 0x000fea0003800000 */
.L_x_2105:
        /* <DEDUP_REMOVED lines=25> */
.L_x_2108:
[----:B------:R-:W-:Y:S05]  /*e510*/  BSYNC B0 ;  /* 0x0000000000007941 */ /* 0x000fea0003800000 */
.L_x_2107:
        /* <DEDUP_REMOVED lines=24> */
.L_x_2030:
[----:B------:R-:W-:Y:S05]  /*e6a0*/  BSYNC B3 ;  /* 0x0000000000037941 */ /* 0x000fea0003800000 */
.L_x_1995:
        /* <DEDUP_REMOVED lines=91> */
.L_x_2110:
        /* <DEDUP_REMOVED lines=12> */
.L_x_2111:
[----:B------:R-:W-:Y:S05]  /*ed20*/  BSYNC B0 ;  /* 0x0000000000007941 */ /* 0x000fea0003800000 */
.L_x_2109:
[----:B------:R-:W-:Y:S04]  /*ed30*/  IADD3 R13, R13, -0x1, RZ ;  /* 0xffffffff0d0d7810 */ /* 0x000fe80007ffe0ff */
[----:B------:R-:W-:Y:S11]  /*ed40*/  ISETP.GT.AND P0, PT, R13, R82, PT ;  /* 0x000000520d00720c */ /* 0x000ff60003f04270 */
[----:B------:R-:W-:Y:S02]  /*ed50*/  @!UPT UIADD3 URZ, URZ, URZ, URZ ;  /* 0x0000003f3f3ff290 */ /* 0x000fe4000fffe03f */
[----:B------:R-:W-:-:S05]  /*ed60*/  @P0 BRA `(.L_x_2112) ;  /* 0xffff437000000947 */ /* 0x000fca000383ffff */
.L_x_1978:
        /* <DEDUP_REMOVED lines=11> */
[----:B------:R1:W5:Y:S04]  /*ee20*/  LD.E R9, [R10.64+0xc0] ;  /* 0x0000c0060a097980 */ /* 0x000368000c101900 */
[----:B------:R1:W5:Y:S04]  /*ee30*/  LD.E.64 R32, [R10.64+0x148] ;  /* 0x000148060a207980 */ /* 0x000368000c101b00 */
[----:B------:R1:W5:Y:S01]  /*ee40*/  LD.E.64 R16, [R10.64+0x150] ;  /* 0x000150060a107980 */ /* 0x000362000c101b00 */
[----:B--2---:R-:W-:-:S04]  /*ee50*/  ISETP.NE.U32.AND P1, PT, R4, RZ, PT ;  /* 0x000000ff0400720c */ /* 0x004fc80003f25070 */
[----:B------:R-:W-:-:S13]  /*ee60*/  ISETP.NE.AND.EX P1, PT, R5, RZ, PT, P1 ;  /* 0x000000ff0500720c */ /* 0x000fda0003f25310 */
[----:B------:R-:W-:Y:S01]  /*ee70*/  @P1 LEA R12, P0, R236, R4, 0x2 ;  /* 0x00000004ec0c1211 */ /* 0x000fe200078010ff */
[----:B------:R-:W-:-:S03]  /*ee80*/  IMAD.MOV.U32 R4, RZ, RZ, RZ ;  /* 0x000000ffff047224 */ /* 0x000fc600078e00ff */
[----:B------:R-:W-:-:S05]  /*ee90*/  @P1 LEA.HI.X R13, R236, R5, R61, 0x2, P0 ;  /* 0x00000005ec0d1211 */ /* 0x000fca00000f143d */
[----:B------:R2:W4:Y:S01]  /*eea0*/  @P1 LD.E R4, [R12.64] ;  /* 0x000000060c041980 */ /* 0x000522000c101900 */
[-C--:B------:R-:W-:Y:S02]  /*eeb0*/  IADD3 R2, P1, R2, R174.reuse, RZ ;  /* 0x000000ae02027210 */ /* 0x080fe40007f3e0ff */
[----:B------:R-:W-:-:S03]  /*eec0*/  LEA R3, P0, R178, R174, 0x5 ;  /* 0x000000aeb2037211 */ /* 0x000fc600078028ff */
[----:B------:R-:W-:Y:S01]  /*eed0*/  IMAD.X R6, R6, 0x1, R177, P1 ;  /* 0x0000000106067824 */ /* 0x000fe200008e06b1 */
[-C--:B------:R-:W-:Y:S02]  /*eee0*/  LEA R44, P1, R2, R180.reuse, 0x1 ;  /* 0x000000b4022c7211 */ /* 0x080fe400078208ff */
[----:B------:R-:W-:Y:S02]  /*eef0*/  LEA.HI.X R7, R178, R177, R179, 0x5, P0 ;  /* 0x000000b1b2077211 */ /* 0x000fe400000f2cb3 */
[-C--:B------:R-:W-:Y:S02]  /*ef00*/  LEA R40, P0, R3, R180.reuse, 0x1 ;  /* 0x000000b403287211 */ /* 0x080fe400078008ff */
[----:B------:R-:W-:Y:S02]  /*ef10*/  LEA.HI.X R45, R2, R181, R6, 0x1, P1 ;  /* 0x000000b5022d7211 */ /* 0x000fe400008f0c06 */
[----:B---3--:R-:W-:Y:S01]  /*ef20*/  ISETP.NE.AND P4, PT, R0, RZ, PT ;  /* 0x000000ff0000720c */ /* 0x008fe20003f85270 */
[----:B------:R-:W-:Y:S01]  /*ef30*/  IMAD.MOV.U32 R176, RZ, RZ, R174 ;  /* 0x000000ffffb07224 */ /* 0x000fe200078e00ae */
[----:B------:R-:W-:-:S02]  /*ef40*/  LEA R64, P2, R174, R180, 0x1 ;  /* 0x000000b4ae407211 */ /* 0x000fc400078408ff */
[----:B--2---:R-:W-:-:S04]  /*ef50*/  LEA.HI R13, R8, R8, RZ, 0x1 ;  /* 0x00000008080d7211 */ /* 0x004fc800078f08ff */
[----:B------:R-:W-:Y:S02]  /*ef60*/  SHF.R.S32.HI R13, RZ, 0x1, R13 ;  /* 0x00000001ff0d7819 */ /* 0x000fe4000001140d */
[----:B------:R-:W-:-:S03]  /*ef70*/  LEA.HI.X R41, R3, R181, R7, 0x1, P0 ;  /* 0x000000b503297211 */ /* 0x000fc600000f0c07 */
[----:B------:R-:W-:Y:S01]  /*ef80*/  IMAD R7, R170, R13, R63 ;  /* 0x0000000daa077224 */ /* 0x000fe200078e023f */
[--C-:B------:R-:W-:Y:S01]  /*ef90*/  LEA.HI.X R65, R174, R181, R177.reuse, 0x1, P2 ;  /* 0x000000b5ae417211 */ /* 0x100fe200010f0cb1 */
[----:B------:R-:W-:Y:S02]  /*efa0*/  IMAD R5, R179, 0x30, RZ ;  /* 0x00000030b3057824 */ /* 0x000fe400078e02ff */
        /* <DEDUP_REMOVED lines=75> */
.L_x_2121:
[----:B------:R-:W-:Y:S05]  /*f460*/  BSYNC B0 ;  /* 0x0000000000007941 */ /* 0x000fea0003800000 */
.L_x_2120:
[----:B-----5:R3:W-:Y:S02]  /*f470*/  STS.128 [R237], R20 ;  /* 0x00000014ed007388 */ /* 0x0207e40000000c00 */
.L_x_2119:
[----:B------:R-:W-:Y:S05]  /*f480*/  BSYNC B1 ;  /* 0x0000000000017941 */ /* 0x000fea0003800000 */
.L_x_2118:
        /* <DEDUP_REMOVED lines=49> */
.L_x_2123:
[----:B------:R-:W-:Y:S05]  /*f7a0*/  BSYNC B0 ;  /* 0x0000000000007941 */ /* 0x000fea0003800000 */
.L_x_2122:
[----:B-----5:R1:W-:Y:S02]  /*f7b0*/  STS.128 [R237+0x2000], R20 ;  /* 0x00200014ed007388 */ /* 0x0203e40000000c00 */
.L_x_2117:
[----:B------:R-:W-:Y:S05]  /*f7c0*/  BSYNC B2 ;  /* 0x0000000000027941 */ /* 0x000fea0003800000 */
.L_x_2116:
        /* <DEDUP_REMOVED lines=35> */
[C---:B--2---:R-:W-:Y:S01]  /*fa00*/  LOP3.LUT R26, R5.reuse, 0xffff0000, RZ, 0xc0, !PT ;  /* 0xffff0000051a7812 */ /* 0x044fe200078ec0ff */
        /* <DEDUP_REMOVED lines=27> */
.L_x_2129:
[----:B------:R-:W-:Y:S05]  /*fbc0*/  BSYNC B0 ;  /* 0x0000000000007941 */ /* 0x000fea0003800000 */
.L_x_2128:
[----:B-----5:R3:W-:Y:S02]  /*fbd0*/  STS.128 [R237+0x800], R20 ;  /* 0x00080014ed007388 */ /* 0x0207e40000000c00 */
.L_x_2127:
[----:B------:R-:W-:Y:S05]  /*fbe0*/  BSYNC B1 ;  /* 0x0000000000017941 */ /* 0x000fea0003800000 */
.L_x_2126:
        /* <DEDUP_REMOVED lines=49> */
.L_x_2131:
[----:B------:R-:W-:Y:S05]  /*ff00*/  BSYNC B0 ;  /* 0x0000000000007941 */ /* 0x000fea0003800000 */
.L_x_2130:
[----:B-----5:R3:W-:Y:S02]  /*ff10*/  STS.128 [R237+0x2800], R20 ;  /* 0x00280014ed007388 */ /* 0x0207e40000000c00 */
.L_x_2125:
[----:B------:R-:W-:Y:S05]  /*ff20*/  BSYNC B2 ;  /* 0x0000000000027941 */ /* 0x000fea0003800000 */
.L_x_2124:
        /* <DEDUP_REMOVED lines=64> */
.L_x_2137:
[----:B------:R-:W-:Y:S05]  /*10330*/  BSYNC B0 ;  /* 0x0000000000007941 */ /* 0x000fea0003800000 */
.L_x_2136:
[----:B-----5:R3:W-:Y:S02]  /*10340*/  STS.128 [R237+0x1000], R20 ;  /* 0x00100014ed007388 */ /* 0x0207e40000000c00 */
.L_x_2135:
[----:B------:R-:W-:Y:S05]  /*10350*/  BSYNC B1 ;  /* 0x0000000000017941 */ /* 0x000fea0003800000 */
.L_x_2134:
        /* <DEDUP_REMOVED lines=49> */
.L_x_2139:
[----:B------:R-:W-:Y:S05]  /*10670*/  BSYNC B0 ;  /* 0x0000000000007941 */ /* 0x000fea0003800000 */
.L_x_2138:
[----:B-----5:R1:W-:Y:S02]  /*10680*/  STS.128 [R237+0x3000], R20 ;  /* 0x00300014ed007388 */ /* 0x0203e40000000c00 */
.L_x_2133:
[----:B------:R-:W-:Y:S05]  /*10690*/  BSYNC B2 ;  /* 0x0000000000027941 */ /* 0x000fea0003800000 */
.L_x_2132:
        /* <DEDUP_REMOVED lines=25> */
[----:B------:R-:W-:Y:S02]  /*10830*/  LOP3.LUT R6, R21, 0xffff0000, RZ, 0xc0, !PT ;  /* 0xffff000015067812 */ /* 0x000fe400078ec0ff */
[----:B------:R-:W-:-:S02]  /*10840*/  LOP3.LUT R20, R23, 0xffff0000, RZ, 0xc0, !PT ;  /* 0xffff000017147812 */ /* 0x000fc400078ec0ff */
[----:B------:R-:W-:Y:S01]  /*10850*/  SHF.L.U32 R7, R21, 0x10, RZ ;  /* 0x0000001015077819 */ /* 0x000fe200000006ff */
[----:B------:R-:W-:Y:S01]  /*10860*/  IMAD.U32 R21, R23, 0x10000, RZ ;  /* 0x0001000017157824 */ /* 0x000fe200078e00ff */
[C---:B------:R-:W-:Y:S02]  /*10870*/  SHF.L.U32 R23, R22.reuse, 0x10, RZ ;  /* 0x0000001016177819 */ /* 0x040fe400000006ff */
[----:B------:R-:W-:Y:S02]  /*10880*/  LOP3.LUT R25, R22, 0xffff0000, RZ, 0xc0, !PT ;  /* 0xffff000016197812 */ /* 0x000fe400078ec0ff */
        /* <DEDUP_REMOVED lines=21> */
[C---:B------:R-:W-:Y:S02]  /*109e0*/  FFMA.FTZ R7, R13.reuse, R4, -R7 ;  /* 0x000000040d077223 */ /* 0x040fe40000010807 */
[----:B------:R-:W-:Y:S01]  /*109f0*/  FFMA.FTZ R24, R13, R2, R24 ;  /* 0x000000020d187223 */ /* 0x000fe20000010018 */
[----:B------:R-:W-:Y:S01]  /*10a00*/  F2FP.BF16.PACK_AB R22, R20, R22 ;  /* 0x000000161416723e */ /* 0x000fe200000010ff */
[C---:B------:R-:W-:Y:S02]  /*10a10*/  FFMA.FTZ R16, R23.reuse, R5, -R16 ;  /* 0x0000000517107223 */ /* 0x040fe40000010810 */
[----:B------:R-:W-:Y:S01]  /*10a20*/  FFMA.FTZ R25, R23, R3, R25 ;  /* 0x0000000317197223 */ /* 0x000fe20000010019 */
[----:B------:R-:W-:Y:S01]  /*10a30*/  F2FP.BF16.PACK_AB R7, R24, R7 ;  /* 0x000000071807723e */ /* 0x000fe200000010ff */
[----:B------:R-:W-:Y:S01]  /*10a40*/  IMAD.MOV.U32 R21, RZ, RZ, R6 ;  /* 0x000000ffff157224 */ /* 0x000fe200078e0006 */
[----:B------:R-:W-:-:S02]  /*10a50*/  MOV R23, R22 ;  /* 0x0000001600177202 */ /* 0x000fc40000000f00 */
[----:B------:R-:W-:Y:S02]  /*10a60*/  F2FP.BF16.PACK_AB R16, R25, R16 ;  /* 0x000000101910723e */ /* 0x000fe400000010ff */
[----:B------:R-:W-:Y:S02]  /*10a70*/  MOV R20, R7 ;  /* 0x0000000700147202 */ /* 0x000fe40000000f00 */
[----:B------:R-:W-:Y:S02]  /*10a80*/  MOV R22, R16 ;  /* 0x0000001000167202 */ /* 0x000fe40000000f00 */
.L_x_2144:
[----:B------:R-:W-:Y:S05]  /*10a90*/  BSYNC B0 ;  /* 0x0000000000007941 */ /* 0x000fea0003800000 */
.L_x_2143:
[----:B-----5:R3:W-:Y:S02]  /*10aa0*/  STS.128 [R237+0x1800], R20 ;  /* 0x00180014ed007388 */ /* 0x0207e40000000c00 */
.L_x_2142:
[----:B------:R-:W-:Y:S05]  /*10ab0*/  BSYNC B1 ;  /* 0x0000000000017941 */ /* 0x000fea0003800000 */
.L_x_2141:
        /* <DEDUP_REMOVED lines=38> */
[----:B------:R-:W-:Y:S01]  /*10d20*/  FMUL.FTZ R34, R34, R5 ;  /* 0x0000000522227220 */ /* 0x000fe20000410000 */
        /* <DEDUP_REMOVED lines=8> */
.L_x_2146:
[----:B------:R-:W-:Y:S05]  /*10db0*/  BSYNC B0 ;  /* 0x0000000000007941 */ /* 0x000fea0003800000 */
.L_x_2145:
[----:B-----5:R1:W-:Y:S01]  /*10dc0*/  STS.128 [R237+0x3800], R32 ;  /* 0x00380020ed007388 */ /* 0x0203e20000000c00 */
[----:B------:R-:W-:Y:S05]  /*10dd0*/  BRA `(.L_x_2140) ;  /* 0x000036a000007947 */ /* 0x000fea0003800000 */
.L_x_2115:
        /* <DEDUP_REMOVED lines=93> */
.L_x_2152:
[----:B------:R-:W-:Y:S05]  /*113b0*/  BSYNC B0 ;  /* 0x0000000000007941 */ /* 0x000fea0003800000 */
.L_x_2151:
[----:B-----5:R3:W-:Y:S02]  /*113c0*/  STS.128 [R237], R28 ;  /* 0x0000001ced007388 */ /* 0x0207e40000000c00 */
.L_x_2150:
[----:B------:R-:W-:Y:S05]  /*113d0*/  BSYNC B1 ;  /* 0x0000000000017941 */ /* 0x000fea0003800000 */
.L_x_2149:
        /* <DEDUP_REMOVED lines=90> */
.L_x_2154:
[----:B------:R-:W-:Y:S05]  /*11980*/  BSYNC B0 ;  /* 0x0000000000007941 */ /* 0x000fea0003800000 */
.L_x_2153:
[----:B-----5:R1:W-:Y:S02]  /*11990*/  STS.128 [R237+0x2000], R28 ;  /* 0x0020001ced007388 */ /* 0x0203e40000000c00 */
.L_x_2148:
[----:B------:R-:W-:Y:S05]  /*119a0*/  BSYNC B2 ;  /* 0x0000000000027941 */ /* 0x000fea0003800000 */
.L_x_2147:
        /* <DEDUP_REMOVED lines=23> */
[C---:B------:R-:W-:Y:S02]  /*11b20*/  LEA R20, P1, R6.reuse, R16, 0x1 ;  /* 0x0000001006147211 */ /* 0x040fe400078208ff */
        /* <DEDUP_REMOVED lines=74> */
.L_x_2160:
[----:B------:R-:W-:Y:S05]  /*11fd0*/  BSYNC B0 ;  /* 0x0000000000007941 */ /* 0x000fea0003800000 */
.L_x_2159:
[----:B-----5:R3:W-:Y:S02]  /*11fe0*/  STS.128 [R237+0x800], R28 ;  /* 0x0008001ced007388 */ /* 0x0207e40000000c00 */
.L_x_2158:
[----:B------:R-:W-:Y:S05]  /*11ff0*/  BSYNC B1 ;  /* 0x0000000000017941 */ /* 0x000fea0003800000 */
.L_x_2157:
        /* <DEDUP_REMOVED lines=93> */
.L_x_2162:
[----:B------:R-:W-:Y:S05]  /*125d0*/  BSYNC B0 ;  /* 0x0000000000007941 */ /* 0x000fea0003800000 */
.L_x_2161:
[----:B-----5:R3:W-:Y:S02]  /*125e0*/  STS.128 [R237+0x2800], R28 ;  /* 0x0028001ced007388 */ /* 0x0207e40000000c00 */
.L_x_2156:
[----:B------:R-:W-:Y:S05]  /*125f0*/  BSYNC B2 ;  /* 0x0000000000027941 */ /* 0x000fea0003800000 */
.L_x_2155:
        /* <DEDUP_REMOVED lines=99> */
.L_x_2168:
[----:B------:R-:W-:Y:S05]  /*12c30*/  BSYNC B0 ;  /* 0x0000000000007941 */ /* 0x000fea0003800000 */
.L_x_2167:
[----:B-----5:R3:W-:Y:S02]  /*12c40*/  STS.128 [R237+0x1000], R28 ;  /* 0x0010001ced007388 */ /* 0x0207e40000000c00 */
.L_x_2166:
[----:B------:R-:W-:Y:S05]  /*12c50*/  BSYNC B1 ;  /* 0x0000000000017941 */ /* 0x000fea0003800000 */
.L_x_2165:
        /* <DEDUP_REMOVED lines=93> */
.L_x_2170:
[----:B------:R-:W-:Y:S05]  /*13230*/  BSYNC B0 ;  /* 0x0000000000007941 */ /* 0x000fea0003800000 */
.L_x_2169:
[----:B-----5:R3:W-:Y:S02]  /*13240*/  STS.128 [R237+0x3000], R28 ;  /* 0x0030001ced007388 */ /* 0x0207e40000000c00 */
.L_x_2164:
[----:B------:R-:W-:Y:S05]  /*13250*/  BSYNC B2 ;  /* 0x0000000000027941 */ /* 0x000fea0003800000 */
.L_x_2163:
        /* <DEDUP_REMOVED lines=19> */
[----:B------:R-:W-:-:S03]  /*13390*/  @P0 IMAD.MOV R19, RZ, RZ, -R13 ;  /* 0x000000ffff130224 */ /* 0x000fc600078e0a0d */
[----:B------:R-:W-:-:S04]  /*133a0*/  IADD3 R21, P1, R20, R18, RZ ;  /* 0x0000001214157210 */ /* 0x000fc80007f3e0ff */
[----:B------:R-:W-:Y:S02]  /*133b0*/  LEA.HI.X.SX32 R20, R20, R15, 0x1, P1 ;  /* 0x0000000f14147211 */ /* 0x000fe400008f0eff */
[----:B------:R-:W-:-:S04]  /*133c0*/  LEA R24, P1, R21, R16, 0x1 ;  /* 0x0000001015187211 */ /* 0x000fc800078208ff */
[----:B------:R-:W-:Y:S01]  /*133d0*/  LEA.HI.X R25, R21, R17, R20, 0x1, P1 ;  /* 0x0000001115197211 */ /* 0x000fe200008f0c14 */
[----:B------:R-:W-:-:S04]  /*133e0*/  IMAD.WIDE R20, R19, 0x2, R34 ;  /* 0x0000000213147825 */ /* 0x000fc800078e0222 */
[----:B------:R-:W-:Y:S01]  /*133f0*/  IMAD.MOV.U32 R19, RZ, RZ, RZ ;  /* 0x000000ffff137224 */ /* 0x000fe200078e00ff */
[----:B------:R-:W-:Y:S01]  /*13400*/  @P0 IADD3 R19, -R13, RZ, RZ ;  /* 0x000000ff0d130210 */ /* 0x000fe20007ffe1ff */
[----:B--2---:R-:W2:Y:S03]  /*13410*/  LD.E.128 R24, [R24.64] ;  /* 0x0000000618187980 */ /* 0x004ea6000c101d00 */
[C---:B------:R-:W-:Y:S01]  /*13420*/  IADD3 R18, P1, R19.reuse, R18, RZ ;  /* 0x0000001213127210 */ /* 0x040fe20007f3e0ff */
[----:B---3--:R-:W3:Y:S03]  /*13430*/  LD.E.128 R20, [R20.64] ;  /* 0x0000000614147980 */ /* 0x008ee6000c101d00 */
[----:B------:R-:W-:Y:S02]  /*13440*/  LEA.HI.X.SX32 R15, R19, R15, 0x1, P1 ;  /* 0x0000000f130f7211 */ /* 0x000fe400008f0eff */
[----:B-1----:R-:W-:-:S04]  /*13450*/  LEA R28, P1, R18, R32, 0x1 ;  /* 0x00000020121c7211 */ /* 0x002fc800078208ff */
        /* <DEDUP_REMOVED lines=10> */
[C---:B--2---:R-:W-:Y:S01]  /*13500*/  SHF.L.U32 R40, R24.reuse, 0x10, RZ ;  /* 0x0000001018287819 */ /* 0x044fe200000006ff */
        /* <DEDUP_REMOVED lines=9> */
[C---:B---3--:R-:W-:Y:S01]  /*135a0*/  SHF.L.U32 R47, R20.reuse, 0x10, RZ ;  /* 0x00000010142f7819 */ /* 0x048fe200000006ff */
        /* <DEDUP_REMOVED lines=44> */
.L_x_2174:
[----:B------:R-:W-:Y:S05]  /*13870*/  BSYNC B0 ;  /* 0x0000000000007941 */ /* 0x000fea0003800000 */
.L_x_2173:
[----:B-----5:R1:W-:Y:S02]  /*13880*/  STS.128 [R237+0x1800], R4 ;  /* 0x00180004ed007388 */ /* 0x0203e40000000c00 */
.L_x_2172:
[----:B------:R-:W-:Y:S05]  /*13890*/  BSYNC B1 ;  /* 0x0000000000017941 */ /* 0x000fea0003800000 */
.L_x_2171:
        /* <DEDUP_REMOVED lines=22> */
[----:B--2---:R1:W2:Y:S03]  /*13a00*/  LD.E.128 R20, [R18.64] ;  /* 0x0000000612147980 */ /* 0x0042a6000c101d00 */
[----:B------:R-:W-:Y:S02]  /*13a10*/  LEA.HI.X R17, R9, R17, R8, 0x1, P1 ;  /* 0x0000001109117211 */ /* 0x000fe400008f0c08 */
[----:B------:R-:W-:Y:S01]  /*13a20*/  MOV R8, RZ ;  /* 0x000000ff00087202 */ /* 0x000fe20000000f00 */
[----:B------:R-:W-:-:S05]  /*13a30*/  @P0 IMAD.MOV R8, RZ, RZ, -R13 ;  /* 0x000000ffff080224 */ /* 0x000fca00078e0a0d */
[----:B------:R-:W-:-:S04]  /*13a40*/  IADD3 R2, P1, R8, R2, RZ ;  /* 0x0000000208027210 */ /* 0x000fc80007f3e0ff */
[----:B------:R-:W-:Y:S02]  /*13a50*/  LEA.HI.X.SX32 R3, R8, R3, 0x1, P1 ;  /* 0x0000000308037211 */ /* 0x000fe400008f0eff */
[C---:B------:R-:W-:Y:S01]  /*13a60*/  LEA R24, P1, R2.reuse, R32, 0x1 ;  /* 0x0000002002187211 */ /* 0x040fe200078208ff */
[----:B-1-3--:R-:W3:Y:S03]  /*13a70*/  LD.E.128 R16, [R16.64] ;  /* 0x0000000610107980 */ /* 0x00aee6000c101d00 */
        /* <DEDUP_REMOVED lines=12> */
[C---:B------:R-:W-:Y:S01]  /*13b40*/  IMAD.U32 R28, R22.reuse, 0x10000, RZ ;  /* 0x00010000161c7824 */ /* 0x040fe200078e00ff */
[C---:B------:R-:W-:Y:S02]  /*13b50*/  SHF.L.U32 R6, R21.reuse, 0x10, RZ ;  /* 0x0000001015067819 */ /* 0x040fe400000006ff */
[----:B------:R-:W-:Y:S02]  /*13b60*/  LOP3.LUT R29, R21, 0xffff0000, RZ, 0xc0, !PT ;  /* 0xffff0000151d7812 */ /* 0x000fe400078ec0ff */
[----:B------:R-:W-:Y:S02]  /*13b70*/  LOP3.LUT R21, R22, 0xffff0000, RZ, 0xc0, !PT ;  /* 0xffff000016157812 */ /* 0x000fe400078ec0ff */
[----:B------:R-:W-:-:S02]  /*13b80*/  SHF.L.U32 R20, R23, 0x10, RZ ;  /* 0x0000001017147819 */ /* 0x000fc400000006ff */
[----:B------:R-:W-:Y:S01]  /*13b90*/  LOP3.LUT R30, R23, 0xffff0000, RZ, 0xc0, !PT ;  /* 0xffff0000171e7812 */ /* 0x000fe200078ec0ff */
[C---:B---3--:R-:W-:Y:S01]  /*13ba0*/  IMAD.U32 R23, R16.reuse, 0x10000, RZ ;  /* 0x0001000010177824 */ /* 0x048fe200078e00ff */
        /* <DEDUP_REMOVED lines=14> */
[----:B------:R-:W-:Y:S02]  /*13c90*/  @!P0 FADD.FTZ R32, -R32, -RZ ;  /* 0x800000ff20208221 */ /* 0x000fe40000010100 */
[----:B------:R-:W-:Y:S02]  /*13ca0*/  FMUL.FTZ R14, R14, R23 ;  /* 0x000000170e0e7220 */ /* 0x000fe40000410000 */
[----:B------:R-:W-:Y:S01]  /*13cb0*/  FMUL.FTZ R7, R7, R22 ;  /* 0x0000001607077220 */ /* 0x000fe20000410000 */
[----:B----4-:R-:W-:Y:S01]  /*13cc0*/  LOP3.LUT R22, R26, 0xffff0000, RZ, 0xc0, !PT ;  /* 0xffff00001a167812 */ /* 0x010fe200078ec0ff */
[----:B------:R-:W-:-:S02]  /*13cd0*/  FMUL.FTZ R21, R21, R18 ;  /* 0x0000001215157220 */ /* 0x000fc40000410000 */
        /* <DEDUP_REMOVED lines=28> */
.L_x_2176:
[----:B------:R-:W-:Y:S05]  /*13ea0*/  BSYNC B0 ;  /* 0x0000000000007941 */ /* 0x000fea0003800000 */
.L_x_2175:
[----:B-----5:R1:W-:Y:S01]  /*13eb0*/  STS.128 [R237+0x3800], R4 ;  /* 0x00380004ed007388 */ /* 0x0203e20000000c00 */
[----:B------:R-:W-:Y:S05]  /*13ec0*/  BRA `(.L_x_2140) ;  /* 0x000005b000007947 */ /* 0x000fea0003800000 */
.L_x_2114:
[----:B------:R-:W-:Y:S01]  /*13ed0*/  IMAD.IADD R3, R234, 0x1, -R52 ;  /* 0x00000001ea037824 */ /* 0x000fe200078e0a34 */
[----:B------:R-:W-:Y:S01]  /*13ee0*/  BSSY B0, `(.L_x_2177) ;  /* 0x0000014000007945 */ /* 0x000fe20003800000 */
[----:B------:R-:W-:-:S03]  /*13ef0*/  ISETP.GE.AND P0, PT, R14, R64, PT ;  /* 0x000000400e00720c */ /* 0x000fc60003f06270 */
[----:B------:R-:W-:-:S13]  /*13f00*/  ISETP.GE.AND P1, PT, R170, R3, PT ;  /* 0x00000003aa00720c */ /* 0x000fda0003f26270 */
[----:B------:R-:W-:Y:S05]  /*13f10*/  @P1 BRA `(.L_x_2178) ;  /* 0x0000010000001947 */ /* 0x000fea0003800000 */
[----:B------:R-:W-:-:S13]  /*13f20*/  ISETP.GE.AND P2, PT, R18, R64, PT ;  /* 0x000000401200720c */ /* 0x000fda0003f46270 */
[C---:B------:R-:W-:Y:S01]  /*13f30*/  @!P2 LEA R4, P1, R174.reuse, R180, 0x1 ;  /* 0x000000b4ae04a211 */ /* 0x040fe200078208ff */
        /* <DEDUP_REMOVED lines=14> */
.L_x_2178:
[----:B------:R-:W-:Y:S05]  /*14020*/  BSYNC B0 ;  /* 0x0000000000007941 */ /* 0x000fea0003800000 */
.L_x_2177:
[----:B------:R-:W-:Y:S01]  /*14030*/  IADD3 R0, R170, 0x10, RZ ;  /* 0x00000010aa007810 */ /* 0x000fe20007ffe0ff */
[----:B------:R-:W-:Y:S03]  /*14040*/  BSSY B0, `(.L_x_2179) ;  /* 0x0000015000007945 */ /* 0x000fe60003800000 */
[----:B------:R-:W-:-:S13]  /*14050*/  ISETP.GE.AND P1, PT, R0, R3, PT ;  /* 0x000000030000720c */ /* 0x000fda0003f26270 */
[----:B------:R-:W-:Y:S05]  /*14060*/  @P1 BRA `(.L_x_2180) ;  /* 0x0000012000001947 */ /* 0x000fea0003800000 */
[----:B------:R-:W-:Y:S02]  /*14070*/  ISETP.GE.AND P2, PT, R18, R64, PT ;  /* 0x000000401200720c */ /* 0x000fe40003f46270 */
[----:B------:R-:W-:-:S05]  /*14080*/  IADD3 R2, P1, R2, R174, RZ ;  /* 0x000000ae02027210 */ /* 0x000fca0007f3e0ff */
[----:B------:R-:W-:-:S06]  /*14090*/  IMAD.X R6, R6, 0x1, R177, P1 ;  /* 0x0000000106067824 */ /* 0x000fcc00008e06b1 */
        /* <DEDUP_REMOVED lines=15> */
.L_x_2180:
[----:B------:R-:W-:Y:S05]  /*14190*/  BSYNC B0 ;  /* 0x0000000000007941 */ /* 0x000fea0003800000 */
.L_x_2179:
[----:B------:R-:W-:Y:S01]  /*141a0*/  IADD3 R12, R170, 0x20, RZ ;  /* 0x00000020aa0c7810 */ /* 0x000fe20007ffe0ff */
[----:B------:R-:W-:Y:S03]  /*141b0*/  BSSY B0, `(.L_x_2181) ;  /* 0x0000015000007945 */ /* 0x000fe60003800000 */
[----:B------:R-:W-:-:S13]  /*141c0*/  ISETP.GE.AND P1, PT, R12, R3, PT ;  /* 0x000000030c00720c */ /* 0x000fda0003f26270 */
[----:B------:R-:W-:Y:S05]  /*141d0*/  @P1 BRA `(.L_x_2182) ;  /* 0x0000012000001947 */ /* 0x000fea0003800000 */
[----:B------:R-:W-:Y:S02]  /*141e0*/  ISETP.GE.AND P2, PT, R18, R64, PT ;  /* 0x000000401200720c */ /* 0x000fe40003f46270 */
[----:B-1----:R-:W-:-:S04]  /*141f0*/  LEA R4, P1, R178, R174, 0x5 ;  /* 0x000000aeb2047211 */ /* 0x002fc800078228ff */
[----:B------:R-:W-:-:S07]  /*14200*/  LEA.HI.X R2, R178, R177, R179, 0x5, P1 ;  /* 0x000000b1b2027211 */ /* 0x000fce00008f2cb3 */
        /* <DEDUP_REMOVED lines=15> */
.L_x_2182:
[----:B------:R-:W-:Y:S05]  /*14300*/  BSYNC B0 ;  /* 0x0000000000007941 */ /* 0x000fea0003800000 */
.L_x_2181:
        /* <DEDUP_REMOVED lines=23> */
.L_x_2140:
[----:B------:R-:W-:Y:S05]  /*14480*/  BSYNC B3 ;  /* 0x0000000000037941 */ /* 0x000fea0003800000 */
.L_x_2113:
        /* <DEDUP_REMOVED lines=12> */
[--C-:B-----5:R-:W-:Y:S02]  /*14550*/  @!P1 IMAD.MOV.U32 R9, RZ, RZ, R230.reuse ;  /* 0x000000ffff099224 */ /* 0x120fe400078e00e6 */
        /* <DEDUP_REMOVED lines=11> */
.L_x_2184:
[----:B------:R-:W-:Y:S05]  /*14610*/  BSYNC B0 ;  /* 0x0000000000007941 */ /* 0x000fea0003800000 */
.L_x_2183:
        /* <DEDUP_REMOVED lines=10> */
[----:B-----5:R-:W-:Y:S02]  /*146c0*/  @!P1 LEA.HI.X R9, R227, R230, R228, 0x1, P3 ;  /* 0x000000e6e3099211 */ /* 0x020fe400018f0ce4 */
        /* <DEDUP_REMOVED lines=11> */
.L_x_2186:
[----:B------:R-:W-:Y:S05]  /*14780*/  BSYNC B0 ;  /* 0x0000000000007941 */ /* 0x000fea0003800000 */
.L_x_2185:
        /* <DEDUP_REMOVED lines=9> */
[----:B------:R-:W-:-:S03]  /*14820*/  @!P1 LEA R14, P3, R2, R231, 0x1 ;  /* 0x000000e7020e9211 */ /* 0x000fc600078608ff */
[----:B------:R-:W-:Y:S01]  /*14830*/  @P0 IMAD.X R6, R5, 0x1, R169, P2 ;  /* 0x0000000105060824 */ /* 0x000fe200010e06a9 */
[C---:B------:R-:W-:Y:S02]  /*14840*/  @P0 LEA R8, P2, R7.reuse, R172, 0x1 ;  /* 0x000000ac07080211 */ /* 0x040fe400078408ff */
[----:B------:R-:W-:Y:S02]  /*14850*/  @!P1 LEA.HI.X R15, R2, R230, R5, 0x1, P3 ;  /* 0x000000e6020f9211 */ /* 0x000fe400018f0c05 */
[----:B-----5:R-:W-:-:S03]  /*14860*/  @P0 LEA.HI.X R9, R7, R173, R6, 0x1, P2 ;  /* 0x000000ad07090211 */ /* 0x020fc600010f0c06 */
        /* <DEDUP_REMOVED lines=10> */
.L_x_2188:
[----:B------:R-:W-:Y:S05]  /*14910*/  BSYNC B0 ;  /* 0x0000000000007941 */ /* 0x000fea0003800000 */
.L_x_2187:
        /* <DEDUP_REMOVED lines=8> */
[----:B-----5:R-:W-:Y:S02]  /*149a0*/  @!P1 IMAD.MOV.U32 R9, RZ, RZ, R230 ;  /* 0x000000ffff099224 */ /* 0x020fe400078e00e6 */
[----:B------:R-:W-:Y:S02]  /*149b0*/  @P0 IMAD R2, R43, 0x30, RZ ;  /* 0x000000302b020824 */ /* 0x000fe400078e02ff */
[----:B------:R-:W-:-:S04]  /*149c0*/  @P0 IMAD.WIDE.U32 R6, R42, 0x30, R168 ;  /* 0x000000302a060825 */ /* 0x000fc800078e00a8 */
[----:B------:R-:W-:Y:S01]  /*149d0*/  @!P1 IMAD R5, R43, 0x60, RZ ;  /* 0x000000602b059824 */ /* 0x000fe200078e02ff */
[----:B------:R-:W-:Y:S01]  /*149e0*/  @P0 IADD3 R2, R2, R7, RZ ;  /* 0x0000000702020210 */ /* 0x000fe20007ffe0ff */
[----:B------:R-:W-:Y:S01]  /*149f0*/  @!P1 IMAD.WIDE.U32 R8, R42, 0x60, R8 ;  /* 0x000000602a089825 */ /* 0x000fe200078e0008 */
[----:B------:R-:W-:-:S03]  /*14a00*/  @P0 LEA R14, P2, R6, R172, 0x1 ;  /* 0x000000ac060e0211 */ /* 0x000fc600078408ff */
        /* <DEDUP_REMOVED lines=12> */
.L_x_2190:
[----:B------:R-:W-:Y:S05]  /*14ad0*/  BSYNC B0 ;  /* 0x0000000000007941 */ /* 0x000fea0003800000 */
.L_x_2189:
        /* <DEDUP_REMOVED lines=10> */
[----:B-----5:R-:W-:-:S03]  /*14b80*/  @!P1 LEA R16, P3, R2, R231, 0x1 ;  /* 0x000000e702109211 */ /* 0x020fc600078608ff */
        /* <DEDUP_REMOVED lines=14> */
.L_x_2192:
[----:B------:R-:W-:Y:S05]  /*14c70*/  BSYNC B0 ;  /* 0x0000000000007941 */ /* 0x000fea0003800000 */
.L_x_2191:
        /* <DEDUP_REMOVED lines=9> */
[----:B-----5:R-:W-:Y:S01]  /*14d10*/  @!P1 MOV R16, R231 ;  /* 0x000000e700109202 */ /* 0x020fe20000000f00 */
        /* <DEDUP_REMOVED lines=19> */
.L_x_2194:
[----:B------:R-:W-:Y:S05]  /*14e50*/  BSYNC B0 ;  /* 0x0000000000007941 */ /* 0x000fea0003800000 */
.L_x_2193:
        /* <DEDUP_REMOVED lines=29> */
.L_x_2196:
[----:B------:R-:W-:Y:S05]  /*15030*/  BSYNC B0 ;  /* 0x0000000000007941 */ /* 0x000fea0003800000 */
.L_x_2195:
        /* <DEDUP_REMOVED lines=12> */
[C---:B------:R-:W-:Y:S02]  /*15100*/  @P0 LEA R18, P2, R14.reuse, R172, 0x1 ;  /* 0x000000ac0e120211 */ /* 0x040fe400078408ff */
[----:B-----5:R-:W-:Y:S01]  /*15110*/  @!P1 MOV R16, R231 ;  /* 0x000000e700109202 */ /* 0x020fe20000000f00 */
        /* <DEDUP_REMOVED lines=15> */
.L_x_2198:
[----:B------:R-:W-:Y:S05]  /*15210*/  BSYNC B0 ;  /* 0x0000000000007941 */ /* 0x000fea0003800000 */
.L_x_2197:
[----:B------:R-:W0:Y:S04]  /*15220*/  LDGDEPBAR ;  /* 0x00000000000079af */ /* 0x000e280000000000 */
[----:B------:R1:W5:Y:S01]  /*15230*/  LD.E R2, [R10.64+0x188] ;  /* 0x000188060a027980 */ /* 0x000362000c101900 */
[----:B------:R-:W-:Y:S01]  /*15240*/  ISETP.GE.AND P0, PT, R170, R4, PT ;  /* 0x00000004aa00720c */ /* 0x000fe20003f06270 */
[----:B------:R-:W-:Y:S01]  /*15250*/  IMAD.SHL.U32 R132, R56, 0x2, RZ ;  /* 0x0000000238847824 */ /* 0x000fe200078e00ff */
[----:B-----5:R-:W-:Y:S01]  /*15260*/  SHF.R.S32.HI R9, RZ, 0x1f, R59 ;  /* 0x0000001fff097819 */ /* 0x020fe2000001143b */
        /* <DEDUP_REMOVED lines=12> */
[----:B-1----:R-:W-:Y:S02]  /*15330*/  @P0 IMAD.MOV.U32 R14, RZ, RZ, R141 ;  /* 0x000000ffff0e0224 */ /* 0x002fe400078e008d */
        /* <DEDUP_REMOVED lines=13> */
.L_x_2200:
[----:B------:R-:W-:Y:S05]  /*15410*/  BSYNC B0 ;  /* 0x0000000000007941 */ /* 0x000fea0003800000 */
.L_x_2199:
        /* <DEDUP_REMOVED lines=22> */
.L_x_2202:
[----:B------:R-:W-:Y:S05]  /*15580*/  BSYNC B0 ;  /* 0x0000000000007941 */ /* 0x000fea0003800000 */
.L_x_2201:
        /* <DEDUP_REMOVED lines=24> */
.L_x_2204:
[----:B------:R-:W-:Y:S05]  /*15710*/  BSYNC B0 ;  /* 0x0000000000007941 */ /* 0x000fea0003800000 */
.L_x_2203:
        /* <DEDUP_REMOVED lines=8> */
[-C--:B-1----:R-:W-:Y:S01]  /*157a0*/  @P0 MOV R12, R141.reuse ;  /* 0x0000008d000c0202 */ /* 0x082fe20000000f00 */
        /* <DEDUP_REMOVED lines=19> */
.L_x_2206:
[----:B------:R-:W-:Y:S05]  /*158e0*/  BSYNC B0 ;  /* 0x0000000000007941 */ /* 0x000fea0003800000 */
.L_x_2205:
        /* <DEDUP_REMOVED lines=24> */
.L_x_2208:
[----:B------:R-:W-:Y:S05]  /*15a70*/  BSYNC B0 ;  /* 0x0000000000007941 */ /* 0x000fea0003800000 */
.L_x_2207:
        /* <DEDUP_REMOVED lines=28> */
.L_x_2210:
[----:B------:R-:W-:Y:S05]  /*15c40*/  BSYNC B0 ;  /* 0x0000000000007941 */ /* 0x000fea0003800000 */
.L_x_2209:
        /* <DEDUP_REMOVED lines=11> */
[----:B-1----:R-:W-:Y:S01]  /*15d00*/  @!P1 IMAD.MOV.U32 R12, RZ, RZ, R141 ;  /* 0x000000ffff0c9224 */ /* 0x002fe200078e008d */
        /* <DEDUP_REMOVED lines=17> */
.L_x_2212:
[----:B------:R-:W-:Y:S05]  /*15e20*/  BSYNC B0 ;  /* 0x0000000000007941 */ /* 0x000fea0003800000 */
.L_x_2211:
        /* <DEDUP_REMOVED lines=28> */
.L_x_2214:
[----:B------:R-:W-:Y:S05]  /*15ff0*/  BSYNC B0 ;  /* 0x0000000000007941 */ /* 0x000fea0003800000 */
.L_x_2213:
[----:B-1----:R-:W-:Y:S01]  /*16000*/  LEA.HI R4, R55, R55, RZ, 0x1 ;  /* 0x0000003737047211 */ /* 0x002fe200078f08ff */
[----:B------:R-:W5:Y:S01]  /*16010*/  LD.E R8, [R10.64+0x18c] ;  /* 0x00018c060a087980 */ /* 0x000f62000c101900 */
[----:B------:R-:W-:-:S02]  /*16020*/  IMAD.SHL.U32 R0, R54, 0x40, RZ ;  /* 0x0000004036007824 */ /* 0x000fc400078e00ff */
[----:B------:R-:W-:Y:S01]  /*16030*/  LOP3.LUT R4, R4, 0xfffffffe, RZ, 0xc0, !PT ;  /* 0xfffffffe04047812 */ /* 0x000fe200078ec0ff */
[----:B------:R-:W-:Y:S02]  /*16040*/  IMAD.SHL.U32 R57, R57, 0x40, RZ ;  /* 0x0000004039397824 */ /* 0x000fe400078e00ff */
[----:B------:R-:W-:Y:S01]  /*16050*/  IMAD.SHL.U32 R170, R170, 0x8, RZ ;  /* 0x00000008aaaa7824 */ /* 0x000fe200078e00ff */
[----:B------:R-:W-:Y:S01]  /*16060*/  LOP3.LUT R0, R0, 0x1c0, RZ, 0xc0, !PT ;  /* 0x000001c000007812 */ /* 0x000fe200078ec0ff */
[----:B------:R-:W-:Y:S01]  /*16070*/  IMAD.IADD R55, R55, 0x1, -R4 ;  /* 0x0000000137377824 */ /* 0x000fe200078e0a04 */
[----:B------:R-:W-:Y:S01]  /*16080*/  LOP3.LUT R57, R57, 0x1c0, RZ, 0xc0, !PT ;  /* 0x000001c039397812 */ /* 0x000fe200078ec0ff */
[----:B------:R-:W-:Y:S01]  /*16090*/  IMAD.SHL.U32 R36, R58, 0x40, RZ ;  /* 0x000000403a247824 */ /* 0x000fe200078e00ff */
[----:B------:R-:W-:Y:S01]  /*160a0*/  LOP3.LUT R170, R0, 0x8, R170, 0xf8, !PT ;  /* 0x0000000800aa7812 */ /* 0x000fe200078ef8aa */
[----:B------:R-:W-:Y:S01]  /*160b0*/  IMAD.SHL.U32 R4, R55, 0x8, RZ ;  /* 0x0000000837047824 */ /* 0x000fe200078e00ff */
[----:B------:R-:W-:-:S02]  /*160c0*/  SHF.R.U32.HI R0, RZ, 0x3, R0 ;  /* 0x00000003ff007819 */ /* 0x000fc40000011600 */
[----:B------:R-:W-:Y:S01]  /*160d0*/  R2P PR, R54, 0x6 ;  /* 0x0000000636007804 */ /* 0x000fe20000000000 */
[----:B------:R-:W-:Y:S01]  /*160e0*/  IMAD R39, R51, 0x10, R39 ;  /* 0x0000001033277824 */ /* 0x000fe200078e0227 */
[----:B------:R-:W-:Y:S01]  /*160f0*/  LOP3.LUT R36, R36, 0xfffffe00, RZ, 0xc0, !PT ;  /* 0xfffffe0024247812 */ /* 0x000fe200078ec0ff */
[----:B------:R-:W-:Y:S01]  /*16100*/  IMAD.IADD R132, R3, 0x1, R132 ;  /* 0x0000000103847824 */ /* 0x000fe200078e0284 */
[----:B------:R-:W-:Y:S01]  /*16110*/  LOP3.LUT R4, R57, 0x8, R4, 0xf8, !PT ;  /* 0x0000000839047812 */ /* 0x000fe200078ef804 */
[----:B------:R-:W0:Y:S01]  /*16120*/  LDGDEPBAR ;  /* 0x00000000000079af */ /* 0x000e220000000000 */
[----:B------:R-:W-:Y:S01]  /*16130*/  SHF.R.U32.HI R9, RZ, 0x3, R57 ;  /* 0x00000003ff097819 */ /* 0x000fe20000011639 */
[----:B------:R-:W-:Y:S01]  /*16140*/  IMAD R224, R51, 0x400, R36 ;  /* 0x0000040033e07824 */ /* 0x000fe200078e0224 */
[----:B------:R-:W-:Y:S02]  /*16150*/  LOP3.LUT R0, R170, R0, RZ, 0x3c, !PT ;  /* 0x00000000aa007212 */ /* 0x000fe400078e3cff */
[----:B------:R-:W-:-:S03]  /*16160*/  LOP3.LUT R9, R4, R9, RZ, 0x3c, !PT ;  /* 0x0000000904097212 */ /* 0x000fc600078e3cff */
[----:B------:R-:W-:Y:S02]  /*16170*/  IMAD R223, R55, 0x200, R0 ;  /* 0x0000020037df7824 */ /* 0x000fe400078e0200 */
[----:B------:R-:W-:Y:S02]  /*16180*/  IMAD.IADD R224, R9, 0x1, R224 ;  /* 0x0000000109e07824 */ /* 0x000fe400078e02e0 */
[----:B------:R-:W-:Y:S02]  /*16190*/  IMAD.SHL.U32 R223, R223, 0x2, RZ ;  /* 0x00000002dfdf7824 */ /* 0x000fe400078e00ff */
[----:B------:R-:W-:-:S03]  /*161a0*/  IMAD.SHL.U32 R224, R224, 0x2, RZ ;  /* 0x00000002e0e07824 */ /* 0x000fc600078e00ff */
[----:B---3--:R-:W-:Y:S04]  /*161b0*/  LDSM.16.M88.4 R20, [R223+0x4000] ;  /* 0x00400000df14783b */ /* 0x008fe80000000200 */
[----:B------:R-:W1:Y:S04]  /*161c0*/  LDSM.16.M88.4 R28, [R224] ;  /* 0x00000000e01c783b */ /* 0x000e680000000200 */
[----:B------:R-:W3:Y:S04]  /*161d0*/  LDSM.16.M88.4 R12, [R223+0x4800] ;  /* 0x00480000df0c783b */ /* 0x000ee80000000200 */
[----:B------:R-:W2:Y:S04]  /*161e0*/  LDSM.16.M88.4 R100, [R223+0x5000] ;  /* 0x00500000df64783b */ /* 0x000ea80000000200 */
[----:B------:R-:W4:Y:S04]  /*161f0*/  LDSM.16.M88.4 R72, [R223+0x5800] ;  /* 0x00580000df48783b */ /* 0x000f280000000200 */
[----:B--2---:R-:W2:Y:S04]  /*16200*/  LDSM.16.M88.4 R64, [R223+0x6000] ;  /* 0x00600000df40783b */ /* 0x004ea80000000200 */
[----:B------:R-:W2:Y:S04]  /*16210*/  LDSM.16.M88.4 R56, [R223+0x6800] ;  /* 0x00680000df38783b */ /* 0x000ea80000000200 */
[----:B------:R-:W2:Y:S04]  /*16220*/  LDSM.16.M88.4 R40, [R223+0x7000] ;  /* 0x00700000df28783b */ /* 0x000ea80000000200 */
[----:B------:R-:W2:Y:S01]  /*16230*/  LDSM.16.M88.4 R76, [R223+0x7800] ;  /* 0x00780000df4c783b */ /* 0x000ea20000000200 */
[C---:B------:R-:W-:Y:S01]  /*16240*/  IADD3 R0, R223.reuse, 0x4000, RZ ;  /* 0x00004000df007810 */ /* 0x040fe20007ffe0ff */
[----:B------:R-:W-:Y:S01]  /*16250*/  IMAD R222, R38, 0x2, R224 ;  /* 0x0000000226de7824 */ /* 0x000fe200078e02e0 */
[----:B------:R-:W-:-:S02]  /*16260*/  IADD3 R221, R223, 0x4020, RZ ;  /* 0x00004020dfdd7810 */ /* 0x000fc40007ffe0ff */
[----:B------:R-:W-:Y:S02]  /*16270*/  @P1 IADD3 R221, R0, -0x20, RZ ;  /* 0xffffffe000dd1810 */ /* 0x000fe40007ffe0ff */
[----:B------:R-:W-:Y:S04]  /*16280*/  LDSM.16.M88.4 R80, [R222] ;  /* 0x00000000de50783b */ /* 0x000fe80000000200 */
[----:B------:R-:W2:Y:S01]  /*16290*/  LDSM.16.M88.4 R124, [R221] ;  /* 0x00000000dd7c783b */ /* 0x000ea20000000200 */
        /* <DEDUP_REMOVED lines=13> */
[C---:B------:R-:W-:Y:S02]  /*16370*/  HMMA.16816.F32.BF16 R4, R28.reuse, R100, RZ ;  /* 0x000000641c04723c */ /* 0x040fe400000418ff */
[----:B------:R-:W1:Y:S04]  /*16380*/  LDSM.16.M88.4 R88, [R221+0x3000] ;  /* 0x00300000dd58783b */ /* 0x000e680000000200 */
[----:B------:R-:W-:Y:S02]  /*16390*/  LDSM.16.M88.4 R92, [R220] ;  /* 0x00000000dc5c783b */ /* 0x000fe40000000200 */
[C---:B----4-:R-:W-:Y:S02]  /*163a0*/  HMMA.16816.F32.BF16 R96, R28.reuse, R72, RZ ;  /* 0x000000481c60723c */ /* 0x050fe400000418ff */
[----:B------:R-:W-:Y:S06]  /*163b0*/  LDSM.16.M88.4 R128, [R217+0x5800] ;  /* 0x00580000d980783b */ /* 0x000fec0000000200 */
        /* <DEDUP_REMOVED lines=19> */
[----:B------:R-:W4:Y:S07]  /*164f0*/  LDSM.16.M88.4 R104, [R217+0x5000] ;  /* 0x00500000d968783b */ /* 0x000f2e0000000200 */
        /* <DEDUP_REMOVED lines=9> */
[C---:B------:R-:W-:Y:S08]  /*16590*/  HMMA.16816.F32.BF16 R44, R80.reuse, R88, R44 ;  /* 0x00000058502c723c */ /* 0x040ff0000004182c */
[----:B------:R-:W-:Y:S01]  /*165a0*/  HMMA.16816.F32.BF16 R40, R80, R90, R40 ;  /* 0x0000005a5028723c */ /* 0x000fe20000041828 */
[----:B------:R-:W3:Y:S04]  /*165b0*/  LDSM.16.M88.4 R88, [R217+0x6000] ;  /* 0x00600000d958783b */ /* 0x000ee80000000200 */
        /* <DEDUP_REMOVED lines=13> */
[C---:B----4-:R-:W-:Y:S08]  /*16690*/  HMMA.16816.F32.BF16 R4, R92.reuse, R104, R4 ;  /* 0x000000685c04723c */ /* 0x050ff00000041804 */
        /* <DEDUP_REMOVED lines=24> */
[C---:B----4-:R-:W-:Y:S08]  /*16820*/  HMMA.16816.F32.BF16 R68, R124.reuse, R104, R68 ;  /* 0x000000687c44723c */ /* 0x050ff00000041844 */
        /* <DEDUP_REMOVED lines=33> */
[C---:B------:R-:W-:Y:S01]  /*16a40*/  HMMA.16816.F32.BF16 R120, R64.reuse, R30, R120 ;  /* 0x0000001e4078723c */ /* 0x040fe20000041878 */
[----:B------:R-:W2:Y:S07]  /*16a50*/  LDSM.16.M88.4 R28, [R217+0x9000] ;  /* 0x00900000d91c783b */ /* 0x000eae0000000200 */
[----:B-1----:R-:W-:Y:S08]  /*16a60*/  HMMA.16816.F32.BF16 R4, R64, R84, R4 ;  /* 0x000000544004723c */ /* 0x002ff00000041804 */
[C---:B------:R-:W-:Y:S08]  /*16a70*/  HMMA.16816.F32.BF16 R24, R12.reuse, R108, R24 ;  /* 0x0000006c0c18723c */ /* 0x040ff00000041818 */
[----:B------:R-:W-:Y:S01]  /*16a80*/  HMMA.16816.F32.BF16 R20, R12, R110, R20 ;  /* 0x0000006e0c14723c */ /* 0x000fe20000041814 */
[----:B------:R-:W1:Y:S07]  /*16a90*/  LDSM.16.M88.4 R108, [R206+0x5000] ;  /* 0x00500000ce6c783b */ /* 0x000e6e0000000200 */
[C---:B------:R-:W-:Y:S08]  /*16aa0*/  HMMA.16816.F32.BF16 R16, R80.reuse, R104, R16 ;  /* 0x000000685010723c */ /* 0x040ff00000041810 */
[----:B------:R-:W-:Y:S01]  /*16ab0*/  HMMA.16816.F32.BF16 R120, R80, R106, R120 ;  /* 0x0000006a5078723c */ /* 0x000fe20000041878 */
[----:B------:R-:W3:Y:S07]  /*16ac0*/  LDSM.16.M88.4 R104, [R221+0x5800] ;  /* 0x00580000dd68783b */ /* 0x000eee0000000200 */
[C---:B------:R-:W-:Y:S08]  /*16ad0*/  HMMA.16816.F32.BF16 R96, R76.reuse, R116, R96 ;  /* 0x000000744c60723c */ /* 0x040ff00000041860 */
[----:B------:R-:W-:Y:S01]  /*16ae0*/  HMMA.16816.F32.BF16 R72, R76, R118, R72 ;  /* 0x000000764c48723c */ /* 0x000fe20000041848 */
[----:B------:R-:W4:Y:S07]  /*16af0*/  LDSM.16.M88.4 R116, [R223+0xa800] ;  /* 0x00a80000df74783b */ /* 0x000f2e0000000200 */
[----:B--2---:R-:W-:Y:S01]  /*16b00*/  HMMA.16816.F32.BF16 R4, R80, R28, R4 ;  /* 0x0000001c5004723c */ /* 0x004fe20000041804 */
[----:B-----5:R-:W-:-:S02]  /*16b10*/  FMUL.FTZ R20, R20, R8 ;  /* 0x0000000814147220 */ /* 0x020fc40000410000 */
[-C--:B------:R-:W-:Y:S02]  /*16b20*/  FMUL.FTZ R21, R21, R8.reuse ;  /* 0x0000000815157220 */ /* 0x080fe40000410000 */
[-C--:B------:R-:W-:Y:S02]  /*16b30*/  FMUL.FTZ R22, R22, R8.reuse ;  /* 0x0000000816167220 */ /* 0x080fe40000410000 */
[-C--:B------:R-:W-:Y:S01]  /*16b40*/  FMUL.FTZ R23, R23, R8.reuse ;  /* 0x0000000817177220 */ /* 0x080fe20000410000 */
[----:B------:R-:W-:Y:S01]  /*16b50*/  HMMA.16816.F32.BF16 R16, R12, R88, R16 ;  /* 0x000000580c10723c */ /* 0x000fe20000041810 */
[----:B------:R-:W-:Y:S07]  /*16b60*/  MUFU.TANH R49, R20 ;  /* 0x0000001400317308 */ /* 0x000fee0000002400 */
[----:B------:R-:W-:Y:S01]  /*16b70*/  HMMA.16816.F32.BF16 R100, R64, R86, R100 ;  /* 0x000000564064723c */ /* 0x000fe20000041864 */
[----:B------:R-:W-:Y:S01]  /*16b80*/  MUFU.TANH R48, R21 ;  /* 0x0000001500307308 */ /* 0x000fe20000002400 */
[----:B------:R-:W-:Y:S07]  /*16b90*/  LDSM.16.M88.4 R84, [R223+0xb000] ;  /* 0x00b00000df54783b */ /* 0x000fee0000000200 */
[----:B------:R-:W-:Y:S08]  /*16ba0*/  MUFU.TANH R54, R22 ;  /* 0x0000001600367308 */ /* 0x000ff00000002400 */
[----:B------:R2:W-:Y:S01]  /*16bb0*/  MUFU.TANH R55, R23 ;  /* 0x0000001700377308 */ /* 0x0005e20000002400 */
[----:B-1----:R-:W-:Y:S01]  /*16bc0*/  HMMA.16816.F32.BF16 R4, R12, R108, R4 ;  /* 0x0000006c0c04723c */ /* 0x002fe20000041804 */
[----:B--2---:R-:W1:Y:S07]  /*16bd0*/  LDSM.16.M88.4 R20, [R217+0x9800] ;  /* 0x00980000d914783b */ /* 0x004e6e0000000200 */
[----:B---3--:R-:W-:Y:S01]  /*16be0*/  HMMA.16816.F32.BF16 R96, R64, R104, R96 ;  /* 0x000000684060723c */ /* 0x008fe20000041860 */
[----:B------:R-:W-:-:S02]  /*16bf0*/  FMUL.FTZ R16, R16, R8 ;  /* 0x0000000810107220 */ /* 0x000fc40000410000 */
[----:B------:R-:W-:-:S05]  /*16c00*/  FMUL.FTZ R17, R17, R8 ;  /* 0x0000000811117220 */ /* 0x000fca0000410000 */
[----:B------:R-:W-:Y:S01]  /*16c10*/  HMMA.16816.F32.BF16 R72, R64, R106, R72 ;  /* 0x0000006a4048723c */ /* 0x000fe20000041848 */
[-C--:B------:R-:W-:Y:S01]  /*16c20*/  FMUL.FTZ R18, R18, R8.reuse ;  /* 0x0000000812127220 */ /* 0x080fe20000410000 */
[----:B------:R-:W-:Y:S06]  /*16c30*/  LDSM.16.M88.4 R104, [R217+0xa000] ;  /* 0x00a00000d968783b */ /* 0x000fec0000000200 */
[----:B------:R-:W-:Y:S01]  /*16c40*/  HMMA.16816.F32.BF16 R100, R80, R30, R100 ;  /* 0x0000001e5064723c */ /* 0x000fe20000041864 */
[----:B------:R-:W2:Y:S07]  /*16c50*/  LDSM.16.M88.4 R28, [R206+0x5800] ;  /* 0x00580000ce1c783b */ /* 0x000eae0000000200 */
[C---:B----4-:R-:W-:Y:S01]  /*16c60*/  HMMA.16816.F32.BF16 R60, R76.reuse, R116, R60 ;  /* 0x000000744c3c723c */ /* 0x050fe2000004183c */
[----:B------:R-:W-:Y:S07]  /*16c70*/  MUFU.TANH R116, R16 ;  /* 0x0000001000747308 */ /* 0x000fee0000002400 */
[----:B------:R-:W-:Y:S01]  /*16c80*/  HMMA.16816.F32.BF16 R56, R76, R118, R56 ;  /* 0x000000764c38723c */ /* 0x000fe20000041838 */
[----:B------:R-:W-:Y:S06]  /*16c90*/  MUFU.TANH R117, R17 ;  /* 0x0000001100757308 */ /* 0x000fec0000002400 */
[----:B------:R-:W-:-:S02]  /*16ca0*/  FMUL.FTZ R119, R19, R8 ;  /* 0x0000000813777220 */ /* 0x000fc40000410000 */
[----:B------:R3:W-:Y:S01]  /*16cb0*/  MUFU.TANH R118, R18 ;  /* 0x0000001200767308 */ /* 0x0007e20000002400 */
[-C--:B------:R-:W-:Y:S02]  /*16cc0*/  FMUL.FTZ R4, R4, R8.reuse ;  /* 0x0000000804047220 */ /* 0x080fe40000410000 */
        /* <DEDUP_REMOVED lines=9> */
[----:B------:R1:W-:Y:S01]  /*16d60*/  MUFU.TANH R181, R6 ;  /* 0x0000000600b57308 */ /* 0x0003e20000002400 */
[C---:B------:R-:W-:Y:S01]  /*16d70*/  HMMA.16816.F32.BF16 R68, R76.reuse, R124, R68 ;  /* 0x0000007c4c44723c */ /* 0x040fe20000041844 */
[----:B-1----:R-:W1:Y:S07]  /*16d80*/  LDSM.16.M88.4 R4, [R221+0x6800] ;  /* 0x00680000dd04783b */ /* 0x002e6e0000000200 */
        /* <DEDUP_REMOVED lines=26> */
[----:B------:R-:W5:Y:S01]  /*16f30*/  MUFU.TANH R25, R25 ;  /* 0x0000001900197308 */ /* 0x000f620000002400 */
        /* <DEDUP_REMOVED lines=36> */
[----:B-----5:R-:W-:Y:S01]  /*17180*/  FSEL R51, R25, -INF , !P2 ;  /* 0xff80000019337808 */ /* 0x020fe20005000000 */
        /* <DEDUP_REMOVED lines=34> */
[----:B-----5:R-:W-:-:S03]  /*173b0*/  FSEL R72, R84, -INF , !P4 ;  /* 0xff80000054487808 */ /* 0x020fc60006000000 */
[----:B------:R-:W4:Y:S01]  /*173c0*/  MUFU.TANH R178, R100 ;  /* 0x0000006400b27308 */ /* 0x000f220000002400 */
[----:B------:R-:W-:Y:S02]  /*173d0*/  ISETP.GE.AND P4, PT, R5, R2, PT ;  /* 0x000000020500720c */ /* 0x000fe40003f86270 */
[----:B------:R-:W5:Y:S01]  /*173e0*/  LDSM.16.M88.4 R4, [R217+0xb800] ;  /* 0x00b80000d904783b */ /* 0x000f620000000200 */
[-C--:B------:R-:W-:Y:S02]  /*173f0*/  FMUL.FTZ R102, R102, R8.reuse ;  /* 0x0000000866667220 */ /* 0x080fe40000410000 */
[-C--:B------:R-:W-:Y:S02]  /*17400*/  FMUL.FTZ R103, R103, R8.reuse ;  /* 0x0000000867677220 */ /* 0x080fe40000410000 */
[----:B------:R-:W-:Y:S01]  /*17410*/  FMUL.FTZ R96, R96, R8 ;  /* 0x0000000860607220 */ /* 0x000fe20000410000 */
[----:B------:R-:W-:Y:S01]  /*17420*/  MUFU.TANH R176, R101 ;  /* 0x0000006500b07308 */ /* 0x000fe20000002400 */
[----:B------:R-:W-:Y:S01]  /*17430*/  HMMA.16816.F32.BF16 R112, R12, R22, R112 ;  /* 0x000000160c70723c */ /* 0x000fe20000041870 */
[----:B------:R-:W5:Y:S06]  /*17440*/  LDSM.16.M88.4 R20, [R206+0x7000] ;  /* 0x00700000ce14783b */ /* 0x000f6c0000000200 */
[----:B------:R-:W1:Y:S01]  /*17450*/  MUFU.TANH R182, R102 ;  /* 0x0000006600b67308 */ /* 0x000e620000002400 */
[----:B---3--:R-:W-:Y:S07]  /*17460*/  HMMA.16816.F32.BF16 R44, R80, R16, R44 ;  /* 0x00000010502c723c */ /* 0x008fee000004182c */
[----:B------:R-:W3:Y:S01]  /*17470*/  MUFU.TANH R175, R103 ;  /* 0x0000006700af7308 */ /* 0x000ee20000002400 */
[----:B------:R-:W-:-:S07]  /*17480*/  IADD3 R17, R132, 0x30, RZ ;  /* 0x0000003084117810 */ /* 0x000fce0007ffe0ff */
[----:B------:R-:W3:Y:S01]  /*17490*/  MUFU.TANH R146, R96 ;  /* 0x0000006000927308 */ /* 0x000ee20000002400 */
[----:B------:R-:W-:Y:S01]  /*174a0*/  IADD3 R16, R132, 0x31, RZ ;  /* 0x0000003184107810 */ /* 0x000fe20007ffe0ff */
[----:B-1----:R-:W-:Y:S01]  /*174b0*/  HMMA.16816.F32.BF16 R92, R64, R78, R92 ;  /* 0x0000004e405c723c */ /* 0x002fe2000004185c */
[----:B------:R-:W-:Y:S02]  /*174c0*/  FSEL R181, R181, -INF , !P0 ;  /* 0xff800000b5b57808 */ /* 0x000fe40004000000 */
[----:B------:R-:W-:Y:S02]  /*174d0*/  FSEL R179, R179, -INF , !P1 ;  /* 0xff800000b3b37808 */ /* 0x000fe40004800000 */
[----:B--2---:R-:W-:Y:S02]  /*174e0*/  FSEL R180, R180, -INF , !P3 ;  /* 0xff800000b4b47808 */ /* 0x004fe40005800000 */
[----:B----4-:R-:W-:Y:S02]  /*174f0*/  FSEL R178, R178, -INF , !P6 ;  /* 0xff800000b2b27808 */ /* 0x010fe40007000000 */
        /* <DEDUP_REMOVED lines=17> */
[----:B-----5:R-:W-:Y:S01]  /*17610*/  HMMA.16816.F32.BF16 R92, R80, R6, R92 ;  /* 0x00000006505c723c */ /* 0x020fe2000004185c */
        /* <DEDUP_REMOVED lines=27> */
[----:B------:R-:W5:Y:S08]  /*177d0*/  MUFU.TANH R145, R74 ;  /* 0x0000004a00917308 */ /* 0x000f700000002400 */
        /* <DEDUP_REMOVED lines=22> */
[----:B-----5:R-:W-:Y:S02]  /*17940*/  FSEL R145, R145, -INF , !P5 ;  /* 0xff80000091917808 */ /* 0x020fe40006800000 */
[----:B------:R-:W-:Y:S02]  /*17950*/  FSEL R151, R151, -INF , !P2 ;  /* 0xff80000097977808 */ /* 0x000fe40005000000 */
[----:B------:R-:W-:Y:S02]  /*17960*/  FSEL R152, R152, -INF , !P0 ;  /* 0xff80000098987808 */ /* 0x000fe40004000000 */
[----:B------:R-:W5:Y:S01]  /*17970*/  MUFU.TANH R166, R113 ;  /* 0x0000007100a67308 */ /* 0x000f620000002400 */
        /* <DEDUP_REMOVED lines=41> */
[----:B-----5:R-:W-:Y:S01]  /*17c10*/  FSEL R166, R166, -INF , !P0 ;  /* 0xff800000a6a67808 */ /* 0x020fe20004000000 */
[----:B------:R-:W-:Y:S01]  /*17c20*/  FMUL.FTZ R67, R92, R8 ;  /* 0x000000085c437220 */ /* 0x000fe20000410000 */
[----:B------:R-:W-:Y:S02]  /*17c30*/  FSEL R173, R173, -INF , !P5 ;  /* 0xff800000adad7808 */ /* 0x000fe40006800000 */
[----:B------:R-:W-:-:S03]  /*17c40*/  FSEL R169, R169, -INF , !P2 ;  /* 0xff800000a9a97808 */ /* 0x000fc60005000000 */
[----:B------:R-:W-:Y:S01]  /*17c50*/  MUFU.TANH R150, R41 ;  /* 0x0000002900967308 */ /* 0x000fe20000002400 */
[----:B------:R-:W-:Y:S02]  /*17c60*/  ISETP.GE.AND P0, PT, R5, R2, PT ;  /* 0x000000020500720c */ /* 0x000fe40003f06270 */
[C---:B------:R-:W-:Y:S02]  /*17c70*/  ISETP.GE.AND P5, PT, R4.reuse, R0, PT ;  /* 0x000000000400720c */ /* 0x040fe40003fa6270 */
[----:B------:R-:W-:-:S03]  /*17c80*/  ISETP.GE.AND P2, PT, R4, R2, PT ;  /* 0x000000020400720c */ /* 0x000fc60003f46270 */
[----:B------:R-:W5:Y:S01]  /*17c90*/  MUFU.TANH R156, R42 ;  /* 0x0000002a009c7308 */ /* 0x000f620000002400 */
        /* <DEDUP_REMOVED lines=28> */
[----:B-----5:R-:W-:Y:S01]  /*17e60*/  FSEL R156, R156, -INF , !P1 ;  /* 0xff8000009c9c7808 */ /* 0x020fe20004800000 */
        /* <DEDUP_REMOVED lines=8> */
[----:B------:R-:W5:Y:S01]  /*17ef0*/  MUFU.TANH R149, R43 ;  /* 0x0000002b00957308 */ /* 0x000f620000002400 */
        /* <DEDUP_REMOVED lines=8> */
[----:B------:R-:W-:-:S07]  /*17f80*/  ISETP.GT.AND P1, PT, R240, R229, PT ;  /* 0x000000e5f000720c */ /* 0x000fce0003f24270 */
        /* <DEDUP_REMOVED lines=8> */
[----:B-----5:R-:W-:-:S07]  /*18010*/  FSEL R149, R149, -INF , !P6 ;  /* 0xff80000095957808 */ /* 0x020fce0007000000 */
        /* <DEDUP_REMOVED lines=102> */
.L_x_2218:
[----:B------:R-:W2:Y:S02]  /*18680*/  LD.E R6, [R10.64+0x38] ;  /* 0x000038060a067980 */ /* 0x000ea4000c101900 */
[----:B--2---:R-:W-:-:S04]  /*18690*/  LEA R6, -R6, RZ, 0x7 ;  /* 0x000000ff06067211 */ /* 0x004fc800078e39ff */
[----:B------:R-:W-:Y:S02]  /*186a0*/  SHF.R.S32.HI R5, RZ, 0x1f, R6 ;  /* 0x0000001fff057819 */ /* 0x000fe40000011406 */
.L_x_2219:
[----:B------:R-:W-:Y:S05]  /*186b0*/  BSYNC B0 ;  /* 0x0000000000007941 */ /* 0x000fea0003800000 */
.L_x_2217:
[C---:B------:R-:W-:Y:S02]  /*186c0*/  LOP3.LUT P6, RZ, R241.reuse, 0x1, RZ, 0xc0, !PT ;  /* 0x00000001f1ff7812 */ /* 0x040fe400078cc0ff */
[----:B------:R-:W-:Y:S02]  /*186d0*/  LOP3.LUT P3, RZ, R241, 0x2, RZ, 0xc0, !PT ;  /* 0x00000002f1ff7812 */ /* 0x000fe4000786c0ff */
[C---:B------:R-:W-:Y:S02]  /*186e0*/  LEA R22, P4, R6.reuse, R231, 0x1 ;  /* 0x000000e706167211 */ /* 0x040fe400078808ff */
[CC--:B------:R-:W-:Y:S02]  /*186f0*/  IADD3 R3, P2, R6.reuse, R227.reuse, RZ ;  /* 0x000000e306037210 */ /* 0x0c0fe40007f5e0ff */
        /* <DEDUP_REMOVED lines=33> */
[-C--:B------:R-:W-:Y:S01]  /*18910*/  @P3 LEA.HI.X R9, R3, R230.reuse, R5, 0x1, P2 ;  /* 0x000000e603093211 */ /* 0x080fe200010f0c05 */
[--C-:B------:R-:W-:Y:S01]  /*18920*/  IMAD.X R5, R5, 0x1, R228.reuse, P4 ;  /* 0x0000000105057824 */ /* 0x100fe200020e06e4 */
[CC--:B------:R-:W-:Y:S01]  /*18930*/  @P6 LEA R34, P5, R6.reuse, R231.reuse, 0x1 ;  /* 0x000000e706226211 */ /* 0x0c0fe200078a08ff */
[----:B------:R-:W-:Y:S01]  /*18940*/  @!PT LDS RZ, [RZ] ;  /* 0x00000000fffff984 */ /* 0x000fe20000000800 */
[----:B------:R-:W-:Y:S01]  /*18950*/  @!PT LDS RZ, [RZ] ;  /* 0x00000000fffff984 */ /* 0x000fe20000000800 */
[----:B------:R-:W-:Y:S01]  /*18960*/  @!PT LDS RZ, [RZ] ;  /* 0x00000000fffff984 */ /* 0x000fe20000000800 */
[----:B------:R1:W-:Y:S01]  /*18970*/  @P3 LDGSTS.E.BYPASS.LTC128B.128 [R237+0x8800], [R14.64+0x80] ;  /* 0x088000800eed3fae */ /* 0x0003e2000b901d46 */
[C---:B------:R-:W-:Y:S02]  /*18980*/  @P3 LEA R32, P2, R6.reuse, R231, 0x1 ;  /* 0x000000e706203211 */ /* 0x040fe400078408ff */
        /* <DEDUP_REMOVED lines=84> */
.L_x_2216:
[----:B------:R-:W-:Y:S05]  /*18ed0*/  BSYNC B1 ;  /* 0x0000000000017941 */ /* 0x000fea0003800000 */
.L_x_2215:
        /* <DEDUP_REMOVED lines=78> */
[----:B------:R-:W4:Y:S04]  /*193c0*/  LDSM.16.MT88.4 R84, [R216+0x10000] ;  /* 0x01000000d854783b */ /* 0x000f280000004200 */
[----:B------:R-:W5:Y:S04]  /*193d0*/  LDSM.16.MT88.4 R76, [R215+0x10000] ;  /* 0x01000000d74c783b */ /* 0x000f680000004200 */
[----:B------:R-:W-:Y:S04]  /*193e0*/  LDSM.16.MT88.4 R16, [R214+0xc800] ;  /* 0x00c80000d610783b */ /* 0x000fe80000004200 */
[----:B------:R-:W-:Y:S01]  /*193f0*/  LDSM.16.MT88.4 R12, [R218+0x10800] ;  /* 0x01080000da0c783b */ /* 0x000fe20000004200 */
[----:B-1----:R-:W-:-:S03]  /*19400*/  FMNMX.FTZ R3, R6, R3, !PT ;  /* 0x0000000306037209 */ /* 0x002fc60007810000 */
[----:B------:R-:W-:Y:S01]  /*19410*/  LDSM.16.MT88.4 R20, [R215+0xc800] ;  /* 0x00c80000d714783b */ /* 0x000fe20000004200 */
[----:B---3--:R-:W-:-:S03]  /*19420*/  FMNMX.FTZ R132, R5, R132, !PT ;  /* 0x0000008405847209 */ /* 0x008fc60007810000 */
[----:B------:R-:W-:Y:S01]  /*19430*/  LDSM.16.MT88.4 R32, [R215+0x10800] ;  /* 0x01080000d720783b */ /* 0x000fe20000004200 */
        /* <DEDUP_REMOVED lines=9> */
[----:B------:R-:W1:Y:S01]  /*194d0*/  LDSM.16.MT88.4 R4, [R214+0x10000] ;  /* 0x01000000d604783b */ /* 0x000e620000004200 */
[-C--:B------:R-:W-:Y:S01]  /*194e0*/  FFMA.FTZ R53, R55, R65.reuse, -R64 ;  /* 0x0000004137357223 */ /* 0x080fe20000010840 */
[----:B------:R-:W-:Y:S01]  /*194f0*/  MUFU.EX2 R57, R57 ;  /* 0x0000003900397308 */ /* 0x000fe20000000800 */
[-CC-:B------:R-:W-:Y:S02]  /*19500*/  FFMA.FTZ R62, R24, R65.reuse, -R133.reuse ;  /* 0x00000041183e7223 */ /* 0x180fe40000010885 */
        /* <DEDUP_REMOVED lines=14> */
[----:B------:R-:W1:Y:S01]  /*195f0*/  MUFU.EX2 R53, R53 ;  /* 0x0000003500357308 */ /* 0x000e620000000800 */
[----:B------:R-:W3:Y:S01]  /*19600*/  LDSM.16.MT88.4 R24, [R216+0xc800] ;  /* 0x00c80000d818783b */ /* 0x000ee20000004200 */
[-CC-:B------:R-:W-:Y:S02]  /*19610*/  FFMA.FTZ R44, R181, R65.reuse, -R64.reuse ;  /* 0x00000041b52c7223 */ /* 0x180fe40000010840 */
[-CC-:B------:R-:W-:Y:S01]  /*19620*/  FFMA.FTZ R41, R180, R65.reuse, -R64.reuse ;  /* 0x00000041b4297223 */ /* 0x180fe20000010840 */
[----:B------:R-:W3:Y:S01]  /*19630*/  LDSM.16.MT88.4 R36, [R216+0x10800] ;  /* 0x01080000d824783b */ /* 0x000ee20000004200 */
[----:B------:R-:W-:-:S02]  /*19640*/  FFMA.FTZ R40, R182, R65, -R64 ;  /* 0x00000041b6287223 */ /* 0x000fc40000010840 */
[----:B------:R-:W-:Y:S01]  /*19650*/  MUFU.EX2 R62, R62 ;  /* 0x0000003e003e7308 */ /* 0x000fe20000000800 */
[----:B--2---:R-:W-:Y:S01]  /*19660*/  F2FP.BF16.PACK_AB R69, R58, R59 ;  /* 0x0000003b3a45723e */ /* 0x004fe200000010ff */
[-CC-:B------:R-:W-:Y:S02]  /*19670*/  FFMA.FTZ R46, R177, R65.reuse, -R133.reuse ;  /* 0x00000041b12e7223 */ /* 0x180fe40000010885 */
[-CC-:B------:R-:W-:Y:S02]  /*19680*/  FFMA.FTZ R43, R179, R65.reuse, -R133.reuse ;  /* 0x00000041b32b7223 */ /* 0x180fe40000010885 */
[--C-:B------:R-:W-:Y:S02]  /*19690*/  FFMA.FTZ R42, R178, R65, -R133.reuse ;  /* 0x00000041b22a7223 */ /* 0x100fe40000010885 */
[----:B------:R-:W2:Y:S01]  /*196a0*/  MUFU.EX2 R61, R61 ;  /* 0x0000003d003d7308 */ /* 0x000ea20000000800 */
        /* <DEDUP_REMOVED lines=9> */
[----:B------:R-:W1:Y:S01]  /*19740*/  MUFU.EX2 R54, R54 ;  /* 0x0000003600367308 */ /* 0x000e620000000800 */
        /* <DEDUP_REMOVED lines=9> */
[----:B-1----:R-:W-:Y:S01]  /*197e0*/  F2FP.BF16.PACK_AB R70, R54, R60 ;  /* 0x0000003c3646723e */ /* 0x002fe200000010ff */
        /* <DEDUP_REMOVED lines=18> */
[----:B------:R-:W1:Y:S01]  /*19910*/  MUFU.EX2 R52, R52 ;  /* 0x0000003400347308 */ /* 0x000e620000000800 */
        /* <DEDUP_REMOVED lines=11> */
[----:B------:R-:W2:Y:S01]  /*199d0*/  MUFU.EX2 R47, R47 ;  /* 0x0000002f002f7308 */ /* 0x000ea20000000800 */
[----:B------:R-:W-:Y:S02]  /*199e0*/  FADD.FTZ R58, R59, R58 ;  /* 0x0000003a3b3a7221 */ /* 0x000fe40000010000 */
[----:B------:R-:W-:Y:S02]  /*199f0*/  FADD.FTZ R61, R62, R61 ;  /* 0x0000003d3e3d7221 */ /* 0x000fe40000010000 */
[----:B------:R-:W-:Y:S01]  /*19a00*/  FADD.FTZ R57, R57, R58 ;  /* 0x0000003a39397221 */ /* 0x000fe20000010000 */
[----:B------:R-:W-:Y:S01]  /*19a10*/  HMMA.16816.F32.BF16 R120, R68, R116, RZ ;  /* 0x000000744478723c */ /* 0x000fe200000418ff */
        /* <DEDUP_REMOVED lines=8> */
[C---:B----4-:R-:W-:Y:S02]  /*19aa0*/  HMMA.16816.F32.BF16 R88, R68.reuse, R84, RZ ;  /* 0x000000544458723c */ /* 0x050fe400000418ff */
[----:B------:R-:W-:Y:S06]  /*19ab0*/  MUFU.EX2 R41, R41 ;  /* 0x0000002900297308 */ /* 0x000fec0000000800 */
[C---:B-----5:R-:W-:Y:S02]  /*19ac0*/  HMMA.16816.F32.BF16 R80, R68.reuse, R76, RZ ;  /* 0x0000004c4450723c */ /* 0x060fe400000418ff */
        /* <DEDUP_REMOVED lines=36> */
[----:B------:R-:W1:Y:S01]  /*19d10*/  LDSM.16.MT88.4 R12, [R214+0xd000] ;  /* 0x00d00000d60c783b */ /* 0x000e620000004200 */
[----:B------:R-:W1:Y:S06]  /*19d20*/  MUFU.EX2 R151, R151 ;  /* 0x0000009700977308 */ /* 0x000e6c0000000800 */
[C---:B---3--:R-:W-:Y:S02]  /*19d30*/  HMMA.16816.F32.BF16 R128, R4.reuse, R28, R128 ;  /* 0x0000001c0480723c */ /* 0x048fe40000041880 */
[----:B------:R-:W3:Y:S06]  /*19d40*/  MUFU.EX2 R152, R152 ;  /* 0x0000009800987308 */ /* 0x000eec0000000800 */
        /* <DEDUP_REMOVED lines=39> */
[C---:B------:R-:W-:Y:S01]  /*19fc0*/  HMMA.16816.F32.BF16 R104, R4.reuse, R12, R104 ;  /* 0x0000000c0468723c */ /* 0x040fe20000041868 */
[----:B------:R-:W-:Y:S02]  /*19fd0*/  FADD.FTZ R40, R40, R44 ;  /* 0x0000002c28287221 */ /* 0x000fe40000010000 */
[----:B------:R-:W-:Y:S02]  /*19fe0*/  FADD.FTZ R42, R9, R42 ;  /* 0x0000002a092a7221 */ /* 0x000fe40000010000 */
[----:B------:R-:W-:Y:S01]  /*19ff0*/  FADD.FTZ R40, R8, R40 ;  /* 0x0000002808287221 */ /* 0x000fe20000010000 */
[----:B------:R-:W-:Y:S02]  /*1a000*/  MUFU.EX2 R169, R169 ;  /* 0x000000a900a97308 */ /* 0x000fe40000000800 */
[C---:B------:R-:W-:Y:S01]  /*1a010*/  HMMA.16816.F32.BF16 R100, R4.reuse, R14, R100 ;  /* 0x0000000e0464723c */ /* 0x040fe20000041864 */
[----:B------:R-:W5:Y:S05]  /*1a020*/  LDSM.16.MT88.4 R12, [R214+0x11000] ;  /* 0x01100000d60c783b */ /* 0x000f6a0000004200 */
[----:B------:R-:W1:Y:S02]  /*1a030*/  MUFU.EX2 R167, R167 ;  /* 0x000000a700a77308 */ /* 0x000e640000000800 */
        /* <DEDUP_REMOVED lines=12> */
[C---:B-----5:R-:W-:Y:S06]  /*1a100*/  HMMA.16816.F32.BF16 R72, R4.reuse, R12, R72 ;  /* 0x0000000c0448723c */ /* 0x060fec0000041848 */
[----:B------:R-:W5:Y:S02]  /*1a110*/  MUFU.EX2 R154, R154 ;  /* 0x0000009a009a7308 */ /* 0x000f640000000800 */
        /* <DEDUP_REMOVED lines=123> */
[----:B------:R-:W2:Y:S07]  /*1a8d0*/  LDSM.16.MT88.4 R28, [R216+0xf000] ;  /* 0x00f00000d81c783b */ /* 0x000eae0000004200 */
[----:B------:R-:W-:Y:S07]  /*1a8e0*/  HMMA.16816.F32.BF16 R76, R4, R38, R76 ;  /* 0x00000026044c723c */ /* 0x000fee000004184c */
[----:B-----5:R-:W-:Y:S01]  /*1a8f0*/  F2FP.BF16.PACK_AB R4, R154, R155 ;  /* 0x0000009b9a04723e */ /* 0x020fe200000010ff */
        /* <DEDUP_REMOVED lines=147> */
.L_x_2222:
[----:B------:R-:W2:Y:S02]  /*1b230*/  LD.E R5, [R10.64+0x40] ;  /* 0x000040060a057980 */ /* 0x000ea4000c101900 */
[----:B--2---:R-:W-:-:S04]  /*1b240*/  LEA R5, -R5, RZ, 0x7 ;  /* 0x000000ff05057211 */ /* 0x004fc800078e39ff */
[----:B------:R-:W-:Y:S02]  /*1b250*/  SHF.R.S32.HI R6, RZ, 0x1f, R5 ;  /* 0x0000001fff067819 */ /* 0x000fe40000011405 */
.L_x_2223:
[----:B------:R-:W-:Y:S05]  /*1b260*/  BSYNC B0 ;  /* 0x0000000000007941 */ /* 0x000fea0003800000 */
.L_x_2221:
        /* <DEDUP_REMOVED lines=134> */
[----:B------:R-:W3:Y:S04]  /*1bad0*/  LD.E R133, [R134.64+0x18c] ;  /* 0x00018c0486857980 */ /* 0x000ee8000c101900 */
[----:B------:R-:W-:Y:S04]  /*1bae0*/  LDSM.16.M88.4 R172, [R224] ;  /* 0x00000000e0ac783b */ /* 0x000fe80000000200 */
[----:B------:R-:W5:Y:S04]  /*1baf0*/  LDSM.16.M88.4 R4, [R223+0x4000] ;  /* 0x00400000df04783b */ /* 0x000f680000000200 */
[----:B------:R-:W-:Y:S04]  /*1bb00*/  LDSM.16.M88.4 R160, [R222] ;  /* 0x00000000dea0783b */ /* 0x000fe80000000200 */
[----:B-1----:R-:W-:Y:S04]  /*1bb10*/  LDSM.16.M88.4 R28, [R221] ;  /* 0x00000000dd1c783b */ /* 0x002fe80000000200 */
[----:B--2---:R-:W1:Y:S04]  /*1bb20*/  LDSM.16.M88.4 R32, [R223+0x4800] ;  /* 0x00480000df20783b */ /* 0x004e680000000200 */
[----:B------:R-:W2:Y:S04]  /*1bb30*/  LDSM.16.M88.4 R16, [R213] ;  /* 0x00000000d510783b */ /* 0x000ea80000000200 */
[----:B------:R-:W2:Y:S04]  /*1bb40*/  LDSM.16.M88.4 R144, [R223+0x5800] ;  /* 0x00580000df90783b */ /* 0x000ea80000000200 */
[----:B------:R-:W2:Y:S04]  /*1bb50*/  LDSM.16.M88.4 R152, [R223+0x5000] ;  /* 0x00500000df98783b */ /* 0x000ea80000000200 */
[----:B------:R-:W2:Y:S04]  /*1bb60*/  LDSM.16.M88.4 R64, [R223+0x6000] ;  /* 0x00600000df40783b */ /* 0x000ea80000000200 */
[----:B------:R-:W2:Y:S04]  /*1bb70*/  LDSM.16.M88.4 R56, [R223+0x6800] ;  /* 0x00680000df38783b */ /* 0x000ea80000000200 */
[----:B------:R-:W2:Y:S01]  /*1bb80*/  LDSM.16.M88.4 R48, [R223+0x7000] ;  /* 0x00700000df30783b */ /* 0x000ea20000000200 */
[C---:B-----5:R-:W-:Y:S03]  /*1bb90*/  HMMA.16816.F32.BF16 R8, R172.reuse, R4, RZ ;  /* 0x00000004ac08723c */ /* 0x060fe600000418ff */
[----:B------:R-:W5:Y:S04]  /*1bba0*/  LDSM.16.M88.4 R36, [R223+0x7800] ;  /* 0x00780000df24783b */ /* 0x000f680000000200 */
[----:B----4-:R-:W4:Y:S01]  /*1bbb0*/  LDSM.16.M88.4 R12, [R211] ;  /* 0x00000000d30c783b */ /* 0x010f220000000200 */
[C---:B------:R-:W-:Y:S03]  /*1bbc0*/  HMMA.16816.F32.BF16 R4, R172.reuse, R6, RZ ;  /* 0x00000006ac04723c */ /* 0x040fe600000418ff */
[----:B------:R-:W4:Y:S04]  /*1bbd0*/  LDSM.16.M88.4 R24, [R212] ;  /* 0x00000000d418783b */ /* 0x000f280000000200 */
[----:B------:R-:W4:Y:S01]  /*1bbe0*/  LDSM.16.M88.4 R168, [R208] ;  /* 0x00000000d0a8783b */ /* 0x000f220000000200 */
[C---:B-1----:R-:W-:Y:S03]  /*1bbf0*/  HMMA.16816.F32.BF16 R20, R172.reuse, R32, RZ ;  /* 0x00000020ac14723c */ /* 0x042fe600000418ff */
[----:B------:R-:W1:Y:S04]  /*1bc00*/  LDSM.16.M88.4 R164, [R207] ;  /* 0x00000000cfa4783b */ /* 0x000e680000000200 */
[----:B------:R-:W-:Y:S01]  /*1bc10*/  LDSM.16.M88.4 R180, [R210] ;  /* 0x00000000d2b4783b */ /* 0x000fe20000000200 */
[----:B------:R-:W-:Y:S03]  /*1bc20*/  HMMA.16816.F32.BF16 R32, R172, R34, RZ ;  /* 0x00000022ac20723c */ /* 0x000fe600000418ff */
[----:B------:R-:W-:Y:S04]  /*1bc30*/  LDSM.16.M88.4 R176, [R209] ;  /* 0x00000000d1b0783b */ /* 0x000fe80000000200 */
[----:B------:R-:W-:Y:S01]  /*1bc40*/  LDSM.16.M88.4 R40, [R217+0x4800] ;  /* 0x00480000d928783b */ /* 0x000fe20000000200 */
[C---:B------:R-:W-:Y:S03]  /*1bc50*/  HMMA.16816.F32.BF16 R8, R160.reuse, R28, R8 ;  /* 0x0000001ca008723c */ /* 0x040fe60000041808 */
[----:B------:R-:W-:Y:S04]  /*1bc60*/  LDSM.16.M88.4 R184, [R206+0x3800] ;  /* 0x00380000ceb8783b */ /* 0x000fe80000000200 */
[----:B------:R-:W0:Y:S01]  /*1bc70*/  LDGDEPBAR ;  /* 0x00000000000079af */ /* 0x000e220000000000 */
[C---:B------:R-:W-:Y:S03]  /*1bc80*/  HMMA.16816.F32.BF16 R4, R160.reuse, R30, R4 ;  /* 0x0000001ea004723c */ /* 0x040fe60000041804 */
[----:B------:R-:W-:Y:S05]  /*1bc90*/  LDSM.16.M88.4 R28, [R217+0x4000] ;  /* 0x00400000d91c783b */ /* 0x000fea0000000200 */
[C---:B--2---:R-:W-:Y:S08]  /*1bca0*/  HMMA.16816.F32.BF16 R20, R160.reuse, R16, R20 ;  /* 0x00000010a014723c */ /* 0x044ff00000041814 */
[----:B------:R-:W-:Y:S01]  /*1bcb0*/  HMMA.16816.F32.BF16 R32, R160, R18, R32 ;  /* 0x00000012a020723c */ /* 0x000fe20000041820 */
[----:B------:R-:W2:Y:S07]  /*1bcc0*/  LDSM.16.M88.4 R16, [R220] ;  /* 0x00000000dc10783b */ /* 0x000eae0000000200 */
        /* <DEDUP_REMOVED lines=10> */
[C---:B-----5:R-:W-:Y:S08]  /*1bd70*/  HMMA.16816.F32.BF16 R44, R172.reuse, R36, RZ ;  /* 0x00000024ac2c723c */ /* 0x060ff000000418ff */
[----:B------:R-:W-:Y:S01]  /*1bd80*/  HMMA.16816.F32.BF16 R172, R172, R38, RZ ;  /* 0x00000026acac723c */ /* 0x000fe200000418ff */
[----:B------:R-:W-:Y:S07]  /*1bd90*/  LDSM.16.M88.4 R36, [R217+0x5000] ;  /* 0x00500000d924783b */ /* 0x000fee0000000200 */
[C---:B----4-:R-:W-:Y:S08]  /*1bda0*/  HMMA.16816.F32.BF16 R148, R160.reuse, R12, R148 ;  /* 0x0000000ca094723c */ /* 0x050ff00000041894 */
[C---:B------:R-:W-:Y:S01]  /*1bdb0*/  HMMA.16816.F32.BF16 R144, R160.reuse, R14, R144 ;  /* 0x0000000ea090723c */ /* 0x040fe20000041890 */
[----:B------:R-:W4:Y:S07]  /*1bdc0*/  LDSM.16.M88.4 R12, [R217+0x5800] ;  /* 0x00580000d90c783b */ /* 0x000f2e0000000200 */
[C---:B------:R-:W-:Y:S08]  /*1bdd0*/  HMMA.16816.F32.BF16 R156, R160.reuse, R24, R156 ;  /* 0x00000018a09c723c */ /* 0x040ff0000004189c */
[C---:B------:R-:W-:Y:S01]  /*1bde0*/  HMMA.16816.F32.BF16 R152, R160.reuse, R26, R152 ;  /* 0x0000001aa098723c */ /* 0x040fe20000041898 */
[----:B------:R-:W5:Y:S07]  /*1bdf0*/  LDSM.16.M88.4 R24, [R217+0x6000] ;  /* 0x00600000d918783b */ /* 0x000f6e0000000200 */
[C---:B------:R-:W-:Y:S08]  /*1be00*/  HMMA.16816.F32.BF16 R52, R160.reuse, R168, R52 ;  /* 0x000000a8a034723c */ /* 0x040ff00000041834 */
[C---:B------:R-:W-:Y:S01]  /*1be10*/  HMMA.16816.F32.BF16 R48, R160.reuse, R170, R48 ;  /* 0x000000aaa030723c */ /* 0x040fe20000041830 */
[----:B------:R-:W3:Y:S07]  /*1be20*/  LDSM.16.M88.4 R168, [R217+0x6800] ;  /* 0x00680000d9a8783b */ /* 0x000eee0000000200 */
[C---:B-1----:R-:W-:Y:S08]  /*1be30*/  HMMA.16816.F32.BF16 R44, R160.reuse, R164, R44 ;  /* 0x000000a4a02c723c */ /* 0x042ff0000004182c */
[----:B------:R-:W-:Y:S01]  /*1be40*/  HMMA.16816.F32.BF16 R172, R160, R166, R172 ;  /* 0x000000a6a0ac723c */ /* 0x000fe200000418ac */
[----:B------:R-:W-:Y:S07]  /*1be50*/  LDSM.16.M88.4 R164, [R217+0x7800] ;  /* 0x00780000d9a4783b */ /* 0x000fee0000000200 */
[C---:B--2---:R-:W-:Y:S08]  /*1be60*/  HMMA.16816.F32.BF16 R8, R16.reuse, R28, R8 ;  /* 0x0000001c1008723c */ /* 0x044ff00000041808 */
[----:B------:R-:W-:Y:S01]  /*1be70*/  HMMA.16816.F32.BF16 R4, R16, R30, R4 ;  /* 0x0000001e1004723c */ /* 0x000fe20000041804 */
[----:B------:R-:W1:Y:S07]  /*1be80*/  LDSM.16.M88.4 R28, [R217+0x7000] ;  /* 0x00700000d91c783b */ /* 0x000e6e0000000200 */
[C---:B------:R-:W-:Y:S08]  /*1be90*/  HMMA.16816.F32.BF16 R140, R160.reuse, R180, R140 ;  /* 0x000000b4a08c723c */ /* 0x040ff0000004188c */
[C---:B------:R-:W-:Y:S01]  /*1bea0*/  HMMA.16816.F32.BF16 R64, R160.reuse, R182, R64 ;  /* 0x000000b6a040723c */ /* 0x040fe20000041840 */
[----:B------:R-:W-:Y:S07]  /*1beb0*/  LDSM.16.M88.4 R180, [R204] ;  /* 0x00000000ccb4783b */ /* 0x000fee0000000200 */
[C---:B------:R-:W-:Y:S08]  /*1bec0*/  HMMA.16816.F32.BF16 R60, R160.reuse, R176, R60 ;  /* 0x000000b0a03c723c */ /* 0x040ff0000004183c */
[----:B------:R-:W-:Y:S01]  /*1bed0*/  HMMA.16816.F32.BF16 R56, R160, R178, R56 ;  /* 0x000000b2a038723c */ /* 0x000fe20000041838 */
[----:B------:R-:W-:Y:S04]  /*1bee0*/  LDSM.16.M88.4 R176, [R219] ;  /* 0x00000000dbb0783b */ /* 0x000fe80000000200 */
[----:B------:R-:W2:Y:S03]  /*1bef0*/  LDSM.16.M88.4 R160, [R206] ;  /* 0x00000000cea0783b */ /* 0x000ea60000000200 */
[C---:B------:R-:W-:Y:S08]  /*1bf00*/  HMMA.16816.F32.BF16 R20, R16.reuse, R40, R20 ;  /* 0x000000281014723c */ /* 0x040ff00000041814 */
        /* <DEDUP_REMOVED lines=13> */
[----:B------:R-:W-:Y:S07]  /*1bfe0*/  LDSM.16.M88.4 R168, [R224+0x2000] ;  /* 0x00200000e0a8783b */ /* 0x000fee0000000200 */
[C---:B-1----:R-:W-:Y:S08]  /*1bff0*/  HMMA.16816.F32.BF16 R52, R16.reuse, R28, R52 ;  /* 0x0000001c1034723c */ /* 0x042ff00000041834 */
        /* <DEDUP_REMOVED lines=8> */
[----:B------:R-:W-:Y:S07]  /*1c080*/  LDSM.16.M88.4 R160, [R205] ;  /* 0x00000000cda0783b */ /* 0x000fee0000000200 */
[C---:B------:R-:W-:Y:S08]  /*1c090*/  HMMA.16816.F32.BF16 R20, R176.reuse, R40, R20 ;  /* 0x00000028b014723c */ /* 0x040ff00000041814 */
[C---:B------:R-:W-:Y:S01]  /*1c0a0*/  HMMA.16816.F32.BF16 R32, R176.reuse, R42, R32 ;  /* 0x0000002ab020723c */ /* 0x040fe20000041820 */
[----:B------:R-:W2:Y:S07]  /*1c0b0*/  LDSM.16.M88.4 R40, [R222+0x2000] ;  /* 0x00200000de28783b */ /* 0x000eae0000000200 */
[C---:B----4-:R-:W-:Y:S08]  /*1c0c0*/  HMMA.16816.F32.BF16 R148, R176.reuse, R12, R148 ;  /* 0x0000000cb094723c */ /* 0x050ff00000041894 */
[----:B------:R-:W-:Y:S01]  /*1c0d0*/  HMMA.16816.F32.BF16 R144, R176, R14, R144 ;  /* 0x0000000eb090723c */ /* 0x000fe20000041890 */
[----:B------:R-:W3:Y:S07]  /*1c0e0*/  LDSM.16.M88.4 R12, [R206+0x3000] ;  /* 0x00300000ce0c783b */ /* 0x000eee0000000200 */
[C---:B-1----:R-:W-:Y:S08]  /*1c0f0*/  HMMA.16816.F32.BF16 R8, R168.reuse, R16, R8 ;  /* 0x00000010a808723c */ /* 0x042ff00000041808 */
[----:B------:R-:W-:Y:S01]  /*1c100*/  HMMA.16816.F32.BF16 R4, R168, R18, R4 ;  /* 0x00000012a804723c */ /* 0x000fe20000041804 */
[----:B------:R-:W-:Y:S07]  /*1c110*/  LDSM.16.M88.4 R16, [R219+0x2000] ;  /* 0x00200000db10783b */ /* 0x000fee0000000200 */
        /* <DEDUP_REMOVED lines=8> */
[----:B------:R-:W4:Y:S07]  /*1c1a0*/  LDSM.16.M88.4 R28, [R220+0x2000] ;  /* 0x00200000dc1c783b */ /* 0x000f2e0000000200 */
[C---:B--2---:R-:W-:Y:S08]  /*1c1b0*/  HMMA.16816.F32.BF16 R8, R40.reuse, R160, R8 ;  /* 0x000000a02808723c */ /* 0x044ff00000041808 */
[----:B------:R-:W-:Y:S01]  /*1c1c0*/  HMMA.16816.F32.BF16 R4, R40, R162, R4 ;  /* 0x000000a22804723c */ /* 0x000fe20000041804 */
[----:B------:R-:W-:Y:S07]  /*1c1d0*/  LDSM.16.M88.4 R160, [R223+0x9800] ;  /* 0x00980000dfa0783b */ /* 0x000fee0000000200 */
[C---:B---3--:R-:W-:Y:S08]  /*1c1e0*/  HMMA.16816.F32.BF16 R52, R176.reuse, R12, R52 ;  /* 0x0000000cb034723c */ /* 0x048ff00000041834 */
[----:B------:R-:W-:Y:S01]  /*1c1f0*/  HMMA.16816.F32.BF16 R48, R176, R14, R48 ;  /* 0x0000000eb030723c */ /* 0x000fe20000041830 */
[----:B------:R-:W2:Y:S07]  /*1c200*/  LDSM.16.M88.4 R12, [R206+0x4000] ;  /* 0x00400000ce0c783b */ /* 0x000eae0000000200 */
[----:B-1----:R-:W-:Y:S08]  /*1c210*/  HMMA.16816.F32.BF16 R20, R168, R24, R20 ;  /* 0x00000018a814723c */ /* 0x002ff00000041814 */
[C---:B----4-:R-:W-:Y:S08]  /*1c220*/  HMMA.16816.F32.BF16 R8, R28.reuse, R36, R8 ;  /* 0x000000241c08723c */ /* 0x050ff00000041808 */
[----:B------:R-:W-:Y:S01]  /*1c230*/  HMMA.16816.F32.BF16 R4, R28, R38, R4 ;  /* 0x000000261c04723c */ /* 0x000fe20000041804 */
[----:B------:R-:W1:Y:S07]  /*1c240*/  LDSM.16.M88.4 R36, [R203] ;  /* 0x00000000cb24783b */ /* 0x000e6e0000000200 */
[C---:B------:R-:W-:Y:S01]  /*1c250*/  HMMA.16816.F32.BF16 R32, R168.reuse, R26, R32 ;  /* 0x0000001aa820723c */ /* 0x040fe20000041820 */
[----:B------:R-:W3:Y:S07]  /*1c260*/  LDSM.16.M88.4 R24, [R217+0x8800] ;  /* 0x00880000d918783b */ /* 0x000eee0000000200 */
[C---:B------:R-:W-:Y:S08]  /*1c270*/  HMMA.16816.F32.BF16 R156, R168.reuse, R164, R156 ;  /* 0x000000a4a89c723c */ /* 0x040ff0000004189c */
[----:B------:R-:W-:Y:S01]  /*1c280*/  HMMA.16816.F32.BF16 R152, R168, R166, R152 ;  /* 0x000000a6a898723c */ /* 0x000fe20000041898 */
[----:B------:R-:W-:Y:S07]  /*1c290*/  LDSM.16.M88.4 R164, [R223+0xa000] ;  /* 0x00a00000dfa4783b */ /* 0x000fee0000000200 */
[----:B------:R-:W-:Y:S08]  /*1c2a0*/  HMMA.16816.F32.BF16 R20, R40, R180, R20 ;  /* 0x000000b42814723c */ /* 0x000ff00000041814 */
[C---:B--2---:R-:W-:Y:S08]  /*1c2b0*/  HMMA.16816.F32.BF16 R8, R16.reuse, R12, R8 ;  /* 0x0000000c1008723c */ /* 0x044ff00000041808 */
[----:B------:R-:W-:Y:S01]  /*1c2c0*/  HMMA.16816.F32.BF16 R4, R16, R14, R4 ;  /* 0x0000000e1004723c */ /* 0x000fe20000041804 */
[----:B------:R-:W2:Y:S07]  /*1c2d0*/  LDSM.16.M88.4 R12, [R217+0x9000] ;  /* 0x00900000d90c783b */ /* 0x000eae0000000200 */
[C---:B------:R-:W-:Y:S08]  /*1c2e0*/  HMMA.16816.F32.BF16 R44, R176.reuse, R184, R44 ;  /* 0x000000b8b02c723c */ /* 0x040ff0000004182c */
[----:B------:R-:W-:Y:S01]  /*1c2f0*/  HMMA.16816.F32.BF16 R176, R176, R186, R172 ;  /* 0x000000bab0b0723c */ /* 0x000fe200000418ac */
[----:B------:R-:W4:Y:S07]  /*1c300*/  LDSM.16.M88.4 R172, [R206+0x4800] ;  /* 0x00480000ceac783b */ /* 0x000f2e0000000200 */
[----:B-1----:R-:W-:Y:S01]  /*1c310*/  HMMA.16816.F32.BF16 R156, R40, R36, R156 ;  /* 0x00000024289c723c */ /* 0x002fe2000004189c */
[----:B------:R-:W-:-:S07]  /*1c320*/  FMUL.FTZ R8, R8, R133 ;  /* 0x0000008508087220 */ /* 0x000fce0000410000 */
[----:B------:R-:W-:Y:S01]  /*1c330*/  HMMA.16816.F32.BF16 R152, R40, R38, R152 ;  /* 0x000000262898723c */ /* 0x000fe20000041898 */
[-C--:B------:R-:W-:Y:S02]  /*1c340*/  FMUL.FTZ R9, R9, R133.reuse ;  /* 0x0000008509097220 */ /* 0x080fe40000410000 */
[----:B------:R-:W-:-:S05]  /*1c350*/  FMUL.FTZ R10, R10, R133 ;  /* 0x000000850a0a7220 */ /* 0x000fca0000410000 */
[----:B---3--:R-:W-:Y:S01]  /*1c360*/  HMMA.16816.F32.BF16 R20, R28, R24, R20 ;  /* 0x000000181c14723c */ /* 0x008fe20000041814 */
[----:B------:R-:W-:Y:S07]  /*1c370*/  MUFU.TANH R180, R8 ;  /* 0x0000000800b47308 */ /* 0x000fee0000002400 */
[----:B------:R-:W-:Y:S01]  /*1c380*/  HMMA.16816.F32.BF16 R32, R40, R182, R32 ;  /* 0x000000b62820723c */ /* 0x000fe20000041820 */
[----:B------:R-:W-:Y:S07]  /*1c390*/  MUFU.TANH R181, R10 ;  /* 0x0000000a00b57308 */ /* 0x000fee0000002400 */
[----:B------:R-:W-:Y:S01]  /*1c3a0*/  HMMA.16816.F32.BF16 R148, R168, R160, R148 ;  /* 0x000000a0a894723c */ /* 0x000fe20000041894 */
[----:B------:R1:W3:Y:S01]  /*1c3b0*/  MUFU.TANH R160, R9 ;  /* 0x0000000900a07308 */ /* 0x0002e20000002400 */
[-C--:B------:R-:W-:Y:S01]  /*1c3c0*/  FMUL.FTZ R4, R4, R133.reuse ;  /* 0x0000008504047220 */ /* 0x080fe20000410000 */
[----:B------:R-:W-:Y:S04]  /*1c3d0*/  LDSM.16.M88.4 R36, [R223+0xa800] ;  /* 0x00a80000df24783b */ /* 0x000fe80000000200 */
[----:B------:R-:W-:-:S02]  /*1c3e0*/  FMUL.FTZ R161, R11, R133 ;  /* 0x000000850ba17220 */ /* 0x000fc40000410000 */
[----:B-1----:R-:W1:Y:S01]  /*1c3f0*/  LDSM.16.M88.4 R8, [R202] ;  /* 0x00000000ca08783b */ /* 0x002e620000000200 */
[----:B--2---:R-:W-:Y:S01]  /*1c400*/  HMMA.16816.F32.BF16 R156, R28, R12, R156 ;  /* 0x0000000c1c9c723c */ /* 0x004fe2000004189c */
[----:B------:R-:W-:-:S07]  /*1c410*/  FMUL.FTZ R5, R5, R133 ;  /* 0x0000008505057220 */ /* 0x000fce0000410000 */
[----:B------:R-:W-:Y:S01]  /*1c420*/  HMMA.16816.F32.BF16 R152, R28, R14, R152 ;  /* 0x0000000e1c98723c */ /* 0x000fe20000041898 */
[----:B------:R-:W2:Y:S01]  /*1c430*/  LDSM.16.M88.4 R12, [R201] ;  /* 0x00000000c90c783b */ /* 0x000ea20000000200 */
[-C--:B------:R-:W-:Y:S02]  /*1c440*/  FMUL.FTZ R6, R6, R133.reuse ;  /* 0x0000008506067220 */ /* 0x080fe40000410000 */
[----:B------:R-:W-:-:S04]  /*1c450*/  FMUL.FTZ R7, R7, R133 ;  /* 0x0000008507077220 */ /* 0x000fc80000410000 */
[----:B------:R-:W-:Y:S01]  /*1c460*/  HMMA.16816.F32.BF16 R144, R168, R162, R144 ;  /* 0x000000a2a890723c */ /* 0x000fe20000041890 */
[----:B------:R-:W-:Y:S07]  /*1c470*/  MUFU.TANH R162, R5 ;  /* 0x0000000500a27308 */ /* 0x000fee0000002400 */
[----:B----4-:R-:W-:Y:S01]  /*1c480*/  HMMA.16816.F32.BF16 R20, R16, R172, R20 ;  /* 0x000000ac1014723c */ /* 0x010fe20000041814 */
[----:B------:R-:W-:Y:S07]  /*1c490*/  MUFU.TANH R172, R4 ;  /* 0x0000000400ac7308 */ /* 0x000fee0000002400 */
[----:B------:R-:W-:Y:S01]  /*1c4a0*/  HMMA.16816.F32.BF16 R32, R28, R26, R32 ;  /* 0x0000001a1c20723c */ /* 0x000fe20000041820 */
[----:B------:R-:W4:Y:S01]  /*1c4b0*/  LDSM.16.M88.4 R24, [R206+0x5000] ;  /* 0x00500000ce18783b */ /* 0x000f220000000200 */
[----:B------:R-:W-:Y:S08]  /*1c4c0*/  MUFU.TANH R163, R6 ;  /* 0x0000000600a37308 */ /* 0x000ff00000002400 */
[----:B------:R5:W-:Y:S01]  /*1c4d0*/  MUFU.TANH R173, R7 ;  /* 0x0000000700ad7308 */ /* 0x000be20000002400 */
[C---:B------:R-:W-:Y:S08]  /*1c4e0*/  HMMA.16816.F32.BF16 R140, R168.reuse, R164, R140 ;  /* 0x000000a4a88c723c */ /* 0x040ff0000004188c */
[----:B------:R-:W-:Y:S01]  /*1c4f0*/  HMMA.16816.F32.BF16 R64, R168, R166, R64 ;  /* 0x000000a6a840723c */ /* 0x000fe20000041840 */
[----:B-----5:R-:W5:Y:S07]  /*1c500*/  LDSM.16.M88.4 R4, [R217+0x9800] ;  /* 0x00980000d904783b */ /* 0x020f6e0000000200 */
[----:B-1----:R-:W-:Y:S01]  /*1c510*/  HMMA.16816.F32.BF16 R148, R40, R8, R148 ;  /* 0x000000082894723c */ /* 0x002fe20000041894 */
[----:B------:R-:W-:-:S02]  /*1c520*/  FMUL.FTZ R20, R20, R133 ;  /* 0x0000008514147220 */ /* 0x000fc40000410000 */
[-C--:B------:R-:W-:Y:S02]  /*1c530*/  FMUL.FTZ R21, R21, R133.reuse ;  /* 0x0000008515157220 */ /* 0x080fe40000410000 */
[----:B------:R-:W-:-:S03]  /*1c540*/  FMUL.FTZ R22, R22, R133 ;  /* 0x0000008516167220 */ /* 0x000fc60000410000 */
[----:B------:R-:W-:Y:S01]  /*1c550*/  HMMA.16816.F32.BF16 R144, R40, R10, R144 ;  /* 0x0000000a2890723c */ /* 0x000fe20000041890 */
[-C--:B------:R-:W-:Y:S01]  /*1c560*/  FMUL.FTZ R23, R23, R133.reuse ;  /* 0x0000008517177220 */ /* 0x080fe20000410000 */
[----:B------:R-:W1:Y:S01]  /*1c570*/  LDSM.16.M88.4 R8, [R217+0xa000] ;  /* 0x00a00000d908783b */ /* 0x000e620000000200 */
[----:B------:R-:W-:Y:S05]  /*1c580*/  MUFU.TANH R164, R21 ;  /* 0x0000001500a47308 */ /* 0x000fea0000002400 */
[----:B------:R-:W-:Y:S03]  /*1c590*/  HMMA.16816.F32.BF16 R32, R16, R174, R32 ;  /* 0x000000ae1020723c */ /* 0x000fe60000041820 */
[----:B------:R-:W-:Y:S08]  /*1c5a0*/  MUFU.TANH R174, R20 ;  /* 0x0000001400ae7308 */ /* 0x000ff00000002400 */
[----:B------:R-:W-:Y:S01]  /*1c5b0*/  MUFU.TANH R175, R22 ;  /* 0x0000001600af7308 */ /* 0x000fe20000002400 */
[C---:B--2---:R-:W-:Y:S07]  /*1c5c0*/  HMMA.16816.F32.BF16 R140, R40.reuse, R12, R140 ;  /* 0x0000000c288c723c */ /* 0x044fee000004188c */
[----:B------:R2:W-:Y:S01]  /*1c5d0*/  MUFU.TANH R165, R23 ;  /* 0x0000001700a57308 */ /* 0x0005e20000002400 */
[----:B------:R-:W-:Y:S01]  /*1c5e0*/  HMMA.16816.F32.BF16 R64, R40, R14, R64 ;  /* 0x0000000e2840723c */ /* 0x000fe20000041840 */
[----:B------:R-:W-:Y:S04]  /*1c5f0*/  LDSM.16.M88.4 R12, [R200] ;  /* 0x00000000c80c783b */ /* 0x000fe80000000200 */
[----:B--2---:R-:W2:Y:S03]  /*1c600*/  LDSM.16.M88.4 R20, [R206+0x5800] ;  /* 0x00580000ce14783b */ /* 0x004ea60000000200 */
[C---:B----4-:R-:W-:Y:S08]  /*1c610*/  HMMA.16816.F32.BF16 R156, R16.reuse, R24, R156 ;  /* 0x00000018109c723c */ /* 0x050ff0000004189c */
[----:B------:R-:W-:Y:S01]  /*1c620*/  HMMA.16816.F32.BF16 R152, R16, R26, R152 ;  /* 0x0000001a1098723c */ /* 0x000fe20000041898 */
[----:B------:R-:W4:Y:S07]  /*1c630*/  LDSM.16.M88.4 R24, [R223+0xb000] ;  /* 0x00b00000df18783b */ /* 0x000f2e0000000200 */
[C---:B-----5:R-:W-:Y:S08]  /*1c640*/  HMMA.16816.F32.BF16 R148, R28.reuse, R4, R148 ;  /* 0x000000041c94723c */ /* 0x060ff00000041894 */
[----:B------:R-:W-:Y:S01]  /*1c650*/  HMMA.16816.F32.BF16 R144, R28, R6, R144 ;  /* 0x000000061c90723c */ /* 0x000fe20000041890 */
[----:B------:R-:W5:Y:S07]  /*1c660*/  LDSM.16.M88.4 R4, [R206+0x6000] ;  /* 0x00600000ce04783b */ /* 0x000f6e0000000200 */
[----:B------:R-:W-:Y:S01]  /*1c670*/  HMMA.16816.F32.BF16 R60, R168, R36, R60 ;  /* 0x00000024a83c723c */ /* 0x000fe2000004183c */
[----:B------:R-:W-:-:S02]  /*1c680*/  FMUL.FTZ R32, R32, R133 ;  /* 0x0000008520207220 */ /* 0x000fc40000410000 */
[-C--:B------:R-:W-:Y:S02]  /*1c690*/  FMUL.FTZ R33, R33, R133.reuse ;  /* 0x0000008521217220 */ /* 0x080fe40000410000 */
[-C--:B------:R-:W-:Y:S02]  /*1c6a0*/  FMUL.FTZ R34, R34, R133.reuse ;  /* 0x0000008522227220 */ /* 0x080fe40000410000 */
[----:B------:R-:W-:Y:S01]  /*1c6b0*/  FMUL.FTZ R35, R35, R133 ;  /* 0x0000008523237220 */ /* 0x000fe20000410000 */
[----:B------:R-:W-:Y:S01]  /*1c6c0*/  HMMA.16816.F32.BF16 R56, R168, R38, R56 ;  /* 0x00000026a838723c */ /* 0x000fe20000041838 */
[----:B------:R-:W-:Y:S07]  /*1c6d0*/  MUFU.TANH R182, R32 ;  /* 0x0000002000b67308 */ /* 0x000fee0000002400 */
[C---:B-1----:R-:W-:Y:S01]  /*1c6e0*/  HMMA.16816.F32.BF16 R140, R28.reuse, R8, R140 ;  /* 0x000000081c8c723c */ /* 0x042fe2000004188c */
[----:B------:R-:W-:Y:S07]  /*1c6f0*/  MUFU.TANH R166, R33 ;  /* 0x0000002100a67308 */ /* 0x000fee0000002400 */
[----:B------:R-:W-:Y:S01]  /*1c700*/  HMMA.16816.F32.BF16 R64, R28, R10, R64 ;  /* 0x0000000a1c40723c */ /* 0x000fe20000041840 */
[----:B------:R-:W-:Y:S01]  /*1c710*/  MUFU.TANH R167, R34 ;  /* 0x0000002200a77308 */ /* 0x000fe20000002400 */
[----:B------:R-:W1:Y:S07]  /*1c720*/  LDSM.16.M88.4 R8, [R139] ;  /* 0x000000008b08783b */ /* 0x000e6e0000000200 */
[----:B------:R3:W-:Y:S01]  /*1c730*/  MUFU.TANH R183, R35 ;  /* 0x0000002300b77308 */ /* 0x0007e20000002400 */
[C---:B--2---:R-:W-:Y:S08]  /*1c740*/  HMMA.16816.F32.BF16 R148, R16.reuse, R20, R148 ;  /* 0x000000141094723c */ /* 0x044ff00000041894 */
[----:B------:R-:W-:Y:S01]  /*1c750*/  HMMA.16816.F32.BF16 R144, R16, R22, R144 ;  /* 0x000000161090723c */ /* 0x000fe20000041890 */
[----:B------:R-:W-:Y:S04]  /*1c760*/  LDSM.16.M88.4 R20, [R217+0xa800] ;  /* 0x00a80000d914783b */ /* 0x000fe80000000200 */
[----:B---3--:R-:W2:Y:S03]  /*1c770*/  LDSM.16.M88.4 R32, [R223+0xb800] ;  /* 0x00b80000df20783b */ /* 0x008ea60000000200 */
[----:B------:R-:W-:Y:S01]  /*1c780*/  HMMA.16816.F32.BF16 R60, R40, R12, R60 ;  /* 0x0000000c283c723c */ /* 0x000fe2000004183c */
[----:B------:R-:W3:Y:S07]  /*1c790*/  S2R R12, SR_TID.X ;  /* 0x00000000000c7919 */ /* 0x000eee0000002100 */
[----:B----4-:R-:W-:Y:S08]  /*1c7a0*/  HMMA.16816.F32.BF16 R52, R168, R24, R52 ;  /* 0x00000018a834723c */ /* 0x010ff00000041834 */
[----:B------:R-:W-:Y:S08]  /*1c7b0*/  HMMA.16816.F32.BF16 R56, R40, R14, R56 ;  /* 0x0000000e2838723c */ /* 0x000ff00000041838 */
[C---:B-----5:R-:W-:Y:S08]  /*1c7c0*/  HMMA.16816.F32.BF16 R140, R16.reuse, R4, R140 ;  /* 0x00000004108c723c */ /* 0x060ff0000004188c */
[----:B------:R-:W-:Y:S01]  /*1c7d0*/  HMMA.16816.F32.BF16 R64, R16, R6, R64 ;  /* 0x000000061040723c */ /* 0x000fe20000041840 */
[----:B------:R-:W4:Y:S01]  /*1c7e0*/  LDSM.16.M88.4 R4, [R217+0xb000] ;  /* 0x00b00000d904783b */ /* 0x000f220000000200 */
[----:B---3--:R-:W-:-:S06]  /*1c7f0*/  IMAD.SHL.U32 R12, R12, 0x2, RZ ;  /* 0x000000020c0c7824 */ /* 0x008fcc00078e00ff */
[----:B------:R-:W-:Y:S01]  /*1c800*/  HMMA.16816.F32.BF16 R48, R168, R26, R48 ;  /* 0x0000001aa830723c */ /* 0x000fe20000041830 */
[----:B------:R-:W3:Y:S01]  /*1c810*/  LDSM.16.M88.4 R24, [R206+0x6800] ;  /* 0x00680000ce18783b */ /* 0x000ee20000000200 */
[----:B------:R-:W-:-:S06]  /*1c820*/  LOP3.LUT R12, R12, 0x6, RZ, 0xc0, !PT ;  /* 0x000000060c0c7812 */ /* 0x000fcc00078ec0ff */
[----:B-1----:R-:W-:Y:S01]  /*1c830*/  HMMA.16816.F32.BF16 R52, R40, R8, R52 ;  /* 0x000000082834723c */ /* 0x002fe20000041834 */
[----:B------:R-:W1:Y:S07]  /*1c840*/  MUFU.TANH R161, R161 ;  /* 0x000000a100a17308 */ /* 0x000e6e0000002400 */
[----:B--2---:R-:W-:Y:S07]  /*1c850*/  HMMA.16816.F32.BF16 R44, R168, R32, R44 ;  /* 0x00000020a82c723c */ /* 0x004fee000004182c */
[----:B------:R-:W-:Y:S01]  /*1c860*/  IMAD R32, R240, 0x80, R12 ;  /* 0x00000080f0207824 */ /* 0x000fe200078e020c */
[----:B------:R-:W-:Y:S01]  /*1c870*/  HMMA.16816.F32.BF16 R56, R28, R22, R56 ;  /* 0x000000161c38723c */ /* 0x000fe20000041838 */
[----:B------:R-:W2:Y:S03]  /*1c880*/  LDSM.16.M88.4 R12, [R138] ;  /* 0x000000008a0c783b */ /* 0x000ea60000000200 */
[----:B------:R-:W-:-:S04]  /*1c890*/  IADD3 R8, R32, 0x1, RZ ;  /* 0x0000000120087810 */ /* 0x000fc80007ffe0ff */
[----:B------:R-:W-:Y:S01]  /*1c8a0*/  HMMA.16816.F32.BF16 R60, R28, R20, R60 ;  /* 0x000000141c3c723c */ /* 0x000fe2000004183c */
[----:B------:R-:W-:Y:S01]  /*1c8b0*/  ISETP.GE.AND P3, PT, R8, R0, PT ;  /* 0x000000000800720c */ /* 0x000fe20003f66270 */
[-C--:B------:R-:W-:Y:S01]  /*1c8c0*/  FMUL.FTZ R154, R154, R133.reuse ;  /* 0x000000859a9a7220 */ /* 0x080fe20000410000 */
[----:B------:R-:W-:Y:S01]  /*1c8d0*/  ISETP.GE.AND P1, PT, R8, R2, PT ;  /* 0x000000020800720c */ /* 0x000fe20003f26270 */
[-C--:B------:R-:W-:Y:S01]  /*1c8e0*/  FMUL.FTZ R151, R151, R133.reuse ;  /* 0x0000008597977220 */ /* 0x080fe20000410000 */
[C---:B------:R-:W-:Y:S02]  /*1c8f0*/  IADD3 R8, R32.reuse, 0x9, RZ ;  /* 0x0000000920087810 */ /* 0x040fe40007ffe0ff */
[----:B------:R-:W-:Y:S01]  /*1c900*/  IADD3 R9, R32, 0x8, RZ ;  /* 0x0000000820097810 */ /* 0x000fe20007ffe0ff */
[----:B------:R-:W-:Y:S01]  /*1c910*/  HMMA.16816.F32.BF16 R176, R168, R34, R176 ;  /* 0x00000022a8b0723c */ /* 0x000fe200000418b0 */
[-C--:B------:R-:W-:Y:S01]  /*1c920*/  ISETP.GE.AND P4, PT, R8, R0.reuse, PT ;  /* 0x000000000800720c */ /* 0x080fe20003f86270 */
[-C--:B------:R-:W-:Y:S01]  /*1c930*/  FMUL.FTZ R152, R152, R133.reuse ;  /* 0x0000008598987220 */ /* 0x080fe20000410000 */
[----:B------:R-:W-:Y:S01]  /*1c940*/  ISETP.GE.AND P5, PT, R9, R0, PT ;  /* 0x000000000900720c */ /* 0x000fe20003fa6270 */
[----:B------:R-:W-:Y:S01]  /*1c950*/  FMUL.FTZ R64, R64, R133 ;  /* 0x0000008540407220 */ /* 0x000fe20000410000 */
[----:B------:R-:W-:Y:S02]  /*1c960*/  LDSM.16.M88.4 R20, [R206+0x7000] ;  /* 0x00700000ce14783b */ /* 0x000fe40000000200 */
[----:B------:R-:W-:-:S02]  /*1c970*/  FSEL R34, R160, -INF , !P3 ;  /* 0xff800000a0227808 */ /* 0x000fc40005800000 */
[-C--:B------:R-:W-:Y:S01]  /*1c980*/  ISETP.GE.AND P3, PT, R8, R2.reuse, PT ;  /* 0x000000020800720c */ /* 0x080fe20003f66270 */
[-C--:B------:R-:W-:Y:S01]  /*1c990*/  FMUL.FTZ R157, R157, R133.reuse ;  /* 0x000000859d9d7220 */ /* 0x080fe20000410000 */
[----:B------:R-:W-:Y:S01]  /*1c9a0*/  IADD3 R8, R32, 0x10, RZ ;  /* 0x0000001020087810 */ /* 0x000fe20007ffe0ff */
[----:B------:R-:W-:Y:S01]  /*1c9b0*/  MUFU.TANH R187, R154 ;  /* 0x0000009a00bb7308 */ /* 0x000fe20000002400 */
[-C--:B------:R-:W-:Y:S01]  /*1c9c0*/  FMUL.FTZ R158, R158, R133.reuse ;  /* 0x000000859e9e7220 */ /* 0x080fe20000410000 */
[----:B-1----:R-:W-:Y:S01]  /*1c9d0*/  FSEL R35, R161, -INF , !P1 ;  /* 0xff800000a1237808 */ /* 0x002fe20004800000 */
[-C--:B------:R-:W-:Y:S01]  /*1c9e0*/  FMUL.FTZ R66, R66, R133.reuse ;  /* 0x0000008542427220 */ /* 0x080fe20000410000 */
[----:B------:R-:W-:Y:S01]  /*1c9f0*/  ISETP.GE.AND P6, PT, R9, R2, PT ;  /* 0x000000020900720c */ /* 0x000fe20003fc6270 */
[-C--:B------:R-:W-:Y:S01]  /*1ca00*/  FMUL.FTZ R67, R67, R133.reuse ;  /* 0x0000008543437220 */ /* 0x080fe20000410000 */
[----:B----4-:R-:W-:Y:S01]  /*1ca10*/  HMMA.16816.F32.BF16 R52, R28, R4, R52 ;  /* 0x000000041c34723c */ /* 0x010fe20000041834 */
[----:B------:R-:W-:Y:S01]  /*1ca20*/  ISETP.GE.AND P1, PT, R8, R0, PT ;  /* 0x000000000800720c */ /* 0x000fe20003f26270 */
[----:B------:R-:W-:Y:S01]  /*1ca30*/  MUFU.TANH R154, R151 ;  /* 0x00000097009a7308 */ /* 0x000fe20000002400 */
[----:B------:R-:W-:-:S04]  /*1ca40*/  FMUL.FTZ R156, R156, R133 ;  /* 0x000000859c9c7220 */ /* 0x000fc80000410000 */
[C---:B------:R-:W-:Y:S01]  /*1ca50*/  IADD3 R5, R32.reuse, 0x11, RZ ;  /* 0x0000001120057810 */ /* 0x040fe20007ffe0ff */
[----:B------:R-:W-:Y:S01]  /*1ca60*/  HMMA.16816.F32.BF16 R48, R40, R10, R48 ;  /* 0x0000000a2830723c */ /* 0x000fe20000041830 */
[----:B------:R-:W-:Y:S01]  /*1ca70*/  IADD3 R4, R32, 0x18, RZ ;  /* 0x0000001820047810 */ /* 0x000fe20007ffe0ff */
[----:B------:R1:W-:Y:S01]  /*1ca80*/  MUFU.TANH R184, R152 ;  /* 0x0000009800b87308 */ /* 0x0003e20000002400 */
[-C--:B------:R-:W-:Y:S02]  /*1ca90*/  FMUL.FTZ R65, R65, R133.reuse ;  /* 0x0000008541417220 */ /* 0x080fe40000410000 */
[----:B------:R-:W-:-:S05]  /*1caa0*/  FMUL.FTZ R159, R159, R133 ;  /* 0x000000859f9f7220 */ /* 0x000fca0000410000 */
[----:B------:R4:W-:Y:S01]  /*1cab0*/  MUFU.TANH R151, R64 ;  /* 0x0000004000977308 */ /* 0x0009e20000002400 */
[----:B---3--:R-:W-:Y:S01]  /*1cac0*/  HMMA.16816.F32.BF16 R56, R16, R26, R56 ;  /* 0x0000001a1038723c */ /* 0x008fe20000041838 */
[----:B-1----:R-:W-:-:S06]  /*1cad0*/  FMUL.FTZ R152, R153, R133 ;  /* 0x0000008599987220 */ /* 0x002fcc0000410000 */
[----:B------:R-:W-:Y:S01]  /*1cae0*/  MUFU.TANH R157, R157 ;  /* 0x0000009d009d7308 */ /* 0x000fe20000002400 */
[----:B------:R-:W-:Y:S01]  /*1caf0*/  FMUL.FTZ R153, R155, R133 ;  /* 0x000000859b997220 */ /* 0x000fe20000410000 */
[----:B------:R-:W-:Y:S02]  /*1cb00*/  FSEL R26, R174, -INF , !P1 ;  /* 0xff800000ae1a7808 */ /* 0x000fe40004800000 */
[----:B----4-:R-:W-:-:S04]  /*1cb10*/  FSEL R64, R172, -INF , !P5 ;  /* 0xff800000ac407808 */ /* 0x010fc80006800000 */
[----:B------:R-:W1:Y:S01]  /*1cb20*/  MUFU.TANH R185, R158 ;  /* 0x0000009e00b97308 */ /* 0x000e620000002400 */
[-C--:B------:R-:W-:Y:S02]  /*1cb30*/  ISETP.GE.AND P5, PT, R8, R2.reuse, PT ;  /* 0x000000020800720c */ /* 0x080fe40003fa6270 */
[----:B------:R-:W3:Y:S01]  /*1cb40*/  LDSM.16.M88.4 R8, [R217+0xb800] ;  /* 0x00b80000d908783b */ /* 0x000ee20000000200 */
[----:B------:R-:W-:-:S04]  /*1cb50*/  ISETP.GE.AND P1, PT, R4, R2, PT ;  /* 0x000000020400720c */ /* 0x000fc80003f26270 */
[----:B------:R4:W-:Y:S01]  /*1cb60*/  MUFU.TANH R155, R66 ;  /* 0x00000042009b7308 */ /* 0x0009e20000002400 */
[----:B------:R-:W-:Y:S01]  /*1cb70*/  HMMA.16816.F32.BF16 R60, R16, R24, R60 ;  /* 0x00000018103c723c */ /* 0x000fe2000004183c */
[----:B------:R-:W-:-:S06]  /*1cb80*/  FSEL R39, R175, -INF , !P5 ;  /* 0xff800000af277808 */ /* 0x000fcc0006800000 */
[----:B------:R5:W-:Y:S01]  /*1cb90*/  MUFU.TANH R168, R67 ;  /* 0x0000004300a87308 */ /* 0x000be20000002400 */
[----:B----4-:R-:W-:Y:S02]  /*1cba0*/  FSEL R66, R163, -INF , !P6 ;  /* 0xff800000a3427808 */ /* 0x010fe40007000000 */
[----:B------:R-:W-:-:S05]  /*1cbb0*/  ISETP.GE.AND P6, PT, R5, R0, PT ;  /* 0x000000000500720c */ /* 0x000fca0003fc6270 */
[----:B------:R4:W-:Y:S01]  /*1cbc0*/  MUFU.TANH R169, R65 ;  /* 0x0000004100a97308 */ /* 0x0009e20000002400 */
[----:B-----5:R-:W-:Y:S02]  /*1cbd0*/  FSEL R67, R173, -INF , !P3 ;  /* 0xff800000ad437808 */ /* 0x020fe40005800000 */
[----:B------:R-:W-:Y:S02]  /*1cbe0*/  ISETP.GE.AND P3, PT, R4, R0, PT ;  /* 0x000000000400720c */ /* 0x000fe40003f66270 */
[----:B------:R-:W-:-:S03]  /*1cbf0*/  IADD3 R4, R32, 0x19, RZ ;  /* 0x0000001920047810 */ /* 0x000fc60007ffe0ff */
[----:B------:R-:W5:Y:S01]  /*1cc00*/  MUFU.TANH R156, R156 ;  /* 0x0000009c009c7308 */ /* 0x000f620000002400 */
[----:B------:R-:W-:Y:S02]  /*1cc10*/  FSEL R24, R164, -INF , !P6 ;  /* 0xff800000a4187808 */ /* 0x000fe40007000000 */
[C---:B------:R-:W-:Y:S02]  /*1cc20*/  ISETP.GE.AND P5, PT, R4.reuse, R0, PT ;  /* 0x000000000400720c */ /* 0x040fe40003fa6270 */
[-C--:B------:R-:W-:Y:S02]  /*1cc30*/  ISETP.GE.AND P6, PT, R4, R2.reuse, PT ;  /* 0x000000020400720c */ /* 0x080fe40003fc6270 */
[----:B----4-:R-:W-:Y:S01]  /*1cc40*/  FSEL R65, R162, -INF , !P4 ;  /* 0xff800000a2417808 */ /* 0x010fe20006000000 */
[----:B------:R-:W4:Y:S01]  /*1cc50*/  MUFU.TANH R186, R159 ;  /* 0x0000009f00ba7308 */ /* 0x000f220000002400 */
[----:B------:R-:W-:Y:S02]  /*1cc60*/  ISETP.GE.AND P4, PT, R5, R2, PT ;  /* 0x000000020500720c */ /* 0x000fe40003f86270 */
[----:B------:R-:W-:-:S02]  /*1cc70*/  IADD3 R5, R32, 0x20, RZ ;  /* 0x0000002020057810 */ /* 0x000fc40007ffe0ff */
[----:B------:R-:W-:Y:S02]  /*1cc80*/  IADD3 R4, R32, 0x21, RZ ;  /* 0x0000002120047810 */ /* 0x000fe40007ffe0ff */
[----:B------:R-:W-:Y:S02]  /*1cc90*/  FSEL R25, R182, -INF , !P3 ;  /* 0xff800000b6197808 */ /* 0x000fe40005800000 */
[----:B------:R-:W-:Y:S02]  /*1cca0*/  FSEL R27, R167, -INF , !P1 ;  /* 0xff800000a71b7808 */ /* 0x000fe40004800000 */
[----:B------:R-:W-:Y:S02]  /*1ccb0*/  FSEL R37, R166, -INF , !P5 ;  /* 0xff800000a6257808 */ /* 0x000fe40006800000 */
[----:B------:R-:W-:Y:S02]  /*1ccc0*/  FSEL R38, R165, -INF , !P4 ;  /* 0xff800000a5267808 */ /* 0x000fe40006000000 */
[----:B------:R-:W-:-:S02]  /*1ccd0*/  ISETP.GE.AND P3, PT, R5, R2, PT ;  /* 0x000000020500720c */ /* 0x000fc40003f66270 */
[C---:B------:R-:W-:Y:S02]  /*1cce0*/  ISETP.GE.AND P1, PT, R4.reuse, R0, PT ;  /* 0x000000000400720c */ /* 0x040fe40003f26270 */
[----:B------:R-:W-:Y:S02]  /*1ccf0*/  ISETP.GE.AND P5, PT, R4, R2, PT ;  /* 0x000000020400720c */ /* 0x000fe40003fa6270 */
[----:B------:R-:W-:Y:S02]  /*1cd00*/  ISETP.GE.AND P4, PT, R5, R0, PT ;  /* 0x000000000500720c */ /* 0x000fe40003f86270 */
[C---:B------:R-:W-:Y:S02]  /*1cd10*/  IADD3 R4, R32.reuse, 0x29, RZ ;  /* 0x0000002920047810 */ /* 0x040fe40007ffe0ff */
[----:B------:R-:W-:Y:S01]  /*1cd20*/  IADD3 R5, R32, 0x28, RZ ;  /* 0x0000002820057810 */ /* 0x000fe20007ffe0ff */
[----:B--2---:R-:W-:Y:S01]  /*1cd30*/  HMMA.16816.F32.BF16 R44, R40, R12, R44 ;  /* 0x0000000c282c723c */ /* 0x004fe2000004182c */
[----:B-1----:R-:W-:-:S02]  /*1cd40*/  FSEL R185, R185, -INF , !P3 ;  /* 0xff800000b9b97808 */ /* 0x002fc40005800000 */
[----:B------:R-:W-:Y:S02]  /*1cd50*/  FSEL R182, R157, -INF , !P1 ;  /* 0xff8000009db67808 */ /* 0x000fe40004800000 */
[----:B------:R-:W-:Y:S02]  /*1cd60*/  FSEL R36, R183, -INF , !P6 ;  /* 0xff800000b7247808 */ /* 0x000fe40007000000 */
[C---:B------:R-:W-:Y:S02]  /*1cd70*/  ISETP.GE.AND P3, PT, R4.reuse, R0, PT ;  /* 0x000000000400720c */ /* 0x040fe40003f66270 */
[----:B------:R-:W-:Y:S02]  /*1cd80*/  ISETP.GE.AND P1, PT, R4, R2, PT ;  /* 0x000000020400720c */ /* 0x000fe40003f26270 */
[----:B------:R-:W-:Y:S02]  /*1cd90*/  ISETP.GE.AND P6, PT, R5, R0, PT ;  /* 0x000000000500720c */ /* 0x000fe40003fc6270 */
[----:B------:R-:W-:Y:S01]  /*1cda0*/  IADD3 R4, R32, 0x30, RZ ;  /* 0x0000003020047810 */ /* 0x000fe20007ffe0ff */
[----:B------:R-:W-:Y:S01]  /*1cdb0*/  HMMA.16816.F32.BF16 R48, R28, R6, R48 ;  /* 0x000000061c30723c */ /* 0x000fe20000041830 */
[----:B-----5:R-:W-:-:S02]  /*1cdc0*/  FSEL R183, R156, -INF , !P4 ;  /* 0xff8000009cb77808 */ /* 0x020fc40006000000 */
[----:B----4-:R-:W-:Y:S02]  /*1cdd0*/  FSEL R186, R186, -INF , !P5 ;  /* 0xff800000baba7808 */ /* 0x010fe40006800000 */
[----:B------:R-:W-:Y:S02]  /*1cde0*/  FSEL R184, R184, -INF , !P6 ;  /* 0xff800000b8b87808 */ /* 0x000fe40007000000 */
        /* <DEDUP_REMOVED lines=8> */
[----:B------:R-:W-:-:S02]  /*1ce70*/  FMUL.FTZ R33, R146, R133 ;  /* 0x0000008592217220 */ /* 0x000fc40000410000 */
[----:B------:R-:W-:-:S05]  /*1ce80*/  FMUL.FTZ R148, R148, R133 ;  /* 0x0000008594947220 */ /* 0x000fca0000410000 */
[----:B------:R-:W2:Y:S01]  /*1ce90*/  MUFU.TANH R153, R153 ;  /* 0x0000009900997308 */ /* 0x000ea20000002400 */
[----:B---3--:R-:W-:Y:S01]  /*1cea0*/  HMMA.16816.F32.BF16 R44, R28, R8, R44 ;  /* 0x000000081c2c723c */ /* 0x008fe2000004182c */
[-C--:B------:R-:W-:Y:S02]  /*1ceb0*/  FMUL.FTZ R146, R147, R133.reuse ;  /* 0x0000008593927220 */ /* 0x080fe40000410000 */
[-C--:B------:R-:W-:Y:S02]  /*1cec0*/  FMUL.FTZ R140, R140, R133.reuse ;  /* 0x000000858c8c7220 */ /* 0x080fe40000410000 */
[-C--:B------:R-:W-:Y:S02]  /*1ced0*/  FMUL.FTZ R145, R145, R133.reuse ;  /* 0x0000008591917220 */ /* 0x080fe40000410000 */
[-C--:B------:R-:W-:Y:S01]  /*1cee0*/  FMUL.FTZ R143, R143, R133.reuse ;  /* 0x000000858f8f7220 */ /* 0x080fe20000410000 */
[----:B------:R3:W4:Y:S01]  /*1cef0*/  MUFU.TANH R159, R149 ;  /* 0x00000095009f7308 */ /* 0x0007220000002400 */
[-C--:B------:R-:W-:Y:S01]  /*1cf00*/  FMUL.FTZ R142, R142, R133.reuse ;  /* 0x000000858e8e7220 */ /* 0x080fe20000410000 */
[----:B------:R-:W-:Y:S01]  /*1cf10*/  IADD3 R13, R32, 0x38, RZ ;  /* 0x00000038200d7810 */ /* 0x000fe20007ffe0ff */
[----:B------:R-:W-:-:S02]  /*1cf20*/  FMUL.FTZ R141, R141, R133 ;  /* 0x000000858d8d7220 */ /* 0x000fc40000410000 */
[-C--:B------:R-:W-:Y:S01]  /*1cf30*/  FMUL.FTZ R61, R61, R133.reuse ;  /* 0x000000853d3d7220 */ /* 0x080fe20000410000 */
[----:B------:R-:W-:Y:S01]  /*1cf40*/  FSEL R187, R187, -INF , !P4 ;  /* 0xff800000bbbb7808 */ /* 0x000fe20006000000 */
[----:B------:R-:W-:Y:S01]  /*1cf50*/  HMMA.16816.F32.BF16 R52, R16, R20, R52 ;  /* 0x000000141034723c */ /* 0x000fe20000041834 */
[----:B------:R-:W5:Y:S01]  /*1cf60*/  MUFU.TANH R144, R144 ;  /* 0x0000009000907308 */ /* 0x000f620000002400 */
[----:B------:R-:W-:Y:S01]  /*1cf70*/  FMUL.FTZ R60, R60, R133 ;  /* 0x000000853c3c7220 */ /* 0x000fe20000410000 */
[----:B------:R-:W-:-:S04]  /*1cf80*/  DEPBAR.LE SB0, 0x0 ;  /* 0x000080000000791a */ /* 0x000fc80000000000 */
[----:B---3--:R-:W-:Y:S02]  /*1cf90*/  FMUL.FTZ R149, R150, R133 ;  /* 0x0000008596957220 */ /* 0x008fe40000410000 */
[----:B------:R-:W-:Y:S08]  /*1cfa0*/  MUFU.TANH R148, R148 ;  /* 0x0000009400947308 */ /* 0x000ff00000002400 */
[----:B------:R-:W3:Y:S01]  /*1cfb0*/  MUFU.TANH R149, R149 ;  /* 0x0000009500957308 */ /* 0x000ee20000002400 */
[----:B------:R-:W-:-:S07]  /*1cfc0*/  IADD3 R9, R32, 0x31, RZ ;  /* 0x0000003120097810 */ /* 0x000fce0007ffe0ff */
[----:B------:R2:W1:Y:S01]  /*1cfd0*/  MUFU.TANH R150, R145 ;  /* 0x0000009100967308 */ /* 0x0004620000002400 */
[----:B------:R-:W-:-:S07]  /*1cfe0*/  ISETP.GE.AND P4, PT, R9, R0, PT ;  /* 0x000000000900720c */ /* 0x000fce0003f86270 */
[----:B------:R-:W1:Y:S08]  /*1cff0*/  MUFU.TANH R146, R146 ;  /* 0x0000009200927308 */ /* 0x000e700000002400 */
[----:B------:R-:W1:Y:S01]  /*1d000*/  MUFU.TANH R140, R140 ;  /* 0x0000008c008c7308 */ /* 0x000e620000002400 */
[----:B--2---:R-:W-:Y:S02]  /*1d010*/  FSEL R145, R153, -INF , !P1 ;  /* 0xff80000099917808 */ /* 0x004fe40004800000 */
[----:B------:R-:W-:Y:S01]  /*1d020*/  ISETP.GE.AND P1, PT, R13, R0, PT ;  /* 0x000000000d00720c */ /* 0x000fe20003f26270 */
[----:B------:R-:W-:Y:S01]  /*1d030*/  HMMA.16816.F32.BF16 R176, R28, R10, R176 ;  /* 0x0000000a1cb0723c */ /* 0x000fe200000418b0 */
[----:B------:R-:W-:-:S03]  /*1d040*/  IADD3 R20, R32, 0x39, RZ ;  /* 0x0000003920147810 */ /* 0x000fc60007ffe0ff */
[----:B------:R-:W2:Y:S01]  /*1d050*/  MUFU.TANH R33, R33 ;  /* 0x0000002100217308 */ /* 0x000ea20000002400 */
[----:B------:R-:W-:-:S07]  /*1d060*/  IADD3 R21, R32, 0x40, RZ ;  /* 0x0000004020157810 */ /* 0x000fce0007ffe0ff */
[----:B------:R1:W1:Y:S01]  /*1d070*/  MUFU.TANH R147, R142 ;  /* 0x0000008e00937308 */ /* 0x0002620000002400 */
[----:B----4-:R-:W-:-:S07]  /*1d080*/  FSEL R159, R159, -INF , !P4 ;  /* 0xff8000009f9f7808 */ /* 0x010fce0006000000 */
[----:B------:R-:W4:Y:S01]  /*1d090*/  MUFU.TANH R143, R143 ;  /* 0x0000008f008f7308 */ /* 0x000f220000002400 */
[----:B-----5:R-:W-:Y:S02]  /*1d0a0*/  FSEL R160, R144, -INF , !P1 ;  /* 0xff80000090a07808 */ /* 0x020fe40004800000 */
[----:B-1----:R-:W-:-:S05]  /*1d0b0*/  FSEL R142, R152, -INF , !P3 ;  /* 0xff800000988e7808 */ /* 0x002fca0005800000 */
[----:B------:R1:W-:Y:S01]  /*1d0c0*/  MUFU.TANH R161, R61 ;  /* 0x0000003d00a17308 */ /* 0x0003e20000002400 */
[----:B------:R-:W-:Y:S02]  /*1d0d0*/  ISETP.GE.AND P3, PT, R9, R2, PT ;  /* 0x000000020900720c */ /* 0x000fe40003f66270 */
[----:B---3--:R-:W-:Y:S02]  /*1d0e0*/  FSEL R152, R149, -INF , !P6 ;  /* 0xff80000095987808 */ /* 0x008fe40007000000 */
[----:B------:R-:W-:-:S03]  /*1d0f0*/  FSEL R154, R154, -INF , !P3 ;  /* 0xff8000009a9a7808 */ /* 0x000fc60005800000 */
[----:B------:R-:W3:Y:S01]  /*1d100*/  MUFU.TANH R141, R141 ;  /* 0x0000008d008d7308 */ /* 0x000ee20000002400 */
[C---:B------:R-:W-:Y:S02]  /*1d110*/  ISETP.GE.AND P6, PT, R20.reuse, R0, PT ;  /* 0x000000001400720c */ /* 0x040fe40003fc6270 */
[----:B------:R-:W-:Y:S02]  /*1d120*/  ISETP.GE.AND P4, PT, R20, R2, PT ;  /* 0x000000021400720c */ /* 0x000fe40003f86270 */
[C---:B------:R-:W-:Y:S01]  /*1d130*/  ISETP.GE.AND P3, PT, R21.reuse, R0, PT ;  /* 0x000000001500720c */ /* 0x040fe20003f66270 */
[----:B-1----:R-:W-:Y:S01]  /*1d140*/  FMUL.FTZ R61, R62, R133 ;  /* 0x000000853e3d7220 */ /* 0x002fe20000410000 */
[----:B------:R-:W-:Y:S02]  /*1d150*/  ISETP.GE.AND P1, PT, R21, R2, PT ;  /* 0x000000021500720c */ /* 0x000fe40003f26270 */
[C---:B------:R-:W-:Y:S02]  /*1d160*/  IADD3 R21, R32.reuse, 0x41, RZ ;  /* 0x0000004120157810 */ /* 0x040fe40007ffe0ff */
[----:B------:R-:W-:Y:S01]  /*1d170*/  IADD3 R15, R32, 0x48, RZ ;  /* 0x00000048200f7810 */ /* 0x000fe20007ffe0ff */
[----:B------:R-:W1:Y:S01]  /*1d180*/  MUFU.TANH R60, R60 ;  /* 0x0000003c003c7308 */ /* 0x000e620000002400 */
[----:B------:R-:W-:Y:S01]  /*1d190*/  FSEL R157, R148, -INF , !P5 ;  /* 0xff800000949d7808 */ /* 0x000fe20006800000 */
[----:B------:R-:W-:Y:S01]  /*1d1a0*/  HMMA.16816.F32.BF16 R44, R16, R4, R44 ;  /* 0x00000004102c723c */ /* 0x000fe2000004182c */
[----:B------:R-:W-:-:S02]  /*1d1b0*/  FSEL R163, R150, -INF , !P6 ;  /* 0xff80000096a37808 */ /* 0x000fc40007000000 */
[----:B------:R-:W-:Y:S02]  /*1d1c0*/  FSEL R167, R146, -INF , !P4 ;  /* 0xff80000092a77808 */ /* 0x000fe40006000000 */
[----:B------:R-:W-:Y:S01]  /*1d1d0*/  FSEL R172, R140, -INF , !P3 ;  /* 0xff8000008cac7808 */ /* 0x000fe20005800000 */
[----:B------:R-:W5:Y:S01]  /*1d1e0*/  MUFU.TANH R61, R61 ;  /* 0x0000003d003d7308 */ /* 0x000f620000002400 */
[-C--:B------:R-:W-:Y:S02]  /*1d1f0*/  ISETP.GE.AND P5, PT, R13, R2.reuse, PT ;  /* 0x000000020d00720c */ /* 0x080fe40003fa6270 */
[----:B------:R-:W-:Y:S02]  /*1d200*/  ISETP.GE.AND P6, PT, R21, R2, PT ;  /* 0x000000021500720c */ /* 0x000fe40003fc6270 */
[C---:B------:R-:W-:Y:S02]  /*1d210*/  ISETP.GE.AND P4, PT, R15.reuse, R0, PT ;  /* 0x000000000f00720c */ /* 0x040fe40003f86270 */
[----:B------:R-:W-:-:S02]  /*1d220*/  ISETP.GE.AND P3, PT, R15, R2, PT ;  /* 0x000000020f00720c */ /* 0x000fc40003f66270 */
[C---:B------:R-:W-:Y:S02]  /*1d230*/  IADD3 R15, R32.reuse, 0x49, RZ ;  /* 0x00000049200f7810 */ /* 0x040fe40007ffe0ff */
[----:B------:R-:W-:Y:S02]  /*1d240*/  IADD3 R4, R32, 0x50, RZ ;  /* 0x0000005020047810 */ /* 0x000fe40007ffe0ff */
[----:B--2---:R-:W-:Y:S02]  /*1d250*/  FSEL R156, R33, -INF , !P5 ;  /* 0xff800000219c7808 */ /* 0x004fe40006800000 */
[----:B------:R-:W-:Y:S02]  /*1d260*/  FSEL R173, R147, -INF , !P1 ;  /* 0xff80000093ad7808 */ /* 0x000fe40004800000 */
[----:B----4-:R-:W-:Y:S02]  /*1d270*/  FSEL R174, R143, -INF , !P6 ;  /* 0xff8000008fae7808 */ /* 0x010fe40007000000 */
[----:B------:R-:W-:Y:S01]  /*1d280*/  FSEL R170, R151, -INF , !P4 ;  /* 0xff80000097aa7808 */ /* 0x000fe20006000000 */
[----:B------:R-:W-:Y:S01]  /*1d290*/  HMMA.16816.F32.BF16 R48, R16, R22, R48 ;  /* 0x000000161030723c */ /* 0x000fe20000041830 */
[----:B------:R-:W-:-:S02]  /*1d2a0*/  ISETP.GE.AND P5, PT, R21, R0, PT ;  /* 0x000000001500720c */ /* 0x000fc40003fa6270 */
[-C--:B------:R-:W-:Y:S02]  /*1d2b0*/  ISETP.GE.AND P1, PT, R15, R0.reuse, PT ;  /* 0x000000000f00720c */ /* 0x080fe40003f26270 */
[C---:B------:R-:W-:Y:S02]  /*1d2c0*/  ISETP.GE.AND P6, PT, R4.reuse, R0, PT ;  /* 0x000000000400720c */ /* 0x040fe40003fc6270 */
[----:B------:R-:W-:Y:S02]  /*1d2d0*/  ISETP.GE.AND P4, PT, R4, R2, PT ;  /* 0x000000020400720c */ /* 0x000fe40003f86270 */
[----:B------:R-:W-:Y:S02]  /*1d2e0*/  IADD3 R4, R32, 0x51, RZ ;  /* 0x0000005120047810 */ /* 0x000fe40007ffe0ff */
[----:B---3--:R-:W-:Y:S02]  /*1d2f0*/  FSEL R171, R141, -INF , !P5 ;  /* 0xff8000008dab7808 */ /* 0x008fe40006800000 */
[----:B------:R-:W-:-:S02]  /*1d300*/  FSEL R175, R155, -INF , !P3 ;  /* 0xff8000009baf7808 */ /* 0x000fc40005800000 */
[----:B------:R-:W-:Y:S02]  /*1d310*/  FSEL R169, R169, -INF , !P1 ;  /* 0xff800000a9a97808 */ /* 0x000fe40004800000 */
[----:B------:R-:W-:Y:S02]  /*1d320*/  ISETP.GE.AND P5, PT, R15, R2, PT ;  /* 0x000000020f00720c */ /* 0x000fe40003fa6270 */
[C---:B------:R-:W-:Y:S02]  /*1d330*/  ISETP.GE.AND P3, PT, R4.reuse, R0, PT ;  /* 0x000000000400720c */ /* 0x040fe40003f66270 */
[----:B------:R-:W-:Y:S02]  /*1d340*/  ISETP.GE.AND P1, PT, R4, R2, PT ;  /* 0x000000020400720c */ /* 0x000fe40003f26270 */
[C---:B------:R-:W-:Y:S02]  /*1d350*/  IADD3 R5, R32.reuse, 0x58, RZ ;  /* 0x0000005820057810 */ /* 0x040fe40007ffe0ff */
[----:B------:R-:W-:-:S02]  /*1d360*/  IADD3 R4, R32, 0x59, RZ ;  /* 0x0000005920047810 */ /* 0x000fc40007ffe0ff */
[----:B------:R-:W-:Y:S02]  /*1d370*/  FSEL R168, R168, -INF , !P5 ;  /* 0xff800000a8a87808 */ /* 0x000fe40006800000 */
[----:B-1----:R-:W-:Y:S02]  /*1d380*/  FSEL R162, R60, -INF , !P6 ;  /* 0xff8000003ca27808 */ /* 0x002fe40007000000 */
[----:B-----5:R-:W-:Y:S02]  /*1d390*/  FSEL R166, R61, -INF , !P4 ;  /* 0xff8000003da67808 */ /* 0x020fe40006000000 */
[----:B------:R-:W-:Y:S02]  /*1d3a0*/  FSEL R161, R161, -INF , !P3 ;  /* 0xff800000a1a17808 */ /* 0x000fe40005800000 */
[C---:B------:R-:W-:Y:S02]  /*1d3b0*/  ISETP.GE.AND P5, PT, R5.reuse, R0, PT ;  /* 0x000000000500720c */ /* 0x040fe40003fa6270 */
[----:B------:R-:W-:-:S02]  /*1d3c0*/  ISETP.GE.AND P6, PT, R5, R2, PT ;  /* 0x000000020500720c */ /* 0x000fc40003fc6270 */
[C---:B------:R-:W-:Y:S02]  /*1d3d0*/  ISETP.GE.AND P4, PT, R4.reuse, R0, PT ;  /* 0x000000000400720c */ /* 0x040fe40003f86270 */
[----:B------:R-:W-:Y:S02]  /*1d3e0*/  ISETP.GE.AND P3, PT, R4, R2, PT ;  /* 0x000000020400720c */ /* 0x000fe40003f66270 */
[----:B------:R-:W-:Y:S01]  /*1d3f0*/  HMMA.16816.F32.BF16 R4, R16, R6, R176 ;  /* 0x000000061004723c */ /* 0x000fe200000418b0 */
[-C--:B------:R-:W-:Y:S02]  /*1d400*/  FMUL.FTZ R12, R57, R133.reuse ;  /* 0x00000085390c7220 */ /* 0x080fe40000410000 */
[-C--:B------:R-:W-:Y:S02]  /*1d410*/  FMUL.FTZ R63, R63, R133.reuse ;  /* 0x000000853f3f7220 */ /* 0x080fe40000410000 */
[-C--:B------:R-:W-:Y:S02]  /*1d420*/  FMUL.FTZ R56, R56, R133.reuse ;  /* 0x0000008538387220 */ /* 0x080fe40000410000 */
[-C--:B------:R-:W-:Y:S01]  /*1d430*/  FMUL.FTZ R58, R58, R133.reuse ;  /* 0x000000853a3a7220 */ /* 0x080fe20000410000 */
[----:B------:R-:W1:Y:S01]  /*1d440*/  MUFU.TANH R165, R63 ;  /* 0x0000003f00a57308 */ /* 0x000e620000002400 */
[----:B------:R-:W-:-:S02]  /*1d450*/  FMUL.FTZ R52, R52, R133 ;  /* 0x0000008534347220 */ /* 0x000fc40000410000 */
[----:B------:R-:W-:-:S05]  /*1d460*/  FMUL.FTZ R54, R54, R133 ;  /* 0x0000008536367220 */ /* 0x000fca0000410000 */
[----:B------:R-:W2:Y:S01]  /*1d470*/  MUFU.TANH R158, R56 ;  /* 0x00000038009e7308 */ /* 0x000ea20000002400 */
[----:B------:R-:W-:-:S07]  /*1d480*/  FMUL.FTZ R49, R49, R133 ;  /* 0x0000008531317220 */ /* 0x000fce0000410000 */
[----:B------:R-:W-:Y:S01]  /*1d490*/  MUFU.TANH R12, R12 ;  /* 0x0000000c000c7308 */ /* 0x000fe20000002400 */
[----:B------:R-:W-:-:S07]  /*1d4a0*/  FMUL.FTZ R50, R50, R133 ;  /* 0x0000008532327220 */ /* 0x000fce0000410000 */
[----:B------:R-:W3:Y:S01]  /*1d4b0*/  MUFU.TANH R164, R58 ;  /* 0x0000003a00a47308 */ /* 0x000ee20000002400 */
[----:B------:R-:W-:-:S07]  /*1d4c0*/  FMUL.FTZ R45, R45, R133 ;  /* 0x000000852d2d7220 */ /* 0x000fce0000410000 */
[----:B------:R-:W4:Y:S01]  /*1d4d0*/  MUFU.TANH R9, R52 ;  /* 0x0000003400097308 */ /* 0x000f220000002400 */
[----:B------:R-:W-:-:S07]  /*1d4e0*/  FMUL.FTZ R59, R59, R133 ;  /* 0x000000853b3b7220 */ /* 0x000fce0000410000 */
[----:B------:R-:W5:Y:S01]  /*1d4f0*/  MUFU.TANH R20, R54 ;  /* 0x0000003600147308 */ /* 0x000f620000002400 */
[C---:B------:R-:W-:Y:S02]  /*1d500*/  IADD3 R11, R32.reuse, 0x60, RZ ;  /* 0x00000060200b7810 */ /* 0x040fe40007ffe0ff */
[----:B------:R-:W-:-:S05]  /*1d510*/  IADD3 R10, R32, 0x61, RZ ;  /* 0x00000061200a7810 */ /* 0x000fca0007ffe0ff */
[----:B------:R-:W-:Y:S01]  /*1d520*/  MUFU.TANH R15, R49 ;  /* 0x00000031000f7308 */ /* 0x000fe20000002400 */
[-C--:B------:R-:W-:Y:S01]  /*1d530*/  FMUL.FTZ R13, R53, R133.reuse ;  /* 0x00000085350d7220 */ /* 0x080fe20000410000 */
[----:B-1----:R-:W-:Y:S01]  /*1d540*/  FSEL R165, R165, -INF , !P1 ;  /* 0xff800000a5a57808 */ /* 0x002fe20004800000 */
[----:B------:R-:W-:-:S05]  /*1d550*/  FMUL.FTZ R14, R55, R133 ;  /* 0x00000085370e7220 */ /* 0x000fca0000410000 */
[----:B------:R-:W1:Y:S01]  /*1d560*/  MUFU.TANH R149, R50 ;  /* 0x0000003200957308 */ /* 0x000e620000002400 */
[----:B--2---:R-:W-:Y:S01]  /*1d570*/  FSEL R158, R158, -INF , !P5 ;  /* 0xff8000009e9e7808 */ /* 0x004fe20006800000 */
[-C--:B------:R-:W-:Y:S01]  /*1d580*/  FMUL.FTZ R6, R6, R133.reuse ;  /* 0x0000008506067220 */ /* 0x080fe20000410000 */
[----:B---3--:R-:W-:Y:S01]  /*1d590*/  FSEL R164, R164, -INF , !P6 ;  /* 0xff800000a4a47808 */ /* 0x008fe20007000000 */
[-C--:B------:R-:W-:Y:S01]  /*1d5a0*/  FMUL.FTZ R48, R48, R133.reuse ;  /* 0x0000008530307220 */ /* 0x080fe20000410000 */
[----:B------:R-:W-:Y:S01]  /*1d5b0*/  FSEL R155, R12, -INF , !P4 ;  /* 0xff8000000c9b7808 */ /* 0x000fe20006000000 */
[----:B------:R-:W-:Y:S02]  /*1d5c0*/  FMUL.FTZ R46, R46, R133 ;  /* 0x000000852e2e7220 */ /* 0x000fe40000410000 */
[----:B------:R-:W-:Y:S01]  /*1d5d0*/  MUFU.TANH R54, R45 ;  /* 0x0000002d00367308 */ /* 0x000fe20000002400 */
[C---:B------:R-:W-:Y:S02]  /*1d5e0*/  ISETP.GE.AND P1, PT, R11.reuse, R0, PT ;  /* 0x000000000b00720c */ /* 0x040fe40003f26270 */
[----:B------:R-:W-:-:S02]  /*1d5f0*/  ISETP.GE.AND P5, PT, R11, R2, PT ;  /* 0x000000020b00720c */ /* 0x000fc40003fa6270 */
[C---:B------:R-:W-:Y:S02]  /*1d600*/  ISETP.GE.AND P6, PT, R10.reuse, R0, PT ;  /* 0x000000000a00720c */ /* 0x040fe40003fc6270 */
[-C--:B------:R-:W-:Y:S01]  /*1d610*/  ISETP.GE.AND P4, PT, R10, R2.reuse, PT ;  /* 0x000000020a00720c */ /* 0x080fe20003f86270 */
[----:B------:R-:W2:Y:S01]  /*1d620*/  MUFU.TANH R8, R59 ;  /* 0x0000003b00087308 */ /* 0x000ea20000002400 */
[C---:B------:R-:W-:Y:S02]  /*1d630*/  IADD3 R11, R32.reuse, 0x68, RZ ;  /* 0x00000068200b7810 */ /* 0x040fe40007ffe0ff */
[----:B------:R-:W-:Y:S01]  /*1d640*/  IADD3 R10, R32, 0x69, RZ ;  /* 0x00000069200a7810 */ /* 0x000fe20007ffe0ff */
[-C--:B------:R-:W-:Y:S01]  /*1d650*/  FMUL.FTZ R51, R51, R133.reuse ;  /* 0x0000008533337220 */ /* 0x080fe20000410000 */
[----:B----4-:R-:W-:Y:S01]  /*1d660*/  FSEL R148, R9, -INF , !P1 ;  /* 0xff80000009947808 */ /* 0x010fe20004800000 */
[----:B------:R-:W-:Y:S01]  /*1d670*/  FMUL.FTZ R44, R44, R133 ;  /* 0x000000852c2c7220 */ /* 0x000fe20000410000 */
[----:B-----5:R-:W-:Y:S01]  /*1d680*/  FSEL R151, R20, -INF , !P5 ;  /* 0xff80000014977808 */ /* 0x020fe20006800000 */
[----:B------:R-:W3:Y:S01]  /*1d690*/  MUFU.TANH R60, R6 ;  /* 0x00000006003c7308 */ /* 0x000ee20000002400 */
[----:B------:R-:W-:-:S02]  /*1d6a0*/  ISETP.GE.AND P1, PT, R11, R2, PT ;  /* 0x000000020b00720c */ /* 0x000fc40003f26270 */
[----:B------:R-:W-:-:S05]  /*1d6b0*/  ISETP.GE.AND P5, PT, R10, R0, PT ;  /* 0x000000000a00720c */ /* 0x000fca0003fa6270 */
[----:B------:R-:W4:Y:S01]  /*1d6c0*/  MUFU.TANH R13, R13 ;  /* 0x0000000d000d7308 */ /* 0x000f220000002400 */
[----:B-1----:R-:W-:Y:S01]  /*1d6d0*/  FSEL R149, R149, -INF , !P1 ;  /* 0xff80000095957808 */ /* 0x002fe20004800000 */
[----:B------:R-:W-:Y:S01]  /*1d6e0*/  FMUL.FTZ R47, R47, R133 ;  /* 0x000000852f2f7220 */ /* 0x000fe20000410000 */
[----:B------:R-:W-:-:S05]  /*1d6f0*/  FSEL R143, R15, -INF , !P5 ;  /* 0xff8000000f8f7808 */ /* 0x000fca0006800000 */
[----:B------:R-:W1:Y:S08]  /*1d700*/  MUFU.TANH R14, R14 ;  /* 0x0000000e000e7308 */ /* 0x000e700000002400 */
[----:B------:R-:W5:Y:S08]  /*1d710*/  MUFU.TANH R146, R48 ;  /* 0x0000003000927308 */ /* 0x000f700000002400 */
[----:B------:R1:W-:Y:S01]  /*1d720*/  MUFU.TANH R62, R46 ;  /* 0x0000002e003e7308 */ /* 0x0003e20000002400 */
[----:B--2---:R-:W-:Y:S01]  /*1d730*/  FSEL R153, R8, -INF , !P3 ;  /* 0xff80000008997808 */ /* 0x004fe20005800000 */
[----:B------:R-:W-:-:S06]  /*1d740*/  FMUL.FTZ R5, R5, R133 ;  /* 0x0000008505057220 */ /* 0x000fcc0000410000 */
[----:B------:R-:W2:Y:S01]  /*1d750*/  MUFU.TANH R144, R51 ;  /* 0x0000003300907308 */ /* 0x000ea20000002400 */
[----:B-1----:R-:W-:Y:S01]  /*1d760*/  FMUL.FTZ R46, R4, R133 ;  /* 0x00000085042e7220 */ /* 0x002fe20000410000 */
[----:B------:R-:W-:-:S06]  /*1d770*/  IADD3 R4, R32, 0x71, RZ ;  /* 0x0000007120047810 */ /* 0x000fcc0007ffe0ff */
[----:B------:R-:W1:Y:S01]  /*1d780*/  MUFU.TANH R56, R44 ;  /* 0x0000002c00387308 */ /* 0x000e620000002400 */
[C---:B------:R-:W-:Y:S02]  /*1d790*/  ISETP.GE.AND P1, PT, R4.reuse, R0, PT ;  /* 0x000000000400720c */ /* 0x040fe40003f26270 */
[----:B------:R-:W-:Y:S02]  /*1d7a0*/  ISETP.GE.AND P5, PT, R4, R2, PT ;  /* 0x000000020400720c */ /* 0x000fe40003fa6270 */
[----:B------:R-:W-:-:S03]  /*1d7b0*/  IADD3 R4, R32, 0x78, RZ ;  /* 0x0000007820047810 */ /* 0x000fc60007ffe0ff */
[----:B------:R-:W1:Y:S01]  /*1d7c0*/  MUFU.TANH R61, R47 ;  /* 0x0000002f003d7308 */ /* 0x000e620000002400 */
[----:B------:R-:W-:Y:S01]  /*1d7d0*/  FSEL R54, R54, -INF , !P1 ;  /* 0xff80000036367808 */ /* 0x000fe20004800000 */
[----:B------:R-:W-:Y:S01]  /*1d7e0*/  FMUL.FTZ R7, R7, R133 ;  /* 0x0000008507077220 */ /* 0x000fe20000410000 */
[----:B------:R-:W-:Y:S02]  /*1d7f0*/  ISETP.GE.AND P1, PT, R4, R2, PT ;  /* 0x000000020400720c */ /* 0x000fe40003f26270 */
[----:B------:R-:W-:-:S03]  /*1d800*/  ISETP.GE.AND P3, PT, R11, R0, PT ;  /* 0x000000000b00720c */ /* 0x000fc60003f66270 */
[----:B------:R-:W1:Y:S01]  /*1d810*/  MUFU.TANH R46, R46 ;  /* 0x0000002e002e7308 */ /* 0x000e620000002400 */
[----:B------:R-:W-:Y:S02]  /*1d820*/  IADD3 R8, R32, 0x70, RZ ;  /* 0x0000007020087810 */ /* 0x000fe40007ffe0ff */
[----:B---3--:R-:W-:Y:S02]  /*1d830*/  FSEL R60, R60, -INF , !P1 ;  /* 0xff8000003c3c7808 */ /* 0x008fe40004800000 */
[----:B----4-:R-:W-:Y:S02]  /*1d840*/  FSEL R147, R13, -INF , !P6 ;  /* 0xff8000000d937808 */ /* 0x010fe40007000000 */
[----:B------:R-:W-:Y:S01]  /*1d850*/  FSEL R150, R14, -INF , !P4 ;  /* 0xff8000000e967808 */ /* 0x000fe20006000000 */
[----:B------:R-:W3:Y:S01]  /*1d860*/  MUFU.TANH R53, R5 ;  /* 0x0000000500357308 */ /* 0x000ee20000002400 */
[----:B-----5:R-:W-:Y:S02]  /*1d870*/  FSEL R146, R146, -INF , !P3 ;  /* 0xff80000092927808 */ /* 0x020fe40005800000 */
[----:B------:R-:W-:-:S02]  /*1d880*/  ISETP.GT.AND P1, PT, R240, R229, PT ;  /* 0x000000e5f000720c */ /* 0x000fc40003f24270 */
[----:B------:R-:W-:-:S03]  /*1d890*/  ISETP.GE.AND P6, PT, R10, R2, PT ;  /* 0x000000020a00720c */ /* 0x000fc60003fc6270 */
[----:B------:R-:W4:Y:S01]  /*1d8a0*/  MUFU.TANH R45, R7 ;  /* 0x00000007002d7308 */ /* 0x000f220000002400 */
[----:B------:R-:W-:Y:S01]  /*1d8b0*/  BAR.SYNC.DEFER_BLOCKING 0x0 ;  /* 0x0000000000007b1d */ /* 0x000fe20000010000 */
[C---:B------:R-:W-:Y:S02]  /*1d8c0*/  ISETP.GE.AND P4, PT, R8.reuse, R0, PT ;  /* 0x000000000800720c */ /* 0x040fe40003f86270 */
[----:B------:R-:W-:Y:S02]  /*1d8d0*/  ISETP.GE.AND P3, PT, R8, R2, PT ;  /* 0x000000020800720c */ /* 0x000fe40003f66270 */
[----:B--2---:R-:W-:Y:S02]  /*1d8e0*/  FSEL R144, R144, -INF , !P6 ;  /* 0xff80000090907808 */ /* 0x004fe40007000000 */
[----:B-1----:R-:W-:Y:S02]  /*1d8f0*/  FSEL R56, R56, -INF , !P4 ;  /* 0xff80000038387808 */ /* 0x002fe40006000000 */
[----:B------:R-:W-:-:S02]  /*1d900*/  FSEL R62, R62, -INF , !P3 ;  /* 0xff8000003e3e7808 */ /* 0x000fc40005800000 */
[C---:B------:R-:W-:Y:S02]  /*1d910*/  ISETP.GE.AND P6, PT, R32.reuse, R0, PT ;  /* 0x000000002000720c */ /* 0x040fe40003fc6270 */
[----:B------:R-:W-:Y:S02]  /*1d920*/  ISETP.GE.AND P4, PT, R32, R2, PT ;  /* 0x000000022000720c */ /* 0x000fe40003f86270 */
[-C--:B------:R-:W-:Y:S02]  /*1d930*/  ISETP.GE.AND P3, PT, R4, R0.reuse, PT ;  /* 0x000000000400720c */ /* 0x080fe40003f66270 */
[----:B------:R-:W-:Y:S02]  /*1d940*/  IADD3 R32, R32, 0x79, RZ ;  /* 0x0000007920207810 */ /* 0x000fe40007ffe0ff */
[----:B------:R-:W-:Y:S02]  /*1d950*/  FSEL R61, R61, -INF , !P5 ;  /* 0xff8000003d3d7808 */ /* 0x000fe40006800000 */
[----:B------:R-:W-:Y:S01]  /*1d960*/  FSEL R46, R46, -INF , !P3 ;  /* 0xff8000002e2e7808 */ /* 0x000fe20005800000 */
[----:B------:R-:W-:Y:S01]  /*1d970*/  BSSY B1, `(.L_x_2224) ;  /* 0x00000d1000017945 */ /* 0x000fe20003800000 */
[----:B------:R-:W-:-:S02]  /*1d980*/  ISETP.GE.AND P5, PT, R32, R0, PT ;  /* 0x000000002000720c */ /* 0x000fc40003fa6270 */
[----:B------:R-:W-:Y:S01]  /*1d990*/  ISETP.GE.AND P3, PT, R32, R2, PT ;  /* 0x000000022000720c */ /* 0x000fe20003f66270 */
[----:B------:R-:W-:Y:S01]  /*1d9a0*/  IMAD.MOV.U32 R141, RZ, RZ, R136 ;  /* 0x000000ffff8d7224 */ /* 0x000fe200078e0088 */
[----:B------:R-:W-:Y:S01]  /*1d9b0*/  FSEL R180, R180, -INF , !P6 ;  /* 0xff800000b4b47808 */ /* 0x000fe20007000000 */
[----:B------:R-:W-:Y:S01]  /*1d9c0*/  IMAD.MOV.U32 R140, RZ, RZ, R137 ;  /* 0x000000ffff8c7224 */ /* 0x000fe200078e0089 */
[----:B---3--:R-:W-:Y:S02]  /*1d9d0*/  FSEL R53, R53, -INF , !P5 ;  /* 0xff80000035357808 */ /* 0x008fe40006800000 */
[----:B------:R-:W-:Y:S02]  /*1d9e0*/  FSEL R181, R181, -INF , !P4 ;  /* 0xff800000b5b57808 */ /* 0x000fe40006000000 */
[----:B----4-:R-:W-:Y:S01]  /*1d9f0*/  FSEL R45, R45, -INF , !P3 ;  /* 0xff8000002d2d7808 */ /* 0x010fe20005800000 */
        /* <DEDUP_REMOVED lines=65> */
.L_x_2227:
[----:B------:R-:W2:Y:S02]  /*1de10*/  LD.E R6, [R134.64+0x38] ;  /* 0x0000380486067980 */ /* 0x000ea4000c101900 */
[----:B--2---:R-:W-:-:S04]  /*1de20*/  LEA R6, -R6, RZ, 0x7 ;  /* 0x000000ff06067211 */ /* 0x004fc800078e39ff */
[----:B------:R-:W-:Y:S02]  /*1de30*/  SHF.R.S32.HI R5, RZ, 0x1f, R6 ;  /* 0x0000001fff057819 */ /* 0x000fe40000011406 */
.L_x_2228:
[----:B------:R-:W-:Y:S05]  /*1de40*/  BSYNC B0 ;  /* 0x0000000000007941 */ /* 0x000fea0003800000 */
.L_x_2226:
[----:B------:R-:W-:Y:S02]  /*1de50*/  LOP3.LUT R0, R241, 0x1, RZ, 0xc0, !PT ;  /* 0x00000001f1007812 */ /* 0x000fe400078ec0ff */
[----:B------:R-:W-:Y:S02]  /*1de60*/  @P2 IADD3 R2, P0, R6, R227, RZ ;  /* 0x000000e306022210 */ /* 0x000fe40007f1e0ff */
[----:B------:R-:W-:Y:S02]  /*1de70*/  ISETP.NE.U32.AND P3, PT, R0, 0x1, PT ;  /* 0x000000010000780c */ /* 0x000fe40003f65070 */
[-C--:B------:R-:W-:Y:S01]  /*1de80*/  LEA R18, P6, R6, R231.reuse, 0x1 ;  /* 0x000000e706127211 */ /* 0x080fe200078c08ff */
        /* <DEDUP_REMOVED lines=20> */
[C---:B------:R-:W-:Y:S01]  /*1dfd0*/  @P2 LEA R8, P0, R4.reuse, R231, 0x1 ;  /* 0x000000e704082211 */ /* 0x040fe200078008ff */
        /* <DEDUP_REMOVED lines=19> */
[-C--:B------:R-:W-:Y:S01]  /*1e110*/  @P2 LEA.HI.X R7, R0, R230.reuse, R2, 0x1, P0 ;  /* 0x000000e600072211 */ /* 0x080fe200000f0c02 */
        /* <DEDUP_REMOVED lines=10> */
[-C--:B------:R-:W-:Y:S01]  /*1e1c0*/  @P2 LEA.HI.X R21, R4, R230.reuse, R2, 0x1, P0 ;  /* 0x000000e604152211 */ /* 0x080fe200000f0c02 */
        /* <DEDUP_REMOVED lines=9> */
[CCC-:B------:R-:W-:Y:S02]  /*1e260*/  @!P3 LEA.HI.X R31, R0.reuse, R230.reuse, R2.reuse, 0x1, P5 ;  /* 0x000000e6001fb211 */ /* 0x1c0fe400028f0c02 */
[----:B------:R-:W-:Y:S01]  /*1e270*/  @P2 LEA.HI.X R29, R0, R230, R2, 0x1, P0 ;  /* 0x000000e6001d2211 */ /* 0x000fe200000f0c02 */
[----:B------:R-:W-:Y:S01]  /*1e280*/  IMAD.X R2, R2, 0x1, R228, P4 ;  /* 0x0000000102027824 */ /* 0x000fe200020e06e4 */
[----:B------:R-:W-:Y:S01]  /*1e290*/  @!PT LDS RZ, [RZ] ;  /* 0x00000000fffff984 */ /* 0x000fe20000000800 */
[----:B------:R-:W-:Y:S01]  /*1e2a0*/  @!PT LDS RZ, [RZ] ;  /* 0x00000000fffff984 */ /* 0x000fe20000000800 */
[----:B------:R-:W-:Y:S01]  /*1e2b0*/  @!PT LDS RZ, [RZ] ;  /* 0x00000000fffff984 */ /* 0x000fe20000000800 */
[----:B------:R1:W-:Y:S01]  /*1e2c0*/  @!P3 LDGSTS.E.BYPASS.LTC128B.128 [R237+0x5800], [R12.64] ;  /* 0x058000000cedbfae */ /* 0x0003e2000b901d44 */
[----:B------:R-:W-:-:S02]  /*1e2d0*/  @!P3 LEA R40, P5, R4, R231, 0x1 ;  /* 0x000000e70428b211 */ /* 0x000fc400078a08ff */
[C---:B------:R-:W-:Y:S01]  /*1e2e0*/  @P2 LEA R32, P0, R4.reuse, R231, 0x1 ;  /* 0x000000e704202211 */ /* 0x040fe200078008ff */
[----:B------:R1:W-:Y:S01]  /*1e2f0*/  @P3 STS.128 [R237+0x5800], RZ ;  /* 0x005800ffed003388 */ /* 0x0003e20000000c00 */
[C---:B------:R-:W-:Y:S02]  /*1e300*/  IADD3 R0, P4, R4.reuse, R227, RZ ;  /* 0x000000e304007210 */ /* 0x040fe40007f9e0ff */
[CCC-:B------:R-:W-:Y:S01]  /*1e310*/  @!P3 LEA.HI.X R41, R4.reuse, R230.reuse, R2.reuse, 0x1, P5 ;  /* 0x000000e60429b211 */ /* 0x1c0fe200028f0c02 */
[----:B------:R-:W-:Y:S01]  /*1e320*/  @!PT LDS RZ, [RZ] ;  /* 0x00000000fffff984 */ /* 0x000fe20000000800 */
[----:B------:R-:W-:Y:S01]  /*1e330*/  @!PT LDS RZ, [RZ] ;  /* 0x00000000fffff984 */ /* 0x000fe20000000800 */
[----:B------:R-:W-:Y:S01]  /*1e340*/  @!PT LDS RZ, [RZ] ;  /* 0x00000000fffff984 */ /* 0x000fe20000000800 */
[----:B------:R1:W-:Y:S01]  /*1e350*/  @P2 LDGSTS.E.BYPASS.LTC128B.128 [R237+0x9800], [R6.64+0x80] ;  /* 0x0980008006ed2fae */ /* 0x0003e2000b901d44 */
[-C--:B------:R-:W-:Y:S01]  /*1e360*/  @P2 LEA.HI.X R33, R4, R230.reuse, R2, 0x1, P0 ;  /* 0x000000e604212211 */ /* 0x080fe200000f0c02 */
[----:B------:R-:W-:Y:S01]  /*1e370*/  IMAD.X R2, R2, 0x1, R228, P4 ;  /* 0x0000000102027824 */ /* 0x000fe200020e06e4 */
[CC--:B------:R-:W-:Y:S01]  /*1e380*/  @!P3 LEA R4, P4, R0.reuse, R231.reuse, 0x1 ;  /* 0x000000e70004b211 */ /* 0x0c0fe200078808ff */
        /* <DEDUP_REMOVED lines=47> */
.L_x_2225:
[----:B------:R-:W-:Y:S05]  /*1e680*/  BSYNC B1 ;  /* 0x0000000000017941 */ /* 0x000fea0003800000 */
.L_x_2224:
        /* <DEDUP_REMOVED lines=93> */
[-C--:B------:R-:W-:Y:S02]  /*1ec60*/  FFMA.FTZ R35, R34, R52.reuse, -R55 ;  /* 0x0000003422237223 */ /* 0x080fe40000010837 */
[-CC-:B------:R-:W-:Y:S02]  /*1ec70*/  FFMA.FTZ R33, R181, R52.reuse, -R47.reuse ;  /* 0x00000034b5217223 */ /* 0x180fe4000001082f */
[-CC-:B------:R-:W-:Y:S01]  /*1ec80*/  FFMA.FTZ R2, R66, R52.reuse, -R47.reuse ;  /* 0x0000003442027223 */ /* 0x180fe2000001082f */
[----:B------:R-:W-:Y:S01]  /*1ec90*/  MUFU.EX2 R32, R32 ;  /* 0x0000002000207308 */ /* 0x000fe20000000800 */
[-C--:B------:R-:W-:Y:S02]  /*1eca0*/  FFMA.FTZ R0, R67, R52.reuse, -R47 ;  /* 0x0000003443007223 */ /* 0x080fe4000001082f */
        /* <DEDUP_REMOVED lines=41> */
[-C--:B------:R-:W-:Y:S02]  /*1ef40*/  FMUL.FTZ R74, R74, R43.reuse ;  /* 0x0000002b4a4a7220 */ /* 0x080fe40000410000 */
[-C--:B------:R-:W-:Y:S01]  /*1ef50*/  FMUL.FTZ R75, R75, R43.reuse ;  /* 0x0000002b4b4b7220 */ /* 0x080fe20000410000 */
[----:B-1----:R-:W-:Y:S01]  /*1ef60*/  F2FP.BF16.PACK_AB R6, R3, R34 ;  /* 0x000000220306723e */ /* 0x002fe200000010ff */
[----:B------:R-:W-:-:S02]  /*1ef70*/  FMUL.FTZ R70, R70, R43 ;  /* 0x0000002b46467220 */ /* 0x000fc40000410000 */
[----:B------:R-:W-:Y:S02]  /*1ef80*/  FMUL.FTZ R71, R71, R43 ;  /* 0x0000002b47477220 */ /* 0x000fe40000410000 */
[-CC-:B------:R-:W-:Y:S02]  /*1ef90*/  FFMA.FTZ R57, R39, R52.reuse, -R47.reuse ;  /* 0x0000003427397223 */ /* 0x180fe4000001082f */
[----:B------:R-:W-:Y:S01]  /*1efa0*/  FFMA.FTZ R59, R38, R52, -R47 ;  /* 0x00000034263b7223 */ /* 0x000fe2000001082f */
        /* <DEDUP_REMOVED lines=8> */
[-C--:B------:R-:W-:Y:S01]  /*1f030*/  FMUL.FTZ R121, R121, R44.reuse ;  /* 0x0000002c79797220 */ /* 0x080fe20000410000 */
[----:B------:R-:W-:Y:S01]  /*1f040*/  MUFU.EX2 R59, R59 ;  /* 0x0000003b003b7308 */ /* 0x000fe20000000800 */
        /* <DEDUP_REMOVED lines=40> */
[-CC-:B------:R-:W-:Y:S01]  /*1f2d0*/  FFMA.FTZ R66, R24, R52.reuse, -R55.reuse ;  /* 0x0000003418427223 */ /* 0x180fe20000010837 */
[----:B------:R-:W-:Y:S01]  /*1f2e0*/  MUFU.EX2 R58, R58 ;  /* 0x0000003a003a7308 */ /* 0x000fe20000000800 */
[----:B------:R-:W-:-:S02]  /*1f2f0*/  FFMA.FTZ R65, R25, R52, -R55 ;  /* 0x0000003419417223 */ /* 0x000fc40000010837 */
[-C--:B------:R-:W-:Y:S01]  /*1f300*/  FFMA.FTZ R64, R37, R52.reuse, -R55 ;  /* 0x0000003425407223 */ /* 0x080fe20000010837 */
[----:B------:R-:W-:Y:S01]  /*1f310*/  LDSM.16.MT88.4 R24, [R218+0xc800] ;  /* 0x00c80000da18783b */ /* 0x000fe20000004200 */
[-CC-:B------:R-:W-:Y:S01]  /*1f320*/  FFMA.FTZ R67, R36, R52.reuse, -R47.reuse ;  /* 0x0000003424437223 */ /* 0x180fe2000001082f */
[C---:B------:R-:W-:Y:S01]  /*1f330*/  HMMA.16816.F32.BF16 R92, R4.reuse, R10, R92 ;  /* 0x0000000a045c723c */ /* 0x040fe2000004185c */
[-CC-:B------:R-:W-:Y:S01]  /*1f340*/  FFMA.FTZ R132, R185, R52.reuse, -R47.reuse ;  /* 0x00000034b9847223 */ /* 0x180fe2000001082f */
[----:B------:R-:W2:Y:S01]  /*1f350*/  LDSM.16.MT88.4 R8, [R214+0x10000] ;  /* 0x01000000d608783b */ /* 0x000ea20000004200 */
[----:B------:R-:W-:Y:S01]  /*1f360*/  MUFU.EX2 R63, R63 ;  /* 0x0000003f003f7308 */ /* 0x000fe20000000800 */
[-CC-:B------:R-:W-:Y:S02]  /*1f370*/  FFMA.FTZ R133, R186, R52.reuse, -R47.reuse ;  /* 0x00000034ba857223 */ /* 0x180fe4000001082f */
[----:B------:R-:W-:Y:S01]  /*1f380*/  LDSM.16.MT88.4 R36, [R216+0x10800] ;  /* 0x01080000d824783b */ /* 0x000fe20000004200 */
[-C--:B------:R-:W-:Y:S01]  /*1f390*/  FFMA.FTZ R134, R187, R52.reuse, -R47 ;  /* 0x00000034bb867223 */ /* 0x080fe2000001082f */
[----:B---3--:R-:W-:Y:S01]  /*1f3a0*/  HMMA.16816.F32.BF16 R88, R4, R16, R88 ;  /* 0x000000100458723c */ /* 0x008fe20000041858 */
[----:B------:R-:W-:-:S02]  /*1f3b0*/  FFMA.FTZ R135, R183, R52, -R55 ;  /* 0x00000034b7877223 */ /* 0x000fc40000010837 */
[----:B------:R-:W3:Y:S01]  /*1f3c0*/  MUFU.EX2 R66, R66 ;  /* 0x0000004200427308 */ /* 0x000ee20000000800 */
[-CC-:B------:R-:W-:Y:S02]  /*1f3d0*/  FFMA.FTZ R136, R182, R52.reuse, -R55.reuse ;  /* 0x00000034b6887223 */ /* 0x180fe40000010837 */
[-CC-:B------:R-:W-:Y:S02]  /*1f3e0*/  FFMA.FTZ R137, R184, R52.reuse, -R55.reuse ;  /* 0x00000034b8897223 */ /* 0x180fe40000010837 */
[----:B------:R-:W-:Y:S01]  /*1f3f0*/  HMMA.16816.F32.BF16 R84, R4, R18, R84 ;  /* 0x000000120454723c */ /* 0x000fe20000041854 */
[----:B------:R-:W4:Y:S01]  /*1f400*/  LDSM.16.MT88.4 R16, [R215+0xc800] ;  /* 0x00c80000d710783b */ /* 0x000f220000004200 */
[-C--:B------:R-:W-:Y:S01]  /*1f410*/  FFMA.FTZ R142, R142, R52.reuse, -R55 ;  /* 0x000000348e8e7223 */ /* 0x080fe20000010837 */
[----:B------:R-:W-:Y:S01]  /*1f420*/  MUFU.EX2 R65, R65 ;  /* 0x0000004100417308 */ /* 0x000fe20000000800 */
[-CC-:B------:R-:W-:Y:S02]  /*1f430*/  FFMA.FTZ R145, R145, R52.reuse, -R47.reuse ;  /* 0x0000003491917223 */ /* 0x180fe4000001082f */
[----:B------:R-:W-:-:S02]  /*1f440*/  FFMA.FTZ R152, R152, R52, -R47 ;  /* 0x0000003498987223 */ /* 0x000fc4000001082f */
[-CC-:B------:R-:W-:Y:S01]  /*1f450*/  FFMA.FTZ R154, R154, R52.reuse, -R47.reuse ;  /* 0x000000349a9a7223 */ /* 0x180fe2000001082f */
[C---:B-1----:R-:W-:Y:S01]  /*1f460*/  HMMA.16816.F32.BF16 R80, R4.reuse, R12, R80 ;  /* 0x0000000c0450723c */ /* 0x042fe20000041850 */
[-C--:B------:R-:W-:Y:S01]  /*1f470*/  FFMA.FTZ R156, R156, R52.reuse, -R47 ;  /* 0x000000349c9c7223 */ /* 0x080fe2000001082f */
[----:B------:R-:W1:Y:S01]  /*1f480*/  MUFU.EX2 R64, R64 ;  /* 0x0000004000407308 */ /* 0x000e620000000800 */
[-CC-:B------:R-:W-:Y:S02]  /*1f490*/  FFMA.FTZ R157, R157, R52.reuse, -R55.reuse ;  /* 0x000000349d9d7223 */ /* 0x180fe40000010837 */
[-CC-:B------:R-:W-:Y:S02]  /*1f4a0*/  FFMA.FTZ R159, R159, R52.reuse, -R55.reuse ;  /* 0x000000349f9f7223 */ /* 0x180fe40000010837 */
[-CC-:B------:R-:W-:Y:S01]  /*1f4b0*/  FFMA.FTZ R160, R160, R52.reuse, -R55.reuse ;  /* 0x00000034a0a07223 */ /* 0x180fe20000010837 */
[----:B------:R-:W-:Y:S01]  /*1f4c0*/  HMMA.16816.F32.BF16 R76, R4, R14, R76 ;  /* 0x0000000e044c723c */ /* 0x000fe2000004184c */
[----:B------:R-:W5:Y:S01]  /*1f4d0*/  LDSM.16.MT88.4 R12, [R214+0xc800] ;  /* 0x00c80000d60c783b */ /* 0x000f620000004200 */
[----:B------:R-:W1:Y:S01]  /*1f4e0*/  MUFU.EX2 R67, R67 ;  /* 0x0000004300437308 */ /* 0x000e620000000800 */
[----:B------:R-:W-:-:S02]  /*1f4f0*/  FFMA.FTZ R163, R163, R52, -R55 ;  /* 0x00000034a3a37223 */ /* 0x000fc40000010837 */
[-CC-:B------:R-:W-:Y:S02]  /*1f500*/  FFMA.FTZ R167, R167, R52.reuse, -R47.reuse ;  /* 0x00000034a7a77223 */ /* 0x180fe4000001082f */
[-CC-:B------:R-:W-:Y:S01]  /*1f510*/  FFMA.FTZ R173, R173, R52.reuse, -R47.reuse ;  /* 0x00000034adad7223 */ /* 0x180fe2000001082f */
[C---:B--2---:R-:W-:Y:S02]  /*1f520*/  HMMA.16816.F32.BF16 R72, R4.reuse, R8, R72 ;  /* 0x000000080448723c */ /* 0x044fe40000041848 */
[----:B------:R-:W2:Y:S01]  /*1f530*/  MUFU.EX2 R132, R132 ;  /* 0x0000008400847308 */ /* 0x000ea20000000800 */
[-CC-:B------:R-:W-:Y:S02]  /*1f540*/  FFMA.FTZ R174, R174, R52.reuse, -R47.reuse ;  /* 0x00000034aeae7223 */ /* 0x180fe4000001082f */
[-C--:B------:R-:W-:Y:S02]  /*1f550*/  FFMA.FTZ R175, R175, R52.reuse, -R47 ;  /* 0x00000034afaf7223 */ /* 0x080fe4000001082f */
[-CC-:B------:R-:W-:Y:S01]  /*1f560*/  FFMA.FTZ R172, R172, R52.reuse, -R55.reuse ;  /* 0x00000034acac7223 */ /* 0x180fe20000010837 */
[----:B------:R-:W-:Y:S01]  /*1f570*/  HMMA.16816.F32.BF16 R68, R4, R10, R68 ;  /* 0x0000000a0444723c */ /* 0x000fe20000041844 */
[----:B------:R-:W2:Y:S01]  /*1f580*/  LDSM.16.MT88.4 R8, [R218+0x10800] ;  /* 0x01080000da08783b */ /* 0x000ea20000004200 */
[----:B------:R-:W-:Y:S01]  /*1f590*/  MUFU.EX2 R133, R133 ;  /* 0x0000008500857308 */ /* 0x000fe20000000800 */
[----:B------:R-:W-:-:S02]  /*1f5a0*/  FFMA.FTZ R171, R171, R52, -R55 ;  /* 0x00000034abab7223 */ /* 0x000fc40000010837 */
[-C--:B------:R-:W-:Y:S02]  /*1f5b0*/  FFMA.FTZ R170, R170, R52.reuse, -R55 ;  /* 0x00000034aaaa7223 */ /* 0x080fe40000010837 */
[----:B---3--:R-:W-:Y:S01]  /*1f5c0*/  F2FP.BF16.PACK_AB R4, R66, R63 ;  /* 0x0000003f4204723e */ /* 0x008fe200000010ff */
[-C--:B------:R-:W-:Y:S01]  /*1f5d0*/  FFMA.FTZ R164, R164, R52.reuse, -R47 ;  /* 0x00000034a4a47223 */ /* 0x080fe2000001082f */
[----:B------:R-:W-:Y:S01]  /*1f5e0*/  F2FP.BF16.PACK_AB R5, R59, R57 ;  /* 0x000000393b05723e */ /* 0x000fe200000010ff */
[----:B------:R-:W-:Y:S01]  /*1f5f0*/  MUFU.EX2 R134, R134 ;  /* 0x0000008600867308 */ /* 0x000fe20000000800 */
[----:B-1----:R-:W-:Y:S01]  /*1f600*/  F2FP.BF16.PACK_AB R6, R64, R65 ;  /* 0x000000414006723e */ /* 0x002fe200000010ff */
[--C-:B------:R-:W-:Y:S01]  /*1f610*/  FFMA.FTZ R162, R162, R52, -R55.reuse ;  /* 0x00000034a2a27223 */ /* 0x100fe20000010837 */
[----:B------:R-:W-:Y:S01]  /*1f620*/  F2FP.BF16.PACK_AB R7, R67, R58 ;  /* 0x0000003a4307723e */ /* 0x000fe200000010ff */
[-CC-:B------:R-:W-:Y:S02]  /*1f630*/  FFMA.FTZ R161, R161, R52.reuse, -R55.reuse ;  /* 0x00000034a1a17223 */ /* 0x180fe40000010837 */
[----:B------:R-:W-:-:S02]  /*1f640*/  FFMA.FTZ R158, R158, R52, -R55 ;  /* 0x000000349e9e7223 */ /* 0x000fc40000010837 */
[----:B------:R-:W1:Y:S01]  /*1f650*/  MUFU.EX2 R135, R135 ;  /* 0x0000008700877308 */ /* 0x000e620000000800 */
[-C--:B------:R-:W-:Y:S01]  /*1f660*/  FFMA.FTZ R155, R155, R52.reuse, -R55 ;  /* 0x000000349b9b7223 */ /* 0x080fe20000010837 */
[C---:B------:R-:W-:Y:S01]  /*1f670*/  HMMA.16816.F32.BF16 R120, R4.reuse, R20, R120 ;  /* 0x000000140478723c */ /* 0x040fe20000041878 */
[-CC-:B------:R-:W-:Y:S02]  /*1f680*/  FFMA.FTZ R153, R153, R52.reuse, -R47.reuse ;  /* 0x0000003499997223 */ /* 0x180fe4000001082f */
[-CC-:B------:R-:W-:Y:S02]  /*1f690*/  FFMA.FTZ R151, R151, R52.reuse, -R47.reuse ;  /* 0x0000003497977223 */ /* 0x180fe4000001082f */
[-CC-:B------:R-:W-:Y:S01]  /*1f6a0*/  FFMA.FTZ R150, R150, R52.reuse, -R47.reuse ;  /* 0x0000003496967223 */ /* 0x180fe2000001082f */
[----:B------:R-:W3:Y:S01]  /*1f6b0*/  MUFU.EX2 R136, R136 ;  /* 0x0000008800887308 */ /* 0x000ee20000000800 */
[-C--:B------:R-:W-:Y:S01]  /*1f6c0*/  FFMA.FTZ R149, R149, R52.reuse, -R47 ;  /* 0x0000003495957223 */ /* 0x080fe2000001082f */
[----:B------:R-:W-:Y:S01]  /*1f6d0*/  HMMA.16816.F32.BF16 R116, R4, R22, R116 ;  /* 0x000000160474723c */ /* 0x000fe20000041874 */
[----:B------:R-:W1:Y:S01]  /*1f6e0*/  LDSM.16.MT88.4 R20, [R214+0x10800] ;  /* 0x01080000d614783b */ /* 0x000e620000004200 */
[----:B------:R-:W-:-:S02]  /*1f6f0*/  FFMA.FTZ R148, R148, R52, -R55 ;  /* 0x0000003494947223 */ /* 0x000fc40000010837 */
[-CC-:B------:R-:W-:Y:S02]  /*1f700*/  FFMA.FTZ R147, R147, R52.reuse, -R55.reuse ;  /* 0x0000003493937223 */ /* 0x180fe40000010837 */
[----:B------:R-:W-:Y:S01]  /*1f710*/  MUFU.EX2 R137, R137 ;  /* 0x0000008900897308 */ /* 0x000fe20000000800 */
[-CC-:B------:R-:W-:Y:S01]  /*1f720*/  FFMA.FTZ R146, R146, R52.reuse, -R55.reuse ;  /* 0x0000003492927223 */ /* 0x180fe20000010837 */
[C---:B----4-:R-:W-:Y:S01]  /*1f730*/  HMMA.16816.F32.BF16 R112, R4.reuse, R16, R112 ;  /* 0x000000100470723c */ /* 0x050fe20000041870 */
[-C--:B------:R-:W-:Y:S02]  /*1f740*/  FFMA.FTZ R143, R143, R52.reuse, -R55 ;  /* 0x000000348f8f7223 */ /* 0x080fe40000010837 */
[----:B------:R-:W-:Y:S02]  /*1f750*/  FFMA.FTZ R144, R144, R52, -R47 ;  /* 0x0000003490907223 */ /* 0x000fe4000001082f */
[----:B------:R-:W-:Y:S01]  /*1f760*/  FFMA.FTZ R33, R242, R43, R33 ;  /* 0x0000002bf2217223 */ /* 0x000fe20000010021 */
[----:B------:R-:W4:Y:S01]  /*1f770*/  MUFU.EX2 R142, R142 ;  /* 0x0000008e008e7308 */ /* 0x000f220000000800 */
[----:B------:R-:W-:Y:S01]  /*1f780*/  FFMA.FTZ R40, R243, R44, R40 ;  /* 0x0000002cf3287223 */ /* 0x000fe20000010028 */
[----:B------:R-:W-:Y:S01]  /*1f790*/  HMMA.16816.F32.BF16 R108, R4, R18, R108 ;  /* 0x00000012046c723c */ /* 0x000fe2000004186c */
[----:B------:R-:W3:Y:S01]  /*1f7a0*/  LDSM.16.MT88.4 R16, [R216+0xd000] ;  /* 0x00d00000d810783b */ /* 0x000ee20000004200 */
[----:B------:R-:W-:-:S02]  /*1f7b0*/  FADD.FTZ R32, R32, R33 ;  /* 0x0000002120207221 */ /* 0x000fc40000010000 */
[----:B------:R-:W-:Y:S02]  /*1f7c0*/  FADD.FTZ R35, R35, R40 ;  /* 0x0000002823237221 */ /* 0x000fe40000010000 */
[----:B------:R-:W1:Y:S01]  /*1f7d0*/  MUFU.EX2 R145, R145 ;  /* 0x0000009100917308 */ /* 0x000e620000000800 */
[----:B------:R-:W-:Y:S01]  /*1f7e0*/  FADD.FTZ R32, R2, R32 ;  /* 0x0000002002207221 */ /* 0x000fe20000010000 */
[C---:B-----5:R-:W-:Y:S01]  /*1f7f0*/  HMMA.16816.F32.BF16 R104, R4.reuse, R12, R104 ;  /* 0x0000000c0468723c */ /* 0x060fe20000041868 */
[----:B------:R-:W-:Y:S02]  /*1f800*/  FADD.FTZ R35, R34, R35 ;  /* 0x0000002322237221 */ /* 0x000fe40000010000 */
[----:B------:R-:W-:Y:S02]  /*1f810*/  FADD.FTZ R0, R0, R32 ;  /* 0x0000002000007221 */ /* 0x000fe40000010000 */
[----:B------:R-:W-:Y:S01]  /*1f820*/  FADD.FTZ R3, R3, R35 ;  /* 0x0000002303037221 */ /* 0x000fe20000010000 */
[----:B------:R-:W-:Y:S01]  /*1f830*/  MUFU.EX2 R152, R152 ;  /* 0x0000009800987308 */ /* 0x000fe20000000800 */
[----:B------:R-:W-:Y:S01]  /*1f840*/  FADD.FTZ R0, R57, R0 ;  /* 0x0000000039007221 */ /* 0x000fe20000010000 */
[----:B------:R-:W-:Y:S01]  /*1f850*/  HMMA.16816.F32.BF16 R100, R4, R14, R100 ;  /* 0x0000000e0464723c */ /* 0x000fe20000041864 */
[----:B------:R-:W5:Y:S01]  /*1f860*/  LDSM.16.MT88.4 R12, [R215+0xd000] ;  /* 0x00d00000d70c783b */ /* 0x000f620000004200 */
[----:B------:R-:W-:-:S02]  /*1f870*/  FADD.FTZ R3, R63, R3 ;  /* 0x000000033f037221 */ /* 0x000fc40000010000 */
[----:B------:R-:W-:Y:S02]  /*1f880*/  FADD.FTZ R59, R59, R0 ;  /* 0x000000003b3b7221 */ /* 0x000fe40000010000 */
[----:B------:R-:W-:Y:S01]  /*1f890*/  MUFU.EX2 R154, R154 ;  /* 0x0000009a009a7308 */ /* 0x000fe20000000800 */
[----:B------:R-:W-:Y:S01]  /*1f8a0*/  FADD.FTZ R66, R66, R3 ;  /* 0x0000000342427221 */ /* 0x000fe20000010000 */
[C---:B--2---:R-:W-:Y:S01]  /*1f8b0*/  HMMA.16816.F32.BF16 R96, R4.reuse, R8, R96 ;  /* 0x000000080460723c */ /* 0x044fe20000041860 */
[----:B------:R-:W-:Y:S01]  /*1f8c0*/  FADD.FTZ R59, R58, R59 ;  /* 0x0000003b3a3b7221 */ /* 0x000fe20000010000 */
[----:B------:R-:W-:Y:S01]  /*1f8d0*/  MOV R3, R41 ;  /* 0x0000002900037202 */ /* 0x000fe20000000f00 */
[----:B------:R-:W-:Y:S02]  /*1f8e0*/  FADD.FTZ R66, R65, R66 ;  /* 0x0000004241427221 */ /* 0x000fe40000010000 */
[----:B------:R-:W-:Y:S01]  /*1f8f0*/  FADD.FTZ R67, R67, R59 ;  /* 0x0000003b43437221 */ /* 0x000fe20000010000 */
[----:B------:R-:W-:Y:S01]  /*1f900*/  MUFU.EX2 R156, R156 ;  /* 0x0000009c009c7308 */ /* 0x000fe20000000800 */
[----:B------:R-:W-:Y:S01]  /*1f910*/  FADD.FTZ R64, R64, R66 ;  /* 0x0000004240407221 */ /* 0x000fe20000010000 */
[----:B------:R-:W-:Y:S01]  /*1f920*/  HMMA.16816.F32.BF16 R92, R4, R10, R92 ;  /* 0x0000000a045c723c */ /* 0x000fe2000004185c */
[----:B------:R-:W2:Y:S01]  /*1f930*/  LDSM.16.MT88.4 R8, [R214+0xd000] ;  /* 0x00d00000d608783b */ /* 0x000ea20000004200 */
[----:B------:R-:W-:-:S02]  /*1f940*/  FADD.FTZ R67, R132, R67 ;  /* 0x0000004384437221 */ /* 0x000fc40000010000 */
[----:B-1----:R-:W-:Y:S02]  /*1f950*/  FADD.FTZ R64, R135, R64 ;  /* 0x0000004087407221 */ /* 0x002fe40000010000 */
[----:B------:R-:W1:Y:S02]  /*1f960*/  MUFU.EX2 R157, R157 ;  /* 0x0000009d009d7308 */ /* 0x000e640000000800 */
        /* <DEDUP_REMOVED lines=13> */
[----:B------:R-:W2:Y:S05]  /*1fa40*/  LDSM.16.MT88.4 R24, [R218+0xd000] ;  /* 0x00d00000da18783b */ /* 0x000eaa0000004200 */
[----:B------:R-:W-:Y:S02]  /*1fa50*/  MUFU.EX2 R174, R174 ;  /* 0x000000ae00ae7308 */ /* 0x000fe40000000800 */
[C---:B------:R-:W-:Y:S06]  /*1fa60*/  HMMA.16816.F32.BF16 R72, R4.reuse, R20, R72 ;  /* 0x000000140448723c */ /* 0x040fec0000041848 */
[----:B------:R-:W-:Y:S02]  /*1fa70*/  MUFU.EX2 R175, R175 ;  /* 0x000000af00af7308 */ /* 0x000fe40000000800 */
[----:B------:R-:W-:Y:S01]  /*1fa80*/  HMMA.16816.F32.BF16 R68, R4, R22, R68 ;  /* 0x000000160444723c */ /* 0x000fe20000041844 */
[----:B------:R-:W2:Y:S05]  /*1fa90*/  LDSM.16.MT88.4 R20, [R218+0x11000] ;  /* 0x01100000da14783b */ /* 0x000eaa0000004200 */
[----:B------:R-:W2:Y:S01]  /*1faa0*/  MUFU.EX2 R172, R172 ;  /* 0x000000ac00ac7308 */ /* 0x000ea20000000800 */
[C---:B---3--:R-:W-:Y:S01]  /*1fab0*/  F2FP.BF16.PACK_AB R4, R136.reuse, R135 ;  /* 0x000000878804723e */ /* 0x048fe200000010ff */
[----:B------:R-:W-:Y:S01]  /*1fac0*/  FADD.FTZ R136, R136, R64 ;  /* 0x0000004088887221 */ /* 0x000fe20000010000 */
[C---:B------:R-:W-:Y:S01]  /*1fad0*/  F2FP.BF16.PACK_AB R5, R133.reuse, R132 ;  /* 0x000000848505723e */ /* 0x040fe200000010ff */
[----:B------:R-:W-:Y:S01]  /*1fae0*/  FADD.FTZ R133, R133, R67 ;  /* 0x0000004385857221 */ /* 0x000fe20000010000 */
[----:B----4-:R-:W-:Y:S01]  /*1faf0*/  F2FP.BF16.PACK_AB R6, R142, R137 ;  /* 0x000000898e06723e */ /* 0x010fe200000010ff */
[----:B------:R-:W-:Y:S01]  /*1fb00*/  FADD.FTZ R136, R137, R136 ;  /* 0x0000008889887221 */ /* 0x000fe20000010000 */
[----:B------:R-:W-:Y:S01]  /*1fb10*/  F2FP.BF16.PACK_AB R7, R145, R134 ;  /* 0x000000869107723e */ /* 0x000fe200000010ff */
[----:B------:R-:W3:Y:S01]  /*1fb20*/  MUFU.EX2 R171, R171 ;  /* 0x000000ab00ab7308 */ /* 0x000ee20000000800 */
[----:B------:R-:W-:Y:S01]  /*1fb30*/  FADD.FTZ R133, R134, R133 ;  /* 0x0000008586857221 */ /* 0x000fe20000010000 */
[----:B------:R-:W-:Y:S01]  /*1fb40*/  MOV R132, R42 ;  /* 0x0000002a00847202 */ /* 0x000fe20000000f00 */
[----:B------:R-:W-:-:S02]  /*1fb50*/  FADD.FTZ R142, R142, R136 ;  /* 0x000000888e8e7221 */ /* 0x000fc40000010000 */
[----:B------:R-:W-:Y:S01]  /*1fb60*/  FADD.FTZ R145, R145, R133 ;  /* 0x0000008591917221 */ /* 0x000fe20000010000 */
[----:B------:R-:W-:Y:S01]  /*1fb70*/  HMMA.16816.F32.BF16 R120, R4, R16, R120 ;  /* 0x000000100478723c */ /* 0x000fe20000041878 */
[----:B-1----:R-:W-:Y:S01]  /*1fb80*/  FADD.FTZ R142, R157, R142 ;  /* 0x0000008e9d8e7221 */ /* 0x002fe20000010000 */
[----:B------:R-:W-:Y:S01]  /*1fb90*/  MUFU.EX2 R170, R170 ;  /* 0x000000aa00aa7308 */ /* 0x000fe20000000800 */
[----:B------:R-:W-:-:S05]  /*1fba0*/  FADD.FTZ R145, R152, R145 ;  /* 0x0000009198917221 */ /* 0x000fca0000010000 */
[C---:B------:R-:W-:Y:S01]  /*1fbb0*/  HMMA.16816.F32.BF16 R116, R4.reuse, R18, R116 ;  /* 0x000000120474723c */ /* 0x040fe20000041874 */
[----:B------:R-:W1:Y:S01]  /*1fbc0*/  LDSM.16.MT88.4 R16, [R216+0xd800] ;  /* 0x00d80000d810783b */ /* 0x000e620000004200 */
[----:B------:R-:W-:Y:S06]  /*1fbd0*/  MUFU.EX2 R164, R164 ;  /* 0x000000a400a47308 */ /* 0x000fec0000000800 */
[C---:B-----5:R-:W-:Y:S02]  /*1fbe0*/  HMMA.16816.F32.BF16 R112, R4.reuse, R12, R112 ;  /* 0x0000000c0470723c */ /* 0x060fe40000041870 */
[----:B------:R-:W-:Y:S06]  /*1fbf0*/  MUFU.EX2 R162, R162 ;  /* 0x000000a200a27308 */ /* 0x000fec0000000800 */
[C---:B------:R-:W-:Y:S01]  /*1fc00*/  HMMA.16816.F32.BF16 R108, R4.reuse, R14, R108 ;  /* 0x0000000e046c723c */ /* 0x040fe2000004186c */
[----:B------:R-:W4:Y:S01]  /*1fc10*/  LDSM.16.MT88.4 R12, [R215+0xd800] ;  /* 0x00d80000d70c783b */ /* 0x000f220000004200 */
        /* <DEDUP_REMOVED lines=23> */
[C---:B------:R-:W-:Y:S01]  /*1fd90*/  HMMA.16816.F32.BF16 R84, R4.reuse, R38, R84 ;  /* 0x000000260454723c */ /* 0x040fe20000041854 */
[----:B------:R-:W2:Y:S01]  /*1fda0*/  LDSM.16.MT88.4 R36, [R215+0x11800] ;  /* 0x01180000d724783b */ /* 0x000ea20000004200 */
[----:B------:R-:W-:Y:S06]  /*1fdb0*/  MUFU.EX2 R143, R143 ;  /* 0x0000008f008f7308 */ /* 0x000fec0000000800 */
[C---:B------:R-:W-:Y:S08]  /*1fdc0*/  HMMA.16816.F32.BF16 R72, R4.reuse, R28, R72 ;  /* 0x0000001c0448723c */ /* 0x040ff00000041848 */
        /* <DEDUP_REMOVED lines=23> */
[C---:B-----5:R-:W-:Y:S07]  /*1ff40*/  HMMA.16816.F32.BF16 R88, R4.reuse, R48, R88 ;  /* 0x000000300458723c */ /* 0x060fee0000041858 */
[-C--:B------:R-:W-:Y:S01]  /*1ff50*/  FFMA.FTZ R48, R169, R52.reuse, -R55 ;  /* 0x00000034a9307223 */ /* 0x080fe20000010837 */
[----:B------:R-:W-:Y:S01]  /*1ff60*/  HMMA.16816.F32.BF16 R128, R4, R24, R128 ;  /* 0x000000180480723c */ /* 0x000fe20000041880 */
[----:B------:R-:W-:-:S04]  /*1ff70*/  FFMA.FTZ R49, R168, R52, -R47 ;  /* 0x00000034a8317223 */ /* 0x000fc8000001082f */
[----:B------:R-:W5:Y:S03]  /*1ff80*/  MUFU.EX2 R48, R48 ;  /* 0x0000003000307308 */ /* 0x000f660000000800 */
[C---:B------:R-:W-:Y:S01]  /*1ff90*/  HMMA.16816.F32.BF16 R124, R4.reuse, R26, R124 ;  /* 0x0000001a047c723c */ /* 0x040fe2000004187c */
[----:B------:R-:W1:Y:S04]  /*1ffa0*/  LDSM.16.MT88.4 R24, [R218+0xe000] ;  /* 0x00e00000da18783b */ /* 0x000e680000004200 */
[----:B------:R-:W1:Y:S03]  /*1ffb0*/  MUFU.EX2 R49, R49 ;  /* 0x0000003100317308 */ /* 0x000e660000000800 */
[C---:B------:R-:W-:Y:S08]  /*1ffc0*/  HMMA.16816.F32.BF16 R96, R4.reuse, R20, R96 ;  /* 0x000000140460723c */ /* 0x040ff00000041860 */
[C---:B------:R-:W-:Y:S01]  /*1ffd0*/  HMMA.16816.F32.BF16 R92, R4.reuse, R22, R92 ;  /* 0x00000016045c723c */ /* 0x040fe2000004185c */
[----:B------:R-:W1:Y:S07]  /*1ffe0*/  LDSM.16.MT88.4 R20, [R218+0x12000] ;  /* 0x01200000da14783b */ /* 0x000e6e0000004200 */
        /* <DEDUP_REMOVED lines=10> */
[----:B------:R-:W2:Y:S06]  /*20090*/  LDSM.16.MT88.4 R28, [R216+0x12000] ;  /* 0x01200000d81c783b */ /* 0x000eac0000004200 */
[C---:B---3--:R-:W-:Y:S01]  /*200a0*/  F2FP.BF16.PACK_AB R4, R171.reuse, R172 ;  /* 0x000000acab04723e */ /* 0x048fe200000010ff */
[----:B------:R-:W-:Y:S01]  /*200b0*/  FADD.FTZ R171, R171, R163 ;  /* 0x000000a3abab7221 */ /* 0x000fe20000010000 */
[C---:B------:R-:W-:Y:S01]  /*200c0*/  F2FP.BF16.PACK_AB R5, R174.reuse, R173 ;  /* 0x000000adae05723e */ /* 0x040fe200000010ff */
[----:B------:R-:W-:Y:S01]  /*200d0*/  FADD.FTZ R174, R174, R167 ;  /* 0x000000a7aeae7221 */ /* 0x000fe20000010000 */
[----:B-----5:R-:W-:Y:S01]  /*200e0*/  F2FP.BF16.PACK_AB R6, R48, R170 ;  /* 0x000000aa3006723e */ /* 0x020fe200000010ff */
[----:B------:R-:W-:Y:S01]  /*200f0*/  FADD.FTZ R171, R170, R171 ;  /* 0x000000abaaab7221 */ /* 0x000fe20000010000 */
[----:B-1----:R-:W-:Y:S01]  /*20100*/  F2FP.BF16.PACK_AB R7, R49, R175 ;  /* 0x000000af3107723e */ /* 0x002fe200000010ff */
[----:B------:R-:W-:-:S02]  /*20110*/  FADD.FTZ R174, R175, R174 ;  /* 0x000000aeafae7221 */ /* 0x000fc40000010000 */
[----:B------:R-:W-:Y:S02]  /*20120*/  FADD.FTZ R48, R48, R171 ;  /* 0x000000ab30307221 */ /* 0x000fe40000010000 */
[----:B------:R-:W-:Y:S02]  /*20130*/  FADD.FTZ R49, R49, R174 ;  /* 0x000000ae31317221 */ /* 0x000fe40000010000 */
[----:B------:R-:W-:Y:S01]  /*20140*/  HMMA.16816.F32.BF16 R120, R4, R16, R120 ;  /* 0x000000100478723c */ /* 0x000fe20000041878 */
[----:B------:R-:W-:Y:S02]  /*20150*/  FADD.FTZ R48, R162, R48 ;  /* 0x00000030a2307221 */ /* 0x000fe40000010000 */
[----:B------:R-:W-:-:S05]  /*20160*/  FADD.FTZ R49, R50, R49 ;  /* 0x0000003132317221 */ /* 0x000fca0000010000 */
        /* <DEDUP_REMOVED lines=43> */
[----:B------:R-:W4:Y:S07]  /*20420*/  LDSM.16.MT88.4 R20, [R215+0xf000] ;  /* 0x00f00000d714783b */ /* 0x000f2e0000004200 */
[C---:B---3--:R-:W-:Y:S08]  /*20430*/  HMMA.16816.F32.BF16 R96, R4.reuse, R12, R96 ;  /* 0x0000000c0460723c */ /* 0x048ff00000041860 */
[C---:B--2---:R-:W-:Y:S08]  /*20440*/  HMMA.16816.F32.BF16 R88, R4.reuse, R8, R88 ;  /* 0x000000080458723c */ /* 0x044ff00000041858 */
        /* <DEDUP_REMOVED lines=94> */
.L_x_2220:
[----:B------:R-:W-:Y:S05]  /*20a30*/  @!P1 BRA `(.L_x_2229) ;  /* 0x000052c000009947 */ /* 0x000fea0003800000 */
[----:B------:R-:W-:Y:S02]  /*20a40*/  MOV R0, R3 ;  /* 0x0000000300007202 */ /* 0x000fe40000000f00 */
[----:B------:R-:W-:-:S02]  /*20a50*/  MOV R2, R132 ;  /* 0x0000008400027202 */ /* 0x000fc40000000f00 */
.L_x_2238:
        /* <DEDUP_REMOVED lines=11> */
[----:B------:R-:W-:Y:S01]  /*20b10*/  IMAD.SHL.U32 R3, R240, 0x80, RZ ;  /* 0x00000080f0037824 */ /* 0x000fe200078e00ff */
[----:B------:R-:W-:Y:S02]  /*20b20*/  ULDC.64 UR4, c[0x0][0x118] ;  /* 0x0000460000047ab9 */ /* 0x000fe40000000a00 */
[----:B------:R-:W2:Y:S02]  /*20b30*/  LD.E R10, [R136.64+0x170] ;  /* 0x00017004880a7980 */ /* 0x000ea4000c101900 */
[C---:B------:R-:W-:Y:S02]  /*20b40*/  IADD3 R11, R3.reuse, 0x80, RZ ;  /* 0x00000080030b7810 */ /* 0x040fe40007ffe0ff */
        /* <DEDUP_REMOVED lines=59> */
.L_x_2231:
[----:B------:R-:W-:Y:S02]  /*20f00*/  ULDC.64 UR4, c[0x0][0x118] ;  /* 0x0000460000047ab9 */ /* 0x000fe40000000a00 */
[----:B------:R-:W2:Y:S02]  /*20f10*/  LD.E R10, [R136.64+0x40] ;  /* 0x00004004880a7980 */ /* 0x000ea4000c101900 */
[----:B--2---:R-:W-:Y:S04]  /*20f20*/  LEA R10, -R10, RZ, 0x7 ;  /* 0x000000ff0a0a7211 */ /* 0x004fe800078e39ff */
[----:B------:R-:W-:Y:S02]  /*20f30*/  SHF.R.S32.HI R4, RZ, 0x1f, R10 ;  /* 0x0000001fff047819 */ /* 0x000fe4000001140a */
.L_x_2232:
[----:B------:R-:W-:Y:S05]  /*20f40*/  BSYNC B0 ;  /* 0x0000000000007941 */ /* 0x000fea0003800000 */
.L_x_2230:
[C---:B------:R-:W-:Y:S01]  /*20f50*/  LOP3.LUT P4, RZ, R241.reuse, 0x1, RZ, 0xc0, !PT ;  /* 0x00000001f1ff7812 */ /* 0x040fe2000788c0ff */
[----:B------:R-:W-:Y:S01]  /*20f60*/  ULDC.64 UR4, c[0x0][0x118] ;  /* 0x0000460000047ab9 */ /* 0x000fe20000000a00 */
[C---:B------:R-:W-:Y:S01]  /*20f70*/  LEA R244, P2, R10.reuse, R141, 0x1 ;  /* 0x0000008d0af47211 */ /* 0x040fe200078408ff */
[----:B------:R-:W-:Y:S01]  /*20f80*/  BSSY B1, `(.L_x_2233) ;  /* 0x0000299000017945 */ /* 0x000fe20003800000 */
[----:B------:R-:W-:Y:S02]  /*20f90*/  LOP3.LUT P3, RZ, R241, 0x2, RZ, 0xc0, !PT ;  /* 0x00000002f1ff7812 */ /* 0x000fe4000786c0ff */
[C---:B------:R-:W-:Y:S02]  /*20fa0*/  LEA.HI.X R245, R10.reuse, R140, R4, 0x1, P2 ;  /* 0x0000008c0af57211 */ /* 0x040fe400010f0c04 */
[----:B------:R-:W-:Y:S02]  /*20fb0*/  IADD3 R3, P1, R10, R225, RZ ;  /* 0x000000e10a037210 */ /* 0x000fe40007f3e0ff */
[----:B------:R-:W-:Y:S02]  /*20fc0*/  IADD3.X R137, RZ, c[0x0][0x44], RZ, P0, !PT ;  /* 0x00001100ff897a10 */ /* 0x000fe400007fe4ff */
        /* <DEDUP_REMOVED lines=21> */
[----:B------:R-:W-:Y:S02]  /*21120*/  IADD3 R3, P2, R4, R225, RZ ;  /* 0x000000e104037210 */ /* 0x000fe40007f5e0ff */
[----:B------:R-:W-:Y:S01]  /*21130*/  ISETP.GT.AND P0, PT, R240, R229, PT ;  /* 0x000000e5f000720c */ /* 0x000fe20003f04270 */
        /* <DEDUP_REMOVED lines=450> */
[-C--:B------:R-:W-:Y:S02]  /*22d60*/  LOP3.LUT R3, R3, R11.reuse, RZ, 0x3c, !PT ;  /* 0x0000000b03037212 */ /* 0x080fe400078e3cff */
[----:B------:R-:W-:Y:S02]  /*22d70*/  ISETP.GE.AND P0, PT, R9, RZ, PT ;  /* 0x000000ff0900720c */ /* 0x000fe40003f06270 */
[----:B------:R-:W-:Y:S02]  /*22d80*/  ISETP.GE.AND P2, PT, R3, RZ, PT ;  /* 0x000000ff0300720c */ /* 0x000fe40003f46270 */
[----:B------:R-:W-:Y:S01]  /*22d90*/  LOP3.LUT R3, RZ, R11, RZ, 0x33, !PT ;  /* 0x0000000bff037212 */ /* 0x000fe200078e33ff */
        /* <DEDUP_REMOVED lines=25> */
[----:B------:R-:W-:Y:S01]  /*22f30*/  SEL R10, R3, R10, !P1 ;  /* 0x0000000a030a7207 */ /* 0x000fe20004800000 */
[----:B------:R-:W2:Y:S01]  /*22f40*/  LD.E.64 R8, [R136.64+0x38] ;  /* 0x0000380488087980 */ /* 0x000ea2000c101b00 */
[CC--:B------:R-:W-:Y:S02]  /*22f50*/  LEA R12, P1, R5.reuse, R238.reuse, 0x2 ;  /* 0x000000ee050c7211 */ /* 0x0c0fe400078210ff */
[C---:B------:R-:W-:Y:S02]  /*22f60*/  LEA R6, P0, R10.reuse, R238, 0x2 ;  /* 0x000000ee0a067211 */ /* 0x040fe400078010ff */
[-C--:B------:R-:W-:Y:S01]  /*22f70*/  LEA.HI.X.SX32 R13, R5, R239.reuse, 0x2, P1 ;  /* 0x000000ef050d7211 */ /* 0x080fe200008f16ff */
[C---:B------:R-:W-:Y:S01]  /*22f80*/  IMAD.IADD R5, R10.reuse, 0x1, -R5 ;  /* 0x000000010a057824 */ /* 0x040fe200078e0a05 */
[----:B------:R-:W-:Y:S03]  /*22f90*/  LEA.HI.X.SX32 R7, R10, R239, 0x2, P0 ;  /* 0x000000ef0a077211 */ /* 0x000fe600000f16ff */
[----:B------:R-:W-:Y:S01]  /*22fa0*/  IMAD R11, R11, R5, -0x80 ;  /* 0xffffff800b0b7424 */ /* 0x000fe200078e0205 */
[----:B------:R3:W5:Y:S04]  /*22fb0*/  LD.E R3, [R12.64] ;  /* 0x000000040c037980 */ /* 0x000768000c101900 */
[----:B------:R4:W5:Y:S04]  /*22fc0*/  LD.E R4, [R6.64] ;  /* 0x0000000406047980 */ /* 0x000968000c101900 */
[----:B---3--:R-:W3:Y:S01]  /*22fd0*/  LD.E.64 R12, [R136.64+0x20] ;  /* 0x00002004880c7980 */ /* 0x008ee2000c101b00 */
[----:B----4-:R-:W-:Y:S01]  /*22fe0*/  SHF.R.S32.HI R6, RZ, 0x1f, R11 ;  /* 0x0000001fff067819 */ /* 0x010fe2000001140b */
[-C--:B--2---:R-:W-:Y:S02]  /*22ff0*/  IMAD R5, R9, R11.reuse, RZ ;  /* 0x0000000b09057224 */ /* 0x084fe400078e02ff */
[C---:B------:R-:W-:Y:S04]  /*23000*/  IMAD.WIDE.U32 R10, R8.reuse, R11, RZ ;  /* 0x0000000b080a7225 */ /* 0x040fe800078e00ff */
[----:B------:R-:W-:Y:S04]  /*23010*/  IMAD R5, R8, R6, R5 ;  /* 0x0000000608057224 */ /* 0x000fe800078e0205 */
[----:B------:R-:W-:Y:S02]  /*23020*/  IMAD.IADD R11, R11, 0x1, R5 ;  /* 0x000000010b0b7824 */ /* 0x000fe400078e0205 */
[----:B-----5:R-:W-:Y:S05]  /*23030*/  IMAD.IADD R3, R3, 0x1, -R4 ;  /* 0x0000000103037824 */ /* 0x020fea00078e0a04 */
[----:B------:R-:W-:Y:S01]  /*23040*/  SHF.R.S32.HI R5, RZ, 0x1f, R3 ;  /* 0x0000001fff057819 */ /* 0x000fe20000011403 */
[----:B---3--:R-:W-:Y:S02]  /*23050*/  IMAD R4, R13, R3, RZ ;  /* 0x000000030d047224 */ /* 0x008fe400078e02ff */
[----:B------:R-:W-:Y:S04]  /*23060*/  IMAD.WIDE.U32 R10, R3, R12, R10 ;  /* 0x0000000c030a7225 */ /* 0x000fe800078e000a */
[----:B------:R-:W-:Y:S04]  /*23070*/  IMAD R4, R12, R5, R4 ;  /* 0x000000050c047224 */ /* 0x000fe800078e0204 */
[----:B------:R-:W-:Y:S01]  /*23080*/  IMAD.IADD R4, R11, 0x1, R4 ;  /* 0x000000010b047824 */ /* 0x000fe200078e0204 */
[----:B------:R-:W-:-:S05]  /*23090*/  BRA `(.L_x_2237) ;  /* 0x0000004000007947 */ /* 0x000fca0003800000 */
.L_x_2236:
[----:B------:R-:W-:Y:S02]  /*230a0*/  ULDC.64 UR4, c[0x0][0x118] ;  /* 0x0000460000047ab9 */ /* 0x000fe40000000a00 */
[----:B------:R-:W2:Y:S02]  /*230b0*/  LD.E R10, [R136.64+0x38] ;  /* 0x00003804880a7980 */ /* 0x000ea4000c101900 */
[----:B--2---:R-:W-:Y:S04]  /*230c0*/  LEA R10, -R10, RZ, 0x7 ;  /* 0x000000ff0a0a7211 */ /* 0x004fe800078e39ff */
[----:B------:R-:W-:Y:S02]  /*230d0*/  SHF.R.S32.HI R4, RZ, 0x1f, R10 ;  /* 0x0000001fff047819 */ /* 0x000fe4000001140a */
.L_x_2237:
[----:B------:R-:W-:Y:S05]  /*230e0*/  BSYNC B0 ;  /* 0x0000000000007941 */ /* 0x000fea0003800000 */
.L_x_2235:
[C---:B------:R-:W-:Y:S01]  /*230f0*/  LOP3.LUT P0, RZ, R241.reuse, 0x1, RZ, 0xc0, !PT ;  /* 0x00000001f1ff7812 */ /* 0x040fe2000780c0ff */
[----:B------:R-:W-:Y:S01]  /*23100*/  ULDC.64 UR4, c[0x0][0x118] ;  /* 0x0000460000047ab9 */ /* 0x000fe20000000a00 */
[C---:B----4-:R-:W-:Y:S02]  /*23110*/  LEA R18, P3, R10.reuse, R231, 0x1 ;  /* 0x000000e70a127211 */ /* 0x050fe400078608ff */
[----:B------:R-:W-:Y:S02]  /*23120*/  LOP3.LUT P1, RZ, R241, 0x2, RZ, 0xc0, !PT ;  /* 0x00000002f1ff7812 */ /* 0x000fe4000782c0ff */
[CC--:B------:R-:W-:Y:S02]  /*23130*/  LEA.HI.X R19, R10.reuse, R230.reuse, R4, 0x1, P3 ;  /* 0x000000e60a137211 */ /* 0x0c0fe400018f0c04 */
[----:B------:R-:W-:Y:S05]  /*23140*/  IADD3 R3, P2, R10, R227, RZ ;  /* 0x000000e30a037210 */ /* 0x000fea0007f5e0ff */
[----:B------:R-:W-:Y:S01]  /*23150*/  @!PT LDS RZ, [RZ] ;  /* 0x00000000fffff984 */ /* 0x000fe20000000800 */
[----:B------:R-:W-:Y:S01]  /*23160*/  @!PT LDS RZ, [RZ] ;  /* 0x00000000fffff984 */ /* 0x000fe20000000800 */
[----:B------:R-:W-:Y:S01]  /*23170*/  @!PT LDS RZ, [RZ] ;  /* 0x00000000fffff984 */ /* 0x000fe20000000800 */
[----:B------:R2:W-:Y:S01]  /*23180*/  @P0 LDGSTS.E.BYPASS.LTC128B.128 [R237+0x4000], [R18.64] ;  /* 0x0400000012ed0fae */ /* 0x0005e2000b901d44 */
[C---:B------:R-:W-:Y:S01]  /*23190*/  @P0 LEA R20, P4, R3.reuse, R231, 0x1 ;  /* 0x000000e703140211 */ /* 0x040fe200078808ff */
        /* <DEDUP_REMOVED lines=13> */
[C---:B------:R-:W-:Y:S02]  /*23270*/  @P1 LEA R10, P2, R4.reuse, R231, 0x1 ;  /* 0x000000e7040a1211 */ /* 0x040fe400078408ff */
[CCC-:B------:R-:W-:Y:S01]  /*23280*/  @P0 LEA.HI.X R17, R4.reuse, R230.reuse, R5.reuse, 0x1, P4 ;  /* 0x000000e604110211 */ /* 0x1c0fe200020f0c05 */
[----:B------:R-:W-:Y:S01]  /*23290*/  @!PT LDS RZ, [RZ] ;  /* 0x00000000fffff984 */ /* 0x000fe20000000800 */
[----:B------:R-:W-:Y:S01]  /*232a0*/  @!PT LDS RZ, [RZ] ;  /* 0x00000000fffff984 */ /* 0x000fe20000000800 */
[----:B------:R-:W-:Y:S01]  /*232b0*/  @!PT LDS RZ, [RZ] ;  /* 0x00000000fffff984 */ /* 0x000fe20000000800 */
[----:B------:R3:W-:Y:S01]  /*232c0*/  @P0 LDGSTS.E.BYPASS.LTC128B.128 [R237+0x4800], [R20.64] ;  /* 0x0480000014ed0fae */ /* 0x0007e2000b901d44 */
[CC--:B------:R-:W-:Y:S02]  /*232d0*/  @P1 LEA.HI.X R11, R4.reuse, R230.reuse, R5, 0x1, P2 ;  /* 0x000000e6040b1211 */ /* 0x0c0fe400010f0c05 */
[----:B------:R-:W-:Y:S01]  /*232e0*/  IADD3 R3, P3, R4, R227, RZ ;  /* 0x000000e304037210 */ /* 0x000fe20007f7e0ff */
[----:B------:R2:W-:Y:S03]  /*232f0*/  @!P0 STS.128 [R237+0x4800], RZ ;  /* 0x004800ffed008388 */ /* 0x0005e60000000c00 */
[CC--:B------:R-:W-:Y:S01]  /*23300*/  @P0 LEA R14, P4, R3.reuse, R231.reuse, 0x1 ;  /* 0x000000e7030e0211 */ /* 0x0c0fe200078808ff */
[----:B------:R-:W-:Y:S01]  /*23310*/  @!PT LDS RZ, [RZ] ;  /* 0x00000000fffff984 */ /* 0x000fe20000000800 */
[----:B------:R-:W-:Y:S01]  /*23320*/  @!PT LDS RZ, [RZ] ;  /* 0x00000000fffff984 */ /* 0x000fe20000000800 */
[----:B------:R-:W-:Y:S01]  /*23330*/  @!PT LDS RZ, [RZ] ;  /* 0x00000000fffff984 */ /* 0x000fe20000000800 */
[----:B------:R2:W-:Y:S01]  /*23340*/  @P1 LDGSTS.E.BYPASS.LTC128B.128 [R237+0x8800], [R12.64+0x80] ;  /* 0x088000800ced1fae */ /* 0x0005e2000b901d44 */
[----:B------:R-:W-:Y:S01]  /*23350*/  @P1 LEA R8, P2, R3, R231, 0x1 ;  /* 0x000000e703081211 */ /* 0x000fe200078408ff */
        /* <DEDUP_REMOVED lines=17> */
[----:B------:R2:W-:Y:S01]  /*23470*/  @P1 LDGSTS.E.BYPASS.LTC128B.128 [R237+0x9000], [R10.64+0x80] ;  /* 0x090000800aed1fae */ /* 0x0005e2000b901d44 */
[CC--:B------:R-:W-:Y:S02]  /*23480*/  @P1 LEA.HI.X R23, R4.reuse, R230.reuse, R5, 0x1, P2 ;  /* 0x000000e604171211 */ /* 0x0c0fe400010f0c05 */
[----:B------:R-:W-:Y:S01]  /*23490*/  IADD3 R3, P3, R4, R227, RZ ;  /* 0x000000e304037210 */ /* 0x000fe20007f7e0ff */
[----:B------:R2:W-:Y:S03]  /*234a0*/  @!P1 STS.128 [R237+0x9000], RZ ;  /* 0x009000ffed009388 */ /* 0x0005e60000000c00 */
[CC--:B------:R-:W-:Y:S01]  /*234b0*/  @P0 LEA R28, P4, R3.reuse, R231.reuse, 0x1 ;  /* 0x000000e7031c0211 */ /* 0x0c0fe200078808ff */
[----:B------:R-:W-:Y:S01]  /*234c0*/  @!PT LDS RZ, [RZ] ;  /* 0x00000000fffff984 */ /* 0x000fe20000000800 */
[----:B------:R-:W-:Y:S01]  /*234d0*/  @!PT LDS RZ, [RZ] ;  /* 0x00000000fffff984 */ /* 0x000fe20000000800 */
[----:B------:R-:W-:Y:S01]  /*234e0*/  @!PT LDS RZ, [RZ] ;  /* 0x00000000fffff984 */ /* 0x000fe20000000800 */
[----:B------:R2:W-:Y:S01]  /*234f0*/  @P0 LDGSTS.E.BYPASS.LTC128B.128 [R237+0x5800], [R14.64] ;  /* 0x058000000eed0fae */ /* 0x0005e2000b901d44 */
        /* <DEDUP_REMOVED lines=13> */
[C---:B---3--:R-:W-:Y:S02]  /*235d0*/  @P1 LEA R20, P3, R6.reuse, R231, 0x1 ;  /* 0x000000e706141211 */ /* 0x048fe400078608ff */
        /* <DEDUP_REMOVED lines=51> */
.L_x_2234:
[----:B--23--:R-:W-:Y:S05]  /*23910*/  BSYNC B1 ;  /* 0x0000000000017941 */ /* 0x00cfea0003800000 */
.L_x_2233:
        /* <DEDUP_REMOVED lines=98> */
[-CC-:B------:R-:W-:Y:S01]  /*23f40*/  FFMA.FTZ R145, R144, R134.reuse, -R151.reuse ;  /* 0x0000008690917223 */ /* 0x180fe20000010897 */
[----:B------:R-:W-:Y:S01]  /*23f50*/  ISETP.GT.AND P0, PT, R240, R229, PT ;  /* 0x000000e5f000720c */ /* 0x000fe20003f04270 */
[-C--:B------:R-:W-:Y:S02]  /*23f60*/  FFMA.FTZ R144, R9, R134.reuse, -R151 ;  /* 0x0000008609907223 */ /* 0x080fe40000010897 */
[-CC-:B------:R-:W-:Y:S02]  /*23f70*/  FFMA.FTZ R137, R8, R134.reuse, -R149.reuse ;  /* 0x0000008608897223 */ /* 0x180fe40000010895 */
[-CC-:B------:R-:W-:Y:S02]  /*23f80*/  FFMA.FTZ R143, R143, R134.reuse, -R149.reuse ;  /* 0x000000868f8f7223 */ /* 0x180fe40000010895 */
[-CC-:B------:R-:W-:Y:S01]  /*23f90*/  FFMA.FTZ R142, R142, R134.reuse, -R149.reuse ;  /* 0x000000868e8e7223 */ /* 0x180fe20000010895 */
[----:B------:R-:W2:Y:S01]  /*23fa0*/  MUFU.EX2 R2, R2 ;  /* 0x0000000200027308 */ /* 0x000ea20000000800 */
[-C--:B------:R-:W-:Y:S02]  /*23fb0*/  FFMA.FTZ R136, R7, R134.reuse, -R149 ;  /* 0x0000008607887223 */ /* 0x080fe40000010895 */
[-CC-:B------:R-:W-:Y:S02]  /*23fc0*/  FFMA.FTZ R157, R157, R134.reuse, -R151.reuse ;  /* 0x000000869d9d7223 */ /* 0x180fe40000010897 */
[-C--:B------:R-:W-:Y:S02]  /*23fd0*/  FFMA.FTZ R158, R158, R134.reuse, -R151 ;  /* 0x000000869e9e7223 */ /* 0x080fe40000010897 */
[-CC-:B------:R-:W-:Y:S02]  /*23fe0*/  FFMA.FTZ R163, R163, R134.reuse, -R149.reuse ;  /* 0x00000086a3a37223 */ /* 0x180fe40000010895 */
[-C--:B------:R-:W-:Y:S01]  /*23ff0*/  FFMA.FTZ R165, R165, R134.reuse, -R149 ;  /* 0x00000086a5a57223 */ /* 0x080fe20000010895 */
[----:B------:R-:W-:Y:S01]  /*24000*/  MUFU.EX2 R147, R147 ;  /* 0x0000009300937308 */ /* 0x000fe20000000800 */
[-CC-:B------:R-:W-:Y:S02]  /*24010*/  FFMA.FTZ R168, R168, R134.reuse, -R151.reuse ;  /* 0x00000086a8a87223 */ /* 0x180fe40000010897 */
[----:B------:R-:W-:Y:S02]  /*24020*/  FFMA.FTZ R169, R169, R134, -R151 ;  /* 0x00000086a9a97223 */ /* 0x000fe40000010897 */
        /* <DEDUP_REMOVED lines=19> */
[----:B------:R-:W-:Y:S01]  /*24160*/  FMUL.FTZ R24, R2, R108 ;  /* 0x0000006c02187220 */ /* 0x000fe20000410000 */
        /* <DEDUP_REMOVED lines=26> */
[----:B------:R-:W-:Y:S01]  /*24310*/  FMUL.FTZ R66, R0, R70 ;  /* 0x0000004600427220 */ /* 0x000fe20000410000 */
[----:B-1----:R-:W-:Y:S01]  /*24320*/  F2FP.BF16.PACK_AB R130, R144, R145 ;  /* 0x000000919082723e */ /* 0x002fe200000010ff */
[----:B------:R-:W-:Y:S02]  /*24330*/  FMUL.FTZ R67, R0, R71 ;  /* 0x0000004700437220 */ /* 0x000fe40000410000 */
[C---:B------:R-:W-:Y:S02]  /*24340*/  FMUL.FTZ R64, R2.reuse, R68 ;  /* 0x0000004402407220 */ /* 0x040fe40000410000 */
[----:B------:R-:W-:Y:S02]  /*24350*/  FMUL.FTZ R65, R2, R69 ;  /* 0x0000004502417220 */ /* 0x000fe40000410000 */
[----:B------:R-:W-:Y:S01]  /*24360*/  MUFU.EX2 R157, R157 ;  /* 0x0000009d009d7308 */ /* 0x000fe20000000800 */
[-CC-:B------:R-:W-:Y:S02]  /*24370*/  FFMA.FTZ R170, R170, R134.reuse, -R149.reuse ;  /* 0x00000086aaaa7223 */ /* 0x180fe40000010895 */
[-C--:B------:R-:W-:Y:S02]  /*24380*/  FFMA.FTZ R171, R171, R134.reuse, -R149 ;  /* 0x00000086abab7223 */ /* 0x080fe40000010895 */
[-CC-:B------:R-:W-:Y:S02]  /*24390*/  FFMA.FTZ R172, R172, R134.reuse, -R151.reuse ;  /* 0x00000086acac7223 */ /* 0x180fe40000010897 */
[-C--:B------:R-:W-:Y:S02]  /*243a0*/  FFMA.FTZ R173, R173, R134.reuse, -R151 ;  /* 0x00000086adad7223 */ /* 0x080fe40000010897 */
[-CC-:B------:R-:W-:Y:S01]  /*243b0*/  FFMA.FTZ R175, R175, R134.reuse, -R149.reuse ;  /* 0x00000086afaf7223 */ /* 0x180fe20000010895 */
[----:B------:R-:W1:Y:S01]  /*243c0*/  MUFU.EX2 R158, R158 ;  /* 0x0000009e009e7308 */ /* 0x000e620000000800 */
[-C--:B------:R-:W-:Y:S02]  /*243d0*/  FFMA.FTZ R176, R176, R134.reuse, -R149 ;  /* 0x00000086b0b07223 */ /* 0x080fe40000010895 */
[-CC-:B------:R-:W-:Y:S01]  /*243e0*/  FFMA.FTZ R179, R179, R134.reuse, -R151.reuse ;  /* 0x00000086b3b37223 */ /* 0x180fe20000010897 */
[----:B---3--:R-:W-:Y:S01]  /*243f0*/  F2FP.BF16.PACK_AB R131, R136, R137 ;  /* 0x000000898883723e */ /* 0x008fe200000010ff */
[-C--:B------:R-:W-:Y:S02]  /*24400*/  FFMA.FTZ R181, R181, R134.reuse, -R151 ;  /* 0x00000086b5b57223 */ /* 0x080fe40000010897 */
[-CC-:B------:R-:W-:Y:S02]  /*24410*/  FFMA.FTZ R180, R180, R134.reuse, -R149.reuse ;  /* 0x00000086b4b47223 */ /* 0x180fe40000010895 */
[-C--:B------:R-:W-:Y:S01]  /*24420*/  FFMA.FTZ R184, R184, R134.reuse, -R149 ;  /* 0x00000086b8b87223 */ /* 0x080fe20000010895 */
[----:B------:R-:W-:Y:S01]  /*24430*/  MUFU.EX2 R163, R163 ;  /* 0x000000a300a37308 */ /* 0x000fe20000000800 */
[C---:B------:R-:W-:Y:S05]  /*24440*/  HMMA.16816.F32.BF16 R4, R128.reuse, R12, R4 ;  /* 0x0000000c8004723c */ /* 0x040fea0000041804 */
[--C-:B------:R-:W-:Y:S02]  /*24450*/  FFMA.FTZ R185, R185, R134, -R151.reuse ;  /* 0x00000086b9b97223 */ /* 0x100fe40000010897 */
[C---:B------:R-:W-:Y:S01]  /*24460*/  FMUL.FTZ R12, R2.reuse, R120 ;  /* 0x00000078020c7220 */ /* 0x040fe20000410000 */
[C---:B------:R-:W-:Y:S01]  /*24470*/  HMMA.16816.F32.BF16 R8, R128.reuse, R14, R8 ;  /* 0x0000000e8008723c */ /* 0x040fe20000041808 */
[----:B------:R-:W3:Y:S03]  /*24480*/  MUFU.EX2 R165, R165 ;  /* 0x000000a500a57308 */ /* 0x000ee60000000800 */
[----:B------:R-:W-:Y:S01]  /*24490*/  FMUL.FTZ R13, R2, R121 ;  /* 0x00000079020d7220 */ /* 0x000fe20000410000 */
[----:B-1----:R-:W-:Y:S01]  /*244a0*/  F2FP.BF16.PACK_AB R70, R158, R157 ;  /* 0x0000009d9e46723e */ /* 0x002fe200000010ff */
[----:B------:R-:W-:Y:S02]  /*244b0*/  FFMA.FTZ R187, R187, R134, -R151 ;  /* 0x00000086bbbb7223 */ /* 0x000fe40000010897 */
[C---:B------:R-:W-:Y:S03]  /*244c0*/  FMUL.FTZ R14, R0.reuse, R122 ;  /* 0x0000007a000e7220 */ /* 0x040fe60000410000 */
[----:B------:R-:W-:Y:S01]  /*244d0*/  MUFU.EX2 R168, R168 ;  /* 0x000000a800a87308 */ /* 0x000fe20000000800 */
[----:B------:R-:W-:Y:S02]  /*244e0*/  FMUL.FTZ R15, R0, R123 ;  /* 0x0000007b000f7220 */ /* 0x000fe40000410000 */
[-CC-:B------:R-:W-:Y:S02]  /*244f0*/  FFMA.FTZ R189, R189, R134.reuse, -R149.reuse ;  /* 0x00000086bdbd7223 */ /* 0x180fe40000010895 */
[-C--:B------:R-:W-:Y:S02]  /*24500*/  FFMA.FTZ R191, R191, R134.reuse, -R149 ;  /* 0x00000086bfbf7223 */ /* 0x080fe40000010895 */
[-CC-:B------:R-:W-:Y:S01]  /*24510*/  FFMA.FTZ R192, R249, R134.reuse, -R151.reuse ;  /* 0x00000086f9c07223 */ /* 0x180fe20000010897 */
[C---:B------:R-:W-:Y:S02]  /*24520*/  HMMA.16816.F32.BF16 R12, R128.reuse, R20, R12 ;  /* 0x00000014800c723c */ /* 0x040fe4000004180c */
[----:B------:R-:W-:Y:S01]  /*24530*/  MUFU.EX2 R169, R169 ;  /* 0x000000a900a97308 */ /* 0x000fe20000000800 */
[-C--:B------:R-:W-:Y:S02]  /*24540*/  FFMA.FTZ R193, R248, R134.reuse, -R151 ;  /* 0x00000086f8c17223 */ /* 0x080fe40000010897 */
[--C-:B------:R-:W-:Y:S01]  /*24550*/  FFMA.FTZ R194, R247, R134, -R149.reuse ;  /* 0x00000086f7c27223 */ /* 0x100fe20000010895 */
[----:B---3--:R-:W-:Y:S01]  /*24560*/  F2FP.BF16.PACK_AB R71, R165, R163 ;  /* 0x000000a3a547723e */ /* 0x008fe200000010ff */
        /* <DEDUP_REMOVED lines=8> */
[----:B------:R-:W-:Y:S01]  /*245f0*/  MUFU.EX2 R171, R171 ;  /* 0x000000ab00ab7308 */ /* 0x000fe20000000800 */
        /* <DEDUP_REMOVED lines=12> */
[----:B------:R-:W-:Y:S02]  /*246c0*/  FMUL.FTZ R31, R0, R107 ;  /* 0x0000006b001f7220 */ /* 0x000fe40000410000 */
        /* <DEDUP_REMOVED lines=34> */
[--C-:B------:R-:W-:Y:S01]  /*248f0*/  FFMA.FTZ R167, R167, R134, -R151.reuse ;  /* 0x00000086a7a77223 */ /* 0x100fe20000010897 */
[----:B---3--:R-:W-:Y:S01]  /*24900*/  F2FP.BF16.PACK_AB R69, R107, R106 ;  /* 0x0000006a6b45723e */ /* 0x008fe200000010ff */
[----:B------:R-:W-:Y:S02]  /*24910*/  FFMA.FTZ R166, R166, R134, -R151 ;  /* 0x00000086a6a67223 */ /* 0x000fe40000010897 */
[C---:B------:R-:W-:Y:S01]  /*24920*/  FMUL.FTZ R52, R2.reuse, R80 ;  /* 0x0000005002347220 */ /* 0x040fe20000410000 */
[C---:B------:R-:W-:Y:S03]  /*24930*/  HMMA.16816.F32.BF16 R48, R128.reuse, R54, R48 ;  /* 0x000000368030723c */ /* 0x040fe60000041830 */
[----:B------:R-:W-:Y:S01]  /*24940*/  MUFU.EX2 R179, R179 ;  /* 0x000000b300b37308 */ /* 0x000fe20000000800 */
[----:B------:R-:W-:Y:S02]  /*24950*/  FMUL.FTZ R53, R2, R81 ;  /* 0x0000005102357220 */ /* 0x000fe40000410000 */
[--C-:B------:R-:W-:Y:S02]  /*24960*/  FFMA.FTZ R164, R164, R134, -R149.reuse ;  /* 0x00000086a4a47223 */ /* 0x100fe40000010895 */
[C---:B------:R-:W-:Y:S04]  /*24970*/  FMUL.FTZ R54, R0.reuse, R82 ;  /* 0x0000005200367220 */ /* 0x040fe80000410000 */
[----:B------:R-:W-:Y:S01]  /*24980*/  FMUL.FTZ R55, R0, R83 ;  /* 0x0000005300377220 */ /* 0x000fe20000410000 */
[----:B------:R-:W-:Y:S01]  /*24990*/  MUFU.EX2 R181, R181 ;  /* 0x000000b500b57308 */ /* 0x000fe20000000800 */
[----:B------:R-:W3:Y:S01]  /*249a0*/  LDSM.16.MT88.4 R80, [R216+0xc800] ;  /* 0x00c80000d850783b */ /* 0x000ee20000004200 */
[-C--:B------:R-:W-:Y:S02]  /*249b0*/  FFMA.FTZ R162, R162, R134.reuse, -R149 ;  /* 0x00000086a2a27223 */ /* 0x080fe40000010895 */
[-CC-:B------:R-:W-:Y:S02]  /*249c0*/  FFMA.FTZ R161, R161, R134.reuse, -R151.reuse ;  /* 0x00000086a1a17223 */ /* 0x180fe40000010897 */
[C---:B------:R-:W-:Y:S03]  /*249d0*/  HMMA.16816.F32.BF16 R52, R128.reuse, R60, R52 ;  /* 0x0000003c8034723c */ /* 0x040fe60000041834 */
[-C--:B------:R-:W-:Y:S01]  /*249e0*/  FFMA.FTZ R160, R160, R134.reuse, -R151 ;  /* 0x00000086a0a07223 */ /* 0x080fe20000010897 */
[----:B------:R-:W5:Y:S01]  /*249f0*/  MUFU.EX2 R180, R180 ;  /* 0x000000b400b47308 */ /* 0x000f620000000800 */
        /* <DEDUP_REMOVED lines=28> */
[C---:B---3--:R-:W-:Y:S04]  /*24bc0*/  HMMA.16816.F32.BF16 R12, R68.reuse, R80, R12 ;  /* 0x00000050440c723c */ /* 0x048fe8000004180c */
[----:B------:R-:W-:Y:S01]  /*24bd0*/  MOV R0, R3 ;  /* 0x0000000300007202 */ /* 0x000fe20000000f00 */
[----:B------:R-:W-:Y:S01]  /*24be0*/  FFMA.FTZ R147, R2, R243, R147 ;  /* 0x000000f302937223 */ /* 0x000fe20000010093 */
[----:B------:R-:W-:Y:S01]  /*24bf0*/  MOV R2, R132 ;  /* 0x0000008400027202 */ /* 0x000fe20000000f00 */
[----:B------:R-:W-:Y:S01]  /*24c00*/  FADD.FTZ R143, R142, R143 ;  /* 0x0000008f8e8f7221 */ /* 0x000fe20000010000 */
[C---:B------:R-:W-:Y:S01]  /*24c10*/  HMMA.16816.F32.BF16 R16, R68.reuse, R82, R16 ;  /* 0x000000524410723c */ /* 0x040fe20000041810 */
[----:B------:R-:W-:Y:S01]  /*24c20*/  LDSM.16.MT88.4 R80, [R214+0x10800] ;  /* 0x01080000d650783b */ /* 0x000fe20000004200 */
[----:B------:R-:W3:Y:S02]  /*24c30*/  MUFU.EX2 R192, R192 ;  /* 0x000000c000c07308 */ /* 0x000ee40000000800 */
        /* <DEDUP_REMOVED lines=11> */
[C---:B------:R-:W-:Y:S04]  /*24cf0*/  HMMA.16816.F32.BF16 R28, R68.reuse, R88, R28 ;  /* 0x00000058441c723c */ /* 0x040fe8000004181c */
[----:B------:R-:W-:Y:S02]  /*24d00*/  FADD.FTZ R144, R104, R144 ;  /* 0x0000009068907221 */ /* 0x000fe40000010000 */
[----:B------:R-:W-:Y:S02]  /*24d10*/  FADD.FTZ R107, R107, R136 ;  /* 0x000000886b6b7221 */ /* 0x000fe40000010000 */
[C---:B------:R-:W-:Y:S01]  /*24d20*/  HMMA.16816.F32.BF16 R32, R68.reuse, R90, R32 ;  /* 0x0000005a4420723c */ /* 0x040fe20000041820 */
[----:B------:R-:W-:Y:S01]  /*24d30*/  LDSM.16.MT88.4 R88, [R216+0x11000] ;  /* 0x01100000d858783b */ /* 0x000fe20000004200 */
[----:B------:R-:W1:Y:S02]  /*24d40*/  MUFU.EX2 R195, R195 ;  /* 0x000000c300c37308 */ /* 0x000e640000000800 */
[----:B------:R-:W-:Y:S02]  /*24d50*/  FADD.FTZ R105, R105, R144 ;  /* 0x0000009069697221 */ /* 0x000fe40000010000 */
[----:B------:R-:W-:Y:S02]  /*24d60*/  FADD.FTZ R107, R163, R107 ;  /* 0x0000006ba36b7221 */ /* 0x000fe40000010000 */
[C---:B--2---:R-:W-:Y:S04]  /*24d70*/  HMMA.16816.F32.BF16 R36, R68.reuse, R84, R36 ;  /* 0x000000544424723c */ /* 0x044fe80000041824 */
[----:B------:R-:W-:Y:S01]  /*24d80*/  MUFU.EX2 R198, R198 ;  /* 0x000000c600c67308 */ /* 0x000fe20000000800 */
[----:B------:R-:W-:Y:S02]  /*24d90*/  FADD.FTZ R105, R157, R105 ;  /* 0x000000699d697221 */ /* 0x000fe40000010000 */
[----:B------:R-:W-:Y:S01]  /*24da0*/  FADD.FTZ R165, R165, R107 ;  /* 0x0000006ba5a57221 */ /* 0x000fe20000010000 */
[C---:B------:R-:W-:Y:S01]  /*24db0*/  HMMA.16816.F32.BF16 R40, R68.reuse, R86, R40 ;  /* 0x000000564428723c */ /* 0x040fe20000041828 */
[----:B------:R-:W-:Y:S03]  /*24dc0*/  LDSM.16.MT88.4 R84, [R214+0xd000] ;  /* 0x00d00000d654783b */ /* 0x000fe60000004200 */
[----:B------:R-:W-:Y:S02]  /*24dd0*/  FADD.FTZ R158, R158, R105 ;  /* 0x000000699e9e7221 */ /* 0x000fe40000010000 */
[----:B------:R-:W2:Y:S01]  /*24de0*/  MUFU.EX2 R199, R199 ;  /* 0x000000c700c77308 */ /* 0x000ea20000000800 */
[----:B------:R-:W-:Y:S01]  /*24df0*/  FADD.FTZ R165, R170, R165 ;  /* 0x000000a5aaa57221 */ /* 0x000fe20000010000 */
[C---:B----4-:R-:W-:Y:S04]  /*24e00*/  HMMA.16816.F32.BF16 R44, R68.reuse, R76, R44 ;  /* 0x0000004c442c723c */ /* 0x050fe8000004182c */
[----:B------:R-:W-:Y:S04]  /*24e10*/  FADD.FTZ R158, R168, R158 ;  /* 0x0000009ea89e7221 */ /* 0x000fe80000010000 */
        /* <DEDUP_REMOVED lines=8> */
[C---:B------:R-:W-:Y:S08]  /*24ea0*/  HMMA.16816.F32.BF16 R60, R68.reuse, R80, R60 ;  /* 0x00000050443c723c */ /* 0x040ff0000004183c */
[----:B------:R-:W-:Y:S01]  /*24eb0*/  HMMA.16816.F32.BF16 R64, R68, R82, R64 ;  /* 0x000000524440723c */ /* 0x000fe20000041840 */
[----:B------:R-:W2:Y:S01]  /*24ec0*/  LDSM.16.MT88.4 R80, [R215+0xd000] ;  /* 0x00d00000d750783b */ /* 0x000ea20000004200 */
[----:B------:R-:W-:Y:S05]  /*24ed0*/  MUFU.EX2 R188, R188 ;  /* 0x000000bc00bc7308 */ /* 0x000fea0000000800 */
[C---:B------:R-:W-:Y:S01]  /*24ee0*/  F2FP.BF16.PACK_AB R68, R169.reuse, R168 ;  /* 0x000000a8a944723e */ /* 0x040fe200000010ff */
[----:B------:R-:W-:Y:S01]  /*24ef0*/  FADD.FTZ R169, R169, R158 ;  /* 0x0000009ea9a97221 */ /* 0x000fe20000010000 */
[----:B------:R-:W-:Y:S03]  /*24f00*/  F2FP.BF16.PACK_AB R69, R171, R170 ;  /* 0x000000aaab45723e */ /* 0x000fe600000010ff */
[----:B------:R-:W-:Y:S01]  /*24f10*/  F2FP.BF16.PACK_AB R70, R173, R172 ;  /* 0x000000acad46723e */ /* 0x000fe200000010ff */
[----:B------:R-:W1:Y:S01]  /*24f20*/  MUFU.EX2 R186, R186 ;  /* 0x000000ba00ba7308 */ /* 0x000e620000000800 */
[----:B------:R-:W-:Y:S01]  /*24f30*/  F2FP.BF16.PACK_AB R71, R176, R175 ;  /* 0x000000afb047723e */ /* 0x000fe200000010ff */
[----:B------:R-:W-:Y:S02]  /*24f40*/  FADD.FTZ R171, R171, R165 ;  /* 0x000000a5abab7221 */ /* 0x000fe40000010000 */
[----:B------:R-:W-:Y:S02]  /*24f50*/  FADD.FTZ R169, R172, R169 ;  /* 0x000000a9aca97221 */ /* 0x000fe40000010000 */
[----:B------:R-:W-:Y:S02]  /*24f60*/  FADD.FTZ R171, R175, R171 ;  /* 0x000000abafab7221 */ /* 0x000fe40000010000 */
[C---:B----4-:R-:W-:Y:S02]  /*24f70*/  HMMA.16816.F32.BF16 R4, R68.reuse, R76, R4 ;  /* 0x0000004c4404723c */ /* 0x050fe40000041804 */
[----:B------:R-:W4:Y:S01]  /*24f80*/  MUFU.EX2 R183, R183 ;  /* 0x000000b700b77308 */ /* 0x000f220000000800 */
[----:B------:R-:W-:Y:S02]  /*24f90*/  FADD.FTZ R176, R176, R171 ;  /* 0x000000abb0b07221 */ /* 0x000fe40000010000 */
[----:B------:R-:W-:Y:S02]  /*24fa0*/  FADD.FTZ R173, R173, R169 ;  /* 0x000000a9adad7221 */ /* 0x000fe40000010000 */
[----:B-----5:R-:W-:Y:S01]  /*24fb0*/  FADD.FTZ R176, R180, R176 ;  /* 0x000000b0b4b07221 */ /* 0x020fe20000010000 */
[C---:B------:R-:W-:Y:S01]  /*24fc0*/  HMMA.16816.F32.BF16 R8, R68.reuse, R78, R8 ;  /* 0x0000004e4408723c */ /* 0x040fe20000041808 */
[----:B------:R-:W5:Y:S03]  /*24fd0*/  LDSM.16.MT88.4 R76, [R218+0x11000] ;  /* 0x01100000da4c783b */ /* 0x000f660000004200 */
[----:B------:R-:W-:Y:S01]  /*24fe0*/  MUFU.EX2 R182, R182 ;  /* 0x000000b600b67308 */ /* 0x000fe20000000800 */
[----:B------:R-:W-:Y:S03]  /*24ff0*/  FADD.FTZ R173, R179, R173 ;  /* 0x000000adb3ad7221 */ /* 0x000fe60000010000 */
[C---:B-1----:R-:W-:Y:S06]  /*25000*/  HMMA.16816.F32.BF16 R12, R68.reuse, R72, R12 ;  /* 0x00000048440c723c */ /* 0x042fec000004180c */
[----:B------:R-:W1:Y:S02]  /*25010*/  MUFU.EX2 R178, R178 ;  /* 0x000000b200b27308 */ /* 0x000e640000000800 */
[C---:B------:R-:W-:Y:S01]  /*25020*/  HMMA.16816.F32.BF16 R16, R68.reuse, R74, R16 ;  /* 0x0000004a4410723c */ /* 0x040fe20000041810 */
[----:B------:R-:W1:Y:S07]  /*25030*/  LDSM.16.MT88.4 R72, [R218+0xd800] ;  /* 0x00d80000da48783b */ /* 0x000e6e0000004200 */
[C---:B--2---:R-:W-:Y:S01]  /*25040*/  HMMA.16816.F32.BF16 R20, R68.reuse, R80, R20 ;  /* 0x000000504414723c */ /* 0x044fe20000041814 */
[----:B------:R-:W-:Y:S07]  /*25050*/  MUFU.EX2 R177, R177 ;  /* 0x000000b100b17308 */ /* 0x000fee0000000800 */
[C---:B------:R-:W-:Y:S01]  /*25060*/  HMMA.16816.F32.BF16 R24, R68.reuse, R82, R24 ;  /* 0x000000524418723c */ /* 0x040fe20000041818 */
[----:B------:R-:W2:Y:S02]  /*25070*/  LDSM.16.MT88.4 R80, [R215+0xd800] ;  /* 0x00d80000d750783b */ /* 0x000ea40000004200 */
[----:B------:R-:W1:Y:S05]  /*25080*/  MUFU.EX2 R174, R174 ;  /* 0x000000ae00ae7308 */ /* 0x000e6a0000000800 */
[C---:B------:R-:W-:Y:S05]  /*25090*/  HMMA.16816.F32.BF16 R28, R68.reuse, R84, R28 ;  /* 0x00000054441c723c */ /* 0x040fea000004181c */
[----:B------:R-:W1:Y:S03]  /*250a0*/  MUFU.EX2 R167, R167 ;  /* 0x000000a700a77308 */ /* 0x000e660000000800 */
[C---:B------:R-:W-:Y:S01]  /*250b0*/  HMMA.16816.F32.BF16 R32, R68.reuse, R86, R32 ;  /* 0x000000564420723c */ /* 0x040fe20000041820 */
[----:B------:R-:W-:Y:S06]  /*250c0*/  LDSM.16.MT88.4 R84, [R216+0x11800] ;  /* 0x01180000d854783b */ /* 0x000fec0000004200 */
[----:B------:R-:W-:Y:S01]  /*250d0*/  MUFU.EX2 R166, R166 ;  /* 0x000000a600a67308 */ /* 0x000fe20000000800 */
[C---:B-----5:R-:W-:Y:S08]  /*250e0*/  HMMA.16816.F32.BF16 R36, R68.reuse, R76, R36 ;  /* 0x0000004c4424723c */ /* 0x060ff00000041824 */
[C---:B------:R-:W-:Y:S01]  /*250f0*/  HMMA.16816.F32.BF16 R40, R68.reuse, R78, R40 ;  /* 0x0000004e4428723c */ /* 0x040fe20000041828 */
[----:B------:R-:W5:Y:S01]  /*25100*/  LDSM.16.MT88.4 R76, [R214+0xd800] ;  /* 0x00d80000d64c783b */ /* 0x000f620000004200 */
[----:B------:R-:W1:Y:S06]  /*25110*/  MUFU.EX2 R164, R164 ;  /* 0x000000a400a47308 */ /* 0x000e6c0000000800 */
[C---:B------:R-:W-:Y:S04]  /*25120*/  HMMA.16816.F32.BF16 R44, R68.reuse, R88, R44 ;  /* 0x00000058442c723c */ /* 0x040fe8000004182c */
[----:B------:R-:W1:Y:S04]  /*25130*/  MUFU.EX2 R162, R162 ;  /* 0x000000a200a27308 */ /* 0x000e680000000800 */
[C---:B------:R-:W-:Y:S01]  /*25140*/  HMMA.16816.F32.BF16 R48, R68.reuse, R90, R48 ;  /* 0x0000005a4430723c */ /* 0x040fe20000041830 */
[----:B------:R-:W-:Y:S05]  /*25150*/  LDSM.16.MT88.4 R88, [R216+0x12000] ;  /* 0x01200000d858783b */ /* 0x000fea0000004200 */
        /* <DEDUP_REMOVED lines=9> */
[----:B------:R-:W2:Y:S01]  /*251f0*/  MUFU.EX2 R156, R156 ;  /* 0x0000009c009c7308 */ /* 0x000ea20000000800 */
[C---:B------:R-:W-:Y:S01]  /*25200*/  F2FP.BF16.PACK_AB R68, R181.reuse, R179 ;  /* 0x000000b3b544723e */ /* 0x040fe200000010ff */
[----:B------:R-:W-:Y:S01]  /*25210*/  FADD.FTZ R181, R181, R173 ;  /* 0x000000adb5b57221 */ /* 0x000fe20000010000 */
[C---:B------:R-:W-:Y:S03]  /*25220*/  F2FP.BF16.PACK_AB R69, R184.reuse, R180 ;  /* 0x000000b4b845723e */ /* 0x040fe600000010ff */
[----:B------:R-:W-:Y:S01]  /*25230*/  F2FP.BF16.PACK_AB R70, R187, R185 ;  /* 0x000000b9bb46723e */ /* 0x000fe200000010ff */
[----:B------:R-:W-:Y:S01]  /*25240*/  FADD.FTZ R184, R184, R176 ;  /* 0x000000b0b8b87221 */ /* 0x000fe20000010000 */
[----:B------:R-:W-:Y:S01]  /*25250*/  F2FP.BF16.PACK_AB R71, R191, R189 ;  /* 0x000000bdbf47723e */ /* 0x000fe200000010ff */
[----:B------:R-:W-:Y:S01]  /*25260*/  FADD.FTZ R181, R185, R181 ;  /* 0x000000b5b9b57221 */ /* 0x000fe20000010000 */
[----:B------:R-:W2:Y:S01]  /*25270*/  MUFU.EX2 R154, R154 ;  /* 0x0000009a009a7308 */ /* 0x000ea20000000800 */
[----:B------:R-:W-:Y:S02]  /*25280*/  FADD.FTZ R184, R189, R184 ;  /* 0x000000b8bdb87221 */ /* 0x000fe40000010000 */
[----:B------:R-:W-:Y:S02]  /*25290*/  FADD.FTZ R187, R187, R181 ;  /* 0x000000b5bbbb7221 */ /* 0x000fe40000010000 */
[C---:B-1----:R-:W-:Y:S03]  /*252a0*/  HMMA.16816.F32.BF16 R4, R68.reuse, R72, R4 ;  /* 0x000000484404723c */ /* 0x042fe60000041804 */
[----:B------:R-:W-:Y:S02]  /*252b0*/  FADD.FTZ R191, R191, R184 ;  /* 0x000000b8bfbf7221 */ /* 0x000fe40000010000 */
[----:B------:R-:W-:Y:S01]  /*252c0*/  MUFU.EX2 R155, R155 ;  /* 0x0000009b009b7308 */ /* 0x000fe20000000800 */
[----:B---3--:R-:W-:Y:S02]  /*252d0*/  FADD.FTZ R187, R192, R187 ;  /* 0x000000bbc0bb7221 */ /* 0x008fe40000010000 */
[C---:B------:R-:W-:Y:S01]  /*252e0*/  HMMA.16816.F32.BF16 R8, R68.reuse, R74, R8 ;  /* 0x0000004a4408723c */ /* 0x040fe20000041808 */
[----:B------:R-:W1:Y:S03]  /*252f0*/  LDSM.16.MT88.4 R72, [R218+0x11800] ;  /* 0x01180000da48783b */ /* 0x000e660000004200 */
[----:B------:R-:W-:Y:S03]  /*25300*/  FADD.FTZ R191, R194, R191 ;  /* 0x000000bfc2bf7221 */ /* 0x000fe60000010000 */
[----:B------:R-:W3:Y:S01]  /*25310*/  MUFU.EX2 R153, R153 ;  /* 0x0000009900997308 */ /* 0x000ee20000000800 */
[C---:B------:R-:W-:Y:S08]  /*25320*/  HMMA.16816.F32.BF16 R12, R68.reuse, R100, R12 ;  /* 0x00000064440c723c */ /* 0x040ff0000004180c */
[C---:B------:R-:W-:Y:S01]  /*25330*/  HMMA.16816.F32.BF16 R16, R68.reuse, R102, R16 ;  /* 0x000000664410723c */ /* 0x040fe20000041810 */
[----:B------:R-:W-:Y:S01]  /*25340*/  LDSM.16.MT88.4 R100, [R214+0xf800] ;  /* 0x00f80000d664783b */ /* 0x000fe20000004200 */
[----:B------:R-:W1:Y:S06]  /*25350*/  MUFU.EX2 R152, R152 ;  /* 0x0000009800987308 */ /* 0x000e6c0000000800 */
[C---:B--2---:R-:W-:Y:S04]  /*25360*/  HMMA.16816.F32.BF16 R20, R68.reuse, R80, R20 ;  /* 0x000000504414723c */ /* 0x044fe80000041814 */
[----:B------:R-:W-:Y:S04]  /*25370*/  MUFU.EX2 R150, R150 ;  /* 0x0000009600967308 */ /* 0x000fe80000000800 */
[C---:B------:R-:W-:Y:S01]  /*25380*/  HMMA.16816.F32.BF16 R24, R68.reuse, R82, R24 ;  /* 0x000000524418723c */ /* 0x040fe20000041818 */
[----:B------:R-:W2:Y:S05]  /*25390*/  LDSM.16.MT88.4 R80, [R215+0x11800] ;  /* 0x01180000d750783b */ /* 0x000eaa0000004200 */
[----:B------:R-:W-:Y:S02]  /*253a0*/  MUFU.EX2 R151, R151 ;  /* 0x0000009700977308 */ /* 0x000fe40000000800 */
[C---:B-----5:R-:W-:Y:S08]  /*253b0*/  HMMA.16816.F32.BF16 R28, R68.reuse, R76, R28 ;  /* 0x0000004c441c723c */ /* 0x060ff0000004181c */
[C---:B------:R-:W-:Y:S01]  /*253c0*/  HMMA.16816.F32.BF16 R32, R68.reuse, R78, R32 ;  /* 0x0000004e4420723c */ /* 0x040fe20000041820 */
[----:B------:R-:W5:Y:S01]  /*253d0*/  LDSM.16.MT88.4 R76, [R214+0x11800] ;  /* 0x01180000d64c783b */ /* 0x000f620000004200 */
[----:B------:R-:W2:Y:S06]  /*253e0*/  MUFU.EX2 R135, R135 ;  /* 0x0000008700877308 */ /* 0x000eac0000000800 */
[C---:B-1----:R-:W-:Y:S04]  /*253f0*/  HMMA.16816.F32.BF16 R36, R68.reuse, R72, R36 ;  /* 0x000000484424723c */ /* 0x042fe80000041824 */
[----:B------:R-:W1:Y:S04]  /*25400*/  MUFU.EX2 R149, R149 ;  /* 0x0000009500957308 */ /* 0x000e680000000800 */
        /* <DEDUP_REMOVED lines=8> */
[C---:B-----5:R-:W-:Y:S08]  /*25490*/  HMMA.16816.F32.BF16 R60, R68.reuse, R76, R60 ;  /* 0x0000004c443c723c */ /* 0x060ff0000004183c */
[----:B------:R-:W-:Y:S01]  /*254a0*/  HMMA.16816.F32.BF16 R64, R68, R78, R64 ;  /* 0x0000004e4440723c */ /* 0x000fe20000041840 */
[----:B------:R-:W5:Y:S06]  /*254b0*/  LDSM.16.MT88.4 R76, [R214+0xe000] ;  /* 0x00e00000d64c783b */ /* 0x000f6c0000004200 */
        /* <DEDUP_REMOVED lines=15> */
[C---:B------:R-:W-:Y:S08]  /*255b0*/  HMMA.16816.F32.BF16 R12, R68.reuse, R84, R12 ;  /* 0x00000054440c723c */ /* 0x040ff0000004180c */
[C---:B------:R-:W-:Y:S01]  /*255c0*/  HMMA.16816.F32.BF16 R16, R68.reuse, R86, R16 ;  /* 0x000000564410723c */ /* 0x040fe20000041810 */
[----:B------:R-:W3:Y:S07]  /*255d0*/  LDSM.16.MT88.4 R84, [R214+0x12000] ;  /* 0x01200000d654783b */ /* 0x000eee0000004200 */
[C---:B--2---:R-:W-:Y:S08]  /*255e0*/  HMMA.16816.F32.BF16 R20, R68.reuse, R80, R20 ;  /* 0x000000504414723c */ /* 0x044ff00000041814 */
[C---:B------:R-:W-:Y:S01]  /*255f0*/  HMMA.16816.F32.BF16 R24, R68.reuse, R82, R24 ;  /* 0x000000524418723c */ /* 0x040fe20000041818 */
[----:B------:R-:W2:Y:S07]  /*25600*/  LDSM.16.MT88.4 R80, [R218+0xe800] ;  /* 0x00e80000da50783b */ /* 0x000eae0000004200 */
[C---:B-----5:R-:W-:Y:S08]  /*25610*/  HMMA.16816.F32.BF16 R28, R68.reuse, R76, R28 ;  /* 0x0000004c441c723c */ /* 0x060ff0000004181c */
[C---:B------:R-:W-:Y:S01]  /*25620*/  HMMA.16816.F32.BF16 R32, R68.reuse, R78, R32 ;  /* 0x0000004e4420723c */ /* 0x040fe20000041820 */
[----:B------:R-:W5:Y:S07]  /*25630*/  LDSM.16.MT88.4 R76, [R215+0xe800] ;  /* 0x00e80000d74c783b */ /* 0x000f6e0000004200 */
        /* <DEDUP_REMOVED lines=11> */
[----:B------:R-:W-:Y:S06]  /*256f0*/  LDSM.16.MT88.4 R84, [R216+0x12800] ;  /* 0x01280000d854783b */ /* 0x000fec0000004200 */
[C---:B------:R-:W-:Y:S01]  /*25700*/  F2FP.BF16.PACK_AB R68, R188.reuse, R190 ;  /* 0x000000bebc44723e */ /* 0x040fe200000010ff */
[----:B------:R-:W-:Y:S01]  /*25710*/  FADD.FTZ R188, R188, R199 ;  /* 0x000000c7bcbc7221 */ /* 0x000fe20000010000 */
[C---:B----4-:R-:W-:Y:S03]  /*25720*/  F2FP.BF16.PACK_AB R69, R183.reuse, R186 ;  /* 0x000000bab745723e */ /* 0x050fe600000010ff */
        /* <DEDUP_REMOVED lines=14> */
[----:B------:R-:W-:Y:S07]  /*25810*/  LDSM.16.MT88.4 R96, [R214+0x13000] ;  /* 0x01300000d660783b */ /* 0x000fee0000004200 */
        /* <DEDUP_REMOVED lines=32> */
[----:B------:R-:W2:Y:S03]  /*25a20*/  LDSM.16.MT88.4 R80, [R218+0x13000] ;  /* 0x01300000da50783b */ /* 0x000ea60000004200 */
[----:B------:R-:W-:Y:S02]  /*25a30*/  FADD.FTZ R156, R152, R156 ;  /* 0x0000009c989c7221 */ /* 0x000fe40000010000 */
[----:B------:R-:W-:Y:S02]  /*25a40*/  FADD.FTZ R160, R155, R160 ;  /* 0x000000a09ba07221 */ /* 0x000fe40000010000 */
[C---:B---3--:R-:W-:Y:S04]  /*25a50*/  HMMA.16816.F32.BF16 R12, R68.reuse, R76, R12 ;  /* 0x0000004c440c723c */ /* 0x048fe8000004180c */
[----:B------:R-:W-:Y:S02]  /*25a60*/  FADD.FTZ R156, R135, R156 ;  /* 0x0000009c879c7221 */ /* 0x000fe40000010000 */
[----:B------:R-:W-:Y:S02]  /*25a70*/  FADD.FTZ R160, R150, R160 ;  /* 0x000000a096a07221 */ /* 0x000fe40000010000 */
[C---:B------:R-:W-:Y:S01]  /*25a80*/  HMMA.16816.F32.BF16 R16, R68.reuse, R78, R16 ;  /* 0x0000004e4410723c */ /* 0x040fe20000041810 */
[----:B------:R-:W-:Y:S03]  /*25a90*/  LDSM.16.MT88.4 R76, [R215+0x13800] ;  /* 0x01380000d74c783b */ /* 0x000fe60000004200 */
[----:B------:R-:W-:Y:S02]  /*25aa0*/  FADD.FTZ R242, R149, R156 ;  /* 0x0000009c95f27221 */ /* 0x000fe40000010000 */
[----:B------:R-:W-:Y:S02]  /*25ab0*/  FADD.FTZ R243, R151, R160 ;  /* 0x000000a097f37221 */ /* 0x000fe40000010000 */
[C---:B-1----:R-:W-:Y:S08]  /*25ac0*/  HMMA.16816.F32.BF16 R20, R68.reuse, R72, R20 ;  /* 0x000000484414723c */ /* 0x042ff00000041814 */
[C---:B------:R-:W-:Y:S08]  /*25ad0*/  HMMA.16816.F32.BF16 R24, R68.reuse, R74, R24 ;  /* 0x0000004a4418723c */ /* 0x040ff00000041818 */
[C---:B------:R-:W-:Y:S08]  /*25ae0*/  HMMA.16816.F32.BF16 R28, R68.reuse, R84, R28 ;  /* 0x00000054441c723c */ /* 0x040ff0000004181c */
[C---:B------:R-:W-:Y:S01]  /*25af0*/  HMMA.16816.F32.BF16 R32, R68.reuse, R86, R32 ;  /* 0x000000564420723c */ /* 0x040fe20000041820 */
[----:B------:R-:W-:Y:S07]  /*25b00*/  LDSM.16.MT88.4 R84, [R216+0x13800] ;  /* 0x01380000d854783b */ /* 0x000fee0000004200 */
[C---:B--2---:R-:W-:Y:S08]  /*25b10*/  HMMA.16816.F32.BF16 R36, R68.reuse, R80, R36 ;  /* 0x000000504424723c */ /* 0x044ff00000041824 */
[C---:B------:R-:W-:Y:S08]  /*25b20*/  HMMA.16816.F32.BF16 R40, R68.reuse, R82, R40 ;  /* 0x000000524428723c */ /* 0x040ff00000041828 */
        /* <DEDUP_REMOVED lines=8> */
[----:B------:R-:W-:Y:S03]  /*25bb0*/  F2FP.BF16.PACK_AB R69, R152, R153 ;  /* 0x000000999845723e */ /* 0x000fe600000010ff */
[----:B------:R-:W-:Y:S02]  /*25bc0*/  F2FP.BF16.PACK_AB R70, R151, R150 ;  /* 0x000000969746723e */ /* 0x000fe400000010ff */
[----:B------:R-:W-:Y:S07]  /*25bd0*/  F2FP.BF16.PACK_AB R71, R149, R135 ;  /* 0x000000879547723e */ /* 0x000fee00000010ff */
[C---:B------:R-:W-:Y:S01]  /*25be0*/  HMMA.16816.F32.BF16 R128, R68.reuse, R124, R4 ;  /* 0x0000007c4480723c */ /* 0x040fe20000041804 */
[----:B------:R-:W2:Y:S07]  /*25bf0*/  LDSM.16.MT88.4 R4, [R214+0x13800] ;  /* 0x01380000d604783b */ /* 0x000eae0000004200 */
        /* <DEDUP_REMOVED lines=16> */
.L_x_2229:
        /* <DEDUP_REMOVED lines=11> */
.L_x_2257:
[----:B---3--:R-:W-:Y:S01]  /*25db0*/  FADD.FTZ R2, R2, R243 ;  /* 0x000000f302027221 */ /* 0x008fe20000010000 */
[----:B------:R-:W-:Y:S05]  /*25dc0*/  BRA.DIV ~URZ, `(.L_x_2240) ;  /* 0x000014727f007947 */ /* 0x000fea000b800000 */
[----:B------:R-:W3:Y:S04]  /*25dd0*/  SHFL.BFLY PT, R6, R242, 0x2, 0x1f ;  /* 0x0c401f00f2067f89 */ /* 0x000ee800000e0000 */
[----:B------:R-:W4:Y:S01]  /*25de0*/  SHFL.BFLY PT, R7, R2, 0x1, 0x1f ;  /* 0x0c201f0002077f89 */ /* 0x000f2200000e0000 */
[----:B---3--:R-:W-:Y:S02]  /*25df0*/  FADD.FTZ R242, R6, R242 ;  /* 0x000000f206f27221 */ /* 0x008fe40000010000 */
[----:B----4-:R-:W-:-:S03]  /*25e00*/  FADD.FTZ R2, R2, R7 ;  /* 0x0000000702027221 */ /* 0x010fc60000010000 */
[----:B------:R3:W4:Y:S04]  /*25e10*/  SHFL.BFLY PT, R6, R242, 0x1, 0x1f ;  /* 0x0c201f00f2067f89 */ /* 0x00072800000e0000 */
.L_x_2258:
[----:B------:R-:W1:Y:S01]  /*25e20*/  S2R R9, SR_TID.X ;  /* 0x0000000000097919 */ /* 0x000e620000002100 */
[----:B----4-:R-:W-:-:S03]  /*25e30*/  FADD.FTZ R6, R6, R242 ;  /* 0x000000f206067221 */ /* 0x010fc60000010000 */
[----:B------:R-:W-:Y:S01]  /*25e40*/  BAR.SYNC.DEFER_BLOCKING 0x0 ;  /* 0x0000000000007b1d */ /* 0x000fe20000010000 */
[----:B------:R-:W-:Y:S02]  /*25e50*/  FSETP.NE.FTZ.AND P4, PT, R2, RZ, PT ;  /* 0x000000ff0200720b */ /* 0x000fe40003f95000 */
[----:B------:R-:W-:Y:S02]  /*25e60*/  FSETP.NE.FTZ.AND P3, PT, R6, RZ, PT ;  /* 0x000000ff0600720b */ /* 0x000fe40003f75000 */
[----:B------:R-:W-:Y:S01]  /*25e70*/  MOV R8, 0x3f800000 ;  /* 0x3f80000000087802 */ /* 0x000fe20000000f00 */
[----:B------:R-:W-:Y:S01]  /*25e80*/  ULDC.64 UR4, c[0x0][0x118] ;  /* 0x0000460000047ab9 */ /* 0x000fe20000000a00 */
[----:B------:R-:W-:-:S07]  /*25e90*/  MOV R7, 0x3f800000 ;  /* 0x3f80000000077802 */ /* 0x000fce0000000f00 */
[----:B------:R-:W4:Y:S01]  /*25ea0*/  @P4 MUFU.RCP R8, R2 ;  /* 0x0000000200084308 */ /* 0x000f220000001000 */
[----:B-1----:R-:W-:-:S07]  /*25eb0*/  SHF.R.S32.HI R10, RZ, 0x1f, R9 ;  /* 0x0000001fff0a7819 */ /* 0x002fce0000011409 */
[----:B------:R-:W1:Y:S01]  /*25ec0*/  @P3 MUFU.RCP R7, R6 ;  /* 0x0000000600073308 */ /* 0x000e620000001000 */
[----:B------:R-:W-:-:S04]  /*25ed0*/  LEA.HI R11, R10, R9, RZ, 0x2 ;  /* 0x000000090a0b7211 */ /* 0x000fc800078f10ff */
[--C-:B------:R-:W-:Y:S02]  /*25ee0*/  SHF.R.S32.HI R13, RZ, 0x2, R11.reuse ;  /* 0x00000002ff0d7819 */ /* 0x100fe4000001140b */
[----:B------:R-:W-:Y:S01]  /*25ef0*/  SHF.R.S32.HI R12, RZ, 0x1f, R11 ;  /* 0x0000001fff0c7819 */ /* 0x000fe2000001140b */
[C---:B----4-:R-:W-:Y:S01]  /*25f00*/  FMUL.FTZ R128, R8.reuse, R128 ;  /* 0x0000008008807220 */ /* 0x050fe20000410000 */
        /* <DEDUP_REMOVED lines=55> */
[----:B------:R-:W-:Y:S01]  /*26280*/  FMUL.FTZ R126, R7, R126 ;  /* 0x0000007e077e7220 */ /* 0x000fe20000410000 */
[----:B------:R-:W-:Y:S01]  /*26290*/  IADD3 R16, R13, R8, RZ ;  /* 0x000000080d107210 */ /* 0x000fe20007ffe0ff */
[C---:B------:R-:W-:Y:S01]  /*262a0*/  FMUL.FTZ R123, R7.reuse, R123 ;  /* 0x0000007b077b7220 */ /* 0x040fe20000410000 */
[----:B------:R-:W-:Y:S01]  /*262b0*/  IADD3 R8, R8, R15, RZ ;  /* 0x0000000f08087210 */ /* 0x000fe20007ffe0ff */
[C---:B------:R-:W-:Y:S01]  /*262c0*/  FMUL.FTZ R122, R7.reuse, R122 ;  /* 0x0000007a077a7220 */ /* 0x040fe20000410000 */
[----:B------:R-:W-:Y:S01]  /*262d0*/  STS.64 [R14.X4+0x800], R130 ;  /* 0x000800820e007388 */ /* 0x000fe20000004a00 */
[----:B------:R-:W-:-:S02]  /*262e0*/  FMUL.FTZ R119, R7, R119 ;  /* 0x0000007707777220 */ /* 0x000fc40000410000 */
[C---:B------:R-:W-:Y:S01]  /*262f0*/  FMUL.FTZ R118, R7.reuse, R118 ;  /* 0x0000007607767220 */ /* 0x040fe20000410000 */
[----:B------:R-:W-:Y:S01]  /*26300*/  STS.64 [R15], R124 ;  /* 0x0000007c0f007388 */ /* 0x000fe20000000a00 */
[C---:B------:R-:W-:Y:S02]  /*26310*/  FMUL.FTZ R115, R7.reuse, R115 ;  /* 0x0000007307737220 */ /* 0x040fe40000410000 */
[C---:B------:R-:W-:Y:S01]  /*26320*/  FMUL.FTZ R114, R7.reuse, R114 ;  /* 0x0000007207727220 */ /* 0x040fe20000410000 */
[----:B------:R-:W-:Y:S01]  /*26330*/  STS.64 [R15+0x800], R126 ;  /* 0x0008007e0f007388 */ /* 0x000fe20000000a00 */
        /* <DEDUP_REMOVED lines=26> */
[----:B------:R-:W-:-:S04]  /*264e0*/  MOV R7, 0x80 ;  /* 0x0000008000077802 */ /* 0x000fc80000000f00 */
[----:B------:R-:W-:-:S04]  /*264f0*/  SEL R7, R7, 0xffffff80, !P2 ;  /* 0xffffff8007077807 */ /* 0x000fc80005000000 */
[----:B------:R-:W-:Y:S02]  /*26500*/  IADD3 R13, R13, R7, RZ ;  /* 0x000000070d0d7210 */ /* 0x000fe40007ffe0ff */
[----:B------:R-:W-:Y:S02]  /*26510*/  IADD3 R17, R7, R15, RZ ;  /* 0x0000000f07117210 */ /* 0x000fe40007ffe0ff */
[-C--:B------:R-:W-:Y:S01]  /*26520*/  IADD3 R18, R16, R7.reuse, RZ ;  /* 0x0000000710127210 */ /* 0x080fe20007ffe0ff */
[----:B------:R-:W-:Y:S01]  /*26530*/  STS.64 [R13], R112 ;  /* 0x000000700d007388 */ /* 0x000fe20000000a00 */
[----:B------:R-:W-:-:S03]  /*26540*/  IADD3 R7, R8, R7, RZ ;  /* 0x0000000708077210 */ /* 0x000fc60007ffe0ff */
        /* <DEDUP_REMOVED lines=23> */
[----:B-1-3--:R-:W3:Y:S04]  /*266c0*/  LD.E.64 R14, [R4.64+0xb0] ;  /* 0x0000b004040e7980 */ /* 0x00aee8000c101b00 */
[----:B----4-:R-:W4:Y:S01]  /*266d0*/  LD.E R13, [R4.64+0x60] ;  /* 0x00006004040d7980 */ /* 0x010f22000c101900 */
[----:B------:R-:W-:-:S03]  /*266e0*/  LEA.HI R81, R10, R9, RZ, 0x4 ;  /* 0x000000090a517211 */ /* 0x000fc600078f20ff */
[----:B------:R1:W5:Y:S04]  /*266f0*/  LD.E R8, [R4.64+0xcc] ;  /* 0x0000cc0404087980 */ /* 0x000368000c101900 */
[----:B--2---:R-:W2:Y:S01]  /*26700*/  S2R R7, SR_TID.X ;  /* 0x0000000000077919 */ /* 0x004ea20000002100 */
[----:B------:R-:W-:-:S03]  /*26710*/  LOP3.LUT R81, R81, 0xfffffff0, RZ, 0xc0, !PT ;  /* 0xfffffff051517812 */ /* 0x000fc600078ec0ff */
[----:B------:R1:W5:Y:S01]  /*26720*/  LD.E.64 R86, [R4.64+0x78] ;  /* 0x0000780404567980 */ /* 0x000362000c101b00 */
[----:B------:R-:W-:-:S03]  /*26730*/  IADD3 R81, -R81, R9, RZ ;  /* 0x0000000951517210 */ /* 0x000fc60007ffe1ff */
[----:B------:R1:W5:Y:S01]  /*26740*/  LD.E.64 R84, [R4.64+0xa8] ;  /* 0x0000a80404547980 */ /* 0x000362000c101b00 */
[----:B------:R-:W-:Y:S01]  /*26750*/  LEA.HI R17, R81, R81, RZ, 0x1 ;  /* 0x0000005151117211 */ /* 0x000fe200078f08ff */
[----:B------:R-:W2:Y:S01]  /*26760*/  @P4 MUFU.LG2 R2, R2 ;  /* 0x0000000200024308 */ /* 0x000ea20000000c00 */
[----:B------:R-:W-:Y:S01]  /*26770*/  LOP3.LUT R12, R12, 0xffffffe0, RZ, 0xc0, !PT ;  /* 0xffffffe00c0c7812 */ /* 0x000fe200078ec0ff */
[----:B------:R-:W-:Y:S01]  /*26780*/  BSSY B0, `(.L_x_2241) ;  /* 0x0000045000007945 */ /* 0x000fe20003800000 */
[C---:B------:R-:W-:Y:S02]  /*26790*/  SHF.L.U32 R18, R17.reuse, 0x2, RZ ;  /* 0x0000000211127819 */ /* 0x040fe400000006ff */
[----:B------:R-:W-:Y:S02]  /*267a0*/  LOP3.LUT R17, R17, 0xffffffe, RZ, 0xc0, !PT ;  /* 0x0ffffffe11117812 */ /* 0x000fe400078ec0ff */
[----:B------:R-:W-:Y:S01]  /*267b0*/  IADD3 R12, -R12, R9, RZ ;  /* 0x000000090c0c7210 */ /* 0x000fe20007ffe1ff */
[----:B------:R-:W1:Y:S01]  /*267c0*/  @P3 MUFU.LG2 R6, R6 ;  /* 0x0000000600063308 */ /* 0x000e620000000c00 */
[----:B------:R-:W-:-:S02]  /*267d0*/  IADD3 R17, R81, -R17, RZ ;  /* 0x8000001151117210 */ /* 0x000fc40007ffe0ff */
[----:B------:R-:W-:Y:S02]  /*267e0*/  SHF.R.S32.HI R82, RZ, 0x1f, R11 ;  /* 0x0000001fff527819 */ /* 0x000fe4000001140b */
[----:B------:R-:W-:Y:S02]  /*267f0*/  LOP3.LUT P0, RZ, R12, 0x3, RZ, 0xc0, !PT ;  /* 0x000000030cff7812 */ /* 0x000fe4000780c0ff */
[----:B--2---:R-:W-:Y:S01]  /*26800*/  SHF.R.S32.HI R16, RZ, 0x1f, R7 ;  /* 0x0000001fff107819 */ /* 0x004fe20000011407 */
[----:B------:R-:W-:Y:S01]  /*26810*/  @P4 FMUL.FTZ R2, R2, 0.69314718246459960938 ;  /* 0x3f31721802024820 */ /* 0x000fe20000410000 */
[----:B------:R-:W-:Y:S02]  /*26820*/  LEA.HI R82, R82, R11, RZ, 0x2 ;  /* 0x0000000b52527211 */ /* 0x000fe400078f10ff */
[----:B------:R-:W-:Y:S02]  /*26830*/  LEA.HI R80, R16, R7, RZ, 0x4 ;  /* 0x0000000710507211 */ /* 0x000fe400078f20ff */
[----:B------:R-:W-:-:S02]  /*26840*/  LOP3.LUT R82, R82, 0xffffffc, RZ, 0xc0, !PT ;  /* 0x0ffffffc52527812 */ /* 0x000fc400078ec0ff */
[----:B------:R-:W-:Y:S01]  /*26850*/  SHF.R.S32.HI R80, RZ, 0x4, R80 ;  /* 0x00000004ff507819 */ /* 0x000fe20000011450 */
[----:B-1----:R-:W-:Y:S01]  /*26860*/  @P3 FMUL.FTZ R6, R6, 0.69314718246459960938 ;  /* 0x3f31721806063820 */ /* 0x002fe20000410000 */
[----:B------:R-:W-:Y:S02]  /*26870*/  SHF.L.U32 R9, R233, 0x6, RZ ;  /* 0x00000006e9097819 */ /* 0x000fe400000006ff */
[----:B------:R-:W-:Y:S02]  /*26880*/  SHF.L.U32 R10, R80, 0x6, RZ ;  /* 0x00000006500a7819 */ /* 0x000fe400000006ff */
[----:B------:R-:W-:Y:S02]  /*26890*/  IADD3 R82, R11, -R82, RZ ;  /* 0x800000520b527210 */ /* 0x000fe40007ffe0ff */
[----:B------:R-:W-:Y:S02]  /*268a0*/  LOP3.LUT R10, R10, 0x1c0, RZ, 0xc0, !PT ;  /* 0x000001c00a0a7812 */ /* 0x000fe400078ec0ff */
[----:B------:R-:W-:-:S02]  /*268b0*/  SHF.L.U32 R88, R81, 0x2, RZ ;  /* 0x0000000251587819 */ /* 0x000fc400000006ff */
[----:B------:R-:W-:Y:S02]  /*268c0*/  LOP3.LUT R18, R10, 0x38, R18, 0xf8, !PT ;  /* 0x000000380a127812 */ /* 0x000fe400078ef812 */
[----:B------:R-:W-:Y:S02]  /*268d0*/  SHF.R.U32.HI R10, RZ, 0x3, R10 ;  /* 0x00000003ff0a7819 */ /* 0x000fe4000001160a */
[----:B------:R-:W-:Y:S01]  /*268e0*/  MOV R11, 0xff800000 ;  /* 0xff800000000b7802 */ /* 0x000fe20000000f00 */
[----:B-----5:R-:W-:Y:S01]  /*268f0*/  @P3 FFMA.FTZ R11, R3, R0, R6 ;  /* 0x00000000030b3223 */ /* 0x020fe20000010006 */
[----:B------:R-:W-:Y:S02]  /*26900*/  LOP3.LUT R10, R18, R10, RZ, 0x3c, !PT ;  /* 0x0000000a120a7212 */ /* 0x000fe400078e3cff */
[----:B------:R-:W-:Y:S02]  /*26910*/  SHF.R.S32.HI R89, RZ, 0x1f, R88 ;  /* 0x0000001fff597819 */ /* 0x000fe40000011458 */
[----:B------:R-:W-:Y:S01]  /*26920*/  LEA R83, R17, R10, 0x2 ;  /* 0x0000000a11537211 */ /* 0x000fe200078e10ff */
[----:B------:R-:W-:Y:S01]  /*26930*/  BAR.SYNC.DEFER_BLOCKING 0x0 ;  /* 0x0000000000007b1d */ /* 0x000fe20000010000 */
[----:B------:R-:W-:-:S04]  /*26940*/  LEA.HI R10, R16, R7, RZ, 0x5 ;  /* 0x00000007100a7211 */ /* 0x000fc800078f28ff */
[----:B------:R-:W-:-:S04]  /*26950*/  LOP3.LUT R10, R10, 0xffffffe0, RZ, 0xc0, !PT ;  /* 0xffffffe00a0a7812 */ /* 0x000fc800078ec0ff */
[----:B------:R-:W-:-:S04]  /*26960*/  IADD3 R10, -R10, R7, RZ ;  /* 0x000000070a0a7210 */ /* 0x000fc80007ffe1ff */
[----:B------:R-:W-:-:S04]  /*26970*/  SHF.R.S32.HI R7, RZ, 0x1f, R10 ;  /* 0x0000001fff077819 */ /* 0x000fc8000001140a */
[----:B------:R-:W-:Y:S02]  /*26980*/  LEA.HI R7, R7, R10, RZ, 0x2 ;  /* 0x0000000a07077211 */ /* 0x000fe400078f10ff */
[----:B------:R-:W-:Y:S01]  /*26990*/  MOV R10, 0xff800000 ;  /* 0xff800000000a7802 */ /* 0x000fe20000000f00 */
[----:B------:R-:W-:Y:S01]  /*269a0*/  @P4 FFMA.FTZ R10, R132, R0, R2 ;  /* 0x00000000840a4223 */ /* 0x000fe20000010002 */
[----:B------:R-:W-:Y:S01]  /*269b0*/  SHF.R.S32.HI R7, RZ, 0x2, R7 ;  /* 0x00000002ff077819 */ /* 0x000fe20000011407 */
[----:B------:R1:W2:Y:S03]  /*269c0*/  LDS.128 R76, [R83.X4] ;  /* 0x00000000534c7984 */ /* 0x0002a60000004c00 */
[----:B------:R-:W-:Y:S01]  /*269d0*/  LEA R7, R82, R7, 0x4 ;  /* 0x0000000752077211 */ /* 0x000fe200078e20ff */
        /* <DEDUP_REMOVED lines=15> */
[----:B---3--:R-:W-:-:S04]  /*26ad0*/  IMAD R14, R14, UR8, R236 ;  /* 0x000000080e0e7c24 */ /* 0x008fc8000f8e02ec */
[----:B----4-:R-:W-:-:S04]  /*26ae0*/  IMAD R13, R14, R13, R235 ;  /* 0x0000000d0e0d7224 */ /* 0x010fc800078e02eb */
[----:B------:R-:W-:Y:S01]  /*26af0*/  IMAD R9, R15, R13, R9 ;  /* 0x0000000d0f097224 */ /* 0x000fe200078e0209 */
[----:B------:R-:W-:Y:S05]  /*26b00*/  @P0 BRA `(.L_x_2242) ;  /* 0x000000c000000947 */ /* 0x000fea0003800000 */
[----:B-12---:R-:W-:Y:S01]  /*26b10*/  IMAD R0, R233, -0x40, R234 ;  /* 0xffffffc0e9007824 */ /* 0x006fe200078e02ea */
[----:B------:R-:W-:Y:S01]  /*26b20*/  IADD3 R6, R7, 0x8, RZ ;  /* 0x0000000807067810 */ /* 0x000fe20007ffe0ff */
        /* <DEDUP_REMOVED lines=10> */
.L_x_2242:
[----:B-12---:R-:W-:Y:S05]  /*26bd0*/  BSYNC B0 ;  /* 0x0000000000007941 */ /* 0x006fea0003800000 */
.L_x_2241:
        /* <DEDUP_REMOVED lines=19> */
.L_x_2244:
[----:B------:R-:W-:Y:S05]  /*26d10*/  BSYNC B0 ;  /* 0x0000000000007941 */ /* 0x000fea0003800000 */
.L_x_2243:
        /* <DEDUP_REMOVED lines=9> */
.L_x_2246:
[----:B------:R-:W-:Y:S05]  /*26db0*/  BSYNC B0 ;  /* 0x0000000000007941 */ /* 0x000fea0003800000 */
.L_x_2245:
        /* <DEDUP_REMOVED lines=9> */
.L_x_2248:
[----:B------:R-:W-:Y:S05]  /*26e50*/  BSYNC B0 ;  /* 0x0000000000007941 */ /* 0x000fea0003800000 */
.L_x_2247:
        /* <DEDUP_REMOVED lines=9> */
.L_x_2250:
[----:B------:R-:W-:Y:S05]  /*26ef0*/  BSYNC B0 ;  /* 0x0000000000007941 */ /* 0x000fea0003800000 */
.L_x_2249:
        /* <DEDUP_REMOVED lines=9> */
.L_x_2252:
[----:B------:R-:W-:Y:S05]  /*26f90*/  BSYNC B0 ;  /* 0x0000000000007941 */ /* 0x000fea0003800000 */
.L_x_2251:
        /* <DEDUP_REMOVED lines=9> */
.L_x_2254:
[----:B------:R-:W-:Y:S05]  /*27030*/  BSYNC B0 ;  /* 0x0000000000007941 */ /* 0x000fea0003800000 */
.L_x_2253:
        /* <DEDUP_REMOVED lines=9> */
.L_x_2256:
[----:B------:R-:W-:Y:S05]  /*270d0*/  BSYNC B0 ;  /* 0x0000000000007941 */ /* 0x000fea0003800000 */
.L_x_2255:
[----:B------:R-:W-:Y:S01]  /*270e0*/  IADD3 R80, R80, 0x38, RZ ;  /* 0x0000003850507810 */ /* 0x000fe20007ffe0ff */
[----:B------:R-:W-:Y:S02]  /*270f0*/  IMAD.MOV.U32 R2, RZ, RZ, R232 ;  /* 0x000000ffff027224 */ /* 0x000fe400078e00e8 */
[----:B------:R-:W-:Y:S01]  /*27100*/  IMAD.MOV.U32 R3, RZ, RZ, 0x0 ;  /* 0x00000000ff037424 */ /* 0x000fe200078e00ff */
[----:B------:R-:W-:-:S13]  /*27110*/  ISETP.GE.AND P0, PT, R80, R233, PT ;  /* 0x000000e95000720c */ /* 0x000fda0003f06270 */
[----:B------:R-:W-:Y:S05]  /*27120*/  @P0 RET.REL.NODEC R2 `(_ZN5flash24flash_fwd_splitkv_kernelI23Flash_fwd_kernel_traitsILi128ELi64ELi128ELi4ELb0ELb0EN7cutlass10bfloat16_tE19Flash_kernel_traitsILi128ELi64ELi128ELi4ES3_EELb1ELb0ELb0ELb0ELb0ELb1ELb1ELb1EEEvNS_16Flash_fwd_paramsE) ;  /* 0xfffd8ed002000950 */ /* 0x000fea0003c3ffff */
[----:B-----5:R-:W-:Y:S01]  /*27130*/  ISETP.GE.AND P0, PT, R88, R4, PT ;  /* 0x000000045800720c */ /* 0x020fe20003f06270 */
[----:B------:R-:W-:Y:S01]  /*27140*/  ULDC.64 UR4, c[0x0][0x118] ;  /* 0x0000460000047ab9 */ /* 0x000fe20000000a00 */
[----:B------:R-:W-:Y:S02]  /*27150*/  IMAD.MOV.U32 R2, RZ, RZ, R232 ;  /* 0x000000ffff027224 */ /* 0x000fe400078e00e8 */
[----:B------:R-:W-:-:S09]  /*27160*/  IMAD.MOV.U32 R3, RZ, RZ, 0x0 ;  /* 0x00000000ff037424 */ /* 0x000fd200078e00ff */
[----:B------:R1:W-:Y:S01]  /*27170*/  @!P0 ST.E.128 [R6.64+0x7000], R48 ;  /* 0x0070003006008985 */ /* 0x0003e2000c101d04 */
[----:B------:R-:W-:-:S13]  /*27180*/  ISETP.GE.AND P0, PT, R0, R4, PT ;  /* 0x000000040000720c */ /* 0x000fda0003f06270 */
[----:B------:R-:W-:Y:S05]  /*27190*/  @P0 RET.REL.NODEC R2 `(_ZN5flash24flash_fwd_splitkv_kernelI23Flash_fwd_kernel_traitsILi128ELi64ELi128ELi4ELb0ELb0EN7cutlass10bfloat16_tE19Flash_kernel_traitsILi128ELi64ELi128ELi4ES3_EELb1ELb0ELb0ELb0ELb0ELb1ELb1ELb1EEEvNS_16Flash_fwd_paramsE) ;  /* 0xfffd8e6002000950 */ /* 0x000fea0003c3ffff */
[----:B------:R-:W-:Y:S01]  /*271a0*/  MOV R233, 0x0 ;  /* 0x0000000000e97802 */ /* 0x000fe20000000f00 */
[----:B------:R-:W-:Y:S02]  /*271b0*/  ULDC.64 UR4, c[0x0][0x118] ;  /* 0x0000460000047ab9 */ /* 0x000fe40000000a00 */
[----:B------:R1:W-:Y:S01]  /*271c0*/  ST.E.128 [R6.64+0x7100], R16 ;  /* 0x0071001006007985 */ /* 0x0003e2000c101d04 */
[----:B------:R-:W-:Y:S05]  /*271d0*/  RET.REL.NODEC R232 `(_ZN5flash24flash_fwd_splitkv_kernelI23Flash_fwd_kernel_traitsILi128ELi64ELi128ELi4ELb0ELb0EN7cutlass10bfloat16_tE19Flash_kernel_traitsILi128ELi64ELi128ELi4ES3_EELb1ELb0ELb0ELb0ELb0ELb1ELb1ELb1EEEvNS_16Flash_fwd_paramsE) ;  /* 0xfffd8e20e8007950 */ /* 0x000fea0003c3ffff */
.L_x_2239:
[----:B------:R-:W-:Y:S01]  /*271e0*/  IMAD.MOV.U32 R10, RZ, RZ, R243 ;  /* 0x000000ffff0a7224 */ /* 0x000fe200078e00f3 */
[----:B------:R-:W-:Y:S02]  /*271f0*/  MOV R9, 0x2 ;  /* 0x0000000200097802 */ /* 0x000fe40000000f00 */
[----:B------:R-:W-:Y:S02]  /*27200*/  MOV R7, 0x27220 ;  /* 0x0002722000077802 */ /* 0x000fe40000000f00 */
[----:B-1---5:R-:W-:Y:S05]  /*27210*/  CALL.REL.NOINC `($__internal_17_$__cuda_sm70_shflsync_bfly_p) ;  /* 0x0000012000007944 */ /* 0x022fea0003c00000 */
[----:B------:R-:W-:Y:S01]  /*27220*/  MOV R2, R9 ;  /* 0x0000000900027202 */ /* 0x000fe20000000f00 */
[----:B------:R-:W-:Y:S05]  /*27230*/  BRA `(.L_x_2257) ;  /* 0xffffeb7000007947 */ /* 0x000fea000383ffff */
.L_x_2240:
[----:B------:R-:W-:Y:S01]  /*27240*/  IMAD.MOV.U32 R10, RZ, RZ, R2 ;  /* 0x000000ffff0a7224 */ /* 0x000fe200078e0002 */
[----:B------:R-:W-:Y:S02]  /*27250*/  MOV R9, 0x1 ;  /* 0x0000000100097802 */ /* 0x000fe40000000f00 */
[----:B------:R-:W-:-:S02]  /*27260*/  MOV R7, 0x27280 ;  /* 0x0002728000077802 */ /* 0x000fc40000000f00 */
[----:B-12--5:R-:W-:Y:S05]  /*27270*/  CALL.REL.NOINC `($__internal_17_$__cuda_sm70_shflsync_bfly_p) ;  /* 0x000000c000007944 */ /* 0x026fea0003c00000 */
[----:B------:R-:W-:Y:S01]  /*27280*/  FADD.FTZ R2, R2, R9 ;  /* 0x0000000902027221 */ /* 0x000fe20000010000 */
[----:B------:R-:W-:-:S02]  /*27290*/  MOV R10, R242 ;  /* 0x000000f2000a7202 */ /* 0x000fc40000000f00 */
[----:B------:R-:W-:Y:S02]  /*272a0*/  MOV R9, 0x2 ;  /* 0x0000000200097802 */ /* 0x000fe40000000f00 */
[----:B------:R-:W-:Y:S02]  /*272b0*/  MOV R7, 0x272d0 ;  /* 0x000272d000077802 */ /* 0x000fe40000000f00 */
[----:B------:R-:W-:Y:S05]  /*272c0*/  CALL.REL.NOINC `($__internal_17_$__cuda_sm70_shflsync_bfly_p) ;  /* 0x0000007000007944 */ /* 0x000fea0003c00000 */
[----:B------:R-:W-:Y:S01]  /*272d0*/  FADD.FTZ R242, R242, R9 ;  /* 0x00000009f2f27221 */ /* 0x000fe20000010000 */
[----:B------:R-:W-:Y:S02]  /*272e0*/  MOV R9, 0x1 ;  /* 0x0000000100097802 */ /* 0x000fe40000000f00 */
[----:B------:R-:W-:Y:S02]  /*272f0*/  MOV R7, 0x27320 ;  /* 0x0002732000077802 */ /* 0x000fe40000000f00 */
[----:B------:R-:W-:Y:S02]  /*27300*/  MOV R10, R242 ;  /* 0x000000f2000a7202 */ /* 0x000fe40000000f00 */
[----:B------:R-:W-:Y:S05]  /*27310*/  CALL.REL.NOINC `($__internal_17_$__cuda_sm70_shflsync_bfly_p) ;  /* 0x0000002000007944 */ /* 0x000fea0003c00000 */
[----:B------:R-:W-:Y:S01]  /*27320*/  MOV R6, R9 ;  /* 0x0000000900067202 */ /* 0x000fe20000000f00 */
[----:B------:R-:W-:Y:S05]  /*27330*/  BRA `(.L_x_2258) ;  /* 0xffffeae000007947 */ /* 0x000fea000383ffff */
        .weak           $__internal_17_$__cuda_sm70_shflsync_bfly_p
        .type           $__internal_17_$__cuda_sm70_shflsync_bfly_p,@function
        .size           $__internal_17_$__cuda_sm70_shflsync_bfly_p,(.L_x_8283 - $__internal_17_$__cuda_sm70_shflsync_bfly_p)
$__internal_17_$__cuda_sm70_shflsync_bfly_p:
[----:B------:R-:W-:Y:S04]  /*27340*/  WARPSYNC R6 ;  /* 0x0000000600007348 */ /* 0x000fe80003800000 */
[----:B------:R1:W2:Y:S01]  /*27350*/  SHFL.BFLY PT, R9, R10, R9, R8 ;  /* 0x0c0000090a097389 */ /* 0x0002a200000e0008 */
[----:B------:R-:W-:-:S02]  /*27360*/  MOV R11, 0x0 ;  /* 0x00000000000b7802 */ /* 0x000fc40000000f00 */
[----:B-1----:R-:W-:-:S04]  /*27370*/  MOV R10, R7 ;  /* 0x00000007000a7202 */ /* 0x002fc80000000f00 */
[----:B--2---:R-:W-:Y:S05]  /*27380*/  RET.REL.NODEC R10 `(_ZN5flash24flash_fwd_splitkv_kernelI23Flash_fwd_kernel_traitsILi128ELi64ELi128ELi4ELb0ELb0EN7cutlass10bfloat16_tE19Flash_kernel_traitsILi128ELi64ELi128ELi4ES3_EELb1ELb0ELb0ELb0ELb0ELb1ELb1ELb1EEEvNS_16Flash_fwd_paramsE) ;  /* 0xfffd8c700a007950 */ /* 0x004fea0003c3ffff */
.L_x_2259:
        /* <DEDUP_REMOVED lines=15> */
.L_x_8283:


//--------------------- .text._ZN5flash24flash_fwd_splitkv_kernelI23Flash_fwd_kernel_traitsILi128ELi64ELi128ELi4ELb0ELb0EN7cutlass10bfloat16_tE19Flash_kernel_traitsILi128ELi64ELi128ELi4ES3_EELb1ELb0ELb0ELb1ELb1ELb0ELb0ELb0EEEvNS_16Flash_fwd_paramsE --------------------------
	.section	.text._ZN5flash24flash_fwd_splitkv_kernelI23Flash_fwd_kernel_traitsILi128ELi64ELi128ELi4ELb0ELb0EN7cutlass10bfloat16_tE19Flash_kernel_traitsILi128ELi64ELi128ELi4ES3_EELb1ELb0ELb0ELb1ELb1ELb0ELb0ELb0EEEvNS_16Flash_fwd_paramsE,"ax",@progbits
	.sectioninfo	@"SHI_REGISTERS=244"
	.align	128
        .global         _ZN5flash24flash_fwd_splitkv_kernelI23Flash_fwd_kernel_traitsILi128ELi64ELi128ELi4ELb0ELb0EN7cutlass10bfloat16_tE19Flash_kernel_traitsILi128ELi64ELi128ELi4ES3_EELb1ELb0ELb0ELb1ELb1ELb0ELb0ELb0EEEvNS_16Flash_fwd_paramsE
        .type           _ZN5flash24flash_fwd_splitkv_kernelI23Flash_fwd_kernel_traitsILi128ELi64ELi128ELi4ELb0ELb0EN7cutlass10bfloat16_tE19Flash_kernel_traitsILi128ELi64ELi128ELi4ES3_EELb1ELb0ELb0ELb1ELb1ELb0ELb0ELb0EEEvNS_16Flash_fwd_paramsE,@function
        .size           _ZN5flash24flash_fwd_splitkv_kernelI23Flash_fwd_kernel_traitsILi128ELi64ELi128ELi4ELb0ELb0EN7cutlass10bfloat16_tE19Flash_kernel_traitsILi128ELi64ELi128ELi4ES3_EELb1ELb0ELb0ELb1ELb1ELb0ELb0ELb0EEEvNS_16Flash_fwd_paramsE,(.L_x_8336 - _ZN5flash24flash_fwd_splitkv_kernelI23Flash_fwd_kernel_traitsILi128ELi64ELi128ELi4ELb0ELb0EN7cutlass10bfloat16_tE19Flash_kernel_traitsILi128ELi64ELi128ELi4ES3_EELb1ELb0ELb0ELb1ELb1ELb0ELb0ELb0EEEvNS_16Flash_fwd_paramsE)
        .other          _ZN5flash24flash_fwd_splitkv_kernelI23Flash_fwd_kernel_traitsILi128ELi64ELi128ELi4ELb0ELb0EN7cutlass10bfloat16_tE19Flash_kernel_traitsILi128ELi64ELi128ELi4ES3_EELb1ELb0ELb0ELb1ELb1ELb0ELb0ELb0EEEvNS_16Flash_fwd_paramsE,@"STO_CUDA_ENTRY STV_DEFAULT"
_ZN5flash24flash_fwd_splitkv_kernelI23Flash_fwd_kernel_traitsILi128ELi64ELi128ELi4ELb0ELb0EN7cutlass10bfloat16_tE19Flash_kernel_traitsILi128ELi64ELi128ELi4ES3_EELb1ELb0ELb0ELb1ELb1ELb0ELb0ELb0EEEvNS_16Flash_fwd_paramsE:
.text._ZN5flash24flash_fwd_splitkv_kernelI23Flash_fwd_kernel_traitsILi128ELi64ELi128ELi4ELb0ELb0EN7cutlass10bfloat16_tE19Flash_kernel_traitsILi128ELi64ELi128ELi4ES3_EELb1ELb0ELb0ELb1ELb1ELb0ELb0ELb0EEEvNS_16Flash_fwd_paramsE:
[----:B------:R-:W-:Y:S02]  /*0000*/  MOV R1, c[0x0][0x28] ;  /* 0x00000a0000017a02 */ /* 0x000fe40000000f00 */
[----:B------:R-:W1:Y:S01]  /*0010*/  S2R R24, SR_CTAID.Y ;  /* 0x0000000000187919 */ /* 0x000e620000002600 */
[----:B------:R-:W-:Y:S01]  /*0020*/  ISETP.NE.U32.AND P2, PT, RZ, c[0x0][0x258], PT ;  /* 0x00009600ff007a0c */ /* 0x000fe20003f45070 */
[----:B------:R-:W-:Y:S01]  /*0030*/  IMAD.MOV.U32 R19, RZ, RZ, RZ ;  /* 0x000000ffff137224 */ /* 0x000fe200078e00ff */
[----:B------:R-:W-:Y:S01]  /*0040*/  ISETP.NE.U32.AND P0, PT, RZ, c[0x0][0x250], PT ;  /* 0x00009400ff007a0c */ /* 0x000fe20003f05070 */
[----:B------:R-:W-:Y:S01]  /*0050*/  ULDC.64 UR10, c[0x0][0x118] ;  /* 0x00004600000a7ab9 */ /* 0x000fe20000000a00 */
[----:B------:R-:W-:Y:S02]  /*0060*/  ISETP.NE.AND.EX P2, PT, RZ, c[0x0][0x25c], PT, P2 ;  /* 0x00009700ff007a0c */ /* 0x000fe40003f45320 */
[----:B------:R-:W-:-:S11]  /*0070*/  ISETP.NE.AND.EX P0, PT, RZ, c[0x0][0x254], PT, P0 ;  /* 0x00009500ff007a0c */ /* 0x000fd60003f05300 */
[----:B------:R-:W-:Y:S02]  /*0080*/  @P2 IMAD.MOV.U32 R3, RZ, RZ, 0x4 ;  /* 0x00000004ff032424 */ /* 0x000fe400078e00ff */
[----:B------:R-:W-:Y:S02]  /*0090*/  @P0 IMAD.MOV.U32 R5, RZ, RZ, 0x4 ;  /* 0x00000004ff050424 */ /* 0x000fe400078e00ff */
[----:B-1----:R-:W-:-:S04]  /*00a0*/  @P2 IMAD.WIDE R2, R24, R3, c[0x0][0x258] ;  /* 0x0000960018022625 */ /* 0x002fc800078e0203 */
[----:B------:R-:W-:Y:S02]  /*00b0*/  @P0 IMAD.WIDE R4, R24, R5, c[0x0][0x250] ;  /* 0x0000940018040625 */ /* 0x000fe400078e0205 */
[----:B------:R-:W2:Y:S04]  /*00c0*/  @P2 LDG.E R2, [R2.64] ;  /* 0x0000000a02022981 */ /* 0x000ea8000c1e1900 */
[----:B------:R-:W2:Y:S04]  /*00d0*/  @P0 LDG.E R19, [R4.64] ;  /* 0x0000000a04130981 */ /* 0x000ea8000c1e1900 */
[----:B------:R-:W1:Y:S01]  /*00e0*/  S2R R20, SR_CTAID.X ;  /* 0x0000000000147919 */ /* 0x000e620000002500 */
[----:B------:R-:W-:-:S04]  /*00f0*/  @!P2 ISETP.NE.U32.AND P1, PT, RZ, c[0x0][0x268], PT ;  /* 0x00009a00ff00aa0c */ /* 0x000fc80003f25070 */
[----:B------:R-:W-:Y:S01]  /*0100*/  @!P2 ISETP.NE.AND.EX P1, PT, RZ, c[0x0][0x26c], PT, P1 ;  /* 0x00009b00ff00aa0c */ /* 0x000fe20003f25310 */
[----:B-1----:R-:W-:-:S05]  /*0110*/  IMAD.SHL.U32 R125, R20, 0x40, RZ ;  /* 0x00000040147d7824 */ /* 0x002fca00078e00ff */
[----:B------:R-:W-:Y:S02]  /*0120*/  ISETP.GE.AND P0, PT, R125, c[0x0][0x214], PT ;  /* 0x000085007d007a0c */ /* 0x000fe40003f06270 */
[----:B------:R-:W-:Y:S01]  /*0130*/  @!P2 SEL R0, RZ, c[0x0][0x21c], !P1 ;  /* 0x00008700ff00aa07 */ /* 0x000fe20004800000 */
[----:B--2---:R-:W-:-:S03]  /*0140*/  @P2 IMAD.IADD R39, R2, 0x1, -R19 ;  /* 0x0000000102272824 */ /* 0x004fc600078e0a13 */
[----:B------:R-:W-:-:S07]  /*0150*/  @!P2 IADD3 R39, R0, c[0x0][0x218], -R19 ;  /* 0x000086000027aa10 */ /* 0x000fce0007ffe813 */
[----:B------:R-:W-:Y:S05]  /*0160*/  @P0 EXIT ;  /* 0x000000000000094d */ /* 0x000fea0003800000 */
[----:B------:R-:W-:Y:S01]  /*0170*/  UMOV UR5, 0x7f ;  /* 0x0000007f00057882 */ /* 0x000fe20000000000 */
[----:B------:R-:W-:Y:S01]  /*0180*/  IADD3 R0, R125, 0xbf, RZ ;  /* 0x000000bf7d007810 */ /* 0x000fe20007ffe0ff */
[----:B------:R-:W-:Y:S01]  /*0190*/  ULDC UR4, c[0x0][0x218] ;  /* 0x0000860000047ab9 */ /* 0x000fe20000000800 */
[C---:B------:R-:W-:Y:S01]  /*01a0*/  IADD3 R3, R39.reuse, 0x7f, RZ ;  /* 0x0000007f27037810 */ /* 0x040fe20007ffe0ff */
[----:B------:R-:W-:Y:S01]  /*01b0*/  UIADD3 UR5, UR5, UR4, URZ ;  /* 0x0000000405057290 */ /* 0x000fe2000fffe03f */
[----:B------:R-:W-:Y:S01]  /*01c0*/  IADD3 R5, R39, -c[0x0][0x214], R0 ;  /* 0x8000850027057a10 */ /* 0x000fe20007ffe000 */
[----:B------:R-:W1:Y:S01]  /*01d0*/  S2R R15, SR_CTAID.Z ;  /* 0x00000000000f7919 */ /* 0x000e620000002700 */
[----:B------:R-:W-:Y:S01]  /*01e0*/  SHF.R.S32.HI R0, RZ, 0x1f, R3 ;  /* 0x0000001fff007819 */ /* 0x000fe20000011403 */
[----:B------:R-:W-:Y:S01]  /*01f0*/  USHF.R.S32.HI UR4, URZ, 0x1f, UR5 ;  /* 0x0000001f3f047899 */ /* 0x000fe20008011405 */
[----:B------:R-:W-:Y:S01]  /*0200*/  IADD3 R5, R5, c[0x0][0x2e8], RZ ;  /* 0x0000ba0005057a10 */ /* 0x000fe20007ffe0ff */
[----:B------:R-:W2:Y:S01]  /*0210*/  S2R R6, SR_TID.X ;  /* 0x0000000000067919 */ /* 0x000ea20000002100 */
[----:B------:R-:W-:Y:S01]  /*0220*/  LEA.HI R3, R0, R3, RZ, 0x7 ;  /* 0x0000000300037211 */ /* 0x000fe200078f38ff */
[----:B------:R-:W-:Y:S01]  /*0230*/  ULEA.HI UR4, UR4, UR5, URZ, 0x7 ;  /* 0x0000000504047291 */ /* 0x000fe2000f8f383f */
[----:B------:R-:W-:Y:S01]  /*0240*/  SHF.R.S32.HI R36, RZ, 0x1f, R5 ;  /* 0x0000001fff247819 */ /* 0x000fe20000011405 */
[----:B------:R-:W-:Y:S01]  /*0250*/  IMAD.MOV.U32 R12, RZ, RZ, 0x20 ;  /* 0x00000020ff0c7424 */ /* 0x000fe200078e00ff */
[----:B------:R-:W-:Y:S01]  /*0260*/  SHF.R.S32.HI R3, RZ, 0x7, R3 ;  /* 0x00000007ff037819 */ /* 0x000fe20000011403 */
[----:B------:R-:W-:Y:S01]  /*0270*/  USHF.R.S32.HI UR4, URZ, 0x7, UR4 ;  /* 0x000000073f047899 */ /* 0x000fe20008011404 */
[----:B------:R-:W-:-:S04]  /*0280*/  LEA.HI R36, R36, R5, RZ, 0x7 ;  /* 0x0000000524247211 */ /* 0x000fc800078f38ff */
[----:B------:R-:W-:Y:S02]  /*0290*/  SHF.R.S32.HI R36, RZ, 0x7, R36 ;  /* 0x00000007ff247819 */ /* 0x000fe40000011424 */
[----:B------:R-:W-:-:S04]  /*02a0*/  IMNMX R3, R3, UR4, PT ;  /* 0x0000000403037c17 */ /* 0x000fc8000b800200 */
[----:B------:R-:W-:-:S04]  /*02b0*/  IMNMX R36, R3, R36, PT ;  /* 0x0000002403247217 */ /* 0x000fc80003800200 */
[----:B------:R-:W-:-:S13]  /*02c0*/  ISETP.GT.AND P0, PT, R36, RZ, PT ;  /* 0x000000ff2400720c */ /* 0x000fda0003f04270 */
[----:B------:R-:W-:Y:S05]  /*02d0*/  @P0 BRA `(.L_x_2260) ;  /* 0x0000047000000947 */ /* 0x000fea0003800000 */
[----:B-12---:R-:W-:Y:S01]  /*02e0*/  SHF.R.S32.HI R3, RZ, 0x1f, R6 ;  /* 0x0000001fff037819 */ /* 0x006fe20000011406 */
[C---:B------:R-:W-:Y:S01]  /*02f0*/  IMAD.WIDE.U32 R10, R12.reuse, c[0x0][0x1e8], RZ ;  /* 0x00007a000c0a7a25 */ /* 0x040fe200078e00ff */
[----:B------:R-:W-:Y:S02]  /*0300*/  SHF.R.S32.HI R2, RZ, 0x1f, R125 ;  /* 0x0000001fff027819 */ /* 0x000fe4000001147d */
[----:B------:R-:W-:Y:S01]  /*0310*/  LEA.HI R0, R3, R6, RZ, 0x3 ;  /* 0x0000000603007211 */ /* 0x000fe200078f18ff */
[----:B------:R-:W-:Y:S01]  /*0320*/  IMAD R12, R12, c[0x0][0x1ec], RZ ;  /* 0x00007b000c0c7a24 */ /* 0x000fe200078e02ff */
[----:B------:R-:W-:Y:S01]  /*0330*/  LOP3.LUT P5, RZ, R6, 0x7, RZ, 0xc0, !PT ;  /* 0x0000000706ff7812 */ /* 0x000fe200078ac0ff */
[----:B------:R-:W-:Y:S01]  /*0340*/  IMAD R2, R2, c[0x0][0x1e8], RZ ;  /* 0x00007a0002027a24 */ /* 0x000fe200078e02ff */
[----:B------:R-:W-:Y:S02]  /*0350*/  LOP3.LUT R3, R0, 0x1ffffff8, RZ, 0xc0, !PT ;  /* 0x1ffffff800037812 */ /* 0x000fe400078ec0ff */
[----:B------:R-:W-:Y:S01]  /*0360*/  SHF.R.S32.HI R0, RZ, 0x3, R0 ;  /* 0x00000003ff007819 */ /* 0x000fe20000011400 */
[----:B------:R-:W-:Y:S01]  /*0370*/  IMAD R7, R125, c[0x0][0x1ec], R2 ;  /* 0x00007b007d077a24 */ /* 0x000fe200078e0202 */
[----:B------:R-:W-:Y:S01]  /*0380*/  SHF.R.S32.HI R2, RZ, 0x1f, R15 ;  /* 0x0000001fff027819 */ /* 0x000fe2000001140f */
[----:B------:R-:W-:Y:S01]  /*0390*/  IMAD.IADD R4, R6, 0x1, -R3 ;  /* 0x0000000106047824 */ /* 0x000fe200078e0a03 */
[----:B------:R-:W-:-:S02]  /*03a0*/  SHF.R.S32.HI R3, RZ, 0x1f, R24 ;  /* 0x0000001fff037819 */ /* 0x000fc40000011418 */
[----:B------:R-:W-:Y:S01]  /*03b0*/  IADD3 R6, R0, 0x10, RZ ;  /* 0x0000001000067810 */ /* 0x000fe20007ffe0ff */
[----:B------:R-:W-:Y:S02]  /*03c0*/  IMAD.SHL.U32 R4, R4, 0x8, RZ ;  /* 0x0000000804047824 */ /* 0x000fe400078e00ff */
[----:B------:R-:W-:Y:S02]  /*03d0*/  IMAD R3, R3, c[0x0][0x1e0], RZ ;  /* 0x0000780003037a24 */ /* 0x000fe400078e02ff */
[----:B------:R-:W-:Y:S01]  /*03e0*/  IMAD R2, R2, c[0x0][0x1f0], RZ ;  /* 0x00007c0002027a24 */ /* 0x000fe200078e02ff */
[----:B------:R-:W-:Y:S01]  /*03f0*/  SHF.R.S32.HI R5, RZ, 0x1f, R4 ;  /* 0x0000001fff057819 */ /* 0x000fe20000011404 */
[----:B------:R-:W-:-:S04]  /*0400*/  IMAD R3, R24, c[0x0][0x1e4], R3 ;  /* 0x0000790018037a24 */ /* 0x000fc800078e0203 */
[----:B------:R-:W-:-:S04]  /*0410*/  IMAD.WIDE.U32 R4, R125, c[0x0][0x1e8], R4 ;  /* 0x00007a007d047a25 */ /* 0x000fc800078e0004 */
[----:B------:R-:W-:-:S04]  /*0420*/  IMAD.IADD R5, R5, 0x1, R7 ;  /* 0x0000000105057824 */ /* 0x000fc800078e0207 */
[----:B------:R-:W-:-:S04]  /*0430*/  IMAD.WIDE.U32 R4, R24, c[0x0][0x1e0], R4 ;  /* 0x0000780018047a25 */ /* 0x000fc800078e0004 */
[----:B------:R-:W-:Y:S02]  /*0440*/  IMAD.IADD R5, R5, 0x1, R3 ;  /* 0x0000000105057824 */ /* 0x000fe400078e0203 */
[C---:B------:R-:W-:Y:S02]  /*0450*/  IMAD R3, R15.reuse, c[0x0][0x1f4], R2 ;  /* 0x00007d000f037a24 */ /* 0x040fe400078e0202 */
[----:B------:R-:W-:Y:S01]  /*0460*/  IMAD.WIDE.U32 R8, R15, c[0x0][0x1f0], R4 ;  /* 0x00007c000f087a25 */ /* 0x000fe200078e0004 */
[----:B------:R-:W-:-:S03]  /*0470*/  IADD3 R5, R0, 0x20, RZ ;  /* 0x0000002000057810 */ /* 0x000fc60007ffe0ff */
[----:B------:R-:W-:Y:S02]  /*0480*/  IMAD R2, R24, c[0x0][0x1c0], R15 ;  /* 0x0000700018027a24 */ /* 0x000fe400078e020f */
[----:B------:R-:W-:Y:S01]  /*0490*/  IMAD.IADD R9, R9, 0x1, R3 ;  /* 0x0000000109097824 */ /* 0x000fe200078e0203 */
[----:B------:R-:W-:Y:S01]  /*04a0*/  SHF.R.S32.HI R3, RZ, 0x1f, R0 ;  /* 0x0000001fff037819 */ /* 0x000fe20000011400 */
[----:B------:R-:W-:Y:S01]  /*04b0*/  IMAD R2, R2, c[0x0][0x214], R125 ;  /* 0x0000850002027a24 */ /* 0x000fe200078e027d */
[----:B------:R-:W-:Y:S01]  /*04c0*/  IADD3 R125, -R125, c[0x0][0x214], RZ ;  /* 0x000085007d7d7a10 */ /* 0x000fe20007ffe1ff */
[----:B------:R-:W-:-:S03]  /*04d0*/  IMAD.WIDE.U32 R8, R0, c[0x0][0x1e8], R8 ;  /* 0x00007a0000087a25 */ /* 0x000fc600078e0008 */
[----:B------:R-:W-:Y:S01]  /*04e0*/  IADD3 R4, P0, R2, R0, RZ ;  /* 0x0000000002047210 */ /* 0x000fe20007f1e0ff */
[----:B------:R-:W-:Y:S01]  /*04f0*/  IMAD R7, R3, c[0x0][0x1e8], RZ ;  /* 0x00007a0003077a24 */ /* 0x000fe200078e02ff */
[----:B------:R-:W-:Y:S02]  /*0500*/  ISETP.GE.OR P3, PT, R6, R125, P5 ;  /* 0x0000007d0600720c */ /* 0x000fe40002f66670 */
[----:B------:R-:W-:Y:S01]  /*0510*/  LEA.HI.X.SX32 R3, R2, R3, 0x1, P0 ;  /* 0x0000000302037211 */ /* 0x000fe200000f0eff */
[----:B------:R-:W-:Y:S01]  /*0520*/  IMAD R7, R0, c[0x0][0x1ec], R7 ;  /* 0x00007b0000077a24 */ /* 0x000fe200078e0207 */
[----:B------:R-:W-:Y:S02]  /*0530*/  LEA R14, P0, R4, c[0x0][0x200], 0x2 ;  /* 0x00008000040e7a11 */ /* 0x000fe400078010ff */
[----:B------:R-:W-:Y:S01]  /*0540*/  LEA R6, P1, R8, c[0x0][0x1d0], 0x1 ;  /* 0x0000740008067a11 */ /* 0x000fe200078208ff */
[----:B------:R-:W-:Y:S01]  /*0550*/  IMAD.IADD R2, R9, 0x1, R7 ;  /* 0x0000000109027824 */ /* 0x000fe200078e0207 */
[----:B------:R-:W-:-:S02]  /*0560*/  LEA.HI.X R15, R4, c[0x0][0x204], R3, 0x2, P0 ;  /* 0x00008100040f7a11 */ /* 0x000fc400000f1403 */
[----:B------:R-:W-:Y:S02]  /*0570*/  IADD3 R4, P0, R6, R10, RZ ;  /* 0x0000000a06047210 */ /* 0x000fe40007f1e0ff */
[----:B------:R-:W-:Y:S01]  /*0580*/  LEA.HI.X R7, R8, c[0x0][0x1d4], R2, 0x1, P1 ;  /* 0x0000750008077a11 */ /* 0x000fe200008f0c02 */
[----:B------:R-:W-:Y:S01]  /*0590*/  @!P3 IMAD.MOV.U32 R9, RZ, RZ, 0x7f800000 ;  /* 0x7f800000ff09b424 */ /* 0x000fe200078e00ff */
[----:B------:R-:W-:Y:S02]  /*05a0*/  IADD3 R3, R11, R12, RZ ;  /* 0x0000000c0b037210 */ /* 0x000fe40007ffe0ff */
[-C--:B------:R-:W-:Y:S01]  /*05b0*/  ISETP.GE.OR P2, PT, R5, R125.reuse, P5 ;  /* 0x0000007d0500720c */ /* 0x080fe20002f46670 */
[----:B------:R1:W-:Y:S01]  /*05c0*/  STG.E.128 [R6.64], RZ ;  /* 0x000000ff06007986 */ /* 0x0003e2000c101d0a */
[C---:B------:R-:W-:Y:S01]  /*05d0*/  ISETP.GE.OR P4, PT, R0.reuse, R125, P5 ;  /* 0x0000007d0000720c */ /* 0x040fe20002f86670 */
[----:B------:R-:W-:Y:S01]  /*05e0*/  IMAD.X R5, R3, 0x1, R7, P0 ;  /* 0x0000000103057824 */ /* 0x000fe200000e0607 */
[----:B------:R-:W-:Y:S01]  /*05f0*/  IADD3 R0, R0, 0x30, RZ ;  /* 0x0000003000007810 */ /* 0x000fe20007ffe0ff */
[----:B------:R1:W-:Y:S01]  /*0600*/  STG.E.128 [R6.64+0x80], RZ ;  /* 0x000080ff06007986 */ /* 0x0003e2000c101d0a */
[----:B------:R-:W-:-:S02]  /*0610*/  IADD3 R16, P1, R4, R10, RZ ;  /* 0x0000000a04107210 */ /* 0x000fc40007f3e0ff */
[----:B------:R-:W-:Y:S01]  /*0620*/  ISETP.GE.OR P5, PT, R0, R125, P5 ;  /* 0x0000007d0000720c */ /* 0x000fe20002fa6670 */
[----:B------:R1:W-:Y:S01]  /*0630*/  STG.E.128 [R4.64], RZ ;  /* 0x000000ff04007986 */ /* 0x0003e2000c101d0a */
[----:B------:R-:W-:Y:S01]  /*0640*/  IADD3 R12, P0, R16, R10, RZ ;  /* 0x0000000a100c7210 */ /* 0x000fe20007f1e0ff */
[--C-:B------:R-:W-:Y:S02]  /*0650*/  IMAD.X R17, R5, 0x1, R3.reuse, P1 ;  /* 0x0000000105117824 */ /* 0x100fe400008e0603 */
[----:B------:R1:W-:Y:S02]  /*0660*/  STG.E.128 [R4.64+0x80], RZ ;  /* 0x000080ff04007986 */ /* 0x0003e4000c101d0a */
[----:B------:R-:W-:Y:S01]  /*0670*/  IMAD.X R13, R17, 0x1, R3, P0 ;  /* 0x00000001110d7824 */ /* 0x000fe200000e0603 */
[----:B------:R-:W-:Y:S01]  /*0680*/  @!P4 MOV R11, 0x7f800000 ;  /* 0x7f800000000bc802 */ /* 0x000fe20000000f00 */
[----:B------:R-:W-:Y:S01]  /*0690*/  @!P2 IMAD.MOV.U32 R3, RZ, RZ, 0x7f800000 ;  /* 0x7f800000ff03a424 */ /* 0x000fe200078e00ff */
[----:B------:R1:W-:Y:S04]  /*06a0*/  STG.E.128 [R16.64], RZ ;  /* 0x000000ff10007986 */ /* 0x0003e8000c101d0a */
[----:B------:R1:W-:Y:S04]  /*06b0*/  STG.E.128 [R16.64+0x80], RZ ;  /* 0x000080ff10007986 */ /* 0x0003e8000c101d0a */
[----:B------:R1:W-:Y:S04]  /*06c0*/  STG.E.128 [R12.64], RZ ;  /* 0x000000ff0c007986 */ /* 0x0003e8000c101d0a */
[----:B------:R1:W-:Y:S04]  /*06d0*/  STG.E.128 [R12.64+0x80], RZ ;  /* 0x000080ff0c007986 */ /* 0x0003e8000c101d0a */
[----:B------:R1:W-:Y:S04]  /*06e0*/  @!P4 STG.E [R14.64], R11 ;  /* 0x0000000b0e00c986 */ /* 0x0003e8000c10190a */
[----:B------:R1:W-:Y:S04]  /*06f0*/  @!P3 STG.E [R14.64+0x40], R9 ;  /* 0x000040090e00b986 */ /* 0x0003e8000c10190a */
[----:B------:R1:W-:Y:S01]  /*0700*/  @!P2 STG.E [R14.64+0x80], R3 ;  /* 0x000080030e00a986 */ /* 0x0003e2000c10190a */
[----:B------:R-:W-:Y:S05]  /*0710*/  @P5 EXIT ;  /* 0x000000000000594d */ /* 0x000fea0003800000 */
[----:B-1----:R-:W-:-:S05]  /*0720*/  MOV R3, 0x7f800000 ;  /* 0x7f80000000037802 */ /* 0x002fca0000000f00 */
[----:B------:R-:W-:Y:S01]  /*0730*/  STG.E [R14.64+0xc0], R3 ;  /* 0x0000c0030e007986 */ /* 0x000fe2000c10190a */
[----:B------:R-:W-:Y:S05]  /*0740*/  EXIT ;  /* 0x000000000000794d */ /* 0x000fea0003800000 */
.L_x_2260:
[----:B-12---:R-:W-:Y:S01]  /*0750*/  ISETP.NE.U32.AND P0, PT, RZ, c[0x0][0x2b8], PT ;  /* 0x0000ae00ff007a0c */ /* 0x006fe20003f05070 */
[----:B------:R-:W-:-:S03]  /*0760*/  IMAD.MOV.U32 R0, RZ, RZ, R24 ;  /* 0x000000ffff007224 */ /* 0x000fc600078e0018 */
[----:B------:R-:W-:-:S13]  /*0770*/  ISETP.NE.AND.EX P0, PT, RZ, c[0x0][0x2bc], PT, P0 ;  /* 0x0000af00ff007a0c */ /* 0x000fda0003f05300 */
[----:B------:R-:W-:-:S04]  /*0780*/  @P0 IMAD.MOV.U32 R3, RZ, RZ, 0x4 ;  /* 0x00000004ff030424 */ /* 0x000fc800078e00ff */
[----:B------:R-:W-:-:S05]  /*0790*/  @P0 IMAD.WIDE R2, R24, R3, c[0x0][0x2b8] ;  /* 0x0000ae0018020625 */ /* 0x000fca00078e0203 */
[----:B------:R1:W5:Y:S01]  /*07a0*/  @P0 LDG.E R0, [R2.64] ;  /* 0x0000000a02000981 */ /* 0x000362000c1e1900 */
[----:B------:R-:W-:Y:S01]  /*07b0*/  ISETP.NE.U32.AND P0, PT, RZ, c[0x0][0x2c0], PT ;  /* 0x0000b000ff007a0c */ /* 0x000fe20003f05070 */
[----:B------:R-:W-:Y:S01]  /*07c0*/  CS2R R232, SRZ ;  /* 0x0000000000e87805 */ /* 0x000fe2000001ff00 */
[----:B------:R-:W-:Y:S02]  /*07d0*/  PLOP3.LUT P6, PT, PT, PT, PT, 0x80, 0x0 ;  /* 0x000000000000781c */ /* 0x000fe40003fcf070 */
[----:B------:R-:W-:-:S13]  /*07e0*/  ISETP.NE.AND.EX P0, PT, RZ, c[0x0][0x2c4], PT, P0 ;  /* 0x0000b100ff007a0c */ /* 0x000fda0003f05300 */
[----:B------:R-:W-:Y:S05]  /*07f0*/  @!P0 BRA `(.L_x_2261) ;  /* 0x0000008000008947 */ /* 0x000fea0003800000 */
[----:B-1----:R-:W-:Y:S01]  /*0800*/  SHF.R.S32.HI R3, RZ, 0x1f, R24 ;  /* 0x0000001fff037819 */ /* 0x002fe20000011418 */
[----:B------:R-:W-:Y:S01]  /*0810*/  IMAD.WIDE.U32 R4, R24, c[0x0][0x2c8], RZ ;  /* 0x0000b20018047a25 */ /* 0x000fe200078e00ff */
[----:B------:R-:W-:-:S03]  /*0820*/  PLOP3.LUT P6, PT, PT, PT, PT, 0x8, 0x0 ;  /* 0x000000000000781c */ /* 0x000fc60003fce170 */
[----:B------:R-:W-:Y:S01]  /*0830*/  IMAD R3, R3, c[0x0][0x2c8], RZ ;  /* 0x0000b20003037a24 */ /* 0x000fe200078e02ff */
[----:B------:R-:W-:-:S03]  /*0840*/  LEA R232, P0, R4, c[0x0][0x2c0], 0x2 ;  /* 0x0000b00004e87a11 */ /* 0x000fc600078010ff */
[----:B------:R-:W-:-:S05]  /*0850*/  IMAD R2, R24, c[0x0][0x2cc], R3 ;  /* 0x0000b30018027a24 */ /* 0x000fca00078e0203 */
[----:B------:R-:W-:-:S04]  /*0860*/  IADD3 R3, R5, R2, RZ ;  /* 0x0000000205037210 */ /* 0x000fc80007ffe0ff */
[----:B------:R-:W-:Y:S02]  /*0870*/  LEA.HI.X R233, R4, c[0x0][0x2c4], R3, 0x2, P0 ;  /* 0x0000b10004e97a11 */ /* 0x000fe400000f1403 */
.L_x_2261:
[----:B-1----:R-:W-:Y:S01]  /*0880*/  IABS R3, c[0x0][0x2d0] ;  /* 0x0000b40000037a13 */ /* 0x002fe20000000000 */
[----:B------:R-:W-:Y:S05]  /*0890*/  @P6 BRA `(.L_x_2262) ;  /* 0x0000048000006947 */ /* 0x000fea0003800000 */
        /* <DEDUP_REMOVED lines=26> */
[----:B------:R-:W-:Y:S01]  /*0a40*/  IABS R0, c[0x0][0x1c8] ;  /* 0x0000720000007a13 */ /* 0x000fe20000000000 */
[----:B------:R-:W-:Y:S01]  /*0a50*/  IMAD.MOV.U32 R10, RZ, RZ, RZ ;  /* 0x000000ffff0a7224 */ /* 0x000fe200078e00ff */
[----:B------:R-:W-:Y:S02]  /*0a60*/  IADD3 R5, -R5, RZ, RZ ;  /* 0x000000ff05057210 */ /* 0x000fe40007ffe1ff */
[----:B------:R-:W1:Y:S03]  /*0a70*/  I2F.RP R7, R0 ;  /* 0x0000000000077306 */ /* 0x000e660000209400 */
[----:B------:R-:W-:-:S05]  /*0a80*/  IMAD R8, R5, c[0x0][0x2d0], R8 ;  /* 0x0000b40005087a24 */ /* 0x000fca00078e0208 */
[----:B-1----:R-:W1:Y:S02]  /*0a90*/  MUFU.RCP R9, R7 ;  /* 0x0000000700097308 */ /* 0x002e640000001000 */
[----:B-1----:R-:W-:-:S06]  /*0aa0*/  IADD3 R9, R9, 0xffffffe, RZ ;  /* 0x0ffffffe09097810 */ /* 0x002fcc0007ffe0ff */
[----:B------:R-:W1:Y:S02]  /*0ab0*/  F2I.FTZ.U32.TRUNC.NTZ R11, R9 ;  /* 0x00000009000b7305 */ /* 0x000e64000021f000 */
[----:B-1----:R-:W-:-:S05]  /*0ac0*/  IADD3 R2, RZ, -R11, RZ ;  /* 0x8000000bff027210 */ /* 0x002fca0007ffe0ff */
[----:B------:R-:W-:Y:S01]  /*0ad0*/  IMAD R4, R2, R0, RZ ;  /* 0x0000000002047224 */ /* 0x000fe200078e02ff */
[----:B------:R-:W-:-:S03]  /*0ae0*/  IABS R2, R15 ;  /* 0x0000000f00027213 */ /* 0x000fc60000000000 */
[----:B------:R-:W-:-:S06]  /*0af0*/  IMAD.HI.U32 R11, R11, R4, R10 ;  /* 0x000000040b0b7227 */ /* 0x000fcc00078e000a */
[----:B------:R-:W-:-:S05]  /*0b00*/  IMAD.HI.U32 R10, R11, R2, RZ ;  /* 0x000000020b0a7227 */ /* 0x000fca00078e00ff */
[----:B------:R-:W-:-:S05]  /*0b10*/  IADD3 R7, -R10, RZ, RZ ;  /* 0x000000ff0a077210 */ /* 0x000fca0007ffe1ff */
[----:B------:R-:W-:-:S05]  /*0b20*/  IMAD R7, R0, R7, R2 ;  /* 0x0000000700077224 */ /* 0x000fca00078e0202 */
[----:B------:R-:W-:-:S13]  /*0b30*/  ISETP.GT.U32.AND P0, PT, R0, R7, PT ;  /* 0x000000070000720c */ /* 0x000fda0003f04070 */
[----:B------:R-:W-:Y:S01]  /*0b40*/  @!P0 IMAD.IADD R7, R7, 0x1, -R0 ;  /* 0x0000000107078824 */ /* 0x000fe200078e0a00 */
[----:B------:R-:W-:-:S04]  /*0b50*/  @!P0 IADD3 R10, R10, 0x1, RZ ;  /* 0x000000010a0a8810 */ /* 0x000fc80007ffe0ff */
[----:B------:R-:W-:Y:S02]  /*0b60*/  ISETP.GE.U32.AND P1, PT, R7, R0, PT ;  /* 0x000000000700720c */ /* 0x000fe40003f26070 */
[----:B------:R-:W-:Y:S02]  /*0b70*/  LOP3.LUT R0, R15, c[0x0][0x1c8], RZ, 0x3c, !PT ;  /* 0x000072000f007a12 */ /* 0x000fe400078e3cff */
[----:B------:R-:W-:Y:S02]  /*0b80*/  SHF.R.S32.HI R7, RZ, 0x1f, R8 ;  /* 0x0000001fff077819 */ /* 0x000fe40000011408 */
[----:B------:R-:W-:-:S03]  /*0b90*/  ISETP.GE.AND P0, PT, R0, RZ, PT ;  /* 0x000000ff0000720c */ /* 0x000fc60003f06270 */
[----:B------:R-:W-:-:S04]  /*0ba0*/  IMAD R11, R7, c[0x0][0x198], RZ ;  /* 0x00006600070b7a24 */ /* 0x000fc800078e02ff */
[----:B------:R-:W-:Y:S01]  /*0bb0*/  @P1 IADD3 R10, R10, 0x1, RZ ;  /* 0x000000010a0a1810 */ /* 0x000fe20007ffe0ff */
[----:B------:R-:W-:Y:S01]  /*0bc0*/  IMAD R11, R8, c[0x0][0x19c], R11 ;  /* 0x00006700080b7a24 */ /* 0x000fe200078e020b */
[----:B------:R-:W-:-:S04]  /*0bd0*/  ISETP.NE.AND P1, PT, RZ, c[0x0][0x1c8], PT ;  /* 0x00007200ff007a0c */ /* 0x000fc80003f25270 */
[----:B------:R-:W-:-:S09]  /*0be0*/  @!P0 IMAD.MOV R10, RZ, RZ, -R10 ;  /* 0x000000ffff0a8224 */ /* 0x000fd200078e0a0a */
[----:B------:R-:W-:Y:S02]  /*0bf0*/  @!P1 LOP3.LUT R10, RZ, c[0x0][0x1c8], RZ, 0x33, !PT ;  /* 0x00007200ff0a9a12 */ /* 0x000fe400078e33ff */
[----:B--2---:R-:W-:Y:S01]  /*0c00*/  SHF.R.S32.HI R13, RZ, 0x1f, R16 ;  /* 0x0000001fff0d7819 */ /* 0x004fe20000011410 */
[----:B------:R-:W-:-:S04]  /*0c10*/  IMAD.WIDE.U32 R4, R16, c[0x0][0x180], RZ ;  /* 0x0000600010047a25 */ /* 0x000fc800078e00ff */
[C---:B------:R-:W-:Y:S02]  /*0c20*/  IMAD R9, R13.reuse, c[0x0][0x180], RZ ;  /* 0x000060000d097a24 */ /* 0x040fe400078e02ff */
[----:B------:R-:W-:Y:S02]  /*0c30*/  IMAD R13, R13, c[0x0][0x188], RZ ;  /* 0x000062000d0d7a24 */ /* 0x000fe400078e02ff */
[C---:B------:R-:W-:Y:S01]  /*0c40*/  IMAD R0, R16.reuse, c[0x0][0x184], R9 ;  /* 0x0000610010007a24 */ /* 0x040fe200078e0209 */
[----:B------:R-:W-:Y:S01]  /*0c50*/  SHF.R.S32.HI R9, RZ, 0x1f, R10 ;  /* 0x0000001fff097819 */ /* 0x000fe2000001140a */
[C---:B------:R-:W-:Y:S02]  /*0c60*/  IMAD R13, R16.reuse, c[0x0][0x18c], R13 ;  /* 0x00006300100d7a24 */ /* 0x040fe400078e020d */
[----:B------:R-:W-:Y:S01]  /*0c70*/  IMAD.WIDE.U32 R16, R16, c[0x0][0x188], RZ ;  /* 0x0000620010107a25 */ /* 0x000fe200078e00ff */
[----:B------:R-:W-:-:S04]  /*0c80*/  IADD3 R5, R5, R0, RZ ;  /* 0x0000000005057210 */ /* 0x000fc80007ffe0ff */
[----:B------:R-:W-:Y:S01]  /*0c90*/  IADD3 R13, R17, R13, RZ ;  /* 0x0000000d110d7210 */ /* 0x000fe20007ffe0ff */
[----:B------:R-:W-:-:S04]  /*0ca0*/  IMAD.WIDE.U32 R4, R8, c[0x0][0x198], R4 ;  /* 0x0000660008047a25 */ /* 0x000fc800078e0004 */
[----:B------:R-:W-:Y:S02]  /*0cb0*/  IMAD.IADD R5, R5, 0x1, R11 ;  /* 0x0000000105057824 */ /* 0x000fe400078e020b */
[----:B------:R-:W-:Y:S02]  /*0cc0*/  IMAD R11, R9, c[0x0][0x1b0], RZ ;  /* 0x00006c00090b7a24 */ /* 0x000fe400078e02ff */
[----:B------:R-:W-:-:S04]  /*0cd0*/  IMAD.WIDE.U32 R4, R10, c[0x0][0x1b0], R4 ;  /* 0x00006c000a047a25 */ /* 0x000fc800078e0004 */
[----:B------:R-:W-:Y:S01]  /*0ce0*/  IMAD R11, R10, c[0x0][0x1b4], R11 ;  /* 0x00006d000a0b7a24 */ /* 0x000fe200078e020b */
[----:B------:R-:W-:-:S03]  /*0cf0*/  MOV R14, R4 ;  /* 0x00000004000e7202 */ /* 0x000fc60000000f00 */
[----:B------:R-:W-:Y:S01]  /*0d00*/  IMAD.IADD R11, R5, 0x1, R11 ;  /* 0x00000001050b7824 */ /* 0x000fe200078e020b */
[----:B------:R-:W-:Y:S05]  /*0d10*/  BRA `(.L_x_2263) ;  /* 0x0000036000007947 */ /* 0x000fea0003800000 */
.L_x_2262:
[----:B------:R-:W-:Y:S02]  /*0d20*/  IABS R5, c[0x0][0x1c8] ;  /* 0x0000720000057a13 */ /* 0x000fe40000000000 */
[----:B------:R-:W-:Y:S02]  /*0d30*/  SHF.R.S32.HI R16, RZ, 0x1f, R19 ;  /* 0x0000001fff107819 */ /* 0x000fe40000011413 */
[----:B------:R-:W1:Y:S01]  /*0d40*/  I2F.RP R7, R5 ;  /* 0x0000000500077306 */ /* 0x000e620000209400 */
[----:B-----5:R-:W-:-:S07]  /*0d50*/  SHF.R.S32.HI R13, RZ, 0x1f, R0 ;  /* 0x0000001fff0d7819 */ /* 0x020fce0000011400 */
        /* <DEDUP_REMOVED lines=8> */
[----:B------:R-:W-:Y:S02]  /*0de0*/  MOV R4, R2 ;  /* 0x0000000200047202 */ /* 0x000fe40000000f00 */
[----:B------:R-:W-:-:S03]  /*0df0*/  LEA R8, R36, 0xffffff80, 0x7 ;  /* 0xffffff8024087811 */ /* 0x000fc600078e38ff */
[----:B------:R-:W-:Y:S01]  /*0e00*/  IMAD.HI.U32 R10, R9, R4, RZ ;  /* 0x00000004090a7227 */ /* 0x000fe200078e00ff */
[----:B------:R-:W-:Y:S02]  /*0e10*/  SHF.R.S32.HI R7, RZ, 0x1f, R8 ;  /* 0x0000001fff077819 */ /* 0x000fe40000011408 */
[----:B------:R-:W-:Y:S01]  /*0e20*/  IADD3 R22, P1, R19, R8, RZ ;  /* 0x0000000813167210 */ /* 0x000fe20007f3e0ff */
[----:B------:R-:W-:-:S04]  /*0e30*/  IMAD.MOV R2, RZ, RZ, -R10 ;  /* 0x000000ffff027224 */ /* 0x000fc800078e0a0a */
[----:B------:R-:W-:-:S05]  /*0e40*/  IMAD R2, R5, R2, R4 ;  /* 0x0000000205027224 */ /* 0x000fca00078e0204 */
[----:B------:R-:W-:-:S13]  /*0e50*/  ISETP.GT.U32.AND P0, PT, R5, R2, PT ;  /* 0x000000020500720c */ /* 0x000fda0003f04070 */
[-C--:B------:R-:W-:Y:S02]  /*0e60*/  @!P0 IADD3 R2, R2, -R5.reuse, RZ ;  /* 0x8000000502028210 */ /* 0x080fe40007ffe0ff */
[----:B------:R-:W-:Y:S02]  /*0e70*/  @!P0 IADD3 R10, R10, 0x1, RZ ;  /* 0x000000010a0a8810 */ /* 0x000fe40007ffe0ff */
[----:B------:R-:W-:Y:S01]  /*0e80*/  ISETP.GE.U32.AND P2, PT, R2, R5, PT ;  /* 0x000000050200720c */ /* 0x000fe20003f46070 */
[C---:B------:R-:W-:Y:S01]  /*0e90*/  IMAD.X R5, R16.reuse, 0x1, R7, P1 ;  /* 0x0000000110057824 */ /* 0x040fe200008e0607 */
[----:B------:R-:W-:Y:S01]  /*0ea0*/  LOP3.LUT R2, R15, c[0x0][0x1c8], RZ, 0x3c, !PT ;  /* 0x000072000f027a12 */ /* 0x000fe200078e3cff */
[----:B------:R-:W-:Y:S01]  /*0eb0*/  IMAD R16, R16, c[0x0][0x1a0], RZ ;  /* 0x0000680010107a24 */ /* 0x000fe200078e02ff */
[----:B------:R-:W-:Y:S01]  /*0ec0*/  ISETP.NE.AND P0, PT, RZ, c[0x0][0x1c8], PT ;  /* 0x00007200ff007a0c */ /* 0x000fe20003f05270 */
[----:B------:R-:W-:Y:S01]  /*0ed0*/  IMAD R5, R5, c[0x0][0x198], RZ ;  /* 0x0000660005057a24 */ /* 0x000fe200078e02ff */
[----:B------:R-:W-:Y:S01]  /*0ee0*/  ISETP.GE.AND P1, PT, R2, RZ, PT ;  /* 0x000000ff0200720c */ /* 0x000fe20003f26270 */
[----:B------:R-:W-:-:S02]  /*0ef0*/  IMAD R16, R19, c[0x0][0x1a4], R16 ;  /* 0x0000690013107a24 */ /* 0x000fc400078e0210 */
[C---:B------:R-:W-:Y:S02]  /*0f00*/  IMAD R5, R22.reuse, c[0x0][0x19c], R5 ;  /* 0x0000670016057a24 */ /* 0x040fe400078e0205 */
[----:B------:R-:W-:Y:S02]  /*0f10*/  IMAD.WIDE.U32 R22, R22, c[0x0][0x198], RZ ;  /* 0x0000660016167a25 */ /* 0x000fe400078e00ff */
[----:B------:R-:W-:Y:S02]  /*0f20*/  @P2 IADD3 R10, R10, 0x1, RZ ;  /* 0x000000010a0a2810 */ /* 0x000fe40007ffe0ff */
[----:B------:R-:W-:Y:S01]  /*0f30*/  IMAD.WIDE.U32 R18, R19, c[0x0][0x1a0], RZ ;  /* 0x0000680013127a25 */ /* 0x000fe200078e00ff */
[----:B------:R-:W-:-:S03]  /*0f40*/  IADD3 R23, R23, R5, RZ ;  /* 0x0000000517177210 */ /* 0x000fc60007ffe0ff */
[----:B------:R-:W-:Y:S01]  /*0f50*/  IMAD R5, R13, c[0x0][0x180], RZ ;  /* 0x000060000d057a24 */ /* 0x000fe200078e02ff */
[----:B------:R-:W-:Y:S01]  /*0f60*/  IADD3 R17, R19, R16, RZ ;  /* 0x0000001013117210 */ /* 0x000fe20007ffe0ff */
[----:B------:R-:W-:Y:S01]  /*0f70*/  @!P1 IMAD.MOV R10, RZ, RZ, -R10 ;  /* 0x000000ffff0a9224 */ /* 0x000fe200078e0a0a */
[----:B------:R-:W-:Y:S01]  /*0f80*/  @!P0 LOP3.LUT R10, RZ, c[0x0][0x1c8], RZ, 0x33, !PT ;  /* 0x00007200ff0a8a12 */ /* 0x000fe200078e33ff */
[C---:B------:R-:W-:Y:S01]  /*0f90*/  IMAD R2, R0.reuse, c[0x0][0x184], R5 ;  /* 0x0000610000027a24 */ /* 0x040fe200078e0205 */
[----:B------:R-:W-:Y:S01]  /*0fa0*/  MOV R16, R18 ;  /* 0x0000001200107202 */ /* 0x000fe20000000f00 */
[----:B------:R-:W-:Y:S01]  /*0fb0*/  IMAD.WIDE.U32 R4, R0, c[0x0][0x180], R22 ;  /* 0x0000600000047a25 */ /* 0x000fe200078e0016 */
[----:B------:R-:W-:-:S03]  /*0fc0*/  SHF.R.S32.HI R9, RZ, 0x1f, R10 ;  /* 0x0000001fff097819 */ /* 0x000fc6000001140a */
[----:B------:R-:W-:Y:S01]  /*0fd0*/  IMAD.IADD R19, R5, 0x1, R2 ;  /* 0x0000000105137824 */ /* 0x000fe200078e0202 */
[----:B------:R-:W-:Y:S01]  /*0fe0*/  MOV R18, R4 ;  /* 0x0000000400127202 */ /* 0x000fe20000000f00 */
[----:B------:R-:W-:Y:S02]  /*0ff0*/  IMAD R5, R9, c[0x0][0x1b0], RZ ;  /* 0x00006c0009057a24 */ /* 0x000fe400078e02ff */
[----:B------:R-:W-:Y:S02]  /*1000*/  IMAD R13, R13, c[0x0][0x188], RZ ;  /* 0x000062000d0d7a24 */ /* 0x000fe400078e02ff */
[----:B------:R-:W-:-:S04]  /*1010*/  IMAD.WIDE.U32 R18, R10, c[0x0][0x1b0], R18 ;  /* 0x00006c000a127a25 */ /* 0x000fc800078e0012 */
[----:B------:R-:W-:Y:S01]  /*1020*/  IMAD R5, R10, c[0x0][0x1b4], R5 ;  /* 0x00006d000a057a24 */ /* 0x000fe200078e0205 */
[----:B------:R-:W-:Y:S01]  /*1030*/  MOV R14, R18 ;  /* 0x00000012000e7202 */ /* 0x000fe20000000f00 */
[C---:B------:R-:W-:Y:S02]  /*1040*/  IMAD R13, R0.reuse, c[0x0][0x18c], R13 ;  /* 0x00006300000d7a24 */ /* 0x040fe400078e020d */
[----:B------:R-:W-:Y:S01]  /*1050*/  IMAD.WIDE.U32 R16, R0, c[0x0][0x188], R16 ;  /* 0x0000620000107a25 */ /* 0x000fe200078e0010 */
[----:B------:R-:W-:-:S03]  /*1060*/  IADD3 R11, R19, R5, RZ ;  /* 0x00000005130b7210 */ /* 0x000fc60007ffe0ff */
[----:B------:R-:W-:Y:S02]  /*1070*/  IMAD.IADD R13, R17, 0x1, R13 ;  /* 0x00000001110d7824 */ /* 0x000fe400078e020d */
.L_x_2263:
[----:B------:R-:W-:Y:S01]  /*1080*/  SHF.R.S32.HI R37, RZ, 0x1f, R6 ;  /* 0x0000001fff257819 */ /* 0x000fe20000011406 */
[----:B------:R-:W-:Y:S01]  /*1090*/  IMAD R9, R9, c[0x0][0x1b8], RZ ;  /* 0x00006e0009097a24 */ /* 0x000fe200078e02ff */
[----:B------:R-:W-:Y:S02]  /*10a0*/  ULDC.64 UR4, c[0x0][0x190] ;  /* 0x0000640000047ab9 */ /* 0x000fe40000000a00 */
[CC--:B------:R-:W-:Y:S01]  /*10b0*/  LEA.HI R4, R37.reuse, R6.reuse, RZ, 0x3 ;  /* 0x0000000625047211 */ /* 0x0c0fe200078f18ff */
[----:B------:R-:W-:Y:S01]  /*10c0*/  IMAD R9, R10, c[0x0][0x1bc], R9 ;  /* 0x00006f000a097a24 */ /* 0x000fe200078e0209 */
[----:B------:R-:W-:Y:S01]  /*10d0*/  LEA.HI R17, R37, R6, RZ, 0x4 ;  /* 0x0000000625117211 */ /* 0x000fe200078f20ff */
[----:B------:R-:W-:Y:S01]  /*10e0*/  USHF.L.U32 UR9, UR4, 0x5, URZ ;  /* 0x0000000504097899 */ /* 0x000fe2000800063f */
[----:B------:R-:W-:Y:S01]  /*10f0*/  SHF.R.S32.HI R26, RZ, 0x3, R4 ;  /* 0x00000003ff1a7819 */ /* 0x000fe20000011404 */
[----:B------:R-:W-:Y:S01]  /*1100*/  UMOV UR8, 0x5 ;  /* 0x0000000500087882 */ /* 0x000fe20000000000 */
[----:B------:R-:W-:Y:S01]  /*1110*/  LOP3.LUT R5, R4, 0xfffffff8, RZ, 0xc0, !PT ;  /* 0xfffffff804057812 */ /* 0x000fe200078ec0ff */
[----:B------:R-:W-:Y:S01]  /*1120*/  USHF.L.U64.HI UR5, UR4, UR8, UR5 ;  /* 0x0000000804057299 */ /* 0x000fe20008010205 */
[----:B------:R-:W-:Y:S01]  /*1130*/  SHF.R.S32.HI R22, RZ, 0x4, R17 ;  /* 0x00000004ff167819 */ /* 0x000fe20000011411 */
[----:B------:R-:W-:Y:S01]  /*1140*/  IMAD.SHL.U32 R21, R26, 0x40, RZ ;  /* 0x000000401a157824 */ /* 0x000fe200078e00ff */
[----:B------:R-:W-:Y:S01]  /*1150*/  SHF.R.S32.HI R27, RZ, 0x1f, R26 ;  /* 0x0000001fff1b7819 */ /* 0x000fe2000001141a */
[----:B------:R-:W-:Y:S01]  /*1160*/  IMAD.IADD R2, R6, 0x1, -R5 ;  /* 0x0000000106027824 */ /* 0x000fe200078e0a05 */
[----:B------:R-:W-:Y:S01]  /*1170*/  SHF.R.S32.HI R5, RZ, 0x1f, R24 ;  /* 0x0000001fff057819 */ /* 0x000fe20000011418 */
[----:B------:R-:W-:Y:S01]  /*1180*/  ULDC.64 UR6, c[0x0][0x198] ;  /* 0x0000660000067ab9 */ /* 0x000fe20000000a00 */
[----:B------:R-:W-:Y:S01]  /*1190*/  LOP3.LUT R21, R21, 0x1c0, RZ, 0xc0, !PT ;  /* 0x000001c015157812 */ /* 0x000fe200078ec0ff */
[----:B------:R-:W-:Y:S01]  /*11a0*/  IMAD.SHL.U32 R230, R2, 0x8, RZ ;  /* 0x0000000802e67824 */ /* 0x000fe200078e00ff */
[----:B------:R-:W-:Y:S01]  /*11b0*/  IADD3 R8, P1, R26, R8, RZ ;  /* 0x000000081a087210 */ /* 0x000fe20007f3e0ff */
[----:B------:R-:W-:Y:S01]  /*11c0*/  IMAD R5, R5, c[0x0][0x178], RZ ;  /* 0x00005e0005057a24 */ /* 0x000fe200078e02ff */
[----:B------:R-:W-:Y:S01]  /*11d0*/  SHF.R.U32.HI R18, RZ, 0x3, R21 ;  /* 0x00000003ff127819 */ /* 0x000fe20000011615 */
[----:B------:R-:W-:Y:S01]  /*11e0*/  IMAD.WIDE R28, R20, 0x40, R26 ;  /* 0x00000040141c7825 */ /* 0x000fe200078e021a */
[--C-:B------:R-:W-:Y:S01]  /*11f0*/  LOP3.LUT R19, R21, 0x38, R230.reuse, 0xf8, !PT ;  /* 0x0000003815137812 */ /* 0x100fe200078ef8e6 */
[----:B------:R-:W-:Y:S01]  /*1200*/  USHF.L.U32 UR12, UR6, 0x5, URZ ;  /* 0x00000005060c7899 */ /* 0x000fe2000800063f */
[--C-:B------:R-:W-:Y:S01]  /*1210*/  SHF.R.S32.HI R231, RZ, 0x1f, R230.reuse ;  /* 0x0000001fffe77819 */ /* 0x100fe200000114e6 */
[C---:B------:R-:W-:Y:S01]  /*1220*/  IMAD R0, R24.reuse, c[0x0][0x17c], R5 ;  /* 0x00005f0018007a24 */ /* 0x040fe200078e0205 */
[C---:B------:R-:W-:Y:S01]  /*1230*/  LEA.HI R21, R17.reuse, R22, RZ, 0x1 ;  /* 0x0000001611157211 */ /* 0x040fe200078f08ff */
[----:B------:R-:W-:Y:S01]  /*1240*/  USHF.L.U64.HI UR7, UR6, UR8, UR7 ;  /* 0x0000000806077299 */ /* 0x000fe20008010207 */
[----:B------:R-:W-:Y:S01]  /*1250*/  LOP3.LUT R17, R17, 0xfffffff0, RZ, 0xc0, !PT ;  /* 0xfffffff011117812 */ /* 0x000fe200078ec0ff */
[----:B------:R-:W-:Y:S01]  /*1260*/  IMAD.WIDE.U32 R24, R24, c[0x0][0x178], R230 ;  /* 0x00005e0018187a25 */ /* 0x000fe200078e00e6 */
[----:B------:R-:W-:-:S02]  /*1270*/  LOP3.LUT R21, R21, 0xfffffffe, RZ, 0xc0, !PT ;  /* 0xfffffffe15157812 */ /* 0x000fc400078ec0ff */
[----:B------:R-:W-:Y:S01]  /*1280*/  SHF.R.S32.HI R5, RZ, 0x1f, R15 ;  /* 0x0000001fff057819 */ /* 0x000fe2000001140f */
[----:B------:R-:W-:Y:S01]  /*1290*/  IMAD.IADD R25, R25, 0x1, R0 ;  /* 0x0000000119197824 */ /* 0x000fe200078e0200 */
[----:B------:R-:W-:Y:S01]  /*12a0*/  IADD3 R30, P2, R230, R14, RZ ;  /* 0x0000000ee61e7210 */ /* 0x000fe20007f5e0ff */
[----:B------:R-:W-:Y:S01]  /*12b0*/  IMAD.IADD R0, R22, 0x1, -R21 ;  /* 0x0000000116007824 */ /* 0x000fe200078e0a15 */
[----:B------:R-:W-:Y:S01]  /*12c0*/  IADD3 R22, P0, R230, R16, RZ ;  /* 0x00000010e6167210 */ /* 0x000fe20007f1e0ff */
[----:B------:R-:W-:Y:S01]  /*12d0*/  IMAD.IADD R17, R6, 0x1, -R17 ;  /* 0x0000000106117824 */ /* 0x000fe200078e0a11 */
[----:B------:R-:W-:Y:S01]  /*12e0*/  LOP3.LUT R18, R19, R18, RZ, 0x3c, !PT ;  /* 0x0000001213127212 */ /* 0x000fe200078e3cff */
[----:B------:R-:W-:Y:S01]  /*12f0*/  IMAD R20, R5, c[0x0][0x1a8], RZ ;  /* 0x00006a0005147a24 */ /* 0x000fe200078e02ff */
[-C--:B------:R-:W-:Y:S01]  /*1300*/  LEA.HI R19, R37, R6.reuse, RZ, 0x6 ;  /* 0x0000000625137211 */ /* 0x080fe200078f30ff */
[----:B------:R-:W-:Y:S01]  /*1310*/  IMAD.X R23, R231, 0x1, R13, P0 ;  /* 0x00000001e7177824 */ /* 0x000fe200000e060d */
[----:B------:R-:W-:Y:S01]  /*1320*/  SHF.R.S32.HI R14, RZ, 0x1f, R17 ;  /* 0x0000001fff0e7819 */ /* 0x000fe20000011411 */
[----:B------:R-:W-:Y:S01]  /*1330*/  IMAD R5, R27, c[0x0][0x198], RZ ;  /* 0x000066001b057a24 */ /* 0x000fe200078e02ff */
[----:B------:R-:W-:Y:S01]  /*1340*/  LEA.HI R37, R37, R6, RZ, 0x5 ;  /* 0x0000000625257211 */ /* 0x000fe200078f28ff */
[----:B------:R-:W-:-:S02]  /*1350*/  IMAD.X R31, R231, 0x1, R11, P2 ;  /* 0x00000001e71f7824 */ /* 0x000fc400010e060b */
[C---:B------:R-:W-:Y:S01]  /*1360*/  IMAD R20, R15.reuse, c[0x0][0x1ac], R20 ;  /* 0x00006b000f147a24 */ /* 0x040fe200078e0214 */
[----:B------:R-:W-:Y:S01]  /*1370*/  SHF.R.S32.HI R38, RZ, 0x5, R37 ;  /* 0x00000005ff267819 */ /* 0x000fe20000011425 */
[----:B------:R-:W-:Y:S01]  /*1380*/  IMAD.WIDE.U32 R24, R15, c[0x0][0x1a8], R24 ;  /* 0x00006a000f187a25 */ /* 0x000fe200078e0018 */
[----:B------:R-:W-:-:S03]  /*1390*/  SHF.R.S32.HI R235, RZ, 0x1f, R37 ;  /* 0x0000001fffeb7819 */ /* 0x000fc60000011425 */
[----:B------:R-:W-:Y:S01]  /*13a0*/  IMAD.X R13, R27, 0x1, R7, P1 ;  /* 0x000000011b0d7824 */ /* 0x000fe200008e0607 */
[----:B------:R-:W-:Y:S01]  /*13b0*/  LEA.HI R7, R14, R17, RZ, 0x3 ;  /* 0x000000110e077211 */ /* 0x000fe200078f18ff */
[----:B------:R-:W-:Y:S01]  /*13c0*/  IMAD.WIDE.U32 R22, R10, c[0x0][0x1b8], R22 ;  /* 0x00006e000a167a25 */ /* 0x000fe200078e0016 */
[----:B------:R-:W-:Y:S02]  /*13d0*/  LEA.HI R235, R235, R38, RZ, 0x2 ;  /* 0x00000026ebeb7211 */ /* 0x000fe400078f10ff */
[----:B------:R-:W-:Y:S01]  /*13e0*/  LOP3.LUT R10, R7, 0xfffffff8, RZ, 0xc0, !PT ;  /* 0xfffffff8070a7812 */ /* 0x000fe200078ec0ff */
[C---:B------:R-:W-:Y:S01]  /*13f0*/  IMAD R5, R26.reuse, c[0x0][0x19c], R5 ;  /* 0x000067001a057a24 */ /* 0x040fe200078e0205 */
[----:B------:R-:W-:Y:S01]  /*1400*/  LOP3.LUT R235, R235, 0xfffffffc, RZ, 0xc0, !PT ;  /* 0xfffffffcebeb7812 */ /* 0x000fe200078ec0ff */
[----:B------:R-:W-:-:S04]  /*1410*/  IMAD.WIDE.U32 R30, R26, c[0x0][0x198], R30 ;  /* 0x000066001a1e7a25 */ /* 0x000fc800078e001e */
[----:B------:R-:W-:Y:S01]  /*1420*/  IMAD.IADD R25, R25, 0x1, R20 ;  /* 0x0000000119197824 */ /* 0x000fe200078e0214 */
[----:B------:R-:W-:Y:S01]  /*1430*/  LEA R226, P0, R30, c[0x0][0x168], 0x1 ;  /* 0x00005a001ee27a11 */ /* 0x000fe200078008ff */
[----:B------:R-:W-:Y:S02]  /*1440*/  IMAD R11, R29, c[0x0][0x190], RZ ;  /* 0x000064001d0b7a24 */ /* 0x000fe400078e02ff */
[----:B------:R-:W-:Y:S02]  /*1450*/  IMAD.IADD R23, R23, 0x1, R9 ;  /* 0x0000000117177824 */ /* 0x000fe400078e0209 */
[----:B------:R-:W-:Y:S02]  /*1460*/  IMAD.IADD R227, R31, 0x1, R5 ;  /* 0x000000011fe37824 */ /* 0x000fe400078e0205 */
[C---:B------:R-:W-:Y:S02]  /*1470*/  IMAD R9, R28.reuse, c[0x0][0x194], R11 ;  /* 0x000065001c097a24 */ /* 0x040fe400078e020b */
[----:B------:R-:W-:Y:S01]  /*1480*/  IMAD.WIDE.U32 R24, R28, c[0x0][0x190], R24 ;  /* 0x000064001c187a25 */ /* 0x000fe200078e0018 */
[----:B------:R-:W-:-:S03]  /*1490*/  LEA.HI.X R227, R30, c[0x0][0x16c], R227, 0x1, P0 ;  /* 0x00005b001ee37a11 */ /* 0x000fc600000f0ce3 */
[----:B------:R-:W-:Y:S02]  /*14a0*/  IMAD.SHL.U32 R19, R19, 0x8, RZ ;  /* 0x0000000813137824 */ /* 0x000fe400078e00ff */
[----:B------:R-:W-:Y:S01]  /*14b0*/  IMAD.IADD R5, R17, 0x1, -R10 ;  /* 0x0000000111057824 */ /* 0x000fe200078e0a0a */
[----:B------:R-:W-:Y:S01]  /*14c0*/  LEA R10, P0, R24, c[0x0][0x160], 0x1 ;  /* 0x00005800180a7a11 */ /* 0x000fe200078008ff */
[----:B------:R-:W-:Y:S01]  /*14d0*/  IMAD.IADD R9, R25, 0x1, R9 ;  /* 0x0000000119097824 */ /* 0x000fe200078e0209 */
[----:B------:R-:W-:Y:S01]  /*14e0*/  LOP3.LUT R18, R18, 0x7ffffe00, R19, 0xf8, !PT ;  /* 0x7ffffe0012127812 */ /* 0x000fe200078ef813 */
[----:B------:R-:W-:Y:S01]  /*14f0*/  IMAD R13, R13, c[0x0][0x1a0], RZ ;  /* 0x000068000d0d7a24 */ /* 0x000fe200078e02ff */
[----:B------:R-:W-:Y:S01]  /*1500*/  LOP3.LUT P1, RZ, R5, 0x2, RZ, 0xc0, !PT ;  /* 0x0000000205ff7812 */ /* 0x000fe2000782c0ff */
[----:B------:R-:W-:Y:S01]  /*1510*/  IMAD.SHL.U32 R7, R7, 0x40, RZ ;  /* 0x0000004007077824 */ /* 0x000fe200078e00ff */
[----:B------:R-:W-:Y:S01]  /*1520*/  LEA.HI.X R11, R24, c[0x0][0x164], R9, 0x1, P0 ;  /* 0x00005900180b7a11 */ /* 0x000fe200000f0c09 */
[----:B------:R-:W-:Y:S01]  /*1530*/  IMAD.SHL.U32 R229, R18, 0x2, RZ ;  /* 0x0000000212e57824 */ /* 0x000fe200078e00ff */
[----:B------:R-:W-:Y:S01]  /*1540*/  IADD3 R14, P0, R10, UR9, RZ ;  /* 0x000000090a0e7c10 */ /* 0x000fe2000ff1e0ff */
[C---:B------:R-:W-:Y:S01]  /*1550*/  IMAD R13, R8.reuse, c[0x0][0x1a4], R13 ;  /* 0x00006900080d7a24 */ /* 0x040fe200078e020d */
[----:B------:R-:W-:Y:S01]  /*1560*/  LOP3.LUT R7, R7, 0xfffffe00, RZ, 0xc0, !PT ;  /* 0xfffffe0007077812 */ /* 0x000fe200078ec0ff */
[----:B------:R-:W-:Y:S01]  /*1570*/  IMAD.WIDE.U32 R8, R8, c[0x0][0x1a0], R22 ;  /* 0x0000680008087a25 */ /* 0x000fe200078e0016 */
[----:B------:R-:W-:Y:S01]  /*1580*/  IADD3.X R15, R11, UR5, RZ, P0, !PT ;  /* 0x000000050b0f7c10 */ /* 0x000fe200087fe4ff */
[----:B------:R-:W-:Y:S01]  /*1590*/  @!PT LDS RZ, [RZ] ;  /* 0x00000000fffff984 */ /* 0x000fe20000000800 */
[----:B------:R-:W-:Y:S01]  /*15a0*/  @!PT LDS RZ, [RZ] ;  /* 0x00000000fffff984 */ /* 0x000fe20000000800 */
[----:B------:R-:W-:Y:S01]  /*15b0*/  @!PT LDS RZ, [RZ] ;  /* 0x00000000fffff984 */ /* 0x000fe20000000800 */
[----:B------:R1:W-:Y:S01]  /*15c0*/  LDGSTS.E.BYPASS.LTC128B.128 [R229], [R10.64] ;  /* 0x000000000ae57fae */ /* 0x0003e2000b901d4a */
[----:B------:R-:W-:Y:S01]  /*15d0*/  IADD3 R18, P0, R14, UR9, RZ ;  /* 0x000000090e127c10 */ /* 0x000fe2000ff1e0ff */
[----:B------:R-:W-:-:S02]  /*15e0*/  IMAD.IADD R13, R9, 0x1, R13 ;  /* 0x00000001090d7824 */ /* 0x000fc400078e020d */
[----:B------:R1:W-:Y:S01]  /*15f0*/  LDGSTS.E.BYPASS.LTC128B.128 [R229+0x2000], [R10.64+0x80] ;  /* 0x020000800ae57fae */ /* 0x0003e2000b901d4a */
[----:B------:R-:W-:Y:S01]  /*1600*/  IADD3.X R19, R15, UR5, RZ, P0, !PT ;  /* 0x000000050f137c10 */ /* 0x000fe200087fe4ff */
[----:B------:R-:W-:Y:S01]  /*1610*/  IMAD.SHL.U32 R9, R0, 0x8, RZ ;  /* 0x0000000800097824 */ /* 0x000fe200078e00ff */
[----:B------:R-:W-:Y:S01]  /*1620*/  IADD3 R20, P0, R18, UR9, RZ ;  /* 0x0000000912147c10 */ /* 0x000fe2000ff1e0ff */
[----:B------:R2:W-:Y:S01]  /*1630*/  LDGSTS.E.BYPASS.LTC128B.128 [R229+0x800], [R14.64] ;  /* 0x008000000ee57fae */ /* 0x0005e2000b901d4a */
[----:B------:R-:W-:Y:S02]  /*1640*/  IMAD R125, R38, 0x10, R125 ;  /* 0x00000010267d7824 */ /* 0x000fe400078e027d */
[----:B------:R-:W-:Y:S01]  /*1650*/  IADD3.X R21, R19, UR5, RZ, P0, !PT ;  /* 0x0000000513157c10 */ /* 0x000fe200087fe4ff */
[----:B------:R2:W-:Y:S01]  /*1660*/  LDGSTS.E.BYPASS.LTC128B.128 [R229+0x2800], [R14.64+0x80] ;  /* 0x028000800ee57fae */ /* 0x0005e2000b901d4a */
[----:B------:R-:W-:Y:S01]  /*1670*/  IADD3 R16, P0, R226, UR12, RZ ;  /* 0x0000000ce2107c10 */ /* 0x000fe2000ff1e0ff */
[----:B------:R-:W-:Y:S01]  /*1680*/  ULDC.64 UR4, c[0x0][0x1a0] ;  /* 0x0000680000047ab9 */ /* 0x000fe20000000a00 */
[----:B------:R-:W-:Y:S01]  /*1690*/  IMAD.IADD R235, R38, 0x1, -R235 ;  /* 0x0000000126eb7824 */ /* 0x000fe200078e0aeb */
[----:B------:R3:W-:Y:S01]  /*16a0*/  LDGSTS.E.BYPASS.LTC128B.128 [R229+0x1000], [R18.64] ;  /* 0x0100000012e57fae */ /* 0x0007e2000b901d4a */
[----:B------:R-:W-:Y:S01]  /*16b0*/  IADD3.X R17, R227, UR7, RZ, P0, !PT ;  /* 0x00000007e3117c10 */ /* 0x000fe200087fe4ff */
[----:B------:R-:W-:Y:S01]  /*16c0*/  USHF.L.U32 UR9, UR4, 0x5, URZ ;  /* 0x0000000504097899 */ /* 0x000fe2000800063f */
[----:B------:R-:W-:Y:S01]  /*16d0*/  IADD3 R22, P0, R16, UR12, RZ ;  /* 0x0000000c10167c10 */ /* 0x000fe2000ff1e0ff */
[----:B------:R3:W-:Y:S01]  /*16e0*/  LDGSTS.E.BYPASS.LTC128B.128 [R229+0x3000], [R18.64+0x80] ;  /* 0x0300008012e57fae */ /* 0x0007e2000b901d4a */
[----:B------:R-:W-:-:S02]  /*16f0*/  USHF.L.U64.HI UR5, UR4, UR8, UR5 ;  /* 0x0000000804057299 */ /* 0x000fc40008010205 */
[----:B------:R-:W-:Y:S01]  /*1700*/  IADD3.X R23, R17, UR7, RZ, P0, !PT ;  /* 0x0000000711177c10 */ /* 0x000fe200087fe4ff */
[----:B------:R4:W-:Y:S04]  /*1710*/  LDGSTS.E.BYPASS.LTC128B.128 [R229+0x1800], [R20.64] ;  /* 0x0180000014e57fae */ /* 0x0009e8000b901d4a */
[----:B------:R4:W-:Y:S04]  /*1720*/  LDGSTS.E.BYPASS.LTC128B.128 [R229+0x3800], [R20.64+0x80] ;  /* 0x0380008014e57fae */ /* 0x0009e8000b901d4a */
[----:B------:R1:W-:Y:S04]  /*1730*/  LDGSTS.E.BYPASS.LTC128B.128 [R229+0x4000], [R226.64] ;  /* 0x04000000e2e57fae */ /* 0x0003e8000b901d4a */
[----:B------:R3:W-:Y:S01]  /*1740*/  LDGSTS.E.BYPASS.LTC128B.128 [R229+0x8000], [R226.64+0x80] ;  /* 0x08000080e2e57fae */ /* 0x0007e2000b901d4a */
[----:B--2---:R-:W-:-:S03]  /*1750*/  IADD3 R14, P0, R22, UR12, RZ ;  /* 0x0000000c160e7c10 */ /* 0x004fc6000ff1e0ff */
[----:B------:R2:W-:Y:S01]  /*1760*/  LDGSTS.E.BYPASS.LTC128B.128 [R229+0x4800], [R16.64] ;  /* 0x0480000010e57fae */ /* 0x0005e2000b901d4a */
[----:B------:R-:W-:-:S03]  /*1770*/  IADD3.X R15, R23, UR7, RZ, P0, !PT ;  /* 0x00000007170f7c10 */ /* 0x000fc600087fe4ff */
[----:B------:R2:W-:Y:S04]  /*1780*/  LDGSTS.E.BYPASS.LTC128B.128 [R229+0x8800], [R16.64+0x80] ;  /* 0x0880008010e57fae */ /* 0x0005e8000b901d4a */
[----:B------:R5:W-:Y:S04]  /*1790*/  LDGSTS.E.BYPASS.LTC128B.128 [R229+0x5000], [R22.64] ;  /* 0x0500000016e57fae */ /* 0x000be8000b901d4a */
[----:B------:R5:W-:Y:S01]  /*17a0*/  LDGSTS.E.BYPASS.LTC128B.128 [R229+0x9000], [R22.64+0x80] ;  /* 0x0900008016e57fae */ /* 0x000be2000b901d4a */
[----:B----4-:R-:W-:-:S03]  /*17b0*/  IADD3 R20, P0, R14, UR12, RZ ;  /* 0x0000000c0e147c10 */ /* 0x010fc6000ff1e0ff */
[----:B------:R4:W-:Y:S01]  /*17c0*/  LDGSTS.E.BYPASS.LTC128B.128 [R229+0x5800], [R14.64] ;  /* 0x058000000ee57fae */ /* 0x0009e2000b901d4a */
[----:B------:R-:W-:-:S03]  /*17d0*/  IADD3.X R21, R15, UR7, RZ, P0, !PT ;  /* 0x000000070f157c10 */ /* 0x000fc600087fe4ff */
[----:B------:R4:W-:Y:S01]  /*17e0*/  LDGSTS.E.BYPASS.LTC128B.128 [R229+0x9800], [R14.64+0x80] ;  /* 0x098000800ee57fae */ /* 0x0009e2000b901d4a */
[----:B-1----:R-:W-:-:S03]  /*17f0*/  IADD3 R10, P0, R20, UR12, RZ ;  /* 0x0000000c140a7c10 */ /* 0x002fc6000ff1e0ff */
[----:B------:R5:W-:Y:S01]  /*1800*/  LDGSTS.E.BYPASS.LTC128B.128 [R229+0x6000], [R20.64] ;  /* 0x0600000014e57fae */ /* 0x000be2000b901d4a */
[----:B------:R-:W-:Y:S02]  /*1810*/  IADD3.X R11, R21, UR7, RZ, P0, !PT ;  /* 0x00000007150b7c10 */ /* 0x000fe400087fe4ff */
[----:B---3--:R-:W-:Y:S01]  /*1820*/  IADD3 R18, P0, R10, UR12, RZ ;  /* 0x0000000c0a127c10 */ /* 0x008fe2000ff1e0ff */
[----:B------:R5:W-:Y:S03]  /*1830*/  LDGSTS.E.BYPASS.LTC128B.128 [R229+0xa000], [R20.64+0x80] ;  /* 0x0a00008014e57fae */ /* 0x000be6000b901d4a */
[----:B------:R-:W-:Y:S01]  /*1840*/  IADD3.X R19, R11, UR7, RZ, P0, !PT ;  /* 0x000000070b137c10 */ /* 0x000fe200087fe4ff */
[----:B------:R1:W-:Y:S01]  /*1850*/  LDGSTS.E.BYPASS.LTC128B.128 [R229+0x6800], [R10.64] ;  /* 0x068000000ae57fae */ /* 0x0003e2000b901d4a */
[----:B--2---:R-:W-:-:S03]  /*1860*/  IADD3 R16, P0, R18, UR12, RZ ;  /* 0x0000000c12107c10 */ /* 0x004fc6000ff1e0ff */
[----:B------:R1:W-:Y:S01]  /*1870*/  LDGSTS.E.BYPASS.LTC128B.128 [R229+0xa800], [R10.64+0x80] ;  /* 0x0a8000800ae57fae */ /* 0x0003e2000b901d4a */
[----:B------:R-:W-:Y:S02]  /*1880*/  IADD3.X R17, R19, UR7, RZ, P0, !PT ;  /* 0x0000000713117c10 */ /* 0x000fe400087fe4ff */
[C---:B------:R-:W-:Y:S01]  /*1890*/  LEA R224, P0, R8.reuse, c[0x0][0x170], 0x1 ;  /* 0x00005c0008e07a11 */ /* 0x040fe200078008ff */
[----:B------:R2:W-:Y:S03]  /*18a0*/  LDGSTS.E.BYPASS.LTC128B.128 [R229+0x7000], [R18.64] ;  /* 0x0700000012e57fae */ /* 0x0005e6000b901d4a */
[----:B------:R-:W-:Y:S01]  /*18b0*/  LEA.HI.X R223, R8, c[0x0][0x174], R13, 0x1, P0 ;  /* 0x00005d0008df7a11 */ /* 0x000fe200000f0c0d */
[----:B------:R2:W-:Y:S01]  /*18c0*/  LDGSTS.E.BYPASS.LTC128B.128 [R229+0xb000], [R18.64+0x80] ;  /* 0x0b00008012e57fae */ /* 0x0005e2000b901d4a */
[----:B------:R-:W-:Y:S01]  /*18d0*/  IADD3 R8, P0, R224, UR9, RZ ;  /* 0x00000009e0087c10 */ /* 0x000fe2000ff1e0ff */
[----:B------:R-:W-:-:S02]  /*18e0*/  IMAD.MOV.U32 R222, RZ, RZ, R224 ;  /* 0x000000ffffde7224 */ /* 0x000fc400078e00e0 */
[----:B------:R3:W-:Y:S01]  /*18f0*/  LDGSTS.E.BYPASS.LTC128B.128 [R229+0x7800], [R16.64] ;  /* 0x0780000010e57fae */ /* 0x0007e2000b901d4a */
[----:B----4-:R-:W-:-:S03]  /*1900*/  IMAD.SHL.U32 R15, R2, 0x40, RZ ;  /* 0x00000040020f7824 */ /* 0x010fc600078e00ff */
[----:B------:R3:W-:Y:S02]  /*1910*/  LDGSTS.E.BYPASS.LTC128B.128 [R229+0xb800], [R16.64+0x80] ;  /* 0x0b80008010e57fae */ /* 0x0007e4000b901d4a */
[----:B------:R-:W-:Y:S02]  /*1920*/  LOP3.LUT R15, R15, 0x1c0, RZ, 0xc0, !PT ;  /* 0x000001c00f0f7812 */ /* 0x000fe400078ec0ff */
[----:B------:R-:W0:Y:S01]  /*1930*/  LDGDEPBAR ;  /* 0x00000000000079af */ /* 0x000e220000000000 */
[----:B-1----:R-:W-:Y:S01]  /*1940*/  IMAD.SHL.U32 R10, R5, 0x40, RZ ;  /* 0x00000040050a7824 */ /* 0x002fe200078e00ff */
[----:B------:R-:W-:Y:S02]  /*1950*/  LOP3.LUT R11, R15, 0x8, R4, 0xf8, !PT ;  /* 0x000000080f0b7812 */ /* 0x000fe400078ef804 */
[----:B------:R-:W-:Y:S02]  /*1960*/  SHF.R.U32.HI R4, RZ, 0x3, R15 ;  /* 0x00000003ff047819 */ /* 0x000fe4000001160f */
[----:B------:R-:W-:-:S02]  /*1970*/  LOP3.LUT R10, R10, 0x1c0, RZ, 0xc0, !PT ;  /* 0x000001c00a0a7812 */ /* 0x000fc400078ec0ff */
[----:B------:R-:W-:Y:S02]  /*1980*/  LOP3.LUT R11, R11, R4, RZ, 0x3c, !PT ;  /* 0x000000040b0b7212 */ /* 0x000fe400078e3cff */
[----:B------:R-:W-:Y:S02]  /*1990*/  LOP3.LUT R4, R10, 0x8, R9, 0xf8, !PT ;  /* 0x000000080a047812 */ /* 0x000fe400078ef809 */
[----:B------:R-:W-:Y:S01]  /*19a0*/  SHF.R.U32.HI R9, RZ, 0x3, R10 ;  /* 0x00000003ff097819 */ /* 0x000fe2000001160a */
[----:B------:R-:W-:-:S03]  /*19b0*/  IMAD R0, R0, 0x200, R11 ;  /* 0x0000020000007824 */ /* 0x000fc600078e020b */
[----:B------:R-:W-:Y:S01]  /*19c0*/  LOP3.LUT R4, R4, R9, RZ, 0x3c, !PT ;  /* 0x0000000904047212 */ /* 0x000fe200078e3cff */
[----:B------:R-:W-:Y:S01]  /*19d0*/  IMAD.SHL.U32 R124, R0, 0x2, RZ ;  /* 0x00000002007c7824 */ /* 0x000fe200078e00ff */
[----:B------:R-:W-:-:S04]  /*19e0*/  DEPBAR.LE SB0, 0x0 ;  /* 0x000080000000791a */ /* 0x000fc80000000000 */
[----:B------:R-:W-:Y:S01]  /*19f0*/  BAR.SYNC.DEFER_BLOCKING 0x0 ;  /* 0x0000000000007b1d */ /* 0x000fe20000010000 */
[----:B------:R-:W-:Y:S02]  /*1a00*/  IADD3.X R9, R223, UR5, RZ, P0, !PT ;  /* 0x00000005df097c10 */ /* 0x000fe400087fe4ff */
[----:B------:R-:W-:Y:S02]  /*1a10*/  IADD3 R10, P0, R8, UR9, RZ ;  /* 0x00000009080a7c10 */ /* 0x000fe4000ff1e0ff */
[----:B------:R-:W-:Y:S02]  /*1a20*/  LEA R221, R0, 0x4000, 0x1 ;  /* 0x0000400000dd7811 */ /* 0x000fe400078e08ff */
[----:B------:R-:W-:Y:S02]  /*1a30*/  IADD3.X R11, R9, UR5, RZ, P0, !PT ;  /* 0x00000005090b7c10 */ /* 0x000fe400087fe4ff */
[----:B--2---:R-:W-:Y:S02]  /*1a40*/  IADD3 R18, P0, R10, UR9, RZ ;  /* 0x000000090a127c10 */ /* 0x004fe4000ff1e0ff */
[----:B------:R-:W-:-:S02]  /*1a50*/  SEL R0, R12, 0xffffffe0, !P1 ;  /* 0xffffffe00c007807 */ /* 0x000fc40004800000 */
[----:B------:R-:W-:Y:S02]  /*1a60*/  IADD3.X R19, R11, UR5, RZ, P0, !PT ;  /* 0x000000050b137c10 */ /* 0x000fe400087fe4ff */
[----:B---3--:R-:W-:Y:S02]  /*1a70*/  IADD3 R16, P0, R18, UR9, RZ ;  /* 0x0000000912107c10 */ /* 0x008fe4000ff1e0ff */
[----:B------:R-:W-:Y:S02]  /*1a80*/  IADD3 R219, R221, 0x20, RZ ;  /* 0x00000020dddb7810 */ /* 0x000fe40007ffe0ff */
[----:B------:R-:W-:Y:S02]  /*1a90*/  IADD3.X R17, R19, UR5, RZ, P0, !PT ;  /* 0x0000000513117c10 */ /* 0x000fe400087fe4ff */
[----:B------:R-:W-:Y:S02]  /*1aa0*/  IADD3 R14, P0, R16, UR9, RZ ;  /* 0x00000009100e7c10 */ /* 0x000fe4000ff1e0ff */
[----:B------:R-:W-:Y:S01]  /*1ab0*/  LOP3.LUT P1, RZ, R5, 0x4, RZ, 0xc0, !PT ;  /* 0x0000000405ff7812 */ /* 0x000fe2000782c0ff */
[----:B------:R-:W-:Y:S01]  /*1ac0*/  @!PT LDS RZ, [RZ] ;  /* 0x00000000fffff984 */ /* 0x000fe20000000800 */
[----:B------:R-:W-:Y:S01]  /*1ad0*/  @!PT LDS RZ, [RZ] ;  /* 0x00000000fffff984 */ /* 0x000fe20000000800 */
[----:B------:R-:W-:Y:S01]  /*1ae0*/  @!PT LDS RZ, [RZ] ;  /* 0x00000000fffff984 */ /* 0x000fe20000000800 */
[----:B------:R1:W-:Y:S01]  /*1af0*/  LDGSTS.E.BYPASS.LTC128B.128 [R229+0xc000], [R222.64] ;  /* 0x0c000000dee57fae */ /* 0x0003e2000b901d4a */
[----:B------:R-:W-:-:S03]  /*1b00*/  IADD3.X R15, R17, UR5, RZ, P0, !PT ;  /* 0x00000005110f7c10 */ /* 0x000fc600087fe4ff */
[----:B------:R1:W-:Y:S04]  /*1b10*/  LDGSTS.E.BYPASS.LTC128B.128 [R229+0x10000], [R222.64+0x80] ;  /* 0x10000080dee57fae */ /* 0x0003e8000b901d4a */
[----:B------:R2:W-:Y:S04]  /*1b20*/  LDGSTS.E.BYPASS.LTC128B.128 [R229+0xc800], [R8.64] ;  /* 0x0c80000008e57fae */ /* 0x0005e8000b901d4a */
[----:B------:R2:W-:Y:S04]  /*1b30*/  LDGSTS.E.BYPASS.LTC128B.128 [R229+0x10800], [R8.64+0x80] ;  /* 0x1080008008e57fae */ /* 0x0005e8000b901d4a */
[----:B------:R3:W-:Y:S04]  /*1b40*/  LDGSTS.E.BYPASS.LTC128B.128 [R229+0xd000], [R10.64] ;  /* 0x0d0000000ae57fae */ /* 0x0007e8000b901d4a */
[----:B------:R3:W-:Y:S04]  /*1b50*/  LDGSTS.E.BYPASS.LTC128B.128 [R229+0x11000], [R10.64+0x80] ;  /* 0x110000800ae57fae */ /* 0x0007e8000b901d4a */
[----:B------:R4:W-:Y:S04]  /*1b60*/  LDGSTS.E.BYPASS.LTC128B.128 [R229+0xd800], [R18.64] ;  /* 0x0d80000012e57fae */ /* 0x0009e8000b901d4a */
[----:B------:R4:W-:Y:S04]  /*1b70*/  LDGSTS.E.BYPASS.LTC128B.128 [R229+0x11800], [R18.64+0x80] ;  /* 0x1180008012e57fae */ /* 0x0009e8000b901d4a */
[----:B------:R4:W-:Y:S04]  /*1b80*/  LDGSTS.E.BYPASS.LTC128B.128 [R229+0xe000], [R16.64] ;  /* 0x0e00000010e57fae */ /* 0x0009e8000b901d4a */
[----:B------:R4:W-:Y:S01]  /*1b90*/  LDGSTS.E.BYPASS.LTC128B.128 [R229+0x12000], [R16.64+0x80] ;  /* 0x1200008010e57fae */ /* 0x0009e2000b901d4a */
[----:B--2---:R-:W-:-:S03]  /*1ba0*/  IMAD R9, R38, 0x400, R7 ;  /* 0x0000040026097824 */ /* 0x004fc600078e0207 */
[----:B------:R2:W-:Y:S01]  /*1bb0*/  LDGSTS.E.BYPASS.LTC128B.128 [R229+0xe800], [R14.64] ;  /* 0x0e8000000ee57fae */ /* 0x0005e2000b901d4a */
[----:B-1----:R-:W-:-:S03]  /*1bc0*/  IMAD.IADD R222, R9, 0x1, R4 ;  /* 0x0000000109de7824 */ /* 0x002fc600078e0204 */
[----:B------:R2:W-:Y:S01]  /*1bd0*/  LDGSTS.E.BYPASS.LTC128B.128 [R229+0x12800], [R14.64+0x80] ;  /* 0x128000800ee57fae */ /* 0x0005e2000b901d4a */
[----:B---3--:R-:W-:Y:S01]  /*1be0*/  IADD3 R10, P0, R14, UR9, RZ ;  /* 0x000000090e0a7c10 */ /* 0x008fe2000ff1e0ff */
[----:B------:R-:W-:-:S03]  /*1bf0*/  IMAD.SHL.U32 R222, R222, 0x2, RZ ;  /* 0x00000002dede7824 */ /* 0x000fc600078e00ff */
[----:B------:R-:W-:Y:S01]  /*1c00*/  IADD3.X R11, R15, UR5, RZ, P0, !PT ;  /* 0x000000050f0b7c10 */ /* 0x000fe200087fe4ff */
[----:B------:R-:W-:Y:S01]  /*1c10*/  IMAD.IADD R220, R222, 0x1, R0 ;  /* 0x00000001dedc7824 */ /* 0x000fe200078e0200 */
[----:B------:R-:W-:-:S03]  /*1c20*/  IADD3 R8, P0, R10, UR9, RZ ;  /* 0x000000090a087c10 */ /* 0x000fc6000ff1e0ff */
[----:B------:R1:W-:Y:S01]  /*1c30*/  LDGSTS.E.BYPASS.LTC128B.128 [R229+0xf000], [R10.64] ;  /* 0x0f0000000ae57fae */ /* 0x0003e2000b901d4a */
[----:B------:R-:W-:Y:S02]  /*1c40*/  IADD3.X R9, R11, UR5, RZ, P0, !PT ;  /* 0x000000050b097c10 */ /* 0x000fe400087fe4ff */
[----:B------:R-:W-:Y:S01]  /*1c50*/  LOP3.LUT P0, RZ, R2, 0x2, RZ, 0xc0, !PT ;  /* 0x0000000202ff7812 */ /* 0x000fe2000780c0ff */
[----:B------:R1:W-:Y:S04]  /*1c60*/  LDGSTS.E.BYPASS.LTC128B.128 [R229+0x13000], [R10.64+0x80] ;  /* 0x130000800ae57fae */ /* 0x0003e8000b901d4a */
[----:B------:R1:W-:Y:S04]  /*1c70*/  LDGSTS.E.BYPASS.LTC128B.128 [R229+0xf800], [R8.64] ;  /* 0x0f80000008e57fae */ /* 0x0003e8000b901d4a */
[----:B------:R1:W-:Y:S04]  /*1c80*/  LDGSTS.E.BYPASS.LTC128B.128 [R229+0x13800], [R8.64+0x80] ;  /* 0x1380008008e57fae */ /* 0x0003e8000b901d4a */
[----:B------:R-:W-:Y:S01]  /*1c90*/  LDSM.16.M88.4 R64, [R222] ;  /* 0x00000000de40783b */ /* 0x000fe20000000200 */
[----:B------:R-:W-:-:S02]  /*1ca0*/  @P0 IADD3 R219, R221, -0x20, RZ ;  /* 0xffffffe0dddb0810 */ /* 0x000fc40007ffe0ff */
[----:B------:R-:W-:Y:S01]  /*1cb0*/  LOP3.LUT P0, RZ, R2, 0x4, RZ, 0xc0, !PT ;  /* 0x0000000402ff7812 */ /* 0x000fe2000780c0ff */
[----:B------:R-:W3:Y:S01]  /*1cc0*/  LDSM.16.M88.4 R24, [R124+0x5800] ;  /* 0x005800007c18783b */ /* 0x000ee20000000200 */
        /* <DEDUP_REMOVED lines=8> */
[----:B------:R-:W2:Y:S01]  /*1d50*/  LDSM.16.M88.4 R68, [R219+0x1800] ;  /* 0x00180000db44783b */ /* 0x000ea20000000200 */
[C---:B------:R-:W-:Y:S02]  /*1d60*/  IADD3 R205, R219.reuse, 0x3800, RZ ;  /* 0x00003800dbcd7810 */ /* 0x040fe40007ffe0ff */
[C---:B------:R-:W-:Y:S01]  /*1d70*/  IADD3 R203, R219.reuse, 0x4000, RZ ;  /* 0x00004000dbcb7810 */ /* 0x040fe20007ffe0ff */
[----:B----4-:R-:W5:Y:S01]  /*1d80*/  LDSM.16.M88.4 R16, [R124+0x6000] ;  /* 0x006000007c10783b */ /* 0x010f620000000200 */
[C---:B------:R-:W-:Y:S02]  /*1d90*/  IADD3 R202, R219.reuse, 0x4800, RZ ;  /* 0x00004800dbca7810 */ /* 0x040fe40007ffe0ff */
[C---:B------:R-:W-:Y:S01]  /*1da0*/  IADD3 R201, R219.reuse, 0x5000, RZ ;  /* 0x00005000dbc97810 */ /* 0x040fe20007ffe0ff */
[----:B------:R-:W4:Y:S01]  /*1db0*/  LDSM.16.M88.4 R52, [R124+0x4000] ;  /* 0x004000007c34783b */ /* 0x000f220000000200 */
[----:B------:R-:W-:-:S02]  /*1dc0*/  IADD3 R200, R219, 0x5800, RZ ;  /* 0x00005800dbc87810 */ /* 0x000fc40007ffe0ff */
[C---:B------:R-:W-:Y:S01]  /*1dd0*/  IADD3 R199, R219.reuse, 0x6000, RZ ;  /* 0x00006000dbc77810 */ /* 0x040fe20007ffe0ff */
[----:B------:R-:W4:Y:S01]  /*1de0*/  LDSM.16.M88.4 R44, [R124+0x4800] ;  /* 0x004800007c2c783b */ /* 0x000f220000000200 */
[C---:B------:R-:W-:Y:S02]  /*1df0*/  IADD3 R198, R219.reuse, 0x6800, RZ ;  /* 0x00006800dbc67810 */ /* 0x040fe40007ffe0ff */
[C---:B------:R-:W-:Y:S01]  /*1e00*/  IADD3 R197, R219.reuse, 0x7000, RZ ;  /* 0x00007000dbc57810 */ /* 0x040fe20007ffe0ff */
[----:B-1----:R-:W1:Y:S01]  /*1e10*/  LDSM.16.M88.4 R8, [R124+0x6800] ;  /* 0x006800007c08783b */ /* 0x002e620000000200 */
[----:B------:R-:W-:-:S03]  /*1e20*/  IADD3 R196, R219, 0x7800, RZ ;  /* 0x00007800dbc47810 */ /* 0x000fc60007ffe0ff */
[----:B------:R-:W1:Y:S04]  /*1e30*/  LDSM.16.M88.4 R104, [R124+0x7000] ;  /* 0x007000007c68783b */ /* 0x000e680000000200 */
[----:B------:R-:W1:Y:S01]  /*1e40*/  LDSM.16.M88.4 R76, [R219+0x1000] ;  /* 0x00100000db4c783b */ /* 0x000e620000000200 */
[C---:B---3--:R-:W-:Y:S03]  /*1e50*/  HMMA.16816.F32.BF16 R28, R64.reuse, R24, RZ ;  /* 0x00000018401c723c */ /* 0x048fe600000418ff */
[----:B------:R-:W3:Y:S04]  /*1e60*/  LDSM.16.M88.4 R72, [R219+0x2000] ;  /* 0x00200000db48783b */ /* 0x000ee80000000200 */
[----:B------:R-:W1:Y:S01]  /*1e70*/  LDSM.16.M88.4 R92, [R124+0x7800] ;  /* 0x007800007c5c783b */ /* 0x000e620000000200 */
[C---:B------:R-:W-:Y:S03]  /*1e80*/  HMMA.16816.F32.BF16 R24, R64.reuse, R26, RZ ;  /* 0x0000001a4018723c */ /* 0x040fe600000418ff */
[----:B------:R-:W1:Y:S04]  /*1e90*/  LDSM.16.M88.4 R88, [R219] ;  /* 0x00000000db58783b */ /* 0x000e680000000200 */
[----:B------:R-:W1:Y:S01]  /*1ea0*/  LDSM.16.M88.4 R84, [R219+0x800] ;  /* 0x00080000db54783b */ /* 0x000e620000000200 */
[C---:B--2---:R-:W-:Y:S03]  /*1eb0*/  HMMA.16816.F32.BF16 R40, R64.reuse, R32, RZ ;  /* 0x000000204028723c */ /* 0x044fe600000418ff */
[----:B------:R-:W2:Y:S04]  /*1ec0*/  LDSM.16.M88.4 R80, [R219+0x2800] ;  /* 0x00280000db50783b */ /* 0x000ea80000000200 */
[----:B------:R-:W-:Y:S01]  /*1ed0*/  LDSM.16.M88.4 R120, [R220+0x2000] ;  /* 0x00200000dc78783b */ /* 0x000fe20000000200 */
[----:B------:R-:W-:Y:S03]  /*1ee0*/  HMMA.16816.F32.BF16 R32, R64, R34, RZ ;  /* 0x000000224020723c */ /* 0x000fe600000418ff */
[----:B------:R-:W0:Y:S05]  /*1ef0*/  LDGDEPBAR ;  /* 0x00000000000079af */ /* 0x000e2a0000000000 */
[C---:B------:R-:W-:Y:S08]  /*1f00*/  HMMA.16816.F32.BF16 R28, R60.reuse, R68, R28 ;  /* 0x000000443c1c723c */ /* 0x040ff0000004181c */
[----:B------:R-:W-:Y:S01]  /*1f10*/  HMMA.16816.F32.BF16 R24, R60, R70, R24 ;  /* 0x000000463c18723c */ /* 0x000fe20000041818 */
[----:B------:R-:W2:Y:S07]  /*1f20*/  LDSM.16.M88.4 R68, [R219+0x3000] ;  /* 0x00300000db44783b */ /* 0x000eae0000000200 */
[C---:B-----5:R-:W-:Y:S08]  /*1f30*/  HMMA.16816.F32.BF16 R20, R64.reuse, R16, RZ ;  /* 0x000000104014723c */ /* 0x060ff000000418ff */
[C---:B----4-:R-:W-:Y:S08]  /*1f40*/  HMMA.16816.F32.BF16 R56, R64.reuse, R52, RZ ;  /* 0x000000344038723c */ /* 0x050ff000000418ff */
[C---:B------:R-:W-:Y:S08]  /*1f50*/  HMMA.16816.F32.BF16 R48, R64.reuse, R44, RZ ;  /* 0x0000002c4030723c */ /* 0x040ff000000418ff */
[C---:B-1----:R-:W-:Y:S08]  /*1f60*/  HMMA.16816.F32.BF16 R12, R64.reuse, R8, RZ ;  /* 0x00000008400c723c */ /* 0x042ff000000418ff */
        /* <DEDUP_REMOVED lines=8> */
[----:B------:R-:W1:Y:S07]  /*1ff0*/  LDSM.16.M88.4 R76, [R219+0x3800] ;  /* 0x00380000db4c783b */ /* 0x000e6e0000000200 */
[----:B---3--:R-:W-:Y:S07]  /*2000*/  HMMA.16816.F32.BF16 R20, R60, R72, R20 ;  /* 0x000000483c14723c */ /* 0x008fee0000041814 */
[----:B------:R-:W-:Y:S01]  /*2010*/  IMAD.MOV.U32 R72, RZ, RZ, 0x40 ;  /* 0x00000040ff487424 */ /* 0x000fe200078e00ff */
[----:B------:R-:W-:Y:S04]  /*2020*/  HMMA.16816.F32.BF16 R100, R64, R92, RZ ;  /* 0x0000005c4064723c */ /* 0x000fe800000418ff */
[----:B------:R-:W-:-:S02]  /*2030*/  SEL R5, R72, 0xffffffc0, !P1 ;  /* 0xffffffc048057807 */ /* 0x000fc40004800000 */
[----:B------:R-:W-:Y:S02]  /*2040*/  SEL R2, R72, 0xffffffc0, !P0 ;  /* 0xffffffc048027807 */ /* 0x000fe40004000000 */
[----:B------:R-:W-:Y:S01]  /*2050*/  HMMA.16816.F32.BF16 R64, R64, R94, RZ ;  /* 0x0000005e4040723c */ /* 0x000fe200000418ff */
[--C-:B------:R-:W-:Y:S02]  /*2060*/  IMAD.IADD R218, R222, 0x1, R5.reuse ;  /* 0x00000001deda7824 */ /* 0x100fe400078e0205 */
[----:B------:R-:W-:Y:S02]  /*2070*/  IMAD.IADD R217, R221, 0x1, R2 ;  /* 0x00000001ddd97824 */ /* 0x000fe400078e0202 */
[----:B------:R-:W-:Y:S01]  /*2080*/  IMAD.IADD R216, R220, 0x1, R5 ;  /* 0x00000001dcd87824 */ /* 0x000fe200078e0205 */
[----:B------:R-:W-:Y:S01]  /*2090*/  LDSM.16.M88.4 R96, [R218] ;  /* 0x00000000da60783b */ /* 0x000fe20000000200 */
[----:B------:R-:W-:Y:S01]  /*20a0*/  IMAD.IADD R204, R2, 0x1, R219 ;  /* 0x0000000102cc7824 */ /* 0x000fe200078e02db */
[C---:B------:R-:W-:Y:S02]  /*20b0*/  HMMA.16816.F32.BF16 R56, R60.reuse, R88, R56 ;  /* 0x000000583c38723c */ /* 0x040fe40000041838 */
[----:B------:R-:W3:Y:S04]  /*20c0*/  LDSM.16.M88.4 R116, [R217] ;  /* 0x00000000d974783b */ /* 0x000ee80000000200 */
[----:B------:R-:W4:Y:S02]  /*20d0*/  LDSM.16.M88.4 R112, [R217+0x800] ;  /* 0x00080000d970783b */ /* 0x000f240000000200 */
[C---:B------:R-:W-:Y:S02]  /*20e0*/  HMMA.16816.F32.BF16 R52, R60.reuse, R90, R52 ;  /* 0x0000005a3c34723c */ /* 0x040fe40000041834 */
[----:B------:R-:W5:Y:S04]  /*20f0*/  LDSM.16.M88.4 R92, [R217+0x1000] ;  /* 0x00100000d95c783b */ /* 0x000f680000000200 */
[----:B------:R-:W-:Y:S02]  /*2100*/  LDSM.16.M88.4 R88, [R217+0x2000] ;  /* 0x00200000d958783b */ /* 0x000fe40000000200 */
[C---:B------:R-:W-:Y:S08]  /*2110*/  HMMA.16816.F32.BF16 R48, R60.reuse, R84, R48 ;  /* 0x000000543c30723c */ /* 0x040ff00000041830 */
[C---:B------:R-:W-:Y:S01]  /*2120*/  HMMA.16816.F32.BF16 R44, R60.reuse, R86, R44 ;  /* 0x000000563c2c723c */ /* 0x040fe2000004182c */
[----:B------:R-:W-:Y:S07]  /*2130*/  LDSM.16.M88.4 R84, [R217+0x3000] ;  /* 0x00300000d954783b */ /* 0x000fee0000000200 */
[C---:B------:R-:W-:Y:S01]  /*2140*/  HMMA.16816.F32.BF16 R16, R60.reuse, R74, R16 ;  /* 0x0000004a3c10723c */ /* 0x040fe20000041810 */
[----:B------:R-:W3:Y:S07]  /*2150*/  LDSM.16.M88.4 R72, [R217+0x1800] ;  /* 0x00180000d948783b */ /* 0x000eee0000000200 */
[C---:B--2---:R-:W-:Y:S08]  /*2160*/  HMMA.16816.F32.BF16 R12, R60.reuse, R80, R12 ;  /* 0x000000503c0c723c */ /* 0x044ff0000004180c */
[C---:B------:R-:W-:Y:S01]  /*2170*/  HMMA.16816.F32.BF16 R8, R60.reuse, R82, R8 ;  /* 0x000000523c08723c */ /* 0x040fe20000041808 */
[----:B------:R-:W-:Y:S07]  /*2180*/  LDSM.16.M88.4 R80, [R217+0x3800] ;  /* 0x00380000d950783b */ /* 0x000fee0000000200 */
[C---:B------:R-:W-:Y:S08]  /*2190*/  HMMA.16816.F32.BF16 R108, R60.reuse, R68, R108 ;  /* 0x000000443c6c723c */ /* 0x040ff0000004186c */
[C---:B------:R-:W-:Y:S01]  /*21a0*/  HMMA.16816.F32.BF16 R104, R60.reuse, R70, R104 ;  /* 0x000000463c68723c */ /* 0x040fe20000041868 */
[----:B------:R-:W2:Y:S07]  /*21b0*/  LDSM.16.M88.4 R68, [R217+0x2800] ;  /* 0x00280000d944783b */ /* 0x000eae0000000200 */
[C---:B-1----:R-:W-:Y:S08]  /*21c0*/  HMMA.16816.F32.BF16 R100, R60.reuse, R76, R100 ;  /* 0x0000004c3c64723c */ /* 0x042ff00000041864 */
[----:B------:R-:W-:Y:S01]  /*21d0*/  HMMA.16816.F32.BF16 R64, R60, R78, R64 ;  /* 0x0000004e3c40723c */ /* 0x000fe20000041840 */
[----:B------:R-:W-:Y:S04]  /*21e0*/  LDSM.16.M88.4 R60, [R216] ;  /* 0x00000000d83c783b */ /* 0x000fe80000000200 */
[----:B------:R-:W1:Y:S03]  /*21f0*/  LDSM.16.M88.4 R76, [R204] ;  /* 0x00000000cc4c783b */ /* 0x000e660000000200 */
[C---:B---3--:R-:W-:Y:S08]  /*2200*/  HMMA.16816.F32.BF16 R56, R96.reuse, R116, R56 ;  /* 0x000000746038723c */ /* 0x048ff00000041838 */
[C---:B------:R-:W-:Y:S01]  /*2210*/  HMMA.16816.F32.BF16 R52, R96.reuse, R118, R52 ;  /* 0x000000766034723c */ /* 0x040fe20000041834 */
[----:B------:R-:W-:Y:S07]  /*2220*/  LDSM.16.M88.4 R116, [R204+0x1800] ;  /* 0x00180000cc74783b */ /* 0x000fee0000000200 */
[C---:B----4-:R-:W-:Y:S08]  /*2230*/  HMMA.16816.F32.BF16 R48, R96.reuse, R112, R48 ;  /* 0x000000706030723c */ /* 0x050ff00000041830 */
[C---:B------:R-:W-:Y:S01]  /*2240*/  HMMA.16816.F32.BF16 R44, R96.reuse, R114, R44 ;  /* 0x00000072602c723c */ /* 0x040fe2000004182c */
[----:B------:R-:W-:Y:S07]  /*2250*/  LDSM.16.M88.4 R112, [R204+0x2000] ;  /* 0x00200000cc70783b */ /* 0x000fee0000000200 */
[C---:B-----5:R-:W-:Y:S08]  /*2260*/  HMMA.16816.F32.BF16 R40, R96.reuse, R92, R40 ;  /* 0x0000005c6028723c */ /* 0x060ff00000041828 */
        /* <DEDUP_REMOVED lines=8> */
[C---:B--2---:R-:W-:Y:S08]  /*22f0*/  HMMA.16816.F32.BF16 R12, R96.reuse, R68, R12 ;  /* 0x00000044600c723c */ /* 0x044ff0000004180c */
[C---:B------:R-:W-:Y:S01]  /*2300*/  HMMA.16816.F32.BF16 R8, R96.reuse, R70, R8 ;  /* 0x000000466008723c */ /* 0x040fe20000041808 */
[----:B------:R-:W2:Y:S07]  /*2310*/  LDSM.16.M88.4 R68, [R204+0x1000] ;  /* 0x00100000cc44783b */ /* 0x000eae0000000200 */
[C---:B------:R-:W-:Y:S08]  /*2320*/  HMMA.16816.F32.BF16 R108, R96.reuse, R84, R108 ;  /* 0x00000054606c723c */ /* 0x040ff0000004186c */
[C---:B------:R-:W-:Y:S01]  /*2330*/  HMMA.16816.F32.BF16 R104, R96.reuse, R86, R104 ;  /* 0x000000566068723c */ /* 0x040fe20000041868 */
[----:B------:R-:W-:Y:S07]  /*2340*/  LDSM.16.M88.4 R84, [R222+0x2000] ;  /* 0x00200000de54783b */ /* 0x000fee0000000200 */
[C---:B------:R-:W-:Y:S08]  /*2350*/  HMMA.16816.F32.BF16 R100, R96.reuse, R80, R100 ;  /* 0x000000506064723c */ /* 0x040ff00000041864 */
[----:B------:R-:W-:Y:S01]  /*2360*/  HMMA.16816.F32.BF16 R96, R96, R82, R64 ;  /* 0x000000526060723c */ /* 0x000fe20000041840 */
[----:B------:R-:W4:Y:S04]  /*2370*/  LDSM.16.M88.4 R64, [R204+0x3000] ;  /* 0x00300000cc40783b */ /* 0x000f280000000200 */
[----:B------:R-:W5:Y:S03]  /*2380*/  LDSM.16.M88.4 R80, [R124+0x8000] ;  /* 0x008000007c50783b */ /* 0x000f660000000200 */
[C---:B-1----:R-:W-:Y:S08]  /*2390*/  HMMA.16816.F32.BF16 R56, R60.reuse, R76, R56 ;  /* 0x0000004c3c38723c */ /* 0x042ff00000041838 */
[C---:B------:R-:W-:Y:S01]  /*23a0*/  HMMA.16816.F32.BF16 R52, R60.reuse, R78, R52 ;  /* 0x0000004e3c34723c */ /* 0x040fe20000041834 */
[----:B------:R-:W-:Y:S07]  /*23b0*/  LDSM.16.M88.4 R76, [R124+0x8800] ;  /* 0x008800007c4c783b */ /* 0x000fee0000000200 */
[C---:B---3--:R-:W-:Y:S08]  /*23c0*/  HMMA.16816.F32.BF16 R48, R60.reuse, R72, R48 ;  /* 0x000000483c30723c */ /* 0x048ff00000041830 */
[C---:B------:R-:W-:Y:S01]  /*23d0*/  HMMA.16816.F32.BF16 R44, R60.reuse, R74, R44 ;  /* 0x0000004a3c2c723c */ /* 0x040fe2000004182c */
[----:B------:R-:W-:Y:S07]  /*23e0*/  LDSM.16.M88.4 R72, [R124+0x9000] ;  /* 0x009000007c48783b */ /* 0x000fee0000000200 */
[C---:B--2---:R-:W-:Y:S08]  /*23f0*/  HMMA.16816.F32.BF16 R40, R60.reuse, R68, R40 ;  /* 0x000000443c28723c */ /* 0x044ff00000041828 */
[C---:B----4-:R-:W-:Y:S08]  /*2400*/  HMMA.16816.F32.BF16 R108, R60.reuse, R64, R108 ;  /* 0x000000403c6c723c */ /* 0x050ff0000004186c */
[C---:B------:R-:W-:Y:S01]  /*2410*/  HMMA.16816.F32.BF16 R104, R60.reuse, R66, R104 ;  /* 0x000000423c68723c */ /* 0x040fe20000041868 */
[----:B------:R-:W1:Y:S07]  /*2420*/  LDSM.16.M88.4 R64, [R124+0xa000] ;  /* 0x00a000007c40783b */ /* 0x000e6e0000000200 */
        /* <DEDUP_REMOVED lines=17> */
[----:B------:R-:W4:Y:S07]  /*2540*/  LDSM.16.M88.4 R80, [R219+0x4000] ;  /* 0x00400000db50783b */ /* 0x000f2e0000000200 */
[C---:B-1----:R-:W-:Y:S08]  /*2550*/  HMMA.16816.F32.BF16 R20, R84.reuse, R64, R20 ;  /* 0x000000405414723c */ /* 0x042ff00000041814 */
[C---:B------:R-:W-:Y:S01]  /*2560*/  HMMA.16816.F32.BF16 R16, R84.reuse, R66, R16 ;  /* 0x000000425410723c */ /* 0x040fe20000041810 */
[----:B------:R-:W1:Y:S07]  /*2570*/  LDSM.16.M88.4 R64, [R219+0x6000] ;  /* 0x00600000db40783b */ /* 0x000e6e0000000200 */
[C---:B------:R-:W-:Y:S08]  /*2580*/  HMMA.16816.F32.BF16 R48, R84.reuse, R76, R48 ;  /* 0x0000004c5430723c */ /* 0x040ff00000041830 */
[C---:B------:R-:W-:Y:S01]  /*2590*/  HMMA.16816.F32.BF16 R44, R84.reuse, R78, R44 ;  /* 0x0000004e542c723c */ /* 0x040fe2000004182c */
[----:B------:R-:W5:Y:S07]  /*25a0*/  LDSM.16.M88.4 R76, [R219+0x4800] ;  /* 0x00480000db4c783b */ /* 0x000f6e0000000200 */
        /* <DEDUP_REMOVED lines=8> */
[----:B------:R-:W1:Y:S07]  /*2630*/  LDSM.16.M88.4 R68, [R219+0x5800] ;  /* 0x00580000db44783b */ /* 0x000e6e0000000200 */
[C---:B------:R-:W-:Y:S08]  /*2640*/  HMMA.16816.F32.BF16 R108, R84.reuse, R92, R108 ;  /* 0x0000005c546c723c */ /* 0x040ff0000004186c */
[C---:B------:R-:W-:Y:S01]  /*2650*/  HMMA.16816.F32.BF16 R104, R84.reuse, R94, R104 ;  /* 0x0000005e5468723c */ /* 0x040fe20000041868 */
[----:B------:R-:W-:Y:S07]  /*2660*/  LDSM.16.M88.4 R92, [R218+0x2000] ;  /* 0x00200000da5c783b */ /* 0x000fee0000000200 */
[C---:B---3--:R-:W-:Y:S08]  /*2670*/  HMMA.16816.F32.BF16 R100, R84.reuse, R88, R100 ;  /* 0x000000585464723c */ /* 0x048ff00000041864 */
[----:B------:R-:W-:Y:S01]  /*2680*/  HMMA.16816.F32.BF16 R96, R84, R90, R96 ;  /* 0x0000005a5460723c */ /* 0x000fe20000041860 */
[----:B------:R-:W3:Y:S04]  /*2690*/  LDSM.16.M88.4 R84, [R217+0x4800] ;  /* 0x00480000d954783b */ /* 0x000ee80000000200 */
[----:B------:R-:W2:Y:S03]  /*26a0*/  LDSM.16.M88.4 R88, [R217+0x4000] ;  /* 0x00400000d958783b */ /* 0x000ea60000000200 */
[C---:B----4-:R-:W-:Y:S08]  /*26b0*/  HMMA.16816.F32.BF16 R56, R120.reuse, R80, R56 ;  /* 0x000000507838723c */ /* 0x050ff00000041838 */
[C---:B------:R-:W-:Y:S01]  /*26c0*/  HMMA.16816.F32.BF16 R52, R120.reuse, R82, R52 ;  /* 0x000000527834723c */ /* 0x040fe20000041834 */
[----:B------:R-:W4:Y:S07]  /*26d0*/  LDSM.16.M88.4 R80, [R217+0x5000] ;  /* 0x00500000d950783b */ /* 0x000f2e0000000200 */
[C---:B-1----:R-:W-:Y:S08]  /*26e0*/  HMMA.16816.F32.BF16 R20, R120.reuse, R64, R20 ;  /* 0x000000407814723c */ /* 0x042ff00000041814 */
[C---:B------:R-:W-:Y:S01]  /*26f0*/  HMMA.16816.F32.BF16 R16, R120.reuse, R66, R16 ;  /* 0x000000427810723c */ /* 0x040fe20000041810 */
[----:B------:R-:W1:Y:S07]  /*2700*/  LDSM.16.M88.4 R64, [R217+0x7000] ;  /* 0x00700000d940783b */ /* 0x000e6e0000000200 */
[C---:B-----5:R-:W-:Y:S08]  /*2710*/  HMMA.16816.F32.BF16 R48, R120.reuse, R76, R48 ;  /* 0x0000004c7830723c */ /* 0x060ff00000041830 */
[C---:B------:R-:W-:Y:S01]  /*2720*/  HMMA.16816.F32.BF16 R44, R120.reuse, R78, R44 ;  /* 0x0000004e782c723c */ /* 0x040fe2000004182c */
[----:B------:R-:W-:Y:S07]  /*2730*/  LDSM.16.M88.4 R76, [R217+0x5800] ;  /* 0x00580000d94c783b */ /* 0x000fee0000000200 */
[C---:B------:R-:W-:Y:S08]  /*2740*/  HMMA.16816.F32.BF16 R40, R120.reuse, R72, R40 ;  /* 0x000000487828723c */ /* 0x040ff00000041828 */
[C---:B--2---:R-:W-:Y:S08]  /*2750*/  HMMA.16816.F32.BF16 R12, R120.reuse, R60, R12 ;  /* 0x0000003c780c723c */ /* 0x044ff0000004180c */
[C---:B------:R-:W-:Y:S01]  /*2760*/  HMMA.16816.F32.BF16 R8, R120.reuse, R62, R8 ;  /* 0x0000003e7808723c */ /* 0x040fe20000041808 */
[----:B------:R-:W2:Y:S07]  /*2770*/  LDSM.16.M88.4 R60, [R217+0x7800] ;  /* 0x00780000d93c783b */ /* 0x000eae0000000200 */
[C---:B------:R-:W-:Y:S08]  /*2780*/  HMMA.16816.F32.BF16 R108, R120.reuse, R116, R108 ;  /* 0x00000074786c723c */ /* 0x040ff0000004186c */
[C---:B------:R-:W-:Y:S08]  /*2790*/  HMMA.16816.F32.BF16 R28, R120.reuse, R68, R28 ;  /* 0x00000044781c723c */ /* 0x040ff0000004181c */
[C---:B------:R-:W-:Y:S01]  /*27a0*/  HMMA.16816.F32.BF16 R24, R120.reuse, R70, R24 ;  /* 0x000000467818723c */ /* 0x040fe20000041818 */
[----:B------:R-:W5:Y:S07]  /*27b0*/  LDSM.16.M88.4 R68, [R217+0x6800] ;  /* 0x00680000d944783b */ /* 0x000f6e0000000200 */
[----:B------:R-:W-:Y:S08]  /*27c0*/  HMMA.16816.F32.BF16 R100, R120, R112, R100 ;  /* 0x000000707864723c */ /* 0x000ff00000041864 */
[C---:B---3--:R-:W-:Y:S08]  /*27d0*/  HMMA.16816.F32.BF16 R48, R92.reuse, R84, R48 ;  /* 0x000000545c30723c */ /* 0x048ff00000041830 */
[C---:B------:R-:W-:Y:S08]  /*27e0*/  HMMA.16816.F32.BF16 R44, R92.reuse, R86, R44 ;  /* 0x000000565c2c723c */ /* 0x040ff0000004182c */
[C---:B------:R-:W-:Y:S08]  /*27f0*/  HMMA.16816.F32.BF16 R56, R92.reuse, R88, R56 ;  /* 0x000000585c38723c */ /* 0x040ff00000041838 */
[C---:B------:R-:W-:Y:S01]  /*2800*/  HMMA.16816.F32.BF16 R52, R92.reuse, R90, R52 ;  /* 0x0000005a5c34723c */ /* 0x040fe20000041834 */
[----:B------:R-:W-:Y:S07]  /*2810*/  LDSM.16.M88.4 R88, [R204+0x4000] ;  /* 0x00400000cc58783b */ /* 0x000fee0000000200 */
[----:B----4-:R-:W-:Y:S01]  /*2820*/  HMMA.16816.F32.BF16 R84, R92, R80, R40 ;  /* 0x000000505c54723c */ /* 0x010fe20000041828 */
[----:B------:R-:W3:Y:S07]  /*2830*/  LDSM.16.M88.4 R40, [R216+0x2000] ;  /* 0x00200000d828783b */ /* 0x000eee0000000200 */
[C---:B------:R-:W-:Y:S08]  /*2840*/  HMMA.16816.F32.BF16 R104, R120.reuse, R118, R104 ;  /* 0x000000767868723c */ /* 0x040ff00000041868 */
[----:B------:R-:W-:Y:S08]  /*2850*/  HMMA.16816.F32.BF16 R96, R120, R114, R96 ;  /* 0x000000727860723c */ /* 0x000ff00000041860 */
[C---:B-1----:R-:W-:Y:S07]  /*2860*/  HMMA.16816.F32.BF16 R108, R92.reuse, R64, R108 ;  /* 0x000000405c6c723c */ /* 0x042fee000004186c */
[----:B------:R-:W-:Y:S01]  /*2870*/  LOP3.LUT R65, R37, 0xffffffe0, RZ, 0xc0, !PT ;  /* 0xffffffe025417812 */ /* 0x000fe200078ec0ff */
[----:B--2---:R-:W-:Y:S04]  /*2880*/  HMMA.16816.F32.BF16 R100, R92, R60, R100 ;  /* 0x0000003c5c64723c */ /* 0x004fe80000041864 */
[----:B------:R-:W-:-:S04]  /*2890*/  IMAD.IADD R2, R6, 0x1, -R65 ;  /* 0x0000000106027824 */ /* 0x000fc800078e0a41 */
[----:B------:R-:W-:Y:S01]  /*28a0*/  HMMA.16816.F32.BF16 R32, R120, R74, R32 ;  /* 0x0000004a7820723c */ /* 0x000fe20000041820 */
[----:B------:R-:W-:Y:S01]  /*28b0*/  SHF.R.S32.HI R61, RZ, 0x1f, R2 ;  /* 0x0000001fff3d7819 */ /* 0x000fe20000011402 */
[----:B------:R-:W1:Y:S03]  /*28c0*/  LDSM.16.M88.4 R72, [R217+0x6000] ;  /* 0x00600000d948783b */ /* 0x000e660000000200 */
[----:B------:R-:W-:-:S03]  /*28d0*/  LEA.HI R228, R61, R2, RZ, 0x2 ;  /* 0x000000023de47211 */ /* 0x000fc600078f10ff */
[----:B------:R-:W-:Y:S01]  /*28e0*/  HMMA.16816.F32.BF16 R104, R92, R66, R104 ;  /* 0x000000425c68723c */ /* 0x000fe20000041868 */
[----:B------:R-:W2:Y:S01]  /*28f0*/  LDSM.16.M88.4 R64, [R204+0x4800] ;  /* 0x00480000cc40783b */ /* 0x000ea20000000200 */
[----:B------:R-:W-:-:S06]  /*2900*/  SHF.R.S32.HI R228, RZ, 0x2, R228 ;  /* 0x00000002ffe47819 */ /* 0x000fcc00000114e4 */
[C---:B------:R-:W-:Y:S01]  /*2910*/  HMMA.16816.F32.BF16 R96, R92.reuse, R62, R96 ;  /* 0x0000003e5c60723c */ /* 0x040fe20000041860 */
[----:B------:R-:W4:Y:S07]  /*2920*/  LDSM.16.M88.4 R60, [R204+0x5000] ;  /* 0x00500000cc3c783b */ /* 0x000f2e0000000200 */
[C---:B------:R-:W-:Y:S07]  /*2930*/  HMMA.16816.F32.BF16 R28, R92.reuse, R76, R28 ;  /* 0x0000004c5c1c723c */ /* 0x040fee000004181c */
[----:B------:R-:W-:Y:S01]  /*2940*/  IADD3 R76, R125, 0x1, R228 ;  /* 0x000000017d4c7810 */ /* 0x000fe20007ffe0e4 */
[----:B-----5:R-:W-:Y:S01]  /*2950*/  HMMA.16816.F32.BF16 R12, R92, R68, R12 ;  /* 0x000000445c0c723c */ /* 0x020fe2000004180c */
[----:B------:R-:W-:-:S02]  /*2960*/  IMAD.SHL.U32 R77, R6, 0x2, RZ ;  /* 0x00000002064d7824 */ /* 0x000fc400078e00ff */
[----:B------:R-:W-:Y:S01]  /*2970*/  IADD3 R76, R39, -c[0x0][0x214], R76 ;  /* 0x80008500274c7a10 */ /* 0x000fe20007ffe04c */
[----:B------:R-:W-:-:S03]  /*2980*/  IMAD.SHL.U32 R6, R36, 0x80, RZ ;  /* 0x0000008024067824 */ /* 0x000fc600078e00ff */
[----:B------:R-:W-:Y:S01]  /*2990*/  IADD3 R76, R76, c[0x0][0x2e8], RZ ;  /* 0x0000ba004c4c7a10 */ /* 0x000fe20007ffe0ff */
[----:B------:R-:W-:Y:S01]  /*29a0*/  HMMA.16816.F32.BF16 R8, R92, R70, R8 ;  /* 0x000000465c08723c */ /* 0x000fe20000041808 */
[----:B------:R-:W5:Y:S01]  /*29b0*/  LDSM.16.M88.4 R68, [R204+0x5800] ;  /* 0x00580000cc44783b */ /* 0x000f620000000200 */
[----:B------:R-:W-:Y:S02]  /*29c0*/  LOP3.LUT R77, R6, 0x6, R77, 0xf8, !PT ;  /* 0x00000006064d7812 */ /* 0x000fe400078ef84d */
[C---:B------:R-:W-:Y:S02]  /*29d0*/  IADD3 R2, R76.reuse, 0x8, RZ ;  /* 0x000000084c027810 */ /* 0x040fe40007ffe0ff */
[-C--:B------:R-:W-:Y:S02]  /*29e0*/  IMNMX R76, R76, R39.reuse, PT ;  /* 0x000000274c4c7217 */ /* 0x080fe40003800200 */
[----:B---3--:R-:W-:Y:S01]  /*29f0*/  HMMA.16816.F32.BF16 R56, R40, R88, R56 ;  /* 0x000000582838723c */ /* 0x008fe20000041838 */
[----:B------:R-:W-:-:S02]  /*2a00*/  IMNMX R2, R2, R39, PT ;  /* 0x0000002702027217 */ /* 0x000fc40003800200 */
[C---:B------:R-:W-:Y:S02]  /*2a10*/  IADD3 R37, R77.reuse, -0x80, RZ ;  /* 0xffffff804d257810 */ /* 0x040fe40007ffe0ff */
[----:B------:R-:W-:Y:S02]  /*2a20*/  IADD3 R39, R77, -0x7f, RZ ;  /* 0xffffff814d277810 */ /* 0x000fe40007ffe0ff */
[C---:B------:R-:W-:Y:S01]  /*2a30*/  ISETP.GE.AND P2, PT, R37.reuse, R76, PT ;  /* 0x0000004c2500720c */ /* 0x040fe20003f46270 */
[----:B------:R-:W-:Y:S01]  /*2a40*/  HMMA.16816.F32.BF16 R52, R40, R90, R52 ;  /* 0x0000005a2834723c */ /* 0x000fe20000041834 */
[----:B------:R-:W-:Y:S02]  /*2a50*/  ISETP.GE.AND P0, PT, R37, R2, PT ;  /* 0x000000022500720c */ /* 0x000fe40003f06270 */
[C---:B------:R-:W-:Y:S02]  /*2a60*/  ISETP.GE.AND P5, PT, R39.reuse, R76, PT ;  /* 0x0000004c2700720c */ /* 0x040fe40003fa6270 */
[----:B------:R-:W-:-:S02]  /*2a70*/  ISETP.GE.AND P1, PT, R39, R2, PT ;  /* 0x000000022700720c */ /* 0x000fc40003f26270 */
[C---:B------:R-:W-:Y:S01]  /*2a80*/  IADD3 R37, R77.reuse, -0x78, RZ ;  /* 0xffffff884d257810 */ /* 0x040fe20007ffe0ff */
[C---:B------:R-:W-:Y:S01]  /*2a90*/  HMMA.16816.F32.BF16 R32, R92.reuse, R82, R32 ;  /* 0x000000525c20723c */ /* 0x040fe20000041820 */
[----:B------:R-:W-:Y:S02]  /*2aa0*/  IADD3 R39, R77, -0x77, RZ ;  /* 0xffffff894d277810 */ /* 0x000fe40007ffe0ff */
[C---:B------:R-:W-:Y:S02]  /*2ab0*/  ISETP.GE.AND P4, PT, R37.reuse, R76, PT ;  /* 0x0000004c2500720c */ /* 0x040fe40003f86270 */
[-C--:B------:R-:W-:Y:S02]  /*2ac0*/  ISETP.GE.AND P3, PT, R37, R2.reuse, PT ;  /* 0x000000022500720c */ /* 0x080fe40003f66270 */
[----:B------:R-:W-:Y:S01]  /*2ad0*/  IADD3 R37, R77, -0x6f, RZ ;  /* 0xffffff914d257810 */ /* 0x000fe20007ffe0ff */
[C---:B-1----:R-:W-:Y:S07]  /*2ae0*/  HMMA.16816.F32.BF16 R20, R92.reuse, R72, R20 ;  /* 0x000000485c14723c */ /* 0x042fee0000041814 */
[----:B------:R-:W-:Y:S01]  /*2af0*/  FSEL R72, R58, -INF , !P0 ;  /* 0xff8000003a487808 */ /* 0x000fe20004000000 */
[----:B------:R-:W-:Y:S01]  /*2b00*/  HMMA.16816.F32.BF16 R16, R92, R74, R16 ;  /* 0x0000004a5c10723c */ /* 0x000fe20000041810 */
[----:B------:R-:W-:-:S02]  /*2b10*/  ISETP.GE.AND P0, PT, R39, R2, PT ;  /* 0x000000022700720c */ /* 0x000fc40003f06270 */
[----:B------:R-:W-:Y:S02]  /*2b20*/  FSEL R58, R54, -INF , !P3 ;  /* 0xff800000363a7808 */ /* 0x000fe40005800000 */
[----:B------:R-:W-:Y:S02]  /*2b30*/  FSEL R73, R59, -INF , !P1 ;  /* 0xff8000003b497808 */ /* 0x000fe40004800000 */
[----:B------:R-:W-:Y:S01]  /*2b40*/  FSEL R75, R56, -INF , !P2 ;  /* 0xff800000384b7808 */ /* 0x000fe20005000000 */
[----:B--2---:R-:W-:Y:S01]  /*2b50*/  HMMA.16816.F32.BF16 R48, R40, R64, R48 ;  /* 0x000000402830723c */ /* 0x004fe20000041830 */
[----:B------:R-:W-:Y:S02]  /*2b60*/  ISETP.GE.AND P2, PT, R39, R76, PT ;  /* 0x0000004c2700720c */ /* 0x000fe40003f46270 */
[----:B------:R-:W-:Y:S02]  /*2b70*/  FSEL R56, R57, -INF , !P5 ;  /* 0xff80000039387808 */ /* 0x000fe40006800000 */
[----:B------:R-:W-:-:S02]  /*2b80*/  FSEL R57, R52, -INF , !P4 ;  /* 0xff80000034397808 */ /* 0x000fc40006000000 */
[----:B------:R-:W-:Y:S01]  /*2b90*/  FSEL R74, R55, -INF , !P0 ;  /* 0xff800000374a7808 */ /* 0x000fe20004000000 */
[----:B----4-:R-:W-:Y:S01]  /*2ba0*/  HMMA.16816.F32.BF16 R84, R40, R60, R84 ;  /* 0x0000003c2854723c */ /* 0x010fe20000041854 */
[----:B------:R-:W-:Y:S02]  /*2bb0*/  IADD3 R39, R77, -0x70, RZ ;  /* 0xffffff904d277810 */ /* 0x000fe40007ffe0ff */
[-C--:B------:R-:W-:Y:S02]  /*2bc0*/  ISETP.GE.AND P4, PT, R37, R76.reuse, PT ;  /* 0x0000004c2500720c */ /* 0x080fe40003f86270 */
[----:B------:R-:W-:Y:S02]  /*2bd0*/  ISETP.GE.AND P5, PT, R39, R76, PT ;  /* 0x0000004c2700720c */ /* 0x000fe40003fa6270 */
[----:B------:R-:W-:Y:S01]  /*2be0*/  FSEL R61, R53, -INF , !P2 ;  /* 0xff800000353d7808 */ /* 0x000fe20005000000 */
[----:B------:R-:W-:Y:S01]  /*2bf0*/  HMMA.16816.F32.BF16 R24, R92, R78, R24 ;  /* 0x0000004e5c18723c */ /* 0x000fe20000041818 */
[----:B------:R-:W1:Y:S01]  /*2c00*/  LDSM.16.M88.4 R52, [R204+0x6000] ;  /* 0x00600000cc34783b */ /* 0x000e620000000200 */
[----:B------:R-:W-:-:S02]  /*2c10*/  ISETP.GE.AND P1, PT, R39, R2, PT ;  /* 0x000000022700720c */ /* 0x000fc40003f26270 */
[----:B------:R-:W-:Y:S02]  /*2c20*/  ISETP.GE.AND P3, PT, R37, R2, PT ;  /* 0x000000022500720c */ /* 0x000fe40003f66270 */
[C---:B------:R-:W-:Y:S02]  /*2c30*/  IADD3 R39, R77.reuse, -0x68, RZ ;  /* 0xffffff984d277810 */ /* 0x040fe40007ffe0ff */
[C---:B------:R-:W-:Y:S01]  /*2c40*/  HMMA.16816.F32.BF16 R44, R40.reuse, R66, R44 ;  /* 0x00000042282c723c */ /* 0x040fe2000004182c */
[----:B------:R-:W-:Y:S02]  /*2c50*/  IADD3 R37, R77, -0x67, RZ ;  /* 0xffffff994d257810 */ /* 0x000fe40007ffe0ff */
[C---:B------:R-:W-:Y:S02]  /*2c60*/  ISETP.GE.AND P2, PT, R39.reuse, R76, PT ;  /* 0x0000004c2700720c */ /* 0x040fe40003f46270 */
[----:B------:R-:W-:Y:S02]  /*2c70*/  ISETP.GE.AND P0, PT, R39, R2, PT ;  /* 0x000000022700720c */ /* 0x000fe40003f06270 */
[----:B------:R-:W-:Y:S01]  /*2c80*/  FSEL R81, R48, -INF , !P5 ;  /* 0xff80000030517808 */ /* 0x000fe20006800000 */
[----:B-----5:R-:W-:Y:S01]  /*2c90*/  HMMA.16816.F32.BF16 R136, R40, R68, R28 ;  /* 0x000000442888723c */ /* 0x020fe2000004181c */
[----:B------:R-:W2:Y:S01]  /*2ca0*/  LDSM.16.M88.4 R28, [R204+0x6800] ;  /* 0x00680000cc1c783b */ /* 0x000ea20000000200 */
[----:B------:R-:W-:-:S02]  /*2cb0*/  FSEL R120, R50, -INF , !P1 ;  /* 0xff80000032787808 */ /* 0x000fc40004800000 */
[C---:B------:R-:W-:Y:S02]  /*2cc0*/  ISETP.GE.AND P5, PT, R37.reuse, R76, PT ;  /* 0x0000004c2500720c */ /* 0x040fe40003fa6270 */
[----:B------:R-:W-:Y:S02]  /*2cd0*/  ISETP.GE.AND P1, PT, R37, R2, PT ;  /* 0x000000022500720c */ /* 0x000fe40003f26270 */
[C---:B------:R-:W-:Y:S01]  /*2ce0*/  HMMA.16816.F32.BF16 R32, R40.reuse, R62, R32 ;  /* 0x0000003e2820723c */ /* 0x040fe20000041820 */
[C---:B------:R-:W-:Y:S02]  /*2cf0*/  IADD3 R39, R77.reuse, -0x60, RZ ;  /* 0xffffffa04d277810 */ /* 0x040fe40007ffe0ff */
[----:B------:R-:W-:Y:S02]  /*2d00*/  IADD3 R37, R77, -0x5f, RZ ;  /* 0xffffffa14d257810 */ /* 0x000fe40007ffe0ff */
[----:B------:R-:W-:Y:S02]  /*2d10*/  FSEL R89, R49, -INF , !P4 ;  /* 0xff80000031597808 */ /* 0x000fe40006000000 */
[----:B------:R-:W-:Y:S01]  /*2d20*/  FSEL R122, R51, -INF , !P3 ;  /* 0xff800000337a7808 */ /* 0x000fe20005800000 */
[----:B------:R-:W-:Y:S01]  /*2d30*/  HMMA.16816.F32.BF16 R24, R40, R70, R24 ;  /* 0x000000462818723c */ /* 0x000fe20000041818 */
[----:B------:R-:W-:-:S02]  /*2d40*/  ISETP.GE.AND P4, PT, R39, R76, PT ;  /* 0x0000004c2700720c */ /* 0x000fc40003f86270 */
[----:B------:R-:W-:Y:S02]  /*2d50*/  ISETP.GE.AND P3, PT, R39, R2, PT ;  /* 0x000000022700720c */ /* 0x000fe40003f66270 */
[----:B------:R-:W-:Y:S02]  /*2d60*/  FSEL R51, R44, -INF , !P2 ;  /* 0xff8000002c337808 */ /* 0x000fe40005000000 */
[----:B------:R-:W-:Y:S02]  /*2d70*/  FSEL R48, R46, -INF , !P0 ;  /* 0xff8000002e307808 */ /* 0x000fe40004000000 */
[C---:B------:R-:W-:Y:S01]  /*2d80*/  ISETP.GE.AND P2, PT, R37.reuse, R76, PT ;  /* 0x0000004c2500720c */ /* 0x040fe20003f46270 */
[----:B-1----:R-:W-:Y:S01]  /*2d90*/  HMMA.16816.F32.BF16 R16, R40, R54, R16 ;  /* 0x000000362810723c */ /* 0x002fe20000041810 */
[----:B------:R-:W-:Y:S02]  /*2da0*/  ISETP.GE.AND P0, PT, R37, R2, PT ;  /* 0x000000022500720c */ /* 0x000fe40003f06270 */
[----:B------:R-:W-:-:S02]  /*2db0*/  IADD3 R39, R77, -0x58, RZ ;  /* 0xffffffa84d277810 */ /* 0x000fc40007ffe0ff */
[----:B------:R-:W-:Y:S02]  /*2dc0*/  IADD3 R37, R77, -0x57, RZ ;  /* 0xffffffa94d257810 */ /* 0x000fe40007ffe0ff */
[----:B------:R-:W-:Y:S02]  /*2dd0*/  FSEL R49, R45, -INF , !P5 ;  /* 0xff8000002d317808 */ /* 0x000fe40006800000 */
[----:B------:R-:W-:Y:S02]  /*2de0*/  FSEL R38, R47, -INF , !P1 ;  /* 0xff8000002f267808 */ /* 0x000fe40004800000 */
[C---:B------:R-:W-:Y:S01]  /*2df0*/  ISETP.GE.AND P5, PT, R39.reuse, R76, PT ;  /* 0x0000004c2700720c */ /* 0x040fe20003fa6270 */
[----:B------:R-:W-:Y:S01]  /*2e00*/  HMMA.16816.F32.BF16 R44, R40, R52, R20 ;  /* 0x00000034282c723c */ /* 0x000fe20000041814 */
[----:B------:R-:W-:Y:S01]  /*2e10*/  ISETP.GE.AND P1, PT, R39, R2, PT ;  /* 0x000000022700720c */ /* 0x000fe20003f26270 */
[----:B------:R-:W1:Y:S01]  /*2e20*/  LDSM.16.M88.4 R20, [R204+0x7000] ;  /* 0x00700000cc14783b */ /* 0x000e620000000200 */
[----:B------:R-:W-:-:S02]  /*2e30*/  FSEL R167, R84, -INF , !P4 ;  /* 0xff80000054a77808 */ /* 0x000fc40006000000 */
[----:B------:R-:W-:Y:S02]  /*2e40*/  FSEL R174, R86, -INF , !P3 ;  /* 0xff80000056ae7808 */ /* 0x000fe40005800000 */
[C---:B------:R-:W-:Y:S01]  /*2e50*/  ISETP.GE.AND P4, PT, R37.reuse, R76, PT ;  /* 0x0000004c2500720c */ /* 0x040fe20003f86270 */
[----:B--2---:R-:W-:Y:S01]  /*2e60*/  HMMA.16816.F32.BF16 R8, R40, R30, R8 ;  /* 0x0000001e2808723c */ /* 0x004fe20000041808 */
[----:B------:R-:W-:Y:S02]  /*2e70*/  ISETP.GE.AND P3, PT, R37, R2, PT ;  /* 0x000000022500720c */ /* 0x000fe40003f66270 */
[C---:B------:R-:W-:Y:S02]  /*2e80*/  IADD3 R39, R77.reuse, -0x50, RZ ;  /* 0xffffffb04d277810 */ /* 0x040fe40007ffe0ff */
[----:B------:R-:W-:Y:S02]  /*2e90*/  IADD3 R37, R77, -0x4f, RZ ;  /* 0xffffffb14d257810 */ /* 0x000fe40007ffe0ff */
[----:B------:R-:W-:-:S02]  /*2ea0*/  FSEL R169, R85, -INF , !P2 ;  /* 0xff80000055a97808 */ /* 0x000fc40005000000 */
[----:B------:R-:W-:Y:S02]  /*2eb0*/  FSEL R176, R87, -INF , !P0 ;  /* 0xff80000057b07808 */ /* 0x000fe40004000000 */
[C---:B------:R-:W-:Y:S02]  /*2ec0*/  ISETP.GE.AND P2, PT, R39.reuse, R76, PT ;  /* 0x0000004c2700720c */ /* 0x040fe40003f46270 */
[----:B------:R-:W-:Y:S02]  /*2ed0*/  ISETP.GE.AND P0, PT, R39, R2, PT ;  /* 0x000000022700720c */ /* 0x000fe40003f06270 */
[----:B------:R-:W-:Y:S02]  /*2ee0*/  FSEL R171, R32, -INF , !P5 ;  /* 0xff80000020ab7808 */ /* 0x000fe40006800000 */
[----:B------:R-:W-:Y:S02]  /*2ef0*/  FSEL R172, R34, -INF , !P1 ;  /* 0xff80000022ac7808 */ /* 0x000fe40004800000 */
[----:B------:R-:W-:-:S02]  /*2f00*/  ISETP.GE.AND P5, PT, R37, R76, PT ;  /* 0x0000004c2500720c */ /* 0x000fc40003fa6270 */
[----:B------:R-:W-:Y:S02]  /*2f10*/  ISETP.GE.AND P1, PT, R37, R2, PT ;  /* 0x000000022500720c */ /* 0x000fe40003f26270 */
[----:B------:R-:W-:Y:S02]  /*2f20*/  IADD3 R39, R77, -0x48, RZ ;  /* 0xffffffb84d277810 */ /* 0x000fe40007ffe0ff */
[----:B------:R-:W-:Y:S02]  /*2f30*/  FSEL R37, R33, -INF , !P4 ;  /* 0xff80000021257808 */ /* 0x000fe40006000000 */
[----:B------:R-:W-:Y:S02]  /*2f40*/  IADD3 R33, R77, -0x47, RZ ;  /* 0xffffffb94d217810 */ /* 0x000fe40007ffe0ff */
[----:B------:R-:W-:Y:S02]  /*2f50*/  FSEL R170, R35, -INF , !P3 ;  /* 0xff80000023aa7808 */ /* 0x000fe40005800000 */
[----:B------:R-:W-:-:S02]  /*2f60*/  ISETP.GE.AND P4, PT, R39, R76, PT ;  /* 0x0000004c2700720c */ /* 0x000fc40003f86270 */
[----:B------:R-:W-:Y:S01]  /*2f70*/  ISETP.GE.AND P3, PT, R39, R2, PT ;  /* 0x000000022700720c */ /* 0x000fe20003f66270 */
[C---:B-1----:R-:W-:Y:S01]  /*2f80*/  HMMA.16816.F32.BF16 R108, R40.reuse, R20, R108 ;  /* 0x00000014286c723c */ /* 0x042fe2000004186c */
[----:B------:R-:W-:Y:S02]  /*2f90*/  FSEL R39, R136, -INF , !P2 ;  /* 0xff80000088277808 */ /* 0x000fe40005000000 */
[----:B------:R-:W-:Y:S02]  /*2fa0*/  FSEL R138, R138, -INF , !P0 ;  /* 0xff8000008a8a7808 */ /* 0x000fe40004000000 */
[C---:B------:R-:W-:Y:S02]  /*2fb0*/  ISETP.GE.AND P2, PT, R33.reuse, R76, PT ;  /* 0x0000004c2100720c */ /* 0x040fe40003f46270 */
[----:B------:R-:W-:Y:S01]  /*2fc0*/  ISETP.GE.AND P0, PT, R33, R2, PT ;  /* 0x000000022100720c */ /* 0x000fe20003f06270 */
[----:B------:R-:W-:Y:S01]  /*2fd0*/  HMMA.16816.F32.BF16 R104, R40, R22, R104 ;  /* 0x000000162868723c */ /* 0x000fe20000041868 */
[----:B------:R-:W-:-:S02]  /*2fe0*/  IADD3 R35, R77, -0x40, RZ ;  /* 0xffffffc04d237810 */ /* 0x000fc40007ffe0ff */
[----:B------:R-:W-:Y:S02]  /*2ff0*/  IADD3 R33, R77, -0x3f, RZ ;  /* 0xffffffc14d217810 */ /* 0x000fe40007ffe0ff */
        /* <DEDUP_REMOVED lines=8> */
[----:B------:R-:W-:Y:S01]  /*3080*/  HMMA.16816.F32.BF16 R32, R40, R28, R12 ;  /* 0x0000001c2820723c */ /* 0x000fe2000004180c */
[----:B------:R-:W1:Y:S01]  /*3090*/  LDSM.16.M88.4 R12, [R204+0x7800] ;  /* 0x00780000cc0c783b */ /* 0x000e620000000200 */
[----:B------:R-:W-:Y:S01]  /*30a0*/  FSEL R137, R25, -INF , !P2 ;  /* 0xff80000019897808 */ /* 0x000fe20005000000 */
[----:B------:R-:W-:-:S04]  /*30b0*/  DEPBAR.LE SB0, 0x0 ;  /* 0x000080000000791a */ /* 0x000fc80000000000 */
[C---:B------:R-:W-:Y:S02]  /*30c0*/  IADD3 R25, R77.reuse, -0x37, RZ ;  /* 0xffffffc94d197810 */ /* 0x040fe40007ffe0ff */
[----:B------:R-:W-:Y:S02]  /*30d0*/  IADD3 R29, R77, -0x38, RZ ;  /* 0xffffffc84d1d7810 */ /* 0x000fe40007ffe0ff */
[----:B------:R-:W-:Y:S02]  /*30e0*/  FSEL R150, R27, -INF , !P0 ;  /* 0xff8000001b967808 */ /* 0x000fe40004000000 */
[----:B------:R-:W-:Y:S02]  /*30f0*/  FSEL R157, R44, -INF , !P5 ;  /* 0xff8000002c9d7808 */ /* 0x000fe40006800000 */
[----:B------:R-:W-:Y:S02]  /*3100*/  ISETP.GE.AND P5, PT, R25, R76, PT ;  /* 0x0000004c1900720c */ /* 0x000fe40003fa6270 */
[----:B------:R-:W-:-:S02]  /*3110*/  IADD3 R27, R77, -0x30, RZ ;  /* 0xffffffd04d1b7810 */ /* 0x000fc40007ffe0ff */
[----:B------:R-:W-:Y:S02]  /*3120*/  FSEL R154, R46, -INF , !P1 ;  /* 0xff8000002e9a7808 */ /* 0x000fe40004800000 */
[-C--:B------:R-:W-:Y:S02]  /*3130*/  ISETP.GE.AND P0, PT, R29, R2.reuse, PT ;  /* 0x000000021d00720c */ /* 0x080fe40003f06270 */
[----:B------:R-:W-:Y:S02]  /*3140*/  ISETP.GE.AND P1, PT, R25, R2, PT ;  /* 0x000000021900720c */ /* 0x000fe40003f26270 */
[----:B------:R-:W-:Y:S02]  /*3150*/  FSEL R151, R45, -INF , !P4 ;  /* 0xff8000002d977808 */ /* 0x000fe40006000000 */
[----:B------:R-:W-:Y:S02]  /*3160*/  IADD3 R25, R77, -0x2f, RZ ;  /* 0xffffffd14d197810 */ /* 0x000fe40007ffe0ff */
[----:B------:R-:W-:-:S02]  /*3170*/  ISETP.GE.AND P4, PT, R27, R76, PT ;  /* 0x0000004c1b00720c */ /* 0x000fc40003f86270 */
[----:B------:R-:W-:Y:S02]  /*3180*/  FSEL R155, R17, -INF , !P5 ;  /* 0xff800000119b7808 */ /* 0x000fe40006800000 */
[----:B------:R-:W-:Y:S02]  /*3190*/  IADD3 R17, R77, -0x27, RZ ;  /* 0xffffffd94d117810 */ /* 0x000fe40007ffe0ff */
[----:B------:R-:W-:Y:S02]  /*31a0*/  ISETP.GE.AND P2, PT, R29, R76, PT ;  /* 0x0000004c1d00720c */ /* 0x000fe40003f46270 */
[----:B------:R-:W-:Y:S02]  /*31b0*/  FSEL R168, R47, -INF , !P3 ;  /* 0xff8000002fa87808 */ /* 0x000fe40005800000 */
[----:B------:R-:W-:Y:S01]  /*31c0*/  FSEL R166, R18, -INF , !P0 ;  /* 0xff80000012a67808 */ /* 0x000fe20004000000 */
[----:B-1----:R-:W-:Y:S01]  /*31d0*/  HMMA.16816.F32.BF16 R100, R40, R12, R100 ;  /* 0x0000000c2864723c */ /* 0x002fe20000041864 */
[----:B------:R-:W-:-:S02]  /*31e0*/  ISETP.GE.AND P3, PT, R27, R2, PT ;  /* 0x000000021b00720c */ /* 0x000fc40003f66270 */
[----:B------:R-:W-:Y:S02]  /*31f0*/  ISETP.GE.AND P0, PT, R25, R2, PT ;  /* 0x000000021900720c */ /* 0x000fe40003f06270 */
[----:B------:R-:W-:Y:S02]  /*3200*/  FSEL R158, R19, -INF , !P1 ;  /* 0xff800000139e7808 */ /* 0x000fe40004800000 */
[----:B------:R-:W-:Y:S01]  /*3210*/  FSEL R165, R32, -INF , !P4 ;  /* 0xff80000020a57808 */ /* 0x000fe20006000000 */
[----:B------:R-:W-:Y:S01]  /*3220*/  HMMA.16816.F32.BF16 R96, R40, R14, R96 ;  /* 0x0000000e2860723c */ /* 0x000fe20000041860 */
[----:B------:R-:W-:Y:S01]  /*3230*/  BAR.SYNC.DEFER_BLOCKING 0x0 ;  /* 0x0000000000007b1d */ /* 0x000fe20000010000 */
[----:B------:R-:W-:Y:S02]  /*3240*/  ISETP.GE.AND P4, PT, R17, R76, PT ;  /* 0x0000004c1100720c */ /* 0x000fe40003f86270 */
[----:B------:R-:W-:Y:S02]  /*3250*/  IADD3 R19, R77, -0x20, RZ ;  /* 0xffffffe04d137810 */ /* 0x000fe40007ffe0ff */
[----:B------:R-:W-:-:S02]  /*3260*/  FSEL R153, R16, -INF , !P2 ;  /* 0xff80000010997808 */ /* 0x000fc40005000000 */
[----:B------:R-:W-:Y:S02]  /*3270*/  ISETP.GE.AND P2, PT, R25, R76, PT ;  /* 0x0000004c1900720c */ /* 0x000fe40003f46270 */
[----:B------:R-:W-:Y:S02]  /*3280*/  FSEL R164, R34, -INF , !P3 ;  /* 0xff80000022a47808 */ /* 0x000fe40005800000 */
[----:B------:R-:W-:Y:S02]  /*3290*/  FSEL R162, R35, -INF , !P0 ;  /* 0xff80000023a27808 */ /* 0x000fe40004000000 */
[----:B------:R-:W-:Y:S02]  /*32a0*/  ISETP.GE.AND P3, PT, R17, R2, PT ;  /* 0x000000021100720c */ /* 0x000fe40003f66270 */
[----:B------:R-:W-:Y:S02]  /*32b0*/  ISETP.GE.AND P0, PT, R19, R76, PT ;  /* 0x0000004c1300720c */ /* 0x000fe40003f06270 */
[----:B------:R-:W-:-:S02]  /*32c0*/  FSEL R159, R9, -INF , !P4 ;  /* 0xff800000099f7808 */ /* 0x000fc40006000000 */
[C---:B------:R-:W-:Y:S02]  /*32d0*/  IADD3 R13, R77.reuse, -0x18, RZ ;  /* 0xffffffe84d0d7810 */ /* 0x040fe40007ffe0ff */
[----:B------:R-:W-:Y:S02]  /*32e0*/  IADD3 R9, R77, -0x17, RZ ;  /* 0xffffffe94d097810 */ /* 0x000fe40007ffe0ff */
[----:B------:R-:W-:Y:S02]  /*32f0*/  FSEL R163, R33, -INF , !P2 ;  /* 0xff80000021a37808 */ /* 0x000fe40005000000 */
[----:B------:R-:W-:Y:S02]  /*3300*/  ISETP.GE.AND P2, PT, R19, R2, PT ;  /* 0x000000021300720c */ /* 0x000fe40003f46270 */
[----:B------:R-:W-:Y:S02]  /*3310*/  FSEL R156, R11, -INF , !P3 ;  /* 0xff8000000b9c7808 */ /* 0x000fe40005800000 */
[----:B------:R-:W-:-:S02]  /*3320*/  FSEL R149, R108, -INF , !P0 ;  /* 0xff8000006c957808 */ /* 0x000fc40004000000 */
[C---:B------:R-:W-:Y:S02]  /*3330*/  ISETP.GE.AND P4, PT, R13.reuse, R76, PT ;  /* 0x0000004c0d00720c */ /* 0x040fe40003f86270 */
[----:B------:R-:W-:Y:S02]  /*3340*/  ISETP.GE.AND P3, PT, R13, R2, PT ;  /* 0x000000020d00720c */ /* 0x000fe40003f66270 */
[----:B------:R-:W-:Y:S02]  /*3350*/  ISETP.GE.AND P0, PT, R9, R76, PT ;  /* 0x0000004c0900720c */ /* 0x000fe40003f06270 */
[----:B------:R-:W-:Y:S02]  /*3360*/  IADD3 R13, R77, -0x10, RZ ;  /* 0xfffffff04d0d7810 */ /* 0x000fe40007ffe0ff */
[----:B------:R-:W-:Y:S02]  /*3370*/  FSEL R148, R110, -INF , !P2 ;  /* 0xff8000006e947808 */ /* 0x000fe40005000000 */
[----:B------:R-:W-:-:S02]  /*3380*/  ISETP.GE.AND P2, PT, R9, R2, PT ;  /* 0x000000020900720c */ /* 0x000fc40003f46270 */
[----:B------:R-:W-:Y:S02]  /*3390*/  FSEL R143, R105, -INF , !P0 ;  /* 0xff800000698f7808 */ /* 0x000fe40004000000 */
[C---:B------:R-:W-:Y:S02]  /*33a0*/  IADD3 R21, R77.reuse, -0x28, RZ ;  /* 0xffffffd84d157810 */ /* 0x040fe40007ffe0ff */
[C---:B------:R-:W-:Y:S02]  /*33b0*/  IADD3 R17, R77.reuse, -0x1f, RZ ;  /* 0xffffffe14d117810 */ /* 0x040fe40007ffe0ff */
[C---:B------:R-:W-:Y:S02]  /*33c0*/  IADD3 R11, R77.reuse, -0xf, RZ ;  /* 0xfffffff14d0b7810 */ /* 0x040fe40007ffe0ff */
[----:B------:R-:W-:Y:S02]  /*33d0*/  IADD3 R9, R77, -0x8, RZ ;  /* 0xfffffff84d097810 */ /* 0x000fe40007ffe0ff */
[----:B------:R-:W-:-:S02]  /*33e0*/  ISETP.GE.AND P0, PT, R13, R2, PT ;  /* 0x000000020d00720c */ /* 0x000fc40003f06270 */
[----:B------:R-:W-:Y:S02]  /*33f0*/  IADD3 R77, R77, -0x7, RZ ;  /* 0xfffffff94d4d7810 */ /* 0x000fe40007ffe0ff */
[----:B------:R-:W-:Y:S02]  /*3400*/  FSEL R134, R102, -INF , !P0 ;  /* 0xff80000066867808 */ /* 0x000fe40004000000 */
[-C--:B------:R-:W-:Y:S02]  /*3410*/  ISETP.GE.AND P0, PT, R77, R2.reuse, PT ;  /* 0x000000024d00720c */ /* 0x080fe40003f06270 */
[----:B------:R-:W-:Y:S02]  /*3420*/  ISETP.GE.AND P1, PT, R21, R2, PT ;  /* 0x000000021500720c */ /* 0x000fe40003f26270 */
[----:B------:R-:W-:Y:S02]  /*3430*/  FSEL R62, R99, -INF , !P0 ;  /* 0xff800000633e7808 */ /* 0x000fe40004000000 */
[----:B------:R-:W-:-:S02]  /*3440*/  FSEL R160, R10, -INF , !P1 ;  /* 0xff8000000aa07808 */ /* 0x000fc40004800000 */
[----:B------:R-:W-:Y:S02]  /*3450*/  ISETP.GE.AND P0, PT, R36, 0x2, PT ;  /* 0x000000022400780c */ /* 0x000fe40003f06270 */
[----:B------:R-:W-:Y:S02]  /*3460*/  ISETP.GE.AND P5, PT, R21, R76, PT ;  /* 0x0000004c1500720c */ /* 0x000fe40003fa6270 */
[----:B------:R-:W-:Y:S02]  /*3470*/  ISETP.GE.AND P1, PT, R17, R2, PT ;  /* 0x000000021100720c */ /* 0x000fe40003f26270 */
[----:B------:R-:W-:Y:S02]  /*3480*/  FSEL R161, R8, -INF , !P5 ;  /* 0xff80000008a17808 */ /* 0x000fe40006800000 */
[----:B------:R-:W-:Y:S02]  /*3490*/  FSEL R146, R111, -INF , !P1 ;  /* 0xff8000006f927808 */ /* 0x000fe40004800000 */
[----:B------:R-:W-:-:S02]  /*34a0*/  ISETP.GE.AND P5, PT, R17, R76, PT ;  /* 0x0000004c1100720c */ /* 0x000fc40003fa6270 */
[----:B------:R-:W-:Y:S02]  /*34b0*/  ISETP.GE.AND P1, PT, R13, R76, PT ;  /* 0x0000004c0d00720c */ /* 0x000fe40003f26270 */
[----:B------:R-:W-:Y:S02]  /*34c0*/  FSEL R147, R109, -INF , !P5 ;  /* 0xff8000006d937808 */ /* 0x000fe40006800000 */
[----:B------:R-:W-:Y:S02]  /*34d0*/  FSEL R145, R104, -INF , !P4 ;  /* 0xff80000068917808 */ /* 0x000fe40006000000 */
[----:B------:R-:W-:Y:S02]  /*34e0*/  FSEL R144, R106, -INF , !P3 ;  /* 0xff8000006a907808 */ /* 0x000fe40005800000 */
[----:B------:R-:W-:Y:S02]  /*34f0*/  FSEL R142, R107, -INF , !P2 ;  /* 0xff8000006b8e7808 */ /* 0x000fe40005000000 */
[----:B------:R-:W-:-:S02]  /*3500*/  FSEL R139, R100, -INF , !P1 ;  /* 0xff800000648b7808 */ /* 0x000fc40004800000 */
[-C--:B------:R-:W-:Y:S02]  /*3510*/  ISETP.GE.AND P5, PT, R11, R76.reuse, PT ;  /* 0x0000004c0b00720c */ /* 0x080fe40003fa6270 */
[-C--:B------:R-:W-:Y:S02]  /*3520*/  ISETP.GE.AND P4, PT, R9, R76.reuse, PT ;  /* 0x0000004c0900720c */ /* 0x080fe40003f86270 */
[----:B------:R-:W-:Y:S02]  /*3530*/  ISETP.GE.AND P3, PT, R77, R76, PT ;  /* 0x0000004c4d00720c */ /* 0x000fe40003f66270 */
[-C--:B------:R-:W-:Y:S02]  /*3540*/  ISETP.GE.AND P2, PT, R11, R2.reuse, PT ;  /* 0x000000020b00720c */ /* 0x080fe40003f46270 */
[----:B------:R-:W-:Y:S02]  /*3550*/  ISETP.GE.AND P1, PT, R9, R2, PT ;  /* 0x000000020900720c */ /* 0x000fe40003f26270 */
[----:B------:R-:W-:-:S02]  /*3560*/  LOP3.LUT R2, R4, R7, RZ, 0xfc, !PT ;  /* 0x0000000704027212 */ /* 0x000fc400078efcff */
[----:B------:R-:W-:Y:S02]  /*3570*/  FSEL R135, R101, -INF , !P5 ;  /* 0xff80000065877808 */ /* 0x000fe40006800000 */
[----:B------:R-:W-:Y:S02]  /*3580*/  FSEL R66, R103, -INF , !P2 ;  /* 0xff80000067427808 */ /* 0x000fe40005000000 */
[----:B------:R-:W-:Y:S02]  /*3590*/  FSEL R67, R96, -INF , !P4 ;  /* 0xff80000060437808 */ /* 0x000fe40006000000 */
[----:B------:R-:W-:Y:S02]  /*35a0*/  FSEL R65, R97, -INF , !P3 ;  /* 0xff80000061417808 */ /* 0x000fe40005800000 */
[----:B------:R-:W-:Y:S01]  /*35b0*/  FSEL R64, R98, -INF , !P1 ;  /* 0xff80000062407808 */ /* 0x000fe20004800000 */
[----:B------:R-:W-:Y:S05]  /*35c0*/  @!P0 BRA `(.L_x_2264) ;  /* 0x0000063000008947 */ /* 0x000fea0003800000 */
[----:B------:R-:W-:Y:S05]  /*35d0*/  @P6 BRA `(.L_x_2265) ;  /* 0x000003a000006947 */ /* 0x000fea0003800000 */
[----:B------:R-:W1:Y:S01]  /*35e0*/  I2F.RP R8, R3 ;  /* 0x0000000300087306 */ /* 0x000e620000209400 */
[----:B------:R-:W-:-:S02]  /*35f0*/  IADD3 R4, R6, -0x80, RZ ;  /* 0xffffff8006047810 */ /* 0x000fc40007ffe0ff */
[----:B------:R-:W-:Y:S02]  /*3600*/  IADD3 R11, R6, -0x100, RZ ;  /* 0xffffff00060b7810 */ /* 0x000fe40007ffe0ff */
        /* <DEDUP_REMOVED lines=31> */
[----:B------:R-:W-:-:S03]  /*3800*/  @!P3 IADD3 R12, -R12, RZ, RZ ;  /* 0x000000ff0c0cb210 */ /* 0x000fc60007ffe1ff */
        /* <DEDUP_REMOVED lines=13> */
[----:B------:R-:W-:-:S04]  /*38e0*/  IMAD R3, R6, c[0x0][0x19c], R3 ;  /* 0x0000670006037a24 */ /* 0x000fc800078e0203 */
[----:B------:R-:W-:Y:S02]  /*38f0*/  IMAD.IADD R9, R9, 0x1, R3 ;  /* 0x0000000109097824 */ /* 0x000fe400078e0203 */
[----:B--2---:R-:W-:-:S04]  /*3900*/  IMAD.IADD R7, R7, 0x1, -R4 ;  /* 0x0000000107077824 */ /* 0x004fc800078e0a04 */
[----:B------:R-:W-:Y:S01]  /*3910*/  IMAD.WIDE.U32 R8, R7, c[0x0][0x180], R8 ;  /* 0x0000600007087a25 */ /* 0x000fe200078e0008 */
[----:B------:R-:W-:-:S03]  /*3920*/  SHF.R.S32.HI R4, RZ, 0x1f, R7 ;  /* 0x0000001fff047819 */ /* 0x000fc60000011407 */
[----:B------:R-:W-:Y:S02]  /*3930*/  IMAD.MOV.U32 R3, RZ, RZ, R8 ;  /* 0x000000ffff037224 */ /* 0x000fe400078e0008 */
[----:B------:R-:W-:-:S04]  /*3940*/  IMAD R4, R4, c[0x0][0x180], RZ ;  /* 0x0000600004047a24 */ /* 0x000fc800078e02ff */
[----:B------:R-:W-:-:S05]  /*3950*/  IMAD R4, R7, c[0x0][0x184], R4 ;  /* 0x0000610007047a24 */ /* 0x000fca00078e0204 */
[----:B------:R-:W-:Y:S01]  /*3960*/  IADD3 R4, R9, R4, RZ ;  /* 0x0000000409047210 */ /* 0x000fe20007ffe0ff */
[----:B------:R-:W-:Y:S05]  /*3970*/  BRA `(.L_x_2266) ;  /* 0x0000004000007947 */ /* 0x000fea0003800000 */
.L_x_2265:
[----:B------:R-:W-:-:S04]  /*3980*/  ULEA UR6, -UR6, URZ, 0x7 ;  /* 0x0000003f06067291 */ /* 0x000fc8000f8e393f */
[----:B------:R-:W-:Y:S02]  /*3990*/  USHF.R.S32.HI UR4, URZ, 0x1f, UR6 ;  /* 0x0000001f3f047899 */ /* 0x000fe40008011406 */
[----:B------:R-:W-:-:S04]  /*39a0*/  MOV R3, UR6 ;  /* 0x0000000600037c02 */ /* 0x000fc80008000f00 */
[----:B------:R-:W-:Y:S02]  /*39b0*/  MOV R4, UR4 ;  /* 0x0000000400047c02 */ /* 0x000fe40008000f00 */
.L_x_2266:
[----:B------:R-:W-:-:S04]  /*39c0*/  LEA R226, P1, R3, R226, 0x1 ;  /* 0x000000e203e27211 */ /* 0x000fc800078208ff */
[----:B------:R-:W-:Y:S02]  /*39d0*/  LEA.HI.X R227, R3, R227, R4, 0x1, P1 ;  /* 0x000000e303e37211 */ /* 0x000fe400008f0c04 */
[----:B------:R-:W-:-:S03]  /*39e0*/  IADD3 R16, P1, R226, UR12, RZ ;  /* 0x0000000ce2107c10 */ /* 0x000fc6000ff3e0ff */
[----:B------:R-:W-:Y:S01]  /*39f0*/  @!PT LDS RZ, [RZ] ;  /* 0x00000000fffff984 */ /* 0x000fe20000000800 */
[----:B------:R-:W-:Y:S01]  /*3a00*/  @!PT LDS RZ, [RZ] ;  /* 0x00000000fffff984 */ /* 0x000fe20000000800 */
[----:B------:R-:W-:Y:S01]  /*3a10*/  @!PT LDS RZ, [RZ] ;  /* 0x00000000fffff984 */ /* 0x000fe20000000800 */
[----:B------:R1:W-:Y:S01]  /*3a20*/  LDGSTS.E.BYPASS.LTC128B.128 [R229+0x4000], [R226.64] ;  /* 0x04000000e2e57fae */ /* 0x0003e2000b901d4a */
[----:B------:R-:W-:Y:S02]  /*3a30*/  IADD3.X R17, R227, UR7, RZ, P1, !PT ;  /* 0x00000007e3117c10 */ /* 0x000fe40008ffe4ff */
[----:B------:R-:W-:Y:S01]  /*3a40*/  IADD3 R14, P1, R16, UR12, RZ ;  /* 0x0000000c100e7c10 */ /* 0x000fe2000ff3e0ff */
[----:B------:R1:W-:Y:S03]  /*3a50*/  LDGSTS.E.BYPASS.LTC128B.128 [R229+0x8000], [R226.64+0x80] ;  /* 0x08000080e2e57fae */ /* 0x0003e6000b901d4a */
[----:B------:R-:W-:Y:S01]  /*3a60*/  IADD3.X R15, R17, UR7, RZ, P1, !PT ;  /* 0x00000007110f7c10 */ /* 0x000fe20008ffe4ff */
[----:B------:R1:W-:Y:S01]  /*3a70*/  LDGSTS.E.BYPASS.LTC128B.128 [R229+0x4800], [R16.64] ;  /* 0x0480000010e57fae */ /* 0x0003e2000b901d4a */
[----:B------:R-:W-:-:S03]  /*3a80*/  IADD3 R12, P1, R14, UR12, RZ ;  /* 0x0000000c0e0c7c10 */ /* 0x000fc6000ff3e0ff */
[----:B------:R1:W-:Y:S01]  /*3a90*/  LDGSTS.E.BYPASS.LTC128B.128 [R229+0x8800], [R16.64+0x80] ;  /* 0x0880008010e57fae */ /* 0x0003e2000b901d4a */
[----:B------:R-:W-:Y:S02]  /*3aa0*/  IADD3.X R13, R15, UR7, RZ, P1, !PT ;  /* 0x000000070f0d7c10 */ /* 0x000fe40008ffe4ff */
[----:B------:R-:W-:Y:S01]  /*3ab0*/  IADD3 R10, P1, R12, UR12, RZ ;  /* 0x0000000c0c0a7c10 */ /* 0x000fe2000ff3e0ff */
[----:B------:R1:W-:Y:S03]  /*3ac0*/  LDGSTS.E.BYPASS.LTC128B.128 [R229+0x5000], [R14.64] ;  /* 0x050000000ee57fae */ /* 0x0003e6000b901d4a */
[----:B------:R-:W-:Y:S01]  /*3ad0*/  IADD3.X R11, R13, UR7, RZ, P1, !PT ;  /* 0x000000070d0b7c10 */ /* 0x000fe20008ffe4ff */
[----:B------:R1:W-:Y:S01]  /*3ae0*/  LDGSTS.E.BYPASS.LTC128B.128 [R229+0x9000], [R14.64+0x80] ;  /* 0x090000800ee57fae */ /* 0x0003e2000b901d4a */
[----:B------:R-:W-:-:S03]  /*3af0*/  IADD3 R8, P1, R10, UR12, RZ ;  /* 0x0000000c0a087c10 */ /* 0x000fc6000ff3e0ff */
        /* <DEDUP_REMOVED lines=8> */
[----:B------:R-:W-:-:S03]  /*3b80*/  IADD3.X R19, R7, UR7, RZ, P1, !PT ;  /* 0x0000000707137c10 */ /* 0x000fc60008ffe4ff */
[----:B------:R1:W-:Y:S04]  /*3b90*/  LDGSTS.E.BYPASS.LTC128B.128 [R229+0x6800], [R8.64] ;  /* 0x0680000008e57fae */ /* 0x0003e8000b901d4a */
[----:B------:R1:W-:Y:S04]  /*3ba0*/  LDGSTS.E.BYPASS.LTC128B.128 [R229+0xa800], [R8.64+0x80] ;  /* 0x0a80008008e57fae */ /* 0x0003e8000b901d4a */
[----:B------:R1:W-:Y:S04]  /*3bb0*/  LDGSTS.E.BYPASS.LTC128B.128 [R229+0x7000], [R6.64] ;  /* 0x0700000006e57fae */ /* 0x0003e8000b901d4a */
[----:B------:R1:W-:Y:S04]  /*3bc0*/  LDGSTS.E.BYPASS.LTC128B.128 [R229+0xb000], [R6.64+0x80] ;  /* 0x0b00008006e57fae */ /* 0x0003e8000b901d4a */
[----:B------:R1:W-:Y:S04]  /*3bd0*/  LDGSTS.E.BYPASS.LTC128B.128 [R229+0x7800], [R18.64] ;  /* 0x0780000012e57fae */ /* 0x0003e8000b901d4a */
[----:B------:R1:W-:Y:S04]  /*3be0*/  LDGSTS.E.BYPASS.LTC128B.128 [R229+0xb800], [R18.64+0x80] ;  /* 0x0b80008012e57fae */ /* 0x0003e8000b901d4a */
[----:B------:R-:W0:Y:S02]  /*3bf0*/  LDGDEPBAR ;  /* 0x00000000000079af */ /* 0x000e240000000000 */
.L_x_2264:
[----:B-1----:R-:W-:Y:S02]  /*3c00*/  FMNMX.FTZ R6, R75, R56, !PT ;  /* 0x000000384b067209 */ /* 0x002fe40007810000 */
        /* <DEDUP_REMOVED lines=61> */
[----:B------:R-:W-:Y:S01]  /*3fe0*/  SHF.L.U32 R215, R2, 0x1, RZ ;  /* 0x0000000102d77819 */ /* 0x000fe200000006ff */
[----:B------:R-:W1:Y:S03]  /*3ff0*/  SHFL.BFLY PT, R7, R6, 0x2, 0x1f ;  /* 0x0c401f0006077f89 */ /* 0x000e6600000e0000 */
[-C--:B------:R-:W-:Y:S01]  /*4000*/  IADD3 R214, R0, R215.reuse, RZ ;  /* 0x000000d700d67210 */ /* 0x080fe20007ffe0ff */
[----:B------:R-:W2:Y:S01]  /*4010*/  SHFL.BFLY PT, R4, R9, 0x2, 0x1f ;  /* 0x0c401f0009047f89 */ /* 0x000ea200000e0000 */
[C---:B------:R-:W-:Y:S02]  /*4020*/  IADD3 R213, R5.reuse, R215, RZ ;  /* 0x000000d705d57210 */ /* 0x040fe40007ffe0ff */
[----:B------:R-:W-:Y:S01]  /*4030*/  IADD3 R212, R5, R214, RZ ;  /* 0x000000d605d47210 */ /* 0x000fe20007ffe0ff */
[----:B------:R-:W-:Y:S04]  /*4040*/  LDSM.16.MT88.4 R100, [R215+0x10000] ;  /* 0x01000000d764783b */ /* 0x000fe80000004200 */
[----:B------:R-:W-:Y:S04]  /*4050*/  LDSM.16.MT88.4 R92, [R212+0xc000] ;  /* 0x00c00000d45c783b */ /* 0x000fe80000004200 */
[----:B------:R-:W-:Y:S04]  /*4060*/  LDSM.16.MT88.4 R68, [R215+0xc000] ;  /* 0x00c00000d744783b */ /* 0x000fe80000004200 */
[----:B------:R-:W-:Y:S01]  /*4070*/  LDSM.16.MT88.4 R76, [R214+0xc000] ;  /* 0x00c00000d64c783b */ /* 0x000fe20000004200 */
[----:B-1----:R-:W-:-:S03]  /*4080*/  FMNMX.FTZ R7, R6, R7, !PT ;  /* 0x0000000706077209 */ /* 0x002fc60007810000 */
[----:B------:R-:W-:Y:S01]  /*4090*/  LDSM.16.MT88.4 R84, [R213+0xc000] ;  /* 0x00c00000d554783b */ /* 0x000fe20000004200 */
[----:B--2---:R-:W-:-:S03]  /*40a0*/  FMNMX.FTZ R4, R9, R4, !PT ;  /* 0x0000000409047209 */ /* 0x004fc60007810000 */
[----:B------:R-:W1:Y:S04]  /*40b0*/  SHFL.BFLY PT, R132, R7, 0x1, 0x1f ;  /* 0x0c201f0007847f89 */ /* 0x000e6800000e0000 */
[----:B------:R-:W2:Y:S04]  /*40c0*/  SHFL.BFLY PT, R3, R4, 0x1, 0x1f ;  /* 0x0c201f0004037f89 */ /* 0x000ea800000e0000 */
[----:B------:R-:W3:Y:S04]  /*40d0*/  LDSM.16.MT88.4 R124, [R214+0x10000] ;  /* 0x01000000d67c783b */ /* 0x000ee80000004200 */
[----:B------:R-:W4:Y:S04]  /*40e0*/  LDSM.16.MT88.4 R112, [R213+0x10000] ;  /* 0x01000000d570783b */ /* 0x000f280000004200 */
[----:B------:R-:W-:Y:S04]  /*40f0*/  LDSM.16.MT88.4 R12, [R212+0xc800] ;  /* 0x00c80000d40c783b */ /* 0x000fe80000004200 */
[----:B------:R-:W-:Y:S01]  /*4100*/  LDSM.16.MT88.4 R8, [R215+0x10800] ;  /* 0x01080000d708783b */ /* 0x000fe20000004200 */
[----:B-1----:R-:W-:-:S03]  /*4110*/  FMNMX.FTZ R132, R7, R132, !PT ;  /* 0x0000008407847209 */ /* 0x002fc60007810000 */
[----:B------:R-:W-:Y:S01]  /*4120*/  LDSM.16.MT88.4 R24, [R215+0xc800] ;  /* 0x00c80000d718783b */ /* 0x000fe20000004200 */
[----:B--2---:R-:W-:Y:S01]  /*4130*/  FMNMX.FTZ R3, R4, R3, !PT ;  /* 0x0000000304037209 */ /* 0x004fe20007810000 */
[C---:B------:R-:W-:Y:S01]  /*4140*/  FMUL.FTZ R136, R132.reuse, c[0x0][0x23c] ;  /* 0x00008f0084887a20 */ /* 0x040fe20000410000 */
[----:B------:R-:W-:Y:S01]  /*4150*/  FSETP.NEU.FTZ.AND P1, PT, R132, -INF , PT ;  /* 0xff8000008400780b */ /* 0x000fe20003f3d000 */
[----:B------:R-:W1:Y:S02]  /*4160*/  LDSM.16.MT88.4 R4, [R212+0x10000] ;  /* 0x01000000d404783b */ /* 0x000e640000004200 */
[C---:B------:R-:W-:Y:S01]  /*4170*/  FMUL.FTZ R63, R3.reuse, c[0x0][0x23c] ;  /* 0x00008f00033f7a20 */ /* 0x040fe20000410000 */
[----:B------:R-:W-:Y:S01]  /*4180*/  FSEL R136, R136, RZ, P1 ;  /* 0x000000ff88887208 */ /* 0x000fe20000800000 */
[----:B------:R-:W2:Y:S01]  /*4190*/  LDSM.16.MT88.4 R20, [R214+0xc800] ;  /* 0x00c80000d614783b */ /* 0x000ea20000004200 */
[----:B------:R-:W-:-:S03]  /*41a0*/  FSETP.NEU.FTZ.AND P1, PT, R3, -INF , PT ;  /* 0xff8000000300780b */ /* 0x000fc60003f3d000 */
[--C-:B------:R-:W-:Y:S01]  /*41b0*/  FFMA.FTZ R52, R61, c[0x0][0x23c], -R136.reuse ;  /* 0x00008f003d347a23 */ /* 0x100fe20000010888 */
[----:B------:R-:W-:Y:S01]  /*41c0*/  FSEL R63, R63, RZ, P1 ;  /* 0x000000ff3f3f7208 */ /* 0x000fe20000800000 */
[--C-:B------:R-:W-:Y:S01]  /*41d0*/  FFMA.FTZ R59, R75, c[0x0][0x23c], -R136.reuse ;  /* 0x00008f004b3b7a23 */ /* 0x100fe20000010888 */
[----:B------:R-:W5:Y:S01]  /*41e0*/  LDSM.16.MT88.4 R16, [R213+0xc800] ;  /* 0x00c80000d510783b */ /* 0x000f620000004200 */
[--C-:B------:R-:W-:Y:S02]  /*41f0*/  FFMA.FTZ R56, R56, c[0x0][0x23c], -R136.reuse ;  /* 0x00008f0038387a23 */ /* 0x100fe40000010888 */
[----:B------:R-:W-:Y:S01]  /*4200*/  FFMA.FTZ R57, R57, c[0x0][0x23c], -R136 ;  /* 0x00008f0039397a23 */ /* 0x000fe20000010888 */
[----:B------:R-:W-:Y:S01]  /*4210*/  MUFU.EX2 R52, R52 ;  /* 0x0000003400347308 */ /* 0x000fe20000000800 */
[--C-:B------:R-:W-:Y:S01]  /*4220*/  FFMA.FTZ R61, R72, c[0x0][0x23c], -R63.reuse ;  /* 0x00008f00483d7a23 */ /* 0x100fe2000001083f */
[----:B------:R-:W1:Y:S01]  /*4230*/  LDSM.16.MT88.4 R32, [R214+0x10800] ;  /* 0x01080000d620783b */ /* 0x000e620000004200 */
[----:B------:R-:W-:-:S02]  /*4240*/  FFMA.FTZ R60, R73, c[0x0][0x23c], -R63 ;  /* 0x00008f00493c7a23 */ /* 0x000fc4000001083f */
[--C-:B------:R-:W-:Y:S01]  /*4250*/  FFMA.FTZ R58, R58, c[0x0][0x23c], -R63.reuse ;  /* 0x00008f003a3a7a23 */ /* 0x100fe2000001083f */
[----:B------:R-:W1:Y:S01]  /*4260*/  LDSM.16.MT88.4 R28, [R213+0x10800] ;  /* 0x01080000d51c783b */ /* 0x000e620000004200 */
[--C-:B------:R-:W-:Y:S01]  /*4270*/  FFMA.FTZ R53, R74, c[0x0][0x23c], -R63.reuse ;  /* 0x00008f004a357a23 */ /* 0x100fe2000001083f */
[----:B------:R-:W-:Y:S01]  /*4280*/  MUFU.EX2 R59, R59 ;  /* 0x0000003b003b7308 */ /* 0x000fe20000000800 */
[--C-:B------:R-:W-:Y:S02]  /*4290*/  FFMA.FTZ R46, R49, c[0x0][0x23c], -R136.reuse ;  /* 0x00008f00312e7a23 */ /* 0x100fe40000010888 */
[--C-:B------:R-:W-:Y:S02]  /*42a0*/  FFMA.FTZ R55, R81, c[0x0][0x23c], -R136.reuse ;  /* 0x00008f0051377a23 */ /* 0x100fe40000010888 */
[--C-:B------:R-:W-:Y:S02]  /*42b0*/  FFMA.FTZ R50, R89, c[0x0][0x23c], -R136.reuse ;  /* 0x00008f0059327a23 */ /* 0x100fe40000010888 */
[----:B------:R-:W-:Y:S01]  /*42c0*/  FFMA.FTZ R51, R51, c[0x0][0x23c], -R136 ;  /* 0x00008f0033337a23 */ /* 0x000fe20000010888 */
[----:B------:R-:W2:Y:S01]  /*42d0*/  MUFU.EX2 R56, R56 ;  /* 0x0000003800387308 */ /* 0x000ea20000000800 */
[----:B------:R-:W-:-:S02]  /*42e0*/  FFMA.FTZ R54, R120, c[0x0][0x23c], -R63 ;  /* 0x00008f0078367a23 */ /* 0x000fc4000001083f */
[--C-:B------:R-:W-:Y:S02]  /*42f0*/  FFMA.FTZ R49, R122, c[0x0][0x23c], -R63.reuse ;  /* 0x00008f007a317a23 */ /* 0x100fe4000001083f */
[--C-:B------:R-:W-:Y:S02]  /*4300*/  FFMA.FTZ R48, R48, c[0x0][0x23c], -R63.reuse ;  /* 0x00008f0030307a23 */ /* 0x100fe4000001083f */
[----:B------:R-:W-:Y:S01]  /*4310*/  FFMA.FTZ R45, R38, c[0x0][0x23c], -R63 ;  /* 0x00008f00262d7a23 */ /* 0x000fe2000001083f */
[----:B------:R-:W3:Y:S01]  /*4320*/  MUFU.EX2 R57, R57 ;  /* 0x0000003900397308 */ /* 0x000ee20000000800 */
[--C-:B------:R-:W-:Y:S02]  /*4330*/  FFMA.FTZ R38, R37, c[0x0][0x23c], -R136.reuse ;  /* 0x00008f0025267a23 */ /* 0x100fe40000010888 */
[--C-:B------:R-:W-:Y:S02]  /*4340*/  FFMA.FTZ R47, R167, c[0x0][0x23c], -R136.reuse ;  /* 0x00008f00a72f7a23 */ /* 0x100fe40000010888 */
[----:B------:R-:W-:-:S02]  /*4350*/  FFMA.FTZ R42, R169, c[0x0][0x23c], -R136 ;  /* 0x00008f00a92a7a23 */ /* 0x000fc40000010888 */
[----:B------:R-:W-:Y:S01]  /*4360*/  FFMA.FTZ R43, R171, c[0x0][0x23c], -R136 ;  /* 0x00008f00ab2b7a23 */ /* 0x000fe20000010888 */
[----:B------:R-:W-:Y:S01]  /*4370*/  MUFU.EX2 R61, R61 ;  /* 0x0000003d003d7308 */ /* 0x000fe20000000800 */
[----:B--2---:R-:W-:Y:S01]  /*4380*/  F2FP.BF16.PACK_AB R116, R56, R59 ;  /* 0x0000003b3874723e */ /* 0x004fe200000010ff */
[--C-:B------:R-:W-:Y:S02]  /*4390*/  FFMA.FTZ R44, R174, c[0x0][0x23c], -R63.reuse ;  /* 0x00008f00ae2c7a23 */ /* 0x100fe4000001083f */
[--C-:B------:R-:W-:Y:S02]  /*43a0*/  FFMA.FTZ R41, R176, c[0x0][0x23c], -R63.reuse ;  /* 0x00008f00b0297a23 */ /* 0x100fe4000001083f */
[--C-:B------:R-:W-:Y:S02]  /*43b0*/  FFMA.FTZ R40, R172, c[0x0][0x23c], -R63.reuse ;  /* 0x00008f00ac287a23 */ /* 0x100fe4000001083f */
[----:B------:R-:W2:Y:S01]  /*43c0*/  MUFU.EX2 R60, R60 ;  /* 0x0000003c003c7308 */ /* 0x000ea20000000800 */
        /* <DEDUP_REMOVED lines=9> */
[----:B------:R-:W3:Y:S01]  /*4460*/  MUFU.EX2 R53, R53 ;  /* 0x0000003500357308 */ /* 0x000ee20000000800 */
[----:B--2---:R-:W-:Y:S01]  /*4470*/  F2FP.BF16.PACK_AB R117, R60, R61 ;  /* 0x0000003d3c75723e */ /* 0x004fe200000010ff */
        /* <DEDUP_REMOVED lines=16> */
[--C-:B------:R-:W-:Y:S02]  /*4580*/  FFMA.FTZ R168, R159, c[0x0][0x23c], -R136.reuse ;  /* 0x00008f009fa87a23 */ /* 0x100fe40000010888 */
[--C-:B------:R-:W-:Y:S02]  /*4590*/  FFMA.FTZ R163, R163, c[0x0][0x23c], -R136.reuse ;  /* 0x00008f00a3a37a23 */ /* 0x100fe40000010888 */
[----:B------:R-:W-:Y:S01]  /*45a0*/  FFMA.FTZ R161, R161, c[0x0][0x23c], -R136 ;  /* 0x00008f00a1a17a23 */ /* 0x000fe20000010888 */
        /* <DEDUP_REMOVED lines=14> */
[----:B------:R-:W3:Y:S01]  /*4690*/  MUFU.EX2 R49, R49 ;  /* 0x0000003100317308 */ /* 0x000ee20000000800 */
[----:B------:R-:W-:-:S02]  /*46a0*/  FFMA.FTZ R146, R146, c[0x0][0x23c], -R63 ;  /* 0x00008f0092927a23 */ /* 0x000fc4000001083f */
[--C-:B------:R-:W-:Y:S02]  /*46b0*/  FFMA.FTZ R144, R144, c[0x0][0x23c], -R63.reuse ;  /* 0x00008f0090907a23 */ /* 0x100fe4000001083f */
[----:B------:R-:W-:Y:S01]  /*46c0*/  FFMA.FTZ R142, R142, c[0x0][0x23c], -R63 ;  /* 0x00008f008e8e7a23 */ /* 0x000fe2000001083f */
[C---:B------:R-:W-:Y:S01]  /*46d0*/  HMMA.16816.F32.BF16 R128, R116.reuse, R68, RZ ;  /* 0x000000447480723c */ /* 0x040fe200000418ff */
[----:B------:R-:W-:Y:S01]  /*46e0*/  FADD.FTZ R56, R59, R56 ;  /* 0x000000383b387221 */ /* 0x000fe20000010000 */
[----:B------:R-:W-:Y:S01]  /*46f0*/  MUFU.EX2 R48, R48 ;  /* 0x0000003000307308 */ /* 0x000fe20000000800 */
[----:B------:R-:W-:Y:S02]  /*4700*/  FADD.FTZ R61, R61, R60 ;  /* 0x0000003c3d3d7221 */ /* 0x000fe40000010000 */
[----:B------:R-:W-:Y:S02]  /*4710*/  FADD.FTZ R57, R57, R56 ;  /* 0x0000003839397221 */ /* 0x000fe40000010000 */
[----:B------:R-:W-:Y:S01]  /*4720*/  FADD.FTZ R58, R58, R61 ;  /* 0x0000003d3a3a7221 */ /* 0x000fe20000010000 */
[----:B------:R-:W-:Y:S01]  /*4730*/  HMMA.16816.F32.BF16 R72, R116, R76, RZ ;  /* 0x0000004c7448723c */ /* 0x000fe200000418ff */
[----:B------:R-:W-:Y:S01]  /*4740*/  FFMA.FTZ R241, R65, c[0x0][0x23c], -R136 ;  /* 0x00008f0041f17a23 */ /* 0x000fe20000010888 */
[----:B------:R-:W1:Y:S01]  /*4750*/  MUFU.EX2 R45, R45 ;  /* 0x0000002d002d7308 */ /* 0x000e620000000800 */
[----:B------:R-:W-:-:S02]  /*4760*/  FADD.FTZ R52, R52, R57 ;  /* 0x0000003934347221 */ /* 0x000fc40000010000 */
[----:B------:R-:W-:-:S03]  /*4770*/  FADD.FTZ R53, R53, R58 ;  /* 0x0000003a35357221 */ /* 0x000fc60000010000 */
[C---:B------:R-:W-:Y:S02]  /*4780*/  HMMA.16816.F32.BF16 R80, R116.reuse, R84, RZ ;  /* 0x000000547450723c */ /* 0x040fe400000418ff */
[----:B------:R-:W-:Y:S06]  /*4790*/  MUFU.EX2 R47, R47 ;  /* 0x0000002f002f7308 */ /* 0x000fec0000000800 */
[C---:B------:R-:W-:Y:S02]  /*47a0*/  HMMA.16816.F32.BF16 R104, R116.reuse, R124, RZ ;  /* 0x0000007c7468723c */ /* 0x040fe400000418ff */
[----:B------:R-:W1:Y:S06]  /*47b0*/  MUFU.EX2 R42, R42 ;  /* 0x0000002a002a7308 */ /* 0x000e6c0000000800 */
[C---:B----4-:R-:W-:Y:S02]  /*47c0*/  HMMA.16816.F32.BF16 R108, R116.reuse, R112, RZ ;  /* 0x00000070746c723c */ /* 0x050fe400000418ff */
        /* <DEDUP_REMOVED lines=10> */
[----:B------:R-:W4:Y:S06]  /*4870*/  MUFU.EX2 R37, R37 ;  /* 0x0000002500257308 */ /* 0x000f2c0000000800 */
[C---:B-1----:R-:W-:Y:S02]  /*4880*/  HMMA.16816.F32.BF16 R120, R116.reuse, R4, RZ ;  /* 0x000000047478723c */ /* 0x042fe400000418ff */
[----:B------:R-:W-:Y:S05]  /*4890*/  MUFU.EX2 R39, R39 ;  /* 0x0000002700277308 */ /* 0x000fea0000000800 */
[----:B--2---:R-:W-:Y:S01]  /*48a0*/  F2FP.BF16.PACK_AB R4, R50, R55 ;  /* 0x000000373204723e */ /* 0x004fe200000010ff */
[----:B------:R-:W-:Y:S01]  /*48b0*/  HMMA.16816.F32.BF16 R116, R116, R6, RZ ;  /* 0x000000067474723c */ /* 0x000fe200000418ff */
[----:B---3--:R-:W-:Y:S01]  /*48c0*/  F2FP.BF16.PACK_AB R5, R49, R54 ;  /* 0x000000363105723e */ /* 0x008fe200000010ff */
[----:B------:R-:W1:Y:S01]  /*48d0*/  MUFU.EX2 R2, R2 ;  /* 0x0000000200027308 */ /* 0x000e620000000800 */
        /* <DEDUP_REMOVED lines=14> */
[----:B------:R-:W2:Y:S01]  /*49c0*/  LDSM.16.MT88.4 R12, [R212+0x10800] ;  /* 0x01080000d40c783b */ /* 0x000ea20000004200 */
[----:B------:R-:W-:Y:S06]  /*49d0*/  MUFU.EX2 R137, R137 ;  /* 0x0000008900897308 */ /* 0x000fec0000000800 */
[C---:B------:R-:W-:Y:S02]  /*49e0*/  HMMA.16816.F32.BF16 R96, R4.reuse, R8, R96 ;  /* 0x000000080460723c */ /* 0x040fe40000041860 */
[----:B------:R-:W3:Y:S06]  /*49f0*/  MUFU.EX2 R138, R138 ;  /* 0x0000008a008a7308 */ /* 0x000eec0000000800 */
        /* <DEDUP_REMOVED lines=9> */
[----:B------:R-:W1:Y:S06]  /*4a90*/  MUFU.EX2 R151, R151 ;  /* 0x0000009700977308 */ /* 0x000e6c0000000800 */
[C---:B------:R-:W-:Y:S01]  /*4aa0*/  HMMA.16816.F32.BF16 R76, R4.reuse, R22, R76 ;  /* 0x00000016044c723c */ /* 0x040fe2000004184c */
[----:B------:R-:W-:Y:S01]  /*4ab0*/  LDSM.16.MT88.4 R20, [R214+0xd000] ;  /* 0x00d00000d614783b */ /* 0x000fe20000004200 */
[----:B------:R-:W-:Y:S06]  /*4ac0*/  MUFU.EX2 R153, R153 ;  /* 0x0000009900997308 */ /* 0x000fec0000000800 */
[C---:B-----5:R-:W-:Y:S02]  /*4ad0*/  HMMA.16816.F32.BF16 R80, R4.reuse, R16, R80 ;  /* 0x000000100450723c */ /* 0x060fe40000041850 */
[----:B------:R-:W-:Y:S06]  /*4ae0*/  MUFU.EX2 R152, R152 ;  /* 0x0000009800987308 */ /* 0x000fec0000000800 */
[C---:B------:R-:W-:Y:S01]  /*4af0*/  HMMA.16816.F32.BF16 R84, R4.reuse, R18, R84 ;  /* 0x000000120454723c */ /* 0x040fe20000041854 */
[----:B------:R-:W5:Y:S01]  /*4b00*/  LDSM.16.MT88.4 R16, [R213+0xd000] ;  /* 0x00d00000d510783b */ /* 0x000f620000004200 */
        /* <DEDUP_REMOVED lines=11> */
[C---:B--2---:R-:W-:Y:S02]  /*4bc0*/  HMMA.16816.F32.BF16 R120, R4.reuse, R12, R120 ;  /* 0x0000000c0478723c */ /* 0x044fe40000041878 */
[----:B------:R-:W2:Y:S06]  /*4bd0*/  MUFU.EX2 R163, R163 ;  /* 0x000000a300a37308 */ /* 0x000eac0000000800 */
[----:B------:R-:W-:Y:S01]  /*4be0*/  HMMA.16816.F32.BF16 R116, R4, R14, R116 ;  /* 0x0000000e0474723c */ /* 0x000fe20000041874 */
[----:B------:R-:W2:Y:S01]  /*4bf0*/  LDSM.16.MT88.4 R12, [R215+0x11000] ;  /* 0x01100000d70c783b */ /* 0x000ea20000004200 */
[----:B------:R-:W-:Y:S05]  /*4c00*/  MUFU.EX2 R161, R161 ;  /* 0x000000a100a17308 */ /* 0x000fea0000000800 */
[----:B------:R-:W-:Y:S01]  /*4c10*/  F2FP.BF16.PACK_AB R4, R42, R47 ;  /* 0x0000002f2a04723e */ /* 0x000fe200000010ff */
[----:B------:R-:W-:Y:S01]  /*4c20*/  FADD.FTZ R47, R47, R46 ;  /* 0x0000002e2f2f7221 */ /* 0x000fe20000010000 */
[----:B----4-:R-:W-:Y:S01]  /*4c30*/  F2FP.BF16.PACK_AB R5, R41, R44 ;  /* 0x0000002c2905723e */ /* 0x010fe200000010ff */
        /* <DEDUP_REMOVED lines=14> */
[----:B------:R-:W4:Y:S05]  /*4d20*/  LDSM.16.MT88.4 R8, [R212+0x11000] ;  /* 0x01100000d408783b */ /* 0x000f2a0000004200 */
[----:B------:R-:W-:Y:S02]  /*4d30*/  MUFU.EX2 R160, R160 ;  /* 0x000000a000a07308 */ /* 0x000fe40000000800 */
[C---:B-----5:R-:W-:Y:S06]  /*4d40*/  HMMA.16816.F32.BF16 R80, R4.reuse, R16, R80 ;  /* 0x000000100450723c */ /* 0x060fec0000041850 */
[----:B------:R-:W5:Y:S02]  /*4d50*/  MUFU.EX2 R165, R165 ;  /* 0x000000a500a57308 */ /* 0x000f640000000800 */
[C---:B------:R-:W-:Y:S01]  /*4d60*/  HMMA.16816.F32.BF16 R84, R4.reuse, R18, R84 ;  /* 0x000000120454723c */ /* 0x040fe20000041854 */
[----:B------:R-:W-:Y:S05]  /*4d70*/  LDSM.16.MT88.4 R16, [R212+0xd800] ;  /* 0x00d80000d410783b */ /* 0x000fea0000004200 */
[----:B------:R-:W-:Y:S02]  /*4d80*/  MUFU.EX2 R149, R149 ;  /* 0x0000009500957308 */ /* 0x000fe40000000800 */
[C---:B--2---:R-:W-:Y:S06]  /*4d90*/  HMMA.16816.F32.BF16 R96, R4.reuse, R12, R96 ;  /* 0x0000000c0460723c */ /* 0x044fec0000041860 */
[----:B------:R-:W2:Y:S02]  /*4da0*/  MUFU.EX2 R156, R156 ;  /* 0x0000009c009c7308 */ /* 0x000ea40000000800 */
[C---:B------:R-:W-:Y:S01]  /*4db0*/  HMMA.16816.F32.BF16 R100, R4.reuse, R14, R100 ;  /* 0x0000000e0464723c */ /* 0x040fe20000041864 */
[----:B------:R-:W1:Y:S05]  /*4dc0*/  LDSM.16.MT88.4 R12, [R213+0xd800] ;  /* 0x00d80000d50c783b */ /* 0x000e6a0000004200 */
[----:B------:R-:W-:Y:S02]  /*4dd0*/  MUFU.EX2 R145, R145 ;  /* 0x0000009100917308 */ /* 0x000fe40000000800 */
[C---:B------:R-:W-:Y:S06]  /*4de0*/  HMMA.16816.F32.BF16 R128, R4.reuse, R24, R128 ;  /* 0x000000180480723c */ /* 0x040fec0000041880 */
[----:B------:R-:W-:Y:S02]  /*4df0*/  MUFU.EX2 R164, R164 ;  /* 0x000000a400a47308 */ /* 0x000fe40000000800 */
[C---:B----4-:R-:W-:Y:S06]  /*4e00*/  HMMA.16816.F32.BF16 R120, R4.reuse, R8, R120 ;  /* 0x000000080478723c */ /* 0x050fec0000041878 */
[----:B------:R-:W-:Y:S02]  /*4e10*/  MUFU.EX2 R143, R143 ;  /* 0x0000008f008f7308 */ /* 0x000fe40000000800 */
[C---:B------:R-:W-:Y:S01]  /*4e20*/  HMMA.16816.F32.BF16 R116, R4.reuse, R10, R116 ;  /* 0x0000000a0474723c */ /* 0x040fe20000041874 */
[----:B------:R-:W4:Y:S05]  /*4e30*/  LDSM.16.MT88.4 R8, [R215+0x11800] ;  /* 0x01180000d708783b */ /* 0x000f2a0000004200 */
        /* <DEDUP_REMOVED lines=16> */
[----:B---3--:R-:W-:Y:S01]  /*4f40*/  F2FP.BF16.PACK_AB R5, R138, R137 ;  /* 0x000000898a05723e */ /* 0x008fe200000010ff */
        /* <DEDUP_REMOVED lines=15> */
[C---:B----4-:R-:W-:Y:S08]  /*5040*/  HMMA.16816.F32.BF16 R96, R4.reuse, R8, R96 ;  /* 0x000000080460723c */ /* 0x050ff00000041860 */
[C---:B------:R-:W-:Y:S01]  /*5050*/  HMMA.16816.F32.BF16 R100, R4.reuse, R10, R100 ;  /* 0x0000000a0464723c */ /* 0x040fe20000041864 */
[----:B------:R-:W4:Y:S07]  /*5060*/  LDSM.16.MT88.4 R8, [R213+0xe000] ;  /* 0x00e00000d508783b */ /* 0x000f2e0000004200 */
        /* <DEDUP_REMOVED lines=69> */
[C---:B--2---:R-:W-:Y:S08]  /*54c0*/  HMMA.16816.F32.BF16 R80, R4.reuse, R20, R80 ;  /* 0x000000140450723c */ /* 0x044ff00000041850 */
[C---:B------:R-:W-:Y:S01]  /*54d0*/  HMMA.16816.F32.BF16 R84, R4.reuse, R22, R84 ;  /* 0x000000160454723c */ /* 0x040fe20000041854 */
[----:B------:R-:W-:Y:S07]  /*54e0*/  LDSM.16.MT88.4 R20, [R212+0xf000] ;  /* 0x00f00000d414783b */ /* 0x000fee0000004200 */
[C---:B-1----:R-:W-:Y:S08]  /*54f0*/  HMMA.16816.F32.BF16 R96, R4.reuse, R12, R96 ;  /* 0x0000000c0460723c */ /* 0x042ff00000041860 */
[C---:B------:R-:W-:Y:S01]  /*5500*/  HMMA.16816.F32.BF16 R100, R4.reuse, R14, R100 ;  /* 0x0000000e0464723c */ /* 0x040fe20000041864 */
[----:B------:R-:W1:Y:S07]  /*5510*/  LDSM.16.MT88.4 R12, [R213+0xf000] ;  /* 0x00f00000d50c783b */ /* 0x000e6e0000004200 */
[C---:B---3--:R-:W-:Y:S08]  /*5520*/  HMMA.16816.F32.BF16 R104, R4.reuse, R16, R104 ;  /* 0x000000100468723c */ /* 0x048ff00000041868 */
[C---:B------:R-:W-:Y:S01]  /*5530*/  HMMA.16816.F32.BF16 R124, R4.reuse, R18, R124 ;  /* 0x00000012047c723c */ /* 0x040fe2000004187c */
[----:B------:R-:W2:Y:S07]  /*5540*/  LDSM.16.MT88.4 R16, [R215+0x13000] ;  /* 0x01300000d710783b */ /* 0x000eae0000004200 */
[C---:B----4-:R-:W-:Y:S08]  /*5550*/  HMMA.16816.F32.BF16 R120, R4.reuse, R8, R120 ;  /* 0x000000080478723c */ /* 0x050ff00000041878 */
        /* <DEDUP_REMOVED lines=45> */
[----:B-1----:R-:W-:Y:S01]  /*5830*/  HMMA.16816.F32.BF16 R108, R4, R12, R108 ;  /* 0x0000000c046c723c */ /* 0x002fe2000004186c */
[----:B------:R-:W-:-:S04]  /*5840*/  FFMA.FTZ R27, R134, c[0x0][0x23c], -R63 ;  /* 0x00008f00861b7a23 */ /* 0x000fc8000001083f */
        /* <DEDUP_REMOVED lines=42> */
[----:B------:R-:W-:Y:S01]  /*5af0*/  ULDC UR4, c[0x0][0x1a0] ;  /* 0x0000680000047ab9 */ /* 0x000fe20000000800 */
[----:B------:R-:W-:Y:S01]  /*5b00*/  IADD3 R237, R36, -0x2, RZ ;  /* 0xfffffffe24ed7810 */ /* 0x000fe20007ffe0ff */
[----:B------:R-:W-:Y:S01]  /*5b10*/  ULEA UR4, -UR4, URZ, 0x7 ;  /* 0x0000003f04047291 */ /* 0x000fe2000f8e393f */
[----:B------:R-:W-:-:S02]  /*5b20*/  IMAD.MOV.U32 R0, RZ, RZ, R3 ;  /* 0x000000ffff007224 */ /* 0x000fc400078e0003 */
[----:B------:R-:W-:Y:S01]  /*5b30*/  IMAD.MOV.U32 R133, RZ, RZ, R132 ;  /* 0x000000ffff857224 */ /* 0x000fe200078e0084 */
[----:B------:R-:W-:Y:S02]  /*5b40*/  USHF.R.S32.HI UR6, URZ, 0x1f, UR4 ;  /* 0x0000001f3f067899 */ /* 0x000fe40008011404 */
[----:B------:R-:W-:-:S04]  /*5b50*/  MOV R236, UR4 ;  /* 0x0000000400ec7c02 */ /* 0x000fc80008000f00 */
[----:B------:R-:W-:-:S04]  /*5b60*/  MOV R234, UR6 ;  /* 0x0000000600ea7c02 */ /* 0x000fc80008000f00 */
.L_x_2271:
[----:B------:R-:W-:Y:S01]  /*5b70*/  MOV R6, R236 ;  /* 0x000000ec00067202 */ /* 0x000fe20000000f00 */
[----:B------:R-:W-:Y:S04]  /*5b80*/  DEPBAR.LE SB0, 0x0 ;  /* 0x000080000000791a */ /* 0x000fe80000000000 */
[----:B------:R-:W-:Y:S01]  /*5b90*/  BAR.SYNC.DEFER_BLOCKING 0x0 ;  /* 0x0000000000007b1d */ /* 0x000fe20000010000 */
[----:B------:R-:W-:Y:S05]  /*5ba0*/  MOV R3, R234 ;  /* 0x000000ea00037202 */ /* 0x000fea0000000f00 */
[----:B------:R-:W-:-:S05]  /*5bb0*/  @P6 BRA `(.L_x_2268) ;  /* 0x000003b000006947 */ /* 0x000fca0003800000 */
[----:B------:R-:W-:Y:S04]  /*5bc0*/  IABS R2, c[0x0][0x2d0] ;  /* 0x0000b40000027a13 */ /* 0x000fe80000000000 */
        /* <DEDUP_REMOVED lines=11> */
[----:B------:R-:W-:Y:S01]  /*5c80*/  ISETP.GE.AND P2, PT, R10, RZ, PT ;  /* 0x000000ff0a00720c */ /* 0x000fe20003f46270 */
        /* <DEDUP_REMOVED lines=29> */
[-C--:B------:R-:W-:Y:S01]  /*5e60*/  LEA.HI.X.SX32 R13, R3, R233.reuse, 0x2, P1 ;  /* 0x000000e9030d7211 */ /* 0x080fe200008f16ff */
[----:B------:R-:W-:Y:S01]  /*5e70*/  IMAD.MOV.U32 R3, RZ, RZ, c[0x0][0x2d0] ;  /* 0x0000b400ff037624 */ /* 0x000fe200078e00ff */
[----:B------:R-:W-:Y:S03]  /*5e80*/  LEA.HI.X.SX32 R11, R9, R233, 0x2, P0 ;  /* 0x000000e9090b7211 */ /* 0x000fe600000f16ff */
[----:B------:R-:W-:Y:S01]  /*5e90*/  IMAD R3, R2, R3, -0x80 ;  /* 0xffffff8002037424 */ /* 0x000fe200078e0203 */
[----:B------:R-:W2:Y:S03]  /*5ea0*/  LDG.E R4, [R12.64] ;  /* 0x0000000a0c047981 */ /* 0x000ea6000c1e1900 */
[C---:B------:R-:W-:Y:S01]  /*5eb0*/  IMAD.WIDE.U32 R6, R3.reuse, c[0x0][0x1a0], RZ ;  /* 0x0000680003067a25 */ /* 0x040fe200078e00ff */
[----:B------:R-:W2:Y:S01]  /*5ec0*/  LDG.E R5, [R10.64] ;  /* 0x0000000a0a057981 */ /* 0x000ea2000c1e1900 */
[----:B------:R-:W-:Y:S05]  /*5ed0*/  SHF.R.S32.HI R2, RZ, 0x1f, R3 ;  /* 0x0000001fff027819 */ /* 0x000fea0000011403 */
[----:B------:R-:W-:Y:S04]  /*5ee0*/  IMAD R2, R2, c[0x0][0x1a0], RZ ;  /* 0x0000680002027a24 */ /* 0x000fe800078e02ff */
[----:B------:R-:W-:Y:S04]  /*5ef0*/  IMAD R2, R3, c[0x0][0x1a4], R2 ;  /* 0x0000690003027a24 */ /* 0x000fe800078e0202 */
[----:B------:R-:W-:Y:S02]  /*5f00*/  IMAD.IADD R7, R7, 0x1, R2 ;  /* 0x0000000107077824 */ /* 0x000fe400078e0202 */
[----:B--2---:R-:W-:Y:S04]  /*5f10*/  IMAD.IADD R4, R4, 0x1, -R5 ;  /* 0x0000000104047824 */ /* 0x004fe800078e0a05 */
[C---:B------:R-:W-:Y:S01]  /*5f20*/  IMAD.WIDE.U32 R6, R4.reuse, c[0x0][0x188], R6 ;  /* 0x0000620004067a25 */ /* 0x040fe200078e0006 */
[----:B------:R-:W-:Y:S05]  /*5f30*/  SHF.R.S32.HI R3, RZ, 0x1f, R4 ;  /* 0x0000001fff037819 */ /* 0x000fea0000011404 */
[----:B------:R-:W-:Y:S04]  /*5f40*/  IMAD R3, R3, c[0x0][0x188], RZ ;  /* 0x0000620003037a24 */ /* 0x000fe800078e02ff */
[----:B------:R-:W-:Y:S04]  /*5f50*/  IMAD R3, R4, c[0x0][0x18c], R3 ;  /* 0x0000630004037a24 */ /* 0x000fe800078e0203 */
[----:B------:R-:W-:Y:S02]  /*5f60*/  IMAD.IADD R3, R7, 0x1, R3 ;  /* 0x0000000107037824 */ /* 0x000fe400078e0203 */
.L_x_2268:
[C---:B------:R-:W-:Y:S04]  /*5f70*/  LEA R224, P0, R6.reuse, R224, 0x1 ;  /* 0x000000e006e07211 */ /* 0x040fe800078008ff */
[----:B------:R-:W-:Y:S02]  /*5f80*/  LEA.HI.X R223, R6, R223, R3, 0x1, P0 ;  /* 0x000000df06df7211 */ /* 0x000fe400000f0c03 */
[----:B------:R-:W-:Y:S03]  /*5f90*/  IADD3 R134, P0, R224, UR9, RZ ;  /* 0x00000009e0867c10 */ /* 0x000fe6000ff1e0ff */
[----:B------:R-:W-:Y:S01]  /*5fa0*/  IMAD.MOV.U32 R225, RZ, RZ, R223 ;  /* 0x000000ffffe17224 */ /* 0x000fe200078e00df */
[----:B------:R-:W-:Y:S02]  /*5fb0*/  IADD3.X R135, R223, UR5, RZ, P0, !PT ;  /* 0x00000005df877c10 */ /* 0x000fe400087fe4ff */
[----:B------:R-:W-:Y:S02]  /*5fc0*/  IADD3 R66, P0, R134, UR9, RZ ;  /* 0x0000000986427c10 */ /* 0x000fe4000ff1e0ff */
[----:B------:R-:W-:Y:S01]  /*5fd0*/  @!PT LDS RZ, [RZ] ;  /* 0x00000000fffff984 */ /* 0x000fe20000000800 */
[----:B------:R-:W-:Y:S01]  /*5fe0*/  @!PT LDS RZ, [RZ] ;  /* 0x00000000fffff984 */ /* 0x000fe20000000800 */
[----:B------:R-:W-:Y:S01]  /*5ff0*/  @!PT LDS RZ, [RZ] ;  /* 0x00000000fffff984 */ /* 0x000fe20000000800 */
[----:B------:R1:W-:Y:S02]  /*6000*/  LDGSTS.E.BYPASS.LTC128B.128 [R229+0xc000], [R224.64] ;  /* 0x0c000000e0e57fae */ /* 0x0003e4000b901d4a */
[----:B------:R-:W-:Y:S02]  /*6010*/  IADD3.X R67, R135, UR5, RZ, P0, !PT ;  /* 0x0000000587437c10 */ /* 0x000fe400087fe4ff */
[----:B------:R-:W-:Y:S01]  /*6020*/  IADD3 R64, P0, R66, UR9, RZ ;  /* 0x0000000942407c10 */ /* 0x000fe2000ff1e0ff */
[----:B------:R1:W-:Y:S03]  /*6030*/  LDGSTS.E.BYPASS.LTC128B.128 [R229+0x10000], [R224.64+0x80] ;  /* 0x10000080e0e57fae */ /* 0x0003e6000b901d4a */
[----:B------:R-:W-:Y:S02]  /*6040*/  IADD3.X R65, R67, UR5, RZ, P0, !PT ;  /* 0x0000000543417c10 */ /* 0x000fe400087fe4ff */
[----:B------:R1:W-:Y:S01]  /*6050*/  LDGSTS.E.BYPASS.LTC128B.128 [R229+0xc800], [R134.64] ;  /* 0x0c80000086e57fae */ /* 0x0003e2000b901d4a */
[----:B------:R-:W-:Y:S04]  /*6060*/  IADD3 R62, P0, R64, UR9, RZ ;  /* 0x00000009403e7c10 */ /* 0x000fe8000ff1e0ff */
[----:B------:R1:W-:Y:S01]  /*6070*/  LDGSTS.E.BYPASS.LTC128B.128 [R229+0x10800], [R134.64+0x80] ;  /* 0x1080008086e57fae */ /* 0x0003e2000b901d4a */
[----:B------:R-:W-:Y:S02]  /*6080*/  IADD3.X R63, R65, UR5, RZ, P0, !PT ;  /* 0x00000005413f7c10 */ /* 0x000fe400087fe4ff */
[----:B------:R-:W-:Y:S02]  /*6090*/  IADD3 R60, P0, R62, UR9, RZ ;  /* 0x000000093e3c7c10 */ /* 0x000fe4000ff1e0ff */
        /* <DEDUP_REMOVED lines=9> */
[----:B------:R-:W-:Y:S02]  /*6130*/  ISETP.GE.AND P0, PT, R237, 0x1, PT ;  /* 0x00000001ed00780c */ /* 0x000fe40003f06270 */
[----:B------:R3:W-:Y:S05]  /*6140*/  LDGSTS.E.BYPASS.LTC128B.128 [R229+0xe000], [R62.64] ;  /* 0x0e0000003ee57fae */ /* 0x0007ea000b901d4a */
[----:B------:R3:W-:Y:S05]  /*6150*/  LDGSTS.E.BYPASS.LTC128B.128 [R229+0x12000], [R62.64+0x80] ;  /* 0x120000803ee57fae */ /* 0x0007ea000b901d4a */
[----:B------:R3:W-:Y:S05]  /*6160*/  LDGSTS.E.BYPASS.LTC128B.128 [R229+0xe800], [R60.64] ;  /* 0x0e8000003ce57fae */ /* 0x0007ea000b901d4a */
[----:B------:R3:W-:Y:S05]  /*6170*/  LDGSTS.E.BYPASS.LTC128B.128 [R229+0x12800], [R60.64+0x80] ;  /* 0x128000803ce57fae */ /* 0x0007ea000b901d4a */
[----:B------:R1:W-:Y:S05]  /*6180*/  LDGSTS.E.BYPASS.LTC128B.128 [R229+0xf000], [R2.64] ;  /* 0x0f00000002e57fae */ /* 0x0003ea000b901d4a */
[----:B------:R1:W-:Y:S05]  /*6190*/  LDGSTS.E.BYPASS.LTC128B.128 [R229+0x13000], [R2.64+0x80] ;  /* 0x1300008002e57fae */ /* 0x0003ea000b901d4a */
[----:B------:R4:W-:Y:S05]  /*61a0*/  LDGSTS.E.BYPASS.LTC128B.128 [R229+0xf800], [R172.64] ;  /* 0x0f800000ace57fae */ /* 0x0009ea000b901d4a */
[----:B------:R4:W-:Y:S05]  /*61b0*/  LDGSTS.E.BYPASS.LTC128B.128 [R229+0x13800], [R172.64+0x80] ;  /* 0x13800080ace57fae */ /* 0x0009ea000b901d4a */
[----:B------:R-:W-:Y:S05]  /*61c0*/  LDSM.16.M88.4 R136, [R222] ;  /* 0x00000000de88783b */ /* 0x000fea0000000200 */
[----:B------:R-:W5:Y:S05]  /*61d0*/  LDSM.16.M88.4 R140, [R221] ;  /* 0x00000000dd8c783b */ /* 0x000f6a0000000200 */
[----:B------:R-:W1:Y:S05]  /*61e0*/  LDSM.16.M88.4 R144, [R221+0x800] ;  /* 0x00080000dd90783b */ /* 0x000e6a0000000200 */
[----:B------:R-:W1:Y:S05]  /*61f0*/  LDSM.16.M88.4 R148, [R221+0x1000] ;  /* 0x00100000dd94783b */ /* 0x000e6a0000000200 */
[----:B------:R-:W0:Y:S05]  /*6200*/  LDGDEPBAR ;  /* 0x00000000000079af */ /* 0x000e2a0000000000 */
[----:B------:R-:W2:Y:S05]  /*6210*/  LDSM.16.M88.4 R152, [R221+0x1800] ;  /* 0x00180000dd98783b */ /* 0x000eaa0000000200 */
[----:B------:R-:W2:Y:S05]  /*6220*/  LDSM.16.M88.4 R156, [R221+0x2000] ;  /* 0x00200000dd9c783b */ /* 0x000eaa0000000200 */
[----:B------:R-:W2:Y:S05]  /*6230*/  LDSM.16.M88.4 R160, [R221+0x2800] ;  /* 0x00280000dda0783b */ /* 0x000eaa0000000200 */
[----:B------:R-:W-:Y:S01]  /*6240*/  LDSM.16.M88.4 R164, [R219] ;  /* 0x00000000dba4783b */ /* 0x000fe20000000200 */
[C---:B-----5:R-:W-:Y:S04]  /*6250*/  HMMA.16816.F32.BF16 R4, R136.reuse, R140, RZ ;  /* 0x0000008c8804723c */ /* 0x060fe800000418ff */
[----:B------:R-:W-:Y:S05]  /*6260*/  LDSM.16.M88.4 R168, [R211] ;  /* 0x00000000d3a8783b */ /* 0x000fea0000000200 */
[----:B----4-:R-:W-:Y:S01]  /*6270*/  LDSM.16.M88.4 R172, [R221+0x4800] ;  /* 0x00480000ddac783b */ /* 0x010fe20000000200 */
[C---:B------:R-:W-:Y:S04]  /*6280*/  HMMA.16816.F32.BF16 R8, R136.reuse, R142, RZ ;  /* 0x0000008e8808723c */ /* 0x040fe800000418ff */
[----:B------:R-:W4:Y:S04]  /*6290*/  LDSM.16.M88.4 R140, [R221+0x3000] ;  /* 0x00300000dd8c783b */ /* 0x000f280000000200 */
[C---:B-1----:R-:W-:Y:S01]  /*62a0*/  HMMA.16816.F32.BF16 R12, R136.reuse, R144, RZ ;  /* 0x00000090880c723c */ /* 0x042fe200000418ff */
[----:B------:R-:W-:Y:S05]  /*62b0*/  LDSM.16.M88.4 R176, [R221+0x6000] ;  /* 0x00600000ddb0783b */ /* 0x000fea0000000200 */
[----:B------:R-:W-:Y:S02]  /*62c0*/  LDSM.16.M88.4 R180, [R200] ;  /* 0x00000000c8b4783b */ /* 0x000fe40000000200 */
[C---:B------:R-:W-:Y:S03]  /*62d0*/  HMMA.16816.F32.BF16 R16, R136.reuse, R146, RZ ;  /* 0x000000928810723c */ /* 0x040fe600000418ff */
[----:B------:R-:W3:Y:S05]  /*62e0*/  LDSM.16.M88.4 R144, [R221+0x3800] ;  /* 0x00380000dd90783b */ /* 0x000eea0000000200 */
[C---:B------:R-:W-:Y:S01]  /*62f0*/  HMMA.16816.F32.BF16 R20, R136.reuse, R148, RZ ;  /* 0x000000948814723c */ /* 0x040fe200000418ff */
[----:B------:R-:W-:Y:S05]  /*6300*/  LDSM.16.M88.4 R184, [R218+0x2000] ;  /* 0x00200000dab8783b */ /* 0x000fea0000000200 */
[----:B------:R-:W-:Y:S02]  /*6310*/  LDSM.16.M88.4 R188, [R217+0x4000] ;  /* 0x00400000d9bc783b */ /* 0x000fe40000000200 */
[C---:B------:R-:W-:Y:S03]  /*6320*/  HMMA.16816.F32.BF16 R24, R136.reuse, R150, RZ ;  /* 0x000000968818723c */ /* 0x040fe600000418ff */
[----:B------:R-:W1:Y:S05]  /*6330*/  LDSM.16.M88.4 R148, [R220] ;  /* 0x00000000dc94783b */ /* 0x000e6a0000000200 */
[C---:B--2---:R-:W-:Y:S01]  /*6340*/  HMMA.16816.F32.BF16 R28, R136.reuse, R152, RZ ;  /* 0x00000098881c723c */ /* 0x044fe200000418ff */
[----:B------:R-:W-:Y:S07]  /*6350*/  LDSM.16.M88.4 R192, [R204+0x7000] ;  /* 0x00700000ccc0783b */ /* 0x000fee0000000200 */
[C---:B------:R-:W-:Y:S01]  /*6360*/  HMMA.16816.F32.BF16 R32, R136.reuse, R154, RZ ;  /* 0x0000009a8820723c */ /* 0x040fe200000418ff */
[----:B------:R-:W2:Y:S07]  /*6370*/  LDSM.16.M88.4 R152, [R210] ;  /* 0x00000000d298783b */ /* 0x000eae0000000200 */
[C---:B------:R-:W-:Y:S08]  /*6380*/  HMMA.16816.F32.BF16 R36, R136.reuse, R156, RZ ;  /* 0x0000009c8824723c */ /* 0x040ff000000418ff */
[C---:B------:R-:W-:Y:S01]  /*6390*/  HMMA.16816.F32.BF16 R40, R136.reuse, R158, RZ ;  /* 0x0000009e8828723c */ /* 0x040fe200000418ff */
[----:B------:R-:W5:Y:S07]  /*63a0*/  LDSM.16.M88.4 R156, [R209] ;  /* 0x00000000d19c783b */ /* 0x000f6e0000000200 */
[C---:B------:R-:W-:Y:S08]  /*63b0*/  HMMA.16816.F32.BF16 R44, R136.reuse, R160, RZ ;  /* 0x000000a0882c723c */ /* 0x040ff000000418ff */
[C---:B------:R-:W-:Y:S01]  /*63c0*/  HMMA.16816.F32.BF16 R48, R136.reuse, R162, RZ ;  /* 0x000000a28830723c */ /* 0x040fe200000418ff */
[----:B------:R-:W-:Y:S07]  /*63d0*/  LDSM.16.M88.4 R160, [R217] ;  /* 0x00000000d9a0783b */ /* 0x000fee0000000200 */
[C---:B----4-:R-:W-:Y:S08]  /*63e0*/  HMMA.16816.F32.BF16 R52, R136.reuse, R140, RZ ;  /* 0x0000008c8834723c */ /* 0x050ff000000418ff */
[C---:B------:R-:W-:Y:S01]  /*63f0*/  HMMA.16816.F32.BF16 R56, R136.reuse, R142, RZ ;  /* 0x0000008e8838723c */ /* 0x040fe200000418ff */
[----:B------:R-:W-:Y:S07]  /*6400*/  LDSM.16.M88.4 R140, [R207] ;  /* 0x00000000cf8c783b */ /* 0x000fee0000000200 */
[C---:B---3--:R-:W-:Y:S08]  /*6410*/  HMMA.16816.F32.BF16 R60, R136.reuse, R144, RZ ;  /* 0x00000090883c723c */ /* 0x048ff000000418ff */
[----:B------:R-:W-:Y:S01]  /*6420*/  HMMA.16816.F32.BF16 R64, R136, R146, RZ ;  /* 0x000000928840723c */ /* 0x000fe200000418ff */
[----:B------:R-:W3:Y:S05]  /*6430*/  LDSM.16.M88.4 R136, [R208] ;  /* 0x00000000d088783b */ /* 0x000eea0000000200 */
[----:B------:R-:W4:Y:S02]  /*6440*/  LDSM.16.M88.4 R144, [R206] ;  /* 0x00000000ce90783b */ /* 0x000f240000000200 */
[C---:B-1----:R-:W-:Y:S08]  /*6450*/  HMMA.16816.F32.BF16 R4, R148.reuse, R164, R4 ;  /* 0x000000a49404723c */ /* 0x042ff00000041804 */
[C---:B------:R-:W-:Y:S01]  /*6460*/  HMMA.16816.F32.BF16 R8, R148.reuse, R166, R8 ;  /* 0x000000a69408723c */ /* 0x040fe20000041808 */
[----:B------:R-:W-:Y:S07]  /*6470*/  LDSM.16.M88.4 R164, [R204+0x1000] ;  /* 0x00100000cca4783b */ /* 0x000fee0000000200 */
[C---:B------:R-:W-:Y:S08]  /*6480*/  HMMA.16816.F32.BF16 R12, R148.reuse, R168, R12 ;  /* 0x000000a8940c723c */ /* 0x040ff0000004180c */
[C---:B------:R-:W-:Y:S01]  /*6490*/  HMMA.16816.F32.BF16 R16, R148.reuse, R170, R16 ;  /* 0x000000aa9410723c */ /* 0x040fe20000041810 */
[----:B------:R-:W-:Y:S07]  /*64a0*/  LDSM.16.M88.4 R168, [R221+0x4000] ;  /* 0x00400000dda8783b */ /* 0x000fee0000000200 */
[C---:B--2---:R-:W-:Y:S08]  /*64b0*/  HMMA.16816.F32.BF16 R20, R148.reuse, R152, R20 ;  /* 0x000000989414723c */ /* 0x044ff00000041814 */
[C---:B------:R-:W-:Y:S01]  /*64c0*/  HMMA.16816.F32.BF16 R24, R148.reuse, R154, R24 ;  /* 0x0000009a9418723c */ /* 0x040fe20000041818 */
[----:B------:R-:W1:Y:S07]  /*64d0*/  LDSM.16.M88.4 R152, [R205] ;  /* 0x00000000cd98783b */ /* 0x000e6e0000000200 */
[C---:B-----5:R-:W-:Y:S08]  /*64e0*/  HMMA.16816.F32.BF16 R28, R148.reuse, R156, R28 ;  /* 0x0000009c941c723c */ /* 0x060ff0000004181c */
[C---:B------:R-:W-:Y:S01]  /*64f0*/  HMMA.16816.F32.BF16 R32, R148.reuse, R158, R32 ;  /* 0x0000009e9420723c */ /* 0x040fe20000041820 */
[----:B------:R-:W2:Y:S07]  /*6500*/  LDSM.16.M88.4 R156, [R218] ;  /* 0x00000000da9c783b */ /* 0x000eae0000000200 */
[C---:B---3--:R-:W-:Y:S08]  /*6510*/  HMMA.16816.F32.BF16 R36, R148.reuse, R136, R36 ;  /* 0x000000889424723c */ /* 0x048ff00000041824 */
[C---:B------:R-:W-:Y:S01]  /*6520*/  HMMA.16816.F32.BF16 R40, R148.reuse, R138, R40 ;  /* 0x0000008a9428723c */ /* 0x040fe20000041828 */
[----:B------:R-:W3:Y:S07]  /*6530*/  LDSM.16.M88.4 R136, [R217+0x800] ;  /* 0x00080000d988783b */ /* 0x000eee0000000200 */
[C---:B------:R-:W-:Y:S08]  /*6540*/  HMMA.16816.F32.BF16 R44, R148.reuse, R140, R44 ;  /* 0x0000008c942c723c */ /* 0x040ff0000004182c */
[C---:B------:R-:W-:Y:S01]  /*6550*/  HMMA.16816.F32.BF16 R48, R148.reuse, R142, R48 ;  /* 0x0000008e9430723c */ /* 0x040fe20000041830 */
[----:B------:R-:W5:Y:S07]  /*6560*/  LDSM.16.M88.4 R140, [R217+0x1000] ;  /* 0x00100000d98c783b */ /* 0x000f6e0000000200 */
[C---:B----4-:R-:W-:Y:S08]  /*6570*/  HMMA.16816.F32.BF16 R52, R148.reuse, R144, R52 ;  /* 0x000000909434723c */ /* 0x050ff00000041834 */
[C---:B------:R-:W-:Y:S01]  /*6580*/  HMMA.16816.F32.BF16 R56, R148.reuse, R146, R56 ;  /* 0x000000929438723c */ /* 0x040fe20000041838 */
[----:B------:R-:W4:Y:S07]  /*6590*/  LDSM.16.M88.4 R144, [R217+0x1800] ;  /* 0x00180000d990783b */ /* 0x000f2e0000000200 */
[C---:B-1----:R-:W-:Y:S08]  /*65a0*/  HMMA.16816.F32.BF16 R60, R148.reuse, R152, R60 ;  /* 0x00000098943c723c */ /* 0x042ff0000004183c */
[----:B------:R-:W-:Y:S01]  /*65b0*/  HMMA.16816.F32.BF16 R64, R148, R154, R64 ;  /* 0x0000009a9440723c */ /* 0x000fe20000041840 */
[----:B------:R-:W1:Y:S05]  /*65c0*/  LDSM.16.M88.4 R148, [R217+0x2000] ;  /* 0x00200000d994783b */ /* 0x000e6a0000000200 */
[----:B------:R-:W-:Y:S02]  /*65d0*/  LDSM.16.M88.4 R152, [R216] ;  /* 0x00000000d898783b */ /* 0x000fe40000000200 */
[C---:B--2---:R-:W-:Y:S08]  /*65e0*/  HMMA.16816.F32.BF16 R4, R156.reuse, R160, R4 ;  /* 0x000000a09c04723c */ /* 0x044ff00000041804 */
[C---:B------:R-:W-:Y:S01]  /*65f0*/  HMMA.16816.F32.BF16 R8, R156.reuse, R162, R8 ;  /* 0x000000a29c08723c */ /* 0x040fe20000041808 */
[----:B------:R-:W-:Y:S07]  /*6600*/  LDSM.16.M88.4 R160, [R204] ;  /* 0x00000000cca0783b */ /* 0x000fee0000000200 */
[C---:B---3--:R-:W-:Y:S08]  /*6610*/  HMMA.16816.F32.BF16 R12, R156.reuse, R136, R12 ;  /* 0x000000889c0c723c */ /* 0x048ff0000004180c */
[C---:B------:R-:W-:Y:S01]  /*6620*/  HMMA.16816.F32.BF16 R16, R156.reuse, R138, R16 ;  /* 0x0000008a9c10723c */ /* 0x040fe20000041810 */
[----:B------:R-:W2:Y:S07]  /*6630*/  LDSM.16.M88.4 R136, [R217+0x2800] ;  /* 0x00280000d988783b */ /* 0x000eae0000000200 */
[C---:B-----5:R-:W-:Y:S08]  /*6640*/  HMMA.16816.F32.BF16 R20, R156.reuse, R140, R20 ;  /* 0x0000008c9c14723c */ /* 0x060ff00000041814 */
        /* <DEDUP_REMOVED lines=16> */
[----:B------:R-:W4:Y:S05]  /*6750*/  LDSM.16.M88.4 R144, [R204+0x2800] ;  /* 0x00280000cc90783b */ /* 0x000f2a0000000200 */
[----:B------:R-:W-:Y:S02]  /*6760*/  LDSM.16.M88.4 R156, [R204+0x3800] ;  /* 0x00380000cc9c783b */ /* 0x000fe40000000200 */
        /* <DEDUP_REMOVED lines=21> */
[C---:B------:R-:W-:Y:S08]  /*68c0*/  HMMA.16816.F32.BF16 R60, R152.reuse, R156, R60 ;  /* 0x0000009c983c723c */ /* 0x040ff0000004183c */
[----:B------:R-:W-:Y:S01]  /*68d0*/  HMMA.16816.F32.BF16 R64, R152, R158, R64 ;  /* 0x0000009e9840723c */ /* 0x000fe20000041840 */
[----:B------:R-:W-:Y:S05]  /*68e0*/  LDSM.16.M88.4 R152, [R220+0x2000] ;  /* 0x00200000dc98783b */ /* 0x000fea0000000200 */
[----:B------:R-:W1:Y:S02]  /*68f0*/  LDSM.16.M88.4 R156, [R203] ;  /* 0x00000000cb9c783b */ /* 0x000e640000000200 */
[C---:B------:R-:W-:Y:S08]  /*6900*/  HMMA.16816.F32.BF16 R4, R160.reuse, R168, R4 ;  /* 0x000000a8a004723c */ /* 0x040ff00000041804 */
[C---:B------:R-:W-:Y:S01]  /*6910*/  HMMA.16816.F32.BF16 R8, R160.reuse, R170, R8 ;  /* 0x000000aaa008723c */ /* 0x040fe20000041808 */
[----:B------:R-:W1:Y:S07]  /*6920*/  LDSM.16.M88.4 R168, [R202] ;  /* 0x00000000caa8783b */ /* 0x000e6e0000000200 */
[C---:B------:R-:W-:Y:S08]  /*6930*/  HMMA.16816.F32.BF16 R12, R160.reuse, R172, R12 ;  /* 0x000000aca00c723c */ /* 0x040ff0000004180c */
[C---:B------:R-:W-:Y:S01]  /*6940*/  HMMA.16816.F32.BF16 R16, R160.reuse, R174, R16 ;  /* 0x000000aea010723c */ /* 0x040fe20000041810 */
[----:B------:R-:W1:Y:S07]  /*6950*/  LDSM.16.M88.4 R172, [R201] ;  /* 0x00000000c9ac783b */ /* 0x000e6e0000000200 */
[C---:B-----5:R-:W-:Y:S08]  /*6960*/  HMMA.16816.F32.BF16 R20, R160.reuse, R164, R20 ;  /* 0x000000a4a014723c */ /* 0x060ff00000041814 */
[C---:B------:R-:W-:Y:S01]  /*6970*/  HMMA.16816.F32.BF16 R24, R160.reuse, R166, R24 ;  /* 0x000000a6a018723c */ /* 0x040fe20000041818 */
[----:B------:R-:W-:Y:S07]  /*6980*/  LDSM.16.M88.4 R164, [R198] ;  /* 0x00000000c6a4783b */ /* 0x000fee0000000200 */
[C---:B--2---:R-:W-:Y:S08]  /*6990*/  HMMA.16816.F32.BF16 R28, R160.reuse, R136, R28 ;  /* 0x00000088a01c723c */ /* 0x044ff0000004181c */
[C---:B------:R-:W-:Y:S01]  /*69a0*/  HMMA.16816.F32.BF16 R32, R160.reuse, R138, R32 ;  /* 0x0000008aa020723c */ /* 0x040fe20000041820 */
[----:B------:R-:W2:Y:S07]  /*69b0*/  LDSM.16.M88.4 R136, [R199] ;  /* 0x00000000c788783b */ /* 0x000eae0000000200 */
[C---:B------:R-:W-:Y:S08]  /*69c0*/  HMMA.16816.F32.BF16 R36, R160.reuse, R176, R36 ;  /* 0x000000b0a024723c */ /* 0x040ff00000041824 */
[C---:B------:R-:W-:Y:S01]  /*69d0*/  HMMA.16816.F32.BF16 R40, R160.reuse, R178, R40 ;  /* 0x000000b2a028723c */ /* 0x040fe20000041828 */
[----:B------:R-:W5:Y:S07]  /*69e0*/  LDSM.16.M88.4 R176, [R197] ;  /* 0x00000000c5b0783b */ /* 0x000f6e0000000200 */
[C---:B---3--:R-:W-:Y:S08]  /*69f0*/  HMMA.16816.F32.BF16 R44, R160.reuse, R140, R44 ;  /* 0x0000008ca02c723c */ /* 0x048ff0000004182c */
[C---:B------:R-:W-:Y:S01]  /*6a00*/  HMMA.16816.F32.BF16 R48, R160.reuse, R142, R48 ;  /* 0x0000008ea030723c */ /* 0x040fe20000041830 */
[----:B------:R-:W3:Y:S07]  /*6a10*/  LDSM.16.M88.4 R140, [R196] ;  /* 0x00000000c48c783b */ /* 0x000eee0000000200 */
[C---:B----4-:R-:W-:Y:S08]  /*6a20*/  HMMA.16816.F32.BF16 R52, R160.reuse, R144, R52 ;  /* 0x00000090a034723c */ /* 0x050ff00000041834 */
[C---:B------:R-:W-:Y:S01]  /*6a30*/  HMMA.16816.F32.BF16 R56, R160.reuse, R146, R56 ;  /* 0x00000092a038723c */ /* 0x040fe20000041838 */
[----:B------:R-:W4:Y:S07]  /*6a40*/  LDSM.16.M88.4 R144, [R217+0x4800] ;  /* 0x00480000d990783b */ /* 0x000f2e0000000200 */
[C---:B-1----:R-:W-:Y:S08]  /*6a50*/  HMMA.16816.F32.BF16 R60, R160.reuse, R148, R60 ;  /* 0x00000094a03c723c */ /* 0x042ff0000004183c */
[----:B------:R-:W-:Y:S01]  /*6a60*/  HMMA.16816.F32.BF16 R64, R160, R150, R64 ;  /* 0x00000096a040723c */ /* 0x000fe20000041840 */
[----:B------:R-:W1:Y:S05]  /*6a70*/  LDSM.16.M88.4 R148, [R217+0x5000] ;  /* 0x00500000d994783b */ /* 0x000e6a0000000200 */
[----:B------:R-:W-:Y:S02]  /*6a80*/  LDSM.16.M88.4 R160, [R217+0x7800] ;  /* 0x00780000d9a0783b */ /* 0x000fe40000000200 */
        /* <DEDUP_REMOVED lines=18> */
[C---:B-----5:R-:W-:Y:S08]  /*6bb0*/  HMMA.16816.F32.BF16 R52, R152.reuse, R176, R52 ;  /* 0x000000b09834723c */ /* 0x060ff00000041834 */
[C---:B------:R-:W-:Y:S01]  /*6bc0*/  HMMA.16816.F32.BF16 R56, R152.reuse, R178, R56 ;  /* 0x000000b29838723c */ /* 0x040fe20000041838 */
[----:B------:R-:W-:Y:S07]  /*6bd0*/  LDSM.16.M88.4 R176, [R204+0x5800] ;  /* 0x00580000ccb0783b */ /* 0x000fee0000000200 */
[C---:B---3--:R-:W-:Y:S08]  /*6be0*/  HMMA.16816.F32.BF16 R60, R152.reuse, R140, R60 ;  /* 0x0000008c983c723c */ /* 0x048ff0000004183c */
[----:B------:R-:W-:Y:S01]  /*6bf0*/  HMMA.16816.F32.BF16 R64, R152, R142, R64 ;  /* 0x0000008e9840723c */ /* 0x000fe20000041840 */
[----:B------:R-:W3:Y:S05]  /*6c00*/  LDSM.16.M88.4 R140, [R217+0x6000] ;  /* 0x00600000d98c783b */ /* 0x000eea0000000200 */
[----:B------:R-:W5:Y:S02]  /*6c10*/  LDSM.16.M88.4 R152, [R217+0x6800] ;  /* 0x00680000d998783b */ /* 0x000f640000000200 */
[C---:B------:R-:W-:Y:S08]  /*6c20*/  HMMA.16816.F32.BF16 R4, R184.reuse, R188, R4 ;  /* 0x000000bcb804723c */ /* 0x040ff00000041804 */
[C---:B------:R-:W-:Y:S01]  /*6c30*/  HMMA.16816.F32.BF16 R8, R184.reuse, R190, R8 ;  /* 0x000000beb808723c */ /* 0x040fe20000041808 */
[----:B------:R-:W-:Y:S07]  /*6c40*/  LDSM.16.M88.4 R188, [R204+0x6800] ;  /* 0x00680000ccbc783b */ /* 0x000fee0000000200 */
[C---:B----4-:R-:W-:Y:S08]  /*6c50*/  HMMA.16816.F32.BF16 R12, R184.reuse, R144, R12 ;  /* 0x00000090b80c723c */ /* 0x050ff0000004180c */
[C---:B------:R-:W-:Y:S01]  /*6c60*/  HMMA.16816.F32.BF16 R16, R184.reuse, R146, R16 ;  /* 0x00000092b810723c */ /* 0x040fe20000041810 */
[----:B------:R-:W4:Y:S07]  /*6c70*/  LDSM.16.M88.4 R144, [R204+0x4800] ;  /* 0x00480000cc90783b */ /* 0x000f2e0000000200 */
[C---:B-1----:R-:W-:Y:S08]  /*6c80*/  HMMA.16816.F32.BF16 R20, R184.reuse, R148, R20 ;  /* 0x00000094b814723c */ /* 0x042ff00000041814 */
[C---:B------:R-:W-:Y:S01]  /*6c90*/  HMMA.16816.F32.BF16 R24, R184.reuse, R150, R24 ;  /* 0x00000096b818723c */ /* 0x040fe20000041818 */
[----:B------:R-:W1:Y:S01]  /*6ca0*/  LDSM.16.M88.4 R148, [R204+0x7800] ;  /* 0x00780000cc94783b */ /* 0x000e620000000200 */
[----:B------:R-:W-:Y:S04]  /*6cb0*/  DEPBAR.LE SB0, 0x0 ;  /* 0x000080000000791a */ /* 0x000fe80000000000 */
[----:B------:R-:W-:Y:S02]  /*6cc0*/  BAR.SYNC.DEFER_BLOCKING 0x0 ;  /* 0x0000000000007b1d */ /* 0x000fe40000010000 */
[C---:B--2---:R-:W-:Y:S08]  /*6cd0*/  HMMA.16816.F32.BF16 R28, R184.reuse, R136, R28 ;  /* 0x00000088b81c723c */ /* 0x044ff0000004181c */
[C---:B------:R-:W-:Y:S08]  /*6ce0*/  HMMA.16816.F32.BF16 R32, R184.reuse, R138, R32 ;  /* 0x0000008ab820723c */ /* 0x040ff00000041820 */
[C---:B---3--:R-:W-:Y:S08]  /*6cf0*/  HMMA.16816.F32.BF16 R36, R184.reuse, R140, R36 ;  /* 0x0000008cb824723c */ /* 0x048ff00000041824 */
        /* <DEDUP_REMOVED lines=9> */
[C---:B----4-:R-:W-:Y:S08]  /*6d90*/  HMMA.16816.F32.BF16 R12, R164.reuse, R144, R12 ;  /* 0x00000090a40c723c */ /* 0x050ff0000004180c */
        /* <DEDUP_REMOVED lines=12> */
[----:B------:R-:W-:Y:S01]  /*6e60*/  HMMA.16816.F32.BF16 R64, R164, R150, R64 ;  /* 0x00000096a440723c */ /* 0x000fe20000041840 */
[----:B------:R-:W-:-:S07]  /*6e70*/  @!P0 BRA `(.L_x_2269) ;  /* 0x0000065000008947 */ /* 0x000fce0003800000 */
[----:B------:R-:W-:Y:S02]  /*6e80*/  ULDC UR6, c[0x0][0x198] ;  /* 0x0000660000067ab9 */ /* 0x000fe40000000800 */
[----:B------:R-:W-:Y:S04]  /*6e90*/  ULEA UR6, -UR6, URZ, 0x7 ;  /* 0x0000003f06067291 */ /* 0x000fe8000f8e393f */
[----:B------:R-:W-:Y:S02]  /*6ea0*/  USHF.R.S32.HI UR4, URZ, 0x1f, UR6 ;  /* 0x0000001f3f047899 */ /* 0x000fe40008011406 */
[----:B------:R-:W-:Y:S04]  /*6eb0*/  MOV R136, UR6 ;  /* 0x0000000600887c02 */ /* 0x000fe80008000f00 */
[----:B------:R-:W-:Y:S01]  /*6ec0*/  MOV R3, UR4 ;  /* 0x0000000400037c02 */ /* 0x000fe20008000f00 */
[----:B------:R-:W-:-:S05]  /*6ed0*/  @P6 BRA `(.L_x_2270) ;  /* 0x000003b000006947 */ /* 0x000fca0003800000 */
[----:B------:R-:W-:Y:S04]  /*6ee0*/  IABS R2, c[0x0][0x2d0] ;  /* 0x0000b40000027a13 */ /* 0x000fe80000000000 */
        /* <DEDUP_REMOVED lines=39> */
[----:B------:R-:W-:Y:S01]  /*7160*/  LEA R140, P1, R3, R232, 0x2 ;  /* 0x000000e8038c7211 */ /* 0x000fe200078210ff */
[C---:B------:R-:W-:Y:S01]  /*7170*/  IMAD.IADD R2, R139.reuse, 0x1, -R3 ;  /* 0x000000018b027824 */ /* 0x040fe200078e0a03 */
[-C--:B------:R-:W-:Y:S02]  /*7180*/  LEA.HI.X.SX32 R135, R139, R233.reuse, 0x2, P0 ;  /* 0x000000e98b877211 */ /* 0x080fe400000f16ff */
[----:B------:R-:W-:Y:S01]  /*7190*/  LEA.HI.X.SX32 R141, R3, R233, 0x2, P1 ;  /* 0x000000e9038d7211 */ /* 0x000fe200008f16ff */
[----:B------:R-:W-:Y:S03]  /*71a0*/  IMAD.MOV.U32 R3, RZ, RZ, c[0x0][0x2d0] ;  /* 0x0000b400ff037624 */ /* 0x000fe600078e00ff */
[----:B------:R-:W2:Y:S01]  /*71b0*/  LDG.E R135, [R134.64] ;  /* 0x0000000a86877981 */ /* 0x000ea2000c1e1900 */
[----:B------:R-:W-:Y:S03]  /*71c0*/  IMAD R3, R2, R3, -0x80 ;  /* 0xffffff8002037424 */ /* 0x000fe600078e0203 */
[----:B------:R-:W2:Y:S01]  /*71d0*/  LDG.E R132, [R140.64] ;  /* 0x0000000a8c847981 */ /* 0x000ea2000c1e1900 */
[C---:B------:R-:W-:Y:S01]  /*71e0*/  IMAD.WIDE.U32 R136, R3.reuse, c[0x0][0x198], RZ ;  /* 0x0000660003887a25 */ /* 0x040fe200078e00ff */
        /* <DEDUP_REMOVED lines=10> */
.L_x_2270:
[C---:B------:R-:W-:Y:S04]  /*7290*/  LEA R226, P0, R136.reuse, R226, 0x1 ;  /* 0x000000e288e27211 */ /* 0x040fe800078008ff */
[----:B------:R-:W-:Y:S02]  /*72a0*/  LEA.HI.X R227, R136, R227, R3, 0x1, P0 ;  /* 0x000000e388e37211 */ /* 0x000fe400000f0c03 */
[----:B------:R-:W-:Y:S03]  /*72b0*/  IADD3 R142, P0, R226, UR12, RZ ;  /* 0x0000000ce28e7c10 */ /* 0x000fe6000ff1e0ff */
        /* <DEDUP_REMOVED lines=9> */
[----:B------:R-:W-:Y:S03]  /*7350*/  IADD3 R138, P0, R140, UR12, RZ ;  /* 0x0000000c8c8a7c10 */ /* 0x000fe6000ff1e0ff */
[----:B------:R1:W-:Y:S01]  /*7360*/  LDGSTS.E.BYPASS.LTC128B.128 [R229+0x8800], [R142.64+0x80] ;  /* 0x088000808ee57fae */ /* 0x0003e2000b901d4a */
[----:B------:R-:W-:Y:S02]  /*7370*/  IADD3.X R139, R141, UR7, RZ, P0, !PT ;  /* 0x000000078d8b7c10 */ /* 0x000fe400087fe4ff */
[----:B------:R-:W-:Y:S01]  /*7380*/  IADD3 R136, P0, R138, UR12, RZ ;  /* 0x0000000c8a887c10 */ /* 0x000fe2000ff1e0ff */
[----:B------:R1:W-:Y:S03]  /*7390*/  LDGSTS.E.BYPASS.LTC128B.128 [R229+0x5000], [R140.64] ;  /* 0x050000008ce57fae */ /* 0x0003e6000b901d4a */
[----:B------:R-:W-:Y:S01]  /*73a0*/  IADD3.X R137, R139, UR7, RZ, P0, !PT ;  /* 0x000000078b897c10 */ /* 0x000fe200087fe4ff */
[----:B------:R1:W-:Y:S01]  /*73b0*/  LDGSTS.E.BYPASS.LTC128B.128 [R229+0x9000], [R140.64+0x80] ;  /* 0x090000808ce57fae */ /* 0x0003e2000b901d4a */
[----:B------:R-:W-:Y:S03]  /*73c0*/  IADD3 R134, P0, R136, UR12, RZ ;  /* 0x0000000c88867c10 */ /* 0x000fe6000ff1e0ff */
        /* <DEDUP_REMOVED lines=8> */
[----:B------:R-:W-:Y:S03]  /*7450*/  IADD3.X R145, R3, UR7, RZ, P0, !PT ;  /* 0x0000000703917c10 */ /* 0x000fe600087fe4ff */
[----:B------:R1:W-:Y:S04]  /*7460*/  LDGSTS.E.BYPASS.LTC128B.128 [R229+0x6800], [R134.64] ;  /* 0x0680000086e57fae */ /* 0x0003e8000b901d4a */
[----:B------:R1:W-:Y:S04]  /*7470*/  LDGSTS.E.BYPASS.LTC128B.128 [R229+0xa800], [R134.64+0x80] ;  /* 0x0a80008086e57fae */ /* 0x0003e8000b901d4a */
[----:B------:R1:W-:Y:S04]  /*7480*/  LDGSTS.E.BYPASS.LTC128B.128 [R229+0x7000], [R2.64] ;  /* 0x0700000002e57fae */ /* 0x0003e8000b901d4a */
[----:B------:R1:W-:Y:S04]  /*7490*/  LDGSTS.E.BYPASS.LTC128B.128 [R229+0xb000], [R2.64+0x80] ;  /* 0x0b00008002e57fae */ /* 0x0003e8000b901d4a */
[----:B------:R1:W-:Y:S04]  /*74a0*/  LDGSTS.E.BYPASS.LTC128B.128 [R229+0x7800], [R144.64] ;  /* 0x0780000090e57fae */ /* 0x0003e8000b901d4a */
[----:B------:R1:W-:Y:S04]  /*74b0*/  LDGSTS.E.BYPASS.LTC128B.128 [R229+0xb800], [R144.64+0x80] ;  /* 0x0b80008090e57fae */ /* 0x0003e8000b901d4a */
[----:B------:R-:W0:Y:S02]  /*74c0*/  LDGDEPBAR ;  /* 0x00000000000079af */ /* 0x000e240000000000 */
.L_x_2269:
[----:B-1----:R-:W-:Y:S01]  /*74d0*/  FMNMX.FTZ R2, R4, R133, !PT ;  /* 0x0000008504027209 */ /* 0x002fe20007810000 */
        /* <DEDUP_REMOVED lines=88> */
[----:B------:R-:W-:Y:S01]  /*7a60*/  ISETP.GT.AND P0, PT, R237, RZ, PT ;  /* 0x000000ffed00720c */ /* 0x000fe20003f04270 */
        /* <DEDUP_REMOVED lines=362> */
[----:B------:R-:W-:Y:S03]  /*9110*/  IADD3 R0, R237, -0x1, RZ ;  /* 0xffffffffed007810 */ /* 0x000fe60007ffe0ff */
[C---:B------:R-:W-:Y:S01]  /*9120*/  HMMA.16816.F32.BF16 R84, R20.reuse, R34, R84 ;  /* 0x000000221454723c */ /* 0x040fe20000041854 */
[----:B------:R-:W1:Y:S03]  /*9130*/  LDSM.16.MT88.4 R32, [R213+0x12000] ;  /* 0x01200000d520783b */ /* 0x000e660000004200 */
[----:B------:R-:W-:Y:S01]  /*9140*/  FADD.FTZ R5, R176, R5 ;  /* 0x00000005b0057221 */ /* 0x000fe20000010000 */
[----:B------:R-:W-:Y:S02]  /*9150*/  MOV R237, R0 ;  /* 0x0000000000ed7202 */ /* 0x000fe40000000f00 */
[----:B------:R-:W-:Y:S01]  /*9160*/  MOV R0, R3 ;  /* 0x0000000300007202 */ /* 0x000fe20000000f00 */
        /* <DEDUP_REMOVED lines=112> */
.L_x_2267:
[----:B------:R-:W1:Y:S01]  /*9870*/  SHFL.BFLY PT, R0, R241, 0x2, 0x1f ;  /* 0x0c401f00f1007f89 */ /* 0x000e6200000e0000 */
[----:B------:R-:W-:Y:S01]  /*9880*/  MOV R10, 0x3f800000 ;  /* 0x3f800000000a7802 */ /* 0x000fe20000000f00 */
[----:B------:R-:W-:Y:S01]  /*9890*/  ULDC.U8 UR4, c[0x0][0x328] ;  /* 0x0000ca0000047ab9 */ /* 0x000fe20000000000 */
[----:B------:R-:W-:Y:S01]  /*98a0*/  MOV R11, 0x3f800000 ;  /* 0x3f800000000b7802 */ /* 0x000fe20000000f00 */
[----:B------:R-:W2:Y:S01]  /*98b0*/  SHFL.BFLY PT, R2, R239, 0x2, 0x1f ;  /* 0x0c401f00ef027f89 */ /* 0x000ea200000e0000 */
[----:B------:R-:W-:Y:S01]  /*98c0*/  BSSY B0, `(.L_x_2272) ;  /* 0x00000d7000007945 */ /* 0x000fe20003800000 */
[----:B------:R-:W-:-:S02]  /*98d0*/  MOV R42, 0x7f800000 ;  /* 0x7f800000002a7802 */ /* 0x000fc40000000f00 */
[----:B------:R-:W3:Y:S01]  /*98e0*/  S2R R5, SR_TID.X ;  /* 0x0000000000057919 */ /* 0x000ee20000002100 */
[----:B------:R-:W-:-:S03]  /*98f0*/  LEA R235, R235, R228, 0x4 ;  /* 0x000000e4ebeb7211 */ /* 0x000fc600078e20ff */
[----:B------:R-:W4:Y:S01]  /*9900*/  S2R R40, SR_CTAID.Z ;  /* 0x0000000000287919 */ /* 0x000f220000002700 */
[----:B-1----:R-:W-:Y:S02]  /*9910*/  FADD.FTZ R0, R0, R241 ;  /* 0x000000f100007221 */ /* 0x002fe40000010000 */
[----:B--2---:R-:W-:-:S03]  /*9920*/  FADD.FTZ R9, R2, R239 ;  /* 0x000000ef02097221 */ /* 0x004fc60000010000 */
[----:B------:R-:W1:Y:S01]  /*9930*/  SHFL.BFLY PT, R7, R0, 0x1, 0x1f ;  /* 0x0c201f0000077f89 */ /* 0x000e6200000e0000 */
[----:B---3--:R-:W-:-:S03]  /*9940*/  SHF.R.S32.HI R4, RZ, 0x1f, R5 ;  /* 0x0000001fff047819 */ /* 0x008fc60000011405 */
[----:B------:R-:W2:Y:S01]  /*9950*/  SHFL.BFLY PT, R6, R9, 0x1, 0x1f ;  /* 0x0c201f0009067f89 */ /* 0x000ea200000e0000 */
[CC--:B------:R-:W-:Y:S02]  /*9960*/  LEA.HI R8, R4.reuse, R5.reuse, RZ, 0x2 ;  /* 0x0000000504087211 */ /* 0x0c0fe400078f10ff */
[----:B------:R-:W-:Y:S02]  /*9970*/  LEA.HI R2, R4, R5, RZ, 0x5 ;  /* 0x0000000504027211 */ /* 0x000fe400078f28ff */
[----:B------:R-:W-:Y:S01]  /*9980*/  LOP3.LUT R12, R8, 0x3ffffffc, RZ, 0xc0, !PT ;  /* 0x3ffffffc080c7812 */ /* 0x000fe200078ec0ff */
[----:B-1----:R-:W-:Y:S01]  /*9990*/  FADD.FTZ R7, R0, R7 ;  /* 0x0000000700077221 */ /* 0x002fe20000010000 */
[----:B------:R-:W-:Y:S02]  /*99a0*/  SHF.R.S32.HI R0, RZ, 0x5, R2 ;  /* 0x00000005ff007819 */ /* 0x000fe40000011402 */
[----:B------:R-:W-:Y:S01]  /*99b0*/  LOP3.LUT R2, R2, 0xffffffe0, RZ, 0xc0, !PT ;  /* 0xffffffe002027812 */ /* 0x000fe200078ec0ff */
[----:B--2---:R-:W-:Y:S01]  /*99c0*/  FADD.FTZ R6, R9, R6 ;  /* 0x0000000609067221 */ /* 0x004fe20000010000 */
[----:B------:R-:W-:-:S02]  /*99d0*/  FSETP.NE.FTZ.AND P4, PT, R7, RZ, PT ;  /* 0x000000ff0700720b */ /* 0x000fc40003f95000 */
[----:B------:R-:W-:Y:S02]  /*99e0*/  IADD3 R9, -R12, R5, RZ ;  /* 0x000000050c097210 */ /* 0x000fe40007ffe1ff */
[----:B------:R-:W-:Y:S02]  /*99f0*/  FSETP.NE.FTZ.AND P3, PT, R6, RZ, PT ;  /* 0x000000ff0600720b */ /* 0x000fe40003f75000 */
[----:B------:R-:W-:Y:S02]  /*9a00*/  LEA R0, R0, R9, 0x9 ;  /* 0x0000000900007211 */ /* 0x000fe400078e48ff */
[--C-:B------:R-:W-:Y:S02]  /*9a10*/  SHF.R.S32.HI R9, RZ, 0x2, R8.reuse ;  /* 0x00000002ff097819 */ /* 0x100fe40000011408 */
[----:B------:R-:W-:Y:S02]  /*9a20*/  SHF.R.S32.HI R8, RZ, 0x1f, R8 ;  /* 0x0000001fff087819 */ /* 0x000fe40000011408 */
[----:B------:R-:W-:Y:S01]  /*9a30*/  IADD3 R2, -R2, R5, RZ ;  /* 0x0000000502027210 */ /* 0x000fe20007ffe1ff */
        /* <DEDUP_REMOVED lines=102> */
[----:B------:R-:W-:Y:S01]  /*a0a0*/  LOP3.LUT P1, RZ, R2, 0x3, RZ, 0xc0, !PT ;  /* 0x0000000302ff7812 */ /* 0x000fe2000782c0ff */
[----:B------:R-:W-:Y:S01]  /*a0b0*/  FMUL.FTZ R106, R11, R106 ;  /* 0x0000006a0b6a7220 */ /* 0x000fe20000410000 */
[----:B------:R-:W-:Y:S01]  /*a0c0*/  F2FP.BF16.PACK_AB R102, R103, R102 ;  /* 0x000000666766723e */ /* 0x000fe200000010ff */
[C---:B------:R-:W-:Y:S01]  /*a0d0*/  FMUL.FTZ R127, R11.reuse, R127 ;  /* 0x0000007f0b7f7220 */ /* 0x040fe20000410000 */
[----:B------:R-:W-:Y:S01]  /*a0e0*/  MOV R2, 0x7f800000 ;  /* 0x7f80000000027802 */ /* 0x000fe20000000f00 */
        /* <DEDUP_REMOVED lines=13> */
[C---:B------:R-:W-:Y:S01]  /*a1c0*/  IADD3 R11, R9.reuse, -0x10, RZ ;  /* 0xfffffff0090b7810 */ /* 0x040fe20007ffe0ff */
[----:B-1----:R-:W-:Y:S01]  /*a1d0*/  @P3 FMUL.FTZ R44, R6, 0.69314718246459960938 ;  /* 0x3f317218062c3820 */ /* 0x002fe20000410000 */
[----:B------:R-:W-:Y:S01]  /*a1e0*/  @P0 IADD3 R11, R9, 0x10, RZ ;  /* 0x00000010090b0810 */ /* 0x000fe20007ffe0ff */
[----:B-----5:R-:W-:Y:S01]  /*a1f0*/  @P4 FMUL.FTZ R7, R7, 0.69314718246459960938 ;  /* 0x3f31721807074820 */ /* 0x020fe20000410000 */
[----:B------:R-:W-:Y:S01]  /*a200*/  F2FP.BF16.PACK_AB R122, R123, R122 ;  /* 0x0000007a7b7a723e */ /* 0x000fe200000010ff */
[----:B------:R-:W-:Y:S01]  /*a210*/  @P3 FFMA.FTZ R42, R3, c[0x0][0x238], R44 ;  /* 0x00008e00032a3a23 */ /* 0x000fe2000001002c */
[-C--:B------:R-:W-:Y:S01]  /*a220*/  IADD3 R15, R0, R11.reuse, RZ ;  /* 0x0000000b000f7210 */ /* 0x080fe20007ffe0ff */
[----:B------:R3:W-:Y:S01]  /*a230*/  STS [R11], R68 ;  /* 0x000000440b007388 */ /* 0x0007e20000000800 */
[----:B------:R-:W-:Y:S01]  /*a240*/  IADD3 R19, R8, R11, RZ ;  /* 0x0000000b08137210 */ /* 0x000fe20007ffe0ff */
[----:B------:R-:W-:Y:S01]  /*a250*/  @P4 FFMA.FTZ R2, R132, c[0x0][0x238], R7 ;  /* 0x00008e0084024a23 */ /* 0x000fe20000010007 */
[----:B------:R-:W-:Y:S01]  /*a260*/  IADD3 R37, R15, R8, RZ ;  /* 0x000000080f257210 */ /* 0x000fe20007ffe0ff */
[----:B------:R3:W-:Y:S01]  /*a270*/  STS [R11+0x400], R70 ;  /* 0x000400460b007388 */ /* 0x0007e20000000800 */
[----:B------:R-:W-:-:S02]  /*a280*/  F2FP.BF16.PACK_AB R118, R119, R118 ;  /* 0x000000767776723e */ /* 0x000fc400000010ff */
[----:B------:R-:W-:Y:S01]  /*a290*/  ISETP.NE.AND P0, PT, RZ, UR4, PT ;  /* 0x00000004ff007c0c */ /* 0x000fe2000bf05270 */
[----:B------:R3:W-:Y:S04]  /*a2a0*/  STS [R13], R72 ;  /* 0x000000480d007388 */ /* 0x0007e80000000800 */
[----:B------:R3:W-:Y:S04]  /*a2b0*/  STS [R13+0x400], R74 ;  /* 0x0004004a0d007388 */ /* 0x0007e80000000800 */
[----:B------:R3:W-:Y:S04]  /*a2c0*/  STS [R15], R76 ;  /* 0x0000004c0f007388 */ /* 0x0007e80000000800 */
[----:B------:R3:W-:Y:S01]  /*a2d0*/  STS [R15+0x400], R78 ;  /* 0x0004004e0f007388 */ /* 0x0007e20000000800 */
[----:B----4-:R-:W-:-:S03]  /*a2e0*/  @P0 IMAD R41, R40, c[0x0][0x234], RZ ;  /* 0x00008d0028290a24 */ /* 0x010fc600078e02ff */
[----:B------:R3:W-:Y:S04]  /*a2f0*/  STS [R17], R80 ;  /* 0x0000005011007388 */ /* 0x0007e80000000800 */
[----:B------:R3:W-:Y:S04]  /*a300*/  STS [R17+0x400], R82 ;  /* 0x0004005211007388 */ /* 0x0007e80000000800 */
[----:B------:R3:W-:Y:S04]  /*a310*/  STS [R19], R84 ;  /* 0x0000005413007388 */ /* 0x0007e80000000800 */
[----:B------:R3:W-:Y:S04]  /*a320*/  STS [R19+0x400], R86 ;  /* 0x0004005613007388 */ /* 0x0007e80000000800 */
[----:B------:R3:W-:Y:S04]  /*a330*/  STS [R21], R88 ;  /* 0x0000005815007388 */ /* 0x0007e80000000800 */
[----:B------:R3:W-:Y:S04]  /*a340*/  STS [R21+0x400], R90 ;  /* 0x0004005a15007388 */ /* 0x0007e80000000800 */
[----:B------:R3:W-:Y:S04]  /*a350*/  STS [R37], R92 ;  /* 0x0000005c25007388 */ /* 0x0007e80000000800 */
        /* <DEDUP_REMOVED lines=18> */
[----:B------:R-:W1:Y:S04]  /*a480*/  S2R R0, SR_CTAID.Y ;  /* 0x0000000000007919 */ /* 0x000e680000002600 */
        /* <DEDUP_REMOVED lines=13> */
[----:B------:R-:W-:-:S02]  /*a560*/  IMAD.MOV.U32 R3, RZ, RZ, -0x40 ;  /* 0xffffffc0ff037424 */ /* 0x000fc400078e00ff */
[C---:B-----5:R-:W-:Y:S02]  /*a570*/  IMAD R44, R6.reuse, 0x40, R41 ;  /* 0x00000040062c7824 */ /* 0x060fe400078e0229 */
[----:B------:R-:W-:Y:S01]  /*a580*/  IMAD R46, R6, R3, c[0x0][0x214] ;  /* 0x00008500062e7624 */ /* 0x000fe200078e0203 */
[C---:B------:R-:W-:Y:S02]  /*a590*/  IADD3 R3, R235.reuse, 0x8, RZ ;  /* 0x00000008eb037810 */ /* 0x040fe40007ffe0ff */
[----:B------:R-:W-:Y:S02]  /*a5a0*/  SHF.R.S32.HI R6, RZ, 0x1f, R44 ;  /* 0x0000001fff067819 */ /* 0x000fe4000001142c */
[C---:B------:R-:W-:Y:S02]  /*a5b0*/  IADD3 R44, P0, R235.reuse, R44, RZ ;  /* 0x0000002ceb2c7210 */ /* 0x040fe40007f1e0ff */
[-C--:B------:R-:W-:Y:S02]  /*a5c0*/  ISETP.GE.AND P2, PT, R235, R46.reuse, PT ;  /* 0x0000002eeb00720c */ /* 0x080fe40003f46270 */
[----:B------:R-:W-:-:S02]  /*a5d0*/  ISETP.GE.AND P1, PT, R3, R46, PT ;  /* 0x0000002e0300720c */ /* 0x000fc40003f26270 */
[----:B------:R-:W-:Y:S02]  /*a5e0*/  LEA.HI.X.SX32 R235, R235, R6, 0x1, P0 ;  /* 0x00000006ebeb7211 */ /* 0x000fe400000f0eff */
[----:B------:R-:W-:-:S04]  /*a5f0*/  LEA R6, P0, R44, c[0x0][0x200], 0x2 ;  /* 0x000080002c067a11 */ /* 0x000fc800078010ff */
[----:B------:R-:W-:-:S05]  /*a600*/  LEA.HI.X R7, R44, c[0x0][0x204], R235, 0x2, P0 ;  /* 0x000081002c077a11 */ /* 0x000fca00000f14eb */
[----:B------:R3:W-:Y:S04]  /*a610*/  @!P2 STG.E [R6.64], R2 ;  /* 0x000000020600a986 */ /* 0x0007e8000c10190a */
[----:B------:R3:W-:Y:S02]  /*a620*/  @!P1 STG.E [R6.64+0x20], R42 ;  /* 0x0000202a06009986 */ /* 0x0007e4000c10190a */
.L_x_2273:
[----:B------:R-:W-:Y:S05]  /*a630*/  BSYNC B0 ;  /* 0x0000000000007941 */ /* 0x000fea0003800000 */
.L_x_2272:
[----:B------:R-:W5:Y:S01]  /*a640*/  S2R R3, SR_CTAID.X ;  /* 0x0000000000037919 */ /* 0x000f620000002500 */
[----:B---3--:R-:W-:Y:S01]  /*a650*/  MOV R6, R230 ;  /* 0x000000e600067202 */ /* 0x008fe20000000f00 */
[----:B------:R-:W-:Y:S01]  /*a660*/  IMAD.MOV.U32 R7, RZ, RZ, R231 ;  /* 0x000000ffff077224 */ /* 0x000fe200078e00e7 */
[----:B------:R-:W-:Y:S01]  /*a670*/  LEA.HI R4, R4, R5, RZ, 0x3 ;  /* 0x0000000504047211 */ /* 0x000fe200078f18ff */
[----:B------:R-:W-:Y:S02]  /*a680*/  ULDC.64 UR4, c[0x0][0x1e8] ;  /* 0x00007a0000047ab9 */ /* 0x000fe40000000a00 */
[----:B------:R-:W-:Y:S01]  /*a690*/  USHF.L.U32 UR7, UR4, 0x5, URZ ;  /* 0x0000000504077899 */ /* 0x000fe2000800063f */
[----:B------:R-:W-:Y:S01]  /*a6a0*/  SHF.R.S32.HI R4, RZ, 0x3, R4 ;  /* 0x00000003ff047819 */ /* 0x000fe20000011404 */
[----:B------:R-:W-:-:S02]  /*a6b0*/  UMOV UR6, 0x5 ;  /* 0x0000000500067882 */ /* 0x000fc40000000000 */
[----:B------:R-:W-:Y:S01]  /*a6c0*/  USHF.L.U64.HI UR5, UR4, UR6, UR5 ;  /* 0x0000000604057299 */ /* 0x000fe20008010205 */
[----:B-----5:R-:W-:-:S04]  /*a6d0*/  IMAD.SHL.U32 R3, R3, 0x40, RZ ;  /* 0x0000004003037824 */ /* 0x020fc800078e00ff */
[----:B------:R-:W-:Y:S01]  /*a6e0*/  IMAD.WIDE.U32 R6, R3, c[0x0][0x1e8], R6 ;  /* 0x00007a0003067a25 */ /* 0x000fe200078e0006 */
[----:B------:R-:W-:-:S05]  /*a6f0*/  SHF.R.S32.HI R2, RZ, 0x1f, R3 ;  /* 0x0000001fff027819 */ /* 0x000fca0000011403 */
[----:B------:R-:W-:-:S04]  /*a700*/  IMAD R2, R2, c[0x0][0x1e8], RZ ;  /* 0x00007a0002027a24 */ /* 0x000fc800078e02ff */
[----:B------:R-:W-:Y:S01]  /*a710*/  IMAD R3, R3, c[0x0][0x1ec], R2 ;  /* 0x00007b0003037a24 */ /* 0x000fe200078e0202 */
[----:B------:R-:W-:-:S04]  /*a720*/  SHF.R.S32.HI R2, RZ, 0x1f, R0 ;  /* 0x0000001fff027819 */ /* 0x000fc80000011400 */
[----:B------:R-:W-:Y:S01]  /*a730*/  IADD3 R7, R3, R7, RZ ;  /* 0x0000000703077210 */ /* 0x000fe20007ffe0ff */
[----:B------:R-:W-:Y:S01]  /*a740*/  IMAD R3, R2, c[0x0][0x1e0], RZ ;  /* 0x0000780002037a24 */ /* 0x000fe200078e02ff */
[----:B------:R-:W-:-:S03]  /*a750*/  SHF.R.S32.HI R2, RZ, 0x1f, R40 ;  /* 0x0000001fff027819 */ /* 0x000fc60000011428 */
[C---:B------:R-:W-:Y:S02]  /*a760*/  IMAD R3, R0.reuse, c[0x0][0x1e4], R3 ;  /* 0x0000790000037a24 */ /* 0x040fe400078e0203 */
[----:B------:R-:W-:Y:S01]  /*a770*/  IMAD.WIDE.U32 R6, R0, c[0x0][0x1e0], R6 ;  /* 0x0000780000067a25 */ /* 0x000fe200078e0006 */
[----:B------:R-:W-:-:S03]  /*a780*/  SHF.R.S32.HI R0, RZ, 0x1f, R4 ;  /* 0x0000001fff007819 */ /* 0x000fc60000011404 */
[----:B------:R-:W-:Y:S02]  /*a790*/  IMAD R5, R2, c[0x0][0x1f0], RZ ;  /* 0x00007c0002057a24 */ /* 0x000fe400078e02ff */
[----:B------:R-:W-:Y:S02]  /*a7a0*/  IMAD.IADD R7, R3, 0x1, R7 ;  /* 0x0000000103077824 */ /* 0x000fe400078e0207 */
[C---:B------:R-:W-:Y:S02]  /*a7b0*/  IMAD R5, R40.reuse, c[0x0][0x1f4], R5 ;  /* 0x00007d0028057a24 */ /* 0x040fe400078e0205 */
[----:B------:R-:W-:-:S04]  /*a7c0*/  IMAD.WIDE.U32 R6, R40, c[0x0][0x1f0], R6 ;  /* 0x00007c0028067a25 */ /* 0x000fc800078e0006 */
[----:B------:R-:W-:Y:S01]  /*a7d0*/  IMAD R3, R0, c[0x0][0x1e8], RZ ;  /* 0x00007a0000037a24 */ /* 0x000fe200078e02ff */
[----:B------:R-:W-:-:S03]  /*a7e0*/  IADD3 R7, R5, R7, RZ ;  /* 0x0000000705077210 */ /* 0x000fc60007ffe0ff */
[C---:B------:R-:W-:Y:S02]  /*a7f0*/  IMAD R3, R4.reuse, c[0x0][0x1ec], R3 ;  /* 0x00007b0004037a24 */ /* 0x040fe400078e0203 */
[----:B------:R-:W-:-:S04]  /*a800*/  IMAD.WIDE.U32 R4, R4, c[0x0][0x1e8], R6 ;  /* 0x00007a0004047a25 */ /* 0x000fc800078e0006 */
[----:B------:R-:W-:Y:S01]  /*a810*/  IMAD.IADD R3, R3, 0x1, R5 ;  /* 0x0000000103037824 */ /* 0x000fe200078e0205 */
[----:B------:R-:W-:-:S04]  /*a820*/  LEA R2, P0, R4, c[0x0][0x1d0], 0x1 ;  /* 0x0000740004027a11 */ /* 0x000fc800078008ff */
[----:B------:R-:W-:Y:S02]  /*a830*/  LEA.HI.X R3, R4, c[0x0][0x1d4], R3, 0x1, P0 ;  /* 0x0000750004037a11 */ /* 0x000fe400000f0c03 */
[----:B------:R-:W-:-:S03]  /*a840*/  IADD3 R6, P0, R2, UR7, RZ ;  /* 0x0000000702067c10 */ /* 0x000fc6000ff1e0ff */
[----:B--2---:R-:W-:Y:S01]  /*a850*/  STG.E.128 [R2.64], R32 ;  /* 0x0000002002007986 */ /* 0x004fe2000c101d0a */
[----:B------:R-:W-:Y:S02]  /*a860*/  IADD3.X R7, R3, UR5, RZ, P0, !PT ;  /* 0x0000000503077c10 */ /* 0x000fe400087fe4ff */
[----:B------:R-:W-:Y:S01]  /*a870*/  IADD3 R4, P0, R6, UR7, RZ ;  /* 0x0000000706047c10 */ /* 0x000fe2000ff1e0ff */
[----:B-1----:R-:W-:Y:S03]  /*a880*/  STG.E.128 [R2.64+0x80], R16 ;  /* 0x0000801002007986 */ /* 0x002fe6000c101d0a */
[----:B------:R-:W-:Y:S01]  /*a890*/  IADD3.X R5, R7, UR5, RZ, P0, !PT ;  /* 0x0000000507057c10 */ /* 0x000fe200087fe4ff */
[----:B----4-:R-:W-:Y:S01]  /*a8a0*/  STG.E.128 [R6.64], R28 ;  /* 0x0000001c06007986 */ /* 0x010fe2000c101d0a */
[----:B------:R-:W-:-:S03]  /*a8b0*/  IADD3 R40, P0, R4, UR7, RZ ;  /* 0x0000000704287c10 */ /* 0x000fc6000ff1e0ff */
[----:B------:R-:W-:Y:S01]  /*a8c0*/  STG.E.128 [R6.64+0x80], R12 ;  /* 0x0000800c06007986 */ /* 0x000fe2000c101d0a */
[----:B------:R-:W-:-:S03]  /*a8d0*/  IADD3.X R41, R5, UR5, RZ, P0, !PT ;  /* 0x0000000505297c10 */ /* 0x000fc600087fe4ff */
[----:B------:R-:W-:Y:S04]  /*a8e0*/  STG.E.128 [R4.64], R24 ;  /* 0x0000001804007986 */ /* 0x000fe8000c101d0a */
[----:B------:R-:W-:Y:S04]  /*a8f0*/  STG.E.128 [R4.64+0x80], R8 ;  /* 0x0000800804007986 */ /* 0x000fe8000c101d0a */
[----:B------:R-:W-:Y:S04]  /*a900*/  STG.E.128 [R40.64], R20 ;  /* 0x0000001428007986 */ /* 0x000fe8000c101d0a */
[----:B------:R-:W-:Y:S01]  /*a910*/  STG.E.128 [R40.64+0x80], R36 ;  /* 0x0000802428007986 */ /* 0x000fe2000c101d0a */
[----:B------:R-:W-:Y:S05]  /*a920*/  EXIT ;  /* 0x000000000000794d */ /* 0x000fea0003800000 */
.L_x_2274:
        /* <DEDUP_REMOVED lines=13> */
.L_x_8336:


//--------------------- .text._ZN5flash24flash_fwd_splitkv_kernelI23Flash_fwd_kernel_traitsILi128ELi64ELi128ELi4ELb0ELb0EN7cutlass10bfloat16_tE19Flash_kernel_traitsILi128ELi64ELi128ELi4ES3_EELb1ELb0ELb0ELb1ELb1ELb1ELb0ELb0EEEvNS_16Flash_fwd_paramsE --------------------------
	.section	.text._ZN5flash24flash_fwd_splitkv_kernelI23Flash_fwd_kernel_traitsILi128ELi64ELi128ELi4ELb0ELb0EN7cutlass10bfloat16_tE19Flash_kernel_traitsILi128ELi64ELi128ELi4ES3_EELb1ELb0ELb0ELb1ELb1ELb1ELb0ELb0EEEvNS_16Flash_fwd_paramsE,"ax",@progbits
	.sectioninfo	@"SHI_REGISTERS=255"
	.align	128
        .global         _ZN5flash24flash_fwd_splitkv_kernelI23Flash_fwd_kernel_traitsILi128ELi64ELi128ELi4ELb0ELb0EN7cutlass10bfloat16_tE19Flash_kernel_traitsILi128ELi64ELi128ELi4ES3_EELb1ELb0ELb0ELb1ELb1ELb1ELb0ELb0EEEvNS_16Flash_fwd_paramsE
        .type           _ZN5flash24flash_fwd_splitkv_kernelI23Flash_fwd_kernel_traitsILi128ELi64ELi128ELi4ELb0ELb0EN7cutlass10bfloat16_tE19Flash_kernel_traitsILi128ELi64ELi128ELi4ES3_EELb1ELb0ELb0ELb1ELb1ELb1ELb0ELb0EEEvNS_16Flash_fwd_paramsE,@function
        .size           _ZN5flash24flash_fwd_splitkv_kernelI23Flash_fwd_kernel_traitsILi128ELi64ELi128ELi4ELb0ELb0EN7cutlass10bfloat16_tE19Flash_kernel_traitsILi128ELi64ELi128ELi4ES3_EELb1ELb0ELb0ELb1ELb1ELb1ELb0ELb0EEEvNS_16Flash_fwd_paramsE,(.L_x_8337 - _ZN5flash24flash_fwd_splitkv_kernelI23Flash_fwd_kernel_traitsILi128ELi64ELi128ELi4ELb0ELb0EN7cutlass10bfloat16_tE19Flash_kernel_traitsILi128ELi64ELi128ELi4ES3_EELb1ELb0ELb0ELb1ELb1ELb1ELb0ELb0EEEvNS_16Flash_fwd_paramsE)
        .other          _ZN5flash24flash_fwd_splitkv_kernelI23Flash_fwd_kernel_traitsILi128ELi64ELi128ELi4ELb0ELb0EN7cutlass10bfloat16_tE19Flash_kernel_traitsILi128ELi64ELi128ELi4ES3_EELb1ELb0ELb0ELb1ELb1ELb1ELb0ELb0EEEvNS_16Flash_fwd_paramsE,@"STO_CUDA_ENTRY STV_DEFAULT"
_ZN5flash24flash_fwd_splitkv_kernelI23Flash_fwd_kernel_traitsILi128ELi64ELi128ELi4ELb0ELb0EN7cutlass10bfloat16_tE19Flash_kernel_traitsILi128ELi64ELi128ELi4ES3_EELb1ELb0ELb0ELb1ELb1ELb1ELb0ELb0EEEvNS_16Flash_fwd_paramsE:
.text._ZN5flash24flash_fwd_splitkv_kernelI23Flash_fwd_kernel_traitsILi128ELi64ELi128ELi4ELb0ELb0EN7cutlass10bfloat16_tE19Flash_kernel_traitsILi128ELi64ELi128ELi4ES3_EELb1ELb0ELb0ELb1ELb1ELb1ELb0ELb0EEEvNS_16Flash_fwd_paramsE:
        /* <DEDUP_REMOVED lines=11> */
[----:B------:R-:W-:Y:S01]  /*00b0*/  @P2 IMAD.WIDE R6, R25, R0, c[0x0][0x258] ;  /* 0x0000960019062625 */ /* 0x000fe200078e0200 */
[----:B------:R-:W2:Y:S04]  /*00c0*/  @P0 LDG.E R18, [R4.64] ;  /* 0x0000000a04120981 */ /* 0x000ea8000c1e1900 */
[----:B------:R-:W2:Y:S01]  /*00d0*/  @P2 LDG.E R37, [R6.64] ;  /* 0x0000000a06252981 */ /* 0x000ea2000c1e1900 */
[----:B------:R-:W-:-:S03]  /*00e0*/  @!P2 ISETP.NE.U32.AND P1, PT, RZ, c[0x0][0x268], PT ;  /* 0x00009a00ff00aa0c */ /* 0x000fc60003f25070 */
[----:B------:R-:W1:Y:S01]  /*00f0*/  S2R R20, SR_CTAID.X ;  /* 0x0000000000147919 */ /* 0x000e620000002500 */
[----:B------:R-:W-:-:S04]  /*0100*/  @!P2 ISETP.NE.AND.EX P1, PT, RZ, c[0x0][0x26c], PT, P1 ;  /* 0x00009b00ff00aa0c */ /* 0x000fc80003f25310 */
[----:B------:R-:W-:Y:S01]  /*0110*/  @!P2 SEL R3, RZ, c[0x0][0x21c], !P1 ;  /* 0x00008700ff03aa07 */ /* 0x000fe20004800000 */
[----:B-1----:R-:W-:-:S05]  /*0120*/  IMAD.SHL.U32 R129, R20, 0x40, RZ ;  /* 0x0000004014817824 */ /* 0x002fca00078e00ff */
[----:B------:R-:W-:Y:S01]  /*0130*/  ISETP.GE.AND P0, PT, R129, c[0x0][0x214], PT ;  /* 0x0000850081007a0c */ /* 0x000fe20003f06270 */
[--C-:B--2---:R-:W-:Y:S01]  /*0140*/  @P2 IMAD.IADD R37, R37, 0x1, -R18.reuse ;  /* 0x0000000125252824 */ /* 0x104fe200078e0a12 */
[----:B------:R-:W-:-:S11]  /*0150*/  @!P2 IADD3 R37, R3, c[0x0][0x218], -R18 ;  /* 0x000086000325aa10 */ /* 0x000fd60007ffe812 */
        /* <DEDUP_REMOVED lines=29> */
[----:B------:R-:W-:Y:S01]  /*0330*/  SHF.R.S32.HI R2, RZ, 0x1f, R25 ;  /* 0x0000001fff027819 */ /* 0x000fe20000011419 */
[----:B------:R-:W-:Y:S01]  /*0340*/  IMAD R10, R10, c[0x0][0x1e8], RZ ;  /* 0x00007a000a0a7a24 */ /* 0x000fe200078e02ff */
[----:B------:R-:W-:Y:S02]  /*0350*/  LOP3.LUT R3, R0, 0x1ffffff8, RZ, 0xc0, !PT ;  /* 0x1ffffff800037812 */ /* 0x000fe400078ec0ff */
[----:B------:R-:W-:Y:S01]  /*0360*/  SHF.R.S32.HI R0, RZ, 0x3, R0 ;  /* 0x00000003ff007819 */ /* 0x000fe20000011400 */
[----:B------:R-:W-:Y:S01]  /*0370*/  IMAD R2, R2, c[0x0][0x1e0], RZ ;  /* 0x0000780002027a24 */ /* 0x000fe200078e02ff */
[C---:B------:R-:W-:Y:S01]  /*0380*/  LOP3.LUT P5, RZ, R6.reuse, 0x7, RZ, 0xc0, !PT ;  /* 0x0000000706ff7812 */ /* 0x040fe200078ac0ff */
[----:B------:R-:W-:Y:S01]  /*0390*/  IMAD.IADD R4, R6, 0x1, -R3 ;  /* 0x0000000106047824 */ /* 0x000fe200078e0a03 */
[----:B------:R-:W-:Y:S01]  /*03a0*/  IADD3 R6, R0, 0x10, RZ ;  /* 0x0000001000067810 */ /* 0x000fe20007ffe0ff */
[----:B------:R-:W-:-:S02]  /*03b0*/  IMAD R3, R129, c[0x0][0x1ec], R10 ;  /* 0x00007b0081037a24 */ /* 0x000fc400078e020a */
[----:B------:R-:W-:Y:S02]  /*03c0*/  IMAD.SHL.U32 R4, R4, 0x8, RZ ;  /* 0x0000000804047824 */ /* 0x000fe400078e00ff */
[----:B------:R-:W-:-:S03]  /*03d0*/  IMAD R2, R25, c[0x0][0x1e4], R2 ;  /* 0x0000790019027a24 */ /* 0x000fc600078e0202 */
[----:B------:R-:W-:-:S05]  /*03e0*/  SHF.R.S32.HI R5, RZ, 0x1f, R4 ;  /* 0x0000001fff057819 */ /* 0x000fca0000011404 */
[----:B------:R-:W-:-:S04]  /*03f0*/  IMAD.WIDE.U32 R4, R129, c[0x0][0x1e8], R4 ;  /* 0x00007a0081047a25 */ /* 0x000fc800078e0004 */
[----:B------:R-:W-:Y:S01]  /*0400*/  IMAD.IADD R5, R5, 0x1, R3 ;  /* 0x0000000105057824 */ /* 0x000fe200078e0203 */
[----:B------:R-:W-:-:S03]  /*0410*/  SHF.R.S32.HI R3, RZ, 0x1f, R16 ;  /* 0x0000001fff037819 */ /* 0x000fc60000011410 */
[----:B------:R-:W-:-:S04]  /*0420*/  IMAD.WIDE.U32 R4, R25, c[0x0][0x1e0], R4 ;  /* 0x0000780019047a25 */ /* 0x000fc800078e0004 */
[----:B------:R-:W-:Y:S02]  /*0430*/  IMAD R3, R3, c[0x0][0x1f0], RZ ;  /* 0x00007c0003037a24 */ /* 0x000fe400078e02ff */
        /* <DEDUP_REMOVED lines=49> */
.L_x_2275:
        /* <DEDUP_REMOVED lines=11> */
[----:B------:R-:W-:Y:S01]  /*0800*/  SHF.R.S32.HI R0, RZ, 0x1f, R25 ;  /* 0x0000001fff007819 */ /* 0x000fe20000011419 */
[----:B-1----:R-:W-:Y:S01]  /*0810*/  IMAD.WIDE.U32 R4, R25, c[0x0][0x2c8], RZ ;  /* 0x0000b20019047a25 */ /* 0x002fe200078e00ff */
[----:B------:R-:W-:-:S03]  /*0820*/  PLOP3.LUT P6, PT, PT, PT, PT, 0x8, 0x0 ;  /* 0x000000000000781c */ /* 0x000fc60003fce170 */
[----:B------:R-:W-:Y:S01]  /*0830*/  IMAD R0, R0, c[0x0][0x2c8], RZ ;  /* 0x0000b20000007a24 */ /* 0x000fe200078e02ff */
[----:B------:R-:W-:-:S03]  /*0840*/  LEA R236, P0, R4, c[0x0][0x2c0], 0x2 ;  /* 0x0000b00004ec7a11 */ /* 0x000fc600078010ff */
[----:B------:R-:W-:-:S05]  /*0850*/  IMAD R0, R25, c[0x0][0x2cc], R0 ;  /* 0x0000b30019007a24 */ /* 0x000fca00078e0200 */
[----:B------:R-:W-:-:S04]  /*0860*/  IADD3 R3, R5, R0, RZ ;  /* 0x0000000005037210 */ /* 0x000fc80007ffe0ff */
[----:B------:R-:W-:Y:S02]  /*0870*/  LEA.HI.X R237, R4, c[0x0][0x2c4], R3, 0x2, P0 ;  /* 0x0000b10004ed7a11 */ /* 0x000fe400000f1403 */
.L_x_2276:
[----:B------:R-:W-:Y:S01]  /*0880*/  IABS R3, c[0x0][0x2d0] ;  /* 0x0000b40000037a13 */ /* 0x000fe20000000000 */
[----:B------:R-:W-:Y:S05]  /*0890*/  @P6 BRA `(.L_x_2277) ;  /* 0x0000049000006947 */ /* 0x000fea0003800000 */
[----:B------:R-:W2:Y:S01]  /*08a0*/  I2F.RP R7, R3 ;  /* 0x0000000300077306 */ /* 0x000ea20000209400 */
[----:B------:R-:W-:-:S04]  /*08b0*/  LEA R9, R36, 0xffffff80, 0x7 ;  /* 0xffffff8024097811 */ /* 0x000fc800078e38ff */
[----:B------:R-:W-:-:S03]  /*08c0*/  IABS R0, R9 ;  /* 0x0000000900007213 */ /* 0x000fc60000000000 */
[----:B-12---:R-:W1:Y:S02]  /*08d0*/  MUFU.RCP R4, R7 ;  /* 0x0000000700047308 */ /* 0x006e640000001000 */
[----:B-1----:R-:W-:-:S06]  /*08e0*/  IADD3 R4, R4, 0xffffffe, RZ ;  /* 0x0ffffffe04047810 */ /* 0x002fcc0007ffe0ff */
[----:B------:R-:W1:Y:S02]  /*08f0*/  F2I.FTZ.U32.TRUNC.NTZ R5, R4 ;  /* 0x0000000400057305 */ /* 0x000e64000021f000 */
[----:B-1---5:R-:W-:Y:S02]  /*0900*/  IMAD.MOV R2, RZ, RZ, -R5 ;  /* 0x000000ffff027224 */ /* 0x022fe400078e0a05 */
        /* <DEDUP_REMOVED lines=45> */
[----:B------:R-:W-:-:S04]  /*0be0*/  @!P1 LOP3.LUT R11, RZ, c[0x0][0x1c8], RZ, 0x33, !PT ;  /* 0x00007200ff0b9a12 */ /* 0x000fc800078e33ff */
[----:B------:R-:W-:Y:S02]  /*0bf0*/  SHF.R.S32.HI R10, RZ, 0x1f, R11 ;  /* 0x0000001fff0a7819 */ /* 0x000fe4000001140b */
[----:B--2---:R-:W-:Y:S01]  /*0c00*/  SHF.R.S32.HI R15, RZ, 0x1f, R18 ;  /* 0x0000001fff0f7819 */ /* 0x004fe20000011412 */
[----:B------:R-:W-:-:S04]  /*0c10*/  IMAD.WIDE.U32 R4, R18, c[0x0][0x180], RZ ;  /* 0x0000600012047a25 */ /* 0x000fc800078e00ff */
[C---:B------:R-:W-:Y:S02]  /*0c20*/  IMAD R13, R15.reuse, c[0x0][0x180], RZ ;  /* 0x000060000f0d7a24 */ /* 0x040fe400078e02ff */
[----:B------:R-:W-:Y:S02]  /*0c30*/  IMAD R15, R15, c[0x0][0x188], RZ ;  /* 0x000062000f0f7a24 */ /* 0x000fe400078e02ff */
[----:B------:R-:W-:Y:S02]  /*0c40*/  IMAD R2, R18, c[0x0][0x184], R13 ;  /* 0x0000610012027a24 */ /* 0x000fe400078e020d */
[----:B------:R-:W-:Y:S02]  /*0c50*/  IMAD R13, R9, c[0x0][0x19c], R0 ;  /* 0x00006700090d7a24 */ /* 0x000fe400078e0200 */
[----:B------:R-:W-:Y:S01]  /*0c60*/  IMAD R0, R10, c[0x0][0x1b0], RZ ;  /* 0x00006c000a007a24 */ /* 0x000fe200078e02ff */
[----:B------:R-:W-:Y:S01]  /*0c70*/  IADD3 R5, R5, R2, RZ ;  /* 0x0000000205057210 */ /* 0x000fe20007ffe0ff */
[----:B------:R-:W-:-:S02]  /*0c80*/  IMAD R15, R18, c[0x0][0x18c], R15 ;  /* 0x00006300120f7a24 */ /* 0x000fc400078e020f */
[----:B------:R-:W-:-:S04]  /*0c90*/  IMAD.WIDE.U32 R18, R18, c[0x0][0x188], RZ ;  /* 0x0000620012127a25 */ /* 0x000fc800078e00ff */
[----:B------:R-:W-:Y:S01]  /*0ca0*/  IMAD.WIDE.U32 R4, R9, c[0x0][0x198], R4 ;  /* 0x0000660009047a25 */ /* 0x000fe200078e0004 */
[----:B------:R-:W-:-:S03]  /*0cb0*/  MOV R14, R18 ;  /* 0x00000012000e7202 */ /* 0x000fc60000000f00 */
[----:B------:R-:W-:Y:S02]  /*0cc0*/  IMAD.IADD R5, R5, 0x1, R13 ;  /* 0x0000000105057824 */ /* 0x000fe400078e020d */
[C---:B------:R-:W-:Y:S02]  /*0cd0*/  IMAD R13, R11.reuse, c[0x0][0x1b4], R0 ;  /* 0x00006d000b0d7a24 */ /* 0x040fe400078e0200 */
[----:B------:R-:W-:-:S04]  /*0ce0*/  IMAD.WIDE.U32 R4, R11, c[0x0][0x1b0], R4 ;  /* 0x00006c000b047a25 */ /* 0x000fc800078e0004 */
[----:B------:R-:W-:Y:S01]  /*0cf0*/  IMAD.IADD R15, R19, 0x1, R15 ;  /* 0x00000001130f7824 */ /* 0x000fe200078e020f */
[----:B------:R-:W-:Y:S01]  /*0d00*/  IADD3 R13, R5, R13, RZ ;  /* 0x0000000d050d7210 */ /* 0x000fe20007ffe0ff */
[----:B------:R-:W-:Y:S01]  /*0d10*/  IMAD.MOV.U32 R12, RZ, RZ, R4 ;  /* 0x000000ffff0c7224 */ /* 0x000fe200078e0004 */
[----:B------:R-:W-:Y:S05]  /*0d20*/  BRA `(.L_x_2278) ;  /* 0x0000034000007947 */ /* 0x000fea0003800000 */
.L_x_2277:
[----:B-1----:R-:W-:Y:S02]  /*0d30*/  IABS R5, c[0x0][0x1c8] ;  /* 0x0000720000057a13 */ /* 0x002fe40000000000 */
[----:B------:R-:W-:Y:S02]  /*0d40*/  LEA R9, R36, 0xffffff80, 0x7 ;  /* 0xffffff8024097811 */ /* 0x000fe400078e38ff */
[----:B------:R-:W1:Y:S01]  /*0d50*/  I2F.RP R7, R5 ;  /* 0x0000000500077306 */ /* 0x000e620000209400 */
[----:B-----5:R-:W-:Y:S02]  /*0d60*/  SHF.R.S32.HI R15, RZ, 0x1f, R2 ;  /* 0x0000001fff0f7819 */ /* 0x020fe40000011402 */
[----:B------:R-:W-:-:S05]  /*0d70*/  IADD3 R12, P1, R18, R9, RZ ;  /* 0x00000009120c7210 */ /* 0x000fca0007f3e0ff */
[----:B-1----:R-:W1:Y:S02]  /*0d80*/  MUFU.RCP R10, R7 ;  /* 0x00000007000a7308 */ /* 0x002e640000001000 */
[----:B-1----:R-:W-:Y:S02]  /*0d90*/  IADD3 R10, R10, 0xffffffe, RZ ;  /* 0x0ffffffe0a0a7810 */ /* 0x002fe40007ffe0ff */
[----:B------:R-:W-:-:S04]  /*0da0*/  SHF.R.S32.HI R7, RZ, 0x1f, R9 ;  /* 0x0000001fff077819 */ /* 0x000fc80000011409 */
        /* <DEDUP_REMOVED lines=9> */
[----:B------:R-:W-:-:S04]  /*0e40*/  SHF.R.S32.HI R0, RZ, 0x1f, R18 ;  /* 0x0000001fff007819 */ /* 0x000fc80000011412 */
[----:B------:R-:W-:Y:S01]  /*0e50*/  ISETP.GT.U32.AND P0, PT, R5, R4, PT ;  /* 0x000000040500720c */ /* 0x000fe20003f04070 */
[----:B------:R-:W-:-:S12]  /*0e60*/  IMAD R17, R0, c[0x0][0x1a0], RZ ;  /* 0x0000680000117a24 */ /* 0x000fd800078e02ff */
[----:B------:R-:W-:Y:S01]  /*0e70*/  @!P0 IMAD.IADD R4, R4, 0x1, -R5 ;  /* 0x0000000104048824 */ /* 0x000fe200078e0a05 */
[----:B------:R-:W-:Y:S02]  /*0e80*/  @!P0 IADD3 R11, R11, 0x1, RZ ;  /* 0x000000010b0b8810 */ /* 0x000fe40007ffe0ff */
[----:B------:R-:W-:Y:S02]  /*0e90*/  ISETP.NE.AND P0, PT, RZ, c[0x0][0x1c8], PT ;  /* 0x00007200ff007a0c */ /* 0x000fe40003f05270 */
[----:B------:R-:W-:Y:S02]  /*0ea0*/  ISETP.GE.U32.AND P2, PT, R4, R5, PT ;  /* 0x000000050400720c */ /* 0x000fe40003f46070 */
[----:B------:R-:W-:Y:S02]  /*0eb0*/  LOP3.LUT R4, R16, c[0x0][0x1c8], RZ, 0x3c, !PT ;  /* 0x0000720010047a12 */ /* 0x000fe400078e3cff */
[----:B------:R-:W-:Y:S02]  /*0ec0*/  IADD3.X R5, R0, R7, RZ, P1, !PT ;  /* 0x0000000700057210 */ /* 0x000fe40000ffe4ff */
[----:B------:R-:W-:Y:S01]  /*0ed0*/  ISETP.GE.AND P1, PT, R4, RZ, PT ;  /* 0x000000ff0400720c */ /* 0x000fe20003f26270 */
[----:B------:R-:W-:-:S02]  /*0ee0*/  IMAD R4, R18, c[0x0][0x1a4], R17 ;  /* 0x0000690012047a24 */ /* 0x000fc400078e0211 */
[----:B------:R-:W-:Y:S02]  /*0ef0*/  IMAD R5, R5, c[0x0][0x198], RZ ;  /* 0x0000660005057a24 */ /* 0x000fe400078e02ff */
[----:B------:R-:W-:Y:S02]  /*0f00*/  IMAD.WIDE.U32 R18, R18, c[0x0][0x1a0], RZ ;  /* 0x0000680012127a25 */ /* 0x000fe400078e00ff */
[----:B------:R-:W-:Y:S02]  /*0f10*/  @P2 IADD3 R11, R11, 0x1, RZ ;  /* 0x000000010b0b2810 */ /* 0x000fe40007ffe0ff */
[C---:B------:R-:W-:Y:S02]  /*0f20*/  IMAD R5, R12.reuse, c[0x0][0x19c], R5 ;  /* 0x000067000c057a24 */ /* 0x040fe400078e0205 */
[----:B------:R-:W-:Y:S02]  /*0f30*/  IMAD.WIDE.U32 R12, R12, c[0x0][0x198], RZ ;  /* 0x000066000c0c7a25 */ /* 0x000fe400078e00ff */
[----:B------:R-:W-:-:S02]  /*0f40*/  @!P1 IADD3 R11, -R11, RZ, RZ ;  /* 0x000000ff0b0b9210 */ /* 0x000fc40007ffe1ff */
[----:B------:R-:W-:Y:S01]  /*0f50*/  IMAD.IADD R13, R13, 0x1, R5 ;  /* 0x000000010d0d7824 */ /* 0x000fe200078e0205 */
[----:B------:R-:W-:Y:S01]  /*0f60*/  @!P0 LOP3.LUT R11, RZ, c[0x0][0x1c8], RZ, 0x33, !PT ;  /* 0x00007200ff0b8a12 */ /* 0x000fe200078e33ff */
[----:B------:R-:W-:Y:S02]  /*0f70*/  IMAD R5, R15, c[0x0][0x180], RZ ;  /* 0x000060000f057a24 */ /* 0x000fe400078e02ff */
[----:B------:R-:W-:Y:S01]  /*0f80*/  IMAD.WIDE.U32 R12, R2, c[0x0][0x180], R12 ;  /* 0x00006000020c7a25 */ /* 0x000fe200078e000c */
[----:B------:R-:W-:-:S03]  /*0f90*/  SHF.R.S32.HI R10, RZ, 0x1f, R11 ;  /* 0x0000001fff0a7819 */ /* 0x000fc6000001140b */
[----:B------:R-:W-:Y:S02]  /*0fa0*/  IMAD R0, R2, c[0x0][0x184], R5 ;  /* 0x0000610002007a24 */ /* 0x000fe400078e0205 */
[----:B------:R-:W-:Y:S01]  /*0fb0*/  IMAD.IADD R5, R19, 0x1, R4 ;  /* 0x0000000113057824 */ /* 0x000fe200078e0204 */
[----:B------:R-:W-:Y:S01]  /*0fc0*/  MOV R4, R18 ;  /* 0x0000001200047202 */ /* 0x000fe20000000f00 */
[----:B------:R-:W-:Y:S01]  /*0fd0*/  IMAD R15, R15, c[0x0][0x188], RZ ;  /* 0x000062000f0f7a24 */ /* 0x000fe200078e02ff */
[----:B------:R-:W-:Y:S01]  /*0fe0*/  IADD3 R13, R13, R0, RZ ;  /* 0x000000000d0d7210 */ /* 0x000fe20007ffe0ff */
[----:B------:R-:W-:Y:S02]  /*0ff0*/  IMAD R0, R10, c[0x0][0x1b0], RZ ;  /* 0x00006c000a007a24 */ /* 0x000fe400078e02ff */
[----:B------:R-:W-:-:S04]  /*1000*/  IMAD.WIDE.U32 R4, R2, c[0x0][0x188], R4 ;  /* 0x0000620002047a25 */ /* 0x000fc800078e0004 */
[----:B------:R-:W-:Y:S01]  /*1010*/  IMAD.WIDE.U32 R12, R11, c[0x0][0x1b0], R12 ;  /* 0x00006c000b0c7a25 */ /* 0x000fe200078e000c */
[----:B------:R-:W-:-:S03]  /*1020*/  MOV R14, R4 ;  /* 0x00000004000e7202 */ /* 0x000fc60000000f00 */
[----:B------:R-:W-:Y:S02]  /*1030*/  IMAD R0, R11, c[0x0][0x1b4], R0 ;  /* 0x00006d000b007a24 */ /* 0x000fe400078e0200 */
[----:B------:R-:W-:-:S03]  /*1040*/  IMAD R15, R2, c[0x0][0x18c], R15 ;  /* 0x00006300020f7a24 */ /* 0x000fc600078e020f */
[----:B------:R-:W-:Y:S01]  /*1050*/  IADD3 R13, R13, R0, RZ ;  /* 0x000000000d0d7210 */ /* 0x000fe20007ffe0ff */
[----:B------:R-:W-:Y:S02]  /*1060*/  IMAD.IADD R15, R5, 0x1, R15 ;  /* 0x00000001050f7824 */ /* 0x000fe400078e020f */
.L_x_2278:
[----:B------:R-:W-:Y:S01]  /*1070*/  SHF.R.S32.HI R39, RZ, 0x1f, R6 ;  /* 0x0000001fff277819 */ /* 0x000fe20000011406 */
[----:B------:R-:W-:Y:S01]  /*1080*/  IMAD R10, R10, c[0x0][0x1b8], RZ ;  /* 0x00006e000a0a7a24 */ /* 0x000fe200078e02ff */
[----:B------:R-:W-:Y:S01]  /*1090*/  SHF.R.S32.HI R0, RZ, 0x1f, R25 ;  /* 0x0000001fff007819 */ /* 0x000fe20000011419 */
[----:B------:R-:W-:Y:S01]  /*10a0*/  ULDC.64 UR4, c[0x0][0x190] ;  /* 0x0000640000047ab9 */ /* 0x000fe20000000a00 */
[-C--:B------:R-:W-:Y:S01]  /*10b0*/  LEA.HI R4, R39, R6.reuse, RZ, 0x3 ;  /* 0x0000000627047211 */ /* 0x080fe200078f18ff */
[----:B------:R-:W-:Y:S01]  /*10c0*/  IMAD R10, R11, c[0x0][0x1bc], R10 ;  /* 0x00006f000b0a7a24 */ /* 0x000fe200078e020a */
[----:B------:R-:W-:Y:S01]  /*10d0*/  LEA.HI R17, R39, R6, RZ, 0x4 ;  /* 0x0000000627117211 */ /* 0x000fe200078f20ff */
[----:B------:R-:W-:Y:S01]  /*10e0*/  IMAD R0, R0, c[0x0][0x178], RZ ;  /* 0x00005e0000007a24 */ /* 0x000fe200078e02ff */
[----:B------:R-:W-:Y:S01]  /*10f0*/  SHF.R.S32.HI R26, RZ, 0x3, R4 ;  /* 0x00000003ff1a7819 */ /* 0x000fe20000011404 */
[----:B------:R-:W-:Y:S01]  /*1100*/  USHF.L.U32 UR9, UR4, 0x5, URZ ;  /* 0x0000000504097899 */ /* 0x000fe2000800063f */
[----:B------:R-:W-:Y:S01]  /*1110*/  LOP3.LUT R5, R4, 0xfffffff8, RZ, 0xc0, !PT ;  /* 0xfffffff804057812 */ /* 0x000fe200078ec0ff */
[----:B------:R-:W-:Y:S01]  /*1120*/  IMAD R0, R25, c[0x0][0x17c], R0 ;  /* 0x00005f0019007a24 */ /* 0x000fe200078e0200 */
[----:B------:R-:W-:Y:S01]  /*1130*/  SHF.R.S32.HI R22, RZ, 0x4, R17 ;  /* 0x00000004ff167819 */ /* 0x000fe20000011411 */
[----:B------:R-:W-:Y:S01]  /*1140*/  IMAD.SHL.U32 R21, R26, 0x40, RZ ;  /* 0x000000401a157824 */ /* 0x000fe200078e00ff */
[----:B------:R-:W-:Y:S01]  /*1150*/  SHF.R.S32.HI R2, RZ, 0x1f, R16 ;  /* 0x0000001fff027819 */ /* 0x000fe20000011410 */
[----:B------:R-:W-:Y:S01]  /*1160*/  IMAD.IADD R5, R6, 0x1, -R5 ;  /* 0x0000000106057824 */ /* 0x000fe200078e0a05 */
[--C-:B------:R-:W-:Y:S01]  /*1170*/  SHF.R.S32.HI R27, RZ, 0x1f, R26.reuse ;  /* 0x0000001fff1b7819 */ /* 0x100fe2000001141a */
[----:B------:R-:W-:Y:S01]  /*1180*/  UMOV UR8, 0x5 ;  /* 0x0000000500087882 */ /* 0x000fe20000000000 */
[----:B------:R-:W-:Y:S01]  /*1190*/  LOP3.LUT R21, R21, 0x1c0, RZ, 0xc0, !PT ;  /* 0x000001c015157812 */ /* 0x000fe200078ec0ff */
[----:B------:R-:W-:Y:S01]  /*11a0*/  IMAD.SHL.U32 R234, R5, 0x8, RZ ;  /* 0x0000000805ea7824 */ /* 0x000fe200078e00ff */
[----:B------:R-:W-:Y:S01]  /*11b0*/  IADD3 R9, P1, R26, R9, RZ ;  /* 0x000000091a097210 */ /* 0x000fe20007f3e0ff */
[----:B------:R-:W-:Y:S01]  /*11c0*/  IMAD.WIDE R28, R20, 0x40, R26 ;  /* 0x00000040141c7825 */ /* 0x000fe200078e021a */
[----:B------:R-:W-:Y:S01]  /*11d0*/  SHF.R.U32.HI R18, RZ, 0x3, R21 ;  /* 0x00000003ff127819 */ /* 0x000fe20000011615 */
[----:B------:R-:W-:Y:S01]  /*11e0*/  USHF.L.U64.HI UR5, UR4, UR8, UR5 ;  /* 0x0000000804057299 */ /* 0x000fe20008010205 */
[--C-:B------:R-:W-:Y:S01]  /*11f0*/  LOP3.LUT R19, R21, 0x38, R234.reuse, 0xf8, !PT ;  /* 0x0000003815137812 */ /* 0x100fe200078ef8ea */
[----:B------:R-:W-:Y:S01]  /*1200*/  ULDC.64 UR6, c[0x0][0x198] ;  /* 0x0000660000067ab9 */ /* 0x000fe20000000a00 */
[--C-:B------:R-:W-:Y:S01]  /*1210*/  SHF.R.S32.HI R235, RZ, 0x1f, R234.reuse ;  /* 0x0000001fffeb7819 */ /* 0x100fe200000114ea */
[----:B------:R-:W-:Y:S01]  /*1220*/  USHF.L.U32 UR12, UR6, 0x5, URZ ;  /* 0x00000005060c7899 */ /* 0x000fe2000800063f */
[----:B------:R-:W-:Y:S01]  /*1230*/  LEA.HI R21, R17, R22, RZ, 0x1 ;  /* 0x0000001611157211 */ /* 0x000fe200078f08ff */
[----:B------:R-:W-:Y:S01]  /*1240*/  USHF.L.U64.HI UR7, UR6, UR8, UR7 ;  /* 0x0000000806077299 */ /* 0x000fe20008010207 */
[----:B------:R-:W-:Y:S01]  /*1250*/  IADD3 R14, P0, R234, R14, RZ ;  /* 0x0000000eea0e7210 */ /* 0x000fe20007f1e0ff */
[----:B------:R-:W-:Y:S01]  /*1260*/  IMAD.WIDE.U32 R24, R25, c[0x0][0x178], R234 ;  /* 0x00005e0019187a25 */ /* 0x000fe200078e00ea */
[----:B------:R-:W-:-:S02]  /*1270*/  LOP3.LUT R21, R21, 0xfffffffe, RZ, 0xc0, !PT ;  /* 0xfffffffe15157812 */ /* 0x000fc400078ec0ff */
[----:B------:R-:W-:Y:S01]  /*1280*/  LOP3.LUT R18, R19, R18, RZ, 0x3c, !PT ;  /* 0x0000001213127212 */ /* 0x000fe200078e3cff */
[----:B------:R-:W-:Y:S01]  /*1290*/  IMAD.IADD R25, R25, 0x1, R0 ;  /* 0x0000000119197824 */ /* 0x000fe200078e0200 */
[----:B------:R-:W-:Y:S01]  /*12a0*/  LEA.HI R19, R39, R6, RZ, 0x6 ;  /* 0x0000000627137211 */ /* 0x000fe200078f30ff */
[----:B------:R-:W-:Y:S01]  /*12b0*/  IMAD.IADD R0, R22, 0x1, -R21 ;  /* 0x0000000116007824 */ /* 0x000fe200078e0a15 */
[----:B------:R-:W-:Y:S01]  /*12c0*/  IADD3 R22, P2, R234, R12, RZ ;  /* 0x0000000cea167210 */ /* 0x000fe20007f5e0ff */
[----:B------:R-:W-:Y:S01]  /*12d0*/  IMAD R21, R2, c[0x0][0x1a8], RZ ;  /* 0x00006a0002157a24 */ /* 0x000fe200078e02ff */
[----:B------:R-:W-:Y:S01]  /*12e0*/  LOP3.LUT R17, R17, 0xfffffff0, RZ, 0xc0, !PT ;  /* 0xfffffff011117812 */ /* 0x000fe200078ec0ff */
[----:B------:R-:W-:Y:S01]  /*12f0*/  IMAD.X R15, R235, 0x1, R15, P0 ;  /* 0x00000001eb0f7824 */ /* 0x000fe200000e060f */
[----:B------:R-:W-:Y:S01]  /*1300*/  LEA.HI R39, R39, R6, RZ, 0x5 ;  /* 0x0000000627277211 */ /* 0x000fe200078f28ff */
[C---:B------:R-:W-:Y:S02]  /*1310*/  IMAD.X R12, R27.reuse, 0x1, R7, P1 ;  /* 0x000000011b0c7824 */ /* 0x040fe400008e0607 */
[----:B------:R-:W-:Y:S01]  /*1320*/  IMAD R7, R27, c[0x0][0x198], RZ ;  /* 0x000066001b077a24 */ /* 0x000fe200078e02ff */
[----:B------:R-:W-:Y:S01]  /*1330*/  SHF.R.S32.HI R38, RZ, 0x5, R39 ;  /* 0x00000005ff267819 */ /* 0x000fe20000011427 */
[----:B------:R-:W-:-:S02]  /*1340*/  IMAD.X R23, R235, 0x1, R13, P2 ;  /* 0x00000001eb177824 */ /* 0x000fc400010e060d */
[C---:B------:R-:W-:Y:S02]  /*1350*/  IMAD R21, R16.reuse, c[0x0][0x1ac], R21 ;  /* 0x00006b0010157a24 */ /* 0x040fe400078e0215 */
[----:B------:R-:W-:-:S04]  /*1360*/  IMAD.WIDE.U32 R24, R16, c[0x0][0x1a8], R24 ;  /* 0x00006a0010187a25 */ /* 0x000fc800078e0018 */
[----:B------:R-:W-:-:S04]  /*1370*/  IMAD.WIDE.U32 R14, R11, c[0x0][0x1b8], R14 ;  /* 0x00006e000b0e7a25 */ /* 0x000fc800078e000e */
[C---:B------:R-:W-:Y:S02]  /*1380*/  IMAD R11, R26.reuse, c[0x0][0x19c], R7 ;  /* 0x000067001a0b7a24 */ /* 0x040fe400078e0207 */
[----:B------:R-:W-:-:S04]  /*1390*/  IMAD.WIDE.U32 R22, R26, c[0x0][0x198], R22 ;  /* 0x000066001a167a25 */ /* 0x000fc800078e0016 */
[----:B------:R-:W-:Y:S01]  /*13a0*/  IMAD.IADD R25, R25, 0x1, R21 ;  /* 0x0000000119197824 */ /* 0x000fe200078e0215 */
[----:B------:R-:W-:Y:S01]  /*13b0*/  LEA R230, P0, R22, c[0x0][0x168], 0x1 ;  /* 0x00005a0016e67a11 */ /* 0x000fe200078008ff */
[----:B------:R-:W-:Y:S02]  /*13c0*/  IMAD R13, R29, c[0x0][0x190], RZ ;  /* 0x000064001d0d7a24 */ /* 0x000fe400078e02ff */
[----:B------:R-:W-:Y:S02]  /*13d0*/  IMAD.IADD R11, R23, 0x1, R11 ;  /* 0x00000001170b7824 */ /* 0x000fe400078e020b */
[----:B------:R-:W-:Y:S02]  /*13e0*/  IMAD.IADD R15, R15, 0x1, R10 ;  /* 0x000000010f0f7824 */ /* 0x000fe400078e020a */
[----:B------:R-:W-:Y:S01]  /*13f0*/  IMAD R10, R28, c[0x0][0x194], R13 ;  /* 0x000065001c0a7a24 */ /* 0x000fe200078e020d */
[----:B------:R-:W-:Y:S01]  /*1400*/  LEA.HI.X R231, R22, c[0x0][0x16c], R11, 0x1, P0 ;  /* 0x00005b0016e77a11 */ /* 0x000fe200000f0c0b */
[----:B------:R-:W-:-:S04]  /*1410*/  IMAD.WIDE.U32 R24, R28, c[0x0][0x190], R24 ;  /* 0x000064001c187a25 */ /* 0x000fc800078e0018 */
[----:B------:R-:W-:Y:S02]  /*1420*/  IMAD.SHL.U32 R19, R19, 0x8, RZ ;  /* 0x0000000813137824 */ /* 0x000fe400078e00ff */
[----:B------:R-:W-:Y:S01]  /*1430*/  IMAD.IADD R11, R25, 0x1, R10 ;  /* 0x00000001190b7824 */ /* 0x000fe200078e020a */
[----:B------:R-:W-:Y:S01]  /*1440*/  LEA R10, P0, R24, c[0x0][0x160], 0x1 ;  /* 0x00005800180a7a11 */ /* 0x000fe200078008ff */
[----:B------:R-:W-:Y:S01]  /*1450*/  IMAD.IADD R17, R6, 0x1, -R17 ;  /* 0x0000000106117824 */ /* 0x000fe200078e0a11 */
[----:B------:R-:W-:Y:S01]  /*1460*/  LOP3.LUT R18, R18, 0x7ffffe00, R19, 0xf8, !PT ;  /* 0x7ffffe0012127812 */ /* 0x000fe200078ef813 */
[----:B------:R-:W-:Y:S01]  /*1470*/  IMAD R12, R12, c[0x0][0x1a0], RZ ;  /* 0x000068000c0c7a24 */ /* 0x000fe200078e02ff */
[----:B------:R-:W-:Y:S01]  /*1480*/  LEA.HI.X R11, R24, c[0x0][0x164], R11, 0x1, P0 ;  /* 0x00005900180b7a11 */ /* 0x000fe200000f0c0b */
[----:B------:R-:W-:Y:S01]  /*1490*/  IMAD.WIDE.U32 R14, R9, c[0x0][0x1a0], R14 ;  /* 0x00006800090e7a25 */ /* 0x000fe200078e000e */
[----:B------:R-:W-:Y:S02]  /*14a0*/  IADD3 R20, P0, R10, UR9, RZ ;  /* 0x000000090a147c10 */ /* 0x000fe4000ff1e0ff */
[----:B------:R-:W-:Y:S01]  /*14b0*/  SHF.R.S32.HI R2, RZ, 0x1f, R17 ;  /* 0x0000001fff027819 */ /* 0x000fe20000011411 */
[----:B------:R-:W-:Y:S01]  /*14c0*/  IMAD.SHL.U32 R233, R18, 0x2, RZ ;  /* 0x0000000212e97824 */ /* 0x000fe200078e00ff */
[----:B------:R-:W-:Y:S01]  /*14d0*/  IADD3.X R21, R11, UR5, RZ, P0, !PT ;  /* 0x000000050b157c10 */ /* 0x000fe200087fe4ff */
[----:B------:R-:W-:Y:S01]  /*14e0*/  IMAD R12, R9, c[0x0][0x1a4], R12 ;  /* 0x00006900090c7a24 */ /* 0x000fe200078e020c */
[----:B------:R-:W-:Y:S01]  /*14f0*/  IADD3 R18, P0, R20, UR9, RZ ;  /* 0x0000000914127c10 */ /* 0x000fe2000ff1e0ff */
[----:B------:R-:W-:Y:S01]  /*1500*/  IMAD R129, R38, 0x10, R129 ;  /* 0x0000001026817824 */ /* 0x000fe200078e0281 */
[----:B------:R-:W-:Y:S01]  /*1510*/  LEA.HI R7, R2, R17, RZ, 0x3 ;  /* 0x0000001102077211 */ /* 0x000fe200078f18ff */
[----:B------:R-:W-:Y:S01]  /*1520*/  @!PT LDS RZ, [RZ] ;  /* 0x00000000fffff984 */ /* 0x000fe20000000800 */
[----:B------:R-:W-:Y:S01]  /*1530*/  @!PT LDS RZ, [RZ] ;  /* 0x00000000fffff984 */ /* 0x000fe20000000800 */
[----:B------:R-:W-:Y:S01]  /*1540*/  @!PT LDS RZ, [RZ] ;  /* 0x00000000fffff984 */ /* 0x000fe20000000800 */
[----:B------:R1:W-:Y:S01]  /*1550*/  LDGSTS.E.BYPASS.LTC128B.128 [R233], [R10.64] ;  /* 0x000000000ae97fae */ /* 0x0003e2000b901d4a */
[----:B------:R-:W-:Y:S01]  /*1560*/  IADD3.X R19, R21, UR5, RZ, P0, !PT ;  /* 0x0000000515137c10 */ /* 0x000fe200087fe4ff */
[----:B------:R-:W-:Y:S01]  /*1570*/  IMAD.IADD R227, R15, 0x1, R12 ;  /* 0x000000010fe37824 */ /* 0x000fe200078e020c */
[----:B------:R-:W-:Y:S01]  /*1580*/  IADD3 R22, P0, R18, UR9, RZ ;  /* 0x0000000912167c10 */ /* 0x000fe2000ff1e0ff */
[----:B------:R1:W-:Y:S01]  /*1590*/  LDGSTS.E.BYPASS.LTC128B.128 [R233+0x2000], [R10.64+0x80] ;  /* 0x020000800ae97fae */ /* 0x0003e2000b901d4a */
[C---:B------:R-:W-:Y:S01]  /*15a0*/  LOP3.LUT R2, R7.reuse, 0xfffffff8, RZ, 0xc0, !PT ;  /* 0xfffffff807027812 */ /* 0x040fe200078ec0ff */
[----:B------:R-:W-:Y:S01]  /*15b0*/  IMAD.SHL.U32 R7, R7, 0x40, RZ ;  /* 0x0000004007077824 */ /* 0x000fe200078e00ff */
[----:B------:R-:W-:Y:S01]  /*15c0*/  IADD3.X R23, R19, UR5, RZ, P0, !PT ;  /* 0x0000000513177c10 */ /* 0x000fe200087fe4ff */
[----:B------:R2:W-:Y:S01]  /*15d0*/  LDGSTS.E.BYPASS.LTC128B.128 [R233+0x800], [R20.64] ;  /* 0x0080000014e97fae */ /* 0x0005e2000b901d4a */
[----:B------:R-:W-:Y:S01]  /*15e0*/  IADD3 R16, P0, R230, UR12, RZ ;  /* 0x0000000ce6107c10 */ /* 0x000fe2000ff1e0ff */
[----:B------:R-:W-:Y:S01]  /*15f0*/  IMAD.IADD R2, R17, 0x1, -R2 ;  /* 0x0000000111027824 */ /* 0x000fe200078e0a02 */
[----:B------:R-:W-:Y:S01]  /*1600*/  ULDC.64 UR4, c[0x0][0x1a0] ;  /* 0x0000680000047ab9 */ /* 0x000fe20000000a00 */
[----:B------:R2:W-:Y:S01]  /*1610*/  LDGSTS.E.BYPASS.LTC128B.128 [R233+0x2800], [R20.64+0x80] ;  /* 0x0280008014e97fae */ /* 0x0005e2000b901d4a */
[----:B------:R-:W-:Y:S01]  /*1620*/  IADD3.X R17, R231, UR7, RZ, P0, !PT ;  /* 0x00000007e7117c10 */ /* 0x000fe200087fe4ff */
[----:B------:R-:W-:Y:S01]  /*1630*/  USHF.L.U32 UR9, UR4, 0x5, URZ ;  /* 0x0000000504097899 */ /* 0x000fe2000800063f */
[----:B------:R-:W-:Y:S01]  /*1640*/  IADD3 R24, P0, R16, UR12, RZ ;  /* 0x0000000c10187c10 */ /* 0x000fe2000ff1e0ff */
[----:B------:R3:W-:Y:S01]  /*1650*/  LDGSTS.E.BYPASS.LTC128B.128 [R233+0x1000], [R18.64] ;  /* 0x0100000012e97fae */ /* 0x0007e2000b901d4a */
[----:B------:R-:W-:Y:S01]  /*1660*/  USHF.L.U64.HI UR5, UR4, UR8, UR5 ;  /* 0x0000000804057299 */ /* 0x000fe20008010205 */
[----:B------:R-:W-:-:S02]  /*1670*/  LOP3.LUT R7, R7, 0xfffffe00, RZ, 0xc0, !PT ;  /* 0xfffffe0007077812 */ /* 0x000fc400078ec0ff */
[----:B------:R-:W-:Y:S01]  /*1680*/  IADD3.X R25, R17, UR7, RZ, P0, !PT ;  /* 0x0000000711197c10 */ /* 0x000fe200087fe4ff */
[----:B------:R3:W-:Y:S01]  /*1690*/  LDGSTS.E.BYPASS.LTC128B.128 [R233+0x3000], [R18.64+0x80] ;  /* 0x0300008012e97fae */ /* 0x0007e2000b901d4a */
[----:B------:R-:W-:-:S03]  /*16a0*/  LOP3.LUT P1, RZ, R2, 0x2, RZ, 0xc0, !PT ;  /* 0x0000000202ff7812 */ /* 0x000fc6000782c0ff */
[----:B------:R4:W-:Y:S04]  /*16b0*/  LDGSTS.E.BYPASS.LTC128B.128 [R233+0x1800], [R22.64] ;  /* 0x0180000016e97fae */ /* 0x0009e8000b901d4a */
[----:B------:R4:W-:Y:S01]  /*16c0*/  LDGSTS.E.BYPASS.LTC128B.128 [R233+0x3800], [R22.64+0x80] ;  /* 0x0380008016e97fae */ /* 0x0009e2000b901d4a */
[----:B-1----:R-:W-:-:S03]  /*16d0*/  IADD3 R10, P0, R24, UR12, RZ ;  /* 0x0000000c180a7c10 */ /* 0x002fc6000ff1e0ff */
[----:B------:R1:W-:Y:S01]  /*16e0*/  LDGSTS.E.BYPASS.LTC128B.128 [R233+0x4000], [R230.64] ;  /* 0x04000000e6e97fae */ /* 0x0003e2000b901d4a */
[----:B------:R-:W-:-:S03]  /*16f0*/  IADD3.X R11, R25, UR7, RZ, P0, !PT ;  /* 0x00000007190b7c10 */ /* 0x000fc600087fe4ff */
[----:B------:R1:W-:Y:S04]  /*1700*/  LDGSTS.E.BYPASS.LTC128B.128 [R233+0x8000], [R230.64+0x80] ;  /* 0x08000080e6e97fae */ /* 0x0003e8000b901d4a */
[----:B------:R5:W-:Y:S04]  /*1710*/  LDGSTS.E.BYPASS.LTC128B.128 [R233+0x4800], [R16.64] ;  /* 0x0480000010e97fae */ /* 0x000be8000b901d4a */
[----:B------:R5:W-:Y:S04]  /*1720*/  LDGSTS.E.BYPASS.LTC128B.128 [R233+0x8800], [R16.64+0x80] ;  /* 0x0880008010e97fae */ /* 0x000be8000b901d4a */
[----:B------:R1:W-:Y:S04]  /*1730*/  LDGSTS.E.BYPASS.LTC128B.128 [R233+0x5000], [R24.64] ;  /* 0x0500000018e97fae */ /* 0x0003e8000b901d4a */
[----:B------:R1:W-:Y:S01]  /*1740*/  LDGSTS.E.BYPASS.LTC128B.128 [R233+0x9000], [R24.64+0x80] ;  /* 0x0900008018e97fae */ /* 0x0003e2000b901d4a */
[----:B----4-:R-:W-:-:S03]  /*1750*/  IADD3 R22, P0, R10, UR12, RZ ;  /* 0x0000000c0a167c10 */ /* 0x010fc6000ff1e0ff */
[----:B------:R4:W-:Y:S01]  /*1760*/  LDGSTS.E.BYPASS.LTC128B.128 [R233+0x5800], [R10.64] ;  /* 0x058000000ae97fae */ /* 0x0009e2000b901d4a */
[----:B------:R-:W-:-:S03]  /*1770*/  IADD3.X R23, R11, UR7, RZ, P0, !PT ;  /* 0x000000070b177c10 */ /* 0x000fc600087fe4ff */
[----:B------:R4:W-:Y:S01]  /*1780*/  LDGSTS.E.BYPASS.LTC128B.128 [R233+0x9800], [R10.64+0x80] ;  /* 0x098000800ae97fae */ /* 0x0009e2000b901d4a */
[----:B--2---:R-:W-:-:S03]  /*1790*/  IADD3 R20, P0, R22, UR12, RZ ;  /* 0x0000000c16147c10 */ /* 0x004fc6000ff1e0ff */
[----:B------:R2:W-:Y:S01]  /*17a0*/  LDGSTS.E.BYPASS.LTC128B.128 [R233+0x6000], [R22.64] ;  /* 0x0600000016e97fae */ /* 0x0005e2000b901d4a */
[----:B------:R-:W-:Y:S02]  /*17b0*/  IADD3.X R21, R23, UR7, RZ, P0, !PT ;  /* 0x0000000717157c10 */ /* 0x000fe400087fe4ff */
[----:B---3--:R-:W-:Y:S01]  /*17c0*/  IADD3 R18, P0, R20, UR12, RZ ;  /* 0x0000000c14127c10 */ /* 0x008fe2000ff1e0ff */
[----:B------:R2:W-:Y:S03]  /*17d0*/  LDGSTS.E.BYPASS.LTC128B.128 [R233+0xa000], [R22.64+0x80] ;  /* 0x0a00008016e97fae */ /* 0x0005e6000b901d4a */
[----:B------:R-:W-:Y:S01]  /*17e0*/  IADD3.X R19, R21, UR7, RZ, P0, !PT ;  /* 0x0000000715137c10 */ /* 0x000fe200087fe4ff */
[----:B------:R2:W-:Y:S01]  /*17f0*/  LDGSTS.E.BYPASS.LTC128B.128 [R233+0x6800], [R20.64] ;  /* 0x0680000014e97fae */ /* 0x0005e2000b901d4a */
[----:B-----5:R-:W-:-:S03]  /*1800*/  IADD3 R16, P0, R18, UR12, RZ ;  /* 0x0000000c12107c10 */ /* 0x020fc6000ff1e0ff */
[----:B------:R2:W-:Y:S01]  /*1810*/  LDGSTS.E.BYPASS.LTC128B.128 [R233+0xa800], [R20.64+0x80] ;  /* 0x0a80008014e97fae */ /* 0x0005e2000b901d4a */
[----:B------:R-:W-:Y:S02]  /*1820*/  IADD3.X R17, R19, UR7, RZ, P0, !PT ;  /* 0x0000000713117c10 */ /* 0x000fe400087fe4ff */
[C---:B------:R-:W-:Y:S01]  /*1830*/  LEA R228, P0, R14.reuse, c[0x0][0x170], 0x1 ;  /* 0x00005c000ee47a11 */ /* 0x040fe200078008ff */
[----:B------:R3:W-:Y:S03]  /*1840*/  LDGSTS.E.BYPASS.LTC128B.128 [R233+0x7000], [R18.64] ;  /* 0x0700000012e97fae */ /* 0x0007e6000b901d4a */
[----:B------:R-:W-:Y:S01]  /*1850*/  LEA.HI.X R227, R14, c[0x0][0x174], R227, 0x1, P0 ;  /* 0x00005d000ee37a11 */ /* 0x000fe200000f0ce3 */
[----:B------:R3:W-:Y:S01]  /*1860*/  LDGSTS.E.BYPASS.LTC128B.128 [R233+0xb000], [R18.64+0x80] ;  /* 0x0b00008012e97fae */ /* 0x0007e2000b901d4a */
[----:B------:R-:W-:Y:S02]  /*1870*/  IMAD.MOV.U32 R226, RZ, RZ, R228 ;  /* 0x000000ffffe27224 */ /* 0x000fe400078e00e4 */
[----:B----4-:R-:W-:Y:S01]  /*1880*/  IMAD.SHL.U32 R11, R5, 0x40, RZ ;  /* 0x00000040050b7824 */ /* 0x010fe200078e00ff */
[----:B------:R4:W-:Y:S01]  /*1890*/  LDGSTS.E.BYPASS.LTC128B.128 [R233+0x7800], [R16.64] ;  /* 0x0780000010e97fae */ /* 0x0009e2000b901d4a */
[----:B------:R-:W-:-:S03]  /*18a0*/  IMAD.SHL.U32 R10, R0, 0x8, RZ ;  /* 0x00000008000a7824 */ /* 0x000fc600078e00ff */
[----:B------:R4:W-:Y:S01]  /*18b0*/  LDGSTS.E.BYPASS.LTC128B.128 [R233+0xb800], [R16.64+0x80] ;  /* 0x0b80008010e97fae */ /* 0x0009e2000b901d4a */
[----:B------:R-:W-:-:S03]  /*18c0*/  LOP3.LUT R11, R11, 0x1c0, RZ, 0xc0, !PT ;  /* 0x000001c00b0b7812 */ /* 0x000fc600078ec0ff */
[----:B------:R-:W0:Y:S01]  /*18d0*/  LDGDEPBAR ;  /* 0x00000000000079af */ /* 0x000e220000000000 */
[----:B------:R-:W-:Y:S02]  /*18e0*/  LOP3.LUT R9, R11, 0x8, R4, 0xf8, !PT ;  /* 0x000000080b097812 */ /* 0x000fe400078ef804 */
[----:B------:R-:W-:Y:S01]  /*18f0*/  SHF.R.U32.HI R4, RZ, 0x3, R11 ;  /* 0x00000003ff047819 */ /* 0x000fe2000001160b */
[----:B------:R-:W-:-:S03]  /*1900*/  IMAD.SHL.U32 R11, R2, 0x40, RZ ;  /* 0x00000040020b7824 */ /* 0x000fc600078e00ff */
[----:B------:R-:W-:Y:S02]  /*1910*/  LOP3.LUT R9, R9, R4, RZ, 0x3c, !PT ;  /* 0x0000000409097212 */ /* 0x000fe400078e3cff */
[----:B------:R-:W-:-:S03]  /*1920*/  LOP3.LUT R11, R11, 0x1c0, RZ, 0xc0, !PT ;  /* 0x000001c00b0b7812 */ /* 0x000fc600078ec0ff */
[----:B------:R-:W-:Y:S01]  /*1930*/  IMAD R0, R0, 0x200, R9 ;  /* 0x0000020000007824 */ /* 0x000fe200078e0209 */
[----:B------:R-:W-:Y:S01]  /*1940*/  LOP3.LUT R4, R11, 0x8, R10, 0xf8, !PT ;  /* 0x000000080b047812 */ /* 0x000fe200078ef80a */
[----:B------:R-:W-:Y:S01]  /*1950*/  IMAD R9, R38, 0x400, R7 ;  /* 0x0000040026097824 */ /* 0x000fe200078e0207 */
[----:B------:R-:W-:Y:S01]  /*1960*/  SHF.R.U32.HI R11, RZ, 0x3, R11 ;  /* 0x00000003ff0b7819 */ /* 0x000fe2000001160b */
[----:B------:R-:W-:Y:S01]  /*1970*/  IMAD.SHL.U32 R128, R0, 0x2, RZ ;  /* 0x0000000200807824 */ /* 0x000fe200078e00ff */
[----:B------:R-:W-:Y:S02]  /*1980*/  IADD3 R10, P0, R228, UR9, RZ ;  /* 0x00000009e40a7c10 */ /* 0x000fe4000ff1e0ff */
[----:B------:R-:W-:Y:S02]  /*1990*/  LOP3.LUT R4, R4, R11, RZ, 0x3c, !PT ;  /* 0x0000000b04047212 */ /* 0x000fe400078e3cff */
[----:B------:R-:W-:Y:S02]  /*19a0*/  IADD3.X R11, R227, UR5, RZ, P0, !PT ;  /* 0x00000005e30b7c10 */ /* 0x000fe400087fe4ff */
[----:B----4-:R-:W-:Y:S01]  /*19b0*/  IADD3 R16, P0, R10, UR9, RZ ;  /* 0x000000090a107c10 */ /* 0x010fe2000ff1e0ff */
[----:B------:R-:W-:-:S04]  /*19c0*/  DEPBAR.LE SB0, 0x0 ;  /* 0x000080000000791a */ /* 0x000fc80000000000 */
[----:B------:R-:W-:Y:S01]  /*19d0*/  BAR.SYNC.DEFER_BLOCKING 0x0 ;  /* 0x0000000000007b1d */ /* 0x000fe20000010000 */
[----:B------:R-:W-:Y:S02]  /*19e0*/  IADD3.X R17, R11, UR5, RZ, P0, !PT ;  /* 0x000000050b117c10 */ /* 0x000fe400087fe4ff */
[----:B---3--:R-:W-:Y:S02]  /*19f0*/  IADD3 R18, P0, R16, UR9, RZ ;  /* 0x0000000910127c10 */ /* 0x008fe4000ff1e0ff */
[----:B------:R-:W-:Y:S02]  /*1a00*/  LEA R225, R0, 0x4000, 0x1 ;  /* 0x0000400000e17811 */ /* 0x000fe400078e08ff */
[----:B------:R-:W-:Y:S02]  /*1a10*/  IADD3.X R19, R17, UR5, RZ, P0, !PT ;  /* 0x0000000511137c10 */ /* 0x000fe400087fe4ff */
[----:B------:R-:W-:Y:S02]  /*1a20*/  IADD3 R14, P0, R18, UR9, RZ ;  /* 0x00000009120e7c10 */ /* 0x000fe4000ff1e0ff */
[----:B------:R-:W-:-:S02]  /*1a30*/  SEL R0, R8, 0xffffffe0, !P1 ;  /* 0xffffffe008007807 */ /* 0x000fc40004800000 */
[----:B------:R-:W-:Y:S02]  /*1a40*/  IADD3.X R15, R19, UR5, RZ, P0, !PT ;  /* 0x00000005130f7c10 */ /* 0x000fe400087fe4ff */
[----:B------:R-:W-:Y:S02]  /*1a50*/  IADD3 R12, P0, R14, UR9, RZ ;  /* 0x000000090e0c7c10 */ /* 0x000fe4000ff1e0ff */
[----:B------:R-:W-:Y:S02]  /*1a60*/  IADD3 R223, R225, 0x20, RZ ;  /* 0x00000020e1df7810 */ /* 0x000fe40007ffe0ff */
[----:B------:R-:W-:Y:S02]  /*1a70*/  IADD3.X R13, R15, UR5, RZ, P0, !PT ;  /* 0x000000050f0d7c10 */ /* 0x000fe400087fe4ff */
[----:B------:R-:W-:Y:S01]  /*1a80*/  LOP3.LUT P1, RZ, R2, 0x4, RZ, 0xc0, !PT ;  /* 0x0000000402ff7812 */ /* 0x000fe2000782c0ff */
[----:B------:R-:W-:Y:S01]  /*1a90*/  IMAD.MOV.U32 R2, RZ, RZ, 0x40 ;  /* 0x00000040ff027424 */ /* 0x000fe200078e00ff */
[----:B------:R-:W-:Y:S01]  /*1aa0*/  LOP3.LUT R219, R4, R7, RZ, 0xfc, !PT ;  /* 0x0000000704db7212 */ /* 0x000fe200078efcff */
[----:B------:R-:W-:Y:S01]  /*1ab0*/  @!PT LDS RZ, [RZ] ;  /* 0x00000000fffff984 */ /* 0x000fe20000000800 */
[----:B------:R-:W-:Y:S01]  /*1ac0*/  @!PT LDS RZ, [RZ] ;  /* 0x00000000fffff984 */ /* 0x000fe20000000800 */
[----:B------:R-:W-:Y:S01]  /*1ad0*/  @!PT LDS RZ, [RZ] ;  /* 0x00000000fffff984 */ /* 0x000fe20000000800 */
        /* <DEDUP_REMOVED lines=8> */
[----:B---3--:R-:W-:-:S03]  /*1b60*/  IMAD.IADD R226, R9, 0x1, R4 ;  /* 0x0000000109e27824 */ /* 0x008fc600078e0204 */
[----:B------:R3:W-:Y:S01]  /*1b70*/  LDGSTS.E.BYPASS.LTC128B.128 [R233+0xe000], [R14.64] ;  /* 0x0e0000000ee97fae */ /* 0x0007e2000b901d4a */
[----:B------:R-:W-:-:S03]  /*1b80*/  IMAD.SHL.U32 R226, R226, 0x2, RZ ;  /* 0x00000002e2e27824 */ /* 0x000fc600078e00ff */
[----:B------:R3:W-:Y:S01]  /*1b90*/  LDGSTS.E.BYPASS.LTC128B.128 [R233+0x12000], [R14.64+0x80] ;  /* 0x120000800ee97fae */ /* 0x0007e2000b901d4a */
[----:B------:R-:W-:-:S03]  /*1ba0*/  IMAD.IADD R224, R226, 0x1, R0 ;  /* 0x00000001e2e07824 */ /* 0x000fc600078e0200 */
[----:B------:R3:W-:Y:S04]  /*1bb0*/  LDGSTS.E.BYPASS.LTC128B.128 [R233+0xe800], [R12.64] ;  /* 0x0e8000000ce97fae */ /* 0x0007e8000b901d4a */
[----:B------:R3:W-:Y:S01]  /*1bc0*/  LDGSTS.E.BYPASS.LTC128B.128 [R233+0x12800], [R12.64+0x80] ;  /* 0x128000800ce97fae */ /* 0x0007e2000b901d4a */
[----:B-----5:R-:W-:-:S04]  /*1bd0*/  IADD3 R16, P0, R12, UR9, RZ ;  /* 0x000000090c107c10 */ /* 0x020fc8000ff1e0ff */
[----:B------:R-:W-:Y:S02]  /*1be0*/  IADD3.X R17, R13, UR5, RZ, P0, !PT ;  /* 0x000000050d117c10 */ /* 0x000fe400087fe4ff */
[----:B----4-:R-:W-:-:S03]  /*1bf0*/  IADD3 R10, P0, R16, UR9, RZ ;  /* 0x00000009100a7c10 */ /* 0x010fc6000ff1e0ff */
        /* <DEDUP_REMOVED lines=9> */
[----:B------:R-:W5:Y:S01]  /*1c90*/  LDSM.16.M88.4 R40, [R128+0x4000] ;  /* 0x004000008028783b */ /* 0x000f620000000200 */
[C---:B------:R-:W-:Y:S02]  /*1ca0*/  SEL R5, R2.reuse, 0xffffffc0, !P1 ;  /* 0xffffffc002057807 */ /* 0x040fe40004800000 */
[----:B------:R-:W-:Y:S01]  /*1cb0*/  SEL R2, R2, 0xffffffc0, !P0 ;  /* 0xffffffc002027807 */ /* 0x000fe20004000000 */
[----:B---3--:R-:W1:Y:S01]  /*1cc0*/  LDSM.16.M88.4 R12, [R128+0x5800] ;  /* 0x00580000800c783b */ /* 0x008e620000000200 */
[C---:B------:R-:W-:Y:S01]  /*1cd0*/  IADD3 R215, R223.reuse, 0x800, RZ ;  /* 0x00000800dfd77810 */ /* 0x040fe20007ffe0ff */
[--C-:B------:R-:W-:Y:S01]  /*1ce0*/  IMAD.IADD R222, R226, 0x1, R5.reuse ;  /* 0x00000001e2de7824 */ /* 0x100fe200078e0205 */
[----:B------:R-:W-:Y:S01]  /*1cf0*/  IADD3 R214, R223, 0x1000, RZ ;  /* 0x00001000dfd67810 */ /* 0x000fe20007ffe0ff */
[----:B------:R-:W3:Y:S01]  /*1d00*/  LDSM.16.M88.4 R28, [R128+0x4800] ;  /* 0x00480000801c783b */ /* 0x000ee20000000200 */
[----:B------:R-:W-:Y:S01]  /*1d10*/  IMAD.IADD R221, R225, 0x1, R2 ;  /* 0x00000001e1dd7824 */ /* 0x000fe200078e0202 */
[C---:B------:R-:W-:Y:S01]  /*1d20*/  IADD3 R213, R223.reuse, 0x1800, RZ ;  /* 0x00001800dfd57810 */ /* 0x040fe20007ffe0ff */
[----:B------:R-:W-:Y:S01]  /*1d30*/  IMAD.IADD R220, R224, 0x1, R5 ;  /* 0x00000001e0dc7824 */ /* 0x000fe200078e0205 */
[----:B--2---:R-:W2:Y:S01]  /*1d40*/  LDSM.16.M88.4 R20, [R128+0x5000] ;  /* 0x005000008014783b */ /* 0x004ea20000000200 */
[----:B------:R-:W-:Y:S01]  /*1d50*/  IMAD.IADD R208, R2, 0x1, R223 ;  /* 0x0000000102d07824 */ /* 0x000fe200078e02df */
[----:B------:R-:W-:-:S02]  /*1d60*/  IADD3 R212, R223, 0x2000, RZ ;  /* 0x00002000dfd47810 */ /* 0x000fc40007ffe0ff */
[----:B------:R-:W1:Y:S01]  /*1d70*/  LDSM.16.M88.4 R80, [R128+0x6000] ;  /* 0x006000008050783b */ /* 0x000e620000000200 */
[C---:B------:R-:W-:Y:S02]  /*1d80*/  IADD3 R211, R223.reuse, 0x2800, RZ ;  /* 0x00002800dfd37810 */ /* 0x040fe40007ffe0ff */
[C---:B------:R-:W-:Y:S01]  /*1d90*/  IADD3 R210, R223.reuse, 0x3000, RZ ;  /* 0x00003000dfd27810 */ /* 0x040fe20007ffe0ff */
[----:B------:R-:W2:Y:S01]  /*1da0*/  LDSM.16.M88.4 R72, [R128+0x6800] ;  /* 0x006800008048783b */ /* 0x000ea20000000200 */
[C---:B------:R-:W-:Y:S02]  /*1db0*/  IADD3 R209, R223.reuse, 0x3800, RZ ;  /* 0x00003800dfd17810 */ /* 0x040fe40007ffe0ff */
[C---:B------:R-:W-:Y:S01]  /*1dc0*/  IADD3 R207, R223.reuse, 0x4000, RZ ;  /* 0x00004000dfcf7810 */ /* 0x040fe20007ffe0ff */
[----:B------:R-:W2:Y:S01]  /*1dd0*/  LDSM.16.M88.4 R64, [R128+0x7000] ;  /* 0x007000008040783b */ /* 0x000ea20000000200 */
[C---:B------:R-:W-:Y:S02]  /*1de0*/  IADD3 R206, R223.reuse, 0x4800, RZ ;  /* 0x00004800dfce7810 */ /* 0x040fe40007ffe0ff */
[C---:B------:R-:W-:Y:S01]  /*1df0*/  IADD3 R205, R223.reuse, 0x5000, RZ ;  /* 0x00005000dfcd7810 */ /* 0x040fe20007ffe0ff */
[----:B------:R-:W2:Y:S01]  /*1e00*/  LDSM.16.M88.4 R124, [R128+0x7800] ;  /* 0x00780000807c783b */ /* 0x000ea20000000200 */
[----:B------:R-:W-:-:S02]  /*1e10*/  IADD3 R204, R223, 0x5800, RZ ;  /* 0x00005800dfcc7810 */ /* 0x000fc40007ffe0ff */
[C---:B------:R-:W-:Y:S01]  /*1e20*/  IADD3 R203, R223.reuse, 0x6000, RZ ;  /* 0x00006000dfcb7810 */ /* 0x040fe20007ffe0ff */
[----:B------:R-:W-:Y:S01]  /*1e30*/  LDSM.16.M88.4 R120, [R224] ;  /* 0x00000000e078783b */ /* 0x000fe20000000200 */
[C---:B------:R-:W-:Y:S02]  /*1e40*/  IADD3 R202, R223.reuse, 0x6800, RZ ;  /* 0x00006800dfca7810 */ /* 0x040fe40007ffe0ff */
[C---:B------:R-:W-:Y:S01]  /*1e50*/  IADD3 R201, R223.reuse, 0x7000, RZ ;  /* 0x00007000dfc97810 */ /* 0x040fe20007ffe0ff */
[----:B------:R-:W2:Y:S01]  /*1e60*/  LDSM.16.M88.4 R116, [R223] ;  /* 0x00000000df74783b */ /* 0x000ea20000000200 */
[----:B------:R-:W-:-:S03]  /*1e70*/  IADD3 R200, R223, 0x7800, RZ ;  /* 0x00007800dfc87810 */ /* 0x000fc60007ffe0ff */
[----:B------:R-:W2:Y:S01]  /*1e80*/  LDSM.16.M88.4 R104, [R223+0x1800] ;  /* 0x00180000df68783b */ /* 0x000ea20000000200 */
[C---:B-----5:R-:W-:Y:S03]  /*1e90*/  HMMA.16816.F32.BF16 R44, R48.reuse, R40, RZ ;  /* 0x00000028302c723c */ /* 0x060fe600000418ff */
[----:B------:R-:W5:Y:S04]  /*1ea0*/  LDSM.16.M88.4 R112, [R223+0x800] ;  /* 0x00080000df70783b */ /* 0x000f680000000200 */
[----:B------:R-:W2:Y:S01]  /*1eb0*/  LDSM.16.M88.4 R88, [R223+0x3800] ;  /* 0x00380000df58783b */ /* 0x000ea20000000200 */
[C---:B------:R-:W-:Y:S03]  /*1ec0*/  HMMA.16816.F32.BF16 R40, R48.reuse, R42, RZ ;  /* 0x0000002a3028723c */ /* 0x040fe600000418ff */
[----:B------:R-:W5:Y:S04]  /*1ed0*/  LDSM.16.M88.4 R108, [R223+0x1000] ;  /* 0x00100000df6c783b */ /* 0x000f680000000200 */
[----:B------:R-:W5:Y:S01]  /*1ee0*/  LDSM.16.M88.4 R96, [R223+0x2800] ;  /* 0x00280000df60783b */ /* 0x000f620000000200 */
[C---:B-1----:R-:W-:Y:S03]  /*1ef0*/  HMMA.16816.F32.BF16 R16, R48.reuse, R12, RZ ;  /* 0x0000000c3010723c */ /* 0x042fe600000418ff */
[----:B----4-:R-:W-:Y:S04]  /*1f00*/  LDSM.16.M88.4 R8, [R222] ;  /* 0x00000000de08783b */ /* 0x010fe80000000200 */
[----:B------:R-:W1:Y:S01]  /*1f10*/  LDSM.16.M88.4 R56, [R221] ;  /* 0x00000000dd38783b */ /* 0x000e620000000200 */
[C---:B------:R-:W-:Y:S03]  /*1f20*/  HMMA.16816.F32.BF16 R12, R48.reuse, R14, RZ ;  /* 0x0000000e300c723c */ /* 0x040fe600000418ff */
[----:B------:R-:W4:Y:S04]  /*1f30*/  LDSM.16.M88.4 R100, [R223+0x2000] ;  /* 0x00200000df64783b */ /* 0x000f280000000200 */
[----:B------:R-:W1:Y:S01]  /*1f40*/  LDSM.16.M88.4 R92, [R223+0x3000] ;  /* 0x00300000df5c783b */ /* 0x000e620000000200 */
[C---:B---3--:R-:W-:Y:S03]  /*1f50*/  HMMA.16816.F32.BF16 R32, R48.reuse, R28, RZ ;  /* 0x0000001c3020723c */ /* 0x048fe600000418ff */
[----:B------:R-:W3:Y:S04]  /*1f60*/  LDSM.16.M88.4 R52, [R221+0x800] ;  /* 0x00080000dd34783b */ /* 0x000ee80000000200 */
[----:B------:R-:W0:Y:S01]  /*1f70*/  LDGDEPBAR ;  /* 0x00000000000079af */ /* 0x000e220000000000 */
        /* <DEDUP_REMOVED lines=13> */
[----:B------:R-:W-:Y:S07]  /*2050*/  LDSM.16.M88.4 R116, [R208+0x1000] ;  /* 0x00100000d074783b */ /* 0x000fee0000000200 */
[C---:B------:R-:W-:Y:S08]  /*2060*/  HMMA.16816.F32.BF16 R16, R120.reuse, R104, R16 ;  /* 0x000000687810723c */ /* 0x040ff00000041810 */
[C---:B------:R-:W-:Y:S01]  /*2070*/  HMMA.16816.F32.BF16 R12, R120.reuse, R106, R12 ;  /* 0x0000006a780c723c */ /* 0x040fe2000004180c */
[----:B------:R-:W2:Y:S07]  /*2080*/  LDSM.16.M88.4 R104, [R221+0x1000] ;  /* 0x00100000dd68783b */ /* 0x000eae0000000200 */
[C---:B-----5:R-:W-:Y:S08]  /*2090*/  HMMA.16816.F32.BF16 R32, R120.reuse, R112, R32 ;  /* 0x000000707820723c */ /* 0x060ff00000041820 */
[C---:B------:R-:W-:Y:S01]  /*20a0*/  HMMA.16816.F32.BF16 R28, R120.reuse, R114, R28 ;  /* 0x00000072781c723c */ /* 0x040fe2000004181c */
[----:B------:R-:W-:Y:S07]  /*20b0*/  LDSM.16.M88.4 R112, [R208+0x1800] ;  /* 0x00180000d070783b */ /* 0x000fee0000000200 */
[C---:B------:R-:W-:Y:S08]  /*20c0*/  HMMA.16816.F32.BF16 R60, R120.reuse, R88, R60 ;  /* 0x00000058783c723c */ /* 0x040ff0000004183c */
[C---:B------:R-:W-:Y:S01]  /*20d0*/  HMMA.16816.F32.BF16 R48, R120.reuse, R90, R48 ;  /* 0x0000005a7830723c */ /* 0x040fe20000041830 */
[----:B------:R-:W5:Y:S07]  /*20e0*/  LDSM.16.M88.4 R88, [R221+0x2000] ;  /* 0x00200000dd58783b */ /* 0x000f6e0000000200 */
[C---:B------:R-:W-:Y:S08]  /*20f0*/  HMMA.16816.F32.BF16 R24, R120.reuse, R108, R24 ;  /* 0x0000006c7818723c */ /* 0x040ff00000041818 */
[C---:B------:R-:W-:Y:S01]  /*2100*/  HMMA.16816.F32.BF16 R20, R120.reuse, R110, R20 ;  /* 0x0000006e7814723c */ /* 0x040fe20000041814 */
[----:B------:R-:W-:Y:S07]  /*2110*/  LDSM.16.M88.4 R108, [R220] ;  /* 0x00000000dc6c783b */ /* 0x000fee0000000200 */
[C---:B------:R-:W-:Y:S08]  /*2120*/  HMMA.16816.F32.BF16 R76, R120.reuse, R96, R76 ;  /* 0x00000060784c723c */ /* 0x040ff0000004184c */
[----:B------:R-:W-:Y:S01]  /*2130*/  HMMA.16816.F32.BF16 R72, R120, R98, R72 ;  /* 0x000000627848723c */ /* 0x000fe20000041848 */
[----:B------:R-:W-:Y:S07]  /*2140*/  LDSM.16.M88.4 R96, [R221+0x3800] ;  /* 0x00380000dd60783b */ /* 0x000fee0000000200 */
[C---:B-1----:R-:W-:Y:S08]  /*2150*/  HMMA.16816.F32.BF16 R44, R8.reuse, R56, R44 ;  /* 0x00000038082c723c */ /* 0x042ff0000004182c */
[----:B------:R-:W-:Y:S01]  /*2160*/  HMMA.16816.F32.BF16 R40, R8, R58, R40 ;  /* 0x0000003a0828723c */ /* 0x000fe20000041828 */
[----:B------:R-:W1:Y:S07]  /*2170*/  LDSM.16.M88.4 R56, [R221+0x2800] ;  /* 0x00280000dd38783b */ /* 0x000e6e0000000200 */
[C---:B----4-:R-:W-:Y:S08]  /*2180*/  HMMA.16816.F32.BF16 R84, R120.reuse, R100, R84 ;  /* 0x000000647854723c */ /* 0x050ff00000041854 */
[C---:B------:R-:W-:Y:S01]  /*2190*/  HMMA.16816.F32.BF16 R80, R120.reuse, R102, R80 ;  /* 0x000000667850723c */ /* 0x040fe20000041850 */
[----:B------:R-:W-:Y:S07]  /*21a0*/  LDSM.16.M88.4 R100, [R221+0x3000] ;  /* 0x00300000dd64783b */ /* 0x000fee0000000200 */
[C---:B------:R-:W-:Y:S08]  /*21b0*/  HMMA.16816.F32.BF16 R68, R120.reuse, R92, R68 ;  /* 0x0000005c7844723c */ /* 0x040ff00000041844 */
[----:B------:R-:W-:Y:S01]  /*21c0*/  HMMA.16816.F32.BF16 R64, R120, R94, R64 ;  /* 0x0000005e7840723c */ /* 0x000fe20000041840 */
[----:B------:R-:W4:Y:S04]  /*21d0*/  LDSM.16.M88.4 R92, [R221+0x1800] ;  /* 0x00180000dd5c783b */ /* 0x000f280000000200 */
[----:B------:R-:W-:Y:S03]  /*21e0*/  LDSM.16.M88.4 R120, [R208+0x800] ;  /* 0x00080000d078783b */ /* 0x000fe60000000200 */
[C---:B---3--:R-:W-:Y:S08]  /*21f0*/  HMMA.16816.F32.BF16 R32, R8.reuse, R52, R32 ;  /* 0x000000340820723c */ /* 0x048ff00000041820 */
[C---:B------:R-:W-:Y:S01]  /*2200*/  HMMA.16816.F32.BF16 R28, R8.reuse, R54, R28 ;  /* 0x00000036081c723c */ /* 0x040fe2000004181c */
[----:B------:R-:W3:Y:S07]  /*2210*/  LDSM.16.M88.4 R52, [R208] ;  /* 0x00000000d034783b */ /* 0x000eee0000000200 */
[C---:B--2---:R-:W-:Y:S08]  /*2220*/  HMMA.16816.F32.BF16 R24, R8.reuse, R104, R24 ;  /* 0x000000680818723c */ /* 0x044ff00000041818 */
[C---:B------:R-:W-:Y:S01]  /*2230*/  HMMA.16816.F32.BF16 R20, R8.reuse, R106, R20 ;  /* 0x0000006a0814723c */ /* 0x040fe20000041814 */
[----:B------:R-:W2:Y:S07]  /*2240*/  LDSM.16.M88.4 R104, [R208+0x2000] ;  /* 0x00200000d068783b */ /* 0x000eae0000000200 */
[C---:B-----5:R-:W-:Y:S08]  /*2250*/  HMMA.16816.F32.BF16 R84, R8.reuse, R88, R84 ;  /* 0x000000580854723c */ /* 0x060ff00000041854 */
[C---:B------:R-:W-:Y:S08]  /*2260*/  HMMA.16816.F32.BF16 R80, R8.reuse, R90, R80 ;  /* 0x0000005a0850723c */ /* 0x040ff00000041850 */
[C---:B-1----:R-:W-:Y:S08]  /*2270*/  HMMA.16816.F32.BF16 R76, R8.reuse, R56, R76 ;  /* 0x00000038084c723c */ /* 0x042ff0000004184c */
[C---:B------:R-:W-:Y:S01]  /*2280*/  HMMA.16816.F32.BF16 R72, R8.reuse, R58, R72 ;  /* 0x0000003a0848723c */ /* 0x040fe20000041848 */
[----:B------:R-:W-:Y:S07]  /*2290*/  LDSM.16.M88.4 R56, [R128+0x8000] ;  /* 0x008000008038783b */ /* 0x000fee0000000200 */
[C---:B------:R-:W-:Y:S01]  /*22a0*/  HMMA.16816.F32.BF16 R88, R8.reuse, R96, R60 ;  /* 0x000000600858723c */ /* 0x040fe2000004183c */
[----:B------:R-:W1:Y:S07]  /*22b0*/  LDSM.16.M88.4 R60, [R226+0x2000] ;  /* 0x00200000e23c783b */ /* 0x000e6e0000000200 */
[C---:B----4-:R-:W-:Y:S08]  /*22c0*/  HMMA.16816.F32.BF16 R16, R8.reuse, R92, R16 ;  /* 0x0000005c0810723c */ /* 0x050ff00000041810 */
[C---:B------:R-:W-:Y:S01]  /*22d0*/  HMMA.16816.F32.BF16 R12, R8.reuse, R94, R12 ;  /* 0x0000005e080c723c */ /* 0x040fe2000004180c */
[----:B------:R-:W-:Y:S07]  /*22e0*/  LDSM.16.M88.4 R92, [R223+0x4000] ;  /* 0x00400000df5c783b */ /* 0x000fee0000000200 */
[C---:B------:R-:W-:Y:S08]  /*22f0*/  HMMA.16816.F32.BF16 R68, R8.reuse, R100, R68 ;  /* 0x000000640844723c */ /* 0x040ff00000041844 */
[C---:B------:R-:W-:Y:S01]  /*2300*/  HMMA.16816.F32.BF16 R64, R8.reuse, R102, R64 ;  /* 0x000000660840723c */ /* 0x040fe20000041840 */
[----:B------:R-:W-:Y:S07]  /*2310*/  LDSM.16.M88.4 R100, [R208+0x3800] ;  /* 0x00380000d064783b */ /* 0x000fee0000000200 */
[----:B------:R-:W-:Y:S01]  /*2320*/  HMMA.16816.F32.BF16 R48, R8, R98, R48 ;  /* 0x000000620830723c */ /* 0x000fe20000041830 */
[----:B------:R-:W4:Y:S07]  /*2330*/  LDSM.16.M88.4 R8, [R208+0x2800] ;  /* 0x00280000d008783b */ /* 0x000f2e0000000200 */
[C---:B---3--:R-:W-:Y:S08]  /*2340*/  HMMA.16816.F32.BF16 R44, R108.reuse, R52, R44 ;  /* 0x000000346c2c723c */ /* 0x048ff0000004182c */
[C---:B------:R-:W-:Y:S01]  /*2350*/  HMMA.16816.F32.BF16 R40, R108.reuse, R54, R40 ;  /* 0x000000366c28723c */ /* 0x040fe20000041828 */
[----:B------:R-:W3:Y:S07]  /*2360*/  LDSM.16.M88.4 R52, [R208+0x3000] ;  /* 0x00300000d034783b */ /* 0x000eee0000000200 */
[C---:B--2---:R-:W-:Y:S01]  /*2370*/  HMMA.16816.F32.BF16 R96, R108.reuse, R104, R84 ;  /* 0x000000686c60723c */ /* 0x044fe20000041854 */
[----:B------:R-:W2:Y:S07]  /*2380*/  LDSM.16.M88.4 R84, [R224+0x2000] ;  /* 0x00200000e054783b */ /* 0x000eae0000000200 */
[----:B------:R-:W-:Y:S01]  /*2390*/  HMMA.16816.F32.BF16 R80, R108, R106, R80 ;  /* 0x0000006a6c50723c */ /* 0x000fe20000041850 */
[----:B------:R-:W5:Y:S07]  /*23a0*/  LDSM.16.M88.4 R104, [R128+0x8800] ;  /* 0x008800008068783b */ /* 0x000f6e0000000200 */
[C---:B-1----:R-:W-:Y:S08]  /*23b0*/  HMMA.16816.F32.BF16 R44, R60.reuse, R56, R44 ;  /* 0x000000383c2c723c */ /* 0x042ff0000004182c */
[----:B------:R-:W-:Y:S01]  /*23c0*/  HMMA.16816.F32.BF16 R40, R60, R58, R40 ;  /* 0x0000003a3c28723c */ /* 0x000fe20000041828 */
[----:B------:R-:W-:Y:S07]  /*23d0*/  LDSM.16.M88.4 R56, [R223+0x4800] ;  /* 0x00480000df38783b */ /* 0x000fee0000000200 */
[C---:B------:R-:W-:Y:S08]  /*23e0*/  HMMA.16816.F32.BF16 R16, R108.reuse, R112, R16 ;  /* 0x000000706c10723c */ /* 0x040ff00000041810 */
[C---:B------:R-:W-:Y:S08]  /*23f0*/  HMMA.16816.F32.BF16 R12, R108.reuse, R114, R12 ;  /* 0x000000726c0c723c */ /* 0x040ff0000004180c */
[C---:B----4-:R-:W-:Y:S08]  /*2400*/  HMMA.16816.F32.BF16 R76, R108.reuse, R8, R76 ;  /* 0x000000086c4c723c */ /* 0x050ff0000004184c */
[C---:B------:R-:W-:Y:S01]  /*2410*/  HMMA.16816.F32.BF16 R112, R108.reuse, R10, R72 ;  /* 0x0000000a6c70723c */ /* 0x040fe20000041848 */
[----:B------:R-:W-:Y:S04]  /*2420*/  LDSM.16.M88.4 R8, [R222+0x2000] ;  /* 0x00200000de08783b */ /* 0x000fe80000000200 */
[----:B------:R-:W1:Y:S03]  /*2430*/  LDSM.16.M88.4 R72, [R221+0x4000] ;  /* 0x00400000dd48783b */ /* 0x000e660000000200 */
[C---:B------:R-:W-:Y:S08]  /*2440*/  HMMA.16816.F32.BF16 R32, R108.reuse, R120, R32 ;  /* 0x000000786c20723c */ /* 0x040ff00000041820 */
[C---:B------:R-:W-:Y:S01]  /*2450*/  HMMA.16816.F32.BF16 R28, R108.reuse, R122, R28 ;  /* 0x0000007a6c1c723c */ /* 0x040fe2000004181c */
[----:B------:R-:W-:Y:S07]  /*2460*/  LDSM.16.M88.4 R120, [R128+0x9000] ;  /* 0x009000008078783b */ /* 0x000fee0000000200 */
[C---:B------:R-:W-:Y:S08]  /*2470*/  HMMA.16816.F32.BF16 R24, R108.reuse, R116, R24 ;  /* 0x000000746c18723c */ /* 0x040ff00000041818 */
[C---:B------:R-:W-:Y:S01]  /*2480*/  HMMA.16816.F32.BF16 R20, R108.reuse, R118, R20 ;  /* 0x000000766c14723c */ /* 0x040fe20000041814 */
[----:B------:R-:W4:Y:S07]  /*2490*/  LDSM.16.M88.4 R116, [R128+0x9800] ;  /* 0x009800008074783b */ /* 0x000f2e0000000200 */
[C---:B---3--:R-:W-:Y:S08]  /*24a0*/  HMMA.16816.F32.BF16 R68, R108.reuse, R52, R68 ;  /* 0x000000346c44723c */ /* 0x048ff00000041844 */
[----:B------:R-:W-:Y:S08]  /*24b0*/  HMMA.16816.F32.BF16 R64, R108, R54, R64 ;  /* 0x000000366c40723c */ /* 0x000ff00000041840 */
[C---:B--2---:R-:W-:Y:S01]  /*24c0*/  HMMA.16816.F32.BF16 R52, R84.reuse, R92, R44 ;  /* 0x0000005c5434723c */ /* 0x044fe2000004182c */
[----:B------:R-:W-:Y:S07]  /*24d0*/  LDSM.16.M88.4 R44, [R220+0x2000] ;  /* 0x00200000dc2c783b */ /* 0x000fee0000000200 */
[----:B------:R-:W-:Y:S01]  /*24e0*/  HMMA.16816.F32.BF16 R40, R84, R94, R40 ;  /* 0x0000005e5428723c */ /* 0x000fe20000041828 */
[----:B------:R-:W-:Y:S07]  /*24f0*/  LDSM.16.M88.4 R92, [R128+0xa000] ;  /* 0x00a00000805c783b */ /* 0x000fee0000000200 */
[----:B------:R-:W-:Y:S01]  /*2500*/  HMMA.16816.F32.BF16 R124, R108, R100, R88 ;  /* 0x000000646c7c723c */ /* 0x000fe20000041858 */
[----:B------:R-:W2:Y:S07]  /*2510*/  LDSM.16.M88.4 R88, [R208+0x4000] ;  /* 0x00400000d058783b */ /* 0x000eae0000000200 */
[C---:B-----5:R-:W-:Y:S08]  /*2520*/  HMMA.16816.F32.BF16 R32, R60.reuse, R104, R32 ;  /* 0x000000683c20723c */ /* 0x060ff00000041820 */
[----:B------:R-:W-:Y:S01]  /*2530*/  HMMA.16816.F32.BF16 R104, R60, R106, R28 ;  /* 0x0000006a3c68723c */ /* 0x000fe2000004181c */
[----:B------:R-:W3:Y:S07]  /*2540*/  LDSM.16.M88.4 R28, [R221+0x4800] ;  /* 0x00480000dd1c783b */ /* 0x000eee0000000200 */
[C---:B-1----:R-:W-:Y:S08]  /*2550*/  HMMA.16816.F32.BF16 R52, R8.reuse, R72, R52 ;  /* 0x000000480834723c */ /* 0x042ff00000041834 */
[----:B------:R-:W-:Y:S01]  /*2560*/  HMMA.16816.F32.BF16 R40, R8, R74, R40 ;  /* 0x0000004a0828723c */ /* 0x000fe20000041828 */
[----:B------:R-:W1:Y:S07]  /*2570*/  LDSM.16.M88.4 R72, [R223+0x5000] ;  /* 0x00500000df48783b */ /* 0x000e6e0000000200 */
[----:B------:R-:W-:Y:S08]  /*2580*/  HMMA.16816.F32.BF16 R32, R84, R56, R32 ;  /* 0x000000385420723c */ /* 0x000ff00000041820 */
[C---:B----4-:R-:W-:Y:S08]  /*2590*/  HMMA.16816.F32.BF16 R16, R60.reuse, R116, R16 ;  /* 0x000000743c10723c */ /* 0x050ff00000041810 */
[C---:B------:R-:W-:Y:S01]  /*25a0*/  HMMA.16816.F32.BF16 R116, R60.reuse, R118, R12 ;  /* 0x000000763c74723c */ /* 0x040fe2000004180c */
[----:B------:R-:W4:Y:S07]  /*25b0*/  LDSM.16.M88.4 R12, [R208+0x4800] ;  /* 0x00480000d00c783b */ /* 0x000f2e0000000200 */
[C---:B------:R-:W-:Y:S08]  /*25c0*/  HMMA.16816.F32.BF16 R24, R60.reuse, R120, R24 ;  /* 0x000000783c18723c */ /* 0x040ff00000041818 */
[----:B------:R-:W-:Y:S08]  /*25d0*/  HMMA.16816.F32.BF16 R20, R60, R122, R20 ;  /* 0x0000007a3c14723c */ /* 0x000ff00000041814 */
[----:B------:R-:W-:Y:S01]  /*25e0*/  HMMA.16816.F32.BF16 R104, R84, R58, R104 ;  /* 0x0000003a5468723c */ /* 0x000fe20000041868 */
[----:B------:R-:W5:Y:S07]  /*25f0*/  LDSM.16.M88.4 R56, [R221+0x5000] ;  /* 0x00500000dd38783b */ /* 0x000f6e0000000200 */
[----:B--2---:R-:W-:Y:S08]  /*2600*/  HMMA.16816.F32.BF16 R52, R44, R88, R52 ;  /* 0x000000582c34723c */ /* 0x004ff00000041834 */
[----:B---3--:R-:W-:Y:S08]  /*2610*/  HMMA.16816.F32.BF16 R32, R8, R28, R32 ;  /* 0x0000001c0820723c */ /* 0x008ff00000041820 */
[----:B-1----:R-:W-:Y:S08]  /*2620*/  HMMA.16816.F32.BF16 R24, R84, R72, R24 ;  /* 0x000000485418723c */ /* 0x002ff00000041818 */
[----:B------:R-:W-:Y:S01]  /*2630*/  HMMA.16816.F32.BF16 R104, R8, R30, R104 ;  /* 0x0000001e0868723c */ /* 0x000fe20000041868 */
[----:B------:R-:W-:Y:S01]  /*2640*/  FMUL.FTZ R53, R53, c[0x0][0x2ec] ;  /* 0x0000bb0035357a20 */ /* 0x000fe20000410000 */
[----:B------:R-:W-:Y:S01]  /*2650*/  LDSM.16.M88.4 R28, [R128+0xb000] ;  /* 0x00b00000801c783b */ /* 0x000fe20000000200 */
[----:B------:R-:W-:-:S02]  /*2660*/  FMUL.FTZ R2, R52, c[0x0][0x2ec] ;  /* 0x0000bb0034027a20 */ /* 0x000fc40000410000 */
[----:B------:R1:W-:Y:S01]  /*2670*/  MUFU.TANH R88, R53 ;  /* 0x0000003500587308 */ /* 0x0003e20000002400 */
[----:B------:R-:W-:Y:S02]  /*2680*/  FMUL.FTZ R89, R54, c[0x0][0x2ec] ;  /* 0x0000bb0036597a20 */ /* 0x000fe40000410000 */
[----:B------:R-:W-:Y:S01]  /*2690*/  HMMA.16816.F32.BF16 R20, R84, R74, R20 ;  /* 0x0000004a5414723c */ /* 0x000fe20000041814 */
[----:B------:R-:W2:Y:S04]  /*26a0*/  LDSM.16.M88.4 R72, [R223+0x5800] ;  /* 0x00580000df48783b */ /* 0x000ea80000000200 */
[----:B------:R-:W3:Y:S03]  /*26b0*/  MUFU.TANH R2, R2 ;  /* 0x0000000200027308 */ /* 0x000ee60000002400 */
[C---:B------:R-:W-:Y:S05]  /*26c0*/  HMMA.16816.F32.BF16 R40, R44.reuse, R90, R40 ;  /* 0x0000005a2c28723c */ /* 0x040fea0000041828 */
[----:B------:R-:W2:Y:S02]  /*26d0*/  MUFU.TANH R89, R89 ;  /* 0x0000005900597308 */ /* 0x000ea40000002400 */
[----:B------:R-:W-:Y:S01]  /*26e0*/  FMUL.FTZ R90, R55, c[0x0][0x2ec] ;  /* 0x0000bb00375a7a20 */ /* 0x000fe20000410000 */
[C---:B----4-:R-:W-:Y:S01]  /*26f0*/  HMMA.16816.F32.BF16 R32, R44.reuse, R12, R32 ;  /* 0x0000000c2c20723c */ /* 0x050fe20000041820 */
[----:B-1----:R-:W1:Y:S04]  /*2700*/  LDSM.16.M88.4 R52, [R208+0x5000] ;  /* 0x00500000d034783b */ /* 0x002e680000000200 */
[----:B------:R-:W4:Y:S03]  /*2710*/  MUFU.TANH R90, R90 ;  /* 0x0000005a005a7308 */ /* 0x000f260000002400 */
[----:B------:R-:W-:Y:S01]  /*2720*/  HMMA.16816.F32.BF16 R104, R44, R14, R104 ;  /* 0x0000000e2c68723c */ /* 0x000fe20000041868 */
[----:B------:R-:W1:Y:S07]  /*2730*/  LDSM.16.M88.4 R12, [R221+0x5800] ;  /* 0x00580000dd0c783b */ /* 0x000e6e0000000200 */
[----:B-----5:R-:W-:Y:S01]  /*2740*/  HMMA.16816.F32.BF16 R20, R8, R58, R20 ;  /* 0x0000003a0814723c */ /* 0x020fe20000041814 */
[----:B------:R-:W-:-:S02]  /*2750*/  FMUL.FTZ R40, R40, c[0x0][0x2ec] ;  /* 0x0000bb0028287a20 */ /* 0x000fc40000410000 */
[----:B------:R-:W-:Y:S02]  /*2760*/  FMUL.FTZ R41, R41, c[0x0][0x2ec] ;  /* 0x0000bb0029297a20 */ /* 0x000fe40000410000 */
[----:B------:R-:W-:Y:S02]  /*2770*/  FMUL.FTZ R42, R42, c[0x0][0x2ec] ;  /* 0x0000bb002a2a7a20 */ /* 0x000fe40000410000 */
[----:B------:R-:W-:Y:S01]  /*2780*/  FMUL.FTZ R43, R43, c[0x0][0x2ec] ;  /* 0x0000bb002b2b7a20 */ /* 0x000fe20000410000 */
[----:B------:R-:W-:Y:S01]  /*2790*/  HMMA.16816.F32.BF16 R24, R8, R56, R24 ;  /* 0x000000380818723c */ /* 0x000fe20000041818 */
[----:B------:R-:W-:Y:S01]  /*27a0*/  MUFU.TANH R91, R41 ;  /* 0x00000029005b7308 */ /* 0x000fe20000002400 */
[----:B------:R-:W-:-:S05]  /*27b0*/  FMUL.FTZ R58, R35, c[0x0][0x2ec] ;  /* 0x0000bb00233a7a20 */ /* 0x000fca0000410000 */
[----:B------:R-:W-:Y:S01]  /*27c0*/  FMUL.FTZ R57, R33, c[0x0][0x2ec] ;  /* 0x0000bb0021397a20 */ /* 0x000fe20000410000 */
[----:B------:R-:W-:Y:S01]  /*27d0*/  HMMA.16816.F32.BF16 R96, R60, R92, R96 ;  /* 0x0000005c3c60723c */ /* 0x000fe20000041860 */
[----:B------:R-:W5:Y:S01]  /*27e0*/  MUFU.TANH R92, R40 ;  /* 0x00000028005c7308 */ /* 0x000f620000002400 */
[----:B------:R-:W-:-:S06]  /*27f0*/  FMUL.FTZ R59, R106, c[0x0][0x2ec] ;  /* 0x0000bb006a3b7a20 */ /* 0x000fcc0000410000 */
[----:B------:R-:W-:Y:S01]  /*2800*/  HMMA.16816.F32.BF16 R80, R60, R94, R80 ;  /* 0x0000005e3c50723c */ /* 0x000fe20000041850 */
[----:B------:R-:W1:Y:S06]  /*2810*/  MUFU.TANH R93, R42 ;  /* 0x0000002a005d7308 */ /* 0x000e6c0000002400 */
[----:B------:R-:W-:Y:S01]  /*2820*/  FMUL.FTZ R94, R32, c[0x0][0x2ec] ;  /* 0x0000bb00205e7a20 */ /* 0x000fe20000410000 */
[----:B------:R-:W-:Y:S01]  /*2830*/  HMMA.16816.F32.BF16 R48, R108, R102, R48 ;  /* 0x000000666c30723c */ /* 0x000fe20000041830 */
[----:B------:R1:W1:Y:S01]  /*2840*/  MUFU.TANH R56, R43 ;  /* 0x0000002b00387308 */ /* 0x0002620000002400 */
[----:B------:R-:W-:Y:S01]  /*2850*/  FMUL.FTZ R95, R34, c[0x0][0x2ec] ;  /* 0x0000bb00225f7a20 */ /* 0x000fe20000410000 */
[----:B------:R-:W3:Y:S04]  /*2860*/  LDSM.16.M88.4 R100, [R128+0xa800] ;  /* 0x00a800008064783b */ /* 0x000ee80000000200 */
[----:B------:R-:W3:Y:S01]  /*2870*/  LDSM.16.M88.4 R32, [R128+0xb800] ;  /* 0x00b800008020783b */ /* 0x000ee20000000200 */
[----:B--2---:R-:W-:Y:S01]  /*2880*/  HMMA.16816.F32.BF16 R16, R84, R72, R16 ;  /* 0x000000485410723c */ /* 0x004fe20000041810 */
[----:B------:R-:W2:Y:S06]  /*2890*/  MUFU.TANH R94, R94 ;  /* 0x0000005e005e7308 */ /* 0x000eac0000002400 */
[----:B------:R-:W-:Y:S01]  /*28a0*/  FMUL.FTZ R72, R107, c[0x0][0x2ec] ;  /* 0x0000bb006b487a20 */ /* 0x000fe20000410000 */
[C---:B------:R-:W-:Y:S01]  /*28b0*/  HMMA.16816.F32.BF16 R68, R60.reuse, R28, R68 ;  /* 0x0000001c3c44723c */ /* 0x040fe20000041844 */
[----:B-1----:R-:W1:Y:S01]  /*28c0*/  LDSM.16.M88.4 R40, [R223+0x6000] ;  /* 0x00600000df28783b */ /* 0x002e620000000200 */
[----:B------:R-:W1:Y:S06]  /*28d0*/  MUFU.TANH R95, R95 ;  /* 0x0000005f005f7308 */ /* 0x000e6c0000002400 */
[----:B------:R-:W-:Y:S01]  /*28e0*/  HMMA.16816.F32.BF16 R64, R60, R30, R64 ;  /* 0x0000001e3c40723c */ /* 0x000fe20000041840 */
[----:B------:R-:W1:Y:S01]  /*28f0*/  LDSM.16.M88.4 R28, [R208+0x5800] ;  /* 0x00580000d01c783b */ /* 0x000e620000000200 */
[----:B------:R-:W1:Y:S06]  /*2900*/  MUFU.TANH R57, R57 ;  /* 0x0000003900397308 */ /* 0x000e6c0000002400 */
[----:B------:R-:W-:Y:S02]  /*2910*/  HMMA.16816.F32.BF16 R116, R84, R74, R116 ;  /* 0x0000004a5474723c */ /* 0x000fe40000041874 */
[----:B------:R-:W1:Y:S06]  /*2920*/  MUFU.TANH R58, R58 ;  /* 0x0000003a003a7308 */ /* 0x000e6c0000002400 */
[C---:B------:R-:W-:Y:S02]  /*2930*/  HMMA.16816.F32.BF16 R20, R44.reuse, R54, R20 ;  /* 0x000000362c14723c */ /* 0x040fe40000041814 */
[----:B------:R-:W-:Y:S06]  /*2940*/  MUFU.TANH R72, R72 ;  /* 0x0000004800487308 */ /* 0x000fec0000002400 */
[----:B------:R-:W-:Y:S02]  /*2950*/  HMMA.16816.F32.BF16 R24, R44, R52, R24 ;  /* 0x000000342c18723c */ /* 0x000fe40000041818 */
[----:B------:R-:W-:Y:S05]  /*2960*/  MUFU.TANH R59, R59 ;  /* 0x0000003b003b7308 */ /* 0x000fea0000002400 */
[----:B------:R-:W-:Y:S01]  /*2970*/  FMUL.FTZ R53, R105, c[0x0][0x2ec] ;  /* 0x0000bb0069357a20 */ /* 0x000fe20000410000 */
[----:B------:R-:W-:Y:S01]  /*2980*/  HMMA.16816.F32.BF16 R16, R8, R12, R16 ;  /* 0x0000000c0810723c */ /* 0x000fe20000041810 */
[----:B------:R-:W-:-:S04]  /*2990*/  FMUL.FTZ R52, R104, c[0x0][0x2ec] ;  /* 0x0000bb0068347a20 */ /* 0x000fc80000410000 */
[----:B------:R-:W1:Y:S03]  /*29a0*/  MUFU.TANH R53, R53 ;  /* 0x0000003500357308 */ /* 0x000e660000002400 */
[----:B------:R-:W-:Y:S01]  /*29b0*/  HMMA.16816.F32.BF16 R116, R8, R14, R116 ;  /* 0x0000000e0874723c */ /* 0x000fe20000041874 */
[----:B------:R-:W-:Y:S01]  /*29c0*/  FMUL.FTZ R20, R20, c[0x0][0x2ec] ;  /* 0x0000bb0014147a20 */ /* 0x000fe20000410000 */
[----:B------:R-:W2:Y:S03]  /*29d0*/  LDSM.16.M88.4 R12, [R223+0x6800] ;  /* 0x00680000df0c783b */ /* 0x000ea60000000200 */
[----:B------:R-:W1:Y:S03]  /*29e0*/  MUFU.TANH R52, R52 ;  /* 0x0000003400347308 */ /* 0x000e660000002400 */
[----:B------:R-:W-:Y:S01]  /*29f0*/  FMUL.FTZ R54, R24, c[0x0][0x2ec] ;  /* 0x0000bb0018367a20 */ /* 0x000fe20000410000 */
[----:B---3--:R-:W-:Y:S01]  /*2a00*/  HMMA.16816.F32.BF16 R76, R60, R100, R76 ;  /* 0x000000643c4c723c */ /* 0x008fe2000004184c */
[----:B------:R-:W-:-:S02]  /*2a10*/  FMUL.FTZ R55, R25, c[0x0][0x2ec] ;  /* 0x0000bb0019377a20 */ /* 0x000fc40000410000 */
[----:B------:R-:W-:Y:S02]  /*2a20*/  FMUL.FTZ R172, R26, c[0x0][0x2ec] ;  /* 0x0000bb001aac7a20 */ /* 0x000fe40000410000 */
[----:B------:R-:W-:Y:S01]  /*2a30*/  FMUL.FTZ R170, R27, c[0x0][0x2ec] ;  /* 0x0000bb001baa7a20 */ /* 0x000fe20000410000 */
[----:B------:R-:W-:Y:S01]  /*2a40*/  MUFU.TANH R54, R54 ;  /* 0x0000003600367308 */ /* 0x000fe20000002400 */
[----:B------:R-:W3:Y:S01]  /*2a50*/  LDSM.16.M88.4 R24, [R221+0x6000] ;  /* 0x00600000dd18783b */ /* 0x000ee20000000200 */
[C---:B------:R-:W-:Y:S06]  /*2a60*/  HMMA.16816.F32.BF16 R112, R60.reuse, R102, R112 ;  /* 0x000000663c70723c */ /* 0x040fec0000041870 */
[----:B------:R-:W1:Y:S02]  /*2a70*/  MUFU.TANH R55, R55 ;  /* 0x0000003700377308 */ /* 0x000e640000002400 */
[C---:B------:R-:W-:Y:S06]  /*2a80*/  HMMA.16816.F32.BF16 R124, R60.reuse, R32, R124 ;  /* 0x000000203c7c723c */ /* 0x040fec000004187c */
[----:B------:R-:W2:Y:S02]  /*2a90*/  MUFU.TANH R170, R170 ;  /* 0x000000aa00aa7308 */ /* 0x000ea40000002400 */
[----:B------:R-:W-:Y:S01]  /*2aa0*/  HMMA.16816.F32.BF16 R48, R60, R34, R48 ;  /* 0x000000223c30723c */ /* 0x000fe20000041830 */
[----:B------:R-:W-:Y:S05]  /*2ab0*/  LDSM.16.M88.4 R32, [R208+0x6000] ;  /* 0x00600000d020783b */ /* 0x000fea0000000200 */
[----:B------:R2:W-:Y:S01]  /*2ac0*/  MUFU.TANH R61, R20 ;  /* 0x00000014003d7308 */ /* 0x0005e20000002400 */
[----:B------:R-:W-:Y:S01]  /*2ad0*/  FMUL.FTZ R60, R21, c[0x0][0x2ec] ;  /* 0x0000bb00153c7a20 */ /* 0x000fe20000410000 */
[C---:B-1----:R-:W-:Y:S06]  /*2ae0*/  HMMA.16816.F32.BF16 R96, R84.reuse, R40, R96 ;  /* 0x000000285460723c */ /* 0x042fec0000041860 */
[----:B------:R-:W1:Y:S01]  /*2af0*/  MUFU.TANH R172, R172 ;  /* 0x000000ac00ac7308 */ /* 0x000e620000002400 */
[----:B------:R-:W-:Y:S01]  /*2b00*/  FMUL.FTZ R40, R22, c[0x0][0x2ec] ;  /* 0x0000bb0016287a20 */ /* 0x000fe20000410000 */
[----:B------:R-:W-:Y:S06]  /*2b10*/  HMMA.16816.F32.BF16 R80, R84, R42, R80 ;  /* 0x0000002a5450723c */ /* 0x000fec0000041850 */
[----:B------:R-:W1:Y:S01]  /*2b20*/  MUFU.TANH R40, R40 ;  /* 0x0000002800287308 */ /* 0x000e620000002400 */
[----:B------:R-:W-:Y:S01]  /*2b30*/  FMUL.FTZ R42, R23, c[0x0][0x2ec] ;  /* 0x0000bb00172a7a20 */ /* 0x000fe20000410000 */
[C---:B------:R-:W-:Y:S01]  /*2b40*/  HMMA.16816.F32.BF16 R16, R44.reuse, R28, R16 ;  /* 0x0000001c2c10723c */ /* 0x040fe20000041810 */
[----:B--2---:R-:W2:Y:S05]  /*2b50*/  LDSM.16.M88.4 R20, [R223+0x7000] ;  /* 0x00700000df14783b */ /* 0x004eaa0000000200 */
[----:B------:R-:W1:Y:S02]  /*2b60*/  MUFU.TANH R60, R60 ;  /* 0x0000003c003c7308 */ /* 0x000e640000002400 */
[----:B------:R-:W-:Y:S01]  /*2b70*/  HMMA.16816.F32.BF16 R116, R44, R30, R116 ;  /* 0x0000001e2c74723c */ /* 0x000fe20000041874 */
[----:B------:R-:W1:Y:S05]  /*2b80*/  LDSM.16.M88.4 R28, [R221+0x6800] ;  /* 0x00680000dd1c783b */ /* 0x000e6a0000000200 */
[----:B------:R-:W1:Y:S02]  /*2b90*/  MUFU.TANH R42, R42 ;  /* 0x0000002a002a7308 */ /* 0x000e640000002400 */
[----:B------:R-:W-:Y:S08]  /*2ba0*/  HMMA.16816.F32.BF16 R76, R84, R12, R76 ;  /* 0x0000000c544c723c */ /* 0x000ff0000004184c */
[----:B------:R-:W-:Y:S01]  /*2bb0*/  FMUL.FTZ R17, R17, c[0x0][0x2ec] ;  /* 0x0000bb0011117a20 */ /* 0x000fe20000410000 */
[----:B---3--:R-:W-:Y:S01]  /*2bc0*/  HMMA.16816.F32.BF16 R96, R8, R24, R96 ;  /* 0x000000180860723c */ /* 0x008fe20000041860 */
[----:B------:R-:W-:-:S02]  /*2bd0*/  FMUL.FTZ R16, R16, c[0x0][0x2ec] ;  /* 0x0000bb0010107a20 */ /* 0x000fc40000410000 */
[----:B------:R3:W-:Y:S01]  /*2be0*/  MUFU.TANH R141, R17 ;  /* 0x00000011008d7308 */ /* 0x0007e20000002400 */
[----:B------:R-:W-:Y:S02]  /*2bf0*/  FMUL.FTZ R18, R18, c[0x0][0x2ec] ;  /* 0x0000bb0012127a20 */ /* 0x000fe40000410000 */
[----:B------:R-:W-:Y:S02]  /*2c00*/  FMUL.FTZ R19, R19, c[0x0][0x2ec] ;  /* 0x0000bb0013137a20 */ /* 0x000fe40000410000 */
[----:B------:R-:W-:Y:S01]  /*2c10*/  HMMA.16816.F32.BF16 R112, R84, R14, R112 ;  /* 0x0000000e5470723c */ /* 0x000fe20000041870 */
[----:B------:R-:W4:Y:S01]  /*2c20*/  LDSM.16.M88.4 R12, [R223+0x7800] ;  /* 0x00780000df0c783b */ /* 0x000f220000000200 */
[----:B------:R-:W-:Y:S01]  /*2c30*/  IMAD.SHL.U32 R25, R6, 0x2, RZ ;  /* 0x0000000206197824 */ /* 0x000fe200078e00ff */
[----:B------:R-:W1:Y:S01]  /*2c40*/  MUFU.TANH R62, R16 ;  /* 0x00000010003e7308 */ /* 0x000e620000002400 */
[----:B------:R-:W-:Y:S02]  /*2c50*/  FMUL.FTZ R116, R116, c[0x0][0x2ec] ;  /* 0x0000bb0074747a20 */ /* 0x000fe40000410000 */
[----:B------:R-:W-:-:S02]  /*2c60*/  FMUL.FTZ R117, R117, c[0x0][0x2ec] ;  /* 0x0000bb0075757a20 */ /* 0x000fc40000410000 */
[----:B--2---:R-:W-:Y:S01]  /*2c70*/  HMMA.16816.F32.BF16 R68, R84, R20, R68 ;  /* 0x000000145444723c */ /* 0x004fe20000041844 */
[----:B------:R-:W-:Y:S01]  /*2c80*/  FMUL.FTZ R118, R118, c[0x0][0x2ec] ;  /* 0x0000bb0076767a20 */ /* 0x000fe20000410000 */
[----:B---3--:R-:W-:Y:S01]  /*2c90*/  LOP3.LUT R17, R39, 0xffffffe0, RZ, 0xc0, !PT ;  /* 0xffffffe027117812 */ /* 0x008fe200078ec0ff */
[----:B------:R-:W2:Y:S01]  /*2ca0*/  MUFU.TANH R152, R18 ;  /* 0x0000001200987308 */ /* 0x000ea20000002400 */
[----:B------:R-:W-:Y:S01]  /*2cb0*/  SHF.R.S32.HI R39, RZ, 0x1f, R39 ;  /* 0x0000001fff277819 */ /* 0x000fe20000011427 */
[----:B------:R-:W-:Y:S02]  /*2cc0*/  FMUL.FTZ R119, R119, c[0x0][0x2ec] ;  /* 0x0000bb0077777a20 */ /* 0x000fe40000410000 */
[----:B------:R-:W-:Y:S01]  /*2cd0*/  IMAD.IADD R21, R6, 0x1, -R17 ;  /* 0x0000000106157824 */ /* 0x000fe200078e0a11 */
[----:B------:R-:W-:Y:S01]  /*2ce0*/  HMMA.16816.F32.BF16 R80, R8, R26, R80 ;  /* 0x0000001a0850723c */ /* 0x000fe20000041850 */
[----:B------:R-:W-:Y:S02]  /*2cf0*/  IMAD.SHL.U32 R6, R36, 0x80, RZ ;  /* 0x0000008024067824 */ /* 0x000fe400078e00ff */
[----:B------:R3:W2:Y:S01]  /*2d00*/  MUFU.TANH R138, R19 ;  /* 0x00000013008a7308 */ /* 0x0006a20000002400 */
[----:B------:R-:W-:-:S04]  /*2d10*/  SHF.R.S32.HI R20, RZ, 0x1f, R21 ;  /* 0x0000001fff147819 */ /* 0x000fc80000011415 */
[----:B-1----:R-:W-:Y:S01]  /*2d20*/  HMMA.16816.F32.BF16 R76, R8, R28, R76 ;  /* 0x0000001c084c723c */ /* 0x002fe2000004184c */
[----:B------:R-:W-:Y:S02]  /*2d30*/  LEA.HI R20, R20, R21, RZ, 0x2 ;  /* 0x0000001514147211 */ /* 0x000fe400078f10ff */
[----:B------:R-:W1:Y:S02]  /*2d40*/  MUFU.TANH R133, R116 ;  /* 0x0000007400857308 */ /* 0x000e640000002400 */
[----:B------:R-:W-:Y:S02]  /*2d50*/  SHF.R.S32.HI R232, RZ, 0x2, R20 ;  /* 0x00000002ffe87819 */ /* 0x000fe40000011414 */
[----:B------:R-:W-:Y:S01]  /*2d60*/  LEA.HI R20, R39, R38, RZ, 0x2 ;  /* 0x0000002627147211 */ /* 0x000fe200078f10ff */
[----:B------:R-:W-:Y:S01]  /*2d70*/  HMMA.16816.F32.BF16 R96, R44, R32, R96 ;  /* 0x000000202c60723c */ /* 0x000fe20000041860 */
[----:B------:R-:W-:Y:S01]  /*2d80*/  IADD3 R24, R129, 0x1, R232 ;  /* 0x0000000181187810 */ /* 0x000fe20007ffe0e8 */
[----:B---3--:R-:W3:Y:S01]  /*2d90*/  LDSM.16.M88.4 R16, [R208+0x6800] ;  /* 0x00680000d010783b */ /* 0x008ee20000000200 */
[----:B------:R-:W-:Y:S01]  /*2da0*/  LOP3.LUT R239, R20, 0xfffffffc, RZ, 0xc0, !PT ;  /* 0xfffffffc14ef7812 */ /* 0x000fe200078ec0ff */
[----:B------:R-:W-:Y:S01]  /*2db0*/  MUFU.TANH R137, R117 ;  /* 0x0000007500897308 */ /* 0x000fe20000002400 */
[----:B------:R-:W-:-:S03]  /*2dc0*/  IADD3 R24, R37, -c[0x0][0x214], R24 ;  /* 0x8000850025187a10 */ /* 0x000fc60007ffe018 */
[----:B------:R-:W-:Y:S01]  /*2dd0*/  HMMA.16816.F32.BF16 R64, R84, R22, R64 ;  /* 0x000000165440723c */ /* 0x000fe20000041840 */
[----:B------:R-:W1:Y:S01]  /*2de0*/  LDSM.16.M88.4 R20, [R221+0x7000] ;  /* 0x00700000dd14783b */ /* 0x000e620000000200 */
[----:B------:R-:W-:Y:S01]  /*2df0*/  IADD3 R24, R24, c[0x0][0x2e8], RZ ;  /* 0x0000ba0018187a10 */ /* 0x000fe20007ffe0ff */
[----:B------:R-:W-:Y:S01]  /*2e00*/  IMAD.IADD R239, R38, 0x1, -R239 ;  /* 0x0000000126ef7824 */ /* 0x000fe200078e0aef */
[----:B------:R-:W1:Y:S04]  /*2e10*/  MUFU.TANH R140, R118 ;  /* 0x00000076008c7308 */ /* 0x000e680000002400 */
[----:B------:R-:W-:Y:S04]  /*2e20*/  HMMA.16816.F32.BF16 R28, R8, R30, R112 ;  /* 0x0000001e081c723c */ /* 0x000fe80000041870 */
[----:B------:R-:W1:Y:S04]  /*2e30*/  MUFU.TANH R150, R119 ;  /* 0x0000007700967308 */ /* 0x000e680000002400 */
[----:B------:R-:W-:Y:S01]  /*2e40*/  HMMA.16816.F32.BF16 R80, R44, R34, R80 ;  /* 0x000000222c50723c */ /* 0x000fe20000041850 */
[----:B------:R-:W-:Y:S01]  /*2e50*/  FMUL.FTZ R157, R96, c[0x0][0x2ec] ;  /* 0x0000bb00609d7a20 */ /* 0x000fe20000410000 */
[----:B------:R-:W-:Y:S01]  /*2e60*/  IADD3 R96, R24, 0x8, RZ ;  /* 0x0000000818607810 */ /* 0x000fe20007ffe0ff */
[----:B------:R-:W-:Y:S01]  /*2e70*/  FMUL.FTZ R154, R98, c[0x0][0x2ec] ;  /* 0x0000bb00629a7a20 */ /* 0x000fe20000410000 */
[----:B------:R-:W-:Y:S01]  /*2e80*/  LOP3.LUT R98, R6, 0x6, R25, 0xf8, !PT ;  /* 0x0000000606627812 */ /* 0x000fe200078ef819 */
[----:B------:R-:W-:Y:S01]  /*2e90*/  FMUL.FTZ R151, R97, c[0x0][0x2ec] ;  /* 0x0000bb0061977a20 */ /* 0x000fe20000410000 */
[-C--:B------:R-:W-:Y:S01]  /*2ea0*/  IMNMX R97, R24, R37.reuse, PT ;  /* 0x0000002518617217 */ /* 0x080fe20003800200 */
[----:B------:R-:W-:Y:S01]  /*2eb0*/  FMUL.FTZ R99, R99, c[0x0][0x2ec] ;  /* 0x0000bb0063637a20 */ /* 0x000fe20000410000 */
[----:B----4-:R-:W-:Y:S01]  /*2ec0*/  HMMA.16816.F32.BF16 R124, R84, R12, R124 ;  /* 0x0000000c547c723c */ /* 0x010fe2000004187c */
[----:B------:R-:W-:Y:S01]  /*2ed0*/  IMNMX R96, R96, R37, PT ;  /* 0x0000002560607217 */ /* 0x000fe20003800200 */
[----:B------:R-:W4:Y:S01]  /*2ee0*/  MUFU.TANH R157, R157 ;  /* 0x0000009d009d7308 */ /* 0x000f220000002400 */
[----:B------:R-:W-:-:S04]  /*2ef0*/  IADD3 R24, R98, -0x80, RZ ;  /* 0xffffff8062187810 */ /* 0x000fc80007ffe0ff */
[----:B------:R-:W-:Y:S01]  /*2f00*/  IADD3 R12, R98, -0x7f, RZ ;  /* 0xffffff81620c7810 */ /* 0x000fe20007ffe0ff */
[----:B------:R-:W-:Y:S01]  /*2f10*/  HMMA.16816.F32.BF16 R48, R84, R14, R48 ;  /* 0x0000000e5430723c */ /* 0x000fe20000041830 */
[-C--:B------:R-:W-:Y:S01]  /*2f20*/  ISETP.GE.AND P1, PT, R24, R97.reuse, PT ;  /* 0x000000611800720c */ /* 0x080fe20003f26270 */
[----:B------:R-:W-:Y:S01]  /*2f30*/  MUFU.TANH R151, R151 ;  /* 0x0000009700977308 */ /* 0x000fe20000002400 */
[CC--:B------:R-:W-:Y:S02]  /*2f40*/  ISETP.GE.AND P0, PT, R12.reuse, R97.reuse, PT ;  /* 0x000000610c00720c */ /* 0x0c0fe40003f06270 */
[-C--:B------:R-:W-:Y:S02]  /*2f50*/  ISETP.GE.AND P5, PT, R12, R96.reuse, PT ;  /* 0x000000600c00720c */ /* 0x080fe40003fa6270 */
[----:B------:R-:W-:Y:S01]  /*2f60*/  IADD3 R12, R98, -0x78, RZ ;  /* 0xffffff88620c7810 */ /* 0x000fe20007ffe0ff */
[C---:B---3--:R-:W-:Y:S01]  /*2f70*/  HMMA.16816.F32.BF16 R76, R44.reuse, R16, R76 ;  /* 0x000000102c4c723c */ /* 0x048fe2000004184c */
[-C--:B------:R-:W-:Y:S01]  /*2f80*/  ISETP.GE.AND P2, PT, R24, R96.reuse, PT ;  /* 0x000000601800720c */ /* 0x080fe20003f46270 */
[----:B------:R-:W-:Y:S01]  /*2f90*/  FMUL.FTZ R80, R80, c[0x0][0x2ec] ;  /* 0x0000bb0050507a20 */ /* 0x000fe20000410000 */
[C---:B------:R-:W-:Y:S01]  /*2fa0*/  ISETP.GE.AND P4, PT, R12.reuse, R97, PT ;  /* 0x000000610c00720c */ /* 0x040fe20003f86270 */
[----:B------:R-:W3:Y:S01]  /*2fb0*/  LDSM.16.M88.4 R24, [R208+0x7000] ;  /* 0x00700000d018783b */ /* 0x000ee20000000200 */
[----:B------:R-:W-:Y:S01]  /*2fc0*/  ISETP.GE.AND P3, PT, R12, R96, PT ;  /* 0x000000600c00720c */ /* 0x000fe20003f66270 */
[----:B------:R2:W-:Y:S01]  /*2fd0*/  MUFU.TANH R153, R80 ;  /* 0x0000005000997308 */ /* 0x0005e20000002400 */
[----:B------:R-:W-:Y:S01]  /*2fe0*/  IADD3 R13, R98, -0x77, RZ ;  /* 0xffffff89620d7810 */ /* 0x000fe20007ffe0ff */
[----:B------:R-:W-:Y:S01]  /*2ff0*/  HMMA.16816.F32.BF16 R28, R44, R18, R28 ;  /* 0x000000122c1c723c */ /* 0x000fe2000004181c */
[----:B------:R-:W4:Y:S01]  /*3000*/  LDSM.16.M88.4 R16, [R221+0x7800] ;  /* 0x00780000dd10783b */ /* 0x000f220000000200 */
[----:B------:R-:W-:Y:S01]  /*3010*/  FSEL R63, R2, -INF , !P1 ;  /* 0xff800000023f7808 */ /* 0x000fe20004800000 */
[----:B------:R-:W-:Y:S01]  /*3020*/  FMUL.FTZ R81, R81, c[0x0][0x2ec] ;  /* 0x0000bb0051517a20 */ /* 0x000fe20000410000 */
[----:B------:R-:W-:Y:S01]  /*3030*/  IADD3 R12, R98, -0x70, RZ ;  /* 0xffffff90620c7810 */ /* 0x000fe20007ffe0ff */
[----:B------:R-:W-:Y:S01]  /*3040*/  FMUL.FTZ R82, R82, c[0x0][0x2ec] ;  /* 0x0000bb0052527a20 */ /* 0x000fe20000410000 */
[----:B------:R-:W-:Y:S01]  /*3050*/  IADD3 R2, R98, -0x6f, RZ ;  /* 0xffffff9162027810 */ /* 0x000fe20007ffe0ff */
[----:B------:R-:W2:Y:S01]  /*3060*/  MUFU.TANH R154, R154 ;  /* 0x0000009a009a7308 */ /* 0x000ea20000002400 */
[----:B------:R-:W-:Y:S01]  /*3070*/  FSEL R74, R89, -INF , !P2 ;  /* 0xff800000594a7808 */ /* 0x000fe20005000000 */
[----:B-1----:R-:W-:Y:S01]  /*3080*/  HMMA.16816.F32.BF16 R68, R8, R20, R68 ;  /* 0x000000140844723c */ /* 0x002fe20000041844 */
[----:B------:R-:W-:Y:S01]  /*3090*/  FSEL R88, R88, -INF , !P0 ;  /* 0xff80000058587808 */ /* 0x000fe20004000000 */
[----:B------:R-:W-:Y:S01]  /*30a0*/  FMUL.FTZ R83, R83, c[0x0][0x2ec] ;  /* 0x0000bb0053537a20 */ /* 0x000fe20000410000 */
[----:B------:R-:W-:-:S02]  /*30b0*/  FSEL R90, R90, -INF , !P5 ;  /* 0xff8000005a5a7808 */ /* 0x000fc40006800000 */
[CC--:B------:R-:W-:Y:S01]  /*30c0*/  ISETP.GE.AND P1, PT, R13.reuse, R97.reuse, PT ;  /* 0x000000610d00720c */ /* 0x0c0fe20003f26270 */
[----:B------:R-:W1:Y:S01]  /*30d0*/  MUFU.TANH R168, R99 ;  /* 0x0000006300a87308 */ /* 0x000e620000002400 */
[-C--:B------:R-:W-:Y:S01]  /*30e0*/  ISETP.GE.AND P2, PT, R13, R96.reuse, PT ;  /* 0x000000600d00720c */ /* 0x080fe20003f46270 */
[----:B------:R-:W-:Y:S01]  /*30f0*/  FMUL.FTZ R165, R76, c[0x0][0x2ec] ;  /* 0x0000bb004ca57a20 */ /* 0x000fe20000410000 */
[CC--:B------:R-:W-:Y:S01]  /*3100*/  ISETP.GE.AND P0, PT, R12.reuse, R97.reuse, PT ;  /* 0x000000610c00720c */ /* 0x0c0fe20003f06270 */
[----:B------:R-:W-:Y:S01]  /*3110*/  HMMA.16816.F32.BF16 R64, R8, R22, R64 ;  /* 0x000000160840723c */ /* 0x000fe20000041840 */
[-C--:B------:R-:W-:Y:S01]  /*3120*/  ISETP.GE.AND P5, PT, R12, R96.reuse, PT ;  /* 0x000000600c00720c */ /* 0x080fe20003fa6270 */
[----:B------:R-:W-:Y:S01]  /*3130*/  FMUL.FTZ R78, R78, c[0x0][0x2ec] ;  /* 0x0000bb004e4e7a20 */ /* 0x000fe20000410000 */
[----:B-----5:R-:W-:Y:S01]  /*3140*/  FSEL R75, R92, -INF , !P4 ;  /* 0xff8000005c4b7808 */ /* 0x020fe20006000000 */
[----:B------:R-:W-:Y:S01]  /*3150*/  MUFU.TANH R155, R81 ;  /* 0x00000051009b7308 */ /* 0x000fe20000002400 */
[----:B--2---:R-:W-:Y:S01]  /*3160*/  FSEL R80, R93, -INF , !P3 ;  /* 0xff8000005d507808 */ /* 0x004fe20005800000 */
[----:B------:R-:W-:Y:S01]  /*3170*/  FMUL.FTZ R159, R29, c[0x0][0x2ec] ;  /* 0x0000bb001d9f7a20 */ /* 0x000fe20000410000 */
[CC--:B------:R-:W-:Y:S01]  /*3180*/  ISETP.GE.AND P4, PT, R2.reuse, R97.reuse, PT ;  /* 0x000000610200720c */ /* 0x0c0fe20003f86270 */
[----:B------:R-:W-:Y:S01]  /*3190*/  FMUL.FTZ R77, R77, c[0x0][0x2ec] ;  /* 0x0000bb004d4d7a20 */ /* 0x000fe20000410000 */
[-C--:B------:R-:W-:Y:S01]  /*31a0*/  ISETP.GE.AND P3, PT, R2, R96.reuse, PT ;  /* 0x000000600200720c */ /* 0x080fe20003f66270 */
[----:B------:R-:W-:Y:S01]  /*31b0*/  FMUL.FTZ R79, R79, c[0x0][0x2ec] ;  /* 0x0000bb004f4f7a20 */ /* 0x000fe20000410000 */
[C---:B------:R-:W-:Y:S01]  /*31c0*/  IADD3 R12, R98.reuse, -0x68, RZ ;  /* 0xffffff98620c7810 */ /* 0x040fe20007ffe0ff */
[----:B------:R-:W2:Y:S01]  /*31d0*/  MUFU.TANH R158, R82 ;  /* 0x00000052009e7308 */ /* 0x000ea20000002400 */
[----:B------:R-:W-:Y:S01]  /*31e0*/  IADD3 R2, R98, -0x67, RZ ;  /* 0xffffff9962027810 */ /* 0x000fe20007ffe0ff */
[----:B------:R-:W-:Y:S01]  /*31f0*/  FMUL.FTZ R28, R28, c[0x0][0x2ec] ;  /* 0x0000bb001c1c7a20 */ /* 0x000fe20000410000 */
[----:B------:R-:W-:Y:S01]  /*3200*/  FSEL R91, R91, -INF , !P1 ;  /* 0xff8000005b5b7808 */ /* 0x000fe20004800000 */
[----:B------:R-:W-:Y:S01]  /*3210*/  FMUL.FTZ R30, R30, c[0x0][0x2ec] ;  /* 0x0000bb001e1e7a20 */ /* 0x000fe20000410000 */
[----:B------:R-:W-:Y:S01]  /*3220*/  FSEL R76, R56, -INF , !P2 ;  /* 0xff800000384c7808 */ /* 0x000fe20005000000 */
[----:B---3--:R-:W-:Y:S01]  /*3230*/  HMMA.16816.F32.BF16 R68, R44, R24, R68 ;  /* 0x000000182c44723c */ /* 0x008fe20000041844 */
[C---:B------:R-:W-:Y:S01]  /*3240*/  ISETP.GE.AND P1, PT, R12.reuse, R97, PT ;  /* 0x000000610c00720c */ /* 0x040fe20003f26270 */
[----:B------:R-:W3:Y:S01]  /*3250*/  MUFU.TANH R166, R83 ;  /* 0x0000005300a67308 */ /* 0x000ee20000002400 */
[----:B------:R-:W-:Y:S01]  /*3260*/  ISETP.GE.AND P2, PT, R12, R96, PT ;  /* 0x000000600c00720c */ /* 0x000fe20003f46270 */
[----:B------:R-:W-:Y:S01]  /*3270*/  FMUL.FTZ R31, R31, c[0x0][0x2ec] ;  /* 0x0000bb001f1f7a20 */ /* 0x000fe20000410000 */
[----:B------:R-:W-:-:S02]  /*3280*/  FSEL R35, R94, -INF , !P0 ;  /* 0xff8000005e237808 */ /* 0x000fc40004000000 */
[----:B------:R-:W-:Y:S01]  /*3290*/  FSEL R34, R95, -INF , !P5 ;  /* 0xff8000005f227808 */ /* 0x000fe20006800000 */
[C---:B----4-:R-:W-:Y:S01]  /*32a0*/  HMMA.16816.F32.BF16 R124, R8.reuse, R16, R124 ;  /* 0x00000010087c723c */ /* 0x050fe2000004187c */
[C---:B------:R-:W-:Y:S01]  /*32b0*/  ISETP.GE.AND P0, PT, R2.reuse, R97, PT ;  /* 0x000000610200720c */ /* 0x040fe20003f06270 */
[----:B------:R-:W4:Y:S01]  /*32c0*/  MUFU.TANH R165, R165 ;  /* 0x000000a500a57308 */ /* 0x000f220000002400 */
[----:B------:R-:W-:Y:S02]  /*32d0*/  ISETP.GE.AND P5, PT, R2, R96, PT ;  /* 0x000000600200720c */ /* 0x000fe40003fa6270 */
[C---:B------:R-:W-:Y:S02]  /*32e0*/  IADD3 R12, R98.reuse, -0x60, RZ ;  /* 0xffffffa0620c7810 */ /* 0x040fe40007ffe0ff */
[C---:B------:R-:W-:Y:S01]  /*32f0*/  IADD3 R20, R98.reuse, -0x58, RZ ;  /* 0xffffffa862147810 */ /* 0x040fe20007ffe0ff */
[----:B------:R-:W-:Y:S01]  /*3300*/  HMMA.16816.F32.BF16 R48, R8, R18, R48 ;  /* 0x000000120830723c */ /* 0x000fe20000041830 */
[----:B------:R-:W-:Y:S01]  /*3310*/  IADD3 R2, R98, -0x5f, RZ ;  /* 0xffffffa162027810 */ /* 0x000fe20007ffe0ff */
[----:B------:R-:W5:Y:S01]  /*3320*/  MUFU.TANH R164, R78 ;  /* 0x0000004e00a47308 */ /* 0x000f620000002400 */
[----:B------:R-:W-:-:S02]  /*3330*/  FSEL R33, R57, -INF , !P4 ;  /* 0xff80000039217808 */ /* 0x000fc40006000000 */
[----:B------:R-:W-:Y:S02]  /*3340*/  FSEL R38, R58, -INF , !P3 ;  /* 0xff8000003a267808 */ /* 0x000fe40005800000 */
[CC--:B------:R-:W-:Y:S01]  /*3350*/  ISETP.GE.AND P4, PT, R12.reuse, R97.reuse, PT ;  /* 0x000000610c00720c */ /* 0x0c0fe20003f86270 */
[----:B------:R-:W-:Y:S01]  /*3360*/  HMMA.16816.F32.BF16 R64, R44, R26, R64 ;  /* 0x0000001a2c40723c */ /* 0x000fe20000041840 */
[-C--:B------:R-:W-:Y:S01]  /*3370*/  ISETP.GE.AND P3, PT, R12, R96.reuse, PT ;  /* 0x000000600c00720c */ /* 0x080fe20003f66270 */
        /* <DEDUP_REMOVED lines=9> */
[C---:B------:R-:W-:Y:S01]  /*3410*/  ISETP.GE.AND P0, PT, R20.reuse, R97, PT ;  /* 0x000000611400720c */ /* 0x040fe20003f06270 */
[----:B------:R-:W-:Y:S01]  /*3420*/  FMUL.FTZ R71, R71, c[0x0][0x2ec] ;  /* 0x0000bb0047477a20 */ /* 0x000fe20000410000 */
[----:B------:R-:W-:-:S02]  /*3430*/  ISETP.GE.AND P5, PT, R20, R96, PT ;  /* 0x000000601400720c */ /* 0x000fc40003fa6270 */
[CC--:B------:R-:W-:Y:S02]  /*3440*/  ISETP.GE.AND P1, PT, R2.reuse, R97.reuse, PT ;  /* 0x000000610200720c */ /* 0x0c0fe40003f26270 */
[-C--:B------:R-:W-:Y:S01]  /*3450*/  ISETP.GE.AND P2, PT, R2, R96.reuse, PT ;  /* 0x000000600200720c */ /* 0x080fe20003f46270 */
[----:B------:R-:W1:Y:S01]  /*3460*/  MUFU.TANH R161, R28 ;  /* 0x0000001c00a17308 */ /* 0x000e620000002400 */
[----:B------:R-:W-:Y:S02]  /*3470*/  IADD3 R20, R98, -0x50, RZ ;  /* 0xffffffb062147810 */ /* 0x000fe40007ffe0ff */
[----:B------:R-:W-:Y:S02]  /*3480*/  FSEL R43, R55, -INF , !P1 ;  /* 0xff800000372b7808 */ /* 0x000fe40004800000 */
[----:B------:R-:W-:Y:S01]  /*3490*/  FSEL R170, R170, -INF , !P2 ;  /* 0xff800000aaaa7808 */ /* 0x000fe20005000000 */
[----:B------:R-:W-:Y:S01]  /*34a0*/  FMUL.FTZ R65, R65, c[0x0][0x2ec] ;  /* 0x0000bb0041417a20 */ /* 0x000fe20000410000 */
[CC--:B------:R-:W-:Y:S01]  /*34b0*/  ISETP.GE.AND P1, PT, R20.reuse, R97.reuse, PT ;  /* 0x000000611400720c */ /* 0x0c0fe20003f26270 */
[----:B------:R-:W1:Y:S01]  /*34c0*/  MUFU.TANH R147, R69 ;  /* 0x0000004500937308 */ /* 0x000e620000002400 */
[----:B------:R-:W-:Y:S01]  /*34d0*/  ISETP.GE.AND P2, PT, R20, R96, PT ;  /* 0x000000601400720c */ /* 0x000fe20003f46270 */
[----:B------:R-:W-:Y:S01]  /*34e0*/  FMUL.FTZ R66, R66, c[0x0][0x2ec] ;  /* 0x0000bb0042427a20 */ /* 0x000fe20000410000 */
[----:B------:R-:W1:Y:S01]  /*34f0*/  LDSM.16.M88.4 R20, [R208+0x7800] ;  /* 0x00780000d014783b */ /* 0x000e620000000200 */
[----:B------:R-:W-:Y:S01]  /*3500*/  IADD3 R2, R98, -0x57, RZ ;  /* 0xffffffa962027810 */ /* 0x000fe20007ffe0ff */
[----:B------:R-:W-:Y:S01]  /*3510*/  FMUL.FTZ R64, R64, c[0x0][0x2ec] ;  /* 0x0000bb0040407a20 */ /* 0x000fe20000410000 */
[----:B------:R-:W-:Y:S01]  /*3520*/  FSEL R41, R54, -INF , !P4 ;  /* 0xff80000036297808 */ /* 0x000fe20006000000 */
[----:B------:R-:W-:Y:S01]  /*3530*/  FMUL.FTZ R67, R67, c[0x0][0x2ec] ;  /* 0x0000bb0043437a20 */ /* 0x000fe20000410000 */
[----:B------:R-:W-:Y:S01]  /*3540*/  FSEL R172, R172, -INF , !P3 ;  /* 0xff800000acac7808 */ /* 0x000fe20005800000 */
[----:B------:R-:W1:Y:S01]  /*3550*/  MUFU.TANH R160, R30 ;  /* 0x0000001e00a07308 */ /* 0x000e620000002400 */
[----:B------:R-:W-:Y:S01]  /*3560*/  ISETP.GE.AND P4, PT, R2, R97, PT ;  /* 0x000000610200720c */ /* 0x000fe20003f86270 */
[----:B------:R-:W-:-:S04]  /*3570*/  DEPBAR.LE SB0, 0x0 ;  /* 0x000080000000791a */ /* 0x000fc80000000000 */
[----:B------:R-:W-:Y:S02]  /*3580*/  ISETP.GE.AND P3, PT, R2, R96, PT ;  /* 0x000000600200720c */ /* 0x000fe40003f66270 */
[C---:B------:R-:W-:Y:S01]  /*3590*/  IADD3 R2, R98.reuse, -0x4f, RZ ;  /* 0xffffffb162027810 */ /* 0x040fe20007ffe0ff */
[----:B------:R-:W-:Y:S01]  /*35a0*/  MUFU.TANH R156, R31 ;  /* 0x0000001f009c7308 */ /* 0x000fe20000002400 */
[C---:B------:R-:W-:Y:S02]  /*35b0*/  IADD3 R17, R98.reuse, -0x48, RZ ;  /* 0xffffffb862117810 */ /* 0x040fe40007ffe0ff */
[----:B------:R-:W-:Y:S02]  /*35c0*/  IADD3 R16, R98, -0x47, RZ ;  /* 0xffffffb962107810 */ /* 0x000fe40007ffe0ff */
[----:B------:R-:W-:Y:S02]  /*35d0*/  FSEL R29, R61, -INF , !P0 ;  /* 0xff8000003d1d7808 */ /* 0x000fe40004000000 */
[----:B------:R-:W-:Y:S01]  /*35e0*/  FSEL R40, R40, -INF , !P5 ;  /* 0xff80000028287808 */ /* 0x000fe20006800000 */
[----:B------:R-:W-:Y:S01]  /*35f0*/  MUFU.TANH R149, R68 ;  /* 0x0000004400957308 */ /* 0x000fe20000002400 */
[----:B------:R-:W-:-:S02]  /*3600*/  ISETP.GE.AND P0, PT, R2, R97, PT ;  /* 0x000000610200720c */ /* 0x000fc40003f06270 */
[----:B------:R-:W-:Y:S02]  /*3610*/  ISETP.GE.AND P5, PT, R2, R96, PT ;  /* 0x000000600200720c */ /* 0x000fe40003fa6270 */
[----:B------:R-:W-:Y:S02]  /*3620*/  FSEL R37, R60, -INF , !P4 ;  /* 0xff8000003c257808 */ /* 0x000fe40006000000 */
[----:B------:R-:W-:Y:S01]  /*3630*/  FSEL R2, R42, -INF , !P3 ;  /* 0xff8000002a027808 */ /* 0x000fe20005800000 */
[----:B------:R-:W-:Y:S01]  /*3640*/  MUFU.TANH R159, R159 ;  /* 0x0000009f009f7308 */ /* 0x000fe20000002400 */
[----:B------:R-:W-:Y:S02]  /*3650*/  FSEL R39, R62, -INF , !P1 ;  /* 0xff8000003e277808 */ /* 0x000fe40004800000 */
[----:B------:R-:W-:Y:S02]  /*3660*/  FSEL R152, R152, -INF , !P2 ;  /* 0xff80000098987808 */ /* 0x000fe40005000000 */
[----:B------:R-:W-:-:S02]  /*3670*/  ISETP.GE.AND P4, PT, R17, R97, PT ;  /* 0x000000611100720c */ /* 0x000fc40003f86270 */
[-C--:B------:R-:W-:Y:S01]  /*3680*/  ISETP.GE.AND P3, PT, R17, R96.reuse, PT ;  /* 0x000000601100720c */ /* 0x080fe20003f66270 */
[----:B------:R-:W-:Y:S01]  /*3690*/  MUFU.TANH R148, R70 ;  /* 0x0000004600947308 */ /* 0x000fe20000002400 */
[C---:B-1----:R-:W-:Y:S01]  /*36a0*/  HMMA.16816.F32.BF16 R124, R44.reuse, R20, R124 ;  /* 0x000000142c7c723c */ /* 0x042fe2000004187c */
[C---:B------:R-:W-:Y:S02]  /*36b0*/  ISETP.GE.AND P1, PT, R16.reuse, R97, PT ;  /* 0x000000611000720c */ /* 0x040fe40003f26270 */
[----:B------:R-:W-:Y:S02]  /*36c0*/  ISETP.GE.AND P2, PT, R16, R96, PT ;  /* 0x000000601000720c */ /* 0x000fe40003f46270 */
[C---:B------:R-:W-:Y:S02]  /*36d0*/  IADD3 R17, R98.reuse, -0x40, RZ ;  /* 0xffffffc062117810 */ /* 0x040fe40007ffe0ff */
[C---:B------:R-:W-:Y:S01]  /*36e0*/  IADD3 R16, R98.reuse, -0x3f, RZ ;  /* 0xffffffc162107810 */ /* 0x040fe20007ffe0ff */
[----:B------:R-:W-:Y:S01]  /*36f0*/  HMMA.16816.F32.BF16 R20, R44, R22, R48 ;  /* 0x000000162c14723c */ /* 0x000fe20000041830 */
[----:B------:R-:W-:Y:S01]  /*3700*/  IADD3 R15, R98, -0x38, RZ ;  /* 0xffffffc8620f7810 */ /* 0x000fe20007ffe0ff */
[----:B------:R-:W-:Y:S01]  /*3710*/  MUFU.TANH R143, R65 ;  /* 0x00000041008f7308 */ /* 0x000fe20000002400 */
[----:B------:R-:W-:-:S02]  /*3720*/  FSEL R141, R141, -INF , !P0 ;  /* 0xff8000008d8d7808 */ /* 0x000fc40004000000 */
[----:B------:R-:W-:Y:S02]  /*3730*/  FSEL R138, R138, -INF , !P5 ;  /* 0xff8000008a8a7808 */ /* 0x000fe40006800000 */
[----:B------:R-:W-:Y:S02]  /*3740*/  FSEL R133, R133, -INF , !P4 ;  /* 0xff80000085857808 */ /* 0x000fe40006000000 */
[----:B------:R-:W-:Y:S01]  /*3750*/  FSEL R140, R140, -INF , !P3 ;  /* 0xff8000008c8c7808 */ /* 0x000fe20005800000 */
[----:B------:R1:W-:Y:S01]  /*3760*/  MUFU.TANH R144, R66 ;  /* 0x0000004200907308 */ /* 0x0003e20000002400 */
[----:B------:R-:W-:Y:S02]  /*3770*/  FSEL R137, R137, -INF , !P1 ;  /* 0xff80000089897808 */ /* 0x000fe40004800000 */
[----:B------:R-:W-:Y:S02]  /*3780*/  FSEL R150, R150, -INF , !P2 ;  /* 0xff80000096967808 */ /* 0x000fe40005000000 */
[-C--:B------:R-:W-:Y:S01]  /*3790*/  ISETP.GE.AND P0, PT, R17, R97.reuse, PT ;  /* 0x000000611100720c */ /* 0x080fe20003f06270 */
[----:B------:R-:W-:Y:S01]  /*37a0*/  FMUL.FTZ R125, R125, c[0x0][0x2ec] ;  /* 0x0000bb007d7d7a20 */ /* 0x000fe20000410000 */
[-C--:B------:R-:W-:Y:S01]  /*37b0*/  ISETP.GE.AND P5, PT, R17, R96.reuse, PT ;  /* 0x000000601100720c */ /* 0x080fe20003fa6270 */
[----:B------:R-:W-:Y:S01]  /*37c0*/  FMUL.FTZ R124, R124, c[0x0][0x2ec] ;  /* 0x0000bb007c7c7a20 */ /* 0x000fe20000410000 */
[CC--:B------:R-:W-:Y:S01]  /*37d0*/  ISETP.GE.AND P4, PT, R16.reuse, R97.reuse, PT ;  /* 0x000000611000720c */ /* 0x0c0fe20003f86270 */
[----:B------:R-:W2:Y:S01]  /*37e0*/  MUFU.TANH R135, R125 ;  /* 0x0000007d00877308 */ /* 0x000ea20000002400 */
[-C--:B------:R-:W-:Y:S01]  /*37f0*/  ISETP.GE.AND P3, PT, R16, R96.reuse, PT ;  /* 0x000000601000720c */ /* 0x080fe20003f66270 */
[----:B------:R-:W-:Y:S01]  /*3800*/  FMUL.FTZ R126, R126, c[0x0][0x2ec] ;  /* 0x0000bb007e7e7a20 */ /* 0x000fe20000410000 */
[C---:B------:R-:W-:Y:S01]  /*3810*/  ISETP.GE.AND P1, PT, R15.reuse, R97, PT ;  /* 0x000000610f00720c */ /* 0x040fe20003f26270 */
[----:B------:R-:W-:Y:S01]  /*3820*/  FMUL.FTZ R20, R20, c[0x0][0x2ec] ;  /* 0x0000bb0014147a20 */ /* 0x000fe20000410000 */
[----:B------:R-:W-:Y:S01]  /*3830*/  ISETP.GE.AND P2, PT, R15, R96, PT ;  /* 0x000000600f00720c */ /* 0x000fe20003f46270 */
[----:B-1----:R-:W-:Y:S01]  /*3840*/  FMUL.FTZ R66, R127, c[0x0][0x2ec] ;  /* 0x0000bb007f427a20 */ /* 0x002fe20000410000 */
[C---:B------:R-:W-:Y:S01]  /*3850*/  IADD3 R14, R98.reuse, -0x37, RZ ;  /* 0xffffffc9620e7810 */ /* 0x040fe20007ffe0ff */
[----:B------:R-:W1:Y:S01]  /*3860*/  MUFU.TANH R146, R71 ;  /* 0x0000004700927308 */ /* 0x000e620000002400 */
[----:B------:R-:W-:Y:S01]  /*3870*/  IADD3 R15, R98, -0x30, RZ ;  /* 0xffffffd0620f7810 */ /* 0x000fe20007ffe0ff */
[----:B------:R-:W-:Y:S01]  /*3880*/  FMUL.FTZ R21, R21, c[0x0][0x2ec] ;  /* 0x0000bb0015157a20 */ /* 0x000fe20000410000 */
[----:B------:R-:W-:Y:S01]  /*3890*/  FSEL R157, R157, -INF , !P0 ;  /* 0xff8000009d9d7808 */ /* 0x000fe20004000000 */
[----:B------:R-:W-:Y:S01]  /*38a0*/  FMUL.FTZ R22, R22, c[0x0][0x2ec] ;  /* 0x0000bb0016167a20 */ /* 0x000fe20000410000 */
[----:B------:R-:W-:Y:S01]  /*38b0*/  FSEL R154, R154, -INF , !P5 ;  /* 0xff8000009a9a7808 */ /* 0x000fe20006800000 */
[----:B------:R-:W-:Y:S01]  /*38c0*/  FMUL.FTZ R23, R23, c[0x0][0x2ec] ;  /* 0x0000bb0017177a20 */ /* 0x000fe20000410000 */
[----:B------:R-:W-:Y:S01]  /*38d0*/  FSEL R151, R151, -INF , !P4 ;  /* 0xff80000097977808 */ /* 0x000fe20006000000 */
[----:B------:R-:W1:Y:S01]  /*38e0*/  MUFU.TANH R145, R64 ;  /* 0x0000004000917308 */ /* 0x000e620000002400 */
[----:B------:R-:W-:-:S02]  /*38f0*/  FSEL R168, R168, -INF , !P3 ;  /* 0xff800000a8a87808 */ /* 0x000fc40005800000 */
[CC--:B------:R-:W-:Y:S02]  /*3900*/  ISETP.GE.AND P0, PT, R14.reuse, R97.reuse, PT ;  /* 0x000000610e00720c */ /* 0x0c0fe40003f06270 */
[-C--:B------:R-:W-:Y:S02]  /*3910*/  ISETP.GE.AND P5, PT, R14, R96.reuse, PT ;  /* 0x000000600e00720c */ /* 0x080fe40003fa6270 */
[C---:B------:R-:W-:Y:S01]  /*3920*/  ISETP.GE.AND P4, PT, R15.reuse, R97, PT ;  /* 0x000000610f00720c */ /* 0x040fe20003f86270 */
[----:B------:R-:W1:Y:S01]  /*3930*/  MUFU.TANH R142, R67 ;  /* 0x00000043008e7308 */ /* 0x000e620000002400 */
[----:B------:R-:W-:Y:S02]  /*3940*/  ISETP.GE.AND P3, PT, R15, R96, PT ;  /* 0x000000600f00720c */ /* 0x000fe40003f66270 */
[C---:B------:R-:W-:Y:S02]  /*3950*/  IADD3 R14, R98.reuse, -0x2f, RZ ;  /* 0xffffffd1620e7810 */ /* 0x040fe40007ffe0ff */
[----:B------:R-:W-:-:S02]  /*3960*/  IADD3 R9, R98, -0x28, RZ ;  /* 0xffffffd862097810 */ /* 0x000fc40007ffe0ff */
[----:B------:R-:W-:Y:S01]  /*3970*/  IADD3 R8, R98, -0x27, RZ ;  /* 0xffffffd962087810 */ /* 0x000fe20007ffe0ff */
[----:B------:R-:W1:Y:S01]  /*3980*/  MUFU.TANH R139, R124 ;  /* 0x0000007c008b7308 */ /* 0x000e620000002400 */
[----:B------:R-:W-:Y:S02]  /*3990*/  FSEL R153, R153, -INF , !P1 ;  /* 0xff80000099997808 */ /* 0x000fe40004800000 */
[----:B--2---:R-:W-:Y:S02]  /*39a0*/  FSEL R158, R158, -INF , !P2 ;  /* 0xff8000009e9e7808 */ /* 0x004fe40005000000 */
[----:B------:R-:W-:Y:S02]  /*39b0*/  FSEL R155, R155, -INF , !P0 ;  /* 0xff8000009b9b7808 */ /* 0x000fe40004000000 */
[----:B---3--:R-:W-:Y:S01]  /*39c0*/  FSEL R166, R166, -INF , !P5 ;  /* 0xff800000a6a67808 */ /* 0x008fe20006800000 */
[----:B------:R-:W2:Y:S01]  /*39d0*/  MUFU.TANH R134, R126 ;  /* 0x0000007e00867308 */ /* 0x000ea20000002400 */
[----:B----4-:R-:W-:-:S02]  /*39e0*/  FSEL R165, R165, -INF , !P4 ;  /* 0xff800000a5a57808 */ /* 0x010fc40006000000 */
[----:B-----5:R-:W-:Y:S02]  /*39f0*/  FSEL R164, R164, -INF , !P3 ;  /* 0xff800000a4a47808 */ /* 0x020fe40005800000 */
[CC--:B------:R-:W-:Y:S02]  /*3a00*/  ISETP.GE.AND P1, PT, R14.reuse, R97.reuse, PT ;  /* 0x000000610e00720c */ /* 0x0c0fe40003f26270 */
[-C--:B------:R-:W-:Y:S01]  /*3a10*/  ISETP.GE.AND P2, PT, R14, R96.reuse, PT ;  /* 0x000000600e00720c */ /* 0x080fe20003f46270 */
[----:B------:R-:W3:Y:S01]  /*3a20*/  MUFU.TANH R66, R66 ;  /* 0x0000004200427308 */ /* 0x000ee20000002400 */
[CC--:B------:R-:W-:Y:S02]  /*3a30*/  ISETP.GE.AND P0, PT, R9.reuse, R97.reuse, PT ;  /* 0x000000610900720c */ /* 0x0c0fe40003f06270 */
[----:B------:R-:W-:Y:S02]  /*3a40*/  ISETP.GE.AND P5, PT, R9, R96, PT ;  /* 0x000000600900720c */ /* 0x000fe40003fa6270 */
[----:B------:R-:W-:-:S02]  /*3a50*/  ISETP.GE.AND P4, PT, R8, R97, PT ;  /* 0x000000610800720c */ /* 0x000fc40003f86270 */
[----:B------:R-:W-:Y:S01]  /*3a60*/  ISETP.GE.AND P3, PT, R8, R96, PT ;  /* 0x000000600800720c */ /* 0x000fe20003f66270 */
[----:B------:R-:W4:Y:S01]  /*3a70*/  MUFU.TANH R67, R20 ;  /* 0x0000001400437308 */ /* 0x000f220000002400 */
[C---:B------:R-:W-:Y:S02]  /*3a80*/  IADD3 R9, R98.reuse, -0x20, RZ ;  /* 0xffffffe062097810 */ /* 0x040fe40007ffe0ff */
[----:B------:R-:W-:Y:S02]  /*3a90*/  IADD3 R8, R98, -0x1f, RZ ;  /* 0xffffffe162087810 */ /* 0x000fe40007ffe0ff */
[----:B------:R-:W-:Y:S02]  /*3aa0*/  FSEL R163, R163, -INF , !P1 ;  /* 0xff800000a3a37808 */ /* 0x000fe40004800000 */
[----:B------:R-:W-:Y:S01]  /*3ab0*/  FSEL R162, R162, -INF , !P2 ;  /* 0xff800000a2a27808 */ /* 0x000fe20005000000 */
[----:B------:R-:W5:Y:S01]  /*3ac0*/  MUFU.TANH R65, R21 ;  /* 0x0000001500417308 */ /* 0x000f620000002400 */
[----:B------:R-:W-:-:S02]  /*3ad0*/  FSEL R161, R161, -INF , !P0 ;  /* 0xff800000a1a17808 */ /* 0x000fc40004000000 */
[CC--:B------:R-:W-:Y:S02]  /*3ae0*/  ISETP.GE.AND P1, PT, R9.reuse, R97.reuse, PT ;  /* 0x000000610900720c */ /* 0x0c0fe40003f26270 */
[----:B------:R-:W-:Y:S02]  /*3af0*/  ISETP.GE.AND P2, PT, R9, R96, PT ;  /* 0x000000600900720c */ /* 0x000fe40003f46270 */
[----:B------:R-:W-:Y:S01]  /*3b00*/  ISETP.GE.AND P0, PT, R8, R97, PT ;  /* 0x000000610800720c */ /* 0x000fe20003f06270 */
[----:B------:R-:W1:Y:S01]  /*3b10*/  MUFU.TANH R64, R22 ;  /* 0x0000001600407308 */ /* 0x000e620000002400 */
[----:B------:R-:W-:Y:S02]  /*3b20*/  IADD3 R9, R98, -0xf, RZ ;  /* 0xfffffff162097810 */ /* 0x000fe40007ffe0ff */
[----:B------:R-:W-:Y:S02]  /*3b30*/  FSEL R147, R147, -INF , !P0 ;  /* 0xff80000093937808 */ /* 0x000fe40004000000 */
[----:B------:R-:W-:-:S02]  /*3b40*/  FSEL R160, R160, -INF , !P5 ;  /* 0xff800000a0a07808 */ /* 0x000fc40006800000 */
[----:B------:R-:W-:Y:S01]  /*3b50*/  ISETP.GE.AND P0, PT, R9, R97, PT ;  /* 0x000000610900720c */ /* 0x000fe20003f06270 */
[----:B------:R-:W1:Y:S01]  /*3b60*/  MUFU.TANH R62, R23 ;  /* 0x00000017003e7308 */ /* 0x000e620000002400 */
[----:B------:R-:W-:Y:S02]  /*3b70*/  ISETP.GE.AND P5, PT, R8, R96, PT ;  /* 0x000000600800720c */ /* 0x000fe40003fa6270 */
[C---:B------:R-:W-:Y:S02]  /*3b80*/  IADD3 R8, R98.reuse, -0x18, RZ ;  /* 0xffffffe862087810 */ /* 0x040fe40007ffe0ff */
[----:B------:R-:W-:Y:S02]  /*3b90*/  IADD3 R11, R98, -0x17, RZ ;  /* 0xffffffe9620b7810 */ /* 0x000fe40007ffe0ff */
[----:B------:R-:W-:Y:S02]  /*3ba0*/  FSEL R135, R135, -INF , !P0 ;  /* 0xff80000087877808 */ /* 0x000fe40004000000 */
[----:B------:R-:W-:-:S02]  /*3bb0*/  FSEL R156, R156, -INF , !P3 ;  /* 0xff8000009c9c7808 */ /* 0x000fc40005800000 */
[----:B------:R-:W-:Y:S01]  /*3bc0*/  FSEL R149, R149, -INF , !P1 ;  /* 0xff80000095957808 */ /* 0x000fe20004800000 */
[----:B------:R-:W-:Y:S01]  /*3bd0*/  BAR.SYNC.DEFER_BLOCKING 0x0 ;  /* 0x0000000000007b1d */ /* 0x000fe20000010000 */
[----:B------:R-:W-:Y:S02]  /*3be0*/  ISETP.GE.AND P0, PT, R36, 0x2, PT ;  /* 0x000000022400780c */ /* 0x000fe40003f06270 */
[----:B------:R-:W-:Y:S02]  /*3bf0*/  ISETP.GE.AND P3, PT, R8, R96, PT ;  /* 0x000000600800720c */ /* 0x000fe40003f66270 */
[----:B------:R-:W-:Y:S02]  /*3c00*/  ISETP.GE.AND P1, PT, R11, R97, PT ;  /* 0x000000610b00720c */ /* 0x000fe40003f26270 */
[----:B------:R-:W-:Y:S02]  /*3c10*/  IADD3 R10, R98, -0x10, RZ ;  /* 0xfffffff0620a7810 */ /* 0x000fe40007ffe0ff */
[----:B------:R-:W-:-:S02]  /*3c20*/  FSEL R159, R159, -INF , !P4 ;  /* 0xff8000009f9f7808 */ /* 0x000fc40006000000 */
[-C--:B------:R-:W-:Y:S02]  /*3c30*/  ISETP.GE.AND P4, PT, R8, R97.reuse, PT ;  /* 0x000000610800720c */ /* 0x080fe40003f86270 */
[----:B------:R-:W-:Y:S02]  /*3c40*/  FSEL R148, R148, -INF , !P2 ;  /* 0xff80000094947808 */ /* 0x000fe40005000000 */
[----:B------:R-:W-:Y:S02]  /*3c50*/  FSEL R144, R144, -INF , !P3 ;  /* 0xff80000090907808 */ /* 0x000fe40005800000 */
[----:B------:R-:W-:Y:S02]  /*3c60*/  FSEL R143, R143, -INF , !P1 ;  /* 0xff8000008f8f7808 */ /* 0x000fe40004800000 */
[----:B------:R-:W-:Y:S02]  /*3c70*/  IADD3 R8, R98, -0x8, RZ ;  /* 0xfffffff862087810 */ /* 0x000fe40007ffe0ff */
[----:B------:R-:W-:-:S02]  /*3c80*/  ISETP.GE.AND P2, PT, R10, R97, PT ;  /* 0x000000610a00720c */ /* 0x000fc40003f46270 */
[-C--:B------:R-:W-:Y:S02]  /*3c90*/  ISETP.GE.AND P3, PT, R11, R96.reuse, PT ;  /* 0x000000600b00720c */ /* 0x080fe40003f66270 */
[----:B------:R-:W-:Y:S02]  /*3ca0*/  ISETP.GE.AND P1, PT, R10, R96, PT ;  /* 0x000000600a00720c */ /* 0x000fe40003f26270 */
[----:B------:R-:W-:Y:S02]  /*3cb0*/  IADD3 R98, R98, -0x7, RZ ;  /* 0xfffffff962627810 */ /* 0x000fe40007ffe0ff */
[----:B-1----:R-:W-:Y:S02]  /*3cc0*/  FSEL R146, R146, -INF , !P5 ;  /* 0xff80000092927808 */ /* 0x002fe40006800000 */
[----:B------:R-:W-:Y:S02]  /*3cd0*/  FSEL R145, R145, -INF , !P4 ;  /* 0xff80000091917808 */ /* 0x000fe40006000000 */
[----:B------:R-:W-:-:S02]  /*3ce0*/  FSEL R142, R142, -INF , !P3 ;  /* 0xff8000008e8e7808 */ /* 0x000fc40005800000 */
[----:B------:R-:W-:Y:S02]  /*3cf0*/  FSEL R139, R139, -INF , !P2 ;  /* 0xff8000008b8b7808 */ /* 0x000fe40005000000 */
[----:B--2---:R-:W-:Y:S02]  /*3d00*/  FSEL R134, R134, -INF , !P1 ;  /* 0xff80000086867808 */ /* 0x004fe40004800000 */
[-C--:B------:R-:W-:Y:S02]  /*3d10*/  ISETP.GE.AND P5, PT, R8, R97.reuse, PT ;  /* 0x000000610800720c */ /* 0x080fe40003fa6270 */
[----:B------:R-:W-:Y:S02]  /*3d20*/  ISETP.GE.AND P4, PT, R98, R97, PT ;  /* 0x000000616200720c */ /* 0x000fe40003f86270 */
[-C--:B------:R-:W-:Y:S02]  /*3d30*/  ISETP.GE.AND P3, PT, R9, R96.reuse, PT ;  /* 0x000000600900720c */ /* 0x080fe40003f66270 */
[----:B------:R-:W-:-:S02]  /*3d40*/  ISETP.GE.AND P2, PT, R8, R96, PT ;  /* 0x000000600800720c */ /* 0x000fc40003f46270 */
[----:B------:R-:W-:Y:S02]  /*3d50*/  ISETP.GE.AND P1, PT, R98, R96, PT ;  /* 0x000000606200720c */ /* 0x000fe40003f26270 */
[----:B---3--:R-:W-:Y:S02]  /*3d60*/  FSEL R66, R66, -INF , !P3 ;  /* 0xff80000042427808 */ /* 0x008fe40005800000 */
[----:B----4-:R-:W-:Y:S02]  /*3d70*/  FSEL R67, R67, -INF , !P5 ;  /* 0xff80000043437808 */ /* 0x010fe40006800000 */
[----:B-----5:R-:W-:Y:S02]  /*3d80*/  FSEL R65, R65, -INF , !P4 ;  /* 0xff80000041417808 */ /* 0x020fe40006000000 */
        /* <DEDUP_REMOVED lines=62> */
.L_x_2280:
[----:B------:R-:W-:-:S04]  /*4170*/  ULEA UR6, -UR6, URZ, 0x7 ;  /* 0x0000003f06067291 */ /* 0x000fc8000f8e393f */
[----:B------:R-:W-:Y:S02]  /*4180*/  USHF.R.S32.HI UR4, URZ, 0x1f, UR6 ;  /* 0x0000001f3f047899 */ /* 0x000fe40008011406 */
[----:B------:R-:W-:-:S04]  /*4190*/  MOV R3, UR6 ;  /* 0x0000000600037c02 */ /* 0x000fc80008000f00 */
[----:B------:R-:W-:Y:S02]  /*41a0*/  MOV R4, UR4 ;  /* 0x0000000400047c02 */ /* 0x000fe40008000f00 */
.L_x_2281:
        /* <DEDUP_REMOVED lines=36> */
.L_x_2279:
        /* <DEDUP_REMOVED lines=78> */
[----:B------:R-:W-:Y:S04]  /*48d0*/  LDSM.16.MT88.4 R8, [R219+0x10800] ;  /* 0x01080000db08783b */ /* 0x000fe80000004200 */
[----:B------:R-:W-:Y:S04]  /*48e0*/  LDSM.16.MT88.4 R24, [R219+0xc800] ;  /* 0x00c80000db18783b */ /* 0x000fe80000004200 */
[----:B------:R-:W-:Y:S01]  /*48f0*/  LDSM.16.MT88.4 R20, [R218+0xc800] ;  /* 0x00c80000da14783b */ /* 0x000fe20000004200 */
[----:B-1----:R-:W-:-:S03]  /*4900*/  FMNMX.FTZ R132, R7, R132, !PT ;  /* 0x0000008407847209 */ /* 0x002fc60007810000 */
[----:B------:R-:W-:Y:S01]  /*4910*/  LDSM.16.MT88.4 R16, [R217+0xc800] ;  /* 0x00c80000d910783b */ /* 0x000fe20000004200 */
[C---:B------:R-:W-:Y:S01]  /*4920*/  FSETP.NEU.FTZ.AND P1, PT, R132.reuse, -INF , PT ;  /* 0xff8000008400780b */ /* 0x040fe20003f3d000 */
[----:B------:R-:W-:Y:S01]  /*4930*/  FMUL.FTZ R136, R132, c[0x0][0x23c] ;  /* 0x00008f0084887a20 */ /* 0x000fe20000410000 */
[----:B--2---:R-:W-:Y:S02]  /*4940*/  FMNMX.FTZ R3, R4, R3, !PT ;  /* 0x0000000304037209 */ /* 0x004fe40007810000 */
[----:B------:R-:W-:Y:S02]  /*4950*/  LDSM.16.MT88.4 R4, [R216+0x10000] ;  /* 0x01000000d804783b */ /* 0x000fe40000004200 */
[----:B------:R-:W-:Y:S02]  /*4960*/  FSEL R136, R136, RZ, P1 ;  /* 0x000000ff88887208 */ /* 0x000fe40000800000 */
[----:B------:R-:W-:-:S03]  /*4970*/  FSETP.NEU.FTZ.AND P1, PT, R3, -INF , PT ;  /* 0xff8000000300780b */ /* 0x000fc60003f3d000 */
[--C-:B------:R-:W-:Y:S02]  /*4980*/  FFMA.FTZ R59, R63, c[0x0][0x23c], -R136.reuse ;  /* 0x00008f003f3b7a23 */ /* 0x100fe40000010888 */
[----:B------:R-:W-:Y:S02]  /*4990*/  FMUL.FTZ R63, R3, c[0x0][0x23c] ;  /* 0x00008f00033f7a20 */ /* 0x000fe40000410000 */
[--C-:B------:R-:W-:Y:S02]  /*49a0*/  FFMA.FTZ R56, R88, c[0x0][0x23c], -R136.reuse ;  /* 0x00008f0058387a23 */ /* 0x100fe40000010888 */
[--C-:B------:R-:W-:Y:S01]  /*49b0*/  FFMA.FTZ R57, R75, c[0x0][0x23c], -R136.reuse ;  /* 0x00008f004b397a23 */ /* 0x100fe20000010888 */
[----:B------:R-:W-:Y:S01]  /*49c0*/  FSEL R63, R63, RZ, P1 ;  /* 0x000000ff3f3f7208 */ /* 0x000fe20000800000 */
        /* <DEDUP_REMOVED lines=8> */
[----:B------:R-:W2:Y:S01]  /*4a50*/  LDSM.16.MT88.4 R76, [R217+0x10000] ;  /* 0x01000000d94c783b */ /* 0x000ea20000004200 */
[----:B------:R-:W-:Y:S02]  /*4a60*/  FFMA.FTZ R48, R12, c[0x0][0x23c], -R63 ;  /* 0x00008f000c307a23 */ /* 0x000fe4000001083f */
[--C-:B------:R-:W-:Y:S01]  /*4a70*/  FFMA.FTZ R55, R35, c[0x0][0x23c], -R136.reuse ;  /* 0x00008f0023377a23 */ /* 0x100fe20000010888 */
[----:B------:R-:W4:Y:S01]  /*4a80*/  LDSM.16.MT88.4 R12, [R216+0xc800] ;  /* 0x00c80000d80c783b */ /* 0x000f220000004200 */
[----:B------:R-:W-:Y:S01]  /*4a90*/  MUFU.EX2 R57, R57 ;  /* 0x0000003900397308 */ /* 0x000fe20000000800 */
[----:B------:R-:W-:-:S02]  /*4aa0*/  FFMA.FTZ R50, R33, c[0x0][0x23c], -R136 ;  /* 0x00008f0021327a23 */ /* 0x000fc40000010888 */
[--C-:B------:R-:W-:Y:S02]  /*4ab0*/  FFMA.FTZ R51, R73, c[0x0][0x23c], -R136.reuse ;  /* 0x00008f0049337a23 */ /* 0x100fe40000010888 */
[--C-:B------:R-:W-:Y:S02]  /*4ac0*/  FFMA.FTZ R54, R34, c[0x0][0x23c], -R63.reuse ;  /* 0x00008f0022367a23 */ /* 0x100fe4000001083f */
[--C-:B------:R-:W-:Y:S01]  /*4ad0*/  FFMA.FTZ R49, R38, c[0x0][0x23c], -R63.reuse ;  /* 0x00008f0026317a23 */ /* 0x100fe2000001083f */
[----:B------:R-:W5:Y:S01]  /*4ae0*/  MUFU.EX2 R52, R52 ;  /* 0x0000003400347308 */ /* 0x000f620000000800 */
[----:B-1----:R-:W-:Y:S01]  /*4af0*/  F2FP.BF16.PACK_AB R68, R56, R59 ;  /* 0x0000003b3844723e */ /* 0x002fe200000010ff */
[----:B------:R-:W-:Y:S02]  /*4b00*/  FFMA.FTZ R45, R32, c[0x0][0x23c], -R63 ;  /* 0x00008f00202d7a23 */ /* 0x000fe4000001083f */
[--C-:B------:R-:W-:Y:S01]  /*4b10*/  FFMA.FTZ R42, R43, c[0x0][0x23c], -R136.reuse ;  /* 0x00008f002b2a7a23 */ /* 0x100fe20000010888 */
[----:B------:R-:W1:Y:S01]  /*4b20*/  LDSM.16.MT88.4 R32, [R218+0x10800] ;  /* 0x01080000da20783b */ /* 0x000e620000004200 */
[----:B------:R-:W-:-:S02]  /*4b30*/  FFMA.FTZ R43, R29, c[0x0][0x23c], -R136 ;  /* 0x00008f001d2b7a23 */ /* 0x000fc40000010888 */
[----:B------:R-:W-:Y:S01]  /*4b40*/  MUFU.EX2 R61, R61 ;  /* 0x0000003d003d7308 */ /* 0x000fe20000000800 */
[----:B------:R-:W1:Y:S01]  /*4b50*/  LDSM.16.MT88.4 R28, [R217+0x10800] ;  /* 0x01080000d91c783b */ /* 0x000e620000004200 */
[--C-:B------:R-:W-:Y:S02]  /*4b60*/  FFMA.FTZ R47, R41, c[0x0][0x23c], -R136.reuse ;  /* 0x00008f00292f7a23 */ /* 0x100fe40000010888 */
[----:B------:R-:W-:Y:S02]  /*4b70*/  FFMA.FTZ R38, R37, c[0x0][0x23c], -R136 ;  /* 0x00008f0025267a23 */ /* 0x000fe40000010888 */
[--C-:B------:R-:W-:Y:S02]  /*4b80*/  FFMA.FTZ R44, R172, c[0x0][0x23c], -R63.reuse ;  /* 0x00008f00ac2c7a23 */ /* 0x100fe4000001083f */
[----:B------:R-:W2:Y:S01]  /*4b90*/  MUFU.EX2 R60, R60 ;  /* 0x0000003c003c7308 */ /* 0x000ea20000000800 */
[----:B-----5:R-:W-:Y:S01]  /*4ba0*/  F2FP.BF16.PACK_AB R70, R52, R57 ;  /* 0x000000393446723e */ /* 0x020fe200000010ff */
[----:B------:R-:W-:-:S02]  /*4bb0*/  FFMA.FTZ R41, R170, c[0x0][0x23c], -R63 ;  /* 0x00008f00aa297a23 */ /* 0x000fc4000001083f */
[--C-:B------:R-:W-:Y:S02]  /*4bc0*/  FFMA.FTZ R40, R40, c[0x0][0x23c], -R63.reuse ;  /* 0x00008f0028287a23 */ /* 0x100fe4000001083f */
[--C-:B------:R-:W-:Y:S02]  /*4bd0*/  FFMA.FTZ R37, R2, c[0x0][0x23c], -R63.reuse ;  /* 0x00008f0002257a23 */ /* 0x100fe4000001083f */
[----:B------:R-:W-:Y:S01]  /*4be0*/  MUFU.EX2 R58, R58 ;  /* 0x0000003a003a7308 */ /* 0x000fe20000000800 */
[--C-:B------:R-:W-:Y:S02]  /*4bf0*/  FFMA.FTZ R2, R141, c[0x0][0x23c], -R136.reuse ;  /* 0x00008f008d027a23 */ /* 0x100fe40000010888 */
[--C-:B------:R-:W-:Y:S02]  /*4c00*/  FFMA.FTZ R0, R137, c[0x0][0x23c], -R136.reuse ;  /* 0x00008f0089007a23 */ /* 0x100fe40000010888 */
[--C-:B------:R-:W-:Y:S02]  /*4c10*/  FFMA.FTZ R39, R39, c[0x0][0x23c], -R136.reuse ;  /* 0x00008f0027277a23 */ /* 0x100fe40000010888 */
[----:B------:R-:W-:Y:S01]  /*4c20*/  FFMA.FTZ R133, R133, c[0x0][0x23c], -R136 ;  /* 0x00008f0085857a23 */ /* 0x000fe20000010888 */
[----:B------:R-:W5:Y:S01]  /*4c30*/  MUFU.EX2 R53, R53 ;  /* 0x0000003500357308 */ /* 0x000f620000000800 */
[----:B--2---:R-:W-:Y:S01]  /*4c40*/  F2FP.BF16.PACK_AB R69, R60, R61 ;  /* 0x0000003d3c45723e */ /* 0x004fe200000010ff */
        /* <DEDUP_REMOVED lines=8> */
[----:B-----5:R-:W-:Y:S01]  /*4cd0*/  F2FP.BF16.PACK_AB R71, R53, R58 ;  /* 0x0000003a3547723e */ /* 0x020fe200000010ff */
        /* <DEDUP_REMOVED lines=36> */
[----:B------:R-:W1:Y:S01]  /*4f20*/  MUFU.EX2 R45, R45 ;  /* 0x0000002d002d7308 */ /* 0x000e620000000800 */
[----:B------:R-:W-:-:S02]  /*4f30*/  FADD.FTZ R58, R58, R61 ;  /* 0x0000003d3a3a7221 */ /* 0x000fc40000010000 */
[----:B------:R-:W-:Y:S02]  /*4f40*/  FFMA.FTZ R245, R65, c[0x0][0x23c], -R136 ;  /* 0x00008f0041f57a23 */ /* 0x000fe40000010888 */
[----:B------:R-:W-:Y:S01]  /*4f50*/  FADD.FTZ R52, R52, R57 ;  /* 0x0000003934347221 */ /* 0x000fe20000010000 */
[C---:B------:R-:W-:Y:S01]  /*4f60*/  HMMA.16816.F32.BF16 R112, R68.reuse, R108, RZ ;  /* 0x0000006c4470723c */ /* 0x040fe200000418ff */
[----:B------:R-:W-:Y:S01]  /*4f70*/  FADD.FTZ R53, R53, R58 ;  /* 0x0000003a35357221 */ /* 0x000fe20000010000 */
[----:B------:R-:W-:Y:S06]  /*4f80*/  MUFU.EX2 R47, R47 ;  /* 0x0000002f002f7308 */ /* 0x000fec0000000800 */
[C---:B---3--:R-:W-:Y:S02]  /*4f90*/  HMMA.16816.F32.BF16 R88, R68.reuse, R84, RZ ;  /* 0x000000544458723c */ /* 0x048fe400000418ff */
[----:B------:R-:W3:Y:S06]  /*4fa0*/  MUFU.EX2 R42, R42 ;  /* 0x0000002a002a7308 */ /* 0x000eec0000000800 */
        /* <DEDUP_REMOVED lines=27> */
[----:B----4-:R-:W-:Y:S01]  /*5160*/  HMMA.16816.F32.BF16 R104, R4, R12, R104 ;  /* 0x0000000c0468723c */ /* 0x010fe20000041868 */
[----:B------:R-:W-:Y:S01]  /*5170*/  FADD.FTZ R46, R46, R51 ;  /* 0x000000332e2e7221 */ /* 0x000fe20000010000 */
[----:B------:R-:W-:Y:S01]  /*5180*/  MUFU.EX2 R0, R0 ;  /* 0x0000000000007308 */ /* 0x000fe20000000800 */
[----:B------:R-:W-:-:S05]  /*5190*/  FADD.FTZ R45, R45, R48 ;  /* 0x000000302d2d7221 */ /* 0x000fca0000010000 */
[C---:B------:R-:W-:Y:S01]  /*51a0*/  HMMA.16816.F32.BF16 R100, R4.reuse, R14, R100 ;  /* 0x0000000e0464723c */ /* 0x040fe20000041864 */
[----:B------:R-:W1:Y:S01]  /*51b0*/  LDSM.16.MT88.4 R12, [R216+0x10800] ;  /* 0x01080000d80c783b */ /* 0x000e620000004200 */
[----:B------:R-:W-:Y:S06]  /*51c0*/  MUFU.EX2 R137, R137 ;  /* 0x0000008900897308 */ /* 0x000fec0000000800 */
[C---:B------:R-:W-:Y:S02]  /*51d0*/  HMMA.16816.F32.BF16 R96, R4.reuse, R8, R96 ;  /* 0x000000080460723c */ /* 0x040fe40000041860 */
        /* <DEDUP_REMOVED lines=34> */
[----:B---3--:R-:W-:Y:S01]  /*5400*/  F2FP.BF16.PACK_AB R4, R42, R47 ;  /* 0x0000002f2a04723e */ /* 0x008fe200000010ff */
        /* <DEDUP_REMOVED lines=14> */
[----:B------:R-:W3:Y:S02]  /*54f0*/  MUFU.EX2 R162, R162 ;  /* 0x000000a200a27308 */ /* 0x000ee40000000800 */
[C---:B------:R-:W-:Y:S01]  /*5500*/  HMMA.16816.F32.BF16 R100, R4.reuse, R10, R100 ;  /* 0x0000000a0464723c */ /* 0x040fe20000041864 */
[----:B------:R-:W5:Y:S05]  /*5510*/  LDSM.16.MT88.4 R8, [R216+0x11000] ;  /* 0x01100000d808783b */ /* 0x000f6a0000004200 */
[----:B------:R-:W-:Y:S02]  /*5520*/  MUFU.EX2 R160, R160 ;  /* 0x000000a000a07308 */ /* 0x000fe40000000800 */
[C---:B--2---:R-:W-:Y:S06]  /*5530*/  HMMA.16816.F32.BF16 R112, R4.reuse, R16, R112 ;  /* 0x000000100470723c */ /* 0x044fec0000041870 */
[----:B------:R-:W2:Y:S02]  /*5540*/  MUFU.EX2 R165, R165 ;  /* 0x000000a500a57308 */ /* 0x000ea40000000800 */
[C---:B------:R-:W-:Y:S01]  /*5550*/  HMMA.16816.F32.BF16 R108, R4.reuse, R18, R108 ;  /* 0x00000012046c723c */ /* 0x040fe2000004186c */
[----:B------:R-:W-:Y:S05]  /*5560*/  LDSM.16.MT88.4 R16, [R216+0xd800] ;  /* 0x00d80000d810783b */ /* 0x000fea0000004200 */
        /* <DEDUP_REMOVED lines=60> */
[----:B------:R-:W-:Y:S01]  /*5930*/  HMMA.16816.F32.BF16 R68, R4, R18, R68 ;  /* 0x000000120444723c */ /* 0x000fe20000041844 */
[----:B------:R-:W4:Y:S06]  /*5940*/  LDSM.16.MT88.4 R16, [R219+0x12000] ;  /* 0x01200000db10783b */ /* 0x000f2c0000004200 */
        /* <DEDUP_REMOVED lines=18> */
[C---:B-1----:R-:W-:Y:S08]  /*5a70*/  HMMA.16816.F32.BF16 R104, R4.reuse, R12, R104 ;  /* 0x0000000c0468723c */ /* 0x042ff00000041868 */
        /* <DEDUP_REMOVED lines=32> */
[C---:B-----5:R-:W-:Y:S08]  /*5c80*/  HMMA.16816.F32.BF16 R104, R4.reuse, R8, R104 ;  /* 0x000000080468723c */ /* 0x060ff00000041868 */
        /* <DEDUP_REMOVED lines=109> */
.L_x_2286:
        /* <DEDUP_REMOVED lines=64> */
.L_x_2283:
[C---:B------:R-:W-:Y:S04]  /*6760*/  LEA R228, P0, R6.reuse, R228, 0x1 ;  /* 0x000000e406e47211 */ /* 0x040fe800078008ff */
[----:B------:R-:W-:Y:S02]  /*6770*/  LEA.HI.X R227, R6, R227, R3, 0x1, P0 ;  /* 0x000000e306e37211 */ /* 0x000fe400000f0c03 */
[----:B------:R-:W-:Y:S02]  /*6780*/  IADD3 R40, P0, R228, UR9, RZ ;  /* 0x00000009e4287c10 */ /* 0x000fe4000ff1e0ff */
[----:B------:R-:W-:Y:S02]  /*6790*/  MOV R229, R227 ;  /* 0x000000e300e57202 */ /* 0x000fe40000000f00 */
[----:B------:R-:W-:Y:S02]  /*67a0*/  IADD3.X R41, R227, UR5, RZ, P0, !PT ;  /* 0x00000005e3297c10 */ /* 0x000fe400087fe4ff */
[----:B------:R-:W-:Y:S01]  /*67b0*/  IADD3 R38, P0, R40, UR9, RZ ;  /* 0x0000000928267c10 */ /* 0x000fe2000ff1e0ff */
[----:B------:R-:W-:Y:S01]  /*67c0*/  @!PT LDS RZ, [RZ] ;  /* 0x00000000fffff984 */ /* 0x000fe20000000800 */
[----:B------:R-:W-:Y:S01]  /*67d0*/  @!PT LDS RZ, [RZ] ;  /* 0x00000000fffff984 */ /* 0x000fe20000000800 */
[----:B------:R-:W-:Y:S01]  /*67e0*/  @!PT LDS RZ, [RZ] ;  /* 0x00000000fffff984 */ /* 0x000fe20000000800 */
[----:B------:R1:W-:Y:S03]  /*67f0*/  LDGSTS.E.BYPASS.LTC128B.128 [R233+0xc000], [R228.64] ;  /* 0x0c000000e4e97fae */ /* 0x0003e6000b901d4a */
[----:B------:R-:W-:Y:S02]  /*6800*/  IADD3.X R39, R41, UR5, RZ, P0, !PT ;  /* 0x0000000529277c10 */ /* 0x000fe400087fe4ff */
[----:B------:R-:W-:Y:S03]  /*6810*/  IADD3 R36, P0, R38, UR9, RZ ;  /* 0x0000000926247c10 */ /* 0x000fe6000ff1e0ff */
[----:B------:R1:W-:Y:S01]  /*6820*/  LDGSTS.E.BYPASS.LTC128B.128 [R233+0x10000], [R228.64+0x80] ;  /* 0x10000080e4e97fae */ /* 0x0003e2000b901d4a */
[----:B------:R-:W-:Y:S02]  /*6830*/  IADD3.X R37, R39, UR5, RZ, P0, !PT ;  /* 0x0000000527257c10 */ /* 0x000fe400087fe4ff */
[----:B------:R-:W-:Y:S04]  /*6840*/  IADD3 R34, P0, R36, UR9, RZ ;  /* 0x0000000924227c10 */ /* 0x000fe8000ff1e0ff */
[----:B------:R-:W-:Y:S01]  /*6850*/  IADD3.X R35, R37, UR5, RZ, P0, !PT ;  /* 0x0000000525237c10 */ /* 0x000fe200087fe4ff */
[----:B------:R2:W-:Y:S01]  /*6860*/  LDGSTS.E.BYPASS.LTC128B.128 [R233+0xc800], [R40.64] ;  /* 0x0c80000028e97fae */ /* 0x0005e2000b901d4a */
[----:B------:R-:W-:Y:S04]  /*6870*/  IADD3 R32, P0, R34, UR9, RZ ;  /* 0x0000000922207c10 */ /* 0x000fe8000ff1e0ff */
[----:B------:R-:W-:Y:S02]  /*6880*/  IADD3.X R33, R35, UR5, RZ, P0, !PT ;  /* 0x0000000523217c10 */ /* 0x000fe400087fe4ff */
[----:B------:R-:W-:Y:S01]  /*6890*/  IADD3 R2, P0, R32, UR9, RZ ;  /* 0x0000000920027c10 */ /* 0x000fe2000ff1e0ff */
[----:B------:R2:W-:Y:S03]  /*68a0*/  LDGSTS.E.BYPASS.LTC128B.128 [R233+0x10800], [R40.64+0x80] ;  /* 0x1080008028e97fae */ /* 0x0005e6000b901d4a */
[----:B------:R-:W-:Y:S02]  /*68b0*/  IADD3.X R3, R33, UR5, RZ, P0, !PT ;  /* 0x0000000521037c10 */ /* 0x000fe400087fe4ff */
[----:B------:R-:W-:Y:S03]  /*68c0*/  IADD3 R42, P0, R2, UR9, RZ ;  /* 0x00000009022a7c10 */ /* 0x000fe6000ff1e0ff */
[----:B------:R3:W-:Y:S01]  /*68d0*/  LDGSTS.E.BYPASS.LTC128B.128 [R233+0xd000], [R38.64] ;  /* 0x0d00000026e97fae */ /* 0x0007e2000b901d4a */
[----:B------:R-:W-:Y:S02]  /*68e0*/  IADD3.X R43, R3, UR5, RZ, P0, !PT ;  /* 0x00000005032b7c10 */ /* 0x000fe400087fe4ff */
[----:B------:R-:W-:Y:S05]  /*68f0*/  ISETP.GE.AND P0, PT, R241, 0x1, PT ;  /* 0x00000001f100780c */ /* 0x000fea0003f06270 */
[----:B------:R3:W-:Y:S08]  /*6900*/  LDGSTS.E.BYPASS.LTC128B.128 [R233+0x11000], [R38.64+0x80] ;  /* 0x1100008026e97fae */ /* 0x0007f0000b901d4a */
[----:B------:R3:W-:Y:S08]  /*6910*/  LDGSTS.E.BYPASS.LTC128B.128 [R233+0xd800], [R36.64] ;  /* 0x0d80000024e97fae */ /* 0x0007f0000b901d4a */
        /* <DEDUP_REMOVED lines=9> */
[----:B------:R-:W-:Y:S08]  /*69b0*/  LDSM.16.M88.4 R136, [R226] ;  /* 0x00000000e288783b */ /* 0x000ff00000000200 */
[----:B------:R-:W1:Y:S08]  /*69c0*/  LDSM.16.M88.4 R140, [R225] ;  /* 0x00000000e18c783b */ /* 0x000e700000000200 */
[----:B------:R-:W2:Y:S08]  /*69d0*/  LDSM.16.M88.4 R144, [R225+0x800] ;  /* 0x00080000e190783b */ /* 0x000eb00000000200 */
[----:B------:R-:W2:Y:S08]  /*69e0*/  LDSM.16.M88.4 R148, [R225+0x1000] ;  /* 0x00100000e194783b */ /* 0x000eb00000000200 */
[----:B------:R-:W0:Y:S08]  /*69f0*/  LDGDEPBAR ;  /* 0x00000000000079af */ /* 0x000e300000000000 */
[----:B------:R-:W3:Y:S01]  /*6a00*/  LDSM.16.M88.4 R152, [R225+0x1800] ;  /* 0x00180000e198783b */ /* 0x000ee20000000200 */
[C---:B-1----:R-:W-:Y:S07]  /*6a10*/  HMMA.16816.F32.BF16 R4, R136.reuse, R140, RZ ;  /* 0x0000008c8804723c */ /* 0x042fee00000418ff */
[----:B------:R-:W1:Y:S01]  /*6a20*/  LDSM.16.M88.4 R156, [R225+0x2000] ;  /* 0x00200000e19c783b */ /* 0x000e620000000200 */
[C---:B------:R-:W-:Y:S07]  /*6a30*/  HMMA.16816.F32.BF16 R8, R136.reuse, R142, RZ ;  /* 0x0000008e8808723c */ /* 0x040fee00000418ff */
[----:B------:R-:W1:Y:S01]  /*6a40*/  LDSM.16.M88.4 R160, [R225+0x2800] ;  /* 0x00280000e1a0783b */ /* 0x000e620000000200 */
[C---:B--2---:R-:W-:Y:S07]  /*6a50*/  HMMA.16816.F32.BF16 R12, R136.reuse, R144, RZ ;  /* 0x00000090880c723c */ /* 0x044fee00000418ff */
[----:B------:R-:W2:Y:S01]  /*6a60*/  LDSM.16.M88.4 R164, [R225+0x3000] ;  /* 0x00300000e1a4783b */ /* 0x000ea20000000200 */
[C---:B------:R-:W-:Y:S07]  /*6a70*/  HMMA.16816.F32.BF16 R16, R136.reuse, R146, RZ ;  /* 0x000000928810723c */ /* 0x040fee00000418ff */
[----:B------:R-:W2:Y:S01]  /*6a80*/  LDSM.16.M88.4 R140, [R225+0x3800] ;  /* 0x00380000e18c783b */ /* 0x000ea20000000200 */
[C---:B------:R-:W-:Y:S07]  /*6a90*/  HMMA.16816.F32.BF16 R20, R136.reuse, R148, RZ ;  /* 0x000000948814723c */ /* 0x040fee00000418ff */
[----:B------:R-:W-:Y:S01]  /*6aa0*/  LDSM.16.M88.4 R144, [R224] ;  /* 0x00000000e090783b */ /* 0x000fe20000000200 */
[C---:B------:R-:W-:Y:S07]  /*6ab0*/  HMMA.16816.F32.BF16 R24, R136.reuse, R150, RZ ;  /* 0x000000968818723c */ /* 0x040fee00000418ff */
[----:B------:R-:W2:Y:S01]  /*6ac0*/  LDSM.16.M88.4 R148, [R223] ;  /* 0x00000000df94783b */ /* 0x000ea20000000200 */
[C---:B---3--:R-:W-:Y:S07]  /*6ad0*/  HMMA.16816.F32.BF16 R28, R136.reuse, R152, RZ ;  /* 0x00000098881c723c */ /* 0x048fee00000418ff */
[----:B------:R-:W3:Y:S01]  /*6ae0*/  LDSM.16.M88.4 R168, [R215] ;  /* 0x00000000d7a8783b */ /* 0x000ee20000000200 */
[C---:B----4-:R-:W-:Y:S07]  /*6af0*/  HMMA.16816.F32.BF16 R32, R136.reuse, R154, RZ ;  /* 0x0000009a8820723c */ /* 0x050fee00000418ff */
[----:B------:R-:W4:Y:S01]  /*6b00*/  LDSM.16.M88.4 R172, [R214] ;  /* 0x00000000d6ac783b */ /* 0x000f220000000200 */
[C---:B-1----:R-:W-:Y:S07]  /*6b10*/  HMMA.16816.F32.BF16 R36, R136.reuse, R156, RZ ;  /* 0x0000009c8824723c */ /* 0x042fee00000418ff */
[----:B------:R-:W1:Y:S01]  /*6b20*/  LDSM.16.M88.4 R152, [R213] ;  /* 0x00000000d598783b */ /* 0x000e620000000200 */
[C---:B------:R-:W-:Y:S07]  /*6b30*/  HMMA.16816.F32.BF16 R40, R136.reuse, R158, RZ ;  /* 0x0000009e8828723c */ /* 0x040fee00000418ff */
[----:B------:R-:W1:Y:S01]  /*6b40*/  LDSM.16.M88.4 R156, [R212] ;  /* 0x00000000d49c783b */ /* 0x000e620000000200 */
[C---:B------:R-:W-:Y:S07]  /*6b50*/  HMMA.16816.F32.BF16 R44, R136.reuse, R160, RZ ;  /* 0x000000a0882c723c */ /* 0x040fee00000418ff */
[----:B------:R-:W-:Y:S01]  /*6b60*/  LDSM.16.M88.4 R176, [R210] ;  /* 0x00000000d2b0783b */ /* 0x000fe20000000200 */
[C---:B------:R-:W-:Y:S07]  /*6b70*/  HMMA.16816.F32.BF16 R48, R136.reuse, R162, RZ ;  /* 0x000000a28830723c */ /* 0x040fee00000418ff */
[----:B------:R-:W1:Y:S01]  /*6b80*/  LDSM.16.M88.4 R160, [R211] ;  /* 0x00000000d3a0783b */ /* 0x000e620000000200 */
[C---:B--2---:R-:W-:Y:S07]  /*6b90*/  HMMA.16816.F32.BF16 R52, R136.reuse, R164, RZ ;  /* 0x000000a48834723c */ /* 0x044fee00000418ff */
[----:B------:R-:W2:Y:S01]  /*6ba0*/  LDSM.16.M88.4 R180, [R209] ;  /* 0x00000000d1b4783b */ /* 0x000ea20000000200 */
[C---:B------:R-:W-:Y:S07]  /*6bb0*/  HMMA.16816.F32.BF16 R56, R136.reuse, R166, RZ ;  /* 0x000000a68838723c */ /* 0x040fee00000418ff */
[----:B------:R-:W-:Y:S01]  /*6bc0*/  LDSM.16.M88.4 R184, [R222] ;  /* 0x00000000deb8783b */ /* 0x000fe20000000200 */
[C---:B------:R-:W-:Y:S07]  /*6bd0*/  HMMA.16816.F32.BF16 R60, R136.reuse, R140, RZ ;  /* 0x0000008c883c723c */ /* 0x040fee00000418ff */
[----:B------:R-:W1:Y:S01]  /*6be0*/  LDSM.16.M88.4 R164, [R221] ;  /* 0x00000000dda4783b */ /* 0x000e620000000200 */
[----:B------:R-:W-:Y:S07]  /*6bf0*/  HMMA.16816.F32.BF16 R64, R136, R142, RZ ;  /* 0x0000008e8840723c */ /* 0x000fee00000418ff */
[----:B------:R-:W1:Y:S01]  /*6c00*/  LDSM.16.M88.4 R136, [R221+0x800] ;  /* 0x00080000dd88783b */ /* 0x000e620000000200 */
[C---:B------:R-:W-:Y:S07]  /*6c10*/  HMMA.16816.F32.BF16 R4, R144.reuse, R148, R4 ;  /* 0x000000949004723c */ /* 0x040fee0000041804 */
[----:B------:R-:W1:Y:S01]  /*6c20*/  LDSM.16.M88.4 R140, [R221+0x1000] ;  /* 0x00100000dd8c783b */ /* 0x000e620000000200 */
[C---:B------:R-:W-:Y:S07]  /*6c30*/  HMMA.16816.F32.BF16 R8, R144.reuse, R150, R8 ;  /* 0x000000969008723c */ /* 0x040fee0000041808 */
[----:B------:R-:W2:Y:S01]  /*6c40*/  LDSM.16.M88.4 R148, [R221+0x1800] ;  /* 0x00180000dd94783b */ /* 0x000ea20000000200 */
[C---:B---3--:R-:W-:Y:S07]  /*6c50*/  HMMA.16816.F32.BF16 R12, R144.reuse, R168, R12 ;  /* 0x000000a8900c723c */ /* 0x048fee000004180c */
[----:B------:R-:W-:Y:S01]  /*6c60*/  LDSM.16.M88.4 R188, [R207] ;  /* 0x00000000cfbc783b */ /* 0x000fe20000000200 */
[C---:B------:R-:W-:Y:S07]  /*6c70*/  HMMA.16816.F32.BF16 R16, R144.reuse, R170, R16 ;  /* 0x000000aa9010723c */ /* 0x040fee0000041810 */
[----:B------:R-:W-:Y:S01]  /*6c80*/  LDSM.16.M88.4 R168, [R221+0x2800] ;  /* 0x00280000dda8783b */ /* 0x000fe20000000200 */
[C---:B----4-:R-:W-:Y:S07]  /*6c90*/  HMMA.16816.F32.BF16 R20, R144.reuse, R172, R20 ;  /* 0x000000ac9014723c */ /* 0x050fee0000041814 */
[----:B------:R-:W-:Y:S01]  /*6ca0*/  LDSM.16.M88.4 R192, [R220+0x2000] ;  /* 0x00200000dcc0783b */ /* 0x000fe20000000200 */
[C---:B------:R-:W-:Y:S07]  /*6cb0*/  HMMA.16816.F32.BF16 R24, R144.reuse, R174, R24 ;  /* 0x000000ae9018723c */ /* 0x040fee0000041818 */
[----:B------:R-:W-:Y:S01]  /*6cc0*/  LDSM.16.M88.4 R172, [R208] ;  /* 0x00000000d0ac783b */ /* 0x000fe20000000200 */
[C---:B-1----:R-:W-:Y:S07]  /*6cd0*/  HMMA.16816.F32.BF16 R28, R144.reuse, R152, R28 ;  /* 0x00000098901c723c */ /* 0x042fee000004181c */
[----:B------:R-:W-:Y:S01]  /*6ce0*/  LDSM.16.M88.4 R196, [R208+0x4000] ;  /* 0x00400000d0c4783b */ /* 0x000fe20000000200 */
[C---:B------:R-:W-:Y:S07]  /*6cf0*/  HMMA.16816.F32.BF16 R32, R144.reuse, R154, R32 ;  /* 0x0000009a9020723c */ /* 0x040fee0000041820 */
[----:B------:R-:W1:Y:S01]  /*6d00*/  LDSM.16.M88.4 R152, [R221+0x2000] ;  /* 0x00200000dd98783b */ /* 0x000e620000000200 */
[C---:B------:R-:W-:Y:S08]  /*6d10*/  HMMA.16816.F32.BF16 R36, R144.reuse, R156, R36 ;  /* 0x0000009c9024723c */ /* 0x040ff00000041824 */
[C---:B------:R-:W-:Y:S01]  /*6d20*/  HMMA.16816.F32.BF16 R40, R144.reuse, R158, R40 ;  /* 0x0000009e9028723c */ /* 0x040fe20000041828 */
[----:B------:R-:W-:Y:S07]  /*6d30*/  LDSM.16.M88.4 R156, [R221+0x3800] ;  /* 0x00380000dd9c783b */ /* 0x000fee0000000200 */
[C---:B------:R-:W-:Y:S08]  /*6d40*/  HMMA.16816.F32.BF16 R44, R144.reuse, R160, R44 ;  /* 0x000000a0902c723c */ /* 0x040ff0000004182c */
[C---:B------:R-:W-:Y:S01]  /*6d50*/  HMMA.16816.F32.BF16 R48, R144.reuse, R162, R48 ;  /* 0x000000a29030723c */ /* 0x040fe20000041830 */
[----:B------:R-:W-:Y:S07]  /*6d60*/  LDSM.16.M88.4 R160, [R220] ;  /* 0x00000000dca0783b */ /* 0x000fee0000000200 */
[C---:B------:R-:W-:Y:S08]  /*6d70*/  HMMA.16816.F32.BF16 R52, R144.reuse, R176, R52 ;  /* 0x000000b09034723c */ /* 0x040ff00000041834 */
[C---:B------:R-:W-:Y:S01]  /*6d80*/  HMMA.16816.F32.BF16 R56, R144.reuse, R178, R56 ;  /* 0x000000b29038723c */ /* 0x040fe20000041838 */
[----:B------:R-:W-:Y:S07]  /*6d90*/  LDSM.16.M88.4 R176, [R208+0x800] ;  /* 0x00080000d0b0783b */ /* 0x000fee0000000200 */
[C---:B--2---:R-:W-:Y:S08]  /*6da0*/  HMMA.16816.F32.BF16 R60, R144.reuse, R180, R60 ;  /* 0x000000b4903c723c */ /* 0x044ff0000004183c */
[----:B------:R-:W-:Y:S01]  /*6db0*/  HMMA.16816.F32.BF16 R64, R144, R182, R64 ;  /* 0x000000b69040723c */ /* 0x000fe20000041840 */
[----:B------:R-:W2:Y:S07]  /*6dc0*/  LDSM.16.M88.4 R144, [R221+0x3000] ;  /* 0x00300000dd90783b */ /* 0x000eae0000000200 */
[C---:B------:R-:W-:Y:S01]  /*6dd0*/  HMMA.16816.F32.BF16 R4, R184.reuse, R164, R4 ;  /* 0x000000a4b804723c */ /* 0x040fe20000041804 */
[----:B------:R-:W-:Y:S07]  /*6de0*/  LDSM.16.M88.4 R180, [R225+0x7800] ;  /* 0x00780000e1b4783b */ /* 0x000fee0000000200 */
[C---:B------:R-:W-:Y:S01]  /*6df0*/  HMMA.16816.F32.BF16 R8, R184.reuse, R166, R8 ;  /* 0x000000a6b808723c */ /* 0x040fe20000041808 */
[----:B------:R-:W3:Y:S07]  /*6e00*/  LDSM.16.M88.4 R164, [R208+0x1000] ;  /* 0x00100000d0a4783b */ /* 0x000eee0000000200 */
[C---:B------:R-:W-:Y:S08]  /*6e10*/  HMMA.16816.F32.BF16 R12, R184.reuse, R136, R12 ;  /* 0x00000088b80c723c */ /* 0x040ff0000004180c */
[C---:B------:R-:W-:Y:S01]  /*6e20*/  HMMA.16816.F32.BF16 R16, R184.reuse, R138, R16 ;  /* 0x0000008ab810723c */ /* 0x040fe20000041810 */
[----:B------:R-:W4:Y:S07]  /*6e30*/  LDSM.16.M88.4 R136, [R208+0x1800] ;  /* 0x00180000d088783b */ /* 0x000f2e0000000200 */
[C---:B------:R-:W-:Y:S08]  /*6e40*/  HMMA.16816.F32.BF16 R20, R184.reuse, R140, R20 ;  /* 0x0000008cb814723c */ /* 0x040ff00000041814 */
        /* <DEDUP_REMOVED lines=27> */
[C---:B----4-:R-:W-:Y:S08]  /*7000*/  HMMA.16816.F32.BF16 R28, R160.reuse, R136, R28 ;  /* 0x00000088a01c723c */ /* 0x050ff0000004181c */
[C---:B------:R-:W-:Y:S01]  /*7010*/  HMMA.16816.F32.BF16 R32, R160.reuse, R138, R32 ;  /* 0x0000008aa020723c */ /* 0x040fe20000041820 */
[----:B------:R-:W4:Y:S07]  /*7020*/  LDSM.16.M88.4 R136, [R225+0x6000] ;  /* 0x00600000e188783b */ /* 0x000f2e0000000200 */
[C---:B------:R-:W-:Y:S08]  /*7030*/  HMMA.16816.F32.BF16 R36, R160.reuse, R140, R36 ;  /* 0x0000008ca024723c */ /* 0x040ff00000041824 */
[C---:B------:R-:W-:Y:S01]  /*7040*/  HMMA.16816.F32.BF16 R40, R160.reuse, R142, R40 ;  /* 0x0000008ea028723c */ /* 0x040fe20000041828 */
[----:B------:R-:W3:Y:S07]  /*7050*/  LDSM.16.M88.4 R140, [R225+0x6800] ;  /* 0x00680000e18c783b */ /* 0x000eee0000000200 */
        /* <DEDUP_REMOVED lines=10> */
[----:B------:R-:W1:Y:S07]  /*7100*/  LDSM.16.M88.4 R160, [R204] ;  /* 0x00000000cca0783b */ /* 0x000e6e0000000200 */
        /* <DEDUP_REMOVED lines=8> */
[C---:B---3--:R-:W-:Y:S08]  /*7190*/  HMMA.16816.F32.BF16 R28, R156.reuse, R164, R28 ;  /* 0x000000a49c1c723c */ /* 0x048ff0000004181c */
[C---:B------:R-:W-:Y:S01]  /*71a0*/  HMMA.16816.F32.BF16 R32, R156.reuse, R166, R32 ;  /* 0x000000a69c20723c */ /* 0x040fe20000041820 */
[----:B------:R-:W-:Y:S07]  /*71b0*/  LDSM.16.M88.4 R164, [R221+0x4000] ;  /* 0x00400000dda4783b */ /* 0x000fee0000000200 */
[C---:B----4-:R-:W-:Y:S08]  /*71c0*/  HMMA.16816.F32.BF16 R36, R156.reuse, R136, R36 ;  /* 0x000000889c24723c */ /* 0x050ff00000041824 */
[C---:B------:R-:W-:Y:S01]  /*71d0*/  HMMA.16816.F32.BF16 R40, R156.reuse, R138, R40 ;  /* 0x0000008a9c28723c */ /* 0x040fe20000041828 */
[----:B------:R-:W3:Y:S07]  /*71e0*/  LDSM.16.M88.4 R136, [R203] ;  /* 0x00000000cb88783b */ /* 0x000eee0000000200 */
[C---:B------:R-:W-:Y:S08]  /*71f0*/  HMMA.16816.F32.BF16 R44, R156.reuse, R140, R44 ;  /* 0x0000008c9c2c723c */ /* 0x040ff0000004182c */
[C---:B------:R-:W-:Y:S01]  /*7200*/  HMMA.16816.F32.BF16 R48, R156.reuse, R142, R48 ;  /* 0x0000008e9c30723c */ /* 0x040fe20000041830 */
[----:B------:R-:W4:Y:S07]  /*7210*/  LDSM.16.M88.4 R140, [R202] ;  /* 0x00000000ca8c783b */ /* 0x000f2e0000000200 */
[C---:B------:R-:W-:Y:S08]  /*7220*/  HMMA.16816.F32.BF16 R52, R156.reuse, R148, R52 ;  /* 0x000000949c34723c */ /* 0x040ff00000041834 */
[C---:B------:R-:W-:Y:S01]  /*7230*/  HMMA.16816.F32.BF16 R56, R156.reuse, R150, R56 ;  /* 0x000000969c38723c */ /* 0x040fe20000041838 */
[----:B------:R-:W2:Y:S07]  /*7240*/  LDSM.16.M88.4 R148, [R201] ;  /* 0x00000000c994783b */ /* 0x000eae0000000200 */
[C---:B------:R-:W-:Y:S08]  /*7250*/  HMMA.16816.F32.BF16 R60, R156.reuse, R180, R60 ;  /* 0x000000b49c3c723c */ /* 0x040ff0000004183c */
[----:B------:R-:W-:Y:S01]  /*7260*/  HMMA.16816.F32.BF16 R64, R156, R182, R64 ;  /* 0x000000b69c40723c */ /* 0x000fe20000041840 */
[----:B------:R-:W-:Y:S07]  /*7270*/  LDSM.16.M88.4 R156, [R222+0x2000] ;  /* 0x00200000de9c783b */ /* 0x000fee0000000200 */
[C---:B------:R-:W-:Y:S01]  /*7280*/  HMMA.16816.F32.BF16 R4, R184.reuse, R188, R4 ;  /* 0x000000bcb804723c */ /* 0x040fe20000041804 */
[----:B------:R-:W-:Y:S07]  /*7290*/  LDSM.16.M88.4 R180, [R221+0x6800] ;  /* 0x00680000ddb4783b */ /* 0x000fee0000000200 */
        /* <DEDUP_REMOVED lines=18> */
[C---:B------:R-:W-:Y:S08]  /*73c0*/  HMMA.16816.F32.BF16 R56, R184.reuse, R150, R56 ;  /* 0x00000096b838723c */ /* 0x040ff00000041838 */
[C---:B-1----:R-:W-:Y:S08]  /*73d0*/  HMMA.16816.F32.BF16 R60, R184.reuse, R152, R60 ;  /* 0x00000098b83c723c */ /* 0x042ff0000004183c */
[----:B------:R-:W-:Y:S08]  /*73e0*/  HMMA.16816.F32.BF16 R64, R184, R154, R64 ;  /* 0x0000009ab840723c */ /* 0x000ff00000041840 */
[C---:B------:R-:W-:Y:S08]  /*73f0*/  HMMA.16816.F32.BF16 R4, R156.reuse, R164, R4 ;  /* 0x000000a49c04723c */ /* 0x040ff00000041804 */
[C---:B------:R-:W-:Y:S08]  /*7400*/  HMMA.16816.F32.BF16 R8, R156.reuse, R166, R8 ;  /* 0x000000a69c08723c */ /* 0x040ff00000041808 */
[C---:B--2---:R-:W-:Y:S08]  /*7410*/  HMMA.16816.F32.BF16 R12, R156.reuse, R144, R12 ;  /* 0x000000909c0c723c */ /* 0x044ff0000004180c */
        /* <DEDUP_REMOVED lines=16> */
[C---:B------:R-:W-:Y:S01]  /*7520*/  HMMA.16816.F32.BF16 R16, R192.reuse, R138, R16 ;  /* 0x0000008ac010723c */ /* 0x040fe20000041810 */
[----:B------:R-:W1:Y:S03]  /*7530*/  LDSM.16.M88.4 R136, [R208+0x5800] ;  /* 0x00580000d088783b */ /* 0x000e660000000200 */
[----:B-----5:R-:W-:Y:S02]  /*7540*/  FMUL.FTZ R3, R5, c[0x0][0x2ec] ;  /* 0x0000bb0005037a20 */ /* 0x020fe40000410000 */
        /* <DEDUP_REMOVED lines=111> */
[----:B------:R2:W1:Y:S10]  /*7c40*/  MUFU.TANH R158, R176 ;  /* 0x000000b0009e7308 */ /* 0x0004740000002400 */
[----:B------:R2:W1:Y:S10]  /*7c50*/  MUFU.TANH R170, R134 ;  /* 0x0000008600aa7308 */ /* 0x0004740000002400 */
        /* <DEDUP_REMOVED lines=33> */
[----:B---34-:R-:W-:Y:S02]  /*7e70*/  ULDC UR6, c[0x0][0x198] ;  /* 0x0000660000067ab9 */ /* 0x018fe40000000800 */
[----:B------:R-:W-:Y:S04]  /*7e80*/  ULEA UR6, -UR6, URZ, 0x7 ;  /* 0x0000003f06067291 */ /* 0x000fe8000f8e393f */
[----:B------:R-:W-:Y:S02]  /*7e90*/  USHF.R.S32.HI UR4, URZ, 0x1f, UR6 ;  /* 0x0000001f3f047899 */ /* 0x000fe40008011406 */
[----:B------:R-:W-:Y:S04]  /*7ea0*/  MOV R6, UR6 ;  /* 0x0000000600067c02 */ /* 0x000fe80008000f00 */
[----:B--2---:R-:W-:Y:S01]  /*7eb0*/  MOV R3, UR4 ;  /* 0x0000000400037c02 */ /* 0x004fe20008000f00 */
[----:B------:R-:W-:-:S05]  /*7ec0*/  @P6 BRA `(.L_x_2285) ;  /* 0x000003b000006947 */ /* 0x000fca0003800000 */
[----:B-1----:R-:W-:Y:S04]  /*7ed0*/  IABS R2, c[0x0][0x2d0] ;  /* 0x0000b40000027a13 */ /* 0x002fe80000000000 */
        /* <DEDUP_REMOVED lines=12> */
[----:B------:R-:W-:Y:S02]  /*7fa0*/  IMAD.MOV.U32 R3, RZ, RZ, c[0x0][0x2d0] ;  /* 0x0000b400ff037624 */ /* 0x000fe400078e00ff */
        /* <DEDUP_REMOVED lines=32> */
[----:B------:R-:W2:Y:S02]  /*81b0*/  LDG.E R4, [R16.64] ;  /* 0x0000000a10047981 */ /* 0x000ea4000c1e1900 */
[C---:B------:R-:W-:Y:S01]  /*81c0*/  IMAD.WIDE.U32 R6, R3.reuse, c[0x0][0x198], RZ ;  /* 0x0000660003067a25 */ /* 0x040fe200078e00ff */
[----:B------:R-:W-:Y:S01]  /*81d0*/  SHF.R.S32.HI R2, RZ, 0x1f, R3 ;  /* 0x0000001fff027819 */ /* 0x000fe20000011403 */
[----:B------:R-:W2:Y:S04]  /*81e0*/  LDG.E R5, [R14.64] ;  /* 0x0000000a0e057981 */ /* 0x000ea8000c1e1900 */
        /* <DEDUP_REMOVED lines=9> */
.L_x_2285:
        /* <DEDUP_REMOVED lines=22> */
[----:B-1----:R-:W-:Y:S01]  /*83e0*/  IADD3 R2, P0, R4, UR12, RZ ;  /* 0x0000000c04027c10 */ /* 0x002fe2000ff1e0ff */
        /* <DEDUP_REMOVED lines=13> */
.L_x_2284:
[----:B--234-:R-:W-:Y:S01]  /*84c0*/  FMNMX.FTZ R3, R172, R135, !PT ;  /* 0x00000087ac037209 */ /* 0x01cfe20007810000 */
[----:B------:R-:W-:Y:S01]  /*84d0*/  LDSM.16.MT88.4 R20, [R218+0xc000] ;  /* 0x00c00000da14783b */ /* 0x000fe20000004200 */
[----:B------:R-:W-:Y:S02]  /*84e0*/  FMNMX.FTZ R5, R164, R0, !PT ;  /* 0x00000000a4057209 */ /* 0x000fe40007810000 */
[----:B------:R-:W-:Y:S02]  /*84f0*/  FMNMX.FTZ R3, R168, R3, !PT ;  /* 0x00000003a8037209 */ /* 0x000fe40007810000 */
[----:B------:R-:W-:Y:S02]  /*8500*/  FMNMX.FTZ R5, R160, R5, !PT ;  /* 0x00000005a0057209 */ /* 0x000fe40007810000 */
[----:B------:R-:W-:Y:S01]  /*8510*/  FMNMX.FTZ R3, R8, R3, !PT ;  /* 0x0000000308037209 */ /* 0x000fe20007810000 */
[----:B------:R-:W-:Y:S01]  /*8520*/  LDSM.16.MT88.4 R28, [R217+0xc000] ;  /* 0x00c00000d91c783b */ /* 0x000fe20000004200 */
[----:B-1----:R-:W-:Y:S02]  /*8530*/  FMNMX.FTZ R2, R10, R5, !PT ;  /* 0x000000050a027209 */ /* 0x002fe40007810000 */
        /* <DEDUP_REMOVED lines=85> */
[----:B------:R-:W-:Y:S01]  /*8a90*/  ISETP.GT.AND P0, PT, R241, RZ, PT ;  /* 0x000000fff100720c */ /* 0x000fe20003f04270 */
        /* <DEDUP_REMOVED lines=8> */
[----:B------:R-:W-:Y:S02]  /*8b20*/  FFMA.FTZ R146, R146, c[0x0][0x23c], -R145 ;  /* 0x00008f0092927a23 */ /* 0x000fe40000010891 */
        /* <DEDUP_REMOVED lines=49> */
[----:B------:R-:W-:Y:S01]  /*8e40*/  FMUL.FTZ R66, R0, R70 ;  /* 0x0000004600427220 */ /* 0x000fe20000410000 */
[----:B-1----:R-:W-:Y:S01]  /*8e50*/  F2FP.BF16.PACK_AB R130, R140, R141 ;  /* 0x0000008d8c82723e */ /* 0x002fe200000010ff */
[C---:B------:R-:W-:Y:S02]  /*8e60*/  FMUL.FTZ R67, R0.reuse, R71 ;  /* 0x0000004700437220 */ /* 0x040fe40000410000 */
[----:B------:R-:W-:Y:S01]  /*8e70*/  LDSM.16.MT88.4 R100, [R216+0xf800] ;  /* 0x00f80000d864783b */ /* 0x000fe20000004200 */
[----:B------:R-:W-:Y:S02]  /*8e80*/  FFMA.FTZ R139, R0, R243, R139 ;  /* 0x000000f3008b7223 */ /* 0x000fe4000001008b */
        /* <DEDUP_REMOVED lines=39> */
[----:B------:R-:W1:Y:S01]  /*9100*/  MUFU.EX2 R113, R113 ;  /* 0x0000007100717308 */ /* 0x000e620000000800 */
        /* <DEDUP_REMOVED lines=12> */
[----:B------:R-:W-:Y:S01]  /*91d0*/  FMUL.FTZ R31, R0, R107 ;  /* 0x0000006b001f7220 */ /* 0x000fe20000410000 */
[----:B-1----:R-:W-:Y:S01]  /*91e0*/  F2FP.BF16.PACK_AB R70, R146, R113 ;  /* 0x000000719246723e */ /* 0x002fe200000010ff */
        /* <DEDUP_REMOVED lines=14> */
[----:B------:R-:W-:Y:S01]  /*92d0*/  MUFU.EX2 R106, R106 ;  /* 0x0000006a006a7308 */ /* 0x000fe20000000800 */
[----:B------:R-:W-:Y:S01]  /*92e0*/  LDSM.16.MT88.4 R96, [R216+0x13000] ;  /* 0x01300000d860783b */ /* 0x000fe20000004200 */
[--C-:B------:R-:W-:Y:S02]  /*92f0*/  FFMA.FTZ R153, R174, c[0x0][0x23c], -R145.reuse ;  /* 0x00008f00ae997a23 */ /* 0x100fe40000010891 */
[--C-:B------:R-:W-:Y:S02]  /*9300*/  FFMA.FTZ R156, R157, c[0x0][0x23c], -R144.reuse ;  /* 0x00008f009d9c7a23 */ /* 0x100fe40000010890 */
[C---:B------:R-:W-:Y:S03]  /*9310*/  HMMA.16816.F32.BF16 R36, R128.reuse, R44, R36 ;  /* 0x0000002c8024723c */ /* 0x040fe60000041824 */
[--C-:B------:R-:W-:Y:S01]  /*9320*/  FFMA.FTZ R157, R170, c[0x0][0x23c], -R145.reuse ;  /* 0x00008f00aa9d7a23 */ /* 0x100fe20000010891 */
[----:B------:R-:W4:Y:S01]  /*9330*/  MUFU.EX2 R107, R107 ;  /* 0x0000006b006b7308 */ /* 0x000f220000000800 */
        /* <DEDUP_REMOVED lines=9> */
[--C-:B------:R-:W-:Y:S02]  /*93d0*/  FFMA.FTZ R170, R246, c[0x0][0x23c], -R145.reuse ;  /* 0x00008f00f6aa7a23 */ /* 0x100fe40000010891 */
[--C-:B------:R-:W-:Y:S02]  /*93e0*/  FFMA.FTZ R173, R244, c[0x0][0x23c], -R145.reuse ;  /* 0x00008f00f4ad7a23 */ /* 0x100fe40000010891 */
[C---:B------:R-:W-:Y:S01]  /*93f0*/  HMMA.16816.F32.BF16 R44, R128.reuse, R52, R44 ;  /* 0x00000034802c723c */ /* 0x040fe2000004182c */
[----:B------:R-:W5:Y:S02]  /*9400*/  MUFU.EX2 R149, R149 ;  /* 0x0000009500957308 */ /* 0x000f640000000800 */
[--C-:B------:R-:W-:Y:S01]  /*9410*/  FFMA.FTZ R174, R242, c[0x0][0x23c], -R145.reuse ;  /* 0x00008f00f2ae7a23 */ /* 0x100fe20000010891 */
[----:B----4-:R-:W-:Y:S01]  /*9420*/  F2FP.BF16.PACK_AB R69, R107, R106 ;  /* 0x0000006a6b45723e */ /* 0x010fe200000010ff */
[--C-:B------:R-:W-:Y:S02]  /*9430*/  FFMA.FTZ R191, R191, c[0x0][0x23c], -R144.reuse ;  /* 0x00008f00bfbf7a23 */ /* 0x100fe40000010890 */
[C---:B------:R-:W-:Y:S01]  /*9440*/  FMUL.FTZ R52, R2.reuse, R80 ;  /* 0x0000005002347220 */ /* 0x040fe20000410000 */
[C---:B------:R-:W-:Y:S03]  /*9450*/  HMMA.16816.F32.BF16 R48, R128.reuse, R54, R48 ;  /* 0x000000368030723c */ /* 0x040fe60000041830 */
[----:B------:R-:W4:Y:S01]  /*9460*/  MUFU.EX2 R151, R151 ;  /* 0x0000009700977308 */ /* 0x000f220000000800 */
        /* <DEDUP_REMOVED lines=9> */
[--C-:B------:R-:W-:Y:S02]  /*9500*/  FFMA.FTZ R189, R190, c[0x0][0x23c], -R145.reuse ;  /* 0x00008f00bebd7a23 */ /* 0x100fe40000010891 */
[--C-:B------:R-:W-:Y:S02]  /*9510*/  FFMA.FTZ R187, R187, c[0x0][0x23c], -R144.reuse ;  /* 0x00008f00bbbb7a23 */ /* 0x100fe40000010890 */
[C---:B------:R-:W-:Y:S01]  /*9520*/  FMUL.FTZ R60, R2.reuse, R72 ;  /* 0x00000048023c7220 */ /* 0x040fe20000410000 */
[C---:B------:R-:W-:Y:S01]  /*9530*/  HMMA.16816.F32.BF16 R56, R128.reuse, R62, R56 ;  /* 0x0000003e8038723c */ /* 0x040fe20000041838 */
[----:B------:R-:W1:Y:S03]  /*9540*/  MUFU.EX2 R156, R156 ;  /* 0x0000009c009c7308 */ /* 0x000e660000000800 */
[----:B------:R-:W-:Y:S02]  /*9550*/  FMUL.FTZ R61, R2, R73 ;  /* 0x00000049023d7220 */ /* 0x000fe40000410000 */
[--C-:B------:R-:W-:Y:S02]  /*9560*/  FFMA.FTZ R190, R185, c[0x0][0x23c], -R144.reuse ;  /* 0x00008f00b9be7a23 */ /* 0x100fe40000010890 */
[C---:B------:R-:W-:Y:S03]  /*9570*/  FMUL.FTZ R62, R0.reuse, R74 ;  /* 0x0000004a003e7220 */ /* 0x040fe60000410000 */
[----:B------:R-:W1:Y:S01]  /*9580*/  MUFU.EX2 R157, R157 ;  /* 0x0000009d009d7308 */ /* 0x000e620000000800 */
[----:B------:R-:W-:Y:S02]  /*9590*/  FMUL.FTZ R63, R0, R75 ;  /* 0x0000004b003f7220 */ /* 0x000fe40000410000 */
[----:B------:R-:W1:Y:S01]  /*95a0*/  LDSM.16.MT88.4 R72, [R218+0xc800] ;  /* 0x00c80000da48783b */ /* 0x000e620000004200 */
[--C-:B------:R-:W-:Y:S02]  /*95b0*/  FFMA.FTZ R185, R186, c[0x0][0x23c], -R145.reuse ;  /* 0x00008f00bab97a23 */ /* 0x100fe40000010891 */
[--C-:B------:R-:W-:Y:S02]  /*95c0*/  FFMA.FTZ R184, R184, c[0x0][0x23c], -R145.reuse ;  /* 0x00008f00b8b87a23 */ /* 0x100fe40000010891 */
[C---:B--2---:R-:W-:Y:S02]  /*95d0*/  HMMA.16816.F32.BF16 R60, R128.reuse, R84, R60 ;  /* 0x00000054803c723c */ /* 0x044fe4000004183c */
[----:B------:R-:W-:Y:S01]  /*95e0*/  MUFU.EX2 R161, R161 ;  /* 0x000000a100a17308 */ /* 0x000fe20000000800 */
[--C-:B------:R-:W-:Y:S02]  /*95f0*/  FFMA.FTZ R183, R183, c[0x0][0x23c], -R144.reuse ;  /* 0x00008f00b7b77a23 */ /* 0x100fe40000010890 */
[--C-:B------:R-:W-:Y:S02]  /*9600*/  FFMA.FTZ R186, R181, c[0x0][0x23c], -R144.reuse ;  /* 0x00008f00b5ba7a23 */ /* 0x100fe40000010890 */
[--C-:B------:R-:W-:Y:S01]  /*9610*/  FFMA.FTZ R180, R180, c[0x0][0x23c], -R145.reuse ;  /* 0x00008f00b4b47a23 */ /* 0x100fe20000010891 */
[----:B------:R-:W-:Y:S01]  /*9620*/  HMMA.16816.F32.BF16 R64, R128, R86, R64 ;  /* 0x000000568040723c */ /* 0x000fe20000041840 */
[----:B------:R-:W2:Y:S03]  /*9630*/  LDSM.16.MT88.4 R84, [R216+0xc800] ;  /* 0x00c80000d854783b */ /* 0x000ea60000004200 */
[----:B------:R-:W2:Y:S01]  /*9640*/  MUFU.EX2 R162, R162 ;  /* 0x000000a200a27308 */ /* 0x000ea20000000800 */
[--C-:B------:R-:W-:Y:S02]  /*9650*/  FFMA.FTZ R181, R182, c[0x0][0x23c], -R145.reuse ;  /* 0x00008f00b6b57a23 */ /* 0x100fe40000010891 */
[--C-:B------:R-:W-:Y:S01]  /*9660*/  FFMA.FTZ R179, R179, c[0x0][0x23c], -R144.reuse ;  /* 0x00008f00b3b37a23 */ /* 0x100fe20000010890 */
[C---:B---3--:R-:W-:Y:S05]  /*9670*/  HMMA.16816.F32.BF16 R4, R68.reuse, R76, R4 ;  /* 0x0000004c4404723c */ /* 0x048fea0000041804 */
[--C-:B------:R-:W-:Y:S01]  /*9680*/  FFMA.FTZ R182, R177, c[0x0][0x23c], -R144.reuse ;  /* 0x00008f00b1b67a23 */ /* 0x100fe20000010890 */
[----:B------:R-:W-:Y:S01]  /*9690*/  MUFU.EX2 R163, R163 ;  /* 0x000000a300a37308 */ /* 0x000fe20000000800 */
[--C-:B------:R-:W-:Y:S01]  /*96a0*/  FFMA.FTZ R177, R178, c[0x0][0x23c], -R145.reuse ;  /* 0x00008f00b2b17a23 */ /* 0x100fe20000010891 */
[C---:B------:R-:W-:Y:S01]  /*96b0*/  HMMA.16816.F32.BF16 R8, R68.reuse, R78, R8 ;  /* 0x0000004e4408723c */ /* 0x040fe20000041808 */
[----:B------:R-:W3:Y:S03]  /*96c0*/  LDSM.16.MT88.4 R76, [R219+0x10800] ;  /* 0x01080000db4c783b */ /* 0x000ee60000004200 */
[--C-:B------:R-:W-:Y:S02]  /*96d0*/  FFMA.FTZ R134, R134, c[0x0][0x23c], -R144.reuse ;  /* 0x00008f0086867a23 */ /* 0x100fe40000010890 */
[----:B------:R-:W-:Y:S02]  /*96e0*/  FFMA.FTZ R145, R176, c[0x0][0x23c], -R145 ;  /* 0x00008f00b0917a23 */ /* 0x000fe40000010891 */
[----:B------:R-:W2:Y:S01]  /*96f0*/  MUFU.EX2 R164, R164 ;  /* 0x000000a400a47308 */ /* 0x000ea20000000800 */
[----:B------:R-:W-:Y:S01]  /*9700*/  FFMA.FTZ R144, R133, c[0x0][0x23c], -R144 ;  /* 0x00008f0085907a23 */ /* 0x000fe20000010890 */
[C---:B-1----:R-:W-:Y:S03]  /*9710*/  HMMA.16816.F32.BF16 R12, R68.reuse, R72, R12 ;  /* 0x00000048440c723c */ /* 0x042fe6000004180c */
[----:B------:R-:W-:Y:S02]  /*9720*/  FADD.FTZ R138, R138, R139 ;  /* 0x0000008b8a8a7221 */ /* 0x000fe40000010000 */
[----:B------:R-:W-:Y:S03]  /*9730*/  FFMA.FTZ R143, R2, R245, R143 ;  /* 0x000000f5028f7223 */ /* 0x000fe6000001008f */
[----:B------:R-:W-:Y:S01]  /*9740*/  MUFU.EX2 R166, R166 ;  /* 0x000000a600a67308 */ /* 0x000fe20000000800 */
[C---:B------:R-:W-:Y:S01]  /*9750*/  HMMA.16816.F32.BF16 R16, R68.reuse, R74, R16 ;  /* 0x0000004a4410723c */ /* 0x040fe20000041810 */
[----:B------:R-:W1:Y:S02]  /*9760*/  LDSM.16.MT88.4 R72, [R218+0x10800] ;  /* 0x01080000da48783b */ /* 0x000e640000004200 */
[----:B------:R-:W-:Y:S05]  /*9770*/  FADD.FTZ R142, R142, R143 ;  /* 0x0000008f8e8e7221 */ /* 0x000fea0000010000 */
[C---:B------:R-:W-:Y:S01]  /*9780*/  HMMA.16816.F32.BF16 R20, R68.reuse, R80, R20 ;  /* 0x000000504414723c */ /* 0x040fe20000041814 */
[----:B------:R-:W1:Y:S03]  /*9790*/  MUFU.EX2 R165, R165 ;  /* 0x000000a500a57308 */ /* 0x000e660000000800 */
[----:B------:R-:W-:Y:S04]  /*97a0*/  FADD.FTZ R141, R141, R142 ;  /* 0x0000008e8d8d7221 */ /* 0x000fe80000010000 */
[C---:B------:R-:W-:Y:S01]  /*97b0*/  HMMA.16816.F32.BF16 R24, R68.reuse, R82, R24 ;  /* 0x000000524418723c */ /* 0x040fe20000041818 */
[----:B------:R-:W4:Y:S02]  /*97c0*/  LDSM.16.MT88.4 R80, [R217+0x10800] ;  /* 0x01080000d950783b */ /* 0x000f240000004200 */
[----:B------:R-:W-:Y:S01]  /*97d0*/  MUFU.EX2 R167, R167 ;  /* 0x000000a700a77308 */ /* 0x000fe20000000800 */
[----:B------:R-:W-:Y:S04]  /*97e0*/  FADD.FTZ R141, R140, R141 ;  /* 0x0000008d8c8d7221 */ /* 0x000fe80000010000 */
[C---:B--2---:R-:W-:Y:S04]  /*97f0*/  HMMA.16816.F32.BF16 R28, R68.reuse, R84, R28 ;  /* 0x00000054441c723c */ /* 0x044fe8000004181c */
[----:B------:R-:W-:Y:S01]  /*9800*/  FADD.FTZ R104, R104, R141 ;  /* 0x0000008d68687221 */ /* 0x000fe20000010000 */
[----:B------:R-:W2:Y:S03]  /*9810*/  MUFU.EX2 R168, R168 ;  /* 0x000000a800a87308 */ /* 0x000ea60000000800 */
[C---:B------:R-:W-:Y:S01]  /*9820*/  HMMA.16816.F32.BF16 R32, R68.reuse, R86, R32 ;  /* 0x000000564420723c */ /* 0x040fe20000041820 */
[----:B------:R-:W2:Y:S03]  /*9830*/  LDSM.16.MT88.4 R84, [R219+0xd000] ;  /* 0x00d00000db54783b */ /* 0x000ea60000004200 */
[----:B------:R-:W-:Y:S03]  /*9840*/  FADD.FTZ R104, R105, R104 ;  /* 0x0000006869687221 */ /* 0x000fe60000010000 */
[----:B------:R-:W-:Y:S01]  /*9850*/  MUFU.EX2 R169, R169 ;  /* 0x000000a900a97308 */ /* 0x000fe20000000800 */
[C---:B---3--:R-:W-:Y:S08]  /*9860*/  HMMA.16816.F32.BF16 R36, R68.reuse, R76, R36 ;  /* 0x0000004c4424723c */ /* 0x048ff00000041824 */
[C---:B------:R-:W-:Y:S01]  /*9870*/  HMMA.16816.F32.BF16 R40, R68.reuse, R78, R40 ;  /* 0x0000004e4428723c */ /* 0x040fe20000041828 */
[----:B------:R-:W3:Y:S01]  /*9880*/  LDSM.16.MT88.4 R76, [R218+0xd000] ;  /* 0x00d00000da4c783b */ /* 0x000ee20000004200 */
[----:B------:R-:W2:Y:S06]  /*9890*/  MUFU.EX2 R170, R170 ;  /* 0x000000aa00aa7308 */ /* 0x000eac0000000800 */
        /* <DEDUP_REMOVED lines=14> */
[----:B-----5:R-:W-:Y:S02]  /*9980*/  F2FP.BF16.PACK_AB R68, R150, R149 ;  /* 0x000000959644723e */ /* 0x020fe400000010ff */
[----:B------:R-:W-:Y:S03]  /*9990*/  F2FP.BF16.PACK_AB R69, R152, R151 ;  /* 0x000000979845723e */ /* 0x000fe600000010ff */
[----:B------:R-:W-:Y:S02]  /*99a0*/  F2FP.BF16.PACK_AB R70, R154, R153 ;  /* 0x000000999a46723e */ /* 0x000fe400000010ff */
[----:B------:R-:W-:Y:S02]  /*99b0*/  F2FP.BF16.PACK_AB R71, R156, R155 ;  /* 0x0000009b9c47723e */ /* 0x000fe400000010ff */
[----:B------:R-:W5:Y:S05]  /*99c0*/  MUFU.EX2 R192, R192 ;  /* 0x000000c000c07308 */ /* 0x000f6a0000000800 */
[C---:B--2---:R-:W-:Y:S05]  /*99d0*/  HMMA.16816.F32.BF16 R4, R68.reuse, R84, R4 ;  /* 0x000000544404723c */ /* 0x044fea0000041804 */
[----:B------:R-:W-:Y:S03]  /*99e0*/  MUFU.EX2 R193, R193 ;  /* 0x000000c100c17308 */ /* 0x000fe60000000800 */
        /* <DEDUP_REMOVED lines=35> */
[----:B------:R-:W-:Y:S03]  /*9c20*/  F2FP.BF16.PACK_AB R69, R160, R159 ;  /* 0x0000009fa045723e */ /* 0x000fe600000010ff */
[----:B------:R-:W-:Y:S01]  /*9c30*/  F2FP.BF16.PACK_AB R70, R162, R161 ;  /* 0x000000a1a246723e */ /* 0x000fe200000010ff */
[----:B------:R-:W-:Y:S01]  /*9c40*/  MUFU.EX2 R180, R180 ;  /* 0x000000b400b47308 */ /* 0x000fe20000000800 */
[----:B------:R-:W-:Y:S07]  /*9c50*/  F2FP.BF16.PACK_AB R71, R164, R163 ;  /* 0x000000a3a447723e */ /* 0x000fee00000010ff */
[C---:B-1----:R-:W-:Y:S02]  /*9c60*/  HMMA.16816.F32.BF16 R4, R68.reuse, R72, R4 ;  /* 0x000000484404723c */ /* 0x042fe40000041804 */
[----:B------:R-:W1:Y:S06]  /*9c70*/  MUFU.EX2 R181, R181 ;  /* 0x000000b500b57308 */ /* 0x000e6c0000000800 */
        /* <DEDUP_REMOVED lines=30> */
[----:B------:R-:W-:Y:S03]  /*9e60*/  F2FP.BF16.PACK_AB R69, R168, R167 ;  /* 0x000000a7a845723e */ /* 0x000fe600000010ff */
[----:B------:R-:W-:Y:S02]  /*9e70*/  F2FP.BF16.PACK_AB R70, R170, R169 ;  /* 0x000000a9aa46723e */ /* 0x000fe400000010ff */
[----:B------:R-:W-:Y:S07]  /*9e80*/  F2FP.BF16.PACK_AB R71, R172, R171 ;  /* 0x000000abac47723e */ /* 0x000fee00000010ff */
        /* <DEDUP_REMOVED lines=26> */
[----:B------:R-:W-:Y:S02]  /*a030*/  F2FP.BF16.PACK_AB R70, R194, R193 ;  /* 0x000000c1c246723e */ /* 0x000fe400000010ff */
[----:B------:R-:W-:Y:S07]  /*a040*/  F2FP.BF16.PACK_AB R71, R196, R191 ;  /* 0x000000bfc447723e */ /* 0x000fee00000010ff */
[C---:B--2---:R-:W-:Y:S08]  /*a050*/  HMMA.16816.F32.BF16 R4, R68.reuse, R76, R4 ;  /* 0x0000004c4404723c */ /* 0x044ff00000041804 */
        /* <DEDUP_REMOVED lines=25> */
[----:B------:R-:W-:Y:S02]  /*a1f0*/  F2FP.BF16.PACK_AB R70, R184, R185 ;  /* 0x000000b9b846723e */ /* 0x000fe400000010ff */
[----:B------:R-:W-:Y:S07]  /*a200*/  F2FP.BF16.PACK_AB R71, R186, R183 ;  /* 0x000000b7ba47723e */ /* 0x000fee00000010ff */
[C---:B--2---:R-:W-:Y:S08]  /*a210*/  HMMA.16816.F32.BF16 R4, R68.reuse, R76, R4 ;  /* 0x0000004c4404723c */ /* 0x044ff00000041804 */
        /* <DEDUP_REMOVED lines=21> */
[----:B------:R-:W-:Y:S02]  /*a370*/  F2FP.BF16.PACK_AB R70, R176, R177 ;  /* 0x000000b1b046723e */ /* 0x000fe400000010ff */
[----:B------:R-:W-:Y:S07]  /*a380*/  F2FP.BF16.PACK_AB R71, R133, R134 ;  /* 0x000000868547723e */ /* 0x000fee00000010ff */
[C---:B------:R-:W-:Y:S07]  /*a390*/  HMMA.16816.F32.BF16 R128, R68.reuse, R124, R4 ;  /* 0x0000007c4480723c */ /* 0x040fee0000041804 */
[----:B------:R-:W-:Y:S01]  /*a3a0*/  FADD.FTZ R5, R137, R138 ;  /* 0x0000008a89057221 */ /* 0x000fe20000010000 */
[C---:B------:R-:W-:Y:S04]  /*a3b0*/  HMMA.16816.F32.BF16 R124, R68.reuse, R126, R8 ;  /* 0x0000007e447c723c */ /* 0x040fe80000041808 */
[----:B------:R-:W-:Y:S04]  /*a3c0*/  FADD.FTZ R5, R136, R5 ;  /* 0x0000000588057221 */ /* 0x000fe80000010000 */
[C---:B------:R-:W-:Y:S04]  /*a3d0*/  HMMA.16816.F32.BF16 R120, R68.reuse, R116, R12 ;  /* 0x000000744478723c */ /* 0x040fe8000004180c */
[----:B------:R-:W-:Y:S02]  /*a3e0*/  FADD.FTZ R0, R106, R5 ;  /* 0x000000056a007221 */ /* 0x000fe40000010000 */
[----:B------:R-:W-:Y:S02]  /*a3f0*/  FADD.FTZ R5, R113, R104 ;  /* 0x0000006871057221 */ /* 0x000fe40000010000 */
[C---:B------:R-:W-:Y:S04]  /*a400*/  HMMA.16816.F32.BF16 R116, R68.reuse, R118, R16 ;  /* 0x000000764474723c */ /* 0x040fe80000041810 */
[----:B------:R-:W-:Y:S02]  /*a410*/  FADD.FTZ R146, R146, R5 ;  /* 0x0000000592927221 */ /* 0x000fe40000010000 */
[----:B------:R-:W-:Y:S01]  /*a420*/  FADD.FTZ R0, R107, R0 ;  /* 0x000000006b007221 */ /* 0x000fe20000010000 */
[----:B------:R-:W2:Y:S01]  /*a430*/  LDSM.16.MT88.4 R4, [R216+0x13800] ;  /* 0x01380000d804783b */ /* 0x000ea20000004200 */
[----:B------:R-:W-:Y:S01]  /*a440*/  FADD.FTZ R149, R149, R146 ;  /* 0x0000009295957221 */ /* 0x000fe20000010000 */
[C---:B------:R-:W-:Y:S03]  /*a450*/  HMMA.16816.F32.BF16 R112, R68.reuse, R108, R20 ;  /* 0x0000006c4470723c */ /* 0x040fe60000041814 */
[----:B------:R-:W-:Y:S01]  /*a460*/  FADD.FTZ R147, R147, R0 ;  /* 0x0000000093937221 */ /* 0x000fe20000010000 */
[----:B------:R-:W-:Y:S01]  /*a470*/  IADD3 R0, R241, -0x1, RZ ;  /* 0xfffffffff1007810 */ /* 0x000fe20007ffe0ff */
[----:B------:R-:W-:Y:S02]  /*a480*/  FADD.FTZ R150, R150, R149 ;  /* 0x0000009596967221 */ /* 0x000fe40000010000 */
[----:B------:R-:W-:Y:S01]  /*a490*/  FADD.FTZ R148, R148, R147 ;  /* 0x0000009394947221 */ /* 0x000fe20000010000 */
[C---:B------:R-:W-:Y:S04]  /*a4a0*/  HMMA.16816.F32.BF16 R108, R68.reuse, R110, R24 ;  /* 0x0000006e446c723c */ /* 0x040fe80000041818 */
[----:B------:R-:W-:Y:S01]  /*a4b0*/  FADD.FTZ R151, R151, R148 ;  /* 0x0000009497977221 */ /* 0x000fe20000010000 */
[----:B------:R-:W-:Y:S01]  /*a4c0*/  MOV R241, R0 ;  /* 0x0000000000f17202 */ /* 0x000fe20000000f00 */
[----:B------:R-:W-:Y:S01]  /*a4d0*/  FADD.FTZ R153, R153, R150 ;  /* 0x0000009699997221 */ /* 0x000fe20000010000 */
[----:B------:R-:W-:Y:S01]  /*a4e0*/  MOV R0, R3 ;  /* 0x0000000300007202 */ /* 0x000fe20000000f00 */
        /* <DEDUP_REMOVED lines=13> */
[C---:B------:R-:W-:Y:S04]  /*a5c0*/  HMMA.16816.F32.BF16 R92, R68.reuse, R94, R40 ;  /* 0x0000005e445c723c */ /* 0x040fe80000041828 */
        /* <DEDUP_REMOVED lines=23> */
[----:B------:R-:W-:Y:S04]  /*a740*/  HMMA.16816.F32.BF16 R68, R68, R6, R64 ;  /* 0x000000064444723c */ /* 0x000fe80000041840 */
[----:B------:R-:W-:Y:S02]  /*a750*/  FADD.FTZ R188, R188, R193 ;  /* 0x000000c1bcbc7221 */ /* 0x000fe40000010000 */
[----:B------:R-:W-:Y:S02]  /*a760*/  FADD.FTZ R187, R187, R196 ;  /* 0x000000c4bbbb7221 */ /* 0x000fe40000010000 */
[----:B------:R-:W-:Y:S04]  /*a770*/  FADD.FTZ R188, R189, R188 ;  /* 0x000000bcbdbc7221 */ /* 0x000fe80000010000 */
[----:B------:R-:W-:Y:S02]  /*a780*/  FADD.FTZ R190, R190, R187 ;  /* 0x000000bbbebe7221 */ /* 0x000fe40000010000 */
        /* <DEDUP_REMOVED lines=13> */
.L_x_2282:
        /* <DEDUP_REMOVED lines=220> */
.L_x_2288:
[----:B------:R-:W-:Y:S05]  /*b620*/  BSYNC B0 ;  /* 0x0000000000007941 */ /* 0x000fea0003800000 */
.L_x_2287:
        /* <DEDUP_REMOVED lines=47> */
.L_x_2289:
        /* <DEDUP_REMOVED lines=14> */
.L_x_8337:


//--------------------- .text._ZN5flash24flash_fwd_splitkv_kernelI23Flash_fwd_kernel_traitsILi128ELi64ELi128ELi4ELb0ELb0EN7cutlass10bfloat16_tE19Flash_kernel_traitsILi128ELi64ELi128ELi4ES3_EELb1ELb0ELb0ELb1ELb1ELb0ELb1ELb0EEEvNS_16Flash_fwd_paramsE --------------------------
	.section	.text._ZN5flash24flash_fwd_splitkv_kernelI23Flash_fwd_kernel_traitsILi128ELi64ELi128ELi4ELb0ELb0EN7cutlass10bfloat16_tE19Flash_kernel_traitsILi128ELi64ELi128ELi4ES3_EELb1ELb0ELb0ELb1ELb1ELb0ELb1ELb0EEEvNS_16Flash_fwd_paramsE,"ax",@progbits
	.sectioninfo	@"SHI_REGISTERS=242"
	.align	128
        .global         _ZN5flash24flash_fwd_splitkv_kernelI23Flash_fwd_kernel_traitsILi128ELi64ELi128ELi4ELb0ELb0EN7cutlass10bfloat16_tE19Flash_kernel_traitsILi128ELi64ELi128ELi4ES3_EELb1ELb0ELb0ELb1ELb1ELb0ELb1ELb0EEEvNS_16Flash_fwd_paramsE
        .type           _ZN5flash24flash_fwd_splitkv_kernelI23Flash_fwd_kernel_traitsILi128ELi64ELi128ELi4ELb0ELb0EN7cutlass10bfloat16_tE19Flash_kernel_traitsILi128ELi64ELi128ELi4ES3_EELb1ELb0ELb0ELb1ELb1ELb0ELb1ELb0EEEvNS_16Flash_fwd_paramsE,@function
        .size           _ZN5flash24flash_fwd_splitkv_kernelI23Flash_fwd_kernel_traitsILi128ELi64ELi128ELi4ELb0ELb0EN7cutlass10bfloat16_tE19Flash_kernel_traitsILi128ELi64ELi128ELi4ES3_EELb1ELb0ELb0ELb1ELb1ELb0ELb1ELb0EEEvNS_16Flash_fwd_paramsE,(.L_x_8338 - _ZN5flash24flash_fwd_splitkv_kernelI23Flash_fwd_kernel_traitsILi128ELi64ELi128ELi4ELb0ELb0EN7cutlass10bfloat16_tE19Flash_kernel_traitsILi128ELi64ELi128ELi4ES3_EELb1ELb0ELb0ELb1ELb1ELb0ELb1ELb0EEEvNS_16Flash_fwd_paramsE)
        .other          _ZN5flash24flash_fwd_splitkv_kernelI23Flash_fwd_kernel_traitsILi128ELi64ELi128ELi4ELb0ELb0EN7cutlass10bfloat16_tE19Flash_kernel_traitsILi128ELi64ELi128ELi4ES3_EELb1ELb0ELb0ELb1ELb1ELb0ELb1ELb0EEEvNS_16Flash_fwd_paramsE,@"STO_CUDA_ENTRY STV_DEFAULT"
_ZN5flash24flash_fwd_splitkv_kernelI23Flash_fwd_kernel_traitsILi128ELi64ELi128ELi4ELb0ELb0EN7cutlass10bfloat16_tE19Flash_kernel_traitsILi128ELi64ELi128ELi4ES3_EELb1ELb0ELb0ELb1ELb1ELb0ELb1ELb0EEEvNS_16Flash_fwd_paramsE:
.text._ZN5flash24flash_fwd_splitkv_kernelI23Flash_fwd_kernel_traitsILi128ELi64ELi128ELi4ELb0ELb0EN7cutlass10bfloat16_tE19Flash_kernel_traitsILi128ELi64ELi128ELi4ES3_EELb1ELb0ELb0ELb1ELb1ELb0ELb1ELb0EEEvNS_16Flash_fwd_paramsE:
[----:B------:R-:W-:Y:S02]  /*0000*/  MOV R1, c[0x0][0x28] ;  /* 0x00000a0000017a02 */ /* 0x000fe40000000f00 */
[----:B------:R-:W1:Y:S01]  /*0010*/  I2F.U32.RP R6, c[0x0][0x1c0] ;  /* 0x0000700000067b06 */ /* 0x000e620000209000 */
[----:B------:R-:W2:Y:S01]  /*0020*/  S2R R0, SR_CTAID.Z ;  /* 0x0000000000007919 */ /* 0x000ea20000002700 */
[----:B------:R-:W-:Y:S01]  /*0030*/  ISETP.NE.U32.AND P1, PT, RZ, c[0x0][0x250], PT ;  /* 0x00009400ff007a0c */ /* 0x000fe20003f25070 */
[----:B------:R-:W-:Y:S01]  /*0040*/  IMAD.MOV.U32 R20, RZ, RZ, RZ ;  /* 0x000000ffff147224 */ /* 0x000fe200078e00ff */
[----:B------:R-:W-:Y:S01]  /*0050*/  ISETP.NE.U32.AND P0, PT, RZ, c[0x0][0x258], PT ;  /* 0x00009600ff007a0c */ /* 0x000fe20003f05070 */
[----:B------:R-:W-:Y:S01]  /*0060*/  ULDC.64 UR10, c[0x0][0x118] ;  /* 0x00004600000a7ab9 */ /* 0x000fe20000000a00 */
[----:B------:R-:W-:Y:S02]  /*0070*/  ISETP.NE.U32.AND P2, PT, RZ, c[0x0][0x1c0], PT ;  /* 0x00007000ff007a0c */ /* 0x000fe40003f45070 */
[----:B------:R-:W-:Y:S02]  /*0080*/  ISETP.NE.AND.EX P1, PT, RZ, c[0x0][0x254], PT, P1 ;  /* 0x00009500ff007a0c */ /* 0x000fe40003f25310 */
[----:B------:R-:W-:Y:S01]  /*0090*/  ISETP.NE.AND.EX P0, PT, RZ, c[0x0][0x25c], PT, P0 ;  /* 0x00009700ff007a0c */ /* 0x000fe20003f05300 */
[----:B-1----:R-:W1:Y:S02]  /*00a0*/  MUFU.RCP R4, R6 ;  /* 0x0000000600047308 */ /* 0x002e640000001000 */
[----:B-1----:R-:W-:-:S06]  /*00b0*/  IADD3 R4, R4, 0xffffffe, RZ ;  /* 0x0ffffffe04047810 */ /* 0x002fcc0007ffe0ff */
[----:B------:R-:W1:Y:S02]  /*00c0*/  F2I.FTZ.U32.TRUNC.NTZ R3, R4 ;  /* 0x0000000400037305 */ /* 0x000e64000021f000 */
[----:B-1----:R-:W-:-:S04]  /*00d0*/  IMAD.MOV R2, RZ, RZ, -R3 ;  /* 0x000000ffff027224 */ /* 0x002fc800078e0a03 */
[----:B------:R-:W-:Y:S02]  /*00e0*/  IMAD R5, R2, c[0x0][0x1c0], RZ ;  /* 0x0000700002057a24 */ /* 0x000fe400078e02ff */
[----:B------:R-:W-:-:S04]  /*00f0*/  IMAD.MOV.U32 R2, RZ, RZ, RZ ;  /* 0x000000ffff027224 */ /* 0x000fc800078e00ff */
[----:B------:R-:W-:-:S06]  /*0100*/  IMAD.HI.U32 R5, R3, R5, R2 ;  /* 0x0000000503057227 */ /* 0x000fcc00078e0002 */
[----:B--2---:R-:W-:-:S04]  /*0110*/  IMAD.HI.U32 R230, R5, R0, RZ ;  /* 0x0000000005e67227 */ /* 0x004fc800078e00ff */
[----:B------:R-:W-:Y:S02]  /*0120*/  IMAD.MOV R3, RZ, RZ, -R230 ;  /* 0x000000ffff037224 */ /* 0x000fe400078e0ae6 */
[----:B------:R-:W-:Y:S02]  /*0130*/  @P1 IMAD.MOV.U32 R5, RZ, RZ, 0x4 ;  /* 0x00000004ff051424 */ /* 0x000fe400078e00ff */
[----:B------:R-:W-:-:S05]  /*0140*/  IMAD R3, R3, c[0x0][0x1c0], R0 ;  /* 0x0000700003037a24 */ /* 0x000fca00078e0200 */
[----:B------:R-:W-:-:S13]  /*0150*/  ISETP.GE.U32.AND P4, PT, R3, c[0x0][0x1c0], PT ;  /* 0x0000700003007a0c */ /* 0x000fda0003f86070 */
[----:B------:R-:W-:Y:S02]  /*0160*/  @P4 IADD3 R3, R3, -c[0x0][0x1c0], RZ ;  /* 0x8000700003034a10 */ /* 0x000fe40007ffe0ff */
[----:B------:R-:W-:Y:S02]  /*0170*/  @P4 IADD3 R230, R230, 0x1, RZ ;  /* 0x00000001e6e64810 */ /* 0x000fe40007ffe0ff */
[----:B------:R-:W-:Y:S01]  /*0180*/  ISETP.GE.U32.AND P3, PT, R3, c[0x0][0x1c0], PT ;  /* 0x0000700003007a0c */ /* 0x000fe20003f66070 */
[----:B------:R-:W-:-:S12]  /*0190*/  @P0 IMAD.MOV.U32 R3, RZ, RZ, 0x4 ;  /* 0x00000004ff030424 */ /* 0x000fd800078e00ff */
[----:B------:R-:W-:Y:S02]  /*01a0*/  @P3 IADD3 R230, R230, 0x1, RZ ;  /* 0x00000001e6e63810 */ /* 0x000fe40007ffe0ff */
[----:B------:R-:W-:-:S05]  /*01b0*/  @!P2 LOP3.LUT R230, RZ, c[0x0][0x1c0], RZ, 0x33, !PT ;  /* 0x00007000ffe6aa12 */ /* 0x000fca00078e33ff */
[----:B------:R-:W-:-:S04]  /*01c0*/  @P1 IMAD.WIDE R4, R230, R5, c[0x0][0x250] ;  /* 0x00009400e6041625 */ /* 0x000fc800078e0205 */
[----:B------:R-:W-:Y:S01]  /*01d0*/  @P0 IMAD.WIDE R6, R230, R3, c[0x0][0x258] ;  /* 0x00009600e6060625 */ /* 0x000fe200078e0203 */
[----:B------:R-:W2:Y:S04]  /*01e0*/  @P1 LDG.E R20, [R4.64] ;  /* 0x0000000a04141981 */ /* 0x000ea8000c1e1900 */
[----:B------:R-:W2:Y:S01]  /*01f0*/  @P0 LDG.E R39, [R6.64] ;  /* 0x0000000a06270981 */ /* 0x000ea2000c1e1900 */
[----:B------:R-:W-:Y:S01]  /*0200*/  @!P0 ISETP.NE.U32.AND P2, PT, RZ, c[0x0][0x268], PT ;  /* 0x00009a00ff008a0c */ /* 0x000fe20003f45070 */
[----:B------:R-:W-:Y:S02]  /*0210*/  IMAD.MOV R17, RZ, RZ, -R230 ;  /* 0x000000ffff117224 */ /* 0x000fe400078e0ae6 */
[----:B------:R-:W1:Y:S01]  /*0220*/  S2R R19, SR_CTAID.X ;  /* 0x0000000000137919 */ /* 0x000e620000002500 */
[----:B------:R-:W-:Y:S01]  /*0230*/  @!P0 ISETP.NE.AND.EX P2, PT, RZ, c[0x0][0x26c], PT, P2 ;  /* 0x00009b00ff008a0c */ /* 0x000fe20003f45320 */
[----:B------:R-:W-:-:S03]  /*0240*/  IMAD R17, R17, c[0x0][0x1c0], R0 ;  /* 0x0000700011117a24 */ /* 0x000fc600078e0200 */
[----:B------:R-:W-:Y:S01]  /*0250*/  @!P0 SEL R3, RZ, c[0x0][0x21c], !P2 ;  /* 0x00008700ff038a07 */ /* 0x000fe20005000000 */
[----:B-1----:R-:W-:-:S05]  /*0260*/  IMAD.SHL.U32 R129, R19, 0x40, RZ ;  /* 0x0000004013817824 */ /* 0x002fca00078e00ff */
[----:B------:R-:W-:Y:S01]  /*0270*/  ISETP.GE.AND P1, PT, R129, c[0x0][0x214], PT ;  /* 0x0000850081007a0c */ /* 0x000fe20003f26270 */
[--C-:B--2---:R-:W-:Y:S01]  /*0280*/  @P0 IMAD.IADD R39, R39, 0x1, -R20.reuse ;  /* 0x0000000127270824 */ /* 0x104fe200078e0a14 */
[----:B------:R-:W-:-:S11]  /*0290*/  @!P0 IADD3 R39, R3, c[0x0][0x218], -R20 ;  /* 0x0000860003278a10 */ /* 0x000fd60007ffe814 */
[----:B------:R-:W-:Y:S05]  /*02a0*/  @P1 EXIT ;  /* 0x000000000000194d */ /* 0x000fea0003800000 */
[----:B------:R-:W-:Y:S01]  /*02b0*/  IABS R3, c[0x0][0x10] ;  /* 0x0000040000037a13 */ /* 0x000fe20000000000 */
[----:B------:R-:W-:-:S03]  /*02c0*/  IMAD.MOV.U32 R5, RZ, RZ, c[0x0][0x218] ;  /* 0x00008600ff057624 */ /* 0x000fc600078e00ff */
[----:B------:R-:W1:Y:S02]  /*02d0*/  I2F.RP R0, R3 ;  /* 0x0000000300007306 */ /* 0x000e640000209400 */
[----:B------:R-:W-:-:S04]  /*02e0*/  IADD3 R5, R5, 0x7f, RZ ;  /* 0x0000007f05057810 */ /* 0x000fc80007ffe0ff */
[----:B------:R-:W-:-:S04]  /*02f0*/  SHF.R.S32.HI R4, RZ, 0x1f, R5 ;  /* 0x0000001fff047819 */ /* 0x000fc80000011405 */
[----:B------:R-:W-:-:S04]  /*0300*/  LEA.HI R4, R4, R5, RZ, 0x7 ;  /* 0x0000000504047211 */ /* 0x000fc800078f38ff */
[----:B------:R-:W-:Y:S01]  /*0310*/  LEA.HI.SX32 R4, R4, c[0x0][0x10], 0x19 ;  /* 0x0000040004047a11 */ /* 0x000fe200078fcaff */
[----:B-1----:R-:W1:Y:S03]  /*0320*/  MUFU.RCP R6, R0 ;  /* 0x0000000000067308 */ /* 0x002e660000001000 */
[----:B------:R-:W-:Y:S02]  /*0330*/  IADD3 R4, R4, -0x1, RZ ;  /* 0xffffffff04047810 */ /* 0x000fe40007ffe0ff */
[----:B-1----:R-:W-:Y:S02]  /*0340*/  IADD3 R6, R6, 0xffffffe, RZ ;  /* 0x0ffffffe06067810 */ /* 0x002fe40007ffe0ff */
[----:B------:R-:W-:Y:S02]  /*0350*/  IABS R0, R4 ;  /* 0x0000000400007213 */ /* 0x000fe40000000000 */
[----:B------:R-:W1:Y:S01]  /*0360*/  F2I.FTZ.U32.TRUNC.NTZ R7, R6 ;  /* 0x0000000600077305 */ /* 0x000e62000021f000 */
[----:B------:R-:W-:-:S02]  /*0370*/  LOP3.LUT R4, R4, c[0x0][0x10], RZ, 0x3c, !PT ;  /* 0x0000040004047a12 */ /* 0x000fc400078e3cff */
[----:B------:R-:W-:Y:S02]  /*0380*/  IMAD.MOV.U32 R5, RZ, RZ, R0 ;  /* 0x000000ffff057224 */ /* 0x000fe400078e0000 */
[----:B------:R-:W-:Y:S02]  /*0390*/  ISETP.GE.AND P0, PT, R4, RZ, PT ;  /* 0x000000ff0400720c */ /* 0x000fe40003f06270 */
[----:B------:R-:W-:Y:S01]  /*03a0*/  IADD3 R4, R129, 0xbf, RZ ;  /* 0x000000bf81047810 */ /* 0x000fe20007ffe0ff */
[----:B-1----:R-:W-:Y:S02]  /*03b0*/  IMAD.MOV R2, RZ, RZ, -R7 ;  /* 0x000000ffff027224 */ /* 0x002fe400078e0a07 */
[----:B------:R-:W-:Y:S02]  /*03c0*/  IMAD.MOV.U32 R6, RZ, RZ, RZ ;  /* 0x000000ffff067224 */ /* 0x000fe400078e00ff */
[----:B------:R-:W-:-:S04]  /*03d0*/  IMAD R2, R2, R3, RZ ;  /* 0x0000000302027224 */ /* 0x000fc800078e02ff */
[----:B------:R-:W-:Y:S01]  /*03e0*/  IMAD.HI.U32 R2, R7, R2, R6 ;  /* 0x0000000207027227 */ /* 0x000fe200078e0006 */
[----:B------:R-:W-:Y:S01]  /*03f0*/  IADD3 R7, R39, -c[0x0][0x214], R4 ;  /* 0x8000850027077a10 */ /* 0x000fe20007ffe004 */
[----:B------:R-:W1:Y:S03]  /*0400*/  S2R R6, SR_TID.X ;  /* 0x0000000000067919 */ /* 0x000e660000002100 */
[----:B------:R-:W-:Y:S01]  /*0410*/  IADD3 R7, R7, c[0x0][0x2e8], RZ ;  /* 0x0000ba0007077a10 */ /* 0x000fe20007ffe0ff */
[----:B------:R-:W-:-:S03]  /*0420*/  IMAD.HI.U32 R0, R2, R5, RZ ;  /* 0x0000000502007227 */ /* 0x000fc600078e00ff */
[----:B------:R-:W-:Y:S01]  /*0430*/  SHF.R.S32.HI R36, RZ, 0x1f, R7 ;  /* 0x0000001fff247819 */ /* 0x000fe20000011407 */
[----:B------:R-:W-:-:S03]  /*0440*/  IMAD.MOV R2, RZ, RZ, -R0 ;  /* 0x000000ffff027224 */ /* 0x000fc600078e0a00 */
[----:B------:R-:W-:Y:S01]  /*0450*/  LEA.HI R36, R36, R7, RZ, 0x7 ;  /* 0x0000000724247211 */ /* 0x000fe200078f38ff */
[----:B------:R-:W-:-:S03]  /*0460*/  IMAD R2, R3, R2, R5 ;  /* 0x0000000203027224 */ /* 0x000fc600078e0205 */
[----:B------:R-:W-:Y:S02]  /*0470*/  SHF.R.S32.HI R36, RZ, 0x7, R36 ;  /* 0x00000007ff247819 */ /* 0x000fe40000011424 */
[----:B------:R-:W-:-:S13]  /*0480*/  ISETP.GT.U32.AND P1, PT, R3, R2, PT ;  /* 0x000000020300720c */ /* 0x000fda0003f24070 */
[----:B------:R-:W-:Y:S01]  /*0490*/  @!P1 IMAD.IADD R2, R2, 0x1, -R3 ;  /* 0x0000000102029824 */ /* 0x000fe200078e0a03 */
[----:B------:R-:W-:Y:S02]  /*04a0*/  @!P1 IADD3 R0, R0, 0x1, RZ ;  /* 0x0000000100009810 */ /* 0x000fe40007ffe0ff */
[----:B------:R-:W-:Y:S02]  /*04b0*/  ISETP.NE.AND P1, PT, RZ, c[0x0][0x10], PT ;  /* 0x00000400ff007a0c */ /* 0x000fe40003f25270 */
[----:B------:R-:W-:Y:S02]  /*04c0*/  ISETP.GE.U32.AND P2, PT, R2, R3, PT ;  /* 0x000000030200720c */ /* 0x000fe40003f46070 */
[----:B------:R-:W2:Y:S01]  /*04d0*/  S2R R3, SR_CTAID.Y ;  /* 0x0000000000037919 */ /* 0x000ea20000002600 */
[----:B------:R-:W-:-:S04]  /*04e0*/  IADD3 R2, R39, 0x7f, RZ ;  /* 0x0000007f27027810 */ /* 0x000fc80007ffe0ff */
[----:B------:R-:W-:-:S04]  /*04f0*/  SHF.R.S32.HI R5, RZ, 0x1f, R2 ;  /* 0x0000001fff057819 */ /* 0x000fc80000011402 */
[----:B------:R-:W-:Y:S02]  /*0500*/  LEA.HI R5, R5, R2, RZ, 0x7 ;  /* 0x0000000205057211 */ /* 0x000fe400078f38ff */
[----:B------:R-:W-:Y:S02]  /*0510*/  @P2 IADD3 R0, R0, 0x1, RZ ;  /* 0x0000000100002810 */ /* 0x000fe40007ffe0ff */
[----:B------:R-:W-:-:S03]  /*0520*/  SHF.R.S32.HI R5, RZ, 0x7, R5 ;  /* 0x00000007ff057819 */ /* 0x000fc60000011405 */
[----:B------:R-:W-:Y:S01]  /*0530*/  @!P0 IMAD.MOV R0, RZ, RZ, -R0 ;  /* 0x000000ffff008224 */ /* 0x000fe200078e0a00 */
[----:B------:R-:W-:-:S05]  /*0540*/  @!P1 LOP3.LUT R0, RZ, c[0x0][0x10], RZ, 0x33, !PT ;  /* 0x00000400ff009a12 */ /* 0x000fca00078e33ff */
[----:B--2---:R-:W-:-:S04]  /*0550*/  IMAD R223, R0, R3, RZ ;  /* 0x0000000300df7224 */ /* 0x004fc800078e02ff */
[----:B------:R-:W-:-:S05]  /*0560*/  IMAD.IADD R0, R0, 0x1, R223 ;  /* 0x0000000100007824 */ /* 0x000fca00078e02df */
[----:B------:R-:W-:-:S04]  /*0570*/  IMNMX R5, R5, R0, PT ;  /* 0x0000000005057217 */ /* 0x000fc80003800200 */
[----:B------:R-:W-:-:S04]  /*0580*/  IMNMX R36, R5, R36, PT ;  /* 0x0000002405247217 */ /* 0x000fc80003800200 */
[----:B------:R-:W-:-:S13]  /*0590*/  ISETP.GE.AND P0, PT, R223, R36, PT ;  /* 0x00000024df00720c */ /* 0x000fda0003f06270 */
[----:B------:R-:W-:Y:S05]  /*05a0*/  @!P0 BRA `(.L_x_2290) ;  /* 0x0000048000008947 */ /* 0x000fea0003800000 */
[----:B-1----:R-:W-:Y:S01]  /*05b0*/  SHF.R.S32.HI R5, RZ, 0x1f, R6 ;  /* 0x0000001fff057819 */ /* 0x002fe20000011406 */
[----:B------:R-:W-:Y:S01]  /*05c0*/  IMAD R2, R3, c[0x0][0x210], R230 ;  /* 0x0000840003027a24 */ /* 0x000fe200078e02e6 */
[----:B------:R-:W-:Y:S02]  /*05d0*/  LOP3.LUT P6, RZ, R6, 0xf, RZ, 0xc0, !PT ;  /* 0x0000000f06ff7812 */ /* 0x000fe400078cc0ff */
[----:B------:R-:W-:Y:S01]  /*05e0*/  LEA.HI R0, R5, R6, RZ, 0x4 ;  /* 0x0000000605007211 */ /* 0x000fe200078f20ff */
[----:B------:R-:W-:-:S03]  /*05f0*/  IMAD R2, R2, c[0x0][0x1c0], R17 ;  /* 0x0000700002027a24 */ /* 0x000fc600078e0211 */
[----:B------:R-:W-:Y:S01]  /*0600*/  LOP3.LUT R5, R0, 0x3ffffff0, RZ, 0xc0, !PT ;  /* 0x3ffffff000057812 */ /* 0x000fe200078ec0ff */
[----:B------:R-:W-:Y:S01]  /*0610*/  IMAD R3, R2, c[0x0][0x214], R129 ;  /* 0x0000850002037a24 */ /* 0x000fe200078e0281 */
[----:B------:R-:W-:Y:S02]  /*0620*/  SHF.R.S32.HI R0, RZ, 0x4, R0 ;  /* 0x00000004ff007819 */ /* 0x000fe40000011400 */
[----:B------:R-:W-:Y:S01]  /*0630*/  IADD3 R129, -R129, c[0x0][0x214], RZ ;  /* 0x0000850081817a10 */ /* 0x000fe20007ffe1ff */
[----:B------:R-:W-:Y:S01]  /*0640*/  IMAD.IADD R5, R6, 0x1, -R5 ;  /* 0x0000000106057824 */ /* 0x000fe200078e0a05 */
[C---:B------:R-:W-:Y:S01]  /*0650*/  IADD3 R8, R0.reuse, 0x8, RZ ;  /* 0x0000000800087810 */ /* 0x040fe20007ffe0ff */
[----:B------:R-:W-:Y:S01]  /*0660*/  IMAD R2, R3, c[0x0][0x22c], RZ ;  /* 0x00008b0003027a24 */ /* 0x000fe200078e02ff */
[-C--:B------:R-:W-:Y:S01]  /*0670*/  ISETP.GE.OR P5, PT, R0, R129.reuse, P6 ;  /* 0x000000810000720c */ /* 0x080fe200037a6670 */
[----:B------:R-:W-:Y:S01]  /*0680*/  IMAD.SHL.U32 R4, R5, 0x4, RZ ;  /* 0x0000000405047824 */ /* 0x000fe200078e00ff */
[----:B------:R-:W-:-:S02]  /*0690*/  ISETP.GE.OR P4, PT, R8, R129, P6 ;  /* 0x000000810800720c */ /* 0x000fc40003786670 */
[----:B------:R-:W-:Y:S02]  /*06a0*/  IADD3 R6, R0, 0x10, RZ ;  /* 0x0000001000067810 */ /* 0x000fe40007ffe0ff */
[--C-:B------:R-:W-:Y:S02]  /*06b0*/  SHF.R.S32.HI R5, RZ, 0x1f, R4.reuse ;  /* 0x0000001fff057819 */ /* 0x100fe40000011404 */
[-C--:B------:R-:W-:Y:S02]  /*06c0*/  ISETP.GE.OR P3, PT, R6, R129.reuse, P6 ;  /* 0x000000810600720c */ /* 0x080fe40003766670 */
[C---:B------:R-:W-:Y:S01]  /*06d0*/  IADD3 R10, R0.reuse, 0x18, RZ ;  /* 0x00000018000a7810 */ /* 0x040fe20007ffe0ff */
[C---:B------:R-:W-:Y:S01]  /*06e0*/  IMAD.WIDE R4, R0.reuse, 0x80, R4 ;  /* 0x0000008000047825 */ /* 0x040fe200078e0204 */
[----:B------:R-:W-:Y:S02]  /*06f0*/  IADD3 R6, R0, 0x20, RZ ;  /* 0x0000002000067810 */ /* 0x000fe40007ffe0ff */
[----:B------:R-:W-:Y:S01]  /*0700*/  ISETP.GE.OR P2, PT, R10, R129, P6 ;  /* 0x000000810a00720c */ /* 0x000fe20003746670 */
[----:B------:R-:W-:Y:S01]  /*0710*/  @!P4 IMAD.MOV.U32 R11, RZ, RZ, -0x800000 ;  /* 0xff800000ff0bc424 */ /* 0x000fe200078e00ff */
[----:B------:R-:W-:-:S02]  /*0720*/  IADD3 R7, P0, R2, R4, RZ ;  /* 0x0000000402077210 */ /* 0x000fc40007f1e0ff */
[----:B------:R-:W-:Y:S02]  /*0730*/  IADD3 R4, R0, 0x28, RZ ;  /* 0x0000002800047810 */ /* 0x000fe40007ffe0ff */
[----:B------:R-:W-:Y:S02]  /*0740*/  LEA.HI.X.SX32 R2, R2, R5, 0x1, P0 ;  /* 0x0000000502027211 */ /* 0x000fe400000f0eff */
[----:B------:R-:W-:Y:S02]  /*0750*/  LEA R12, P1, R7, c[0x0][0x1d8], 0x2 ;  /* 0x00007600070c7a11 */ /* 0x000fe400078210ff */
[----:B------:R-:W-:Y:S02]  /*0760*/  SHF.R.S32.HI R5, RZ, 0x1f, R3 ;  /* 0x0000001fff057819 */ /* 0x000fe40000011403 */
[----:B------:R-:W-:Y:S02]  /*0770*/  IADD3 R3, P0, R3, R0, RZ ;  /* 0x0000000003037210 */ /* 0x000fe40007f1e0ff */
[----:B------:R-:W-:Y:S01]  /*0780*/  LEA.HI.X R13, R7, c[0x0][0x1dc], R2, 0x2, P1 ;  /* 0x00007700070d7a11 */ /* 0x000fe200008f1402 */
[----:B------:R-:W-:Y:S01]  /*0790*/  @!P5 IMAD.MOV.U32 R7, RZ, RZ, -0x800000 ;  /* 0xff800000ff07d424 */ /* 0x000fe200078e00ff */
[----:B------:R-:W-:Y:S01]  /*07a0*/  LEA.HI.X.SX32 R2, R0, R5, 0x1, P0 ;  /* 0x0000000500027211 */ /* 0x000fe200000f0eff */
[----:B------:R-:W-:Y:S01]  /*07b0*/  @!P2 IMAD.MOV.U32 R5, RZ, RZ, -0x800000 ;  /* 0xff800000ff05a424 */ /* 0x000fe200078e00ff */
[C---:B------:R-:W-:Y:S01]  /*07c0*/  LEA R8, P0, R3.reuse, c[0x0][0x208], 0x2 ;  /* 0x0000820003087a11 */ /* 0x040fe200078010ff */
[----:B------:R1:W-:Y:S01]  /*07d0*/  STG.E.128 [R12.64], RZ ;  /* 0x000000ff0c007986 */ /* 0x0003e2000c101d0a */
[----:B------:R-:W-:Y:S01]  /*07e0*/  ISETP.GE.OR P1, PT, R6, R129, P6 ;  /* 0x000000810600720c */ /* 0x000fe20003726670 */
[----:B------:R-:W-:Y:S01]  /*07f0*/  @!P3 IMAD.MOV.U32 R6, RZ, RZ, -0x800000 ;  /* 0xff800000ff06b424 */ /* 0x000fe200078e00ff */
[----:B------:R-:W-:Y:S01]  /*0800*/  LEA.HI.X R9, R3, c[0x0][0x20c], R2, 0x2, P0 ;  /* 0x0000830003097a11 */ /* 0x000fe200000f1402 */
[----:B------:R1:W-:Y:S01]  /*0810*/  STG.E.128 [R12.64+0x100], RZ ;  /* 0x000100ff0c007986 */ /* 0x0003e2000c101d0a */
[----:B------:R-:W-:-:S02]  /*0820*/  IADD3 R2, R0, 0x30, RZ ;  /* 0x0000003000027810 */ /* 0x000fc40007ffe0ff */
[----:B------:R-:W-:Y:S01]  /*0830*/  ISETP.GE.OR P0, PT, R4, R129, P6 ;  /* 0x000000810400720c */ /* 0x000fe20003706670 */
[----:B------:R1:W-:Y:S01]  /*0840*/  STG.E.128 [R12.64+0x1000], RZ ;  /* 0x001000ff0c007986 */ /* 0x0003e2000c101d0a */
[----:B------:R-:W-:-:S03]  /*0850*/  IADD3 R0, R0, 0x38, RZ ;  /* 0x0000003800007810 */ /* 0x000fc60007ffe0ff */
[----:B------:R1:W-:Y:S02]  /*0860*/  STG.E.128 [R12.64+0x1100], RZ ;  /* 0x001100ff0c007986 */ /* 0x0003e4000c101d0a */
[----:B------:R-:W-:Y:S02]  /*0870*/  @!P1 IMAD.MOV.U32 R4, RZ, RZ, -0x800000 ;  /* 0xff800000ff049424 */ /* 0x000fe400078e00ff */
[----:B------:R1:W-:Y:S04]  /*0880*/  STG.E.128 [R12.64+0x2000], RZ ;  /* 0x002000ff0c007986 */ /* 0x0003e8000c101d0a */
[----:B------:R1:W-:Y:S01]  /*0890*/  STG.E.128 [R12.64+0x2100], RZ ;  /* 0x002100ff0c007986 */ /* 0x0003e2000c101d0a */
[----:B------:R-:W-:-:S03]  /*08a0*/  @!P0 IMAD.MOV.U32 R3, RZ, RZ, -0x800000 ;  /* 0xff800000ff038424 */ /* 0x000fc600078e00ff */
[----:B------:R1:W-:Y:S04]  /*08b0*/  STG.E.128 [R12.64+0x3000], RZ ;  /* 0x003000ff0c007986 */ /* 0x0003e8000c101d0a */
        /* <DEDUP_REMOVED lines=9> */
[----:B------:R1:W-:Y:S01]  /*0950*/  @!P5 STG.E [R8.64], R7 ;  /* 0x000000070800d986 */ /* 0x0003e2000c10190a */
[----:B------:R-:W-:-:S02]  /*0960*/  ISETP.GE.OR P5, PT, R2, R129, P6 ;  /* 0x000000810200720c */ /* 0x000fc400037a6670 */
[----:B------:R-:W-:Y:S01]  /*0970*/  ISETP.GE.OR P6, PT, R0, R129, P6 ;  /* 0x000000810000720c */ /* 0x000fe200037c6670 */
[----:B------:R1:W-:Y:S04]  /*0980*/  @!P4 STG.E [R8.64+0x20], R11 ;  /* 0x0000200b0800c986 */ /* 0x0003e8000c10190a */
[----:B------:R1:W-:Y:S04]  /*0990*/  @!P3 STG.E [R8.64+0x40], R6 ;  /* 0x000040060800b986 */ /* 0x0003e8000c10190a */
[----:B------:R1:W-:Y:S02]  /*09a0*/  @!P2 STG.E [R8.64+0x60], R5 ;  /* 0x000060050800a986 */ /* 0x0003e4000c10190a */
[----:B------:R-:W-:-:S02]  /*09b0*/  @!P5 IMAD.MOV.U32 R2, RZ, RZ, -0x800000 ;  /* 0xff800000ff02d424 */ /* 0x000fc400078e00ff */
[----:B------:R1:W-:Y:S04]  /*09c0*/  @!P1 STG.E [R8.64+0x80], R4 ;  /* 0x0000800408009986 */ /* 0x0003e8000c10190a */
[----:B------:R1:W-:Y:S04]  /*09d0*/  @!P0 STG.E [R8.64+0xa0], R3 ;  /* 0x0000a00308008986 */ /* 0x0003e8000c10190a */
[----:B------:R1:W-:Y:S01]  /*09e0*/  @!P5 STG.E [R8.64+0xc0], R2 ;  /* 0x0000c0020800d986 */ /* 0x0003e2000c10190a */
[----:B------:R-:W-:Y:S05]  /*09f0*/  @P6 EXIT ;  /* 0x000000000000694d */ /* 0x000fea0003800000 */
[----:B-1----:R-:W-:-:S05]  /*0a00*/  MOV R3, 0xff800000 ;  /* 0xff80000000037802 */ /* 0x002fca0000000f00 */
[----:B------:R-:W-:Y:S01]  /*0a10*/  STG.E [R8.64+0xe0], R3 ;  /* 0x0000e00308007986 */ /* 0x000fe2000c10190a */
[----:B------:R-:W-:Y:S05]  /*0a20*/  EXIT ;  /* 0x000000000000794d */ /* 0x000fea0003800000 */
.L_x_2290:
[----:B-1----:R-:W-:Y:S01]  /*0a30*/  ISETP.NE.U32.AND P0, PT, RZ, c[0x0][0x2b8], PT ;  /* 0x0000ae00ff007a0c */ /* 0x002fe20003f05070 */
        /* <DEDUP_REMOVED lines=18> */
.L_x_2291:
        /* <DEDUP_REMOVED lines=55> */
[----:B------:R-:W-:-:S05]  /*0ed0*/  SHF.R.S32.HI R10, RZ, 0x1f, R11 ;  /* 0x0000001fff0a7819 */ /* 0x000fca000001140b */
[----:B------:R-:W-:-:S04]  /*0ee0*/  IMAD R12, R10, c[0x0][0x1b0], RZ ;  /* 0x00006c000a0c7a24 */ /* 0x000fc800078e02ff */
[----:B------:R-:W-:Y:S01]  /*0ef0*/  IMAD R12, R11, c[0x0][0x1b4], R12 ;  /* 0x00006d000b0c7a24 */ /* 0x000fe200078e020c */
[----:B--2---:R-:W-:Y:S01]  /*0f00*/  SHF.R.S32.HI R13, RZ, 0x1f, R28 ;  /* 0x0000001fff0d7819 */ /* 0x004fe2000001141c */
[----:B------:R-:W-:-:S04]  /*0f10*/  IMAD.WIDE.U32 R4, R28, c[0x0][0x180], RZ ;  /* 0x000060001c047a25 */ /* 0x000fc800078e00ff */
[C---:B------:R-:W-:Y:S02]  /*0f20*/  IMAD R7, R13.reuse, c[0x0][0x180], RZ ;  /* 0x000060000d077a24 */ /* 0x040fe400078e02ff */
[----:B------:R-:W-:Y:S02]  /*0f30*/  IMAD.MOV.U32 R20, RZ, RZ, R4 ;  /* 0x000000ffff147224 */ /* 0x000fe400078e0004 */
[----:B------:R-:W-:Y:S02]  /*0f40*/  IMAD R2, R28, c[0x0][0x184], R7 ;  /* 0x000061001c027a24 */ /* 0x000fe400078e0207 */
[----:B------:R-:W-:-:S03]  /*0f50*/  IMAD R13, R13, c[0x0][0x188], RZ ;  /* 0x000062000d0d7a24 */ /* 0x000fc600078e02ff */
[----:B------:R-:W-:Y:S01]  /*0f60*/  IADD3 R21, R5, R2, RZ ;  /* 0x0000000205157210 */ /* 0x000fe20007ffe0ff */
[C---:B------:R-:W-:Y:S02]  /*0f70*/  IMAD R5, R9.reuse, c[0x0][0x19c], R0 ;  /* 0x0000670009057a24 */ /* 0x040fe400078e0200 */
[----:B------:R-:W-:Y:S02]  /*0f80*/  IMAD R13, R28, c[0x0][0x18c], R13 ;  /* 0x000063001c0d7a24 */ /* 0x000fe400078e020d */
[----:B------:R-:W-:-:S04]  /*0f90*/  IMAD.WIDE.U32 R20, R9, c[0x0][0x198], R20 ;  /* 0x0000660009147a25 */ /* 0x000fc800078e0014 */
[----:B------:R-:W-:Y:S01]  /*0fa0*/  IMAD.WIDE.U32 R28, R28, c[0x0][0x188], RZ ;  /* 0x000062001c1c7a25 */ /* 0x000fe200078e00ff */
[----:B------:R-:W-:-:S03]  /*0fb0*/  IADD3 R21, R21, R5, RZ ;  /* 0x0000000515157210 */ /* 0x000fc60007ffe0ff */
[----:B------:R-:W-:Y:S02]  /*0fc0*/  IMAD.IADD R13, R29, 0x1, R13 ;  /* 0x000000011d0d7824 */ /* 0x000fe400078e020d */
[----:B------:R-:W-:-:S05]  /*0fd0*/  IMAD.WIDE.U32 R20, R11, c[0x0][0x1b0], R20 ;  /* 0x00006c000b147a25 */ /* 0x000fca00078e0014 */
[----:B------:R-:W-:Y:S01]  /*0fe0*/  IADD3 R12, R21, R12, RZ ;  /* 0x0000000c150c7210 */ /* 0x000fe20007ffe0ff */
[----:B------:R-:W-:Y:S05]  /*0ff0*/  BRA `(.L_x_2293) ;  /* 0x0000034000007947 */ /* 0x000fea0003800000 */
.L_x_2292:
[----:B-1----:R-:W-:Y:S02]  /*1000*/  IABS R5, c[0x0][0x1c8] ;  /* 0x0000720000057a13 */ /* 0x002fe40000000000 */
[----:B-----5:R-:W-:Y:S02]  /*1010*/  SHF.R.S32.HI R13, RZ, 0x1f, R2 ;  /* 0x0000001fff0d7819 */ /* 0x020fe40000011402 */
[----:B------:R-:W1:Y:S08]  /*1020*/  I2F.RP R7, R5 ;  /* 0x0000000500077306 */ /* 0x000e700000209400 */
[----:B-1----:R-:W1:Y:S02]  /*1030*/  MUFU.RCP R8, R7 ;  /* 0x0000000700087308 */ /* 0x002e640000001000 */
[----:B-1----:R-:W-:-:S02]  /*1040*/  IADD3 R8, R8, 0xffffffe, RZ ;  /* 0x0ffffffe08087810 */ /* 0x002fc40007ffe0ff */
[----:B------:R-:W-:-:S04]  /*1050*/  SHF.R.S32.HI R7, RZ, 0x1f, R20 ;  /* 0x0000001fff077819 */ /* 0x000fc80000011414 */
[----:B------:R-:W1:Y:S02]  /*1060*/  F2I.FTZ.U32.TRUNC.NTZ R9, R8 ;  /* 0x0000000800097305 */ /* 0x000e64000021f000 */
[----:B-1----:R-:W-:Y:S01]  /*1070*/  IADD3 R0, RZ, -R9, RZ ;  /* 0x80000009ff007210 */ /* 0x002fe20007ffe0ff */
[----:B------:R-:W-:-:S04]  /*1080*/  IMAD.MOV.U32 R8, RZ, RZ, RZ ;  /* 0x000000ffff087224 */ /* 0x000fc800078e00ff */
[----:B------:R-:W-:Y:S01]  /*1090*/  IMAD R4, R0, R5, RZ ;  /* 0x0000000500047224 */ /* 0x000fe200078e02ff */
[----:B------:R-:W-:-:S03]  /*10a0*/  IABS R0, R17 ;  /* 0x0000001100007213 */ /* 0x000fc60000000000 */
[----:B------:R-:W-:Y:S01]  /*10b0*/  IMAD.HI.U32 R9, R9, R4, R8 ;  /* 0x0000000409097227 */ /* 0x000fe200078e0008 */
[----:B------:R-:W-:-:S05]  /*10c0*/  MOV R4, R0 ;  /* 0x0000000000047202 */ /* 0x000fca0000000f00 */
[----:B------:R-:W-:Y:S01]  /*10d0*/  IMAD.HI.U32 R11, R9, R4, RZ ;  /* 0x00000004090b7227 */ /* 0x000fe200078e00ff */
[----:B------:R-:W-:-:S03]  /*10e0*/  LEA R9, R36, 0xffffff80, 0x7 ;  /* 0xffffff8024097811 */ /* 0x000fc600078e38ff */
[----:B------:R-:W-:Y:S01]  /*10f0*/  IMAD.MOV R0, RZ, RZ, -R11 ;  /* 0x000000ffff007224 */ /* 0x000fe200078e0a0b */
[----:B------:R-:W-:Y:S02]  /*1100*/  SHF.R.S32.HI R8, RZ, 0x1f, R9 ;  /* 0x0000001fff087819 */ /* 0x000fe40000011409 */
[----:B------:R-:W-:Y:S01]  /*1110*/  IADD3 R14, P1, R20, R9, RZ ;  /* 0x00000009140e7210 */ /* 0x000fe20007f3e0ff */
[----:B------:R-:W-:-:S05]  /*1120*/  IMAD R0, R5, R0, R4 ;  /* 0x0000000005007224 */ /* 0x000fca00078e0204 */
[----:B------:R-:W-:-:S13]  /*1130*/  ISETP.GT.U32.AND P0, PT, R5, R0, PT ;  /* 0x000000000500720c */ /* 0x000fda0003f04070 */
[-C--:B------:R-:W-:Y:S02]  /*1140*/  @!P0 IADD3 R0, R0, -R5.reuse, RZ ;  /* 0x8000000500008210 */ /* 0x080fe40007ffe0ff */
[----:B------:R-:W-:Y:S02]  /*1150*/  @!P0 IADD3 R11, R11, 0x1, RZ ;  /* 0x000000010b0b8810 */ /* 0x000fe40007ffe0ff */
[----:B------:R-:W-:Y:S01]  /*1160*/  ISETP.GE.U32.AND P2, PT, R0, R5, PT ;  /* 0x000000050000720c */ /* 0x000fe20003f46070 */
[----:B------:R-:W-:Y:S01]  /*1170*/  IMAD.X R5, R7, 0x1, R8, P1 ;  /* 0x0000000107057824 */ /* 0x000fe200008e0608 */
        /* <DEDUP_REMOVED lines=11> */
[----:B------:R-:W-:Y:S02]  /*1230*/  IMAD R5, R13, c[0x0][0x180], RZ ;  /* 0x000060000d057a24 */ /* 0x000fe400078e02ff */
[----:B------:R-:W-:Y:S01]  /*1240*/  @!P1 IMAD.MOV R11, RZ, RZ, -R11 ;  /* 0x000000ffff0b9224 */ /* 0x000fe200078e0a0b */
[----:B------:R-:W-:Y:S01]  /*1250*/  @!P0 LOP3.LUT R11, RZ, c[0x0][0x1c8], RZ, 0x33, !PT ;  /* 0x00007200ff0b8a12 */ /* 0x000fe200078e33ff */
[C---:B------:R-:W-:Y:S01]  /*1260*/  IMAD R0, R2.reuse, c[0x0][0x184], R5 ;  /* 0x0000610002007a24 */ /* 0x040fe200078e0205 */
[----:B------:R-:W-:Y:S01]  /*1270*/  IADD3 R5, R21, R4, RZ ;  /* 0x0000000415057210 */ /* 0x000fe20007ffe0ff */
[----:B------:R-:W-:Y:S01]  /*1280*/  IMAD.WIDE.U32 R14, R2, c[0x0][0x180], R14 ;  /* 0x00006000020e7a25 */ /* 0x000fe200078e000e */
[----:B------:R-:W-:-:S03]  /*1290*/  SHF.R.S32.HI R10, RZ, 0x1f, R11 ;  /* 0x0000001fff0a7819 */ /* 0x000fc6000001140b */
[----:B------:R-:W-:Y:S01]  /*12a0*/  IMAD R13, R13, c[0x0][0x188], RZ ;  /* 0x000062000d0d7a24 */ /* 0x000fe200078e02ff */
[----:B------:R-:W-:Y:S01]  /*12b0*/  IADD3 R15, R15, R0, RZ ;  /* 0x000000000f0f7210 */ /* 0x000fe20007ffe0ff */
[----:B------:R-:W-:Y:S02]  /*12c0*/  IMAD.MOV.U32 R4, RZ, RZ, R20 ;  /* 0x000000ffff047224 */ /* 0x000fe400078e0014 */
[----:B------:R-:W-:Y:S02]  /*12d0*/  IMAD R0, R10, c[0x0][0x1b0], RZ ;  /* 0x00006c000a007a24 */ /* 0x000fe400078e02ff */
[C---:B------:R-:W-:Y:S02]  /*12e0*/  IMAD R13, R2.reuse, c[0x0][0x18c], R13 ;  /* 0x00006300020d7a24 */ /* 0x040fe400078e020d */
[----:B------:R-:W-:-:S04]  /*12f0*/  IMAD.WIDE.U32 R28, R2, c[0x0][0x188], R4 ;  /* 0x00006200021c7a25 */ /* 0x000fc800078e0004 */
[----:B------:R-:W-:Y:S01]  /*1300*/  IMAD.WIDE.U32 R20, R11, c[0x0][0x1b0], R14 ;  /* 0x00006c000b147a25 */ /* 0x000fe200078e000e */
[----:B------:R-:W-:-:S03]  /*1310*/  IADD3 R13, R29, R13, RZ ;  /* 0x0000000d1d0d7210 */ /* 0x000fc60007ffe0ff */
[----:B------:R-:W-:-:S05]  /*1320*/  IMAD R0, R11, c[0x0][0x1b4], R0 ;  /* 0x00006d000b007a24 */ /* 0x000fca00078e0200 */
[----:B------:R-:W-:Y:S02]  /*1330*/  IADD3 R12, R21, R0, RZ ;  /* 0x00000000150c7210 */ /* 0x000fe40007ffe0ff */
.L_x_2293:
        /* <DEDUP_REMOVED lines=8> */
[----:B------:R-:W-:Y:S01]  /*13c0*/  LOP3.LUT R5, R4, 0xfffffff8, RZ, 0xc0, !PT ;  /* 0xfffffff804057812 */ /* 0x000fe200078ec0ff */
[----:B------:R-:W-:Y:S01]  /*13d0*/  USHF.L.U32 UR9, UR4, 0x5, URZ ;  /* 0x0000000504097899 */ /* 0x000fe2000800063f */
[----:B------:R-:W-:Y:S01]  /*13e0*/  SHF.R.S32.HI R21, RZ, 0x4, R2 ;  /* 0x00000004ff157819 */ /* 0x000fe20000011402 */
[----:B------:R-:W-:Y:S01]  /*13f0*/  IMAD R7, R230, c[0x0][0x17c], R7 ;  /* 0x00005f00e6077a24 */ /* 0x000fe200078e0207 */
[----:B------:R-:W-:Y:S01]  /*1400*/  SHF.R.S32.HI R26, RZ, 0x3, R4 ;  /* 0x00000003ff1a7819 */ /* 0x000fe20000011404 */
[----:B------:R-:W-:Y:S01]  /*1410*/  IMAD.IADD R5, R6, 0x1, -R5 ;  /* 0x0000000106057824 */ /* 0x000fe200078e0a05 */
[----:B------:R-:W-:Y:S01]  /*1420*/  LEA.HI R0, R2, R21, RZ, 0x1 ;  /* 0x0000001502007211 */ /* 0x000fe200078f08ff */
[----:B------:R-:W-:Y:S01]  /*1430*/  UMOV UR8, 0x5 ;  /* 0x0000000500087882 */ /* 0x000fe20000000000 */
[----:B------:R-:W-:Y:S01]  /*1440*/  SHF.R.S32.HI R14, RZ, 0x1f, R17 ;  /* 0x0000001fff0e7819 */ /* 0x000fe20000011411 */
[----:B------:R-:W-:Y:S01]  /*1450*/  IMAD.SHL.U32 R22, R5, 0x8, RZ ;  /* 0x0000000805167824 */ /* 0x000fe200078e00ff */
[----:B------:R-:W-:Y:S01]  /*1460*/  LOP3.LUT R0, R0, 0xfffffffe, RZ, 0xc0, !PT ;  /* 0xfffffffe00007812 */ /* 0x000fe200078ec0ff */
[----:B------:R-:W-:Y:S01]  /*1470*/  IMAD.SHL.U32 R15, R26, 0x40, RZ ;  /* 0x000000401a0f7824 */ /* 0x000fe200078e00ff */
[----:B------:R-:W-:Y:S01]  /*1480*/  SHF.R.S32.HI R27, RZ, 0x1f, R26 ;  /* 0x0000001fff1b7819 */ /* 0x000fe2000001141a */
[----:B------:R-:W-:Y:S01]  /*1490*/  IMAD R14, R14, c[0x0][0x1a8], RZ ;  /* 0x00006a000e0e7a24 */ /* 0x000fe200078e02ff */
[----:B------:R-:W-:Y:S01]  /*14a0*/  SHF.R.S32.HI R23, RZ, 0x1f, R22 ;  /* 0x0000001fff177819 */ /* 0x000fe20000011416 */
[----:B------:R-:W-:Y:S01]  /*14b0*/  IMAD.IADD R0, R21, 0x1, -R0 ;  /* 0x0000000115007824 */ /* 0x000fe200078e0a00 */
[C---:B------:R-:W-:Y:S01]  /*14c0*/  IADD3 R28, P0, R22.reuse, R28, RZ ;  /* 0x0000001c161c7210 */ /* 0x040fe20007f1e0ff */
[----:B------:R-:W-:Y:S01]  /*14d0*/  IMAD.WIDE R18, R19, 0x40, R26 ;  /* 0x0000004013127825 */ /* 0x000fe200078e021a */
[----:B------:R-:W-:Y:S01]  /*14e0*/  IADD3 R20, P1, R22, R20, RZ ;  /* 0x0000001416147210 */ /* 0x000fe20007f3e0ff */
[----:B------:R-:W-:Y:S01]  /*14f0*/  USHF.L.U64.HI UR5, UR4, UR8, UR5 ;  /* 0x0000000804057299 */ /* 0x000fe20008010205 */
[----:B------:R-:W-:Y:S01]  /*1500*/  LOP3.LUT R15, R15, 0x1c0, RZ, 0xc0, !PT ;  /* 0x000001c00f0f7812 */ /* 0x000fe200078ec0ff */
[----:B------:R-:W-:Y:S01]  /*1510*/  IMAD.WIDE.U32 R24, R230, c[0x0][0x178], R22 ;  /* 0x00005e00e6187a25 */ /* 0x000fe200078e0016 */
[----:B------:R-:W-:-:S02]  /*1520*/  ULDC.64 UR6, c[0x0][0x198] ;  /* 0x0000660000067ab9 */ /* 0x000fc40000000a00 */
[----:B------:R-:W-:Y:S01]  /*1530*/  LOP3.LUT R16, R15, 0x38, R22, 0xf8, !PT ;  /* 0x000000380f107812 */ /* 0x000fe200078ef816 */
[----:B------:R-:W-:Y:S01]  /*1540*/  IMAD.X R29, R23, 0x1, R13, P0 ;  /* 0x00000001171d7824 */ /* 0x000fe200000e060d */
[----:B------:R-:W-:Y:S01]  /*1550*/  IADD3 R9, P0, R26, R9, RZ ;  /* 0x000000091a097210 */ /* 0x000fe20007f1e0ff */
[----:B------:R-:W-:Y:S01]  /*1560*/  IMAD.IADD R25, R25, 0x1, R7 ;  /* 0x0000000119197824 */ /* 0x000fe200078e0207 */
[----:B------:R-:W-:Y:S01]  /*1570*/  SHF.R.U32.HI R15, RZ, 0x3, R15 ;  /* 0x00000003ff0f7819 */ /* 0x000fe2000001160f */
[----:B------:R-:W-:Y:S01]  /*1580*/  IMAD.WIDE.U32 R28, R11, c[0x0][0x1b8], R28 ;  /* 0x00006e000b1c7a25 */ /* 0x000fe200078e001c */
[-C--:B------:R-:W-:Y:S01]  /*1590*/  LEA.HI R11, R37, R6.reuse, RZ, 0x6 ;  /* 0x00000006250b7211 */ /* 0x080fe200078f30ff */
[----:B------:R-:W-:Y:S01]  /*15a0*/  USHF.L.U32 UR12, UR6, 0x5, URZ ;  /* 0x00000005060c7899 */ /* 0x000fe2000800063f */
[----:B------:R-:W-:Y:S01]  /*15b0*/  LOP3.LUT R15, R16, R15, RZ, 0x3c, !PT ;  /* 0x0000000f100f7212 */ /* 0x000fe200078e3cff */
[----:B------:R-:W-:Y:S01]  /*15c0*/  IMAD.X R21, R23, 0x1, R12, P1 ;  /* 0x0000000117157824 */ /* 0x000fe200008e060c */
[----:B------:R-:W-:Y:S01]  /*15d0*/  USHF.L.U64.HI UR7, UR6, UR8, UR7 ;  /* 0x0000000806077299 */ /* 0x000fe20008010207 */
[----:B------:R-:W-:Y:S01]  /*15e0*/  IMAD R7, R27, c[0x0][0x198], RZ ;  /* 0x000066001b077a24 */ /* 0x000fe200078e02ff */
[----:B------:R-:W-:Y:S01]  /*15f0*/  LEA.HI R37, R37, R6, RZ, 0x5 ;  /* 0x0000000625257211 */ /* 0x000fe200078f28ff */
[----:B------:R-:W-:-:S02]  /*1600*/  IMAD R14, R17, c[0x0][0x1ac], R14 ;  /* 0x00006b00110e7a24 */ /* 0x000fc400078e020e */
[----:B------:R-:W-:Y:S01]  /*1610*/  IMAD.WIDE.U32 R24, R17, c[0x0][0x1a8], R24 ;  /* 0x00006a0011187a25 */ /* 0x000fe200078e0018 */
[----:B------:R-:W-:-:S03]  /*1620*/  SHF.R.S32.HI R38, RZ, 0x5, R37 ;  /* 0x00000005ff267819 */ /* 0x000fc60000011425 */
[----:B------:R-:W-:Y:S02]  /*1630*/  IMAD.SHL.U32 R12, R11, 0x8, RZ ;  /* 0x000000080b0c7824 */ /* 0x000fe400078e00ff */
[C---:B------:R-:W-:Y:S02]  /*1640*/  IMAD R7, R26.reuse, c[0x0][0x19c], R7 ;  /* 0x000067001a077a24 */ /* 0x040fe400078e0207 */
[----:B------:R-:W-:Y:S01]  /*1650*/  IMAD.WIDE.U32 R20, R26, c[0x0][0x198], R20 ;  /* 0x000066001a147a25 */ /* 0x000fe200078e0014 */
[----:B------:R-:W-:-:S03]  /*1660*/  LOP3.LUT R12, R15, 0x7ffffe00, R12, 0xf8, !PT ;  /* 0x7ffffe000f0c7812 */ /* 0x000fc600078ef80c */
[----:B------:R-:W-:Y:S02]  /*1670*/  IMAD R11, R19, c[0x0][0x190], RZ ;  /* 0x00006400130b7a24 */ /* 0x000fe400078e02ff */
[----:B------:R-:W-:Y:S02]  /*1680*/  IMAD.IADD R25, R25, 0x1, R14 ;  /* 0x0000000119197824 */ /* 0x000fe400078e020e */
[----:B------:R-:W-:Y:S01]  /*1690*/  IMAD.X R8, R27, 0x1, R8, P0 ;  /* 0x000000011b087824 */ /* 0x000fe200000e0608 */
[----:B------:R-:W-:Y:S01]  /*16a0*/  LEA R226, P0, R20, c[0x0][0x168], 0x1 ;  /* 0x00005a0014e27a11 */ /* 0x000fe200078008ff */
[----:B------:R-:W-:Y:S02]  /*16b0*/  IMAD.IADD R7, R21, 0x1, R7 ;  /* 0x0000000115077824 */ /* 0x000fe400078e0207 */
[C---:B------:R-:W-:Y:S02]  /*16c0*/  IMAD R11, R18.reuse, c[0x0][0x194], R11 ;  /* 0x00006500120b7a24 */ /* 0x040fe400078e020b */
[----:B------:R-:W-:Y:S01]  /*16d0*/  IMAD.WIDE.U32 R18, R18, c[0x0][0x190], R24 ;  /* 0x0000640012127a25 */ /* 0x000fe200078e0018 */
[----:B------:R-:W-:-:S03]  /*16e0*/  LEA.HI.X R227, R20, c[0x0][0x16c], R7, 0x1, P0 ;  /* 0x00005b0014e37a11 */ /* 0x000fc600000f0c07 */
[----:B------:R-:W-:Y:S01]  /*16f0*/  IMAD.IADD R29, R29, 0x1, R10 ;  /* 0x000000011d1d7824 */ /* 0x000fe200078e020a */
[----:B------:R-:W-:Y:S01]  /*1700*/  LEA R10, P0, R18, c[0x0][0x160], 0x1 ;  /* 0x00005800120a7a11 */ /* 0x000fe200078008ff */
[----:B------:R-:W-:Y:S02]  /*1710*/  IMAD.IADD R11, R19, 0x1, R11 ;  /* 0x00000001130b7824 */ /* 0x000fe400078e020b */
[----:B------:R-:W-:Y:S02]  /*1720*/  IMAD R8, R8, c[0x0][0x1a0], RZ ;  /* 0x0000680008087a24 */ /* 0x000fe400078e02ff */
[----:B------:R-:W-:Y:S01]  /*1730*/  IMAD.WIDE.U32 R28, R9, c[0x0][0x1a0], R28 ;  /* 0x00006800091c7a25 */ /* 0x000fe200078e001c */
[----:B------:R-:W-:-:S03]  /*1740*/  LEA.HI.X R11, R18, c[0x0][0x164], R11, 0x1, P0 ;  /* 0x00005900120b7a11 */ /* 0x000fc600000f0c0b */
[----:B------:R-:W-:Y:S01]  /*1750*/  IMAD R7, R9, c[0x0][0x1a4], R8 ;  /* 0x0000690009077a24 */ /* 0x000fe200078e0208 */
[----:B------:R-:W-:Y:S01]  /*1760*/  IADD3 R8, P0, R10, UR9, RZ ;  /* 0x000000090a087c10 */ /* 0x000fe2000ff1e0ff */
[----:B------:R-:W-:Y:S02]  /*1770*/  IMAD.SHL.U32 R229, R12, 0x2, RZ ;  /* 0x000000020ce57824 */ /* 0x000fe400078e00ff */
[----:B------:R-:W-:Y:S01]  /*1780*/  IMAD.IADD R225, R29, 0x1, R7 ;  /* 0x000000011de17824 */ /* 0x000fe200078e0207 */
[----:B------:R-:W-:Y:S01]  /*1790*/  IADD3.X R9, R11, UR5, RZ, P0, !PT ;  /* 0x000000050b097c10 */ /* 0x000fe200087fe4ff */
[----:B------:R-:W-:Y:S01]  /*17a0*/  IMAD.SHL.U32 R7, R0, 0x8, RZ ;  /* 0x0000000800077824 */ /* 0x000fe200078e00ff */
[----:B------:R-:W-:Y:S01]  /*17b0*/  IADD3 R16, P0, R8, UR9, RZ ;  /* 0x0000000908107c10 */ /* 0x000fe2000ff1e0ff */
[----:B------:R-:W-:Y:S01]  /*17c0*/  @!PT LDS RZ, [RZ] ;  /* 0x00000000fffff984 */ /* 0x000fe20000000800 */
[----:B------:R-:W-:Y:S01]  /*17d0*/  @!PT LDS RZ, [RZ] ;  /* 0x00000000fffff984 */ /* 0x000fe20000000800 */
[----:B------:R-:W-:Y:S01]  /*17e0*/  @!PT LDS RZ, [RZ] ;  /* 0x00000000fffff984 */ /* 0x000fe20000000800 */
[----:B------:R1:W-:Y:S03]  /*17f0*/  LDGSTS.E.BYPASS.LTC128B.128 [R229], [R10.64] ;  /* 0x000000000ae57fae */ /* 0x0003e6000b901d4a */
[----:B------:R-:W-:Y:S01]  /*1800*/  IADD3.X R17, R9, UR5, RZ, P0, !PT ;  /* 0x0000000509117c10 */ /* 0x000fe200087fe4ff */
[----:B------:R1:W-:Y:S01]  /*1810*/  LDGSTS.E.BYPASS.LTC128B.128 [R229+0x2000], [R10.64+0x80] ;  /* 0x020000800ae57fae */ /* 0x0003e2000b901d4a */
[----:B------:R-:W-:-:S03]  /*1820*/  IADD3 R18, P0, R16, UR9, RZ ;  /* 0x0000000910127c10 */ /* 0x000fc6000ff1e0ff */
[----:B------:R2:W-:Y:S01]  /*1830*/  LDGSTS.E.BYPASS.LTC128B.128 [R229+0x800], [R8.64] ;  /* 0x0080000008e57fae */ /* 0x0005e2000b901d4a */
[----:B------:R-:W-:Y:S01]  /*1840*/  IADD3.X R19, R17, UR5, RZ, P0, !PT ;  /* 0x0000000511137c10 */ /* 0x000fe200087fe4ff */
[----:B------:R-:W-:Y:S01]  /*1850*/  ULDC.64 UR4, c[0x0][0x1a0] ;  /* 0x0000680000047ab9 */ /* 0x000fe20000000a00 */
[----:B------:R-:W-:Y:S01]  /*1860*/  IADD3 R14, P0, R226, UR12, RZ ;  /* 0x0000000ce20e7c10 */ /* 0x000fe2000ff1e0ff */
[----:B------:R2:W-:Y:S01]  /*1870*/  LDGSTS.E.BYPASS.LTC128B.128 [R229+0x2800], [R8.64+0x80] ;  /* 0x0280008008e57fae */ /* 0x0005e2000b901d4a */
[----:B------:R-:W-:Y:S02]  /*1880*/  USHF.L.U32 UR9, UR4, 0x5, URZ ;  /* 0x0000000504097899 */ /* 0x000fe4000800063f */
[----:B------:R-:W-:Y:S01]  /*1890*/  IADD3.X R15, R227, UR7, RZ, P0, !PT ;  /* 0x00000007e30f7c10 */ /* 0x000fe200087fe4ff */
[----:B------:R3:W-:Y:S01]  /*18a0*/  LDGSTS.E.BYPASS.LTC128B.128 [R229+0x1000], [R16.64] ;  /* 0x0100000010e57fae */ /* 0x0007e2000b901d4a */
[----:B------:R-:W-:Y:S01]  /*18b0*/  IADD3 R12, P0, R14, UR12, RZ ;  /* 0x0000000c0e0c7c10 */ /* 0x000fe2000ff1e0ff */
[----:B------:R-:W-:-:S02]  /*18c0*/  USHF.L.U64.HI UR5, UR4, UR8, UR5 ;  /* 0x0000000804057299 */ /* 0x000fc40008010205 */
[----:B------:R3:W-:Y:S01]  /*18d0*/  LDGSTS.E.BYPASS.LTC128B.128 [R229+0x3000], [R16.64+0x80] ;  /* 0x0300008010e57fae */ /* 0x0007e2000b901d4a */
[----:B------:R-:W-:-:S03]  /*18e0*/  IADD3.X R13, R15, UR7, RZ, P0, !PT ;  /* 0x000000070f0d7c10 */ /* 0x000fc600087fe4ff */
[----:B------:R4:W-:Y:S04]  /*18f0*/  LDGSTS.E.BYPASS.LTC128B.128 [R229+0x1800], [R18.64] ;  /* 0x0180000012e57fae */ /* 0x0009e8000b901d4a */
[----:B------:R4:W-:Y:S01]  /*1900*/  LDGSTS.E.BYPASS.LTC128B.128 [R229+0x3800], [R18.64+0x80] ;  /* 0x0380008012e57fae */ /* 0x0009e2000b901d4a */
[----:B-1----:R-:W-:-:S03]  /*1910*/  IADD3 R10, P0, R12, UR12, RZ ;  /* 0x0000000c0c0a7c10 */ /* 0x002fc6000ff1e0ff */
[----:B------:R1:W-:Y:S01]  /*1920*/  LDGSTS.E.BYPASS.LTC128B.128 [R229+0x4000], [R226.64] ;  /* 0x04000000e2e57fae */ /* 0x0003e2000b901d4a */
[----:B------:R-:W-:-:S03]  /*1930*/  IADD3.X R11, R13, UR7, RZ, P0, !PT ;  /* 0x000000070d0b7c10 */ /* 0x000fc600087fe4ff */
[----:B------:R1:W-:Y:S01]  /*1940*/  LDGSTS.E.BYPASS.LTC128B.128 [R229+0x8000], [R226.64+0x80] ;  /* 0x08000080e2e57fae */ /* 0x0003e2000b901d4a */
[----:B--2---:R-:W-:-:S03]  /*1950*/  LOP3.LUT R9, R2, 0xfffffff0, RZ, 0xc0, !PT ;  /* 0xfffffff002097812 */ /* 0x004fc600078ec0ff */
[----:B------:R2:W-:Y:S04]  /*1960*/  LDGSTS.E.BYPASS.LTC128B.128 [R229+0x4800], [R14.64] ;  /* 0x048000000ee57fae */ /* 0x0005e8000b901d4a */
[----:B------:R2:W-:Y:S01]  /*1970*/  LDGSTS.E.BYPASS.LTC128B.128 [R229+0x8800], [R14.64+0x80] ;  /* 0x088000800ee57fae */ /* 0x0005e2000b901d4a */
[----:B------:R-:W-:-:S03]  /*1980*/  IMAD.IADD R228, R6, 0x1, -R9 ;  /* 0x0000000106e47824 */ /* 0x000fc600078e0a09 */
[----:B------:R5:W-:Y:S02]  /*1990*/  LDGSTS.E.BYPASS.LTC128B.128 [R229+0x5000], [R12.64] ;  /* 0x050000000ce57fae */ /* 0x000be4000b901d4a */
[----:B------:R-:W-:Y:S02]  /*19a0*/  SHF.R.S32.HI R9, RZ, 0x1f, R228 ;  /* 0x0000001fff097819 */ /* 0x000fe400000114e4 */
[----:B------:R5:W-:Y:S02]  /*19b0*/  LDGSTS.E.BYPASS.LTC128B.128 [R229+0x9000], [R12.64+0x80] ;  /* 0x090000800ce57fae */ /* 0x000be4000b901d4a */
[----:B------:R-:W-:Y:S02]  /*19c0*/  LEA.HI R8, R9, R228, RZ, 0x3 ;  /* 0x000000e409087211 */ /* 0x000fe400078f18ff */
[----:B----4-:R-:W-:Y:S01]  /*19d0*/  IADD3 R18, P0, R10, UR12, RZ ;  /* 0x0000000c0a127c10 */ /* 0x010fe2000ff1e0ff */
[----:B------:R4:W-:Y:S01]  /*19e0*/  LDGSTS.E.BYPASS.LTC128B.128 [R229+0x5800], [R10.64] ;  /* 0x058000000ae57fae */ /* 0x0009e2000b901d4a */
[----:B------:R-:W-:-:S02]  /*19f0*/  LOP3.LUT R9, R8, 0xfffffff8, RZ, 0xc0, !PT ;  /* 0xfffffff808097812 */ /* 0x000fc400078ec0ff */
[----:B------:R-:W-:Y:S01]  /*1a00*/  IADD3.X R19, R11, UR7, RZ, P0, !PT ;  /* 0x000000070b137c10 */ /* 0x000fe200087fe4ff */
[----:B------:R4:W-:Y:S01]  /*1a10*/  LDGSTS.E.BYPASS.LTC128B.128 [R229+0x9800], [R10.64+0x80] ;  /* 0x098000800ae57fae */ /* 0x0009e2000b901d4a */
[----:B---3--:R-:W-:Y:S01]  /*1a20*/  IADD3 R16, P0, R18, UR12, RZ ;  /* 0x0000000c12107c10 */ /* 0x008fe2000ff1e0ff */
[----:B------:R-:W-:Y:S02]  /*1a30*/  IMAD.IADD R2, R228, 0x1, -R9 ;  /* 0x00000001e4027824 */ /* 0x000fe400078e0a09 */
[----:B------:R3:W-:Y:S01]  /*1a40*/  LDGSTS.E.BYPASS.LTC128B.128 [R229+0x6000], [R18.64] ;  /* 0x0600000012e57fae */ /* 0x0007e2000b901d4a */
[----:B------:R-:W-:Y:S02]  /*1a50*/  IADD3.X R17, R19, UR7, RZ, P0, !PT ;  /* 0x0000000713117c10 */ /* 0x000fe400087fe4ff */
[----:B------:R-:W-:Y:S01]  /*1a60*/  LOP3.LUT P1, RZ, R2, 0x2, RZ, 0xc0, !PT ;  /* 0x0000000202ff7812 */ /* 0x000fe2000782c0ff */
[----:B------:R3:W-:Y:S01]  /*1a70*/  LDGSTS.E.BYPASS.LTC128B.128 [R229+0xa000], [R18.64+0x80] ;  /* 0x0a00008012e57fae */ /* 0x0007e2000b901d4a */
[----:B--2---:R-:W-:-:S03]  /*1a80*/  IADD3 R14, P0, R16, UR12, RZ ;  /* 0x0000000c100e7c10 */ /* 0x004fc6000ff1e0ff */
[----:B------:R2:W-:Y:S01]  /*1a90*/  LDGSTS.E.BYPASS.LTC128B.128 [R229+0x6800], [R16.64] ;  /* 0x0680000010e57fae */ /* 0x0005e2000b901d4a */
[----:B------:R-:W-:-:S03]  /*1aa0*/  IADD3.X R15, R17, UR7, RZ, P0, !PT ;  /* 0x00000007110f7c10 */ /* 0x000fc600087fe4ff */
[----:B------:R2:W-:Y:S01]  /*1ab0*/  LDGSTS.E.BYPASS.LTC128B.128 [R229+0xa800], [R16.64+0x80] ;  /* 0x0a80008010e57fae */ /* 0x0005e2000b901d4a */
[----:B-----5:R-:W-:-:S03]  /*1ac0*/  IADD3 R12, P0, R14, UR12, RZ ;  /* 0x0000000c0e0c7c10 */ /* 0x020fc6000ff1e0ff */
[----:B------:R5:W-:Y:S01]  /*1ad0*/  LDGSTS.E.BYPASS.LTC128B.128 [R229+0x7000], [R14.64] ;  /* 0x070000000ee57fae */ /* 0x000be2000b901d4a */
[----:B------:R-:W-:-:S03]  /*1ae0*/  IADD3.X R13, R15, UR7, RZ, P0, !PT ;  /* 0x000000070f0d7c10 */ /* 0x000fc600087fe4ff */
[----:B------:R5:W-:Y:S01]  /*1af0*/  LDGSTS.E.BYPASS.LTC128B.128 [R229+0xb000], [R14.64+0x80] ;  /* 0x0b0000800ee57fae */ /* 0x000be2000b901d4a */
[----:B------:R-:W-:Y:S01]  /*1b00*/  LEA R224, P0, R28, c[0x0][0x170], 0x1 ;  /* 0x00005c001ce07a11 */ /* 0x000fe200078008ff */
[----:B----4-:R-:W-:Y:S02]  /*1b10*/  IMAD.SHL.U32 R11, R5, 0x40, RZ ;  /* 0x00000040050b7824 */ /* 0x010fe400078e00ff */
[----:B------:R4:W-:Y:S01]  /*1b20*/  LDGSTS.E.BYPASS.LTC128B.128 [R229+0x7800], [R12.64] ;  /* 0x078000000ce57fae */ /* 0x0009e2000b901d4a */
[----:B------:R-:W-:Y:S01]  /*1b30*/  IMAD.SHL.U32 R10, R2, 0x40, RZ ;  /* 0x00000040020a7824 */ /* 0x000fe200078e00ff */
[----:B------:R-:W-:Y:S02]  /*1b40*/  LEA.HI.X R225, R28, c[0x0][0x174], R225, 0x1, P0 ;  /* 0x00005d001ce17a11 */ /* 0x000fe400000f0ce1 */
[----:B------:R4:W-:Y:S01]  /*1b50*/  LDGSTS.E.BYPASS.LTC128B.128 [R229+0xb800], [R12.64+0x80] ;  /* 0x0b8000800ce57fae */ /* 0x0009e2000b901d4a */
[----:B------:R-:W-:Y:S02]  /*1b60*/  LOP3.LUT R11, R11, 0x1c0, RZ, 0xc0, !PT ;  /* 0x000001c00b0b7812 */ /* 0x000fe400078ec0ff */
[----:B------:R-:W-:Y:S01]  /*1b70*/  LOP3.LUT R10, R10, 0x1c0, RZ, 0xc0, !PT ;  /* 0x000001c00a0a7812 */ /* 0x000fe200078ec0ff */
[----:B------:R-:W0:Y:S01]  /*1b80*/  LDGDEPBAR ;  /* 0x00000000000079af */ /* 0x000e220000000000 */
[----:B------:R-:W-:-:S02]  /*1b90*/  LOP3.LUT R9, R11, 0x8, R4, 0xf8, !PT ;  /* 0x000000080b097812 */ /* 0x000fc400078ef804 */
[----:B------:R-:W-:-:S04]  /*1ba0*/  SHF.R.U32.HI R4, RZ, 0x3, R11 ;  /* 0x00000003ff047819 */ /* 0x000fc8000001160b */
[----:B------:R-:W-:Y:S02]  /*1bb0*/  LOP3.LUT R9, R9, R4, RZ, 0x3c, !PT ;  /* 0x0000000409097212 */ /* 0x000fe400078e3cff */
[----:B------:R-:W-:Y:S02]  /*1bc0*/  LOP3.LUT R4, R10, 0x8, R7, 0xf8, !PT ;  /* 0x000000080a047812 */ /* 0x000fe400078ef807 */
[----:B------:R-:W-:Y:S01]  /*1bd0*/  SHF.R.U32.HI R7, RZ, 0x3, R10 ;  /* 0x00000003ff077819 */ /* 0x000fe2000001160a */
[----:B------:R-:W-:Y:S01]  /*1be0*/  IMAD R0, R0, 0x200, R9 ;  /* 0x0000020000007824 */ /* 0x000fe200078e0209 */
[----:B------:R-:W-:Y:S02]  /*1bf0*/  IADD3 R10, P0, R224, UR9, RZ ;  /* 0x00000009e00a7c10 */ /* 0x000fe4000ff1e0ff */
[----:B------:R-:W-:Y:S01]  /*1c00*/  LOP3.LUT R4, R4, R7, RZ, 0x3c, !PT ;  /* 0x0000000704047212 */ /* 0x000fe200078e3cff */
[----:B------:R-:W-:Y:S01]  /*1c10*/  IMAD.SHL.U32 R7, R8, 0x40, RZ ;  /* 0x0000004008077824 */ /* 0x000fe200078e00ff */
[----:B------:R-:W-:Y:S01]  /*1c20*/  IADD3.X R11, R225, UR5, RZ, P0, !PT ;  /* 0x00000005e10b7c10 */ /* 0x000fe200087fe4ff */
[----:B------:R-:W-:Y:S01]  /*1c30*/  IMAD.SHL.U32 R128, R0, 0x2, RZ ;  /* 0x0000000200807824 */ /* 0x000fe200078e00ff */
[----:B---3--:R-:W-:-:S02]  /*1c40*/  IADD3 R18, P0, R10, UR9, RZ ;  /* 0x000000090a127c10 */ /* 0x008fc4000ff1e0ff */
[----:B------:R-:W-:Y:S02]  /*1c50*/  LOP3.LUT R7, R7, 0xfffffe00, RZ, 0xc0, !PT ;  /* 0xfffffe0007077812 */ /* 0x000fe400078ec0ff */
[----:B------:R-:W-:Y:S01]  /*1c60*/  IADD3.X R19, R11, UR5, RZ, P0, !PT ;  /* 0x000000050b137c10 */ /* 0x000fe200087fe4ff */
[----:B------:R-:W-:-:S04]  /*1c70*/  DEPBAR.LE SB0, 0x0 ;  /* 0x000080000000791a */ /* 0x000fc80000000000 */
[----:B------:R-:W-:Y:S01]  /*1c80*/  BAR.SYNC.DEFER_BLOCKING 0x0 ;  /* 0x0000000000007b1d */ /* 0x000fe20000010000 */
[----:B--2---:R-:W-:Y:S01]  /*1c90*/  IADD3 R16, P0, R18, UR9, RZ ;  /* 0x0000000912107c10 */ /* 0x004fe2000ff1e0ff */
[----:B------:R-:W-:Y:S01]  /*1ca0*/  IMAD R9, R38, 0x400, R7 ;  /* 0x0000040026097824 */ /* 0x000fe200078e0207 */
[----:B------:R-:W-:Y:S02]  /*1cb0*/  LEA R221, R0, 0x4000, 0x1 ;  /* 0x0000400000dd7811 */ /* 0x000fe400078e08ff */
[----:B------:R-:W-:Y:S01]  /*1cc0*/  IADD3.X R17, R19, UR5, RZ, P0, !PT ;  /* 0x0000000513117c10 */ /* 0x000fe200087fe4ff */
[----:B------:R-:W-:Y:S01]  /*1cd0*/  IMAD.IADD R222, R9, 0x1, R4 ;  /* 0x0000000109de7824 */ /* 0x000fe200078e0204 */
[----:B-----5:R-:W-:Y:S02]  /*1ce0*/  IADD3 R14, P0, R16, UR9, RZ ;  /* 0x00000009100e7c10 */ /* 0x020fe4000ff1e0ff */
[----:B------:R-:W-:Y:S01]  /*1cf0*/  IADD3 R219, R221, 0x20, RZ ;  /* 0x00000020dddb7810 */ /* 0x000fe20007ffe0ff */
[----:B------:R-:W-:Y:S01]  /*1d00*/  IMAD.SHL.U32 R222, R222, 0x2, RZ ;  /* 0x00000002dede7824 */ /* 0x000fe200078e00ff */
[----:B------:R-:W-:-:S02]  /*1d10*/  IADD3.X R15, R17, UR5, RZ, P0, !PT ;  /* 0x00000005110f7c10 */ /* 0x000fc400087fe4ff */
[----:B----4-:R-:W-:-:S04]  /*1d20*/  IADD3 R12, P0, R14, UR9, RZ ;  /* 0x000000090e0c7c10 */ /* 0x010fc8000ff1e0ff */
[----:B------:R-:W-:Y:S01]  /*1d30*/  IADD3.X R13, R15, UR5, RZ, P0, !PT ;  /* 0x000000050f0d7c10 */ /* 0x000fe200087fe4ff */
        /* <DEDUP_REMOVED lines=13> */
[----:B--2---:R-:W-:-:S03]  /*1e10*/  IADD3 R10, P0, R12, UR9, RZ ;  /* 0x000000090c0a7c10 */ /* 0x004fc6000ff1e0ff */
[----:B------:R4:W-:Y:S01]  /*1e20*/  LDGSTS.E.BYPASS.LTC128B.128 [R229+0xe800], [R12.64] ;  /* 0x0e8000000ce57fae */ /* 0x0009e2000b901d4a */
[----:B------:R-:W-:-:S03]  /*1e30*/  IADD3.X R11, R13, UR5, RZ, P0, !PT ;  /* 0x000000050d0b7c10 */ /* 0x000fc600087fe4ff */
[----:B------:R4:W-:Y:S01]  /*1e40*/  LDGSTS.E.BYPASS.LTC128B.128 [R229+0x12800], [R12.64+0x80] ;  /* 0x128000800ce57fae */ /* 0x0009e2000b901d4a */
        /* <DEDUP_REMOVED lines=10> */
[----:B------:R-:W1:Y:S01]  /*1ef0*/  LDSM.16.M88.4 R76, [R128+0x4000] ;  /* 0x00400000804c783b */ /* 0x000e620000000200 */
[----:B------:R-:W-:Y:S01]  /*1f00*/  IMAD.MOV.U32 R5, RZ, RZ, 0x40 ;  /* 0x00000040ff057424 */ /* 0x000fe200078e00ff */
[C---:B------:R-:W-:Y:S02]  /*1f10*/  IADD3 R211, R219.reuse, 0x800, RZ ;  /* 0x00000800dbd37810 */ /* 0x040fe40007ffe0ff */
        /* <DEDUP_REMOVED lines=9> */
[----:B------:R-:W2:Y:S01]  /*1fb0*/  LDSM.16.M88.4 R44, [R128+0x6000] ;  /* 0x00600000802c783b */ /* 0x000ea20000000200 */
[C---:B------:R-:W-:Y:S01]  /*1fc0*/  IADD3 R203, R219.reuse, 0x4000, RZ ;  /* 0x00004000dbcb7810 */ /* 0x040fe20007ffe0ff */
[----:B-----5:R-:W-:Y:S02]  /*1fd0*/  IMAD.MOV.U32 R8, RZ, RZ, 0x20 ;  /* 0x00000020ff087424 */ /* 0x020fe400078e00ff */
[----:B------:R-:W5:Y:S01]  /*1fe0*/  LDSM.16.M88.4 R32, [R128+0x6800] ;  /* 0x006800008020783b */ /* 0x000f620000000200 */
[----:B------:R-:W-:-:S02]  /*1ff0*/  IADD3 R202, R219, 0x4800, RZ ;  /* 0x00004800dbca7810 */ /* 0x000fc40007ffe0ff */
[----:B------:R-:W-:Y:S01]  /*2000*/  IADD3 R201, R219, 0x5000, RZ ;  /* 0x00005000dbc97810 */ /* 0x000fe20007ffe0ff */
[----:B------:R-:W5:Y:S01]  /*2010*/  LDSM.16.M88.4 R24, [R128+0x7000] ;  /* 0x007000008018783b */ /* 0x000f620000000200 */
[----:B------:R-:W-:Y:S02]  /*2020*/  SEL R0, R8, 0xffffffe0, !P1 ;  /* 0xffffffe008007807 */ /* 0x000fe40004800000 */
[----:B------:R-:W-:Y:S01]  /*2030*/  LOP3.LUT P1, RZ, R2, 0x4, RZ, 0xc0, !PT ;  /* 0x0000000402ff7812 */ /* 0x000fe2000782c0ff */
[----:B----4-:R-:W4:Y:S01]  /*2040*/  LDSM.16.M88.4 R12, [R128+0x7800] ;  /* 0x00780000800c783b */ /* 0x010f220000000200 */
[C---:B------:R-:W-:Y:S01]  /*2050*/  SEL R2, R5.reuse, 0xffffffc0, !P0 ;  /* 0xffffffc005027807 */ /* 0x040fe20004000000 */
[C---:B------:R-:W-:Y:S01]  /*2060*/  IMAD.IADD R220, R222.reuse, 0x1, R0 ;  /* 0x00000001dedc7824 */ /* 0x040fe200078e0200 */
[----:B------:R-:W-:Y:S01]  /*2070*/  SEL R5, R5, 0xffffffc0, !P1 ;  /* 0xffffffc005057807 */ /* 0x000fe20004800000 */
[----:B------:R-:W-:Y:S01]  /*2080*/  LDSM.16.M88.4 R104, [R219+0x800] ;  /* 0x00080000db68783b */ /* 0x000fe20000000200 */
[----:B------:R-:W-:Y:S01]  /*2090*/  IADD3 R200, R219, 0x5800, RZ ;  /* 0x00005800dbc87810 */ /* 0x000fe20007ffe0ff */
[----:B------:R-:W-:Y:S01]  /*20a0*/  IMAD.IADD R217, R221, 0x1, R2 ;  /* 0x00000001ddd97824 */ /* 0x000fe200078e0202 */
[C---:B------:R-:W-:Y:S01]  /*20b0*/  IADD3 R199, R219.reuse, 0x6000, RZ ;  /* 0x00006000dbc77810 */ /* 0x040fe20007ffe0ff */
[----:B------:R-:W4:Y:S01]  /*20c0*/  LDSM.16.M88.4 R84, [R220] ;  /* 0x00000000dc54783b */ /* 0x000f220000000200 */
[--C-:B------:R-:W-:Y:S01]  /*20d0*/  IMAD.IADD R218, R222, 0x1, R5.reuse ;  /* 0x00000001deda7824 */ /* 0x100fe200078e0205 */
[C---:B------:R-:W-:Y:S01]  /*20e0*/  IADD3 R198, R219.reuse, 0x6800, RZ ;  /* 0x00006800dbc67810 */ /* 0x040fe20007ffe0ff */
[----:B------:R-:W-:Y:S01]  /*20f0*/  IMAD.IADD R216, R220, 0x1, R5 ;  /* 0x00000001dcd87824 */ /* 0x000fe200078e0205 */
[----:B------:R-:W4:Y:S01]  /*2100*/  LDSM.16.M88.4 R100, [R219+0x1000] ;  /* 0x00100000db64783b */ /* 0x000f220000000200 */
[----:B-1----:R-:W-:Y:S01]  /*2110*/  HMMA.16816.F32.BF16 R80, R112, R76, RZ ;  /* 0x0000004c7050723c */ /* 0x002fe200000418ff */
[----:B------:R-:W-:Y:S01]  /*2120*/  IMAD.IADD R204, R2, 0x1, R219 ;  /* 0x0000000102cc7824 */ /* 0x000fe200078e02db */
[C---:B------:R-:W-:Y:S01]  /*2130*/  IADD3 R197, R219.reuse, 0x7000, RZ ;  /* 0x00007000dbc57810 */ /* 0x040fe20007ffe0ff */
[----:B------:R-:W1:Y:S01]  /*2140*/  LDSM.16.M88.4 R96, [R219+0x1800] ;  /* 0x00180000db60783b */ /* 0x000e620000000200 */
[----:B------:R-:W-:-:S03]  /*2150*/  IADD3 R196, R219, 0x7800, RZ ;  /* 0x00007800dbc47810 */ /* 0x000fc60007ffe0ff */
[----:B---3--:R-:W3:Y:S01]  /*2160*/  LDSM.16.M88.4 R16, [R219+0x2000] ;  /* 0x00200000db10783b */ /* 0x008ee20000000200 */
[C---:B--2---:R-:W-:Y:S03]  /*2170*/  HMMA.16816.F32.BF16 R72, R112.reuse, R68, RZ ;  /* 0x000000447048723c */ /* 0x044fe600000418ff */
[----:B------:R-:W2:Y:S04]  /*2180*/  LDSM.16.M88.4 R8, [R219+0x2800] ;  /* 0x00280000db08783b */ /* 0x000ea80000000200 */
[----:B------:R-:W1:Y:S01]  /*2190*/  LDSM.16.M88.4 R92, [R219+0x3000] ;  /* 0x00300000db5c783b */ /* 0x000e620000000200 */
[C---:B------:R-:W-:Y:S03]  /*21a0*/  HMMA.16816.F32.BF16 R64, R112.reuse, R60, RZ ;  /* 0x0000003c7040723c */ /* 0x040fe600000418ff */
[----:B------:R-:W1:Y:S04]  /*21b0*/  LDSM.16.M88.4 R88, [R219+0x3800] ;  /* 0x00380000db58783b */ /* 0x000e680000000200 */
[----:B------:R-:W1:Y:S01]  /*21c0*/  LDSM.16.M88.4 R108, [R219] ;  /* 0x00000000db6c783b */ /* 0x000e620000000200 */
[C---:B------:R-:W-:Y:S03]  /*21d0*/  HMMA.16816.F32.BF16 R56, R112.reuse, R52, RZ ;  /* 0x000000347038723c */ /* 0x040fe600000418ff */
[----:B------:R-:W-:Y:S04]  /*21e0*/  LDSM.16.M88.4 R20, [R217] ;  /* 0x00000000d914783b */ /* 0x000fe80000000200 */
[----:B------:R-:W-:Y:S01]  /*21f0*/  LDSM.16.M88.4 R120, [R128+0x9800] ;  /* 0x009800008078783b */ /* 0x000fe20000000200 */
[C---:B------:R-:W-:Y:S03]  /*2200*/  HMMA.16816.F32.BF16 R48, R112.reuse, R44, RZ ;  /* 0x0000002c7030723c */ /* 0x040fe600000418ff */
[----:B------:R-:W-:Y:S04]  /*2210*/  LDSM.16.M88.4 R124, [R220+0x2000] ;  /* 0x00200000dc7c783b */ /* 0x000fe80000000200 */
[----:B------:R-:W0:Y:S01]  /*2220*/  LDGDEPBAR ;  /* 0x00000000000079af */ /* 0x000e220000000000 */
[C---:B-----5:R-:W-:Y:S08]  /*2230*/  HMMA.16816.F32.BF16 R40, R112.reuse, R32, RZ ;  /* 0x000000207028723c */ /* 0x060ff000000418ff */
        /* <DEDUP_REMOVED lines=8> */
[C---:B----4-:R-:W-:Y:S08]  /*22c0*/  HMMA.16816.F32.BF16 R116, R112.reuse, R12, RZ ;  /* 0x0000000c7074723c */ /* 0x050ff000000418ff */
[----:B------:R-:W-:Y:S01]  /*22d0*/  HMMA.16816.F32.BF16 R112, R112, R14, RZ ;  /* 0x0000000e7070723c */ /* 0x000fe200000418ff */
[----:B------:R-:W-:Y:S07]  /*22e0*/  LDSM.16.M88.4 R12, [R218] ;  /* 0x00000000da0c783b */ /* 0x000fee0000000200 */
        /* <DEDUP_REMOVED lines=9> */
[C---:B---3--:R-:W-:Y:S08]  /*2380*/  HMMA.16816.F32.BF16 R48, R84.reuse, R16, R48 ;  /* 0x000000105430723c */ /* 0x048ff00000041830 */
[C---:B------:R-:W-:Y:S01]  /*2390*/  HMMA.16816.F32.BF16 R44, R84.reuse, R18, R44 ;  /* 0x00000012542c723c */ /* 0x040fe2000004182c */
[----:B------:R-:W1:Y:S07]  /*23a0*/  LDSM.16.M88.4 R16, [R217+0x800] ;  /* 0x00080000d910783b */ /* 0x000e6e0000000200 */
[C---:B--2---:R-:W-:Y:S08]  /*23b0*/  HMMA.16816.F32.BF16 R40, R84.reuse, R8, R40 ;  /* 0x000000085428723c */ /* 0x044ff00000041828 */
[C---:B------:R-:W-:Y:S01]  /*23c0*/  HMMA.16816.F32.BF16 R32, R84.reuse, R10, R32 ;  /* 0x0000000a5420723c */ /* 0x040fe20000041820 */
[----:B------:R-:W2:Y:S07]  /*23d0*/  LDSM.16.M88.4 R8, [R217+0x1000] ;  /* 0x00100000d908783b */ /* 0x000eae0000000200 */
[C---:B------:R-:W-:Y:S08]  /*23e0*/  HMMA.16816.F32.BF16 R28, R84.reuse, R92, R28 ;  /* 0x0000005c541c723c */ /* 0x040ff0000004181c */
[C---:B------:R-:W-:Y:S01]  /*23f0*/  HMMA.16816.F32.BF16 R24, R84.reuse, R94, R24 ;  /* 0x0000005e5418723c */ /* 0x040fe20000041818 */
[----:B------:R-:W3:Y:S07]  /*2400*/  LDSM.16.M88.4 R92, [R217+0x3000] ;  /* 0x00300000d95c783b */ /* 0x000eee0000000200 */
[C---:B------:R-:W-:Y:S08]  /*2410*/  HMMA.16816.F32.BF16 R116, R84.reuse, R88, R116 ;  /* 0x000000585474723c */ /* 0x040ff00000041874 */
[C---:B------:R-:W-:Y:S01]  /*2420*/  HMMA.16816.F32.BF16 R112, R84.reuse, R90, R112 ;  /* 0x0000005a5470723c */ /* 0x040fe20000041870 */
[----:B------:R-:W4:Y:S07]  /*2430*/  LDSM.16.M88.4 R88, [R217+0x3800] ;  /* 0x00380000d958783b */ /* 0x000f2e0000000200 */
[C---:B------:R-:W-:Y:S08]  /*2440*/  HMMA.16816.F32.BF16 R80, R84.reuse, R108, R80 ;  /* 0x0000006c5450723c */ /* 0x040ff00000041850 */
[----:B------:R-:W-:Y:S01]  /*2450*/  HMMA.16816.F32.BF16 R76, R84, R110, R76 ;  /* 0x0000006e544c723c */ /* 0x000fe2000004184c */
[----:B------:R-:W-:Y:S04]  /*2460*/  LDSM.16.M88.4 R84, [R216] ;  /* 0x00000000d854783b */ /* 0x000fe80000000200 */
[----:B------:R-:W-:Y:S03]  /*2470*/  LDSM.16.M88.4 R108, [R128+0xa000] ;  /* 0x00a00000806c783b */ /* 0x000fe60000000200 */
[C---:B-1----:R-:W-:Y:S08]  /*2480*/  HMMA.16816.F32.BF16 R72, R12.reuse, R16, R72 ;  /* 0x000000100c48723c */ /* 0x042ff00000041848 */
[C---:B------:R-:W-:Y:S08]  /*2490*/  HMMA.16816.F32.BF16 R80, R12.reuse, R20, R80 ;  /* 0x000000140c50723c */ /* 0x040ff00000041850 */
[C---:B------:R-:W-:Y:S01]  /*24a0*/  HMMA.16816.F32.BF16 R76, R12.reuse, R22, R76 ;  /* 0x000000160c4c723c */ /* 0x040fe2000004184c */
[----:B------:R-:W-:Y:S07]  /*24b0*/  LDSM.16.M88.4 R20, [R204] ;  /* 0x00000000cc14783b */ /* 0x000fee0000000200 */
[C---:B------:R-:W-:Y:S01]  /*24c0*/  HMMA.16816.F32.BF16 R68, R12.reuse, R18, R68 ;  /* 0x000000120c44723c */ /* 0x040fe20000041844 */
[----:B------:R-:W-:Y:S07]  /*24d0*/  LDSM.16.M88.4 R16, [R204+0x800] ;  /* 0x00080000cc10783b */ /* 0x000fee0000000200 */
[C---:B--2---:R-:W-:Y:S08]  /*24e0*/  HMMA.16816.F32.BF16 R64, R12.reuse, R8, R64 ;  /* 0x000000080c40723c */ /* 0x044ff00000041840 */
        /* <DEDUP_REMOVED lines=15> */
[----:B------:R-:W-:Y:S01]  /*25e0*/  HMMA.16816.F32.BF16 R112, R12, R90, R112 ;  /* 0x0000005a0c70723c */ /* 0x000fe20000041870 */
[----:B------:R-:W2:Y:S04]  /*25f0*/  LDSM.16.M88.4 R12, [R204+0x2000] ;  /* 0x00200000cc0c783b */ /* 0x000ea80000000200 */
[----:B------:R-:W3:Y:S03]  /*2600*/  LDSM.16.M88.4 R88, [R204+0x3800] ;  /* 0x00380000cc58783b */ /* 0x000ee60000000200 */
[C---:B-1----:R-:W-:Y:S08]  /*2610*/  HMMA.16816.F32.BF16 R64, R84.reuse, R8, R64 ;  /* 0x000000085440723c */ /* 0x042ff00000041840 */
[C---:B------:R-:W-:Y:S01]  /*2620*/  HMMA.16816.F32.BF16 R60, R84.reuse, R10, R60 ;  /* 0x0000000a543c723c */ /* 0x040fe2000004183c */
[----:B------:R-:W-:Y:S07]  /*2630*/  LDSM.16.M88.4 R8, [R222+0x2000] ;  /* 0x00200000de08783b */ /* 0x000fee0000000200 */
[C---:B------:R-:W-:Y:S08]  /*2640*/  HMMA.16816.F32.BF16 R80, R84.reuse, R20, R80 ;  /* 0x000000145450723c */ /* 0x040ff00000041850 */
[C---:B------:R-:W-:Y:S01]  /*2650*/  HMMA.16816.F32.BF16 R76, R84.reuse, R22, R76 ;  /* 0x00000016544c723c */ /* 0x040fe2000004184c */
[----:B------:R-:W-:Y:S07]  /*2660*/  LDSM.16.M88.4 R20, [R128+0x8000] ;  /* 0x008000008014783b */ /* 0x000fee0000000200 */
[C---:B------:R-:W-:Y:S08]  /*2670*/  HMMA.16816.F32.BF16 R72, R84.reuse, R16, R72 ;  /* 0x000000105448723c */ /* 0x040ff00000041848 */
[C---:B--2---:R-:W-:Y:S08]  /*2680*/  HMMA.16816.F32.BF16 R48, R84.reuse, R12, R48 ;  /* 0x0000000c5430723c */ /* 0x044ff00000041830 */
[C---:B------:R-:W-:Y:S01]  /*2690*/  HMMA.16816.F32.BF16 R44, R84.reuse, R14, R44 ;  /* 0x0000000e542c723c */ /* 0x040fe2000004182c */
[----:B------:R-:W1:Y:S07]  /*26a0*/  LDSM.16.M88.4 R12, [R128+0x9000] ;  /* 0x00900000800c783b */ /* 0x000e6e0000000200 */
[C---:B------:R-:W-:Y:S01]  /*26b0*/  HMMA.16816.F32.BF16 R68, R84.reuse, R18, R68 ;  /* 0x000000125444723c */ /* 0x040fe20000041844 */
[----:B------:R-:W2:Y:S07]  /*26c0*/  LDSM.16.M88.4 R16, [R128+0x8800] ;  /* 0x008800008010783b */ /* 0x000eae0000000200 */
[C---:B------:R-:W-:Y:S08]  /*26d0*/  HMMA.16816.F32.BF16 R56, R84.reuse, R100, R56 ;  /* 0x000000645438723c */ /* 0x040ff00000041838 */
[C---:B------:R-:W-:Y:S01]  /*26e0*/  HMMA.16816.F32.BF16 R52, R84.reuse, R102, R52 ;  /* 0x000000665434723c */ /* 0x040fe20000041834 */
[----:B------:R-:W4:Y:S07]  /*26f0*/  LDSM.16.M88.4 R100, [R128+0xb000] ;  /* 0x00b000008064783b */ /* 0x000f2e0000000200 */
[C---:B------:R-:W-:Y:S08]  /*2700*/  HMMA.16816.F32.BF16 R40, R84.reuse, R96, R40 ;  /* 0x000000605428723c */ /* 0x040ff00000041828 */
[C---:B------:R-:W-:Y:S01]  /*2710*/  HMMA.16816.F32.BF16 R32, R84.reuse, R98, R32 ;  /* 0x000000625420723c */ /* 0x040fe20000041820 */
[----:B------:R-:W5:Y:S07]  /*2720*/  LDSM.16.M88.4 R96, [R128+0xb800] ;  /* 0x00b800008060783b */ /* 0x000f6e0000000200 */
[C---:B------:R-:W-:Y:S08]  /*2730*/  HMMA.16816.F32.BF16 R28, R84.reuse, R92, R28 ;  /* 0x0000005c541c723c */ /* 0x040ff0000004181c */
[C---:B------:R-:W-:Y:S01]  /*2740*/  HMMA.16816.F32.BF16 R24, R84.reuse, R94, R24 ;  /* 0x0000005e5418723c */ /* 0x040fe20000041818 */
[----:B------:R-:W-:Y:S07]  /*2750*/  LDSM.16.M88.4 R92, [R219+0x4000] ;  /* 0x00400000db5c783b */ /* 0x000fee0000000200 */
[C---:B---3--:R-:W-:Y:S08]  /*2760*/  HMMA.16816.F32.BF16 R116, R84.reuse, R88, R116 ;  /* 0x000000585474723c */ /* 0x048ff00000041874 */
[----:B------:R-:W-:Y:S01]  /*2770*/  HMMA.16816.F32.BF16 R112, R84, R90, R112 ;  /* 0x0000005a5470723c */ /* 0x000fe20000041870 */
[----:B------:R-:W3:Y:S04]  /*2780*/  LDSM.16.M88.4 R88, [R219+0x4800] ;  /* 0x00480000db58783b */ /* 0x000ee80000000200 */
[----:B------:R-:W-:Y:S03]  /*2790*/  LDSM.16.M88.4 R84, [R219+0x5000] ;  /* 0x00500000db54783b */ /* 0x000fe60000000200 */
        /* <DEDUP_REMOVED lines=21> */
[C---:B-----5:R-:W-:Y:S08]  /*28f0*/  HMMA.16816.F32.BF16 R116, R8.reuse, R96, R116 ;  /* 0x000000600874723c */ /* 0x060ff00000041874 */
[----:B------:R-:W-:Y:S01]  /*2900*/  HMMA.16816.F32.BF16 R112, R8, R98, R112 ;  /* 0x000000620870723c */ /* 0x000fe20000041870 */
[----:B------:R-:W4:Y:S04]  /*2910*/  LDSM.16.M88.4 R8, [R219+0x7000] ;  /* 0x00700000db08783b */ /* 0x000f280000000200 */
[----:B------:R-:W-:Y:S03]  /*2920*/  LDSM.16.M88.4 R96, [R217+0x5800] ;  /* 0x00580000d960783b */ /* 0x000fe60000000200 */
[C---:B---3--:R-:W-:Y:S08]  /*2930*/  HMMA.16816.F32.BF16 R72, R124.reuse, R88, R72 ;  /* 0x000000587c48723c */ /* 0x048ff00000041848 */
[C---:B------:R-:W-:Y:S01]  /*2940*/  HMMA.16816.F32.BF16 R68, R124.reuse, R90, R68 ;  /* 0x0000005a7c44723c */ /* 0x040fe20000041844 */
[----:B------:R-:W-:Y:S07]  /*2950*/  LDSM.16.M88.4 R88, [R217+0x6800] ;  /* 0x00680000d958783b */ /* 0x000fee0000000200 */
[C---:B-1----:R-:W-:Y:S08]  /*2960*/  HMMA.16816.F32.BF16 R48, R124.reuse, R12, R48 ;  /* 0x0000000c7c30723c */ /* 0x042ff00000041830 */
[C---:B------:R-:W-:Y:S01]  /*2970*/  HMMA.16816.F32.BF16 R44, R124.reuse, R14, R44 ;  /* 0x0000000e7c2c723c */ /* 0x040fe2000004182c */
[----:B------:R-:W1:Y:S07]  /*2980*/  LDSM.16.M88.4 R12, [R218+0x2000] ;  /* 0x00200000da0c783b */ /* 0x000e6e0000000200 */
[C---:B------:R-:W-:Y:S08]  /*2990*/  HMMA.16816.F32.BF16 R64, R124.reuse, R84, R64 ;  /* 0x000000547c40723c */ /* 0x040ff00000041840 */
[C---:B------:R-:W-:Y:S01]  /*29a0*/  HMMA.16816.F32.BF16 R60, R124.reuse, R86, R60 ;  /* 0x000000567c3c723c */ /* 0x040fe2000004183c */
[----:B------:R-:W3:Y:S07]  /*29b0*/  LDSM.16.M88.4 R84, [R217+0x7000] ;  /* 0x00700000d954783b */ /* 0x000eee0000000200 */
[C---:B------:R-:W-:Y:S08]  /*29c0*/  HMMA.16816.F32.BF16 R56, R124.reuse, R20, R56 ;  /* 0x000000147c38723c */ /* 0x040ff00000041838 */
[C---:B------:R-:W-:Y:S01]  /*29d0*/  HMMA.16816.F32.BF16 R52, R124.reuse, R22, R52 ;  /* 0x000000167c34723c */ /* 0x040fe20000041834 */
[----:B------:R-:W5:Y:S07]  /*29e0*/  LDSM.16.M88.4 R20, [R217+0x7800] ;  /* 0x00780000d914783b */ /* 0x000f6e0000000200 */
[C---:B--2---:R-:W-:Y:S08]  /*29f0*/  HMMA.16816.F32.BF16 R40, R124.reuse, R16, R40 ;  /* 0x000000107c28723c */ /* 0x044ff00000041828 */
[C---:B----4-:R-:W-:Y:S08]  /*2a00*/  HMMA.16816.F32.BF16 R28, R124.reuse, R8, R28 ;  /* 0x000000087c1c723c */ /* 0x050ff0000004181c */
[C---:B------:R-:W-:Y:S01]  /*2a10*/  HMMA.16816.F32.BF16 R24, R124.reuse, R10, R24 ;  /* 0x0000000a7c18723c */ /* 0x040fe20000041818 */
[----:B------:R-:W-:Y:S07]  /*2a20*/  LDSM.16.M88.4 R8, [R216+0x2000] ;  /* 0x00200000d808783b */ /* 0x000fee0000000200 */
[C---:B------:R-:W-:Y:S08]  /*2a30*/  HMMA.16816.F32.BF16 R80, R124.reuse, R92, R80 ;  /* 0x0000005c7c50723c */ /* 0x040ff00000041850 */
[C---:B------:R-:W-:Y:S01]  /*2a40*/  HMMA.16816.F32.BF16 R76, R124.reuse, R94, R76 ;  /* 0x0000005e7c4c723c */ /* 0x040fe2000004184c */
[----:B------:R-:W-:Y:S07]  /*2a50*/  LDSM.16.M88.4 R92, [R217+0x6000] ;  /* 0x00600000d95c783b */ /* 0x000fee0000000200 */
[C---:B------:R-:W-:Y:S01]  /*2a60*/  HMMA.16816.F32.BF16 R32, R124.reuse, R18, R32 ;  /* 0x000000127c20723c */ /* 0x040fe20000041820 */
[----:B------:R-:W2:Y:S07]  /*2a70*/  LDSM.16.M88.4 R16, [R204+0x4000] ;  /* 0x00400000cc10783b */ /* 0x000eae0000000200 */
[----:B------:R-:W-:Y:S08]  /*2a80*/  HMMA.16816.F32.BF16 R116, R124, R120, R116 ;  /* 0x000000787c74723c */ /* 0x000ff00000041874 */
[C---:B-1----:R-:W-:Y:S07]  /*2a90*/  HMMA.16816.F32.BF16 R40, R12.reuse, R88, R40 ;  /* 0x000000580c28723c */ /* 0x042fee0000041828 */
[----:B------:R-:W-:Y:S01]  /*2aa0*/  LOP3.LUT R89, R37, 0xffffffe0, RZ, 0xc0, !PT ;  /* 0xffffffe025597812 */ /* 0x000fe200078ec0ff */
[----:B---3--:R-:W-:Y:S04]  /*2ab0*/  HMMA.16816.F32.BF16 R28, R12, R84, R28 ;  /* 0x000000540c1c723c */ /* 0x008fe8000004181c */
[----:B------:R-:W-:-:S04]  /*2ac0*/  IMAD.IADD R89, R6, 0x1, -R89 ;  /* 0x0000000106597824 */ /* 0x000fc800078e0a59 */
[----:B------:R-:W-:Y:S01]  /*2ad0*/  HMMA.16816.F32.BF16 R24, R12, R86, R24 ;  /* 0x000000560c18723c */ /* 0x000fe20000041818 */
[----:B------:R-:W1:Y:S01]  /*2ae0*/  LDSM.16.M88.4 R84, [R204+0x4800] ;  /* 0x00480000cc54783b */ /* 0x000e620000000200 */
[----:B------:R-:W-:-:S04]  /*2af0*/  SHF.R.S32.HI R2, RZ, 0x1f, R89 ;  /* 0x0000001fff027819 */ /* 0x000fc80000011459 */
[----:B------:R-:W-:Y:S01]  /*2b00*/  LEA.HI R2, R2, R89, RZ, 0x2 ;  /* 0x0000005902027211 */ /* 0x000fe200078f10ff */
[----:B------:R-:W-:Y:S01]  /*2b10*/  IMAD.SHL.U32 R89, R6, 0x2, RZ ;  /* 0x0000000206597824 */ /* 0x000fe200078e00ff */
[----:B------:R-:W-:Y:S02]  /*2b20*/  HMMA.16816.F32.BF16 R80, R12, R108, R80 ;  /* 0x0000006c0c50723c */ /* 0x000fe40000041850 */
[----:B------:R-:W-:Y:S02]  /*2b30*/  SHF.R.S32.HI R231, RZ, 0x2, R2 ;  /* 0x00000002ffe77819 */ /* 0x000fe40000011402 */
[----:B------:R-:W-:-:S04]  /*2b40*/  IADD3 R2, R36, -0x1, RZ ;  /* 0xffffffff24027810 */ /* 0x000fc80007ffe0ff */
[----:B------:R-:W-:Y:S01]  /*2b50*/  HMMA.16816.F32.BF16 R76, R12, R110, R76 ;  /* 0x0000006e0c4c723c */ /* 0x000fe2000004184c */
[C---:B------:R-:W-:Y:S01]  /*2b60*/  IMAD.SHL.U32 R6, R2.reuse, 0x80, RZ ;  /* 0x0000008002067824 */ /* 0x040fe200078e00ff */
[----:B------:R-:W-:-:S04]  /*2b70*/  ISETP.GT.AND P0, PT, R2, R223, PT ;  /* 0x000000df0200720c */ /* 0x000fc80003f04270 */
[----:B------:R-:W-:Y:S02]  /*2b80*/  LOP3.LUT R2, R6, 0x6, R89, 0xf8, !PT ;  /* 0x0000000606027812 */ /* 0x000fe400078ef859 */
[----:B------:R-:W-:Y:S08]  /*2b90*/  HMMA.16816.F32.BF16 R112, R124, R122, R112 ;  /* 0x0000007a7c70723c */ /* 0x000ff00000041870 */
[C---:B-----5:R-:W-:Y:S07]  /*2ba0*/  HMMA.16816.F32.BF16 R116, R12.reuse, R20, R116 ;  /* 0x000000140c74723c */ /* 0x060fee0000041874 */
[----:B------:R-:W-:Y:S01]  /*2bb0*/  IMAD R20, R38, 0x10, R129 ;  /* 0x0000001026147824 */ /* 0x000fe200078e0281 */
[----:B------:R-:W-:Y:S01]  /*2bc0*/  HMMA.16816.F32.BF16 R72, R12, R104, R72 ;  /* 0x000000680c48723c */ /* 0x000fe20000041848 */
[----:B------:R-:W-:-:S03]  /*2bd0*/  SHF.R.S32.HI R21, RZ, 0x1f, R37 ;  /* 0x0000001fff157819 */ /* 0x000fc60000011425 */
[----:B------:R-:W-:Y:S02]  /*2be0*/  IADD3 R20, R20, 0x1, R231 ;  /* 0x0000000114147810 */ /* 0x000fe40007ffe0e7 */
[----:B------:R-:W-:Y:S02]  /*2bf0*/  LEA.HI R21, R21, R38, RZ, 0x2 ;  /* 0x0000002615157211 */ /* 0x000fe400078f10ff */
[----:B------:R-:W-:Y:S01]  /*2c00*/  IADD3 R20, R39, -c[0x0][0x214], R20 ;  /* 0x8000850027147a10 */ /* 0x000fe20007ffe014 */
[----:B--2---:R-:W-:Y:S01]  /*2c10*/  HMMA.16816.F32.BF16 R80, R8, R16, R80 ;  /* 0x000000100850723c */ /* 0x004fe20000041850 */
[----:B------:R-:W-:Y:S02]  /*2c20*/  LOP3.LUT R21, R21, 0xfffffffc, RZ, 0xc0, !PT ;  /* 0xfffffffc15157812 */ /* 0x000fe400078ec0ff */
[----:B------:R-:W-:-:S03]  /*2c30*/  IADD3 R20, R20, c[0x0][0x2e8], RZ ;  /* 0x0000ba0014147a10 */ /* 0x000fc60007ffe0ff */
[----:B------:R-:W-:Y:S02]  /*2c40*/  IMAD.IADD R234, R38, 0x1, -R21 ;  /* 0x0000000126ea7824 */ /* 0x000fe400078e0a15 */
[----:B------:R-:W-:Y:S01]  /*2c50*/  HMMA.16816.F32.BF16 R76, R8, R18, R76 ;  /* 0x00000012084c723c */ /* 0x000fe2000004184c */
[----:B------:R-:W2:Y:S07]  /*2c60*/  LDSM.16.M88.4 R16, [R204+0x5000] ;  /* 0x00500000cc10783b */ /* 0x000eae0000000200 */
[C---:B------:R-:W-:Y:S08]  /*2c70*/  HMMA.16816.F32.BF16 R68, R12.reuse, R106, R68 ;  /* 0x0000006a0c44723c */ /* 0x040ff00000041844 */
[C---:B------:R-:W-:Y:S08]  /*2c80*/  HMMA.16816.F32.BF16 R64, R12.reuse, R100, R64 ;  /* 0x000000640c40723c */ /* 0x040ff00000041840 */
[C---:B------:R-:W-:Y:S08]  /*2c90*/  HMMA.16816.F32.BF16 R60, R12.reuse, R102, R60 ;  /* 0x000000660c3c723c */ /* 0x040ff0000004183c */
[C---:B------:R-:W-:Y:S08]  /*2ca0*/  HMMA.16816.F32.BF16 R56, R12.reuse, R96, R56 ;  /* 0x000000600c38723c */ /* 0x040ff00000041838 */
[C---:B------:R-:W-:Y:S08]  /*2cb0*/  HMMA.16816.F32.BF16 R52, R12.reuse, R98, R52 ;  /* 0x000000620c34723c */ /* 0x040ff00000041834 */
[C---:B------:R-:W-:Y:S08]  /*2cc0*/  HMMA.16816.F32.BF16 R48, R12.reuse, R92, R48 ;  /* 0x0000005c0c30723c */ /* 0x040ff00000041830 */
[C---:B------:R-:W-:Y:S07]  /*2cd0*/  HMMA.16816.F32.BF16 R44, R12.reuse, R94, R44 ;  /* 0x0000005e0c2c723c */ /* 0x040fee000004182c */
[C---:B------:R-:W-:Y:S01]  /*2ce0*/  IMNMX R95, R20.reuse, R39, PT ;  /* 0x00000027145f7217 */ /* 0x040fe20003800200 */
[C---:B------:R-:W-:Y:S08]  /*2cf0*/  HMMA.16816.F32.BF16 R32, R12.reuse, R90, R32 ;  /* 0x0000005a0c20723c */ /* 0x040ff00000041820 */
[----:B------:R-:W-:Y:S07]  /*2d00*/  HMMA.16816.F32.BF16 R112, R12, R22, R112 ;  /* 0x000000160c70723c */ /* 0x000fee0000041870 */
[----:B------:R-:W-:Y:S01]  /*2d10*/  IADD3 R14, R20, 0x8, RZ ;  /* 0x00000008140e7810 */ /* 0x000fe20007ffe0ff */
[----:B-1----:R-:W-:Y:S01]  /*2d20*/  HMMA.16816.F32.BF16 R72, R8, R84, R72 ;  /* 0x000000540848723c */ /* 0x002fe20000041848 */
[----:B------:R-:W-:-:S02]  /*2d30*/  LOP3.LUT R12, R2, 0x1, RZ, 0xfc, !PT ;  /* 0x00000001020c7812 */ /* 0x000fc400078efcff */
[----:B------:R-:W-:Y:S02]  /*2d40*/  IMNMX R93, R14, R39, PT ;  /* 0x000000270e5d7217 */ /* 0x000fe40003800200 */
[C---:B------:R-:W-:Y:S02]  /*2d50*/  ISETP.GE.AND P4, PT, R12.reuse, R95, PT ;  /* 0x0000005f0c00720c */ /* 0x040fe40003f86270 */
[----:B------:R-:W-:Y:S01]  /*2d60*/  ISETP.GE.AND P2, PT, R12, R93, PT ;  /* 0x0000005d0c00720c */ /* 0x000fe20003f46270 */
[----:B------:R-:W-:Y:S01]  /*2d70*/  HMMA.16816.F32.BF16 R68, R8, R86, R68 ;  /* 0x000000560844723c */ /* 0x000fe20000041844 */
[----:B------:R-:W1:Y:S01]  /*2d80*/  LDSM.16.M88.4 R12, [R204+0x5800] ;  /* 0x00580000cc0c783b */ /* 0x000e620000000200 */
[C---:B------:R-:W-:Y:S02]  /*2d90*/  LOP3.LUT R20, R2.reuse, 0x8, RZ, 0xfc, !PT ;  /* 0x0000000802147812 */ /* 0x040fe400078efcff */
[----:B------:R-:W-:Y:S02]  /*2da0*/  LOP3.LUT R22, R2, 0x9, RZ, 0xfc, !PT ;  /* 0x0000000902167812 */ /* 0x000fe400078efcff */
[----:B------:R-:W-:-:S02]  /*2db0*/  ISETP.GE.AND P3, PT, R20, R95, PT ;  /* 0x0000005f1400720c */ /* 0x000fc40003f66270 */
[----:B------:R-:W-:Y:S01]  /*2dc0*/  ISETP.GE.AND P5, PT, R20, R93, PT ;  /* 0x0000005d1400720c */ /* 0x000fe20003fa6270 */
[C---:B--2---:R-:W-:Y:S01]  /*2dd0*/  HMMA.16816.F32.BF16 R64, R8.reuse, R16, R64 ;  /* 0x000000100840723c */ /* 0x044fe20000041840 */
[----:B------:R-:W-:Y:S02]  /*2de0*/  LOP3.LUT R20, R2, 0x10, RZ, 0xfc, !PT ;  /* 0x0000001002147812 */ /* 0x000fe400078efcff */
        /* <DEDUP_REMOVED lines=8> */
[C---:B------:R-:W-:Y:S02]  /*2e70*/  LOP3.LUT R22, R2.reuse, 0x11, RZ, 0xfc, !PT ;  /* 0x0000001102167812 */ /* 0x040fe400078efcff */
[----:B------:R-:W-:Y:S02]  /*2e80*/  LOP3.LUT R20, R2, 0x18, RZ, 0xfc, !PT ;  /* 0x0000001802147812 */ /* 0x000fe400078efcff */
[----:B------:R-:W-:-:S02]  /*2e90*/  FSEL R84, R78, -INF , !P5 ;  /* 0xff8000004e547808 */ /* 0x000fc40006800000 */
[----:B------:R-:W-:Y:S02]  /*2ea0*/  FSEL R77, R77, -INF , !P1 ;  /* 0xff8000004d4d7808 */ /* 0x000fe40004800000 */
[----:B------:R-:W-:Y:S02]  /*2eb0*/  FSEL R88, R79, -INF , !P4 ;  /* 0xff8000004f587808 */ /* 0x000fe40006000000 */
[----:B------:R-:W-:Y:S02]  /*2ec0*/  FSEL R81, R72, -INF , !P2 ;  /* 0xff80000048517808 */ /* 0x000fe40005000000 */
[C---:B------:R-:W-:Y:S02]  /*2ed0*/  ISETP.GE.AND P5, PT, R22.reuse, R95, PT ;  /* 0x0000005f1600720c */ /* 0x040fe40003fa6270 */
[----:B------:R-:W-:Y:S01]  /*2ee0*/  ISETP.GE.AND P1, PT, R22, R93, PT ;  /* 0x0000005d1600720c */ /* 0x000fe20003f26270 */
[----:B-1----:R-:W-:Y:S01]  /*2ef0*/  HMMA.16816.F32.BF16 R56, R8, R12, R56 ;  /* 0x0000000c0838723c */ /* 0x002fe20000041838 */
[----:B------:R-:W-:-:S02]  /*2f00*/  ISETP.GE.AND P4, PT, R20, R95, PT ;  /* 0x0000005f1400720c */ /* 0x000fc40003f86270 */
[----:B------:R-:W-:Y:S02]  /*2f10*/  ISETP.GE.AND P2, PT, R20, R93, PT ;  /* 0x0000005d1400720c */ /* 0x000fe40003f46270 */
[----:B------:R-:W1:Y:S01]  /*2f20*/  LDSM.16.M88.4 R20, [R204+0x6000] ;  /* 0x00600000cc14783b */ /* 0x000e620000000200 */
[----:B------:R-:W-:Y:S02]  /*2f30*/  LOP3.LUT R16, R2, 0x19, RZ, 0xfc, !PT ;  /* 0x0000001902107812 */ /* 0x000fe400078efcff */
[----:B------:R-:W-:Y:S01]  /*2f40*/  FSEL R96, R74, -INF , !P3 ;  /* 0xff8000004a607808 */ /* 0x000fe20005800000 */
[----:B------:R-:W-:Y:S01]  /*2f50*/  HMMA.16816.F32.BF16 R52, R8, R14, R52 ;  /* 0x0000000e0834723c */ /* 0x000fe20000041834 */
[----:B------:R-:W-:Y:S02]  /*2f60*/  FSEL R91, R73, -INF , !P5 ;  /* 0xff800000495b7808 */ /* 0x000fe40006800000 */
[C---:B------:R-:W-:Y:S02]  /*2f70*/  ISETP.GE.AND P3, PT, R16.reuse, R95, PT ;  /* 0x0000005f1000720c */ /* 0x040fe40003f66270 */
[----:B------:R-:W-:-:S02]  /*2f80*/  ISETP.GE.AND P5, PT, R16, R93, PT ;  /* 0x0000005d1000720c */ /* 0x000fc40003fa6270 */
[C---:B------:R-:W-:Y:S02]  /*2f90*/  LOP3.LUT R16, R2.reuse, 0x20, RZ, 0xfc, !PT ;  /* 0x0000002002107812 */ /* 0x040fe400078efcff */
[----:B------:R-:W-:Y:S02]  /*2fa0*/  LOP3.LUT R18, R2, 0x21, RZ, 0xfc, !PT ;  /* 0x0000002102127812 */ /* 0x000fe400078efcff */
[----:B------:R-:W-:Y:S02]  /*2fb0*/  FSEL R98, R75, -INF , !P1 ;  /* 0xff8000004b627808 */ /* 0x000fe40004800000 */
[----:B------:R-:W-:Y:S02]  /*2fc0*/  FSEL R97, R68, -INF , !P4 ;  /* 0xff80000044617808 */ /* 0x000fe40006000000 */
[----:B------:R-:W-:Y:S02]  /*2fd0*/  FSEL R106, R70, -INF , !P2 ;  /* 0xff800000466a7808 */ /* 0x000fe40005000000 */
[----:B------:R-:W-:-:S02]  /*2fe0*/  ISETP.GE.AND P1, PT, R16, R95, PT ;  /* 0x0000005f1000720c */ /* 0x000fc40003f26270 */
[----:B------:R-:W-:Y:S02]  /*2ff0*/  ISETP.GE.AND P4, PT, R16, R93, PT ;  /* 0x0000005d1000720c */ /* 0x000fe40003f86270 */
[----:B------:R-:W-:Y:S02]  /*3000*/  ISETP.GE.AND P2, PT, R18, R95, PT ;  /* 0x0000005f1200720c */ /* 0x000fe40003f46270 */
[C---:B------:R-:W-:Y:S02]  /*3010*/  LOP3.LUT R16, R2.reuse, 0x28, RZ, 0xfc, !PT ;  /* 0x0000002802107812 */ /* 0x040fe400078efcff */
[----:B------:R-:W-:Y:S02]  /*3020*/  LOP3.LUT R12, R2, 0x29, RZ, 0xfc, !PT ;  /* 0x00000029020c7812 */ /* 0x000fe400078efcff */
[----:B------:R-:W-:Y:S02]  /*3030*/  FSEL R89, R69, -INF , !P3 ;  /* 0xff80000045597808 */ /* 0x000fe40005800000 */
[----:B------:R-:W-:-:S02]  /*3040*/  FSEL R104, R71, -INF , !P5 ;  /* 0xff80000047687808 */ /* 0x000fc40006800000 */
[----:B------:R-:W-:Y:S02]  /*3050*/  FSEL R38, R66, -INF , !P4 ;  /* 0xff80000042267808 */ /* 0x000fe40006000000 */
[----:B------:R-:W-:Y:S02]  /*3060*/  FSEL R39, R65, -INF , !P2 ;  /* 0xff80000041277808 */ /* 0x000fe40005000000 */
[----:B------:R-:W-:Y:S01]  /*3070*/  ISETP.GE.AND P3, PT, R18, R93, PT ;  /* 0x0000005d1200720c */ /* 0x000fe20003f66270 */
[----:B-1----:R-:W-:Y:S01]  /*3080*/  HMMA.16816.F32.BF16 R48, R8, R20, R48 ;  /* 0x000000140830723c */ /* 0x002fe20000041830 */
[-C--:B------:R-:W-:Y:S02]  /*3090*/  ISETP.GE.AND P5, PT, R16, R95.reuse, PT ;  /* 0x0000005f1000720c */ /* 0x080fe40003fa6270 */
[----:B------:R-:W-:Y:S02]  /*30a0*/  FSEL R167, R64, -INF , !P1 ;  /* 0xff80000040a77808 */ /* 0x000fe40004800000 */
[----:B------:R-:W-:-:S02]  /*30b0*/  ISETP.GE.AND P4, PT, R12, R95, PT ;  /* 0x0000005f0c00720c */ /* 0x000fc40003f86270 */
[-C--:B------:R-:W-:Y:S01]  /*30c0*/  ISETP.GE.AND P2, PT, R12, R93.reuse, PT ;  /* 0x0000005d0c00720c */ /* 0x080fe20003f46270 */
[----:B------:R-:W-:Y:S01]  /*30d0*/  HMMA.16816.F32.BF16 R44, R8, R22, R44 ;  /* 0x00000016082c723c */ /* 0x000fe2000004182c */
[----:B------:R-:W-:Y:S02]  /*30e0*/  ISETP.GE.AND P1, PT, R16, R93, PT ;  /* 0x0000005d1000720c */ /* 0x000fe40003f26270 */
[----:B------:R-:W-:Y:S01]  /*30f0*/  LOP3.LUT R12, R2, 0x30, RZ, 0xfc, !PT ;  /* 0x00000030020c7812 */ /* 0x000fe200078efcff */
[----:B------:R-:W1:Y:S01]  /*3100*/  LDSM.16.M88.4 R16, [R204+0x6800] ;  /* 0x00680000cc10783b */ /* 0x000e620000000200 */
[----:B------:R-:W-:Y:S02]  /*3110*/  FSEL R172, R67, -INF , !P3 ;  /* 0xff80000043ac7808 */ /* 0x000fe40005800000 */
[----:B------:R-:W-:Y:S02]  /*3120*/  FSEL R169, R60, -INF , !P5 ;  /* 0xff8000003ca97808 */ /* 0x000fe40006800000 */
[----:B------:R-:W-:-:S02]  /*3130*/  ISETP.GE.AND P3, PT, R12, R95, PT ;  /* 0x0000005f0c00720c */ /* 0x000fc40003f66270 */
[----:B------:R-:W-:Y:S02]  /*3140*/  ISETP.GE.AND P5, PT, R12, R93, PT ;  /* 0x0000005d0c00720c */ /* 0x000fe40003fa6270 */
[C---:B------:R-:W-:Y:S02]  /*3150*/  LOP3.LUT R14, R2.reuse, 0x31, RZ, 0xfc, !PT ;  /* 0x00000031020e7812 */ /* 0x040fe400078efcff */
[----:B------:R-:W-:Y:S02]  /*3160*/  LOP3.LUT R12, R2, 0x38, RZ, 0xfc, !PT ;  /* 0x00000038020c7812 */ /* 0x000fe400078efcff */
[----:B------:R-:W-:Y:S02]  /*3170*/  FSEL R170, R62, -INF , !P1 ;  /* 0xff8000003eaa7808 */ /* 0x000fe40004800000 */
[----:B------:R-:W-:Y:S02]  /*3180*/  ISETP.GE.AND P1, PT, R14, R95, PT ;  /* 0x0000005f0e00720c */ /* 0x000fe40003f26270 */
[----:B------:R-:W-:-:S02]  /*3190*/  FSEL R37, R61, -INF , !P4 ;  /* 0xff8000003d257808 */ /* 0x000fc40006000000 */
[----:B------:R-:W-:Y:S02]  /*31a0*/  FSEL R136, R63, -INF , !P2 ;  /* 0xff8000003f887808 */ /* 0x000fe40005000000 */
[----:B------:R-:W-:Y:S02]  /*31b0*/  FSEL R141, R56, -INF , !P3 ;  /* 0xff800000388d7808 */ /* 0x000fe40005800000 */
[----:B------:R-:W-:Y:S02]  /*31c0*/  ISETP.GE.AND P4, PT, R14, R93, PT ;  /* 0x0000005d0e00720c */ /* 0x000fe40003f86270 */
[----:B------:R-:W-:Y:S02]  /*31d0*/  LOP3.LUT R20, R2, 0x39, RZ, 0xfc, !PT ;  /* 0x0000003902147812 */ /* 0x000fe400078efcff */
[C---:B------:R-:W-:Y:S02]  /*31e0*/  ISETP.GE.AND P2, PT, R12.reuse, R95, PT ;  /* 0x0000005f0c00720c */ /* 0x040fe40003f46270 */
[----:B------:R-:W-:-:S02]  /*31f0*/  ISETP.GE.AND P3, PT, R12, R93, PT ;  /* 0x0000005d0c00720c */ /* 0x000fc40003f66270 */
[----:B------:R-:W2:Y:S01]  /*3200*/  LDSM.16.M88.4 R12, [R204+0x7000] ;  /* 0x00700000cc0c783b */ /* 0x000ea20000000200 */
[----:B------:R-:W-:Y:S02]  /*3210*/  FSEL R138, R58, -INF , !P5 ;  /* 0xff8000003a8a7808 */ /* 0x000fe40006800000 */
[----:B------:R-:W-:Y:S02]  /*3220*/  FSEL R65, R57, -INF , !P1 ;  /* 0xff80000039417808 */ /* 0x000fe40004800000 */
[C---:B------:R-:W-:Y:S02]  /*3230*/  ISETP.GE.AND P5, PT, R20.reuse, R95, PT ;  /* 0x0000005f1400720c */ /* 0x040fe40003fa6270 */
[----:B------:R-:W-:Y:S02]  /*3240*/  ISETP.GE.AND P1, PT, R20, R93, PT ;  /* 0x0000005d1400720c */ /* 0x000fe40003f26270 */
[C---:B------:R-:W-:Y:S01]  /*3250*/  LOP3.LUT R20, R2.reuse, 0x40, RZ, 0xfc, !PT ;  /* 0x0000004002147812 */ /* 0x040fe200078efcff */
[----:B-1----:R-:W-:Y:S01]  /*3260*/  HMMA.16816.F32.BF16 R40, R8, R16, R40 ;  /* 0x000000100828723c */ /* 0x002fe20000041828 */
[----:B------:R-:W-:-:S02]  /*3270*/  LOP3.LUT R22, R2, 0x41, RZ, 0xfc, !PT ;  /* 0x0000004102167812 */ /* 0x000fc400078efcff */
        /* <DEDUP_REMOVED lines=10> */
[----:B------:R-:W-:Y:S01]  /*3320*/  LOP3.LUT R52, R2, 0x48, RZ, 0xfc, !PT ;  /* 0x0000004802347812 */ /* 0x000fe200078efcff */
[----:B------:R-:W-:-:S04]  /*3330*/  DEPBAR.LE SB0, 0x0 ;  /* 0x000080000000791a */ /* 0x000fc80000000000 */
[----:B------:R-:W-:Y:S02]  /*3340*/  LOP3.LUT R16, R2, 0x49, RZ, 0xfc, !PT ;  /* 0x0000004902107812 */ /* 0x000fe400078efcff */
[----:B------:R-:W-:Y:S02]  /*3350*/  FSEL R150, R55, -INF , !P1 ;  /* 0xff80000037967808 */ /* 0x000fe40004800000 */
[----:B------:R-:W-:Y:S01]  /*3360*/  FSEL R157, R48, -INF , !P4 ;  /* 0xff800000309d7808 */ /* 0x000fe20006000000 */
[----:B--2---:R-:W-:Y:S01]  /*3370*/  HMMA.16816.F32.BF16 R28, R8, R12, R28 ;  /* 0x0000000c081c723c */ /* 0x004fe2000004181c */
[----:B------:R-:W-:Y:S02]  /*3380*/  FSEL R154, R50, -INF , !P2 ;  /* 0xff800000329a7808 */ /* 0x000fe40005000000 */
[----:B------:R-:W-:Y:S02]  /*3390*/  FSEL R151, R49, -INF , !P3 ;  /* 0xff80000031977808 */ /* 0x000fe40005800000 */
[----:B------:R-:W-:-:S02]  /*33a0*/  ISETP.GE.AND P1, PT, R52, R95, PT ;  /* 0x0000005f3400720c */ /* 0x000fc40003f26270 */
[----:B------:R-:W-:Y:S01]  /*33b0*/  ISETP.GE.AND P4, PT, R52, R93, PT ;  /* 0x0000005d3400720c */ /* 0x000fe20003f86270 */
[----:B------:R-:W-:Y:S01]  /*33c0*/  HMMA.16816.F32.BF16 R24, R8, R14, R24 ;  /* 0x0000000e0818723c */ /* 0x000fe20000041818 */
[C---:B------:R-:W-:Y:S02]  /*33d0*/  ISETP.GE.AND P2, PT, R16.reuse, R95, PT ;  /* 0x0000005f1000720c */ /* 0x040fe40003f46270 */
[----:B------:R-:W-:Y:S02]  /*33e0*/  ISETP.GE.AND P3, PT, R16, R93, PT ;  /* 0x0000005d1000720c */ /* 0x000fe40003f66270 */
[C---:B------:R-:W-:Y:S02]  /*33f0*/  LOP3.LUT R16, R2.reuse, 0x50, RZ, 0xfc, !PT ;  /* 0x0000005002107812 */ /* 0x040fe400078efcff */
[----:B------:R-:W-:Y:S02]  /*3400*/  LOP3.LUT R18, R2, 0x51, RZ, 0xfc, !PT ;  /* 0x0000005102127812 */ /* 0x000fe400078efcff */
[----:B------:R-:W-:-:S02]  /*3410*/  FSEL R168, R51, -INF , !P5 ;  /* 0xff80000033a87808 */ /* 0x000fc40006800000 */
[----:B------:R-:W-:Y:S02]  /*3420*/  FSEL R153, R44, -INF , !P1 ;  /* 0xff8000002c997808 */ /* 0x000fe40004800000 */
[----:B------:R-:W-:Y:S02]  /*3430*/  FSEL R166, R46, -INF , !P4 ;  /* 0xff8000002ea67808 */ /* 0x000fe40006000000 */
[C---:B------:R-:W-:Y:S02]  /*3440*/  ISETP.GE.AND P5, PT, R16.reuse, R95, PT ;  /* 0x0000005f1000720c */ /* 0x040fe40003fa6270 */
[----:B------:R-:W-:Y:S02]  /*3450*/  ISETP.GE.AND P1, PT, R16, R93, PT ;  /* 0x0000005d1000720c */ /* 0x000fe40003f26270 */
[----:B------:R-:W-:Y:S01]  /*3460*/  ISETP.GE.AND P4, PT, R18, R95, PT ;  /* 0x0000005f1200720c */ /* 0x000fe20003f86270 */
[----:B-1----:R-:W-:Y:S01]  /*3470*/  HMMA.16816.F32.BF16 R116, R8, R20, R116 ;  /* 0x000000140874723c */ /* 0x002fe20000041874 */
[----:B------:R-:W-:-:S02]  /*3480*/  LOP3.LUT R16, R2, 0x58, RZ, 0xfc, !PT ;  /* 0x0000005802107812 */ /* 0x000fc400078efcff */
[----:B------:R-:W-:Y:S02]  /*3490*/  LOP3.LUT R12, R2, 0x59, RZ, 0xfc, !PT ;  /* 0x00000059020c7812 */ /* 0x000fe400078efcff */
        /* <DEDUP_REMOVED lines=9> */
[----:B------:R-:W-:Y:S02]  /*3530*/  LOP3.LUT R12, R2, 0x60, RZ, 0xfc, !PT ;  /* 0x00000060020c7812 */ /* 0x000fe400078efcff */
[----:B------:R-:W-:Y:S02]  /*3540*/  FSEL R165, R40, -INF , !P5 ;  /* 0xff80000028a57808 */ /* 0x000fe40006800000 */
[----:B------:R-:W-:-:S02]  /*3550*/  FSEL R162, R43, -INF , !P2 ;  /* 0xff8000002ba27808 */ /* 0x000fc40005000000 */
[----:B------:R-:W-:Y:S02]  /*3560*/  FSEL R161, R32, -INF , !P3 ;  /* 0xff80000020a17808 */ /* 0x000fe40005800000 */
[----:B------:R-:W-:Y:S02]  /*3570*/  ISETP.GE.AND P5, PT, R16, R93, PT ;  /* 0x0000005d1000720c */ /* 0x000fe40003fa6270 */
[C---:B------:R-:W-:Y:S02]  /*3580*/  ISETP.GE.AND P2, PT, R12.reuse, R95, PT ;  /* 0x0000005f0c00720c */ /* 0x040fe40003f46270 */
[----:B------:R-:W-:Y:S02]  /*3590*/  ISETP.GE.AND P3, PT, R12, R93, PT ;  /* 0x0000005d0c00720c */ /* 0x000fe40003f66270 */
[C---:B------:R-:W-:Y:S02]  /*35a0*/  LOP3.LUT R14, R2.reuse, 0x61, RZ, 0xfc, !PT ;  /* 0x00000061020e7812 */ /* 0x040fe400078efcff */
[----:B------:R-:W-:-:S02]  /*35b0*/  LOP3.LUT R12, R2, 0x68, RZ, 0xfc, !PT ;  /* 0x00000068020c7812 */ /* 0x000fc400078efcff */
[----:B------:R-:W-:Y:S02]  /*35c0*/  FSEL R160, R34, -INF , !P5 ;  /* 0xff80000022a07808 */ /* 0x000fe40006800000 */
[----:B------:R-:W-:Y:S02]  /*35d0*/  FSEL R159, R33, -INF , !P1 ;  /* 0xff800000219f7808 */ /* 0x000fe40004800000 */
[----:B------:R-:W-:Y:S02]  /*35e0*/  FSEL R156, R35, -INF , !P4 ;  /* 0xff800000239c7808 */ /* 0x000fe40006000000 */
[----:B------:R-:W-:Y:S01]  /*35f0*/  FSEL R149, R28, -INF , !P2 ;  /* 0xff8000001c957808 */ /* 0x000fe20005000000 */
[----:B------:R-:W-:Y:S01]  /*3600*/  BAR.SYNC.DEFER_BLOCKING 0x0 ;  /* 0x0000000000007b1d */ /* 0x000fe20000010000 */
[C---:B------:R-:W-:Y:S02]  /*3610*/  ISETP.GE.AND P5, PT, R14.reuse, R95, PT ;  /* 0x0000005f0e00720c */ /* 0x040fe40003fa6270 */
[----:B------:R-:W-:-:S02]  /*3620*/  ISETP.GE.AND P1, PT, R14, R93, PT ;  /* 0x0000005d0e00720c */ /* 0x000fc40003f26270 */
[C---:B------:R-:W-:Y:S02]  /*3630*/  ISETP.GE.AND P4, PT, R12.reuse, R95, PT ;  /* 0x0000005f0c00720c */ /* 0x040fe40003f86270 */
[----:B------:R-:W-:Y:S02]  /*3640*/  ISETP.GE.AND P2, PT, R12, R93, PT ;  /* 0x0000005d0c00720c */ /* 0x000fe40003f46270 */
[C---:B------:R-:W-:Y:S02]  /*3650*/  LOP3.LUT R14, R2.reuse, 0x69, RZ, 0xfc, !PT ;  /* 0x00000069020e7812 */ /* 0x040fe400078efcff */
[----:B------:R-:W-:Y:S02]  /*3660*/  LOP3.LUT R12, R2, 0x70, RZ, 0xfc, !PT ;  /* 0x00000070020c7812 */ /* 0x000fe400078efcff */
[----:B------:R-:W-:Y:S02]  /*3670*/  FSEL R148, R30, -INF , !P3 ;  /* 0xff8000001e947808 */ /* 0x000fe40005800000 */
[----:B------:R-:W-:-:S02]  /*3680*/  FSEL R146, R31, -INF , !P1 ;  /* 0xff8000001f927808 */ /* 0x000fc40004800000 */
[-C--:B------:R-:W-:Y:S02]  /*3690*/  ISETP.GE.AND P3, PT, R14, R95.reuse, PT ;  /* 0x0000005f0e00720c */ /* 0x080fe40003f66270 */
[----:B------:R-:W-:Y:S02]  /*36a0*/  ISETP.GE.AND P1, PT, R12, R95, PT ;  /* 0x0000005f0c00720c */ /* 0x000fe40003f26270 */
[----:B------:R-:W-:Y:S02]  /*36b0*/  LOP3.LUT R10, R2, 0x71, RZ, 0xfc, !PT ;  /* 0x00000071020a7812 */ /* 0x000fe400078efcff */
[----:B------:R-:W-:Y:S02]  /*36c0*/  FSEL R147, R29, -INF , !P5 ;  /* 0xff8000001d937808 */ /* 0x000fe40006800000 */
[----:B------:R-:W-:Y:S02]  /*36d0*/  FSEL R145, R24, -INF , !P4 ;  /* 0xff80000018917808 */ /* 0x000fe40006000000 */
[----:B------:R-:W-:-:S02]  /*36e0*/  FSEL R144, R26, -INF , !P2 ;  /* 0xff8000001a907808 */ /* 0x000fc40005000000 */
[----:B------:R-:W-:Y:S02]  /*36f0*/  FSEL R143, R25, -INF , !P3 ;  /* 0xff800000198f7808 */ /* 0x000fe40005800000 */
[----:B------:R-:W-:Y:S02]  /*3700*/  FSEL R139, R116, -INF , !P1 ;  /* 0xff800000748b7808 */ /* 0x000fe40004800000 */
[-C--:B------:R-:W-:Y:S02]  /*3710*/  ISETP.GE.AND P5, PT, R14, R93.reuse, PT ;  /* 0x0000005d0e00720c */ /* 0x080fe40003fa6270 */
[----:B------:R-:W-:Y:S02]  /*3720*/  ISETP.GE.AND P4, PT, R12, R93, PT ;  /* 0x0000005d0c00720c */ /* 0x000fe40003f86270 */
[C---:B------:R-:W-:Y:S02]  /*3730*/  ISETP.GE.AND P2, PT, R10.reuse, R95, PT ;  /* 0x0000005f0a00720c */ /* 0x040fe40003f46270 */
[----:B------:R-:W-:-:S02]  /*3740*/  ISETP.GE.AND P3, PT, R10, R93, PT ;  /* 0x0000005d0a00720c */ /* 0x000fc40003f66270 */
[C---:B------:R-:W-:Y:S02]  /*3750*/  ISETP.GE.AND P1, PT, R2.reuse, R95, PT ;  /* 0x0000005f0200720c */ /* 0x040fe40003f26270 */
[C---:B------:R-:W-:Y:S02]  /*3760*/  LOP3.LUT R8, R2.reuse, 0x78, RZ, 0xfc, !PT ;  /* 0x0000007802087812 */ /* 0x040fe400078efcff */
        /* <DEDUP_REMOVED lines=8> */
[-C--:B------:R-:W-:Y:S02]  /*37f0*/  ISETP.GE.AND P2, PT, R8, R93.reuse, PT ;  /* 0x0000005d0800720c */ /* 0x080fe40003f46270 */
[----:B------:R-:W-:-:S02]  /*3800*/  ISETP.GE.AND P3, PT, R2, R93, PT ;  /* 0x0000005d0200720c */ /* 0x000fc40003f66270 */
[----:B------:R-:W-:Y:S02]  /*3810*/  ISETP.GE.AND P1, PT, R10, R93, PT ;  /* 0x0000005d0a00720c */ /* 0x000fe40003f26270 */
[----:B------:R-:W-:Y:S02]  /*3820*/  LOP3.LUT R2, R4, R7, RZ, 0xfc, !PT ;  /* 0x0000000704027212 */ /* 0x000fe400078efcff */
[----:B------:R-:W-:Y:S02]  /*3830*/  FSEL R82, R82, -INF , !P3 ;  /* 0xff80000052527808 */ /* 0x000fe40005800000 */
[----:B------:R-:W-:Y:S02]  /*3840*/  FSEL R133, R112, -INF , !P5 ;  /* 0xff80000070857808 */ /* 0x000fe40006800000 */
[----:B------:R-:W-:Y:S02]  /*3850*/  FSEL R62, R114, -INF , !P2 ;  /* 0xff800000723e7808 */ /* 0x000fe40005000000 */
[----:B------:R-:W-:-:S02]  /*3860*/  FSEL R63, R113, -INF , !P4 ;  /* 0xff800000713f7808 */ /* 0x000fc40006000000 */
[----:B------:R-:W-:Y:S01]  /*3870*/  FSEL R60, R115, -INF , !P1 ;  /* 0xff800000733c7808 */ /* 0x000fe20004800000 */
[----:B------:R-:W-:Y:S05]  /*3880*/  @!P0 BRA `(.L_x_2294) ;  /* 0x0000061000008947 */ /* 0x000fea0003800000 */
[----:B------:R-:W-:Y:S05]  /*3890*/  @P6 BRA `(.L_x_2295) ;  /* 0x0000038000006947 */ /* 0x000fea0003800000 */
[----:B------:R-:W1:Y:S01]  /*38a0*/  I2F.RP R4, R3 ;  /* 0x0000000300047306 */ /* 0x000e620000209400 */
[C---:B------:R-:W-:Y:S02]  /*38b0*/  IADD3 R11, R6.reuse, -0x80, RZ ;  /* 0xffffff80060b7810 */ /* 0x040fe40007ffe0ff */
[----:B------:R-:W-:Y:S02]  /*38c0*/  IABS R9, R6 ;  /* 0x0000000600097213 */ /* 0x000fe40000000000 */
[----:B------:R-:W-:Y:S02]  /*38d0*/  IABS R7, R11 ;  /* 0x0000000b00077213 */ /* 0x000fe40000000000 */
[----:B------:R-:W-:Y:S02]  /*38e0*/  LOP3.LUT R6, R6, c[0x0][0x2d0], RZ, 0x3c, !PT ;  /* 0x0000b40006067a12 */ /* 0x000fe400078e3cff */
[----:B------:R-:W-:-:S02]  /*38f0*/  LOP3.LUT R11, R11, c[0x0][0x2d0], RZ, 0x3c, !PT ;  /* 0x0000b4000b0b7a12 */ /* 0x000fc400078e3cff */
[----:B------:R-:W-:Y:S02]  /*3900*/  ISETP.GE.AND P3, PT, R6, RZ, PT ;  /* 0x000000ff0600720c */ /* 0x000fe40003f66270 */
[----:B------:R-:W-:Y:S01]  /*3910*/  LOP3.LUT R6, RZ, c[0x0][0x2d0], RZ, 0x33, !PT ;  /* 0x0000b400ff067a12 */ /* 0x000fe200078e33ff */
        /* <DEDUP_REMOVED lines=22> */
[----:B------:R-:W-:-:S07]  /*3a80*/  ISETP.NE.AND P2, PT, RZ, c[0x0][0x2d0], PT ;  /* 0x0000b400ff007a0c */ /* 0x000fce0003f45270 */
        /* <DEDUP_REMOVED lines=20> */
[----:B------:R-:W-:-:S05]  /*3bd0*/  SHF.R.S32.HI R4, RZ, 0x1f, R7 ;  /* 0x0000001fff047819 */ /* 0x000fca0000011407 */
[----:B------:R-:W-:-:S04]  /*3be0*/  IMAD R4, R4, c[0x0][0x180], RZ ;  /* 0x0000600004047a24 */ /* 0x000fc800078e02ff */
[----:B------:R-:W-:-:S05]  /*3bf0*/  IMAD R4, R7, c[0x0][0x184], R4 ;  /* 0x0000610007047a24 */ /* 0x000fca00078e0204 */
[----:B------:R-:W-:Y:S01]  /*3c00*/  IADD3 R4, R9, R4, RZ ;  /* 0x0000000409047210 */ /* 0x000fe20007ffe0ff */
[----:B------:R-:W-:Y:S05]  /*3c10*/  BRA `(.L_x_2296) ;  /* 0x0000004000007947 */ /* 0x000fea0003800000 */
.L_x_2295:
[----:B------:R-:W-:-:S04]  /*3c20*/  ULEA UR6, -UR6, URZ, 0x7 ;  /* 0x0000003f06067291 */ /* 0x000fc8000f8e393f */
[----:B------:R-:W-:Y:S02]  /*3c30*/  USHF.R.S32.HI UR4, URZ, 0x1f, UR6 ;  /* 0x0000001f3f047899 */ /* 0x000fe40008011406 */
[----:B------:R-:W-:-:S04]  /*3c40*/  MOV R8, UR6 ;  /* 0x0000000600087c02 */ /* 0x000fc80008000f00 */
[----:B------:R-:W-:Y:S02]  /*3c50*/  MOV R4, UR4 ;  /* 0x0000000400047c02 */ /* 0x000fe40008000f00 */
.L_x_2296:
        /* <DEDUP_REMOVED lines=36> */
.L_x_2294:
        /* <DEDUP_REMOVED lines=77> */
[----:B------:R-:W-:Y:S04]  /*4370*/  LDSM.16.MT88.4 R12, [R212+0xc800] ;  /* 0x00c80000d40c783b */ /* 0x000fe80000004200 */
[----:B------:R-:W-:Y:S04]  /*4380*/  LDSM.16.MT88.4 R8, [R215+0x10800] ;  /* 0x01080000d708783b */ /* 0x000fe80000004200 */
[----:B------:R-:W-:Y:S04]  /*4390*/  LDSM.16.MT88.4 R24, [R215+0xc800] ;  /* 0x00c80000d718783b */ /* 0x000fe80000004200 */
[----:B------:R-:W-:Y:S01]  /*43a0*/  LDSM.16.MT88.4 R20, [R214+0xc800] ;  /* 0x00c80000d614783b */ /* 0x000fe20000004200 */
[----:B-1----:R-:W-:-:S03]  /*43b0*/  FMNMX.FTZ R132, R7, R132, !PT ;  /* 0x0000008407847209 */ /* 0x002fc60007810000 */
[----:B------:R-:W-:Y:S01]  /*43c0*/  LDSM.16.MT88.4 R16, [R213+0xc800] ;  /* 0x00c80000d510783b */ /* 0x000fe20000004200 */
[----:B--2---:R-:W-:Y:S01]  /*43d0*/  FMNMX.FTZ R3, R4, R3, !PT ;  /* 0x0000000304037209 */ /* 0x004fe20007810000 */
        /* <DEDUP_REMOVED lines=10> */
[----:B------:R-:W-:Y:S01]  /*4480*/  LDSM.16.MT88.4 R28, [R213+0x10800] ;  /* 0x01080000d51c783b */ /* 0x000fe20000004200 */
[--C-:B------:R-:W-:Y:S02]  /*4490*/  FFMA.FTZ R55, R83, c[0x0][0x23c], -R134.reuse ;  /* 0x00008f0053377a23 */ /* 0x100fe40000010886 */
[----:B------:R-:W-:Y:S01]  /*44a0*/  FFMA.FTZ R50, R77, c[0x0][0x23c], -R134 ;  /* 0x00008f004d327a23 */ /* 0x000fe20000010886 */
[----:B------:R-:W-:Y:S01]  /*44b0*/  MUFU.EX2 R57, R57 ;  /* 0x0000003900397308 */ /* 0x000fe20000000800 */
[--C-:B------:R-:W-:Y:S01]  /*44c0*/  FFMA.FTZ R59, R82, c[0x0][0x23c], -R61.reuse ;  /* 0x00008f00523b7a23 */ /* 0x100fe2000001083d */
[----:B------:R-:W1:Y:S01]  /*44d0*/  LDSM.16.MT88.4 R76, [R214+0xc000] ;  /* 0x00c00000d64c783b */ /* 0x000e620000004200 */
[----:B------:R-:W-:-:S02]  /*44e0*/  FFMA.FTZ R58, R86, c[0x0][0x23c], -R61 ;  /* 0x00008f00563a7a23 */ /* 0x000fc4000001083d */
[--C-:B------:R-:W-:Y:S02]  /*44f0*/  FFMA.FTZ R56, R84, c[0x0][0x23c], -R61.reuse ;  /* 0x00008f0054387a23 */ /* 0x100fe4000001083d */
[--C-:B------:R-:W-:Y:S01]  /*4500*/  FFMA.FTZ R51, R88, c[0x0][0x23c], -R61.reuse ;  /* 0x00008f0058337a23 */ /* 0x100fe2000001083d */
[----:B------:R-:W2:Y:S01]  /*4510*/  LDSM.16.MT88.4 R84, [R213+0xc000] ;  /* 0x00c00000d554783b */ /* 0x000ea20000004200 */
[----:B------:R-:W3:Y:S01]  /*4520*/  MUFU.EX2 R54, R54 ;  /* 0x0000003600367308 */ /* 0x000ee20000000800 */
[--C-:B------:R-:W-:Y:S02]  /*4530*/  FFMA.FTZ R52, R81, c[0x0][0x23c], -R134.reuse ;  /* 0x00008f0051347a23 */ /* 0x100fe40000010886 */
[--C-:B------:R-:W-:Y:S02]  /*4540*/  FFMA.FTZ R49, R91, c[0x0][0x23c], -R134.reuse ;  /* 0x00008f005b317a23 */ /* 0x100fe40000010886 */
[--C-:B------:R-:W-:Y:S02]  /*4550*/  FFMA.FTZ R48, R97, c[0x0][0x23c], -R134.reuse ;  /* 0x00008f0061307a23 */ /* 0x100fe40000010886 */
[----:B------:R-:W-:Y:S01]  /*4560*/  FFMA.FTZ R45, R89, c[0x0][0x23c], -R134 ;  /* 0x00008f00592d7a23 */ /* 0x000fe20000010886 */
[----:B------:R-:W-:Y:S01]  /*4570*/  MUFU.EX2 R55, R55 ;  /* 0x0000003700377308 */ /* 0x000fe20000000800 */
[----:B------:R-:W-:-:S02]  /*4580*/  FFMA.FTZ R53, R96, c[0x0][0x23c], -R61 ;  /* 0x00008f0060357a23 */ /* 0x000fc4000001083d */
[--C-:B------:R-:W-:Y:S02]  /*4590*/  FFMA.FTZ R46, R98, c[0x0][0x23c], -R61.reuse ;  /* 0x00008f00622e7a23 */ /* 0x100fe4000001083d */
[--C-:B------:R-:W-:Y:S02]  /*45a0*/  FFMA.FTZ R47, R106, c[0x0][0x23c], -R61.reuse ;  /* 0x00008f006a2f7a23 */ /* 0x100fe4000001083d */
[--C-:B------:R-:W-:Y:S01]  /*45b0*/  FFMA.FTZ R42, R104, c[0x0][0x23c], -R61.reuse ;  /* 0x00008f00682a7a23 */ /* 0x100fe2000001083d */
[----:B------:R-:W4:Y:S01]  /*45c0*/  MUFU.EX2 R50, R50 ;  /* 0x0000003200327308 */ /* 0x000f220000000800 */
[----:B---3--:R-:W-:Y:S01]  /*45d0*/  F2FP.BF16.PACK_AB R116, R54, R57 ;  /* 0x000000393674723e */ /* 0x008fe200000010ff */
[--C-:B------:R-:W-:Y:S02]  /*45e0*/  FFMA.FTZ R41, R39, c[0x0][0x23c], -R134.reuse ;  /* 0x00008f0027297a23 */ /* 0x100fe40000010886 */
[----:B------:R-:W-:Y:S02]  /*45f0*/  FFMA.FTZ R43, R38, c[0x0][0x23c], -R61 ;  /* 0x00008f00262b7a23 */ /* 0x000fe4000001083d */
[----:B------:R-:W-:-:S02]  /*4600*/  FFMA.FTZ R44, R167, c[0x0][0x23c], -R134 ;  /* 0x00008f00a72c7a23 */ /* 0x000fc40000010886 */
[----:B------:R-:W-:Y:S01]  /*4610*/  MUFU.EX2 R59, R59 ;  /* 0x0000003b003b7308 */ /* 0x000fe20000000800 */
[--C-:B------:R-:W-:Y:S02]  /*4620*/  FFMA.FTZ R40, R169, c[0x0][0x23c], -R134.reuse ;  /* 0x00008f00a9287a23 */ /* 0x100fe40000010886 */
[----:B------:R-:W-:Y:S02]  /*4630*/  FFMA.FTZ R37, R37, c[0x0][0x23c], -R134 ;  /* 0x00008f0025257a23 */ /* 0x000fe40000010886 */
[--C-:B------:R-:W-:Y:S02]  /*4640*/  FFMA.FTZ R38, R172, c[0x0][0x23c], -R61.reuse ;  /* 0x00008f00ac267a23 */ /* 0x100fe4000001083d */
[--C-:B------:R-:W-:Y:S01]  /*4650*/  FFMA.FTZ R39, R170, c[0x0][0x23c], -R61.reuse ;  /* 0x00008f00aa277a23 */ /* 0x100fe2000001083d */
[----:B------:R-:W3:Y:S01]  /*4660*/  MUFU.EX2 R58, R58 ;  /* 0x0000003a003a7308 */ /* 0x000ee20000000800 */
[----:B----4-:R-:W-:Y:S01]  /*4670*/  F2FP.BF16.PACK_AB R118, R50, R55 ;  /* 0x000000373276723e */ /* 0x010fe200000010ff */
        /* <DEDUP_REMOVED lines=43> */
[----:B------:R-:W4:Y:S01]  /*4930*/  MUFU.EX2 R46, R46 ;  /* 0x0000002e002e7308 */ /* 0x000f220000000800 */
        /* <DEDUP_REMOVED lines=9> */
[----:B-1----:R-:W-:Y:S01]  /*49d0*/  HMMA.16816.F32.BF16 R72, R116, R76, RZ ;  /* 0x0000004c7448723c */ /* 0x002fe200000418ff */
[----:B------:R-:W-:Y:S01]  /*49e0*/  FFMA.FTZ R239, R63, c[0x0][0x23c], -R134 ;  /* 0x00008f003fef7a23 */ /* 0x000fe20000010886 */
[----:B------:R-:W1:Y:S01]  /*49f0*/  MUFU.EX2 R42, R42 ;  /* 0x0000002a002a7308 */ /* 0x000e620000000800 */
[----:B------:R-:W-:-:S02]  /*4a00*/  FADD.FTZ R55, R50, R55 ;  /* 0x0000003732377221 */ /* 0x000fc40000010000 */
[----:B------:R-:W-:-:S03]  /*4a10*/  FADD.FTZ R56, R51, R56 ;  /* 0x0000003833387221 */ /* 0x000fc60000010000 */
[C---:B--2---:R-:W-:Y:S02]  /*4a20*/  HMMA.16816.F32.BF16 R80, R116.reuse, R84, RZ ;  /* 0x000000547450723c */ /* 0x044fe400000418ff */
[----:B------:R-:W-:Y:S06]  /*4a30*/  MUFU.EX2 R44, R44 ;  /* 0x0000002c002c7308 */ /* 0x000fec0000000800 */
[C---:B------:R-:W-:Y:S02]  /*4a40*/  HMMA.16816.F32.BF16 R104, R116.reuse, R124, RZ ;  /* 0x0000007c7468723c */ /* 0x040fe400000418ff */
[----:B------:R-:W2:Y:S06]  /*4a50*/  MUFU.EX2 R41, R41 ;  /* 0x0000002900297308 */ /* 0x000eac0000000800 */
[C---:B------:R-:W-:Y:S02]  /*4a60*/  HMMA.16816.F32.BF16 R108, R116.reuse, R112, RZ ;  /* 0x00000070746c723c */ /* 0x040fe400000418ff */
[----:B------:R-:W-:Y:S06]  /*4a70*/  MUFU.EX2 R40, R40 ;  /* 0x0000002800287308 */ /* 0x000fec0000000800 */
[C---:B------:R-:W-:Y:S02]  /*4a80*/  HMMA.16816.F32.BF16 R68, R116.reuse, R70, RZ ;  /* 0x000000467444723c */ /* 0x040fe400000418ff */
[----:B------:R-:W-:Y:S06]  /*4a90*/  MUFU.EX2 R37, R37 ;  /* 0x0000002500257308 */ /* 0x000fec0000000800 */
[C---:B------:R-:W-:Y:S02]  /*4aa0*/  HMMA.16816.F32.BF16 R76, R116.reuse, R78, RZ ;  /* 0x0000004e744c723c */ /* 0x040fe400000418ff */
[----:B------:R-:W-:Y:S06]  /*4ab0*/  MUFU.EX2 R43, R43 ;  /* 0x0000002b002b7308 */ /* 0x000fec0000000800 */
[C---:B------:R-:W-:Y:S02]  /*4ac0*/  HMMA.16816.F32.BF16 R84, R116.reuse, R86, RZ ;  /* 0x000000567454723c */ /* 0x040fe400000418ff */
[----:B------:R-:W5:Y:S06]  /*4ad0*/  MUFU.EX2 R38, R38 ;  /* 0x0000002600267308 */ /* 0x000f6c0000000800 */
        /* <DEDUP_REMOVED lines=61> */
[----:B--2---:R-:W-:Y:S01]  /*4eb0*/  F2FP.BF16.PACK_AB R4, R41, R44 ;  /* 0x0000002c2904723e */ /* 0x004fe200000010ff */
[----:B------:R-:W-:Y:S01]  /*4ec0*/  FADD.FTZ R44, R44, R45 ;  /* 0x0000002d2c2c7221 */ /* 0x000fe20000010000 */
[----:B-----5:R-:W-:Y:S01]  /*4ed0*/  F2FP.BF16.PACK_AB R5, R38, R43 ;  /* 0x0000002b2605723e */ /* 0x020fe200000010ff */
        /* <DEDUP_REMOVED lines=12> */
[----:B------:R-:W2:Y:S02]  /*4fa0*/  MUFU.EX2 R162, R162 ;  /* 0x000000a200a27308 */ /* 0x000ea40000000800 */
[C---:B------:R-:W-:Y:S01]  /*4fb0*/  HMMA.16816.F32.BF16 R92, R4.reuse, R10, R92 ;  /* 0x0000000a045c723c */ /* 0x040fe2000004185c */
[----:B------:R-:W5:Y:S05]  /*4fc0*/  LDSM.16.MT88.4 R8, [R212+0x11000] ;  /* 0x01100000d408783b */ /* 0x000f6a0000004200 */
[----:B------:R-:W-:Y:S02]  /*4fd0*/  MUFU.EX2 R160, R160 ;  /* 0x000000a000a07308 */ /* 0x000fe40000000800 */
[C---:B------:R-:W-:Y:S06]  /*4fe0*/  HMMA.16816.F32.BF16 R80, R4.reuse, R16, R80 ;  /* 0x000000100450723c */ /* 0x040fec0000041850 */
        /* <DEDUP_REMOVED lines=31> */
[C---:B----4-:R-:W-:Y:S01]  /*51e0*/  F2FP.BF16.PACK_AB R5, R138.reuse, R137 ;  /* 0x000000898a05723e */ /* 0x050fe200000010ff */
        /* <DEDUP_REMOVED lines=15> */
[C---:B-----5:R-:W-:Y:S08]  /*52e0*/  HMMA.16816.F32.BF16 R96, R4.reuse, R8, R96 ;  /* 0x000000080460723c */ /* 0x060ff00000041860 */
[C---:B------:R-:W-:Y:S01]  /*52f0*/  HMMA.16816.F32.BF16 R100, R4.reuse, R10, R100 ;  /* 0x0000000a0464723c */ /* 0x040fe20000041864 */
[----:B------:R-:W4:Y:S07]  /*5300*/  LDSM.16.MT88.4 R8, [R213+0xe000] ;  /* 0x00e00000d508783b */ /* 0x000f2e0000004200 */
[C---:B------:R-:W-:Y:S08]  /*5310*/  HMMA.16816.F32.BF16 R128, R4.reuse, R24, R128 ;  /* 0x000000180480723c */ /* 0x040ff00000041880 */
[C---:B------:R-:W-:Y:S01]  /*5320*/  HMMA.16816.F32.BF16 R68, R4.reuse, R26, R68 ;  /* 0x0000001a0444723c */ /* 0x040fe20000041844 */
[----:B------:R-:W-:Y:S07]  /*5330*/  LDSM.16.MT88.4 R24, [R215+0xe000] ;  /* 0x00e00000d718783b */ /* 0x000fee0000004200 */
[C---:B------:R-:W-:Y:S08]  /*5340*/  HMMA.16816.F32.BF16 R72, R4.reuse, R20, R72 ;  /* 0x000000140448723c */ /* 0x040ff00000041848 */
        /* <DEDUP_REMOVED lines=41> */
[C---:B-----5:R-:W-:Y:S08]  /*55e0*/  HMMA.16816.F32.BF16 R104, R4.reuse, R20, R104 ;  /* 0x000000140468723c */ /* 0x060ff00000041868 */
[C---:B------:R-:W-:Y:S01]  /*55f0*/  HMMA.16816.F32.BF16 R124, R4.reuse, R22, R124 ;  /* 0x00000016047c723c */ /* 0x040fe2000004187c */
[----:B------:R-:W5:Y:S07]  /*5600*/  LDSM.16.MT88.4 R20, [R213+0xe800] ;  /* 0x00e80000d514783b */ /* 0x000f6e0000004200 */
        /* <DEDUP_REMOVED lines=17> */
[----:B------:R-:W2:Y:S07]  /*5720*/  LDSM.16.MT88.4 R16, [R214+0x12800] ;  /* 0x01280000d610783b */ /* 0x000eae0000004200 */
[C---:B----4-:R-:W-:Y:S08]  /*5730*/  HMMA.16816.F32.BF16 R88, R4.reuse, R8, R88 ;  /* 0x000000080458723c */ /* 0x050ff00000041858 */
[C---:B------:R-:W-:Y:S01]  /*5740*/  HMMA.16816.F32.BF16 R92, R4.reuse, R10, R92 ;  /* 0x0000000a045c723c */ /* 0x040fe2000004185c */
[----:B------:R-:W3:Y:S07]  /*5750*/  LDSM.16.MT88.4 R8, [R212+0x12800] ;  /* 0x01280000d408783b */ /* 0x000eee0000004200 */
[C---:B-----5:R-:W-:Y:S08]  /*5760*/  HMMA.16816.F32.BF16 R80, R4.reuse, R20, R80 ;  /* 0x000000140450723c */ /* 0x060ff00000041850 */
        /* <DEDUP_REMOVED lines=106> */
.L_x_2301:
        /* <DEDUP_REMOVED lines=59> */
[----:B------:R-:W-:Y:S01]  /*61c0*/  IMAD.WIDE.U32 R6, R5, c[0x0][0x188], R6 ;  /* 0x0000620005067a25 */ /* 0x000fe200078e0006 */
[----:B------:R-:W-:Y:S05]  /*61d0*/  SHF.R.S32.HI R3, RZ, 0x1f, R5 ;  /* 0x0000001fff037819 */ /* 0x000fea0000011405 */
[----:B------:R-:W-:Y:S04]  /*61e0*/  IMAD R2, R3, c[0x0][0x188], RZ ;  /* 0x0000620003027a24 */ /* 0x000fe800078e02ff */
[----:B------:R-:W-:Y:S04]  /*61f0*/  IMAD R2, R5, c[0x0][0x18c], R2 ;  /* 0x0000630005027a24 */ /* 0x000fe800078e0202 */
[----:B------:R-:W-:Y:S02]  /*6200*/  IMAD.IADD R2, R7, 0x1, R2 ;  /* 0x0000000107027824 */ /* 0x000fe400078e0202 */
.L_x_2298:
        /* <DEDUP_REMOVED lines=8> */
[----:B------:R-:W-:Y:S02]  /*6290*/  IADD3 R62, P0, R64, UR9, RZ ;  /* 0x00000009403e7c10 */ /* 0x000fe4000ff1e0ff */
[----:B------:R1:W-:Y:S02]  /*62a0*/  LDGSTS.E.BYPASS.LTC128B.128 [R229+0x10000], [R224.64+0x80] ;  /* 0x10000080e0e57fae */ /* 0x0003e4000b901d4a */
[----:B------:R-:W-:Y:S02]  /*62b0*/  IADD3.X R63, R65, UR5, RZ, P0, !PT ;  /* 0x00000005413f7c10 */ /* 0x000fe400087fe4ff */
[----:B------:R-:W-:Y:S01]  /*62c0*/  IADD3 R60, P0, R62, UR9, RZ ;  /* 0x000000093e3c7c10 */ /* 0x000fe2000ff1e0ff */
[----:B------:R2:W-:Y:S03]  /*62d0*/  LDGSTS.E.BYPASS.LTC128B.128 [R229+0xc800], [R64.64] ;  /* 0x0c80000040e57fae */ /* 0x0005e6000b901d4a */
[----:B------:R-:W-:Y:S02]  /*62e0*/  IADD3.X R61, R63, UR5, RZ, P0, !PT ;  /* 0x000000053f3d7c10 */ /* 0x000fe400087fe4ff */
[----:B------:R2:W-:Y:S01]  /*62f0*/  LDGSTS.E.BYPASS.LTC128B.128 [R229+0x10800], [R64.64+0x80] ;  /* 0x1080008040e57fae */ /* 0x0005e2000b901d4a */
[----:B------:R-:W-:Y:S04]  /*6300*/  IADD3 R58, P0, R60, UR9, RZ ;  /* 0x000000093c3a7c10 */ /* 0x000fe8000ff1e0ff */
        /* <DEDUP_REMOVED lines=12> */
[----:B------:R-:W-:Y:S02]  /*63d0*/  ISETP.GT.AND P0, PT, R238, R223, PT ;  /* 0x000000dfee00720c */ /* 0x000fe40003f04270 */
        /* <DEDUP_REMOVED lines=18> */
[----:B------:R-:W-:Y:S01]  /*6500*/  LDSM.16.M88.4 R172, [R221+0x4800] ;  /* 0x00480000ddac783b */ /* 0x000fe20000000200 */
[C---:B------:R-:W-:Y:S04]  /*6510*/  HMMA.16816.F32.BF16 R8, R136.reuse, R142, RZ ;  /* 0x0000008e8808723c */ /* 0x040fe800000418ff */
[----:B------:R-:W5:Y:S04]  /*6520*/  LDSM.16.M88.4 R140, [R221+0x3000] ;  /* 0x00300000dd8c783b */ /* 0x000f680000000200 */
        /* <DEDUP_REMOVED lines=16> */
[----:B------:R-:W1:Y:S07]  /*6630*/  LDSM.16.M88.4 R156, [R209] ;  /* 0x00000000d19c783b */ /* 0x000e6e0000000200 */
[C---:B------:R-:W-:Y:S08]  /*6640*/  HMMA.16816.F32.BF16 R44, R136.reuse, R160, RZ ;  /* 0x000000a0882c723c */ /* 0x040ff000000418ff */
[C---:B------:R-:W-:Y:S01]  /*6650*/  HMMA.16816.F32.BF16 R48, R136.reuse, R162, RZ ;  /* 0x000000a28830723c */ /* 0x040fe200000418ff */
[----:B------:R-:W-:Y:S07]  /*6660*/  LDSM.16.M88.4 R160, [R217] ;  /* 0x00000000d9a0783b */ /* 0x000fee0000000200 */
[C---:B-----5:R-:W-:Y:S08]  /*6670*/  HMMA.16816.F32.BF16 R52, R136.reuse, R140, RZ ;  /* 0x0000008c8834723c */ /* 0x060ff000000418ff */
[C---:B----4-:R-:W-:Y:S01]  /*6680*/  HMMA.16816.F32.BF16 R56, R136.reuse, R142, RZ ;  /* 0x0000008e8838723c */ /* 0x050fe200000418ff */
        /* <DEDUP_REMOVED lines=14> */
[C---:B------:R-:W-:Y:S08]  /*6770*/  HMMA.16816.F32.BF16 R28, R148.reuse, R156, R28 ;  /* 0x0000009c941c723c */ /* 0x040ff0000004181c */
        /* <DEDUP_REMOVED lines=218> */
.L_x_2300:
        /* <DEDUP_REMOVED lines=36> */
.L_x_2299:
        /* <DEDUP_REMOVED lines=570> */
.L_x_2297:
[----:B------:R-:W1:Y:S01]  /*9b00*/  SHFL.BFLY PT, R2, R237, 0x2, 0x1f ;  /* 0x0c401f00ed027f89 */ /* 0x000e6200000e0000 */
[----:B------:R-:W-:Y:S01]  /*9b10*/  MOV R8, 0x3f800000 ;  /* 0x3f80000000087802 */ /* 0x000fe20000000f00 */
[----:B------:R-:W-:Y:S01]  /*9b20*/  BSSY B0, `(.L_x_2302) ;  /* 0x00000ce000007945 */ /* 0x000fe20003800000 */
[----:B------:R-:W-:Y:S01]  /*9b30*/  MOV R7, 0x3f800000 ;  /* 0x3f80000000077802 */ /* 0x000fe20000000f00 */
[----:B------:R-:W2:Y:S01]  /*9b40*/  SHFL.BFLY PT, R0, R239, 0x2, 0x1f ;  /* 0x0c401f00ef007f89 */ /* 0x000ea200000e0000 */
[----:B------:R-:W-:-:S03]  /*9b50*/  LEA R234, R234, R231, 0x4 ;  /* 0x000000e7eaea7211 */ /* 0x000fc600078e20ff */
        /* <DEDUP_REMOVED lines=8> */
[----:B--2---:R-:W-:Y:S02]  /*9be0*/  FADD.FTZ R4, R9, R4 ;  /* 0x0000000409047221 */ /* 0x004fe40000010000 */
[----:B---3--:R-:W-:Y:S01]  /*9bf0*/  FADD.FTZ R5, R0, R5 ;  /* 0x0000000500057221 */ /* 0x008fe20000010000 */
[--C-:B------:R-:W-:Y:S02]  /*9c00*/  SHF.R.S32.HI R13, RZ, 0x2, R15.reuse ;  /* 0x00000002ff0d7819 */ /* 0x100fe4000001140f */
[----:B------:R-:W-:Y:S02]  /*9c10*/  SHF.R.S32.HI R6, RZ, 0x1f, R15 ;  /* 0x0000001fff067819 */ /* 0x000fe4000001140f */
[----:B------:R-:W-:Y:S02]  /*9c20*/  LEA.HI R0, R11, R2, RZ, 0x5 ;  /* 0x000000020b007211 */ /* 0x000fe400078f28ff */
[----:B------:R-:W-:-:S02]  /*9c30*/  LOP3.LUT R15, R15, 0x1ffffffc, RZ, 0xc0, !PT ;  /* 0x1ffffffc0f0f7812 */ /* 0x000fc400078ec0ff */
[----:B------:R-:W-:Y:S02]  /*9c40*/  FSETP.NE.FTZ.AND P4, PT, R5, RZ, PT ;  /* 0x000000ff0500720b */ /* 0x000fe40003f95000 */
[----:B------:R-:W-:Y:S02]  /*9c50*/  FSETP.NE.FTZ.AND P3, PT, R4, RZ, PT ;  /* 0x000000ff0400720b */ /* 0x000fe40003f75000 */
[----:B------:R-:W-:Y:S02]  /*9c60*/  LEA.HI R6, R6, R13, RZ, 0x3 ;  /* 0x0000000d06067211 */ /* 0x000fe400078f18ff */
[----:B------:R-:W-:Y:S02]  /*9c70*/  SHF.R.S32.HI R9, RZ, 0x5, R0 ;  /* 0x00000005ff097819 */ /* 0x000fe40000011400 */
[----:B------:R-:W-:Y:S02]  /*9c80*/  IADD3 R10, -R15, R2, RZ ;  /* 0x000000020f0a7210 */ /* 0x000fe40007ffe1ff */
[----:B------:R-:W-:-:S02]  /*9c90*/  LOP3.LUT R6, R6, 0xfffffff8, RZ, 0xc0, !PT ;  /* 0xfffffff806067812 */ /* 0x000fc400078ec0ff */
[----:B------:R-:W-:Y:S01]  /*9ca0*/  LEA R9, R9, R10, 0x9 ;  /* 0x0000000a09097211 */ /* 0x000fe200078e48ff */
[----:B------:R-:W1:Y:S01]  /*9cb0*/  @P4 MUFU.RCP R8, R5 ;  /* 0x0000000500084308 */ /* 0x000e620000001000 */
[----:B------:R-:W-:Y:S02]  /*9cc0*/  LEA.HI R10, R11, R2, RZ, 0x4 ;  /* 0x000000020b0a7211 */ /* 0x000fe400078f20ff */
[----:B------:R-:W-:Y:S02]  /*9cd0*/  IADD3 R6, R13, -R6, RZ ;  /* 0x800000060d067210 */ /* 0x000fe40007ffe0ff */
[----:B------:R-:W-:Y:S02]  /*9ce0*/  SHF.R.S32.HI R10, RZ, 0x4, R10 ;  /* 0x00000004ff0a7819 */ /* 0x000fe4000001140a */
[----:B------:R-:W-:Y:S01]  /*9cf0*/  LOP3.LUT R12, R6, 0x1, RZ, 0xc0, !PT ;  /* 0x00000001060c7812 */ /* 0x000fe200078ec0ff */
[----:B------:R-:W2:Y:S01]  /*9d00*/  @P3 MUFU.RCP R7, R4 ;  /* 0x0000000400073308 */ /* 0x000ea20000001000 */
[----:B------:R-:W-:-:S02]  /*9d10*/  LEA.HI R13, R228, R228, RZ, 0x1 ;  /* 0x000000e4e40d7211 */ /* 0x000fc400078f08ff */
[----:B------:R-:W-:Y:S02]  /*9d20*/  SHF.L.U32 R11, R10, 0x6, RZ ;  /* 0x000000060a0b7819 */ /* 0x000fe400000006ff */
[----:B------:R-:W-:Y:S02]  /*9d30*/  SHF.L.U32 R14, R6, 0x6, RZ ;  /* 0x00000006060e7819 */ /* 0x000fe400000006ff */
[----:B------:R-:W-:Y:S01]  /*9d40*/  ISETP.NE.U32.AND P0, PT, R12, 0x1, PT ;  /* 0x000000010c00780c */ /* 0x000fe20003f05070 */
[C---:B-1----:R-:W-:Y:S01]  /*9d50*/  FMUL.FTZ R128, R8.reuse, R128 ;  /* 0x0000008008807220 */ /* 0x042fe20000410000 */
[----:B------:R-:W-:Y:S01]  /*9d60*/  SHF.L.U32 R12, R13, 0x2, RZ ;  /* 0x000000020d0c7819 */ /* 0x000fe200000006ff */
[C---:B------:R-:W-:Y:S01]  /*9d70*/  FMUL.FTZ R129, R8.reuse, R129 ;  /* 0x0000008108817220 */ /* 0x040fe20000410000 */
[----:B------:R-:W-:Y:S01]  /*9d80*/  LOP3.LUT R11, R11, 0x1c0, RZ, 0xc0, !PT ;  /* 0x000001c00b0b7812 */ /* 0x000fe200078ec0ff */
[----:B------:R-:W-:Y:S01]  /*9d90*/  FMUL.FTZ R68, R8, R68 ;  /* 0x0000004408447220 */ /* 0x000fe20000410000 */
[----:B------:R-:W-:Y:S01]  /*9da0*/  LOP3.LUT R14, R14, 0x1c0, RZ, 0xc0, !PT ;  /* 0x000001c00e0e7812 */ /* 0x000fe200078ec0ff */
[----:B------:R-:W-:Y:S01]  /*9db0*/  FMUL.FTZ R69, R8, R69 ;  /* 0x0000004508457220 */ /* 0x000fe20000410000 */
[----:B------:R-:W-:Y:S01]  /*9dc0*/  LOP3.LUT R12, R11, 0x38, R12, 0xf8, !PT ;  /* 0x000000380b0c7812 */ /* 0x000fe200078ef80c */
[C---:B--2---:R-:W-:Y:S01]  /*9dd0*/  FMUL.FTZ R131, R7.reuse, R131 ;  /* 0x0000008307837220 */ /* 0x044fe20000410000 */
[----:B------:R-:W-:Y:S01]  /*9de0*/  LEA.HI R14, R14, R14, RZ, 0x1d ;  /* 0x0000000e0e0e7211 */ /* 0x000fe200078fe8ff */
[C---:B------:R-:W-:Y:S01]  /*9df0*/  FMUL.FTZ R130, R7.reuse, R130 ;  /* 0x0000008207827220 */ /* 0x040fe20000410000 */
[----:B------:R-:W-:Y:S01]  /*9e00*/  SHF.R.U32.HI R11, RZ, 0x3, R11 ;  /* 0x00000003ff0b7819 */ /* 0x000fe2000001160b */
[----:B------:R-:W-:Y:S01]  /*9e10*/  FMUL.FTZ R71, R7, R71 ;  /* 0x0000004707477220 */ /* 0x000fe20000410000 */
[----:B------:R-:W-:Y:S01]  /*9e20*/  LOP3.LUT R13, R13, 0xffffffe, RZ, 0xc0, !PT ;  /* 0x0ffffffe0d0d7812 */ /* 0x000fe200078ec0ff */
[----:B------:R-:W-:Y:S01]  /*9e30*/  FMUL.FTZ R70, R7, R70 ;  /* 0x0000004607467220 */ /* 0x000fe20000410000 */
[----:B------:R-:W-:Y:S01]  /*9e40*/  LEA R9, R9, R14, 0x1 ;  /* 0x0000000e09097211 */ /* 0x000fe200078e08ff */
[----:B------:R-:W-:Y:S01]  /*9e50*/  FMUL.FTZ R72, R8, R72 ;  /* 0x0000004808487220 */ /* 0x000fe20000410000 */
[----:B------:R-:W-:Y:S01]  /*9e60*/  LOP3.LUT R11, R12, R11, RZ, 0x3c, !PT ;  /* 0x0000000b0c0b7212 */ /* 0x000fe200078e3cff */
[----:B------:R-:W-:Y:S01]  /*9e70*/  FMUL.FTZ R73, R8, R73 ;  /* 0x0000004908497220 */ /* 0x000fe20000410000 */
[----:B------:R-:W-:Y:S01]  /*9e80*/  IADD3 R12, R228, -R13, RZ ;  /* 0x8000000de40c7210 */ /* 0x000fe20007ffe0ff */
[C---:B------:R-:W-:Y:S01]  /*9e90*/  FMUL.FTZ R75, R7.reuse, R75 ;  /* 0x0000004b074b7220 */ /* 0x040fe20000410000 */
[----:B------:R-:W-:Y:S01]  /*9ea0*/  R2P PR, R6, 0x6 ;  /* 0x0000000606007804 */ /* 0x000fe20000000000 */
[C---:B------:R-:W-:Y:S01]  /*9eb0*/  FMUL.FTZ R74, R7.reuse, R74 ;  /* 0x0000004a074a7220 */ /* 0x040fe20000410000 */
[----:B------:R-:W-:Y:S01]  /*9ec0*/  LEA R6, R12, R11, 0x2 ;  /* 0x0000000b0c067211 */ /* 0x000fe200078e10ff */
[C---:B------:R-:W-:Y:S01]  /*9ed0*/  FMUL.FTZ R76, R8.reuse, R76 ;  /* 0x0000004c084c7220 */ /* 0x040fe20000410000 */
[----:B------:R-:W-:Y:S01]  /*9ee0*/  MOV R11, 0x80 ;  /* 0x00000080000b7802 */ /* 0x000fe20000000f00 */
[C---:B------:R-:W-:Y:S01]  /*9ef0*/  FMUL.FTZ R77, R8.reuse, R77 ;  /* 0x0000004d084d7220 */ /* 0x040fe20000410000 */
[----:B------:R-:W-:Y:S01]  /*9f00*/  STS.64 [R9.X4], R128 ;  /* 0x0000008009007388 */ /* 0x000fe20000004a00 */
[----:B------:R-:W-:Y:S01]  /*9f10*/  FMUL.FTZ R79, R7, R79 ;  /* 0x0000004f074f7220 */ /* 0x000fe20000410000 */
[----:B------:R-:W-:Y:S01]  /*9f20*/  SEL R14, R11, 0xffffff80, !P2 ;  /* 0xffffff800b0e7807 */ /* 0x000fe20005000000 */
[----:B------:R-:W-:Y:S01]  /*9f30*/  FMUL.FTZ R78, R7, R78 ;  /* 0x0000004e074e7220 */ /* 0x000fe20000410000 */
[----:B------:R-:W-:Y:S01]  /*9f40*/  STS.64 [R9.X4+0x800], R130 ;  /* 0x0008008209007388 */ /* 0x000fe20000004a00 */
[C---:B------:R-:W-:Y:S01]  /*9f50*/  FMUL.FTZ R80, R8.reuse, R80 ;  /* 0x0000005008507220 */ /* 0x040fe20000410000 */
[----:B------:R-:W1:Y:S01]  /*9f60*/  @P4 MUFU.LG2 R5, R5 ;  /* 0x0000000500054308 */ /* 0x000e620000000c00 */
[----:B------:R-:W-:-:S02]  /*9f70*/  FMUL.FTZ R81, R8, R81 ;  /* 0x0000005108517220 */ /* 0x000fc40000410000 */
[C---:B------:R-:W-:Y:S02]  /*9f80*/  FMUL.FTZ R83, R7.reuse, R83 ;  /* 0x0000005307537220 */ /* 0x040fe40000410000 */
[C---:B------:R-:W-:Y:S02]  /*9f90*/  FMUL.FTZ R82, R7.reuse, R82 ;  /* 0x0000005207527220 */ /* 0x040fe40000410000 */
[C---:B------:R-:W-:Y:S01]  /*9fa0*/  FMUL.FTZ R84, R8.reuse, R84 ;  /* 0x0000005408547220 */ /* 0x040fe20000410000 */
[----:B------:R-:W2:Y:S01]  /*9fb0*/  @P3 MUFU.LG2 R4, R4 ;  /* 0x0000000400043308 */ /* 0x000ea20000000c00 */
        /* <DEDUP_REMOVED lines=40> */
[----:B------:R-:W-:Y:S01]  /*a240*/  FMUL.FTZ R117, R8, R117 ;  /* 0x0000007508757220 */ /* 0x000fe20000410000 */
[----:B------:R-:W-:Y:S01]  /*a250*/  MOV R8, 0x40 ;  /* 0x0000004000087802 */ /* 0x000fe20000000f00 */
[C---:B------:R-:W-:Y:S02]  /*a260*/  FMUL.FTZ R119, R7.reuse, R119 ;  /* 0x0000007707777220 */ /* 0x040fe40000410000 */
[----:B------:R-:W-:Y:S01]  /*a270*/  FMUL.FTZ R118, R7, R118 ;  /* 0x0000007607767220 */ /* 0x000fe20000410000 */
[----:B------:R-:W-:Y:S01]  /*a280*/  SHF.L.U32 R7, R9, 0x2, RZ ;  /* 0x0000000209077819 */ /* 0x000fe200000006ff */
[----:B-1----:R-:W-:Y:S01]  /*a290*/  @P4 FMUL.FTZ R5, R5, 0.69314718246459960938 ;  /* 0x3f31721805054820 */ /* 0x002fe20000410000 */
[----:B------:R-:W-:Y:S01]  /*a2a0*/  SEL R8, R8, 0xffffffc0, !P1 ;  /* 0xffffffc008087807 */ /* 0x000fe20004800000 */
[----:B--2---:R-:W-:Y:S01]  /*a2b0*/  @P3 FMUL.FTZ R4, R4, 0.69314718246459960938 ;  /* 0x3f31721804043820 */ /* 0x004fe20000410000 */
[----:B------:R-:W-:-:S02]  /*a2c0*/  IADD3 R13, R7, -0x20, RZ ;  /* 0xffffffe0070d7810 */ /* 0x000fc40007ffe0ff */
[C---:B------:R-:W-:Y:S02]  /*a2d0*/  @P0 IADD3 R13, R7.reuse, 0x20, RZ ;  /* 0x00000020070d0810 */ /* 0x040fe40007ffe0ff */
[C---:B------:R-:W-:Y:S02]  /*a2e0*/  IADD3 R12, R7.reuse, R8, RZ ;  /* 0x00000008070c7210 */ /* 0x040fe40007ffe0ff */
[-C--:B------:R-:W-:Y:S01]  /*a2f0*/  IADD3 R11, R8, R13.reuse, RZ ;  /* 0x0000000d080b7210 */ /* 0x080fe20007ffe0ff */
[----:B------:R-:W-:Y:S01]  /*a300*/  STS.64 [R13], R68 ;  /* 0x000000440d007388 */ /* 0x000fe20000000a00 */
[-C--:B------:R-:W-:Y:S02]  /*a310*/  IADD3 R15, R7, R14.reuse, RZ ;  /* 0x0000000e070f7210 */ /* 0x080fe40007ffe0ff */
[----:B------:R-:W-:Y:S01]  /*a320*/  IADD3 R16, R14, R13, RZ ;  /* 0x0000000d0e107210 */ /* 0x000fe20007ffe0ff */
[----:B------:R-:W-:Y:S01]  /*a330*/  STS.64 [R13+0x800], R70 ;  /* 0x000800460d007388 */ /* 0x000fe20000000a00 */
[----:B------:R-:W-:-:S02]  /*a340*/  IADD3 R17, R12, R14, RZ ;  /* 0x0000000e0c117210 */ /* 0x000fc40007ffe0ff */
[----:B------:R-:W-:Y:S01]  /*a350*/  IADD3 R14, R11, R14, RZ ;  /* 0x0000000e0b0e7210 */ /* 0x000fe20007ffe0ff */
[----:B------:R-:W-:Y:S04]  /*a360*/  STS.64 [R12], R72 ;  /* 0x000000480c007388 */ /* 0x000fe80000000a00 */
[----:B------:R-:W-:Y:S04]  /*a370*/  STS.64 [R12+0x800], R74 ;  /* 0x0008004a0c007388 */ /* 0x000fe80000000a00 */
[----:B------:R1:W-:Y:S04]  /*a380*/  STS.64 [R11], R76 ;  /* 0x0000004c0b007388 */ /* 0x0003e80000000a00 */
[----:B------:R-:W-:Y:S04]  /*a390*/  STS.64 [R11+0x800], R78 ;  /* 0x0008004e0b007388 */ /* 0x000fe80000000a00 */
[----:B------:R-:W-:Y:S04]  /*a3a0*/  STS.64 [R15], R80 ;  /* 0x000000500f007388 */ /* 0x000fe80000000a00 */
[----:B------:R-:W-:Y:S04]  /*a3b0*/  STS.64 [R15+0x800], R82 ;  /* 0x000800520f007388 */ /* 0x000fe80000000a00 */
[----:B------:R-:W-:Y:S04]  /*a3c0*/  STS.64 [R16], R84 ;  /* 0x0000005410007388 */ /* 0x000fe80000000a00 */
[----:B------:R-:W-:Y:S04]  /*a3d0*/  STS.64 [R16+0x800], R86 ;  /* 0x0008005610007388 */ /* 0x000fe80000000a00 */
[----:B------:R-:W-:Y:S01]  /*a3e0*/  STS.64 [R17], R88 ;  /* 0x0000005811007388 */ /* 0x000fe20000000a00 */
[----:B-1----:R-:W-:-:S03]  /*a3f0*/  LOP3.LUT R77, R0, 0xffffffe0, RZ, 0xc0, !PT ;  /* 0xffffffe0004d7812 */ /* 0x002fc600078ec0ff */
[----:B------:R-:W-:Y:S01]  /*a400*/  STS.64 [R17+0x800], R90 ;  /* 0x0008005a11007388 */ /* 0x000fe20000000a00 */
[----:B------:R-:W-:-:S03]  /*a410*/  IADD3 R77, -R77, R2, RZ ;  /* 0x000000024d4d7210 */ /* 0x000fc60007ffe1ff */
[----:B------:R-:W-:Y:S01]  /*a420*/  STS.64 [R14], R92 ;  /* 0x0000005c0e007388 */ /* 0x000fe20000000a00 */
[----:B------:R-:W-:Y:S01]  /*a430*/  MOV R2, 0xff800000 ;  /* 0xff80000000027802 */ /* 0x000fe20000000f00 */
[----:B------:R-:W-:Y:S01]  /*a440*/  @P4 FFMA.FTZ R2, R132, c[0x0][0x238], R5 ;  /* 0x00008e0084024a23 */ /* 0x000fe20000010005 */
[----:B------:R-:W-:Y:S01]  /*a450*/  LOP3.LUT P0, RZ, R77, 0x3, RZ, 0xc0, !PT ;  /* 0x000000034dff7812 */ /* 0x000fe2000780c0ff */
[----:B------:R-:W-:Y:S04]  /*a460*/  STS.64 [R14+0x800], R94 ;  /* 0x0008005e0e007388 */ /* 0x000fe80000000a00 */
[----:B------:R-:W-:Y:S04]  /*a470*/  STS.64 [R9.X4+0x4000], R96 ;  /* 0x0040006009007388 */ /* 0x000fe80000004a00 */
[----:B------:R1:W-:Y:S04]  /*a480*/  STS.64 [R9.X4+0x4800], R98 ;  /* 0x0048006209007388 */ /* 0x0003e80000004a00 */
[----:B------:R-:W-:Y:S04]  /*a490*/  STS.64 [R13+0x4000], R100 ;  /* 0x004000640d007388 */ /* 0x000fe80000000a00 */
[----:B------:R-:W-:Y:S04]  /*a4a0*/  STS.64 [R13+0x4800], R102 ;  /* 0x004800660d007388 */ /* 0x000fe80000000a00 */
[----:B------:R-:W-:Y:S04]  /*a4b0*/  STS.64 [R12+0x4000], R104 ;  /* 0x004000680c007388 */ /* 0x000fe80000000a00 */
[----:B------:R-:W-:Y:S04]  /*a4c0*/  STS.64 [R12+0x4800], R106 ;  /* 0x0048006a0c007388 */ /* 0x000fe80000000a00 */
[----:B------:R-:W2:Y:S04]  /*a4d0*/  S2R R8, SR_CTAID.Z ;  /* 0x0000000000087919 */ /* 0x000ea80000002700 */
[----:B------:R-:W3:Y:S04]  /*a4e0*/  S2R R7, SR_CTAID.Y ;  /* 0x0000000000077919 */ /* 0x000ee80000002600 */
[----:B------:R-:W-:Y:S04]  /*a4f0*/  STS.64 [R11+0x4000], R124 ;  /* 0x0040007c0b007388 */ /* 0x000fe80000000a00 */
[----:B------:R4:W-:Y:S04]  /*a500*/  STS.64 [R11+0x4800], R126 ;  /* 0x0048007e0b007388 */ /* 0x0009e80000000a00 */
[----:B------:R-:W-:Y:S04]  /*a510*/  STS.64 [R15+0x4000], R108 ;  /* 0x0040006c0f007388 */ /* 0x000fe80000000a00 */
[----:B------:R-:W-:Y:S04]  /*a520*/  STS.64 [R15+0x4800], R110 ;  /* 0x0048006e0f007388 */ /* 0x000fe80000000a00 */
[----:B------:R-:W-:Y:S04]  /*a530*/  STS.64 [R16+0x4000], R112 ;  /* 0x0040007010007388 */ /* 0x000fe80000000a00 */
[----:B------:R-:W-:Y:S01]  /*a540*/  STS.64 [R16+0x4800], R114 ;  /* 0x0048007210007388 */ /* 0x000fe20000000a00 */
[----:B---3--:R-:W-:-:S03]  /*a550*/  IMAD R7, R7, c[0x0][0x210], R230 ;  /* 0x0000840007077a24 */ /* 0x008fc600078e02e6 */
[----:B-1----:R-:W1:Y:S04]  /*a560*/  S2R R9, SR_CTAID.X ;  /* 0x0000000000097919 */ /* 0x002e680000002500 */
[----:B------:R-:W-:Y:S01]  /*a570*/  STS.64 [R17+0x4000], R120 ;  /* 0x0040007811007388 */ /* 0x000fe20000000a00 */
[----:B----4-:R-:W-:-:S03]  /*a580*/  IADD3 R11, -R230, RZ, RZ ;  /* 0x000000ffe60b7210 */ /* 0x010fc60007ffe1ff */
[----:B------:R-:W-:Y:S04]  /*a590*/  STS.64 [R17+0x4800], R122 ;  /* 0x0048007a11007388 */ /* 0x000fe80000000a00 */
[----:B------:R-:W-:Y:S01]  /*a5a0*/  STS.64 [R14+0x4000], R116 ;  /* 0x004000740e007388 */ /* 0x000fe20000000a00 */
[----:B--2---:R-:W-:-:S03]  /*a5b0*/  IMAD R8, R11, c[0x0][0x1c0], R8 ;  /* 0x000070000b087a24 */ /* 0x004fc600078e0208 */
[----:B------:R-:W-:Y:S01]  /*a5c0*/  STS.64 [R14+0x4800], R118 ;  /* 0x004800760e007388 */ /* 0x000fe20000000a00 */
[----:B------:R-:W-:-:S03]  /*a5d0*/  IMAD R7, R7, c[0x0][0x1c0], R8 ;  /* 0x0000700007077a24 */ /* 0x000fc600078e0208 */
[----:B------:R-:W-:Y:S01]  /*a5e0*/  BAR.SYNC.DEFER_BLOCKING 0x0 ;  /* 0x0000000000007b1d */ /* 0x000fe20000010000 */
[----:B-1----:R-:W-:-:S05]  /*a5f0*/  SHF.L.U32 R0, R9, 0x6, RZ ;  /* 0x0000000609007819 */ /* 0x002fca00000006ff */
[----:B------:R-:W-:Y:S01]  /*a600*/  IMAD R7, R7, c[0x0][0x214], R0 ;  /* 0x0000850007077a24 */ /* 0x000fe200078e0200 */
[----:B------:R-:W1:Y:S04]  /*a610*/  LDS.128 R68, [R6.X4] ;  /* 0x0000000006447984 */ /* 0x000e680000004c00 */
[----:B------:R-:W2:Y:S04]  /*a620*/  LDS.128 R64, [R6.X4+0x800] ;  /* 0x0008000006407984 */ /* 0x000ea80000004c00 */
[----:B------:R-:W3:Y:S04]  /*a630*/  LDS.128 R60, [R6.X4+0x1000] ;  /* 0x00100000063c7984 */ /* 0x000ee80000004c00 */
[----:B------:R-:W4:Y:S04]  /*a640*/  LDS.128 R56, [R6.X4+0x1800] ;  /* 0x0018000006387984 */ /* 0x000f280000004c00 */
        /* <DEDUP_REMOVED lines=15> */
[----:B--234-:R-:W-:Y:S01]  /*a740*/  IMAD.MOV.U32 R0, RZ, RZ, -0x40 ;  /* 0xffffffc0ff007424 */ /* 0x01cfe200078e00ff */
[----:B------:R-:W-:-:S02]  /*a750*/  IADD3 R3, R234, 0x8, RZ ;  /* 0x00000008ea037810 */ /* 0x000fc40007ffe0ff */
[----:B------:R-:W-:Y:S01]  /*a760*/  SHF.R.S32.HI R4, RZ, 0x1f, R234 ;  /* 0x0000001fff047819 */ /* 0x000fe200000114ea */
[----:B------:R-:W-:Y:S01]  /*a770*/  IMAD R9, R9, R0, c[0x0][0x214] ;  /* 0x0000850009097624 */ /* 0x000fe200078e0200 */
[----:B------:R-:W-:-:S04]  /*a780*/  IADD3 R0, P0, R7, R234, RZ ;  /* 0x000000ea07007210 */ /* 0x000fc80007f1e0ff */
[-C--:B------:R-:W-:Y:S02]  /*a790*/  ISETP.GE.AND P2, PT, R234, R9.reuse, PT ;  /* 0x00000009ea00720c */ /* 0x080fe40003f46270 */
[----:B------:R-:W-:Y:S02]  /*a7a0*/  ISETP.GE.AND P1, PT, R3, R9, PT ;  /* 0x000000090300720c */ /* 0x000fe40003f26270 */
[----:B------:R-:W-:Y:S02]  /*a7b0*/  LEA.HI.X.SX32 R3, R7, R4, 0x1, P0 ;  /* 0x0000000407037211 */ /* 0x000fe400000f0eff */
[----:B------:R-:W-:-:S04]  /*a7c0*/  LEA R4, P0, R0, c[0x0][0x208], 0x2 ;  /* 0x0000820000047a11 */ /* 0x000fc800078010ff */
[----:B------:R-:W-:-:S05]  /*a7d0*/  LEA.HI.X R5, R0, c[0x0][0x20c], R3, 0x2, P0 ;  /* 0x0000830000057a11 */ /* 0x000fca00000f1403 */
[----:B------:R2:W-:Y:S04]  /*a7e0*/  @!P2 STG.E [R4.64], R2 ;  /* 0x000000020400a986 */ /* 0x0005e8000c10190a */
[----:B------:R2:W-:Y:S02]  /*a7f0*/  @!P1 STG.E [R4.64+0x20], R6 ;  /* 0x0000200604009986 */ /* 0x0005e4000c10190a */
.L_x_2303:
[----:B--234-:R-:W-:Y:S05]  /*a800*/  BSYNC B0 ;  /* 0x0000000000007941 */ /* 0x01cfea0003800000 */
.L_x_2302:
[----:B------:R-:W-:Y:S02]  /*a810*/  IMAD.SHL.U32 R228, R228, 0x4, RZ ;  /* 0x00000004e4e47824 */ /* 0x000fe400078e00ff */
[----:B------:R-:W-:-:S03]  /*a820*/  IMAD R7, R7, c[0x0][0x22c], RZ ;  /* 0x00008b0007077a24 */ /* 0x000fc600078e02ff */
[----:B------:R-:W-:-:S05]  /*a830*/  SHF.R.S32.HI R229, RZ, 0x1f, R228 ;  /* 0x0000001fffe57819 */ /* 0x000fca00000114e4 */
[----:B------:R-:W-:-:S05]  /*a840*/  IMAD.WIDE R10, R10, 0x80, R228 ;  /* 0x000000800a0a7825 */ /* 0x000fca00078e02e4 */
[----:B------:R-:W-:-:S04]  /*a850*/  IADD3 R0, P0, R7, R10, RZ ;  /* 0x0000000a07007210 */ /* 0x000fc80007f1e0ff */
[----:B------:R-:W-:Y:S02]  /*a860*/  LEA.HI.X.SX32 R7, R7, R11, 0x1, P0 ;  /* 0x0000000b07077211 */ /* 0x000fe400000f0eff */
[----:B------:R-:W-:-:S04]  /*a870*/  LEA R2, P0, R0, c[0x0][0x1d8], 0x2 ;  /* 0x0000760000027a11 */ /* 0x000fc800078010ff */
[----:B------:R-:W-:-:S05]  /*a880*/  LEA.HI.X R3, R0, c[0x0][0x1dc], R7, 0x2, P0 ;  /* 0x0000770000037a11 */ /* 0x000fca00000f1407 */
[----:B-1----:R-:W-:Y:S04]  /*a890*/  STG.E.128 [R2.64], R68 ;  /* 0x0000004402007986 */ /* 0x002fe8000c101d0a */
[----:B------:R-:W-:Y:S04]  /*a8a0*/  STG.E.128 [R2.64+0x100], R36 ;  /* 0x0001002402007986 */ /* 0x000fe8000c101d0a */
        /* <DEDUP_REMOVED lines=13> */
[----:B------:R-:W-:Y:S01]  /*a980*/  STG.E.128 [R2.64+0x7100], R72 ;  /* 0x0071004802007986 */ /* 0x000fe2000c101d0a */
[----:B------:R-:W-:Y:S05]  /*a990*/  EXIT ;  /* 0x000000000000794d */ /* 0x000fea0003800000 */
.L_x_2304:
        /* <DEDUP_REMOVED lines=14> */
.L_x_8338:


//--------------------- .text._ZN5flash24flash_fwd_splitkv_kernelI23Flash_fwd_kernel_traitsILi128ELi64ELi128ELi4ELb0ELb0EN7cutlass10bfloat16_tE19Flash_kernel_traitsILi128ELi64ELi128ELi4ES3_EELb1ELb0ELb0ELb1ELb1ELb1ELb1ELb0EEEvNS_16Flash_fwd_paramsE --------------------------
	.section	.text._ZN5flash24flash_fwd_splitkv_kernelI23Flash_fwd_kernel_traitsILi128ELi64ELi128ELi4ELb0ELb0EN7cutlass10bfloat16_tE19Flash_kernel_traitsILi128ELi64ELi128ELi4ES3_EELb1ELb0ELb0ELb1ELb1ELb1ELb1ELb0EEEvNS_16Flash_fwd_paramsE,"ax",@progbits
	.sectioninfo	@"SHI_REGISTERS=255"
	.align	128
        .global         _ZN5flash24flash_fwd_splitkv_kernelI23Flash_fwd_kernel_traitsILi128ELi64ELi128ELi4ELb0ELb0EN7cutlass10bfloat16_tE19Flash_kernel_traitsILi128ELi64ELi128ELi4ES3_EELb1ELb0ELb0ELb1ELb1ELb1ELb1ELb0EEEvNS_16Flash_fwd_paramsE
        .type           _ZN5flash24flash_fwd_splitkv_kernelI23Flash_fwd_kernel_traitsILi128ELi64ELi128ELi4ELb0ELb0EN7cutlass10bfloat16_tE19Flash_kernel_traitsILi128ELi64ELi128ELi4ES3_EELb1ELb0ELb0ELb1ELb1ELb1ELb1ELb0EEEvNS_16Flash_fwd_paramsE,@function
        .size           _ZN5flash24flash_fwd_splitkv_kernelI23Flash_fwd_kernel_traitsILi128ELi64ELi128ELi4ELb0ELb0EN7cutlass10bfloat16_tE19Flash_kernel_traitsILi128ELi64ELi128ELi4ES3_EELb1ELb0ELb0ELb1ELb1ELb1ELb1ELb0EEEvNS_16Flash_fwd_paramsE,(.L_x_8339 - _ZN5flash24flash_fwd_splitkv_kernelI23Flash_fwd_kernel_traitsILi128ELi64ELi128ELi4ELb0ELb0EN7cutlass10bfloat16_tE19Flash_kernel_traitsILi128ELi64ELi128ELi4ES3_EELb1ELb0ELb0ELb1ELb1ELb1ELb1ELb0EEEvNS_16Flash_fwd_paramsE)
        .other          _ZN5flash24flash_fwd_splitkv_kernelI23Flash_fwd_kernel_traitsILi128ELi64ELi128ELi4ELb0ELb0EN7cutlass10bfloat16_tE19Flash_kernel_traitsILi128ELi64ELi128ELi4ES3_EELb1ELb0ELb0ELb1ELb1ELb1ELb1ELb0EEEvNS_16Flash_fwd_paramsE,@"STO_CUDA_ENTRY STV_DEFAULT"
_ZN5flash24flash_fwd_splitkv_kernelI23Flash_fwd_kernel_traitsILi128ELi64ELi128ELi4ELb0ELb0EN7cutlass10bfloat16_tE19Flash_kernel_traitsILi128ELi64ELi128ELi4ES3_EELb1ELb0ELb0ELb1ELb1ELb1ELb1ELb0EEEvNS_16Flash_fwd_paramsE:
.text._ZN5flash24flash_fwd_splitkv_kernelI23Flash_fwd_kernel_traitsILi128ELi64ELi128ELi4ELb0ELb0EN7cutlass10bfloat16_tE19Flash_kernel_traitsILi128ELi64ELi128ELi4ES3_EELb1ELb0ELb0ELb1ELb1ELb1ELb1ELb0EEEvNS_16Flash_fwd_paramsE:
        /* <DEDUP_REMOVED lines=163> */
.L_x_2305:
        /* <DEDUP_REMOVED lines=19> */
.L_x_2306:
        /* <DEDUP_REMOVED lines=74> */
.L_x_2307:
        /* <DEDUP_REMOVED lines=52> */
.L_x_2308:
        /* <DEDUP_REMOVED lines=30> */
[----:B------:R-:W-:Y:S01]  /*1520*/  ULDC.64 UR6, c[0x0][0x198] ;  /* 0x0000660000067ab9 */ /* 0x000fe20000000a00 */
[----:B------:R-:W-:Y:S01]  /*1530*/  LOP3.LUT R5, R5, 0xfffffff0, RZ, 0xc0, !PT ;  /* 0xfffffff005057812 */ /* 0x000fe200078ec0ff */
[----:B------:R-:W-:Y:S01]  /*1540*/  USHF.L.U32 UR12, UR6, 0x5, URZ ;  /* 0x00000005060c7899 */ /* 0x000fe2000800063f */
[----:B------:R-:W-:Y:S01]  /*1550*/  IMAD.X R29, R23, 0x1, R13, P0 ;  /* 0x00000001171d7824 */ /* 0x000fe200000e060d */
[----:B------:R-:W-:Y:S01]  /*1560*/  IADD3 R9, P0, R26, R9, RZ ;  /* 0x000000091a097210 */ /* 0x000fe20007f1e0ff */
[----:B------:R-:W-:Y:S01]  /*1570*/  IMAD.IADD R25, R25, 0x1, R7 ;  /* 0x0000000119197824 */ /* 0x000fe200078e0207 */
[----:B------:R-:W-:Y:S01]  /*1580*/  LOP3.LUT R16, R15, 0x38, R22, 0xf8, !PT ;  /* 0x000000380f107812 */ /* 0x000fe200078ef816 */
[----:B------:R-:W-:Y:S01]  /*1590*/  IMAD.WIDE.U32 R28, R11, c[0x0][0x1b8], R28 ;  /* 0x00006e000b1c7a25 */ /* 0x000fe200078e001c */
[-C--:B------:R-:W-:Y:S01]  /*15a0*/  LEA.HI R11, R39, R6.reuse, RZ, 0x6 ;  /* 0x00000006270b7211 */ /* 0x080fe200078f30ff */
[----:B------:R-:W-:Y:S01]  /*15b0*/  USHF.L.U64.HI UR7, UR6, UR8, UR7 ;  /* 0x0000000806077299 */ /* 0x000fe20008010207 */
[----:B------:R-:W-:Y:S01]  /*15c0*/  SHF.R.U32.HI R15, RZ, 0x3, R15 ;  /* 0x00000003ff0f7819 */ /* 0x000fe2000001160f */
[----:B------:R-:W-:Y:S01]  /*15d0*/  IMAD.X R21, R23, 0x1, R12, P1 ;  /* 0x0000000117157824 */ /* 0x000fe200008e060c */
[----:B------:R-:W-:Y:S01]  /*15e0*/  LEA.HI R39, R39, R6, RZ, 0x5 ;  /* 0x0000000627277211 */ /* 0x000fe200078f28ff */
[----:B------:R-:W-:Y:S01]  /*15f0*/  IMAD R7, R27, c[0x0][0x198], RZ ;  /* 0x000066001b077a24 */ /* 0x000fe200078e02ff */
[----:B------:R-:W-:Y:S01]  /*1600*/  LOP3.LUT R15, R16, R15, RZ, 0x3c, !PT ;  /* 0x0000000f100f7212 */ /* 0x000fe200078e3cff */
[C---:B------:R-:W-:Y:S01]  /*1610*/  IMAD R14, R17.reuse, c[0x0][0x1ac], R14 ;  /* 0x00006b00110e7a24 */ /* 0x040fe200078e020e */
[----:B------:R-:W-:Y:S01]  /*1620*/  SHF.R.S32.HI R38, RZ, 0x5, R39 ;  /* 0x00000005ff267819 */ /* 0x000fe20000011427 */
[----:B------:R-:W-:Y:S01]  /*1630*/  IMAD.WIDE.U32 R24, R17, c[0x0][0x1a8], R24 ;  /* 0x00006a0011187a25 */ /* 0x000fe200078e0018 */
[----:B------:R-:W-:-:S02]  /*1640*/  LOP3.LUT R235, R39, 0xffffffe0, RZ, 0xc0, !PT ;  /* 0xffffffe027eb7812 */ /* 0x000fc400078ec0ff */
[----:B------:R-:W-:Y:S01]  /*1650*/  SHF.R.S32.HI R39, RZ, 0x1f, R39 ;  /* 0x0000001fff277819 */ /* 0x000fe20000011427 */
[----:B------:R-:W-:Y:S02]  /*1660*/  IMAD.SHL.U32 R12, R11, 0x8, RZ ;  /* 0x000000080b0c7824 */ /* 0x000fe400078e00ff */
[C---:B------:R-:W-:Y:S01]  /*1670*/  IMAD R7, R26.reuse, c[0x0][0x19c], R7 ;  /* 0x000067001a077a24 */ /* 0x040fe200078e0207 */
[----:B------:R-:W-:Y:S01]  /*1680*/  LEA.HI R39, R39, R38, RZ, 0x2 ;  /* 0x0000002627277211 */ /* 0x000fe200078f10ff */
[----:B------:R-:W-:Y:S01]  /*1690*/  IMAD.WIDE.U32 R20, R26, c[0x0][0x198], R20 ;  /* 0x000066001a147a25 */ /* 0x000fe200078e0014 */
[----:B------:R-:W-:Y:S02]  /*16a0*/  LOP3.LUT R12, R15, 0x7ffffe00, R12, 0xf8, !PT ;  /* 0x7ffffe000f0c7812 */ /* 0x000fe400078ef80c */
[----:B------:R-:W-:Y:S01]  /*16b0*/  LOP3.LUT R39, R39, 0xfffffffc, RZ, 0xc0, !PT ;  /* 0xfffffffc27277812 */ /* 0x000fe200078ec0ff */
[----:B------:R-:W-:Y:S02]  /*16c0*/  IMAD R11, R19, c[0x0][0x190], RZ ;  /* 0x00006400130b7a24 */ /* 0x000fe400078e02ff */
[----:B------:R-:W-:-:S02]  /*16d0*/  IMAD.IADD R25, R25, 0x1, R14 ;  /* 0x0000000119197824 */ /* 0x000fc400078e020e */
        /* <DEDUP_REMOVED lines=15> */
[----:B------:R-:W-:Y:S01]  /*17d0*/  IMAD.IADD R232, R6, 0x1, -R5 ;  /* 0x0000000106e87824 */ /* 0x000fe200078e0a05 */
[----:B------:R-:W-:Y:S01]  /*17e0*/  IADD3.X R9, R11, UR5, RZ, P0, !PT ;  /* 0x000000050b097c10 */ /* 0x000fe200087fe4ff */
[----:B------:R-:W-:Y:S01]  /*17f0*/  IMAD.IADD R229, R29, 0x1, R7 ;  /* 0x000000011de57824 */ /* 0x000fe200078e0207 */
[----:B------:R-:W-:Y:S01]  /*1800*/  IADD3 R14, P0, R8, UR9, RZ ;  /* 0x00000009080e7c10 */ /* 0x000fe2000ff1e0ff */
[----:B------:R-:W-:Y:S01]  /*1810*/  @!PT LDS RZ, [RZ] ;  /* 0x00000000fffff984 */ /* 0x000fe20000000800 */
[----:B------:R-:W-:Y:S01]  /*1820*/  @!PT LDS RZ, [RZ] ;  /* 0x00000000fffff984 */ /* 0x000fe20000000800 */
[----:B------:R-:W-:Y:S01]  /*1830*/  @!PT LDS RZ, [RZ] ;  /* 0x00000000fffff984 */ /* 0x000fe20000000800 */
[----:B------:R1:W-:Y:S01]  /*1840*/  LDGSTS.E.BYPASS.LTC128B.128 [R233], [R10.64] ;  /* 0x000000000ae97fae */ /* 0x0003e2000b901d4a */
[----:B------:R-:W-:Y:S01]  /*1850*/  SHF.R.S32.HI R5, RZ, 0x1f, R232 ;  /* 0x0000001fff057819 */ /* 0x000fe200000114e8 */
[----:B------:R-:W-:Y:S01]  /*1860*/  IMAD.SHL.U32 R7, R0, 0x8, RZ ;  /* 0x0000000800077824 */ /* 0x000fe200078e00ff */
[----:B------:R-:W-:Y:S01]  /*1870*/  IADD3.X R15, R9, UR5, RZ, P0, !PT ;  /* 0x00000005090f7c10 */ /* 0x000fe200087fe4ff */
[----:B------:R1:W-:Y:S01]  /*1880*/  LDGSTS.E.BYPASS.LTC128B.128 [R233+0x2000], [R10.64+0x80] ;  /* 0x020000800ae97fae */ /* 0x0003e2000b901d4a */
[----:B------:R-:W-:Y:S01]  /*1890*/  IADD3 R16, P0, R14, UR9, RZ ;  /* 0x000000090e107c10 */ /* 0x000fe2000ff1e0ff */
[----:B------:R-:W-:-:S02]  /*18a0*/  IMAD.IADD R235, R6, 0x1, -R235 ;  /* 0x0000000106eb7824 */ /* 0x000fc400078e0aeb */
[----:B------:R2:W-:Y:S01]  /*18b0*/  LDGSTS.E.BYPASS.LTC128B.128 [R233+0x800], [R8.64] ;  /* 0x0080000008e97fae */ /* 0x0005e2000b901d4a */
[----:B------:R-:W-:Y:S01]  /*18c0*/  IADD3.X R17, R15, UR5, RZ, P0, !PT ;  /* 0x000000050f117c10 */ /* 0x000fe200087fe4ff */
[----:B------:R-:W-:Y:S01]  /*18d0*/  ULDC.64 UR4, c[0x0][0x1a0] ;  /* 0x0000680000047ab9 */ /* 0x000fe20000000a00 */
[----:B------:R-:W-:Y:S01]  /*18e0*/  IADD3 R12, P0, R230, UR12, RZ ;  /* 0x0000000ce60c7c10 */ /* 0x000fe2000ff1e0ff */
[----:B------:R2:W-:Y:S01]  /*18f0*/  LDGSTS.E.BYPASS.LTC128B.128 [R233+0x2800], [R8.64+0x80] ;  /* 0x0280008008e97fae */ /* 0x0005e2000b901d4a */
[----:B------:R-:W-:Y:S01]  /*1900*/  USHF.L.U32 UR9, UR4, 0x5, URZ ;  /* 0x0000000504097899 */ /* 0x000fe2000800063f */
[----:B------:R-:W-:Y:S01]  /*1910*/  IMAD.IADD R238, R38, 0x1, -R39 ;  /* 0x0000000126ee7824 */ /* 0x000fe200078e0a27 */
[----:B------:R-:W-:Y:S01]  /*1920*/  IADD3.X R13, R231, UR7, RZ, P0, !PT ;  /* 0x00000007e70d7c10 */ /* 0x000fe200087fe4ff */
[----:B------:R3:W-:Y:S01]  /*1930*/  LDGSTS.E.BYPASS.LTC128B.128 [R233+0x1000], [R14.64] ;  /* 0x010000000ee97fae */ /* 0x0007e2000b901d4a */
[----:B------:R-:W-:-:S03]  /*1940*/  USHF.L.U64.HI UR5, UR4, UR8, UR5 ;  /* 0x0000000804057299 */ /* 0x000fc60008010205 */
[----:B------:R3:W-:Y:S04]  /*1950*/  LDGSTS.E.BYPASS.LTC128B.128 [R233+0x3000], [R14.64+0x80] ;  /* 0x030000800ee97fae */ /* 0x0007e8000b901d4a */
[----:B------:R4:W-:Y:S04]  /*1960*/  LDGSTS.E.BYPASS.LTC128B.128 [R233+0x1800], [R16.64] ;  /* 0x0180000010e97fae */ /* 0x0009e8000b901d4a */
[----:B------:R4:W-:Y:S01]  /*1970*/  LDGSTS.E.BYPASS.LTC128B.128 [R233+0x3800], [R16.64+0x80] ;  /* 0x0380008010e97fae */ /* 0x0009e2000b901d4a */
[----:B-1----:R-:W-:-:S03]  /*1980*/  IADD3 R10, P0, R12, UR12, RZ ;  /* 0x0000000c0c0a7c10 */ /* 0x002fc6000ff1e0ff */
[----:B------:R1:W-:Y:S01]  /*1990*/  LDGSTS.E.BYPASS.LTC128B.128 [R233+0x4000], [R230.64] ;  /* 0x04000000e6e97fae */ /* 0x0003e2000b901d4a */
[----:B------:R-:W-:-:S03]  /*19a0*/  IADD3.X R11, R13, UR7, RZ, P0, !PT ;  /* 0x000000070d0b7c10 */ /* 0x000fc600087fe4ff */
[----:B------:R1:W-:Y:S01]  /*19b0*/  LDGSTS.E.BYPASS.LTC128B.128 [R233+0x8000], [R230.64+0x80] ;  /* 0x08000080e6e97fae */ /* 0x0003e2000b901d4a */
[----:B--2---:R-:W-:-:S03]  /*19c0*/  IADD3 R8, P0, R10, UR12, RZ ;  /* 0x0000000c0a087c10 */ /* 0x004fc6000ff1e0ff */
[----:B------:R2:W-:Y:S01]  /*19d0*/  LDGSTS.E.BYPASS.LTC128B.128 [R233+0x4800], [R12.64] ;  /* 0x048000000ce97fae */ /* 0x0005e2000b901d4a */
[----:B------:R-:W-:-:S03]  /*19e0*/  IADD3.X R9, R11, UR7, RZ, P0, !PT ;  /* 0x000000070b097c10 */ /* 0x000fc600087fe4ff */
[----:B------:R2:W-:Y:S01]  /*19f0*/  LDGSTS.E.BYPASS.LTC128B.128 [R233+0x8800], [R12.64+0x80] ;  /* 0x088000800ce97fae */ /* 0x0005e2000b901d4a */
[----:B------:R-:W-:-:S03]  /*1a00*/  IADD3 R18, P0, R8, UR12, RZ ;  /* 0x0000000c08127c10 */ /* 0x000fc6000ff1e0ff */
[----:B------:R5:W-:Y:S01]  /*1a10*/  LDGSTS.E.BYPASS.LTC128B.128 [R233+0x5000], [R10.64] ;  /* 0x050000000ae97fae */ /* 0x000be2000b901d4a */
[----:B------:R-:W-:-:S03]  /*1a20*/  IADD3.X R19, R9, UR7, RZ, P0, !PT ;  /* 0x0000000709137c10 */ /* 0x000fc600087fe4ff */
[----:B------:R5:W-:Y:S01]  /*1a30*/  LDGSTS.E.BYPASS.LTC128B.128 [R233+0x9000], [R10.64+0x80] ;  /* 0x090000800ae97fae */ /* 0x000be2000b901d4a */
[----:B----4-:R-:W-:-:S03]  /*1a40*/  IADD3 R16, P0, R18, UR12, RZ ;  /* 0x0000000c12107c10 */ /* 0x010fc6000ff1e0ff */
[----:B------:R4:W-:Y:S01]  /*1a50*/  LDGSTS.E.BYPASS.LTC128B.128 [R233+0x5800], [R8.64] ;  /* 0x0580000008e97fae */ /* 0x0009e2000b901d4a */
[----:B------:R-:W-:-:S03]  /*1a60*/  IADD3.X R17, R19, UR7, RZ, P0, !PT ;  /* 0x0000000713117c10 */ /* 0x000fc600087fe4ff */
[----:B------:R4:W-:Y:S01]  /*1a70*/  LDGSTS.E.BYPASS.LTC128B.128 [R233+0x9800], [R8.64+0x80] ;  /* 0x0980008008e97fae */ /* 0x0009e2000b901d4a */
[----:B---3--:R-:W-:-:S03]  /*1a80*/  IADD3 R14, P0, R16, UR12, RZ ;  /* 0x0000000c100e7c10 */ /* 0x008fc6000ff1e0ff */
[----:B------:R3:W-:Y:S01]  /*1a90*/  LDGSTS.E.BYPASS.LTC128B.128 [R233+0x6000], [R18.64] ;  /* 0x0600000012e97fae */ /* 0x0007e2000b901d4a */
[----:B------:R-:W-:-:S03]  /*1aa0*/  IADD3.X R15, R17, UR7, RZ, P0, !PT ;  /* 0x00000007110f7c10 */ /* 0x000fc600087fe4ff */
[----:B------:R3:W-:Y:S01]  /*1ab0*/  LDGSTS.E.BYPASS.LTC128B.128 [R233+0xa000], [R18.64+0x80] ;  /* 0x0a00008012e97fae */ /* 0x0007e2000b901d4a */
[----:B--2---:R-:W-:-:S03]  /*1ac0*/  IADD3 R12, P0, R14, UR12, RZ ;  /* 0x0000000c0e0c7c10 */ /* 0x004fc6000ff1e0ff */
[----:B------:R2:W-:Y:S01]  /*1ad0*/  LDGSTS.E.BYPASS.LTC128B.128 [R233+0x6800], [R16.64] ;  /* 0x0680000010e97fae */ /* 0x0005e2000b901d4a */
[----:B------:R-:W-:-:S03]  /*1ae0*/  IADD3.X R13, R15, UR7, RZ, P0, !PT ;  /* 0x000000070f0d7c10 */ /* 0x000fc600087fe4ff */
[----:B------:R2:W-:Y:S01]  /*1af0*/  LDGSTS.E.BYPASS.LTC128B.128 [R233+0xa800], [R16.64+0x80] ;  /* 0x0a80008010e97fae */ /* 0x0005e2000b901d4a */
[----:B------:R-:W-:Y:S01]  /*1b00*/  LEA R228, P0, R28, c[0x0][0x170], 0x1 ;  /* 0x00005c001ce47a11 */ /* 0x000fe200078008ff */
[----:B-----5:R-:W-:Y:S02]  /*1b10*/  IMAD.SHL.U32 R11, R2, 0x40, RZ ;  /* 0x00000040020b7824 */ /* 0x020fe400078e00ff */
[----:B------:R5:W-:Y:S01]  /*1b20*/  LDGSTS.E.BYPASS.LTC128B.128 [R233+0x7000], [R14.64] ;  /* 0x070000000ee97fae */ /* 0x000be2000b901d4a */
[----:B------:R-:W-:-:S03]  /*1b30*/  LEA.HI.X R229, R28, c[0x0][0x174], R229, 0x1, P0 ;  /* 0x00005d001ce57a11 */ /* 0x000fc600000f0ce5 */
[----:B------:R5:W-:Y:S01]  /*1b40*/  LDGSTS.E.BYPASS.LTC128B.128 [R233+0xb000], [R14.64+0x80] ;  /* 0x0b0000800ee97fae */ /* 0x000be2000b901d4a */
[----:B------:R-:W-:Y:S02]  /*1b50*/  LOP3.LUT R11, R11, 0x1c0, RZ, 0xc0, !PT ;  /* 0x000001c00b0b7812 */ /* 0x000fe400078ec0ff */
[----:B----4-:R-:W-:Y:S01]  /*1b60*/  LEA.HI R8, R5, R232, RZ, 0x3 ;  /* 0x000000e805087211 */ /* 0x010fe200078f18ff */
[----:B------:R4:W-:Y:S01]  /*1b70*/  LDGSTS.E.BYPASS.LTC128B.128 [R233+0x7800], [R12.64] ;  /* 0x078000000ce97fae */ /* 0x0009e2000b901d4a */
[----:B------:R-:W-:Y:S02]  /*1b80*/  LOP3.LUT R9, R11, 0x8, R4, 0xf8, !PT ;  /* 0x000000080b097812 */ /* 0x000fe400078ef804 */
[----:B------:R-:W-:Y:S01]  /*1b90*/  LOP3.LUT R5, R8, 0xfffffff8, RZ, 0xc0, !PT ;  /* 0xfffffff808057812 */ /* 0x000fe200078ec0ff */
[----:B------:R4:W-:Y:S01]  /*1ba0*/  LDGSTS.E.BYPASS.LTC128B.128 [R233+0xb800], [R12.64+0x80] ;  /* 0x0b8000800ce97fae */ /* 0x0009e2000b901d4a */
[----:B------:R-:W-:-:S03]  /*1bb0*/  SHF.R.U32.HI R4, RZ, 0x3, R11 ;  /* 0x00000003ff047819 */ /* 0x000fc6000001160b */
[----:B------:R-:W0:Y:S01]  /*1bc0*/  LDGDEPBAR ;  /* 0x00000000000079af */ /* 0x000e220000000000 */
[----:B------:R-:W-:Y:S01]  /*1bd0*/  IMAD.IADD R5, R232, 0x1, -R5 ;  /* 0x00000001e8057824 */ /* 0x000fe200078e0a05 */
[----:B------:R-:W-:-:S03]  /*1be0*/  LOP3.LUT R9, R9, R4, RZ, 0x3c, !PT ;  /* 0x0000000409097212 */ /* 0x000fc600078e3cff */
[C---:B------:R-:W-:Y:S01]  /*1bf0*/  IMAD.SHL.U32 R10, R5.reuse, 0x40, RZ ;  /* 0x00000040050a7824 */ /* 0x040fe200078e00ff */
[----:B------:R-:W-:Y:S01]  /*1c00*/  LOP3.LUT P1, RZ, R5, 0x2, RZ, 0xc0, !PT ;  /* 0x0000000205ff7812 */ /* 0x000fe2000782c0ff */
[----:B------:R-:W-:-:S03]  /*1c10*/  IMAD R0, R0, 0x200, R9 ;  /* 0x0000020000007824 */ /* 0x000fc600078e0209 */
[----:B------:R-:W-:Y:S01]  /*1c20*/  LOP3.LUT R10, R10, 0x1c0, RZ, 0xc0, !PT ;  /* 0x000001c00a0a7812 */ /* 0x000fe200078ec0ff */
[C---:B------:R-:W-:Y:S01]  /*1c30*/  IMAD.SHL.U32 R120, R0.reuse, 0x2, RZ ;  /* 0x0000000200787824 */ /* 0x040fe200078e00ff */
[----:B------:R-:W-:Y:S02]  /*1c40*/  LEA R225, R0, 0x4000, 0x1 ;  /* 0x0000400000e17811 */ /* 0x000fe400078e08ff */
[----:B------:R-:W-:Y:S02]  /*1c50*/  LOP3.LUT R4, R10, 0x8, R7, 0xf8, !PT ;  /* 0x000000080a047812 */ /* 0x000fe400078ef807 */
[----:B------:R-:W-:Y:S02]  /*1c60*/  SHF.R.U32.HI R7, RZ, 0x3, R10 ;  /* 0x00000003ff077819 */ /* 0x000fe4000001160a */
[----:B------:R-:W-:Y:S02]  /*1c70*/  IADD3 R10, P0, R228, UR9, RZ ;  /* 0x00000009e40a7c10 */ /* 0x000fe4000ff1e0ff */
[----:B------:R-:W-:Y:S01]  /*1c80*/  LOP3.LUT R4, R4, R7, RZ, 0x3c, !PT ;  /* 0x0000000704047212 */ /* 0x000fe200078e3cff */
[----:B------:R-:W-:Y:S01]  /*1c90*/  IMAD.SHL.U32 R7, R8, 0x40, RZ ;  /* 0x0000004008077824 */ /* 0x000fe200078e00ff */
[----:B------:R-:W-:Y:S01]  /*1ca0*/  IADD3.X R11, R229, UR5, RZ, P0, !PT ;  /* 0x00000005e50b7c10 */ /* 0x000fe200087fe4ff */
[----:B------:R-:W-:Y:S01]  /*1cb0*/  IMAD.MOV.U32 R8, RZ, RZ, 0x20 ;  /* 0x00000020ff087424 */ /* 0x000fe200078e00ff */
[----:B------:R-:W-:-:S04]  /*1cc0*/  DEPBAR.LE SB0, 0x0 ;  /* 0x000080000000791a */ /* 0x000fc80000000000 */
[----:B------:R-:W-:Y:S01]  /*1cd0*/  BAR.SYNC.DEFER_BLOCKING 0x0 ;  /* 0x0000000000007b1d */ /* 0x000fe20000010000 */
[----:B--2---:R-:W-:Y:S02]  /*1ce0*/  IADD3 R16, P0, R10, UR9, RZ ;  /* 0x000000090a107c10 */ /* 0x004fe4000ff1e0ff */
[----:B------:R-:W-:Y:S02]  /*1cf0*/  LOP3.LUT R7, R7, 0xfffffe00, RZ, 0xc0, !PT ;  /* 0xfffffe0007077812 */ /* 0x000fe400078ec0ff */
[----:B------:R-:W-:Y:S02]  /*1d00*/  IADD3.X R17, R11, UR5, RZ, P0, !PT ;  /* 0x000000050b117c10 */ /* 0x000fe400087fe4ff */
[----:B---3--:R-:W-:Y:S01]  /*1d10*/  IADD3 R18, P0, R16, UR9, RZ ;  /* 0x0000000910127c10 */ /* 0x008fe2000ff1e0ff */
[----:B------:R-:W-:Y:S01]  /*1d20*/  IMAD R9, R38, 0x400, R7 ;  /* 0x0000040026097824 */ /* 0x000fe200078e0207 */
[----:B------:R-:W-:Y:S02]  /*1d30*/  SEL R0, R8, 0xffffffe0, !P1 ;  /* 0xffffffe008007807 */ /* 0x000fe40004800000 */
[----:B------:R-:W-:Y:S01]  /*1d40*/  IADD3.X R19, R17, UR5, RZ, P0, !PT ;  /* 0x0000000511137c10 */ /* 0x000fe200087fe4ff */
[----:B------:R-:W-:Y:S01]  /*1d50*/  IMAD.IADD R226, R9, 0x1, R4 ;  /* 0x0000000109e27824 */ /* 0x000fe200078e0204 */
[----:B-----5:R-:W-:-:S02]  /*1d60*/  IADD3 R14, P0, R18, UR9, RZ ;  /* 0x00000009120e7c10 */ /* 0x020fc4000ff1e0ff */
[----:B------:R-:W-:Y:S01]  /*1d70*/  IADD3 R223, R225, 0x20, RZ ;  /* 0x00000020e1df7810 */ /* 0x000fe20007ffe0ff */
[----:B------:R-:W-:Y:S01]  /*1d80*/  IMAD.SHL.U32 R226, R226, 0x2, RZ ;  /* 0x00000002e2e27824 */ /* 0x000fe200078e00ff */
[----:B------:R-:W-:Y:S02]  /*1d90*/  IADD3.X R15, R19, UR5, RZ, P0, !PT ;  /* 0x00000005130f7c10 */ /* 0x000fe400087fe4ff */
[----:B----4-:R-:W-:Y:S01]  /*1da0*/  IADD3 R12, P0, R14, UR9, RZ ;  /* 0x000000090e0c7c10 */ /* 0x010fe2000ff1e0ff */
[----:B------:R-:W-:Y:S01]  /*1db0*/  IMAD.IADD R224, R226, 0x1, R0 ;  /* 0x00000001e2e07824 */ /* 0x000fe200078e0200 */
[----:B------:R-:W-:Y:S02]  /*1dc0*/  LOP3.LUT P1, RZ, R5, 0x4, RZ, 0xc0, !PT ;  /* 0x0000000405ff7812 */ /* 0x000fe4000782c0ff */
[----:B------:R-:W-:Y:S01]  /*1dd0*/  IADD3.X R13, R15, UR5, RZ, P0, !PT ;  /* 0x000000050f0d7c10 */ /* 0x000fe200087fe4ff */
[----:B------:R-:W-:Y:S01]  /*1de0*/  @!PT LDS RZ, [RZ] ;  /* 0x00000000fffff984 */ /* 0x000fe20000000800 */
[----:B------:R-:W-:Y:S01]  /*1df0*/  @!PT LDS RZ, [RZ] ;  /* 0x00000000fffff984 */ /* 0x000fe20000000800 */
[----:B------:R-:W-:Y:S01]  /*1e00*/  @!PT LDS RZ, [RZ] ;  /* 0x00000000fffff984 */ /* 0x000fe20000000800 */
[----:B------:R1:W-:Y:S01]  /*1e10*/  LDGSTS.E.BYPASS.LTC128B.128 [R233+0xc000], [R228.64] ;  /* 0x0c000000e4e97fae */ /* 0x0003e2000b901d4a */
[----:B------:R-:W-:-:S03]  /*1e20*/  LOP3.LUT R219, R4, R7, RZ, 0xfc, !PT ;  /* 0x0000000704db7212 */ /* 0x000fc600078efcff */
        /* <DEDUP_REMOVED lines=11> */
[----:B---3--:R-:W-:-:S04]  /*1ee0*/  IADD3 R16, P0, R12, UR9, RZ ;  /* 0x000000090c107c10 */ /* 0x008fc8000ff1e0ff */
[----:B------:R-:W-:Y:S02]  /*1ef0*/  IADD3.X R17, R13, UR5, RZ, P0, !PT ;  /* 0x000000050d117c10 */ /* 0x000fe400087fe4ff */
[----:B--2---:R-:W-:-:S03]  /*1f00*/  IADD3 R10, P0, R16, UR9, RZ ;  /* 0x00000009100a7c10 */ /* 0x004fc6000ff1e0ff */
        /* <DEDUP_REMOVED lines=12> */
[----:B-----5:R-:W4:Y:S01]  /*1fd0*/  LDSM.16.M88.4 R12, [R120+0x4800] ;  /* 0x00480000780c783b */ /* 0x020f220000000200 */
[C---:B------:R-:W-:Y:S02]  /*1fe0*/  IADD3 R213, R223.reuse, 0x1800, RZ ;  /* 0x00001800dfd57810 */ /* 0x040fe40007ffe0ff */
[C---:B------:R-:W-:Y:S01]  /*1ff0*/  IADD3 R212, R223.reuse, 0x2000, RZ ;  /* 0x00002000dfd47810 */ /* 0x040fe20007ffe0ff */
[----:B------:R-:W2:Y:S01]  /*2000*/  LDSM.16.M88.4 R76, [R120+0x5000] ;  /* 0x00500000784c783b */ /* 0x000ea20000000200 */
[----:B------:R-:W-:-:S02]  /*2010*/  IADD3 R211, R223, 0x2800, RZ ;  /* 0x00002800dfd37810 */ /* 0x000fc40007ffe0ff */
[C---:B------:R-:W-:Y:S01]  /*2020*/  IADD3 R210, R223.reuse, 0x3000, RZ ;  /* 0x00003000dfd27810 */ /* 0x040fe20007ffe0ff */
[----:B------:R-:W5:Y:S01]  /*2030*/  LDSM.16.M88.4 R68, [R120+0x5800] ;  /* 0x005800007844783b */ /* 0x000f620000000200 */
[C---:B------:R-:W-:Y:S02]  /*2040*/  IADD3 R209, R223.reuse, 0x3800, RZ ;  /* 0x00003800dfd17810 */ /* 0x040fe40007ffe0ff */
[C---:B------:R-:W-:Y:S01]  /*2050*/  IADD3 R207, R223.reuse, 0x4000, RZ ;  /* 0x00004000dfcf7810 */ /* 0x040fe20007ffe0ff */
[----:B------:R-:W1:Y:S01]  /*2060*/  LDSM.16.M88.4 R60, [R120+0x6000] ;  /* 0x00600000783c783b */ /* 0x000e620000000200 */
[C---:B------:R-:W-:Y:S02]  /*2070*/  IADD3 R206, R223.reuse, 0x4800, RZ ;  /* 0x00004800dfce7810 */ /* 0x040fe40007ffe0ff */
[C---:B------:R-:W-:Y:S01]  /*2080*/  IADD3 R205, R223.reuse, 0x5000, RZ ;  /* 0x00005000dfcd7810 */ /* 0x040fe20007ffe0ff */
[----:B------:R-:W1:Y:S01]  /*2090*/  LDSM.16.M88.4 R52, [R120+0x6800] ;  /* 0x006800007834783b */ /* 0x000e620000000200 */
[----:B------:R-:W-:-:S02]  /*20a0*/  IADD3 R204, R223, 0x5800, RZ ;  /* 0x00005800dfcc7810 */ /* 0x000fc40007ffe0ff */
[C---:B------:R-:W-:Y:S01]  /*20b0*/  IADD3 R203, R223.reuse, 0x6000, RZ ;  /* 0x00006000dfcb7810 */ /* 0x040fe20007ffe0ff */
[----:B------:R-:W1:Y:S01]  /*20c0*/  LDSM.16.M88.4 R40, [R120+0x7000] ;  /* 0x007000007828783b */ /* 0x000e620000000200 */
[C---:B------:R-:W-:Y:S02]  /*20d0*/  IADD3 R202, R223.reuse, 0x6800, RZ ;  /* 0x00006800dfca7810 */ /* 0x040fe40007ffe0ff */
[C---:B------:R-:W-:Y:S01]  /*20e0*/  IADD3 R201, R223.reuse, 0x7000, RZ ;  /* 0x00007000dfc97810 */ /* 0x040fe20007ffe0ff */
[----:B------:R-:W1:Y:S01]  /*20f0*/  LDSM.16.M88.4 R80, [R120+0x7800] ;  /* 0x007800007850783b */ /* 0x000e620000000200 */
[----:B------:R-:W-:-:S03]  /*2100*/  IADD3 R200, R223, 0x7800, RZ ;  /* 0x00007800dfc87810 */ /* 0x000fc60007ffe0ff */
[----:B------:R-:W-:Y:S04]  /*2110*/  LDSM.16.M88.4 R104, [R224] ;  /* 0x00000000e068783b */ /* 0x000fe80000000200 */
[----:B------:R-:W1:Y:S01]  /*2120*/  LDSM.16.M88.4 R48, [R223] ;  /* 0x00000000df30783b */ /* 0x000e620000000200 */
[C---:B---3--:R-:W-:Y:S03]  /*2130*/  HMMA.16816.F32.BF16 R24, R28.reuse, R20, RZ ;  /* 0x000000141c18723c */ /* 0x048fe600000418ff */
[----:B------:R-:W3:Y:S04]  /*2140*/  LDSM.16.M88.4 R84, [R223+0x2800] ;  /* 0x00280000df54783b */ /* 0x000ee80000000200 */
[----:B------:R-:W3:Y:S01]  /*2150*/  LDSM.16.M88.4 R88, [R223+0x2000] ;  /* 0x00200000df58783b */ /* 0x000ee20000000200 */
[C---:B------:R-:W-:Y:S03]  /*2160*/  HMMA.16816.F32.BF16 R20, R28.reuse, R22, RZ ;  /* 0x000000161c14723c */ /* 0x040fe600000418ff */
[----:B------:R-:W3:Y:S04]  /*2170*/  LDSM.16.M88.4 R92, [R223+0x800] ;  /* 0x00080000df5c783b */ /* 0x000ee80000000200 */
[----:B------:R-:W-:Y:S01]  /*2180*/  LDSM.16.M88.4 R116, [R223+0x1000] ;  /* 0x00100000df74783b */ /* 0x000fe20000000200 */
[C---:B----4-:R-:W-:Y:S03]  /*2190*/  HMMA.16816.F32.BF16 R16, R28.reuse, R12, RZ ;  /* 0x0000000c1c10723c */ /* 0x050fe600000418ff */
[----:B------:R-:W-:Y:S04]  /*21a0*/  LDSM.16.M88.4 R112, [R223+0x1800] ;  /* 0x00180000df70783b */ /* 0x000fe80000000200 */
[----:B------:R-:W-:Y:S01]  /*21b0*/  LDSM.16.M88.4 R108, [R223+0x3800] ;  /* 0x00380000df6c783b */ /* 0x000fe20000000200 */
[C---:B--2---:R-:W-:Y:S03]  /*21c0*/  HMMA.16816.F32.BF16 R8, R28.reuse, R76, RZ ;  /* 0x0000004c1c08723c */ /* 0x044fe600000418ff */
[----:B------:R-:W0:Y:S05]  /*21d0*/  LDGDEPBAR ;  /* 0x00000000000079af */ /* 0x000e2a0000000000 */
        /* <DEDUP_REMOVED lines=13> */
[C---:B------:R-:W-:Y:S07]  /*22b0*/  HMMA.16816.F32.BF16 R24, R104.reuse, R48, R24 ;  /* 0x000000306818723c */ /* 0x040fee0000041818 */
[----:B------:R-:W-:Y:S01]  /*22c0*/  IMAD.MOV.U32 R48, RZ, RZ, 0x40 ;  /* 0x00000040ff307424 */ /* 0x000fe200078e00ff */
[----:B------:R-:W-:Y:S04]  /*22d0*/  HMMA.16816.F32.BF16 R20, R104, R50, R20 ;  /* 0x000000326814723c */ /* 0x000fe80000041814 */
[----:B------:R-:W-:-:S02]  /*22e0*/  SEL R5, R48, 0xffffffc0, !P1 ;  /* 0xffffffc030057807 */ /* 0x000fc40004800000 */
[----:B------:R-:W-:Y:S02]  /*22f0*/  SEL R2, R48, 0xffffffc0, !P0 ;  /* 0xffffffc030027807 */ /* 0x000fe40004000000 */
[C---:B---3--:R-:W-:Y:S01]  /*2300*/  HMMA.16816.F32.BF16 R56, R104.reuse, R84, R56 ;  /* 0x000000546838723c */ /* 0x048fe20000041838 */
[--C-:B------:R-:W-:Y:S02]  /*2310*/  IMAD.IADD R222, R226, 0x1, R5.reuse ;  /* 0x00000001e2de7824 */ /* 0x100fe400078e0205 */
[----:B------:R-:W-:Y:S02]  /*2320*/  IMAD.IADD R221, R225, 0x1, R2 ;  /* 0x00000001e1dd7824 */ /* 0x000fe400078e0202 */
[----:B------:R-:W-:Y:S01]  /*2330*/  IMAD.IADD R220, R224, 0x1, R5 ;  /* 0x00000001e0dc7824 */ /* 0x000fe200078e0205 */
[----:B------:R-:W-:Y:S01]  /*2340*/  LDSM.16.M88.4 R48, [R222] ;  /* 0x00000000de30783b */ /* 0x000fe20000000200 */
[----:B------:R-:W-:Y:S01]  /*2350*/  IMAD.IADD R208, R2, 0x1, R223 ;  /* 0x0000000102d07824 */ /* 0x000fe200078e02df */
[C---:B------:R-:W-:Y:S02]  /*2360*/  HMMA.16816.F32.BF16 R52, R104.reuse, R86, R52 ;  /* 0x000000566834723c */ /* 0x040fe40000041834 */
[----:B------:R-:W2:Y:S04]  /*2370*/  LDSM.16.M88.4 R100, [R221] ;  /* 0x00000000dd64783b */ /* 0x000ea80000000200 */
[----:B------:R-:W3:Y:S02]  /*2380*/  LDSM.16.M88.4 R96, [R221+0x800] ;  /* 0x00080000dd60783b */ /* 0x000ee40000000200 */
[C---:B------:R-:W-:Y:S02]  /*2390*/  HMMA.16816.F32.BF16 R64, R104.reuse, R88, R64 ;  /* 0x000000586840723c */ /* 0x040fe40000041840 */
[----:B------:R-:W4:Y:S06]  /*23a0*/  LDSM.16.M88.4 R84, [R221+0x2000] ;  /* 0x00200000dd54783b */ /* 0x000f2c0000000200 */
[C---:B------:R-:W-:Y:S01]  /*23b0*/  HMMA.16816.F32.BF16 R60, R104.reuse, R90, R60 ;  /* 0x0000005a683c723c */ /* 0x040fe2000004183c */
[----:B------:R-:W5:Y:S07]  /*23c0*/  LDSM.16.M88.4 R88, [R221+0x1800] ;  /* 0x00180000dd58783b */ /* 0x000f6e0000000200 */
[C---:B------:R-:W-:Y:S08]  /*23d0*/  HMMA.16816.F32.BF16 R16, R104.reuse, R92, R16 ;  /* 0x0000005c6810723c */ /* 0x040ff00000041810 */
[C---:B------:R-:W-:Y:S01]  /*23e0*/  HMMA.16816.F32.BF16 R12, R104.reuse, R94, R12 ;  /* 0x0000005e680c723c */ /* 0x040fe2000004180c */
[----:B------:R-:W2:Y:S07]  /*23f0*/  LDSM.16.M88.4 R92, [R221+0x1000] ;  /* 0x00100000dd5c783b */ /* 0x000eae0000000200 */
[C---:B-1----:R-:W-:Y:S08]  /*2400*/  HMMA.16816.F32.BF16 R44, R104.reuse, R80, R44 ;  /* 0x00000050682c723c */ /* 0x042ff0000004182c */
        /* <DEDUP_REMOVED lines=11> */
[----:B------:R-:W1:Y:S03]  /*24c0*/  LDSM.16.M88.4 R104, [R208] ;  /* 0x00000000d068783b */ /* 0x000e660000000200 */
[C---:B--2---:R-:W-:Y:S08]  /*24d0*/  HMMA.16816.F32.BF16 R24, R48.reuse, R100, R24 ;  /* 0x000000643018723c */ /* 0x044ff00000041818 */
[C---:B------:R-:W-:Y:S01]  /*24e0*/  HMMA.16816.F32.BF16 R20, R48.reuse, R102, R20 ;  /* 0x000000663014723c */ /* 0x040fe20000041814 */
[----:B------:R-:W2:Y:S07]  /*24f0*/  LDSM.16.M88.4 R100, [R208+0x800] ;  /* 0x00080000d064783b */ /* 0x000eae0000000200 */
[C---:B---3--:R-:W-:Y:S08]  /*2500*/  HMMA.16816.F32.BF16 R16, R48.reuse, R96, R16 ;  /* 0x000000603010723c */ /* 0x048ff00000041810 */
[C---:B------:R-:W-:Y:S01]  /*2510*/  HMMA.16816.F32.BF16 R12, R48.reuse, R98, R12 ;  /* 0x00000062300c723c */ /* 0x040fe2000004180c */
[----:B------:R-:W-:Y:S07]  /*2520*/  LDSM.16.M88.4 R96, [R208+0x1000] ;  /* 0x00100000d060783b */ /* 0x000fee0000000200 */
[C---:B----4-:R-:W-:Y:S08]  /*2530*/  HMMA.16816.F32.BF16 R64, R48.reuse, R84, R64 ;  /* 0x000000543040723c */ /* 0x050ff00000041840 */
[C---:B------:R-:W-:Y:S01]  /*2540*/  HMMA.16816.F32.BF16 R60, R48.reuse, R86, R60 ;  /* 0x00000056303c723c */ /* 0x040fe2000004183c */
[----:B------:R-:W3:Y:S07]  /*2550*/  LDSM.16.M88.4 R84, [R208+0x2800] ;  /* 0x00280000d054783b */ /* 0x000eee0000000200 */
[C---:B-----5:R-:W-:Y:S08]  /*2560*/  HMMA.16816.F32.BF16 R72, R48.reuse, R88, R72 ;  /* 0x000000583048723c */ /* 0x060ff00000041848 */
[C---:B------:R-:W-:Y:S01]  /*2570*/  HMMA.16816.F32.BF16 R68, R48.reuse, R90, R68 ;  /* 0x0000005a3044723c */ /* 0x040fe20000041844 */
[----:B------:R-:W4:Y:S07]  /*2580*/  LDSM.16.M88.4 R88, [R208+0x2000] ;  /* 0x00200000d058783b */ /* 0x000f2e0000000200 */
[C---:B------:R-:W-:Y:S08]  /*2590*/  HMMA.16816.F32.BF16 R8, R48.reuse, R92, R8 ;  /* 0x0000005c3008723c */ /* 0x040ff00000041808 */
[C---:B------:R-:W-:Y:S01]  /*25a0*/  HMMA.16816.F32.BF16 R76, R48.reuse, R94, R76 ;  /* 0x0000005e304c723c */ /* 0x040fe2000004184c */
[----:B------:R-:W5:Y:S07]  /*25b0*/  LDSM.16.M88.4 R92, [R208+0x1800] ;  /* 0x00180000d05c783b */ /* 0x000f6e0000000200 */
[C---:B-1----:R-:W-:Y:S08]  /*25c0*/  HMMA.16816.F32.BF16 R56, R48.reuse, R80, R56 ;  /* 0x000000503038723c */ /* 0x042ff00000041838 */
[----:B------:R-:W-:Y:S01]  /*25d0*/  HMMA.16816.F32.BF16 R52, R48, R82, R52 ;  /* 0x000000523034723c */ /* 0x000fe20000041834 */
[----:B------:R-:W1:Y:S07]  /*25e0*/  LDSM.16.M88.4 R80, [R208+0x3000] ;  /* 0x00300000d050783b */ /* 0x000e6e0000000200 */
[C---:B------:R-:W-:Y:S08]  /*25f0*/  HMMA.16816.F32.BF16 R24, R108.reuse, R104, R24 ;  /* 0x000000686c18723c */ /* 0x040ff00000041818 */
[----:B------:R-:W-:Y:S01]  /*2600*/  HMMA.16816.F32.BF16 R20, R108, R106, R20 ;  /* 0x0000006a6c14723c */ /* 0x000fe20000041814 */
[----:B------:R-:W1:Y:S07]  /*2610*/  LDSM.16.M88.4 R104, [R208+0x3800] ;  /* 0x00380000d068783b */ /* 0x000e6e0000000200 */
[C---:B------:R-:W-:Y:S08]  /*2620*/  HMMA.16816.F32.BF16 R44, R48.reuse, R116, R44 ;  /* 0x00000074302c723c */ /* 0x040ff0000004182c */
[C---:B------:R-:W-:Y:S01]  /*2630*/  HMMA.16816.F32.BF16 R40, R48.reuse, R118, R40 ;  /* 0x000000763028723c */ /* 0x040fe20000041828 */
[----:B------:R-:W-:Y:S07]  /*2640*/  LDSM.16.M88.4 R116, [R223+0x5000] ;  /* 0x00500000df74783b */ /* 0x000fee0000000200 */
[C---:B------:R-:W-:Y:S08]  /*2650*/  HMMA.16816.F32.BF16 R32, R48.reuse, R112, R32 ;  /* 0x000000703020723c */ /* 0x040ff00000041820 */
[----:B------:R-:W-:Y:S01]  /*2660*/  HMMA.16816.F32.BF16 R28, R48, R114, R28 ;  /* 0x00000072301c723c */ /* 0x000fe2000004181c */
[----:B------:R-:W-:Y:S04]  /*2670*/  LDSM.16.M88.4 R48, [R120+0x8000] ;  /* 0x008000007830783b */ /* 0x000fe80000000200 */
[----:B------:R-:W-:Y:S03]  /*2680*/  LDSM.16.M88.4 R112, [R221+0x4800] ;  /* 0x00480000dd70783b */ /* 0x000fe60000000200 */
[C---:B--2---:R-:W-:Y:S08]  /*2690*/  HMMA.16816.F32.BF16 R16, R108.reuse, R100, R16 ;  /* 0x000000646c10723c */ /* 0x044ff00000041810 */
[C---:B------:R-:W-:Y:S01]  /*26a0*/  HMMA.16816.F32.BF16 R12, R108.reuse, R102, R12 ;  /* 0x000000666c0c723c */ /* 0x040fe2000004180c */
[----:B------:R-:W2:Y:S07]  /*26b0*/  LDSM.16.M88.4 R100, [R226+0x2000] ;  /* 0x00200000e264783b */ /* 0x000eae0000000200 */
[C---:B---3--:R-:W-:Y:S08]  /*26c0*/  HMMA.16816.F32.BF16 R56, R108.reuse, R84, R56 ;  /* 0x000000546c38723c */ /* 0x048ff00000041838 */
[C---:B------:R-:W-:Y:S01]  /*26d0*/  HMMA.16816.F32.BF16 R52, R108.reuse, R86, R52 ;  /* 0x000000566c34723c */ /* 0x040fe20000041834 */
[----:B------:R-:W3:Y:S07]  /*26e0*/  LDSM.16.M88.4 R84, [R120+0x9000] ;  /* 0x009000007854783b */ /* 0x000eee0000000200 */
[C---:B------:R-:W-:Y:S08]  /*26f0*/  HMMA.16816.F32.BF16 R8, R108.reuse, R96, R8 ;  /* 0x000000606c08723c */ /* 0x040ff00000041808 */
[C---:B------:R-:W-:Y:S08]  /*2700*/  HMMA.16816.F32.BF16 R76, R108.reuse, R98, R76 ;  /* 0x000000626c4c723c */ /* 0x040ff0000004184c */
[C---:B----4-:R-:W-:Y:S08]  /*2710*/  HMMA.16816.F32.BF16 R64, R108.reuse, R88, R64 ;  /* 0x000000586c40723c */ /* 0x050ff00000041840 */
[C---:B------:R-:W-:Y:S01]  /*2720*/  HMMA.16816.F32.BF16 R60, R108.reuse, R90, R60 ;  /* 0x0000005a6c3c723c */ /* 0x040fe2000004183c */
[----:B------:R-:W4:Y:S07]  /*2730*/  LDSM.16.M88.4 R88, [R120+0x8800] ;  /* 0x008800007858783b */ /* 0x000f2e0000000200 */
[C---:B-----5:R-:W-:Y:S08]  /*2740*/  HMMA.16816.F32.BF16 R72, R108.reuse, R92, R72 ;  /* 0x0000005c6c48723c */ /* 0x060ff00000041848 */
[C---:B------:R-:W-:Y:S01]  /*2750*/  HMMA.16816.F32.BF16 R68, R108.reuse, R94, R68 ;  /* 0x0000005e6c44723c */ /* 0x040fe20000041844 */
[----:B------:R-:W-:Y:S07]  /*2760*/  LDSM.16.M88.4 R92, [R223+0x4000] ;  /* 0x00400000df5c783b */ /* 0x000fee0000000200 */
[C---:B-1----:R-:W-:Y:S01]  /*2770*/  HMMA.16816.F32.BF16 R96, R108.reuse, R80, R44 ;  /* 0x000000506c60723c */ /* 0x042fe2000004182c */
[----:B------:R-:W1:Y:S07]  /*2780*/  LDSM.16.M88.4 R44, [R224+0x2000] ;  /* 0x00200000e02c783b */ /* 0x000e6e0000000200 */
[C---:B------:R-:W-:Y:S01]  /*2790*/  HMMA.16816.F32.BF16 R40, R108.reuse, R82, R40 ;  /* 0x000000526c28723c */ /* 0x040fe20000041828 */
[----:B------:R-:W5:Y:S07]  /*27a0*/  LDSM.16.M88.4 R80, [R120+0x9800] ;  /* 0x009800007850783b */ /* 0x000f6e0000000200 */
[C---:B------:R-:W-:Y:S08]  /*27b0*/  HMMA.16816.F32.BF16 R32, R108.reuse, R104, R32 ;  /* 0x000000686c20723c */ /* 0x040ff00000041820 */
[----:B------:R-:W-:Y:S08]  /*27c0*/  HMMA.16816.F32.BF16 R28, R108, R106, R28 ;  /* 0x0000006a6c1c723c */ /* 0x000ff0000004181c */
[C---:B--2---:R-:W-:Y:S08]  /*27d0*/  HMMA.16816.F32.BF16 R24, R100.reuse, R48, R24 ;  /* 0x000000306418723c */ /* 0x044ff00000041818 */
[C---:B------:R-:W-:Y:S01]  /*27e0*/  HMMA.16816.F32.BF16 R104, R100.reuse, R50, R20 ;  /* 0x000000326468723c */ /* 0x040fe20000041814 */
[----:B------:R-:W-:Y:S04]  /*27f0*/  LDSM.16.M88.4 R20, [R222+0x2000] ;  /* 0x00200000de14783b */ /* 0x000fe80000000200 */
[----:B------:R-:W2:Y:S03]  /*2800*/  LDSM.16.M88.4 R48, [R221+0x4000] ;  /* 0x00400000dd30783b */ /* 0x000ea60000000200 */
[C---:B---3--:R-:W-:Y:S08]  /*2810*/  HMMA.16816.F32.BF16 R8, R100.reuse, R84, R8 ;  /* 0x000000546408723c */ /* 0x048ff00000041808 */
[C---:B------:R-:W-:Y:S01]  /*2820*/  HMMA.16816.F32.BF16 R76, R100.reuse, R86, R76 ;  /* 0x00000056644c723c */ /* 0x040fe2000004184c */
[----:B------:R-:W3:Y:S07]  /*2830*/  LDSM.16.M88.4 R84, [R223+0x4800] ;  /* 0x00480000df54783b */ /* 0x000eee0000000200 */
[C---:B----4-:R-:W-:Y:S08]  /*2840*/  HMMA.16816.F32.BF16 R16, R100.reuse, R88, R16 ;  /* 0x000000586410723c */ /* 0x050ff00000041810 */
[----:B------:R-:W-:Y:S08]  /*2850*/  HMMA.16816.F32.BF16 R12, R100, R90, R12 ;  /* 0x0000005a640c723c */ /* 0x000ff0000004180c */
[C---:B-1----:R-:W-:Y:S01]  /*2860*/  HMMA.16816.F32.BF16 R88, R44.reuse, R92, R24 ;  /* 0x0000005c2c58723c */ /* 0x042fe20000041818 */
[----:B------:R-:W-:Y:S07]  /*2870*/  LDSM.16.M88.4 R24, [R220+0x2000] ;  /* 0x00200000dc18783b */ /* 0x000fee0000000200 */
[----:B------:R-:W-:Y:S01]  /*2880*/  HMMA.16816.F32.BF16 R104, R44, R94, R104 ;  /* 0x0000005e2c68723c */ /* 0x000fe20000041868 */
[----:B------:R-:W-:Y:S07]  /*2890*/  LDSM.16.M88.4 R92, [R120+0xa000] ;  /* 0x00a00000785c783b */ /* 0x000fee0000000200 */
[----:B-----5:R-:W-:Y:S01]  /*28a0*/  HMMA.16816.F32.BF16 R108, R100, R80, R72 ;  /* 0x00000050646c723c */ /* 0x020fe20000041848 */
[----:B------:R-:W1:Y:S07]  /*28b0*/  LDSM.16.M88.4 R72, [R208+0x4000] ;  /* 0x00400000d048783b */ /* 0x000e6e0000000200 */
[C---:B--2---:R-:W-:Y:S08]  /*28c0*/  HMMA.16816.F32.BF16 R88, R20.reuse, R48, R88 ;  /* 0x000000301458723c */ /* 0x044ff00000041858 */
[----:B------:R-:W-:Y:S01]  /*28d0*/  HMMA.16816.F32.BF16 R104, R20, R50, R104 ;  /* 0x000000321468723c */ /* 0x000fe20000041868 */
[----:B------:R-:W-:Y:S07]  /*28e0*/  LDSM.16.M88.4 R48, [R208+0x4800] ;  /* 0x00480000d030783b */ /* 0x000fee0000000200 */
[----:B------:R-:W-:Y:S01]  /*28f0*/  HMMA.16816.F32.BF16 R68, R100, R82, R68 ;  /* 0x000000526444723c */ /* 0x000fe20000041844 */
[----:B------:R-:W2:Y:S07]  /*2900*/  LDSM.16.M88.4 R80, [R120+0xa800] ;  /* 0x00a800007850783b */ /* 0x000eae0000000200 */
[C---:B---3--:R-:W-:Y:S08]  /*2910*/  HMMA.16816.F32.BF16 R16, R44.reuse, R84, R16 ;  /* 0x000000542c10723c */ /* 0x048ff00000041810 */
[----:B------:R-:W-:Y:S01]  /*2920*/  HMMA.16816.F32.BF16 R12, R44, R86, R12 ;  /* 0x000000562c0c723c */ /* 0x000fe2000004180c */
[----:B------:R-:W-:Y:S07]  /*2930*/  LDSM.16.M88.4 R84, [R120+0xb000] ;  /* 0x00b000007854783b */ /* 0x000fee0000000200 */
[C---:B-1----:R-:W-:Y:S08]  /*2940*/  HMMA.16816.F32.BF16 R88, R24.reuse, R72, R88 ;  /* 0x000000481858723c */ /* 0x042ff00000041858 */
[----:B------:R-:W-:Y:S01]  /*2950*/  HMMA.16816.F32.BF16 R104, R24, R74, R104 ;  /* 0x0000004a1868723c */ /* 0x000fe20000041868 */
[----:B------:R-:W1:Y:S07]  /*2960*/  LDSM.16.M88.4 R72, [R221+0x5000] ;  /* 0x00500000dd48783b */ /* 0x000e6e0000000200 */
[----:B------:R-:W-:Y:S08]  /*2970*/  HMMA.16816.F32.BF16 R16, R20, R112, R16 ;  /* 0x000000701410723c */ /* 0x000ff00000041810 */
[----:B------:R-:W-:Y:S01]  /*2980*/  HMMA.16816.F32.BF16 R8, R44, R116, R8 ;  /* 0x000000742c08723c */ /* 0x000fe20000041808 */
[----:B------:R-:W-:-:S02]  /*2990*/  FMUL.FTZ R2, R88, c[0x0][0x2ec] ;  /* 0x0000bb0058027a20 */ /* 0x000fc40000410000 */
[----:B------:R-:W-:Y:S02]  /*29a0*/  FMUL.FTZ R88, R89, c[0x0][0x2ec] ;  /* 0x0000bb0059587a20 */ /* 0x000fe40000410000 */
[----:B------:R-:W-:Y:S02]  /*29b0*/  FMUL.FTZ R89, R91, c[0x0][0x2ec] ;  /* 0x0000bb005b597a20 */ /* 0x000fe40000410000 */
[----:B------:R-:W-:Y:S01]  /*29c0*/  MUFU.TANH R2, R2 ;  /* 0x0000000200027308 */ /* 0x000fe20000002400 */
[----:B------:R-:W-:Y:S01]  /*29d0*/  HMMA.16816.F32.BF16 R64, R100, R92, R64 ;  /* 0x0000005c6440723c */ /* 0x000fe20000041840 */
[----:B------:R-:W-:Y:S02]  /*29e0*/  FMUL.FTZ R104, R104, c[0x0][0x2ec] ;  /* 0x0000bb0068687a20 */ /* 0x000fe40000410000 */
[----:B------:R-:W-:Y:S02]  /*29f0*/  FMUL.FTZ R106, R106, c[0x0][0x2ec] ;  /* 0x0000bb006a6a7a20 */ /* 0x000fe40000410000 */
[----:B------:R-:W-:-:S02]  /*2a00*/  FMUL.FTZ R91, R105, c[0x0][0x2ec] ;  /* 0x0000bb00695b7a20 */ /* 0x000fc40000410000 */
[----:B------:R-:W-:Y:S01]  /*2a10*/  MUFU.TANH R112, R104 ;  /* 0x0000006800707308 */ /* 0x000fe20000002400 */
[C---:B------:R-:W-:Y:S01]  /*2a20*/  HMMA.16816.F32.BF16 R60, R100.reuse, R94, R60 ;  /* 0x0000005e643c723c */ /* 0x040fe2000004183c */
[----:B------:R-:W3:Y:S06]  /*2a30*/  LDSM.16.M88.4 R92, [R223+0x5800] ;  /* 0x00580000df5c783b */ /* 0x000eec0000000200 */
[----:B------:R4:W-:Y:S01]  /*2a40*/  MUFU.TANH R113, R106 ;  /* 0x0000006a00717308 */ /* 0x0009e20000002400 */
[C---:B--2---:R-:W-:Y:S07]  /*2a50*/  HMMA.16816.F32.BF16 R56, R100.reuse, R80, R56 ;  /* 0x000000506438723c */ /* 0x044fee0000041838 */
[----:B------:R-:W2:Y:S01]  /*2a60*/  MUFU.TANH R88, R88 ;  /* 0x0000005800587308 */ /* 0x000ea20000002400 */
[----:B------:R-:W-:Y:S01]  /*2a70*/  HMMA.16816.F32.BF16 R52, R100, R82, R52 ;  /* 0x000000526434723c */ /* 0x000fe20000041834 */
[----:B------:R-:W5:Y:S06]  /*2a80*/  LDSM.16.M88.4 R80, [R208+0x5000] ;  /* 0x00500000d050783b */ /* 0x000f6c0000000200 */
[----:B------:R-:W1:Y:S01]  /*2a90*/  MUFU.TANH R89, R89 ;  /* 0x0000005900597308 */ /* 0x000e620000002400 */
[----:B------:R-:W-:Y:S07]  /*2aa0*/  HMMA.16816.F32.BF16 R12, R20, R114, R12 ;  /* 0x00000072140c723c */ /* 0x000fee000004180c */
[----:B------:R-:W-:Y:S01]  /*2ab0*/  FMUL.FTZ R114, R107, c[0x0][0x2ec] ;  /* 0x0000bb006b727a20 */ /* 0x000fe20000410000 */
[----:B------:R-:W-:Y:S01]  /*2ac0*/  HMMA.16816.F32.BF16 R16, R24, R48, R16 ;  /* 0x000000301810723c */ /* 0x000fe20000041810 */
[----:B----4-:R-:W-:Y:S01]  /*2ad0*/  LDSM.16.M88.4 R104, [R120+0xb800] ;  /* 0x00b800007868783b */ /* 0x010fe20000000200 */
[----:B------:R-:W4:Y:S06]  /*2ae0*/  MUFU.TANH R91, R91 ;  /* 0x0000005b005b7308 */ /* 0x000f2c0000002400 */
[----:B------:R-:W-:Y:S02]  /*2af0*/  HMMA.16816.F32.BF16 R76, R44, R118, R76 ;  /* 0x000000762c4c723c */ /* 0x000fe4000004184c */
[----:B------:R-:W2:Y:S06]  /*2b00*/  MUFU.TANH R114, R114 ;  /* 0x0000007200727308 */ /* 0x000eac0000002400 */
[----:B-1----:R-:W-:Y:S08]  /*2b10*/  HMMA.16816.F32.BF16 R8, R20, R72, R8 ;  /* 0x000000481408723c */ /* 0x002ff00000041808 */
[----:B------:R-:W-:Y:S01]  /*2b20*/  HMMA.16816.F32.BF16 R96, R100, R84, R96 ;  /* 0x000000546460723c */ /* 0x000fe20000041860 */
[----:B------:R-:W-:-:S06]  /*2b30*/  FMUL.FTZ R115, R16, c[0x0][0x2ec] ;  /* 0x0000bb0010737a20 */ /* 0x000fcc0000410000 */
[----:B------:R-:W-:Y:S01]  /*2b40*/  FMUL.FTZ R84, R17, c[0x0][0x2ec] ;  /* 0x0000bb0011547a20 */ /* 0x000fe20000410000 */
[----:B---3--:R-:W-:Y:S01]  /*2b50*/  HMMA.16816.F32.BF16 R108, R44, R92, R108 ;  /* 0x0000005c2c6c723c */ /* 0x008fe2000004186c */
[----:B------:R-:W-:Y:S01]  /*2b60*/  FMUL.FTZ R85, R18, c[0x0][0x2ec] ;  /* 0x0000bb0012557a20 */ /* 0x000fe20000410000 */
[----:B------:R-:W1:Y:S05]  /*2b70*/  MUFU.TANH R115, R115 ;  /* 0x0000007300737308 */ /* 0x000e6a0000002400 */
[----:B------:R-:W-:Y:S01]  /*2b80*/  FMUL.FTZ R92, R19, c[0x0][0x2ec] ;  /* 0x0000bb00135c7a20 */ /* 0x000fe20000410000 */
[----:B------:R-:W-:Y:S01]  /*2b90*/  HMMA.16816.F32.BF16 R12, R24, R50, R12 ;  /* 0x00000032180c723c */ /* 0x000fe2000004180c */
[----:B------:R-:W3:Y:S01]  /*2ba0*/  LDSM.16.M88.4 R16, [R223+0x6000] ;  /* 0x00600000df10783b */ /* 0x000ee20000000200 */
[----:B------:R-:W-:Y:S03]  /*2bb0*/  MUFU.TANH R84, R84 ;  /* 0x0000005400547308 */ /* 0x000fe60000002400 */
[----:B------:R-:W1:Y:S03]  /*2bc0*/  LDSM.16.M88.4 R48, [R221+0x5800] ;  /* 0x00580000dd30783b */ /* 0x000e660000000200 */
[----:B------:R-:W-:Y:S01]  /*2bd0*/  HMMA.16816.F32.BF16 R76, R20, R74, R76 ;  /* 0x0000004a144c723c */ /* 0x000fe2000004184c */
[----:B------:R-:W-:Y:S01]  /*2be0*/  LDSM.16.M88.4 R72, [R208+0x5800] ;  /* 0x00580000d048783b */ /* 0x000fe20000000200 */
[----:B------:R-:W1:Y:S06]  /*2bf0*/  MUFU.TANH R85, R85 ;  /* 0x0000005500557308 */ /* 0x000e6c0000002400 */
[----:B-----5:R-:W-:Y:S02]  /*2c00*/  HMMA.16816.F32.BF16 R8, R24, R80, R8 ;  /* 0x000000501808723c */ /* 0x020fe40000041808 */
[----:B------:R-:W5:Y:S06]  /*2c10*/  MUFU.TANH R92, R92 ;  /* 0x0000005c005c7308 */ /* 0x000f6c0000002400 */
[----:B------:R-:W-:Y:S01]  /*2c20*/  HMMA.16816.F32.BF16 R40, R100, R86, R40 ;  /* 0x000000566428723c */ /* 0x000fe20000041828 */
[----:B------:R-:W-:-:S02]  /*2c30*/  FMUL.FTZ R80, R12, c[0x0][0x2ec] ;  /* 0x0000bb000c507a20 */ /* 0x000fc40000410000 */
[----:B------:R-:W-:-:S04]  /*2c40*/  FMUL.FTZ R81, R13, c[0x0][0x2ec] ;  /* 0x0000bb000d517a20 */ /* 0x000fc80000410000 */
[----:B------:R-:W-:Y:S01]  /*2c50*/  FMUL.FTZ R86, R14, c[0x0][0x2ec] ;  /* 0x0000bb000e567a20 */ /* 0x000fe20000410000 */
[----:B------:R-:W-:Y:S01]  /*2c60*/  HMMA.16816.F32.BF16 R68, R44, R94, R68 ;  /* 0x0000005e2c44723c */ /* 0x000fe20000041844 */
[----:B------:R-:W-:Y:S01]  /*2c70*/  FMUL.FTZ R87, R15, c[0x0][0x2ec] ;  /* 0x0000bb000f577a20 */ /* 0x000fe20000410000 */
[----:B------:R-:W1:Y:S01]  /*2c80*/  MUFU.TANH R80, R80 ;  /* 0x0000005000507308 */ /* 0x000e620000002400 */
[----:B------:R-:W2:Y:S05]  /*2c90*/  LDSM.16.M88.4 R12, [R221+0x6000] ;  /* 0x00600000dd0c783b */ /* 0x000eaa0000000200 */
[----:B------:R-:W-:Y:S01]  /*2ca0*/  HMMA.16816.F32.BF16 R76, R24, R82, R76 ;  /* 0x00000052184c723c */ /* 0x000fe2000004184c */
[----:B------:R-:W-:Y:S01]  /*2cb0*/  FMUL.FTZ R169, R9, c[0x0][0x2ec] ;  /* 0x0000bb0009a97a20 */ /* 0x000fe20000410000 */
[----:B------:R-:W-:Y:S01]  /*2cc0*/  MUFU.TANH R81, R81 ;  /* 0x0000005100517308 */ /* 0x000fe20000002400 */
[----:B------:R-:W-:-:S02]  /*2cd0*/  FMUL.FTZ R172, R10, c[0x0][0x2ec] ;  /* 0x0000bb000aac7a20 */ /* 0x000fc40000410000 */
[----:B------:R-:W-:Y:S02]  /*2ce0*/  FMUL.FTZ R93, R11, c[0x0][0x2ec] ;  /* 0x0000bb000b5d7a20 */ /* 0x000fe40000410000 */
[----:B------:R-:W-:Y:S01]  /*2cf0*/  FMUL.FTZ R83, R8, c[0x0][0x2ec] ;  /* 0x0000bb0008537a20 */ /* 0x000fe20000410000 */
[----:B---3--:R-:W-:Y:S01]  /*2d00*/  HMMA.16816.F32.BF16 R64, R44, R16, R64 ;  /* 0x000000102c40723c */ /* 0x008fe20000041840 */
[----:B------:R-:W3:Y:S01]  /*2d10*/  LDSM.16.M88.4 R8, [R223+0x6800] ;  /* 0x00680000df08783b */ /* 0x000ee20000000200 */
[----:B------:R-:W2:Y:S05]  /*2d20*/  MUFU.TANH R86, R86 ;  /* 0x0000005600567308 */ /* 0x000eaa0000002400 */
[----:B------:R-:W-:Y:S01]  /*2d30*/  SHF.R.S32.HI R16, RZ, 0x1f, R235 ;  /* 0x0000001fff107819 */ /* 0x000fe200000114eb */
[----:B-1----:R-:W-:Y:S02]  /*2d40*/  HMMA.16816.F32.BF16 R108, R20, R48, R108 ;  /* 0x00000030146c723c */ /* 0x002fe4000004186c */
[----:B------:R-:W1:Y:S01]  /*2d50*/  MUFU.TANH R87, R87 ;  /* 0x0000005700577308 */ /* 0x000e620000002400 */
[----:B------:R-:W-:-:S04]  /*2d60*/  LEA.HI R235, R16, R235, RZ, 0x2 ;  /* 0x000000eb10eb7211 */ /* 0x000fc800078f10ff */
[----:B------:R-:W-:Y:S01]  /*2d70*/  SHF.R.S32.HI R235, RZ, 0x2, R235 ;  /* 0x00000002ffeb7819 */ /* 0x000fe200000114eb */
[----:B------:R-:W-:Y:S01]  /*2d80*/  HMMA.16816.F32.BF16 R68, R20, R50, R68 ;  /* 0x000000321444723c */ /* 0x000fe20000041844 */
[----:B------:R-:W1:Y:S01]  /*2d90*/  LDSM.16.M88.4 R48, [R208+0x6000] ;  /* 0x00600000d030783b */ /* 0x000e620000000200 */
[----:B------:R-:W-:Y:S01]  /*2da0*/  FMUL.FTZ R78, R78, c[0x0][0x2ec] ;  /* 0x0000bb004e4e7a20 */ /* 0x000fe20000410000 */
[----:B------:R-:W1:Y:S01]  /*2db0*/  MUFU.TANH R83, R83 ;  /* 0x0000005300537308 */ /* 0x000e620000002400 */
[----:B------:R-:W-:Y:S02]  /*2dc0*/  FMUL.FTZ R167, R76, c[0x0][0x2ec] ;  /* 0x0000bb004ca77a20 */ /* 0x000fe40000410000 */
[----:B------:R-:W-:Y:S02]  /*2dd0*/  FMUL.FTZ R79, R79, c[0x0][0x2ec] ;  /* 0x0000bb004f4f7a20 */ /* 0x000fe40000410000 */
[----:B------:R-:W-:Y:S01]  /*2de0*/  HMMA.16816.F32.BF16 R60, R44, R18, R60 ;  /* 0x000000122c3c723c */ /* 0x000fe2000004183c */
[----:B------:R-:W-:Y:S01]  /*2df0*/  LDSM.16.M88.4 R16, [R208+0x6800] ;  /* 0x00680000d010783b */ /* 0x000fe20000000200 */
[----:B------:R-:W-:Y:S01]  /*2e00*/  FMUL.FTZ R76, R77, c[0x0][0x2ec] ;  /* 0x0000bb004d4c7a20 */ /* 0x000fe20000410000 */
[----:B------:R-:W-:Y:S05]  /*2e10*/  MUFU.TANH R170, R78 ;  /* 0x0000004e00aa7308 */ /* 0x000fea0000002400 */
[----:B--2---:R-:W-:Y:S03]  /*2e20*/  HMMA.16816.F32.BF16 R64, R20, R12, R64 ;  /* 0x0000000c1440723c */ /* 0x004fe60000041840 */
[----:B------:R-:W2:Y:S05]  /*2e30*/  MUFU.TANH R93, R93 ;  /* 0x0000005d005d7308 */ /* 0x000eaa0000002400 */
[----:B------:R-:W-:Y:S03]  /*2e40*/  HMMA.16816.F32.BF16 R108, R24, R72, R108 ;  /* 0x00000048186c723c */ /* 0x000fe6000004186c */
[----:B------:R-:W1:Y:S05]  /*2e50*/  MUFU.TANH R167, R167 ;  /* 0x000000a700a77308 */ /* 0x000e6a0000002400 */
[C---:B---3--:R-:W-:Y:S03]  /*2e60*/  HMMA.16816.F32.BF16 R56, R44.reuse, R8, R56 ;  /* 0x000000082c38723c */ /* 0x048fe60000041838 */
[----:B------:R-:W3:Y:S05]  /*2e70*/  MUFU.TANH R169, R169 ;  /* 0x000000a900a97308 */ /* 0x000eea0000002400 */
[----:B------:R-:W-:Y:S01]  /*2e80*/  HMMA.16816.F32.BF16 R52, R44, R10, R52 ;  /* 0x0000000a2c34723c */ /* 0x000fe20000041834 */
[----:B------:R-:W2:Y:S02]  /*2e90*/  LDSM.16.M88.4 R8, [R221+0x6800] ;  /* 0x00680000dd08783b */ /* 0x000ea40000000200 */
[----:B------:R-:W1:Y:S05]  /*2ea0*/  MUFU.TANH R136, R79 ;  /* 0x0000004f00887308 */ /* 0x000e6a0000002400 */
[----:B------:R-:W-:Y:S01]  /*2eb0*/  HMMA.16816.F32.BF16 R68, R24, R74, R68 ;  /* 0x0000004a1844723c */ /* 0x000fe20000041844 */
[----:B------:R-:W3:Y:S01]  /*2ec0*/  LDSM.16.M88.4 R72, [R223+0x7000] ;  /* 0x00700000df48783b */ /* 0x000ee20000000200 */
[----:B------:R-:W-:Y:S01]  /*2ed0*/  FMUL.FTZ R108, R108, c[0x0][0x2ec] ;  /* 0x0000bb006c6c7a20 */ /* 0x000fe20000410000 */
[----:B------:R-:W-:Y:S01]  /*2ee0*/  MUFU.TANH R172, R172 ;  /* 0x000000ac00ac7308 */ /* 0x000fe20000002400 */
[----:B------:R-:W-:-:S02]  /*2ef0*/  FMUL.FTZ R77, R109, c[0x0][0x2ec] ;  /* 0x0000bb006d4d7a20 */ /* 0x000fc40000410000 */
[----:B------:R-:W-:Y:S02]  /*2f00*/  FMUL.FTZ R110, R110, c[0x0][0x2ec] ;  /* 0x0000bb006e6e7a20 */ /* 0x000fe40000410000 */
[----:B------:R-:W-:Y:S01]  /*2f10*/  HMMA.16816.F32.BF16 R60, R20, R14, R60 ;  /* 0x0000000e143c723c */ /* 0x000fe2000004183c */
[----:B------:R-:W3:Y:S01]  /*2f20*/  LDSM.16.M88.4 R12, [R223+0x7800] ;  /* 0x00780000df0c783b */ /* 0x000ee20000000200 */
[----:B------:R-:W-:Y:S01]  /*2f30*/  FMUL.FTZ R111, R111, c[0x0][0x2ec] ;  /* 0x0000bb006f6f7a20 */ /* 0x000fe20000410000 */
[----:B------:R-:W2:Y:S05]  /*2f40*/  MUFU.TANH R141, R108 ;  /* 0x0000006c008d7308 */ /* 0x000eaa0000002400 */
[----:B-1----:R-:W-:Y:S03]  /*2f50*/  HMMA.16816.F32.BF16 R64, R24, R48, R64 ;  /* 0x000000301840723c */ /* 0x002fe60000041840 */
[----:B------:R-:W1:Y:S04]  /*2f60*/  MUFU.TANH R76, R76 ;  /* 0x0000004c004c7308 */ /* 0x000e680000002400 */
[----:B------:R-:W-:Y:S01]  /*2f70*/  IMAD R48, R38, 0x10, R121 ;  /* 0x0000001026307824 */ /* 0x000fe200078e0279 */
[----:B------:R-:W-:Y:S01]  /*2f80*/  HMMA.16816.F32.BF16 R32, R100, R104, R32 ;  /* 0x000000686420723c */ /* 0x000fe20000041820 */
[----:B------:R-:W-:-:S02]  /*2f90*/  FMUL.FTZ R71, R71, c[0x0][0x2ec] ;  /* 0x0000bb0047477a20 */ /* 0x000fc40000410000 */
[----:B------:R-:W-:Y:S01]  /*2fa0*/  FMUL.FTZ R70, R70, c[0x0][0x2ec] ;  /* 0x0000bb0046467a20 */ /* 0x000fe20000410000 */
[----:B------:R-:W-:Y:S01]  /*2fb0*/  IADD3 R38, R48, 0x1, R235 ;  /* 0x0000000130267810 */ /* 0x000fe20007ffe0eb */
[----:B------:R1:W-:Y:S01]  /*2fc0*/  MUFU.TANH R150, R71 ;  /* 0x0000004700967308 */ /* 0x0003e20000002400 */
[----:B------:R-:W-:Y:S02]  /*2fd0*/  FMUL.FTZ R68, R68, c[0x0][0x2ec] ;  /* 0x0000bb0044447a20 */ /* 0x000fe40000410000 */
[----:B------:R-:W-:Y:S01]  /*2fe0*/  HMMA.16816.F32.BF16 R60, R24, R50, R60 ;  /* 0x00000032183c723c */ /* 0x000fe2000004183c */
[----:B------:R-:W4:Y:S01]  /*2ff0*/  LDSM.16.M88.4 R48, [R221+0x7000] ;  /* 0x00700000dd30783b */ /* 0x000f220000000200 */
[----:B------:R-:W-:Y:S01]  /*3000*/  IADD3 R38, R37, -c[0x0][0x214], R38 ;  /* 0x8000850025267a10 */ /* 0x000fe20007ffe026 */
[----:B------:R-:W-:Y:S02]  /*3010*/  FMUL.FTZ R69, R69, c[0x0][0x2ec] ;  /* 0x0000bb0045457a20 */ /* 0x000fe40000410000 */
[----:B------:R-:W-:Y:S03]  /*3020*/  MUFU.TANH R140, R70 ;  /* 0x00000046008c7308 */ /* 0x000fe60000002400 */
[----:B--2---:R-:W-:Y:S01]  /*3030*/  HMMA.16816.F32.BF16 R56, R20, R8, R56 ;  /* 0x000000081438723c */ /* 0x004fe20000041838 */
[----:B------:R-:W-:-:S02]  /*3040*/  FMUL.FTZ R64, R64, c[0x0][0x2ec] ;  /* 0x0000bb0040407a20 */ /* 0x000fc40000410000 */
[----:B------:R-:W-:Y:S02]  /*3050*/  FMUL.FTZ R65, R65, c[0x0][0x2ec] ;  /* 0x0000bb0041417a20 */ /* 0x000fe40000410000 */
[----:B-1----:R-:W-:Y:S01]  /*3060*/  IMAD.SHL.U32 R71, R6, 0x2, RZ ;  /* 0x0000000206477824 */ /* 0x002fe200078e00ff */
[----:B------:R1:W-:Y:S01]  /*3070*/  MUFU.TANH R157, R64 ;  /* 0x00000040009d7308 */ /* 0x0003e20000002400 */
[----:B------:R-:W-:Y:S01]  /*3080*/  IADD3 R8, R36, -0x1, RZ ;  /* 0xffffffff24087810 */ /* 0x000fe20007ffe0ff */
[----:B------:R-:W-:Y:S01]  /*3090*/  HMMA.16816.F32.BF16 R52, R20, R10, R52 ;  /* 0x0000000a1434723c */ /* 0x000fe20000041834 */
[----:B------:R-:W-:Y:S02]  /*30a0*/  FMUL.FTZ R66, R66, c[0x0][0x2ec] ;  /* 0x0000bb0042427a20 */ /* 0x000fe40000410000 */
[C---:B------:R-:W-:Y:S01]  /*30b0*/  ISETP.GT.AND P0, PT, R8.reuse, R227, PT ;  /* 0x000000e30800720c */ /* 0x040fe20003f04270 */
[----:B------:R-:W-:Y:S02]  /*30c0*/  IMAD.SHL.U32 R6, R8, 0x80, RZ ;  /* 0x0000008008067824 */ /* 0x000fe400078e00ff */
[----:B------:R2:W-:Y:S01]  /*30d0*/  MUFU.TANH R137, R68 ;  /* 0x0000004400897308 */ /* 0x0005e20000002400 */
[----:B------:R-:W-:Y:S01]  /*30e0*/  FMUL.FTZ R67, R67, c[0x0][0x2ec] ;  /* 0x0000bb0043437a20 */ /* 0x000fe20000410000 */
[----:B---3--:R-:W-:Y:S01]  /*30f0*/  HMMA.16816.F32.BF16 R96, R44, R72, R96 ;  /* 0x000000482c60723c */ /* 0x008fe20000041860 */
[----:B------:R-:W-:Y:S01]  /*3100*/  LOP3.LUT R71, R6, 0x6, R71, 0xf8, !PT ;  /* 0x0000000606477812 */ /* 0x000fe200078ef847 */
[----:B------:R-:W-:-:S02]  /*3110*/  FMUL.FTZ R155, R61, c[0x0][0x2ec] ;  /* 0x0000bb003d9b7a20 */ /* 0x000fc40000410000 */
[----:B------:R-:W-:Y:S01]  /*3120*/  FMUL.FTZ R60, R60, c[0x0][0x2ec] ;  /* 0x0000bb003c3c7a20 */ /* 0x000fe20000410000 */
[C---:B------:R-:W-:Y:S01]  /*3130*/  LOP3.LUT R9, R71.reuse, 0x1, RZ, 0xfc, !PT ;  /* 0x0000000147097812 */ /* 0x040fe200078efcff */
[----:B------:R3:W-:Y:S01]  /*3140*/  MUFU.TANH R78, R69 ;  /* 0x00000045004e7308 */ /* 0x0007e20000002400 */
[----:B-1----:R-:W-:Y:S01]  /*3150*/  IADD3 R64, R38, c[0x0][0x2e8], RZ ;  /* 0x0000ba0026407a10 */ /* 0x002fe20007ffe0ff */
[C---:B------:R-:W-:Y:S01]  /*3160*/  HMMA.16816.F32.BF16 R40, R44.reuse, R74, R40 ;  /* 0x0000004a2c28723c */ /* 0x040fe20000041828 */
[----:B------:R-:W-:Y:S01]  /*3170*/  LOP3.LUT R11, R71, 0x8, RZ, 0xfc, !PT ;  /* 0x00000008470b7812 */ /* 0x000fe200078efcff */
[----:B------:R-:W-:Y:S01]  /*3180*/  FMUL.FTZ R62, R62, c[0x0][0x2ec] ;  /* 0x0000bb003e3e7a20 */ /* 0x000fe20000410000 */
[C---:B------:R-:W-:Y:S01]  /*3190*/  IADD3 R70, R64.reuse, 0x8, RZ ;  /* 0x0000000840467810 */ /* 0x040fe20007ffe0ff */
[----:B------:R-:W-:Y:S01]  /*31a0*/  FMUL.FTZ R63, R63, c[0x0][0x2ec] ;  /* 0x0000bb003f3f7a20 */ /* 0x000fe20000410000 */
[-C--:B------:R-:W-:Y:S01]  /*31b0*/  IMNMX R64, R64, R37.reuse, PT ;  /* 0x0000002540407217 */ /* 0x080fe20003800200 */
[----:B------:R-:W-:Y:S01]  /*31c0*/  MUFU.TANH R77, R77 ;  /* 0x0000004d004d7308 */ /* 0x000fe20000002400 */
[----:B------:R-:W-:Y:S01]  /*31d0*/  IMNMX R70, R70, R37, PT ;  /* 0x0000002546467217 */ /* 0x000fe20003800200 */
[----:B------:R-:W-:Y:S01]  /*31e0*/  HMMA.16816.F32.BF16 R32, R44, R12, R32 ;  /* 0x0000000c2c20723c */ /* 0x000fe20000041820 */
[----:B------:R-:W-:-:S02]  /*31f0*/  ISETP.GE.AND P3, PT, R9, R64, PT ;  /* 0x000000400900720c */ /* 0x000fc40003f66270 */
[----:B------:R-:W-:Y:S02]  /*3200*/  ISETP.GE.AND P2, PT, R9, R70, PT ;  /* 0x000000460900720c */ /* 0x000fe40003f46270 */
[C---:B------:R-:W-:Y:S01]  /*3210*/  ISETP.GE.AND P1, PT, R11.reuse, R64, PT ;  /* 0x000000400b00720c */ /* 0x040fe20003f26270 */
[----:B------:R-:W1:Y:S01]  /*3220*/  MUFU.TANH R152, R110 ;  /* 0x0000006e00987308 */ /* 0x000e620000002400 */
[----:B------:R-:W-:Y:S01]  /*3230*/  ISETP.GE.AND P5, PT, R11, R70, PT ;  /* 0x000000460b00720c */ /* 0x000fe20003fa6270 */
[----:B------:R-:W-:Y:S01]  /*3240*/  HMMA.16816.F32.BF16 R56, R24, R16, R56 ;  /* 0x000000101838723c */ /* 0x000fe20000041838 */
[C---:B------:R-:W-:Y:S02]  /*3250*/  LOP3.LUT R9, R71.reuse, 0x9, RZ, 0xfc, !PT ;  /* 0x0000000947097812 */ /* 0x040fe400078efcff */
[----:B------:R-:W-:Y:S02]  /*3260*/  LOP3.LUT R11, R71, 0x10, RZ, 0xfc, !PT ;  /* 0x00000010470b7812 */ /* 0x000fe400078efcff */
[----:B------:R-:W-:Y:S01]  /*3270*/  FSEL R61, R88, -INF , !P3 ;  /* 0xff800000583d7808 */ /* 0x000fe20005800000 */
[----:B------:R-:W1:Y:S01]  /*3280*/  MUFU.TANH R138, R111 ;  /* 0x0000006f008a7308 */ /* 0x000e620000002400 */
[----:B--2---:R-:W-:Y:S01]  /*3290*/  FSEL R68, R89, -INF , !P2 ;  /* 0xff80000059447808 */ /* 0x004fe20005000000 */
[----:B----4-:R-:W-:Y:S01]  /*32a0*/  HMMA.16816.F32.BF16 R96, R20, R48, R96 ;  /* 0x000000301460723c */ /* 0x010fe20000041860 */
[----:B---3--:R-:W-:-:S02]  /*32b0*/  FSEL R69, R112, -INF , !P1 ;  /* 0xff80000070457808 */ /* 0x008fc40004800000 */
[C---:B------:R-:W-:Y:S02]  /*32c0*/  ISETP.GE.AND P4, PT, R9.reuse, R64, PT ;  /* 0x000000400900720c */ /* 0x040fe40003f86270 */
[----:B------:R-:W-:Y:S01]  /*32d0*/  ISETP.GE.AND P3, PT, R9, R70, PT ;  /* 0x000000460900720c */ /* 0x000fe20003f66270 */
[----:B------:R2:W-:Y:S01]  /*32e0*/  MUFU.TANH R151, R65 ;  /* 0x0000004100977308 */ /* 0x0005e20000002400 */
[C---:B------:R-:W-:Y:S01]  /*32f0*/  ISETP.GE.AND P2, PT, R11.reuse, R64, PT ;  /* 0x000000400b00720c */ /* 0x040fe20003f46270 */
[----:B------:R-:W-:Y:S01]  /*3300*/  HMMA.16816.F32.BF16 R52, R24, R18, R52 ;  /* 0x000000121834723c */ /* 0x000fe20000041834 */
[----:B------:R-:W-:Y:S02]  /*3310*/  ISETP.GE.AND P1, PT, R11, R70, PT ;  /* 0x000000460b00720c */ /* 0x000fe40003f26270 */
[----:B------:R-:W3:Y:S01]  /*3320*/  LDSM.16.M88.4 R8, [R208+0x7000] ;  /* 0x00700000d008783b */ /* 0x000ee20000000200 */
[C---:B------:R-:W-:Y:S02]  /*3330*/  LOP3.LUT R17, R71.reuse, 0x11, RZ, 0xfc, !PT ;  /* 0x0000001147117812 */ /* 0x040fe400078efcff */
[----:B------:R-:W-:Y:S01]  /*3340*/  LOP3.LUT R13, R71, 0x18, RZ, 0xfc, !PT ;  /* 0x00000018470d7812 */ /* 0x000fe200078efcff */
[----:B------:R-:W4:Y:S01]  /*3350*/  MUFU.TANH R154, R66 ;  /* 0x00000042009a7308 */ /* 0x000f220000002400 */
[----:B------:R-:W-:Y:S01]  /*3360*/  FSEL R48, R113, -INF , !P5 ;  /* 0xff80000071307808 */ /* 0x000fe20006800000 */
[----:B------:R-:W-:Y:S01]  /*3370*/  HMMA.16816.F32.BF16 R28, R100, R106, R28 ;  /* 0x0000006a641c723c */ /* 0x000fe2000004181c */
[----:B------:R-:W-:Y:S01]  /*3380*/  FSEL R91, R91, -INF , !P4 ;  /* 0xff8000005b5b7808 */ /* 0x000fe20006000000 */
[----:B------:R-:W-:Y:S01]  /*3390*/  FMUL.FTZ R56, R56, c[0x0][0x2ec] ;  /* 0x0000bb0038387a20 */ /* 0x000fe20000410000 */
[----:B------:R-:W-:Y:S01]  /*33a0*/  FSEL R114, R114, -INF , !P3 ;  /* 0xff80000072727808 */ /* 0x000fe20005800000 */
[----:B------:R-:W-:Y:S01]  /*33b0*/  FMUL.FTZ R57, R57, c[0x0][0x2ec] ;  /* 0x0000bb0039397a20 */ /* 0x000fe20000410000 */
[C---:B------:R-:W-:Y:S01]  /*33c0*/  ISETP.GE.AND P5, PT, R17.reuse, R64, PT ;  /* 0x000000401100720c */ /* 0x040fe20003fa6270 */
[----:B------:R1:W1:Y:S01]  /*33d0*/  MUFU.TANH R168, R67 ;  /* 0x0000004300a87308 */ /* 0x0002620000002400 */
[----:B------:R-:W-:Y:S01]  /*33e0*/  ISETP.GE.AND P4, PT, R17, R70, PT ;  /* 0x000000461100720c */ /* 0x000fe20003f86270 */
[----:B------:R-:W-:Y:S01]  /*33f0*/  HMMA.16816.F32.BF16 R40, R20, R50, R40 ;  /* 0x000000321428723c */ /* 0x000fe20000041828 */
[----:B------:R-:W-:Y:S01]  /*3400*/  ISETP.GE.AND P3, PT, R13, R64, PT ;  /* 0x000000400d00720c */ /* 0x000fe20003f66270 */
[----:B------:R-:W-:Y:S01]  /*3410*/  FMUL.FTZ R58, R58, c[0x0][0x2ec] ;  /* 0x0000bb003a3a7a20 */ /* 0x000fe20000410000 */
[----:B------:R-:W-:Y:S01]  /*3420*/  LOP3.LUT R19, R71, 0x19, RZ, 0xfc, !PT ;  /* 0x0000001947137812 */ /* 0x000fe200078efcff */
[----:B------:R-:W-:Y:S01]  /*3430*/  FMUL.FTZ R59, R59, c[0x0][0x2ec] ;  /* 0x0000bb003b3b7a20 */ /* 0x000fe20000410000 */
[----:B------:R-:W-:Y:S01]  /*3440*/  LOP3.LUT R17, R71, 0x20, RZ, 0xfc, !PT ;  /* 0x0000002047117812 */ /* 0x000fe200078efcff */
[----:B------:R-:W1:Y:S01]  /*3450*/  MUFU.TANH R153, R60 ;  /* 0x0000003c00997308 */ /* 0x000e620000002400 */
[----:B------:R-:W-:Y:S01]  /*3460*/  FSEL R115, R115, -INF , !P2 ;  /* 0xff80000073737808 */ /* 0x000fe20005000000 */
[----:B------:R-:W-:Y:S01]  /*3470*/  FMUL.FTZ R52, R52, c[0x0][0x2ec] ;  /* 0x0000bb0034347a20 */ /* 0x000fe20000410000 */
[----:B------:R-:W-:Y:S01]  /*3480*/  ISETP.GE.AND P2, PT, R13, R70, PT ;  /* 0x000000460d00720c */ /* 0x000fe20003f46270 */
[----:B------:R-:W-:Y:S01]  /*3490*/  FMUL.FTZ R53, R53, c[0x0][0x2ec] ;  /* 0x0000bb0035357a20 */ /* 0x000fe20000410000 */
[----:B------:R-:W-:Y:S01]  /*34a0*/  FSEL R82, R85, -INF , !P1 ;  /* 0xff80000055527808 */ /* 0x000fe20004800000 */
[----:B------:R-:W-:Y:S01]  /*34b0*/  FMUL.FTZ R54, R54, c[0x0][0x2ec] ;  /* 0x0000bb0036367a20 */ /* 0x000fe20000410000 */
[----:B------:R-:W-:Y:S01]  /*34c0*/  FSEL R13, R84, -INF , !P5 ;  /* 0xff800000540d7808 */ /* 0x000fe20006800000 */
[----:B------:R-:W-:Y:S01]  /*34d0*/  MUFU.TANH R155, R155 ;  /* 0x0000009b009b7308 */ /* 0x000fe20000002400 */
[----:B-----5:R-:W-:Y:S01]  /*34e0*/  FSEL R74, R92, -INF , !P4 ;  /* 0xff8000005c4a7808 */ /* 0x020fe20006000000 */
[----:B------:R-:W-:Y:S01]  /*34f0*/  HMMA.16816.F32.BF16 R28, R44, R14, R28 ;  /* 0x0000000e2c1c723c */ /* 0x000fe2000004181c */
[----:B------:R-:W-:Y:S01]  /*3500*/  FSEL R73, R80, -INF , !P3 ;  /* 0xff80000050497808 */ /* 0x000fe20005800000 */
[----:B------:R-:W-:Y:S01]  /*3510*/  FMUL.FTZ R55, R55, c[0x0][0x2ec] ;  /* 0x0000bb0037377a20 */ /* 0x000fe20000410000 */
[----:B------:R-:W-:-:S02]  /*3520*/  ISETP.GE.AND P1, PT, R19, R64, PT ;  /* 0x000000401300720c */ /* 0x000fc40003f26270 */
[----:B------:R-:W-:Y:S01]  /*3530*/  ISETP.GE.AND P5, PT, R19, R70, PT ;  /* 0x000000461300720c */ /* 0x000fe20003fa6270 */
[----:B------:R-:W5:Y:S01]  /*3540*/  MUFU.TANH R166, R62 ;  /* 0x0000003e00a67308 */ /* 0x000f620000002400 */
[C---:B------:R-:W-:Y:S02]  /*3550*/  ISETP.GE.AND P4, PT, R17.reuse, R64, PT ;  /* 0x000000401100720c */ /* 0x040fe40003f86270 */
[----:B------:R-:W-:Y:S01]  /*3560*/  ISETP.GE.AND P3, PT, R17, R70, PT ;  /* 0x000000461100720c */ /* 0x000fe20003f66270 */
[----:B---3--:R-:W-:Y:S01]  /*3570*/  HMMA.16816.F32.BF16 R96, R24, R8, R96 ;  /* 0x000000081860723c */ /* 0x008fe20000041860 */
[C---:B------:R-:W-:Y:S02]  /*3580*/  LOP3.LUT R19, R71.reuse, 0x21, RZ, 0xfc, !PT ;  /* 0x0000002147137812 */ /* 0x040fe400078efcff */
[----:B------:R-:W-:Y:S01]  /*3590*/  LOP3.LUT R17, R71, 0x28, RZ, 0xfc, !PT ;  /* 0x0000002847117812 */ /* 0x000fe200078efcff */
[----:B------:R-:W3:Y:S01]  /*35a0*/  MUFU.TANH R158, R63 ;  /* 0x0000003f009e7308 */ /* 0x000ee20000002400 */
[----:B------:R-:W-:-:S02]  /*35b0*/  FSEL R12, R86, -INF , !P2 ;  /* 0xff800000560c7808 */ /* 0x000fc40005000000 */
[----:B------:R-:W-:Y:S01]  /*35c0*/  FSEL R81, R81, -INF , !P1 ;  /* 0xff80000051517808 */ /* 0x000fe20004800000 */
[----:B------:R-:W-:Y:S01]  /*35d0*/  HMMA.16816.F32.BF16 R40, R24, R10, R40 ;  /* 0x0000000a1828723c */ /* 0x000fe20000041828 */
[----:B------:R-:W-:Y:S02]  /*35e0*/  FSEL R72, R87, -INF , !P5 ;  /* 0xff80000057487808 */ /* 0x000fe40006800000 */
[----:B------:R-:W-:Y:S01]  /*35f0*/  FSEL R39, R83, -INF , !P4 ;  /* 0xff80000053277808 */ /* 0x000fe20006000000 */
[----:B------:R-:W1:Y:S01]  /*3600*/  MUFU.TANH R165, R56 ;  /* 0x0000003800a57308 */ /* 0x000e620000002400 */
[C---:B------:R-:W-:Y:S02]  /*3610*/  ISETP.GE.AND P2, PT, R19.reuse, R64, PT ;  /* 0x000000401300720c */ /* 0x040fe40003f46270 */
[----:B------:R-:W-:Y:S02]  /*3620*/  ISETP.GE.AND P1, PT, R19, R70, PT ;  /* 0x000000461300720c */ /* 0x000fe40003f26270 */
[----:B------:R-:W-:-:S02]  /*3630*/  ISETP.GE.AND P5, PT, R17, R64, PT ;  /* 0x000000401100720c */ /* 0x000fc40003fa6270 */
[----:B------:R-:W-:Y:S01]  /*3640*/  ISETP.GE.AND P4, PT, R17, R70, PT ;  /* 0x000000461100720c */ /* 0x000fe20003f86270 */
[----:B------:R-:W-:Y:S01]  /*3650*/  MUFU.TANH R163, R57 ;  /* 0x0000003900a37308 */ /* 0x000fe20000002400 */
[----:B------:R-:W1:Y:S01]  /*3660*/  LDSM.16.M88.4 R16, [R221+0x7800] ;  /* 0x00780000dd10783b */ /* 0x000e620000000200 */
[C---:B------:R-:W-:Y:S02]  /*3670*/  LOP3.LUT R9, R71.reuse, 0x30, RZ, 0xfc, !PT ;  /* 0x0000003047097812 */ /* 0x040fe400078efcff */
[----:B------:R-:W-:Y:S01]  /*3680*/  LOP3.LUT R37, R71, 0x29, RZ, 0xfc, !PT ;  /* 0x0000002947257812 */ /* 0x000fe200078efcff */
[----:B------:R-:W-:Y:S01]  /*3690*/  FMUL.FTZ R96, R96, c[0x0][0x2ec] ;  /* 0x0000bb0060607a20 */ /* 0x000fe20000410000 */
[----:B------:R-:W-:Y:S01]  /*36a0*/  FSEL R38, R93, -INF , !P1 ;  /* 0xff8000005d267808 */ /* 0x000fe20004800000 */
[----:B------:R-:W-:Y:S01]  /*36b0*/  FMUL.FTZ R97, R97, c[0x0][0x2ec] ;  /* 0x0000bb0061617a20 */ /* 0x000fe20000410000 */
[----:B------:R-:W-:Y:S01]  /*36c0*/  FSEL R167, R167, -INF , !P5 ;  /* 0xff800000a7a77808 */ /* 0x000fe20006800000 */
[----:B------:R-:W1:Y:S01]  /*36d0*/  MUFU.TANH R164, R58 ;  /* 0x0000003a00a47308 */ /* 0x000e620000002400 */
[----:B------:R-:W-:Y:S01]  /*36e0*/  FSEL R169, R169, -INF , !P2 ;  /* 0xff800000a9a97808 */ /* 0x000fe20005000000 */
[----:B------:R-:W-:Y:S01]  /*36f0*/  FMUL.FTZ R98, R98, c[0x0][0x2ec] ;  /* 0x0000bb0062627a20 */ /* 0x000fe20000410000 */
[C---:B------:R-:W-:Y:S01]  /*3700*/  ISETP.GE.AND P1, PT, R9.reuse, R64, PT ;  /* 0x000000400900720c */ /* 0x040fe20003f26270 */
[----:B------:R-:W-:Y:S01]  /*3710*/  FMUL.FTZ R40, R40, c[0x0][0x2ec] ;  /* 0x0000bb0028287a20 */ /* 0x000fe20000410000 */
[-C--:B------:R-:W-:Y:S01]  /*3720*/  ISETP.GE.AND P5, PT, R9, R70.reuse, PT ;  /* 0x000000460900720c */ /* 0x080fe20003fa6270 */
[----:B------:R-:W-:Y:S01]  /*3730*/  FMUL.FTZ R99, R99, c[0x0][0x2ec] ;  /* 0x0000bb0063637a20 */ /* 0x000fe20000410000 */
[----:B------:R-:W-:Y:S01]  /*3740*/  ISETP.GE.AND P2, PT, R37, R70, PT ;  /* 0x000000462500720c */ /* 0x000fe20003f46270 */
[----:B------:R-:W1:Y:S01]  /*3750*/  MUFU.TANH R162, R59 ;  /* 0x0000003b00a27308 */ /* 0x000e620000002400 */
[----:B------:R-:W-:Y:S01]  /*3760*/  LOP3.LUT R9, R71, 0x38, RZ, 0xfc, !PT ;  /* 0x0000003847097812 */ /* 0x000fe200078efcff */
[----:B------:R-:W-:Y:S01]  /*3770*/  FMUL.FTZ R41, R41, c[0x0][0x2ec] ;  /* 0x0000bb0029297a20 */ /* 0x000fe20000410000 */
[----:B------:R-:W-:Y:S01]  /*3780*/  FSEL R136, R136, -INF , !P2 ;  /* 0xff80000088887808 */ /* 0x000fe20005000000 */
[----:B------:R-:W-:Y:S01]  /*3790*/  FMUL.FTZ R42, R42, c[0x0][0x2ec] ;  /* 0x0000bb002a2a7a20 */ /* 0x000fe20000410000 */
[----:B------:R-:W-:Y:S01]  /*37a0*/  FSEL R141, R141, -INF , !P1 ;  /* 0xff8000008d8d7808 */ /* 0x000fe20004800000 */
[----:B------:R-:W-:Y:S01]  /*37b0*/  FMUL.FTZ R43, R43, c[0x0][0x2ec] ;  /* 0x0000bb002b2b7a20 */ /* 0x000fe20000410000 */
[C---:B------:R-:W-:Y:S01]  /*37c0*/  ISETP.GE.AND P2, PT, R9.reuse, R64, PT ;  /* 0x000000400900720c */ /* 0x040fe20003f46270 */
[----:B------:R-:W1:Y:S01]  /*37d0*/  MUFU.TANH R161, R52 ;  /* 0x0000003400a17308 */ /* 0x000e620000002400 */
[----:B------:R-:W-:-:S02]  /*37e0*/  ISETP.GE.AND P1, PT, R9, R70, PT ;  /* 0x000000460900720c */ /* 0x000fc40003f26270 */
[----:B------:R-:W3:Y:S01]  /*37f0*/  LDSM.16.M88.4 R8, [R208+0x7800] ;  /* 0x00780000d008783b */ /* 0x000ee20000000200 */
[----:B------:R-:W-:Y:S01]  /*3800*/  FSEL R172, R172, -INF , !P3 ;  /* 0xff800000acac7808 */ /* 0x000fe20005800000 */
[----:B------:R-:W-:-:S04]  /*3810*/  DEPBAR.LE SB0, 0x0 ;  /* 0x000080000000791a */ /* 0x000fc80000000000 */
[-C--:B------:R-:W-:Y:S01]  /*3820*/  ISETP.GE.AND P3, PT, R37, R64.reuse, PT ;  /* 0x000000402500720c */ /* 0x080fe20003f66270 */
[----:B------:R-:W-:Y:S01]  /*3830*/  MUFU.TANH R159, R53 ;  /* 0x00000035009f7308 */ /* 0x000fe20000002400 */
[----:B------:R-:W-:Y:S02]  /*3840*/  LOP3.LUT R15, R71, 0x31, RZ, 0xfc, !PT ;  /* 0x00000031470f7812 */ /* 0x000fe400078efcff */
[----:B------:R-:W-:Y:S02]  /*3850*/  FSEL R170, R170, -INF , !P4 ;  /* 0xff800000aaaa7808 */ /* 0x000fe40006000000 */
[----:B------:R-:W-:Y:S01]  /*3860*/  FSEL R37, R76, -INF , !P3 ;  /* 0xff8000004c257808 */ /* 0x000fe20005800000 */
[----:B-1----:R-:W-:Y:S01]  /*3870*/  HMMA.16816.F32.BF16 R32, R20, R16, R32 ;  /* 0x000000101420723c */ /* 0x002fe20000041820 */
[C---:B------:R-:W-:Y:S01]  /*3880*/  ISETP.GE.AND P4, PT, R15.reuse, R64, PT ;  /* 0x000000400f00720c */ /* 0x040fe20003f86270 */
[----:B------:R-:W1:Y:S01]  /*3890*/  MUFU.TANH R160, R54 ;  /* 0x0000003600a07308 */ /* 0x000e620000002400 */
[----:B------:R-:W-:-:S02]  /*38a0*/  ISETP.GE.AND P3, PT, R15, R70, PT ;  /* 0x000000460f00720c */ /* 0x000fc40003f66270 */
[C---:B------:R-:W-:Y:S02]  /*38b0*/  LOP3.LUT R45, R71.reuse, 0x39, RZ, 0xfc, !PT ;  /* 0x00000039472d7812 */ /* 0x040fe400078efcff */
[----:B------:R-:W-:Y:S01]  /*38c0*/  LOP3.LUT R15, R71, 0x40, RZ, 0xfc, !PT ;  /* 0x00000040470f7812 */ /* 0x000fe200078efcff */
[----:B------:R-:W-:Y:S01]  /*38d0*/  HMMA.16816.F32.BF16 R28, R20, R18, R28 ;  /* 0x00000012141c723c */ /* 0x000fe2000004181c */
[----:B------:R-:W-:Y:S01]  /*38e0*/  FSEL R152, R152, -INF , !P5 ;  /* 0xff80000098987808 */ /* 0x000fe20006800000 */
[----:B------:R-:W1:Y:S01]  /*38f0*/  MUFU.TANH R156, R55 ;  /* 0x00000037009c7308 */ /* 0x000e620000002400 */
[----:B--2---:R-:W-:Y:S02]  /*3900*/  FSEL R65, R77, -INF , !P4 ;  /* 0xff8000004d417808 */ /* 0x004fe40006000000 */
[----:B------:R-:W-:Y:S02]  /*3910*/  FSEL R138, R138, -INF , !P3 ;  /* 0xff8000008a8a7808 */ /* 0x000fe40005800000 */
[----:B------:R-:W-:-:S02]  /*3920*/  FSEL R137, R137, -INF , !P2 ;  /* 0xff80000089897808 */ /* 0x000fc40005000000 */
[C---:B------:R-:W-:Y:S01]  /*3930*/  ISETP.GE.AND P5, PT, R45.reuse, R64, PT ;  /* 0x000000402d00720c */ /* 0x040fe20003fa6270 */
[----:B------:R-:W2:Y:S01]  /*3940*/  MUFU.TANH R149, R96 ;  /* 0x0000006000957308 */ /* 0x000ea20000002400 */
[----:B------:R-:W-:Y:S02]  /*3950*/  ISETP.GE.AND P4, PT, R45, R70, PT ;  /* 0x000000462d00720c */ /* 0x000fe40003f86270 */
[C---:B------:R-:W-:Y:S02]  /*3960*/  ISETP.GE.AND P3, PT, R15.reuse, R64, PT ;  /* 0x000000400f00720c */ /* 0x040fe40003f66270 */
[----:B------:R-:W-:Y:S02]  /*3970*/  ISETP.GE.AND P2, PT, R15, R70, PT ;  /* 0x000000460f00720c */ /* 0x000fe40003f46270 */
[C---:B------:R-:W-:Y:S01]  /*3980*/  LOP3.LUT R17, R71.reuse, 0x41, RZ, 0xfc, !PT ;  /* 0x0000004147117812 */ /* 0x040fe200078efcff */
[----:B------:R-:W-:Y:S01]  /*3990*/  MUFU.TANH R147, R97 ;  /* 0x0000006100937308 */ /* 0x000fe20000002400 */
[----:B---3--:R-:W-:Y:S01]  /*39a0*/  HMMA.16816.F32.BF16 R32, R24, R8, R32 ;  /* 0x000000081820723c */ /* 0x008fe20000041820 */
[----:B------:R-:W-:-:S02]  /*39b0*/  LOP3.LUT R15, R71, 0x48, RZ, 0xfc, !PT ;  /* 0x00000048470f7812 */ /* 0x000fc400078efcff */
[----:B------:R-:W-:Y:S02]  /*39c0*/  FSEL R140, R140, -INF , !P1 ;  /* 0xff8000008c8c7808 */ /* 0x000fe40004800000 */
[----:B------:R-:W-:Y:S02]  /*39d0*/  FSEL R67, R78, -INF , !P5 ;  /* 0xff8000004e437808 */ /* 0x000fe40006800000 */
[----:B------:R-:W-:Y:S01]  /*39e0*/  FSEL R150, R150, -INF , !P4 ;  /* 0xff80000096967808 */ /* 0x000fe20006000000 */
[----:B------:R-:W-:Y:S01]  /*39f0*/  HMMA.16816.F32.BF16 R28, R24, R10, R28 ;  /* 0x0000000a181c723c */ /* 0x000fe2000004181c */
[----:B------:R-:W-:Y:S01]  /*3a00*/  FSEL R157, R157, -INF , !P3 ;  /* 0xff8000009d9d7808 */ /* 0x000fe20005800000 */
[----:B------:R-:W3:Y:S01]  /*3a10*/  MUFU.TANH R148, R98 ;  /* 0x0000006200947308 */ /* 0x000ee20000002400 */
[C---:B------:R-:W-:Y:S01]  /*3a20*/  ISETP.GE.AND P1, PT, R17.reuse, R64, PT ;  /* 0x000000401100720c */ /* 0x040fe20003f26270 */
[----:B------:R-:W-:Y:S01]  /*3a30*/  FMUL.FTZ R8, R90, c[0x0][0x2ec] ;  /* 0x0000bb005a087a20 */ /* 0x000fe20000410000 */
[----:B------:R-:W-:-:S02]  /*3a40*/  ISETP.GE.AND P5, PT, R17, R70, PT ;  /* 0x000000461100720c */ /* 0x000fc40003fa6270 */
[C---:B------:R-:W-:Y:S02]  /*3a50*/  ISETP.GE.AND P4, PT, R15.reuse, R64, PT ;  /* 0x000000400f00720c */ /* 0x040fe40003f86270 */
[----:B------:R-:W-:Y:S01]  /*3a60*/  ISETP.GE.AND P3, PT, R15, R70, PT ;  /* 0x000000460f00720c */ /* 0x000fe20003f66270 */
[----:B------:R-:W1:Y:S01]  /*3a70*/  MUFU.TANH R145, R40 ;  /* 0x0000002800917308 */ /* 0x000e620000002400 */
[C---:B------:R-:W-:Y:S02]  /*3a80*/  LOP3.LUT R17, R71.reuse, 0x49, RZ, 0xfc, !PT ;  /* 0x0000004947117812 */ /* 0x040fe400078efcff */
[----:B------:R-:W-:Y:S02]  /*3a90*/  LOP3.LUT R15, R71, 0x50, RZ, 0xfc, !PT ;  /* 0x00000050470f7812 */ /* 0x000fe400078efcff */
[----:B----4-:R-:W-:Y:S01]  /*3aa0*/  FSEL R154, R154, -INF , !P2 ;  /* 0xff8000009a9a7808 */ /* 0x010fe20005000000 */
[----:B------:R-:W-:Y:S01]  /*3ab0*/  FMUL.FTZ R34, R34, c[0x0][0x2ec] ;  /* 0x0000bb0022227a20 */ /* 0x000fe20000410000 */
[----:B------:R-:W-:Y:S01]  /*3ac0*/  FSEL R151, R151, -INF , !P1 ;  /* 0xff80000097977808 */ /* 0x000fe20004800000 */
[----:B------:R-:W4:Y:S01]  /*3ad0*/  MUFU.TANH R146, R99 ;  /* 0x0000006300927308 */ /* 0x000f220000002400 */
[----:B------:R-:W-:Y:S01]  /*3ae0*/  FSEL R168, R168, -INF , !P5 ;  /* 0xff800000a8a87808 */ /* 0x000fe20006800000 */
[----:B------:R-:W-:Y:S01]  /*3af0*/  FMUL.FTZ R32, R32, c[0x0][0x2ec] ;  /* 0x0000bb0020207a20 */ /* 0x000fe20000410000 */
[----:B------:R-:W-:Y:S01]  /*3b00*/  FSEL R153, R153, -INF , !P4 ;  /* 0xff80000099997808 */ /* 0x000fe20006000000 */
[----:B------:R-:W-:Y:S01]  /*3b10*/  FMUL.FTZ R10, R35, c[0x0][0x2ec] ;  /* 0x0000bb00230a7a20 */ /* 0x000fe20000410000 */
[----:B------:R-:W-:Y:S01]  /*3b20*/  ISETP.GE.AND P2, PT, R17, R64, PT ;  /* 0x000000401100720c */ /* 0x000fe20003f46270 */
[----:B------:R-:W-:Y:S01]  /*3b30*/  FMUL.FTZ R33, R33, c[0x0][0x2ec] ;  /* 0x0000bb0021217a20 */ /* 0x000fe20000410000 */
[----:B------:R-:W-:Y:S01]  /*3b40*/  ISETP.GE.AND P1, PT, R17, R70, PT ;  /* 0x000000461100720c */ /* 0x000fe20003f26270 */
[----:B------:R-:W-:Y:S01]  /*3b50*/  MUFU.TANH R143, R41 ;  /* 0x00000029008f7308 */ /* 0x000fe20000002400 */
[C---:B------:R-:W-:Y:S01]  /*3b60*/  ISETP.GE.AND P5, PT, R15.reuse, R64, PT ;  /* 0x000000400f00720c */ /* 0x040fe20003fa6270 */
[----:B------:R-:W-:Y:S01]  /*3b70*/  FMUL.FTZ R28, R28, c[0x0][0x2ec] ;  /* 0x0000bb001c1c7a20 */ /* 0x000fe20000410000 */
[----:B------:R-:W-:Y:S01]  /*3b80*/  ISETP.GE.AND P4, PT, R15, R70, PT ;  /* 0x000000460f00720c */ /* 0x000fe20003f86270 */
[----:B------:R-:W-:Y:S01]  /*3b90*/  FMUL.FTZ R29, R29, c[0x0][0x2ec] ;  /* 0x0000bb001d1d7a20 */ /* 0x000fe20000410000 */
[C---:B------:R-:W-:Y:S01]  /*3ba0*/  LOP3.LUT R15, R71.reuse, 0x51, RZ, 0xfc, !PT ;  /* 0x00000051470f7812 */ /* 0x040fe200078efcff */
[----:B------:R-:W-:Y:S01]  /*3bb0*/  FMUL.FTZ R30, R30, c[0x0][0x2ec] ;  /* 0x0000bb001e1e7a20 */ /* 0x000fe20000410000 */
[----:B------:R-:W-:Y:S01]  /*3bc0*/  LOP3.LUT R9, R71, 0x58, RZ, 0xfc, !PT ;  /* 0x0000005847097812 */ /* 0x000fe200078efcff */
[----:B------:R-:W1:Y:S01]  /*3bd0*/  MUFU.TANH R144, R42 ;  /* 0x0000002a00907308 */ /* 0x000e620000002400 */
[----:B-----5:R-:W-:Y:S01]  /*3be0*/  FSEL R166, R166, -INF , !P3 ;  /* 0xff800000a6a67808 */ /* 0x020fe20005800000 */
[----:B------:R-:W-:Y:S01]  /*3bf0*/  FMUL.FTZ R31, R31, c[0x0][0x2ec] ;  /* 0x0000bb001f1f7a20 */ /* 0x000fe20000410000 */
[----:B------:R-:W-:-:S02]  /*3c00*/  FSEL R155, R155, -INF , !P2 ;  /* 0xff8000009b9b7808 */ /* 0x000fc40005000000 */
[----:B------:R-:W-:Y:S02]  /*3c10*/  FSEL R158, R158, -INF , !P1 ;  /* 0xff8000009e9e7808 */ /* 0x000fe40004800000 */
[----:B------:R-:W-:Y:S01]  /*3c20*/  FSEL R165, R165, -INF , !P5 ;  /* 0xff800000a5a57808 */ /* 0x000fe20006800000 */
[----:B------:R-:W5:Y:S01]  /*3c30*/  MUFU.TANH R66, R34 ;  /* 0x0000002200427308 */ /* 0x000f620000002400 */
[C---:B------:R-:W-:Y:S02]  /*3c40*/  ISETP.GE.AND P3, PT, R15.reuse, R64, PT ;  /* 0x000000400f00720c */ /* 0x040fe40003f66270 */
[----:B------:R-:W-:Y:S02]  /*3c50*/  ISETP.GE.AND P2, PT, R15, R70, PT ;  /* 0x000000460f00720c */ /* 0x000fe40003f46270 */
[C---:B------:R-:W-:Y:S02]  /*3c60*/  ISETP.GE.AND P1, PT, R9.reuse, R64, PT ;  /* 0x000000400900720c */ /* 0x040fe40003f26270 */
[----:B------:R-:W-:Y:S01]  /*3c70*/  ISETP.GE.AND P5, PT, R9, R70, PT ;  /* 0x000000460900720c */ /* 0x000fe20003fa6270 */
[----:B------:R-:W1:Y:S01]  /*3c80*/  MUFU.TANH R142, R43 ;  /* 0x0000002b008e7308 */ /* 0x000e620000002400 */
[----:B------:R-:W-:-:S02]  /*3c90*/  LOP3.LUT R15, R71, 0x59, RZ, 0xfc, !PT ;  /* 0x00000059470f7812 */ /* 0x000fc400078efcff */
[----:B------:R-:W-:Y:S02]  /*3ca0*/  LOP3.LUT R9, R71, 0x60, RZ, 0xfc, !PT ;  /* 0x0000006047097812 */ /* 0x000fe400078efcff */
[----:B------:R-:W-:Y:S02]  /*3cb0*/  FSEL R164, R164, -INF , !P4 ;  /* 0xff800000a4a47808 */ /* 0x000fe40006000000 */
[----:B------:R-:W-:Y:S01]  /*3cc0*/  FSEL R163, R163, -INF , !P3 ;  /* 0xff800000a3a37808 */ /* 0x000fe20005800000 */
[----:B------:R-:W1:Y:S01]  /*3cd0*/  MUFU.TANH R139, R32 ;  /* 0x00000020008b7308 */ /* 0x000e620000002400 */
[----:B------:R-:W-:Y:S02]  /*3ce0*/  FSEL R162, R162, -INF , !P2 ;  /* 0xff800000a2a27808 */ /* 0x000fe40005000000 */
[----:B------:R-:W-:Y:S02]  /*3cf0*/  FSEL R161, R161, -INF , !P1 ;  /* 0xff800000a1a17808 */ /* 0x000fe40004800000 */
[----:B------:R-:W-:-:S02]  /*3d00*/  ISETP.GE.AND P4, PT, R15, R64, PT ;  /* 0x000000400f00720c */ /* 0x000fc40003f86270 */
[----:B------:R-:W-:Y:S01]  /*3d10*/  ISETP.GE.AND P3, PT, R15, R70, PT ;  /* 0x000000460f00720c */ /* 0x000fe20003f66270 */
[----:B------:R-:W3:Y:S01]  /*3d20*/  MUFU.TANH R135, R33 ;  /* 0x0000002100877308 */ /* 0x000ee20000002400 */
[C---:B------:R-:W-:Y:S02]  /*3d30*/  ISETP.GE.AND P2, PT, R9.reuse, R64, PT ;  /* 0x000000400900720c */ /* 0x040fe40003f46270 */
[----:B------:R-:W-:Y:S02]  /*3d40*/  ISETP.GE.AND P1, PT, R9, R70, PT ;  /* 0x000000460900720c */ /* 0x000fe40003f26270 */
[C---:B------:R-:W-:Y:S02]  /*3d50*/  LOP3.LUT R11, R71.reuse, 0x61, RZ, 0xfc, !PT ;  /* 0x00000061470b7812 */ /* 0x040fe400078efcff */
[----:B------:R-:W-:Y:S01]  /*3d60*/  LOP3.LUT R9, R71, 0x68, RZ, 0xfc, !PT ;  /* 0x0000006847097812 */ /* 0x000fe200078efcff */
[----:B------:R-:W3:Y:S01]  /*3d70*/  MUFU.TANH R10, R10 ;  /* 0x0000000a000a7308 */ /* 0x000ee20000002400 */
[----:B-1----:R-:W-:-:S02]  /*3d80*/  FSEL R160, R160, -INF , !P5 ;  /* 0xff800000a0a07808 */ /* 0x002fc40006800000 */
[----:B------:R-:W-:Y:S02]  /*3d90*/  FSEL R159, R159, -INF , !P4 ;  /* 0xff8000009f9f7808 */ /* 0x000fe40006000000 */
[----:B------:R-:W-:Y:S02]  /*3da0*/  FSEL R156, R156, -INF , !P3 ;  /* 0xff8000009c9c7808 */ /* 0x000fe40005800000 */
[----:B--2---:R-:W-:Y:S01]  /*3db0*/  FSEL R149, R149, -INF , !P2 ;  /* 0xff80000095957808 */ /* 0x004fe20005000000 */
[----:B------:R-:W1:Y:S01]  /*3dc0*/  MUFU.TANH R133, R28 ;  /* 0x0000001c00857308 */ /* 0x000e620000002400 */
[C---:B------:R-:W-:Y:S02]  /*3dd0*/  ISETP.GE.AND P5, PT, R11.reuse, R64, PT ;  /* 0x000000400b00720c */ /* 0x040fe40003fa6270 */
[----:B------:R-:W-:Y:S02]  /*3de0*/  ISETP.GE.AND P4, PT, R11, R70, PT ;  /* 0x000000460b00720c */ /* 0x000fe40003f86270 */
[----:B------:R-:W-:-:S02]  /*3df0*/  ISETP.GE.AND P3, PT, R9, R64, PT ;  /* 0x000000400900720c */ /* 0x000fc40003f66270 */
[----:B------:R-:W-:Y:S01]  /*3e00*/  ISETP.GE.AND P2, PT, R9, R70, PT ;  /* 0x000000460900720c */ /* 0x000fe20003f46270 */
[----:B------:R-:W-:Y:S01]  /*3e10*/  MUFU.TANH R8, R8 ;  /* 0x0000000800087308 */ /* 0x000fe20000002400 */
[C---:B------:R-:W-:Y:S02]  /*3e20*/  LOP3.LUT R11, R71.reuse, 0x69, RZ, 0xfc, !PT ;  /* 0x00000069470b7812 */ /* 0x040fe400078efcff */
[----:B------:R-:W-:Y:S02]  /*3e30*/  LOP3.LUT R9, R71, 0x70, RZ, 0xfc, !PT ;  /* 0x0000007047097812 */ /* 0x000fe400078efcff */
[----:B---3--:R-:W-:Y:S02]  /*3e40*/  FSEL R148, R148, -INF , !P1 ;  /* 0xff80000094947808 */ /* 0x008fe40004800000 */
[----:B------:R-:W-:Y:S01]  /*3e50*/  FSEL R147, R147, -INF , !P5 ;  /* 0xff80000093937808 */ /* 0x000fe20006800000 */
[----:B------:R-:W-:Y:S01]  /*3e60*/  MUFU.TANH R63, R29 ;  /* 0x0000001d003f7308 */ /* 0x000fe20000002400 */
[----:B------:R-:W-:-:S02]  /*3e70*/  FSEL R145, R145, -INF , !P3 ;  /* 0xff80000091917808 */ /* 0x000fc40005800000 */
[C---:B------:R-:W-:Y:S02]  /*3e80*/  ISETP.GE.AND P1, PT, R11.reuse, R64, PT ;  /* 0x000000400b00720c */ /* 0x040fe40003f26270 */
[-C--:B------:R-:W-:Y:S02]  /*3e90*/  ISETP.GE.AND P5, PT, R11, R70.reuse, PT ;  /* 0x000000460b00720c */ /* 0x080fe40003fa6270 */
[----:B------:R-:W-:Y:S01]  /*3ea0*/  ISETP.GE.AND P3, PT, R9, R70, PT ;  /* 0x000000460900720c */ /* 0x000fe20003f66270 */
[----:B------:R-:W2:Y:S01]  /*3eb0*/  MUFU.TANH R62, R30 ;  /* 0x0000001e003e7308 */ /* 0x000ea20000002400 */
[C---:B------:R-:W-:Y:S02]  /*3ec0*/  LOP3.LUT R15, R71.reuse, 0x71, RZ, 0xfc, !PT ;  /* 0x00000071470f7812 */ /* 0x040fe400078efcff */
[----:B------:R-:W-:Y:S02]  /*3ed0*/  LOP3.LUT R11, R71, 0x78, RZ, 0xfc, !PT ;  /* 0x00000078470b7812 */ /* 0x000fe400078efcff */
[----:B----4-:R-:W-:Y:S01]  /*3ee0*/  FSEL R146, R146, -INF , !P4 ;  /* 0xff80000092927808 */ /* 0x010fe20006000000 */
[----:B------:R-:W-:Y:S01]  /*3ef0*/  BAR.SYNC.DEFER_BLOCKING 0x0 ;  /* 0x0000000000007b1d */ /* 0x000fe20000010000 */
[----:B------:R-:W-:-:S02]  /*3f00*/  ISETP.GE.AND P4, PT, R9, R64, PT ;  /* 0x000000400900720c */ /* 0x000fc40003f86270 */
[----:B------:R-:W-:Y:S02]  /*3f10*/  LOP3.LUT R9, R71, 0x79, RZ, 0xfc, !PT ;  /* 0x0000007947097812 */ /* 0x000fe400078efcff */
[----:B------:R-:W-:Y:S01]  /*3f20*/  FSEL R144, R144, -INF , !P2 ;  /* 0xff80000090907808 */ /* 0x000fe20005000000 */
[----:B------:R-:W3:Y:S01]  /*3f30*/  MUFU.TANH R60, R31 ;  /* 0x0000001f003c7308 */ /* 0x000ee20000002400 */
[----:B------:R-:W-:Y:S02]  /*3f40*/  FSEL R143, R143, -INF , !P1 ;  /* 0xff8000008f8f7808 */ /* 0x000fe40004800000 */
[----:B-----5:R-:W-:Y:S02]  /*3f50*/  FSEL R66, R66, -INF , !P3 ;  /* 0xff80000042427808 */ /* 0x020fe40005800000 */
[-C--:B------:R-:W-:Y:S02]  /*3f60*/  ISETP.GE.AND P2, PT, R15, R64.reuse, PT ;  /* 0x000000400f00720c */ /* 0x080fe40003f46270 */
[----:B------:R-:W-:-:S02]  /*3f70*/  ISETP.GE.AND P1, PT, R11, R64, PT ;  /* 0x000000400b00720c */ /* 0x000fc40003f26270 */
[----:B------:R-:W-:Y:S02]  /*3f80*/  ISETP.GE.AND P3, PT, R15, R70, PT ;  /* 0x000000460f00720c */ /* 0x000fe40003f66270 */
[----:B------:R-:W-:Y:S02]  /*3f90*/  FSEL R142, R142, -INF , !P5 ;  /* 0xff8000008e8e7808 */ /* 0x000fe40006800000 */
[----:B------:R-:W-:Y:S02]  /*3fa0*/  FSEL R139, R139, -INF , !P4 ;  /* 0xff8000008b8b7808 */ /* 0x000fe40006000000 */
[-C--:B------:R-:W-:Y:S02]  /*3fb0*/  ISETP.GE.AND P5, PT, R71, R64.reuse, PT ;  /* 0x000000404700720c */ /* 0x080fe40003fa6270 */
[----:B------:R-:W-:Y:S02]  /*3fc0*/  ISETP.GE.AND P4, PT, R9, R64, PT ;  /* 0x000000400900720c */ /* 0x000fe40003f86270 */
[----:B------:R-:W-:-:S02]  /*3fd0*/  FSEL R135, R135, -INF , !P2 ;  /* 0xff80000087877808 */ /* 0x000fc40005000000 */
[----:B------:R-:W-:Y:S02]  /*3fe0*/  FSEL R64, R10, -INF , !P3 ;  /* 0xff8000000a407808 */ /* 0x000fe40005800000 */
[----:B-1----:R-:W-:Y:S02]  /*3ff0*/  FSEL R133, R133, -INF , !P1 ;  /* 0xff80000085857808 */ /* 0x002fe40004800000 */
[-C--:B------:R-:W-:Y:S02]  /*4000*/  ISETP.GE.AND P2, PT, R11, R70.reuse, PT ;  /* 0x000000460b00720c */ /* 0x080fe40003f46270 */
[-C--:B------:R-:W-:Y:S02]  /*4010*/  ISETP.GE.AND P3, PT, R71, R70.reuse, PT ;  /* 0x000000464700720c */ /* 0x080fe40003f66270 */
[----:B------:R-:W-:Y:S02]  /*4020*/  ISETP.GE.AND P1, PT, R9, R70, PT ;  /* 0x000000460900720c */ /* 0x000fe40003f26270 */
[----:B------:R-:W-:-:S02]  /*4030*/  FSEL R4, R2, -INF , !P5 ;  /* 0xff80000002047808 */ /* 0x000fc40006800000 */
[----:B--2---:R-:W-:Y:S02]  /*4040*/  FSEL R62, R62, -INF , !P2 ;  /* 0xff8000003e3e7808 */ /* 0x004fe40005000000 */
[----:B------:R-:W-:Y:S02]  /*4050*/  FSEL R63, R63, -INF , !P4 ;  /* 0xff8000003f3f7808 */ /* 0x000fe40006000000 */
[----:B------:R-:W-:Y:S02]  /*4060*/  FSEL R2, R8, -INF , !P3 ;  /* 0xff80000008027808 */ /* 0x000fe40005800000 */
[----:B---3--:R-:W-:Y:S01]  /*4070*/  FSEL R60, R60, -INF , !P1 ;  /* 0xff8000003c3c7808 */ /* 0x008fe20004800000 */
[----:B------:R-:W-:Y:S05]  /*4080*/  @!P0 BRA `(.L_x_2309) ;  /* 0x0000061000008947 */ /* 0x000fea0003800000 */
[----:B------:R-:W-:Y:S05]  /*4090*/  @P6 BRA `(.L_x_2310) ;  /* 0x0000038000006947 */ /* 0x000fea0003800000 */
[----:B------:R-:W1:Y:S01]  /*40a0*/  I2F.RP R15, R3 ;  /* 0x00000003000f7306 */ /* 0x000e620000209400 */
[----:B------:R-:W-:Y:S02]  /*40b0*/  IADD3 R14, R6, -0x80, RZ ;  /* 0xffffff80060e7810 */ /* 0x000fe40007ffe0ff */
[----:B------:R-:W-:-:S02]  /*40c0*/  IABS R9, R6 ;  /* 0x0000000600097213 */ /* 0x000fc40000000000 */
        /* <DEDUP_REMOVED lines=26> */
[----:B------:R-:W-:-:S02]  /*4270*/  ISETP.NE.AND P2, PT, RZ, c[0x0][0x2d0], PT ;  /* 0x0000b400ff007a0c */ /* 0x000fc40003f45270 */
[----:B------:R-:W-:-:S05]  /*4280*/  LOP3.LUT R8, RZ, c[0x0][0x2d0], RZ, 0x33, !PT ;  /* 0x0000b400ff087a12 */ /* 0x000fca00078e33ff */
[----:B------:R-:W-:Y:S02]  /*4290*/  @P4 IADD3 R11, R11, 0x1, RZ ;  /* 0x000000010b0b4810 */ /* 0x000fe40007ffe0ff */
[----:B------:R-:W-:-:S03]  /*42a0*/  @P5 IADD3 R15, R15, 0x1, RZ ;  /* 0x000000010f0f5810 */ /* 0x000fc60007ffe0ff */
[----:B------:R-:W-:Y:S01]  /*42b0*/  @!P1 IMAD.MOV R11, RZ, RZ, -R11 ;  /* 0x000000ffff0b9224 */ /* 0x000fe200078e0a0b */
[----:B------:R-:W-:-:S04]  /*42c0*/  @!P3 IADD3 R15, -R15, RZ, RZ ;  /* 0x000000ff0f0fb210 */ /* 0x000fc80007ffe1ff */
[C---:B------:R-:W-:Y:S02]  /*42d0*/  SEL R3, R8.reuse, R15, !P2 ;  /* 0x0000000f08037207 */ /* 0x040fe40005000000 */
[----:B------:R-:W-:-:S03]  /*42e0*/  SEL R8, R8, R11, !P2 ;  /* 0x0000000b08087207 */ /* 0x000fc60005000000 */
        /* <DEDUP_REMOVED lines=19> */
.L_x_2310:
[----:B------:R-:W-:-:S04]  /*4420*/  ULEA UR6, -UR6, URZ, 0x7 ;  /* 0x0000003f06067291 */ /* 0x000fc8000f8e393f */
[----:B------:R-:W-:Y:S02]  /*4430*/  USHF.R.S32.HI UR4, URZ, 0x1f, UR6 ;  /* 0x0000001f3f047899 */ /* 0x000fe40008011406 */
[----:B------:R-:W-:-:S04]  /*4440*/  MOV R10, UR6 ;  /* 0x00000006000a7c02 */ /* 0x000fc80008000f00 */
[----:B------:R-:W-:Y:S02]  /*4450*/  MOV R6, UR4 ;  /* 0x0000000400067c02 */ /* 0x000fe40008000f00 */
.L_x_2311:
        /* <DEDUP_REMOVED lines=36> */
.L_x_2309:
        /* <DEDUP_REMOVED lines=83> */
[C---:B------:R-:W-:Y:S01]  /*4bd0*/  FSETP.NEU.FTZ.AND P1, PT, R132.reuse, -INF , PT ;  /* 0xff8000008400780b */ /* 0x040fe20003f3d000 */
[----:B------:R-:W-:Y:S01]  /*4be0*/  FMUL.FTZ R134, R132, c[0x0][0x23c] ;  /* 0x00008f0084867a20 */ /* 0x000fe20000410000 */
[----:B--2---:R-:W-:Y:S01]  /*4bf0*/  FMNMX.FTZ R3, R6, R3, !PT ;  /* 0x0000000306037209 */ /* 0x004fe20007810000 */
[----:B------:R-:W-:Y:S03]  /*4c00*/  LDSM.16.MT88.4 R16, [R217+0xc800] ;  /* 0x00c80000d910783b */ /* 0x000fe60000004200 */
[----:B------:R-:W-:Y:S01]  /*4c10*/  FSEL R134, R134, RZ, P1 ;  /* 0x000000ff86867208 */ /* 0x000fe20000800000 */
[----:B------:R-:W-:Y:S01]  /*4c20*/  LDSM.16.MT88.4 R32, [R218+0x10800] ;  /* 0x01080000da20783b */ /* 0x000fe20000004200 */
[----:B------:R-:W-:-:S03]  /*4c30*/  FSETP.NEU.FTZ.AND P1, PT, R3, -INF , PT ;  /* 0xff8000000300780b */ /* 0x000fc60003f3d000 */
[--C-:B------:R-:W-:Y:S01]  /*4c40*/  FFMA.FTZ R54, R61, c[0x0][0x23c], -R134.reuse ;  /* 0x00008f003d367a23 */ /* 0x100fe20000010886 */
[----:B------:R-:W-:Y:S01]  /*4c50*/  LDSM.16.MT88.4 R28, [R217+0x10800] ;  /* 0x01080000d91c783b */ /* 0x000fe20000004200 */
[----:B------:R-:W-:Y:S02]  /*4c60*/  FMUL.FTZ R61, R3, c[0x0][0x23c] ;  /* 0x00008f00033d7a20 */ /* 0x000fe40000410000 */
[--C-:B------:R-:W-:Y:S02]  /*4c70*/  FFMA.FTZ R57, R4, c[0x0][0x23c], -R134.reuse ;  /* 0x00008f0004397a23 */ /* 0x100fe40000010886 */
[--C-:B------:R-:W-:Y:S01]  /*4c80*/  FFMA.FTZ R55, R69, c[0x0][0x23c], -R134.reuse ;  /* 0x00008f0045377a23 */ /* 0x100fe20000010886 */
[----:B------:R-:W-:Y:S01]  /*4c90*/  FSEL R61, R61, RZ, P1 ;  /* 0x000000ff3d3d7208 */ /* 0x000fe20000800000 */
[--C-:B------:R-:W-:Y:S01]  /*4ca0*/  FFMA.FTZ R50, R91, c[0x0][0x23c], -R134.reuse ;  /* 0x00008f005b327a23 */ /* 0x100fe20000010886 */
[----:B------:R-:W1:Y:S01]  /*4cb0*/  LDSM.16.MT88.4 R4, [R216+0x10000] ;  /* 0x01000000d804783b */ /* 0x000e620000004200 */
[----:B------:R-:W-:Y:S01]  /*4cc0*/  MUFU.EX2 R57, R57 ;  /* 0x0000003900397308 */ /* 0x000fe20000000800 */
[----:B------:R-:W-:-:S02]  /*4cd0*/  FFMA.FTZ R49, R13, c[0x0][0x23c], -R134 ;  /* 0x00008f000d317a23 */ /* 0x000fc40000010886 */
[--C-:B------:R-:W-:Y:S02]  /*4ce0*/  FFMA.FTZ R59, R2, c[0x0][0x23c], -R61.reuse ;  /* 0x00008f00023b7a23 */ /* 0x100fe4000001083d */
[--C-:B------:R-:W-:Y:S02]  /*4cf0*/  FFMA.FTZ R58, R68, c[0x0][0x23c], -R61.reuse ;  /* 0x00008f00443a7a23 */ /* 0x100fe4000001083d */
[--C-:B------:R-:W-:Y:S01]  /*4d00*/  FFMA.FTZ R56, R48, c[0x0][0x23c], -R61.reuse ;  /* 0x00008f0030387a23 */ /* 0x100fe2000001083d */
[----:B------:R-:W2:Y:S01]  /*4d10*/  MUFU.EX2 R54, R54 ;  /* 0x0000003600367308 */ /* 0x000ea20000000800 */
[--C-:B------:R-:W-:Y:S02]  /*4d20*/  FFMA.FTZ R51, R114, c[0x0][0x23c], -R61.reuse ;  /* 0x00008f0072337a23 */ /* 0x100fe4000001083d */
[----:B------:R-:W-:Y:S02]  /*4d30*/  FFMA.FTZ R47, R12, c[0x0][0x23c], -R61 ;  /* 0x00008f000c2f7a23 */ /* 0x000fe4000001083d */
[----:B------:R-:W5:Y:S01]  /*4d40*/  LDSM.16.MT88.4 R12, [R216+0xc800] ;  /* 0x00c80000d80c783b */ /* 0x000f620000004200 */
[----:B------:R-:W-:-:S02]  /*4d50*/  FFMA.FTZ R52, R115, c[0x0][0x23c], -R134 ;  /* 0x00008f0073347a23 */ /* 0x000fc40000010886 */
[----:B------:R-:W-:Y:S01]  /*4d60*/  MUFU.EX2 R55, R55 ;  /* 0x0000003700377308 */ /* 0x000fe20000000800 */
[--C-:B------:R-:W-:Y:S02]  /*4d70*/  FFMA.FTZ R48, R73, c[0x0][0x23c], -R134.reuse ;  /* 0x00008f0049307a23 */ /* 0x100fe40000010886 */
[----:B------:R-:W-:Y:S02]  /*4d80*/  FFMA.FTZ R45, R81, c[0x0][0x23c], -R134 ;  /* 0x00008f00512d7a23 */ /* 0x000fe40000010886 */
[--C-:B------:R-:W-:Y:S02]  /*4d90*/  FFMA.FTZ R53, R82, c[0x0][0x23c], -R61.reuse ;  /* 0x00008f0052357a23 */ /* 0x100fe4000001083d */
[--C-:B------:R-:W-:Y:S01]  /*4da0*/  FFMA.FTZ R46, R74, c[0x0][0x23c], -R61.reuse ;  /* 0x00008f004a2e7a23 */ /* 0x100fe2000001083d */
[----:B------:R-:W1:Y:S01]  /*4db0*/  MUFU.EX2 R50, R50 ;  /* 0x0000003200327308 */ /* 0x000e620000000800 */
[----:B--2---:R-:W-:Y:S01]  /*4dc0*/  F2FP.BF16.PACK_AB R68, R54, R57 ;  /* 0x000000393644723e */ /* 0x004fe200000010ff */
        /* <DEDUP_REMOVED lines=8> */
[----:B------:R-:W2:Y:S01]  /*4e50*/  MUFU.EX2 R58, R58 ;  /* 0x0000003a003a7308 */ /* 0x000ea20000000800 */
[----:B-1----:R-:W-:Y:S01]  /*4e60*/  F2FP.BF16.PACK_AB R70, R50, R55 ;  /* 0x000000373246723e */ /* 0x002fe200000010ff */
        /* <DEDUP_REMOVED lines=18> */
[----:B-1----:R-:W-:Y:S01]  /*4f90*/  F2FP.BF16.PACK_AB R71, R51, R56 ;  /* 0x000000383347723e */ /* 0x002fe200000010ff */
[----:B------:R-:W1:Y:S01]  /*4fa0*/  MUFU.EX2 R49, R49 ;  /* 0x0000003100317308 */ /* 0x000e620000000800 */
        /* <DEDUP_REMOVED lines=8> */
[--C-:B------:R-:W-:Y:S01]  /*5030*/  FFMA.FTZ R163, R163, c[0x0][0x23c], -R134.reuse ;  /* 0x00008f00a3a37a23 */ /* 0x100fe20000010886 */
[----:B------:R-:W-:Y:S01]  /*5040*/  HMMA.16816.F32.BF16 R100, R68, R102, RZ ;  /* 0x000000664464723c */ /* 0x000fe200000418ff */
[----:B------:R-:W-:Y:S01]  /*5050*/  FFMA.FTZ R161, R161, c[0x0][0x23c], -R134 ;  /* 0x00008f00a1a17a23 */ /* 0x000fe20000010886 */
        /* <DEDUP_REMOVED lines=12> */
[----:B------:R-:W2:Y:S01]  /*5120*/  MUFU.EX2 R46, R46 ;  /* 0x0000002e002e7308 */ /* 0x000ea20000000800 */
[----:B------:R-:W-:-:S02]  /*5130*/  FFMA.FTZ R143, R148, c[0x0][0x23c], -R61 ;  /* 0x00008f00948f7a23 */ /* 0x000fc4000001083d */
[--C-:B------:R-:W-:Y:S02]  /*5140*/  FFMA.FTZ R146, R146, c[0x0][0x23c], -R61.reuse ;  /* 0x00008f0092927a23 */ /* 0x100fe4000001083d */
[--C-:B------:R-:W-:Y:S01]  /*5150*/  FFMA.FTZ R144, R144, c[0x0][0x23c], -R61.reuse ;  /* 0x00008f0090907a23 */ /* 0x100fe2000001083d */
[C---:B------:R-:W-:Y:S01]  /*5160*/  HMMA.16816.F32.BF16 R128, R68.reuse, R124, RZ ;  /* 0x0000007c4480723c */ /* 0x040fe200000418ff */
[----:B------:R-:W-:Y:S01]  /*5170*/  FFMA.FTZ R142, R142, c[0x0][0x23c], -R61 ;  /* 0x00008f008e8e7a23 */ /* 0x000fe2000001083d */
[----:B------:R-:W-:Y:S01]  /*5180*/  MUFU.EX2 R47, R47 ;  /* 0x0000002f002f7308 */ /* 0x000fe20000000800 */
[----:B------:R-:W-:Y:S02]  /*5190*/  FADD.FTZ R54, R57, R54 ;  /* 0x0000003639367221 */ /* 0x000fe40000010000 */
[----:B------:R-:W-:Y:S02]  /*51a0*/  FADD.FTZ R59, R59, R58 ;  /* 0x0000003a3b3b7221 */ /* 0x000fe40000010000 */
[----:B------:R-:W-:Y:S01]  /*51b0*/  FADD.FTZ R55, R55, R54 ;  /* 0x0000003637377221 */ /* 0x000fe20000010000 */
[----:B------:R-:W-:Y:S01]  /*51c0*/  HMMA.16816.F32.BF16 R120, R68, R116, RZ ;  /* 0x000000744478723c */ /* 0x000fe200000418ff */
[----:B------:R-:W-:Y:S01]  /*51d0*/  FADD.FTZ R56, R56, R59 ;  /* 0x0000003b38387221 */ /* 0x000fe20000010000 */
[----:B------:R-:W1:Y:S01]  /*51e0*/  MUFU.EX2 R42, R42 ;  /* 0x0000002a002a7308 */ /* 0x000e620000000800 */
[----:B------:R-:W-:-:S02]  /*51f0*/  FFMA.FTZ R243, R63, c[0x0][0x23c], -R134 ;  /* 0x00008f003ff37a23 */ /* 0x000fc40000010886 */
[----:B------:R-:W-:Y:S02]  /*5200*/  FADD.FTZ R55, R50, R55 ;  /* 0x0000003732377221 */ /* 0x000fe40000010000 */
[----:B------:R-:W-:Y:S01]  /*5210*/  FADD.FTZ R56, R51, R56 ;  /* 0x0000003833387221 */ /* 0x000fe20000010000 */
[C---:B------:R-:W-:Y:S02]  /*5220*/  HMMA.16816.F32.BF16 R112, R68.reuse, R108, RZ ;  /* 0x0000006c4470723c */ /* 0x040fe400000418ff */
[----:B------:R-:W-:Y:S06]  /*5230*/  MUFU.EX2 R44, R44 ;  /* 0x0000002c002c7308 */ /* 0x000fec0000000800 */
[C---:B---3--:R-:W-:Y:S02]  /*5240*/  HMMA.16816.F32.BF16 R88, R68.reuse, R84, RZ ;  /* 0x000000544458723c */ /* 0x048fe400000418ff */
[----:B------:R-:W3:Y:S06]  /*5250*/  MUFU.EX2 R41, R41 ;  /* 0x0000002900297308 */ /* 0x000eec0000000800 */
        /* <DEDUP_REMOVED lines=11> */
[----:B------:R-:W3:Y:S06]  /*5310*/  MUFU.EX2 R0, R0 ;  /* 0x0000000000007308 */ /* 0x000eec0000000800 */
[C---:B------:R-:W-:Y:S02]  /*5320*/  HMMA.16816.F32.BF16 R72, R68.reuse, R4, RZ ;  /* 0x000000044448723c */ /* 0x040fe400000418ff */
[----:B------:R-:W-:Y:S05]  /*5330*/  MUFU.EX2 R2, R2 ;  /* 0x0000000200027308 */ /* 0x000fea0000000800 */
[----:B-1----:R-:W-:Y:S01]  /*5340*/  F2FP.BF16.PACK_AB R4, R49, R52 ;  /* 0x000000343104723e */ /* 0x002fe200000010ff */
[----:B------:R-:W-:Y:S01]  /*5350*/  HMMA.16816.F32.BF16 R68, R68, R6, RZ ;  /* 0x000000064444723c */ /* 0x000fe200000418ff */
[----:B--2---:R-:W-:Y:S01]  /*5360*/  F2FP.BF16.PACK_AB R5, R46, R53 ;  /* 0x000000352e05723e */ /* 0x004fe200000010ff */
        /* <DEDUP_REMOVED lines=10> */
[----:B-----5:R-:W-:Y:S01]  /*5410*/  HMMA.16816.F32.BF16 R104, R4, R12, R104 ;  /* 0x0000000c0468723c */ /* 0x020fe20000041868 */
[----:B------:R-:W-:Y:S01]  /*5420*/  FADD.FTZ R45, R45, R48 ;  /* 0x000000302d2d7221 */ /* 0x000fe20000010000 */
[----:B------:R-:W-:Y:S01]  /*5430*/  MUFU.EX2 R67, R67 ;  /* 0x0000004300437308 */ /* 0x000fe20000000800 */
[----:B------:R-:W-:-:S05]  /*5440*/  FADD.FTZ R42, R42, R47 ;  /* 0x0000002f2a2a7221 */ /* 0x000fca0000010000 */
[C---:B------:R-:W-:Y:S01]  /*5450*/  HMMA.16816.F32.BF16 R100, R4.reuse, R14, R100 ;  /* 0x0000000e0464723c */ /* 0x040fe20000041864 */
[----:B------:R-:W2:Y:S01]  /*5460*/  LDSM.16.MT88.4 R12, [R216+0x10800] ;  /* 0x01080000d80c783b */ /* 0x000ea20000004200 */
[----:B------:R-:W-:Y:S06]  /*5470*/  MUFU.EX2 R137, R137 ;  /* 0x0000008900897308 */ /* 0x000fec0000000800 */
[C---:B------:R-:W-:Y:S02]  /*5480*/  HMMA.16816.F32.BF16 R96, R4.reuse, R8, R96 ;  /* 0x000000080460723c */ /* 0x040fe40000041860 */
[----:B------:R-:W5:Y:S06]  /*5490*/  MUFU.EX2 R138, R138 ;  /* 0x0000008a008a7308 */ /* 0x000f6c0000000800 */
        /* <DEDUP_REMOVED lines=33> */
[----:B---3--:R-:W-:Y:S01]  /*56b0*/  F2FP.BF16.PACK_AB R4, R41, R44 ;  /* 0x0000002c2904723e */ /* 0x008fe200000010ff */
        /* <DEDUP_REMOVED lines=16> */
[----:B------:R-:W3:Y:S05]  /*57c0*/  LDSM.16.MT88.4 R8, [R216+0x11000] ;  /* 0x01100000d808783b */ /* 0x000eea0000004200 */
[----:B------:R-:W-:Y:S02]  /*57d0*/  MUFU.EX2 R160, R160 ;  /* 0x000000a000a07308 */ /* 0x000fe40000000800 */
[C---:B------:R-:W-:Y:S06]  /*57e0*/  HMMA.16816.F32.BF16 R112, R4.reuse, R16, R112 ;  /* 0x000000100470723c */ /* 0x040fec0000041870 */
[----:B------:R-:W4:Y:S02]  /*57f0*/  MUFU.EX2 R165, R165 ;  /* 0x000000a500a57308 */ /* 0x000f240000000800 */
        /* <DEDUP_REMOVED lines=10> */
[C---:B---3--:R-:W-:Y:S06]  /*58a0*/  HMMA.16816.F32.BF16 R72, R4.reuse, R8, R72 ;  /* 0x000000080448723c */ /* 0x048fec0000041848 */
[----:B------:R-:W-:Y:S02]  /*58b0*/  MUFU.EX2 R143, R143 ;  /* 0x0000008f008f7308 */ /* 0x000fe40000000800 */
[C---:B------:R-:W-:Y:S01]  /*58c0*/  HMMA.16816.F32.BF16 R68, R4.reuse, R10, R68 ;  /* 0x0000000a0444723c */ /* 0x040fe20000041844 */
[----:B------:R-:W3:Y:S05]  /*58d0*/  LDSM.16.MT88.4 R8, [R219+0x11800] ;  /* 0x01180000db08783b */ /* 0x000eea0000004200 */
        /* <DEDUP_REMOVED lines=16> */
[C---:B-----5:R-:W-:Y:S01]  /*59e0*/  F2FP.BF16.PACK_AB R5, R138.reuse, R137 ;  /* 0x000000898a05723e */ /* 0x060fe200000010ff */
        /* <DEDUP_REMOVED lines=14> */
[----:B------:R-:W5:Y:S07]  /*5ad0*/  LDSM.16.MT88.4 R16, [R216+0x11800] ;  /* 0x01180000d810783b */ /* 0x000f6e0000004200 */
[C---:B---3--:R-:W-:Y:S08]  /*5ae0*/  HMMA.16816.F32.BF16 R96, R4.reuse, R8, R96 ;  /* 0x000000080460723c */ /* 0x048ff00000041860 */
[C---:B------:R-:W-:Y:S01]  /*5af0*/  HMMA.16816.F32.BF16 R92, R4.reuse, R10, R92 ;  /* 0x0000000a045c723c */ /* 0x040fe2000004185c */
[----:B------:R-:W3:Y:S07]  /*5b00*/  LDSM.16.MT88.4 R8, [R217+0xe000] ;  /* 0x00e00000d908783b */ /* 0x000eee0000004200 */
        /* <DEDUP_REMOVED lines=12> */
[C---:B-----5:R-:W-:Y:S08]  /*5bd0*/  HMMA.16816.F32.BF16 R72, R4.reuse, R16, R72 ;  /* 0x000000100448723c */ /* 0x060ff00000041848 */
[----:B------:R-:W-:Y:S01]  /*5be0*/  HMMA.16816.F32.BF16 R68, R4, R18, R68 ;  /* 0x000000120444723c */ /* 0x000fe20000041844 */
[----:B------:R-:W5:Y:S06]  /*5bf0*/  LDSM.16.MT88.4 R16, [R219+0x12000] ;  /* 0x01200000db10783b */ /* 0x000f6c0000004200 */
        /* <DEDUP_REMOVED lines=51> */
[C---:B---3--:R-:W-:Y:S08]  /*5f30*/  HMMA.16816.F32.BF16 R104, R4.reuse, R8, R104 ;  /* 0x000000080468723c */ /* 0x048ff00000041868 */
[C---:B------:R-:W-:Y:S01]  /*5f40*/  HMMA.16816.F32.BF16 R100, R4.reuse, R10, R100 ;  /* 0x0000000a0464723c */ /* 0x040fe20000041864 */
[----:B------:R-:W3:Y:S07]  /*5f50*/  LDSM.16.MT88.4 R8, [R216+0x12800] ;  /* 0x01280000d808783b */ /* 0x000eee0000004200 */
[C---:B--2---:R-:W-:Y:S08]  /*5f60*/  HMMA.16816.F32.BF16 R112, R4.reuse, R20, R112 ;  /* 0x000000140470723c */ /* 0x044ff00000041870 */
[C---:B------:R-:W-:Y:S01]  /*5f70*/  HMMA.16816.F32.BF16 R108, R4.reuse, R22, R108 ;  /* 0x00000016046c723c */ /* 0x040fe2000004186c */
[----:B------:R-:W-:Y:S07]  /*5f80*/  LDSM.16.MT88.4 R20, [R216+0xf000] ;  /* 0x00f00000d814783b */ /* 0x000fee0000004200 */
[C---:B-1----:R-:W-:Y:S08]  /*5f90*/  HMMA.16816.F32.BF16 R96, R4.reuse, R12, R96 ;  /* 0x0000000c0460723c */ /* 0x042ff00000041860 */
[C---:B------:R-:W-:Y:S01]  /*5fa0*/  HMMA.16816.F32.BF16 R92, R4.reuse, R14, R92 ;  /* 0x0000000e045c723c */ /* 0x040fe2000004185c */
[----:B------:R-:W1:Y:S07]  /*5fb0*/  LDSM.16.MT88.4 R12, [R217+0xf000] ;  /* 0x00f00000d90c783b */ /* 0x000e6e0000004200 */
[C---:B----4-:R-:W-:Y:S08]  /*5fc0*/  HMMA.16816.F32.BF16 R88, R4.reuse, R16, R88 ;  /* 0x000000100458723c */ /* 0x050ff00000041858 */
        /* <DEDUP_REMOVED lines=100> */
.L_x_2316:
        /* <DEDUP_REMOVED lines=64> */
.L_x_2313:
        /* <DEDUP_REMOVED lines=8> */
[----:B------:R-:W-:Y:S04]  /*6a90*/  IADD3 R38, P0, R40, UR9, RZ ;  /* 0x0000000928267c10 */ /* 0x000fe8000ff1e0ff */
[----:B------:R-:W-:Y:S01]  /*6aa0*/  IADD3.X R39, R41, UR5, RZ, P0, !PT ;  /* 0x0000000529277c10 */ /* 0x000fe200087fe4ff */
[----:B------:R1:W-:Y:S01]  /*6ab0*/  LDGSTS.E.BYPASS.LTC128B.128 [R233+0x10000], [R228.64+0x80] ;  /* 0x10000080e4e97fae */ /* 0x0003e2000b901d4a */
[----:B------:R-:W-:Y:S04]  /*6ac0*/  IADD3 R36, P0, R38, UR9, RZ ;  /* 0x0000000926247c10 */ /* 0x000fe8000ff1e0ff */
[----:B------:R-:W-:Y:S02]  /*6ad0*/  IADD3.X R37, R39, UR5, RZ, P0, !PT ;  /* 0x0000000527257c10 */ /* 0x000fe400087fe4ff */
[----:B------:R-:W-:Y:S01]  /*6ae0*/  IADD3 R34, P0, R36, UR9, RZ ;  /* 0x0000000924227c10 */ /* 0x000fe2000ff1e0ff */
        /* <DEDUP_REMOVED lines=10> */
[----:B------:R-:W-:Y:S01]  /*6b90*/  ISETP.GT.AND P0, PT, R242, R227, PT ;  /* 0x000000e3f200720c */ /* 0x000fe20003f04270 */
        /* <DEDUP_REMOVED lines=226> */
[----:B------:R1:W1:Y:S01]  /*79c0*/  MUFU.TANH R153, R2 ;  /* 0x0000000200997308 */ /* 0x0002620000002400 */
[----:B------:R-:W-:Y:S02]  /*79d0*/  FMUL.FTZ R35, R35, c[0x0][0x2ec] ;  /* 0x0000bb0023237a20 */ /* 0x000fe40000410000 */
[----:B---3--:R-:W-:Y:S02]  /*79e0*/  FMUL.FTZ R133, R15, c[0x0][0x2ec] ;  /* 0x0000bb000f857a20 */ /* 0x008fe40000410000 */
[----:B------:R-:W-:Y:S02]  /*79f0*/  FMUL.FTZ R37, R37, c[0x0][0x2ec] ;  /* 0x0000bb0025257a20 */ /* 0x000fe40000410000 */
[----:B------:R-:W-:Y:S03]  /*7a00*/  FMUL.FTZ R38, R38, c[0x0][0x2ec] ;  /* 0x0000bb0026267a20 */ /* 0x000fe60000410000 */
[----:B------:R-:W3:Y:S01]  /*7a10*/  MUFU.TANH R162, R33 ;  /* 0x0000002100a27308 */ /* 0x000ee20000002400 */
[----:B------:R-:W-:Y:S01]  /*7a20*/  FMUL.FTZ R39, R39, c[0x0][0x2ec] ;  /* 0x0000bb0027277a20 */ /* 0x000fe20000410000 */
[C---:B----4-:R-:W-:Y:S03]  /*7a30*/  HMMA.16816.F32.BF16 R44, R192.reuse, R136, R44 ;  /* 0x00000088c02c723c */ /* 0x050fe6000004182c */
[----:B--2---:R-:W-:Y:S02]  /*7a40*/  FMUL.FTZ R3, R26, c[0x0][0x2ec] ;  /* 0x0000bb001a037a20 */ /* 0x004fe40000410000 */
[----:B------:R-:W-:Y:S02]  /*7a50*/  FMUL.FTZ R250, R40, c[0x0][0x2ec] ;  /* 0x0000bb0028fa7a20 */ /* 0x000fe40000410000 */
[----:B------:R-:W-:Y:S01]  /*7a60*/  FMUL.FTZ R41, R41, c[0x0][0x2ec] ;  /* 0x0000bb0029297a20 */ /* 0x000fe20000410000 */
[----:B------:R2:W4:Y:S01]  /*7a70*/  MUFU.TANH R155, R3 ;  /* 0x00000003009b7308 */ /* 0x0005220000002400 */
[C---:B------:R-:W-:Y:S03]  /*7a80*/  HMMA.16816.F32.BF16 R48, R192.reuse, R138, R48 ;  /* 0x0000008ac030723c */ /* 0x040fe60000041830 */
[----:B-1----:R-:W-:Y:S02]  /*7a90*/  FMUL.FTZ R2, R27, c[0x0][0x2ec] ;  /* 0x0000bb001b027a20 */ /* 0x002fe40000410000 */
[----:B------:R-:W-:Y:S02]  /*7aa0*/  FMUL.FTZ R42, R42, c[0x0][0x2ec] ;  /* 0x0000bb002a2a7a20 */ /* 0x000fe40000410000 */
[----:B------:R-:W-:Y:S02]  /*7ab0*/  FMUL.FTZ R43, R43, c[0x0][0x2ec] ;  /* 0x0000bb002b2b7a20 */ /* 0x000fe40000410000 */
[----:B------:R-:W1:Y:S06]  /*7ac0*/  MUFU.TANH R163, R34 ;  /* 0x0000002200a37308 */ /* 0x000e6c0000002400 */
[----:B------:R-:W-:Y:S02]  /*7ad0*/  FMUL.FTZ R246, R44, c[0x0][0x2ec] ;  /* 0x0000bb002cf67a20 */ /* 0x000fe40000410000 */
[----:B------:R-:W-:Y:S02]  /*7ae0*/  FMUL.FTZ R45, R45, c[0x0][0x2ec] ;  /* 0x0000bb002d2d7a20 */ /* 0x000fe40000410000 */
[----:B------:R5:W1:Y:S01]  /*7af0*/  MUFU.TANH R165, R35 ;  /* 0x0000002300a57308 */ /* 0x000a620000002400 */
[----:B------:R-:W-:Y:S02]  /*7b00*/  FMUL.FTZ R46, R46, c[0x0][0x2ec] ;  /* 0x0000bb002e2e7a20 */ /* 0x000fe40000410000 */
[----:B------:R-:W-:Y:S02]  /*7b10*/  FMUL.FTZ R47, R47, c[0x0][0x2ec] ;  /* 0x0000bb002f2f7a20 */ /* 0x000fe40000410000 */
[----:B--2---:R-:W-:Y:S02]  /*7b20*/  FMUL.FTZ R3, R32, c[0x0][0x2ec] ;  /* 0x0000bb0020037a20 */ /* 0x004fe40000410000 */
[----:B------:R-:W-:Y:S02]  /*7b30*/  FMUL.FTZ R198, R48, c[0x0][0x2ec] ;  /* 0x0000bb0030c67a20 */ /* 0x000fe40000410000 */
[----:B------:R-:W-:Y:S01]  /*7b40*/  FMUL.FTZ R49, R49, c[0x0][0x2ec] ;  /* 0x0000bb0031317a20 */ /* 0x000fe20000410000 */
[----:B------:R2:W1:Y:S01]  /*7b50*/  MUFU.TANH R157, R2 ;  /* 0x00000002009d7308 */ /* 0x0004620000002400 */
[----:B------:R-:W-:Y:S02]  /*7b60*/  FMUL.FTZ R50, R50, c[0x0][0x2ec] ;  /* 0x0000bb0032327a20 */ /* 0x000fe40000410000 */
[----:B------:R-:W-:Y:S07]  /*7b70*/  FMUL.FTZ R51, R51, c[0x0][0x2ec] ;  /* 0x0000bb0033337a20 */ /* 0x000fee0000410000 */
[----:B------:R-:W1:Y:S01]  /*7b80*/  MUFU.TANH R252, R37 ;  /* 0x0000002500fc7308 */ /* 0x000e620000002400 */
[----:B-----5:R-:W5:Y:S09]  /*7b90*/  LDSM.16.M88.4 R32, [R208+0x7000] ;  /* 0x00700000d020783b */ /* 0x020f720000000200 */
[----:B------:R-:W1:Y:S01]  /*7ba0*/  MUFU.TANH R251, R38 ;  /* 0x0000002600fb7308 */ /* 0x000e620000002400 */
[----:B--2---:R-:W-:Y:S09]  /*7bb0*/  FMUL.FTZ R2, R36, c[0x0][0x2ec] ;  /* 0x0000bb0024027a20 */ /* 0x004ff20000410000 */
[----:B------:R2:W1:Y:S10]  /*7bc0*/  MUFU.TANH R249, R39 ;  /* 0x0000002700f97308 */ /* 0x0004740000002400 */
[----:B------:R1:W1:Y:S10]  /*7bd0*/  MUFU.TANH R148, R178 ;  /* 0x000000b200947308 */ /* 0x0002740000002400 */
[----:B------:R3:W3:Y:S01]  /*7be0*/  MUFU.TANH R8, R132 ;  /* 0x0000008400087308 */ /* 0x0006e20000002400 */
[----:B--2---:R-:W2:Y:S01]  /*7bf0*/  LDSM.16.M88.4 R36, [R208+0x7800] ;  /* 0x00780000d024783b */ /* 0x004ea20000000200 */
[----:B------:R-:W-:Y:S04]  /*7c00*/  DEPBAR.LE SB0, 0x0 ;  /* 0x000080000000791a */ /* 0x000fe80000000000 */
[C---:B-----5:R-:W-:Y:S04]  /*7c10*/  HMMA.16816.F32.BF16 R52, R192.reuse, R32, R52 ;  /* 0x00000020c034723c */ /* 0x060fe80000041834 */
[----:B------:R5:W2:Y:S01]  /*7c20*/  MUFU.TANH R156, R176 ;  /* 0x000000b0009c7308 */ /* 0x000aa20000002400 */
[----:B------:R-:W-:Y:S01]  /*7c30*/  BAR.SYNC.DEFER_BLOCKING 0x0 ;  /* 0x0000000000007b1d */ /* 0x000fe20000010000 */
[----:B-1----:R-:W-:Y:S02]  /*7c40*/  FMUL.FTZ R178, R17, c[0x0][0x2ec] ;  /* 0x0000bb0011b27a20 */ /* 0x002fe40000410000 */
[C---:B------:R-:W-:Y:S06]  /*7c50*/  HMMA.16816.F32.BF16 R56, R192.reuse, R34, R56 ;  /* 0x00000022c038723c */ /* 0x040fec0000041838 */
[----:B------:R1:W1:Y:S01]  /*7c60*/  MUFU.TANH R151, R134 ;  /* 0x0000008600977308 */ /* 0x0002620000002400 */
[----:B---3--:R-:W-:Y:S09]  /*7c70*/  FMUL.FTZ R132, R16, c[0x0][0x2ec] ;  /* 0x0000bb0010847a20 */ /* 0x008ff20000410000 */
[----:B------:R3:W3:Y:S01]  /*7c80*/  MUFU.TANH R149, R133 ;  /* 0x0000008500957308 */ /* 0x0006e20000002400 */
[----:B------:R-:W-:Y:S02]  /*7c90*/  FMUL.FTZ R188, R52, c[0x0][0x2ec] ;  /* 0x0000bb0034bc7a20 */ /* 0x000fe40000410000 */
[----:B-----5:R-:W-:Y:S02]  /*7ca0*/  FMUL.FTZ R176, R21, c[0x0][0x2ec] ;  /* 0x0000bb0015b07a20 */ /* 0x020fe40000410000 */
[----:B------:R-:W-:Y:S02]  /*7cb0*/  FMUL.FTZ R53, R53, c[0x0][0x2ec] ;  /* 0x0000bb0035357a20 */ /* 0x000fe40000410000 */
[----:B------:R-:W-:Y:S03]  /*7cc0*/  FMUL.FTZ R54, R54, c[0x0][0x2ec] ;  /* 0x0000bb0036367a20 */ /* 0x000fe60000410000 */
[----:B------:R5:W4:Y:S01]  /*7cd0*/  MUFU.TANH R146, R178 ;  /* 0x000000b200927308 */ /* 0x000b220000002400 */
[----:B------:R-:W-:Y:S02]  /*7ce0*/  FMUL.FTZ R186, R56, c[0x0][0x2ec] ;  /* 0x0000bb0038ba7a20 */ /* 0x000fe40000410000 */
[----:B------:R-:W-:Y:S01]  /*7cf0*/  FMUL.FTZ R55, R55, c[0x0][0x2ec] ;  /* 0x0000bb0037377a20 */ /* 0x000fe20000410000 */
[C---:B--2---:R-:W-:Y:S03]  /*7d00*/  HMMA.16816.F32.BF16 R60, R192.reuse, R36, R60 ;  /* 0x00000024c03c723c */ /* 0x044fe6000004183c */
[----:B-1----:R-:W-:Y:S02]  /*7d10*/  FMUL.FTZ R134, R22, c[0x0][0x2ec] ;  /* 0x0000bb0016867a20 */ /* 0x002fe40000410000 */
[----:B------:R-:W-:Y:S01]  /*7d20*/  FMUL.FTZ R57, R57, c[0x0][0x2ec] ;  /* 0x0000bb0039397a20 */ /* 0x000fe20000410000 */
[----:B------:R1:W2:Y:S01]  /*7d30*/  MUFU.TANH R150, R132 ;  /* 0x0000008400967308 */ /* 0x0002a20000002400 */
[----:B------:R-:W-:Y:S01]  /*7d40*/  FMUL.FTZ R58, R58, c[0x0][0x2ec] ;  /* 0x0000bb003a3a7a20 */ /* 0x000fe20000410000 */
[----:B------:R-:W-:Y:S04]  /*7d50*/  HMMA.16816.F32.BF16 R64, R192, R38, R64 ;  /* 0x00000026c040723c */ /* 0x000fe80000041840 */
[----:B---3--:R-:W-:Y:S02]  /*7d60*/  FMUL.FTZ R133, R23, c[0x0][0x2ec] ;  /* 0x0000bb0017857a20 */ /* 0x008fe40000410000 */
[----:B------:R-:W-:Y:S02]  /*7d70*/  FMUL.FTZ R59, R59, c[0x0][0x2ec] ;  /* 0x0000bb003b3b7a20 */ /* 0x000fe40000410000 */
[----:B------:R3:W2:Y:S01]  /*7d80*/  MUFU.TANH R160, R177 ;  /* 0x000000b100a07308 */ /* 0x0006a20000002400 */
[----:B-----5:R-:W-:Y:S07]  /*7d90*/  FMUL.FTZ R178, R25, c[0x0][0x2ec] ;  /* 0x0000bb0019b27a20 */ /* 0x020fee0000410000 */
[----:B------:R-:W-:Y:S02]  /*7da0*/  FMUL.FTZ R180, R60, c[0x0][0x2ec] ;  /* 0x0000bb003cb47a20 */ /* 0x000fe40000410000 */
[----:B------:R5:W2:Y:S01]  /*7db0*/  MUFU.TANH R173, R176 ;  /* 0x000000b000ad7308 */ /* 0x000aa20000002400 */
        /* <DEDUP_REMOVED lines=8> */
[----:B---3--:R-:W-:Y:S05]  /*7e40*/  FMUL.FTZ R177, R20, c[0x0][0x2ec] ;  /* 0x0000bb0014b17a20 */ /* 0x008fea0000410000 */
[----:B------:R3:W2:Y:S01]  /*7e50*/  MUFU.TANH R169, R133 ;  /* 0x0000008500a97308 */ /* 0x0006a20000002400 */
[----:B-----5:R-:W-:Y:S09]  /*7e60*/  FMUL.FTZ R176, R28, c[0x0][0x2ec] ;  /* 0x0000bb001cb07a20 */ /* 0x020ff20000410000 */
[----:B------:R5:W2:Y:S01]  /*7e70*/  MUFU.TANH R154, R178 ;  /* 0x000000b2009a7308 */ /* 0x000aa20000002400 */
[----:B-1----:R-:W-:Y:S09]  /*7e80*/  FMUL.FTZ R134, R29, c[0x0][0x2ec] ;  /* 0x0000bb001d867a20 */ /* 0x002ff20000410000 */
[----:B------:R1:W1:Y:S01]  /*7e90*/  MUFU.TANH R167, R132 ;  /* 0x0000008400a77308 */ /* 0x0002620000002400 */
[----:B---3--:R-:W-:Y:S09]  /*7ea0*/  FMUL.FTZ R133, R30, c[0x0][0x2ec] ;  /* 0x0000bb001e857a20 */ /* 0x008ff20000410000 */
[----:B------:R3:W2:Y:S01]  /*7eb0*/  MUFU.TANH R175, R177 ;  /* 0x000000b100af7308 */ /* 0x0006a20000002400 */
[----:B-----5:R-:W-:Y:S09]  /*7ec0*/  FMUL.FTZ R178, R64, c[0x0][0x2ec] ;  /* 0x0000bb0040b27a20 */ /* 0x020ff20000410000 */
[----:B------:R3:W2:Y:S01]  /*7ed0*/  MUFU.TANH R158, R176 ;  /* 0x000000b0009e7308 */ /* 0x0006a20000002400 */
[----:B-1----:R-:W-:Y:S09]  /*7ee0*/  FMUL.FTZ R132, R31, c[0x0][0x2ec] ;  /* 0x0000bb001f847a20 */ /* 0x002ff20000410000 */
[----:B------:R3:W1:Y:S10]  /*7ef0*/  MUFU.TANH R174, R134 ;  /* 0x0000008600ae7308 */ /* 0x0006740000002400 */
[----:B------:R3:W1:Y:S10]  /*7f00*/  MUFU.TANH R159, R133 ;  /* 0x00000085009f7308 */ /* 0x0006740000002400 */
        /* <DEDUP_REMOVED lines=32> */
[----:B--2-4-:R-:W-:Y:S02]  /*8110*/  ULDC UR6, c[0x0][0x198] ;  /* 0x0000660000067ab9 */ /* 0x014fe40000000800 */
[----:B------:R-:W-:Y:S04]  /*8120*/  ULEA UR6, -UR6, URZ, 0x7 ;  /* 0x0000003f06067291 */ /* 0x000fe8000f8e393f */
[----:B------:R-:W-:Y:S02]  /*8130*/  USHF.R.S32.HI UR4, URZ, 0x1f, UR6 ;  /* 0x0000001f3f047899 */ /* 0x000fe40008011406 */
[----:B------:R-:W-:Y:S04]  /*8140*/  MOV R6, UR6 ;  /* 0x0000000600067c02 */ /* 0x000fe80008000f00 */
[----:B---3--:R-:W-:Y:S01]  /*8150*/  MOV R2, UR4 ;  /* 0x0000000400027c02 */ /* 0x008fe20008000f00 */
[----:B------:R-:W-:-:S05]  /*8160*/  @P6 BRA `(.L_x_2315) ;  /* 0x000003b000006947 */ /* 0x000fca0003800000 */
[----:B------:R-:W-:Y:S04]  /*8170*/  IABS R2, c[0x0][0x2d0] ;  /* 0x0000b40000027a13 */ /* 0x000fe80000000000 */
[----:B------:R-:W2:Y:S10]  /*8180*/  I2F.RP R5, R2 ;  /* 0x0000000200057306 */ /* 0x000eb40000209400 */
[----:B--2---:R-:W2:Y:S02]  /*8190*/  MUFU.RCP R3, R5 ;  /* 0x0000000500037308 */ /* 0x004ea40000001000 */
[----:B--2---:R-:W-:Y:S01]  /*81a0*/  IADD3 R14, R3, 0xffffffe, RZ ;  /* 0x0ffffffe030e7810 */ /* 0x004fe20007ffe0ff */
[----:B------:R-:W-:Y:S07]  /*81b0*/  IMAD.SHL.U32 R3, R242, 0x80, RZ ;  /* 0x00000080f2037824 */ /* 0x000fee00078e00ff */
[----:B------:R-:W2:Y:S01]  /*81c0*/  F2I.FTZ.U32.TRUNC.NTZ R15, R14 ;  /* 0x0000000e000f7305 */ /* 0x000ea2000021f000 */
        /* <DEDUP_REMOVED lines=53> */
.L_x_2315:
        /* <DEDUP_REMOVED lines=36> */
.L_x_2314:
[----:B--234-:R-:W-:Y:S01]  /*8760*/  FMNMX.FTZ R3, R152, R135, !PT ;  /* 0x0000008798037209 */ /* 0x01cfe20007810000 */
        /* <DEDUP_REMOVED lines=169> */
[----:B------:R-:W1:Y:S01]  /*9200*/  MUFU.EX2 R148, R148 ;  /* 0x0000009400947308 */ /* 0x000e620000000800 */
        /* <DEDUP_REMOVED lines=10> */
[--C-:B------:R-:W-:Y:S01]  /*92b0*/  FFMA.FTZ R165, R252, c[0x0][0x23c], -R145.reuse ;  /* 0x00008f00fca57a23 */ /* 0x100fe20000010891 */
[----:B-1----:R-:W-:Y:S01]  /*92c0*/  F2FP.BF16.PACK_AB R71, R148, R147 ;  /* 0x000000939447723e */ /* 0x002fe200000010ff */
        /* <DEDUP_REMOVED lines=73> */
[----:B------:R-:W1:Y:S01]  /*9760*/  MUFU.EX2 R157, R157 ;  /* 0x0000009d009d7308 */ /* 0x000e620000000800 */
        /* <DEDUP_REMOVED lines=9> */
[----:B------:R-:W-:Y:S02]  /*9800*/  FMUL.FTZ R61, R2, R73 ;  /* 0x00000049023d7220 */ /* 0x000fe40000410000 */
[----:B------:R-:W1:Y:S01]  /*9810*/  MUFU.EX2 R160, R160 ;  /* 0x000000a000a07308 */ /* 0x000e620000000800 */
[C---:B------:R-:W-:Y:S02]  /*9820*/  FMUL.FTZ R62, R0.reuse, R74 ;  /* 0x0000004a003e7220 */ /* 0x040fe40000410000 */
        /* <DEDUP_REMOVED lines=25> */
[----:B------:R-:W-:Y:S03]  /*99c0*/  FADD.FTZ R138, R138, R139 ;  /* 0x0000008b8a8a7221 */ /* 0x000fe60000010000 */
[----:B------:R-:W-:Y:S01]  /*99d0*/  MUFU.EX2 R166, R166 ;  /* 0x000000a600a67308 */ /* 0x000fe20000000800 */
[----:B------:R-:W-:Y:S01]  /*99e0*/  FFMA.FTZ R143, R2, R243, R143 ;  /* 0x000000f3028f7223 */ /* 0x000fe2000001008f */
        /* <DEDUP_REMOVED lines=273> */
.L_x_2312:
        /* <DEDUP_REMOVED lines=162> */
[----:B------:R3:W-:Y:S01]  /*b520*/  STS.64 [R17+0x4000], R72 ;  /* 0x0040004811007388 */ /* 0x0007e20000000a00 */
[----:B----4-:R-:W-:-:S03]  /*b530*/  IADD3 R11, -R234, RZ, RZ ;  /* 0x000000ffea0b7210 */ /* 0x010fc60007ffe1ff */
[----:B------:R-:W-:Y:S04]  /*b540*/  STS.64 [R17+0x4800], R74 ;  /* 0x0048004a11007388 */ /* 0x000fe80000000a00 */
[----:B------:R-:W-:Y:S01]  /*b550*/  STS.64 [R14+0x4000], R68 ;  /* 0x004000440e007388 */ /* 0x000fe20000000a00 */
[----:B--2---:R-:W-:-:S03]  /*b560*/  IMAD R8, R11, c[0x0][0x1c0], R8 ;  /* 0x000070000b087a24 */ /* 0x004fc600078e0208 */
[----:B------:R-:W-:Y:S01]  /*b570*/  STS.64 [R14+0x4800], R70 ;  /* 0x004800460e007388 */ /* 0x000fe20000000a00 */
[----:B------:R-:W-:-:S03]  /*b580*/  IMAD R7, R7, c[0x0][0x1c0], R8 ;  /* 0x0000700007077a24 */ /* 0x000fc600078e0208 */
[----:B------:R-:W-:Y:S01]  /*b590*/  BAR.SYNC.DEFER_BLOCKING 0x0 ;  /* 0x0000000000007b1d */ /* 0x000fe20000010000 */
[----:B---3--:R-:W-:Y:S02]  /*b5a0*/  LOP3.LUT R73, R0, 0xffffffe0, RZ, 0xc0, !PT ;  /* 0xffffffe000497812 */ /* 0x008fe400078ec0ff */
[----:B-1----:R-:W-:Y:S02]  /*b5b0*/  SHF.L.U32 R0, R9, 0x6, RZ ;  /* 0x0000000609007819 */ /* 0x002fe400000006ff */
[----:B------:R-:W-:Y:S02]  /*b5c0*/  IADD3 R73, -R73, R2, RZ ;  /* 0x0000000249497210 */ /* 0x000fe40007ffe1ff */
[----:B------:R-:W-:Y:S01]  /*b5d0*/  MOV R2, 0xff800000 ;  /* 0xff80000000027802 */ /* 0x000fe20000000f00 */
[----:B------:R-:W-:Y:S01]  /*b5e0*/  IMAD R7, R7, c[0x0][0x214], R0 ;  /* 0x0000850007077a24 */ /* 0x000fe200078e0200 */
[----:B------:R-:W-:Y:S01]  /*b5f0*/  LOP3.LUT P0, RZ, R73, 0x3, RZ, 0xc0, !PT ;  /* 0x0000000349ff7812 */ /* 0x000fe2000780c0ff */
[----:B------:R-:W-:Y:S01]  /*b600*/  @P4 FFMA.FTZ R2, R132, c[0x0][0x238], R5 ;  /* 0x00008e0084024a23 */ /* 0x000fe20000010005 */
        /* <DEDUP_REMOVED lines=31> */
.L_x_2318:
[----:B--234-:R-:W-:Y:S05]  /*b800*/  BSYNC B0 ;  /* 0x0000000000007941 */ /* 0x01cfea0003800000 */
.L_x_2317:
        /* <DEDUP_REMOVED lines=25> */
.L_x_2319:
        /* <DEDUP_REMOVED lines=14> */
.L_x_8339:


//--------------------- .text._ZN5flash24flash_fwd_splitkv_kernelI23Flash_fwd_kernel_traitsILi128ELi64ELi128ELi4ELb0ELb0EN7cutlass10bfloat16_tE19Flash_kernel_traitsILi128ELi64ELi128ELi4ES3_EELb1ELb0ELb0ELb0ELb1ELb0ELb0ELb0EEEvNS_16Flash_fwd_paramsE --------------------------
	.section	.text._ZN5flash24flash_fwd_splitkv_kernelI23Flash_fwd_kernel_traitsILi128ELi64ELi128ELi4ELb0ELb0EN7cutlass10bfloat16_tE19Flash_kernel_traitsILi128ELi64ELi128ELi4ES3_EELb1ELb0ELb0ELb0ELb1ELb0ELb0ELb0EEEvNS_16Flash_fwd_paramsE,"ax",@progbits
	.sectioninfo	@"SHI_REGISTERS=254"
	.align	128
        .global         _ZN5flash24flash_fwd_splitkv_kernelI23Flash_fwd_kernel_traitsILi128ELi64ELi128ELi4ELb0ELb0EN7cutlass10bfloat16_tE19Flash_kernel_traitsILi128ELi64ELi128ELi4ES3_EELb1ELb0ELb0ELb0ELb1ELb0ELb0ELb0EEEvNS_16Flash_fwd_paramsE
        .type           _ZN5flash24flash_fwd_splitkv_kernelI23Flash_fwd_kernel_traitsILi128ELi64ELi128ELi4ELb0ELb0EN7cutlass10bfloat16_tE19Flash_kernel_traitsILi128ELi64ELi128ELi4ES3_EELb1ELb0ELb0ELb0ELb1ELb0ELb0ELb0EEEvNS_16Flash_fwd_paramsE,@function
        .size           _ZN5flash24flash_fwd_splitkv_kernelI23Flash_fwd_kernel_traitsILi128ELi64ELi128ELi4ELb0ELb0EN7cutlass10bfloat16_tE19Flash_kernel_traitsILi128ELi64ELi128ELi4ES3_EELb1ELb0ELb0ELb0ELb1ELb0ELb0ELb0EEEvNS_16Flash_fwd_paramsE,(.L_x_8340 - _ZN5flash24flash_fwd_splitkv_kernelI23Flash_fwd_kernel_traitsILi128ELi64ELi128ELi4ELb0ELb0EN7cutlass10bfloat16_tE19Flash_kernel_traitsILi128ELi64ELi128ELi4ES3_EELb1ELb0ELb0ELb0ELb1ELb0ELb0ELb0EEEvNS_16Flash_fwd_paramsE)
        .other          _ZN5flash24flash_fwd_splitkv_kernelI23Flash_fwd_kernel_traitsILi128ELi64ELi128ELi4ELb0ELb0EN7cutlass10bfloat16_tE19Flash_kernel_traitsILi128ELi64ELi128ELi4ES3_EELb1ELb0ELb0ELb0ELb1ELb0ELb0ELb0EEEvNS_16Flash_fwd_paramsE,@"STO_CUDA_ENTRY STV_DEFAULT"
_ZN5flash24flash_fwd_splitkv_kernelI23Flash_fwd_kernel_traitsILi128ELi64ELi128ELi4ELb0ELb0EN7cutlass10bfloat16_tE19Flash_kernel_traitsILi128ELi64ELi128ELi4ES3_EELb1ELb0ELb0ELb0ELb1ELb0ELb0ELb0EEEvNS_16Flash_fwd_paramsE:
.text._ZN5flash24flash_fwd_splitkv_kernelI23Flash_fwd_kernel_traitsILi128ELi64ELi128ELi4ELb0ELb0EN7cutlass10bfloat16_tE19Flash_kernel_traitsILi128ELi64ELi128ELi4ES3_EELb1ELb0ELb0ELb0ELb1ELb0ELb0ELb0EEEvNS_16Flash_fwd_paramsE:
        /* <DEDUP_REMOVED lines=33> */
.L_x_2320:
[----:B-1-34-:R-:W-:Y:S02]  /*0210*/  MOV R0, c[0x0][0x218] ;  /* 0x0000860000007a02 */ /* 0x01afe40000000f00 */
.L_x_2321:
[----:B------:R-:W-:-:S04]  /*0220*/  ISETP.NE.U32.AND P2, PT, RZ, c[0x0][0x258], PT ;  /* 0x00009600ff007a0c */ /* 0x000fc80003f45070 */
[----:B------:R-:W-:-:S13]  /*0230*/  ISETP.NE.AND.EX P2, PT, RZ, c[0x0][0x25c], PT, P2 ;  /* 0x00009700ff007a0c */ /* 0x000fda0003f45320 */
[----:B------:R-:W-:-:S06]  /*0240*/  @P2 IMAD.WIDE R6, R5, R8, c[0x0][0x258] ;  /* 0x0000960005062625 */ /* 0x000fcc00078e0208 */
[----:B------:R-:W2:Y:S01]  /*0250*/  @P2 LDG.E R7, [R6.64] ;  /* 0x0000000806072981 */ /* 0x000ea2000c1e1900 */
[----:B------:R-:W-:Y:S01]  /*0260*/  IMAD.SHL.U32 R130, R39, 0x40, RZ ;  /* 0x0000004027827824 */ /* 0x000fe200078e00ff */
[----:B------:R-:W-:-:S04]  /*0270*/  @!P2 ISETP.NE.U32.AND P1, PT, RZ, c[0x0][0x268], PT ;  /* 0x00009a00ff00aa0c */ /* 0x000fc80003f25070 */
[----:B------:R-:W-:Y:S02]  /*0280*/  ISETP.GT.AND P0, PT, R127, R130, PT ;  /* 0x000000827f00720c */ /* 0x000fe40003f04270 */
[----:B------:R-:W-:-:S04]  /*0290*/  @!P2 ISETP.NE.AND.EX P1, PT, RZ, c[0x0][0x26c], PT, P1 ;  /* 0x00009b00ff00aa0c */ /* 0x000fc80003f25310 */
[----:B-1----:R-:W-:Y:S01]  /*02a0*/  @!P2 SEL R3, RZ, c[0x0][0x21c], !P1 ;  /* 0x00008700ff03aa07 */ /* 0x002fe20004800000 */
[----:B--2--5:R-:W-:-:S03]  /*02b0*/  @P2 IMAD.IADD R126, R7, 0x1, -R4 ;  /* 0x00000001077e2824 */ /* 0x024fc600078e0a04 */
[----:B------:R-:W-:-:S03]  /*02c0*/  @!P2 IADD3 R126, R3, R0, -R4 ;  /* 0x00000000037ea210 */ /* 0x000fc60007ffe804 */
[----:B------:R-:W-:Y:S05]  /*02d0*/  @!P0 EXIT ;  /* 0x000000000000894d */ /* 0x000fea0003800000 */
[----:B------:R-:W-:Y:S01]  /*02e0*/  ULDC UR5, c[0x0][0x218] ;  /* 0x0000860000057ab9 */ /* 0x000fe20000000800 */
[----:B------:R-:W-:Y:S01]  /*02f0*/  IADD3 R3, -R127, 0xbf, R130 ;  /* 0x000000bf7f037810 */ /* 0x000fe20007ffe182 */
[----:B------:R-:W-:Y:S01]  /*0300*/  UIADD3 UR5, UR5, 0x7f, URZ ;  /* 0x0000007f05057890 */ /* 0x000fe2000fffe03f */
[----:B------:R-:W-:Y:S01]  /*0310*/  IADD3 R7, R126, 0x7f, RZ ;  /* 0x0000007f7e077810 */ /* 0x000fe20007ffe0ff */
[----:B------:R-:W1:Y:S01]  /*0320*/  S2R R6, SR_TID.X ;  /* 0x0000000000067919 */ /* 0x000e620000002100 */
[----:B------:R-:W-:Y:S01]  /*0330*/  IADD3 R3, R3, c[0x0][0x2e8], R126 ;  /* 0x0000ba0003037a10 */ /* 0x000fe20007ffe07e */
[----:B------:R-:W-:Y:S01]  /*0340*/  USHF.R.S32.HI UR4, URZ, 0x1f, UR5 ;  /* 0x0000001f3f047899 */ /* 0x000fe20008011405 */
[----:B------:R-:W-:Y:S02]  /*0350*/  SHF.R.S32.HI R2, RZ, 0x1f, R7 ;  /* 0x0000001fff027819 */ /* 0x000fe40000011407 */
[----:B------:R-:W-:Y:S01]  /*0360*/  SHF.R.S32.HI R0, RZ, 0x1f, R3 ;  /* 0x0000001fff007819 */ /* 0x000fe20000011403 */
[----:B------:R-:W-:Y:S01]  /*0370*/  ULEA.HI UR4, UR4, UR5, URZ, 0x7 ;  /* 0x0000000504047291 */ /* 0x000fe2000f8f383f */
[----:B------:R-:W-:-:S02]  /*0380*/  LEA.HI R2, R2, R7, RZ, 0x7 ;  /* 0x0000000702027211 */ /* 0x000fc400078f38ff */
[----:B------:R-:W-:Y:S01]  /*0390*/  LEA.HI R0, R0, R3, RZ, 0x7 ;  /* 0x0000000300007211 */ /* 0x000fe200078f38ff */
[----:B------:R-:W-:Y:S01]  /*03a0*/  USHF.R.S32.HI UR4, URZ, 0x7, UR4 ;  /* 0x000000073f047899 */ /* 0x000fe20008011404 */
[----:B------:R-:W-:Y:S02]  /*03b0*/  SHF.R.S32.HI R2, RZ, 0x7, R2 ;  /* 0x00000007ff027819 */ /* 0x000fe40000011402 */
[----:B------:R-:W-:-:S03]  /*03c0*/  SHF.R.S32.HI R0, RZ, 0x7, R0 ;  /* 0x00000007ff007819 */ /* 0x000fc60000011400 */
[----:B------:R-:W-:-:S04]  /*03d0*/  IMNMX R3, R2, UR4, PT ;  /* 0x0000000402037c17 */ /* 0x000fc8000b800200 */
[----:B------:R-:W-:-:S04]  /*03e0*/  IMNMX R2, R3, R0, PT ;  /* 0x0000000003027217 */ /* 0x000fc80003800200 */
[----:B------:R-:W-:-:S13]  /*03f0*/  ISETP.GT.AND P0, PT, R2, RZ, PT ;  /* 0x000000ff0200720c */ /* 0x000fda0003f04270 */
[----:B------:R-:W-:Y:S05]  /*0400*/  @P0 BRA `(.L_x_2322) ;  /* 0x0000072000000947 */ /* 0x000fea0003800000 */
[----:B-1----:R-:W-:Y:S01]  /*0410*/  SHF.R.S32.HI R3, RZ, 0x1f, R6 ;  /* 0x0000001fff037819 */ /* 0x002fe20000011406 */
[----:B------:R-:W-:Y:S01]  /*0420*/  BSSY B0, `(.L_x_2323) ;  /* 0x000002b000007945 */ /* 0x000fe20003800000 */
[----:B------:R-:W-:Y:S02]  /*0430*/  ISETP.NE.AND P0, PT, R226, -0x1, PT ;  /* 0xffffffffe200780c */ /* 0x000fe40003f05270 */
[-C--:B------:R-:W-:Y:S02]  /*0440*/  LEA.HI R2, R3, R6.reuse, RZ, 0x3 ;  /* 0x0000000603027211 */ /* 0x080fe400078f18ff */
[----:B------:R-:W-:Y:S02]  /*0450*/  SHF.R.S32.HI R0, RZ, 0x1f, R130 ;  /* 0x0000001fff007819 */ /* 0x000fe40000011482 */
[----:B------:R-:W-:Y:S02]  /*0460*/  LOP3.LUT R3, R2, 0x1ffffff8, RZ, 0xc0, !PT ;  /* 0x1ffffff802037812 */ /* 0x000fe400078ec0ff */
[----:B------:R-:W-:Y:S01]  /*0470*/  IADD3 R127, -R130, R127, RZ ;  /* 0x0000007f827f7210 */ /* 0x000fe20007ffe1ff */
[----:B------:R-:W-:Y:S01]  /*0480*/  IMAD R7, R0, c[0x0][0x1e8], RZ ;  /* 0x00007a0000077a24 */ /* 0x000fe200078e02ff */
[----:B------:R-:W-:-:S02]  /*0490*/  IADD3 R8, -R3, R6, RZ ;  /* 0x0000000603087210 */ /* 0x000fc40007ffe1ff */
[----:B------:R-:W-:Y:S01]  /*04a0*/  SHF.R.S32.HI R2, RZ, 0x3, R2 ;  /* 0x00000003ff027819 */ /* 0x000fe20000011402 */
[----:B------:R-:W-:Y:S01]  /*04b0*/  @P0 IMAD.WIDE.U32 R12, R226, c[0x0][0x1e8], RZ ;  /* 0x00007a00e20c0a25 */ /* 0x000fe200078e00ff */
[----:B------:R-:W-:Y:S02]  /*04c0*/  @!P0 SHF.R.S32.HI R10, RZ, 0x1f, R5 ;  /* 0x0000001fff0a8819 */ /* 0x000fe40000011405 */
[----:B------:R-:W-:Y:S01]  /*04d0*/  SHF.L.U32 R8, R8, 0x3, RZ ;  /* 0x0000000308087819 */ /* 0x000fe200000006ff */
[----:B------:R-:W-:Y:S01]  /*04e0*/  @P0 IMAD R226, R226, c[0x0][0x1ec], R13 ;  /* 0x00007b00e2e20a24 */ /* 0x000fe200078e020d */
[----:B------:R-:W-:Y:S01]  /*04f0*/  SHF.R.S32.HI R0, RZ, 0x1f, R32 ;  /* 0x0000001fff007819 */ /* 0x000fe20000011420 */
[----:B------:R-:W-:Y:S01]  /*0500*/  @P0 IMAD.MOV.U32 R4, RZ, RZ, R12 ;  /* 0x000000ffff040224 */ /* 0x000fe200078e000c */
[----:B------:R-:W-:Y:S01]  /*0510*/  SHF.R.S32.HI R9, RZ, 0x1f, R8 ;  /* 0x0000001fff097819 */ /* 0x000fe20000011408 */
[----:B------:R-:W-:Y:S02]  /*0520*/  @!P0 IMAD R10, R10, c[0x0][0x1e0], RZ ;  /* 0x000078000a0a8a24 */ /* 0x000fe400078e02ff */
[----:B------:R-:W-:-:S04]  /*0530*/  @!P0 IMAD.WIDE.U32 R12, R5, c[0x0][0x1e0], RZ ;  /* 0x00007800050c8a25 */ /* 0x000fc800078e00ff */
[----:B------:R-:W-:Y:S01]  /*0540*/  @!P0 IMAD R3, R5, c[0x0][0x1e4], R10 ;  /* 0x0000790005038a24 */ /* 0x000fe200078e020a */
[----:B------:R-:W-:Y:S01]  /*0550*/  @!P0 MOV R4, R12 ;  /* 0x0000000c00048202 */ /* 0x000fe20000000f00 */
[----:B------:R-:W-:-:S04]  /*0560*/  IMAD.WIDE.U32 R8, R130, c[0x0][0x1e8], R8 ;  /* 0x00007a0082087a25 */ /* 0x000fc800078e0008 */
[----:B------:R-:W-:Y:S01]  /*0570*/  @!P0 IMAD.IADD R226, R13, 0x1, R3 ;  /* 0x000000010de28824 */ /* 0x000fe200078e0203 */
[----:B------:R-:W-:Y:S01]  /*0580*/  IADD3 R8, P0, R4, R8, RZ ;  /* 0x0000000804087210 */ /* 0x000fe20007f1e0ff */
[----:B------:R-:W-:Y:S01]  /*0590*/  IMAD R7, R130, c[0x0][0x1ec], R7 ;  /* 0x00007b0082077a24 */ /* 0x000fe200078e0207 */
[----:B------:R-:W-:Y:S01]  /*05a0*/  SHF.R.S32.HI R4, RZ, 0x1f, R2 ;  /* 0x0000001fff047819 */ /* 0x000fe20000011402 */
[----:B------:R-:W-:Y:S02]  /*05b0*/  IMAD R3, R0, c[0x0][0x1f0], RZ ;  /* 0x00007c0000037a24 */ /* 0x000fe400078e02ff */
[----:B------:R-:W-:Y:S01]  /*05c0*/  IMAD R5, R5, c[0x0][0x1c0], R32 ;  /* 0x0000700005057a24 */ /* 0x000fe200078e0220 */
[----:B------:R-:W-:Y:S01]  /*05d0*/  IADD3.X R9, R226, R9, R7, P0, !PT ;  /* 0x00000009e2097210 */ /* 0x000fe200007fe407 */
[----:B------:R-:W-:Y:S01]  /*05e0*/  IMAD R3, R32, c[0x0][0x1f4], R3 ;  /* 0x00007d0020037a24 */ /* 0x000fe200078e0203 */
[----:B------:R-:W-:Y:S01]  /*05f0*/  ISETP.GE.AND P0, PT, R2, R127, PT ;  /* 0x0000007f0200720c */ /* 0x000fe20003f06270 */
[----:B------:R-:W-:-:S02]  /*0600*/  IMAD R5, R5, c[0x0][0x214], R130 ;  /* 0x0000850005057a24 */ /* 0x000fc400078e0282 */
[----:B------:R-:W-:-:S04]  /*0610*/  IMAD.WIDE.U32 R32, R32, c[0x0][0x1f0], R8 ;  /* 0x00007c0020207a25 */ /* 0x000fc800078e0008 */
[----:B------:R-:W-:-:S06]  /*0620*/  IMAD.IADD R15, R33, 0x1, R3 ;  /* 0x00000001210f7824 */ /* 0x000fcc00078e0203 */
[----:B------:R-:W-:Y:S05]  /*0630*/  @P0 BRA `(.L_x_2324) ;  /* 0x0000009000000947 */ /* 0x000fea0003800000 */
[----:B------:R-:W-:Y:S01]  /*0640*/  MOV R14, R32 ;  /* 0x00000020000e7202 */ /* 0x000fe20000000f00 */
[----:B------:R-:W-:-:S04]  /*0650*/  IMAD R3, R4, c[0x0][0x1e8], RZ ;  /* 0x00007a0004037a24 */ /* 0x000fc800078e02ff */
[----:B------:R-:W-:-:S04]  /*0660*/  IMAD.WIDE.U32 R8, R2, c[0x0][0x1e8], R14 ;  /* 0x00007a0002087a25 */ /* 0x000fc800078e000e */
[----:B------:R-:W-:Y:S01]  /*0670*/  IMAD R0, R2, c[0x0][0x1ec], R3 ;  /* 0x00007b0002007a24 */ /* 0x000fe200078e0203 */
[----:B------:R-:W-:-:S04]  /*0680*/  LEA R10, P0, R8, c[0x0][0x1d0], 0x1 ;  /* 0x00007400080a7a11 */ /* 0x000fc800078008ff */
[----:B------:R-:W-:-:S04]  /*0690*/  IADD3 R0, R9, R0, RZ ;  /* 0x0000000009007210 */ /* 0x000fc80007ffe0ff */
[----:B------:R-:W-:-:S05]  /*06a0*/  LEA.HI.X R11, R8, c[0x0][0x1d4], R0, 0x1, P0 ;  /* 0x00007500080b7a11 */ /* 0x000fca00000f0c00 */
[----:B------:R1:W-:Y:S04]  /*06b0*/  STG.E.128 [R10.64], RZ ;  /* 0x000000ff0a007986 */ /* 0x0003e8000c101d08 */
[----:B------:R1:W-:Y:S02]  /*06c0*/  STG.E.128 [R10.64+0x80], RZ ;  /* 0x000080ff0a007986 */ /* 0x0003e4000c101d08 */
.L_x_2324:
[----:B------:R-:W-:Y:S05]  /*06d0*/  BSYNC B0 ;  /* 0x0000000000007941 */ /* 0x000fea0003800000 */
.L_x_2323:
[----:B-1----:R-:W-:Y:S01]  /*06e0*/  IADD3 R10, R2, 0x10, RZ ;  /* 0x00000010020a7810 */ /* 0x002fe20007ffe0ff */
[----:B------:R-:W-:Y:S03]  /*06f0*/  BSSY B0, `(.L_x_2325) ;  /* 0x000000f000007945 */ /* 0x000fe60003800000 */
[----:B------:R-:W-:-:S13]  /*0700*/  ISETP.GE.AND P0, PT, R10, R127, PT ;  /* 0x0000007f0a00720c */ /* 0x000fda0003f06270 */
[----:B------:R-:W-:Y:S05]  /*0710*/  @P0 BRA `(.L_x_2326) ;  /* 0x000000c000000947 */ /* 0x000fea0003800000 */
[----:B------:R-:W-:Y:S01]  /*0720*/  IADD3 R3, P0, R2, 0x10, RZ ;  /* 0x0000001002037810 */ /* 0x000fe20007f1e0ff */
[----:B------:R-:W-:Y:S01]  /*0730*/  IMAD.MOV.U32 R8, RZ, RZ, R32 ;  /* 0x000000ffff087224 */ /* 0x000fe200078e0020 */
[----:B------:R-:W-:-:S03]  /*0740*/  MOV R9, R15 ;  /* 0x0000000f00097202 */ /* 0x000fc60000000f00 */
[----:B------:R-:W-:Y:S02]  /*0750*/  IMAD.X R0, RZ, RZ, R4, P0 ;  /* 0x000000ffff007224 */ /* 0x000fe400000e0604 */
[----:B------:R-:W-:-:S04]  /*0760*/  IMAD.WIDE.U32 R8, R3, c[0x0][0x1e8], R8 ;  /* 0x00007a0003087a25 */ /* 0x000fc800078e0008 */
[----:B------:R-:W-:Y:S01]  /*0770*/  IMAD R0, R0, c[0x0][0x1e8], RZ ;  /* 0x00007a0000007a24 */ /* 0x000fe200078e02ff */
[----:B------:R-:W-:-:S03]  /*0780*/  LEA R12, P0, R8, c[0x0][0x1d0], 0x1 ;  /* 0x00007400080c7a11 */ /* 0x000fc600078008ff */
[----:B------:R-:W-:-:S05]  /*0790*/  IMAD R0, R3, c[0x0][0x1ec], R0 ;  /* 0x00007b0003007a24 */ /* 0x000fca00078e0200 */
[----:B------:R-:W-:-:S04]  /*07a0*/  IADD3 R3, R9, R0, RZ ;  /* 0x0000000009037210 */ /* 0x000fc80007ffe0ff */
[----:B------:R-:W-:-:S05]  /*07b0*/  LEA.HI.X R13, R8, c[0x0][0x1d4], R3, 0x1, P0 ;  /* 0x00007500080d7a11 */ /* 0x000fca00000f0c03 */
[----:B------:R1:W-:Y:S04]  /*07c0*/  STG.E.128 [R12.64], RZ ;  /* 0x000000ff0c007986 */ /* 0x0003e8000c101d08 */
[----:B------:R1:W-:Y:S02]  /*07d0*/  STG.E.128 [R12.64+0x80], RZ ;  /* 0x000080ff0c007986 */ /* 0x0003e4000c101d08 */
.L_x_2326:
[----:B------:R-:W-:Y:S05]  /*07e0*/  BSYNC B0 ;  /* 0x0000000000007941 */ /* 0x000fea0003800000 */
.L_x_2325:
[----:B------:R-:W-:Y:S01]  /*07f0*/  IADD3 R8, R2, 0x20, RZ ;  /* 0x0000002002087810 */ /* 0x000fe20007ffe0ff */
[----:B------:R-:W-:Y:S03]  /*0800*/  BSSY B0, `(.L_x_2327) ;  /* 0x000000f000007945 */ /* 0x000fe60003800000 */
[----:B------:R-:W-:-:S13]  /*0810*/  ISETP.GE.AND P0, PT, R8, R127, PT ;  /* 0x0000007f0800720c */ /* 0x000fda0003f06270 */
[----:B------:R-:W-:Y:S05]  /*0820*/  @P0 BRA `(.L_x_2328) ;  /* 0x000000c000000947 */ /* 0x000fea0003800000 */
[----:B------:R-:W-:Y:S01]  /*0830*/  IADD3 R3, P0, R2, 0x20, RZ ;  /* 0x0000002002037810 */ /* 0x000fe20007f1e0ff */
[----:B-1----:R-:W-:Y:S01]  /*0840*/  IMAD.MOV.U32 R12, RZ, RZ, R32 ;  /* 0x000000ffff0c7224 */ /* 0x002fe200078e0020 */
        /* <DEDUP_REMOVED lines=10> */
.L_x_2328:
[----:B------:R-:W-:Y:S05]  /*08f0*/  BSYNC B0 ;  /* 0x0000000000007941 */ /* 0x000fea0003800000 */
.L_x_2327:
[----:B-1----:R-:W-:Y:S01]  /*0900*/  IADD3 R12, R2, 0x30, RZ ;  /* 0x00000030020c7810 */ /* 0x002fe20007ffe0ff */
[----:B------:R-:W-:Y:S03]  /*0910*/  BSSY B0, `(.L_x_2329) ;  /* 0x000000e000007945 */ /* 0x000fe60003800000 */
[----:B------:R-:W-:-:S13]  /*0920*/  ISETP.GE.AND P0, PT, R12, R127, PT ;  /* 0x0000007f0c00720c */ /* 0x000fda0003f06270 */
[----:B------:R-:W-:Y:S05]  /*0930*/  @P0 BRA `(.L_x_2330) ;  /* 0x000000b000000947 */ /* 0x000fea0003800000 */
[----:B------:R-:W-:Y:S02]  /*0940*/  IADD3 R3, P0, R2, 0x30, RZ ;  /* 0x0000003002037810 */ /* 0x000fe40007f1e0ff */
[----:B------:R-:W-:Y:S02]  /*0950*/  MOV R14, R32 ;  /* 0x00000020000e7202 */ /* 0x000fe40000000f00 */
[----:B------:R-:W-:-:S03]  /*0960*/  IADD3.X R0, RZ, R4, RZ, P0, !PT ;  /* 0x00000004ff007210 */ /* 0x000fc600007fe4ff */
        /* <DEDUP_REMOVED lines=8> */
.L_x_2330:
[----:B------:R-:W-:Y:S05]  /*09f0*/  BSYNC B0 ;  /* 0x0000000000007941 */ /* 0x000fea0003800000 */
.L_x_2329:
[----:B------:R-:W-:-:S04]  /*0a00*/  LOP3.LUT P4, RZ, R6, 0x7, RZ, 0xc0, !PT ;  /* 0x0000000706ff7812 */ /* 0x000fc8000788c0ff */
[-C--:B------:R-:W-:Y:S02]  /*0a10*/  ISETP.GE.OR P3, PT, R2, R127.reuse, P4 ;  /* 0x0000007f0200720c */ /* 0x080fe40002766670 */
[-C--:B------:R-:W-:Y:S02]  /*0a20*/  ISETP.GE.OR P2, PT, R10, R127.reuse, P4 ;  /* 0x0000007f0a00720c */ /* 0x080fe40002746670 */
[-C--:B------:R-:W-:Y:S02]  /*0a30*/  ISETP.GE.OR P1, PT, R8, R127.reuse, P4 ;  /* 0x0000007f0800720c */ /* 0x080fe40002726670 */
[C---:B------:R-:W-:Y:S02]  /*0a40*/  IADD3 R2, P0, R5.reuse, R2, RZ ;  /* 0x0000000205027210 */ /* 0x040fe40007f1e0ff */
[----:B------:R-:W-:Y:S02]  /*0a50*/  ISETP.GE.OR P4, PT, R12, R127, P4 ;  /* 0x0000007f0c00720c */ /* 0x000fe40002786670 */
[----:B------:R-:W-:-:S02]  /*0a60*/  LEA.HI.X.SX32 R5, R5, R4, 0x1, P0 ;  /* 0x0000000405057211 */ /* 0x000fc400000f0eff */
[----:B------:R-:W-:Y:S01]  /*0a70*/  LEA R4, P0, R2, c[0x0][0x200], 0x2 ;  /* 0x0000800002047a11 */ /* 0x000fe200078010ff */
[----:B------:R-:W-:-:S03]  /*0a80*/  @!P3 IMAD.MOV.U32 R3, RZ, RZ, 0x7f800000 ;  /* 0x7f800000ff03b424 */ /* 0x000fc600078e00ff */
[----:B------:R-:W-:Y:S01]  /*0a90*/  LEA.HI.X R5, R2, c[0x0][0x204], R5, 0x2, P0 ;  /* 0x0000810002057a11 */ /* 0x000fe200000f1405 */
[----:B------:R-:W-:Y:S02]  /*0aa0*/  @!P2 IMAD.MOV.U32 R2, RZ, RZ, 0x7f800000 ;  /* 0x7f800000ff02a424 */ /* 0x000fe400078e00ff */
[----:B------:R-:W-:Y:S02]  /*0ab0*/  @!P1 IMAD.MOV.U32 R0, RZ, RZ, 0x7f800000 ;  /* 0x7f800000ff009424 */ /* 0x000fe400078e00ff */
[----:B------:R2:W-:Y:S04]  /*0ac0*/  @!P3 STG.E [R4.64], R3 ;  /* 0x000000030400b986 */ /* 0x0005e8000c101908 */
[----:B------:R2:W-:Y:S04]  /*0ad0*/  @!P2 STG.E [R4.64+0x40], R2 ;  /* 0x000040020400a986 */ /* 0x0005e8000c101908 */
[----:B------:R2:W-:Y:S01]  /*0ae0*/  @!P1 STG.E [R4.64+0x80], R0 ;  /* 0x0000800004009986 */ /* 0x0005e2000c101908 */
[----:B------:R-:W-:Y:S05]  /*0af0*/  @P4 EXIT ;  /* 0x000000000000494d */ /* 0x000fea0003800000 */
[----:B--2---:R-:W-:-:S05]  /*0b00*/  MOV R3, 0x7f800000 ;  /* 0x7f80000000037802 */ /* 0x004fca0000000f00 */
[----:B------:R-:W-:Y:S01]  /*0b10*/  STG.E [R4.64+0xc0], R3 ;  /* 0x0000c00304007986 */ /* 0x000fe2000c101908 */
[----:B------:R-:W-:Y:S05]  /*0b20*/  EXIT ;  /* 0x000000000000794d */ /* 0x000fea0003800000 */
.L_x_2322:
[----:B-1----:R-:W-:Y:S01]  /*0b30*/  ISETP.NE.U32.AND P0, PT, RZ, c[0x0][0x2b8], PT ;  /* 0x0000ae00ff007a0c */ /* 0x002fe20003f05070 */
[----:B------:R-:W-:Y:S01]  /*0b40*/  IMAD.MOV.U32 R0, RZ, RZ, R5 ;  /* 0x000000ffff007224 */ /* 0x000fe200078e0005 */
[----:B------:R-:W-:Y:S02]  /*0b50*/  ISETP.NE.U32.AND P2, PT, RZ, c[0x0][0x2c0], PT ;  /* 0x0000b000ff007a0c */ /* 0x000fe40003f45070 */
[----:B------:R-:W-:Y:S02]  /*0b60*/  ISETP.NE.AND.EX P0, PT, RZ, c[0x0][0x2bc], PT, P0 ;  /* 0x0000af00ff007a0c */ /* 0x000fe40003f05300 */
[----:B------:R-:W-:-:S11]  /*0b70*/  ISETP.NE.AND.EX P2, PT, RZ, c[0x0][0x2c4], PT, P2 ;  /* 0x0000b100ff007a0c */ /* 0x000fd60003f45320 */
[C---:B------:R-:W-:Y:S02]  /*0b80*/  @P0 IMAD.WIDE R12, R5.reuse, R8, c[0x0][0x2b8] ;  /* 0x0000ae00050c0625 */ /* 0x040fe400078e0208 */
[----:B------:R-:W-:Y:S02]  /*0b90*/  @P2 SHF.R.S32.HI R8, RZ, 0x1f, R5 ;  /* 0x0000001fff082819 */ /* 0x000fe40000011405 */
[C---:B------:R-:W-:Y:S01]  /*0ba0*/  @P2 IMAD.WIDE.U32 R10, R5.reuse, c[0x0][0x2c8], RZ ;  /* 0x0000b200050a2a25 */ /* 0x040fe200078e00ff */
[----:B------:R-:W-:Y:S01]  /*0bb0*/  CS2R R234, SRZ ;  /* 0x0000000000ea7805 */ /* 0x000fe2000001ff00 */
[----:B------:R1:W5:Y:S01]  /*0bc0*/  @P0 LDG.E R0, [R12.64] ;  /* 0x000000080c000981 */ /* 0x000362000c1e1900 */
[----:B------:R-:W-:Y:S01]  /*0bd0*/  PLOP3.LUT P0, PT, PT, PT, PT, 0x8, 0x0 ;  /* 0x000000000000781c */ /* 0x000fe20003f0e170 */
[----:B------:R-:W-:Y:S01]  /*0be0*/  @P2 IMAD R8, R8, c[0x0][0x2c8], RZ ;  /* 0x0000b20008082a24 */ /* 0x000fe200078e02ff */
[----:B------:R-:W-:Y:S02]  /*0bf0*/  @P2 LEA R234, P1, R10, c[0x0][0x2c0], 0x2 ;  /* 0x0000b0000aea2a11 */ /* 0x000fe400078210ff */
[----:B------:R-:W-:Y:S01]  /*0c00*/  IABS R37, c[0x0][0x2d0] ;  /* 0x0000b40000257a13 */ /* 0x000fe20000000000 */
[----:B------:R-:W-:-:S04]  /*0c10*/  @P2 IMAD R3, R5, c[0x0][0x2cc], R8 ;  /* 0x0000b30005032a24 */ /* 0x000fc800078e0208 */
[----:B------:R-:W-:-:S05]  /*0c20*/  @P2 IMAD.IADD R3, R11, 0x1, R3 ;  /* 0x000000010b032824 */ /* 0x000fca00078e0203 */
[----:B------:R-:W-:-:S04]  /*0c30*/  @P2 SHF.L.U64.HI R3, R10, 0x2, R3 ;  /* 0x000000020a032819 */ /* 0x000fc80000010203 */
[----:B------:R-:W-:Y:S02]  /*0c40*/  @P2 IADD3.X R235, R3, c[0x0][0x2c4], RZ, P1, !PT ;  /* 0x0000b10003eb2a10 */ /* 0x000fe40000ffe4ff */
[----:B------:R-:W-:-:S04]  /*0c50*/  @P2 ISETP.NE.U32.AND P1, PT, R234, RZ, PT ;  /* 0x000000ffea00220c */ /* 0x000fc80003f25070 */
[----:B------:R-:W-:-:S13]  /*0c60*/  @P2 ISETP.NE.AND.EX P0, PT, R235, RZ, PT, P1 ;  /* 0x000000ffeb00220c */ /* 0x000fda0003f05310 */
[----:B------:R-:W-:Y:S05]  /*0c70*/  @!P0 BRA `(.L_x_2331) ;  /* 0x0000048000008947 */ /* 0x000fea0003800000 */
[----:B-1----:R-:W1:Y:S01]  /*0c80*/  I2F.RP R7, R37 ;  /* 0x0000002500077306 */ /* 0x002e620000209400 */
[----:B------:R-:W-:-:S07]  /*0c90*/  LEA R11, R2, 0xffffff80, 0x7 ;  /* 0xffffff80020b7811 */ /* 0x000fce00078e38ff */
[----:B-1----:R-:W1:Y:S02]  /*0ca0*/  MUFU.RCP R8, R7 ;  /* 0x0000000700087308 */ /* 0x002e640000001000 */
[----:B-1----:R-:W-:-:S06]  /*0cb0*/  IADD3 R8, R8, 0xffffffe, RZ ;  /* 0x0ffffffe08087810 */ /* 0x002fcc0007ffe0ff */
[----:B------:R-:W1:Y:S02]  /*0cc0*/  F2I.FTZ.U32.TRUNC.NTZ R9, R8 ;  /* 0x0000000800097305 */ /* 0x000e64000021f000 */
[----:B-1---5:R-:W-:Y:S02]  /*0cd0*/  IMAD.MOV R0, RZ, RZ, -R9 ;  /* 0x000000ffff007224 */ /* 0x022fe400078e0a09 */
        /* <DEDUP_REMOVED lines=47> */
[----:B------:R-:W-:-:S04]  /*0fd0*/  @!P2 LOP3.LUT R13, RZ, c[0x0][0x1c8], RZ, 0x33, !PT ;  /* 0x00007200ff0daa12 */ /* 0x000fc800078e33ff */
[----:B------:R-:W-:Y:S02]  /*0fe0*/  SHF.R.S32.HI R8, RZ, 0x1f, R13 ;  /* 0x0000001fff087819 */ /* 0x000fe4000001140d */
[----:B--2---:R-:W-:Y:S01]  /*0ff0*/  SHF.R.S32.HI R9, RZ, 0x1f, R20 ;  /* 0x0000001fff097819 */ /* 0x004fe20000011414 */
[----:B------:R-:W-:-:S04]  /*1000*/  IMAD.WIDE.U32 R14, R20, c[0x0][0x180], RZ ;  /* 0x00006000140e7a25 */ /* 0x000fc800078e00ff */
[C---:B------:R-:W-:Y:S02]  /*1010*/  IMAD R3, R9.reuse, c[0x0][0x180], RZ ;  /* 0x0000600009037a24 */ /* 0x040fe400078e02ff */
[----:B------:R-:W-:Y:S02]  /*1020*/  IMAD R9, R9, c[0x0][0x188], RZ ;  /* 0x0000620009097a24 */ /* 0x000fe400078e02ff */
[C---:B------:R-:W-:Y:S02]  /*1030*/  IMAD R3, R20.reuse, c[0x0][0x184], R3 ;  /* 0x0000610014037a24 */ /* 0x040fe400078e0203 */
[----:B------:R-:W-:Y:S02]  /*1040*/  IMAD R9, R20, c[0x0][0x18c], R9 ;  /* 0x0000630014097a24 */ /* 0x000fe400078e0209 */
[----:B------:R-:W-:Y:S02]  /*1050*/  IMAD.IADD R15, R15, 0x1, R3 ;  /* 0x000000010f0f7824 */ /* 0x000fe400078e0203 */
[----:B------:R-:W-:-:S02]  /*1060*/  IMAD R3, R11, c[0x0][0x19c], R0 ;  /* 0x000067000b037a24 */ /* 0x000fc400078e0200 */
[----:B------:R-:W-:-:S04]  /*1070*/  IMAD.WIDE.U32 R26, R11, c[0x0][0x198], R14 ;  /* 0x000066000b1a7a25 */ /* 0x000fc800078e000e */
[----:B------:R-:W-:Y:S01]  /*1080*/  IMAD R0, R8, c[0x0][0x1b0], RZ ;  /* 0x00006c0008007a24 */ /* 0x000fe200078e02ff */
[----:B------:R-:W-:Y:S01]  /*1090*/  IADD3 R27, R27, R3, RZ ;  /* 0x000000031b1b7210 */ /* 0x000fe20007ffe0ff */
[----:B------:R-:W-:-:S04]  /*10a0*/  IMAD.WIDE.U32 R20, R20, c[0x0][0x188], RZ ;  /* 0x0000620014147a25 */ /* 0x000fc800078e00ff */
[C---:B------:R-:W-:Y:S02]  /*10b0*/  IMAD R3, R13.reuse, c[0x0][0x1b4], R0 ;  /* 0x00006d000d037a24 */ /* 0x040fe400078e0200 */
[----:B------:R-:W-:-:S04]  /*10c0*/  IMAD.WIDE.U32 R26, R13, c[0x0][0x1b0], R26 ;  /* 0x00006c000d1a7a25 */ /* 0x000fc800078e001a */
[----:B------:R-:W-:Y:S01]  /*10d0*/  IMAD.IADD R9, R21, 0x1, R9 ;  /* 0x0000000115097824 */ /* 0x000fe200078e0209 */
[----:B------:R-:W-:Y:S01]  /*10e0*/  IADD3 R3, R27, R3, RZ ;  /* 0x000000031b037210 */ /* 0x000fe20007ffe0ff */
[----:B------:R-:W-:Y:S05]  /*10f0*/  BRA `(.L_x_2332) ;  /* 0x0000041000007947 */ /* 0x000fea0003800000 */
.L_x_2331:
[----:B-1----:R-:W-:-:S13]  /*1100*/  ISETP.NE.AND P4, PT, R9, -0x1, PT ;  /* 0xffffffff0900780c */ /* 0x002fda0003f85270 */
[----:B------:R-:W-:-:S05]  /*1110*/  @P4 IADD3 R3, R4, R9, RZ ;  /* 0x0000000904034210 */ /* 0x000fca0007ffe0ff */
[----:B------:R-:W-:-:S04]  /*1120*/  @P4 IMAD.WIDE.U32 R10, R3, c[0x0][0x198], RZ ;  /* 0x00006600030a4a25 */ /* 0x000fc800078e00ff */
[----:B------:R-:W-:Y:S01]  /*1130*/  @P4 IMAD R3, R3, c[0x0][0x19c], R11 ;  /* 0x0000670003034a24 */ /* 0x000fe200078e020b */
        /* <DEDUP_REMOVED lines=11> */
.L_x_2333:
[----:B------:R-:W-:Y:S01]  /*11f0*/  IABS R11, c[0x0][0x1c8] ;  /* 0x00007200000b7a13 */ /* 0x000fe20000000000 */
[----:B------:R-:W-:Y:S01]  /*1200*/  @P4 IMAD.IADD R9, R4, 0x1, R9 ;  /* 0x0000000104094824 */ /* 0x000fe200078e0209 */
[----:B------:R-:W-:Y:S02]  /*1210*/  MOV R15, R3 ;  /* 0x00000003000f7202 */ /* 0x000fe40000000f00 */
[----:B------:R-:W1:Y:S01]  /*1220*/  I2F.RP R14, R11 ;  /* 0x0000000b000e7306 */ /* 0x000e620000209400 */
[----:B------:R-:W-:-:S04]  /*1230*/  @P4 IMAD.WIDE.U32 R20, R9, c[0x0][0x1a0], RZ ;  /* 0x0000680009144a25 */ /* 0x000fc800078e00ff */
[----:B------:R-:W-:-:S03]  /*1240*/  @P4 IMAD R9, R9, c[0x0][0x1a4], R21 ;  /* 0x0000690009094a24 */ /* 0x000fc600078e0215 */
[----:B-1----:R-:W1:Y:S02]  /*1250*/  MUFU.RCP R12, R14 ;  /* 0x0000000e000c7308 */ /* 0x002e640000001000 */
[----:B-1----:R-:W-:Y:S01]  /*1260*/  IADD3 R12, R12, 0xffffffe, RZ ;  /* 0x0ffffffe0c0c7810 */ /* 0x002fe20007ffe0ff */
[----:B------:R-:W-:-:S05]  /*1270*/  IMAD.MOV.U32 R14, RZ, RZ, R10 ;  /* 0x000000ffff0e7224 */ /* 0x000fca00078e000a */
[----:B------:R-:W1:Y:S02]  /*1280*/  F2I.FTZ.U32.TRUNC.NTZ R13, R12 ;  /* 0x0000000c000d7305 */ /* 0x000e64000021f000 */
[----:B-1----:R-:W-:Y:S02]  /*1290*/  IMAD.MOV R7, RZ, RZ, -R13 ;  /* 0x000000ffff077224 */ /* 0x002fe400078e0a0d */
[----:B------:R-:W-:Y:S02]  /*12a0*/  IMAD.MOV.U32 R12, RZ, RZ, RZ ;  /* 0x000000ffff0c7224 */ /* 0x000fe400078e00ff */
[----:B------:R-:W-:Y:S01]  /*12b0*/  IMAD R8, R7, R11, RZ ;  /* 0x0000000b07087224 */ /* 0x000fe200078e02ff */
[----:B------:R-:W-:-:S03]  /*12c0*/  IABS R7, R32 ;  /* 0x0000002000077213 */ /* 0x000fc60000000000 */
[----:B------:R-:W-:-:S06]  /*12d0*/  IMAD.HI.U32 R8, R13, R8, R12 ;  /* 0x000000080d087227 */ /* 0x000fcc00078e000c */
[----:B------:R-:W-:-:S05]  /*12e0*/  IMAD.HI.U32 R13, R8, R7, RZ ;  /* 0x00000007080d7227 */ /* 0x000fca00078e00ff */
[----:B------:R-:W-:-:S05]  /*12f0*/  IADD3 R8, -R13, RZ, RZ ;  /* 0x000000ff0d087210 */ /* 0x000fca0007ffe1ff */
[----:B------:R-:W-:Y:S01]  /*1300*/  IMAD R8, R11, R8, R7 ;  /* 0x000000080b087224 */ /* 0x000fe200078e0207 */
[----:B------:R-:W-:-:S04]  /*1310*/  LOP3.LUT R7, R32, c[0x0][0x1c8], RZ, 0x3c, !PT ;  /* 0x0000720020077a12 */ /* 0x000fc800078e3cff */
[----:B------:R-:W-:Y:S02]  /*1320*/  ISETP.GT.U32.AND P1, PT, R11, R8, PT ;  /* 0x000000080b00720c */ /* 0x000fe40003f24070 */
[----:B------:R-:W-:-:S11]  /*1330*/  ISETP.GE.AND P2, PT, R7, RZ, PT ;  /* 0x000000ff0700720c */ /* 0x000fd60003f46270 */
[----:B------:R-:W-:Y:S01]  /*1340*/  @!P1 IMAD.IADD R8, R8, 0x1, -R11 ;  /* 0x0000000108089824 */ /* 0x000fe200078e0a0b */
[----:B------:R-:W-:Y:S02]  /*1350*/  @!P1 IADD3 R13, R13, 0x1, RZ ;  /* 0x000000010d0d9810 */ /* 0x000fe40007ffe0ff */
[----:B------:R-:W-:Y:S02]  /*1360*/  ISETP.NE.AND P1, PT, RZ, c[0x0][0x1c8], PT ;  /* 0x00007200ff007a0c */ /* 0x000fe40003f25270 */
[----:B------:R-:W-:Y:S02]  /*1370*/  ISETP.GE.U32.AND P3, PT, R8, R11, PT ;  /* 0x0000000b0800720c */ /* 0x000fe40003f66070 */
[----:B------:R-:W-:-:S04]  /*1380*/  LEA R11, R2, 0xffffff80, 0x7 ;  /* 0xffffff80020b7811 */ /* 0x000fc800078e38ff */
[----:B------:R-:W-:Y:S01]  /*1390*/  SHF.R.S32.HI R7, RZ, 0x1f, R11 ;  /* 0x0000001fff077819 */ /* 0x000fe2000001140b */
[----:B------:R-:W-:-:S04]  /*13a0*/  IMAD.WIDE.U32 R14, R11, c[0x0][0x198], R14 ;  /* 0x000066000b0e7a25 */ /* 0x000fc800078e000e */
[----:B------:R-:W-:Y:S02]  /*13b0*/  IMAD R8, R7, c[0x0][0x198], RZ ;  /* 0x0000660007087a24 */ /* 0x000fe400078e02ff */
[----:B------:R-:W-:Y:S02]  /*13c0*/  @P3 IADD3 R13, R13, 0x1, RZ ;  /* 0x000000010d0d3810 */ /* 0x000fe40007ffe0ff */
[----:B------:R-:W-:Y:S02]  /*13d0*/  IMAD R3, R11, c[0x0][0x19c], R8 ;  /* 0x000067000b037a24 */ /* 0x000fe400078e0208 */
[----:B------:R-:W-:Y:S02]  /*13e0*/  @!P2 IADD3 R13, -R13, RZ, RZ ;  /* 0x000000ff0d0da210 */ /* 0x000fe40007ffe1ff */
[----:B------:R-:W-:Y:S02]  /*13f0*/  @!P1 LOP3.LUT R13, RZ, c[0x0][0x1c8], RZ, 0x33, !PT ;  /* 0x00007200ff0d9a12 */ /* 0x000fe400078e33ff */
[----:B------:R-:W-:-:S02]  /*1400*/  IADD3 R15, R15, R3, RZ ;  /* 0x000000030f0f7210 */ /* 0x000fc40007ffe0ff */
[----:B------:R-:W-:-:S03]  /*1410*/  SHF.R.S32.HI R8, RZ, 0x1f, R13 ;  /* 0x0000001fff087819 */ /* 0x000fc6000001140d */
        /* <DEDUP_REMOVED lines=15> */
.L_x_2332:
[----:B------:R-:W-:Y:S01]  /*1510*/  ISETP.NE.AND P1, PT, R226, -0x1, PT ;  /* 0xffffffffe200780c */ /* 0x000fe20003f25270 */
[----:B------:R-:W-:Y:S01]  /*1520*/  IMAD.IADD R223, R127, 0x1, -R130 ;  /* 0x000000017fdf7824 */ /* 0x000fe200078e0a82 */
[----:B------:R-:W-:Y:S01]  /*1530*/  SHF.R.S32.HI R129, RZ, 0x1f, R6 ;  /* 0x0000001fff817819 */ /* 0x000fe20000011406 */
[----:B------:R-:W-:Y:S01]  /*1540*/  IMAD R8, R8, c[0x0][0x1b8], RZ ;  /* 0x00006e0008087a24 */ /* 0x000fe200078e02ff */
[----:B------:R-:W-:Y:S01]  /*1550*/  IADD3 R227, R2, -0x1, RZ ;  /* 0xffffffff02e37810 */ /* 0x000fe20007ffe0ff */
[----:B------:R-:W-:Y:S01]  /*1560*/  IMAD.SHL.U32 R194, R6, 0x2, RZ ;  /* 0x0000000206c27824 */ /* 0x000fe200078e00ff */
[----:B-----5:R-:W-:Y:S01]  /*1570*/  LEA.HI R0, R129, R6, RZ, 0x3 ;  /* 0x0000000681007211 */ /* 0x020fe200078f18ff */
[----:B------:R-:W-:-:S03]  /*1580*/  IMAD R8, R13, c[0x0][0x1bc], R8 ;  /* 0x00006f000d087a24 */ /* 0x000fc600078e0208 */
[----:B------:R-:W-:Y:S02]  /*1590*/  SHF.R.S32.HI R232, RZ, 0x3, R0 ;  /* 0x00000003ffe87819 */ /* 0x000fe40000011400 */
[----:B------:R-:W-:Y:S01]  /*15a0*/  LOP3.LUT R194, R194, 0x6, RZ, 0xc0, !PT ;  /* 0x00000006c2c27812 */ /* 0x000fe200078ec0ff */
[----:B------:R-:W-:Y:S01]  /*15b0*/  @!P1 IMAD.WIDE.U32 R14, R5, c[0x0][0x178], RZ ;  /* 0x00005e00050e9a25 */ /* 0x000fe200078e00ff */
[----:B------:R-:W-:Y:S02]  /*15c0*/  @!P1 SHF.R.S32.HI R4, RZ, 0x1f, R5 ;  /* 0x0000001fff049819 */ /* 0x000fe40000011405 */
[C---:B------:R-:W-:Y:S01]  /*15d0*/  IADD3 R10, R232.reuse, 0x20, RZ ;  /* 0x00000020e80a7810 */ /* 0x040fe20007ffe0ff */
[----:B------:R-:W-:Y:S01]  /*15e0*/  IMAD.SHL.U32 R229, R232, 0x40, RZ ;  /* 0x00000040e8e57824 */ /* 0x000fe200078e00ff */
[----:B------:R-:W-:Y:S01]  /*15f0*/  SHF.R.S32.HI R233, RZ, 0x1f, R232 ;  /* 0x0000001fffe97819 */ /* 0x000fe200000114e8 */
[----:B------:R-:W-:Y:S01]  /*1600*/  @!P1 IMAD R4, R4, c[0x0][0x178], RZ ;  /* 0x00005e0004049a24 */ /* 0x000fe200078e02ff */
[----:B------:R-:W-:Y:S01]  /*1610*/  ISETP.GE.AND P2, PT, R10, R223, PT ;  /* 0x000000df0a00720c */ /* 0x000fe20003f46270 */
[----:B------:R-:W-:Y:S01]  /*1620*/  @P1 IMAD.WIDE.U32 R16, R226, c[0x0][0x190], RZ ;  /* 0x00006400e2101a25 */ /* 0x000fe200078e00ff */
[----:B------:R-:W-:-:S03]  /*1630*/  LOP3.LUT R229, R229, 0x1c0, RZ, 0xc0, !PT ;  /* 0x000001c0e5e57812 */ /* 0x000fc600078ec0ff */
[----:B------:R-:W-:Y:S01]  /*1640*/  @!P1 IMAD R4, R5, c[0x0][0x17c], R4 ;  /* 0x00005f0005049a24 */ /* 0x000fe200078e0204 */
[----:B------:R-:W-:Y:S01]  /*1650*/  LOP3.LUT R5, R0, 0xfffffff8, RZ, 0xc0, !PT ;  /* 0xfffffff800057812 */ /* 0x000fe200078ec0ff */
[----:B------:R-:W-:Y:S01]  /*1660*/  @!P1 IMAD.MOV.U32 R16, RZ, RZ, R14 ;  /* 0x000000ffff109224 */ /* 0x000fe200078e000e */
[----:B------:R-:W-:Y:S01]  /*1670*/  IADD3 R14, R232, 0x10, RZ ;  /* 0x00000010e80e7810 */ /* 0x000fe20007ffe0ff */
[----:B------:R-:W-:Y:S02]  /*1680*/  @P1 IMAD R17, R226, c[0x0][0x194], R17 ;  /* 0x00006500e2111a24 */ /* 0x000fe400078e0211 */
[----:B------:R-:W-:Y:S01]  /*1690*/  IMAD.IADD R5, R6, 0x1, -R5 ;  /* 0x0000000106057824 */ /* 0x000fe200078e0a05 */
[----:B------:R-:W-:Y:S01]  /*16a0*/  ISETP.GE.AND P6, PT, R14, R223, PT ;  /* 0x000000df0e00720c */ /* 0x000fe20003fc6270 */
[----:B------:R-:W-:Y:S01]  /*16b0*/  @!P1 IMAD.IADD R17, R15, 0x1, R4 ;  /* 0x000000010f119824 */ /* 0x000fe200078e0204 */
[----:B------:R-:W-:Y:S01]  /*16c0*/  SHF.R.S32.HI R15, RZ, 0x1f, R32 ;  /* 0x0000001fff0f7819 */ /* 0x000fe20000011420 */
[----:B------:R-:W-:Y:S01]  /*16d0*/  IMAD.SHL.U32 R230, R5, 0x8, RZ ;  /* 0x0000000805e67824 */ /* 0x000fe200078e00ff */
[----:B------:R-:W-:Y:S01]  /*16e0*/  LEA.HI R4, R129, R6, RZ, 0x6 ;  /* 0x0000000681047211 */ /* 0x000fe200078f30ff */
[----:B------:R-:W-:-:S03]  /*16f0*/  IMAD.WIDE R38, R39, 0x40, R232 ;  /* 0x0000004027267825 */ /* 0x000fc600078e02e8 */
[--C-:B------:R-:W-:Y:S01]  /*1700*/  LOP3.LUT R0, R229, 0x38, R230.reuse, 0xf8, !PT ;  /* 0x00000038e5007812 */ /* 0x100fe200078ef8e6 */
[----:B------:R-:W-:Y:S01]  /*1710*/  IMAD R15, R15, c[0x0][0x1a8], RZ ;  /* 0x00006a000f0f7a24 */ /* 0x000fe200078e02ff */
[----:B------:R-:W-:Y:S01]  /*1720*/  IADD3 R16, P1, R230, R16, RZ ;  /* 0x00000010e6107210 */ /* 0x000fe20007f3e0ff */
[----:B------:R-:W-:Y:S01]  /*1730*/  IMAD.SHL.U32 R4, R4, 0x8, RZ ;  /* 0x0000000804047824 */ /* 0x000fe200078e00ff */
[----:B------:R-:W-:Y:S01]  /*1740*/  SHF.R.S32.HI R12, RZ, 0x1f, R230 ;  /* 0x0000001fff0c7819 */ /* 0x000fe200000114e6 */
[----:B------:R-:W-:Y:S01]  /*1750*/  IMAD R18, R32, c[0x0][0x1ac], R15 ;  /* 0x00006b0020127a24 */ /* 0x000fe200078e020f */
[----:B------:R-:W-:Y:S01]  /*1760*/  SHF.R.U32.HI R229, RZ, 0x3, R229 ;  /* 0x00000003ffe57819 */ /* 0x000fe200000116e5 */
[----:B------:R-:W-:Y:S01]  /*1770*/  IMAD R133, R233, c[0x0][0x198], RZ ;  /* 0x00006600e9857a24 */ /* 0x000fe200078e02ff */
[----:B------:R-:W-:Y:S01]  /*1780*/  IADD3 R20, P4, R230, R20, RZ ;  /* 0x00000014e6147210 */ /* 0x000fe20007f9e0ff */
[----:B------:R-:W-:Y:S01]  /*1790*/  IMAD.X R17, R12, 0x1, R17, P1 ;  /* 0x000000010c117824 */ /* 0x000fe200008e0611 */
[----:B------:R-:W-:Y:S01]  /*17a0*/  LOP3.LUT R229, R0, R229, RZ, 0x3c, !PT ;  /* 0x000000e500e57212 */ /* 0x000fe200078e3cff */
[C---:B------:R-:W-:Y:S01]  /*17b0*/  IMAD R133, R232.reuse, c[0x0][0x19c], R133 ;  /* 0x00006700e8857a24 */ /* 0x040fe200078e0285 */
[----:B------:R-:W-:Y:S01]  /*17c0*/  IADD3 R0, R232, 0x30, RZ ;  /* 0x00000030e8007810 */ /* 0x000fe20007ffe0ff */
[----:B------:R-:W-:Y:S01]  /*17d0*/  IMAD.X R21, R12, 0x1, R9, P4 ;  /* 0x000000010c157824 */ /* 0x000fe200020e0609 */
[-C--:B------:R-:W-:Y:S01]  /*17e0*/  ISETP.GE.AND P1, PT, R232, R223.reuse, PT ;  /* 0x000000dfe800720c */ /* 0x080fe20003f26270 */
[----:B------:R-:W-:Y:S01]  /*17f0*/  IMAD.WIDE.U32 R32, R32, c[0x0][0x1a8], R16 ;  /* 0x00006a0020207a25 */ /* 0x000fe200078e0010 */
[----:B------:R-:W-:-:S02]  /*1800*/  ISETP.GE.AND P3, PT, R0, R223, PT ;  /* 0x000000df0000720c */ /* 0x000fc40003f66270 */
[----:B------:R-:W-:Y:S01]  /*1810*/  IADD3 R26, P5, R230, R26, RZ ;  /* 0x0000001ae61a7210 */ /* 0x000fe20007fbe0ff */
[----:B------:R-:W-:Y:S01]  /*1820*/  IMAD.IADD R19, R33, 0x1, R18 ;  /* 0x0000000121137824 */ /* 0x000fe200078e0212 */
[----:B------:R-:W-:Y:S01]  /*1830*/  @!P6 IADD3 R30, P4, R38, 0x10, RZ ;  /* 0x00000010261ee810 */ /* 0x000fe20007f9e0ff */
[----:B------:R-:W-:Y:S01]  /*1840*/  @!P6 IMAD.MOV.U32 R24, RZ, RZ, R32 ;  /* 0x000000ffff18e224 */ /* 0x000fe200078e0020 */
[----:B------:R-:W-:Y:S01]  /*1850*/  LOP3.LUT R229, R229, 0xfffffe00, R4, 0xf8, !PT ;  /* 0xfffffe00e5e57812 */ /* 0x000fe200078ef804 */
[----:B------:R-:W-:Y:S01]  /*1860*/  IMAD.X R27, R12, 0x1, R3, P5 ;  /* 0x000000010c1b7824 */ /* 0x000fe200028e0603 */
[C---:B------:R-:W-:Y:S01]  /*1870*/  @!P2 IADD3 R28, P5, R38.reuse, 0x20, RZ ;  /* 0x00000020261ca810 */ /* 0x040fe20007fbe0ff */
[----:B------:R-:W-:Y:S02]  /*1880*/  @!P6 IMAD.X R9, RZ, RZ, R39, P4 ;  /* 0x000000ffff09e224 */ /* 0x000fe400020e0627 */
[----:B------:R-:W-:Y:S02]  /*1890*/  @!P1 IMAD R3, R39, c[0x0][0x190], RZ ;  /* 0x0000640027039a24 */ /* 0x000fe400078e02ff */
[----:B------:R-:W-:Y:S01]  /*18a0*/  @!P1 IMAD.MOV.U32 R18, RZ, RZ, R32 ;  /* 0x000000ffff129224 */ /* 0x000fe200078e0020 */
[----:B------:R-:W-:Y:S01]  /*18b0*/  @!P3 IADD3 R22, P4, R38, 0x30, RZ ;  /* 0x000000302616b810 */ /* 0x000fe20007f9e0ff */
[----:B------:R-:W-:-:S02]  /*18c0*/  @!P6 IMAD.MOV.U32 R25, RZ, RZ, R19 ;  /* 0x000000ffff19e224 */ /* 0x000fc400078e0013 */
[--C-:B------:R-:W-:Y:S02]  /*18d0*/  @!P2 IMAD.MOV.U32 R35, RZ, RZ, R19.reuse ;  /* 0x000000ffff23a224 */ /* 0x100fe400078e0013 */
[----:B------:R-:W-:Y:S02]  /*18e0*/  @!P3 IMAD.MOV.U32 R33, RZ, RZ, R19 ;  /* 0x000000ffff21b224 */ /* 0x000fe400078e0013 */
[----:B------:R-:W-:Y:S02]  /*18f0*/  @!P6 IMAD R9, R9, c[0x0][0x190], RZ ;  /* 0x000064000909ea24 */ /* 0x000fe400078e02ff */
[C---:B------:R-:W-:Y:S02]  /*1900*/  @!P1 IMAD R3, R38.reuse, c[0x0][0x194], R3 ;  /* 0x0000650026039a24 */ /* 0x040fe400078e0203 */
[----:B------:R-:W-:-:S04]  /*1910*/  @!P1 IMAD.WIDE.U32 R18, R38, c[0x0][0x190], R18 ;  /* 0x0000640026129a25 */ /* 0x000fc800078e0012 */
[----:B------:R-:W-:Y:S02]  /*1920*/  @!P2 IMAD.X R17, RZ, RZ, R39, P5 ;  /* 0x000000ffff11a224 */ /* 0x000fe400028e0627 */
[C---:B------:R-:W-:Y:S02]  /*1930*/  @!P6 IMAD R9, R30.reuse, c[0x0][0x194], R9 ;  /* 0x000065001e09ea24 */ /* 0x040fe400078e0209 */
[----:B------:R-:W-:Y:S02]  /*1940*/  @!P3 IMAD.X R15, RZ, RZ, R39, P4 ;  /* 0x000000ffff0fb224 */ /* 0x000fe400020e0627 */
[----:B------:R-:W-:Y:S01]  /*1950*/  @!P6 IMAD.WIDE.U32 R30, R30, c[0x0][0x190], R24 ;  /* 0x000064001e1eea25 */ /* 0x000fe200078e0018 */
[----:B------:R-:W-:-:S03]  /*1960*/  @!P1 LEA R24, P4, R18, c[0x0][0x160], 0x1 ;  /* 0x0000580012189a11 */ /* 0x000fc600078808ff */
[----:B------:R-:W-:Y:S02]  /*1970*/  @!P1 IMAD.IADD R3, R19, 0x1, R3 ;  /* 0x0000000113039824 */ /* 0x000fe400078e0203 */
[----:B------:R-:W-:Y:S02]  /*1980*/  @!P2 IMAD R17, R17, c[0x0][0x190], RZ ;  /* 0x000064001111aa24 */ /* 0x000fe400078e02ff */
[----:B------:R-:W-:Y:S01]  /*1990*/  @!P2 IMAD.MOV.U32 R34, RZ, RZ, R32 ;  /* 0x000000ffff22a224 */ /* 0x000fe200078e0020 */
[----:B------:R-:W-:Y:S01]  /*19a0*/  @!P1 LEA.HI.X R25, R18, c[0x0][0x164], R3, 0x1, P4 ;  /* 0x0000590012199a11 */ /* 0x000fe200020f0c03 */
[----:B------:R-:W-:Y:S01]  /*19b0*/  @!P2 IMAD R12, R28, c[0x0][0x194], R17 ;  /* 0x000065001c0caa24 */ /* 0x000fe200078e0211 */
[----:B------:R-:W-:Y:S01]  /*19c0*/  @!P6 LEA R18, P5, R30, c[0x0][0x160], 0x1 ;  /* 0x000058001e12ea11 */ /* 0x000fe200078a08ff */
[----:B------:R-:W-:Y:S02]  /*19d0*/  @!P6 IMAD.IADD R9, R31, 0x1, R9 ;  /* 0x000000011f09e824 */ /* 0x000fe400078e0209 */
[----:B------:R-:W-:-:S03]  /*19e0*/  @!P2 IMAD.WIDE.U32 R28, R28, c[0x0][0x190], R34 ;  /* 0x000064001c1caa25 */ /* 0x000fc600078e0022 */
[----:B------:R-:W-:Y:S01]  /*19f0*/  @!P6 LEA.HI.X R19, R30, c[0x0][0x164], R9, 0x1, P5 ;  /* 0x000059001e13ea11 */ /* 0x000fe200028f0c09 */
[----:B------:R-:W-:Y:S01]  /*1a00*/  IMAD.SHL.U32 R3, R227, 0x80, RZ ;  /* 0x00000080e3037824 */ /* 0x000fe200078e00ff */
[----:B------:R-:W-:Y:S01]  /*1a10*/  @!P2 LEA R16, P4, R28, c[0x0][0x160], 0x1 ;  /* 0x000058001c10aa11 */ /* 0x000fe200078808ff */
[----:B------:R-:W-:Y:S02]  /*1a20*/  @!P3 IMAD R15, R15, c[0x0][0x190], RZ ;  /* 0x000064000f0fba24 */ /* 0x000fe400078e02ff */
[----:B------:R-:W-:Y:S02]  /*1a30*/  @!P2 IMAD.IADD R12, R29, 0x1, R12 ;  /* 0x000000011d0ca824 */ /* 0x000fe400078e020c */
[----:B------:R-:W-:Y:S02]  /*1a40*/  IMAD.IADD R9, R126, 0x1, -R3 ;  /* 0x000000017e097824 */ /* 0x000fe400078e0a03 */
[----:B------:R-:W-:Y:S01]  /*1a50*/  @!P3 IMAD R4, R22, c[0x0][0x194], R15 ;  /* 0x000065001604ba24 */ /* 0x000fe200078e020f */
[----:B------:R-:W-:Y:S01]  /*1a60*/  @!P2 LEA.HI.X R17, R28, c[0x0][0x164], R12, 0x1, P4 ;  /* 0x000059001c11aa11 */ /* 0x000fe200020f0c0c */
[----:B------:R-:W-:Y:S01]  /*1a70*/  @!P3 IMAD.WIDE.U32 R22, R22, c[0x0][0x190], R32 ;  /* 0x000064001616ba25 */ /* 0x000fe200078e0020 */
[----:B------:R-:W-:-:S03]  /*1a80*/  ISETP.GE.AND P4, PT, R14, R9, PT ;  /* 0x000000090e00720c */ /* 0x000fc60003f86270 */
[----:B------:R-:W-:Y:S01]  /*1a90*/  IMAD.WIDE.U32 R134, R232, c[0x0][0x198], R26 ;  /* 0x00006600e8867a25 */ /* 0x000fe200078e001a */
[----:B------:R-:W-:-:S03]  /*1aa0*/  @!P3 LEA R26, P5, R22, c[0x0][0x160], 0x1 ;  /* 0x00005800161aba11 */ /* 0x000fc600078a08ff */
[----:B------:R-:W-:Y:S02]  /*1ab0*/  @!P3 IMAD.IADD R4, R23, 0x1, R4 ;  /* 0x000000011704b824 */ /* 0x000fe400078e0204 */
[----:B------:R-:W-:Y:S02]  /*1ac0*/  IMAD.SHL.U32 R229, R229, 0x2, RZ ;  /* 0x00000002e5e57824 */ /* 0x000fe400078e00ff */
[----:B------:R-:W-:Y:S01]  /*1ad0*/  IMAD.IADD R133, R135, 0x1, R133 ;  /* 0x0000000187857824 */ /* 0x000fe200078e0285 */
[----:B------:R-:W-:Y:S01]  /*1ae0*/  @!P3 LEA.HI.X R27, R22, c[0x0][0x164], R4, 0x1, P5 ;  /* 0x00005900161bba11 */ /* 0x000fe200028f0c04 */
[----:B------:R-:W-:Y:S01]  /*1af0*/  IMAD.MOV.U32 R4, RZ, RZ, c[0x0][0x198] ;  /* 0x00006600ff047624 */ /* 0x000fe200078e00ff */
[----:B------:R-:W-:Y:S01]  /*1b00*/  @!PT LDS RZ, [RZ] ;  /* 0x00000000fffff984 */ /* 0x000fe20000000800 */
[----:B------:R-:W-:Y:S01]  /*1b10*/  @!PT LDS RZ, [RZ] ;  /* 0x00000000fffff984 */ /* 0x000fe20000000800 */
[----:B------:R-:W-:Y:S01]  /*1b20*/  @!PT LDS RZ, [RZ] ;  /* 0x00000000fffff984 */ /* 0x000fe20000000800 */
[----:B------:R1:W-:Y:S01]  /*1b30*/  @!P1 LDGSTS.E.BYPASS.LTC128B.128 [R229], [R24.64] ;  /* 0x0000000018e59fae */ /* 0x0003e2000b901d48 */
[----:B------:R-:W-:Y:S02]  /*1b40*/  IMAD.MOV.U32 R15, RZ, RZ, c[0x0][0x19c] ;  /* 0x00006700ff0f7624 */ /* 0x000fe400078e00ff */
[----:B------:R-:W-:Y:S01]  /*1b50*/  IMAD.WIDE.U32 R20, R13, c[0x0][0x1b8], R20 ;  /* 0x00006e000d147a25 */ /* 0x000fe200078e0014 */
[----:B------:R1:W-:Y:S01]  /*1b60*/  @!P1 LDGSTS.E.BYPASS.LTC128B.128 [R229+0x2000], [R24.64+0x80] ;  /* 0x0200008018e59fae */ /* 0x0003e2000b901d48 */
[----:B------:R-:W-:-:S02]  /*1b70*/  ISETP.GE.AND P1, PT, R10, R9, PT ;  /* 0x000000090a00720c */ /* 0x000fc40003f26270 */
[C---:B------:R-:W-:Y:S01]  /*1b80*/  @!P4 LEA R12, P5, R4.reuse, R134, 0x4 ;  /* 0x00000086040cc211 */ /* 0x040fe200078a20ff */
[----:B------:R2:W-:Y:S01]  /*1b90*/  @!P6 LDGSTS.E.BYPASS.LTC128B.128 [R229+0x800], [R18.64] ;  /* 0x0080000012e5efae */ /* 0x0005e2000b901d48 */
[----:B------:R-:W-:Y:S02]  /*1ba0*/  IMAD.IADD R21, R21, 0x1, R8 ;  /* 0x0000000115157824 */ /* 0x000fe400078e0208 */
[----:B------:R-:W-:Y:S01]  /*1bb0*/  @!P4 LEA.HI.X R23, R4, R133, R15, 0x4, P5 ;  /* 0x000000850417c211 */ /* 0x000fe200028f240f */
[----:B------:R2:W-:Y:S01]  /*1bc0*/  @!P6 LDGSTS.E.BYPASS.LTC128B.128 [R229+0x2800], [R18.64+0x80] ;  /* 0x0280008012e5efae */ /* 0x0005e2000b901d48 */
[CC--:B------:R-:W-:Y:S01]  /*1bd0*/  ISETP.GE.AND P6, PT, R232.reuse, R9.reuse, PT ;  /* 0x00000009e800720c */ /* 0x0c0fe20003fc6270 */
[----:B------:R-:W-:Y:S01]  /*1be0*/  IMAD.SHL.U32 R13, R232, 0x8, RZ ;  /* 0x00000008e80d7824 */ /* 0x000fe200078e00ff */
[----:B------:R-:W-:Y:S01]  /*1bf0*/  ISETP.GE.AND P5, PT, R0, R9, PT ;  /* 0x000000090000720c */ /* 0x000fe20003fa6270 */
[----:B------:R3:W-:Y:S04]  /*1c00*/  @!P2 LDGSTS.E.BYPASS.LTC128B.128 [R229+0x1000], [R16.64] ;  /* 0x0100000010e5afae */ /* 0x0007e8000b901d48 */
[----:B------:R3:W-:Y:S01]  /*1c10*/  @!P2 LDGSTS.E.BYPASS.LTC128B.128 [R229+0x3000], [R16.64+0x80] ;  /* 0x0300008010e5afae */ /* 0x0007e2000b901d48 */
[----:B------:R-:W-:-:S03]  /*1c20*/  @!P4 LEA R22, P2, R12, c[0x0][0x168], 0x1 ;  /* 0x00005a000c16ca11 */ /* 0x000fc600078408ff */
[----:B------:R4:W-:Y:S01]  /*1c30*/  @!P3 LDGSTS.E.BYPASS.LTC128B.128 [R229+0x1800], [R26.64] ;  /* 0x018000001ae5bfae */ /* 0x0009e2000b901d48 */
[----:B------:R-:W-:Y:S01]  /*1c40*/  @!P4 LEA.HI.X R23, R12, c[0x0][0x16c], R23, 0x1, P2 ;  /* 0x00005b000c17ca11 */ /* 0x000fe200010f0c17 */
[----:B------:R-:W-:Y:S02]  /*1c50*/  IMAD.SHL.U32 R12, R15, 0x20, RZ ;  /* 0x000000200f0c7824 */ /* 0x000fe400078e00ff */
[----:B------:R4:W-:Y:S01]  /*1c60*/  @!P3 LDGSTS.E.BYPASS.LTC128B.128 [R229+0x3800], [R26.64+0x80] ;  /* 0x038000801ae5bfae */ /* 0x0009e2000b901d48 */
[----:B------:R-:W-:Y:S02]  /*1c70*/  @!P5 IMAD.MOV.U32 R132, RZ, RZ, R134 ;  /* 0x000000ffff84d224 */ /* 0x000fe400078e0086 */
[----:B-1----:R-:W-:-:S04]  /*1c80*/  IMAD.WIDE.U32 R24, R4, 0x20, RZ ;  /* 0x0000002004187825 */ /* 0x002fc800078e00ff */
[----:B------:R-:W-:Y:S01]  /*1c90*/  @!P5 IMAD.WIDE.U32 R28, R4, 0x30, R132 ;  /* 0x00000030041cd825 */ /* 0x000fe200078e0084 */
[----:B--2---:R-:W-:Y:S02]  /*1ca0*/  @!P1 IADD3 R19, P2, R134, R24, RZ ;  /* 0x0000001886139210 */ /* 0x004fe40007f5e0ff */
[----:B------:R-:W-:Y:S02]  /*1cb0*/  IADD3 R18, R232, 0x40, RZ ;  /* 0x00000040e8127810 */ /* 0x000fe40007ffe0ff */
[----:B------:R-:W-:Y:S02]  /*1cc0*/  @!P1 IADD3.X R12, R133, R25, R12, P2, !PT ;  /* 0x00000019850c9210 */ /* 0x000fe400017fe40c */
[----:B------:R-:W-:Y:S02]  /*1cd0*/  @!P6 LEA R30, P2, R134, c[0x0][0x168], 0x1 ;  /* 0x00005a00861eea11 */ /* 0x000fe400078408ff */
[----:B------:R-:W-:Y:S01]  /*1ce0*/  ISETP.GE.AND P3, PT, R18, R9, PT ;  /* 0x000000091200720c */ /* 0x000fe20003f66270 */
[----:B---3--:R-:W-:Y:S01]  /*1cf0*/  @!P5 IMAD R16, R15, 0x30, RZ ;  /* 0x000000300f10d824 */ /* 0x008fe200078e02ff */
[----:B------:R-:W-:-:S02]  /*1d00*/  @!P6 LEA.HI.X R31, R134, c[0x0][0x16c], R133, 0x1, P2 ;  /* 0x00005b00861fea11 */ /* 0x000fc400010f0c85 */
[----:B------:R-:W-:Y:S01]  /*1d10*/  @!P1 LEA R24, P2, R19, c[0x0][0x168], 0x1 ;  /* 0x00005a0013189a11 */ /* 0x000fe200078408ff */
[----:B------:R-:W-:Y:S02]  /*1d20*/  @!P5 IMAD.IADD R16, R29, 0x1, R16 ;  /* 0x000000011d10d824 */ /* 0x000fe400078e0210 */
[----:B------:R1:W-:Y:S01]  /*1d30*/  @!P6 LDGSTS.E.BYPASS.LTC128B.128 [R229+0x4000], [R30.64] ;  /* 0x040000001ee5efae */ /* 0x0003e2000b901d48 */
[----:B------:R-:W-:Y:S02]  /*1d40*/  @!P1 LEA.HI.X R25, R19, c[0x0][0x16c], R12, 0x1, P2 ;  /* 0x00005b0013199a11 */ /* 0x000fe400010f0c0c */
[----:B------:R-:W-:Y:S01]  /*1d50*/  IADD3 R12, R232, 0x50, RZ ;  /* 0x00000050e80c7810 */ /* 0x000fe20007ffe0ff */
[----:B------:R1:W-:Y:S01]  /*1d60*/  @!P6 LDGSTS.E.BYPASS.LTC128B.128 [R229+0x8000], [R30.64+0x80] ;  /* 0x080000801ee5efae */ /* 0x0003e2000b901d48 */
[----:B----4-:R-:W-:Y:S02]  /*1d70*/  @!P5 LEA R26, P2, R28, c[0x0][0x168], 0x1 ;  /* 0x00005a001c1ada11 */ /* 0x010fe400078408ff */
[----:B------:R-:W-:Y:S01]  /*1d80*/  ISETP.GE.AND P6, PT, R12, R9, PT ;  /* 0x000000090c00720c */ /* 0x000fe20003fc6270 */
[----:B------:R2:W-:Y:S01]  /*1d90*/  @!P4 LDGSTS.E.BYPASS.LTC128B.128 [R229+0x4800], [R22.64] ;  /* 0x0480000016e5cfae */ /* 0x0005e2000b901d48 */
[----:B------:R-:W-:-:S02]  /*1da0*/  @!P5 LEA.HI.X R27, R28, c[0x0][0x16c], R16, 0x1, P2 ;  /* 0x00005b001c1bda11 */ /* 0x000fc400010f0c10 */
[C---:B------:R-:W-:Y:S01]  /*1db0*/  @!P3 LEA R16, P2, R4.reuse, R134, 0x6 ;  /* 0x000000860410b211 */ /* 0x040fe200078430ff */
[----:B------:R2:W-:Y:S03]  /*1dc0*/  @!P4 LDGSTS.E.BYPASS.LTC128B.128 [R229+0x8800], [R22.64+0x80] ;  /* 0x0880008016e5cfae */ /* 0x0005e6000b901d48 */
[----:B------:R-:W-:Y:S01]  /*1dd0*/  @!P3 LEA.HI.X R17, R4, R133, R15, 0x6, P2 ;  /* 0x000000850411b211 */ /* 0x000fe200010f340f */
[----:B------:R3:W-:Y:S01]  /*1de0*/  @!P1 LDGSTS.E.BYPASS.LTC128B.128 [R229+0x5000], [R24.64] ;  /* 0x0500000018e59fae */ /* 0x0007e2000b901d48 */
[----:B------:R-:W-:Y:S02]  /*1df0*/  @!P3 LEA R28, P4, R16, c[0x0][0x168], 0x1 ;  /* 0x00005a00101cba11 */ /* 0x000fe400078808ff */
[-C--:B------:R-:W-:Y:S01]  /*1e00*/  ISETP.GE.AND P2, PT, R14, R9.reuse, PT ;  /* 0x000000090e00720c */ /* 0x080fe20003f46270 */
[----:B------:R3:W-:Y:S01]  /*1e10*/  @!P1 LDGSTS.E.BYPASS.LTC128B.128 [R229+0x9000], [R24.64+0x80] ;  /* 0x0900008018e59fae */ /* 0x0007e2000b901d48 */
[-C--:B------:R-:W-:Y:S01]  /*1e20*/  ISETP.GE.AND P1, PT, R10, R9.reuse, PT ;  /* 0x000000090a00720c */ /* 0x080fe20003f26270 */
[----:B------:R-:W-:Y:S01]  /*1e30*/  @!P6 IMAD.MOV.U32 R132, RZ, RZ, R134 ;  /* 0x000000ffff84e224 */ /* 0x000fe200078e0086 */
[----:B------:R-:W-:Y:S01]  /*1e40*/  IADD3 R10, R232, 0x60, RZ ;  /* 0x00000060e80a7810 */ /* 0x000fe20007ffe0ff */
[----:B------:R4:W-:Y:S01]  /*1e50*/  @!P5 LDGSTS.E.BYPASS.LTC128B.128 [R229+0x5800], [R26.64] ;  /* 0x058000001ae5dfae */ /* 0x0009e2000b901d48 */
[----:B------:R-:W-:Y:S01]  /*1e60*/  @!P3 LEA.HI.X R29, R16, c[0x0][0x16c], R17, 0x1, P4 ;  /* 0x00005b00101dba11 */ /* 0x000fe200020f0c11 */
[----:B------:R-:W-:Y:S01]  /*1e70*/  @!P6 IMAD R14, R15, 0x50, RZ ;  /* 0x000000500f0ee824 */ /* 0x000fe200078e02ff */
[----:B------:R-:W-:Y:S01]  /*1e80*/  IADD3 R16, R232, 0x70, RZ ;  /* 0x00000070e8107810 */ /* 0x000fe20007ffe0ff */
[----:B------:R4:W-:Y:S01]  /*1e90*/  @!P5 LDGSTS.E.BYPASS.LTC128B.128 [R229+0x9800], [R26.64+0x80] ;  /* 0x098000801ae5dfae */ /* 0x0009e2000b901d48 */
[----:B------:R-:W-:-:S02]  /*1ea0*/  ISETP.GE.AND P5, PT, R10, R9, PT ;  /* 0x000000090a00720c */ /* 0x000fc40003fa6270 */
[----:B------:R-:W-:Y:S01]  /*1eb0*/  ISETP.GE.AND P4, PT, R16, R9, PT ;  /* 0x000000091000720c */ /* 0x000fe20003f86270 */
[----:B------:R1:W-:Y:S04]  /*1ec0*/  @!P3 LDGSTS.E.BYPASS.LTC128B.128 [R229+0x6000], [R28.64] ;  /* 0x060000001ce5bfae */ /* 0x0003e8000b901d48 */
[----:B------:R1:W-:Y:S01]  /*1ed0*/  @!P3 LDGSTS.E.BYPASS.LTC128B.128 [R229+0xa000], [R28.64+0x80] ;  /* 0x0a0000801ce5bfae */ /* 0x0003e2000b901d48 */
[----:B--2---:R-:W-:-:S04]  /*1ee0*/  @!P6 IMAD.WIDE.U32 R22, R4, 0x50, R132 ;  /* 0x000000500416e825 */ /* 0x004fc800078e0084 */
[----:B------:R-:W-:Y:S02]  /*1ef0*/  @!P6 IMAD.IADD R14, R23, 0x1, R14 ;  /* 0x00000001170ee824 */ /* 0x000fe400078e020e */
[----:B------:R-:W-:Y:S01]  /*1f00*/  @!P5 IMAD.MOV.U32 R132, RZ, RZ, R134 ;  /* 0x000000ffff84d224 */ /* 0x000fe200078e0086 */
[----:B---3--:R-:W-:-:S04]  /*1f10*/  @!P6 LEA R24, P3, R22, c[0x0][0x168], 0x1 ;  /* 0x00005a001618ea11 */ /* 0x008fc800078608ff */
[----:B------:R-:W-:Y:S01]  /*1f20*/  @!P6 LEA.HI.X R25, R22, c[0x0][0x16c], R14, 0x1, P3 ;  /* 0x00005b001619ea11 */ /* 0x000fe200018f0c0e */
[----:B------:R-:W-:Y:S01]  /*1f30*/  @!P5 IMAD.WIDE.U32 R22, R4, 0x60, R132 ;  /* 0x000000600416d825 */ /* 0x000fe200078e0084 */
[----:B------:R-:W-:-:S03]  /*1f40*/  IADD3 R38, P3, R232, R11, RZ ;  /* 0x0000000be8267210 */ /* 0x000fc60007f7e0ff */
[----:B------:R-:W-:Y:S01]  /*1f50*/  @!P5 IMAD R11, R15, 0x60, RZ ;  /* 0x000000600f0bd824 */ /* 0x000fe200078e02ff */
[----:B------:R2:W-:Y:S01]  /*1f60*/  @!P6 LDGSTS.E.BYPASS.LTC128B.128 [R229+0x6800], [R24.64] ;  /* 0x0680000018e5efae */ /* 0x0005e2000b901d48 */
[----:B------:R-:W-:Y:S02]  /*1f70*/  @!P4 IMAD.MOV.U32 R132, RZ, RZ, R134 ;  /* 0x000000ffff84c224 */ /* 0x000fe400078e0086 */
[----:B------:R-:W-:Y:S01]  /*1f80*/  IMAD.X R7, R233, 0x1, R7, P3 ;  /* 0x00000001e9077824 */ /* 0x000fe200018e0607 */
[----:B----4-:R-:W-:Y:S01]  /*1f90*/  @!P5 LEA R26, P3, R22, c[0x0][0x168], 0x1 ;  /* 0x00005a00161ada11 */ /* 0x010fe200078608ff */
[----:B------:R-:W-:Y:S01]  /*1fa0*/  @!P5 IMAD.IADD R11, R23, 0x1, R11 ;  /* 0x00000001170bd824 */ /* 0x000fe200078e020b */
[----:B------:R2:W-:Y:S01]  /*1fb0*/  @!P6 LDGSTS.E.BYPASS.LTC128B.128 [R229+0xa800], [R24.64+0x80] ;  /* 0x0a80008018e5efae */ /* 0x0005e2000b901d48 */
[----:B------:R-:W-:Y:S01]  /*1fc0*/  @!P4 IMAD R15, R15, 0x70, RZ ;  /* 0x000000700f0fc824 */ /* 0x000fe200078e02ff */
[----:B------:R-:W-:Y:S01]  /*1fd0*/  ISETP.GE.AND P6, PT, R0, R9, PT ;  /* 0x000000090000720c */ /* 0x000fe20003fc6270 */
[----:B-1----:R-:W-:Y:S01]  /*1fe0*/  @!P4 IMAD.WIDE.U32 R28, R4, 0x70, R132 ;  /* 0x00000070041cc825 */ /* 0x002fe200078e0084 */
[----:B------:R-:W-:-:S02]  /*1ff0*/  @!P5 LEA.HI.X R27, R22, c[0x0][0x16c], R11, 0x1, P3 ;  /* 0x00005b00161bda11 */ /* 0x000fc400018f0c0b */
[-C--:B------:R-:W-:Y:S01]  /*2000*/  LEA.HI R22, R129, R6.reuse, RZ, 0x4 ;  /* 0x0000000681167211 */ /* 0x080fe200078f20ff */
[----:B------:R-:W-:Y:S01]  /*2010*/  @!P4 IMAD.IADD R15, R29, 0x1, R15 ;  /* 0x000000011d0fc824 */ /* 0x000fe200078e020f */
[----:B------:R-:W-:Y:S01]  /*2020*/  LEA.HI R129, R129, R6, RZ, 0x5 ;  /* 0x0000000681817211 */ /* 0x000fe200078f28ff */
[----:B------:R1:W-:Y:S01]  /*2030*/  @!P5 LDGSTS.E.BYPASS.LTC128B.128 [R229+0x7000], [R26.64] ;  /* 0x070000001ae5dfae */ /* 0x0003e2000b901d48 */
[----:B------:R-:W-:Y:S01]  /*2040*/  IMAD R7, R7, c[0x0][0x1a0], RZ ;  /* 0x0000680007077a24 */ /* 0x000fe200078e02ff */
[----:B------:R-:W-:Y:S01]  /*2050*/  SHF.R.S32.HI R221, RZ, 0x4, R22 ;  /* 0x00000004ffdd7819 */ /* 0x000fe20000011416 */
[----:B------:R-:W-:Y:S01]  /*2060*/  IMAD.MOV.U32 R0, RZ, RZ, 0x20 ;  /* 0x00000020ff007424 */ /* 0x000fe200078e00ff */
[----:B------:R1:W-:Y:S01]  /*2070*/  @!P5 LDGSTS.E.BYPASS.LTC128B.128 [R229+0xb000], [R26.64+0x80] ;  /* 0x0b0000801ae5dfae */ /* 0x0003e2000b901d48 */
[----:B------:R-:W-:Y:S01]  /*2080*/  IMAD R11, R38, c[0x0][0x1a4], R7 ;  /* 0x00006900260b7a24 */ /* 0x000fe200078e0207 */
[----:B------:R-:W-:Y:S01]  /*2090*/  LOP3.LUT R7, R22, 0xfffffff0, RZ, 0xc0, !PT ;  /* 0xfffffff016077812 */ /* 0x000fe200078ec0ff */
[----:B------:R-:W-:Y:S01]  /*20a0*/  IMAD.WIDE.U32 R38, R38, c[0x0][0x1a0], R20 ;  /* 0x0000680026267a25 */ /* 0x000fe200078e0014 */
[----:B------:R-:W-:-:S02]  /*20b0*/  ISETP.GE.AND P5, PT, R232, R9, PT ;  /* 0x00000009e800720c */ /* 0x000fc40003fa6270 */
[----:B------:R-:W-:Y:S01]  /*20c0*/  LEA.HI R22, R22, R221, RZ, 0x1 ;  /* 0x000000dd16167211 */ /* 0x000fe200078f08ff */
[----:B------:R-:W-:Y:S01]  /*20d0*/  IMAD.IADD R7, R6, 0x1, -R7 ;  /* 0x0000000106077824 */ /* 0x000fe200078e0a07 */
[----:B------:R-:W-:Y:S01]  /*20e0*/  SHF.R.S32.HI R128, RZ, 0x5, R129 ;  /* 0x00000005ff807819 */ /* 0x000fe20000011481 */
[----:B------:R-:W-:Y:S01]  /*20f0*/  IMAD.IADD R36, R39, 0x1, R11 ;  /* 0x0000000127247824 */ /* 0x000fe200078e020b */
[----:B------:R-:W-:Y:S01]  /*2100*/  LOP3.LUT R22, R22, 0xfffffffe, RZ, 0xc0, !PT ;  /* 0xfffffffe16167812 */ /* 0x000fe200078ec0ff */
[----:B------:R-:W-:Y:S01]  /*2110*/  IMAD.WIDE.U32 R20, R0, c[0x0][0x1a0], RZ ;  /* 0x0000680000147a25 */ /* 0x000fe200078e00ff */
[----:B------:R-:W-:Y:S02]  /*2120*/  SHF.R.S32.HI R8, RZ, 0x1f, R7 ;  /* 0x0000001fff087819 */ /* 0x000fe40000011407 */
[----:B--2---:R-:W-:Y:S01]  /*2130*/  @!P4 LEA R24, P3, R28, c[0x0][0x168], 0x1 ;  /* 0x00005a001c18ca11 */ /* 0x004fe200078608ff */
[----:B------:R-:W-:Y:S01]  /*2140*/  IMAD R14, R0, c[0x0][0x1a4], RZ ;  /* 0x00006900000e7a24 */ /* 0x000fe200078e02ff */
[----:B------:R-:W-:Y:S01]  /*2150*/  LEA.HI R8, R8, R7, RZ, 0x3 ;  /* 0x0000000708087211 */ /* 0x000fe200078f18ff */
[----:B------:R-:W-:Y:S01]  /*2160*/  @!P1 IMAD.MOV.U32 R11, RZ, RZ, c[0x0][0x1a0] ;  /* 0x00006800ff0b9624 */ /* 0x000fe200078e00ff */
[----:B------:R-:W-:Y:S01]  /*2170*/  @!P4 LEA.HI.X R25, R28, c[0x0][0x16c], R15, 0x1, P3 ;  /* 0x00005b001c19ca11 */ /* 0x000fe200018f0c0f */
[----:B------:R-:W-:Y:S01]  /*2180*/  IMAD.IADD R221, R221, 0x1, -R22 ;  /* 0x00000001dddd7824 */ /* 0x000fe200078e0a16 */
[C---:B------:R-:W-:Y:S01]  /*2190*/  LEA R224, P3, R38.reuse, c[0x0][0x170], 0x1 ;  /* 0x00005c0026e07a11 */ /* 0x040fe200078608ff */
[----:B------:R-:W-:Y:S01]  /*21a0*/  @!P6 IMAD.MOV.U32 R22, RZ, RZ, c[0x0][0x1a0] ;  /* 0x00006800ff16e624 */ /* 0x000fe200078e00ff */
[----:B------:R-:W-:Y:S01]  /*21b0*/  LOP3.LUT R129, R129, 0xffffffe0, RZ, 0xc0, !PT ;  /* 0xffffffe081817812 */ /* 0x000fe200078ec0ff */
[----:B------:R2:W-:Y:S01]  /*21c0*/  @!P4 LDGSTS.E.BYPASS.LTC128B.128 [R229+0x7800], [R24.64] ;  /* 0x0780000018e5cfae */ /* 0x0005e2000b901d48 */
[----:B------:R-:W-:Y:S01]  /*21d0*/  LEA.HI.X R225, R38, c[0x0][0x174], R36, 0x1, P3 ;  /* 0x00005d0026e17a11 */ /* 0x000fe200018f0c24 */
[----:B------:R-:W-:Y:S01]  /*21e0*/  IMAD.SHL.U32 R125, R8, 0x40, RZ ;  /* 0x00000040087d7824 */ /* 0x000fe200078e00ff */
[----:B------:R-:W-:Y:S01]  /*21f0*/  @!P2 IADD3 R20, P3, R224, R20, RZ ;  /* 0x00000014e014a210 */ /* 0x000fe20007f7e0ff */
[----:B------:R2:W-:Y:S01]  /*2200*/  @!P4 LDGSTS.E.BYPASS.LTC128B.128 [R229+0xb800], [R24.64+0x80] ;  /* 0x0b80008018e5cfae */ /* 0x0005e2000b901d48 */
[----:B------:R-:W-:Y:S01]  /*2210*/  ISETP.GE.AND P4, PT, R12, R9, PT ;  /* 0x000000090c00720c */ /* 0x000fe20003f86270 */
[----:B------:R-:W-:Y:S01]  /*2220*/  @!P6 IMAD.WIDE.U32 R22, R22, 0x60, R224 ;  /* 0x000000601616e825 */ /* 0x000fe200078e00e0 */
[----:B------:R-:W-:Y:S01]  /*2230*/  LOP3.LUT R12, R8, 0xfffffff8, RZ, 0xc0, !PT ;  /* 0xfffffff8080c7812 */ /* 0x000fe200078ec0ff */
[----:B------:R-:W0:Y:S01]  /*2240*/  LDGDEPBAR ;  /* 0x00000000000079af */ /* 0x000e220000000000 */
[----:B------:R-:W-:Y:S01]  /*2250*/  @!P2 IADD3.X R21, R225, R21, R14, P3, !PT ;  /* 0x00000015e115a210 */ /* 0x000fe20001ffe40e */
[----:B------:R-:W-:Y:S01]  /*2260*/  IMAD.SHL.U32 R14, R221, 0x8, RZ ;  /* 0x00000008dd0e7824 */ /* 0x000fe200078e00ff */
[----:B------:R-:W-:Y:S01]  /*2270*/  ISETP.GE.AND P3, PT, R10, R9, PT ;  /* 0x000000090a00720c */ /* 0x000fe20003f66270 */
[----:B------:R-:W-:Y:S01]  /*2280*/  IMAD.IADD R7, R7, 0x1, -R12 ;  /* 0x0000000107077824 */ /* 0x000fe200078e0a0c */
[----:B------:R-:W-:Y:S01]  /*2290*/  LOP3.LUT R125, R125, 0xfffffe00, RZ, 0xc0, !PT ;  /* 0xfffffe007d7d7812 */ /* 0x000fe200078ec0ff */
[----:B------:R-:W-:-:S02]  /*22a0*/  @!P1 IMAD.MOV.U32 R10, RZ, RZ, c[0x0][0x1a4] ;  /* 0x00006900ff0a9624 */ /* 0x000fc400078e00ff */
[----:B------:R-:W-:Y:S02]  /*22b0*/  IMAD.SHL.U32 R15, R7, 0x40, RZ ;  /* 0x00000040070f7824 */ /* 0x000fe400078e00ff */
[----:B------:R-:W-:-:S03]  /*22c0*/  IMAD.SHL.U32 R12, R5, 0x40, RZ ;  /* 0x00000040050c7824 */ /* 0x000fc600078e00ff */
[----:B------:R-:W-:Y:S02]  /*22d0*/  LOP3.LUT R15, R15, 0x1c0, RZ, 0xc0, !PT ;  /* 0x000001c00f0f7812 */ /* 0x000fe400078ec0ff */
[----:B------:R-:W-:Y:S02]  /*22e0*/  LOP3.LUT R12, R12, 0x1c0, RZ, 0xc0, !PT ;  /* 0x000001c00c0c7812 */ /* 0x000fe400078ec0ff */
[----:B------:R-:W-:Y:S02]  /*22f0*/  LOP3.LUT R14, R15, 0x8, R14, 0xf8, !PT ;  /* 0x000000080f0e7812 */ /* 0x000fe400078ef80e */
[----:B------:R-:W-:Y:S02]  /*2300*/  LOP3.LUT R13, R12, 0x8, R13, 0xf8, !PT ;  /* 0x000000080c0d7812 */ /* 0x000fe400078ef80d */
[----:B------:R-:W-:Y:S02]  /*2310*/  SHF.R.U32.HI R15, RZ, 0x3, R15 ;  /* 0x00000003ff0f7819 */ /* 0x000fe4000001160f */
[----:B------:R-:W-:Y:S01]  /*2320*/  SHF.R.U32.HI R12, RZ, 0x3, R12 ;  /* 0x00000003ff0c7819 */ /* 0x000fe2000001160c */
[----:B------:R-:W-:-:S04]  /*2330*/  DEPBAR.LE SB0, 0x0 ;  /* 0x000080000000791a */ /* 0x000fc80000000000 */
[----:B------:R-:W-:Y:S01]  /*2340*/  BAR.SYNC.DEFER_BLOCKING 0x0 ;  /* 0x0000000000007b1d */ /* 0x000fe20000010000 */
[----:B------:R-:W-:Y:S01]  /*2350*/  LOP3.LUT R124, R14, R15, RZ, 0x3c, !PT ;  /* 0x0000000f0e7c7212 */ /* 0x000fe200078e3cff */
[----:B------:R-:W-:Y:S01]  /*2360*/  @!P6 IMAD.MOV.U32 R14, RZ, RZ, c[0x0][0x1a4] ;  /* 0x00006900ff0ee624 */ /* 0x000fe200078e00ff */
[----:B------:R-:W-:-:S03]  /*2370*/  LOP3.LUT R12, R13, R12, RZ, 0x3c, !PT ;  /* 0x0000000c0d0c7212 */ /* 0x000fc600078e3cff */
[----:B------:R-:W-:Y:S02]  /*2380*/  @!P6 IMAD R14, R14, 0x60, RZ ;  /* 0x000000600e0ee824 */ /* 0x000fe400078e02ff */
[----:B------:R-:W-:Y:S02]  /*2390*/  IMAD R221, R221, 0x200, R12 ;  /* 0x00000200dddd7824 */ /* 0x000fe400078e020c */
[----:B------:R-:W-:Y:S02]  /*23a0*/  @!P6 IMAD.IADD R23, R23, 0x1, R14 ;  /* 0x000000011717e824 */ /* 0x000fe400078e020e */
[----:B------:R-:W-:-:S05]  /*23b0*/  IMAD.SHL.U32 R221, R221, 0x2, RZ ;  /* 0x00000002dddd7824 */ /* 0x000fca00078e00ff */
[C---:B------:R-:W-:Y:S02]  /*23c0*/  IADD3 R8, R221.reuse, 0x4000, RZ ;  /* 0x00004000dd087810 */ /* 0x040fe40007ffe0ff */
[----:B------:R-:W-:Y:S01]  /*23d0*/  IADD3 R219, R221, 0x4020, RZ ;  /* 0x00004020dddb7810 */ /* 0x000fe20007ffe0ff */
[----:B------:R-:W-:Y:S04]  /*23e0*/  @P5 STS.128 [R229+0xc000], RZ ;  /* 0x00c000ffe5005388 */ /* 0x000fe80000000c00 */
[----:B------:R-:W-:Y:S04]  /*23f0*/  @P5 STS.128 [R229+0x10000], RZ ;  /* 0x010000ffe5005388 */ /* 0x000fe80000000c00 */
[----:B------:R-:W-:Y:S01]  /*2400*/  @!PT LDS RZ, [RZ] ;  /* 0x00000000fffff984 */ /* 0x000fe20000000800 */
[----:B------:R-:W-:Y:S01]  /*2410*/  @!PT LDS RZ, [RZ] ;  /* 0x00000000fffff984 */ /* 0x000fe20000000800 */
[----:B------:R-:W-:Y:S01]  /*2420*/  @!PT LDS RZ, [RZ] ;  /* 0x00000000fffff984 */ /* 0x000fe20000000800 */
[----:B------:R3:W-:Y:S04]  /*2430*/  @!P5 LDGSTS.E.BYPASS.LTC128B.128 [R229+0xc000], [R224.64] ;  /* 0x0c000000e0e5dfae */ /* 0x0007e8000b901d48 */
[----:B------:R3:W-:Y:S01]  /*2440*/  @!P5 LDGSTS.E.BYPASS.LTC128B.128 [R229+0x10000], [R224.64+0x80] ;  /* 0x10000080e0e5dfae */ /* 0x0007e2000b901d48 */
[----:B--2---:R-:W-:-:S03]  /*2450*/  @!P1 LEA R24, P5, R11, R224, 0x6 ;  /* 0x000000e00b189211 */ /* 0x004fc600078a30ff */
[----:B------:R-:W-:Y:S01]  /*2460*/  @P2 STS.128 [R229+0xc800], RZ ;  /* 0x00c800ffe5002388 */ /* 0x000fe20000000c00 */
[----:B------:R-:W-:Y:S01]  /*2470*/  @!P1 LEA.HI.X R25, R11, R225, R10, 0x6, P5 ;  /* 0x000000e10b199211 */ /* 0x000fe200028f340a */
[----:B------:R-:W-:Y:S01]  /*2480*/  @!P4 IMAD.MOV.U32 R11, RZ, RZ, c[0x0][0x1a4] ;  /* 0x00006900ff0bc624 */ /* 0x000fe200078e00ff */
[-C--:B------:R-:W-:Y:S01]  /*2490*/  ISETP.GE.AND P5, PT, R18, R9.reuse, PT ;  /* 0x000000091200720c */ /* 0x080fe20003fa6270 */
[----:B------:R-:W-:Y:S01]  /*24a0*/  @P2 STS.128 [R229+0x10800], RZ ;  /* 0x010800ffe5002388 */ /* 0x000fe20000000c00 */
[----:B------:R-:W-:Y:S02]  /*24b0*/  @!P3 IMAD.MOV.U32 R18, RZ, RZ, c[0x0][0x1a0] ;  /* 0x00006800ff12b624 */ /* 0x000fe400078e00ff */
[----:B------:R-:W-:Y:S01]  /*24c0*/  @!P3 IMAD.MOV.U32 R10, RZ, RZ, c[0x0][0x1a4] ;  /* 0x00006900ff0ab624 */ /* 0x000fe200078e00ff */
[----:B------:R-:W-:Y:S01]  /*24d0*/  @!PT LDS RZ, [RZ] ;  /* 0x00000000fffff984 */ /* 0x000fe20000000800 */
[----:B------:R-:W-:Y:S01]  /*24e0*/  @!PT LDS RZ, [RZ] ;  /* 0x00000000fffff984 */ /* 0x000fe20000000800 */
[----:B------:R-:W-:Y:S01]  /*24f0*/  @!PT LDS RZ, [RZ] ;  /* 0x00000000fffff984 */ /* 0x000fe20000000800 */
[----:B------:R2:W-:Y:S01]  /*2500*/  @!P2 LDGSTS.E.BYPASS.LTC128B.128 [R229+0xc800], [R20.64] ;  /* 0x0c80000014e5afae */ /* 0x0005e2000b901d48 */
[----:B------:R-:W-:Y:S02]  /*2510*/  @!P4 IMAD R11, R11, 0xa0, RZ ;  /* 0x000000a00b0bc824 */ /* 0x000fe400078e02ff */
[----:B------:R-:W-:Y:S01]  /*2520*/  @!P3 IMAD.WIDE.U32 R18, R18, 0xc0, R224 ;  /* 0x000000c01212b825 */ /* 0x000fe200078e00e0 */
[----:B------:R2:W-:Y:S01]  /*2530*/  @!P2 LDGSTS.E.BYPASS.LTC128B.128 [R229+0x10800], [R20.64+0x80] ;  /* 0x1080008014e5afae */ /* 0x0005e2000b901d48 */
[----:B------:R-:W-:-:S02]  /*2540*/  ISETP.GE.AND P2, PT, R16, R9, PT ;  /* 0x000000091000720c */ /* 0x000fc40003f46270 */
[----:B------:R-:W-:Y:S01]  /*2550*/  @!P3 IMAD R10, R10, 0xc0, RZ ;  /* 0x000000c00a0ab824 */ /* 0x000fe200078e02ff */
[----:B------:R-:W-:Y:S01]  /*2560*/  @P1 STS.128 [R229+0xd000], RZ ;  /* 0x00d000ffe5001388 */ /* 0x000fe20000000c00 */
[----:B------:R-:W-:Y:S02]  /*2570*/  @!P5 IMAD.MOV.U32 R13, RZ, RZ, c[0x0][0x1a0] ;  /* 0x00006800ff0dd624 */ /* 0x000fe400078e00ff */
[----:B------:R-:W-:Y:S01]  /*2580*/  @!P5 IMAD.MOV.U32 R12, RZ, RZ, c[0x0][0x1a4] ;  /* 0x00006900ff0cd624 */ /* 0x000fe200078e00ff */
[----:B------:R-:W-:Y:S01]  /*2590*/  @P1 STS.128 [R229+0x11000], RZ ;  /* 0x011000ffe5001388 */ /* 0x000fe20000000c00 */
[----:B------:R-:W-:-:S03]  /*25a0*/  @!P3 IMAD.IADD R19, R19, 0x1, R10 ;  /* 0x000000011313b824 */ /* 0x000fc600078e020a */
[----:B------:R-:W-:Y:S01]  /*25b0*/  @!PT LDS RZ, [RZ] ;  /* 0x00000000fffff984 */ /* 0x000fe20000000800 */
[----:B------:R-:W-:Y:S01]  /*25c0*/  @!PT LDS RZ, [RZ] ;  /* 0x00000000fffff984 */ /* 0x000fe20000000800 */
[----:B------:R-:W-:Y:S01]  /*25d0*/  @!PT LDS RZ, [RZ] ;  /* 0x00000000fffff984 */ /* 0x000fe20000000800 */
[----:B------:R4:W-:Y:S02]  /*25e0*/  @!P1 LDGSTS.E.BYPASS.LTC128B.128 [R229+0xd000], [R24.64] ;  /* 0x0d00000018e59fae */ /* 0x0009e4000b901d48 */
[----:B------:R-:W-:Y:S02]  /*25f0*/  @!P2 IMAD.MOV.U32 R16, RZ, RZ, c[0x0][0x1a0] ;  /* 0x00006800ff10a624 */ /* 0x000fe400078e00ff */
[----:B------:R-:W-:Y:S01]  /*2600*/  @!P2 IMAD.MOV.U32 R9, RZ, RZ, c[0x0][0x1a4] ;  /* 0x00006900ff09a624 */ /* 0x000fe200078e00ff */
[----:B------:R4:W-:Y:S01]  /*2610*/  @!P1 LDGSTS.E.BYPASS.LTC128B.128 [R229+0x11000], [R24.64+0x80] ;  /* 0x1100008018e59fae */ /* 0x0009e2000b901d48 */
[----:B------:R-:W-:-:S03]  /*2620*/  @!P2 IMAD.WIDE.U32 R16, R16, 0xe0, R224 ;  /* 0x000000e01010a825 */ /* 0x000fc600078e00e0 */
[----:B------:R-:W-:Y:S01]  /*2630*/  @P6 STS.128 [R229+0xd800], RZ ;  /* 0x00d800ffe5006388 */ /* 0x000fe20000000c00 */
[----:B------:R-:W-:-:S03]  /*2640*/  @!P2 IMAD R9, R9, 0xe0, RZ ;  /* 0x000000e00909a824 */ /* 0x000fc600078e02ff */
[----:B------:R-:W-:Y:S01]  /*2650*/  @P6 STS.128 [R229+0x11800], RZ ;  /* 0x011800ffe5006388 */ /* 0x000fe20000000c00 */
[----:B------:R-:W-:Y:S02]  /*2660*/  @!P2 IMAD.IADD R17, R17, 0x1, R9 ;  /* 0x000000011111a824 */ /* 0x000fe400078e0209 */
[----:B--2---:R-:W-:Y:S01]  /*2670*/  @!P4 IMAD.MOV.U32 R20, RZ, RZ, c[0x0][0x1a0] ;  /* 0x00006800ff14c624 */ /* 0x004fe200078e00ff */
[----:B------:R-:W-:Y:S01]  /*2680*/  @!PT LDS RZ, [RZ] ;  /* 0x00000000fffff984 */ /* 0x000fe20000000800 */
[----:B------:R-:W-:Y:S01]  /*2690*/  @!PT LDS RZ, [RZ] ;  /* 0x00000000fffff984 */ /* 0x000fe20000000800 */
[----:B------:R-:W-:Y:S01]  /*26a0*/  @!PT LDS RZ, [RZ] ;  /* 0x00000000fffff984 */ /* 0x000fe20000000800 */
[----:B------:R2:W-:Y:S01]  /*26b0*/  @!P6 LDGSTS.E.BYPASS.LTC128B.128 [R229+0xd800], [R22.64] ;  /* 0x0d80000016e5efae */ /* 0x0005e2000b901d48 */
[----:B------:R-:W-:Y:S02]  /*26c0*/  IMAD R9, R128, 0x400, R125 ;  /* 0x0000040080097824 */ /* 0x000fe400078e027d */
[----:B------:R-:W-:Y:S01]  /*26d0*/  @!P4 IMAD.WIDE.U32 R20, R20, 0xa0, R224 ;  /* 0x000000a01414c825 */ /* 0x000fe200078e00e0 */
[----:B------:R2:W-:Y:S03]  /*26e0*/  @!P6 LDGSTS.E.BYPASS.LTC128B.128 [R229+0x11800], [R22.64+0x80] ;  /* 0x1180008016e5efae */ /* 0x0005e6000b901d48 */
[----:B------:R-:W-:Y:S01]  /*26f0*/  @!P4 IMAD.IADD R21, R21, 0x1, R11 ;  /* 0x000000011515c824 */ /* 0x000fe200078e020b */
[----:B------:R-:W-:Y:S01]  /*2700*/  @P5 STS.128 [R229+0xe000], RZ ;  /* 0x00e000ffe5005388 */ /* 0x000fe20000000c00 */
[----:B------:R-:W-:-:S03]  /*2710*/  IMAD.IADD R222, R124, 0x1, R9 ;  /* 0x000000017cde7824 */ /* 0x000fc600078e0209 */
[----:B------:R-:W-:Y:S01]  /*2720*/  @P5 STS.128 [R229+0x12000], RZ ;  /* 0x012000ffe5005388 */ /* 0x000fe20000000c00 */
[----:B------:R-:W-:Y:S01]  /*2730*/  IMAD.SHL.U32 R222, R222, 0x2, RZ ;  /* 0x00000002dede7824 */ /* 0x000fe200078e00ff */
[----:B----4-:R-:W-:-:S04]  /*2740*/  @!P5 LEA R24, P1, R13, R224, 0x7 ;  /* 0x000000e00d18d211 */ /* 0x010fc800078238ff */
[----:B------:R-:W-:-:S05]  /*2750*/  @!P5 LEA.HI.X R25, R13, R225, R12, 0x7, P1 ;  /* 0x000000e10d19d211 */ /* 0x000fca00008f3c0c */
[----:B------:R-:W-:Y:S01]  /*2760*/  @!PT LDS RZ, [RZ] ;  /* 0x00000000fffff984 */ /* 0x000fe20000000800 */
[----:B------:R-:W-:Y:S01]  /*2770*/  @!PT LDS RZ, [RZ] ;  /* 0x00000000fffff984 */ /* 0x000fe20000000800 */
[----:B------:R-:W-:Y:S01]  /*2780*/  @!PT LDS RZ, [RZ] ;  /* 0x00000000fffff984 */ /* 0x000fe20000000800 */
[----:B------:R1:W-:Y:S04]  /*2790*/  @!P5 LDGSTS.E.BYPASS.LTC128B.128 [R229+0xe000], [R24.64] ;  /* 0x0e00000018e5dfae */ /* 0x0003e8000b901d48 */
[----:B------:R1:W-:Y:S04]  /*27a0*/  @!P5 LDGSTS.E.BYPASS.LTC128B.128 [R229+0x12000], [R24.64+0x80] ;  /* 0x1200008018e5dfae */ /* 0x0003e8000b901d48 */
[----:B------:R-:W-:Y:S04]  /*27b0*/  @P4 STS.128 [R229+0xe800], RZ ;  /* 0x00e800ffe5004388 */ /* 0x000fe80000000c00 */
[----:B------:R-:W-:Y:S04]  /*27c0*/  @P4 STS.128 [R229+0x12800], RZ ;  /* 0x012800ffe5004388 */ /* 0x000fe80000000c00 */
        /* <DEDUP_REMOVED lines=11> */
[----:B------:R4:W-:Y:S01]  /*2880*/  @!P3 LDGSTS.E.BYPASS.LTC128B.128 [R229+0x13000], [R18.64+0x80] ;  /* 0x1300008012e5bfae */ /* 0x0009e2000b901d48 */
[----:B------:R-:W-:-:S03]  /*2890*/  LOP3.LUT P3, RZ, R5, 0x2, RZ, 0xc0, !PT ;  /* 0x0000000205ff7812 */ /* 0x000fc6000786c0ff */
[----:B------:R-:W-:Y:S04]  /*28a0*/  @P2 STS.128 [R229+0xf800], RZ ;  /* 0x00f800ffe5002388 */ /* 0x000fe80000000c00 */
[----:B------:R-:W-:Y:S04]  /*28b0*/  @P2 STS.128 [R229+0x13800], RZ ;  /* 0x013800ffe5002388 */ /* 0x000fe80000000c00 */
[----:B------:R-:W-:Y:S01]  /*28c0*/  @!PT LDS RZ, [RZ] ;  /* 0x00000000fffff984 */ /* 0x000fe20000000800 */
[----:B------:R-:W-:Y:S01]  /*28d0*/  @!PT LDS RZ, [RZ] ;  /* 0x00000000fffff984 */ /* 0x000fe20000000800 */
[----:B------:R-:W-:Y:S01]  /*28e0*/  @!PT LDS RZ, [RZ] ;  /* 0x00000000fffff984 */ /* 0x000fe20000000800 */
[----:B------:R4:W-:Y:S02]  /*28f0*/  @!P2 LDGSTS.E.BYPASS.LTC128B.128 [R229+0xf800], [R16.64] ;  /* 0x0f80000010e5afae */ /* 0x0009e4000b901d48 */
[----:B------:R-:W-:-:S02]  /*2900*/  @P3 IADD3 R219, R8, -0x20, RZ ;  /* 0xffffffe008db3810 */ /* 0x000fc40007ffe0ff */
[----:B------:R4:W-:Y:S01]  /*2910*/  @!P2 LDGSTS.E.BYPASS.LTC128B.128 [R229+0x13800], [R16.64+0x80] ;  /* 0x1380008010e5afae */ /* 0x0009e2000b901d48 */
[----:B------:R-:W-:Y:S01]  /*2920*/  R2P PR, R7, 0x6 ;  /* 0x0000000607007804 */ /* 0x000fe20000000000 */
[----:B------:R-:W-:Y:S01]  /*2930*/  IMAD.MOV.U32 R7, RZ, RZ, 0x10 ;  /* 0x00000010ff077424 */ /* 0x000fe200078e00ff */
[C---:B------:R-:W-:Y:S01]  /*2940*/  IADD3 R211, R219.reuse, 0x800, RZ ;  /* 0x00000800dbd37810 */ /* 0x040fe20007ffe0ff */
[----:B------:R-:W-:Y:S01]  /*2950*/  LDSM.16.M88.4 R28, [R222] ;  /* 0x00000000de1c783b */ /* 0x000fe20000000200 */
[----:B------:R-:W-:Y:S02]  /*2960*/  IADD3 R210, R219, 0x1000, RZ ;  /* 0x00001000dbd27810 */ /* 0x000fe40007ffe0ff */
[----:B------:R-:W-:Y:S01]  /*2970*/  SEL R7, R7, 0xfffffff0, !P1 ;  /* 0xfffffff007077807 */ /* 0x000fe20004800000 */
[----:B--2---:R-:W1:Y:S01]  /*2980*/  LDSM.16.M88.4 R20, [R221+0x4000] ;  /* 0x00400000dd14783b */ /* 0x004e620000000200 */
[----:B------:R-:W-:Y:S02]  /*2990*/  LOP3.LUT P1, RZ, R5, 0x4, RZ, 0xc0, !PT ;  /* 0x0000000405ff7812 */ /* 0x000fe4000782c0ff */
[C---:B------:R-:W-:Y:S01]  /*29a0*/  SEL R5, R0.reuse, 0xffffffe0, !P2 ;  /* 0xffffffe000057807 */ /* 0x040fe20005000000 */
[----:B------:R-:W4:Y:S01]  /*29b0*/  LDSM.16.M88.4 R12, [R221+0x4800] ;  /* 0x00480000dd0c783b */ /* 0x000f220000000200 */
[----:B------:R-:W-:Y:S01]  /*29c0*/  IMAD R220, R7, 0x2, R222 ;  /* 0x0000000207dc7824 */ /* 0x000fe200078e02de */
[----:B------:R-:W-:-:S02]  /*29d0*/  SEL R0, R0, 0xffffffe0, !P1 ;  /* 0xffffffe000007807 */ /* 0x000fc40004800000 */
[----:B------:R-:W2:Y:S01]  /*29e0*/  LDSM.16.M88.4 R80, [R221+0x5000] ;  /* 0x00500000dd50783b */ /* 0x000ea20000000200 */
[C---:B------:R-:W-:Y:S01]  /*29f0*/  IMAD R218, R5.reuse, 0x2, R222 ;  /* 0x0000000205da7824 */ /* 0x040fe200078e02de */
[----:B------:R-:W-:Y:S01]  /*2a00*/  ISETP.GT.AND P2, PT, R2, 0x1, PT ;  /* 0x000000010200780c */ /* 0x000fe20003f44270 */
[C---:B------:R-:W-:Y:S01]  /*2a10*/  IMAD R215, R0.reuse, 0x2, R221 ;  /* 0x0000000200d77824 */ /* 0x040fe200078e02dd */
[----:B------:R-:W2:Y:S01]  /*2a20*/  LDSM.16.M88.4 R72, [R221+0x5800] ;  /* 0x00580000dd48783b */ /* 0x000ea20000000200 */
[----:B------:R-:W-:Y:S01]  /*2a30*/  IMAD R217, R5, 0x2, R220 ;  /* 0x0000000205d97824 */ /* 0x000fe200078e02dc */
[C---:B------:R-:W-:Y:S01]  /*2a40*/  IADD3 R209, R219.reuse, 0x1800, RZ ;  /* 0x00001800dbd17810 */ /* 0x040fe20007ffe0ff */
[----:B------:R-:W-:Y:S01]  /*2a50*/  IMAD R204, R0, 0x2, R219 ;  /* 0x0000000200cc7824 */ /* 0x000fe200078e02db */
[----:B------:R-:W2:Y:S01]  /*2a60*/  LDSM.16.M88.4 R64, [R221+0x6000] ;  /* 0x00600000dd40783b */ /* 0x000ea20000000200 */
[----:B------:R-:W-:Y:S01]  /*2a70*/  IMAD.IADD R0, R6, 0x1, -R129 ;  /* 0x0000000106007824 */ /* 0x000fe200078e0a81 */
[----:B------:R-:W-:-:S02]  /*2a80*/  IADD3 R208, R219, 0x2000, RZ ;  /* 0x00002000dbd07810 */ /* 0x000fc40007ffe0ff */
[----:B------:R-:W3:Y:S01]  /*2a90*/  LDSM.16.M88.4 R56, [R221+0x6800] ;  /* 0x00680000dd38783b */ /* 0x000ee20000000200 */
[C---:B------:R-:W-:Y:S02]  /*2aa0*/  IADD3 R207, R219.reuse, 0x2800, RZ ;  /* 0x00002800dbcf7810 */ /* 0x040fe40007ffe0ff */
[C---:B------:R-:W-:Y:S01]  /*2ab0*/  @!P2 LEA R236, P1, R134.reuse, c[0x0][0x168], 0x1 ;  /* 0x00005a0086ecaa11 */ /* 0x040fe200078208ff */
[----:B------:R-:W3:Y:S01]  /*2ac0*/  LDSM.16.M88.4 R44, [R221+0x7000] ;  /* 0x00700000dd2c783b */ /* 0x000ee20000000200 */
[C---:B------:R-:W-:Y:S02]  /*2ad0*/  IADD3 R206, R219.reuse, 0x3000, RZ ;  /* 0x00003000dbce7810 */ /* 0x040fe40007ffe0ff */
[----:B------:R-:W-:Y:S01]  /*2ae0*/  @!P2 LEA.HI.X R237, R134, c[0x0][0x16c], R133, 0x1, P1 ;  /* 0x00005b0086edaa11 */ /* 0x000fe200008f0c85 */
        /* <DEDUP_REMOVED lines=13> */
[----:B------:R-:W-:-:S02]  /*2bc0*/  IADD3 R197, R219, 0x7000, RZ ;  /* 0x00007000dbc57810 */ /* 0x000fc40007ffe0ff */
[----:B------:R-:W-:Y:S01]  /*2bd0*/  IADD3 R196, R219, 0x7800, RZ ;  /* 0x00007800dbc47810 */ /* 0x000fe20007ffe0ff */
[----:B------:R-:W-:Y:S01]  /*2be0*/  LDSM.16.M88.4 R96, [R218] ;  /* 0x00000000da60783b */ /* 0x000fe20000000200 */
[C---:B----4-:R-:W-:Y:S03]  /*2bf0*/  HMMA.16816.F32.BF16 R16, R28.reuse, R12, RZ ;  /* 0x0000000c1c10723c */ /* 0x050fe600000418ff */
[----:B------:R-:W-:Y:S04]  /*2c00*/  LDSM.16.M88.4 R116, [R219+0x1800] ;  /* 0x00180000db74783b */ /* 0x000fe80000000200 */
[----:B------:R-:W-:Y:S01]  /*2c10*/  LDSM.16.M88.4 R108, [R219+0x3800] ;  /* 0x00380000db6c783b */ /* 0x000fe20000000200 */
[C---:B--2---:R-:W-:Y:S03]  /*2c20*/  HMMA.16816.F32.BF16 R8, R28.reuse, R80, RZ ;  /* 0x000000501c08723c */ /* 0x044fe600000418ff */
[----:B------:R-:W-:Y:S04]  /*2c30*/  LDSM.16.M88.4 R100, [R215+0x4000] ;  /* 0x00400000d764783b */ /* 0x000fe80000000200 */
[----:B------:R-:W-:Y:S01]  /*2c40*/  LDSM.16.M88.4 R92, [R215+0x4800] ;  /* 0x00480000d75c783b */ /* 0x000fe20000000200 */
[C---:B------:R-:W-:Y:S03]  /*2c50*/  HMMA.16816.F32.BF16 R76, R28.reuse, R72, RZ ;  /* 0x000000481c4c723c */ /* 0x040fe600000418ff */
[----:B------:R-:W-:Y:S04]  /*2c60*/  LDSM.16.M88.4 R112, [R219+0x3000] ;  /* 0x00300000db70783b */ /* 0x000fe80000000200 */
[----:B------:R-:W-:Y:S01]  /*2c70*/  LDSM.16.M88.4 R120, [R215+0xa000] ;  /* 0x00a00000d778783b */ /* 0x000fe20000000200 */
[C---:B------:R-:W-:Y:S03]  /*2c80*/  HMMA.16816.F32.BF16 R68, R28.reuse, R64, RZ ;  /* 0x000000401c44723c */ /* 0x040fe600000418ff */
[----:B------:R-:W0:Y:S05]  /*2c90*/  LDGDEPBAR ;  /* 0x00000000000079af */ /* 0x000e2a0000000000 */
[C---:B---3--:R-:W-:Y:S08]  /*2ca0*/  HMMA.16816.F32.BF16 R60, R28.reuse, R56, RZ ;  /* 0x000000381c3c723c */ /* 0x048ff000000418ff */
        /* <DEDUP_REMOVED lines=18> */
[C---:B--2---:R-:W-:Y:S08]  /*2dd0*/  HMMA.16816.F32.BF16 R68, R104.reuse, R84, R68 ;  /* 0x000000546844723c */ /* 0x044ff00000041844 */
[C---:B------:R-:W-:Y:S01]  /*2de0*/  HMMA.16816.F32.BF16 R64, R104.reuse, R86, R64 ;  /* 0x000000566840723c */ /* 0x040fe20000041840 */
[----:B------:R-:W1:Y:S07]  /*2df0*/  LDSM.16.M88.4 R84, [R215+0x6000] ;  /* 0x00600000d754783b */ /* 0x000e6e0000000200 */
        /* <DEDUP_REMOVED lines=13> */
[----:B------:R-:W-:Y:S07]  /*2ed0*/  LDSM.16.M88.4 R108, [R217] ;  /* 0x00000000d96c783b */ /* 0x000fee0000000200 */
[C---:B------:R-:W-:Y:S08]  /*2ee0*/  HMMA.16816.F32.BF16 R24, R96.reuse, R100, R24 ;  /* 0x000000646018723c */ /* 0x040ff00000041818 */
[C---:B------:R-:W-:Y:S01]  /*2ef0*/  HMMA.16816.F32.BF16 R20, R96.reuse, R102, R20 ;  /* 0x000000666014723c */ /* 0x040fe20000041814 */
[----:B------:R-:W2:Y:S07]  /*2f00*/  LDSM.16.M88.4 R100, [R215+0x7800] ;  /* 0x00780000d764783b */ /* 0x000eae0000000200 */
[C---:B------:R-:W-:Y:S08]  /*2f10*/  HMMA.16816.F32.BF16 R16, R96.reuse, R92, R16 ;  /* 0x0000005c6010723c */ /* 0x040ff00000041810 */
[C---:B------:R-:W-:Y:S01]  /*2f20*/  HMMA.16816.F32.BF16 R12, R96.reuse, R94, R12 ;  /* 0x0000005e600c723c */ /* 0x040fe2000004180c */
[----:B------:R-:W3:Y:S07]  /*2f30*/  LDSM.16.M88.4 R92, [R204] ;  /* 0x00000000cc5c783b */ /* 0x000eee0000000200 */
[C---:B-1----:R-:W-:Y:S08]  /*2f40*/  HMMA.16816.F32.BF16 R68, R96.reuse, R84, R68 ;  /* 0x000000546044723c */ /* 0x042ff00000041844 */
[----:B------:R-:W-:Y:S01]  /*2f50*/  HMMA.16816.F32.BF16 R64, R96, R86, R64 ;  /* 0x000000566040723c */ /* 0x000fe20000041840 */
[----:B------:R-:W1:Y:S07]  /*2f60*/  LDSM.16.M88.4 R84, [R204+0x1000] ;  /* 0x00100000cc54783b */ /* 0x000e6e0000000200 */
        /* <DEDUP_REMOVED lines=13> */
[C---:B------:R-:W-:Y:S08]  /*3040*/  HMMA.16816.F32.BF16 R40, R96.reuse, R100, R40 ;  /* 0x000000646028723c */ /* 0x040ff00000041828 */
[----:B------:R-:W-:Y:S01]  /*3050*/  HMMA.16816.F32.BF16 R28, R96, R102, R28 ;  /* 0x00000066601c723c */ /* 0x000fe2000004181c */
[----:B------:R-:W3:Y:S04]  /*3060*/  LDSM.16.M88.4 R100, [R204+0x3000] ;  /* 0x00300000cc64783b */ /* 0x000ee80000000200 */
[----:B------:R-:W-:Y:S03]  /*3070*/  LDSM.16.M88.4 R96, [R221+0x8000] ;  /* 0x00800000dd60783b */ /* 0x000fe60000000200 */
[C---:B------:R-:W-:Y:S08]  /*3080*/  HMMA.16816.F32.BF16 R24, R108.reuse, R92, R24 ;  /* 0x0000005c6c18723c */ /* 0x040ff00000041818 */
        /* <DEDUP_REMOVED lines=24> */
[----:B------:R-:W-:Y:S01]  /*3210*/  HMMA.16816.F32.BF16 R28, R108, R114, R28 ;  /* 0x000000726c1c723c */ /* 0x000fe2000004181c */
[----:B------:R-:W-:Y:S04]  /*3220*/  LDSM.16.M88.4 R112, [R219+0x5800] ;  /* 0x00580000db70783b */ /* 0x000fe80000000200 */
[----:B------:R-:W-:Y:S03]  /*3230*/  LDSM.16.M88.4 R108, [R219+0x6800] ;  /* 0x00680000db6c783b */ /* 0x000fe60000000200 */
        /* <DEDUP_REMOVED lines=14> */
[----:B------:R-:W-:Y:S07]  /*3320*/  LDSM.16.M88.4 R104, [R219+0x7000] ;  /* 0x00700000db68783b */ /* 0x000fee0000000200 */
[C---:B------:R-:W-:Y:S08]  /*3330*/  HMMA.16816.F32.BF16 R52, R84.reuse, R100, R52 ;  /* 0x000000645434723c */ /* 0x040ff00000041834 */
[C---:B------:R-:W-:Y:S01]  /*3340*/  HMMA.16816.F32.BF16 R44, R84.reuse, R102, R44 ;  /* 0x00000066542c723c */ /* 0x040fe2000004182c */
[----:B------:R-:W-:Y:S07]  /*3350*/  LDSM.16.M88.4 R100, [R219+0x7800] ;  /* 0x00780000db64783b */ /* 0x000fee0000000200 */
[C---:B-1----:R-:W-:Y:S08]  /*3360*/  HMMA.16816.F32.BF16 R40, R84.reuse, R92, R40 ;  /* 0x0000005c5428723c */ /* 0x042ff00000041828 */
[----:B------:R-:W-:Y:S01]  /*3370*/  HMMA.16816.F32.BF16 R28, R84, R94, R28 ;  /* 0x0000005e541c723c */ /* 0x000fe2000004181c */
[----:B------:R-:W1:Y:S04]  /*3380*/  LDSM.16.M88.4 R84, [R219+0x6000] ;  /* 0x00600000db54783b */ /* 0x000e680000000200 */
[----:B------:R-:W-:Y:S03]  /*3390*/  LDSM.16.M88.4 R92, [R215+0x8000] ;  /* 0x00800000d75c783b */ /* 0x000fe60000000200 */
        /* <DEDUP_REMOVED lines=15> */
[C---:B------:R-:W-:Y:S08]  /*3490*/  HMMA.16816.F32.BF16 R60, R96.reuse, R108, R60 ;  /* 0x0000006c603c723c */ /* 0x040ff0000004183c */
[----:B------:R-:W-:Y:S01]  /*34a0*/  HMMA.16816.F32.BF16 R56, R96, R110, R56 ;  /* 0x0000006e6038723c */ /* 0x000fe20000041838 */
[----:B------:R-:W4:Y:S07]  /*34b0*/  LDSM.16.M88.4 R108, [R215+0xb800] ;  /* 0x00b80000d76c783b */ /* 0x000f2e0000000200 */
[C---:B--2---:R-:W-:Y:S08]  /*34c0*/  HMMA.16816.F32.BF16 R16, R48.reuse, R32, R16 ;  /* 0x000000203010723c */ /* 0x044ff00000041810 */
[C---:B------:R-:W-:Y:S01]  /*34d0*/  HMMA.16816.F32.BF16 R12, R48.reuse, R34, R12 ;  /* 0x00000022300c723c */ /* 0x040fe2000004180c */
[----:B------:R-:W-:Y:S07]  /*34e0*/  LDSM.16.M88.4 R32, [R217+0x2000] ;  /* 0x00200000d920783b */ /* 0x000fee0000000200 */
[C---:B------:R-:W-:Y:S08]  /*34f0*/  HMMA.16816.F32.BF16 R8, R48.reuse, R88, R8 ;  /* 0x000000583008723c */ /* 0x040ff00000041808 */
[----:B------:R-:W-:Y:S01]  /*3500*/  HMMA.16816.F32.BF16 R80, R48, R90, R80 ;  /* 0x0000005a3050723c */ /* 0x000fe20000041850 */
[----:B------:R-:W2:Y:S07]  /*3510*/  LDSM.16.M88.4 R88, [R204+0x6000] ;  /* 0x00600000cc58783b */ /* 0x000eae0000000200 */
[C---:B------:R-:W-:Y:S08]  /*3520*/  HMMA.16816.F32.BF16 R52, R96.reuse, R104, R52 ;  /* 0x000000686034723c */ /* 0x040ff00000041834 */
[C---:B------:R-:W-:Y:S01]  /*3530*/  HMMA.16816.F32.BF16 R44, R96.reuse, R106, R44 ;  /* 0x0000006a602c723c */ /* 0x040fe2000004182c */
[----:B------:R-:W-:Y:S07]  /*3540*/  LDSM.16.M88.4 R104, [R204+0x4000] ;  /* 0x00400000cc68783b */ /* 0x000fee0000000200 */
[C---:B------:R-:W-:Y:S08]  /*3550*/  HMMA.16816.F32.BF16 R40, R96.reuse, R100, R40 ;  /* 0x000000646028723c */ /* 0x040ff00000041828 */
[----:B------:R-:W-:Y:S01]  /*3560*/  HMMA.16816.F32.BF16 R28, R96, R102, R28 ;  /* 0x00000066601c723c */ /* 0x000fe2000004181c */
[----:B------:R-:W-:Y:S04]  /*3570*/  LDSM.16.M88.4 R100, [R204+0x4800] ;  /* 0x00480000cc64783b */ /* 0x000fe80000000200 */
[----:B------:R-:W-:Y:S03]  /*3580*/  LDSM.16.M88.4 R96, [R204+0x5000] ;  /* 0x00500000cc60783b */ /* 0x000fe60000000200 */
[C---:B-1----:R-:W-:Y:S08]  /*3590*/  HMMA.16816.F32.BF16 R76, R48.reuse, R84, R76 ;  /* 0x00000054304c723c */ /* 0x042ff0000004184c */
[C---:B------:R-:W-:Y:S01]  /*35a0*/  HMMA.16816.F32.BF16 R72, R48.reuse, R86, R72 ;  /* 0x000000563048723c */ /* 0x040fe20000041848 */
[----:B------:R-:W1:Y:S07]  /*35b0*/  LDSM.16.M88.4 R84, [R204+0x6800] ;  /* 0x00680000cc54783b */ /* 0x000e6e0000000200 */
[C---:B------:R-:W-:Y:S08]  /*35c0*/  HMMA.16816.F32.BF16 R68, R48.reuse, R120, R68 ;  /* 0x000000783044723c */ /* 0x040ff00000041844 */
[C---:B------:R-:W-:Y:S08]  /*35d0*/  HMMA.16816.F32.BF16 R64, R48.reuse, R122, R64 ;  /* 0x0000007a3040723c */ /* 0x040ff00000041840 */
[C---:B------:R-:W-:Y:S08]  /*35e0*/  HMMA.16816.F32.BF16 R24, R48.reuse, R92, R24 ;  /* 0x0000005c3018723c */ /* 0x040ff00000041818 */
[C---:B------:R-:W-:Y:S01]  /*35f0*/  HMMA.16816.F32.BF16 R20, R48.reuse, R94, R20 ;  /* 0x0000005e3014723c */ /* 0x040fe20000041814 */
[----:B------:R-:W-:Y:S07]  /*3600*/  LDSM.16.M88.4 R92, [R204+0x5800] ;  /* 0x00580000cc5c783b */ /* 0x000fee0000000200 */
[C---:B------:R-:W-:Y:S08]  /*3610*/  HMMA.16816.F32.BF16 R60, R48.reuse, R116, R60 ;  /* 0x00000074303c723c */ /* 0x040ff0000004183c */
[C---:B------:R-:W-:Y:S08]  /*3620*/  HMMA.16816.F32.BF16 R56, R48.reuse, R118, R56 ;  /* 0x000000763038723c */ /* 0x040ff00000041838 */
[C---:B---3--:R-:W-:Y:S08]  /*3630*/  HMMA.16816.F32.BF16 R52, R48.reuse, R112, R52 ;  /* 0x000000703034723c */ /* 0x048ff00000041834 */
[C---:B------:R-:W-:Y:S08]  /*3640*/  HMMA.16816.F32.BF16 R44, R48.reuse, R114, R44 ;  /* 0x00000072302c723c */ /* 0x040ff0000004182c */
[C---:B----4-:R-:W-:Y:S08]  /*3650*/  HMMA.16816.F32.BF16 R40, R48.reuse, R108, R40 ;  /* 0x0000006c3028723c */ /* 0x050ff00000041828 */
[----:B------:R-:W-:Y:S01]  /*3660*/  HMMA.16816.F32.BF16 R28, R48, R110, R28 ;  /* 0x0000006e301c723c */ /* 0x000fe2000004181c */
[----:B------:R-:W3:Y:S07]  /*3670*/  LDSM.16.M88.4 R48, [R204+0x7000] ;  /* 0x00700000cc30783b */ /* 0x000eee0000000200 */
[C---:B--2---:R-:W-:Y:S08]  /*3680*/  HMMA.16816.F32.BF16 R68, R32.reuse, R88, R68 ;  /* 0x000000582044723c */ /* 0x044ff00000041844 */
[----:B------:R-:W-:Y:S01]  /*3690*/  HMMA.16816.F32.BF16 R64, R32, R90, R64 ;  /* 0x0000005a2040723c */ /* 0x000fe20000041840 */
[----:B------:R-:W2:Y:S01]  /*36a0*/  LDSM.16.M88.4 R88, [R204+0x7800] ;  /* 0x00780000cc58783b */ /* 0x000ea20000000200 */
[----:B------:R-:W-:-:S06]  /*36b0*/  DEPBAR.LE SB0, 0x0 ;  /* 0x000080000000791a */ /* 0x000fcc0000000000 */
[C---:B-1----:R-:W-:Y:S07]  /*36c0*/  HMMA.16816.F32.BF16 R60, R32.reuse, R84, R60 ;  /* 0x00000054203c723c */ /* 0x042fee000004183c */
[----:B------:R-:W-:Y:S01]  /*36d0*/  SHF.R.S32.HI R85, RZ, 0x1f, R0 ;  /* 0x0000001fff557819 */ /* 0x000fe20000011400 */
[----:B------:R-:W-:Y:S03]  /*36e0*/  HMMA.16816.F32.BF16 R24, R32, R104, R24 ;  /* 0x000000682018723c */ /* 0x000fe60000041818 */
[----:B------:R-:W-:Y:S01]  /*36f0*/  LEA.HI R228, R85, R0, RZ, 0x2 ;  /* 0x0000000055e47211 */ /* 0x000fe200078f10ff */
[----:B------:R-:W-:-:S02]  /*3700*/  IMAD R85, R128, 0x10, R130 ;  /* 0x0000001080557824 */ /* 0x000fc400078e0282 */
[----:B------:R-:W-:Y:S01]  /*3710*/  IMAD.IADD R0, R125, 0x1, R124 ;  /* 0x000000017d007824 */ /* 0x000fe200078e027c */
[----:B------:R-:W-:Y:S01]  /*3720*/  SHF.R.S32.HI R228, RZ, 0x2, R228 ;  /* 0x00000002ffe47819 */ /* 0x000fe200000114e4 */
[----:B------:R-:W-:Y:S03]  /*3730*/  HMMA.16816.F32.BF16 R20, R32, R106, R20 ;  /* 0x0000006a2014723c */ /* 0x000fe60000041814 */
[----:B------:R-:W-:-:S05]  /*3740*/  IADD3 R85, R85, 0x1, R228 ;  /* 0x0000000155557810 */ /* 0x000fca0007ffe0e4 */
[C---:B---3--:R-:W-:Y:S07]  /*3750*/  HMMA.16816.F32.BF16 R52, R32.reuse, R48, R52 ;  /* 0x000000302034723c */ /* 0x048fee0000041834 */
[----:B------:R-:W-:Y:S01]  /*3760*/  IADD3 R49, R126, R85, -R127 ;  /* 0x000000557e317210 */ /* 0x000fe20007ffe87f */
[----:B------:R-:W-:Y:S03]  /*3770*/  HMMA.16816.F32.BF16 R16, R32, R100, R16 ;  /* 0x000000642010723c */ /* 0x000fe60000041810 */
[----:B------:R-:W-:-:S04]  /*3780*/  IADD3 R49, R49, c[0x0][0x2e8], RZ ;  /* 0x0000ba0031317a10 */ /* 0x000fc80007ffe0ff */
[C---:B------:R-:W-:Y:S01]  /*3790*/  IADD3 R135, R49.reuse, 0x8, RZ ;  /* 0x0000000831877810 */ /* 0x040fe20007ffe0ff */
[----:B------:R-:W-:Y:S01]  /*37a0*/  HMMA.16816.F32.BF16 R12, R32, R102, R12 ;  /* 0x00000066200c723c */ /* 0x000fe2000004180c */
[-C--:B------:R-:W-:Y:S02]  /*37b0*/  IMNMX R192, R49, R126.reuse, PT ;  /* 0x0000007e31c07217 */ /* 0x080fe40003800200 */
[----:B------:R-:W-:-:S05]  /*37c0*/  IMNMX R135, R135, R126, PT ;  /* 0x0000007e87877217 */ /* 0x000fca0003800200 */
[C---:B------:R-:W-:Y:S08]  /*37d0*/  HMMA.16816.F32.BF16 R8, R32.reuse, R96, R8 ;  /* 0x000000602008723c */ /* 0x040ff00000041808 */
[C---:B------:R-:W-:Y:S08]  /*37e0*/  HMMA.16816.F32.BF16 R80, R32.reuse, R98, R80 ;  /* 0x000000622050723c */ /* 0x040ff00000041850 */
[C---:B------:R-:W-:Y:S08]  /*37f0*/  HMMA.16816.F32.BF16 R76, R32.reuse, R92, R76 ;  /* 0x0000005c204c723c */ /* 0x040ff0000004184c */
[C---:B------:R-:W-:Y:S08]  /*3800*/  HMMA.16816.F32.BF16 R72, R32.reuse, R94, R72 ;  /* 0x0000005e2048723c */ /* 0x040ff00000041848 */
[C---:B------:R-:W-:Y:S08]  /*3810*/  HMMA.16816.F32.BF16 R56, R32.reuse, R86, R56 ;  /* 0x000000562038723c */ /* 0x040ff00000041838 */
        /* <DEDUP_REMOVED lines=11> */
[----:B------:R-:W-:-:S04]  /*38d0*/  LOP3.LUT R48, R48, c[0x0][0x2d0], RZ, 0x3c, !PT ;  /* 0x0000b40030307a12 */ /* 0x000fc800078e3cff */
        /* <DEDUP_REMOVED lines=22> */
[----:B------:R-:W-:-:S02]  /*3a40*/  @!P2 IADD3 R35, R35, 0x1, RZ ;  /* 0x000000012323a810 */ /* 0x000fc40007ffe0ff */
[----:B------:R-:W-:Y:S02]  /*3a50*/  ISETP.GE.AND P3, PT, R6, RZ, PT ;  /* 0x000000ff0600720c */ /* 0x000fe40003f66270 */
[----:B------:R-:W-:Y:S02]  /*3a60*/  ISETP.NE.AND P2, PT, RZ, c[0x0][0x2d0], PT ;  /* 0x0000b400ff007a0c */ /* 0x000fe40003f45270 */
[----:B------:R-:W-:Y:S02]  /*3a70*/  LOP3.LUT R6, RZ, c[0x0][0x2d0], RZ, 0x33, !PT ;  /* 0x0000b400ff067a12 */ /* 0x000fe400078e33ff */
[----:B------:R-:W-:Y:S02]  /*3a80*/  @P6 IADD3 R49, R49, 0x1, RZ ;  /* 0x0000000131316810 */ /* 0x000fe40007ffe0ff */
[----:B------:R-:W-:-:S05]  /*3a90*/  @P5 IADD3 R35, R35, 0x1, RZ ;  /* 0x0000000123235810 */ /* 0x000fca0007ffe0ff */
        /* <DEDUP_REMOVED lines=24> */
.L_x_2335:
[----:B------:R-:W-:-:S04]  /*3c20*/  LEA R32, -R4, RZ, 0x7 ;  /* 0x000000ff04207211 */ /* 0x000fc800078e39ff */
[----:B------:R-:W-:Y:S02]  /*3c30*/  SHF.R.S32.HI R6, RZ, 0x1f, R32 ;  /* 0x0000001fff067819 */ /* 0x000fe40000011420 */
.L_x_2336:
[----:B------:R-:W-:Y:S01]  /*3c40*/  IADD3 R134, P1, R32, R134, RZ ;  /* 0x0000008620867210 */ /* 0x000fe20007f3e0ff */
[----:B------:R-:W-:Y:S02]  /*3c50*/  IMAD.MOV.U32 R35, RZ, RZ, 0x5 ;  /* 0x00000005ff237424 */ /* 0x000fe400078e00ff */
[----:B------:R-:W-:Y:S01]  /*3c60*/  IMAD.SHL.U32 R33, R4, 0x20, RZ ;  /* 0x0000002004217824 */ /* 0x000fe200078e00ff */
[----:B------:R-:W-:Y:S01]  /*3c70*/  LEA R236, P2, R134, c[0x0][0x168], 0x1 ;  /* 0x00005a0086ec7a11 */ /* 0x000fe200078408ff */
[----:B------:R-:W-:Y:S01]  /*3c80*/  IMAD.X R133, R6, 0x1, R133, P1 ;  /* 0x0000000106857824 */ /* 0x000fe200008e0685 */
[----:B------:R-:W-:Y:S02]  /*3c90*/  SHF.L.U64.HI R4, R4, R35, c[0x0][0x19c] ;  /* 0x0000670004047619 */ /* 0x000fe40000010223 */
[----:B------:R-:W-:Y:S02]  /*3ca0*/  IADD3 R86, P1, R33, R236, RZ ;  /* 0x000000ec21567210 */ /* 0x000fe40007f3e0ff */
[----:B------:R-:W-:-:S02]  /*3cb0*/  LEA.HI.X R237, R134, c[0x0][0x16c], R133, 0x1, P2 ;  /* 0x00005b0086ed7a11 */ /* 0x000fc400010f0c85 */
[----:B------:R-:W-:-:S03]  /*3cc0*/  IADD3 R84, P2, R86, R33, RZ ;  /* 0x0000002156547210 */ /* 0x000fc60007f5e0ff */
[----:B------:R-:W-:Y:S01]  /*3cd0*/  IMAD.X R87, R4, 0x1, R237, P1 ;  /* 0x0000000104577824 */ /* 0x000fe200008e06ed */
[-C--:B------:R-:W-:Y:S01]  /*3ce0*/  IADD3 R50, P1, R84, R33.reuse, RZ ;  /* 0x0000002154327210 */ /* 0x080fe20007f3e0ff */
[----:B------:R-:W-:Y:S01]  /*3cf0*/  @!PT LDS RZ, [RZ] ;  /* 0x00000000fffff984 */ /* 0x000fe20000000800 */
[----:B------:R-:W-:Y:S01]  /*3d00*/  @!PT LDS RZ, [RZ] ;  /* 0x00000000fffff984 */ /* 0x000fe20000000800 */
[----:B------:R-:W-:Y:S01]  /*3d10*/  @!PT LDS RZ, [RZ] ;  /* 0x00000000fffff984 */ /* 0x000fe20000000800 */
[----:B------:R1:W-:Y:S02]  /*3d20*/  LDGSTS.E.BYPASS.LTC128B.128 [R229+0x4000], [R236.64] ;  /* 0x04000000ece57fae */ /* 0x0003e4000b901d48 */
[--C-:B------:R-:W-:Y:S01]  /*3d30*/  IMAD.X R85, R87, 0x1, R4.reuse, P2 ;  /* 0x0000000157557824 */ /* 0x100fe200010e0604 */
[-C--:B------:R-:W-:Y:S01]  /*3d40*/  IADD3 R48, P2, R50, R33.reuse, RZ ;  /* 0x0000002132307210 */ /* 0x080fe20007f5e0ff */
[----:B------:R1:W-:Y:S02]  /*3d50*/  LDGSTS.E.BYPASS.LTC128B.128 [R229+0x8000], [R236.64+0x80] ;  /* 0x08000080ece57fae */ /* 0x0003e4000b901d48 */
[--C-:B------:R-:W-:Y:S01]  /*3d60*/  IMAD.X R51, R85, 0x1, R4.reuse, P1 ;  /* 0x0000000155337824 */ /* 0x100fe200008e0604 */
[-C--:B------:R-:W-:Y:S01]  /*3d70*/  IADD3 R34, P1, R48, R33.reuse, RZ ;  /* 0x0000002130227210 */ /* 0x080fe20007f3e0ff */
[----:B------:R1:W-:Y:S02]  /*3d80*/  LDGSTS.E.BYPASS.LTC128B.128 [R229+0x4800], [R86.64] ;  /* 0x0480000056e57fae */ /* 0x0003e4000b901d48 */
[--C-:B------:R-:W-:Y:S01]  /*3d90*/  IMAD.X R49, R51, 0x1, R4.reuse, P2 ;  /* 0x0000000133317824 */ /* 0x100fe200010e0604 */
[-C--:B------:R-:W-:Y:S01]  /*3da0*/  IADD3 R32, P2, R34, R33.reuse, RZ ;  /* 0x0000002122207210 */ /* 0x080fe20007f5e0ff */
[----:B------:R1:W-:Y:S02]  /*3db0*/  LDGSTS.E.BYPASS.LTC128B.128 [R229+0x8800], [R86.64+0x80] ;  /* 0x0880008056e57fae */ /* 0x0003e4000b901d48 */
[--C-:B------:R-:W-:Y:S01]  /*3dc0*/  IMAD.X R35, R49, 0x1, R4.reuse, P1 ;  /* 0x0000000131237824 */ /* 0x100fe200008e0604 */
[----:B------:R-:W-:Y:S01]  /*3dd0*/  IADD3 R88, P1, R32, R33, RZ ;  /* 0x0000002120587210 */ /* 0x000fe20007f3e0ff */
[----:B------:R1:W-:Y:S02]  /*3de0*/  LDGSTS.E.BYPASS.LTC128B.128 [R229+0x5000], [R84.64] ;  /* 0x0500000054e57fae */ /* 0x0003e4000b901d48 */
[----:B------:R-:W-:-:S02]  /*3df0*/  IMAD.X R33, R35, 0x1, R4, P2 ;  /* 0x0000000123217824 */ /* 0x000fc400010e0604 */
[----:B------:R1:W-:Y:S02]  /*3e00*/  LDGSTS.E.BYPASS.LTC128B.128 [R229+0x9000], [R84.64+0x80] ;  /* 0x0900008054e57fae */ /* 0x0003e4000b901d48 */
[----:B------:R-:W-:Y:S02]  /*3e10*/  IMAD.X R89, R33, 0x1, R4, P1 ;  /* 0x0000000121597824 */ /* 0x000fe400008e0604 */
        /* <DEDUP_REMOVED lines=10> */
[----:B------:R-:W0:Y:S02]  /*3ec0*/  LDGDEPBAR ;  /* 0x00000000000079af */ /* 0x000e240000000000 */
.L_x_2334:
[----:B------:R-:W-:Y:S02]  /*3ed0*/  IMAD.IADD R3, R3, 0x1, R194 ;  /* 0x0000000103037824 */ /* 0x000fe400078e02c2 */
[----:B------:R-:W-:-:S03]  /*3ee0*/  IMAD.SHL.U32 R216, R0, 0x2, RZ ;  /* 0x0000000200d87824 */ /* 0x000fc600078e00ff */
[----:B------:R-:W-:Y:S01]  /*3ef0*/  IADD3 R6, R3, 0x1, RZ ;  /* 0x0000000103067810 */ /* 0x000fe20007ffe0ff */
[----:B------:R-:W-:Y:S01]  /*3f00*/  IMAD R214, R7, 0x2, R216 ;  /* 0x0000000207d67824 */ /* 0x000fe200078e02d8 */
[----:B------:R-:W-:Y:S01]  /*3f10*/  IADD3 R4, R3, 0x8, RZ ;  /* 0x0000000803047810 */ /* 0x000fe20007ffe0ff */
[----:B------:R-:W-:Y:S01]  /*3f20*/  LDSM.16.MT88.4 R100, [R216+0x10000] ;  /* 0x01000000d864783b */ /* 0x000fe20000004200 */
[CC--:B------:R-:W-:Y:S01]  /*3f30*/  ISETP.GE.AND P3, PT, R6.reuse, R192.reuse, PT ;  /* 0x000000c00600720c */ /* 0x0c0fe20003f66270 */
[C---:B------:R-:W-:Y:S01]  /*3f40*/  IMAD R212, R5.reuse, 0x2, R214 ;  /* 0x0000000205d47824 */ /* 0x040fe200078e02d6 */
[----:B------:R-:W-:Y:S01]  /*3f50*/  ISETP.GE.AND P6, PT, R6, R135, PT ;  /* 0x000000870600720c */ /* 0x000fe20003fc6270 */
[----:B------:R-:W-:Y:S01]  /*3f60*/  IMAD R213, R5, 0x2, R216 ;  /* 0x0000000205d57824 */ /* 0x000fe200078e02d8 */
[----:B------:R-:W-:Y:S01]  /*3f70*/  IADD3 R6, R3, 0x9, RZ ;  /* 0x0000000903067810 */ /* 0x000fe20007ffe0ff */
[----:B------:R-:W-:Y:S01]  /*3f80*/  LDSM.16.MT88.4 R124, [R214+0x10000] ;  /* 0x01000000d67c783b */ /* 0x000fe20000004200 */
[----:B------:R-:W-:-:S02]  /*3f90*/  ISETP.GE.AND P2, PT, R4, R192, PT ;  /* 0x000000c00400720c */ /* 0x000fc40003f46270 */
[CC--:B------:R-:W-:Y:S01]  /*3fa0*/  ISETP.GE.AND P5, PT, R6.reuse, R192.reuse, PT ;  /* 0x000000c00600720c */ /* 0x0c0fe20003fa6270 */
[----:B------:R-:W-:Y:S01]  /*3fb0*/  LDSM.16.MT88.4 R92, [R212+0xc000] ;  /* 0x00c00000d45c783b */ /* 0x000fe20000004200 */
[----:B------:R-:W-:Y:S02]  /*3fc0*/  ISETP.GE.AND P1, PT, R6, R135, PT ;  /* 0x000000870600720c */ /* 0x000fe40003f26270 */
[----:B------:R-:W-:Y:S01]  /*3fd0*/  IADD3 R6, R3, 0x11, RZ ;  /* 0x0000001103067810 */ /* 0x000fe20007ffe0ff */
[----:B------:R-:W-:Y:S01]  /*3fe0*/  LDSM.16.MT88.4 R112, [R213+0x10000] ;  /* 0x01000000d570783b */ /* 0x000fe20000004200 */
[----:B-1----:R-:W-:Y:S02]  /*3ff0*/  FSEL R89, R21, -INF , !P5 ;  /* 0xff80000015597808 */ /* 0x002fe40006800000 */
[----:B------:R-:W-:Y:S02]  /*4000*/  FSEL R51, R23, -INF , !P1 ;  /* 0xff80000017337808 */ /* 0x000fe40004800000 */
[----:B------:R-:W-:-:S02]  /*4010*/  ISETP.GE.AND P5, PT, R6, R192, PT ;  /* 0x000000c00600720c */ /* 0x000fc40003fa6270 */
[-C--:B------:R-:W-:Y:S02]  /*4020*/  ISETP.GE.AND P1, PT, R6, R135.reuse, PT ;  /* 0x000000870600720c */ /* 0x080fe40003f26270 */
[----:B------:R-:W-:Y:S02]  /*4030*/  ISETP.GE.AND P4, PT, R4, R135, PT ;  /* 0x000000870400720c */ /* 0x000fe40003f86270 */
[C---:B------:R-:W-:Y:S02]  /*4040*/  IADD3 R6, R3.reuse, 0x19, RZ ;  /* 0x0000001903067810 */ /* 0x040fe40007ffe0ff */
[----:B------:R-:W-:Y:S02]  /*4050*/  IADD3 R4, R3, 0x10, RZ ;  /* 0x0000001003047810 */ /* 0x000fe40007ffe0ff */
[----:B------:R-:W-:Y:S02]  /*4060*/  FSEL R17, R17, -INF , !P5 ;  /* 0xff80000011117808 */ /* 0x000fe40006800000 */
[----:B------:R-:W-:-:S02]  /*4070*/  FSEL R19, R19, -INF , !P1 ;  /* 0xff80000013137808 */ /* 0x000fc40004800000 */
[----:B------:R-:W-:Y:S02]  /*4080*/  FSEL R87, R20, -INF , !P2 ;  /* 0xff80000014577808 */ /* 0x000fe40005000000 */
[----:B------:R-:W-:Y:S02]  /*4090*/  FSEL R85, R22, -INF , !P4 ;  /* 0xff80000016557808 */ /* 0x000fe40006000000 */
[CC--:B------:R-:W-:Y:S02]  /*40a0*/  ISETP.GE.AND P5, PT, R6.reuse, R192.reuse, PT ;  /* 0x000000c00600720c */ /* 0x0c0fe40003fa6270 */
[-C--:B------:R-:W-:Y:S02]  /*40b0*/  ISETP.GE.AND P1, PT, R6, R135.reuse, PT ;  /* 0x000000870600720c */ /* 0x080fe40003f26270 */
[C---:B------:R-:W-:Y:S02]  /*40c0*/  ISETP.GE.AND P2, PT, R4.reuse, R192, PT ;  /* 0x000000c00400720c */ /* 0x040fe40003f46270 */
[----:B------:R-:W-:-:S02]  /*40d0*/  ISETP.GE.AND P4, PT, R4, R135, PT ;  /* 0x000000870400720c */ /* 0x000fc40003f86270 */
[C---:B------:R-:W-:Y:S02]  /*40e0*/  IADD3 R6, R3.reuse, 0x21, RZ ;  /* 0x0000002103067810 */ /* 0x040fe40007ffe0ff */
[----:B------:R-:W-:Y:S02]  /*40f0*/  IADD3 R4, R3, 0x18, RZ ;  /* 0x0000001803047810 */ /* 0x000fe40007ffe0ff */
[----:B------:R-:W-:Y:S02]  /*4100*/  FSEL R13, R13, -INF , !P5 ;  /* 0xff8000000d0d7808 */ /* 0x000fe40006800000 */
[----:B------:R-:W-:Y:S02]  /*4110*/  FSEL R33, R15, -INF , !P1 ;  /* 0xff8000000f217808 */ /* 0x000fe40004800000 */
[----:B------:R-:W-:Y:S02]  /*4120*/  FSEL R49, R16, -INF , !P2 ;  /* 0xff80000010317808 */ /* 0x000fe40005000000 */
        /* <DEDUP_REMOVED lines=37> */
[CC--:B------:R-:W-:Y:S02]  /*4380*/  ISETP.GE.AND P5, PT, R3.reuse, R192.reuse, PT ;  /* 0x000000c00300720c */ /* 0x0c0fe40003fa6270 */
[C---:B------:R-:W-:Y:S02]  /*4390*/  ISETP.GE.AND P2, PT, R4.reuse, R192, PT ;  /* 0x000000c00400720c */ /* 0x040fe40003f46270 */
[----:B------:R-:W-:Y:S02]  /*43a0*/  ISETP.GE.AND P4, PT, R4, R135, PT ;  /* 0x000000870400720c */ /* 0x000fe40003f86270 */
[----:B------:R-:W-:Y:S02]  /*43b0*/  IADD3 R4, R3, 0x40, RZ ;  /* 0x0000004003047810 */ /* 0x000fe40007ffe0ff */
[----:B------:R-:W-:Y:S02]  /*43c0*/  FSEL R24, R24, -INF , !P5 ;  /* 0xff80000018187808 */ /* 0x000fe40006800000 */
[----:B------:R-:W-:-:S02]  /*43d0*/  FSEL R25, R25, -INF , !P3 ;  /* 0xff80000019197808 */ /* 0x000fc40005800000 */
[----:B------:R-:W-:Y:S02]  /*43e0*/  FSEL R249, R79, -INF , !P1 ;  /* 0xff8000004ff97808 */ /* 0x000fe40004800000 */
[----:B------:R-:W-:Y:S01]  /*43f0*/  FSEL R151, R72, -INF , !P2 ;  /* 0xff80000048977808 */ /* 0x000fe20005000000 */
[----:B------:R-:W-:Y:S01]  /*4400*/  LDSM.16.MT88.4 R76, [R214+0xc000] ;  /* 0x00c00000d64c783b */ /* 0x000fe20000004200 */
[----:B------:R-:W-:Y:S02]  /*4410*/  ISETP.GE.AND P1, PT, R6, R135, PT ;  /* 0x000000870600720c */ /* 0x000fe40003f26270 */
[----:B------:R-:W-:Y:S02]  /*4420*/  ISETP.GE.AND P2, PT, R4, R192, PT ;  /* 0x000000c00400720c */ /* 0x000fe40003f46270 */
[----:B------:R-:W-:Y:S02]  /*4430*/  IADD3 R6, R3, 0x48, RZ ;  /* 0x0000004803067810 */ /* 0x000fe40007ffe0ff */
[----:B------:R-:W-:-:S02]  /*4440*/  FMNMX.FTZ R8, R24, R25, !PT ;  /* 0x0000001918087209 */ /* 0x000fc40007810000 */
[----:B------:R-:W-:Y:S02]  /*4450*/  FSEL R247, R74, -INF , !P4 ;  /* 0xff8000004af77808 */ /* 0x000fe40006000000 */
[----:B------:R-:W-:Y:S02]  /*4460*/  FSEL R245, R68, -INF , !P2 ;  /* 0xff80000044f57808 */ /* 0x000fe40005000000 */
[-C--:B------:R-:W-:Y:S02]  /*4470*/  ISETP.GE.AND P4, PT, R4, R135.reuse, PT ;  /* 0x000000870400720c */ /* 0x080fe40003f86270 */
[C---:B------:R-:W-:Y:S02]  /*4480*/  ISETP.GE.AND P3, PT, R6.reuse, R192, PT ;  /* 0x000000c00600720c */ /* 0x040fe40003f66270 */
[----:B------:R-:W-:Y:S02]  /*4490*/  ISETP.GE.AND P2, PT, R6, R135, PT ;  /* 0x000000870600720c */ /* 0x000fe40003f46270 */
[----:B------:R-:W-:-:S02]  /*44a0*/  IADD3 R4, R3, 0x41, RZ ;  /* 0x0000004103047810 */ /* 0x000fc40007ffe0ff */
[----:B------:R-:W-:Y:S02]  /*44b0*/  FMNMX.FTZ R6, R87, R8, !PT ;  /* 0x0000000857067209 */ /* 0x000fe40007810000 */
[----:B------:R-:W-:Y:S02]  /*44c0*/  FSEL R159, R75, -INF , !P1 ;  /* 0xff8000004b9f7808 */ /* 0x000fe40004800000 */
[C---:B------:R-:W-:Y:S02]  /*44d0*/  ISETP.GE.AND P5, PT, R4.reuse, R135, PT ;  /* 0x000000870400720c */ /* 0x040fe40003fa6270 */
[----:B------:R-:W-:Y:S02]  /*44e0*/  FMNMX.FTZ R6, R89, R6, !PT ;  /* 0x0000000659067209 */ /* 0x000fe40007810000 */
[----:B------:R-:W-:Y:S02]  /*44f0*/  ISETP.GE.AND P1, PT, R4, R192, PT ;  /* 0x000000c00400720c */ /* 0x000fe40003f26270 */
[----:B------:R-:W-:-:S02]  /*4500*/  IADD3 R4, R3, 0x49, RZ ;  /* 0x0000004903047810 */ /* 0x000fc40007ffe0ff */
[----:B------:R-:W-:Y:S02]  /*4510*/  FSEL R179, R71, -INF , !P5 ;  /* 0xff80000047b37808 */ /* 0x000fe40006800000 */
[----:B------:R-:W-:Y:S02]  /*4520*/  FMNMX.FTZ R6, R49, R6, !PT ;  /* 0x0000000631067209 */ /* 0x000fe40007810000 */
[----:B------:R-:W-:Y:S02]  /*4530*/  FSEL R241, R70, -INF , !P4 ;  /* 0xff80000046f17808 */ /* 0x000fe40006000000 */
[----:B------:R-:W-:Y:S02]  /*4540*/  FSEL R173, R69, -INF , !P1 ;  /* 0xff80000045ad7808 */ /* 0x000fe40004800000 */
[----:B------:R-:W-:Y:S01]  /*4550*/  ISETP.GE.AND P5, PT, R3, R135, PT ;  /* 0x000000870300720c */ /* 0x000fe20003fa6270 */
[----:B------:R-:W-:Y:S01]  /*4560*/  LDSM.16.MT88.4 R68, [R216+0xc000] ;  /* 0x00c00000d844783b */ /* 0x000fe20000004200 */
[----:B------:R-:W-:-:S02]  /*4570*/  ISETP.GE.AND P4, PT, R4, R192, PT ;  /* 0x000000c00400720c */ /* 0x000fc40003f86270 */
[----:B------:R-:W-:Y:S02]  /*4580*/  ISETP.GE.AND P1, PT, R4, R135, PT ;  /* 0x000000870400720c */ /* 0x000fe40003f26270 */
[----:B------:R-:W-:Y:S02]  /*4590*/  IADD3 R4, R3, 0x50, RZ ;  /* 0x0000005003047810 */ /* 0x000fe40007ffe0ff */
[----:B------:R-:W-:Y:S02]  /*45a0*/  FMNMX.FTZ R6, R17, R6, !PT ;  /* 0x0000000611067209 */ /* 0x000fe40007810000 */
[----:B------:R-:W-:Y:S02]  /*45b0*/  FSEL R27, R27, -INF , !P6 ;  /* 0xff8000001b1b7808 */ /* 0x000fe40007000000 */
[----:B------:R-:W-:Y:S02]  /*45c0*/  FSEL R26, R26, -INF , !P5 ;  /* 0xff8000001a1a7808 */ /* 0x000fe40006800000 */
[----:B------:R-:W-:-:S02]  /*45d0*/  FSEL R175, R64, -INF , !P3 ;  /* 0xff80000040af7808 */ /* 0x000fc40005800000 */
[C---:B------:R-:W-:Y:S02]  /*45e0*/  ISETP.GE.AND P6, PT, R4.reuse, R192, PT ;  /* 0x000000c00400720c */ /* 0x040fe40003fc6270 */
[----:B------:R-:W-:Y:S02]  /*45f0*/  ISETP.GE.AND P3, PT, R4, R135, PT ;  /* 0x000000870400720c */ /* 0x000fe40003f66270 */
[----:B------:R-:W-:Y:S02]  /*4600*/  IADD3 R4, R3, 0x51, RZ ;  /* 0x0000005103047810 */ /* 0x000fe40007ffe0ff */
[----:B------:R-:W-:Y:S02]  /*4610*/  FMNMX.FTZ R6, R23, R6, !PT ;  /* 0x0000000617067209 */ /* 0x000fe40007810000 */
[----:B------:R-:W-:Y:S02]  /*4620*/  FMNMX.FTZ R8, R26, R27, !PT ;  /* 0x0000001b1a087209 */ /* 0x000fe40007810000 */
[----:B------:R-:W-:-:S02]  /*4630*/  FSEL R183, R66, -INF , !P2 ;  /* 0xff80000042b77808 */ /* 0x000fc40005000000 */
[C---:B------:R-:W-:Y:S02]  /*4640*/  ISETP.GE.AND P5, PT, R4.reuse, R192, PT ;  /* 0x000000c00400720c */ /* 0x040fe40003fa6270 */
[----:B------:R-:W-:Y:S02]  /*4650*/  FMNMX.FTZ R9, R13, R6, !PT ;  /* 0x000000060d097209 */ /* 0x000fe40007810000 */
[----:B------:R-:W-:Y:S02]  /*4660*/  ISETP.GE.AND P2, PT, R4, R135, PT ;  /* 0x000000870400720c */ /* 0x000fe40003f46270 */
        /* <DEDUP_REMOVED lines=9> */
[----:B------:R-:W-:Y:S02]  /*4700*/  IADD3 R6, R3, 0x58, RZ ;  /* 0x0000005803067810 */ /* 0x000fe40007ffe0ff */
[----:B------:R-:W-:Y:S02]  /*4710*/  FMNMX.FTZ R4, R136, R9, !PT ;  /* 0x0000000988047209 */ /* 0x000fe40007810000 */
[----:B------:R-:W-:Y:S02]  /*4720*/  FMNMX.FTZ R9, R33, R8, !PT ;  /* 0x0000000821097209 */ /* 0x000fe40007810000 */
[----:B------:R-:W-:Y:S02]  /*4730*/  FSEL R243, R65, -INF , !P4 ;  /* 0xff80000041f37808 */ /* 0x000fe40006000000 */
[----:B------:R-:W-:Y:S02]  /*4740*/  FSEL R239, R67, -INF , !P1 ;  /* 0xff80000043ef7808 */ /* 0x000fe40004800000 */
        /* <DEDUP_REMOVED lines=10> */
[----:B------:R-:W-:Y:S02]  /*47f0*/  IADD3 R6, R3, 0x60, RZ ;  /* 0x0000006003067810 */ /* 0x000fe40007ffe0ff */
[----:B------:R-:W-:Y:S02]  /*4800*/  FMNMX.FTZ R4, R151, R4, !PT ;  /* 0x0000000497047209 */ /* 0x000fe40007810000 */
[----:B------:R-:W-:-:S02]  /*4810*/  FSEL R193, R61, -INF , !P5 ;  /* 0xff8000003dc17808 */ /* 0x000fc40006800000 */
[----:B------:R-:W-:Y:S02]  /*4820*/  FSEL R185, R63, -INF , !P2 ;  /* 0xff8000003fb97808 */ /* 0x000fe40005000000 */
[----:B------:R-:W-:Y:S02]  /*4830*/  FMNMX.FTZ R9, R140, R9, !PT ;  /* 0x000000098c097209 */ /* 0x000fe40007810000 */
[C---:B------:R-:W-:Y:S02]  /*4840*/  ISETP.GE.AND P5, PT, R6.reuse, R192, PT ;  /* 0x000000c00600720c */ /* 0x040fe40003fa6270 */
[----:B------:R-:W-:Y:S02]  /*4850*/  ISETP.GE.AND P2, PT, R6, R135, PT ;  /* 0x000000870600720c */ /* 0x000fe40003f46270 */
[----:B------:R-:W-:Y:S02]  /*4860*/  FMNMX.FTZ R6, R251, R4, !PT ;  /* 0x00000004fb067209 */ /* 0x000fe40007810000 */
[----:B------:R-:W-:-:S02]  /*4870*/  IADD3 R4, R3, 0x61, RZ ;  /* 0x0000006103047810 */ /* 0x000fc40007ffe0ff */
[----:B------:R-:W-:Y:S02]  /*4880*/  FMNMX.FTZ R10, R138, R9, !PT ;  /* 0x000000098a0a7209 */ /* 0x000fe40007810000 */
[----:B------:R-:W-:Y:S02]  /*4890*/  FSEL R191, R56, -INF , !P4 ;  /* 0xff80000038bf7808 */ /* 0x000fe40006000000 */
[----:B------:R-:W-:Y:S02]  /*48a0*/  FSEL R181, R58, -INF , !P1 ;  /* 0xff8000003ab57808 */ /* 0x000fe40004800000 */
[C---:B------:R-:W-:Y:S02]  /*48b0*/  ISETP.GE.AND P4, PT, R4.reuse, R192, PT ;  /* 0x000000c00400720c */ /* 0x040fe40003f86270 */
[----:B------:R-:W-:Y:S02]  /*48c0*/  ISETP.GE.AND P1, PT, R4, R135, PT ;  /* 0x000000870400720c */ /* 0x000fe40003f26270 */
        /* <DEDUP_REMOVED lines=13> */
[----:B------:R-:W-:Y:S02]  /*49a0*/  FSEL R189, R57, -INF , !P6 ;  /* 0xff80000039bd7808 */ /* 0x000fe40007000000 */
[----:B------:R-:W-:Y:S02]  /*49b0*/  FMNMX.FTZ R10, R239, R10, !PT ;  /* 0x0000000aef0a7209 */ /* 0x000fe40007810000 */
[----:B------:R-:W-:Y:S02]  /*49c0*/  FMNMX.FTZ R12, R191, R12, !PT ;  /* 0x0000000cbf0c7209 */ /* 0x000fe40007810000 */
[----:B------:R-:W-:Y:S02]  /*49d0*/  FMNMX.FTZ R10, R187, R10, !PT ;  /* 0x0000000abb0a7209 */ /* 0x000fe40007810000 */
[----:B------:R-:W-:Y:S02]  /*49e0*/  IADD3 R8, R3, 0x68, RZ ;  /* 0x0000006803087810 */ /* 0x000fe40007ffe0ff */
[----:B------:R-:W-:-:S02]  /*49f0*/  FMNMX.FTZ R10, R185, R10, !PT ;  /* 0x0000000ab90a7209 */ /* 0x000fc40007810000 */
[----:B------:R-:W-:Y:S02]  /*4a00*/  FSEL R171, R52, -INF , !P5 ;  /* 0xff80000034ab7808 */ /* 0x000fe40006800000 */
[----:B------:R-:W-:Y:S02]  /*4a10*/  FMNMX.FTZ R12, R189, R12, !PT ;  /* 0x0000000cbd0c7209 */ /* 0x000fe40007810000 */
[----:B------:R-:W-:Y:S02]  /*4a20*/  FSEL R177, R59, -INF , !P3 ;  /* 0xff8000003bb17808 */ /* 0x000fe40005800000 */
[----:B------:R-:W-:Y:S02]  /*4a30*/  FMNMX.FTZ R10, R181, R10, !PT ;  /* 0x0000000ab50a7209 */ /* 0x000fe40007810000 */
[----:B------:R-:W-:Y:S02]  /*4a40*/  ISETP.GE.AND P6, PT, R8, R192, PT ;  /* 0x000000c00800720c */ /* 0x000fe40003fc6270 */
[----:B------:R-:W-:-:S02]  /*4a50*/  IADD3 R9, R3, 0x69, RZ ;  /* 0x0000006903097810 */ /* 0x000fc40007ffe0ff */
[----:B------:R-:W-:Y:S02]  /*4a60*/  FSEL R169, R53, -INF , !P4 ;  /* 0xff80000035a97808 */ /* 0x000fe40006000000 */
[----:B------:R-:W-:Y:S02]  /*4a70*/  FMNMX.FTZ R12, R171, R12, !PT ;  /* 0x0000000cab0c7209 */ /* 0x000fe40007810000 */
[----:B------:R-:W-:Y:S02]  /*4a80*/  FSEL R163, R54, -INF , !P2 ;  /* 0xff80000036a37808 */ /* 0x000fe40005000000 */
[----:B------:R-:W-:Y:S02]  /*4a90*/  FMNMX.FTZ R10, R177, R10, !PT ;  /* 0x0000000ab10a7209 */ /* 0x000fe40007810000 */
[----:B------:R-:W-:Y:S02]  /*4aa0*/  ISETP.GE.AND P3, PT, R8, R135, PT ;  /* 0x000000870800720c */ /* 0x000fe40003f66270 */
[----:B------:R-:W-:-:S02]  /*4ab0*/  IADD3 R8, R3, 0x70, RZ ;  /* 0x0000007003087810 */ /* 0x000fc40007ffe0ff */
[----:B------:R-:W-:Y:S02]  /*4ac0*/  ISETP.GE.AND P5, PT, R9, R192, PT ;  /* 0x000000c00900720c */ /* 0x000fe40003fa6270 */
[----:B------:R-:W-:Y:S02]  /*4ad0*/  FSEL R167, R44, -INF , !P6 ;  /* 0xff8000002ca77808 */ /* 0x000fe40007000000 */
[----:B------:R-:W-:Y:S02]  /*4ae0*/  FMNMX.FTZ R12, R169, R12, !PT ;  /* 0x0000000ca90c7209 */ /* 0x000fe40007810000 */
        /* <DEDUP_REMOVED lines=16> */
[----:B------:R-:W-:Y:S02]  /*4bf0*/  IADD3 R3, R3, 0x79, RZ ;  /* 0x0000007903037810 */ /* 0x000fe40007ffe0ff */
[----:B------:R-:W-:Y:S02]  /*4c00*/  ISETP.GE.AND P5, PT, R4, R192, PT ;  /* 0x000000c00400720c */ /* 0x000fe40003fa6270 */
[----:B------:R-:W-:Y:S02]  /*4c10*/  FSEL R145, R41, -INF , !P6 ;  /* 0xff80000029917808 */ /* 0x000fe40007000000 */
[----:B------:R-:W-:Y:S02]  /*4c20*/  FMNMX.FTZ R12, R147, R12, !PT ;  /* 0x0000000c930c7209 */ /* 0x000fe40007810000 */
[----:B------:R-:W-:-:S02]  /*4c30*/  ISETP.GE.AND P1, PT, R6, R135, PT ;  /* 0x000000870600720c */ /* 0x000fc40003f26270 */
[----:B------:R-:W-:Y:S02]  /*4c40*/  FSEL R139, R42, -INF , !P2 ;  /* 0xff8000002a8b7808 */ /* 0x000fe40005000000 */
[----:B------:R-:W-:Y:S02]  /*4c50*/  FMNMX.FTZ R10, R155, R10, !PT ;  /* 0x0000000a9b0a7209 */ /* 0x000fe40007810000 */
[----:B------:R-:W-:Y:S02]  /*4c60*/  ISETP.GE.AND P4, PT, R3, R192, PT ;  /* 0x000000c00300720c */ /* 0x000fe40003f86270 */
[----:B------:R-:W-:Y:S02]  /*4c70*/  FSEL R143, R28, -INF , !P5 ;  /* 0xff8000001c8f7808 */ /* 0x000fe40006800000 */
[----:B------:R-:W-:Y:S02]  /*4c80*/  FMNMX.FTZ R12, R145, R12, !PT ;  /* 0x0000000c910c7209 */ /* 0x000fe40007810000 */
        /* <DEDUP_REMOVED lines=24> */
[----:B------:R-:W-:Y:S01]  /*4e10*/  FSEL R66, R66, RZ, P1 ;  /* 0x000000ff42427208 */ /* 0x000fe20000800000 */
[----:B------:R-:W-:Y:S01]  /*4e20*/  LDSM.16.MT88.4 R4, [R212+0x10000] ;  /* 0x01000000d404783b */ /* 0x000fe20000004200 */
[C---:B------:R-:W-:Y:S01]  /*4e30*/  FSETP.NEU.FTZ.AND P1, PT, R3.reuse, -INF , PT ;  /* 0xff8000000300780b */ /* 0x040fe20003f3d000 */
[----:B------:R-:W-:Y:S02]  /*4e40*/  FMUL.FTZ R62, R3, c[0x0][0x23c] ;  /* 0x00008f00033e7a20 */ /* 0x000fe40000410000 */
[--C-:B------:R-:W-:Y:S02]  /*4e50*/  FFMA.FTZ R59, R24, c[0x0][0x23c], -R66.reuse ;  /* 0x00008f00183b7a23 */ /* 0x100fe40000010842 */
[--C-:B------:R-:W-:Y:S01]  /*4e60*/  FFMA.FTZ R58, R25, c[0x0][0x23c], -R66.reuse ;  /* 0x00008f00193a7a23 */ /* 0x100fe20000010842 */
[----:B------:R-:W-:Y:S01]  /*4e70*/  FSEL R62, R62, RZ, P1 ;  /* 0x000000ff3e3e7208 */ /* 0x000fe20000800000 */
[--C-:B------:R-:W-:Y:S01]  /*4e80*/  FFMA.FTZ R56, R87, c[0x0][0x23c], -R66.reuse ;  /* 0x00008f0057387a23 */ /* 0x100fe20000010842 */
[----:B------:R-:W-:Y:S01]  /*4e90*/  ISETP.GE.AND P1, PT, R2, 0x2, PT ;  /* 0x000000020200780c */ /* 0x000fe20003f26270 */
        /* <DEDUP_REMOVED lines=8> */
[--C-:B------:R-:W-:Y:S01]  /*4f20*/  FFMA.FTZ R48, R13, c[0x0][0x23c], -R66.reuse ;  /* 0x00008f000d307a23 */ /* 0x100fe20000010842 */
[----:B------:R-:W2:Y:S01]  /*4f30*/  LDSM.16.MT88.4 R84, [R213+0xc000] ;  /* 0x00c00000d554783b */ /* 0x000ea20000004200 */
[--C-:B------:R-:W-:Y:S02]  /*4f40*/  FFMA.FTZ R57, R49, c[0x0][0x23c], -R66.reuse ;  /* 0x00008f0031397a23 */ /* 0x100fe40000010842 */
[--C-:B------:R-:W-:Y:S01]  /*4f50*/  FFMA.FTZ R52, R17, c[0x0][0x23c], -R66.reuse ;  /* 0x00008f0011347a23 */ /* 0x100fe20000010842 */
[----:B------:R-:W3:Y:S01]  /*4f60*/  LDSM.16.MT88.4 R12, [R212+0xc800] ;  /* 0x00c80000d40c783b */ /* 0x000ee20000004200 */
[----:B------:R-:W-:Y:S01]  /*4f70*/  FFMA.FTZ R51, R23, c[0x0][0x23c], -R66 ;  /* 0x00008f0017337a23 */ /* 0x000fe20000010842 */
[----:B------:R-:W-:Y:S01]  /*4f80*/  MUFU.EX2 R56, R56 ;  /* 0x0000003800387308 */ /* 0x000fe20000000800 */
[----:B------:R-:W-:-:S02]  /*4f90*/  FFMA.FTZ R55, R21, c[0x0][0x23c], -R62 ;  /* 0x00008f0015377a23 */ /* 0x000fc4000001083e */
[--C-:B------:R-:W-:Y:S01]  /*4fa0*/  FFMA.FTZ R50, R19, c[0x0][0x23c], -R62.reuse ;  /* 0x00008f0013327a23 */ /* 0x100fe2000001083e */
[----:B------:R-:W4:Y:S01]  /*4fb0*/  LDSM.16.MT88.4 R20, [R214+0xc800] ;  /* 0x00c80000d614783b */ /* 0x000f220000004200 */
[--C-:B------:R-:W-:Y:S02]  /*4fc0*/  FFMA.FTZ R49, R35, c[0x0][0x23c], -R62.reuse ;  /* 0x00008f0023317a23 */ /* 0x100fe4000001083e */
[----:B------:R-:W-:Y:S01]  /*4fd0*/  FFMA.FTZ R46, R33, c[0x0][0x23c], -R62 ;  /* 0x00008f00212e7a23 */ /* 0x000fe2000001083e */
[----:B------:R-:W5:Y:S01]  /*4fe0*/  MUFU.EX2 R53, R53 ;  /* 0x0000003500357308 */ /* 0x000f620000000800 */
[----:B-1----:R-:W-:Y:S01]  /*4ff0*/  F2FP.BF16.PACK_AB R116, R58, R59 ;  /* 0x0000003b3a74723e */ /* 0x002fe200000010ff */
[----:B------:R-:W1:Y:S01]  /*5000*/  LDSM.16.MT88.4 R16, [R213+0xc800] ;  /* 0x00c80000d510783b */ /* 0x000e620000004200 */
[--C-:B------:R-:W-:Y:S02]  /*5010*/  FFMA.FTZ R47, R152, c[0x0][0x23c], -R66.reuse ;  /* 0x00008f00982f7a23 */ /* 0x100fe40000010842 */
[--C-:B------:R-:W-:Y:S01]  /*5020*/  FFMA.FTZ R44, R148, c[0x0][0x23c], -R66.reuse ;  /* 0x00008f00942c7a23 */ /* 0x100fe20000010842 */
[----:B------:R-:W1:Y:S01]  /*5030*/  LDSM.16.MT88.4 R32, [R214+0x10800] ;  /* 0x01080000d620783b */ /* 0x000e620000004200 */
[--C-:B------:R-:W-:Y:S01]  /*5040*/  FFMA.FTZ R43, R150, c[0x0][0x23c], -R66.reuse ;  /* 0x00008f00962b7a23 */ /* 0x100fe20000010842 */
[----:B------:R-:W-:Y:S01]  /*5050*/  MUFU.EX2 R63, R63 ;  /* 0x0000003f003f7308 */ /* 0x000fe20000000800 */
[----:B------:R-:W-:-:S02]  /*5060*/  FFMA.FTZ R40, R146, c[0x0][0x23c], -R66 ;  /* 0x00008f0092287a23 */ /* 0x000fc40000010842 */
[--C-:B------:R-:W-:Y:S02]  /*5070*/  FFMA.FTZ R45, R142, c[0x0][0x23c], -R62.reuse ;  /* 0x00008f008e2d7a23 */ /* 0x100fe4000001083e */
[--C-:B------:R-:W-:Y:S02]  /*5080*/  FFMA.FTZ R42, R144, c[0x0][0x23c], -R62.reuse ;  /* 0x00008f00902a7a23 */ /* 0x100fe4000001083e */
[--C-:B------:R-:W-:Y:S01]  /*5090*/  FFMA.FTZ R41, R140, c[0x0][0x23c], -R62.reuse ;  /* 0x00008f008c297a23 */ /* 0x100fe2000001083e */
[----:B------:R-:W2:Y:S01]  /*50a0*/  MUFU.EX2 R60, R60 ;  /* 0x0000003c003c7308 */ /* 0x000ea20000000800 */
[----:B-----5:R-:W-:Y:S01]  /*50b0*/  F2FP.BF16.PACK_AB R118, R53, R56 ;  /* 0x000000383576723e */ /* 0x020fe200000010ff */
[----:B------:R-:W-:Y:S02]  /*50c0*/  FFMA.FTZ R0, R138, c[0x0][0x23c], -R62 ;  /* 0x00008f008a007a23 */ /* 0x000fe4000001083e */
[----:B------:R-:W-:Y:S02]  /*50d0*/  FFMA.FTZ R64, R136, c[0x0][0x23c], -R66 ;  /* 0x00008f0088407a23 */ /* 0x000fe40000010842 */
[----:B------:R-:W-:-:S02]  /*50e0*/  FFMA.FTZ R138, R153, c[0x0][0x23c], -R62 ;  /* 0x00008f00998a7a23 */ /* 0x000fc4000001083e */
[----:B------:R-:W-:Y:S01]  /*50f0*/  MUFU.EX2 R61, R61 ;  /* 0x0000003d003d7308 */ /* 0x000fe20000000800 */
[--C-:B------:R-:W-:Y:S02]  /*5100*/  FFMA.FTZ R149, R149, c[0x0][0x23c], -R66.reuse ;  /* 0x00008f0095957a23 */ /* 0x100fe40000010842 */
[--C-:B------:R-:W-:Y:S02]  /*5110*/  FFMA.FTZ R151, R151, c[0x0][0x23c], -R66.reuse ;  /* 0x00008f0097977a23 */ /* 0x100fe40000010842 */
[----:B------:R-:W-:Y:S02]  /*5120*/  FFMA.FTZ R136, R251, c[0x0][0x23c], -R66 ;  /* 0x00008f00fb887a23 */ /* 0x000fe40000010842 */
[--C-:B------:R-:W-:Y:S01]  /*5130*/  FFMA.FTZ R153, R249, c[0x0][0x23c], -R62.reuse ;  /* 0x00008f00f9997a23 */ /* 0x100fe2000001083e */
[----:B------:R-:W5:Y:S01]  /*5140*/  MUFU.EX2 R54, R54 ;  /* 0x0000003600367308 */ /* 0x000f620000000800 */
[----:B--2---:R-:W-:Y:S01]  /*5150*/  F2FP.BF16.PACK_AB R117, R60, R63 ;  /* 0x0000003f3c75723e */ /* 0x004fe200000010ff */
        /* <DEDUP_REMOVED lines=12> */
[----:B------:R-:W-:Y:S01]  /*5220*/  FFMA.FTZ R183, R239, c[0x0][0x23c], -R62 ;  /* 0x00008f00efb77a23 */ /* 0x000fe2000001083e */
        /* <DEDUP_REMOVED lines=20> */
[----:B------:R-:W5:Y:S01]  /*5370*/  MUFU.EX2 R50, R50 ;  /* 0x0000003200327308 */ /* 0x000f620000000800 */
        /* <DEDUP_REMOVED lines=62> */
[C---:B----4-:R-:W-:Y:S02]  /*5760*/  HMMA.16816.F32.BF16 R72, R4.reuse, R20, R72 ;  /* 0x000000140448723c */ /* 0x050fe40000041848 */
[----:B------:R-:W4:Y:S06]  /*5770*/  MUFU.EX2 R173, R173 ;  /* 0x000000ad00ad7308 */ /* 0x000f2c0000000800 */
[C---:B------:R-:W-:Y:S01]  /*5780*/  HMMA.16816.F32.BF16 R76, R4.reuse, R22, R76 ;  /* 0x00000016044c723c */ /* 0x040fe2000004184c */
[----:B------:R-:W-:Y:S01]  /*5790*/  LDSM.16.MT88.4 R20, [R214+0xd000] ;  /* 0x00d00000d614783b */ /* 0x000fe20000004200 */
        /* <DEDUP_REMOVED lines=16> */
[C---:B---3--:R-:W-:Y:S02]  /*58a0*/  HMMA.16816.F32.BF16 R120, R4.reuse, R12, R120 ;  /* 0x0000000c0478723c */ /* 0x048fe40000041878 */
[----:B------:R-:W3:Y:S06]  /*58b0*/  MUFU.EX2 R150, R150 ;  /* 0x0000009600967308 */ /* 0x000eec0000000800 */
        /* <DEDUP_REMOVED lines=26> */
[----:B------:R-:W-:Y:S02]  /*5a60*/  MUFU.EX2 R158, R158 ;  /* 0x0000009e009e7308 */ /* 0x000fe40000000800 */
[C---:B--2---:R-:W-:Y:S06]  /*5a70*/  HMMA.16816.F32.BF16 R96, R4.reuse, R12, R96 ;  /* 0x0000000c0460723c */ /* 0x044fec0000041860 */
[----:B------:R-:W2:Y:S02]  /*5a80*/  MUFU.EX2 R169, R169 ;  /* 0x000000a900a97308 */ /* 0x000ea40000000800 */
[C---:B------:R-:W-:Y:S01]  /*5a90*/  HMMA.16816.F32.BF16 R100, R4.reuse, R14, R100 ;  /* 0x0000000e0464723c */ /* 0x040fe20000041864 */
[----:B------:R-:W2:Y:S05]  /*5aa0*/  LDSM.16.MT88.4 R12, [R212+0xd800] ;  /* 0x00d80000d40c783b */ /* 0x000eaa0000004200 */
[----:B------:R-:W-:Y:S02]  /*5ab0*/  MUFU.EX2 R160, R160 ;  /* 0x000000a000a07308 */ /* 0x000fe40000000800 */
[C---:B------:R-:W-:Y:S06]  /*5ac0*/  HMMA.16816.F32.BF16 R128, R4.reuse, R24, R128 ;  /* 0x000000180480723c */ /* 0x040fec0000041880 */
[----:B------:R-:W2:Y:S02]  /*5ad0*/  MUFU.EX2 R165, R165 ;  /* 0x000000a500a57308 */ /* 0x000ea40000000800 */
        /* <DEDUP_REMOVED lines=20> */
[----:B------:R-:W-:-:S02]  /*5c20*/  F2FP.BF16.PACK_AB R6, R136, R151 ;  /* 0x000000978806723e */ /* 0x000fc400000010ff */
[----:B-----5:R-:W-:Y:S01]  /*5c30*/  F2FP.BF16.PACK_AB R5, R153, R138 ;  /* 0x0000008a9905723e */ /* 0x020fe200000010ff */
[----:B------:R-:W-:Y:S01]  /*5c40*/  FADD.FTZ R138, R138, R41 ;  /* 0x000000298a8a7221 */ /* 0x000fe20000010000 */
[----:B------:R-:W-:Y:S01]  /*5c50*/  F2FP.BF16.PACK_AB R7, R159, R140 ;  /* 0x0000008c9f07723e */ /* 0x000fe200000010ff */
[----:B------:R-:W-:Y:S02]  /*5c60*/  FADD.FTZ R64, R149, R64 ;  /* 0x0000004095407221 */ /* 0x000fe40000010000 */
[----:B------:R-:W-:Y:S02]  /*5c70*/  FADD.FTZ R153, R153, R138 ;  /* 0x0000008a99997221 */ /* 0x000fe40000010000 */
[----:B------:R-:W-:Y:S02]  /*5c80*/  FADD.FTZ R151, R151, R64 ;  /* 0x0000004097977221 */ /* 0x000fe40000010000 */
[----:B---3--:R-:W-:Y:S01]  /*5c90*/  HMMA.16816.F32.BF16 R80, R4, R16, R80 ;  /* 0x000000100450723c */ /* 0x008fe20000041850 */
[----:B------:R-:W-:-:S02]  /*5ca0*/  FADD.FTZ R140, R140, R153 ;  /* 0x000000998c8c7221 */ /* 0x000fc40000010000 */
        /* <DEDUP_REMOVED lines=25> */
[----:B----4-:R-:W-:Y:S01]  /*5e40*/  F2FP.BF16.PACK_AB R4, R173, R142 ;  /* 0x0000008ead04723e */ /* 0x010fe200000010ff */
[----:B------:R-:W-:Y:S01]  /*5e50*/  FADD.FTZ R142, R142, R151 ;  /* 0x000000978e8e7221 */ /* 0x000fe20000010000 */
[----:B------:R-:W-:-:S02]  /*5e60*/  F2FP.BF16.PACK_AB R6, R144, R175 ;  /* 0x000000af9006723e */ /* 0x000fc400000010ff */
[----:B------:R-:W-:Y:S01]  /*5e70*/  F2FP.BF16.PACK_AB R5, R179, R146 ;  /* 0x00000092b305723e */ /* 0x000fe200000010ff */
[----:B------:R-:W-:Y:S01]  /*5e80*/  FADD.FTZ R146, R146, R159 ;  /* 0x0000009f92927221 */ /* 0x000fe20000010000 */
[----:B------:R-:W-:Y:S01]  /*5e90*/  F2FP.BF16.PACK_AB R7, R183, R148 ;  /* 0x00000094b707723e */ /* 0x000fe200000010ff */
[----:B------:R-:W-:Y:S02]  /*5ea0*/  FADD.FTZ R142, R173, R142 ;  /* 0x0000008ead8e7221 */ /* 0x000fe40000010000 */
[----:B------:R-:W-:Y:S02]  /*5eb0*/  FADD.FTZ R179, R179, R146 ;  /* 0x00000092b3b37221 */ /* 0x000fe40000010000 */
[----:B------:R-:W-:Y:S02]  /*5ec0*/  FADD.FTZ R175, R175, R142 ;  /* 0x0000008eafaf7221 */ /* 0x000fe40000010000 */
[----:B-1----:R-:W-:Y:S01]  /*5ed0*/  HMMA.16816.F32.BF16 R80, R4, R8, R80 ;  /* 0x000000080450723c */ /* 0x002fe20000041850 */
[----:B------:R-:W-:-:S02]  /*5ee0*/  FADD.FTZ R148, R148, R179 ;  /* 0x000000b394947221 */ /* 0x000fc40000010000 */
[----:B------:R-:W-:Y:S02]  /*5ef0*/  FADD.FTZ R144, R144, R175 ;  /* 0x000000af90907221 */ /* 0x000fe40000010000 */
[----:B------:R-:W-:-:S03]  /*5f00*/  FADD.FTZ R183, R183, R148 ;  /* 0x00000094b7b77221 */ /* 0x000fc60000010000 */
[C---:B------:R-:W-:Y:S01]  /*5f10*/  HMMA.16816.F32.BF16 R84, R4.reuse, R10, R84 ;  /* 0x0000000a0454723c */ /* 0x040fe20000041854 */
[----:B------:R-:W1:Y:S07]  /*5f20*/  LDSM.16.MT88.4 R8, [R213+0x12000] ;  /* 0x01200000d508783b */ /* 0x000e6e0000004200 */
[C---:B-----5:R-:W-:Y:S08]  /*5f30*/  HMMA.16816.F32.BF16 R72, R4.reuse, R20, R72 ;  /* 0x000000140448723c */ /* 0x060ff00000041848 */
        /* <DEDUP_REMOVED lines=20> */
[----:B------:R-:W-:Y:S01]  /*6080*/  F2FP.BF16.PACK_AB R4, R150, R195 ;  /* 0x000000c39604723e */ /* 0x000fe200000010ff */
        /* <DEDUP_REMOVED lines=8> */
[----:B--2---:R-:W-:Y:S01]  /*6110*/  HMMA.16816.F32.BF16 R72, R4, R12, R72 ;  /* 0x0000000c0448723c */ /* 0x004fe20000041848 */
[----:B------:R-:W-:-:S02]  /*6120*/  FADD.FTZ R156, R156, R185 ;  /* 0x000000b99c9c7221 */ /* 0x000fc40000010000 */
[----:B------:R-:W-:Y:S02]  /*6130*/  FADD.FTZ R189, R189, R152 ;  /* 0x00000098bdbd7221 */ /* 0x000fe40000010000 */
[----:B------:R-:W-:-:S03]  /*6140*/  FADD.FTZ R177, R177, R156 ;  /* 0x0000009cb1b17221 */ /* 0x000fc60000010000 */
        /* <DEDUP_REMOVED lines=25> */
[----:B------:R-:W-:-:S02]  /*62e0*/  F2FP.BF16.PACK_AB R6, R165, R160 ;  /* 0x000000a0a506723e */ /* 0x000fc400000010ff */
[----:B------:R-:W-:Y:S01]  /*62f0*/  F2FP.BF16.PACK_AB R5, R161, R162 ;  /* 0x000000a2a105723e */ /* 0x000fe200000010ff */
[----:B------:R-:W-:Y:S01]  /*6300*/  FADD.FTZ R162, R162, R177 ;  /* 0x000000b1a2a27221 */ /* 0x000fe20000010000 */
[----:B----4-:R-:W-:Y:S01]  /*6310*/  F2FP.BF16.PACK_AB R7, R32, R157 ;  /* 0x0000009d2007723e */ /* 0x010fe200000010ff */
        /* <DEDUP_REMOVED lines=36> */
[----:B------:R-:W1:Y:S03]  /*6560*/  MUFU.EX2 R26, R26 ;  /* 0x0000001a001a7308 */ /* 0x000e660000000800 */
[C---:B----4-:R-:W-:Y:S05]  /*6570*/  HMMA.16816.F32.BF16 R120, R4.reuse, R20, R120 ;  /* 0x000000140478723c */ /* 0x050fea0000041878 */
[----:B------:R-:W4:Y:S03]  /*6580*/  MUFU.EX2 R27, R27 ;  /* 0x0000001b001b7308 */ /* 0x000f260000000800 */
[----:B------:R-:W-:Y:S05]  /*6590*/  HMMA.16816.F32.BF16 R116, R4, R22, R116 ;  /* 0x000000160474723c */ /* 0x000fea0000041874 */
[----:B------:R-:W2:Y:S02]  /*65a0*/  MUFU.EX2 R30, R30 ;  /* 0x0000001e001e7308 */ /* 0x000ea40000000800 */
[----:B---3--:R-:W-:Y:S01]  /*65b0*/  F2FP.BF16.PACK_AB R4, R25, R24 ;  /* 0x000000181904723e */ /* 0x008fe200000010ff */
[----:B------:R-:W-:Y:S01]  /*65c0*/  FADD.FTZ R24, R24, R165 ;  /* 0x000000a518187221 */ /* 0x000fe20000010000 */
[----:B-1----:R-:W-:-:S03]  /*65d0*/  F2FP.BF16.PACK_AB R6, R243, R26 ;  /* 0x0000001af306723e */ /* 0x002fc600000010ff */
        /* <DEDUP_REMOVED lines=93> */
.L_x_2338:
[----:B------:R-:W-:-:S05]  /*6bb0*/  IMAD.MOV.U32 R0, RZ, RZ, c[0x0][0x1a0] ;  /* 0x00006800ff007624 */ /* 0x000fca00078e00ff */
[----:B------:R-:W-:-:S04]  /*6bc0*/  LEA R0, -R0, RZ, 0x7 ;  /* 0x000000ff00007211 */ /* 0x000fc800078e39ff */
[----:B------:R-:W-:Y:S02]  /*6bd0*/  SHF.R.S32.HI R5, RZ, 0x1f, R0 ;  /* 0x0000001fff057819 */ /* 0x000fe40000011400 */
.L_x_2339:
[----:B------:R-:W-:Y:S01]  /*6be0*/  ULDC.64 UR4, c[0x0][0x1a0] ;  /* 0x0000680000047ab9 */ /* 0x000fe20000000a00 */
[C---:B------:R-:W-:Y:S01]  /*6bf0*/  LEA R224, P1, R0.reuse, R224, 0x1 ;  /* 0x000000e000e07211 */ /* 0x040fe200078208ff */
[----:B------:R-:W-:Y:S02]  /*6c00*/  USHF.L.U32 UR7, UR4, 0x5, URZ ;  /* 0x0000000504077899 */ /* 0x000fe4000800063f */
[----:B------:R-:W-:Y:S01]  /*6c10*/  UMOV UR6, 0x5 ;  /* 0x0000000500067882 */ /* 0x000fe20000000000 */
[C---:B------:R-:W-:Y:S01]  /*6c20*/  LEA.HI.X R225, R0.reuse, R225, R5, 0x1, P1 ;  /* 0x000000e100e17211 */ /* 0x040fe200008f0c05 */
[----:B------:R-:W-:Y:S01]  /*6c30*/  USHF.L.U64.HI UR5, UR4, UR6, UR5 ;  /* 0x0000000604057299 */ /* 0x000fe20008010205 */
[----:B------:R-:W-:Y:S02]  /*6c40*/  IADD3 R0, P2, R0, R38, RZ ;  /* 0x0000002600007210 */ /* 0x000fe40007f5e0ff */
[----:B------:R-:W-:Y:S01]  /*6c50*/  IADD3 R6, P1, R224, UR7, RZ ;  /* 0x00000007e0067c10 */ /* 0x000fe2000ff3e0ff */
[----:B------:R-:W-:Y:S01]  /*6c60*/  @!PT LDS RZ, [RZ] ;  /* 0x00000000fffff984 */ /* 0x000fe20000000800 */
[----:B------:R-:W-:Y:S01]  /*6c70*/  @!PT LDS RZ, [RZ] ;  /* 0x00000000fffff984 */ /* 0x000fe20000000800 */
[----:B------:R-:W-:Y:S01]  /*6c80*/  @!PT LDS RZ, [RZ] ;  /* 0x00000000fffff984 */ /* 0x000fe20000000800 */
[----:B------:R1:W-:Y:S02]  /*6c90*/  LDGSTS.E.BYPASS.LTC128B.128 [R229+0xc000], [R224.64] ;  /* 0x0c000000e0e57fae */ /* 0x0003e4000b901d48 */
[----:B------:R-:W-:Y:S01]  /*6ca0*/  IMAD.X R5, R5, 0x1, R36, P2 ;  /* 0x0000000105057824 */ /* 0x000fe200010e0624 */
[----:B------:R-:W-:-:S02]  /*6cb0*/  IADD3.X R7, R225, UR5, RZ, P1, !PT ;  /* 0x00000005e1077c10 */ /* 0x000fc40008ffe4ff */
[----:B------:R-:W-:Y:S02]  /*6cc0*/  IADD3 R8, P1, R6, UR7, RZ ;  /* 0x0000000706087c10 */ /* 0x000fe4000ff3e0ff */
[----:B------:R-:W-:Y:S02]  /*6cd0*/  LEA R10, P2, R0, c[0x0][0x170], 0x1 ;  /* 0x00005c00000a7a11 */ /* 0x000fe400078408ff */
[----:B------:R-:W-:Y:S02]  /*6ce0*/  IADD3.X R9, R7, UR5, RZ, P1, !PT ;  /* 0x0000000507097c10 */ /* 0x000fe40008ffe4ff */
[----:B------:R-:W-:Y:S02]  /*6cf0*/  IADD3 R4, P1, R8, UR7, RZ ;  /* 0x0000000708047c10 */ /* 0x000fe4000ff3e0ff */
[----:B------:R-:W-:Y:S02]  /*6d00*/  LEA.HI.X R11, R0, c[0x0][0x174], R5, 0x1, P2 ;  /* 0x00005d00000b7a11 */ /* 0x000fe400010f0c05 */
[----:B------:R-:W-:-:S02]  /*6d10*/  IADD3.X R5, R9, UR5, RZ, P1, !PT ;  /* 0x0000000509057c10 */ /* 0x000fc40008ffe4ff */
        /* <DEDUP_REMOVED lines=14> */
[----:B------:R-:W-:Y:S01]  /*6e00*/  ISETP.GE.AND P1, PT, R2, 0x3, PT ;  /* 0x000000030200780c */ /* 0x000fe20003f26270 */
        /* <DEDUP_REMOVED lines=9> */
[----:B------:R-:W-:Y:S04]  /*6ea0*/  LDSM.16.M88.4 R44, [R222] ;  /* 0x00000000de2c783b */ /* 0x000fe80000000200 */
[----:B------:R-:W4:Y:S04]  /*6eb0*/  LDSM.16.M88.4 R12, [R221+0x4000] ;  /* 0x00400000dd0c783b */ /* 0x000f280000000200 */
[----:B---3--:R-:W2:Y:S04]  /*6ec0*/  LDSM.16.M88.4 R4, [R221+0x4800] ;  /* 0x00480000dd04783b */ /* 0x008ea80000000200 */
[----:B------:R-:W3:Y:S04]  /*6ed0*/  LDSM.16.M88.4 R152, [R221+0x5000] ;  /* 0x00500000dd98783b */ /* 0x000ee80000000200 */
[----:B------:R-:W1:Y:S04]  /*6ee0*/  LDSM.16.M88.4 R144, [R221+0x5800] ;  /* 0x00580000dd90783b */ /* 0x000e680000000200 */
[----:B------:R-:W1:Y:S04]  /*6ef0*/  LDSM.16.M88.4 R136, [R221+0x6000] ;  /* 0x00600000dd88783b */ /* 0x000e680000000200 */
[----:B------:R-:W1:Y:S04]  /*6f00*/  LDSM.16.M88.4 R60, [R221+0x6800] ;  /* 0x00680000dd3c783b */ /* 0x000e680000000200 */
[----:B------:R-:W1:Y:S04]  /*6f10*/  LDSM.16.M88.4 R52, [R221+0x7000] ;  /* 0x00700000dd34783b */ /* 0x000e680000000200 */
[----:B------:R-:W1:Y:S04]  /*6f20*/  LDSM.16.M88.4 R28, [R221+0x7800] ;  /* 0x00780000dd1c783b */ /* 0x000e680000000200 */
[----:B------:R-:W-:Y:S04]  /*6f30*/  LDSM.16.M88.4 R160, [R220] ;  /* 0x00000000dca0783b */ /* 0x000fe80000000200 */
[----:B------:R-:W1:Y:S04]  /*6f40*/  LDSM.16.M88.4 R24, [R219] ;  /* 0x00000000db18783b */ /* 0x000e680000000200 */
[----:B-----5:R-:W5:Y:S01]  /*6f50*/  LDSM.16.M88.4 R20, [R211] ;  /* 0x00000000d314783b */ /* 0x020f620000000200 */
[C---:B----4-:R-:W-:Y:S03]  /*6f60*/  HMMA.16816.F32.BF16 R16, R44.reuse, R12, RZ ;  /* 0x0000000c2c10723c */ /* 0x050fe600000418ff */
[----:B------:R-:W4:Y:S04]  /*6f70*/  LDSM.16.M88.4 R176, [R210] ;  /* 0x00000000d2b0783b */ /* 0x000f280000000200 */
[----:B------:R-:W4:Y:S01]  /*6f80*/  LDSM.16.M88.4 R40, [R208] ;  /* 0x00000000d028783b */ /* 0x000f220000000200 */
[C---:B------:R-:W-:Y:S03]  /*6f90*/  HMMA.16816.F32.BF16 R12, R44.reuse, R14, RZ ;  /* 0x0000000e2c0c723c */ /* 0x040fe600000418ff */
[----:B------:R-:W4:Y:S04]  /*6fa0*/  LDSM.16.M88.4 R32, [R207] ;  /* 0x00000000cf20783b */ /* 0x000f280000000200 */
[----:B------:R-:W-:Y:S01]  /*6fb0*/  LDSM.16.M88.4 R36, [R218] ;  /* 0x00000000da24783b */ /* 0x000fe20000000200 */
[C---:B--2---:R-:W-:Y:S03]  /*6fc0*/  HMMA.16816.F32.BF16 R8, R44.reuse, R4, RZ ;  /* 0x000000042c08723c */ /* 0x044fe600000418ff */
[----:B------:R-:W-:Y:S04]  /*6fd0*/  LDSM.16.M88.4 R172, [R209] ;  /* 0x00000000d1ac783b */ /* 0x000fe80000000200 */
[----:B------:R-:W-:Y:S01]  /*6fe0*/  LDSM.16.M88.4 R168, [R206] ;  /* 0x00000000cea8783b */ /* 0x000fe20000000200 */
[C---:B------:R-:W-:Y:S03]  /*6ff0*/  HMMA.16816.F32.BF16 R4, R44.reuse, R6, RZ ;  /* 0x000000062c04723c */ /* 0x040fe600000418ff */
[----:B------:R-:W-:Y:S04]  /*7000*/  LDSM.16.M88.4 R164, [R205] ;  /* 0x00000000cda4783b */ /* 0x000fe80000000200 */
[----:B------:R-:W-:Y:S01]  /*7010*/  LDSM.16.M88.4 R184, [R215+0x6800] ;  /* 0x00680000d7b8783b */ /* 0x000fe20000000200 */
[C---:B---3--:R-:W-:Y:S03]  /*7020*/  HMMA.16816.F32.BF16 R156, R44.reuse, R152, RZ ;  /* 0x000000982c9c723c */ /* 0x048fe600000418ff */
[----:B------:R-:W-:Y:S04]  /*7030*/  LDSM.16.M88.4 R180, [R215+0x7000] ;  /* 0x00700000d7b4783b */ /* 0x000fe80000000200 */
[----:B------:R-:W-:Y:S01]  /*7040*/  LDSM.16.M88.4 R188, [R215+0x8800] ;  /* 0x00880000d7bc783b */ /* 0x000fe20000000200 */
[C---:B-1----:R-:W-:Y:S03]  /*7050*/  HMMA.16816.F32.BF16 R148, R44.reuse, R144, RZ ;  /* 0x000000902c94723c */ /* 0x042fe600000418ff */
[----:B------:R-:W0:Y:S05]  /*7060*/  LDGDEPBAR ;  /* 0x00000000000079af */ /* 0x000e2a0000000000 */
        /* <DEDUP_REMOVED lines=17> */
[C---:B----4-:R-:W-:Y:S08]  /*7180*/  HMMA.16816.F32.BF16 R156, R160.reuse, R176, R156 ;  /* 0x000000b0a09c723c */ /* 0x050ff0000004189c */
[C---:B------:R-:W-:Y:S01]  /*7190*/  HMMA.16816.F32.BF16 R152, R160.reuse, R178, R152 ;  /* 0x000000b2a098723c */ /* 0x040fe20000041898 */
[----:B------:R-:W-:Y:S07]  /*71a0*/  LDSM.16.M88.4 R176, [R215+0x7800] ;  /* 0x00780000d7b0783b */ /* 0x000fee0000000200 */
[C---:B------:R-:W-:Y:S08]  /*71b0*/  HMMA.16816.F32.BF16 R140, R160.reuse, R40, R140 ;  /* 0x00000028a08c723c */ /* 0x040ff0000004188c */
[C---:B------:R-:W-:Y:S01]  /*71c0*/  HMMA.16816.F32.BF16 R136, R160.reuse, R42, R136 ;  /* 0x0000002aa088723c */ /* 0x040fe20000041888 */
[----:B------:R-:W4:Y:S07]  /*71d0*/  LDSM.16.M88.4 R40, [R215+0x5800] ;  /* 0x00580000d728783b */ /* 0x000f2e0000000200 */
[C---:B------:R-:W-:Y:S08]  /*71e0*/  HMMA.16816.F32.BF16 R64, R160.reuse, R32, R64 ;  /* 0x00000020a040723c */ /* 0x040ff00000041840 */
[----:B------:R-:W-:Y:S01]  /*71f0*/  HMMA.16816.F32.BF16 R60, R160, R34, R60 ;  /* 0x00000022a03c723c */ /* 0x000fe2000004183c */
[----:B------:R-:W5:Y:S07]  /*7200*/  LDSM.16.M88.4 R32, [R215+0x6000] ;  /* 0x00600000d720783b */ /* 0x000f6e0000000200 */
[C---:B-1----:R-:W-:Y:S08]  /*7210*/  HMMA.16816.F32.BF16 R16, R36.reuse, R28, R16 ;  /* 0x0000001c2410723c */ /* 0x042ff00000041810 */
[C---:B------:R-:W-:Y:S01]  /*7220*/  HMMA.16816.F32.BF16 R12, R36.reuse, R30, R12 ;  /* 0x0000001e240c723c */ /* 0x040fe2000004180c */
[----:B------:R-:W-:Y:S07]  /*7230*/  LDSM.16.M88.4 R28, [R204] ;  /* 0x00000000cc1c783b */ /* 0x000fee0000000200 */
[C---:B--2---:R-:W-:Y:S08]  /*7240*/  HMMA.16816.F32.BF16 R8, R36.reuse, R24, R8 ;  /* 0x000000182408723c */ /* 0x044ff00000041808 */
[C---:B------:R-:W-:Y:S01]  /*7250*/  HMMA.16816.F32.BF16 R4, R36.reuse, R26, R4 ;  /* 0x0000001a2404723c */ /* 0x040fe20000041804 */
[----:B------:R-:W1:Y:S07]  /*7260*/  LDSM.16.M88.4 R24, [R217] ;  /* 0x00000000d918783b */ /* 0x000e6e0000000200 */
[C---:B---3--:R-:W-:Y:S08]  /*7270*/  HMMA.16816.F32.BF16 R156, R36.reuse, R20, R156 ;  /* 0x00000014249c723c */ /* 0x048ff0000004189c */
[----:B------:R-:W-:Y:S01]  /*7280*/  HMMA.16816.F32.BF16 R152, R36, R22, R152 ;  /* 0x000000162498723c */ /* 0x000fe20000041898 */
[----:B------:R-:W2:Y:S07]  /*7290*/  LDSM.16.M88.4 R20, [R204+0x800] ;  /* 0x00080000cc14783b */ /* 0x000eae0000000200 */
        /* <DEDUP_REMOVED lines=8> */
[----:B------:R-:W1:Y:S04]  /*7320*/  LDSM.16.M88.4 R160, [R204+0x2800] ;  /* 0x00280000cca0783b */ /* 0x000e680000000200 */
[----:B------:R-:W1:Y:S03]  /*7330*/  LDSM.16.M88.4 R164, [R204+0x2000] ;  /* 0x00200000cca4783b */ /* 0x000e660000000200 */
[C---:B----4-:R-:W-:Y:S08]  /*7340*/  HMMA.16816.F32.BF16 R148, R36.reuse, R40, R148 ;  /* 0x000000282494723c */ /* 0x050ff00000041894 */
[C---:B------:R-:W-:Y:S01]  /*7350*/  HMMA.16816.F32.BF16 R144, R36.reuse, R42, R144 ;  /* 0x0000002a2490723c */ /* 0x040fe20000041890 */
[----:B------:R-:W4:Y:S07]  /*7360*/  LDSM.16.M88.4 R40, [R204+0x3000] ;  /* 0x00300000cc28783b */ /* 0x000f2e0000000200 */
[C---:B-----5:R-:W-:Y:S08]  /*7370*/  HMMA.16816.F32.BF16 R140, R36.reuse, R32, R140 ;  /* 0x00000020248c723c */ /* 0x060ff0000004188c */
[C---:B------:R-:W-:Y:S01]  /*7380*/  HMMA.16816.F32.BF16 R136, R36.reuse, R34, R136 ;  /* 0x000000222488723c */ /* 0x040fe20000041888 */
[----:B------:R-:W5:Y:S07]  /*7390*/  LDSM.16.M88.4 R32, [R204+0x3800] ;  /* 0x00380000cc20783b */ /* 0x000f6e0000000200 */
        /* <DEDUP_REMOVED lines=24> */
[----:B------:R-:W1:Y:S07]  /*7520*/  LDSM.16.M88.4 R168, [R221+0xa000] ;  /* 0x00a00000dda8783b */ /* 0x000e6e0000000200 */
[C---:B------:R-:W-:Y:S08]  /*7530*/  HMMA.16816.F32.BF16 R140, R24.reuse, R164, R140 ;  /* 0x000000a4188c723c */ /* 0x040ff0000004188c */
[C---:B------:R-:W-:Y:S01]  /*7540*/  HMMA.16816.F32.BF16 R136, R24.reuse, R166, R136 ;  /* 0x000000a61888723c */ /* 0x040fe20000041888 */
[----:B------:R-:W2:Y:S07]  /*7550*/  LDSM.16.M88.4 R164, [R221+0xa800] ;  /* 0x00a80000dda4783b */ /* 0x000eae0000000200 */
[C---:B----4-:R-:W-:Y:S08]  /*7560*/  HMMA.16816.F32.BF16 R56, R24.reuse, R40, R56 ;  /* 0x000000281838723c */ /* 0x050ff00000041838 */
[C---:B------:R-:W-:Y:S01]  /*7570*/  HMMA.16816.F32.BF16 R52, R24.reuse, R42, R52 ;  /* 0x0000002a1834723c */ /* 0x040fe20000041834 */
[----:B------:R-:W4:Y:S07]  /*7580*/  LDSM.16.M88.4 R40, [R221+0xb800] ;  /* 0x00b80000dd28783b */ /* 0x000f2e0000000200 */
[C---:B-----5:R-:W-:Y:S08]  /*7590*/  HMMA.16816.F32.BF16 R48, R24.reuse, R32, R48 ;  /* 0x000000201830723c */ /* 0x060ff00000041830 */
[----:B------:R-:W-:Y:S01]  /*75a0*/  HMMA.16816.F32.BF16 R44, R24, R34, R44 ;  /* 0x00000022182c723c */ /* 0x000fe2000004182c */
[----:B------:R-:W-:Y:S04]  /*75b0*/  LDSM.16.M88.4 R24, [R220+0x2000] ;  /* 0x00200000dc18783b */ /* 0x000fe80000000200 */
[----:B------:R-:W5:Y:S03]  /*75c0*/  LDSM.16.M88.4 R32, [R203] ;  /* 0x00000000cb20783b */ /* 0x000f660000000200 */
[C---:B-1----:R-:W-:Y:S08]  /*75d0*/  HMMA.16816.F32.BF16 R8, R36.reuse, R28, R8 ;  /* 0x0000001c2408723c */ /* 0x042ff00000041808 */
[C---:B------:R-:W-:Y:S01]  /*75e0*/  HMMA.16816.F32.BF16 R4, R36.reuse, R30, R4 ;  /* 0x0000001e2404723c */ /* 0x040fe20000041804 */
[----:B------:R-:W1:Y:S07]  /*75f0*/  LDSM.16.M88.4 R28, [R202] ;  /* 0x00000000ca1c783b */ /* 0x000e6e0000000200 */
[C---:B--2---:R-:W-:Y:S08]  /*7600*/  HMMA.16816.F32.BF16 R156, R36.reuse, R20, R156 ;  /* 0x00000014249c723c */ /* 0x044ff0000004189c */
[C---:B------:R-:W-:Y:S01]  /*7610*/  HMMA.16816.F32.BF16 R152, R36.reuse, R22, R152 ;  /* 0x000000162498723c */ /* 0x040fe20000041898 */
[----:B------:R-:W2:Y:S07]  /*7620*/  LDSM.16.M88.4 R20, [R201] ;  /* 0x00000000c914783b */ /* 0x000eae0000000200 */
[C---:B------:R-:W-:Y:S08]  /*7630*/  HMMA.16816.F32.BF16 R16, R36.reuse, R176, R16 ;  /* 0x000000b02410723c */ /* 0x040ff00000041810 */
[C---:B------:R-:W-:Y:S01]  /*7640*/  HMMA.16816.F32.BF16 R12, R36.reuse, R178, R12 ;  /* 0x000000b2240c723c */ /* 0x040fe2000004180c */
[----:B------:R-:W-:Y:S07]  /*7650*/  LDSM.16.M88.4 R176, [R215+0x9800] ;  /* 0x00980000d7b0783b */ /* 0x000fee0000000200 */
[C---:B---3--:R-:W-:Y:S08]  /*7660*/  HMMA.16816.F32.BF16 R56, R36.reuse, R160, R56 ;  /* 0x000000a02438723c */ /* 0x048ff00000041838 */
[C---:B------:R-:W-:Y:S01]  /*7670*/  HMMA.16816.F32.BF16 R52, R36.reuse, R162, R52 ;  /* 0x000000a22434723c */ /* 0x040fe20000041834 */
[----:B------:R-:W3:Y:S07]  /*7680*/  LDSM.16.M88.4 R160, [R200] ;  /* 0x00000000c8a0783b */ /* 0x000eee0000000200 */
        /* <DEDUP_REMOVED lines=10> */
[----:B------:R-:W-:Y:S01]  /*7730*/  HMMA.16816.F32.BF16 R44, R36, R42, R44 ;  /* 0x0000002a242c723c */ /* 0x000fe2000004182c */
[----:B------:R-:W4:Y:S04]  /*7740*/  LDSM.16.M88.4 R40, [R199] ;  /* 0x00000000c728783b */ /* 0x000f280000000200 */
[----:B------:R-:W3:Y:S03]  /*7750*/  LDSM.16.M88.4 R36, [R198] ;  /* 0x00000000c624783b */ /* 0x000ee60000000200 */
[C---:B-----5:R-:W-:Y:S08]  /*7760*/  HMMA.16816.F32.BF16 R16, R24.reuse, R32, R16 ;  /* 0x000000201810723c */ /* 0x060ff00000041810 */
[C---:B------:R-:W-:Y:S01]  /*7770*/  HMMA.16816.F32.BF16 R12, R24.reuse, R34, R12 ;  /* 0x00000022180c723c */ /* 0x040fe2000004180c */
[----:B------:R-:W5:Y:S07]  /*7780*/  LDSM.16.M88.4 R32, [R197] ;  /* 0x00000000c520783b */ /* 0x000f6e0000000200 */
[C---:B-1----:R-:W-:Y:S08]  /*7790*/  HMMA.16816.F32.BF16 R8, R24.reuse, R28, R8 ;  /* 0x0000001c1808723c */ /* 0x042ff00000041808 */
[C---:B------:R-:W-:Y:S01]  /*77a0*/  HMMA.16816.F32.BF16 R4, R24.reuse, R30, R4 ;  /* 0x0000001e1804723c */ /* 0x040fe20000041804 */
[----:B------:R-:W1:Y:S07]  /*77b0*/  LDSM.16.M88.4 R28, [R196] ;  /* 0x00000000c41c783b */ /* 0x000e6e0000000200 */
        /* <DEDUP_REMOVED lines=8> */
[----:B------:R-:W-:Y:S07]  /*7840*/  LDSM.16.M88.4 R40, [R217+0x2000] ;  /* 0x00200000d928783b */ /* 0x000fee0000000200 */
[C---:B------:R-:W-:Y:S08]  /*7850*/  HMMA.16816.F32.BF16 R64, R24.reuse, R36, R64 ;  /* 0x000000241840723c */ /* 0x040ff00000041840 */
[C---:B------:R-:W-:Y:S01]  /*7860*/  HMMA.16816.F32.BF16 R60, R24.reuse, R38, R60 ;  /* 0x00000026183c723c */ /* 0x040fe2000004183c */
[----:B------:R-:W3:Y:S07]  /*7870*/  LDSM.16.M88.4 R36, [R204+0x4000] ;  /* 0x00400000cc24783b */ /* 0x000eee0000000200 */
[C---:B-----5:R-:W-:Y:S08]  /*7880*/  HMMA.16816.F32.BF16 R56, R24.reuse, R32, R56 ;  /* 0x000000201838723c */ /* 0x060ff00000041838 */
        /* <DEDUP_REMOVED lines=8> */
[----:B------:R-:W2:Y:S07]  /*7910*/  LDSM.16.M88.4 R20, [R204+0x6000] ;  /* 0x00600000cc14783b */ /* 0x000eae0000000200 */
[C---:B------:R-:W-:Y:S08]  /*7920*/  HMMA.16816.F32.BF16 R148, R184.reuse, R176, R148 ;  /* 0x000000b0b894723c */ /* 0x040ff00000041894 */
[C---:B------:R-:W-:Y:S08]  /*7930*/  HMMA.16816.F32.BF16 R144, R184.reuse, R178, R144 ;  /* 0x000000b2b890723c */ /* 0x040ff00000041890 */
[C---:B------:R-:W-:Y:S08]  /*7940*/  HMMA.16816.F32.BF16 R140, R184.reuse, R172, R140 ;  /* 0x000000acb88c723c */ /* 0x040ff0000004188c */
[C---:B------:R-:W-:Y:S01]  /*7950*/  HMMA.16816.F32.BF16 R136, R184.reuse, R174, R136 ;  /* 0x000000aeb888723c */ /* 0x040fe20000041888 */
[----:B------:R-:W-:Y:S07]  /*7960*/  LDSM.16.M88.4 R172, [R204+0x6800] ;  /* 0x00680000ccac783b */ /* 0x000fee0000000200 */
[C---:B------:R-:W-:Y:S08]  /*7970*/  HMMA.16816.F32.BF16 R156, R184.reuse, R180, R156 ;  /* 0x000000b4b89c723c */ /* 0x040ff0000004189c */
[C---:B------:R-:W-:Y:S08]  /*7980*/  HMMA.16816.F32.BF16 R8, R184.reuse, R188, R8 ;  /* 0x000000bcb808723c */ /* 0x040ff00000041808 */
[----:B------:R-:W-:Y:S08]  /*7990*/  HMMA.16816.F32.BF16 R4, R184, R190, R4 ;  /* 0x000000beb804723c */ /* 0x000ff00000041804 */
[C---:B---3--:R-:W-:Y:S08]  /*79a0*/  HMMA.16816.F32.BF16 R16, R40.reuse, R36, R16 ;  /* 0x000000242810723c */ /* 0x048ff00000041810 */
[C---:B-1----:R-:W-:Y:S08]  /*79b0*/  HMMA.16816.F32.BF16 R148, R40.reuse, R24, R148 ;  /* 0x000000182894723c */ /* 0x042ff00000041894 */
[C---:B------:R-:W-:Y:S01]  /*79c0*/  HMMA.16816.F32.BF16 R144, R40.reuse, R26, R144 ;  /* 0x0000001a2890723c */ /* 0x040fe20000041890 */
[----:B------:R-:W1:Y:S07]  /*79d0*/  LDSM.16.M88.4 R24, [R204+0x7000] ;  /* 0x00700000cc18783b */ /* 0x000e6e0000000200 */
[----:B------:R-:W-:Y:S08]  /*79e0*/  HMMA.16816.F32.BF16 R12, R40, R38, R12 ;  /* 0x00000026280c723c */ /* 0x000ff0000004180c */
[----:B------:R-:W-:Y:S08]  /*79f0*/  HMMA.16816.F32.BF16 R152, R184, R182, R152 ;  /* 0x000000b6b898723c */ /* 0x000ff00000041898 */
[C---:B--2---:R-:W-:Y:S08]  /*7a00*/  HMMA.16816.F32.BF16 R140, R40.reuse, R20, R140 ;  /* 0x00000014288c723c */ /* 0x044ff0000004188c */
[----:B------:R-:W-:Y:S01]  /*7a10*/  HMMA.16816.F32.BF16 R136, R40, R22, R136 ;  /* 0x000000162888723c */ /* 0x000fe20000041888 */
[----:B------:R-:W2:Y:S01]  /*7a20*/  LDSM.16.M88.4 R20, [R204+0x7800] ;  /* 0x00780000cc14783b */ /* 0x000ea20000000200 */
[----:B------:R-:W-:-:S06]  /*7a30*/  DEPBAR.LE SB0, 0x0 ;  /* 0x000080000000791a */ /* 0x000fcc0000000000 */
[C---:B------:R-:W-:Y:S07]  /*7a40*/  HMMA.16816.F32.BF16 R156, R40.reuse, R28, R156 ;  /* 0x0000001c289c723c */ /* 0x040fee000004189c */
[----:B------:R-:W-:Y:S01]  /*7a50*/  IMAD R28, R227, 0x80, R194 ;  /* 0x00000080e31c7824 */ /* 0x000fe200078e02c2 */
[----:B------:R-:W-:Y:S04]  /*7a60*/  HMMA.16816.F32.BF16 R8, R40, R32, R8 ;  /* 0x000000202808723c */ /* 0x000fe80000041808 */
[----:B------:R-:W-:-:S02]  /*7a70*/  IADD3 R0, R28, 0x1, RZ ;  /* 0x000000011c007810 */ /* 0x000fc40007ffe0ff */
[-C--:B------:R-:W-:Y:S02]  /*7a80*/  ISETP.GE.AND P2, PT, R28, R192.reuse, PT ;  /* 0x000000c01c00720c */ /* 0x080fe40003f46270 */
[----:B------:R-:W-:Y:S01]  /*7a90*/  HMMA.16816.F32.BF16 R4, R40, R34, R4 ;  /* 0x000000222804723c */ /* 0x000fe20000041804 */
[C---:B------:R-:W-:Y:S02]  /*7aa0*/  ISETP.GE.AND P3, PT, R0.reuse, R192, PT ;  /* 0x000000c00000720c */ /* 0x040fe40003f66270 */
[----:B------:R-:W-:Y:S02]  /*7ab0*/  ISETP.GE.AND P6, PT, R0, R135, PT ;  /* 0x000000870000720c */ /* 0x000fe40003fc6270 */
[C---:B------:R-:W-:Y:S02]  /*7ac0*/  IADD3 R2, R28.reuse, 0x9, RZ ;  /* 0x000000091c027810 */ /* 0x040fe40007ffe0ff */
[----:B------:R-:W-:Y:S01]  /*7ad0*/  IADD3 R0, R28, 0x8, RZ ;  /* 0x000000081c007810 */ /* 0x000fe20007ffe0ff */
[----:B------:R-:W-:Y:S01]  /*7ae0*/  HMMA.16816.F32.BF16 R56, R184, R164, R56 ;  /* 0x000000a4b838723c */ /* 0x000fe20000041838 */
[----:B------:R-:W-:-:S02]  /*7af0*/  FSEL R16, R16, -INF , !P2 ;  /* 0xff80000010107808 */ /* 0x000fc40005000000 */
[-C--:B------:R-:W-:Y:S02]  /*7b00*/  ISETP.GE.AND P2, PT, R2, R192.reuse, PT ;  /* 0x000000c00200720c */ /* 0x080fe40003f46270 */
[C---:B------:R-:W-:Y:S02]  /*7b10*/  ISETP.GE.AND P4, PT, R0.reuse, R192, PT ;  /* 0x000000c00000720c */ /* 0x040fe40003f86270 */
[-C--:B------:R-:W-:Y:S01]  /*7b20*/  ISETP.GE.AND P5, PT, R0, R135.reuse, PT ;  /* 0x000000870000720c */ /* 0x080fe20003fa6270 */
[----:B------:R-:W-:Y:S01]  /*7b30*/  HMMA.16816.F32.BF16 R64, R184, R168, R64 ;  /* 0x000000a8b840723c */ /* 0x000fe20000041840 */
[----:B------:R-:W-:Y:S02]  /*7b40*/  FSEL R0, R17, -INF , !P3 ;  /* 0xff80000011007808 */ /* 0x000fe40005800000 */
[----:B------:R-:W-:Y:S02]  /*7b50*/  ISETP.GE.AND P3, PT, R2, R135, PT ;  /* 0x000000870200720c */ /* 0x000fe40003f66270 */
[----:B------:R-:W-:-:S02]  /*7b60*/  IADD3 R17, R28, 0x11, RZ ;  /* 0x000000111c117810 */ /* 0x000fc40007ffe0ff */
[----:B------:R-:W-:Y:S01]  /*7b70*/  FSEL R2, R13, -INF , !P2 ;  /* 0xff8000000d027808 */ /* 0x000fe20005000000 */
[----:B------:R-:W-:Y:S01]  /*7b80*/  HMMA.16816.F32.BF16 R48, R184, R160, R48 ;  /* 0x000000a0b830723c */ /* 0x000fe20000041830 */
[----:B------:R-:W-:Y:S02]  /*7b90*/  FSEL R13, R14, -INF , !P5 ;  /* 0xff8000000e0d7808 */ /* 0x000fe40006800000 */
[C---:B------:R-:W-:Y:S02]  /*7ba0*/  IADD3 R29, R28.reuse, 0x10, RZ ;  /* 0x000000101c1d7810 */ /* 0x040fe40007ffe0ff */
[----:B------:R-:W-:Y:S02]  /*7bb0*/  IADD3 R14, R28, 0x18, RZ ;  /* 0x000000181c0e7810 */ /* 0x000fe40007ffe0ff */
[----:B------:R-:W-:Y:S01]  /*7bc0*/  FSEL R19, R19, -INF , !P6 ;  /* 0xff80000013137808 */ /* 0x000fe20007000000 */
[----:B------:R-:W-:Y:S01]  /*7bd0*/  HMMA.16816.F32.BF16 R152, R40, R30, R152 ;  /* 0x0000001e2898723c */ /* 0x000fe20000041898 */
[----:B------:R-:W-:-:S02]  /*7be0*/  FSEL R12, R12, -INF , !P4 ;  /* 0xff8000000c0c7808 */ /* 0x000fc40006000000 */
[CC--:B------:R-:W-:Y:S02]  /*7bf0*/  ISETP.GE.AND P6, PT, R17.reuse, R192.reuse, PT ;  /* 0x000000c01100720c */ /* 0x0c0fe40003fc6270 */
[-C--:B------:R-:W-:Y:S02]  /*7c00*/  ISETP.GE.AND P5, PT, R17, R135.reuse, PT ;  /* 0x000000871100720c */ /* 0x080fe40003fa6270 */
[C---:B------:R-:W-:Y:S01]  /*7c10*/  ISETP.GE.AND P4, PT, R28.reuse, R135, PT ;  /* 0x000000871c00720c */ /* 0x040fe20003f86270 */
[----:B------:R-:W-:Y:S01]  /*7c20*/  HMMA.16816.F32.BF16 R52, R184, R166, R52 ;  /* 0x000000a6b834723c */ /* 0x000fe20000041834 */
[----:B------:R-:W-:Y:S02]  /*7c30*/  FSEL R17, R15, -INF , !P3 ;  /* 0xff8000000f117808 */ /* 0x000fe40005800000 */
[----:B------:R-:W-:Y:S02]  /*7c40*/  ISETP.GE.AND P2, PT, R29, R192, PT ;  /* 0x000000c01d00720c */ /* 0x000fe40003f46270 */
[----:B------:R-:W-:-:S02]  /*7c50*/  IADD3 R15, R28, 0x19, RZ ;  /* 0x000000191c0f7810 */ /* 0x000fc40007ffe0ff */
[-C--:B------:R-:W-:Y:S01]  /*7c60*/  ISETP.GE.AND P3, PT, R14, R192.reuse, PT ;  /* 0x000000c00e00720c */ /* 0x080fe20003f66270 */
[C---:B-1----:R-:W-:Y:S01]  /*7c70*/  HMMA.16816.F32.BF16 R56, R40.reuse, R24, R56 ;  /* 0x000000182838723c */ /* 0x042fe20000041838 */
[----:B------:R-:W-:Y:S02]  /*7c80*/  FSEL R18, R18, -INF , !P4 ;  /* 0xff80000012127808 */ /* 0x000fe40006000000 */
[----:B------:R-:W-:Y:S02]  /*7c90*/  FSEL R190, R9, -INF , !P6 ;  /* 0xff80000009be7808 */ /* 0x000fe40007000000 */
[----:B------:R-:W-:Y:S02]  /*7ca0*/  ISETP.GE.AND P4, PT, R29, R135, PT ;  /* 0x000000871d00720c */ /* 0x000fe40003f86270 */
[----:B------:R-:W-:Y:S01]  /*7cb0*/  FSEL R194, R8, -INF , !P2 ;  /* 0xff80000008c27808 */ /* 0x000fe20005000000 */
[----:B------:R-:W-:Y:S01]  /*7cc0*/  HMMA.16816.F32.BF16 R64, R40, R172, R64 ;  /* 0x000000ac2840723c */ /* 0x000fe20000041840 */
[----:B------:R-:W-:-:S02]  /*7cd0*/  ISETP.GE.AND P6, PT, R15, R192, PT ;  /* 0x000000c00f00720c */ /* 0x000fc40003fc6270 */
[----:B------:R-:W-:Y:S02]  /*7ce0*/  FSEL R188, R4, -INF , !P3 ;  /* 0xff80000004bc7808 */ /* 0x000fe40005800000 */
[C---:B------:R-:W-:Y:S02]  /*7cf0*/  IADD3 R4, R28.reuse, 0x20, RZ ;  /* 0x000000201c047810 */ /* 0x040fe40007ffe0ff */
[----:B------:R-:W-:Y:S01]  /*7d00*/  IADD3 R8, R28, 0x21, RZ ;  /* 0x000000211c087810 */ /* 0x000fe20007ffe0ff */
[----:B------:R-:W-:Y:S01]  /*7d10*/  HMMA.16816.F32.BF16 R60, R184, R170, R60 ;  /* 0x000000aab83c723c */ /* 0x000fe2000004183c */
[----:B------:R-:W-:Y:S02]  /*7d20*/  FSEL R24, R5, -INF , !P6 ;  /* 0xff80000005187808 */ /* 0x000fe40007000000 */
[----:B------:R-:W-:Y:S02]  /*7d30*/  FSEL R183, R10, -INF , !P4 ;  /* 0xff8000000ab77808 */ /* 0x000fe40006000000 */
[----:B------:R-:W-:-:S02]  /*7d40*/  FSEL R25, R11, -INF , !P5 ;  /* 0xff8000000b197808 */ /* 0x000fc40006800000 */
[-C--:B------:R-:W-:Y:S01]  /*7d50*/  ISETP.GE.AND P3, PT, R15, R135.reuse, PT ;  /* 0x000000870f00720c */ /* 0x080fe20003f66270 */
[----:B------:R-:W-:Y:S01]  /*7d60*/  HMMA.16816.F32.BF16 R52, R40, R26, R52 ;  /* 0x0000001a2834723c */ /* 0x000fe20000041834 */
[CC--:B------:R-:W-:Y:S02]  /*7d70*/  ISETP.GE.AND P6, PT, R4.reuse, R192.reuse, PT ;  /* 0x000000c00400720c */ /* 0x0c0fe40003fc6270 */
[-C--:B------:R-:W-:Y:S02]  /*7d80*/  ISETP.GE.AND P4, PT, R4, R135.reuse, PT ;  /* 0x000000870400720c */ /* 0x080fe40003f86270 */
[----:B------:R-:W-:Y:S02]  /*7d90*/  ISETP.GE.AND P5, PT, R8, R192, PT ;  /* 0x000000c00800720c */ /* 0x000fe40003fa6270 */
[----:B------:R-:W-:Y:S01]  /*7da0*/  ISETP.GE.AND P2, PT, R14, R135, PT ;  /* 0x000000870e00720c */ /* 0x000fe20003f46270 */
[----:B------:R-:W-:Y:S01]  /*7db0*/  HMMA.16816.F32.BF16 R184, R184, R162, R44 ;  /* 0x000000a2b8b8723c */ /* 0x000fe2000004182c */
[----:B------:R-:W-:-:S02]  /*7dc0*/  IADD3 R4, R28, 0x28, RZ ;  /* 0x000000281c047810 */ /* 0x000fc40007ffe0ff */
[----:B------:R-:W-:Y:S02]  /*7dd0*/  IADD3 R5, R28, 0x29, RZ ;  /* 0x000000291c057810 */ /* 0x000fe40007ffe0ff */
[----:B------:R-:W-:Y:S02]  /*7de0*/  FSEL R33, R7, -INF , !P3 ;  /* 0xff80000007217808 */ /* 0x000fe40005800000 */
[----:B------:R-:W-:Y:S01]  /*7df0*/  FSEL R34, R156, -INF , !P6 ;  /* 0xff8000009c227808 */ /* 0x000fe20007000000 */
[----:B------:R-:W-:Y:S01]  /*7e00*/  HMMA.16816.F32.BF16 R60, R40, R174, R60 ;  /* 0x000000ae283c723c */ /* 0x000fe2000004183c */
[----:B------:R-:W-:Y:S02]  /*7e10*/  FSEL R32, R157, -INF , !P5 ;  /* 0xff8000009d207808 */ /* 0x000fe40006800000 */
[----:B------:R-:W-:Y:S02]  /*7e20*/  FSEL R179, R158, -INF , !P4 ;  /* 0xff8000009eb37808 */ /* 0x000fe40006000000 */
[----:B------:R-:W-:-:S02]  /*7e30*/  FSEL R35, R6, -INF , !P2 ;  /* 0xff80000006237808 */ /* 0x000fc40005000000 */
[CC--:B------:R-:W-:Y:S02]  /*7e40*/  ISETP.GE.AND P3, PT, R4.reuse, R192.reuse, PT ;  /* 0x000000c00400720c */ /* 0x0c0fe40003f66270 */
[-C--:B------:R-:W-:Y:S02]  /*7e50*/  ISETP.GE.AND P6, PT, R4, R135.reuse, PT ;  /* 0x000000870400720c */ /* 0x080fe40003fc6270 */
[C---:B------:R-:W-:Y:S02]  /*7e60*/  ISETP.GE.AND P5, PT, R5.reuse, R192, PT ;  /* 0x000000c00500720c */ /* 0x040fe40003fa6270 */
[-C--:B------:R-:W-:Y:S02]  /*7e70*/  ISETP.GE.AND P4, PT, R5, R135.reuse, PT ;  /* 0x000000870500720c */ /* 0x080fe40003f86270 */
[----:B------:R-:W-:Y:S01]  /*7e80*/  ISETP.GE.AND P2, PT, R8, R135, PT ;  /* 0x000000870800720c */ /* 0x000fe20003f46270 */
[----:B--2---:R-:W-:Y:S01]  /*7e90*/  HMMA.16816.F32.BF16 R4, R40, R20, R48 ;  /* 0x000000142804723c */ /* 0x004fe20000041830 */
[----:B------:R-:W-:-:S02]  /*7ea0*/  FSEL R182, R152, -INF , !P3 ;  /* 0xff80000098b67808 */ /* 0x000fc40005800000 */
[----:B------:R-:W-:Y:S02]  /*7eb0*/  FSEL R181, R159, -INF , !P2 ;  /* 0xff8000009fb57808 */ /* 0x000fe40005000000 */
[C---:B------:R-:W-:Y:S02]  /*7ec0*/  IADD3 R37, R28.reuse, 0x40, RZ ;  /* 0x000000401c257810 */ /* 0x040fe40007ffe0ff */
[C---:B------:R-:W-:Y:S01]  /*7ed0*/  IADD3 R50, R28.reuse, 0x30, RZ ;  /* 0x000000301c327810 */ /* 0x040fe20007ffe0ff */
[----:B------:R-:W-:Y:S01]  /*7ee0*/  HMMA.16816.F32.BF16 R184, R40, R22, R184 ;  /* 0x0000001628b8723c */ /* 0x000fe200000418b8 */
[----:B------:R-:W-:Y:S02]  /*7ef0*/  IADD3 R49, R28, 0x31, RZ ;  /* 0x000000311c317810 */ /* 0x000fe40007ffe0ff */
[-C--:B------:R-:W-:Y:S02]  /*7f00*/  ISETP.GE.AND P3, PT, R50, R192.reuse, PT ;  /* 0x000000c03200720c */ /* 0x080fe40003f66270 */
[----:B------:R-:W-:-:S02]  /*7f10*/  ISETP.GE.AND P2, PT, R49, R192, PT ;  /* 0x000000c03100720c */ /* 0x000fc40003f46270 */
[----:B------:R-:W-:Y:S02]  /*7f20*/  IADD3 R36, R28, 0x41, RZ ;  /* 0x000000411c247810 */ /* 0x000fe40007ffe0ff */
[----:B------:R-:W-:Y:S02]  /*7f30*/  FSEL R178, R148, -INF , !P3 ;  /* 0xff80000094b27808 */ /* 0x000fe40005800000 */
[----:B------:R-:W-:Y:S02]  /*7f40*/  FSEL R176, R149, -INF , !P2 ;  /* 0xff80000095b07808 */ /* 0x000fe40005000000 */
[-C--:B------:R-:W-:Y:S02]  /*7f50*/  ISETP.GE.AND P3, PT, R37, R192.reuse, PT ;  /* 0x000000c02500720c */ /* 0x080fe40003f66270 */
[----:B------:R-:W-:Y:S02]  /*7f60*/  ISETP.GE.AND P2, PT, R36, R192, PT ;  /* 0x000000c02400720c */ /* 0x000fe40003f46270 */
[----:B------:R-:W-:-:S02]  /*7f70*/  IADD3 R29, R28, 0x50, RZ ;  /* 0x000000501c1d7810 */ /* 0x000fc40007ffe0ff */
        /* <DEDUP_REMOVED lines=17> */
[----:B------:R-:W-:-:S02]  /*8090*/  FSEL R48, R4, -INF , !P3 ;  /* 0xff80000004307808 */ /* 0x000fc40005800000 */
[----:B------:R-:W-:Y:S02]  /*80a0*/  FSEL R46, R5, -INF , !P2 ;  /* 0xff800000052e7808 */ /* 0x000fe40005000000 */
[-C--:B------:R-:W-:Y:S02]  /*80b0*/  ISETP.GE.AND P3, PT, R50, R135.reuse, PT ;  /* 0x000000873200720c */ /* 0x080fe40003f66270 */
[----:B------:R-:W-:Y:S02]  /*80c0*/  ISETP.GE.AND P2, PT, R49, R135, PT ;  /* 0x000000873100720c */ /* 0x000fe40003f46270 */
[C---:B------:R-:W-:Y:S02]  /*80d0*/  IADD3 R39, R28.reuse, 0x38, RZ ;  /* 0x000000381c277810 */ /* 0x040fe40007ffe0ff */
[----:B------:R-:W-:Y:S02]  /*80e0*/  IADD3 R38, R28, 0x39, RZ ;  /* 0x000000391c267810 */ /* 0x000fe40007ffe0ff */
[----:B------:R-:W-:-:S02]  /*80f0*/  FSEL R155, R155, -INF , !P4 ;  /* 0xff8000009b9b7808 */ /* 0x000fc40006000000 */
[----:B------:R-:W-:Y:S02]  /*8100*/  FSEL R175, R150, -INF , !P3 ;  /* 0xff80000096af7808 */ /* 0x000fe40005800000 */
[----:B------:R-:W-:Y:S02]  /*8110*/  FSEL R161, R151, -INF , !P2 ;  /* 0xff80000097a17808 */ /* 0x000fe40005000000 */
[-C--:B------:R-:W-:Y:S02]  /*8120*/  ISETP.GE.AND P4, PT, R39, R135.reuse, PT ;  /* 0x000000872700720c */ /* 0x080fe40003f86270 */
[-C--:B------:R-:W-:Y:S02]  /*8130*/  ISETP.GE.AND P3, PT, R38, R135.reuse, PT ;  /* 0x000000872600720c */ /* 0x080fe40003f66270 */
[----:B------:R-:W-:Y:S02]  /*8140*/  ISETP.GE.AND P2, PT, R37, R135, PT ;  /* 0x000000872500720c */ /* 0x000fe40003f46270 */
[----:B------:R-:W-:-:S02]  /*8150*/  IADD3 R31, R28, 0x48, RZ ;  /* 0x000000481c1f7810 */ /* 0x000fc40007ffe0ff */
[----:B------:R-:W-:Y:S02]  /*8160*/  IADD3 R30, R28, 0x49, RZ ;  /* 0x000000491c1e7810 */ /* 0x000fe40007ffe0ff */
[----:B------:R-:W-:Y:S02]  /*8170*/  FSEL R177, R154, -INF , !P6 ;  /* 0xff8000009ab17808 */ /* 0x000fe40007000000 */
[----:B------:R-:W-:Y:S02]  /*8180*/  FSEL R180, R153, -INF , !P5 ;  /* 0xff80000099b47808 */ /* 0x000fe40006800000 */
[----:B------:R-:W-:Y:S02]  /*8190*/  FSEL R173, R146, -INF , !P4 ;  /* 0xff80000092ad7808 */ /* 0x000fe40006000000 */
[----:B------:R-:W-:Y:S02]  /*81a0*/  FSEL R163, R147, -INF , !P3 ;  /* 0xff80000093a37808 */ /* 0x000fe40005800000 */
[----:B------:R-:W-:-:S02]  /*81b0*/  FSEL R171, R142, -INF , !P2 ;  /* 0xff8000008eab7808 */ /* 0x000fc40005000000 */
[-C--:B------:R-:W-:Y:S02]  /*81c0*/  ISETP.GE.AND P6, PT, R39, R192.reuse, PT ;  /* 0x000000c02700720c */ /* 0x080fe40003fc6270 */
[----:B------:R-:W-:Y:S02]  /*81d0*/  ISETP.GE.AND P5, PT, R38, R192, PT ;  /* 0x000000c02600720c */ /* 0x000fe40003fa6270 */
[-C--:B------:R-:W-:Y:S02]  /*81e0*/  ISETP.GE.AND P4, PT, R36, R135.reuse, PT ;  /* 0x000000872400720c */ /* 0x080fe40003f86270 */
[-C--:B------:R-:W-:Y:S02]  /*81f0*/  ISETP.GE.AND P3, PT, R31, R135.reuse, PT ;  /* 0x000000871f00720c */ /* 0x080fe40003f66270 */
[----:B------:R-:W-:Y:S02]  /*8200*/  ISETP.GE.AND P2, PT, R30, R135, PT ;  /* 0x000000871e00720c */ /* 0x000fe40003f46270 */
[----:B------:R-:W-:-:S02]  /*8210*/  IADD3 R26, R28, 0x58, RZ ;  /* 0x000000581c1a7810 */ /* 0x000fc40007ffe0ff */
[----:B------:R-:W-:Y:S02]  /*8220*/  FSEL R174, R144, -INF , !P6 ;  /* 0xff80000090ae7808 */ /* 0x000fe40007000000 */
[----:B------:R-:W-:Y:S02]  /*8230*/  FSEL R172, R145, -INF , !P5 ;  /* 0xff80000091ac7808 */ /* 0x000fe40006800000 */
[----:B------:R-:W-:Y:S02]  /*8240*/  FSEL R169, R143, -INF , !P4 ;  /* 0xff8000008fa97808 */ /* 0x000fe40006000000 */
[----:B------:R-:W-:Y:S02]  /*8250*/  FSEL R165, R138, -INF , !P3 ;  /* 0xff8000008aa57808 */ /* 0x000fe40005800000 */
[----:B------:R-:W-:Y:S02]  /*8260*/  FSEL R167, R139, -INF , !P2 ;  /* 0xff8000008ba77808 */ /* 0x000fe40005000000 */
[----:B------:R-:W-:-:S02]  /*8270*/  ISETP.GE.AND P6, PT, R31, R192, PT ;  /* 0x000000c01f00720c */ /* 0x000fc40003fc6270 */
[----:B------:R-:W-:Y:S02]  /*8280*/  ISETP.GE.AND P5, PT, R30, R192, PT ;  /* 0x000000c01e00720c */ /* 0x000fe40003fa6270 */
[-C--:B------:R-:W-:Y:S02]  /*8290*/  ISETP.GE.AND P4, PT, R29, R135.reuse, PT ;  /* 0x000000871d00720c */ /* 0x080fe40003f86270 */
[-C--:B------:R-:W-:Y:S02]  /*82a0*/  ISETP.GE.AND P3, PT, R27, R135.reuse, PT ;  /* 0x000000871b00720c */ /* 0x080fe40003f66270 */
[----:B------:R-:W-:Y:S02]  /*82b0*/  ISETP.GE.AND P2, PT, R26, R135, PT ;  /* 0x000000871a00720c */ /* 0x000fe40003f46270 */
[----:B------:R-:W-:Y:S02]  /*82c0*/  IADD3 R21, R28, 0x59, RZ ;  /* 0x000000591c157810 */ /* 0x000fe40007ffe0ff */
[----:B------:R-:W-:-:S02]  /*82d0*/  FSEL R168, R136, -INF , !P6 ;  /* 0xff80000088a87808 */ /* 0x000fc40007000000 */
[----:B------:R-:W-:Y:S02]  /*82e0*/  FSEL R164, R137, -INF , !P5 ;  /* 0xff80000089a47808 */ /* 0x000fe40006800000 */
[----:B------:R-:W-:Y:S02]  /*82f0*/  FSEL R159, R66, -INF , !P4 ;  /* 0xff800000429f7808 */ /* 0x000fe40006000000 */
[----:B------:R-:W-:Y:S02]  /*8300*/  FSEL R157, R67, -INF , !P3 ;  /* 0xff800000439d7808 */ /* 0x000fe40005800000 */
[----:B------:R-:W-:Y:S02]  /*8310*/  FSEL R151, R62, -INF , !P2 ;  /* 0xff8000003e977808 */ /* 0x000fe40005000000 */
[-C--:B------:R-:W-:Y:S02]  /*8320*/  ISETP.GE.AND P6, PT, R26, R192.reuse, PT ;  /* 0x000000c01a00720c */ /* 0x080fe40003fc6270 */
[----:B------:R-:W-:-:S02]  /*8330*/  ISETP.GE.AND P5, PT, R21, R192, PT ;  /* 0x000000c01500720c */ /* 0x000fc40003fa6270 */
[-C--:B------:R-:W-:Y:S02]  /*8340*/  ISETP.GE.AND P4, PT, R21, R135.reuse, PT ;  /* 0x000000871500720c */ /* 0x080fe40003f86270 */
[-C--:B------:R-:W-:Y:S02]  /*8350*/  ISETP.GE.AND P3, PT, R20, R135.reuse, PT ;  /* 0x000000871400720c */ /* 0x080fe40003f66270 */
[----:B------:R-:W-:Y:S02]  /*8360*/  ISETP.GE.AND P2, PT, R15, R135, PT ;  /* 0x000000870f00720c */ /* 0x000fe40003f46270 */
[C---:B------:R-:W-:Y:S02]  /*8370*/  IADD3 R14, R28.reuse, 0x68, RZ ;  /* 0x000000681c0e7810 */ /* 0x040fe40007ffe0ff */
[----:B------:R-:W-:Y:S02]  /*8380*/  IADD3 R11, R28, 0x69, RZ ;  /* 0x000000691c0b7810 */ /* 0x000fe40007ffe0ff */
[----:B------:R-:W-:-:S02]  /*8390*/  FSEL R156, R60, -INF , !P6 ;  /* 0xff8000003c9c7808 */ /* 0x000fc40007000000 */
[----:B------:R-:W-:Y:S02]  /*83a0*/  FSEL R154, R61, -INF , !P5 ;  /* 0xff8000003d9a7808 */ /* 0x000fe40006800000 */
[----:B------:R-:W-:Y:S02]  /*83b0*/  FSEL R149, R63, -INF , !P4 ;  /* 0xff8000003f957808 */ /* 0x000fe40006000000 */
[----:B------:R-:W-:Y:S02]  /*83c0*/  FSEL R147, R58, -INF , !P3 ;  /* 0xff8000003a937808 */ /* 0x000fe40005800000 */
[----:B------:R-:W-:Y:S02]  /*83d0*/  FSEL R145, R59, -INF , !P2 ;  /* 0xff8000003b917808 */ /* 0x000fe40005000000 */
[----:B------:R-:W-:Y:S01]  /*83e0*/  IADD3 R8, R28, 0x78, RZ ;  /* 0x000000781c087810 */ /* 0x000fe20007ffe0ff */
[----:B------:R-:W-:Y:S01]  /*83f0*/  BAR.SYNC.DEFER_BLOCKING 0x0 ;  /* 0x0000000000007b1d */ /* 0x000fe20000010000 */
[----:B------:R-:W-:-:S02]  /*8400*/  ISETP.GE.AND P6, PT, R14, R192, PT ;  /* 0x000000c00e00720c */ /* 0x000fc40003fc6270 */
[C---:B------:R-:W-:Y:S02]  /*8410*/  ISETP.GE.AND P5, PT, R11.reuse, R192, PT ;  /* 0x000000c00b00720c */ /* 0x040fe40003fa6270 */
        /* <DEDUP_REMOVED lines=14> */
[----:B------:R-:W-:Y:S02]  /*8500*/  FSEL R49, R7, -INF , !P4 ;  /* 0xff80000007317808 */ /* 0x000fe40006000000 */
[----:B------:R-:W-:Y:S02]  /*8510*/  FSEL R60, R184, -INF , !P6 ;  /* 0xff800000b83c7808 */ /* 0x000fe40007000000 */
[----:B------:R-:W-:-:S02]  /*8520*/  FSEL R57, R185, -INF , !P5 ;  /* 0xff800000b9397808 */ /* 0x000fc40006800000 */
[----:B------:R-:W-:Y:S02]  /*8530*/  FSEL R47, R186, -INF , !P3 ;  /* 0xff800000ba2f7808 */ /* 0x000fe40005800000 */
[----:B------:R-:W-:Y:S01]  /*8540*/  FSEL R45, R187, -INF , !P2 ;  /* 0xff800000bb2d7808 */ /* 0x000fe20005000000 */
[----:B------:R-:W-:Y:S05]  /*8550*/  @!P1 BRA `(.L_x_2340) ;  /* 0x000006c000009947 */ /* 0x000fea0003800000 */
[----:B------:R-:W-:Y:S02]  /*8560*/  ULDC.64 UR8, c[0x0][0x118] ;  /* 0x0000460000087ab9 */ /* 0x000fe40000000a00 */
[----:B------:R-:W-:Y:S01]  /*8570*/  ULDC UR6, c[0x0][0x198] ;  /* 0x0000660000067ab9 */ /* 0x000fe20000000800 */
[----:B------:R-:W-:Y:S05]  /*8580*/  @!P0 BRA `(.L_x_2341) ;  /* 0x000003b000008947 */ /* 0x000fea0003800000 */
[----:B------:R-:W-:Y:S01]  /*8590*/  IABS R4, c[0x0][0x2d0] ;  /* 0x0000b40000047a13 */ /* 0x000fe20000000000 */
[----:B------:R-:W-:-:S03]  /*85a0*/  IMAD.SHL.U32 R5, R227, 0x80, RZ ;  /* 0x00000080e3057824 */ /* 0x000fc600078e00ff */
[----:B------:R-:W1:Y:S02]  /*85b0*/  I2F.RP R9, R4 ;  /* 0x0000000400097306 */ /* 0x000e640000209400 */
[C---:B------:R-:W-:Y:S02]  /*85c0*/  IADD3 R11, R5.reuse, -0x80, RZ ;  /* 0xffffff80050b7810 */ /* 0x040fe40007ffe0ff */
[----:B------:R-:W-:Y:S02]  /*85d0*/  IABS R8, R5 ;  /* 0x0000000500087213 */ /* 0x000fe40000000000 */
[----:B------:R-:W-:Y:S02]  /*85e0*/  IABS R6, R11 ;  /* 0x0000000b00067213 */ /* 0x000fe40000000000 */
[----:B------:R-:W-:Y:S02]  /*85f0*/  LOP3.LUT R5, R5, c[0x0][0x2d0], RZ, 0x3c, !PT ;  /* 0x0000b40005057a12 */ /* 0x000fe400078e3cff */
[----:B------:R-:W-:-:S02]  /*8600*/  LOP3.LUT R11, R11, c[0x0][0x2d0], RZ, 0x3c, !PT ;  /* 0x0000b4000b0b7a12 */ /* 0x000fc400078e3cff */
        /* <DEDUP_REMOVED lines=23> */
[----:B------:R-:W-:-:S02]  /*8780*/  ISETP.NE.AND P2, PT, RZ, c[0x0][0x2d0], PT ;  /* 0x0000b400ff007a0c */ /* 0x000fc40003f45270 */
[----:B------:R-:W-:-:S05]  /*8790*/  LOP3.LUT R4, RZ, c[0x0][0x2d0], RZ, 0x33, !PT ;  /* 0x0000b400ff047a12 */ /* 0x000fca00078e33ff */
        /* <DEDUP_REMOVED lines=26> */
.L_x_2341:
[----:B------:R-:W-:-:S04]  /*8940*/  ULEA UR5, -UR6, URZ, 0x7 ;  /* 0x0000003f06057291 */ /* 0x000fc8000f8e393f */
[----:B------:R-:W-:Y:S02]  /*8950*/  USHF.R.S32.HI UR4, URZ, 0x1f, UR5 ;  /* 0x0000001f3f047899 */ /* 0x000fe40008011405 */
[----:B------:R-:W-:-:S04]  /*8960*/  MOV R5, UR5 ;  /* 0x0000000500057c02 */ /* 0x000fc80008000f00 */
[----:B------:R-:W-:Y:S02]  /*8970*/  MOV R4, UR4 ;  /* 0x0000000400047c02 */ /* 0x000fe40008000f00 */
.L_x_2342:
[----:B------:R-:W-:Y:S01]  /*8980*/  IADD3 R5, P1, R134, R5, RZ ;  /* 0x0000000586057210 */ /* 0x000fe20007f3e0ff */
[----:B------:R-:W-:Y:S02]  /*8990*/  USHF.L.U32 UR7, UR6, 0x5, URZ ;  /* 0x0000000506077899 */ /* 0x000fe4000800063f */
[----:B------:R-:W-:Y:S02]  /*89a0*/  ULDC UR4, c[0x0][0x19c] ;  /* 0x0000670000047ab9 */ /* 0x000fe40000000800 */
[----:B------:R-:W-:Y:S01]  /*89b0*/  IMAD.X R4, R133, 0x1, R4, P1 ;  /* 0x0000000185047824 */ /* 0x000fe200008e0604 */
[C---:B------:R-:W-:Y:S01]  /*89c0*/  LEA R236, P1, R5.reuse, c[0x0][0x168], 0x1 ;  /* 0x00005a0005ec7a11 */ /* 0x040fe200078208ff */
[----:B------:R-:W-:Y:S02]  /*89d0*/  UMOV UR5, 0x5 ;  /* 0x0000000500057882 */ /* 0x000fe40000000000 */
[----:B------:R-:W-:Y:S01]  /*89e0*/  USHF.L.U64.HI UR4, UR6, UR5, UR4 ;  /* 0x0000000506047299 */ /* 0x000fe20008010204 */
[----:B------:R-:W-:-:S02]  /*89f0*/  LEA.HI.X R237, R5, c[0x0][0x16c], R4, 0x1, P1 ;  /* 0x00005b0005ed7a11 */ /* 0x000fc400008f0c04 */
        /* <DEDUP_REMOVED lines=34> */
.L_x_2340:
[----:B-1----:R-:W-:Y:S01]  /*8c20*/  FMNMX.FTZ R5, R132, R16, !PT ;  /* 0x0000001084057209 */ /* 0x002fe20007810000 */
        /* <DEDUP_REMOVED lines=78> */
[----:B------:R-:W-:Y:S01]  /*9110*/  FMUL.FTZ R50, R37, c[0x0][0x23c] ;  /* 0x00008f0025327a20 */ /* 0x000fe20000410000 */
[----:B------:R-:W-:Y:S02]  /*9120*/  FSEL R61, R61, RZ, P2 ;  /* 0x000000ff3d3d7208 */ /* 0x000fe40001000000 */
[----:B------:R-:W-:Y:S02]  /*9130*/  FSEL R5, R38, RZ, P2 ;  /* 0x000000ff26057208 */ /* 0x000fe40001000000 */
[----:B------:R-:W-:Y:S01]  /*9140*/  FSEL R50, R50, RZ, P1 ;  /* 0x000000ff32327208 */ /* 0x000fe20000800000 */
[--C-:B------:R-:W-:Y:S01]  /*9150*/  FFMA.FTZ R31, R0, c[0x0][0x23c], -R61.reuse ;  /* 0x00008f00001f7a23 */ /* 0x100fe2000001083d */
[----:B------:R-:W-:Y:S01]  /*9160*/  FSEL R6, R37, RZ, P1 ;  /* 0x000000ff25067208 */ /* 0x000fe20000800000 */
[----:B------:R-:W-:-:S02]  /*9170*/  FFMA.FTZ R30, R12, c[0x0][0x23c], -R61 ;  /* 0x00008f000c1e7a23 */ /* 0x000fc4000001083d */
[----:B------:R-:W-:Y:S02]  /*9180*/  FFMA.FTZ R0, R13, c[0x0][0x23c], -R50 ;  /* 0x00008f000d007a23 */ /* 0x000fe40000010832 */
[----:B------:R-:W1:Y:S01]  /*9190*/  LDSM.16.MT88.4 R12, [R216+0xc000] ;  /* 0x00c00000d80c783b */ /* 0x000e620000004200 */
[----:B------:R-:W-:Y:S01]  /*91a0*/  FADD.FTZ R4, R132, -R5 ;  /* 0x8000000584047221 */ /* 0x000fe20000010000 */
[----:B------:R-:W-:Y:S01]  /*91b0*/  MUFU.EX2 R31, R31 ;  /* 0x0000001f001f7308 */ /* 0x000fe20000000800 */
[----:B------:R-:W-:Y:S02]  /*91c0*/  FADD.FTZ R6, R3, -R6 ;  /* 0x8000000603067221 */ /* 0x000fe40000010000 */
[--C-:B------:R-:W-:Y:S02]  /*91d0*/  FFMA.FTZ R29, R2, c[0x0][0x23c], -R61.reuse ;  /* 0x00008f00021d7a23 */ /* 0x100fe4000001083d */
[----:B------:R-:W-:Y:S02]  /*91e0*/  FFMA.FTZ R36, R16, c[0x0][0x23c], -R61 ;  /* 0x00008f0010247a23 */ /* 0x000fe4000001083d */
[--C-:B------:R-:W-:Y:S01]  /*91f0*/  FFMA.FTZ R28, R18, c[0x0][0x23c], -R50.reuse ;  /* 0x00008f00121c7a23 */ /* 0x100fe20000010832 */
[----:B------:R-:W-:Y:S01]  /*9200*/  MUFU.EX2 R30, R30 ;  /* 0x0000001e001e7308 */ /* 0x000fe20000000800 */
[----:B------:R-:W-:-:S02]  /*9210*/  FFMA.FTZ R2, R19, c[0x0][0x23c], -R50 ;  /* 0x00008f0013027a23 */ /* 0x000fc40000010832 */
[----:B------:R-:W-:Y:S02]  /*9220*/  FFMA.FTZ R39, R17, c[0x0][0x23c], -R50 ;  /* 0x00008f0011277a23 */ /* 0x000fe40000010832 */
[----:B------:R-:W-:Y:S01]  /*9230*/  FMUL.FTZ R44, R4, c[0x0][0x23c] ;  /* 0x00008f00042c7a20 */ /* 0x000fe20000410000 */
[----:B------:R-:W2:Y:S01]  /*9240*/  LDSM.16.MT88.4 R16, [R213+0xc000] ;  /* 0x00c00000d510783b */ /* 0x000ea20000004200 */
[----:B------:R-:W-:Y:S01]  /*9250*/  FMUL.FTZ R3, R6, c[0x0][0x23c] ;  /* 0x00008f0006037a20 */ /* 0x000fe20000410000 */
[----:B------:R-:W3:Y:S01]  /*9260*/  MUFU.EX2 R36, R36 ;  /* 0x0000002400247308 */ /* 0x000ee20000000800 */
[--C-:B------:R-:W-:Y:S02]  /*9270*/  FFMA.FTZ R56, R194, c[0x0][0x23c], -R61.reuse ;  /* 0x00008f00c2387a23 */ /* 0x100fe4000001083d */
[--C-:B------:R-:W-:Y:S02]  /*9280*/  FFMA.FTZ R59, R190, c[0x0][0x23c], -R61.reuse ;  /* 0x00008f00be3b7a23 */ /* 0x100fe4000001083d */
[----:B------:R-:W-:-:S02]  /*9290*/  FFMA.FTZ R58, R188, c[0x0][0x23c], -R61 ;  /* 0x00008f00bc3a7a23 */ /* 0x000fc4000001083d */
[--C-:B------:R-:W-:Y:S01]  /*92a0*/  FFMA.FTZ R63, R24, c[0x0][0x23c], -R61.reuse ;  /* 0x00008f00183f7a23 */ /* 0x100fe2000001083d */
[----:B------:R-:W4:Y:S01]  /*92b0*/  MUFU.EX2 R29, R29 ;  /* 0x0000001d001d7308 */ /* 0x000f220000000800 */
[--C-:B------:R-:W-:Y:S02]  /*92c0*/  FFMA.FTZ R64, R183, c[0x0][0x23c], -R50.reuse ;  /* 0x00008f00b7407a23 */ /* 0x100fe40000010832 */
[--C-:B------:R-:W-:Y:S02]  /*92d0*/  FFMA.FTZ R67, R25, c[0x0][0x23c], -R50.reuse ;  /* 0x00008f0019437a23 */ /* 0x100fe40000010832 */
[--C-:B------:R-:W-:Y:S01]  /*92e0*/  FFMA.FTZ R62, R35, c[0x0][0x23c], -R50.reuse ;  /* 0x00008f00233e7a23 */ /* 0x100fe20000010832 */
[----:B------:R-:W-:Y:S01]  /*92f0*/  LDSM.16.MT88.4 R24, [R216+0xc800] ;  /* 0x00c80000d818783b */ /* 0x000fe20000004200 */
[----:B------:R-:W-:Y:S01]  /*9300*/  FFMA.FTZ R65, R33, c[0x0][0x23c], -R50 ;  /* 0x00008f0021417a23 */ /* 0x000fe20000010832 */
[----:B------:R-:W-:Y:S01]  /*9310*/  MUFU.EX2 R28, R28 ;  /* 0x0000001c001c7308 */ /* 0x000fe20000000800 */
[----:B---3--:R-:W-:Y:S01]  /*9320*/  F2FP.BF16.PACK_AB R4, R31, R36 ;  /* 0x000000241f04723e */ /* 0x008fe200000010ff */
[----:B------:R-:W-:-:S02]  /*9330*/  FFMA.FTZ R66, R34, c[0x0][0x23c], -R61 ;  /* 0x00008f0022427a23 */ /* 0x000fc4000001083d */
[--C-:B------:R-:W-:Y:S02]  /*9340*/  FFMA.FTZ R133, R32, c[0x0][0x23c], -R61.reuse ;  /* 0x00008f0020857a23 */ /* 0x100fe4000001083d */
[----:B------:R-:W-:Y:S01]  /*9350*/  LDSM.16.MT88.4 R32, [R213+0x10800] ;  /* 0x01080000d520783b */ /* 0x000fe20000004200 */
[--C-:B------:R-:W-:Y:S01]  /*9360*/  FFMA.FTZ R135, R182, c[0x0][0x23c], -R61.reuse ;  /* 0x00008f00b6877a23 */ /* 0x100fe2000001083d */
[----:B------:R-:W3:Y:S01]  /*9370*/  MUFU.EX2 R2, R2 ;  /* 0x0000000200027308 */ /* 0x000ee20000000800 */
[----:B----4-:R-:W-:Y:S01]  /*9380*/  F2FP.BF16.PACK_AB R6, R29, R30 ;  /* 0x0000001e1d06723e */ /* 0x010fe200000010ff */
[----:B------:R-:W-:Y:S02]  /*9390*/  FFMA.FTZ R132, R180, c[0x0][0x23c], -R61 ;  /* 0x00008f00b4847a23 */ /* 0x000fe4000001083d */
[--C-:B------:R-:W-:Y:S02]  /*93a0*/  FFMA.FTZ R134, R179, c[0x0][0x23c], -R50.reuse ;  /* 0x00008f00b3867a23 */ /* 0x100fe40000010832 */
[----:B------:R-:W-:-:S02]  /*93b0*/  FFMA.FTZ R137, R181, c[0x0][0x23c], -R50 ;  /* 0x00008f00b5897a23 */ /* 0x000fc40000010832 */
[----:B------:R-:W-:Y:S01]  /*93c0*/  MUFU.EX2 R0, R0 ;  /* 0x0000000000007308 */ /* 0x000fe20000000800 */
[--C-:B------:R-:W-:Y:S02]  /*93d0*/  FFMA.FTZ R136, R177, c[0x0][0x23c], -R50.reuse ;  /* 0x00008f00b1887a23 */ /* 0x100fe40000010832 */
[----:B------:R-:W-:Y:S02]  /*93e0*/  FFMA.FTZ R139, R155, c[0x0][0x23c], -R50 ;  /* 0x00008f009b8b7a23 */ /* 0x000fe40000010832 */
[--C-:B------:R-:W-:Y:S02]  /*93f0*/  FFMA.FTZ R138, R178, c[0x0][0x23c], -R61.reuse ;  /* 0x00008f00b28a7a23 */ /* 0x100fe4000001083d */
[--C-:B------:R-:W-:Y:S01]  /*9400*/  FFMA.FTZ R153, R176, c[0x0][0x23c], -R61.reuse ;  /* 0x00008f00b0997a23 */ /* 0x100fe2000001083d */
[----:B------:R-:W4:Y:S01]  /*9410*/  MUFU.EX2 R39, R39 ;  /* 0x0000002700277308 */ /* 0x000f220000000800 */
[----:B---3--:R-:W-:Y:S01]  /*9420*/  F2FP.BF16.PACK_AB R5, R2, R28 ;  /* 0x0000001c0205723e */ /* 0x008fe200000010ff */
[----:B------:R-:W-:-:S02]  /*9430*/  FFMA.FTZ R155, R174, c[0x0][0x23c], -R61 ;  /* 0x00008f00ae9b7a23 */ /* 0x000fc4000001083d */
[--C-:B------:R-:W-:Y:S02]  /*9440*/  FFMA.FTZ R142, R172, c[0x0][0x23c], -R61.reuse ;  /* 0x00008f00ac8e7a23 */ /* 0x100fe4000001083d */
[--C-:B------:R-:W-:Y:S02]  /*9450*/  FFMA.FTZ R146, R175, c[0x0][0x23c], -R50.reuse ;  /* 0x00008f00af927a23 */ /* 0x100fe40000010832 */
[----:B------:R-:W3:Y:S01]  /*9460*/  MUFU.EX2 R44, R44 ;  /* 0x0000002c002c7308 */ /* 0x000ee20000000800 */
[--C-:B------:R-:W-:Y:S02]  /*9470*/  FFMA.FTZ R161, R161, c[0x0][0x23c], -R50.reuse ;  /* 0x00008f00a1a17a23 */ /* 0x100fe40000010832 */
[--C-:B------:R-:W-:Y:S02]  /*9480*/  FFMA.FTZ R150, R173, c[0x0][0x23c], -R50.reuse ;  /* 0x00008f00ad967a23 */ /* 0x100fe40000010832 */
[----:B------:R-:W-:Y:S02]  /*9490*/  FFMA.FTZ R163, R163, c[0x0][0x23c], -R50 ;  /* 0x00008f00a3a37a23 */ /* 0x000fe40000010832 */
[--C-:B------:R-:W-:Y:S01]  /*94a0*/  FFMA.FTZ R173, R166, c[0x0][0x23c], -R61.reuse ;  /* 0x00008f00a6ad7a23 */ /* 0x100fe2000001083d */
[----:B------:R-:W5:Y:S01]  /*94b0*/  MUFU.EX2 R3, R3 ;  /* 0x0000000300037308 */ /* 0x000f620000000800 */
[----:B----4-:R-:W-:Y:S01]  /*94c0*/  F2FP.BF16.PACK_AB R7, R39, R0 ;  /* 0x000000002707723e */ /* 0x010fe200000010ff */
[----:B------:R-:W-:-:S02]  /*94d0*/  FFMA.FTZ R175, R164, c[0x0][0x23c], -R61 ;  /* 0x00008f00a4af7a23 */ /* 0x000fc4000001083d */
[--C-:B------:R-:W-:Y:S02]  /*94e0*/  FFMA.FTZ R162, R170, c[0x0][0x23c], -R61.reuse ;  /* 0x00008f00aaa27a23 */ /* 0x100fe4000001083d */
[----:B------:R-:W-:Y:S02]  /*94f0*/  FFMA.FTZ R166, R168, c[0x0][0x23c], -R61 ;  /* 0x00008f00a8a67a23 */ /* 0x000fe4000001083d */
[-C--:B---3--:R-:W-:Y:S01]  /*9500*/  FMUL.FTZ R128, R128, R44.reuse ;  /* 0x0000002c80807220 */ /* 0x088fe20000410000 */
[----:B------:R-:W-:Y:S01]  /*9510*/  MUFU.EX2 R56, R56 ;  /* 0x0000003800387308 */ /* 0x000fe20000000800 */
[-C--:B------:R-:W-:Y:S02]  /*9520*/  FMUL.FTZ R129, R129, R44.reuse ;  /* 0x0000002c81817220 */ /* 0x080fe40000410000 */
[-C--:B------:R-:W-:Y:S02]  /*9530*/  FMUL.FTZ R68, R68, R44.reuse ;  /* 0x0000002c44447220 */ /* 0x080fe40000410000 */
[----:B------:R-:W-:-:S02]  /*9540*/  FMUL.FTZ R69, R69, R44 ;  /* 0x0000002c45457220 */ /* 0x000fc40000410000 */
[-C--:B-----5:R-:W-:Y:S01]  /*9550*/  FMUL.FTZ R130, R130, R3.reuse ;  /* 0x0000000382827220 */ /* 0x0a0fe20000410000 */
[----:B------:R-:W3:Y:S01]  /*9560*/  MUFU.EX2 R59, R59 ;  /* 0x0000003b003b7308 */ /* 0x000ee20000000800 */
[-C--:B------:R-:W-:Y:S02]  /*9570*/  FMUL.FTZ R131, R131, R3.reuse ;  /* 0x0000000383837220 */ /* 0x080fe40000410000 */
[-C--:B------:R-:W-:Y:S02]  /*9580*/  FMUL.FTZ R70, R70, R3.reuse ;  /* 0x0000000346467220 */ /* 0x080fe40000410000 */
[-C--:B------:R-:W-:Y:S02]  /*9590*/  FMUL.FTZ R71, R71, R3.reuse ;  /* 0x0000000347477220 */ /* 0x080fe40000410000 */
[-C--:B------:R-:W-:Y:S01]  /*95a0*/  FMUL.FTZ R72, R72, R44.reuse ;  /* 0x0000002c48487220 */ /* 0x080fe20000410000 */
[----:B-1----:R-:W-:Y:S01]  /*95b0*/  HMMA.16816.F32.BF16 R128, R4, R12, R128 ;  /* 0x0000000c0480723c */ /* 0x002fe20000041880 */
[----:B------:R-:W-:Y:S01]  /*95c0*/  FMUL.FTZ R73, R73, R44 ;  /* 0x0000002c49497220 */ /* 0x000fe20000410000 */
[----:B------:R-:W-:Y:S01]  /*95d0*/  MUFU.EX2 R58, R58 ;  /* 0x0000003a003a7308 */ /* 0x000fe20000000800 */
[----:B------:R-:W-:-:S02]  /*95e0*/  FMUL.FTZ R74, R74, R3 ;  /* 0x000000034a4a7220 */ /* 0x000fc40000410000 */
[-C--:B------:R-:W-:Y:S02]  /*95f0*/  FMUL.FTZ R75, R75, R3.reuse ;  /* 0x000000034b4b7220 */ /* 0x080fe40000410000 */
[-C--:B------:R-:W-:Y:S01]  /*9600*/  FMUL.FTZ R76, R76, R44.reuse ;  /* 0x0000002c4c4c7220 */ /* 0x080fe20000410000 */
[C---:B------:R-:W-:Y:S01]  /*9610*/  HMMA.16816.F32.BF16 R68, R4.reuse, R14, R68 ;  /* 0x0000000e0444723c */ /* 0x040fe20000041844 */
[-C--:B------:R-:W-:Y:S01]  /*9620*/  FMUL.FTZ R77, R77, R44.reuse ;  /* 0x0000002c4d4d7220 */ /* 0x080fe20000410000 */
[----:B------:R-:W1:Y:S01]  /*9630*/  LDSM.16.MT88.4 R12, [R212+0xc000] ;  /* 0x00c00000d40c783b */ /* 0x000e620000004200 */
        /* <DEDUP_REMOVED lines=27> */
[----:B------:R-:W2:Y:S01]  /*97f0*/  MUFU.EX2 R65, R65 ;  /* 0x0000004100417308 */ /* 0x000ea20000000800 */
[----:B------:R-:W-:-:S02]  /*9800*/  FMUL.FTZ R95, R95, R3 ;  /* 0x000000035f5f7220 */ /* 0x000fc40000410000 */
[-C--:B------:R-:W-:Y:S01]  /*9810*/  FMUL.FTZ R96, R96, R44.reuse ;  /* 0x0000002c60607220 */ /* 0x080fe20000410000 */
[C---:B-1----:R-:W-:Y:S01]  /*9820*/  HMMA.16816.F32.BF16 R88, R4.reuse, R12, R88 ;  /* 0x0000000c0458723c */ /* 0x042fe20000041858 */
[-C--:B------:R-:W-:Y:S02]  /*9830*/  FMUL.FTZ R97, R97, R44.reuse ;  /* 0x0000002c61617220 */ /* 0x080fe40000410000 */
[-C--:B------:R-:W-:Y:S01]  /*9840*/  FMUL.FTZ R98, R98, R3.reuse ;  /* 0x0000000362627220 */ /* 0x080fe20000410000 */
[----:B------:R-:W1:Y:S01]  /*9850*/  MUFU.EX2 R66, R66 ;  /* 0x0000004200427308 */ /* 0x000e620000000800 */
        /* <DEDUP_REMOVED lines=9> */
[C---:B----4-:R-:W-:Y:S01]  /*98f0*/  HMMA.16816.F32.BF16 R96, R4.reuse, R8, R96 ;  /* 0x000000080460723c */ /* 0x050fe20000041860 */
[-C--:B------:R-:W-:Y:S02]  /*9900*/  FMUL.FTZ R105, R105, R44.reuse ;  /* 0x0000002c69697220 */ /* 0x080fe40000410000 */
[-C--:B------:R-:W-:Y:S01]  /*9910*/  FMUL.FTZ R106, R106, R3.reuse ;  /* 0x000000036a6a7220 */ /* 0x080fe20000410000 */
[----:B------:R-:W4:Y:S01]  /*9920*/  MUFU.EX2 R135, R135 ;  /* 0x0000008700877308 */ /* 0x000f220000000800 */
[----:B------:R-:W-:Y:S02]  /*9930*/  FMUL.FTZ R107, R107, R3 ;  /* 0x000000036b6b7220 */ /* 0x000fe40000410000 */
[-C--:B------:R-:W-:Y:S01]  /*9940*/  FMUL.FTZ R124, R124, R44.reuse ;  /* 0x0000002c7c7c7220 */ /* 0x080fe20000410000 */
[----:B------:R-:W-:Y:S01]  /*9950*/  HMMA.16816.F32.BF16 R100, R4, R10, R100 ;  /* 0x0000000a0464723c */ /* 0x000fe20000041864 */
[----:B------:R-:W3:Y:S01]  /*9960*/  LDSM.16.MT88.4 R8, [R212+0x10000] ;  /* 0x01000000d408783b */ /* 0x000ee20000004200 */
[----:B------:R-:W-:-:S02]  /*9970*/  FMUL.FTZ R125, R125, R44 ;  /* 0x0000002c7d7d7220 */ /* 0x000fc40000410000 */
[-C--:B------:R-:W-:Y:S01]  /*9980*/  FMUL.FTZ R126, R126, R3.reuse ;  /* 0x000000037e7e7220 */ /* 0x080fe20000410000 */
[----:B------:R-:W1:Y:S01]  /*9990*/  MUFU.EX2 R132, R132 ;  /* 0x0000008400847308 */ /* 0x000e620000000800 */
[-C--:B------:R-:W-:Y:S02]  /*99a0*/  FMUL.FTZ R127, R127, R3.reuse ;  /* 0x000000037f7f7220 */ /* 0x080fe40000410000 */
[-C--:B------:R-:W-:Y:S01]  /*99b0*/  FMUL.FTZ R108, R108, R44.reuse ;  /* 0x0000002c6c6c7220 */ /* 0x080fe20000410000 */
[----:B--2---:R-:W-:Y:S01]  /*99c0*/  HMMA.16816.F32.BF16 R104, R4, R16, R104 ;  /* 0x000000100468723c */ /* 0x004fe20000041868 */
[----:B------:R-:W-:Y:S02]  /*99d0*/  FMUL.FTZ R109, R109, R44 ;  /* 0x0000002c6d6d7220 */ /* 0x000fe40000410000 */
[-C--:B------:R-:W-:Y:S01]  /*99e0*/  FMUL.FTZ R110, R110, R3.reuse ;  /* 0x000000036e6e7220 */ /* 0x080fe20000410000 */
[----:B------:R-:W-:Y:S01]  /*99f0*/  MUFU.EX2 R134, R134 ;  /* 0x0000008600867308 */ /* 0x000fe20000000800 */
        /* <DEDUP_REMOVED lines=21> */
[C---:B---3--:R-:W-:Y:S01]  /*9b50*/  HMMA.16816.F32.BF16 R120, R4.reuse, R8, R120 ;  /* 0x000000080478723c */ /* 0x048fe20000041878 */
[--C-:B------:R-:W-:Y:S02]  /*9b60*/  FFMA.FTZ R164, R171, c[0x0][0x23c], -R50.reuse ;  /* 0x00008f00aba47a23 */ /* 0x100fe40000010832 */
[--C-:B------:R-:W-:Y:S02]  /*9b70*/  FFMA.FTZ R169, R169, c[0x0][0x23c], -R50.reuse ;  /* 0x00008f00a9a97a23 */ /* 0x100fe40000010832 */
[----:B------:R-:W3:Y:S01]  /*9b80*/  MUFU.EX2 R138, R138 ;  /* 0x0000008a008a7308 */ /* 0x000ee20000000800 */
[----:B------:R-:W-:Y:S02]  /*9b90*/  FFMA.FTZ R156, R156, c[0x0][0x23c], -R61 ;  /* 0x00008f009c9c7a23 */ /* 0x000fe4000001083d */
[----:B------:R-:W-:Y:S01]  /*9ba0*/  HMMA.16816.F32.BF16 R116, R4, R10, R116 ;  /* 0x0000000a0474723c */ /* 0x000fe20000041874 */
[----:B------:R-:W1:Y:S01]  /*9bb0*/  LDSM.16.MT88.4 R8, [R216+0x10800] ;  /* 0x01080000d808783b */ /* 0x000e620000004200 */
[----:B------:R-:W-:-:S02]  /*9bc0*/  FFMA.FTZ R157, R157, c[0x0][0x23c], -R50 ;  /* 0x00008f009d9d7a23 */ /* 0x000fc40000010832 */
[--C-:B------:R-:W-:Y:S01]  /*9bd0*/  FFMA.FTZ R151, R151, c[0x0][0x23c], -R50.reuse ;  /* 0x00008f0097977a23 */ /* 0x100fe20000010832 */
[----:B------:R-:W1:Y:S01]  /*9be0*/  MUFU.EX2 R153, R153 ;  /* 0x0000009900997308 */ /* 0x000e620000000800 */
[--C-:B------:R-:W-:Y:S01]  /*9bf0*/  FFMA.FTZ R148, R148, c[0x0][0x23c], -R61.reuse ;  /* 0x00008f0094947a23 */ /* 0x100fe2000001083d */
[----:B------:R-:W-:Y:S01]  /*9c00*/  F2FP.BF16.PACK_AB R4, R59, R56 ;  /* 0x000000383b04723e */ /* 0x000fe200000010ff */
[----:B------:R-:W-:Y:S01]  /*9c10*/  FFMA.FTZ R144, R144, c[0x0][0x23c], -R61 ;  /* 0x00008f0090907a23 */ /* 0x000fe2000001083d */
[----:B-----5:R-:W-:Y:S01]  /*9c20*/  F2FP.BF16.PACK_AB R5, R67, R64 ;  /* 0x000000404305723e */ /* 0x020fe200000010ff */
[--C-:B------:R-:W-:Y:S01]  /*9c30*/  FFMA.FTZ R145, R145, c[0x0][0x23c], -R50.reuse ;  /* 0x00008f0091917a23 */ /* 0x100fe20000010832 */
[----:B------:R-:W-:Y:S01]  /*9c40*/  F2FP.BF16.PACK_AB R6, R63, R58 ;  /* 0x0000003a3f06723e */ /* 0x000fe200000010ff */
[--C-:B------:R-:W-:Y:S01]  /*9c50*/  FFMA.FTZ R143, R143, c[0x0][0x23c], -R50.reuse ;  /* 0x00008f008f8f7a23 */ /* 0x100fe20000010832 */
[----:B------:R-:W-:Y:S01]  /*9c60*/  F2FP.BF16.PACK_AB R7, R65, R62 ;  /* 0x0000003e4107723e */ /* 0x000fe200000010ff */
[----:B------:R-:W5:Y:S01]  /*9c70*/  MUFU.EX2 R155, R155 ;  /* 0x0000009b009b7308 */ /* 0x000f620000000800 */
[----:B------:R-:W-:-:S02]  /*9c80*/  FFMA.FTZ R141, R141, c[0x0][0x23c], -R50 ;  /* 0x00008f008d8d7a23 */ /* 0x000fc40000010832 */
[----:B------:R-:W-:Y:S02]  /*9c90*/  FFMA.FTZ R36, R243, R44, R36 ;  /* 0x0000002cf3247223 */ /* 0x000fe40000010024 */
[----:B------:R-:W-:Y:S01]  /*9ca0*/  FFMA.FTZ R3, R241, R3, R28 ;  /* 0x00000003f1037223 */ /* 0x000fe2000001001c */
[C---:B------:R-:W-:Y:S01]  /*9cb0*/  HMMA.16816.F32.BF16 R72, R4.reuse, R20, R72 ;  /* 0x000000140448723c */ /* 0x040fe20000041848 */
[----:B------:R-:W-:Y:S01]  /*9cc0*/  FADD.FTZ R31, R31, R36 ;  /* 0x000000241f1f7221 */ /* 0x000fe20000010000 */
[----:B------:R-:W1:Y:S01]  /*9cd0*/  MUFU.EX2 R142, R142 ;  /* 0x0000008e008e7308 */ /* 0x000e620000000800 */
[----:B------:R-:W-:Y:S02]  /*9ce0*/  FADD.FTZ R3, R2, R3 ;  /* 0x0000000302037221 */ /* 0x000fe40000010000 */
[----:B------:R-:W-:Y:S02]  /*9cf0*/  FADD.FTZ R30, R30, R31 ;  /* 0x0000001f1e1e7221 */ /* 0x000fe40000010000 */
[----:B------:R-:W-:Y:S01]  /*9d00*/  FADD.FTZ R0, R0, R3 ;  /* 0x0000000300007221 */ /* 0x000fe20000010000 */
[----:B------:R-:W-:Y:S01]  /*9d10*/  HMMA.16816.F32.BF16 R76, R4, R22, R76 ;  /* 0x00000016044c723c */ /* 0x000fe2000004184c */
[----:B------:R-:W3:Y:S01]  /*9d20*/  LDSM.16.MT88.4 R20, [R212+0x10800] ;  /* 0x01080000d414783b */ /* 0x000ee20000004200 */
[----:B------:R-:W-:Y:S01]  /*9d30*/  MUFU.EX2 R146, R146 ;  /* 0x0000009200927308 */ /* 0x000fe20000000800 */
[----:B------:R-:W-:-:S02]  /*9d40*/  FADD.FTZ R29, R29, R30 ;  /* 0x0000001e1d1d7221 */ /* 0x000fc40000010000 */
[----:B------:R-:W-:Y:S02]  /*9d50*/  FADD.FTZ R39, R39, R0 ;  /* 0x0000000027277221 */ /* 0x000fe40000010000 */
        /* <DEDUP_REMOVED lines=13> */
[----:B-1----:R-:W-:Y:S01]  /*9e30*/  HMMA.16816.F32.BF16 R88, R4, R12, R88 ;  /* 0x0000000c0458723c */ /* 0x002fe20000041858 */
[----:B------:R-:W-:Y:S01]  /*9e40*/  FADD.FTZ R0, R66, R63 ;  /* 0x0000003f42007221 */ /* 0x000fe20000010000 */
[----:B------:R-:W1:Y:S03]  /*9e50*/  MUFU.EX2 R163, R163 ;  /* 0x000000a300a37308 */ /* 0x000e660000000800 */
[----:B------:R-:W-:-:S03]  /*9e60*/  FADD.FTZ R0, R133, R0 ;  /* 0x0000000085007221 */ /* 0x000fc60000010000 */
[----:B------:R-:W-:Y:S01]  /*9e70*/  HMMA.16816.F32.BF16 R92, R4, R14, R92 ;  /* 0x0000000e045c723c */ /* 0x000fe2000004185c */
[----:B------:R-:W1:Y:S01]  /*9e80*/  LDSM.16.MT88.4 R12, [R213+0xd000] ;  /* 0x00d00000d50c783b */ /* 0x000e620000004200 */
[----:B------:R-:W-:Y:S01]  /*9e90*/  MUFU.EX2 R162, R162 ;  /* 0x000000a200a27308 */ /* 0x000fe20000000800 */
[----:B----4-:R-:W-:-:S04]  /*9ea0*/  FADD.FTZ R3, R135, R0 ;  /* 0x0000000087037221 */ /* 0x010fc80000010000 */
[----:B------:R-:W-:Y:S01]  /*9eb0*/  FADD.FTZ R3, R132, R3 ;  /* 0x0000000384037221 */ /* 0x000fe20000010000 */
[----:B------:R-:W-:Y:S02]  /*9ec0*/  HMMA.16816.F32.BF16 R96, R4, R8, R96 ;  /* 0x000000080460723c */ /* 0x000fe40000041860 */
[----:B------:R-:W4:Y:S01]  /*9ed0*/  MUFU.EX2 R173, R173 ;  /* 0x000000ad00ad7308 */ /* 0x000f220000000800 */
[----:B---3--:R-:W-:-:S04]  /*9ee0*/  FADD.FTZ R0, R138, R3 ;  /* 0x000000038a007221 */ /* 0x008fc80000010000 */
[----:B------:R-:W-:Y:S01]  /*9ef0*/  FADD.FTZ R0, R153, R0 ;  /* 0x0000000099007221 */ /* 0x000fe20000010000 */
[----:B------:R-:W-:Y:S01]  /*9f00*/  HMMA.16816.F32.BF16 R100, R4, R10, R100 ;  /* 0x0000000a0464723c */ /* 0x000fe20000041864 */
[----:B------:R-:W3:Y:S01]  /*9f10*/  LDSM.16.MT88.4 R8, [R212+0xd000] ;  /* 0x00d00000d408783b */ /* 0x000ee20000004200 */
[----:B------:R-:W-:Y:S01]  /*9f20*/  MUFU.EX2 R166, R166 ;  /* 0x000000a600a67308 */ /* 0x000fe20000000800 */
[----:B-----5:R-:W-:-:S04]  /*9f30*/  FADD.FTZ R3, R155, R0 ;  /* 0x000000009b037221 */ /* 0x020fc80000010000 */
[----:B------:R-:W-:Y:S01]  /*9f40*/  FADD.FTZ R3, R142, R3 ;  /* 0x000000038e037221 */ /* 0x000fe20000010000 */
[C---:B------:R-:W-:Y:S02]  /*9f50*/  HMMA.16816.F32.BF16 R104, R4.reuse, R40, R104 ;  /* 0x000000280468723c */ /* 0x040fe40000041868 */
        /* <DEDUP_REMOVED lines=17> */
[----:B------:R-:W3:Y:S01]  /*a070*/  LDSM.16.MT88.4 R20, [R216+0x11000] ;  /* 0x01100000d814783b */ /* 0x000ee20000004200 */
        /* <DEDUP_REMOVED lines=10> */
[----:B--2---:R-:W-:Y:S01]  /*a120*/  HMMA.16816.F32.BF16 R72, R4, R16, R72 ;  /* 0x000000100448723c */ /* 0x004fe20000041848 */
[----:B------:R-:W-:-:S04]  /*a130*/  FADD.FTZ R136, R136, R137 ;  /* 0x0000008988887221 */ /* 0x000fc80000010000 */
[----:B------:R-:W-:-:S03]  /*a140*/  FADD.FTZ R139, R139, R136 ;  /* 0x000000888b8b7221 */ /* 0x000fc60000010000 */
        /* <DEDUP_REMOVED lines=8> */
[C---:B------:R-:W-:Y:S08]  /*a1d0*/  HMMA.16816.F32.BF16 R108, R4.reuse, R52, R108 ;  /* 0x00000034046c723c */ /* 0x040ff0000004186c */
[C---:B------:R-:W-:Y:S01]  /*a1e0*/  HMMA.16816.F32.BF16 R112, R4.reuse, R54, R112 ;  /* 0x000000360470723c */ /* 0x040fe20000041870 */
[----:B------:R-:W1:Y:S07]  /*a1f0*/  LDSM.16.MT88.4 R52, [R214+0x11800] ;  /* 0x01180000d634783b */ /* 0x000e6e0000004200 */
[C---:B-----5:R-:W-:Y:S08]  /*a200*/  HMMA.16816.F32.BF16 R104, R4.reuse, R40, R104 ;  /* 0x000000280468723c */ /* 0x060ff00000041868 */
[C---:B------:R-:W-:Y:S08]  /*a210*/  HMMA.16816.F32.BF16 R128, R4.reuse, R24, R128 ;  /* 0x000000180480723c */ /* 0x040ff00000041880 */
[C---:B------:R-:W-:Y:S01]  /*a220*/  HMMA.16816.F32.BF16 R68, R4.reuse, R26, R68 ;  /* 0x0000001a0444723c */ /* 0x040fe20000041844 */
[----:B------:R-:W5:Y:S07]  /*a230*/  LDSM.16.MT88.4 R24, [R216+0xd800] ;  /* 0x00d80000d818783b */ /* 0x000f6e0000004200 */
[C---:B------:R-:W-:Y:S08]  /*a240*/  HMMA.16816.F32.BF16 R96, R4.reuse, R20, R96 ;  /* 0x000000140460723c */ /* 0x040ff00000041860 */
[C---:B------:R-:W-:Y:S01]  /*a250*/  HMMA.16816.F32.BF16 R100, R4.reuse, R22, R100 ;  /* 0x000000160464723c */ /* 0x040fe20000041864 */
[----:B------:R-:W1:Y:S07]  /*a260*/  LDSM.16.MT88.4 R20, [R216+0x11800] ;  /* 0x01180000d814783b */ /* 0x000e6e0000004200 */
[C---:B------:R-:W-:Y:S01]  /*a270*/  HMMA.16816.F32.BF16 R124, R4.reuse, R42, R124 ;  /* 0x0000002a047c723c */ /* 0x040fe2000004187c */
[----:B------:R-:W1:Y:S07]  /*a280*/  LDSM.16.MT88.4 R40, [R213+0x11800] ;  /* 0x01180000d528783b */ /* 0x000e6e0000004200 */
[C---:B------:R-:W-:Y:S08]  /*a290*/  HMMA.16816.F32.BF16 R120, R4.reuse, R32, R120 ;  /* 0x000000200478723c */ /* 0x040ff00000041878 */
[----:B------:R-:W-:Y:S01]  /*a2a0*/  HMMA.16816.F32.BF16 R116, R4, R34, R116 ;  /* 0x000000220474723c */ /* 0x000fe20000041874 */
[----:B------:R-:W3:Y:S06]  /*a2b0*/  LDSM.16.MT88.4 R32, [R212+0x11800] ;  /* 0x01180000d420783b */ /* 0x000eec0000004200 */
[----:B------:R-:W-:-:S02]  /*a2c0*/  F2FP.BF16.PACK_AB R4, R153, R138 ;  /* 0x0000008a9904723e */ /* 0x000fc400000010ff */
[----:B------:R-:W-:Y:S01]  /*a2d0*/  F2FP.BF16.PACK_AB R5, R161, R146 ;  /* 0x00000092a105723e */ /* 0x000fe200000010ff */
[----:B------:R-:W-:Y:S01]  /*a2e0*/  FADD.FTZ R146, R146, R139 ;  /* 0x0000008b92927221 */ /* 0x000fe20000010000 */
[----:B------:R-:W-:Y:S02]  /*a2f0*/  F2FP.BF16.PACK_AB R6, R142, R155 ;  /* 0x0000009b8e06723e */ /* 0x000fe400000010ff */
[----:B------:R-:W-:Y:S01]  /*a300*/  F2FP.BF16.PACK_AB R7, R163, R150 ;  /* 0x00000096a307723e */ /* 0x000fe200000010ff */
[----:B------:R-:W-:-:S04]  /*a310*/  FADD.FTZ R161, R161, R146 ;  /* 0x00000092a1a17221 */ /* 0x000fc80000010000 */
[----:B------:R-:W-:Y:S02]  /*a320*/  FADD.FTZ R150, R150, R161 ;  /* 0x000000a196967221 */ /* 0x000fe40000010000 */
[----:B--2---:R-:W-:Y:S02]  /*a330*/  HMMA.16816.F32.BF16 R72, R4, R16, R72 ;  /* 0x000000100448723c */ /* 0x004fe40000041848 */
[----:B------:R-:W-:-:S06]  /*a340*/  FADD.FTZ R163, R163, R150 ;  /* 0x00000096a3a37221 */ /* 0x000fcc0000010000 */
        /* <DEDUP_REMOVED lines=10> */
[----:B-----5:R-:W-:Y:S01]  /*a3f0*/  HMMA.16816.F32.BF16 R128, R4, R24, R128 ;  /* 0x000000180480723c */ /* 0x020fe20000041880 */
[----:B------:R-:W-:-:S02]  /*a400*/  FFMA.FTZ R53, R167, c[0x0][0x23c], -R50 ;  /* 0x00008f00a7357a23 */ /* 0x000fc40000010832 */
[--C-:B------:R-:W-:Y:S02]  /*a410*/  FFMA.FTZ R165, R154, c[0x0][0x23c], -R61.reuse ;  /* 0x00008f009aa57a23 */ /* 0x100fe4000001083d */
[----:B------:R-:W-:Y:S01]  /*a420*/  MUFU.EX2 R52, R52 ;  /* 0x0000003400347308 */ /* 0x000fe20000000800 */
[--C-:B------:R-:W-:Y:S02]  /*a430*/  FFMA.FTZ R154, R159, c[0x0][0x23c], -R50.reuse ;  /* 0x00008f009f9a7a23 */ /* 0x100fe40000010832 */
[C---:B------:R-:W-:Y:S01]  /*a440*/  HMMA.16816.F32.BF16 R68, R4.reuse, R26, R68 ;  /* 0x0000001a0444723c */ /* 0x040fe20000041844 */
[----:B------:R-:W5:Y:S01]  /*a450*/  LDSM.16.MT88.4 R24, [R216+0xe000] ;  /* 0x00e00000d818783b */ /* 0x000f620000004200 */
[--C-:B------:R-:W-:Y:S02]  /*a460*/  FFMA.FTZ R159, R140, c[0x0][0x23c], -R61.reuse ;  /* 0x00008f008c9f7a23 */ /* 0x100fe4000001083d */
[----:B------:R-:W-:Y:S01]  /*a470*/  FFMA.FTZ R140, R147, c[0x0][0x23c], -R50 ;  /* 0x00008f00938c7a23 */ /* 0x000fe20000010832 */
[----:B------:R-:W1:Y:S03]  /*a480*/  MUFU.EX2 R53, R53 ;  /* 0x0000003500357308 */ /* 0x000e660000000800 */
[C---:B------:R-:W-:Y:S05]  /*a490*/  HMMA.16816.F32.BF16 R96, R4.reuse, R20, R96 ;  /* 0x000000140460723c */ /* 0x040fea0000041860 */
[----:B------:R-:W-:Y:S03]  /*a4a0*/  MUFU.EX2 R165, R165 ;  /* 0x000000a500a57308 */ /* 0x000fe60000000800 */
[C---:B------:R-:W-:Y:S01]  /*a4b0*/  HMMA.16816.F32.BF16 R100, R4.reuse, R22, R100 ;  /* 0x000000160464723c */ /* 0x040fe20000041864 */
[----:B------:R-:W1:Y:S04]  /*a4c0*/  LDSM.16.MT88.4 R20, [R216+0x12000] ;  /* 0x01200000d814783b */ /* 0x000e680000004200 */
        /* <DEDUP_REMOVED lines=15> */
[----:B------:R-:W3:Y:S04]  /*a5c0*/  LDSM.16.MT88.4 R32, [R214+0x12000] ;  /* 0x01200000d620783b */ /* 0x000ee80000004200 */
[----:B------:R-:W3:Y:S02]  /*a5d0*/  MUFU.EX2 R149, R149 ;  /* 0x0000009500957308 */ /* 0x000ee40000000800 */
[----:B----4-:R-:W-:Y:S01]  /*a5e0*/  F2FP.BF16.PACK_AB R4, R173, R162 ;  /* 0x000000a2ad04723e */ /* 0x010fe200000010ff */
        /* <DEDUP_REMOVED lines=10> */
[----:B--2---:R-:W-:Y:S01]  /*a690*/  HMMA.16816.F32.BF16 R72, R4, R16, R72 ;  /* 0x000000100448723c */ /* 0x004fe20000041848 */
[----:B------:R-:W-:Y:S02]  /*a6a0*/  FADD.FTZ R175, R175, R166 ;  /* 0x000000a6afaf7221 */ /* 0x000fe40000010000 */
[----:B------:R-:W-:-:S04]  /*a6b0*/  FADD.FTZ R53, R53, R52 ;  /* 0x0000003435357221 */ /* 0x000fc80000010000 */
[----:B------:R-:W-:Y:S01]  /*a6c0*/  FADD.FTZ R0, R154, R53 ;  /* 0x000000359a007221 */ /* 0x000fe20000010000 */
[----:B------:R-:W-:Y:S01]  /*a6d0*/  HMMA.16816.F32.BF16 R76, R4, R18, R76 ;  /* 0x00000012044c723c */ /* 0x000fe2000004184c */
[----:B------:R-:W2:Y:S02]  /*a6e0*/  LDSM.16.MT88.4 R16, [R213+0x12000] ;  /* 0x01200000d510783b */ /* 0x000ea40000004200 */
[----:B------:R-:W-:-:S04]  /*a6f0*/  FADD.FTZ R0, R157, R0 ;  /* 0x000000009d007221 */ /* 0x000fc80000010000 */
[----:B------:R-:W-:Y:S01]  /*a700*/  FADD.FTZ R3, R151, R0 ;  /* 0x0000000097037221 */ /* 0x000fe20000010000 */
[----:B------:R-:W-:Y:S03]  /*a710*/  HMMA.16816.F32.BF16 R80, R4, R12, R80 ;  /* 0x0000000c0450723c */ /* 0x000fe60000041850 */
[----:B------:R-:W-:-:S05]  /*a720*/  FADD.FTZ R3, R158, R3 ;  /* 0x000000039e037221 */ /* 0x000fca0000010000 */
[C---:B------:R-:W-:Y:S01]  /*a730*/  HMMA.16816.F32.BF16 R84, R4.reuse, R14, R84 ;  /* 0x0000000e0454723c */ /* 0x040fe20000041854 */
[----:B------:R-:W4:Y:S07]  /*a740*/  LDSM.16.MT88.4 R12, [R212+0x12000] ;  /* 0x01200000d40c783b */ /* 0x000f2e0000004200 */
        /* <DEDUP_REMOVED lines=12> */
[C---:B--2---:R-:W-:Y:S08]  /*a810*/  HMMA.16816.F32.BF16 R108, R4.reuse, R16, R108 ;  /* 0x00000010046c723c */ /* 0x044ff0000004186c */
[C---:B------:R-:W-:Y:S01]  /*a820*/  HMMA.16816.F32.BF16 R112, R4.reuse, R18, R112 ;  /* 0x000000120470723c */ /* 0x040fe20000041870 */
[----:B------:R-:W2:Y:S07]  /*a830*/  LDSM.16.MT88.4 R16, [R212+0xe800] ;  /* 0x00e80000d410783b */ /* 0x000eae0000004200 */
[C---:B----4-:R-:W-:Y:S08]  /*a840*/  HMMA.16816.F32.BF16 R120, R4.reuse, R12, R120 ;  /* 0x0000000c0478723c */ /* 0x050ff00000041878 */
[----:B------:R-:W-:Y:S01]  /*a850*/  HMMA.16816.F32.BF16 R116, R4, R14, R116 ;  /* 0x0000000e0474723c */ /* 0x000fe20000041874 */
[----:B------:R-:W4:Y:S06]  /*a860*/  LDSM.16.MT88.4 R12, [R216+0x12800] ;  /* 0x01280000d80c783b */ /* 0x000f2c0000004200 */
[----:B------:R-:W-:Y:S01]  /*a870*/  F2FP.BF16.PACK_AB R4, R55, R54 ;  /* 0x000000363704723e */ /* 0x000fe200000010ff */
[----:B------:R-:W-:Y:S01]  /*a880*/  FADD.FTZ R54, R54, R175 ;  /* 0x000000af36367221 */ /* 0x000fe20000010000 */
[----:B------:R-:W-:-:S02]  /*a890*/  F2FP.BF16.PACK_AB R5, R157, R154 ;  /* 0x0000009a9d05723e */ /* 0x000fc400000010ff */
[----:B------:R-:W-:Y:S01]  /*a8a0*/  F2FP.BF16.PACK_AB R6, R165, R156 ;  /* 0x0000009ca506723e */ /* 0x000fe200000010ff */
[----:B------:R-:W-:Y:S01]  /*a8b0*/  FADD.FTZ R55, R55, R54 ;  /* 0x0000003637377221 */ /* 0x000fe20000010000 */
[----:B------:R-:W-:-:S03]  /*a8c0*/  F2FP.BF16.PACK_AB R7, R158, R151 ;  /* 0x000000979e07723e */ /* 0x000fc600000010ff */
[----:B------:R-:W-:-:S04]  /*a8d0*/  FADD.FTZ R156, R156, R55 ;  /* 0x000000379c9c7221 */ /* 0x000fc80000010000 */
[----:B---3--:R-:W-:Y:S01]  /*a8e0*/  HMMA.16816.F32.BF16 R72, R4, R8, R72 ;  /* 0x000000080448723c */ /* 0x008fe20000041848 */
        /* <DEDUP_REMOVED lines=8> */
[----:B------:R-:W5:Y:S07]  /*a970*/  LDSM.16.MT88.4 R20, [R213+0xf000] ;  /* 0x00f00000d514783b */ /* 0x000f6e0000004200 */
[C---:B----4-:R-:W-:Y:S08]  /*a980*/  HMMA.16816.F32.BF16 R96, R4.reuse, R12, R96 ;  /* 0x0000000c0460723c */ /* 0x050ff00000041860 */
[C---:B---3--:R-:W-:Y:S08]  /*a990*/  HMMA.16816.F32.BF16 R104, R4.reuse, R8, R104 ;  /* 0x000000080468723c */ /* 0x048ff00000041868 */
        /* <DEDUP_REMOVED lines=10> */
[C---:B--2---:R-:W-:Y:S08]  /*aa40*/  HMMA.16816.F32.BF16 R120, R4.reuse, R16, R120 ;  /* 0x000000100478723c */ /* 0x044ff00000041878 */
[----:B------:R-:W-:Y:S01]  /*aa50*/  HMMA.16816.F32.BF16 R116, R4, R18, R116 ;  /* 0x000000120474723c */ /* 0x000fe20000041874 */
[----:B------:R-:W2:Y:S06]  /*aa60*/  LDSM.16.MT88.4 R16, [R214+0x13000] ;  /* 0x01300000d610783b */ /* 0x000eac0000004200 */
[----:B------:R-:W-:Y:S01]  /*aa70*/  F2FP.BF16.PACK_AB R4, R148, R149 ;  /* 0x000000959404723e */ /* 0x000fe200000010ff */
[----:B------:R-:W-:Y:S01]  /*aa80*/  FADD.FTZ R149, R149, R0 ;  /* 0x0000000095957221 */ /* 0x000fe20000010000 */
[----:B-1----:R-:W-:Y:S01]  /*aa90*/  F2FP.BF16.PACK_AB R5, R145, R140 ;  /* 0x0000008c9105723e */ /* 0x002fe200000010ff */
        /* <DEDUP_REMOVED lines=38> */
[C---:B-1----:R-:W-:Y:S05]  /*ad00*/  HMMA.16816.F32.BF16 R108, R4.reuse, R20, R108 ;  /* 0x00000014046c723c */ /* 0x042fea000004186c */
[----:B------:R-:W1:Y:S03]  /*ad10*/  MUFU.EX2 R27, R27 ;  /* 0x0000001b001b7308 */ /* 0x000e660000000800 */
[C---:B------:R-:W-:Y:S01]  /*ad20*/  HMMA.16816.F32.BF16 R112, R4.reuse, R22, R112 ;  /* 0x000000160470723c */ /* 0x040fe20000041870 */
[----:B------:R-:W-:Y:S04]  /*ad30*/  LDSM.16.MT88.4 R20, [R213+0xf800] ;  /* 0x00f80000d514783b */ /* 0x000fe80000004200 */
[----:B------:R-:W-:Y:S03]  /*ad40*/  MUFU.EX2 R34, R34 ;  /* 0x0000002200227308 */ /* 0x000fe60000000800 */
[C---:B---3--:R-:W-:Y:S05]  /*ad50*/  HMMA.16816.F32.BF16 R120, R4.reuse, R8, R120 ;  /* 0x000000080478723c */ /* 0x048fea0000041878 */
[----:B------:R-:W3:Y:S03]  /*ad60*/  MUFU.EX2 R35, R35 ;  /* 0x0000002300237308 */ /* 0x000ee60000000800 */
[----:B------:R-:W-:Y:S01]  /*ad70*/  HMMA.16816.F32.BF16 R116, R4, R10, R116 ;  /* 0x0000000a0474723c */ /* 0x000fe20000041874 */
[----:B------:R-:W5:Y:S06]  /*ad80*/  LDSM.16.MT88.4 R8, [R212+0xf800] ;  /* 0x00f80000d408783b */ /* 0x000f6c0000004200 */
[----:B--2---:R-:W-:Y:S01]  /*ad90*/  F2FP.BF16.PACK_AB R4, R25, R24 ;  /* 0x000000181904723e */ /* 0x004fe200000010ff */
[----:B------:R-:W-:Y:S01]  /*ada0*/  FADD.FTZ R24, R24, R159 ;  /* 0x0000009f18187221 */ /* 0x000fe20000010000 */
[----:B------:R-:W-:Y:S01]  /*adb0*/  F2FP.BF16.PACK_AB R5, R33, R32 ;  /* 0x000000202105723e */ /* 0x000fe200000010ff */
[----:B------:R-:W-:Y:S01]  /*adc0*/  FADD.FTZ R32, R32, R3 ;  /* 0x0000000320207221 */ /* 0x000fe20000010000 */
[----:B-1----:R-:W-:Y:S01]  /*add0*/  F2FP.BF16.PACK_AB R6, R27, R26 ;  /* 0x0000001a1b06723e */ /* 0x002fe200000010ff */
        /* <DEDUP_REMOVED lines=28> */
.L_x_2337:
[----:B------:R-:W-:Y:S01]  /*afa0*/  ISETP.GE.AND P1, PT, R227, 0x1, PT ;  /* 0x00000001e300780c */ /* 0x000fe20003f26270 */
[----:B------:R-:W-:-:S12]  /*afb0*/  ULDC.64 UR12, c[0x0][0x118] ;  /* 0x00004600000c7ab9 */ /* 0x000fd80000000a00 */
[----:B------:R-:W-:Y:S05]  /*afc0*/  @!P1 BRA `(.L_x_2343) ;  /* 0x00003de000009947 */ /* 0x000fea0003800000 */
[----:B------:R-:W-:Y:S01]  /*afd0*/  ULDC UR8, c[0x0][0x1a0] ;  /* 0x0000680000087ab9 */ /* 0x000fe20000000800 */
[----:B------:R-:W-:Y:S01]  /*afe0*/  IMAD.MOV.U32 R0, RZ, RZ, R3 ;  /* 0x000000ffff007224 */ /* 0x000fe200078e0003 */
[----:B------:R-:W-:Y:S01]  /*aff0*/  ULEA UR5, -UR8, URZ, 0x7 ;  /* 0x0000003f08057291 */ /* 0x000fe2000f8e393f */
[----:B------:R-:W-:Y:S01]  /*b000*/  IMAD.MOV.U32 R133, RZ, RZ, R132 ;  /* 0x000000ffff857224 */ /* 0x000fe200078e0084 */
[----:B------:R-:W-:Y:S02]  /*b010*/  UMOV UR10, 0x5 ;  /* 0x00000005000a7882 */ /* 0x000fe40000000000 */
[----:B------:R-:W-:Y:S02]  /*b020*/  USHF.R.S32.HI UR4, URZ, 0x1f, UR5 ;  /* 0x0000001f3f047899 */ /* 0x000fe40008011405 */
[----:B------:R-:W-:Y:S01]  /*b030*/  ULDC UR9, c[0x0][0x1a4] ;  /* 0x0000690000097ab9 */ /* 0x000fe20000000800 */
[----:B------:R-:W-:Y:S01]  /*b040*/  MOV R239, UR5 ;  /* 0x0000000500ef7c02 */ /* 0x000fe20008000f00 */
[----:B------:R-:W-:-:S02]  /*b050*/  USHF.L.U64.HI UR9, UR8, UR10, UR9 ;  /* 0x0000000a08097299 */ /* 0x000fc40008010209 */
[----:B------:R-:W-:Y:S01]  /*b060*/  MOV R238, UR4 ;  /* 0x0000000400ee7c02 */ /* 0x000fe20008000f00 */
[----:B------:R-:W-:Y:S02]  /*b070*/  USHF.L.U32 UR8, UR8, 0x5, URZ ;  /* 0x0000000508087899 */ /* 0x000fe4000800063f */
[----:B------:R-:W-:Y:S02]  /*b080*/  ULDC UR4, c[0x0][0x19c] ;  /* 0x0000670000047ab9 */ /* 0x000fe40000000800 */
.L_x_2347:
[----:B------:R-:W-:Y:S01]  /*b090*/  MOV R6, R239 ;  /* 0x000000ef00067202 */ /* 0x000fe20000000f00 */
[----:B------:R-:W-:Y:S04]  /*b0a0*/  DEPBAR.LE SB0, 0x0 ;  /* 0x000080000000791a */ /* 0x000fe80000000000 */
[----:B------:R-:W-:Y:S01]  /*b0b0*/  BAR.SYNC.DEFER_BLOCKING 0x0 ;  /* 0x0000000000007b1d */ /* 0x000fe20000010000 */
[----:B------:R-:W-:Y:S05]  /*b0c0*/  MOV R3, R238 ;  /* 0x000000ee00037202 */ /* 0x000fea0000000f00 */
[----:B------:R-:W-:-:S05]  /*b0d0*/  @!P0 BRA `(.L_x_2344) ;  /* 0x000003b000008947 */ /* 0x000fca0003800000 */
[----:B------:R-:W-:Y:S01]  /*b0e0*/  IMAD.SHL.U32 R10, R227, 0x80, RZ ;  /* 0x00000080e30a7824 */ /* 0x000fe200078e00ff */
[----:B------:R-:W-:Y:S04]  /*b0f0*/  IABS R2, c[0x0][0x2d0] ;  /* 0x0000b40000027a13 */ /* 0x000fe80000000000 */
[----:B------:R-:W1:Y:S01]  /*b100*/  I2F.RP R7, R2 ;  /* 0x0000000200077306 */ /* 0x000e620000209400 */
[----:B------:R-:W-:Y:S09]  /*b110*/  IABS R6, R10 ;  /* 0x0000000a00067213 */ /* 0x000ff20000000000 */
        /* <DEDUP_REMOVED lines=55> */
.L_x_2344:
        /* <DEDUP_REMOVED lines=28> */
[----:B------:R-:W-:Y:S02]  /*b650*/  ISETP.GE.AND P1, PT, R227, 0x2, PT ;  /* 0x00000002e300780c */ /* 0x000fe40003f26270 */
        /* <DEDUP_REMOVED lines=8> */
[----:B------:R-:W5:Y:S05]  /*b6e0*/  LDSM.16.M88.4 R140, [R221+0x4000] ;  /* 0x00400000dd8c783b */ /* 0x000f6a0000000200 */
        /* <DEDUP_REMOVED lines=31> */
[----:B------:R-:W-:Y:S07]  /*b8e0*/  LDSM.16.M88.4 R160, [R215+0x4000] ;  /* 0x00400000d7a0783b */ /* 0x000fee0000000200 */
        /* <DEDUP_REMOVED lines=175> */
[----:B------:R-:W-:-:S05]  /*c3e0*/  @!P0 BRA `(.L_x_2346) ;  /* 0x000003c000008947 */ /* 0x000fca0003800000 */
[----:B------:R-:W-:Y:S01]  /*c3f0*/  IMAD.SHL.U32 R139, R227, 0x80, RZ ;  /* 0x00000080e38b7824 */ /* 0x000fe200078e00ff */
[----:B------:R-:W-:Y:S04]  /*c400*/  IABS R2, c[0x0][0x2d0] ;  /* 0x0000b40000027a13 */ /* 0x000fe80000000000 */
[----:B------:R-:W1:Y:S01]  /*c410*/  I2F.RP R135, R2 ;  /* 0x0000000200877306 */ /* 0x000e620000209400 */
[C---:B------:R-:W-:Y:S02]  /*c420*/  IADD3 R137, R139.reuse, -0x100, RZ ;  /* 0xffffff008b897810 */ /* 0x040fe40007ffe0ff */
[----:B------:R-:W-:Y:S02]  /*c430*/  IADD3 R139, R139, -0x80, RZ ;  /* 0xffffff808b8b7810 */ /* 0x000fe40007ffe0ff */
        /* <DEDUP_REMOVED lines=40> */
[----:B------:R-:W-:Y:S02]  /*c6c0*/  IMAD.MOV.U32 R3, RZ, RZ, c[0x0][0x2d0] ;  /* 0x0000b400ff037624 */ /* 0x000fe400078e00ff */
[----:B------:R-:W2:Y:S02]  /*c6d0*/  LDG.E R132, [R140.64] ;  /* 0x0000000c8c847981 */ /* 0x000ea4000c1e1900 */
[----:B------:R-:W-:Y:S02]  /*c6e0*/  IMAD R3, R2, R3, -0x80 ;  /* 0xffffff8002037424 */ /* 0x000fe400078e0203 */
[----:B------:R-:W2:Y:S02]  /*c6f0*/  LDG.E R135, [R134.64] ;  /* 0x0000000c86877981 */ /* 0x000ea4000c1e1900 */
        /* <DEDUP_REMOVED lines=11> */
.L_x_2346:
[C---:B------:R-:W-:Y:S01]  /*c7b0*/  LEA R236, P1, R136.reuse, R236, 0x1 ;  /* 0x000000ec88ec7211 */ /* 0x040fe200078208ff */
[----:B------:R-:W-:Y:S02]  /*c7c0*/  USHF.L.U32 UR5, UR7, 0x5, URZ ;  /* 0x0000000507057899 */ /* 0x000fe4000800063f */
[----:B------:R-:W-:Y:S01]  /*c7d0*/  USHF.L.U64.HI UR7, UR7, UR10, UR4 ;  /* 0x0000000a07077299 */ /* 0x000fe20008010204 */
[----:B------:R-:W-:Y:S03]  /*c7e0*/  LEA.HI.X R237, R136, R237, R3, 0x1, P1 ;  /* 0x000000ed88ed7211 */ /* 0x000fe600008f0c03 */
[----:B------:R-:W-:Y:S02]  /*c7f0*/  IADD3 R142, P1, R236, UR5, RZ ;  /* 0x00000005ec8e7c10 */ /* 0x000fe4000ff3e0ff */
[----:B------:R-:W-:Y:S01]  /*c800*/  @!PT LDS RZ, [RZ] ;  /* 0x00000000fffff984 */ /* 0x000fe20000000800 */
[----:B------:R-:W-:Y:S01]  /*c810*/  @!PT LDS RZ, [RZ] ;  /* 0x00000000fffff984 */ /* 0x000fe20000000800 */
[----:B------:R-:W-:Y:S01]  /*c820*/  @!PT LDS RZ, [RZ] ;  /* 0x00000000fffff984 */ /* 0x000fe20000000800 */
[----:B------:R1:W-:Y:S02]  /*c830*/  LDGSTS.E.BYPASS.LTC128B.128 [R229+0x4000], [R236.64] ;  /* 0x04000000ece57fae */ /* 0x0003e4000b901d4c */
[----:B------:R-:W-:Y:S02]  /*c840*/  IADD3.X R143, R237, UR7, RZ, P1, !PT ;  /* 0x00000007ed8f7c10 */ /* 0x000fe40008ffe4ff */
        /* <DEDUP_REMOVED lines=21> */
[----:B------:R1:W-:Y:S04]  /*c9a0*/  LDGSTS.E.BYPASS.LTC128B.128 [R229+0x6800], [R134.64] ;  /* 0x0680000086e57fae */ /* 0x0003e8000b901d4c */
[----:B------:R1:W-:Y:S04]  /*c9b0*/  LDGSTS.E.BYPASS.LTC128B.128 [R229+0xa800], [R134.64+0x80] ;  /* 0x0a80008086e57fae */ /* 0x0003e8000b901d4c */
[----:B------:R1:W-:Y:S04]  /*c9c0*/  LDGSTS.E.BYPASS.LTC128B.128 [R229+0x7000], [R2.64] ;  /* 0x0700000002e57fae */ /* 0x0003e8000b901d4c */
[----:B------:R1:W-:Y:S04]  /*c9d0*/  LDGSTS.E.BYPASS.LTC128B.128 [R229+0xb000], [R2.64+0x80] ;  /* 0x0b00008002e57fae */ /* 0x0003e8000b901d4c */
[----:B------:R1:W-:Y:S04]  /*c9e0*/  LDGSTS.E.BYPASS.LTC128B.128 [R229+0x7800], [R144.64] ;  /* 0x0780000090e57fae */ /* 0x0003e8000b901d4c */
[----:B------:R1:W-:Y:S04]  /*c9f0*/  LDGSTS.E.BYPASS.LTC128B.128 [R229+0xb800], [R144.64+0x80] ;  /* 0x0b80008090e57fae */ /* 0x0003e8000b901d4c */
[----:B------:R-:W0:Y:S02]  /*ca00*/  LDGDEPBAR ;  /* 0x00000000000079af */ /* 0x000e240000000000 */
.L_x_2345:
        /* <DEDUP_REMOVED lines=570> */
.L_x_2343:
[----:B------:R-:W1:Y:S01]  /*edb0*/  SHFL.BFLY PT, R0, R241, 0x2, 0x1f ;  /* 0x0c401f00f1007f89 */ /* 0x000e6200000e0000 */
[----:B------:R-:W-:Y:S01]  /*edc0*/  MOV R5, 0x3f800000 ;  /* 0x3f80000000057802 */ /* 0x000fe20000000f00 */
[----:B------:R-:W-:Y:S01]  /*edd0*/  BSSY B0, `(.L_x_2348) ;  /* 0x00000e6000007945 */ /* 0x000fe20003800000 */
[----:B------:R-:W-:Y:S01]  /*ede0*/  MOV R6, 0x3f800000 ;  /* 0x3f80000000067802 */ /* 0x000fe20000000f00 */
[----:B------:R-:W2:Y:S01]  /*edf0*/  SHFL.BFLY PT, R2, R243, 0x2, 0x1f ;  /* 0x0c401f00f3027f89 */ /* 0x000ea200000e0000 */
[----:B-1----:R-:W-:-:S03]  /*ee00*/  FADD.FTZ R7, R0, R241 ;  /* 0x000000f100077221 */ /* 0x002fc60000010000 */
[----:B------:R-:W1:Y:S01]  /*ee10*/  S2R R0, SR_TID.X ;  /* 0x0000000000007919 */ /* 0x000e620000002100 */
[----:B--2---:R-:W-:-:S03]  /*ee20*/  FADD.FTZ R9, R2, R243 ;  /* 0x000000f302097221 */ /* 0x004fc60000010000 */
[----:B------:R-:W2:Y:S04]  /*ee30*/  SHFL.BFLY PT, R2, R7, 0x1, 0x1f ;  /* 0x0c201f0007027f89 */ /* 0x000ea800000e0000 */
[----:B------:R-:W3:Y:S01]  /*ee40*/  SHFL.BFLY PT, R4, R9, 0x1, 0x1f ;  /* 0x0c201f0009047f89 */ /* 0x000ee200000e0000 */
[----:B--2---:R-:W-:Y:S01]  /*ee50*/  FADD.FTZ R2, R7, R2 ;  /* 0x0000000207027221 */ /* 0x004fe20000010000 */
[----:B-1----:R-:W-:Y:S01]  /*ee60*/  SHF.R.S32.HI R7, RZ, 0x1f, R0 ;  /* 0x0000001fff077819 */ /* 0x002fe20000011400 */
[----:B---3--:R-:W-:-:S03]  /*ee70*/  FADD.FTZ R4, R9, R4 ;  /* 0x0000000409047221 */ /* 0x008fc60000010000 */
[CC--:B------:R-:W-:Y:S02]  /*ee80*/  LEA.HI R8, R7.reuse, R0.reuse, RZ, 0x2 ;  /* 0x0000000007087211 */ /* 0x0c0fe400078f10ff */
[----:B------:R-:W-:Y:S02]  /*ee90*/  FSETP.NE.FTZ.AND P0, PT, R2, RZ, PT ;  /* 0x000000ff0200720b */ /* 0x000fe40003f15000 */
[----:B------:R-:W-:Y:S02]  /*eea0*/  FSETP.NE.FTZ.AND P3, PT, R4, RZ, PT ;  /* 0x000000ff0400720b */ /* 0x000fe40003f75000 */
[--C-:B------:R-:W-:Y:S02]  /*eeb0*/  SHF.R.S32.HI R10, RZ, 0x2, R8.reuse ;  /* 0x00000002ff0a7819 */ /* 0x100fe40000011408 */
[----:B------:R-:W-:Y:S02]  /*eec0*/  SHF.R.S32.HI R9, RZ, 0x1f, R8 ;  /* 0x0000001fff097819 */ /* 0x000fe40000011408 */
[----:B------:R-:W-:-:S02]  /*eed0*/  LEA.HI R7, R7, R0, RZ, 0x5 ;  /* 0x0000000007077211 */ /* 0x000fc400078f28ff */
[----:B------:R-:W-:Y:S02]  /*eee0*/  LEA.HI R9, R9, R10, RZ, 0x3 ;  /* 0x0000000a09097211 */ /* 0x000fe400078f18ff */
[----:B------:R-:W-:Y:S01]  /*eef0*/  LOP3.LUT R11, R8, 0x3ffffffc, RZ, 0xc0, !PT ;  /* 0x3ffffffc080b7812 */ /* 0x000fe200078ec0ff */
[----:B------:R-:W1:Y:S01]  /*ef00*/  @P0 MUFU.RCP R6, R2 ;  /* 0x0000000200060308 */ /* 0x000e620000001000 */
[----:B------:R-:W-:Y:S02]  /*ef10*/  LOP3.LUT R9, R9, 0xfffffff8, RZ, 0xc0, !PT ;  /* 0xfffffff809097812 */ /* 0x000fe400078ec0ff */
[----:B------:R-:W-:Y:S02]  /*ef20*/  SHF.R.S32.HI R8, RZ, 0x5, R7 ;  /* 0x00000005ff087819 */ /* 0x000fe40000011407 */
[----:B------:R-:W-:Y:S02]  /*ef30*/  IADD3 R9, R10, -R9, RZ ;  /* 0x800000090a097210 */ /* 0x000fe40007ffe0ff */
[----:B------:R-:W-:Y:S01]  /*ef40*/  IADD3 R11, -R11, R0, RZ ;  /* 0x000000000b0b7210 */ /* 0x000fe20007ffe1ff */
[----:B------:R-:W2:Y:S01]  /*ef50*/  @P3 MUFU.RCP R5, R4 ;  /* 0x0000000400053308 */ /* 0x000ea20000001000 */
[----:B------:R-:W-:-:S02]  /*ef60*/  SHF.L.U32 R10, R9, 0x6, RZ ;  /* 0x00000006090a7819 */ /* 0x000fc400000006ff */
[----:B------:R-:W-:Y:S02]  /*ef70*/  LOP3.LUT R12, R9, 0x1, RZ, 0xc0, !PT ;  /* 0x00000001090c7812 */ /* 0x000fe400078ec0ff */
[----:B------:R-:W-:Y:S02]  /*ef80*/  LOP3.LUT R10, R10, 0x1c0, RZ, 0xc0, !PT ;  /* 0x000001c00a0a7812 */ /* 0x000fe400078ec0ff */
[----:B------:R-:W-:Y:S01]  /*ef90*/  LEA R11, R8, R11, 0x9 ;  /* 0x0000000b080b7211 */ /* 0x000fe200078e48ff */
[----:B-1----:R-:W-:Y:S01]  /*efa0*/  FMUL.FTZ R131, R6, R131 ;  /* 0x0000008306837220 */ /* 0x002fe20000410000 */
[----:B------:R-:W-:Y:S01]  /*efb0*/  LEA.HI R10, R10, R10, RZ, 0x1d ;  /* 0x0000000a0a0a7211 */ /* 0x000fe200078fe8ff */
[----:B------:R-:W-:Y:S01]  /*efc0*/  FMUL.FTZ R130, R6, R130 ;  /* 0x0000008206827220 */ /* 0x000fe20000410000 */
[----:B------:R-:W-:Y:S01]  /*efd0*/  ISETP.NE.U32.AND P4, PT, R12, 0x1, PT ;  /* 0x000000010c00780c */ /* 0x000fe20003f85070 */
[C---:B------:R-:W-:Y:S01]  /*efe0*/  FMUL.FTZ R71, R6.reuse, R71 ;  /* 0x0000004706477220 */ /* 0x040fe20000410000 */
[----:B------:R-:W-:Y:S01]  /*eff0*/  LEA R10, R11, R10, 0x1 ;  /* 0x0000000a0b0a7211 */ /* 0x000fe200078e08ff */
[----:B------:R-:W-:Y:S01]  /*f000*/  FMUL.FTZ R70, R6, R70 ;  /* 0x0000004606467220 */ /* 0x000fe20000410000 */
[----:B------:R-:W-:Y:S01]  /*f010*/  R2P PR, R9, 0x6 ;  /* 0x0000000609007804 */ /* 0x000fe20000000000 */
[C---:B--2---:R-:W-:Y:S01]  /*f020*/  FMUL.FTZ R128, R5.reuse, R128 ;  /* 0x0000008005807220 */ /* 0x044fe20000410000 */
[----:B------:R-:W-:Y:S01]  /*f030*/  SHF.L.U32 R11, R10, 0x1, RZ ;  /* 0x000000010a0b7819 */ /* 0x000fe200000006ff */
[C---:B------:R-:W-:Y:S01]  /*f040*/  FMUL.FTZ R129, R5.reuse, R129 ;  /* 0x0000008105817220 */ /* 0x040fe20000410000 */
[----:B------:R-:W-:Y:S01]  /*f050*/  MOV R9, 0x20 ;  /* 0x0000002000097802 */ /* 0x000fe20000000f00 */
[----:B------:R-:W-:Y:S01]  /*f060*/  FMUL.FTZ R68, R5, R68 ;  /* 0x0000004405447220 */ /* 0x000fe20000410000 */
[----:B------:R-:W-:Y:S01]  /*f070*/  IADD3 R13, R11, -0x10, RZ ;  /* 0xfffffff00b0d7810 */ /* 0x000fe20007ffe0ff */
[----:B------:R-:W-:Y:S01]  /*f080*/  FMUL.FTZ R69, R5, R69 ;  /* 0x0000004505457220 */ /* 0x000fe20000410000 */
[----:B------:R-:W-:Y:S01]  /*f090*/  F2FP.BF16.PACK_AB R128, R129, R128 ;  /* 0x000000808180723e */ /* 0x000fe200000010ff */
[----:B------:R-:W-:Y:S01]  /*f0a0*/  FMUL.FTZ R72, R5, R72 ;  /* 0x0000004805487220 */ /* 0x000fe20000410000 */
[----:B------:R-:W-:Y:S01]  /*f0b0*/  @P4 IADD3 R13, R11, 0x10, RZ ;  /* 0x000000100b0d4810 */ /* 0x000fe20007ffe0ff */
[----:B------:R-:W-:Y:S01]  /*f0c0*/  FMUL.FTZ R73, R5, R73 ;  /* 0x0000004905497220 */ /* 0x000fe20000410000 */
[----:B------:R-:W-:Y:S01]  /*f0d0*/  F2FP.BF16.PACK_AB R130, R131, R130 ;  /* 0x000000828382723e */ /* 0x000fe200000010ff */
        /* <DEDUP_REMOVED lines=24> */
[----:B------:R-:W-:Y:S01]  /*f260*/  FMUL.FTZ R100, R5, R100 ;  /* 0x0000006405647220 */ /* 0x000fe20000410000 */
[----:B------:R-:W-:Y:S01]  /*f270*/  LOP3.LUT R7, R7, 0xffffffe0, RZ, 0xc0, !PT ;  /* 0xffffffe007077812 */ /* 0x000fe200078ec0ff */
[----:B------:R-:W-:Y:S01]  /*f280*/  FMUL.FTZ R101, R5, R101 ;  /* 0x0000006505657220 */ /* 0x000fe20000410000 */
[----:B------:R-:W-:Y:S01]  /*f290*/  F2FP.BF16.PACK_AB R96, R97, R96 ;  /* 0x000000606160723e */ /* 0x000fe200000010ff */
[C---:B------:R-:W-:Y:S01]  /*f2a0*/  FMUL.FTZ R104, R5.reuse, R104 ;  /* 0x0000006805687220 */ /* 0x040fe20000410000 */
[----:B------:R-:W-:Y:S01]  /*f2b0*/  @P3 MUFU.LG2 R4, R4 ;  /* 0x0000000400043308 */ /* 0x000fe20000000c00 */
[----:B------:R-:W-:Y:S01]  /*f2c0*/  FMUL.FTZ R105, R5, R105 ;  /* 0x0000006905697220 */ /* 0x000fe20000410000 */
[----:B------:R-:W-:Y:S01]  /*f2d0*/  F2FP.BF16.PACK_AB R100, R101, R100 ;  /* 0x000000646564723e */ /* 0x000fe200000010ff */
[----:B------:R-:W-:Y:S01]  /*f2e0*/  FMUL.FTZ R124, R5, R124 ;  /* 0x0000007c057c7220 */ /* 0x000fe20000410000 */
[----:B------:R-:W-:Y:S01]  /*f2f0*/  IADD3 R7, -R7, R0, RZ ;  /* 0x0000000007077210 */ /* 0x000fe20007ffe1ff */
[----:B------:R-:W-:Y:S01]  /*f300*/  FMUL.FTZ R125, R5, R125 ;  /* 0x0000007d057d7220 */ /* 0x000fe20000410000 */
[----:B------:R-:W-:Y:S01]  /*f310*/  F2FP.BF16.PACK_AB R104, R105, R104 ;  /* 0x000000686968723e */ /* 0x000fe200000010ff */
[C---:B------:R-:W-:Y:S01]  /*f320*/  FMUL.FTZ R108, R5.reuse, R108 ;  /* 0x0000006c056c7220 */ /* 0x040fe20000410000 */
[----:B------:R-:W1:Y:S01]  /*f330*/  @P0 MUFU.LG2 R2, R2 ;  /* 0x0000000200020308 */ /* 0x000e620000000c00 */
        /* <DEDUP_REMOVED lines=13> */
[C---:B------:R-:W-:Y:S01]  /*f410*/  FMUL.FTZ R74, R6.reuse, R74 ;  /* 0x0000004a064a7220 */ /* 0x040fe20000410000 */
[----:B------:R-:W-:Y:S01]  /*f420*/  F2FP.BF16.PACK_AB R116, R5, R116 ;  /* 0x000000740574723e */ /* 0x000fe200000010ff */
[C---:B------:R-:W-:Y:S01]  /*f430*/  FMUL.FTZ R79, R6.reuse, R79 ;  /* 0x0000004f064f7220 */ /* 0x040fe20000410000 */
[----:B------:R-:W-:Y:S01]  /*f440*/  MOV R5, 0x40 ;  /* 0x0000004000057802 */ /* 0x000fe20000000f00 */
[C---:B------:R-:W-:Y:S01]  /*f450*/  FMUL.FTZ R78, R6.reuse, R78 ;  /* 0x0000004e064e7220 */ /* 0x040fe20000410000 */
[----:B------:R-:W-:Y:S01]  /*f460*/  F2FP.BF16.PACK_AB R74, R75, R74 ;  /* 0x0000004a4b4a723e */ /* 0x000fe200000010ff */
[C---:B------:R-:W-:Y:S01]  /*f470*/  FMUL.FTZ R83, R6.reuse, R83 ;  /* 0x0000005306537220 */ /* 0x040fe20000410000 */
[----:B------:R-:W-:Y:S01]  /*f480*/  SEL R10, R5, 0xffffffc0, !P2 ;  /* 0xffffffc0050a7807 */ /* 0x000fe20005000000 */
[C---:B------:R-:W-:Y:S01]  /*f490*/  FMUL.FTZ R82, R6.reuse, R82 ;  /* 0x0000005206527220 */ /* 0x040fe20000410000 */
[----:B------:R-:W-:Y:S01]  /*f4a0*/  F2FP.BF16.PACK_AB R78, R79, R78 ;  /* 0x0000004e4f4e723e */ /* 0x000fe200000010ff */
[C---:B------:R-:W-:Y:S01]  /*f4b0*/  FMUL.FTZ R87, R6.reuse, R87 ;  /* 0x0000005706577220 */ /* 0x040fe20000410000 */
[----:B------:R-:W-:Y:S01]  /*f4c0*/  IADD3 R17, R11, R10, RZ ;  /* 0x0000000a0b117210 */ /* 0x000fe20007ffe0ff */
[C---:B------:R-:W-:Y:S01]  /*f4d0*/  FMUL.FTZ R86, R6.reuse, R86 ;  /* 0x0000005606567220 */ /* 0x040fe20000410000 */
[----:B------:R-:W-:Y:S01]  /*f4e0*/  F2FP.BF16.PACK_AB R82, R83, R82 ;  /* 0x000000525352723e */ /* 0x000fe200000010ff */
[----:B------:R-:W-:Y:S01]  /*f4f0*/  FMUL.FTZ R91, R6, R91 ;  /* 0x0000005b065b7220 */ /* 0x000fe20000410000 */
[----:B------:R-:W-:Y:S01]  /*f500*/  IADD3 R19, R10, R13, RZ ;  /* 0x0000000d0a137210 */ /* 0x000fe20007ffe0ff */
[C---:B------:R-:W-:Y:S01]  /*f510*/  FMUL.FTZ R90, R6.reuse, R90 ;  /* 0x0000005a065a7220 */ /* 0x040fe20000410000 */
[----:B------:R-:W-:Y:S01]  /*f520*/  F2FP.BF16.PACK_AB R86, R87, R86 ;  /* 0x000000565756723e */ /* 0x000fe200000010ff */
[C---:B------:R-:W-:Y:S01]  /*f530*/  FMUL.FTZ R95, R6.reuse, R95 ;  /* 0x0000005f065f7220 */ /* 0x040fe20000410000 */
[----:B------:R-:W2:Y:S01]  /*f540*/  S2R R5, SR_CTAID.Y ;  /* 0x0000000000057919 */ /* 0x000ea20000002600 */
[C---:B------:R-:W-:Y:S01]  /*f550*/  FMUL.FTZ R94, R6.reuse, R94 ;  /* 0x0000005e065e7220 */ /* 0x040fe20000410000 */
[----:B------:R-:W-:Y:S01]  /*f560*/  F2FP.BF16.PACK_AB R90, R91, R90 ;  /* 0x0000005a5b5a723e */ /* 0x000fe200000010ff */
[----:B------:R-:W-:Y:S01]  /*f570*/  FMUL.FTZ R99, R6, R99 ;  /* 0x0000006306637220 */ /* 0x000fe20000410000 */
[----:B------:R-:W-:Y:S01]  /*f580*/  ISETP.NE.AND P2, PT, R226, -0x1, PT ;  /* 0xffffffffe200780c */ /* 0x000fe20003f45270 */
        /* <DEDUP_REMOVED lines=21> */
[----:B------:R-:W-:Y:S01]  /*f6e0*/  FMUL.FTZ R6, R6, R118 ;  /* 0x0000007606067220 */ /* 0x000fe20000410000 */
[----:B------:R-:W-:Y:S01]  /*f6f0*/  F2FP.BF16.PACK_AB R122, R123, R122 ;  /* 0x0000007a7b7a723e */ /* 0x000fe200000010ff */
[----:B------:R-:W-:-:S03]  /*f700*/  @P2 IMAD.WIDE.U32 R44, R226, c[0x0][0x1e8], RZ ;  /* 0x00007a00e22c2a25 */ /* 0x000fc600078e00ff */
[----:B------:R-:W-:Y:S01]  /*f710*/  F2FP.BF16.PACK_AB R119, R119, R6 ;  /* 0x000000067777723e */ /* 0x000fe200000010ff */
[----:B--2---:R-:W-:Y:S01]  /*f720*/  @!P2 IMAD.WIDE.U32 R48, R5, c[0x0][0x1e0], RZ ;  /* 0x000078000530aa25 */ /* 0x004fe200078e00ff */
[----:B------:R-:W-:-:S03]  /*f730*/  SEL R6, R9, 0xffffffe0, !P1 ;  /* 0xffffffe009067807 */ /* 0x000fc60004800000 */
[----:B-1----:R-:W-:Y:S01]  /*f740*/  @P0 FMUL.FTZ R2, R2, 0.69314718246459960938 ;  /* 0x3f31721802020820 */ /* 0x002fe20000410000 */
[----:B------:R-:W-:Y:S02]  /*f750*/  IADD3 R9, R11, R6, RZ ;  /* 0x000000060b097210 */ /* 0x000fe40007ffe0ff */
[----:B------:R-:W-:Y:S02]  /*f760*/  IADD3 R15, R6, R13, RZ ;  /* 0x0000000d060f7210 */ /* 0x000fe40007ffe0ff */
[-C--:B------:R-:W-:Y:S01]  /*f770*/  IADD3 R21, R9, R10.reuse, RZ ;  /* 0x0000000a09157210 */ /* 0x080fe20007ffe0ff */
[----:B------:R-:W-:Y:S01]  /*f780*/  STS [R9], R72 ;  /* 0x0000004809007388 */ /* 0x000fe20000000800 */
[----:B------:R-:W-:Y:S02]  /*f790*/  IADD3 R41, R15, R10, RZ ;  /* 0x0000000a0f297210 */ /* 0x000fe40007ffe0ff */
[----:B------:R-:W1:Y:S01]  /*f7a0*/  LDC.U8 R10, c[0x0][0x328] ;  /* 0x0000ca00ff0a7b82 */ /* 0x000e620000000000 */
[----:B------:R-:W-:Y:S01]  /*f7b0*/  STS [R9+0x400], R74 ;  /* 0x0004004a09007388 */ /* 0x000fe20000000800 */
[----:B------:R-:W-:-:S03]  /*f7c0*/  @!P2 MOV R44, R48 ;  /* 0x00000030002ca202 */ /* 0x000fc60000000f00 */
[----:B------:R-:W-:Y:S04]  /*f7d0*/  STS [R15], R76 ;  /* 0x0000004c0f007388 */ /* 0x000fe80000000800 */
[----:B------:R-:W-:Y:S04]  /*f7e0*/  STS [R15+0x400], R78 ;  /* 0x0004004e0f007388 */ /* 0x000fe80000000800 */
[----:B------:R-:W-:Y:S04]  /*f7f0*/  STS [R17], R80 ;  /* 0x0000005011007388 */ /* 0x000fe80000000800 */
[----:B------:R-:W-:Y:S04]  /*f800*/  STS [R17+0x400], R82 ;  /* 0x0004005211007388 */ /* 0x000fe80000000800 */
[----:B------:R-:W-:Y:S01]  /*f810*/  STS [R19], R84 ;  /* 0x0000005413007388 */ /* 0x000fe20000000800 */
[----:B-1----:R-:W-:-:S03]  /*f820*/  ISETP.NE.AND P4, PT, R10, RZ, PT ;  /* 0x000000ff0a00720c */ /* 0x002fc60003f85270 */
[----:B------:R-:W-:Y:S01]  /*f830*/  STS [R19+0x400], R86 ;  /* 0x0004005613007388 */ /* 0x000fe20000000800 */
[C---:B------:R-:W-:Y:S01]  /*f840*/  @P2 IMAD R10, R226.reuse, c[0x0][0x1ec], R45 ;  /* 0x00007b00e20a2a24 */ /* 0x040fe200078e022d */
[----:B------:R-:W-:Y:S02]  /*f850*/  ISETP.NE.OR P1, PT, R226, -0x1, !P4 ;  /* 0xffffffffe200780c */ /* 0x000fe40006725670 */
[----:B------:R-:W-:Y:S04]  /*f860*/  STS [R21], R88 ;  /* 0x0000005815007388 */ /* 0x000fe80000000800 */
[----:B------:R-:W-:Y:S04]  /*f870*/  STS [R21+0x400], R90 ;  /* 0x0004005a15007388 */ /* 0x000fe80000000800 */
[----:B------:R-:W-:Y:S04]  /*f880*/  STS [R41], R92 ;  /* 0x0000005c29007388 */ /* 0x000fe80000000800 */
[----:B------:R-:W-:Y:S01]  /*f890*/  STS [R41+0x400], R94 ;  /* 0x0004005e29007388 */ /* 0x000fe20000000800 */
[----:B------:R-:W-:Y:S01]  /*f8a0*/  @!P1 IMAD R226, R5, c[0x0][0x214], RZ ;  /* 0x0000850005e29a24 */ /* 0x000fe200078e02ff */
[----:B------:R-:W-:-:S02]  /*f8b0*/  LOP3.LUT P1, RZ, R7, 0x3, RZ, 0xc0, !PT ;  /* 0x0000000307ff7812 */ /* 0x000fc4000782c0ff */
[----:B------:R-:W-:Y:S01]  /*f8c0*/  STS [R11+0x2000], R96 ;  /* 0x002000600b007388 */ /* 0x000fe20000000800 */
[----:B------:R-:W-:Y:S01]  /*f8d0*/  MOV R7, 0x7f800000 ;  /* 0x7f80000000077802 */ /* 0x000fe20000000f00 */
[----:B------:R-:W-:Y:S02]  /*f8e0*/  @P0 FFMA.FTZ R7, R3, c[0x0][0x238], R2 ;  /* 0x00008e0003070a23 */ /* 0x000fe40000010002 */
[----:B------:R1:W-:Y:S04]  /*f8f0*/  STS [R11+0x2400], R98 ;  /* 0x002400620b007388 */ /* 0x0003e80000000800 */
[----:B------:R-:W-:Y:S04]  /*f900*/  STS [R13+0x2000], R100 ;  /* 0x002000640d007388 */ /* 0x000fe80000000800 */
[----:B------:R-:W-:Y:S04]  /*f910*/  STS [R13+0x2400], R102 ;  /* 0x002400660d007388 */ /* 0x000fe80000000800 */
[----:B------:R-:W-:Y:S04]  /*f920*/  STS [R9+0x2000], R104 ;  /* 0x0020006809007388 */ /* 0x000fe80000000800 */
[----:B------:R2:W-:Y:S04]  /*f930*/  STS [R9+0x2400], R106 ;  /* 0x0024006a09007388 */ /* 0x0005e80000000800 */
[----:B------:R3:W-:Y:S04]  /*f940*/  STS [R15+0x2000], R124 ;  /* 0x0020007c0f007388 */ /* 0x0007e80000000800 */
[----:B------:R3:W-:Y:S01]  /*f950*/  STS [R15+0x2400], R126 ;  /* 0x0024007e0f007388 */ /* 0x0007e20000000800 */
[----:B-1----:R-:W-:-:S03]  /*f960*/  @P3 FMUL.FTZ R11, R4, 0.69314718246459960938 ;  /* 0x3f317218040b3820 */ /* 0x002fc60000410000 */
[----:B------:R3:W-:Y:S01]  /*f970*/  STS [R17+0x2000], R108 ;  /* 0x0020006c11007388 */ /* 0x0007e20000000800 */
[----:B------:R-:W-:-:S03]  /*f980*/  @P3 FFMA.FTZ R0, R132, c[0x0][0x238], R11 ;  /* 0x00008e0084003a23 */ /* 0x000fc6000001000b */
[----:B------:R3:W-:Y:S04]  /*f990*/  STS [R17+0x2400], R110 ;  /* 0x0024006e11007388 */ /* 0x0007e80000000800 */
[----:B------:R3:W-:Y:S04]  /*f9a0*/  STS [R19+0x2000], R112 ;  /* 0x0020007013007388 */ /* 0x0007e80000000800 */
[----:B------:R3:W-:Y:S01]  /*f9b0*/  STS [R19+0x2400], R114 ;  /* 0x0024007213007388 */ /* 0x0007e20000000800 */
[----:B--2---:R-:W-:-:S03]  /*f9c0*/  @!P2 SHF.R.S32.HI R9, RZ, 0x1f, R5 ;  /* 0x0000001fff09a819 */ /* 0x004fc60000011405 */
[----:B------:R3:W-:Y:S02]  /*f9d0*/  STS [R21+0x2000], R120 ;  /* 0x0020007815007388 */ /* 0x0007e40000000800 */
[----:B------:R-:W-:Y:S01]  /*f9e0*/  @!P2 IMAD R46, R9, c[0x0][0x1e0], RZ ;  /* 0x00007800092eaa24 */ /* 0x000fe200078e02ff */
[----:B------:R-:W-:Y:S01]  /*f9f0*/  SHF.R.S32.HI R9, RZ, 0x1f, R8 ;  /* 0x0000001fff097819 */ /* 0x000fe20000011408 */
[----:B------:R3:W-:Y:S02]  /*fa00*/  STS [R21+0x2400], R122 ;  /* 0x0024007a15007388 */ /* 0x0007e40000000800 */
[----:B------:R-:W-:Y:S01]  /*fa10*/  @!P2 IMAD R46, R5, c[0x0][0x1e4], R46 ;  /* 0x00007900052eaa24 */ /* 0x000fe200078e022e */
[----:B------:R-:W-:Y:S01]  /*fa20*/  LEA.HI R9, R9, R8, RZ, 0x2 ;  /* 0x0000000809097211 */ /* 0x000fe200078f10ff */
[----:B------:R3:W-:Y:S03]  /*fa30*/  STS [R41+0x2000], R116 ;  /* 0x0020007429007388 */ /* 0x0007e60000000800 */
[----:B------:R-:W-:Y:S01]  /*fa40*/  LOP3.LUT R9, R9, 0xffffffc, RZ, 0xc0, !PT ;  /* 0x0ffffffc09097812 */ /* 0x000fe200078ec0ff */
[----:B------:R3:W-:Y:S01]  /*fa50*/  STS [R41+0x2400], R119 ;  /* 0x0024007729007388 */ /* 0x0007e20000000800 */
[----:B------:R-:W-:-:S02]  /*fa60*/  @!P2 IADD3 R10, R49, R46, RZ ;  /* 0x0000002e310aa210 */ /* 0x000fc40007ffe0ff */
[----:B------:R-:W-:Y:S01]  /*fa70*/  IADD3 R9, R8, -R9, RZ ;  /* 0x8000000908097210 */ /* 0x000fe20007ffe0ff */
[----:B------:R-:W-:Y:S03]  /*fa80*/  BAR.SYNC.DEFER_BLOCKING 0x0 ;  /* 0x0000000000007b1d */ /* 0x000fe60000010000 */
[----:B------:R-:W-:-:S03]  /*fa90*/  LEA R228, R9, R228, 0x4 ;  /* 0x000000e409e47211 */ /* 0x000fc600078e20ff */
        /* <DEDUP_REMOVED lines=25> */
.L_x_2349:
[----:B------:R-:W-:Y:S05]  /*fc30*/  BSYNC B0 ;  /* 0x0000000000007941 */ /* 0x000fea0003800000 */
.L_x_2348:
[----:B------:R-:W5:Y:S01]  /*fc40*/  S2R R3, SR_CTAID.X ;  /* 0x0000000000037919 */ /* 0x000f620000002500 */
[----:B------:R-:W-:Y:S01]  /*fc50*/  SHF.R.S32.HI R231, RZ, 0x1f, R230 ;  /* 0x0000001fffe77819 */ /* 0x000fe200000114e6 */
[----:B------:R-:W-:Y:S01]  /*fc60*/  BSSY B0, `(.L_x_2350) ;  /* 0x0000018000007945 */ /* 0x000fe20003800000 */
[----:B------:R-:W-:-:S05]  /*fc70*/  SHF.R.S32.HI R2, RZ, 0x1f, R6 ;  /* 0x0000001fff027819 */ /* 0x000fca0000011406 */
[----:B---3--:R-:W-:-:S04]  /*fc80*/  IMAD R5, R2, c[0x0][0x1f0], RZ ;  /* 0x00007c0002057a24 */ /* 0x008fc800078e02ff */
[----:B------:R-:W-:Y:S01]  /*fc90*/  IMAD R5, R6, c[0x0][0x1f4], R5 ;  /* 0x00007d0006057a24 */ /* 0x000fe200078e0205 */
[----:B-----5:R-:W-:-:S04]  /*fca0*/  SHF.L.U32 R3, R3, 0x6, RZ ;  /* 0x0000000603037819 */ /* 0x020fc800000006ff */
[----:B------:R-:W-:Y:S01]  /*fcb0*/  SHF.R.S32.HI R0, RZ, 0x1f, R3 ;  /* 0x0000001fff007819 */ /* 0x000fe20000011403 */
[----:B------:R-:W-:-:S04]  /*fcc0*/  IMAD.WIDE.U32 R230, R3, c[0x0][0x1e8], R230 ;  /* 0x00007a0003e67a25 */ /* 0x000fc800078e00e6 */
[----:B------:R-:W-:Y:S01]  /*fcd0*/  IMAD R0, R0, c[0x0][0x1e8], RZ ;  /* 0x00007a0000007a24 */ /* 0x000fe200078e02ff */
[----:B------:R-:W-:-:S03]  /*fce0*/  IADD3 R44, P0, R44, R230, RZ ;  /* 0x000000e62c2c7210 */ /* 0x000fc60007f1e0ff */
[----:B------:R-:W-:-:S05]  /*fcf0*/  IMAD R3, R3, c[0x0][0x1ec], R0 ;  /* 0x00007b0003037a24 */ /* 0x000fca00078e0200 */
[----:B------:R-:W-:Y:S02]  /*fd00*/  IADD3.X R45, R10, R3, R231, P0, !PT ;  /* 0x000000030a2d7210 */ /* 0x000fe400007fe4e7 */
[----:B------:R-:W-:-:S03]  /*fd10*/  ISETP.GE.AND P0, PT, R232, R223, PT ;  /* 0x000000dfe800720c */ /* 0x000fc60003f06270 */
[----:B------:R-:W-:-:S05]  /*fd20*/  IMAD.WIDE.U32 R6, R6, c[0x0][0x1f0], R44 ;  /* 0x00007c0006067a25 */ /* 0x000fca00078e002c */
[----:B------:R-:W-:-:S05]  /*fd30*/  IADD3 R5, R5, R7, RZ ;  /* 0x0000000705057210 */ /* 0x000fca0007ffe0ff */
        /* <DEDUP_REMOVED lines=8> */
[----:B--2---:R2:W-:Y:S04]  /*fdc0*/  STG.E.128 [R2.64], R36 ;  /* 0x0000002402007986 */ /* 0x0045e8000c101d0c */
[----:B-1----:R2:W-:Y:S02]  /*fdd0*/  STG.E.128 [R2.64+0x80], R20 ;  /* 0x0000801402007986 */ /* 0x0025e4000c101d0c */
.L_x_2351:
[----:B------:R-:W-:Y:S05]  /*fde0*/  BSYNC B0 ;  /* 0x0000000000007941 */ /* 0x000fea0003800000 */
.L_x_2350:
[----:B------:R-:W-:Y:S01]  /*fdf0*/  IADD3 R0, R232, 0x10, RZ ;  /* 0x00000010e8007810 */ /* 0x000fe20007ffe0ff */
[----:B------:R-:W-:Y:S03]  /*fe00*/  BSSY B0, `(.L_x_2352) ;  /* 0x000000f000007945 */ /* 0x000fe60003800000 */
[----:B------:R-:W-:-:S13]  /*fe10*/  ISETP.GE.AND P0, PT, R0, R223, PT ;  /* 0x000000df0000720c */ /* 0x000fda0003f06270 */
[----:B------:R-:W-:Y:S05]  /*fe20*/  @P0 BRA `(.L_x_2353) ;  /* 0x000000c000000947 */ /* 0x000fea0003800000 */
[----:B--2---:R-:W-:Y:S01]  /*fe30*/  IADD3 R3, P0, R232, 0x10, RZ ;  /* 0x00000010e8037810 */ /* 0x004fe20007f1e0ff */
        /* <DEDUP_REMOVED lines=9> */
[----:B----4-:R2:W-:Y:S04]  /*fed0*/  STG.E.128 [R2.64], R32 ;  /* 0x0000002002007986 */ /* 0x0105e8000c101d0c */
[----:B-1----:R2:W-:Y:S02]  /*fee0*/  STG.E.128 [R2.64+0x80], R16 ;  /* 0x0000801002007986 */ /* 0x0025e4000c101d0c */
.L_x_2353:
[----:B------:R-:W-:Y:S05]  /*fef0*/  BSYNC B0 ;  /* 0x0000000000007941 */ /* 0x000fea0003800000 */
.L_x_2352:
        /* <DEDUP_REMOVED lines=14> */
[----:B-1----:R1:W-:Y:S04]  /*ffe0*/  STG.E.128 [R2.64], R28 ;  /* 0x0000001c02007986 */ /* 0x0023e8000c101d0c */
[----:B------:R1:W-:Y:S02]  /*fff0*/  STG.E.128 [R2.64+0x80], R12 ;  /* 0x0000800c02007986 */ /* 0x0003e4000c101d0c */
.L_x_2355:
[----:B------:R-:W-:Y:S05]  /*10000*/  BSYNC B0 ;  /* 0x0000000000007941 */ /* 0x000fea0003800000 */
.L_x_2354:
[----:B------:R-:W-:-:S04]  /*10010*/  IADD3 R0, R232, 0x30, RZ ;  /* 0x00000030e8007810 */ /* 0x000fc80007ffe0ff */
[----:B------:R-:W-:-:S13]  /*10020*/  ISETP.GE.AND P0, PT, R0, R223, PT ;  /* 0x000000df0000720c */ /* 0x000fda0003f06270 */
[----:B------:R-:W-:Y:S05]  /*10030*/  @P0 EXIT ;  /* 0x000000000000094d */ /* 0x000fea0003800000 */
[----:B------:R-:W-:Y:S02]  /*10040*/  IADD3 R0, P0, R232, 0x30, RZ ;  /* 0x00000030e8007810 */ /* 0x000fe40007f1e0ff */
[----:B------:R-:W-:Y:S02]  /*10050*/  MOV R4, R6 ;  /* 0x0000000600047202 */ /* 0x000fe40000000f00 */
[----:B-12---:R-:W-:-:S03]  /*10060*/  IADD3.X R3, RZ, R233, RZ, P0, !PT ;  /* 0x000000e9ff037210 */ /* 0x006fc600007fe4ff */
[----:B------:R-:W-:-:S04]  /*10070*/  IMAD.WIDE.U32 R4, R0, c[0x0][0x1e8], R4 ;  /* 0x00007a0000047a25 */ /* 0x000fc800078e0004 */
[----:B------:R-:W-:Y:S01]  /*10080*/  IMAD R3, R3, c[0x0][0x1e8], RZ ;  /* 0x00007a0003037a24 */ /* 0x000fe200078e02ff */
[----:B------:R-:W-:-:S03]  /*10090*/  LEA R2, P0, R4, c[0x0][0x1d0], 0x1 ;  /* 0x0000740004027a11 */ /* 0x000fc600078008ff */
[----:B------:R-:W-:-:S05]  /*100a0*/  IMAD R3, R0, c[0x0][0x1ec], R3 ;  /* 0x00007b0000037a24 */ /* 0x000fca00078e0203 */
[----:B------:R-:W-:-:S04]  /*100b0*/  IADD3 R3, R3, R5, RZ ;  /* 0x0000000503037210 */ /* 0x000fc80007ffe0ff */
[----:B------:R-:W-:-:S05]  /*100c0*/  LEA.HI.X R3, R4, c[0x0][0x1d4], R3, 0x1, P0 ;  /* 0x0000750004037a11 */ /* 0x000fca00000f0c03 */
[----:B------:R-:W-:Y:S04]  /*100d0*/  STG.E.128 [R2.64], R24 ;  /* 0x0000001802007986 */ /* 0x000fe8000c101d0c */
[----:B------:R-:W-:Y:S01]  /*100e0*/  STG.E.128 [R2.64+0x80], R40 ;  /* 0x0000802802007986 */ /* 0x000fe2000c101d0c */
[----:B------:R-:W-:Y:S05]  /*100f0*/  EXIT ;  /* 0x000000000000794d */ /* 0x000fea0003800000 */
.L_x_2356:
        /* <DEDUP_REMOVED lines=16> */
.L_x_8340:


//--------------------- .text._ZN5flash24flash_fwd_splitkv_kernelI23Flash_fwd_kernel_traitsILi128ELi64ELi128ELi4ELb0ELb0EN7cutlass10bfloat16_tE19Flash_kernel_traitsILi128ELi64ELi128ELi4ES3_EELb1ELb0ELb0ELb0ELb1ELb1ELb0ELb0EEEvNS_16Flash_fwd_paramsE --------------------------
	.section	.text._ZN5flash24flash_fwd_splitkv_kernelI23Flash_fwd_kernel_traitsILi128ELi64ELi128ELi4ELb0ELb0EN7cutlass10bfloat16_tE19Flash_kernel_traitsILi128ELi64ELi128ELi4ES3_EELb1ELb0ELb0ELb0ELb1ELb1ELb0ELb0EEEvNS_16Flash_fwd_paramsE,"ax",@progbits
	.sectioninfo	@"SHI_REGISTERS=255"
	.align	128
        .global         _ZN5flash24flash_fwd_splitkv_kernelI23Flash_fwd_kernel_traitsILi128ELi64ELi128ELi4ELb0ELb0EN7cutlass10bfloat16_tE19Flash_kernel_traitsILi128ELi64ELi128ELi4ES3_EELb1ELb0ELb0ELb0ELb1ELb1ELb0ELb0EEEvNS_16Flash_fwd_paramsE
        .type           _ZN5flash24flash_fwd_splitkv_kernelI23Flash_fwd_kernel_traitsILi128ELi64ELi128ELi4ELb0ELb0EN7cutlass10bfloat16_tE19Flash_kernel_traitsILi128ELi64ELi128ELi4ES3_EELb1ELb0ELb0ELb0ELb1ELb1ELb0ELb0EEEvNS_16Flash_fwd_paramsE,@function
        .size           _ZN5flash24flash_fwd_splitkv_kernelI23Flash_fwd_kernel_traitsILi128ELi64ELi128ELi4ELb0ELb0EN7cutlass10bfloat16_tE19Flash_kernel_traitsILi128ELi64ELi128ELi4ES3_EELb1ELb0ELb0ELb0ELb1ELb1ELb0ELb0EEEvNS_16Flash_fwd_paramsE,(.L_x_8341 - _ZN5flash24flash_fwd_splitkv_kernelI23Flash_fwd_kernel_traitsILi128ELi64ELi128ELi4ELb0ELb0EN7cutlass10bfloat16_tE19Flash_kernel_traitsILi128ELi64ELi128ELi4ES3_EELb1ELb0ELb0ELb0ELb1ELb1ELb0ELb0EEEvNS_16Flash_fwd_paramsE)
        .other          _ZN5flash24flash_fwd_splitkv_kernelI23Flash_fwd_kernel_traitsILi128ELi64ELi128ELi4ELb0ELb0EN7cutlass10bfloat16_tE19Flash_kernel_traitsILi128ELi64ELi128ELi4ES3_EELb1ELb0ELb0ELb0ELb1ELb1ELb0ELb0EEEvNS_16Flash_fwd_paramsE,@"STO_CUDA_ENTRY STV_DEFAULT"
_ZN5flash24flash_fwd_splitkv_kernelI23Flash_fwd_kernel_traitsILi128ELi64ELi128ELi4ELb0ELb0EN7cutlass10bfloat16_tE19Flash_kernel_traitsILi128ELi64ELi128ELi4ES3_EELb1ELb0ELb0ELb0ELb1ELb1ELb0ELb0EEEvNS_16Flash_fwd_paramsE:
.text._ZN5flash24flash_fwd_splitkv_kernelI23Flash_fwd_kernel_traitsILi128ELi64ELi128ELi4ELb0ELb0EN7cutlass10bfloat16_tE19Flash_kernel_traitsILi128ELi64ELi128ELi4ES3_EELb1ELb0ELb0ELb0ELb1ELb1ELb0ELb0EEEvNS_16Flash_fwd_paramsE:
        /* <DEDUP_REMOVED lines=15> */
[----:B------:R-:W-:Y:S01]  /*00f0*/  IMAD.WIDE R6, R5, R3, c[0x0][0x248] ;  /* 0x0000920005067625 */ /* 0x000fe200078e0203 */
[----:B------:R1:W2:Y:S11]  /*0100*/  @P2 LDG.E R226, [R130.64] ;  /* 0x0000000882e22981 */ /* 0x0002b6000c1e1900 */
[----:B------:R3:W5:Y:S04]  /*0110*/  @!P1 LDG.E R11, [R6.64] ;  /* 0x00000008060b9981 */ /* 0x000768000c1e1900 */
[----:B-1----:R-:W2:Y:S01]  /*0120*/  @P2 LDG.E R130, [R130.64+0x4] ;  /* 0x0000040882822981 */ /* 0x002ea2000c1e1900 */
[----:B------:R-:W-:-:S02]  /*0130*/  IMAD.MOV.U32 R2, RZ, RZ, RZ ;  /* 0x000000ffff027224 */ /* 0x000fc400078e00ff */
[----:B------:R-:W-:Y:S01]  /*0140*/  @P0 IMAD.WIDE R8, R5, R3, c[0x0][0x250] ;  /* 0x0000940005080625 */ /* 0x000fe200078e0203 */
[----:B------:R-:W1:Y:S04]  /*0150*/  S2R R32, SR_CTAID.X ;  /* 0x0000000000207919 */ /* 0x000e680000002500 */
[----:B------:R3:W5:Y:S01]  /*0160*/  @P0 LDG.E R2, [R8.64] ;  /* 0x0000000808020981 */ /* 0x000762000c1e1900 */
[----:B------:R-:W-:-:S03]  /*0170*/  ISETP.NE.U32.AND P0, PT, RZ, c[0x0][0x248], PT ;  /* 0x00009200ff007a0c */ /* 0x000fc60003f05070 */
        /* <DEDUP_REMOVED lines=9> */
.L_x_2357:
[----:B-1-34-:R-:W-:Y:S02]  /*0210*/  MOV R4, c[0x0][0x218] ;  /* 0x0000860000047a02 */ /* 0x01afe40000000f00 */
.L_x_2358:
        /* <DEDUP_REMOVED lines=44> */
[----:B------:R-:W-:Y:S02]  /*04e0*/  @P0 IMAD R226, R226, c[0x0][0x1ec], R9 ;  /* 0x00007b00e2e20a24 */ /* 0x000fe400078e0209 */
        /* <DEDUP_REMOVED lines=10> */
[--C-:B------:R-:W-:Y:S01]  /*0590*/  SHF.R.S32.HI R3, RZ, 0x1f, R28.reuse ;  /* 0x0000001fff037819 */ /* 0x100fe2000001141c */
[----:B------:R-:W-:Y:S01]  /*05a0*/  IMAD R5, R5, c[0x0][0x1c0], R28 ;  /* 0x0000700005057a24 */ /* 0x000fe200078e021c */
[----:B------:R-:W-:Y:S02]  /*05b0*/  SHF.R.S32.HI R4, RZ, 0x1f, R2 ;  /* 0x0000001fff047819 */ /* 0x000fe40000011402 */
[----:B------:R-:W-:Y:S01]  /*05c0*/  IADD3.X R7, R226, R7, R0, P0, !PT ;  /* 0x00000007e2077210 */ /* 0x000fe200007fe400 */
[----:B------:R-:W-:Y:S01]  /*05d0*/  IMAD R3, R3, c[0x0][0x1f0], RZ ;  /* 0x00007c0003037a24 */ /* 0x000fe200078e02ff */
[----:B------:R-:W-:Y:S01]  /*05e0*/  ISETP.GE.AND P0, PT, R2, R130, PT ;  /* 0x000000820200720c */ /* 0x000fe20003f06270 */
[----:B------:R-:W-:-:S02]  /*05f0*/  IMAD R136, R5, c[0x0][0x214], R136 ;  /* 0x0000850005887a24 */ /* 0x000fc400078e0288 */
[C---:B------:R-:W-:Y:S02]  /*0600*/  IMAD R3, R28.reuse, c[0x0][0x1f4], R3 ;  /* 0x00007d001c037a24 */ /* 0x040fe400078e0203 */
[----:B------:R-:W-:-:S04]  /*0610*/  IMAD.WIDE.U32 R28, R28, c[0x0][0x1f0], R6 ;  /* 0x00007c001c1c7a25 */ /* 0x000fc800078e0006 */
[----:B------:R-:W-:-:S04]  /*0620*/  IMAD.IADD R11, R29, 0x1, R3 ;  /* 0x000000011d0b7824 */ /* 0x000fc800078e0203 */
        /* <DEDUP_REMOVED lines=10> */
.L_x_2361:
[----:B------:R-:W-:Y:S05]  /*06d0*/  BSYNC B0 ;  /* 0x0000000000007941 */ /* 0x000fea0003800000 */
.L_x_2360:
        /* <DEDUP_REMOVED lines=16> */
.L_x_2363:
[----:B------:R-:W-:Y:S05]  /*07e0*/  BSYNC B0 ;  /* 0x0000000000007941 */ /* 0x000fea0003800000 */
.L_x_2362:
        /* <DEDUP_REMOVED lines=16> */
.L_x_2365:
[----:B------:R-:W-:Y:S05]  /*08f0*/  BSYNC B0 ;  /* 0x0000000000007941 */ /* 0x000fea0003800000 */
.L_x_2364:
        /* <DEDUP_REMOVED lines=16> */
.L_x_2367:
[----:B------:R-:W-:Y:S05]  /*0a00*/  BSYNC B0 ;  /* 0x0000000000007941 */ /* 0x000fea0003800000 */
.L_x_2366:
[----:B------:R-:W-:-:S04]  /*0a10*/  LOP3.LUT P4, RZ, R126, 0x7, RZ, 0xc0, !PT ;  /* 0x000000077eff7812 */ /* 0x000fc8000788c0ff */
[-C--:B------:R-:W-:Y:S02]  /*0a20*/  ISETP.GE.OR P3, PT, R2, R130.reuse, P4 ;  /* 0x000000820200720c */ /* 0x080fe40002766670 */
[-C--:B------:R-:W-:Y:S02]  /*0a30*/  ISETP.GE.OR P2, PT, R6, R130.reuse, P4 ;  /* 0x000000820600720c */ /* 0x080fe40002746670 */
[----:B------:R-:W-:Y:S02]  /*0a40*/  ISETP.GE.OR P1, PT, R5, R130, P4 ;  /* 0x000000820500720c */ /* 0x000fe40002726670 */
        /* <DEDUP_REMOVED lines=15> */
.L_x_2359:
[----:B-1----:R-:W-:Y:S01]  /*0b40*/  ISETP.NE.U32.AND P0, PT, RZ, c[0x0][0x2b8], PT ;  /* 0x0000ae00ff007a0c */ /* 0x002fe20003f05070 */
[----:B------:R-:W-:Y:S01]  /*0b50*/  IMAD.MOV.U32 R0, RZ, RZ, R5 ;  /* 0x000000ffff007224 */ /* 0x000fe200078e0005 */
[----:B------:R-:W-:Y:S02]  /*0b60*/  ISETP.NE.U32.AND P2, PT, RZ, c[0x0][0x2c0], PT ;  /* 0x0000b000ff007a0c */ /* 0x000fe40003f45070 */
[----:B------:R-:W-:Y:S02]  /*0b70*/  ISETP.NE.AND.EX P0, PT, RZ, c[0x0][0x2bc], PT, P0 ;  /* 0x0000af00ff007a0c */ /* 0x000fe40003f05300 */
[----:B------:R-:W-:-:S11]  /*0b80*/  ISETP.NE.AND.EX P2, PT, RZ, c[0x0][0x2c4], PT, P2 ;  /* 0x0000b100ff007a0c */ /* 0x000fd60003f45320 */
[----:B------:R-:W-:Y:S02]  /*0b90*/  @P0 IMAD.WIDE R6, R5, R3, c[0x0][0x2b8] ;  /* 0x0000ae0005060625 */ /* 0x000fe400078e0203 */
[----:B------:R-:W-:-:S03]  /*0ba0*/  @P2 SHF.R.S32.HI R3, RZ, 0x1f, R5 ;  /* 0x0000001fff032819 */ /* 0x000fc60000011405 */
[----:B------:R1:W5:Y:S01]  /*0bb0*/  @P0 LDG.E R0, [R6.64] ;  /* 0x0000000806000981 */ /* 0x000362000c1e1900 */
[----:B------:R-:W-:Y:S01]  /*0bc0*/  CS2R R234, SRZ ;  /* 0x0000000000ea7805 */ /* 0x000fe2000001ff00 */
[----:B------:R-:W-:Y:S01]  /*0bd0*/  @P2 IMAD R3, R3, c[0x0][0x2c8], RZ ;  /* 0x0000b20003032a24 */ /* 0x000fe200078e02ff */
[----:B------:R-:W-:Y:S02]  /*0be0*/  PLOP3.LUT P0, PT, PT, PT, PT, 0x8, 0x0 ;  /* 0x000000000000781c */ /* 0x000fe40003f0e170 */
[----:B------:R-:W-:Y:S01]  /*0bf0*/  IABS R37, c[0x0][0x2d0] ;  /* 0x0000b40000257a13 */ /* 0x000fe20000000000 */
[C---:B------:R-:W-:Y:S02]  /*0c00*/  @P2 IMAD R3, R5.reuse, c[0x0][0x2cc], R3 ;  /* 0x0000b30005032a24 */ /* 0x040fe400078e0203 */
        /* <DEDUP_REMOVED lines=32> */
[----:B------:R-:W-:-:S05]  /*0e10*/  IMAD.WIDE R8, R3, 0x4, R234 ;  /* 0x0000000403087825 */ /* 0x000fca00078e02ea */
[----:B------:R1:W2:Y:S01]  /*0e20*/  LDG.E R2, [R8.64] ;  /* 0x0000000808027981 */ /* 0x0002a2000c1e1900 */
[----:B------:R-:W-:Y:S01]  /*0e30*/  IABS R0, c[0x0][0x1c8] ;  /* 0x0000720000007a13 */ /* 0x000fe20000000000 */
[----:B------:R-:W-:-:S04]  /*0e40*/  IMAD.MOV R3, RZ, RZ, -R3 ;  /* 0x000000ffff037224 */ /* 0x000fc800078e0a03 */
[----:B------:R-:W-:Y:S01]  /*0e50*/  IMAD R7, R3, c[0x0][0x2d0], R7 ;  /* 0x0000b40003077a24 */ /* 0x000fe200078e0207 */
[----:B-1----:R-:W1:Y:S08]  /*0e60*/  I2F.RP R8, R0 ;  /* 0x0000000000087306 */ /* 0x002e700000209400 */
        /* <DEDUP_REMOVED lines=23> */
[----:B------:R-:W-:-:S09]  /*0fe0*/  @!P1 IADD3 R9, -R9, RZ, RZ ;  /* 0x000000ff09099210 */ /* 0x000fd20007ffe1ff */
[----:B------:R-:W-:-:S04]  /*0ff0*/  @!P2 LOP3.LUT R9, RZ, c[0x0][0x1c8], RZ, 0x33, !PT ;  /* 0x00007200ff09aa12 */ /* 0x000fc800078e33ff */
[----:B------:R-:W-:-:S05]  /*1000*/  SHF.R.S32.HI R8, RZ, 0x1f, R9 ;  /* 0x0000001fff087819 */ /* 0x000fca0000011409 */
[----:B------:R-:W-:-:S04]  /*1010*/  IMAD R6, R8, c[0x0][0x1b0], RZ ;  /* 0x00006c0008067a24 */ /* 0x000fc800078e02ff */
[----:B------:R-:W-:Y:S01]  /*1020*/  IMAD R6, R9, c[0x0][0x1b4], R6 ;  /* 0x00006d0009067a24 */ /* 0x000fe200078e0206 */
[----:B--2---:R-:W-:Y:S01]  /*1030*/  SHF.R.S32.HI R11, RZ, 0x1f, R2 ;  /* 0x0000001fff0b7819 */ /* 0x004fe20000011402 */
[----:B------:R-:W-:-:S04]  /*1040*/  IMAD.WIDE.U32 R12, R2, c[0x0][0x180], RZ ;  /* 0x00006000020c7a25 */ /* 0x000fc800078e00ff */
[C---:B------:R-:W-:Y:S02]  /*1050*/  IMAD R3, R11.reuse, c[0x0][0x180], RZ ;  /* 0x000060000b037a24 */ /* 0x040fe400078e02ff */
[----:B------:R-:W-:Y:S02]  /*1060*/  IMAD R11, R11, c[0x0][0x188], RZ ;  /* 0x000062000b0b7a24 */ /* 0x000fe400078e02ff */
[C---:B------:R-:W-:Y:S02]  /*1070*/  IMAD R3, R2.reuse, c[0x0][0x184], R3 ;  /* 0x0000610002037a24 */ /* 0x040fe400078e0203 */
[C---:B------:R-:W-:Y:S02]  /*1080*/  IMAD R11, R2.reuse, c[0x0][0x18c], R11 ;  /* 0x00006300020b7a24 */ /* 0x040fe400078e020b */
[----:B------:R-:W-:Y:S02]  /*1090*/  IMAD.IADD R13, R13, 0x1, R3 ;  /* 0x000000010d0d7824 */ /* 0x000fe400078e0203 */
[----:B------:R-:W-:-:S04]  /*10a0*/  IMAD.WIDE.U32 R2, R2, c[0x0][0x188], RZ ;  /* 0x0000620002027a25 */ /* 0x000fc800078e00ff */
[----:B------:R-:W-:Y:S01]  /*10b0*/  IMAD.WIDE.U32 R22, R7, c[0x0][0x198], R12 ;  /* 0x0000660007167a25 */ /* 0x000fe200078e000c */
[----:B------:R-:W-:-:S03]  /*10c0*/  IADD3 R11, R3, R11, RZ ;  /* 0x0000000b030b7210 */ /* 0x000fc60007ffe0ff */
[----:B------:R-:W-:Y:S01]  /*10d0*/  IMAD.MOV.U32 R14, RZ, RZ, R2 ;  /* 0x000000ffff0e7224 */ /* 0x000fe200078e0002 */
[----:B------:R-:W-:-:S05]  /*10e0*/  IADD3 R23, R23, R0, RZ ;  /* 0x0000000017177210 */ /* 0x000fca0007ffe0ff */
[----:B------:R-:W-:-:S04]  /*10f0*/  IMAD.WIDE.U32 R22, R9, c[0x0][0x1b0], R22 ;  /* 0x00006c0009167a25 */ /* 0x000fc800078e0016 */
[----:B------:R-:W-:Y:S01]  /*1100*/  IMAD.IADD R6, R23, 0x1, R6 ;  /* 0x0000000117067824 */ /* 0x000fe200078e0206 */
[----:B------:R-:W-:Y:S05]  /*1110*/  BRA `(.L_x_2369) ;  /* 0x0000045000007947 */ /* 0x000fea0003800000 */
.L_x_2368:
[----:B------:R-:W-:-:S13]  /*1120*/  ISETP.NE.AND P4, PT, R11, -0x1, PT ;  /* 0xffffffff0b00780c */ /* 0x000fda0003f85270 */
        /* <DEDUP_REMOVED lines=14> */
.L_x_2370:
[----:B------:R-:W-:Y:S02]  /*1210*/  IABS R7, c[0x0][0x1c8] ;  /* 0x0000720000077a13 */ /* 0x000fe40000000000 */
[----:B------:R-:W-:Y:S02]  /*1220*/  @P4 IADD3 R11, R2, R11, RZ ;  /* 0x0000000b020b4210 */ /* 0x000fe40007ffe0ff */
[----:B------:R-:W1:Y:S03]  /*1230*/  I2F.RP R12, R7 ;  /* 0x00000007000c7306 */ /* 0x000e660000209400 */
[----:B------:R-:W-:-:S04]  /*1240*/  @P4 IMAD.WIDE.U32 R14, R11, c[0x0][0x1a0], RZ ;  /* 0x000068000b0e4a25 */ /* 0x000fc800078e00ff */
[----:B------:R-:W-:Y:S01]  /*1250*/  @P4 IMAD R11, R11, c[0x0][0x1a4], R15 ;  /* 0x000069000b0b4a24 */ /* 0x000fe200078e020f */
[----:B-1----:R-:W1:Y:S02]  /*1260*/  MUFU.RCP R12, R12 ;  /* 0x0000000c000c7308 */ /* 0x002e640000001000 */
[----:B-1----:R-:W-:-:S06]  /*1270*/  IADD3 R12, R12, 0xffffffe, RZ ;  /* 0x0ffffffe0c0c7810 */ /* 0x002fcc0007ffe0ff */
[----:B------:R-:W1:Y:S02]  /*1280*/  F2I.FTZ.U32.TRUNC.NTZ R13, R12 ;  /* 0x0000000c000d7305 */ /* 0x000e64000021f000 */
[----:B-1----:R-:W-:Y:S02]  /*1290*/  IMAD.MOV R3, RZ, RZ, -R13 ;  /* 0x000000ffff037224 */ /* 0x002fe400078e0a0d */
[----:B------:R-:W-:Y:S02]  /*12a0*/  IMAD.MOV.U32 R12, RZ, RZ, RZ ;  /* 0x000000ffff0c7224 */ /* 0x000fe400078e00ff */
[----:B------:R-:W-:Y:S01]  /*12b0*/  IMAD R4, R3, R7, RZ ;  /* 0x0000000703047224 */ /* 0x000fe200078e02ff */
[----:B------:R-:W-:-:S03]  /*12c0*/  IABS R3, R28 ;  /* 0x0000001c00037213 */ /* 0x000fc60000000000 */
[----:B------:R-:W-:Y:S01]  /*12d0*/  IMAD.HI.U32 R9, R13, R4, R12 ;  /* 0x000000040d097227 */ /* 0x000fe200078e000c */
[----:B------:R-:W-:Y:S02]  /*12e0*/  MOV R4, R3 ;  /* 0x0000000300047202 */ /* 0x000fe40000000f00 */
[----:B------:R-:W-:Y:S01]  /*12f0*/  MOV R12, R8 ;  /* 0x00000008000c7202 */ /* 0x000fe20000000f00 */
[----:B------:R-:W-:Y:S02]  /*1300*/  IMAD.MOV.U32 R13, RZ, RZ, R6 ;  /* 0x000000ffff0d7224 */ /* 0x000fe400078e0006 */
        /* <DEDUP_REMOVED lines=9> */
[----:B------:R-:W-:-:S02]  /*13a0*/  ISETP.GE.AND P2, PT, R3, RZ, PT ;  /* 0x000000ff0300720c */ /* 0x000fc40003f46270 */
[----:B------:R-:W-:-:S04]  /*13b0*/  LEA R7, R133, 0xffffff80, 0x7 ;  /* 0xffffff8085077811 */ /* 0x000fc800078e38ff */
[----:B------:R-:W-:Y:S01]  /*13c0*/  SHF.R.S32.HI R4, RZ, 0x1f, R7 ;  /* 0x0000001fff047819 */ /* 0x000fe20000011407 */
[----:B------:R-:W-:Y:S01]  /*13d0*/  IMAD.WIDE.U32 R12, R7, c[0x0][0x198], R12 ;  /* 0x00006600070c7a25 */ /* 0x000fe200078e000c */
[----:B------:R-:W-:-:S03]  /*13e0*/  @P3 IADD3 R9, R9, 0x1, RZ ;  /* 0x0000000109093810 */ /* 0x000fc60007ffe0ff */
[----:B------:R-:W-:Y:S02]  /*13f0*/  IMAD R3, R4, c[0x0][0x198], RZ ;  /* 0x0000660004037a24 */ /* 0x000fe400078e02ff */
[----:B------:R-:W-:Y:S01]  /*1400*/  @!P2 IMAD.MOV R9, RZ, RZ, -R9 ;  /* 0x000000ffff09a224 */ /* 0x000fe200078e0a09 */
[----:B------:R-:W-:Y:S01]  /*1410*/  @!P1 LOP3.LUT R9, RZ, c[0x0][0x1c8], RZ, 0x33, !PT ;  /* 0x00007200ff099a12 */ /* 0x000fe200078e33ff */
[----:B------:R-:W-:-:S03]  /*1420*/  IMAD R3, R7, c[0x0][0x19c], R3 ;  /* 0x0000670007037a24 */ /* 0x000fc600078e0203 */
[----:B------:R-:W-:Y:S01]  /*1430*/  SHF.R.S32.HI R8, RZ, 0x1f, R9 ;  /* 0x0000001fff087819 */ /* 0x000fe20000011409 */
[----:B------:R-:W-:-:S04]  /*1440*/  IMAD.IADD R13, R13, 0x1, R3 ;  /* 0x000000010d0d7824 */ /* 0x000fc800078e0203 */
[----:B------:R-:W-:Y:S02]  /*1450*/  IMAD R6, R8, c[0x0][0x1b0], RZ ;  /* 0x00006c0008067a24 */ /* 0x000fe400078e02ff */
[----:B------:R-:W-:-:S04]  /*1460*/  IMAD.WIDE.U32 R12, R9, c[0x0][0x1b0], R12 ;  /* 0x00006c00090c7a25 */ /* 0x000fc800078e000c */
[----:B------:R-:W-:Y:S01]  /*1470*/  IMAD R6, R9, c[0x0][0x1b4], R6 ;  /* 0x00006d0009067a24 */ /* 0x000fe200078e0206 */
[----:B------:R-:W-:-:S03]  /*1480*/  MOV R22, R12 ;  /* 0x0000000c00167202 */ /* 0x000fc60000000f00 */
        /* <DEDUP_REMOVED lines=14> */
.L_x_2369:
[----:B------:R-:W-:Y:S01]  /*1570*/  ISETP.NE.AND P1, PT, R226, -0x1, PT ;  /* 0xffffffffe200780c */ /* 0x000fe20003f25270 */
[----:B------:R-:W-:Y:S01]  /*1580*/  IMAD R8, R8, c[0x0][0x1b8], RZ ;  /* 0x00006e0008087a24 */ /* 0x000fe200078e02ff */
[----:B------:R-:W-:Y:S02]  /*1590*/  SHF.R.S32.HI R132, RZ, 0x1f, R126 ;  /* 0x0000001fff847819 */ /* 0x000fe4000001147e */
[----:B------:R-:W-:Y:S01]  /*15a0*/  IADD3 R223, -R136, R130, RZ ;  /* 0x0000008288df7210 */ /* 0x000fe20007ffe1ff */
[----:B------:R-:W-:Y:S01]  /*15b0*/  IMAD R8, R9, c[0x0][0x1bc], R8 ;  /* 0x00006f0009087a24 */ /* 0x000fe200078e0208 */
[----:B-----5:R-:W-:Y:S02]  /*15c0*/  LEA.HI R0, R132, R126, RZ, 0x3 ;  /* 0x0000007e84007211 */ /* 0x020fe400078f18ff */
[----:B------:R-:W-:-:S02]  /*15d0*/  SHF.R.S32.HI R16, RZ, 0x1f, R28 ;  /* 0x0000001fff107819 */ /* 0x000fc4000001141c */
[----:B------:R-:W-:Y:S02]  /*15e0*/  SHF.R.S32.HI R232, RZ, 0x3, R0 ;  /* 0x00000003ffe87819 */ /* 0x000fe40000011400 */
[----:B------:R-:W-:Y:S01]  /*15f0*/  LOP3.LUT R0, R0, 0xfffffff8, RZ, 0xc0, !PT ;  /* 0xfffffff800007812 */ /* 0x000fe200078ec0ff */
[----:B------:R-:W-:Y:S01]  /*1600*/  @!P1 IMAD.WIDE.U32 R12, R5, c[0x0][0x178], RZ ;  /* 0x00005e00050c9a25 */ /* 0x000fe200078e00ff */
[----:B------:R-:W-:Y:S02]  /*1610*/  @!P1 SHF.R.S32.HI R3, RZ, 0x1f, R5 ;  /* 0x0000001fff039819 */ /* 0x000fe40000011405 */
[-C--:B------:R-:W-:Y:S01]  /*1620*/  IADD3 R0, -R0, R126.reuse, RZ ;  /* 0x0000007e00007210 */ /* 0x080fe20007ffe1ff */
[----:B------:R-:W-:Y:S01]  /*1630*/  @P1 IMAD.WIDE.U32 R18, R226, c[0x0][0x190], RZ ;  /* 0x00006400e2121a25 */ /* 0x000fe200078e00ff */
[----:B------:R-:W-:Y:S02]  /*1640*/  IADD3 R10, R232, 0x10, RZ ;  /* 0x00000010e80a7810 */ /* 0x000fe40007ffe0ff */
[----:B------:R-:W-:Y:S01]  /*1650*/  SHF.R.S32.HI R233, RZ, 0x1f, R232 ;  /* 0x0000001fffe97819 */ /* 0x000fe200000114e8 */
[----:B------:R-:W-:Y:S01]  /*1660*/  @!P1 IMAD R3, R3, c[0x0][0x178], RZ ;  /* 0x00005e0003039a24 */ /* 0x000fe200078e02ff */
[----:B------:R-:W-:Y:S01]  /*1670*/  ISETP.GE.AND P6, PT, R10, R223, PT ;  /* 0x000000df0a00720c */ /* 0x000fe20003fc6270 */
[----:B------:R-:W-:Y:S01]  /*1680*/  IMAD.SHL.U32 R228, R232, 0x40, RZ ;  /* 0x00000040e8e47824 */ /* 0x000fe200078e00ff */
[----:B------:R-:W-:Y:S01]  /*1690*/  IADD3 R227, R133, -0x1, RZ ;  /* 0xffffffff85e37810 */ /* 0x000fe20007ffe0ff */
[----:B------:R-:W-:Y:S01]  /*16a0*/  @!P1 IMAD R3, R5, c[0x0][0x17c], R3 ;  /* 0x00005f0005039a24 */ /* 0x000fe200078e0203 */
[----:B------:R-:W-:Y:S01]  /*16b0*/  LEA.HI R5, R132, R126, RZ, 0x6 ;  /* 0x0000007e84057211 */ /* 0x000fe200078f30ff */
[----:B------:R-:W-:Y:S01]  /*16c0*/  @!P1 IMAD.MOV.U32 R18, RZ, RZ, R12 ;  /* 0x000000ffff129224 */ /* 0x000fe200078e000c */
[----:B------:R-:W-:Y:S01]  /*16d0*/  LOP3.LUT R228, R228, 0x1c0, RZ, 0xc0, !PT ;  /* 0x000001c0e4e47812 */ /* 0x000fe200078ec0ff */
[----:B------:R-:W-:Y:S01]  /*16e0*/  IMAD.SHL.U32 R230, R0, 0x8, RZ ;  /* 0x0000000800e67824 */ /* 0x000fe200078e00ff */
[----:B------:R-:W-:Y:S01]  /*16f0*/  SHF.L.U32 R124, R227, 0x7, RZ ;  /* 0x00000007e37c7819 */ /* 0x000fe200000006ff */
[----:B------:R-:W-:Y:S01]  /*1700*/  @P1 IMAD R2, R226, c[0x0][0x194], R19 ;  /* 0x00006500e2021a24 */ /* 0x000fe200078e0213 */
[----:B------:R-:W-:Y:S01]  /*1710*/  MOV R125, c[0x0][0x198] ;  /* 0x00006600007d7a02 */ /* 0x000fe20000000f00 */
[----:B------:R-:W-:Y:S01]  /*1720*/  @!P1 IMAD.IADD R2, R13, 0x1, R3 ;  /* 0x000000010d029824 */ /* 0x000fe200078e0203 */
[----:B------:R-:W-:Y:S01]  /*1730*/  IADD3 R18, P1, R230, R18, RZ ;  /* 0x00000012e6127210 */ /* 0x000fe20007f3e0ff */
[----:B------:R-:W-:Y:S01]  /*1740*/  IMAD.WIDE R32, R32, 0x40, R232 ;  /* 0x0000004020207825 */ /* 0x000fe200078e02e8 */
[----:B------:R-:W-:-:S02]  /*1750*/  SHF.R.S32.HI R12, RZ, 0x1f, R230 ;  /* 0x0000001fff0c7819 */ /* 0x000fc400000114e6 */
[----:B------:R-:W-:Y:S01]  /*1760*/  LOP3.LUT R3, R228, 0x38, R230, 0xf8, !PT ;  /* 0x00000038e4037812 */ /* 0x000fe200078ef8e6 */
[----:B------:R-:W-:Y:S01]  /*1770*/  IMAD R16, R16, c[0x0][0x1a8], RZ ;  /* 0x00006a0010107a24 */ /* 0x000fe200078e02ff */
[----:B------:R-:W-:Y:S01]  /*1780*/  SHF.R.U32.HI R228, RZ, 0x3, R228 ;  /* 0x00000003ffe47819 */ /* 0x000fe200000116e4 */
[----:B------:R-:W-:Y:S01]  /*1790*/  IMAD.X R19, R12, 0x1, R2, P1 ;  /* 0x000000010c137824 */ /* 0x000fe200008e0602 */
[----:B------:R-:W-:Y:S01]  /*17a0*/  IADD3 R2, R232, 0x20, RZ ;  /* 0x00000020e8027810 */ /* 0x000fe20007ffe0ff */
[----:B------:R-:W-:Y:S01]  /*17b0*/  IMAD.SHL.U32 R5, R5, 0x8, RZ ;  /* 0x0000000805057824 */ /* 0x000fe200078e00ff */
[----:B------:R-:W-:Y:S01]  /*17c0*/  LOP3.LUT R228, R3, R228, RZ, 0x3c, !PT ;  /* 0x000000e403e47212 */ /* 0x000fe200078e3cff */
[----:B------:R-:W-:Y:S01]  /*17d0*/  IMAD R16, R28, c[0x0][0x1ac], R16 ;  /* 0x00006b001c107a24 */ /* 0x000fe200078e0210 */
[----:B------:R-:W-:Y:S01]  /*17e0*/  IADD3 R3, R232, 0x30, RZ ;  /* 0x00000030e8037810 */ /* 0x000fe20007ffe0ff */
[----:B------:R-:W-:Y:S01]  /*17f0*/  IMAD.WIDE.U32 R28, R28, c[0x0][0x1a8], R18 ;  /* 0x00006a001c1c7a25 */ /* 0x000fe200078e0012 */
[----:B------:R-:W-:-:S02]  /*1800*/  ISETP.GE.AND P1, PT, R232, R223, PT ;  /* 0x000000dfe800720c */ /* 0x000fc40003f26270 */
[-C--:B------:R-:W-:Y:S01]  /*1810*/  ISETP.GE.AND P2, PT, R2, R223.reuse, PT ;  /* 0x000000df0200720c */ /* 0x080fe20003f46270 */
[----:B------:R-:W-:Y:S01]  /*1820*/  IMAD.IADD R17, R29, 0x1, R16 ;  /* 0x000000011d117824 */ /* 0x000fe200078e0210 */
[----:B------:R-:W-:Y:S01]  /*1830*/  IADD3 R14, P4, R230, R14, RZ ;  /* 0x0000000ee60e7210 */ /* 0x000fe20007f9e0ff */
[----:B------:R-:W-:Y:S01]  /*1840*/  @!P6 IMAD.MOV.U32 R20, RZ, RZ, R28 ;  /* 0x000000ffff14e224 */ /* 0x000fe200078e001c */
[----:B------:R-:W-:Y:S01]  /*1850*/  ISETP.GE.AND P3, PT, R3, R223, PT ;  /* 0x000000df0300720c */ /* 0x000fe20003f66270 */
[----:B------:R-:W-:Y:S01]  /*1860*/  IMAD R134, R233, c[0x0][0x198], RZ ;  /* 0x00006600e9867a24 */ /* 0x000fe200078e02ff */
[----:B------:R-:W-:Y:S02]  /*1870*/  IADD3.X R15, R12, R11, RZ, P4, !PT ;  /* 0x0000000b0c0f7210 */ /* 0x000fe400027fe4ff */
[----:B------:R-:W-:Y:S01]  /*1880*/  IADD3 R22, P5, R230, R22, RZ ;  /* 0x00000016e6167210 */ /* 0x000fe20007fbe0ff */
[----:B------:R-:W-:Y:S01]  /*1890*/  IMAD R134, R232, c[0x0][0x19c], R134 ;  /* 0x00006700e8867a24 */ /* 0x000fe200078e0286 */
[----:B------:R-:W-:Y:S01]  /*18a0*/  @!P6 IADD3 R26, P4, R32, 0x10, RZ ;  /* 0x00000010201ae810 */ /* 0x000fe20007f9e0ff */
[----:B------:R-:W-:Y:S01]  /*18b0*/  @!P1 IMAD.MOV.U32 R16, RZ, RZ, R28 ;  /* 0x000000ffff109224 */ /* 0x000fe200078e001c */
[----:B------:R-:W-:Y:S01]  /*18c0*/  LOP3.LUT R228, R228, 0xfffffe00, R5, 0xf8, !PT ;  /* 0xfffffe00e4e47812 */ /* 0x000fe200078ef805 */
[----:B------:R-:W-:Y:S01]  /*18d0*/  IMAD.X R23, R12, 0x1, R6, P5 ;  /* 0x000000010c177824 */ /* 0x000fe200028e0606 */
[----:B------:R-:W-:Y:S01]  /*18e0*/  @!P6 IADD3.X R5, RZ, R33, RZ, P4, !PT ;  /* 0x00000021ff05e210 */ /* 0x000fe200027fe4ff */
[----:B------:R-:W-:Y:S01]  /*18f0*/  @!P1 IMAD R12, R33, c[0x0][0x190], RZ ;  /* 0x00006400210c9a24 */ /* 0x000fe200078e02ff */
[C---:B------:R-:W-:Y:S01]  /*1900*/  @!P2 IADD3 R24, P5, R32.reuse, 0x20, RZ ;  /* 0x000000202018a810 */ /* 0x040fe20007fbe0ff */
[--C-:B------:R-:W-:Y:S01]  /*1910*/  @!P2 IMAD.MOV.U32 R31, RZ, RZ, R17.reuse ;  /* 0x000000ffff1fa224 */ /* 0x100fe200078e0011 */
[-C--:B------:R-:W-:Y:S01]  /*1920*/  @!P6 MOV R21, R17.reuse ;  /* 0x000000110015e202 */ /* 0x080fe20000000f00 */
[----:B------:R-:W-:Y:S01]  /*1930*/  @!P6 IMAD R5, R5, c[0x0][0x190], RZ ;  /* 0x000064000505ea24 */ /* 0x000fe200078e02ff */
[----:B------:R-:W-:Y:S01]  /*1940*/  @!P3 MOV R29, R17 ;  /* 0x00000011001db202 */ /* 0x000fe20000000f00 */
[C---:B------:R-:W-:Y:S01]  /*1950*/  @!P1 IMAD R12, R32.reuse, c[0x0][0x194], R12 ;  /* 0x00006500200c9a24 */ /* 0x040fe200078e020c */
[C---:B------:R-:W-:Y:S01]  /*1960*/  @!P3 IADD3 R18, P4, R32.reuse, 0x30, RZ ;  /* 0x000000302012b810 */ /* 0x040fe20007f9e0ff */
[----:B------:R-:W-:Y:S01]  /*1970*/  @!P1 IMAD.WIDE.U32 R16, R32, c[0x0][0x190], R16 ;  /* 0x0000640020109a25 */ /* 0x000fe200078e0010 */
[----:B------:R-:W-:-:S02]  /*1980*/  SHF.L.U32 R228, R228, 0x1, RZ ;  /* 0x00000001e4e47819 */ /* 0x000fc400000006ff */
[----:B------:R-:W-:Y:S01]  /*1990*/  SHF.L.U32 R194, R126, 0x1, RZ ;  /* 0x000000017ec27819 */ /* 0x000fe200000006ff */
[----:B------:R-:W-:Y:S01]  /*19a0*/  @!P2 IMAD.X R11, RZ, RZ, R33, P5 ;  /* 0x000000ffff0ba224 */ /* 0x000fe200028e0621 */
[----:B------:R-:W-:Y:S01]  /*19b0*/  @!P1 IADD3 R12, R17, R12, RZ ;  /* 0x0000000c110c9210 */ /* 0x000fe20007ffe0ff */
[----:B------:R-:W-:Y:S01]  /*19c0*/  @!P6 IMAD R5, R26, c[0x0][0x194], R5 ;  /* 0x000065001a05ea24 */ /* 0x000fe200078e0205 */
[----:B------:R-:W-:Y:S01]  /*19d0*/  LOP3.LUT R194, R194, 0x6, RZ, 0xc0, !PT ;  /* 0x00000006c2c27812 */ /* 0x000fe200078ec0ff */
[----:B------:R-:W-:Y:S02]  /*19e0*/  @!P3 IMAD.X R6, RZ, RZ, R33, P4 ;  /* 0x000000ffff06b224 */ /* 0x000fe400020e0621 */
[----:B------:R-:W-:Y:S01]  /*19f0*/  @!P6 IMAD.WIDE.U32 R26, R26, c[0x0][0x190], R20 ;  /* 0x000064001a1aea25 */ /* 0x000fe200078e0014 */
[----:B------:R-:W-:-:S03]  /*1a00*/  @!P1 LEA R20, P4, R16, c[0x0][0x160], 0x1 ;  /* 0x0000580010149a11 */ /* 0x000fc600078808ff */
[----:B------:R-:W-:Y:S01]  /*1a10*/  @!P2 IMAD R11, R11, c[0x0][0x190], RZ ;  /* 0x000064000b0baa24 */ /* 0x000fe200078e02ff */
[----:B------:R-:W-:Y:S01]  /*1a20*/  @!P1 LEA.HI.X R21, R16, c[0x0][0x164], R12, 0x1, P4 ;  /* 0x0000590010159a11 */ /* 0x000fe200020f0c0c */
[----:B------:R-:W-:Y:S01]  /*1a30*/  @!P2 IMAD.MOV.U32 R30, RZ, RZ, R28 ;  /* 0x000000ffff1ea224 */ /* 0x000fe200078e001c */
[----:B------:R-:W-:Y:S01]  /*1a40*/  @!P6 LEA R16, P5, R26, c[0x0][0x160], 0x1 ;  /* 0x000058001a10ea11 */ /* 0x000fe200078a08ff */
[C---:B------:R-:W-:Y:S02]  /*1a50*/  @!P2 IMAD R11, R24.reuse, c[0x0][0x194], R11 ;  /* 0x00006500180baa24 */ /* 0x040fe400078e020b */
[----:B------:R-:W-:Y:S01]  /*1a60*/  @!P6 IMAD.IADD R5, R27, 0x1, R5 ;  /* 0x000000011b05e824 */ /* 0x000fe200078e0205 */
[----:B------:R-:W-:Y:S01]  /*1a70*/  @!PT LDS RZ, [RZ] ;  /* 0x00000000fffff984 */ /* 0x000fe20000000800 */
[----:B------:R-:W-:Y:S01]  /*1a80*/  @!PT LDS RZ, [RZ] ;  /* 0x00000000fffff984 */ /* 0x000fe20000000800 */
[----:B------:R-:W-:Y:S01]  /*1a90*/  @!PT LDS RZ, [RZ] ;  /* 0x00000000fffff984 */ /* 0x000fe20000000800 */
[----:B------:R1:W-:Y:S01]  /*1aa0*/  @!P1 LDGSTS.E.BYPASS.LTC128B.128 [R228], [R20.64] ;  /* 0x0000000014e49fae */ /* 0x0003e2000b901d48 */
[----:B------:R-:W-:-:S03]  /*1ab0*/  @!P2 IMAD.WIDE.U32 R24, R24, c[0x0][0x190], R30 ;  /* 0x000064001818aa25 */ /* 0x000fc600078e001e */
[----:B------:R-:W-:Y:S01]  /*1ac0*/  @!P6 LEA.HI.X R17, R26, c[0x0][0x164], R5, 0x1, P5 ;  /* 0x000059001a11ea11 */ /* 0x000fe200028f0c05 */
[----:B------:R-:W-:Y:S01]  /*1ad0*/  @!P2 IMAD.IADD R11, R25, 0x1, R11 ;  /* 0x00000001190ba824 */ /* 0x000fe200078e020b */
[----:B------:R-:W-:Y:S01]  /*1ae0*/  @!P2 LEA R12, P4, R24, c[0x0][0x160], 0x1 ;  /* 0x00005800180caa11 */ /* 0x000fe200078808ff */
[----:B------:R-:W-:Y:S01]  /*1af0*/  IMAD.IADD R5, R129, 0x1, -R124 ;  /* 0x0000000181057824 */ /* 0x000fe200078e0a7c */
[----:B------:R1:W-:Y:S01]  /*1b00*/  @!P1 LDGSTS.E.BYPASS.LTC128B.128 [R228+0x2000], [R20.64+0x80] ;  /* 0x0200008014e49fae */ /* 0x0003e2000b901d48 */
[----:B------:R-:W-:Y:S01]  /*1b10*/  @!P3 IMAD R6, R6, c[0x0][0x190], RZ ;  /* 0x000064000606ba24 */ /* 0x000fe200078e02ff */
[----:B------:R-:W-:Y:S01]  /*1b20*/  @!P2 LEA.HI.X R13, R24, c[0x0][0x164], R11, 0x1, P4 ;  /* 0x00005900180daa11 */ /* 0x000fe200020f0c0b */
[----:B------:R-:W-:Y:S01]  /*1b30*/  IMAD.WIDE.U32 R24, R232, c[0x0][0x198], R22 ;  /* 0x00006600e8187a25 */ /* 0x000fe200078e0016 */
[-C--:B------:R-:W-:Y:S01]  /*1b40*/  ISETP.GE.AND P4, PT, R10, R5.reuse, PT ;  /* 0x000000050a00720c */ /* 0x080fe20003f86270 */
[----:B------:R2:W-:Y:S01]  /*1b50*/  @!P6 LDGSTS.E.BYPASS.LTC128B.128 [R228+0x800], [R16.64] ;  /* 0x0080000010e4efae */ /* 0x0005e2000b901d48 */
[----:B------:R-:W-:Y:S01]  /*1b60*/  ISETP.GE.AND P1, PT, R2, R5, PT ;  /* 0x000000050200720c */ /* 0x000fe20003f26270 */
[----:B------:R-:W-:-:S02]  /*1b70*/  @!P3 IMAD R6, R18, c[0x0][0x194], R6 ;  /* 0x000065001206ba24 */ /* 0x000fc400078e0206 */
[----:B------:R-:W-:Y:S01]  /*1b80*/  @!P3 IMAD.WIDE.U32 R18, R18, c[0x0][0x190], R28 ;  /* 0x000064001212ba25 */ /* 0x000fe200078e001c */
[----:B------:R2:W-:Y:S01]  /*1b90*/  @!P6 LDGSTS.E.BYPASS.LTC128B.128 [R228+0x2800], [R16.64+0x80] ;  /* 0x0280008010e4efae */ /* 0x0005e2000b901d48 */
[----:B------:R-:W-:Y:S02]  /*1ba0*/  ISETP.GE.AND P6, PT, R232, R5, PT ;  /* 0x00000005e800720c */ /* 0x000fe40003fc6270 */
[----:B------:R-:W-:Y:S01]  /*1bb0*/  @!P3 IMAD.IADD R6, R19, 0x1, R6 ;  /* 0x000000011306b824 */ /* 0x000fe200078e0206 */
[C---:B------:R-:W-:Y:S01]  /*1bc0*/  @!P3 LEA R22, P5, R18.reuse, c[0x0][0x160], 0x1 ;  /* 0x000058001216ba11 */ /* 0x040fe200078a08ff */
[----:B------:R-:W-:Y:S01]  /*1bd0*/  IMAD.MOV.U32 R135, RZ, RZ, R24 ;  /* 0x000000ffff877224 */ /* 0x000fe200078e0018 */
[----:B------:R3:W-:Y:S01]  /*1be0*/  @!P2 LDGSTS.E.BYPASS.LTC128B.128 [R228+0x1000], [R12.64] ;  /* 0x010000000ce4afae */ /* 0x0007e2000b901d48 */
[----:B------:R-:W-:Y:S01]  /*1bf0*/  IMAD.IADD R134, R25, 0x1, R134 ;  /* 0x0000000119867824 */ /* 0x000fe200078e0286 */
[----:B------:R-:W-:Y:S01]  /*1c00*/  @!P3 LEA.HI.X R23, R18, c[0x0][0x164], R6, 0x1, P5 ;  /* 0x000059001217ba11 */ /* 0x000fe200028f0c06 */
[----:B------:R-:W-:Y:S01]  /*1c10*/  IMAD.MOV.U32 R11, RZ, RZ, c[0x0][0x19c] ;  /* 0x00006700ff0b7624 */ /* 0x000fe200078e00ff */
[----:B------:R-:W-:Y:S01]  /*1c20*/  @!P4 LEA R6, P5, R125, R135, 0x4 ;  /* 0x000000877d06c211 */ /* 0x000fe200078a20ff */
[----:B------:R3:W-:Y:S01]  /*1c30*/  @!P2 LDGSTS.E.BYPASS.LTC128B.128 [R228+0x3000], [R12.64+0x80] ;  /* 0x030000800ce4afae */ /* 0x0007e2000b901d48 */
[----:B------:R-:W-:-:S02]  /*1c40*/  IMAD.WIDE.U32 R14, R9, c[0x0][0x1b8], R14 ;  /* 0x00006e00090e7a25 */ /* 0x000fc400078e000e */
[C---:B------:R-:W-:Y:S01]  /*1c50*/  @!P4 LEA R18, P2, R6.reuse, c[0x0][0x168], 0x1 ;  /* 0x00005a000612ca11 */ /* 0x040fe200078408ff */
[----:B------:R4:W-:Y:S02]  /*1c60*/  @!P3 LDGSTS.E.BYPASS.LTC128B.128 [R228+0x1800], [R22.64] ;  /* 0x0180000016e4bfae */ /* 0x0009e4000b901d48 */
[----:B------:R-:W-:Y:S02]  /*1c70*/  IADD3 R15, R15, R8, RZ ;  /* 0x000000080f0f7210 */ /* 0x000fe40007ffe0ff */
[----:B------:R4:W-:Y:S01]  /*1c80*/  @!P3 LDGSTS.E.BYPASS.LTC128B.128 [R228+0x3800], [R22.64+0x80] ;  /* 0x0380008016e4bfae */ /* 0x0009e2000b901d48 */
[C---:B--2---:R-:W-:Y:S01]  /*1c90*/  IMAD.WIDE.U32 R16, R125.reuse, 0x20, RZ ;  /* 0x000000207d107825 */ /* 0x044fe200078e00ff */
[----:B---3--:R-:W-:Y:S02]  /*1ca0*/  @!P4 LEA.HI.X R12, R125, R134, R11, 0x4, P5 ;  /* 0x000000867d0cc211 */ /* 0x008fe400028f240b */
[----:B------:R-:W-:Y:S02]  /*1cb0*/  ISETP.GE.AND P5, PT, R3, R5, PT ;  /* 0x000000050300720c */ /* 0x000fe40003fa6270 */
[----:B------:R-:W-:Y:S01]  /*1cc0*/  @!P4 LEA.HI.X R19, R6, c[0x0][0x16c], R12, 0x1, P2 ;  /* 0x00005b000613ca11 */ /* 0x000fe200010f0c0c */
[----:B------:R-:W-:Y:S01]  /*1cd0*/  IMAD.SHL.U32 R6, R11, 0x20, RZ ;  /* 0x000000200b067824 */ /* 0x000fe200078e00ff */
[----:B------:R-:W-:-:S02]  /*1ce0*/  @!P1 IADD3 R12, P2, R135, R16, RZ ;  /* 0x00000010870c9210 */ /* 0x000fc40007f5e0ff */
[----:B------:R-:W-:Y:S02]  /*1cf0*/  IADD3 R13, R232, 0x40, RZ ;  /* 0x00000040e80d7810 */ /* 0x000fe40007ffe0ff */
[----:B------:R-:W-:Y:S02]  /*1d00*/  @!P1 IADD3.X R6, R134, R17, R6, P2, !PT ;  /* 0x0000001186069210 */ /* 0x000fe400017fe406 */
[----:B------:R-:W-:Y:S02]  /*1d10*/  @!P6 LEA R26, P2, R135, c[0x0][0x168], 0x1 ;  /* 0x00005a00871aea11 */ /* 0x000fe400078408ff */
[----:B------:R-:W-:Y:S01]  /*1d20*/  ISETP.GE.AND P3, PT, R13, R5, PT ;  /* 0x000000050d00720c */ /* 0x000fe20003f66270 */
[--C-:B-1----:R-:W-:Y:S01]  /*1d30*/  @!P5 IMAD.MOV.U32 R21, RZ, RZ, R134.reuse ;  /* 0x000000ffff15d224 */ /* 0x102fe200078e0086 */
[----:B------:R-:W-:Y:S01]  /*1d40*/  @!P5 MOV R20, R135 ;  /* 0x000000870014d202 */ /* 0x000fe20000000f00 */
[----:B------:R-:W-:Y:S01]  /*1d50*/  @!P5 IMAD R16, R11, 0x30, RZ ;  /* 0x000000300b10d824 */ /* 0x000fe200078e02ff */
[----:B------:R-:W-:-:S03]  /*1d60*/  @!P6 LEA.HI.X R27, R135, c[0x0][0x16c], R134, 0x1, P2 ;  /* 0x00005b00871bea11 */ /* 0x000fc600010f0c86 */
[----:B------:R-:W-:Y:S01]  /*1d70*/  @!P5 IMAD.WIDE.U32 R24, R125, 0x30, R20 ;  /* 0x000000307d18d825 */ /* 0x000fe200078e0014 */
[C---:B------:R-:W-:Y:S01]  /*1d80*/  @!P1 LEA R20, P2, R12.reuse, c[0x0][0x168], 0x1 ;  /* 0x00005a000c149a11 */ /* 0x040fe200078408ff */
[----:B------:R1:W-:Y:S02]  /*1d90*/  @!P6 LDGSTS.E.BYPASS.LTC128B.128 [R228+0x4000], [R26.64] ;  /* 0x040000001ae4efae */ /* 0x0003e4000b901d48 */
[----:B------:R-:W-:Y:S01]  /*1da0*/  @!P5 IMAD.IADD R16, R25, 0x1, R16 ;  /* 0x000000011910d824 */ /* 0x000fe200078e0210 */
[----:B------:R-:W-:Y:S01]  /*1db0*/  @!P1 LEA.HI.X R21, R12, c[0x0][0x16c], R6, 0x1, P2 ;  /* 0x00005b000c159a11 */ /* 0x000fe200010f0c06 */
[----:B------:R1:W-:Y:S01]  /*1dc0*/  @!P6 LDGSTS.E.BYPASS.LTC128B.128 [R228+0x8000], [R26.64+0x80] ;  /* 0x080000801ae4efae */ /* 0x0003e2000b901d48 */
[----:B------:R-:W-:Y:S02]  /*1dd0*/  IADD3 R6, R232, 0x50, RZ ;  /* 0x00000050e8067810 */ /* 0x000fe40007ffe0ff */
[----:B----4-:R-:W-:Y:S01]  /*1de0*/  @!P5 LEA R22, P2, R24, c[0x0][0x168], 0x1 ;  /* 0x00005a001816da11 */ /* 0x010fe200078408ff */
[----:B------:R2:W-:Y:S01]  /*1df0*/  @!P4 LDGSTS.E.BYPASS.LTC128B.128 [R228+0x4800], [R18.64] ;  /* 0x0480000012e4cfae */ /* 0x0005e2000b901d48 */
[----:B------:R-:W-:-:S02]  /*1e00*/  ISETP.GE.AND P6, PT, R6, R5, PT ;  /* 0x000000050600720c */ /* 0x000fc40003fc6270 */
[----:B------:R-:W-:Y:S01]  /*1e10*/  @!P5 LEA.HI.X R23, R24, c[0x0][0x16c], R16, 0x1, P2 ;  /* 0x00005b001817da11 */ /* 0x000fe200010f0c10 */
[----:B------:R2:W-:Y:S01]  /*1e20*/  @!P4 LDGSTS.E.BYPASS.LTC128B.128 [R228+0x8800], [R18.64+0x80] ;  /* 0x0880008012e4cfae */ /* 0x0005e2000b901d48 */
[----:B------:R-:W-:-:S03]  /*1e30*/  @!P3 LEA R12, P2, R125, R135, 0x6 ;  /* 0x000000877d0cb211 */ /* 0x000fc600078430ff */
[----:B------:R3:W-:Y:S01]  /*1e40*/  @!P1 LDGSTS.E.BYPASS.LTC128B.128 [R228+0x5000], [R20.64] ;  /* 0x0500000014e49fae */ /* 0x0007e2000b901d48 */
[----:B------:R-:W-:Y:S02]  /*1e50*/  @!P3 LEA.HI.X R16, R125, R134, R11, 0x6, P2 ;  /* 0x000000867d10b211 */ /* 0x000fe400010f340b */
[-C--:B------:R-:W-:Y:S01]  /*1e60*/  ISETP.GE.AND P2, PT, R10, R5.reuse, PT ;  /* 0x000000050a00720c */ /* 0x080fe20003f46270 */
[----:B------:R3:W-:Y:S01]  /*1e70*/  @!P1 LDGSTS.E.BYPASS.LTC128B.128 [R228+0x9000], [R20.64+0x80] ;  /* 0x0900008014e49fae */ /* 0x0007e2000b901d48 */
[----:B------:R-:W-:Y:S01]  /*1e80*/  ISETP.GE.AND P1, PT, R2, R5, PT ;  /* 0x000000050200720c */ /* 0x000fe20003f26270 */
[----:B------:R-:W-:Y:S01]  /*1e90*/  @!P6 IMAD.MOV.U32 R17, RZ, RZ, R134 ;  /* 0x000000ffff11e224 */ /* 0x000fe200078e0086 */
[----:B------:R-:W-:Y:S01]  /*1ea0*/  IADD3 R2, R232, 0x60, RZ ;  /* 0x00000060e8027810 */ /* 0x000fe20007ffe0ff */
[----:B------:R4:W-:Y:S01]  /*1eb0*/  @!P5 LDGSTS.E.BYPASS.LTC128B.128 [R228+0x5800], [R22.64] ;  /* 0x0580000016e4dfae */ /* 0x0009e2000b901d48 */
[----:B------:R-:W-:-:S03]  /*1ec0*/  @!P6 IMAD R10, R11, 0x50, RZ ;  /* 0x000000500b0ae824 */ /* 0x000fc600078e02ff */
[----:B------:R4:W-:Y:S01]  /*1ed0*/  @!P5 LDGSTS.E.BYPASS.LTC128B.128 [R228+0x9800], [R22.64+0x80] ;  /* 0x0980008016e4dfae */ /* 0x0009e2000b901d48 */
[----:B------:R-:W-:Y:S02]  /*1ee0*/  ISETP.GE.AND P5, PT, R2, R5, PT ;  /* 0x000000050200720c */ /* 0x000fe40003fa6270 */
[----:B--2---:R-:W-:-:S11]  /*1ef0*/  @!P3 LEA R18, P4, R12, c[0x0][0x168], 0x1 ;  /* 0x00005a000c12ba11 */ /* 0x004fd600078808ff */
[----:B------:R-:W-:Y:S01]  /*1f00*/  @!P5 IMAD R9, R11, 0x60, RZ ;  /* 0x000000600b09d824 */ /* 0x000fe200078e02ff */
[----:B------:R-:W-:Y:S02]  /*1f10*/  @!P3 LEA.HI.X R19, R12, c[0x0][0x16c], R16, 0x1, P4 ;  /* 0x00005b000c13ba11 */ /* 0x000fe400020f0c10 */
[----:B------:R-:W-:Y:S02]  /*1f20*/  @!P6 MOV R16, R135 ;  /* 0x000000870010e202 */ /* 0x000fe40000000f00 */
[----:B------:R-:W-:Y:S01]  /*1f30*/  IADD3 R12, R232, 0x70, RZ ;  /* 0x00000070e80c7810 */ /* 0x000fe20007ffe0ff */
[----:B------:R2:W-:Y:S02]  /*1f40*/  @!P3 LDGSTS.E.BYPASS.LTC128B.128 [R228+0x6000], [R18.64] ;  /* 0x0600000012e4bfae */ /* 0x0005e4000b901d48 */
[----:B------:R-:W-:Y:S01]  /*1f50*/  @!P6 IMAD.WIDE.U32 R16, R125, 0x50, R16 ;  /* 0x000000507d10e825 */ /* 0x000fe200078e0010 */
[----:B------:R-:W-:Y:S01]  /*1f60*/  ISETP.GE.AND P4, PT, R12, R5, PT ;  /* 0x000000050c00720c */ /* 0x000fe20003f86270 */
[----:B------:R2:W-:Y:S02]  /*1f70*/  @!P3 LDGSTS.E.BYPASS.LTC128B.128 [R228+0xa000], [R18.64+0x80] ;  /* 0x0a00008012e4bfae */ /* 0x0005e4000b901d48 */
[----:B------:R-:W-:-:S02]  /*1f80*/  @!P6 IMAD.IADD R10, R17, 0x1, R10 ;  /* 0x00000001110ae824 */ /* 0x000fc400078e020a */
[----:B------:R-:W-:-:S08]  /*1f90*/  @!P5 IMAD.MOV.U32 R17, RZ, RZ, R134 ;  /* 0x000000ffff11d224 */ /* 0x000fd000078e0086 */
[----:B---3--:R-:W-:Y:S01]  /*1fa0*/  @!P4 MOV R20, R135 ;  /* 0x000000870014c202 */ /* 0x008fe20000000f00 */
[----:B------:R-:W-:Y:S02]  /*1fb0*/  @!P4 IMAD.MOV.U32 R21, RZ, RZ, R134 ;  /* 0x000000ffff15c224 */ /* 0x000fe400078e0086 */
[----:B------:R-:W-:Y:S02]  /*1fc0*/  @!P4 IMAD R11, R11, 0x70, RZ ;  /* 0x000000700b0bc824 */ /* 0x000fe400078e02ff */
[----:B------:R-:W-:-:S04]  /*1fd0*/  @!P4 IMAD.WIDE.U32 R20, R125, 0x70, R20 ;  /* 0x000000707d14c825 */ /* 0x000fc800078e0014 */
[----:B------:R-:W-:Y:S01]  /*1fe0*/  @!P4 IMAD.IADD R11, R21, 0x1, R11 ;  /* 0x00000001150bc824 */ /* 0x000fe200078e020b */
[----:B--2---:R-:W-:-:S04]  /*1ff0*/  @!P6 LEA R18, P3, R16, c[0x0][0x168], 0x1 ;  /* 0x00005a001012ea11 */ /* 0x004fc800078608ff */
[----:B------:R-:W-:Y:S02]  /*2000*/  @!P6 LEA.HI.X R19, R16, c[0x0][0x16c], R10, 0x1, P3 ;  /* 0x00005b001013ea11 */ /* 0x000fe400018f0c0a */
[----:B------:R-:W-:Y:S02]  /*2010*/  @!P5 MOV R16, R135 ;  /* 0x000000870010d202 */ /* 0x000fe40000000f00 */
[----:B------:R-:W-:Y:S01]  /*2020*/  IADD3 R7, P3, R232, R7, RZ ;  /* 0x00000007e8077210 */ /* 0x000fe20007f7e0ff */
[----:B------:R2:W-:Y:S02]  /*2030*/  @!P6 LDGSTS.E.BYPASS.LTC128B.128 [R228+0x6800], [R18.64] ;  /* 0x0680000012e4efae */ /* 0x0005e4000b901d48 */
[----:B------:R-:W-:Y:S02]  /*2040*/  @!P5 IMAD.WIDE.U32 R16, R125, 0x60, R16 ;  /* 0x000000607d10d825 */ /* 0x000fe400078e0010 */
[----:B------:R2:W-:Y:S01]  /*2050*/  @!P6 LDGSTS.E.BYPASS.LTC128B.128 [R228+0xa800], [R18.64+0x80] ;  /* 0x0a80008012e4efae */ /* 0x0005e2000b901d48 */
[----:B------:R-:W-:Y:S01]  /*2060*/  ISETP.GE.AND P6, PT, R3, R5, PT ;  /* 0x000000050300720c */ /* 0x000fe20003fc6270 */
[----:B------:R-:W-:-:S02]  /*2070*/  IMAD.X R4, R233, 0x1, R4, P3 ;  /* 0x00000001e9047824 */ /* 0x000fc400018e0604 */
[----:B------:R-:W-:Y:S02]  /*2080*/  @!P5 IMAD.IADD R9, R17, 0x1, R9 ;  /* 0x000000011109d824 */ /* 0x000fe400078e0209 */
[----:B------:R-:W-:Y:S02]  /*2090*/  IMAD R4, R4, c[0x0][0x1a0], RZ ;  /* 0x0000680004047a24 */ /* 0x000fe400078e02ff */
[----:B------:R-:W-:-:S04]  /*20a0*/  IMAD.WIDE.U32 R38, R7, c[0x0][0x1a0], R14 ;  /* 0x0000680007267a25 */ /* 0x000fc800078e000e */
[----:B------:R-:W-:Y:S02]  /*20b0*/  IMAD R36, R7, c[0x0][0x1a4], R4 ;  /* 0x0000690007247a24 */ /* 0x000fe400078e0204 */
[----:B------:R-:W-:Y:S02]  /*20c0*/  IMAD.MOV.U32 R3, RZ, RZ, 0x20 ;  /* 0x00000020ff037424 */ /* 0x000fe400078e00ff */
[----:B------:R-:W-:Y:S02]  /*20d0*/  IMAD.IADD R36, R39, 0x1, R36 ;  /* 0x0000000127247824 */ /* 0x000fe400078e0224 */
[----:B------:R-:W-:Y:S01]  /*20e0*/  IMAD R8, R3, c[0x0][0x1a4], RZ ;  /* 0x0000690003087a24 */ /* 0x000fe200078e02ff */
[----:B--2---:R-:W-:-:S04]  /*20f0*/  @!P5 LEA R18, P3, R16, c[0x0][0x168], 0x1 ;  /* 0x00005a001012da11 */ /* 0x004fc800078608ff */
[----:B------:R-:W-:Y:S02]  /*2100*/  @!P5 LEA.HI.X R19, R16, c[0x0][0x16c], R9, 0x1, P3 ;  /* 0x00005b001013da11 */ /* 0x000fe400018f0c09 */
[----:B------:R-:W-:Y:S02]  /*2110*/  @!P4 LEA R10, P3, R20, c[0x0][0x168], 0x1 ;  /* 0x00005a00140aca11 */ /* 0x000fe400078608ff */
[----:B------:R-:W-:Y:S01]  /*2120*/  LEA.HI R9, R132, R126, RZ, 0x4 ;  /* 0x0000007e84097211 */ /* 0x000fe200078f20ff */
[----:B------:R2:W-:Y:S01]  /*2130*/  @!P5 LDGSTS.E.BYPASS.LTC128B.128 [R228+0x7000], [R18.64] ;  /* 0x0700000012e4dfae */ /* 0x0005e2000b901d48 */
[----:B------:R-:W-:Y:S02]  /*2140*/  @!P4 LEA.HI.X R11, R20, c[0x0][0x16c], R11, 0x1, P3 ;  /* 0x00005b00140bca11 */ /* 0x000fe400018f0c0b */
[----:B------:R-:W-:Y:S01]  /*2150*/  LOP3.LUT R7, R9, 0xfffffff0, RZ, 0xc0, !PT ;  /* 0xfffffff009077812 */ /* 0x000fe200078ec0ff */
[----:B------:R2:W-:Y:S01]  /*2160*/  @!P5 LDGSTS.E.BYPASS.LTC128B.128 [R228+0xb000], [R18.64+0x80] ;  /* 0x0b00008012e4dfae */ /* 0x0005e2000b901d48 */
[----:B------:R-:W-:-:S02]  /*2170*/  ISETP.GE.AND P5, PT, R232, R5, PT ;  /* 0x00000005e800720c */ /* 0x000fc40003fa6270 */
[----:B------:R-:W-:Y:S01]  /*2180*/  IADD3 R7, -R7, R126, RZ ;  /* 0x0000007e07077210 */ /* 0x000fe20007ffe1ff */
[----:B------:R3:W-:Y:S01]  /*2190*/  @!P4 LDGSTS.E.BYPASS.LTC128B.128 [R228+0x7800], [R10.64] ;  /* 0x078000000ae4cfae */ /* 0x0007e2000b901d48 */
[C---:B------:R-:W-:Y:S02]  /*21a0*/  LEA R225, P3, R38.reuse, c[0x0][0x170], 0x1 ;  /* 0x00005c0026e17a11 */ /* 0x040fe400078608ff */
[----:B------:R-:W-:Y:S01]  /*21b0*/  SHF.R.S32.HI R4, RZ, 0x1f, R7 ;  /* 0x0000001fff047819 */ /* 0x000fe20000011407 */
[----:B------:R3:W-:Y:S01]  /*21c0*/  @!P4 LDGSTS.E.BYPASS.LTC128B.128 [R228+0xb800], [R10.64+0x80] ;  /* 0x0b8000800ae4cfae */ /* 0x0007e2000b901d48 */
[----:B------:R-:W-:Y:S02]  /*21d0*/  LEA.HI.X R224, R38, c[0x0][0x174], R36, 0x1, P3 ;  /* 0x00005d0026e07a11 */ /* 0x000fe400018f0c24 */
[----:B------:R-:W-:Y:S01]  /*21e0*/  LEA.HI R4, R4, R7, RZ, 0x3 ;  /* 0x0000000704047211 */ /* 0x000fe200078f18ff */
[----:B------:R-:W0:Y:S01]  /*21f0*/  LDGDEPBAR ;  /* 0x00000000000079af */ /* 0x000e220000000000 */
[----:B------:R-:W-:-:S02]  /*2200*/  ISETP.GE.AND P4, PT, R6, R5, PT ;  /* 0x000000050600720c */ /* 0x000fc40003f86270 */
[C---:B------:R-:W-:Y:S01]  /*2210*/  LOP3.LUT R6, R4.reuse, 0xfffffff8, RZ, 0xc0, !PT ;  /* 0xfffffff804067812 */ /* 0x040fe200078ec0ff */
[----:B------:R-:W-:Y:S01]  /*2220*/  IMAD.SHL.U32 R128, R4, 0x40, RZ ;  /* 0x0000004004807824 */ /* 0x000fe200078e00ff */
[----:B------:R-:W-:Y:S02]  /*2230*/  SHF.R.S32.HI R221, RZ, 0x4, R9 ;  /* 0x00000004ffdd7819 */ /* 0x000fe40000011409 */
[----:B------:R-:W-:Y:S02]  /*2240*/  LEA.HI R132, R132, R126, RZ, 0x5 ;  /* 0x0000007e84847211 */ /* 0x000fe400078f28ff */
[----:B------:R-:W-:Y:S02]  /*2250*/  LEA.HI R9, R9, R221, RZ, 0x1 ;  /* 0x000000dd09097211 */ /* 0x000fe400078f08ff */
[----:B------:R-:W-:Y:S02]  /*2260*/  SHF.R.S32.HI R131, RZ, 0x5, R132 ;  /* 0x00000005ff837819 */ /* 0x000fe40000011484 */
[----:B------:R-:W-:Y:S01]  /*2270*/  LOP3.LUT R9, R9, 0xfffffffe, RZ, 0xc0, !PT ;  /* 0xfffffffe09097812 */ /* 0x000fe200078ec0ff */
[----:B------:R-:W-:Y:S01]  /*2280*/  @!P4 IMAD.MOV.U32 R16, RZ, RZ, c[0x0][0x1a0] ;  /* 0x00006800ff10c624 */ /* 0x000fe200078e00ff */
[----:B--2---:R-:W-:-:S02]  /*2290*/  @!P6 MOV R18, c[0x0][0x1a0] ;  /* 0x000068000012ea02 */ /* 0x004fc40000000f00 */
[----:B------:R-:W-:Y:S01]  /*22a0*/  LOP3.LUT R128, R128, 0xfffffe00, RZ, 0xc0, !PT ;  /* 0xfffffe0080807812 */ /* 0x000fe200078ec0ff */
[----:B------:R-:W-:Y:S02]  /*22b0*/  IMAD.IADD R221, R221, 0x1, -R9 ;  /* 0x00000001dddd7824 */ /* 0x000fe400078e0a09 */
[----:B------:R-:W-:Y:S02]  /*22c0*/  IMAD.SHL.U32 R9, R232, 0x8, RZ ;  /* 0x00000008e8097824 */ /* 0x000fe400078e00ff */
[C---:B------:R-:W-:Y:S01]  /*22d0*/  IMAD R222, R131.reuse, 0x400, R128 ;  /* 0x0000040083de7824 */ /* 0x040fe200078e0280 */
[----:B------:R-:W-:Y:S01]  /*22e0*/  LEA R131, R131, R136, 0x4 ;  /* 0x0000008883837211 */ /* 0x000fe200078e20ff */
[----:B------:R-:W-:-:S04]  /*22f0*/  DEPBAR.LE SB0, 0x0 ;  /* 0x000080000000791a */ /* 0x000fc80000000000 */
[----:B------:R-:W-:Y:S01]  /*2300*/  BAR.SYNC.DEFER_BLOCKING 0x0 ;  /* 0x0000000000007b1d */ /* 0x000fe20000010000 */
[----:B---3--:R-:W-:-:S05]  /*2310*/  IMAD.WIDE.U32 R10, R3, c[0x0][0x1a0], RZ ;  /* 0x00006800030a7a25 */ /* 0x008fca00078e00ff */
[----:B------:R-:W-:-:S04]  /*2320*/  @!P2 IADD3 R10, P3, R225, R10, RZ ;  /* 0x0000000ae10aa210 */ /* 0x000fc80007f7e0ff */
[----:B------:R-:W-:Y:S01]  /*2330*/  @!P2 IADD3.X R11, R224, R11, R8, P3, !PT ;  /* 0x0000000be00ba210 */ /* 0x000fe20001ffe408 */
[----:B------:R-:W-:Y:S01]  /*2340*/  IMAD.SHL.U32 R8, R0, 0x40, RZ ;  /* 0x0000004000087824 */ /* 0x000fe200078e00ff */
[----:B------:R-:W-:Y:S02]  /*2350*/  ISETP.GE.AND P3, PT, R2, R5, PT ;  /* 0x000000050200720c */ /* 0x000fe40003f66270 */
[----:B------:R-:W-:Y:S01]  /*2360*/  IADD3 R2, R7, -R6, RZ ;  /* 0x8000000607027210 */ /* 0x000fe20007ffe0ff */
[----:B------:R-:W-:Y:S01]  /*2370*/  @!P5 IMAD.MOV.U32 R6, RZ, RZ, R225 ;  /* 0x000000ffff06d224 */ /* 0x000fe200078e00e1 */
[----:B------:R-:W-:Y:S02]  /*2380*/  @!P5 MOV R7, R224 ;  /* 0x000000e00007d202 */ /* 0x000fe40000000f00 */
[----:B------:R-:W-:-:S04]  /*2390*/  LOP3.LUT R8, R8, 0x1c0, RZ, 0xc0, !PT ;  /* 0x000001c008087812 */ /* 0x000fc800078ec0ff */
[----:B------:R-:W-:Y:S01]  /*23a0*/  LOP3.LUT R9, R8, 0x8, R9, 0xf8, !PT ;  /* 0x0000000808097812 */ /* 0x000fe200078ef809 */
[----:B------:R-:W-:Y:S02]  /*23b0*/  @P5 STS.128 [R228+0xc000], RZ ;  /* 0x00c000ffe4005388 */ /* 0x000fe40000000c00 */
[----:B------:R-:W-:Y:S01]  /*23c0*/  @!P3 IMAD.MOV.U32 R14, RZ, RZ, c[0x0][0x1a0] ;  /* 0x00006800ff0eb624 */ /* 0x000fe200078e00ff */
[----:B------:R-:W-:Y:S01]  /*23d0*/  SHF.R.U32.HI R8, RZ, 0x3, R8 ;  /* 0x00000003ff087819 */ /* 0x000fe20000011608 */
[----:B------:R-:W-:Y:S03]  /*23e0*/  @P5 STS.128 [R228+0x10000], RZ ;  /* 0x010000ffe4005388 */ /* 0x000fe60000000c00 */
[----:B------:R-:W-:Y:S01]  /*23f0*/  LOP3.LUT R8, R9, R8, RZ, 0x3c, !PT ;  /* 0x0000000809087212 */ /* 0x000fe200078e3cff */
        /* <DEDUP_REMOVED lines=12> */
[----:B------:R-:W-:-:S03]  /*24c0*/  ISETP.GE.AND P2, PT, R12, R5, PT ;  /* 0x000000050c00720c */ /* 0x000fc60003f46270 */
[----:B------:R-:W-:Y:S04]  /*24d0*/  @P1 STS.128 [R228+0xd000], RZ ;  /* 0x00d000ffe4001388 */ /* 0x000fe80000000c00 */
[----:B------:R-:W-:Y:S01]  /*24e0*/  @P1 STS.128 [R228+0x11000], RZ ;  /* 0x011000ffe4001388 */ /* 0x000fe20000000c00 */
[----:B--2---:R-:W-:Y:S01]  /*24f0*/  @!P1 IMAD.MOV.U32 R7, RZ, RZ, c[0x0][0x1a0] ;  /* 0x00006800ff079624 */ /* 0x004fe200078e00ff */
[----:B------:R-:W-:-:S04]  /*2500*/  @!P1 MOV R6, c[0x0][0x1a4] ;  /* 0x0000690000069a02 */ /* 0x000fc80000000f00 */
[----:B------:R-:W-:Y:S02]  /*2510*/  @!P2 MOV R12, c[0x0][0x1a0] ;  /* 0x00006800000caa02 */ /* 0x000fe40000000f00 */
[----:B------:R-:W-:-:S04]  /*2520*/  @!P1 LEA R20, P5, R7, R225, 0x6 ;  /* 0x000000e107149211 */ /* 0x000fc800078a30ff */
[----:B------:R-:W-:Y:S01]  /*2530*/  @!P1 LEA.HI.X R21, R7, R224, R6, 0x6, P5 ;  /* 0x000000e007159211 */ /* 0x000fe200028f3406 */
[----:B------:R-:W-:Y:S01]  /*2540*/  @!P6 IMAD.MOV.U32 R7, RZ, RZ, R224 ;  /* 0x000000ffff07e224 */ /* 0x000fe200078e00e0 */
[----:B------:R-:W-:Y:S02]  /*2550*/  @!P6 MOV R6, R225 ;  /* 0x000000e10006e202 */ /* 0x000fe40000000f00 */
[----:B------:R-:W-:Y:S01]  /*2560*/  ISETP.GE.AND P5, PT, R13, R5, PT ;  /* 0x000000050d00720c */ /* 0x000fe20003fa6270 */
[----:B------:R-:W-:Y:S01]  /*2570*/  @!PT LDS RZ, [RZ] ;  /* 0x00000000fffff984 */ /* 0x000fe20000000800 */
[----:B------:R-:W-:Y:S01]  /*2580*/  @!PT LDS RZ, [RZ] ;  /* 0x00000000fffff984 */ /* 0x000fe20000000800 */
[----:B------:R-:W-:Y:S01]  /*2590*/  @!PT LDS RZ, [RZ] ;  /* 0x00000000fffff984 */ /* 0x000fe20000000800 */
[----:B------:R2:W-:Y:S01]  /*25a0*/  @!P1 LDGSTS.E.BYPASS.LTC128B.128 [R228+0xd000], [R20.64] ;  /* 0x0d00000014e49fae */ /* 0x0005e2000b901d48 */
[----:B------:R-:W-:Y:S02]  /*25b0*/  @!P2 IMAD.MOV.U32 R5, RZ, RZ, c[0x0][0x1a4] ;  /* 0x00006900ff05a624 */ /* 0x000fe400078e00ff */
[----:B---3--:R-:W-:Y:S01]  /*25c0*/  IMAD.SHL.U32 R11, R2, 0x40, RZ ;  /* 0x00000040020b7824 */ /* 0x008fe200078e00ff */
[----:B------:R2:W-:Y:S01]  /*25d0*/  @!P1 LDGSTS.E.BYPASS.LTC128B.128 [R228+0x11000], [R20.64+0x80] ;  /* 0x1100008014e49fae */ /* 0x0005e2000b901d48 */
[----:B------:R-:W-:-:S03]  /*25e0*/  @!P6 IMAD.WIDE.U32 R18, R18, 0x60, R6 ;  /* 0x000000601212e825 */ /* 0x000fc600078e0006 */
[----:B------:R-:W-:Y:S01]  /*25f0*/  LOP3.LUT R11, R11, 0x1c0, RZ, 0xc0, !PT ;  /* 0x000001c00b0b7812 */ /* 0x000fe200078ec0ff */
[----:B------:R-:W-:Y:S01]  /*2600*/  @!P4 IMAD.MOV.U32 R6, RZ, RZ, R225 ;  /* 0x000000ffff06c224 */ /* 0x000fe200078e00e1 */
[----:B------:R-:W-:Y:S01]  /*2610*/  @P6 STS.128 [R228+0xd800], RZ ;  /* 0x00d800ffe4006388 */ /* 0x000fe20000000c00 */
[----:B------:R-:W-:Y:S01]  /*2620*/  @!P4 IMAD.MOV.U32 R7, RZ, RZ, R224 ;  /* 0x000000ffff07c224 */ /* 0x000fe200078e00e0 */
[----:B------:R-:W-:Y:S01]  /*2630*/  SHF.R.U32.HI R127, RZ, 0x3, R11 ;  /* 0x00000003ff7f7819 */ /* 0x000fe2000001160b */
[----:B------:R-:W-:Y:S01]  /*2640*/  IMAD.SHL.U32 R10, R221, 0x8, RZ ;  /* 0x00000008dd0a7824 */ /* 0x000fe200078e00ff */
[----:B------:R-:W-:Y:S01]  /*2650*/  @P6 STS.128 [R228+0x11800], RZ ;  /* 0x011800ffe4006388 */ /* 0x000fe20000000c00 */
[----:B------:R-:W-:Y:S01]  /*2660*/  @!P4 IMAD.WIDE.U32 R16, R16, 0xa0, R6 ;  /* 0x000000a01010c825 */ /* 0x000fe200078e0006 */
[----:B------:R-:W-:Y:S02]  /*2670*/  @!P3 MOV R6, R225 ;  /* 0x000000e10006b202 */ /* 0x000fe40000000f00 */
[----:B------:R-:W-:Y:S01]  /*2680*/  LOP3.LUT R10, R11, 0x8, R10, 0xf8, !PT ;  /* 0x000000080b0a7812 */ /* 0x000fe200078ef80a */
[----:B------:R-:W-:-:S02]  /*2690*/  @!P3 IMAD.MOV.U32 R7, RZ, RZ, R224 ;  /* 0x000000ffff07b224 */ /* 0x000fc400078e00e0 */
[----:B------:R-:W-:Y:S01]  /*26a0*/  @!P5 IMAD.MOV.U32 R9, RZ, RZ, c[0x0][0x1a0] ;  /* 0x00006800ff09d624 */ /* 0x000fe200078e00ff */
[----:B------:R-:W-:Y:S01]  /*26b0*/  LOP3.LUT R127, R10, R127, RZ, 0x3c, !PT ;  /* 0x0000007f0a7f7212 */ /* 0x000fe200078e3cff */
[----:B------:R-:W-:Y:S01]  /*26c0*/  @!P3 IMAD.WIDE.U32 R14, R14, 0xc0, R6 ;  /* 0x000000c00e0eb825 */ /* 0x000fe200078e0006 */
[----:B------:R-:W-:Y:S02]  /*26d0*/  @!P2 MOV R7, R224 ;  /* 0x000000e00007a202 */ /* 0x000fe40000000f00 */
[----:B------:R-:W-:Y:S01]  /*26e0*/  IADD3 R222, R127, R222, RZ ;  /* 0x000000de7fde7210 */ /* 0x000fe20007ffe0ff */
[----:B------:R-:W-:Y:S02]  /*26f0*/  @!P6 IMAD.MOV.U32 R10, RZ, RZ, c[0x0][0x1a4] ;  /* 0x00006900ff0ae624 */ /* 0x000fe400078e00ff */
[----:B------:R-:W-:Y:S01]  /*2700*/  @!P2 IMAD.MOV.U32 R6, RZ, RZ, R225 ;  /* 0x000000ffff06a224 */ /* 0x000fe200078e00e1 */
[----:B------:R-:W-:Y:S01]  /*2710*/  SHF.L.U32 R222, R222, 0x1, RZ ;  /* 0x00000001dede7819 */ /* 0x000fe200000006ff */
[----:B------:R-:W-:Y:S01]  /*2720*/  @!P6 IMAD R10, R10, 0x60, RZ ;  /* 0x000000600a0ae824 */ /* 0x000fe200078e02ff */
[----:B--2---:R-:W-:Y:S01]  /*2730*/  @!P5 LEA R20, P1, R9, R225, 0x7 ;  /* 0x000000e10914d211 */ /* 0x004fe200078238ff */
[----:B------:R-:W-:Y:S01]  /*2740*/  @!P2 IMAD.WIDE.U32 R12, R12, 0xe0, R6 ;  /* 0x000000e00c0ca825 */ /* 0x000fe200078e0006 */
[----:B------:R-:W-:-:S03]  /*2750*/  @!P4 MOV R7, c[0x0][0x1a4] ;  /* 0x000069000007ca02 */ /* 0x000fc60000000f00 */
[----:B------:R-:W-:Y:S01]  /*2760*/  IMAD R221, R221, 0x200, R8 ;  /* 0x00000200dddd7824 */ /* 0x000fe200078e0208 */
[----:B------:R-:W-:Y:S01]  /*2770*/  @!P5 MOV R8, c[0x0][0x1a4] ;  /* 0x000069000008da02 */ /* 0x000fe20000000f00 */
[----:B------:R-:W-:Y:S02]  /*2780*/  @!P3 IMAD.MOV.U32 R6, RZ, RZ, c[0x0][0x1a4] ;  /* 0x00006900ff06b624 */ /* 0x000fe400078e00ff */
[----:B------:R-:W-:Y:S01]  /*2790*/  @!P6 IMAD.IADD R11, R19, 0x1, R10 ;  /* 0x00000001130be824 */ /* 0x000fe200078e020a */
[----:B------:R-:W-:Y:S01]  /*27a0*/  @!P5 LEA.HI.X R21, R9, R224, R8, 0x7, P1 ;  /* 0x000000e00915d211 */ /* 0x000fe200008f3c08 */
[----:B------:R-:W-:Y:S02]  /*27b0*/  @!P6 IMAD.MOV.U32 R10, RZ, RZ, R18 ;  /* 0x000000ffff0ae224 */ /* 0x000fe400078e0012 */
[----:B------:R-:W-:Y:S02]  /*27c0*/  @!P4 IMAD R7, R7, 0xa0, RZ ;  /* 0x000000a00707c824 */ /* 0x000fe400078e02ff */
[----:B------:R-:W-:Y:S01]  /*27d0*/  @!P3 IMAD R6, R6, 0xc0, RZ ;  /* 0x000000c00606b824 */ /* 0x000fe200078e02ff */
[----:B------:R-:W-:Y:S01]  /*27e0*/  @!PT LDS RZ, [RZ] ;  /* 0x00000000fffff984 */ /* 0x000fe20000000800 */
[----:B------:R-:W-:Y:S01]  /*27f0*/  @!PT LDS RZ, [RZ] ;  /* 0x00000000fffff984 */ /* 0x000fe20000000800 */
[----:B------:R-:W-:Y:S01]  /*2800*/  @!PT LDS RZ, [RZ] ;  /* 0x00000000fffff984 */ /* 0x000fe20000000800 */
[----:B------:R2:W-:Y:S01]  /*2810*/  @!P6 LDGSTS.E.BYPASS.LTC128B.128 [R228+0xd800], [R10.64] ;  /* 0x0d8000000ae4efae */ /* 0x0005e2000b901d48 */
[----:B------:R-:W-:-:S02]  /*2820*/  @!P4 IMAD.IADD R17, R17, 0x1, R7 ;  /* 0x000000011111c824 */ /* 0x000fc400078e0207 */
[----:B------:R-:W-:Y:S01]  /*2830*/  @!P2 IMAD R5, R5, 0xe0, RZ ;  /* 0x000000e00505a824 */ /* 0x000fe200078e02ff */
[----:B------:R2:W-:Y:S01]  /*2840*/  @!P6 LDGSTS.E.BYPASS.LTC128B.128 [R228+0x11800], [R10.64+0x80] ;  /* 0x118000800ae4efae */ /* 0x0005e2000b901d48 */
[----:B------:R-:W-:Y:S01]  /*2850*/  @!P3 IADD3 R7, R15, R6, RZ ;  /* 0x000000060f07b210 */ /* 0x000fe20007ffe0ff */
[----:B------:R-:W-:Y:S01]  /*2860*/  IMAD.SHL.U32 R221, R221, 0x2, RZ ;  /* 0x00000002dddd7824 */ /* 0x000fe200078e00ff */
[----:B------:R-:W-:Y:S01]  /*2870*/  @!P3 MOV R6, R14 ;  /* 0x0000000e0006b202 */ /* 0x000fe20000000f00 */
[----:B------:R-:W-:Y:S01]  /*2880*/  @P5 STS.128 [R228+0xe000], RZ ;  /* 0x00e000ffe4005388 */ /* 0x000fe20000000c00 */
[----:B------:R-:W-:Y:S02]  /*2890*/  @!P2 IMAD.IADD R13, R13, 0x1, R5 ;  /* 0x000000010d0da824 */ /* 0x000fe400078e0205 */
[C---:B------:R-:W-:Y:S01]  /*28a0*/  IADD3 R4, R221.reuse, 0x4000, RZ ;  /* 0x00004000dd047810 */ /* 0x040fe20007ffe0ff */
[----:B------:R-:W-:Y:S01]  /*28b0*/  @P5 STS.128 [R228+0x12000], RZ ;  /* 0x012000ffe4005388 */ /* 0x000fe20000000c00 */
[----:B------:R-:W-:Y:S01]  /*28c0*/  IADD3 R219, R221, 0x4020, RZ ;  /* 0x00004020dddb7810 */ /* 0x000fe20007ffe0ff */
[----:B------:R-:W-:-:S02]  /*28d0*/  IMAD.IADD R216, R128, 0x1, R127 ;  /* 0x0000000180d87824 */ /* 0x000fc400078e027f */
        /* <DEDUP_REMOVED lines=34> */
[----:B---3--:R-:W3:Y:S01]  /*2b00*/  LDSM.16.M88.4 R16, [R221+0x4000] ;  /* 0x00400000dd10783b */ /* 0x008ee20000000200 */
[----:B------:R-:W-:Y:S02]  /*2b10*/  LOP3.LUT P1, RZ, R0, 0x4, RZ, 0xc0, !PT ;  /* 0x0000000400ff7812 */ /* 0x000fe4000782c0ff */
[----:B------:R-:W-:Y:S01]  /*2b20*/  LEA R220, R2, R222, 0x1 ;  /* 0x000000de02dc7211 */ /* 0x000fe200078e08ff */
[----:B------:R-:W2:Y:S01]  /*2b30*/  LDSM.16.M88.4 R76, [R221+0x4800] ;  /* 0x00480000dd4c783b */ /* 0x000ea20000000200 */
[----:B------:R-:W-:-:S02]  /*2b40*/  SEL R0, R3, 0xffffffe0, !P2 ;  /* 0xffffffe003007807 */ /* 0x000fc40005000000 */
[----:B------:R-:W-:Y:S01]  /*2b50*/  SEL R3, R3, 0xffffffe0, !P1 ;  /* 0xffffffe003037807 */ /* 0x000fe20004800000 */
[----:B------:R-:W2:Y:S01]  /*2b60*/  LDSM.16.M88.4 R68, [R221+0x5000] ;  /* 0x00500000dd44783b */ /* 0x000ea20000000200 */
[----:B------:R-:W-:Y:S01]  /*2b70*/  ISETP.GT.AND P2, PT, R133, 0x1, PT ;  /* 0x000000018500780c */ /* 0x000fe20003f44270 */
[C---:B------:R-:W-:Y:S01]  /*2b80*/  IMAD R218, R0.reuse, 0x2, R222 ;  /* 0x0000000200da7824 */ /* 0x040fe200078e02de */
[C---:B------:R-:W-:Y:S01]  /*2b90*/  LEA R215, R3.reuse, R221, 0x1 ;  /* 0x000000dd03d77211 */ /* 0x040fe200078e08ff */
[----:B------:R-:W2:Y:S01]  /*2ba0*/  LDSM.16.M88.4 R60, [R221+0x5800] ;  /* 0x00580000dd3c783b */ /* 0x000ea20000000200 */
[----:B------:R-:W-:Y:S01]  /*2bb0*/  IMAD R217, R0, 0x2, R220 ;  /* 0x0000000200d97824 */ /* 0x000fe200078e02dc */
[----:B------:R-:W-:Y:S02]  /*2bc0*/  LEA R204, R3, R219, 0x1 ;  /* 0x000000db03cc7211 */ /* 0x000fe400078e08ff */
[----:B------:R-:W2:Y:S01]  /*2bd0*/  LDSM.16.M88.4 R52, [R221+0x6000] ;  /* 0x00600000dd34783b */ /* 0x000ea20000000200 */
[----:B------:R-:W-:-:S02]  /*2be0*/  IADD3 R209, R219, 0x1800, RZ ;  /* 0x00001800dbd17810 */ /* 0x000fc40007ffe0ff */
[C---:B------:R-:W-:Y:S01]  /*2bf0*/  IADD3 R208, R219.reuse, 0x2000, RZ ;  /* 0x00002000dbd07810 */ /* 0x040fe20007ffe0ff */
[----:B------:R-:W2:Y:S01]  /*2c00*/  LDSM.16.M88.4 R44, [R221+0x6800] ;  /* 0x00680000dd2c783b */ /* 0x000ea20000000200 */
[----:B------:R-:W-:Y:S02]  /*2c10*/  IADD3 R207, R219, 0x2800, RZ ;  /* 0x00002800dbcf7810 */ /* 0x000fe40007ffe0ff */
[----:B------:R-:W-:Y:S01]  /*2c20*/  @!P2 LEA R236, P1, R135, c[0x0][0x168], 0x1 ;  /* 0x00005a0087ecaa11 */ /* 0x000fe200078208ff */
[----:B------:R-:W2:Y:S01]  /*2c30*/  LDSM.16.M88.4 R96, [R221+0x7000] ;  /* 0x00700000dd60783b */ /* 0x000ea20000000200 */
[----:B------:R-:W-:Y:S02]  /*2c40*/  IADD3 R206, R219, 0x3000, RZ ;  /* 0x00003000dbce7810 */ /* 0x000fe40007ffe0ff */
[----:B------:R-:W-:Y:S01]  /*2c50*/  @!P2 LEA.HI.X R229, R135, c[0x0][0x16c], R134, 0x1, P1 ;  /* 0x00005b0087e5aa11 */ /* 0x000fe200008f0c86 */
[----:B----4-:R-:W4:Y:S01]  /*2c60*/  LDSM.16.M88.4 R20, [R221+0x7800] ;  /* 0x00780000dd14783b */ /* 0x010f220000000200 */
[----:B------:R-:W-:-:S02]  /*2c70*/  IADD3 R205, R219, 0x3800, RZ ;  /* 0x00003800dbcd7810 */ /* 0x000fc40007ffe0ff */
[C---:B------:R-:W-:Y:S01]  /*2c80*/  IADD3 R203, R219.reuse, 0x4000, RZ ;  /* 0x00004000dbcb7810 */ /* 0x040fe20007ffe0ff */
[----:B------:R-:W-:Y:S01]  /*2c90*/  LDSM.16.M88.4 R40, [R220] ;  /* 0x00000000dc28783b */ /* 0x000fe20000000200 */
[C---:B------:R-:W-:Y:S02]  /*2ca0*/  IADD3 R202, R219.reuse, 0x4800, RZ ;  /* 0x00004800dbca7810 */ /* 0x040fe40007ffe0ff */
[C---:B------:R-:W-:Y:S01]  /*2cb0*/  IADD3 R201, R219.reuse, 0x5000, RZ ;  /* 0x00005000dbc97810 */ /* 0x040fe20007ffe0ff */
[----:B-1----:R-:W1:Y:S01]  /*2cc0*/  LDSM.16.M88.4 R12, [R219] ;  /* 0x00000000db0c783b */ /* 0x002e620000000200 */
[C---:B------:R-:W-:Y:S02]  /*2cd0*/  IADD3 R200, R219.reuse, 0x5800, RZ ;  /* 0x00005800dbc87810 */ /* 0x040fe40007ffe0ff */
[C---:B------:R-:W-:Y:S01]  /*2ce0*/  IADD3 R199, R219.reuse, 0x6000, RZ ;  /* 0x00006000dbc77810 */ /* 0x040fe20007ffe0ff */
[----:B---3--:R-:W-:Y:S01]  /*2cf0*/  HMMA.16816.F32.BF16 R4, R88, R16, RZ ;  /* 0x000000105804723c */ /* 0x008fe200000418ff */
[----:B--2---:R-:W2:Y:S01]  /*2d00*/  LDSM.16.M88.4 R8, [R219+0x1800] ;  /* 0x00180000db08783b */ /* 0x004ea20000000200 */
[----:B------:R-:W-:-:S02]  /*2d10*/  IADD3 R198, R219, 0x6800, RZ ;  /* 0x00006800dbc67810 */ /* 0x000fc40007ffe0ff */
[C---:B------:R-:W-:Y:S01]  /*2d20*/  IADD3 R197, R219.reuse, 0x7000, RZ ;  /* 0x00007000dbc57810 */ /* 0x040fe20007ffe0ff */
[----:B------:R-:W3:Y:S01]  /*2d30*/  LDSM.16.M88.4 R112, [R219+0x800] ;  /* 0x00080000db70783b */ /* 0x000ee20000000200 */
[----:B------:R-:W-:Y:S02]  /*2d40*/  IADD3 R196, R219, 0x7800, RZ ;  /* 0x00007800dbc47810 */ /* 0x000fe40007ffe0ff */
[C---:B------:R-:W-:Y:S01]  /*2d50*/  HMMA.16816.F32.BF16 R16, R88.reuse, R18, RZ ;  /* 0x000000125810723c */ /* 0x040fe200000418ff */
[----:B------:R-:W1:Y:S04]  /*2d60*/  LDSM.16.M88.4 R108, [R219+0x1000] ;  /* 0x00100000db6c783b */ /* 0x000e680000000200 */
[----:B------:R-:W1:Y:S03]  /*2d70*/  LDSM.16.M88.4 R104, [R219+0x2000] ;  /* 0x00200000db68783b */ /* 0x000e660000000200 */
[C---:B------:R-:W-:Y:S01]  /*2d80*/  HMMA.16816.F32.BF16 R28, R88.reuse, R76, RZ ;  /* 0x0000004c581c723c */ /* 0x040fe200000418ff */
[----:B------:R-:W-:Y:S04]  /*2d90*/  LDSM.16.M88.4 R84, [R219+0x3000] ;  /* 0x00300000db54783b */ /* 0x000fe80000000200 */
[----:B------:R-:W-:Y:S03]  /*2da0*/  LDSM.16.M88.4 R80, [R219+0x3800] ;  /* 0x00380000db50783b */ /* 0x000fe60000000200 */
[C---:B------:R-:W-:Y:S01]  /*2db0*/  HMMA.16816.F32.BF16 R72, R88.reuse, R68, RZ ;  /* 0x000000445848723c */ /* 0x040fe200000418ff */
[----:B------:R-:W-:Y:S04]  /*2dc0*/  LDSM.16.M88.4 R24, [R215+0x4000] ;  /* 0x00400000d718783b */ /* 0x000fe80000000200 */
[----:B------:R-:W-:Y:S03]  /*2dd0*/  LDSM.16.M88.4 R32, [R215+0x4800] ;  /* 0x00480000d720783b */ /* 0x000fe60000000200 */
[C---:B------:R-:W-:Y:S01]  /*2de0*/  HMMA.16816.F32.BF16 R64, R88.reuse, R60, RZ ;  /* 0x0000003c5840723c */ /* 0x040fe200000418ff */
[----:B------:R-:W-:Y:S04]  /*2df0*/  LDSM.16.M88.4 R116, [R215+0x8000] ;  /* 0x00800000d774783b */ /* 0x000fe80000000200 */
[----:B------:R-:W-:Y:S03]  /*2e00*/  LDSM.16.M88.4 R120, [R221+0x8800] ;  /* 0x00880000dd78783b */ /* 0x000fe60000000200 */
[C---:B------:R-:W-:Y:S01]  /*2e10*/  HMMA.16816.F32.BF16 R56, R88.reuse, R52, RZ ;  /* 0x000000345838723c */ /* 0x040fe200000418ff */
[----:B------:R-:W0:Y:S07]  /*2e20*/  LDGDEPBAR ;  /* 0x00000000000079af */ /* 0x000e2e0000000000 */
        /* <DEDUP_REMOVED lines=10> */
[----:B------:R-:W4:Y:S07]  /*2ed0*/  LDSM.16.M88.4 R20, [R219+0x2800] ;  /* 0x00280000db14783b */ /* 0x000f2e0000000200 */
        /* <DEDUP_REMOVED lines=8> */
[----:B------:R-:W-:Y:S07]  /*2f60*/  LDSM.16.M88.4 R112, [R217] ;  /* 0x00000000d970783b */ /* 0x000fee0000000200 */
        /* <DEDUP_REMOVED lines=12> */
[C---:B------:R-:W-:Y:S08]  /*3030*/  HMMA.16816.F32.BF16 R92, R40.reuse, R80, R92 ;  /* 0x00000050285c723c */ /* 0x040ff0000004185c */
[----:B------:R-:W-:Y:S01]  /*3040*/  HMMA.16816.F32.BF16 R88, R40, R82, R88 ;  /* 0x000000522858723c */ /* 0x000fe20000041858 */
[----:B------:R-:W3:Y:S04]  /*3050*/  LDSM.16.M88.4 R80, [R215+0x6800] ;  /* 0x00680000d750783b */ /* 0x000ee80000000200 */
[----:B------:R-:W3:Y:S03]  /*3060*/  LDSM.16.M88.4 R40, [R215+0x7000] ;  /* 0x00700000d728783b */ /* 0x000ee60000000200 */
[C---:B-1----:R-:W-:Y:S08]  /*3070*/  HMMA.16816.F32.BF16 R4, R12.reuse, R24, R4 ;  /* 0x000000180c04723c */ /* 0x042ff00000041804 */
[C---:B------:R-:W-:Y:S01]  /*3080*/  HMMA.16816.F32.BF16 R16, R12.reuse, R26, R16 ;  /* 0x0000001a0c10723c */ /* 0x040fe20000041810 */
[----:B------:R-:W1:Y:S07]  /*3090*/  LDSM.16.M88.4 R24, [R215+0x7800] ;  /* 0x00780000d718783b */ /* 0x000e6e0000000200 */
[C---:B------:R-:W-:Y:S08]  /*30a0*/  HMMA.16816.F32.BF16 R28, R12.reuse, R32, R28 ;  /* 0x000000200c1c723c */ /* 0x040ff0000004181c */
[C---:B------:R-:W-:Y:S01]  /*30b0*/  HMMA.16816.F32.BF16 R76, R12.reuse, R34, R76 ;  /* 0x000000220c4c723c */ /* 0x040fe2000004184c */
[----:B------:R-:W1:Y:S07]  /*30c0*/  LDSM.16.M88.4 R32, [R204] ;  /* 0x00000000cc20783b */ /* 0x000e6e0000000200 */
        /* <DEDUP_REMOVED lines=18> */
[----:B------:R-:W4:Y:S03]  /*31f0*/  LDSM.16.M88.4 R24, [R204+0x1800] ;  /* 0x00180000cc18783b */ /* 0x000f260000000200 */
[C---:B------:R-:W-:Y:S08]  /*3200*/  HMMA.16816.F32.BF16 R4, R112.reuse, R32, R4 ;  /* 0x000000207004723c */ /* 0x040ff00000041804 */
[C---:B--2---:R-:W-:Y:S08]  /*3210*/  HMMA.16816.F32.BF16 R28, R112.reuse, R8, R28 ;  /* 0x00000008701c723c */ /* 0x044ff0000004181c */
[C---:B------:R-:W-:Y:S01]  /*3220*/  HMMA.16816.F32.BF16 R76, R112.reuse, R10, R76 ;  /* 0x0000000a704c723c */ /* 0x040fe2000004184c */
[----:B------:R-:W2:Y:S07]  /*3230*/  LDSM.16.M88.4 R8, [R204+0x2000] ;  /* 0x00200000cc08783b */ /* 0x000eae0000000200 */
[C---:B------:R-:W-:Y:S01]  /*3240*/  HMMA.16816.F32.BF16 R16, R112.reuse, R34, R16 ;  /* 0x000000227010723c */ /* 0x040fe20000041810 */
[----:B------:R-:W-:Y:S07]  /*3250*/  LDSM.16.M88.4 R32, [R219+0x4800] ;  /* 0x00480000db20783b */ /* 0x000fee0000000200 */
[----:B---3--:R-:W-:Y:S08]  /*3260*/  HMMA.16816.F32.BF16 R72, R112, R20, R72 ;  /* 0x000000147048723c */ /* 0x008ff00000041848 */
[----:B-1----:R-:W-:Y:S08]  /*3270*/  HMMA.16816.F32.BF16 R4, R84, R12, R4 ;  /* 0x0000000c5404723c */ /* 0x002ff00000041804 */
[C---:B----4-:R-:W-:Y:S08]  /*3280*/  HMMA.16816.F32.BF16 R64, R112.reuse, R24, R64 ;  /* 0x000000187040723c */ /* 0x050ff00000041840 */
[C---:B------:R-:W-:Y:S01]  /*3290*/  HMMA.16816.F32.BF16 R60, R112.reuse, R26, R60 ;  /* 0x0000001a703c723c */ /* 0x040fe2000004183c */
[----:B------:R-:W1:Y:S07]  /*32a0*/  LDSM.16.M88.4 R24, [R218+0x2000] ;  /* 0x00200000da18783b */ /* 0x000e6e0000000200 */
[----:B------:R-:W-:Y:S01]  /*32b0*/  HMMA.16816.F32.BF16 R68, R112, R22, R68 ;  /* 0x000000167044723c */ /* 0x000fe20000041844 */
[----:B------:R-:W3:Y:S07]  /*32c0*/  LDSM.16.M88.4 R20, [R204+0x2800] ;  /* 0x00280000cc14783b */ /* 0x000eee0000000200 */
[----:B------:R-:W-:Y:S01]  /*32d0*/  HMMA.16816.F32.BF16 R16, R84, R14, R16 ;  /* 0x0000000e5410723c */ /* 0x000fe20000041810 */
[----:B------:R-:W-:Y:S07]  /*32e0*/  LDSM.16.M88.4 R12, [R217+0x2000] ;  /* 0x00200000d90c783b */ /* 0x000fee0000000200 */
[----:B------:R-:W-:Y:S08]  /*32f0*/  HMMA.16816.F32.BF16 R4, R40, R80, R4 ;  /* 0x000000502804723c */ /* 0x000ff00000041804 */
[C---:B--2---:R-:W-:Y:S08]  /*3300*/  HMMA.16816.F32.BF16 R56, R112.reuse, R8, R56 ;  /* 0x000000087038723c */ /* 0x044ff00000041838 */
[----:B------:R-:W-:Y:S01]  /*3310*/  HMMA.16816.F32.BF16 R52, R112, R10, R52 ;  /* 0x0000000a7034723c */ /* 0x000fe20000041834 */
[----:B------:R-:W2:Y:S07]  /*3320*/  LDSM.16.M88.4 R8, [R204+0x4000] ;  /* 0x00400000cc08783b */ /* 0x000eae0000000200 */
[----:B------:R-:W-:Y:S01]  /*3330*/  HMMA.16816.F32.BF16 R16, R40, R82, R16 ;  /* 0x000000522810723c */ /* 0x000fe20000041810 */
[----:B------:R-:W4:Y:S07]  /*3340*/  LDSM.16.M88.4 R80, [R221+0x9000] ;  /* 0x00900000dd50783b */ /* 0x000f2e0000000200 */
[----:B-1----:R-:W-:Y:S08]  /*3350*/  HMMA.16816.F32.BF16 R4, R24, R116, R4 ;  /* 0x000000741804723c */ /* 0x002ff00000041804 */
[----:B------:R-:W-:Y:S08]  /*3360*/  HMMA.16816.F32.BF16 R28, R84, R120, R28 ;  /* 0x00000078541c723c */ /* 0x000ff0000004181c */
[C---:B---3--:R-:W-:Y:S08]  /*3370*/  HMMA.16816.F32.BF16 R48, R112.reuse, R20, R48 ;  /* 0x000000147030723c */ /* 0x048ff00000041830 */
[----:B------:R-:W-:Y:S01]  /*3380*/  HMMA.16816.F32.BF16 R44, R112, R22, R44 ;  /* 0x00000016702c723c */ /* 0x000fe2000004182c */
[----:B------:R-:W1:Y:S07]  /*3390*/  LDSM.16.M88.4 R20, [R215+0x8800] ;  /* 0x00880000d714783b */ /* 0x000e6e0000000200 */
[----:B------:R-:W-:Y:S08]  /*33a0*/  HMMA.16816.F32.BF16 R16, R24, R118, R16 ;  /* 0x000000761810723c */ /* 0x000ff00000041810 */
[----:B--2---:R-:W-:Y:S08]  /*33b0*/  HMMA.16816.F32.BF16 R4, R12, R8, R4 ;  /* 0x000000080c04723c */ /* 0x004ff00000041804 */
[----:B------:R-:W-:Y:S08]  /*33c0*/  HMMA.16816.F32.BF16 R28, R40, R32, R28 ;  /* 0x00000020281c723c */ /* 0x000ff0000004181c */
[----:B------:R-:W-:Y:S01]  /*33d0*/  HMMA.16816.F32.BF16 R76, R84, R122, R76 ;  /* 0x0000007a544c723c */ /* 0x000fe2000004184c */
[----:B------:R-:W2:Y:S07]  /*33e0*/  LDSM.16.M88.4 R120, [R221+0x9800] ;  /* 0x00980000dd78783b */ /* 0x000eae0000000200 */
[----:B------:R-:W-:Y:S01]  /*33f0*/  HMMA.16816.F32.BF16 R116, R112, R104, R92 ;  /* 0x000000687074723c */ /* 0x000fe2000004185c */
[----:B------:R-:W3:Y:S01]  /*3400*/  LDSM.16.M88.4 R92, [R204+0x4800] ;  /* 0x00480000cc5c783b */ /* 0x000ee20000000200 */
[----:B------:R-:W-:-:S02]  /*3410*/  FMUL.FTZ R5, R5, c[0x0][0x2ec] ;  /* 0x0000bb0005057a20 */ /* 0x000fc40000410000 */
[----:B------:R-:W-:Y:S02]  /*3420*/  FMUL.FTZ R6, R6, c[0x0][0x2ec] ;  /* 0x0000bb0006067a20 */ /* 0x000fe40000410000 */
[----:B------:R-:W-:Y:S02]  /*3430*/  FMUL.FTZ R3, R4, c[0x0][0x2ec] ;  /* 0x0000bb0004037a20 */ /* 0x000fe40000410000 */
[C---:B------:R-:W-:Y:S04]  /*3440*/  HMMA.16816.F32.BF16 R100, R112.reuse, R108, R100 ;  /* 0x0000006c7064723c */ /* 0x040fe80000041864 */
[----:B------:R-:W1:Y:S04]  /*3450*/  MUFU.TANH R3, R3 ;  /* 0x0000000300037308 */ /* 0x000e680000002400 */
[----:B------:R-:W-:Y:S01]  /*3460*/  HMMA.16816.F32.BF16 R96, R112, R110, R96 ;  /* 0x0000006e7060723c */ /* 0x000fe20000041860 */
[----:B------:R-:W3:Y:S07]  /*3470*/  LDSM.16.M88.4 R108, [R219+0x5000] ;  /* 0x00500000db6c783b */ /* 0x000eee0000000200 */
[----:B------:R-:W-:Y:S01]  /*3480*/  HMMA.16816.F32.BF16 R16, R12, R10, R16 ;  /* 0x0000000a0c10723c */ /* 0x000fe20000041810 */
[----:B------:R-:W-:Y:S07]  /*3490*/  LDSM.16.M88.4 R8, [R215+0x9000] ;  /* 0x00900000d708783b */ /* 0x000fee0000000200 */
[----:B----4-:R-:W-:Y:S01]  /*34a0*/  HMMA.16816.F32.BF16 R72, R84, R80, R72 ;  /* 0x000000505448723c */ /* 0x010fe20000041848 */
[----:B------:R-:W4:Y:S07]  /*34b0*/  MUFU.TANH R81, R5 ;  /* 0x0000000500517308 */ /* 0x000f2e0000002400 */
[----:B-1----:R-:W-:Y:S01]  /*34c0*/  HMMA.16816.F32.BF16 R28, R24, R20, R28 ;  /* 0x00000014181c723c */ /* 0x002fe2000004181c */
[----:B------:R1:W1:Y:S07]  /*34d0*/  MUFU.TANH R80, R6 ;  /* 0x0000000600507308 */ /* 0x00026e0000002400 */
[----:B------:R-:W-:Y:S01]  /*34e0*/  HMMA.16816.F32.BF16 R68, R84, R82, R68 ;  /* 0x000000525444723c */ /* 0x000fe20000041844 */
[----:B------:R-:W-:-:S02]  /*34f0*/  FMUL.FTZ R16, R16, c[0x0][0x2ec] ;  /* 0x0000bb0010107a20 */ /* 0x000fc40000410000 */
[----:B------:R-:W-:Y:S02]  /*3500*/  FMUL.FTZ R17, R17, c[0x0][0x2ec] ;  /* 0x0000bb0011117a20 */ /* 0x000fe40000410000 */
[----:B------:R-:W-:Y:S01]  /*3510*/  FMUL.FTZ R18, R18, c[0x0][0x2ec] ;  /* 0x0000bb0012127a20 */ /* 0x000fe20000410000 */
[----:B------:R-:W3:Y:S01]  /*3520*/  MUFU.TANH R83, R16 ;  /* 0x0000001000537308 */ /* 0x000ee20000002400 */
[----:B------:R-:W-:Y:S01]  /*3530*/  FMUL.FTZ R82, R7, c[0x0][0x2ec] ;  /* 0x0000bb0007527a20 */ /* 0x000fe20000410000 */
[----:B--2---:R-:W-:Y:S01]  /*3540*/  HMMA.16816.F32.BF16 R64, R84, R120, R64 ;  /* 0x000000785440723c */ /* 0x004fe20000041840 */
[----:B-1----:R-:W1:Y:S01]  /*3550*/  LDSM.16.M88.4 R4, [R219+0x5800] ;  /* 0x00580000db04783b */ /* 0x002e620000000200 */
[----:B------:R-:W-:-:S04]  /*3560*/  FMUL.FTZ R19, R19, c[0x0][0x2ec] ;  /* 0x0000bb0013137a20 */ /* 0x000fc80000410000 */
[----:B------:R-:W2:Y:S02]  /*3570*/  MUFU.TANH R104, R19 ;  /* 0x0000001300687308 */ /* 0x000ea40000002400 */
[----:B------:R-:W-:Y:S06]  /*3580*/  HMMA.16816.F32.BF16 R60, R84, R122, R60 ;  /* 0x0000007a543c723c */ /* 0x000fec000004183c */
[----:B------:R-:W1:Y:S02]  /*3590*/  MUFU.TANH R82, R82 ;  /* 0x0000005200527308 */ /* 0x000e640000002400 */
[----:B---3--:R-:W-:Y:S06]  /*35a0*/  HMMA.16816.F32.BF16 R28, R12, R92, R28 ;  /* 0x0000005c0c1c723c */ /* 0x008fec000004181c */
[----:B------:R-:W3:Y:S02]  /*35b0*/  MUFU.TANH R92, R17 ;  /* 0x00000011005c7308 */ /* 0x000ee40000002400 */
[C---:B------:R-:W-:Y:S01]  /*35c0*/  HMMA.16816.F32.BF16 R76, R40.reuse, R34, R76 ;  /* 0x00000022284c723c */ /* 0x040fe2000004184c */
[----:B------:R-:W2:Y:S05]  /*35d0*/  LDSM.16.M88.4 R32, [R221+0xa000] ;  /* 0x00a00000dd20783b */ /* 0x000eaa0000000200 */
[----:B------:R1:W1:Y:S02]  /*35e0*/  MUFU.TANH R93, R18 ;  /* 0x00000012005d7308 */ /* 0x0002640000002400 */
[C---:B------:R-:W-:Y:S08]  /*35f0*/  HMMA.16816.F32.BF16 R72, R40.reuse, R108, R72 ;  /* 0x0000006c2848723c */ /* 0x040ff00000041848 */
[----:B------:R-:W-:Y:S01]  /*3600*/  HMMA.16816.F32.BF16 R68, R40, R110, R68 ;  /* 0x0000006e2844723c */ /* 0x000fe20000041844 */
[----:B------:R-:W-:-:S02]  /*3610*/  FMUL.FTZ R28, R28, c[0x0][0x2ec] ;  /* 0x0000bb001c1c7a20 */ /* 0x000fc40000410000 */
[----:B------:R-:W-:Y:S02]  /*3620*/  FMUL.FTZ R29, R29, c[0x0][0x2ec] ;  /* 0x0000bb001d1d7a20 */ /* 0x000fe40000410000 */
[----:B------:R-:W-:Y:S01]  /*3630*/  FMUL.FTZ R30, R30, c[0x0][0x2ec] ;  /* 0x0000bb001e1e7a20 */ /* 0x000fe20000410000 */
[----:B-1----:R-:W1:Y:S01]  /*3640*/  LDSM.16.M88.4 R16, [R215+0x9800] ;  /* 0x00980000d710783b */ /* 0x002e620000000200 */
[----:B------:R-:W-:Y:S01]  /*3650*/  FMUL.FTZ R31, R31, c[0x0][0x2ec] ;  /* 0x0000bb001f1f7a20 */ /* 0x000fe20000410000 */
[C---:B------:R-:W-:Y:S01]  /*3660*/  HMMA.16816.F32.BF16 R64, R40.reuse, R4, R64 ;  /* 0x000000042840723c */ /* 0x040fe20000041840 */
[----:B------:R-:W1:Y:S07]  /*3670*/  MUFU.TANH R105, R30 ;  /* 0x0000001e00697308 */ /* 0x000e6e0000002400 */
[----:B------:R-:W-:Y:S01]  /*3680*/  HMMA.16816.F32.BF16 R60, R40, R6, R60 ;  /* 0x00000006283c723c */ /* 0x000fe2000004183c */
[----:B------:R-:W3:Y:S01]  /*3690*/  LDSM.16.M88.4 R4, [R221+0xa800] ;  /* 0x00a80000dd04783b */ /* 0x000ee20000000200 */
[----:B------:R-:W1:Y:S06]  /*36a0*/  MUFU.TANH R108, R31 ;  /* 0x0000001f006c7308 */ /* 0x000e6c0000002400 */
[C---:B------:R-:W-:Y:S08]  /*36b0*/  HMMA.16816.F32.BF16 R72, R24.reuse, R8, R72 ;  /* 0x000000081848723c */ /* 0x040ff00000041848 */
[C---:B------:R-:W-:Y:S01]  /*36c0*/  HMMA.16816.F32.BF16 R68, R24.reuse, R10, R68 ;  /* 0x0000000a1844723c */ /* 0x040fe20000041844 */
[----:B------:R-:W3:Y:S07]  /*36d0*/  LDSM.16.M88.4 R8, [R219+0x6000] ;  /* 0x00600000db08783b */ /* 0x000eee0000000200 */
[----:B------:R-:W-:Y:S01]  /*36e0*/  HMMA.16816.F32.BF16 R76, R24, R22, R76 ;  /* 0x00000016184c723c */ /* 0x000fe2000004184c */
[----:B------:R-:W4:Y:S07]  /*36f0*/  LDSM.16.M88.4 R20, [R204+0x5000] ;  /* 0x00500000cc14783b */ /* 0x000f2e0000000200 */
[----:B--2---:R-:W-:Y:S08]  /*3700*/  HMMA.16816.F32.BF16 R56, R84, R32, R56 ;  /* 0x000000205438723c */ /* 0x004ff00000041838 */
[----:B-1----:R-:W-:Y:S08]  /*3710*/  HMMA.16816.F32.BF16 R64, R24, R16, R64 ;  /* 0x000000101840723c */ /* 0x002ff00000041840 */
[----:B------:R-:W-:Y:S01]  /*3720*/  HMMA.16816.F32.BF16 R52, R84, R34, R52 ;  /* 0x000000225434723c */ /* 0x000fe20000041834 */
[----:B------:R-:W-:Y:S07]  /*3730*/  LDSM.16.M88.4 R32, [R204+0x6000] ;  /* 0x00600000cc20783b */ /* 0x000fee0000000200 */
[----:B------:R-:W-:Y:S01]  /*3740*/  HMMA.16816.F32.BF16 R60, R24, R18, R60 ;  /* 0x00000012183c723c */ /* 0x000fe2000004183c */
[----:B------:R-:W1:Y:S07]  /*3750*/  LDSM.16.M88.4 R16, [R219+0x6800] ;  /* 0x00680000db10783b */ /* 0x000e6e0000000200 */
[C---:B---3--:R-:W-:Y:S08]  /*3760*/  HMMA.16816.F32.BF16 R48, R84.reuse, R4, R48 ;  /* 0x000000045430723c */ /* 0x048ff00000041830 */
[----:B------:R-:W-:Y:S01]  /*3770*/  HMMA.16816.F32.BF16 R44, R84, R6, R44 ;  /* 0x00000006542c723c */ /* 0x000fe2000004182c */
[----:B------:R-:W-:Y:S07]  /*3780*/  LDSM.16.M88.4 R4, [R219+0x7000] ;  /* 0x00700000db04783b */ /* 0x000fee0000000200 */
[C---:B------:R-:W-:Y:S08]  /*3790*/  HMMA.16816.F32.BF16 R56, R40.reuse, R8, R56 ;  /* 0x000000082838723c */ /* 0x040ff00000041838 */
[----:B------:R-:W-:Y:S01]  /*37a0*/  HMMA.16816.F32.BF16 R52, R40, R10, R52 ;  /* 0x0000000a2834723c */ /* 0x000fe20000041834 */
[----:B------:R-:W2:Y:S07]  /*37b0*/  LDSM.16.M88.4 R8, [R221+0xb000] ;  /* 0x00b00000dd08783b */ /* 0x000eae0000000200 */
[C---:B----4-:R-:W-:Y:S08]  /*37c0*/  HMMA.16816.F32.BF16 R72, R12.reuse, R20, R72 ;  /* 0x000000140c48723c */ /* 0x050ff00000041848 */
[C---:B------:R-:W-:Y:S01]  /*37d0*/  HMMA.16816.F32.BF16 R68, R12.reuse, R22, R68 ;  /* 0x000000160c44723c */ /* 0x040fe20000041844 */
[----:B------:R-:W3:Y:S07]  /*37e0*/  LDSM.16.M88.4 R20, [R215+0xa000] ;  /* 0x00a00000d714783b */ /* 0x000eee0000000200 */
[----:B------:R-:W-:Y:S01]  /*37f0*/  HMMA.16816.F32.BF16 R76, R12, R94, R76 ;  /* 0x0000005e0c4c723c */ /* 0x000fe2000004184c */
[----:B------:R-:W4:Y:S07]  /*3800*/  MUFU.TANH R94, R28 ;  /* 0x0000001c005e7308 */ /* 0x000f2e0000002400 */
[----:B-1----:R-:W-:Y:S01]  /*3810*/  HMMA.16816.F32.BF16 R48, R40, R16, R48 ;  /* 0x000000102830723c */ /* 0x002fe20000041830 */
[----:B------:R1:W1:Y:S01]  /*3820*/  MUFU.TANH R95, R29 ;  /* 0x0000001d005f7308 */ /* 0x0002620000002400 */
[----:B------:R-:W-:-:S02]  /*3830*/  FMUL.FTZ R72, R72, c[0x0][0x2ec] ;  /* 0x0000bb0048487a20 */ /* 0x000fc40000410000 */
[----:B------:R-:W-:Y:S02]  /*3840*/  FMUL.FTZ R73, R73, c[0x0][0x2ec] ;  /* 0x0000bb0049497a20 */ /* 0x000fe40000410000 */
[----:B------:R-:W-:Y:S02]  /*3850*/  FMUL.FTZ R74, R74, c[0x0][0x2ec] ;  /* 0x0000bb004a4a7a20 */ /* 0x000fe40000410000 */
[----:B------:R-:W-:Y:S01]  /*3860*/  HMMA.16816.F32.BF16 R44, R40, R18, R44 ;  /* 0x00000012282c723c */ /* 0x000fe2000004182c */
[----:B------:R-:W4:Y:S01]  /*3870*/  LDSM.16.M88.4 R16, [R221+0xb800] ;  /* 0x00b80000dd10783b */ /* 0x000f220000000200 */
[----:B------:R-:W-:Y:S01]  /*3880*/  FMUL.FTZ R75, R75, c[0x0][0x2ec] ;  /* 0x0000bb004b4b7a20 */ /* 0x000fe20000410000 */
[----:B------:R-:W3:Y:S01]  /*3890*/  MUFU.TANH R72, R72 ;  /* 0x0000004800487308 */ /* 0x000ee20000002400 */
[----:B------:R-:W-:Y:S02]  /*38a0*/  FMUL.FTZ R68, R68, c[0x0][0x2ec] ;  /* 0x0000bb0044447a20 */ /* 0x000fe40000410000 */
[----:B------:R-:W-:-:S02]  /*38b0*/  FMUL.FTZ R69, R69, c[0x0][0x2ec] ;  /* 0x0000bb0045457a20 */ /* 0x000fc40000410000 */
[----:B------:R-:W-:Y:S01]  /*38c0*/  HMMA.16816.F32.BF16 R88, R112, R106, R88 ;  /* 0x0000006a7058723c */ /* 0x000fe20000041858 */
[----:B-1----:R-:W1:Y:S01]  /*38d0*/  LDSM.16.M88.4 R28, [R204+0x5800] ;  /* 0x00580000cc1c783b */ /* 0x002e620000000200 */
[----:B------:R-:W-:Y:S01]  /*38e0*/  FMUL.FTZ R76, R76, c[0x0][0x2ec] ;  /* 0x0000bb004c4c7a20 */ /* 0x000fe20000410000 */
[----:B------:R-:W1:Y:S01]  /*38f0*/  MUFU.TANH R73, R73 ;  /* 0x0000004900497308 */ /* 0x000e620000002400 */
[----:B------:R-:W-:Y:S02]  /*3900*/  FMUL.FTZ R77, R77, c[0x0][0x2ec] ;  /* 0x0000bb004d4d7a20 */ /* 0x000fe40000410000 */
[----:B------:R-:W-:Y:S02]  /*3910*/  FMUL.FTZ R78, R78, c[0x0][0x2ec] ;  /* 0x0000bb004e4e7a20 */ /* 0x000fe40000410000 */
[----:B--2---:R-:W-:Y:S01]  /*3920*/  HMMA.16816.F32.BF16 R100, R84, R8, R100 ;  /* 0x000000085464723c */ /* 0x004fe20000041864 */
[----:B------:R-:W-:Y:S02]  /*3930*/  FMUL.FTZ R79, R79, c[0x0][0x2ec] ;  /* 0x0000bb004f4f7a20 */ /* 0x000fe40000410000 */
[----:B------:R-:W-:Y:S01]  /*3940*/  FMUL.FTZ R70, R70, c[0x0][0x2ec] ;  /* 0x0000bb0046467a20 */ /* 0x000fe20000410000 */
[----:B------:R-:W2:Y:S01]  /*3950*/  MUFU.TANH R76, R76 ;  /* 0x0000004c004c7308 */ /* 0x000ea20000002400 */
[----:B------:R-:W-:-:S03]  /*3960*/  FMUL.FTZ R71, R71, c[0x0][0x2ec] ;  /* 0x0000bb0047477a20 */ /* 0x000fc60000410000 */
[----:B------:R-:W-:Y:S01]  /*3970*/  HMMA.16816.F32.BF16 R96, R84, R10, R96 ;  /* 0x0000000a5460723c */ /* 0x000fe20000041860 */
[----:B------:R-:W2:Y:S03]  /*3980*/  LDSM.16.M88.4 R8, [R219+0x7800] ;  /* 0x00780000db08783b */ /* 0x000ea60000000200 */
[----:B------:R-:W1:Y:S04]  /*3990*/  MUFU.TANH R77, R77 ;  /* 0x0000004d004d7308 */ /* 0x000e680000002400 */
[C---:B---3--:R-:W-:Y:S04]  /*39a0*/  HMMA.16816.F32.BF16 R56, R24.reuse, R20, R56 ;  /* 0x000000141838723c */ /* 0x048fe80000041838 */
[----:B------:R-:W3:Y:S04]  /*39b0*/  MUFU.TANH R78, R78 ;  /* 0x0000004e004e7308 */ /* 0x000ee80000002400 */
[----:B------:R-:W-:Y:S01]  /*39c0*/  HMMA.16816.F32.BF16 R52, R24, R22, R52 ;  /* 0x000000161834723c */ /* 0x000fe20000041834 */
[----:B------:R-:W-:Y:S03]  /*39d0*/  LDSM.16.M88.4 R20, [R204+0x6800] ;  /* 0x00680000cc14783b */ /* 0x000fe60000000200 */
[----:B------:R-:W2:Y:S04]  /*39e0*/  MUFU.TANH R79, R79 ;  /* 0x0000004f004f7308 */ /* 0x000ea80000002400 */
[----:B----4-:R-:W-:Y:S04]  /*39f0*/  HMMA.16816.F32.BF16 R116, R84, R16, R116 ;  /* 0x000000105474723c */ /* 0x010fe80000041874 */
[----:B------:R-:W4:Y:S04]  /*3a00*/  MUFU.TANH R74, R74 ;  /* 0x0000004a004a7308 */ /* 0x000f280000002400 */
[C---:B-1----:R-:W-:Y:S04]  /*3a10*/  HMMA.16816.F32.BF16 R64, R12.reuse, R28, R64 ;  /* 0x0000001c0c40723c */ /* 0x042fe80000041840 */
[----:B------:R-:W1:Y:S04]  /*3a20*/  MUFU.TANH R75, R75 ;  /* 0x0000004b004b7308 */ /* 0x000e680000002400 */
[----:B------:R-:W-:Y:S01]  /*3a30*/  HMMA.16816.F32.BF16 R60, R12, R30, R60 ;  /* 0x0000001e0c3c723c */ /* 0x000fe2000004183c */
[----:B------:R-:W1:Y:S03]  /*3a40*/  LDSM.16.M88.4 R28, [R215+0xa800] ;  /* 0x00a80000d71c783b */ /* 0x000e660000000200 */
[----:B------:R-:W1:Y:S04]  /*3a50*/  MUFU.TANH R68, R68 ;  /* 0x0000004400447308 */ /* 0x000e680000002400 */
[----:B------:R-:W-:Y:S01]  /*3a60*/  HMMA.16816.F32.BF16 R88, R84, R18, R88 ;  /* 0x000000125458723c */ /* 0x000fe20000041858 */
[----:B------:R-:W-:Y:S03]  /*3a70*/  LDSM.16.M88.4 R16, [R204+0x7800] ;  /* 0x00780000cc10783b */ /* 0x000fe60000000200 */
[----:B------:R-:W1:Y:S04]  /*3a80*/  MUFU.TANH R69, R69 ;  /* 0x0000004500457308 */ /* 0x000e680000002400 */
[----:B------:R-:W-:Y:S01]  /*3a90*/  HMMA.16816.F32.BF16 R100, R40, R4, R100 ;  /* 0x000000042864723c */ /* 0x000fe20000041864 */
[----:B------:R-:W-:-:S02]  /*3aa0*/  FMUL.FTZ R66, R66, c[0x0][0x2ec] ;  /* 0x0000bb0042427a20 */ /* 0x000fc40000410000 */
[----:B------:R-:W-:Y:S01]  /*3ab0*/  FMUL.FTZ R64, R64, c[0x0][0x2ec] ;  /* 0x0000bb0040407a20 */ /* 0x000fe20000410000 */
[----:B------:R-:W1:Y:S01]  /*3ac0*/  MUFU.TANH R70, R70 ;  /* 0x0000004600467308 */ /* 0x000e620000002400 */
[----:B------:R-:W-:Y:S02]  /*3ad0*/  FMUL.FTZ R65, R65, c[0x0][0x2ec] ;  /* 0x0000bb0041417a20 */ /* 0x000fe40000410000 */
[----:B------:R-:W-:Y:S01]  /*3ae0*/  FMUL.FTZ R67, R67, c[0x0][0x2ec] ;  /* 0x0000bb0043437a20 */ /* 0x000fe20000410000 */
[----:B------:R-:W-:Y:S01]  /*3af0*/  HMMA.16816.F32.BF16 R96, R40, R6, R96 ;  /* 0x000000062860723c */ /* 0x000fe20000041860 */
[----:B------:R-:W3:Y:S01]  /*3b00*/  LDSM.16.M88.4 R4, [R215+0xb800] ;  /* 0x00b80000d704783b */ /* 0x000ee20000000200 */
[----:B------:R-:W-:Y:S02]  /*3b10*/  FMUL.FTZ R63, R63, c[0x0][0x2ec] ;  /* 0x0000bb003f3f7a20 */ /* 0x000fe40000410000 */
[----:B------:R1:W1:Y:S01]  /*3b20*/  MUFU.TANH R144, R66 ;  /* 0x0000004200907308 */ /* 0x0002620000002400 */
[----:B------:R-:W-:-:S02]  /*3b30*/  FMUL.FTZ R60, R60, c[0x0][0x2ec] ;  /* 0x0000bb003c3c7a20 */ /* 0x000fc40000410000 */
[----:B------:R-:W-:Y:S01]  /*3b40*/  FMUL.FTZ R61, R61, c[0x0][0x2ec] ;  /* 0x0000bb003d3d7a20 */ /* 0x000fe20000410000 */
[----:B------:R-:W-:Y:S01]  /*3b50*/  HMMA.16816.F32.BF16 R56, R12, R32, R56 ;  /* 0x000000200c38723c */ /* 0x000fe20000041838 */
[----:B------:R-:W-:-:S03]  /*3b60*/  FMUL.FTZ R62, R62, c[0x0][0x2ec] ;  /* 0x0000bb003e3e7a20 */ /* 0x000fc60000410000 */
[----:B------:R1:W1:Y:S04]  /*3b70*/  MUFU.TANH R149, R63 ;  /* 0x0000003f00957308 */ /* 0x0002680000002400 */
[----:B------:R-:W-:Y:S01]  /*3b80*/  HMMA.16816.F32.BF16 R52, R12, R34, R52 ;  /* 0x000000220c34723c */ /* 0x000fe20000041834 */
[----:B------:R-:W4:Y:S03]  /*3b90*/  LDSM.16.M88.4 R32, [R215+0xb000] ;  /* 0x00b00000d720783b */ /* 0x000f260000000200 */
[----:B------:R-:W1:Y:S04]  /*3ba0*/  MUFU.TANH R71, R71 ;  /* 0x0000004700477308 */ /* 0x000e680000002400 */
[C---:B--2---:R-:W-:Y:S04]  /*3bb0*/  HMMA.16816.F32.BF16 R116, R40.reuse, R8, R116 ;  /* 0x000000082874723c */ /* 0x044fe80000041874 */
[----:B------:R-:W2:Y:S04]  /*3bc0*/  MUFU.TANH R64, R64 ;  /* 0x0000004000407308 */ /* 0x000ea80000002400 */
[----:B------:R-:W-:Y:S01]  /*3bd0*/  HMMA.16816.F32.BF16 R88, R40, R10, R88 ;  /* 0x0000000a2858723c */ /* 0x000fe20000041858 */
[----:B------:R-:W-:-:S02]  /*3be0*/  FMUL.FTZ R56, R56, c[0x0][0x2ec] ;  /* 0x0000bb0038387a20 */ /* 0x000fc40000410000 */
[----:B------:R-:W-:Y:S01]  /*3bf0*/  FMUL.FTZ R57, R57, c[0x0][0x2ec] ;  /* 0x0000bb0039397a20 */ /* 0x000fe20000410000 */
[----:B------:R-:W2:Y:S01]  /*3c00*/  MUFU.TANH R65, R65 ;  /* 0x0000004100417308 */ /* 0x000ea20000002400 */
[----:B------:R-:W-:Y:S02]  /*3c10*/  FMUL.FTZ R58, R58, c[0x0][0x2ec] ;  /* 0x0000bb003a3a7a20 */ /* 0x000fe40000410000 */
[----:B------:R-:W-:Y:S01]  /*3c20*/  FMUL.FTZ R59, R59, c[0x0][0x2ec] ;  /* 0x0000bb003b3b7a20 */ /* 0x000fe20000410000 */
[----:B-1----:R-:W-:Y:S01]  /*3c30*/  HMMA.16816.F32.BF16 R48, R24, R28, R48 ;  /* 0x0000001c1830723c */ /* 0x002fe20000041830 */
[----:B------:R-:W-:Y:S02]  /*3c40*/  FMUL.FTZ R52, R52, c[0x0][0x2ec] ;  /* 0x0000bb0034347a20 */ /* 0x000fe40000410000 */
[----:B------:R-:W-:Y:S01]  /*3c50*/  FMUL.FTZ R53, R53, c[0x0][0x2ec] ;  /* 0x0000bb0035357a20 */ /* 0x000fe20000410000 */
[----:B------:R1:W1:Y:S01]  /*3c60*/  MUFU.TANH R145, R67 ;  /* 0x0000004300917308 */ /* 0x0002620000002400 */
[----:B------:R-:W-:-:S02]  /*3c70*/  FMUL.FTZ R54, R54, c[0x0][0x2ec] ;  /* 0x0000bb0036367a20 */ /* 0x000fc40000410000 */
[----:B------:R-:W-:Y:S01]  /*3c80*/  FMUL.FTZ R55, R55, c[0x0][0x2ec] ;  /* 0x0000bb0037377a20 */ /* 0x000fe20000410000 */
[----:B------:R-:W-:Y:S01]  /*3c90*/  HMMA.16816.F32.BF16 R44, R24, R30, R44 ;  /* 0x0000001e182c723c */ /* 0x000fe2000004182c */
[----:B------:R-:W1:Y:S01]  /*3ca0*/  LDSM.16.M88.4 R28, [R204+0x7000] ;  /* 0x00700000cc1c783b */ /* 0x000e620000000200 */
[----:B------:R-:W-:-:S04]  /*3cb0*/  DEPBAR.LE SB0, 0x0 ;  /* 0x000080000000791a */ /* 0x000fc80000000000 */
[----:B------:R1:W1:Y:S02]  /*3cc0*/  MUFU.TANH R143, R60 ;  /* 0x0000003c008f7308 */ /* 0x0002640000002400 */
[C---:B---3--:R-:W-:Y:S06]  /*3cd0*/  HMMA.16816.F32.BF16 R116, R24.reuse, R4, R116 ;  /* 0x000000041874723c */ /* 0x048fec0000041874 */
[----:B------:R3:W1:Y:S01]  /*3ce0*/  MUFU.TANH R142, R61 ;  /* 0x0000003d008e7308 */ /* 0x0006620000002400 */
[----:B------:R-:W-:Y:S01]  /*3cf0*/  LOP3.LUT R4, R132, 0xffffffe0, RZ, 0xc0, !PT ;  /* 0xffffffe084047812 */ /* 0x000fe200078ec0ff */
[----:B------:R-:W-:Y:S04]  /*3d00*/  HMMA.16816.F32.BF16 R88, R24, R6, R88 ;  /* 0x000000061858723c */ /* 0x000fe80000041858 */
[----:B------:R-:W-:-:S02]  /*3d10*/  IMAD.IADD R4, R126, 0x1, -R4 ;  /* 0x000000017e047824 */ /* 0x000fc400078e0a04 */
[----:B------:R3:W1:Y:S02]  /*3d20*/  MUFU.TANH R148, R62 ;  /* 0x0000003e00947308 */ /* 0x0006640000002400 */
[----:B----4-:R-:W-:Y:S01]  /*3d30*/  HMMA.16816.F32.BF16 R100, R24, R32, R100 ;  /* 0x000000201864723c */ /* 0x010fe20000041864 */
[----:B------:R-:W-:-:S04]  /*3d40*/  SHF.R.S32.HI R5, RZ, 0x1f, R4 ;  /* 0x0000001fff057819 */ /* 0x000fc80000011404 */
[----:B------:R-:W-:Y:S01]  /*3d50*/  LEA.HI R5, R5, R4, RZ, 0x2 ;  /* 0x0000000405057211 */ /* 0x000fe200078f10ff */
[----:B------:R3:W4:Y:S02]  /*3d60*/  MUFU.TANH R156, R56 ;  /* 0x00000038009c7308 */ /* 0x0007240000002400 */
[----:B------:R-:W-:Y:S01]  /*3d70*/  HMMA.16816.F32.BF16 R96, R24, R34, R96 ;  /* 0x000000221860723c */ /* 0x000fe20000041860 */
[----:B------:R-:W-:-:S04]  /*3d80*/  SHF.R.S32.HI R238, RZ, 0x2, R5 ;  /* 0x00000002ffee7819 */ /* 0x000fc80000011405 */
[----:B------:R-:W-:Y:S01]  /*3d90*/  IADD3 R131, R131, 0x1, R238 ;  /* 0x0000000183837810 */ /* 0x000fe20007ffe0ee */
[----:B------:R3:W1:Y:S02]  /*3da0*/  MUFU.TANH R157, R57 ;  /* 0x00000039009d7308 */ /* 0x0006640000002400 */
[----:B------:R-:W-:Y:S01]  /*3db0*/  HMMA.16816.F32.BF16 R116, R12, R16, R116 ;  /* 0x000000100c74723c */ /* 0x000fe20000041874 */
[----:B------:R-:W-:-:S04]  /*3dc0*/  IADD3 R131, R129, R131, -R130 ;  /* 0x0000008381837210 */ /* 0x000fc80007ffe882 */
[----:B------:R-:W-:Y:S01]  /*3dd0*/  IADD3 R193, R131, c[0x0][0x2e8], RZ ;  /* 0x0000ba0083c17a10 */ /* 0x000fe20007ffe0ff */
[----:B------:R3:W1:Y:S02]  /*3de0*/  MUFU.TANH R161, R58 ;  /* 0x0000003a00a17308 */ /* 0x0006640000002400 */
[C---:B------:R-:W-:Y:S01]  /*3df0*/  HMMA.16816.F32.BF16 R88, R12.reuse, R18, R88 ;  /* 0x000000120c58723c */ /* 0x040fe20000041858 */
[C---:B------:R-:W-:Y:S02]  /*3e00*/  IADD3 R192, R193.reuse, 0x8, RZ ;  /* 0x00000008c1c07810 */ /* 0x040fe40007ffe0ff */
[-C--:B------:R-:W-:Y:S02]  /*3e10*/  IMNMX R193, R193, R129.reuse, PT ;  /* 0x00000081c1c17217 */ /* 0x080fe40003800200 */
[----:B------:R-:W-:Y:S01]  /*3e20*/  IMNMX R192, R192, R129, PT ;  /* 0x00000081c0c07217 */ /* 0x000fe20003800200 */
[----:B------:R3:W1:Y:S02]  /*3e30*/  MUFU.TANH R162, R59 ;  /* 0x0000003b00a27308 */ /* 0x0006640000002400 */
[C---:B------:R-:W-:Y:S06]  /*3e40*/  HMMA.16816.F32.BF16 R48, R12.reuse, R20, R48 ;  /* 0x000000140c30723c */ /* 0x040fec0000041830 */
[----:B------:R3:W2:Y:S02]  /*3e50*/  MUFU.TANH R159, R52 ;  /* 0x00000034009f7308 */ /* 0x0006a40000002400 */
[----:B------:R-:W-:Y:S01]  /*3e60*/  HMMA.16816.F32.BF16 R44, R12, R22, R44 ;  /* 0x000000160c2c723c */ /* 0x000fe2000004182c */
[----:B------:R-:W-:-:S02]  /*3e70*/  FMUL.FTZ R66, R118, c[0x0][0x2ec] ;  /* 0x0000bb0076427a20 */ /* 0x000fc40000410000 */
[----:B------:R-:W-:Y:S02]  /*3e80*/  FMUL.FTZ R6, R119, c[0x0][0x2ec] ;  /* 0x0000bb0077067a20 */ /* 0x000fe40000410000 */
[----:B------:R-:W-:Y:S01]  /*3e90*/  FMUL.FTZ R116, R116, c[0x0][0x2ec] ;  /* 0x0000bb0074747a20 */ /* 0x000fe20000410000 */
[----:B------:R3:W2:Y:S01]  /*3ea0*/  MUFU.TANH R158, R53 ;  /* 0x00000035009e7308 */ /* 0x0006a20000002400 */
[----:B------:R-:W-:Y:S01]  /*3eb0*/  FMUL.FTZ R117, R117, c[0x0][0x2ec] ;  /* 0x0000bb0075757a20 */ /* 0x000fe20000410000 */
[C---:B-1----:R-:W-:Y:S01]  /*3ec0*/  HMMA.16816.F32.BF16 R100, R12.reuse, R28, R100 ;  /* 0x0000001c0c64723c */ /* 0x042fe20000041864 */
[----:B------:R-:W-:Y:S02]  /*3ed0*/  FMUL.FTZ R7, R90, c[0x0][0x2ec] ;  /* 0x0000bb005a077a20 */ /* 0x000fe40000410000 */
[----:B------:R-:W-:Y:S02]  /*3ee0*/  FMUL.FTZ R63, R91, c[0x0][0x2ec] ;  /* 0x0000bb005b3f7a20 */ /* 0x000fe40000410000 */
[----:B------:R-:W-:Y:S01]  /*3ef0*/  FMUL.FTZ R88, R88, c[0x0][0x2ec] ;  /* 0x0000bb0058587a20 */ /* 0x000fe20000410000 */
[----:B------:R3:W1:Y:S01]  /*3f00*/  MUFU.TANH R164, R54 ;  /* 0x0000003600a47308 */ /* 0x0006620000002400 */
[----:B------:R-:W-:Y:S01]  /*3f10*/  FMUL.FTZ R89, R89, c[0x0][0x2ec] ;  /* 0x0000bb0059597a20 */ /* 0x000fe20000410000 */
[----:B------:R-:W-:Y:S01]  /*3f20*/  HMMA.16816.F32.BF16 R96, R12, R30, R96 ;  /* 0x0000001e0c60723c */ /* 0x000fe20000041860 */
[----:B------:R-:W-:-:S02]  /*3f30*/  FMUL.FTZ R48, R48, c[0x0][0x2ec] ;  /* 0x0000bb0030307a20 */ /* 0x000fc40000410000 */
[----:B------:R-:W-:Y:S02]  /*3f40*/  FMUL.FTZ R49, R49, c[0x0][0x2ec] ;  /* 0x0000bb0031317a20 */ /* 0x000fe40000410000 */
        /* <DEDUP_REMOVED lines=17> */
[----:B------:R-:W-:-:S07]  /*4060*/  FMUL.FTZ R99, R99, c[0x0][0x2ec] ;  /* 0x0000bb0063637a20 */ /* 0x000fce0000410000 */
        /* <DEDUP_REMOVED lines=16> */
[----:B------:R-:W1:Y:S08]  /*4170*/  MUFU.TANH R6, R6 ;  /* 0x0000000600067308 */ /* 0x000e700000002400 */
[----:B------:R3:W1:Y:S08]  /*4180*/  MUFU.TANH R138, R88 ;  /* 0x00000058008a7308 */ /* 0x0006700000002400 */
[----:B------:R3:W1:Y:S08]  /*4190*/  MUFU.TANH R137, R89 ;  /* 0x0000005900897308 */ /* 0x0006700000002400 */
[----:B------:R-:W1:Y:S08]  /*41a0*/  MUFU.TANH R7, R7 ;  /* 0x0000000700077308 */ /* 0x000e700000002400 */
[----:B------:R-:W1:Y:S01]  /*41b0*/  MUFU.TANH R63, R63 ;  /* 0x0000003f003f7308 */ /* 0x000e620000002400 */
[----:B------:R-:W-:Y:S06]  /*41c0*/  BAR.SYNC.DEFER_BLOCKING 0x0 ;  /* 0x0000000000007b1d */ /* 0x000fec0000010000 */
[----:B------:R-:W-:Y:S05]  /*41d0*/  @!P2 BRA `(.L_x_2371) ;  /* 0x000006800000a947 */ /* 0x000fea0003800000 */
[----:B--234-:R-:W-:Y:S05]  /*41e0*/  @!P0 BRA `(.L_x_2372) ;  /* 0x000003a000008947 */ /* 0x01cfea0003800000 */
[----:B------:R-:W2:Y:S01]  /*41f0*/  I2F.RP R12, R37 ;  /* 0x00000025000c7306 */ /* 0x000ea20000209400 */
[----:B------:R-:W-:-:S02]  /*4200*/  IADD3 R11, R124, -0x80, RZ ;  /* 0xffffff807c0b7810 */ /* 0x000fc40007ffe0ff */
[----:B------:R-:W-:Y:S02]  /*4210*/  IABS R9, R124 ;  /* 0x0000007c00097213 */ /* 0x000fe40000000000 */
[----:B------:R-:W-:Y:S02]  /*4220*/  IABS R5, R11 ;  /* 0x0000000b00057213 */ /* 0x000fe40000000000 */
[----:B------:R-:W-:-:S04]  /*4230*/  LOP3.LUT R11, R11, c[0x0][0x2d0], RZ, 0x3c, !PT ;  /* 0x0000b4000b0b7a12 */ /* 0x000fc800078e3cff */
[----:B------:R-:W-:Y:S01]  /*4240*/  ISETP.GE.AND P1, PT, R11, RZ, PT ;  /* 0x000000ff0b00720c */ /* 0x000fe20003f26270 */
        /* <DEDUP_REMOVED lines=21> */
[----:B------:R-:W-:Y:S02]  /*43a0*/  LOP3.LUT R4, R124, c[0x0][0x2d0], RZ, 0x3c, !PT ;  /* 0x0000b4007c047a12 */ /* 0x000fe400078e3cff */
[----:B------:R-:W-:-:S02]  /*43b0*/  ISETP.NE.AND P2, PT, RZ, c[0x0][0x2d0], PT ;  /* 0x0000b400ff007a0c */ /* 0x000fc40003f45270 */
[----:B------:R-:W-:Y:S02]  /*43c0*/  ISETP.GE.AND P3, PT, R4, RZ, PT ;  /* 0x000000ff0400720c */ /* 0x000fe40003f66270 */
[----:B------:R-:W-:-:S03]  /*43d0*/  LOP3.LUT R8, RZ, c[0x0][0x2d0], RZ, 0x33, !PT ;  /* 0x0000b400ff087a12 */ /* 0x000fc600078e33ff */
        /* <DEDUP_REMOVED lines=9> */
[----:B------:R-:W2:Y:S04]  /*4470*/  LDG.E R5, [R12.64] ;  /* 0x000000080c057981 */ /* 0x000ea8000c1e1900 */
[----:B------:R3:W2:Y:S01]  /*4480*/  LDG.E R9, [R10.64] ;  /* 0x000000080a097981 */ /* 0x0006a2000c1e1900 */
[----:B------:R-:W-:Y:S01]  /*4490*/  IADD3 R4, R4, -R8, RZ ;  /* 0x8000000804047210 */ /* 0x000fe20007ffe0ff */
[----:B------:R-:W-:-:S04]  /*44a0*/  IMAD.MOV.U32 R8, RZ, RZ, c[0x0][0x2d0] ;  /* 0x0000b400ff087624 */ /* 0x000fc800078e00ff */
[----:B------:R-:W-:-:S05]  /*44b0*/  IMAD R8, R4, R8, -0x80 ;  /* 0xffffff8004087424 */ /* 0x000fca00078e0208 */
[----:B------:R-:W-:-:S05]  /*44c0*/  SHF.R.S32.HI R4, RZ, 0x1f, R8 ;  /* 0x0000001fff047819 */ /* 0x000fca0000011408 */
[----:B------:R-:W-:-:S04]  /*44d0*/  IMAD R4, R4, c[0x0][0x198], RZ ;  /* 0x0000660004047a24 */ /* 0x000fc800078e02ff */
[C---:B------:R-:W-:Y:S02]  /*44e0*/  IMAD R4, R8.reuse, c[0x0][0x19c], R4 ;  /* 0x0000670008047a24 */ /* 0x040fe400078e0204 */
[----:B---3--:R-:W-:-:S05]  /*44f0*/  IMAD.WIDE.U32 R10, R8, c[0x0][0x198], RZ ;  /* 0x00006600080a7a25 */ /* 0x008fca00078e00ff */
        /* <DEDUP_REMOVED lines=9> */
.L_x_2372:
[----:B------:R-:W-:-:S04]  /*4590*/  LEA R4, -R125, RZ, 0x7 ;  /* 0x000000ff7d047211 */ /* 0x000fc800078e39ff */
[----:B------:R-:W-:Y:S02]  /*45a0*/  SHF.R.S32.HI R8, RZ, 0x1f, R4 ;  /* 0x0000001fff087819 */ /* 0x000fe40000011404 */
.L_x_2373:
[----:B------:R-:W-:Y:S01]  /*45b0*/  IADD3 R135, P1, R4, R135, RZ ;  /* 0x0000008704877210 */ /* 0x000fe20007f3e0ff */
[----:B------:R-:W-:Y:S02]  /*45c0*/  IMAD.MOV.U32 R5, RZ, RZ, 0x5 ;  /* 0x00000005ff057424 */ /* 0x000fe400078e00ff */
[----:B------:R-:W-:Y:S01]  /*45d0*/  IMAD.SHL.U32 R4, R125, 0x20, RZ ;  /* 0x000000207d047824 */ /* 0x000fe200078e00ff */
[----:B------:R-:W-:Y:S01]  /*45e0*/  LEA R236, P2, R135, c[0x0][0x168], 0x1 ;  /* 0x00005a0087ec7a11 */ /* 0x000fe200078408ff */
[----:B------:R-:W-:Y:S01]  /*45f0*/  IMAD.X R134, R8, 0x1, R134, P1 ;  /* 0x0000000108867824 */ /* 0x000fe200008e0686 */
[----:B------:R-:W-:Y:S02]  /*4600*/  SHF.L.U64.HI R125, R125, R5, c[0x0][0x19c] ;  /* 0x000067007d7d7619 */ /* 0x000fe40000010205 */
[----:B------:R-:W-:Y:S01]  /*4610*/  IADD3 R8, P1, R4, R236, RZ ;  /* 0x000000ec04087210 */ /* 0x000fe20007f3e0ff */
[----:B------:R-:W-:Y:S01]  /*4620*/  IMAD.MOV.U32 R10, RZ, RZ, R236 ;  /* 0x000000ffff0a7224 */ /* 0x000fe200078e00ec */
[----:B------:R-:W-:-:S02]  /*4630*/  LEA.HI.X R229, R135, c[0x0][0x16c], R134, 0x1, P2 ;  /* 0x00005b0087e57a11 */ /* 0x000fc400010f0c86 */
[-C--:B------:R-:W-:Y:S02]  /*4640*/  IADD3 R16, P2, R8, R4.reuse, RZ ;  /* 0x0000000408107210 */ /* 0x080fe40007f5e0ff */
[----:B------:R-:W-:Y:S01]  /*4650*/  MOV R11, R229 ;  /* 0x000000e5000b7202 */ /* 0x000fe20000000f00 */
[----:B------:R-:W-:Y:S01]  /*4660*/  IMAD.X R9, R125, 0x1, R229, P1 ;  /* 0x000000017d097824 */ /* 0x000fe200008e06e5 */
[----:B------:R-:W-:-:S03]  /*4670*/  IADD3 R14, P1, R16, R4, RZ ;  /* 0x00000004100e7210 */ /* 0x000fc60007f3e0ff */
[--C-:B------:R-:W-:Y:S01]  /*4680*/  IMAD.X R17, R9, 0x1, R125.reuse, P2 ;  /* 0x0000000109117824 */ /* 0x100fe200010e067d */
[-C--:B------:R-:W-:Y:S01]  /*4690*/  IADD3 R12, P2, R14, R4.reuse, RZ ;  /* 0x000000040e0c7210 */ /* 0x080fe20007f5e0ff */
[----:B------:R-:W-:Y:S01]  /*46a0*/  @!PT LDS RZ, [RZ] ;  /* 0x00000000fffff984 */ /* 0x000fe20000000800 */
[----:B------:R-:W-:Y:S01]  /*46b0*/  @!PT LDS RZ, [RZ] ;  /* 0x00000000fffff984 */ /* 0x000fe20000000800 */
[----:B------:R-:W-:Y:S01]  /*46c0*/  @!PT LDS RZ, [RZ] ;  /* 0x00000000fffff984 */ /* 0x000fe20000000800 */
[----:B------:R2:W-:Y:S02]  /*46d0*/  LDGSTS.E.BYPASS.LTC128B.128 [R228+0x4000], [R10.64] ;  /* 0x040000000ae47fae */ /* 0x0005e4000b901d48 */
[--C-:B------:R-:W-:Y:S02]  /*46e0*/  IMAD.X R15, R17, 0x1, R125.reuse, P1 ;  /* 0x00000001110f7824 */ /* 0x100fe400008e067d */
[----:B------:R2:W-:Y:S02]  /*46f0*/  LDGSTS.E.BYPASS.LTC128B.128 [R228+0x8000], [R10.64+0x80] ;  /* 0x080000800ae47fae */ /* 0x0005e4000b901d48 */
[----:B------:R-:W-:Y:S02]  /*4700*/  IMAD.X R13, R15, 0x1, R125, P2 ;  /* 0x000000010f0d7824 */ /* 0x000fe400010e067d */
[----:B------:R3:W-:Y:S04]  /*4710*/  LDGSTS.E.BYPASS.LTC128B.128 [R228+0x4800], [R8.64] ;  /* 0x0480000008e47fae */ /* 0x0007e8000b901d48 */
[----:B------:R3:W-:Y:S04]  /*4720*/  LDGSTS.E.BYPASS.LTC128B.128 [R228+0x8800], [R8.64+0x80] ;  /* 0x0880008008e47fae */ /* 0x0007e8000b901d48 */
[----:B------:R4:W-:Y:S04]  /*4730*/  LDGSTS.E.BYPASS.LTC128B.128 [R228+0x5000], [R16.64] ;  /* 0x0500000010e47fae */ /* 0x0009e8000b901d48 */
[----:B------:R4:W-:Y:S04]  /*4740*/  LDGSTS.E.BYPASS.LTC128B.128 [R228+0x9000], [R16.64+0x80] ;  /* 0x0900008010e47fae */ /* 0x0009e8000b901d48 */
[----:B------:R4:W-:Y:S04]  /*4750*/  LDGSTS.E.BYPASS.LTC128B.128 [R228+0x5800], [R14.64] ;  /* 0x058000000ee47fae */ /* 0x0009e8000b901d48 */
[----:B------:R4:W-:Y:S01]  /*4760*/  LDGSTS.E.BYPASS.LTC128B.128 [R228+0x9800], [R14.64+0x80] ;  /* 0x098000800ee47fae */ /* 0x0009e2000b901d48 */
[----:B--2---:R-:W-:-:S03]  /*4770*/  IADD3 R10, P1, R12, R4, RZ ;  /* 0x000000040c0a7210 */ /* 0x004fc60007f3e0ff */
[----:B------:R4:W-:Y:S02]  /*4780*/  LDGSTS.E.BYPASS.LTC128B.128 [R228+0x6000], [R12.64] ;  /* 0x060000000ce47fae */ /* 0x0009e4000b901d48 */
[----:B------:R-:W-:Y:S02]  /*4790*/  IMAD.X R11, R13, 0x1, R125, P1 ;  /* 0x000000010d0b7824 */ /* 0x000fe400008e067d */
[----:B------:R4:W-:Y:S01]  /*47a0*/  LDGSTS.E.BYPASS.LTC128B.128 [R228+0xa000], [R12.64+0x80] ;  /* 0x0a0000800ce47fae */ /* 0x0009e2000b901d48 */
[----:B---3--:R-:W-:-:S03]  /*47b0*/  IADD3 R8, P2, R10, R4, RZ ;  /* 0x000000040a087210 */ /* 0x008fc60007f5e0ff */
[----:B------:R4:W-:Y:S01]  /*47c0*/  LDGSTS.E.BYPASS.LTC128B.128 [R228+0x6800], [R10.64] ;  /* 0x068000000ae47fae */ /* 0x0009e2000b901d48 */
[----:B------:R-:W-:Y:S02]  /*47d0*/  IADD3 R4, P1, R8, R4, RZ ;  /* 0x0000000408047210 */ /* 0x000fe40007f3e0ff */
[----:B------:R-:W-:Y:S01]  /*47e0*/  IADD3.X R9, R11, R125, RZ, P2, !PT ;  /* 0x0000007d0b097210 */ /* 0x000fe200017fe4ff */
[----:B------:R4:W-:Y:S04]  /*47f0*/  LDGSTS.E.BYPASS.LTC128B.128 [R228+0xa800], [R10.64+0x80] ;  /* 0x0a8000800ae47fae */ /* 0x0009e8000b901d48 */
[----:B------:R-:W-:Y:S01]  /*4800*/  IMAD.X R5, R9, 0x1, R125, P1 ;  /* 0x0000000109057824 */ /* 0x000fe200008e067d */
[----:B------:R4:W-:Y:S04]  /*4810*/  LDGSTS.E.BYPASS.LTC128B.128 [R228+0x7000], [R8.64] ;  /* 0x0700000008e47fae */ /* 0x0009e8000b901d48 */
[----:B------:R4:W-:Y:S04]  /*4820*/  LDGSTS.E.BYPASS.LTC128B.128 [R228+0xb000], [R8.64+0x80] ;  /* 0x0b00008008e47fae */ /* 0x0009e8000b901d48 */
[----:B------:R4:W-:Y:S04]  /*4830*/  LDGSTS.E.BYPASS.LTC128B.128 [R228+0x7800], [R4.64] ;  /* 0x0780000004e47fae */ /* 0x0009e8000b901d48 */
[----:B------:R4:W-:Y:S04]  /*4840*/  LDGSTS.E.BYPASS.LTC128B.128 [R228+0xb800], [R4.64+0x80] ;  /* 0x0b80008004e47fae */ /* 0x0009e8000b901d48 */
[----:B------:R-:W0:Y:S02]  /*4850*/  LDGDEPBAR ;  /* 0x00000000000079af */ /* 0x000e240000000000 */
.L_x_2371:
[----:B--234-:R-:W-:Y:S02]  /*4860*/  IMAD.IADD R124, R124, 0x1, R194 ;  /* 0x000000017c7c7824 */ /* 0x01cfe400078e02c2 */
[----:B------:R-:W-:-:S03]  /*4870*/  IMAD.SHL.U32 R216, R216, 0x2, RZ ;  /* 0x00000002d8d87824 */ /* 0x000fc600078e00ff */
[----:B------:R-:W-:Y:S01]  /*4880*/  IADD3 R4, R124, 0x1, RZ ;  /* 0x000000017c047810 */ /* 0x000fe20007ffe0ff */
[--C-:B------:R-:W-:Y:S01]  /*4890*/  IMAD R214, R2, 0x2, R216.reuse ;  /* 0x0000000202d67824 */ /* 0x100fe200078e02d8 */
[----:B------:R-:W-:Y:S01]  /*48a0*/  IADD3 R5, R124, 0x8, RZ ;  /* 0x000000087c057810 */ /* 0x000fe20007ffe0ff */
[----:B------:R-:W-:Y:S01]  /*48b0*/  IMAD R213, R0, 0x2, R216 ;  /* 0x0000000200d57824 */ /* 0x000fe200078e02d8 */
[-C--:B------:R-:W-:Y:S01]  /*48c0*/  ISETP.GE.AND P5, PT, R4, R193.reuse, PT ;  /* 0x000000c10400720c */ /* 0x080fe20003fa6270 */
[----:B------:R-:W-:Y:S01]  /*48d0*/  IMAD R212, R0, 0x2, R214 ;  /* 0x0000000200d47824 */ /* 0x000fe200078e02d6 */
[-C--:B------:R-:W-:Y:S01]  /*48e0*/  ISETP.GE.AND P2, PT, R4, R192.reuse, PT ;  /* 0x000000c00400720c */ /* 0x080fe20003f46270 */
[----:B------:R-:W-:Y:S01]  /*48f0*/  LDSM.16.MT88.4 R116, [R214+0xc000] ;  /* 0x00c00000d674783b */ /* 0x000fe20000004200 */
[----:B------:R-:W-:Y:S02]  /*4900*/  IADD3 R4, R124, 0x9, RZ ;  /* 0x000000097c047810 */ /* 0x000fe40007ffe0ff */
[C---:B------:R-:W-:Y:S01]  /*4910*/  ISETP.GE.AND P4, PT, R5.reuse, R193, PT ;  /* 0x000000c10500720c */ /* 0x040fe20003f86270 */
[----:B------:R-:W-:Y:S01]  /*4920*/  LDSM.16.MT88.4 R100, [R212+0xc000] ;  /* 0x00c00000d464783b */ /* 0x000fe20000004200 */
[----:B------:R-:W-:-:S02]  /*4930*/  ISETP.GE.AND P6, PT, R5, R192, PT ;  /* 0x000000c00500720c */ /* 0x000fc40003fc6270 */
[----:B------:R-:W-:Y:S01]  /*4940*/  IADD3 R5, R124, 0x10, RZ ;  /* 0x000000107c057810 */ /* 0x000fe20007ffe0ff */
[----:B------:R-:W-:Y:S01]  /*4950*/  LDSM.16.MT88.4 R84, [R214+0x10000] ;  /* 0x01000000d654783b */ /* 0x000fe20000004200 */
[C---:B------:R-:W-:Y:S02]  /*4960*/  ISETP.GE.AND P1, PT, R4.reuse, R193, PT ;  /* 0x000000c10400720c */ /* 0x040fe40003f26270 */
[----:B------:R-:W-:Y:S01]  /*4970*/  ISETP.GE.AND P3, PT, R4, R192, PT ;  /* 0x000000c00400720c */ /* 0x000fe20003f66270 */
[----:B------:R-:W-:Y:S01]  /*4980*/  LDSM.16.MT88.4 R24, [R216+0xc800] ;  /* 0x00c80000d818783b */ /* 0x000fe20000004200 */
[----:B------:R-:W-:Y:S02]  /*4990*/  IADD3 R4, R124, 0x11, RZ ;  /* 0x000000117c047810 */ /* 0x000fe40007ffe0ff */
[----:B------:R-:W-:Y:S01]  /*49a0*/  FSEL R81, R81, -INF , !P5 ;  /* 0xff80000051517808 */ /* 0x000fe20006800000 */
[----:B------:R-:W-:Y:S01]  /*49b0*/  LDSM.16.MT88.4 R20, [R214+0xc800] ;  /* 0x00c80000d614783b */ /* 0x000fe20000004200 */
[----:B------:R-:W-:-:S02]  /*49c0*/  FSEL R82, R82, -INF , !P2 ;  /* 0xff80000052527808 */ /* 0x000fc40005000000 */
[CC--:B------:R-:W-:Y:S01]  /*49d0*/  ISETP.GE.AND P5, PT, R5.reuse, R193.reuse, PT ;  /* 0x000000c10500720c */ /* 0x0c0fe20003fa6270 */
[----:B------:R-:W-:Y:S01]  /*49e0*/  LDSM.16.MT88.4 R32, [R214+0x10800] ;  /* 0x01080000d620783b */ /* 0x000fe20000004200 */
        /* <DEDUP_REMOVED lines=18> */
[----:B------:R-:W-:Y:S02]  /*4b10*/  FSEL R10, R108, -INF , !P6 ;  /* 0xff8000006c0a7808 */ /* 0x000fe40007000000 */
[C---:B------:R-:W-:Y:S01]  /*4b20*/  ISETP.GE.AND P4, PT, R9.reuse, R193, PT ;  /* 0x000000c10900720c */ /* 0x040fe20003f86270 */
[----:B------:R-:W-:Y:S01]  /*4b30*/  LDSM.16.MT88.4 R108, [R213+0xc000] ;  /* 0x00c00000d56c783b */ /* 0x000fe20000004200 */
[----:B------:R-:W-:Y:S02]  /*4b40*/  ISETP.GE.AND P6, PT, R9, R192, PT ;  /* 0x000000c00900720c */ /* 0x000fe40003fc6270 */
[----:B------:R-:W-:Y:S02]  /*4b50*/  IADD3 R13, R124, 0x28, RZ ;  /* 0x000000287c0d7810 */ /* 0x000fe40007ffe0ff */
[----:B------:R-:W-:-:S02]  /*4b60*/  FSEL R76, R76, -INF , !P1 ;  /* 0xff8000004c4c7808 */ /* 0x000fc40004800000 */
[----:B------:R-:W-:Y:S02]  /*4b70*/  FSEL R9, R78, -INF , !P3 ;  /* 0xff8000004e097808 */ /* 0x000fe40005800000 */
[CC--:B------:R-:W-:Y:S02]  /*4b80*/  ISETP.GE.AND P1, PT, R8.reuse, R193.reuse, PT ;  /* 0x000000c10800720c */ /* 0x0c0fe40003f26270 */
[----:B------:R-:W-:Y:S02]  /*4b90*/  ISETP.GE.AND P3, PT, R8, R192, PT ;  /* 0x000000c00800720c */ /* 0x000fe40003f66270 */
[----:B------:R-:W-:Y:S02]  /*4ba0*/  FSEL R12, R77, -INF , !P5 ;  /* 0xff8000004d0c7808 */ /* 0x000fe40006800000 */
[----:B------:R-:W-:Y:S02]  /*4bb0*/  FSEL R8, R79, -INF , !P2 ;  /* 0xff8000004f087808 */ /* 0x000fe40005000000 */
[----:B------:R-:W-:-:S02]  /*4bc0*/  ISETP.GE.AND P5, PT, R13, R193, PT ;  /* 0x000000c10d00720c */ /* 0x000fc40003fa6270 */
[----:B------:R-:W-:Y:S02]  /*4bd0*/  ISETP.GE.AND P2, PT, R13, R192, PT ;  /* 0x000000c00d00720c */ /* 0x000fe40003f46270 */
[C---:B------:R-:W-:Y:S02]  /*4be0*/  IADD3 R14, R124.reuse, 0x29, RZ ;  /* 0x000000297c0e7810 */ /* 0x040fe40007ffe0ff */
[----:B------:R-:W-:Y:S02]  /*4bf0*/  IADD3 R13, R124, 0x30, RZ ;  /* 0x000000307c0d7810 */ /* 0x000fe40007ffe0ff */
[----:B------:R-:W-:Y:S02]  /*4c00*/  FSEL R30, R72, -INF , !P4 ;  /* 0xff800000481e7808 */ /* 0x000fe40006000000 */
[----:B------:R-:W-:Y:S02]  /*4c10*/  FSEL R28, R73, -INF , !P1 ;  /* 0xff800000491c7808 */ /* 0x000fe40004800000 */
[----:B------:R-:W-:-:S02]  /*4c20*/  FSEL R173, R75, -INF , !P3 ;  /* 0xff8000004bad7808 */ /* 0x000fc40005800000 */
[-C--:B------:R-:W-:Y:S02]  /*4c30*/  ISETP.GE.AND P4, PT, R14, R193.reuse, PT ;  /* 0x000000c10e00720c */ /* 0x080fe40003f86270 */
[C---:B------:R-:W-:Y:S02]  /*4c40*/  ISETP.GE.AND P1, PT, R13.reuse, R193, PT ;  /* 0x000000c10d00720c */ /* 0x040fe40003f26270 */
[----:B------:R-:W-:Y:S02]  /*4c50*/  ISETP.GE.AND P3, PT, R13, R192, PT ;  /* 0x000000c00d00720c */ /* 0x000fe40003f66270 */
[----:B------:R-:W-:Y:S02]  /*4c60*/  IADD3 R13, R124, 0x38, RZ ;  /* 0x000000387c0d7810 */ /* 0x000fe40007ffe0ff */
[----:B------:R-:W-:Y:S02]  /*4c70*/  FSEL R44, R69, -INF , !P4 ;  /* 0xff800000452c7808 */ /* 0x000fe40006000000 */
[----:B------:R-:W-:-:S02]  /*4c80*/  FSEL R41, R74, -INF , !P6 ;  /* 0xff8000004a297808 */ /* 0x000fc40007000000 */
[----:B------:R-:W-:Y:S02]  /*4c90*/  ISETP.GE.AND P4, PT, R13, R193, PT ;  /* 0x000000c10d00720c */ /* 0x000fe40003f86270 */
        /* <DEDUP_REMOVED lines=40> */
[----:B------:R-:W-:-:S02]  /*4f20*/  FSEL R141, R65, -INF , !P5 ;  /* 0xff800000418d7808 */ /* 0x000fc40006800000 */
[----:B------:R-:W-:Y:S02]  /*4f30*/  FMNMX.FTZ R18, R67, R18, !PT ;  /* 0x0000001243127209 */ /* 0x000fe40007810000 */
[----:B------:R-:W-:Y:S02]  /*4f40*/  FMNMX.FTZ R17, R41, R17, !PT ;  /* 0x0000001129117209 */ /* 0x000fe40007810000 */
[----:B------:R-:W-:Y:S02]  /*4f50*/  IADD3 R13, R124, 0x40, RZ ;  /* 0x000000407c0d7810 */ /* 0x000fe40007ffe0ff */
[----:B------:R-:W-:Y:S02]  /*4f60*/  FMNMX.FTZ R18, R141, R18, !PT ;  /* 0x000000128d127209 */ /* 0x000fe40007810000 */
[----:B------:R-:W-:Y:S02]  /*4f70*/  FMNMX.FTZ R17, R173, R17, !PT ;  /* 0x00000011ad117209 */ /* 0x000fe40007810000 */
[----:B------:R-:W-:-:S02]  /*4f80*/  FSEL R145, R145, -INF , !P2 ;  /* 0xff80000091917808 */ /* 0x000fc40005000000 */
[C---:B------:R-:W-:Y:S02]  /*4f90*/  ISETP.GE.AND P5, PT, R13.reuse, R193, PT ;  /* 0x000000c10d00720c */ /* 0x040fe40003fa6270 */
[----:B------:R-:W-:Y:S02]  /*4fa0*/  ISETP.GE.AND P2, PT, R13, R192, PT ;  /* 0x000000c00d00720c */ /* 0x000fe40003f46270 */
[----:B------:R-:W-:Y:S02]  /*4fb0*/  FSEL R142, R142, -INF , !P1 ;  /* 0xff8000008e8e7808 */ /* 0x000fe40004800000 */
[----:B------:R-:W-:Y:S02]  /*4fc0*/  FMNMX.FTZ R18, R143, R18, !PT ;  /* 0x000000128f127209 */ /* 0x000fe40007810000 */
[----:B------:R-:W-:Y:S02]  /*4fd0*/  FMNMX.FTZ R17, R40, R17, !PT ;  /* 0x0000001128117209 */ /* 0x000fe40007810000 */
[----:B------:R-:W-:-:S02]  /*4fe0*/  IADD3 R13, R124, 0x48, RZ ;  /* 0x000000487c0d7810 */ /* 0x000fc40007ffe0ff */
[----:B------:R-:W-:Y:S02]  /*4ff0*/  FSEL R149, R149, -INF , !P3 ;  /* 0xff80000095957808 */ /* 0x000fe40005800000 */
[----:B------:R-:W-:Y:S02]  /*5000*/  FSEL R156, R156, -INF , !P5 ;  /* 0xff8000009c9c7808 */ /* 0x000fe40006800000 */
[----:B------:R-:W-:Y:S02]  /*5010*/  FMNMX.FTZ R18, R142, R18, !PT ;  /* 0x000000128e127209 */ /* 0x000fe40007810000 */
[----:B------:R-:W-:Y:S02]  /*5020*/  FMNMX.FTZ R17, R172, R17, !PT ;  /* 0x00000011ac117209 */ /* 0x000fe40007810000 */
[----:B------:R-:W-:Y:S02]  /*5030*/  ISETP.GE.AND P4, PT, R14, R192, PT ;  /* 0x000000c00e00720c */ /* 0x000fe40003f86270 */
[----:B------:R-:W-:-:S02]  /*5040*/  ISETP.GE.AND P1, PT, R13, R193, PT ;  /* 0x000000c10d00720c */ /* 0x000fc40003f26270 */
[----:B------:R-:W-:Y:S02]  /*5050*/  ISETP.GE.AND P3, PT, R13, R192, PT ;  /* 0x000000c00d00720c */ /* 0x000fe40003f66270 */
[C---:B------:R-:W-:Y:S02]  /*5060*/  IADD3 R13, R124.reuse, 0x50, RZ ;  /* 0x000000507c0d7810 */ /* 0x040fe40007ffe0ff */
[----:B------:R-:W-:Y:S02]  /*5070*/  IADD3 R14, R124, 0x49, RZ ;  /* 0x000000497c0e7810 */ /* 0x000fe40007ffe0ff */
[----:B------:R-:W-:Y:S02]  /*5080*/  FMNMX.FTZ R18, R156, R18, !PT ;  /* 0x000000129c127209 */ /* 0x000fe40007810000 */
[----:B------:R-:W-:Y:S02]  /*5090*/  FMNMX.FTZ R17, R144, R17, !PT ;  /* 0x0000001190117209 */ /* 0x000fe40007810000 */
[----:B------:R-:W-:-:S02]  /*50a0*/  FSEL R162, R162, -INF , !P4 ;  /* 0xff800000a2a27808 */ /* 0x000fc40006000000 */
[----:B------:R-:W-:Y:S02]  /*50b0*/  FSEL R159, R159, -INF , !P1 ;  /* 0xff8000009f9f7808 */ /* 0x000fe40004800000 */
[CC--:B------:R-:W-:Y:S02]  /*50c0*/  ISETP.GE.AND P4, PT, R13.reuse, R193.reuse, PT ;  /* 0x000000c10d00720c */ /* 0x0c0fe40003f86270 */
[----:B------:R-:W-:Y:S02]  /*50d0*/  ISETP.GE.AND P1, PT, R13, R192, PT ;  /* 0x000000c00d00720c */ /* 0x000fe40003f26270 */
[----:B------:R-:W-:Y:S02]  /*50e0*/  IADD3 R13, R124, 0x51, RZ ;  /* 0x000000517c0d7810 */ /* 0x000fe40007ffe0ff */
[----:B------:R-:W-:Y:S02]  /*50f0*/  ISETP.GE.AND P5, PT, R14, R193, PT ;  /* 0x000000c10e00720c */ /* 0x000fe40003fa6270 */
[----:B------:R-:W-:-:S02]  /*5100*/  FMNMX.FTZ R18, R157, R18, !PT ;  /* 0x000000129d127209 */ /* 0x000fc40007810000 */
[----:B------:R-:W-:Y:S02]  /*5110*/  FMNMX.FTZ R17, R145, R17, !PT ;  /* 0x0000001191117209 */ /* 0x000fe40007810000 */
[----:B------:R-:W-:Y:S02]  /*5120*/  FSEL R161, R161, -INF , !P2 ;  /* 0xff800000a1a17808 */ /* 0x000fe40005000000 */
[----:B-1----:R-:W-:Y:S02]  /*5130*/  FSEL R164, R164, -INF , !P3 ;  /* 0xff800000a4a47808 */ /* 0x002fe40005800000 */
[-C--:B------:R-:W-:Y:S02]  /*5140*/  ISETP.GE.AND P2, PT, R14, R192.reuse, PT ;  /* 0x000000c00e00720c */ /* 0x080fe40003f46270 */
        /* <DEDUP_REMOVED lines=9> */
[----:B------:R-:W-:Y:S02]  /*51e0*/  FSEL R171, R171, -INF , !P4 ;  /* 0xff800000abab7808 */ /* 0x000fe40006000000 */
        /* <DEDUP_REMOVED lines=27> */
[----:B------:R-:W-:-:S02]  /*53a0*/  ISETP.GE.AND P4, PT, R13, R193, PT ;  /* 0x000000c10d00720c */ /* 0x000fc40003f86270 */
[----:B------:R-:W-:Y:S02]  /*53b0*/  IADD3 R16, R124, 0x69, RZ ;  /* 0x000000697c107810 */ /* 0x000fe40007ffe0ff */
[----:B------:R-:W-:Y:S02]  /*53c0*/  FSEL R154, R154, -INF , !P5 ;  /* 0xff8000009a9a7808 */ /* 0x000fe40006800000 */
[----:B------:R-:W-:Y:S02]  /*53d0*/  FMNMX.FTZ R18, R155, R18, !PT ;  /* 0x000000129b127209 */ /* 0x000fe40007810000 */
[----:B------:R-:W-:Y:S02]  /*53e0*/  FMNMX.FTZ R17, R167, R17, !PT ;  /* 0x00000011a7117209 */ /* 0x000fe40007810000 */
[----:B------:R-:W-:Y:S02]  /*53f0*/  IADD3 R15, R124, 0x70, RZ ;  /* 0x000000707c0f7810 */ /* 0x000fe40007ffe0ff */
[----:B------:R-:W-:-:S02]  /*5400*/  ISETP.GE.AND P6, PT, R16, R193, PT ;  /* 0x000000c11000720c */ /* 0x000fc40003fc6270 */
[----:B------:R-:W-:Y:S02]  /*5410*/  FSEL R153, R153, -INF , !P4 ;  /* 0xff80000099997808 */ /* 0x000fe40006000000 */
[----:B------:R-:W-:Y:S02]  /*5420*/  FMNMX.FTZ R18, R154, R18, !PT ;  /* 0x000000129a127209 */ /* 0x000fe40007810000 */
[----:B------:R-:W-:Y:S02]  /*5430*/  FMNMX.FTZ R17, R166, R17, !PT ;  /* 0x00000011a6117209 */ /* 0x000fe40007810000 */
[----:B------:R-:W-:Y:S02]  /*5440*/  FSEL R160, R160, -INF , !P1 ;  /* 0xff800000a0a07808 */ /* 0x000fe40004800000 */
[----:B------:R-:W-:Y:S02]  /*5450*/  IADD3 R14, R124, 0x71, RZ ;  /* 0x000000717c0e7810 */ /* 0x000fe40007ffe0ff */
[----:B------:R-:W-:-:S02]  /*5460*/  ISETP.GE.AND P5, PT, R15, R193, PT ;  /* 0x000000c10f00720c */ /* 0x000fc40003fa6270 */
[----:B------:R-:W-:Y:S02]  /*5470*/  FSEL R152, R152, -INF , !P6 ;  /* 0xff80000098987808 */ /* 0x000fe40007000000 */
[----:B------:R-:W-:Y:S02]  /*5480*/  FMNMX.FTZ R18, R153, R18, !PT ;  /* 0x0000001299127209 */ /* 0x000fe40007810000 */
[----:B------:R-:W-:Y:S02]  /*5490*/  FMNMX.FTZ R17, R163, R17, !PT ;  /* 0x00000011a3117209 */ /* 0x000fe40007810000 */
[----:B------:R-:W-:Y:S02]  /*54a0*/  ISETP.GE.AND P1, PT, R13, R192, PT ;  /* 0x000000c00d00720c */ /* 0x000fe40003f26270 */
[----:B------:R-:W-:Y:S02]  /*54b0*/  IADD3 R13, R124, 0x78, RZ ;  /* 0x000000787c0d7810 */ /* 0x000fe40007ffe0ff */
[----:B------:R-:W-:-:S02]  /*54c0*/  ISETP.GE.AND P4, PT, R14, R193, PT ;  /* 0x000000c10e00720c */ /* 0x000fc40003f86270 */
[----:B------:R-:W-:Y:S02]  /*54d0*/  FSEL R140, R140, -INF , !P5 ;  /* 0xff8000008c8c7808 */ /* 0x000fe40006800000 */
[----:B------:R-:W-:Y:S02]  /*54e0*/  FMNMX.FTZ R18, R152, R18, !PT ;  /* 0x0000001298127209 */ /* 0x000fe40007810000 */
[----:B------:R-:W-:Y:S02]  /*54f0*/  FSEL R151, R151, -INF , !P3 ;  /* 0xff80000097977808 */ /* 0x000fe40005800000 */
        /* <DEDUP_REMOVED lines=23> */
[-C--:B------:R-:W-:Y:S02]  /*5670*/  ISETP.GE.AND P1, PT, R13, R192.reuse, PT ;  /* 0x000000c00d00720c */ /* 0x080fe40003f26270 */
[----:B------:R-:W-:Y:S02]  /*5680*/  FSEL R65, R6, -INF , !P2 ;  /* 0xff80000006417808 */ /* 0x000fe40005000000 */
[----:B------:R-:W-:Y:S02]  /*5690*/  FMNMX.FTZ R17, R66, R17, !PT ;  /* 0x0000001142117209 */ /* 0x000fe40007810000 */
[----:B------:R-:W-:Y:S02]  /*56a0*/  ISETP.GE.AND P2, PT, R124, R192, PT ;  /* 0x000000c07c00720c */ /* 0x000fe40003f46270 */
[----:B------:R-:W-:Y:S01]  /*56b0*/  FSEL R64, R7, -INF , !P1 ;  /* 0xff80000007407808 */ /* 0x000fe20004800000 */
[----:B------:R-:W-:Y:S01]  /*56c0*/  LDSM.16.MT88.4 R124, [R216+0xc000] ;  /* 0x00c00000d87c783b */ /* 0x000fe20000004200 */
[----:B------:R-:W-:-:S02]  /*56d0*/  FMNMX.FTZ R17, R65, R17, !PT ;  /* 0x0000001141117209 */ /* 0x000fc40007810000 */
[----:B------:R-:W-:Y:S02]  /*56e0*/  FSEL R63, R63, -INF , !P2 ;  /* 0xff8000003f3f7808 */ /* 0x000fe40005000000 */
[----:B------:R-:W-:-:S04]  /*56f0*/  FMNMX.FTZ R7, R64, R17, !PT ;  /* 0x0000001140077209 */ /* 0x000fc80007810000 */
[----:B------:R-:W-:Y:S02]  /*5700*/  FMNMX.FTZ R7, R63, R7, !PT ;  /* 0x000000073f077209 */ /* 0x000fe40007810000 */
[----:B-1----:R-:W-:-:S03]  /*5710*/  FMNMX.FTZ R15, R16, R15, !PT ;  /* 0x0000000f100f7209 */ /* 0x002fc60007810000 */
[----:B------:R-:W1:Y:S04]  /*5720*/  SHFL.BFLY PT, R6, R7, 0x2, 0x1f ;  /* 0x0c401f0007067f89 */ /* 0x000e6800000e0000 */
[----:B------:R-:W2:Y:S04]  /*5730*/  SHFL.BFLY PT, R132, R15, 0x1, 0x1f ;  /* 0x0c201f000f847f89 */ /* 0x000ea800000e0000 */
[----:B------:R-:W-:Y:S01]  /*5740*/  LDSM.16.MT88.4 R16, [R213+0xc800] ;  /* 0x00c80000d510783b */ /* 0x000fe20000004200 */
        /* <DEDUP_REMOVED lines=18> */
[----:B------:R-:W-:Y:S01]  /*5870*/  LDSM.16.MT88.4 R4, [R212+0x10000] ;  /* 0x01000000d404783b */ /* 0x000fe20000004200 */
[----:B------:R-:W1:Y:S01]  /*5880*/  MUFU.EX2 R57, R57 ;  /* 0x0000003900397308 */ /* 0x000e620000000800 */
[----:B------:R-:W-:-:S02]  /*5890*/  FFMA.FTZ R47, R12, c[0x0][0x23c], -R136 ;  /* 0x00008f000c2f7a23 */ /* 0x000fc40000010888 */
[----:B------:R-:W-:Y:S01]  /*58a0*/  FSEL R62, R62, RZ, P1 ;  /* 0x000000ff3e3e7208 */ /* 0x000fe20000800000 */
[----:B------:R-:W-:Y:S01]  /*58b0*/  LDSM.16.MT88.4 R12, [R212+0xc800] ;  /* 0x00c80000d40c783b */ /* 0x000fe20000004200 */
[--C-:B------:R-:W-:Y:S01]  /*58c0*/  FFMA.FTZ R46, R30, c[0x0][0x23c], -R136.reuse ;  /* 0x00008f001e2e7a23 */ /* 0x100fe20000010888 */
[----:B------:R-:W-:Y:S01]  /*58d0*/  ISETP.GE.AND P1, PT, R133, 0x2, PT ;  /* 0x000000028500780c */ /* 0x000fe20003f26270 */
[----:B------:R-:W-:Y:S01]  /*58e0*/  FFMA.FTZ R43, R28, c[0x0][0x23c], -R136 ;  /* 0x00008f001c2b7a23 */ /* 0x000fe20000010888 */
[----:B------:R-:W-:Y:S01]  /*58f0*/  MUFU.EX2 R56, R56 ;  /* 0x0000003800387308 */ /* 0x000fe20000000800 */
[--C-:B------:R-:W-:Y:S02]  /*5900*/  FFMA.FTZ R59, R93, c[0x0][0x23c], -R62.reuse ;  /* 0x00008f005d3b7a23 */ /* 0x100fe4000001083e */
[----:B------:R-:W2:Y:S01]  /*5910*/  LDSM.16.MT88.4 R92, [R216+0x10000] ;  /* 0x01000000d85c783b */ /* 0x000ea20000004200 */
[--C-:B------:R-:W-:Y:S02]  /*5920*/  FFMA.FTZ R61, R80, c[0x0][0x23c], -R62.reuse ;  /* 0x00008f00503d7a23 */ /* 0x100fe4000001083e */
[----:B------:R-:W-:-:S02]  /*5930*/  FFMA.FTZ R60, R82, c[0x0][0x23c], -R62 ;  /* 0x00008f00523c7a23 */ /* 0x000fc4000001083e */
[--C-:B------:R-:W-:Y:S01]  /*5940*/  FFMA.FTZ R53, R104, c[0x0][0x23c], -R62.reuse ;  /* 0x00008f0068357a23 */ /* 0x100fe2000001083e */
[----:B------:R-:W3:Y:S01]  /*5950*/  MUFU.EX2 R52, R52 ;  /* 0x0000003400347308 */ /* 0x000ee20000000800 */
[--C-:B------:R-:W-:Y:S01]  /*5960*/  FFMA.FTZ R54, R11, c[0x0][0x23c], -R62.reuse ;  /* 0x00008f000b367a23 */ /* 0x100fe2000001083e */
[----:B-1----:R-:W-:Y:S01]  /*5970*/  F2FP.BF16.PACK_AB R68, R57, R58 ;  /* 0x0000003a3944723e */ /* 0x002fe200000010ff */
[--C-:B------:R-:W-:Y:S02]  /*5980*/  FFMA.FTZ R49, R10, c[0x0][0x23c], -R62.reuse ;  /* 0x00008f000a317a23 */ /* 0x100fe4000001083e */
[--C-:B------:R-:W-:Y:S02]  /*5990*/  FFMA.FTZ R48, R9, c[0x0][0x23c], -R62.reuse ;  /* 0x00008f0009307a23 */ /* 0x100fe4000001083e */
[----:B------:R-:W-:Y:S01]  /*59a0*/  FFMA.FTZ R45, R8, c[0x0][0x23c], -R62 ;  /* 0x00008f00082d7a23 */ /* 0x000fe2000001083e */
[----:B------:R-:W-:Y:S01]  /*59b0*/  MUFU.EX2 R61, R61 ;  /* 0x0000003d003d7308 */ /* 0x000fe20000000800 */
[----:B------:R-:W1:Y:S01]  /*59c0*/  LDSM.16.MT88.4 R8, [R216+0x10800] ;  /* 0x01080000d808783b */ /* 0x000e620000004200 */
[----:B------:R-:W-:-:S02]  /*59d0*/  FFMA.FTZ R42, R29, c[0x0][0x23c], -R136 ;  /* 0x00008f001d2a7a23 */ /* 0x000fc40000010888 */
[----:B------:R-:W-:Y:S01]  /*59e0*/  FFMA.FTZ R2, R44, c[0x0][0x23c], -R136 ;  /* 0x00008f002c027a23 */ /* 0x000fe20000010888 */
[----:B------:R-:W4:Y:S01]  /*59f0*/  LDSM.16.MT88.4 R28, [R213+0x10800] ;  /* 0x01080000d51c783b */ /* 0x000f220000004200 */
[--C-:B------:R-:W-:Y:S02]  /*5a00*/  FFMA.FTZ R44, R41, c[0x0][0x23c], -R62.reuse ;  /* 0x00008f00292c7a23 */ /* 0x100fe4000001083e */
[----:B------:R-:W5:Y:S01]  /*5a10*/  MUFU.EX2 R60, R60 ;  /* 0x0000003c003c7308 */ /* 0x000f620000000800 */
        /* <DEDUP_REMOVED lines=36> */
[C---:B--2---:R-:W-:Y:S01]  /*5c60*/  HMMA.16816.F32.BF16 R96, R68.reuse, R92, RZ ;  /* 0x0000005c4460723c */ /* 0x044fe200000418ff */
[--C-:B------:R-:W-:Y:S01]  /*5c70*/  FFMA.FTZ R163, R163, c[0x0][0x23c], -R62.reuse ;  /* 0x00008f00a3a37a23 */ /* 0x100fe2000001083e */
[----:B------:R-:W-:Y:S01]  /*5c80*/  MUFU.EX2 R54, R54 ;  /* 0x0000003600367308 */ /* 0x000fe20000000800 */
[----:B------:R-:W-:Y:S02]  /*5c90*/  FFMA.FTZ R160, R160, c[0x0][0x23c], -R62 ;  /* 0x00008f00a0a07a23 */ /* 0x000fe4000001083e */
[--C-:B------:R-:W-:Y:S02]  /*5ca0*/  FFMA.FTZ R155, R155, c[0x0][0x23c], -R136.reuse ;  /* 0x00008f009b9b7a23 */ /* 0x100fe40000010888 */
[--C-:B------:R-:W-:Y:S01]  /*5cb0*/  FFMA.FTZ R154, R154, c[0x0][0x23c], -R136.reuse ;  /* 0x00008f009a9a7a23 */ /* 0x100fe20000010888 */
[----:B------:R-:W-:Y:S01]  /*5cc0*/  HMMA.16816.F32.BF16 R92, R68, R94, RZ ;  /* 0x0000005e445c723c */ /* 0x000fe200000418ff */
[--C-:B------:R-:W-:Y:S01]  /*5cd0*/  FFMA.FTZ R153, R153, c[0x0][0x23c], -R136.reuse ;  /* 0x00008f0099997a23 */ /* 0x100fe20000010888 */
        /* <DEDUP_REMOVED lines=12> */
[----:B------:R-:W5:Y:S01]  /*5da0*/  MUFU.EX2 R45, R45 ;  /* 0x0000002d002d7308 */ /* 0x000f620000000800 */
[----:B------:R-:W-:-:S02]  /*5db0*/  FADD.FTZ R59, R59, R60 ;  /* 0x0000003c3b3b7221 */ /* 0x000fc40000010000 */
[----:B------:R-:W-:Y:S02]  /*5dc0*/  FFMA.FTZ R242, R137, c[0x0][0x23c], -R136 ;  /* 0x00008f0089f27a23 */ /* 0x000fe40000010888 */
[----:B------:R-:W-:Y:S01]  /*5dd0*/  FFMA.FTZ R241, R63, c[0x0][0x23c], -R62 ;  /* 0x00008f003ff17a23 */ /* 0x000fe2000001083e */
[----:B------:R-:W-:Y:S01]  /*5de0*/  HMMA.16816.F32.BF16 R112, R68, R108, RZ ;  /* 0x0000006c4470723c */ /* 0x000fe200000418ff */
[----:B------:R-:W-:Y:S01]  /*5df0*/  FADD.FTZ R56, R52, R56 ;  /* 0x0000003834387221 */ /* 0x000fe20000010000 */
[----:B------:R-:W-:Y:S01]  /*5e00*/  MUFU.EX2 R46, R46 ;  /* 0x0000002e002e7308 */ /* 0x000fe20000000800 */
[----:B------:R-:W-:-:S05]  /*5e10*/  FADD.FTZ R59, R53, R59 ;  /* 0x0000003b353b7221 */ /* 0x000fca0000010000 */
        /* <DEDUP_REMOVED lines=18> */
[----:B--2---:R-:W-:Y:S01]  /*5f40*/  F2FP.BF16.PACK_AB R5, R49, R54 ;  /* 0x000000363105723e */ /* 0x004fe200000010ff */
[----:B------:R-:W2:Y:S01]  /*5f50*/  MUFU.EX2 R141, R141 ;  /* 0x0000008d008d7308 */ /* 0x000ea20000000800 */
[----:B------:R-:W-:-:S02]  /*5f60*/  FADD.FTZ R55, R55, R56 ;  /* 0x0000003837377221 */ /* 0x000fc40000010000 */
[----:B------:R-:W-:Y:S02]  /*5f70*/  FADD.FTZ R54, R54, R59 ;  /* 0x0000003b36367221 */ /* 0x000fe40000010000 */
[----:B------:R-:W-:Y:S01]  /*5f80*/  F2FP.BF16.PACK_AB R6, R47, R50 ;  /* 0x000000322f06723e */ /* 0x000fe200000010ff */
[----:B------:R-:W-:Y:S01]  /*5f90*/  FADD.FTZ R55, R51, R55 ;  /* 0x0000003733377221 */ /* 0x000fe20000010000 */
[----:B-----5:R-:W-:Y:S01]  /*5fa0*/  F2FP.BF16.PACK_AB R7, R45, R48 ;  /* 0x000000302d07723e */ /* 0x020fe200000010ff */
[----:B------:R-:W-:Y:S01]  /*5fb0*/  MUFU.EX2 R143, R143 ;  /* 0x0000008f008f7308 */ /* 0x000fe20000000800 */
[----:B------:R-:W-:Y:S02]  /*5fc0*/  FADD.FTZ R54, R49, R54 ;  /* 0x0000003631367221 */ /* 0x000fe40000010000 */
[----:B------:R-:W-:Y:S02]  /*5fd0*/  FADD.FTZ R50, R50, R55 ;  /* 0x0000003732327221 */ /* 0x000fe40000010000 */
[----:B------:R-:W-:Y:S01]  /*5fe0*/  FADD.FTZ R48, R48, R54 ;  /* 0x0000003630307221 */ /* 0x000fe20000010000 */
[----:B------:R-:W-:Y:S01]  /*5ff0*/  HMMA.16816.F32.BF16 R104, R4, R12, R104 ;  /* 0x0000000c0468723c */ /* 0x000fe20000041868 */
[----:B------:R-:W-:Y:S01]  /*6000*/  FADD.FTZ R50, R47, R50 ;  /* 0x000000322f327221 */ /* 0x000fe20000010000 */
[----:B------:R-:W3:Y:S01]  /*6010*/  MUFU.EX2 R142, R142 ;  /* 0x0000008e008e7308 */ /* 0x000ee20000000800 */
[----:B------:R-:W-:-:S05]  /*6020*/  FADD.FTZ R48, R45, R48 ;  /* 0x000000302d307221 */ /* 0x000fca0000010000 */
[C---:B------:R-:W-:Y:S01]  /*6030*/  HMMA.16816.F32.BF16 R100, R4.reuse, R14, R100 ;  /* 0x0000000e0464723c */ /* 0x040fe20000041864 */
[----:B------:R-:W5:Y:S01]  /*6040*/  LDSM.16.MT88.4 R12, [R212+0x10800] ;  /* 0x01080000d40c783b */ /* 0x000f620000004200 */
[----:B------:R-:W-:Y:S06]  /*6050*/  MUFU.EX2 R144, R144 ;  /* 0x0000009000907308 */ /* 0x000fec0000000800 */
[C---:B-1----:R-:W-:Y:S02]  /*6060*/  HMMA.16816.F32.BF16 R96, R4.reuse, R8, R96 ;  /* 0x000000080460723c */ /* 0x042fe40000041860 */
        /* <DEDUP_REMOVED lines=29> */
[C---:B-----5:R-:W-:Y:S02]  /*6240*/  HMMA.16816.F32.BF16 R72, R4.reuse, R12, R72 ;  /* 0x0000000c0448723c */ /* 0x060fe40000041848 */
[----:B------:R-:W5:Y:S06]  /*6250*/  MUFU.EX2 R170, R170 ;  /* 0x000000aa00aa7308 */ /* 0x000f6c0000000800 */
        /* <DEDUP_REMOVED lines=55> */
[----:B---3--:R-:W-:-:S02]  /*65d0*/  F2FP.BF16.PACK_AB R6, R142, R143 ;  /* 0x0000008f8e06723e */ /* 0x008fc400000010ff */
[----:B------:R-:W-:Y:S01]  /*65e0*/  F2FP.BF16.PACK_AB R5, R145, R144 ;  /* 0x000000909105723e */ /* 0x000fe200000010ff */
        /* <DEDUP_REMOVED lines=22> */
[----:B------:R-:W1:Y:S07]  /*6750*/  LDSM.16.MT88.4 R20, [R214+0xe000] ;  /* 0x00e00000d614783b */ /* 0x000e6e0000004200 */
        /* <DEDUP_REMOVED lines=12> */
[C---:B------:R-:W-:Y:S01]  /*6820*/  F2FP.BF16.PACK_AB R5, R162.reuse, R161 ;  /* 0x000000a1a205723e */ /* 0x040fe200000010ff */
[----:B------:R-:W-:Y:S01]  /*6830*/  FADD.FTZ R161, R161, R148 ;  /* 0x00000094a1a17221 */ /* 0x000fe20000010000 */
[----:B----4-:R-:W-:Y:S01]  /*6840*/  F2FP.BF16.PACK_AB R7, R165, R164 ;  /* 0x000000a4a507723e */ /* 0x010fe200000010ff */
        /* <DEDUP_REMOVED lines=9> */
[C---:B------:R-:W-:Y:S08]  /*68e0*/  HMMA.16816.F32.BF16 R120, R4.reuse, R20, R120 ;  /* 0x000000140478723c */ /* 0x040ff00000041878 */
        /* <DEDUP_REMOVED lines=20> */
[----:B-----5:R-:W-:Y:S01]  /*6a30*/  F2FP.BF16.PACK_AB R4, R170, R171 ;  /* 0x000000abaa04723e */ /* 0x020fe200000010ff */
        /* <DEDUP_REMOVED lines=85> */
[----:B------:R-:W-:Y:S01]  /*6f90*/  F2FP.BF16.PACK_AB R6, R242, R26 ;  /* 0x0000001af206723e */ /* 0x000fe200000010ff */
[C---:B------:R-:W-:Y:S01]  /*6fa0*/  FADD.FTZ R147, R28.reuse, R147 ;  /* 0x000000931c937221 */ /* 0x040fe20000010000 */
[----:B------:R-:W-:Y:S01]  /*6fb0*/  F2FP.BF16.PACK_AB R5, R28, R27 ;  /* 0x0000001b1c05723e */ /* 0x000fe200000010ff */
        /* <DEDUP_REMOVED lines=42> */
[----:B-1----:R-:W-:Y:S01]  /*7260*/  IMAD.MOV R7, RZ, RZ, -R11 ;  /* 0x000000ffff077224 */ /* 0x002fe200078e0a0b */
[----:B------:R-:W-:-:S03]  /*7270*/  MOV R10, RZ ;  /* 0x000000ff000a7202 */ /* 0x000fc60000000f00 */
[----:B------:R-:W-:-:S04]  /*7280*/  IMAD R7, R7, R37, RZ ;  /* 0x0000002507077224 */ /* 0x000fc800078e02ff */
[----:B------:R-:W-:-:S06]  /*7290*/  IMAD.HI.U32 R7, R11, R7, R10 ;  /* 0x000000070b077227 */ /* 0x000fcc00078e000a */
[----:B------:R-:W-:-:S04]  /*72a0*/  IMAD.HI.U32 R8, R7, R6, RZ ;  /* 0x0000000607087227 */ /* 0x000fc800078e00ff */
[----:B------:R-:W-:-:S04]  /*72b0*/  IMAD.HI.U32 R7, R7, R4, RZ ;  /* 0x0000000407077227 */ /* 0x000fc800078e00ff */
[----:B------:R-:W-:Y:S02]  /*72c0*/  IMAD.MOV R5, RZ, RZ, -R8 ;  /* 0x000000ffff057224 */ /* 0x000fe400078e0a08 */
[----:B------:R-:W-:Y:S02]  /*72d0*/  IMAD.MOV R2, RZ, RZ, -R7 ;  /* 0x000000ffff027224 */ /* 0x000fe400078e0a07 */
[C---:B------:R-:W-:Y:S02]  /*72e0*/  IMAD R5, R37.reuse, R5, R6 ;  /* 0x0000000525057224 */ /* 0x040fe400078e0206 */
[C---:B------:R-:W-:Y:S01]  /*72f0*/  IMAD R2, R37.reuse, R2, R4 ;  /* 0x0000000225027224 */ /* 0x040fe200078e0204 */
[----:B------:R-:W-:Y:S02]  /*7300*/  LOP3.LUT R4, RZ, c[0x0][0x2d0], RZ, 0x33, !PT ;  /* 0x0000b400ff047a12 */ /* 0x000fe400078e33ff */
        /* <DEDUP_REMOVED lines=8> */
[----:B------:R-:W-:-:S07]  /*7390*/  ISETP.NE.AND P2, PT, RZ, c[0x0][0x2d0], PT ;  /* 0x0000b400ff007a0c */ /* 0x000fce0003f45270 */
[----:B------:R-:W-:Y:S02]  /*73a0*/  @P6 IADD3 R8, R8, 0x1, RZ ;  /* 0x0000000108086810 */ /* 0x000fe40007ffe0ff */
[----:B------:R-:W-:-:S03]  /*73b0*/  @P5 IADD3 R7, R7, 0x1, RZ ;  /* 0x0000000107075810 */ /* 0x000fc60007ffe0ff */
[----:B------:R-:W-:Y:S02]  /*73c0*/  IMAD.MOV.U32 R0, RZ, RZ, R8 ;  /* 0x000000ffff007224 */ /* 0x000fe400078e0008 */
[----:B------:R-:W-:-:S03]  /*73d0*/  @!P1 IMAD.MOV R7, RZ, RZ, -R7 ;  /* 0x000000ffff079224 */ /* 0x000fc600078e0a07 */
[----:B------:R-:W-:-:S04]  /*73e0*/  @!P3 IADD3 R0, -R0, RZ, RZ ;  /* 0x000000ff0000b210 */ /* 0x000fc80007ffe1ff */
[C---:B------:R-:W-:Y:S02]  /*73f0*/  SEL R0, R4.reuse, R0, !P2 ;  /* 0x0000000004007207 */ /* 0x040fe40005000000 */
[----:B------:R-:W-:-:S03]  /*7400*/  SEL R4, R4, R7, !P2 ;  /* 0x0000000704047207 */ /* 0x000fc60005000000 */
[----:B------:R-:W-:-:S04]  /*7410*/  IMAD.WIDE R8, R0, 0x4, R234 ;  /* 0x0000000400087825 */ /* 0x000fc800078e02ea */
[----:B------:R-:W-:Y:S01]  /*7420*/  IMAD.WIDE R6, R4, 0x4, R234 ;  /* 0x0000000404067825 */ /* 0x000fe200078e02ea */
[----:B------:R-:W2:Y:S04]  /*7430*/  LDG.E R2, [R8.64] ;  /* 0x0000000808027981 */ /* 0x000ea8000c1e1900 */
[----:B------:R1:W2:Y:S01]  /*7440*/  LDG.E R5, [R6.64] ;  /* 0x0000000806057981 */ /* 0x0002a2000c1e1900 */
[----:B------:R-:W-:Y:S01]  /*7450*/  IMAD.IADD R0, R0, 0x1, -R4 ;  /* 0x0000000100007824 */ /* 0x000fe200078e0a04 */
[----:B------:R-:W-:-:S05]  /*7460*/  MOV R4, c[0x0][0x2d0] ;  /* 0x0000b40000047a02 */ /* 0x000fca0000000f00 */
[----:B------:R-:W-:-:S05]  /*7470*/  IMAD R4, R0, R4, -0x80 ;  /* 0xffffff8000047424 */ /* 0x000fca00078e0204 */
[----:B------:R-:W-:-:S05]  /*7480*/  SHF.R.S32.HI R0, RZ, 0x1f, R4 ;  /* 0x0000001fff007819 */ /* 0x000fca0000011404 */
[----:B------:R-:W-:-:S04]  /*7490*/  IMAD R0, R0, c[0x0][0x1a0], RZ ;  /* 0x0000680000007a24 */ /* 0x000fc800078e02ff */
[C---:B------:R-:W-:Y:S02]  /*74a0*/  IMAD R0, R4.reuse, c[0x0][0x1a4], R0 ;  /* 0x0000690004007a24 */ /* 0x040fe400078e0200 */
[----:B-1----:R-:W-:-:S05]  /*74b0*/  IMAD.WIDE.U32 R6, R4, c[0x0][0x1a0], RZ ;  /* 0x0000680004067a25 */ /* 0x002fca00078e00ff */
        /* <DEDUP_REMOVED lines=9> */
.L_x_2375:
[----:B------:R-:W-:-:S05]  /*7550*/  IMAD.MOV.U32 R0, RZ, RZ, c[0x0][0x1a0] ;  /* 0x00006800ff007624 */ /* 0x000fca00078e00ff */
[----:B------:R-:W-:-:S04]  /*7560*/  LEA R0, -R0, RZ, 0x7 ;  /* 0x000000ff00007211 */ /* 0x000fc800078e39ff */
[----:B------:R-:W-:Y:S02]  /*7570*/  SHF.R.S32.HI R2, RZ, 0x1f, R0 ;  /* 0x0000001fff027819 */ /* 0x000fe40000011400 */
.L_x_2376:
[----:B------:R-:W-:Y:S01]  /*7580*/  ULDC.64 UR4, c[0x0][0x1a0] ;  /* 0x0000680000047ab9 */ /* 0x000fe20000000a00 */
[C---:B------:R-:W-:Y:S01]  /*7590*/  LEA R225, P1, R0.reuse, R225, 0x1 ;  /* 0x000000e100e17211 */ /* 0x040fe200078208ff */
[----:B------:R-:W-:Y:S01]  /*75a0*/  USHF.L.U32 UR7, UR4, 0x5, URZ ;  /* 0x0000000504077899 */ /* 0x000fe2000800063f */
[----:B------:R-:W-:Y:S01]  /*75b0*/  IMAD R194, R227, 0x80, R194 ;  /* 0x00000080e3c27824 */ /* 0x000fe200078e02c2 */
[----:B------:R-:W-:Y:S01]  /*75c0*/  UMOV UR6, 0x5 ;  /* 0x0000000500067882 */ /* 0x000fe20000000000 */
[C---:B------:R-:W-:Y:S01]  /*75d0*/  LEA.HI.X R224, R0.reuse, R224, R2, 0x1, P1 ;  /* 0x000000e000e07211 */ /* 0x040fe200008f0c02 */
[----:B------:R-:W-:Y:S01]  /*75e0*/  USHF.L.U64.HI UR5, UR4, UR6, UR5 ;  /* 0x0000000604057299 */ /* 0x000fe20008010205 */
[----:B------:R-:W-:Y:S01]  /*75f0*/  IADD3 R0, P2, R0, R38, RZ ;  /* 0x0000002600007210 */ /* 0x000fe20007f5e0ff */
[----:B------:R-:W-:Y:S01]  /*7600*/  IMAD.MOV.U32 R14, RZ, RZ, R225 ;  /* 0x000000ffff0e7224 */ /* 0x000fe200078e00e1 */
[----:B------:R-:W-:Y:S01]  /*7610*/  IADD3 R4, P1, R225, UR7, RZ ;  /* 0x00000007e1047c10 */ /* 0x000fe2000ff3e0ff */
[----:B------:R-:W-:Y:S01]  /*7620*/  IMAD.MOV.U32 R15, RZ, RZ, R224 ;  /* 0x000000ffff0f7224 */ /* 0x000fe200078e00e0 */
[----:B------:R-:W-:Y:S01]  /*7630*/  ISETP.GE.AND P5, PT, R194, R193, PT ;  /* 0x000000c1c200720c */ /* 0x000fe20003fa6270 */
[----:B------:R-:W-:Y:S01]  /*7640*/  IMAD.X R2, R2, 0x1, R36, P2 ;  /* 0x0000000102027824 */ /* 0x000fe200010e0624 */
[----:B------:R-:W-:-:S02]  /*7650*/  IADD3.X R5, R224, UR5, RZ, P1, !PT ;  /* 0x00000005e0057c10 */ /* 0x000fc40008ffe4ff */
[----:B------:R-:W-:Y:S01]  /*7660*/  IADD3 R6, P1, R4, UR7, RZ ;  /* 0x0000000704067c10 */ /* 0x000fe2000ff3e0ff */
[----:B------:R-:W-:Y:S01]  /*7670*/  @!PT LDS RZ, [RZ] ;  /* 0x00000000fffff984 */ /* 0x000fe20000000800 */
[----:B------:R-:W-:Y:S01]  /*7680*/  @!PT LDS RZ, [RZ] ;  /* 0x00000000fffff984 */ /* 0x000fe20000000800 */
[----:B------:R-:W-:Y:S01]  /*7690*/  @!PT LDS RZ, [RZ] ;  /* 0x00000000fffff984 */ /* 0x000fe20000000800 */
[----:B------:R1:W-:Y:S01]  /*76a0*/  LDGSTS.E.BYPASS.LTC128B.128 [R228+0xc000], [R14.64] ;  /* 0x0c0000000ee47fae */ /* 0x0003e2000b901d48 */
        /* <DEDUP_REMOVED lines=18> */
[----:B---3--:R-:W-:-:S03]  /*77d0*/  IADD3 R4, P1, R10, UR7, RZ ;  /* 0x000000070a047c10 */ /* 0x008fc6000ff3e0ff */
[----:B------:R5:W-:Y:S01]  /*77e0*/  LDGSTS.E.BYPASS.LTC128B.128 [R228+0xe800], [R10.64] ;  /* 0x0e8000000ae47fae */ /* 0x000be2000b901d48 */
[----:B------:R-:W-:-:S03]  /*77f0*/  IADD3.X R5, R11, UR5, RZ, P1, !PT ;  /* 0x000000050b057c10 */ /* 0x000fc60008ffe4ff */
[----:B------:R5:W-:Y:S01]  /*7800*/  LDGSTS.E.BYPASS.LTC128B.128 [R228+0x12800], [R10.64+0x80] ;  /* 0x128000800ae47fae */ /* 0x000be2000b901d48 */
[----:B----4-:R-:W-:-:S03]  /*7810*/  IADD3 R6, P1, R4, UR7, RZ ;  /* 0x0000000704067c10 */ /* 0x010fc6000ff3e0ff */
[----:B------:R2:W-:Y:S01]  /*7820*/  LDGSTS.E.BYPASS.LTC128B.128 [R228+0xf000], [R4.64] ;  /* 0x0f00000004e47fae */ /* 0x0005e2000b901d48 */
[----:B------:R-:W-:-:S03]  /*7830*/  IADD3.X R7, R5, UR5, RZ, P1, !PT ;  /* 0x0000000505077c10 */ /* 0x000fc60008ffe4ff */
[----:B------:R2:W-:Y:S01]  /*7840*/  LDGSTS.E.BYPASS.LTC128B.128 [R228+0x13000], [R4.64+0x80] ;  /* 0x1300008004e47fae */ /* 0x0005e2000b901d48 */
[----:B------:R-:W-:-:S03]  /*7850*/  ISETP.GE.AND P1, PT, R133, 0x3, PT ;  /* 0x000000038500780c */ /* 0x000fc60003f26270 */
[----:B------:R2:W-:Y:S04]  /*7860*/  LDGSTS.E.BYPASS.LTC128B.128 [R228+0xf800], [R6.64] ;  /* 0x0f80000006e47fae */ /* 0x0005e8000b901d48 */
[----:B------:R2:W-:Y:S04]  /*7870*/  LDGSTS.E.BYPASS.LTC128B.128 [R228+0x13800], [R6.64+0x80] ;  /* 0x1380008006e47fae */ /* 0x0005e8000b901d48 */
[----:B------:R-:W-:Y:S04]  /*7880*/  LDSM.16.M88.4 R160, [R222] ;  /* 0x00000000dea0783b */ /* 0x000fe80000000200 */
[----:B------:R-:W3:Y:S04]  /*7890*/  LDSM.16.M88.4 R52, [R221+0x4000] ;  /* 0x00400000dd34783b */ /* 0x000ee80000000200 */
[----:B------:R-:W4:Y:S04]  /*78a0*/  LDSM.16.M88.4 R36, [R221+0x5000] ;  /* 0x00500000dd24783b */ /* 0x000f280000000200 */
[----:B------:R-:W2:Y:S04]  /*78b0*/  LDSM.16.M88.4 R44, [R221+0x4800] ;  /* 0x00480000dd2c783b */ /* 0x000ea80000000200 */
[----:B------:R-:W2:Y:S04]  /*78c0*/  LDSM.16.M88.4 R28, [R221+0x5800] ;  /* 0x00580000dd1c783b */ /* 0x000ea80000000200 */
[----:B------:R-:W2:Y:S04]  /*78d0*/  LDSM.16.M88.4 R20, [R221+0x6000] ;  /* 0x00600000dd14783b */ /* 0x000ea80000000200 */
[----:B-1----:R-:W1:Y:S04]  /*78e0*/  LDSM.16.M88.4 R12, [R221+0x6800] ;  /* 0x00680000dd0c783b */ /* 0x002e680000000200 */
[----:B------:R-:W1:Y:S04]  /*78f0*/  LDSM.16.M88.4 R168, [R221+0x7000] ;  /* 0x00700000dda8783b */ /* 0x000e680000000200 */
[----:B------:R-:W-:Y:S04]  /*7900*/  LDSM.16.M88.4 R140, [R220] ;  /* 0x00000000dc8c783b */ /* 0x000fe80000000200 */
[----:B------:R-:W1:Y:S04]  /*7910*/  LDSM.16.M88.4 R144, [R219] ;  /* 0x00000000db90783b */ /* 0x000e680000000200 */
[----:B------:R-:W1:Y:S04]  /*7920*/  LDSM.16.M88.4 R64, [R210] ;  /* 0x00000000d240783b */ /* 0x000e680000000200 */
[----:B------:R-:W1:Y:S01]  /*7930*/  LDSM.16.M88.4 R136, [R211] ;  /* 0x00000000d388783b */ /* 0x000e620000000200 */
[C---:B---3--:R-:W-:Y:S03]  /*7940*/  HMMA.16816.F32.BF16 R56, R160.reuse, R52, RZ ;  /* 0x00000034a038723c */ /* 0x048fe600000418ff */
[----:B------:R-:W3:Y:S04]  /*7950*/  LDSM.16.M88.4 R152, [R221+0x7800] ;  /* 0x00780000dd98783b */ /* 0x000ee80000000200 */
[----:B------:R-:W1:Y:S01]  /*7960*/  LDSM.16.M88.4 R60, [R209] ;  /* 0x00000000d13c783b */ /* 0x000e620000000200 */
[C---:B----4-:R-:W-:Y:S03]  /*7970*/  HMMA.16816.F32.BF16 R40, R160.reuse, R36, RZ ;  /* 0x00000024a028723c */ /* 0x050fe600000418ff */
[----:B-----5:R-:W4:Y:S04]  /*7980*/  LDSM.16.M88.4 R8, [R208] ;  /* 0x00000000d008783b */ /* 0x020f280000000200 */
[----:B--2---:R-:W2:Y:S01]  /*7990*/  LDSM.16.M88.4 R4, [R207] ;  /* 0x00000000cf04783b */ /* 0x004ea20000000200 */
[C---:B------:R-:W-:Y:S03]  /*79a0*/  HMMA.16816.F32.BF16 R52, R160.reuse, R54, RZ ;  /* 0x00000036a034723c */ /* 0x040fe600000418ff */
[----:B------:R-:W5:Y:S04]  /*79b0*/  LDSM.16.M88.4 R148, [R206] ;  /* 0x00000000ce94783b */ /* 0x000f680000000200 */
[----:B------:R-:W-:Y:S01]  /*79c0*/  LDSM.16.M88.4 R184, [R218] ;  /* 0x00000000dab8783b */ /* 0x000fe20000000200 */
[C---:B------:R-:W-:Y:S03]  /*79d0*/  HMMA.16816.F32.BF16 R36, R160.reuse, R38, RZ ;  /* 0x00000026a024723c */ /* 0x040fe600000418ff */
[----:B------:R-:W-:Y:S04]  /*79e0*/  LDSM.16.M88.4 R188, [R215+0x6800] ;  /* 0x00680000d7bc783b */ /* 0x000fe80000000200 */
[----:B------:R-:W-:Y:S01]  /*79f0*/  LDSM.16.M88.4 R156, [R217] ;  /* 0x00000000d99c783b */ /* 0x000fe20000000200 */
[C---:B------:R-:W-:Y:S03]  /*7a00*/  HMMA.16816.F32.BF16 R48, R160.reuse, R44, RZ ;  /* 0x0000002ca030723c */ /* 0x040fe600000418ff */
[----:B------:R-:W-:Y:S04]  /*7a10*/  LDSM.16.M88.4 R180, [R215+0x7000] ;  /* 0x00700000d7b4783b */ /* 0x000fe80000000200 */
[----:B------:R-:W-:Y:S01]  /*7a20*/  LDSM.16.M88.4 R176, [R215+0x7800] ;  /* 0x00780000d7b0783b */ /* 0x000fe20000000200 */
[C---:B------:R-:W-:Y:S03]  /*7a30*/  HMMA.16816.F32.BF16 R44, R160.reuse, R46, RZ ;  /* 0x0000002ea02c723c */ /* 0x040fe600000418ff */
[----:B------:R-:W0:Y:S05]  /*7a40*/  LDGDEPBAR ;  /* 0x00000000000079af */ /* 0x000e2a0000000000 */
[C---:B------:R-:W-:Y:S08]  /*7a50*/  HMMA.16816.F32.BF16 R32, R160.reuse, R28, RZ ;  /* 0x0000001ca020723c */ /* 0x040ff000000418ff */
[C---:B------:R-:W-:Y:S08]  /*7a60*/  HMMA.16816.F32.BF16 R24, R160.reuse, R20, RZ ;  /* 0x00000014a018723c */ /* 0x040ff000000418ff */
[C---:B-1----:R-:W-:Y:S08]  /*7a70*/  HMMA.16816.F32.BF16 R16, R160.reuse, R12, RZ ;  /* 0x0000000ca010723c */ /* 0x042ff000000418ff */
[C---:B------:R-:W-:Y:S08]  /*7a80*/  HMMA.16816.F32.BF16 R28, R160.reuse, R30, RZ ;  /* 0x0000001ea01c723c */ /* 0x040ff000000418ff */
[C---:B------:R-:W-:Y:S08]  /*7a90*/  HMMA.16816.F32.BF16 R20, R160.reuse, R22, RZ ;  /* 0x00000016a014723c */ /* 0x040ff000000418ff */
[C---:B------:R-:W-:Y:S08]  /*7aa0*/  HMMA.16816.F32.BF16 R12, R160.reuse, R14, RZ ;  /* 0x0000000ea00c723c */ /* 0x040ff000000418ff */
[----:B------:R-:W-:Y:S08]  /*7ab0*/  HMMA.16816.F32.BF16 R172, R160, R168, RZ ;  /* 0x000000a8a0ac723c */ /* 0x000ff000000418ff */
[C---:B------:R-:W-:Y:S08]  /*7ac0*/  HMMA.16816.F32.BF16 R56, R140.reuse, R144, R56 ;  /* 0x000000908c38723c */ /* 0x040ff00000041838 */
[C---:B------:R-:W-:Y:S01]  /*7ad0*/  HMMA.16816.F32.BF16 R52, R140.reuse, R146, R52 ;  /* 0x000000928c34723c */ /* 0x040fe20000041834 */
[----:B------:R-:W1:Y:S07]  /*7ae0*/  LDSM.16.M88.4 R144, [R205] ;  /* 0x00000000cd90783b */ /* 0x000e6e0000000200 */
[C---:B------:R-:W-:Y:S08]  /*7af0*/  HMMA.16816.F32.BF16 R40, R140.reuse, R64, R40 ;  /* 0x000000408c28723c */ /* 0x040ff00000041828 */
[----:B------:R-:W-:Y:S01]  /*7b00*/  HMMA.16816.F32.BF16 R36, R140, R66, R36 ;  /* 0x000000428c24723c */ /* 0x000fe20000041824 */
[----:B------:R-:W1:Y:S07]  /*7b10*/  LDSM.16.M88.4 R64, [R215+0x4800] ;  /* 0x00480000d740783b */ /* 0x000e6e0000000200 */
[----:B------:R-:W-:Y:S08]  /*7b20*/  HMMA.16816.F32.BF16 R168, R160, R170, RZ ;  /* 0x000000aaa0a8723c */ /* 0x000ff000000418ff */
[C---:B------:R-:W-:Y:S08]  /*7b30*/  HMMA.16816.F32.BF16 R48, R140.reuse, R136, R48 ;  /* 0x000000888c30723c */ /* 0x040ff00000041830 */
[----:B------:R-:W-:Y:S01]  /*7b40*/  HMMA.16816.F32.BF16 R44, R140, R138, R44 ;  /* 0x0000008a8c2c723c */ /* 0x000fe2000004182c */
[----:B------:R-:W1:Y:S07]  /*7b50*/  LDSM.16.M88.4 R136, [R215+0x4000] ;  /* 0x00400000d788783b */ /* 0x000e6e0000000200 */
[C---:B---3--:R-:W-:Y:S08]  /*7b60*/  HMMA.16816.F32.BF16 R164, R160.reuse, R152, RZ ;  /* 0x00000098a0a4723c */ /* 0x048ff000000418ff */
[----:B------:R-:W-:Y:S01]  /*7b70*/  HMMA.16816.F32.BF16 R160, R160, R154, RZ ;  /* 0x0000009aa0a0723c */ /* 0x000fe200000418ff */
[----:B------:R-:W-:Y:S07]  /*7b80*/  LDSM.16.M88.4 R152, [R204] ;  /* 0x00000000cc98783b */ /* 0x000fee0000000200 */
[C---:B------:R-:W-:Y:S08]  /*7b90*/  HMMA.16816.F32.BF16 R32, R140.reuse, R60, R32 ;  /* 0x0000003c8c20723c */ /* 0x040ff00000041820 */
[C---:B------:R-:W-:Y:S01]  /*7ba0*/  HMMA.16816.F32.BF16 R28, R140.reuse, R62, R28 ;  /* 0x0000003e8c1c723c */ /* 0x040fe2000004181c */
[----:B------:R-:W3:Y:S07]  /*7bb0*/  LDSM.16.M88.4 R60, [R215+0x5000] ;  /* 0x00500000d73c783b */ /* 0x000eee0000000200 */
        /* <DEDUP_REMOVED lines=9> */
[C---:B-1----:R-:W-:Y:S08]  /*7c50*/  HMMA.16816.F32.BF16 R164, R140.reuse, R144, R164 ;  /* 0x000000908ca4723c */ /* 0x042ff000000418a4 */
[----:B------:R-:W-:Y:S01]  /*7c60*/  HMMA.16816.F32.BF16 R160, R140, R146, R160 ;  /* 0x000000928ca0723c */ /* 0x000fe200000418a0 */
[----:B------:R-:W1:Y:S04]  /*7c70*/  LDSM.16.M88.4 R144, [R204+0x1000] ;  /* 0x00100000cc90783b */ /* 0x000e680000000200 */
[----:B------:R-:W-:Y:S03]  /*7c80*/  LDSM.16.M88.4 R140, [R204+0x1800] ;  /* 0x00180000cc8c783b */ /* 0x000fe60000000200 */
[C---:B------:R-:W-:Y:S08]  /*7c90*/  HMMA.16816.F32.BF16 R48, R184.reuse, R64, R48 ;  /* 0x00000040b830723c */ /* 0x040ff00000041830 */
[C---:B------:R-:W-:Y:S01]  /*7ca0*/  HMMA.16816.F32.BF16 R44, R184.reuse, R66, R44 ;  /* 0x00000042b82c723c */ /* 0x040fe2000004182c */
[----:B------:R-:W1:Y:S07]  /*7cb0*/  LDSM.16.M88.4 R64, [R204+0x2800] ;  /* 0x00280000cc40783b */ /* 0x000e6e0000000200 */
        /* <DEDUP_REMOVED lines=12> */
[C---:B------:R-:W-:Y:S08]  /*7d80*/  HMMA.16816.F32.BF16 R16, R184.reuse, R188, R16 ;  /* 0x000000bcb810723c */ /* 0x040ff00000041810 */
[----:B------:R-:W-:Y:S08]  /*7d90*/  HMMA.16816.F32.BF16 R12, R184, R190, R12 ;  /* 0x000000beb80c723c */ /* 0x000ff0000004180c */
[C---:B-----5:R-:W-:Y:S08]  /*7da0*/  HMMA.16816.F32.BF16 R48, R156.reuse, R148, R48 ;  /* 0x000000949c30723c */ /* 0x060ff00000041830 */
[C---:B------:R-:W-:Y:S01]  /*7db0*/  HMMA.16816.F32.BF16 R44, R156.reuse, R150, R44 ;  /* 0x000000969c2c723c */ /* 0x040fe2000004182c */
[----:B------:R-:W3:Y:S07]  /*7dc0*/  LDSM.16.M88.4 R148, [R204+0x3800] ;  /* 0x00380000cc94783b */ /* 0x000eee0000000200 */
[C---:B------:R-:W-:Y:S08]  /*7dd0*/  HMMA.16816.F32.BF16 R56, R156.reuse, R152, R56 ;  /* 0x000000989c38723c */ /* 0x040ff00000041838 */
[----:B------:R-:W-:Y:S08]  /*7de0*/  HMMA.16816.F32.BF16 R52, R156, R154, R52 ;  /* 0x0000009a9c34723c */ /* 0x000ff00000041834 */
[C---:B------:R-:W-:Y:S08]  /*7df0*/  HMMA.16816.F32.BF16 R172, R184.reuse, R180, R172 ;  /* 0x000000b4b8ac723c */ /* 0x040ff000000418ac */
[----:B------:R-:W-:Y:S01]  /*7e00*/  HMMA.16816.F32.BF16 R168, R184, R182, R168 ;  /* 0x000000b6b8a8723c */ /* 0x000fe200000418a8 */
[----:B------:R-:W4:Y:S07]  /*7e10*/  LDSM.16.M88.4 R180, [R221+0x8800] ;  /* 0x00880000ddb4783b */ /* 0x000f2e0000000200 */
[C---:B-1----:R-:W-:Y:S08]  /*7e20*/  HMMA.16816.F32.BF16 R40, R156.reuse, R144, R40 ;  /* 0x000000909c28723c */ /* 0x042ff00000041828 */
[C---:B------:R-:W-:Y:S01]  /*7e30*/  HMMA.16816.F32.BF16 R152, R156.reuse, R146, R36 ;  /* 0x000000929c98723c */ /* 0x040fe20000041824 */
[----:B------:R-:W-:Y:S04]  /*7e40*/  LDSM.16.M88.4 R144, [R220+0x2000] ;  /* 0x00200000dc90783b */ /* 0x000fe80000000200 */
[----:B------:R-:W1:Y:S03]  /*7e50*/  LDSM.16.M88.4 R36, [R203] ;  /* 0x00000000cb24783b */ /* 0x000e660000000200 */
[C---:B------:R-:W-:Y:S08]  /*7e60*/  HMMA.16816.F32.BF16 R16, R156.reuse, R64, R16 ;  /* 0x000000409c10723c */ /* 0x040ff00000041810 */
[----:B------:R-:W-:Y:S01]  /*7e70*/  HMMA.16816.F32.BF16 R12, R156, R66, R12 ;  /* 0x000000429c0c723c */ /* 0x000fe2000004180c */
[----:B------:R-:W5:Y:S07]  /*7e80*/  LDSM.16.M88.4 R64, [R221+0x9800] ;  /* 0x00980000dd40783b */ /* 0x000f6e0000000200 */
[C---:B------:R-:W-:Y:S08]  /*7e90*/  HMMA.16816.F32.BF16 R164, R184.reuse, R176, R164 ;  /* 0x000000b0b8a4723c */ /* 0x040ff000000418a4 */
[----:B------:R-:W-:Y:S01]  /*7ea0*/  HMMA.16816.F32.BF16 R160, R184, R178, R160 ;  /* 0x000000b2b8a0723c */ /* 0x000fe200000418a0 */
[----:B------:R-:W-:Y:S07]  /*7eb0*/  LDSM.16.M88.4 R176, [R221+0x9000] ;  /* 0x00900000ddb0783b */ /* 0x000fee0000000200 */
[----:B------:R-:W-:Y:S08]  /*7ec0*/  HMMA.16816.F32.BF16 R32, R156, R140, R32 ;  /* 0x0000008c9c20723c */ /* 0x000ff00000041820 */
[C---:B--2---:R-:W-:Y:S08]  /*7ed0*/  HMMA.16816.F32.BF16 R56, R8.reuse, R4, R56 ;  /* 0x000000040838723c */ /* 0x044ff00000041838 */
[----:B------:R-:W-:Y:S01]  /*7ee0*/  HMMA.16816.F32.BF16 R52, R8, R6, R52 ;  /* 0x000000060834723c */ /* 0x000fe20000041834 */
[----:B------:R-:W2:Y:S07]  /*7ef0*/  LDSM.16.M88.4 R4, [R202] ;  /* 0x00000000ca04783b */ /* 0x000eae0000000200 */
[C---:B------:R-:W-:Y:S01]  /*7f00*/  HMMA.16816.F32.BF16 R28, R156.reuse, R142, R28 ;  /* 0x0000008e9c1c723c */ /* 0x040fe2000004181c */
[----:B------:R-:W-:Y:S07]  /*7f10*/  LDSM.16.M88.4 R140, [R221+0xa000] ;  /* 0x00a00000dd8c783b */ /* 0x000fee0000000200 */
        /* <DEDUP_REMOVED lines=10> */
[C---:B----4-:R-:W-:Y:S08]  /*7fc0*/  HMMA.16816.F32.BF16 R48, R8.reuse, R180, R48 ;  /* 0x000000b40830723c */ /* 0x050ff00000041830 */
[----:B------:R-:W-:Y:S08]  /*7fd0*/  HMMA.16816.F32.BF16 R44, R8, R182, R44 ;  /* 0x000000b6082c723c */ /* 0x000ff0000004182c */
[----:B-1----:R-:W-:Y:S08]  /*7fe0*/  HMMA.16816.F32.BF16 R56, R144, R36, R56 ;  /* 0x000000249038723c */ /* 0x002ff00000041838 */
[----:B-----5:R-:W-:Y:S08]  /*7ff0*/  HMMA.16816.F32.BF16 R32, R8, R64, R32 ;  /* 0x000000400820723c */ /* 0x020ff00000041820 */
[----:B------:R-:W-:Y:S01]  /*8000*/  HMMA.16816.F32.BF16 R52, R144, R38, R52 ;  /* 0x000000269034723c */ /* 0x000fe20000041834 */
[----:B------:R-:W-:Y:S07]  /*8010*/  LDSM.16.M88.4 R36, [R201] ;  /* 0x00000000c924783b */ /* 0x000fee0000000200 */
        /* <DEDUP_REMOVED lines=8> */
[C---:B------:R-:W-:Y:S01]  /*80a0*/  HMMA.16816.F32.BF16 R176, R8.reuse, R178, R152 ;  /* 0x000000b208b0723c */ /* 0x040fe20000041898 */
[----:B------:R-:W-:Y:S07]  /*80b0*/  LDSM.16.M88.4 R152, [R217+0x2000] ;  /* 0x00200000d998783b */ /* 0x000fee0000000200 */
[----:B---3--:R-:W-:Y:S01]  /*80c0*/  HMMA.16816.F32.BF16 R60, R8, R156, R16 ;  /* 0x0000009c083c723c */ /* 0x008fe20000041810 */
[----:B------:R-:W3:Y:S07]  /*80d0*/  LDSM.16.M88.4 R16, [R204+0x4800] ;  /* 0x00480000cc10783b */ /* 0x000eee0000000200 */
[C---:B-1----:R-:W-:Y:S08]  /*80e0*/  HMMA.16816.F32.BF16 R48, R136.reuse, R28, R48 ;  /* 0x0000001c8830723c */ /* 0x042ff00000041830 */
[----:B------:R-:W-:Y:S01]  /*80f0*/  HMMA.16816.F32.BF16 R44, R136, R30, R44 ;  /* 0x0000001e882c723c */ /* 0x000fe2000004182c */
[----:B------:R-:W1:Y:S07]  /*8100*/  LDSM.16.M88.4 R28, [R200] ;  /* 0x00000000c81c783b */ /* 0x000e6e0000000200 */
[C---:B------:R-:W-:Y:S08]  /*8110*/  HMMA.16816.F32.BF16 R24, R8.reuse, R140, R24 ;  /* 0x0000008c0818723c */ /* 0x040ff00000041818 */
[C---:B------:R-:W-:Y:S01]  /*8120*/  HMMA.16816.F32.BF16 R20, R8.reuse, R142, R20 ;  /* 0x0000008e0814723c */ /* 0x040fe20000041814 */
[----:B------:R-:W4:Y:S07]  /*8130*/  LDSM.16.M88.4 R140, [R215+0x9000] ;  /* 0x00900000d78c783b */ /* 0x000f2e0000000200 */
[----:B--2---:R-:W-:Y:S08]  /*8140*/  HMMA.16816.F32.BF16 R172, R8, R4, R172 ;  /* 0x0000000408ac723c */ /* 0x004ff000000418ac */
[----:B---3--:R-:W-:Y:S08]  /*8150*/  HMMA.16816.F32.BF16 R48, R152, R16, R48 ;  /* 0x000000109830723c */ /* 0x008ff00000041830 */
[----:B------:R-:W-:Y:S01]  /*8160*/  HMMA.16816.F32.BF16 R168, R8, R6, R168 ;  /* 0x0000000608a8723c */ /* 0x000fe200000418a8 */
[----:B------:R-:W2:Y:S07]  /*8170*/  LDSM.16.M88.4 R4, [R215+0x9800] ;  /* 0x00980000d704783b */ /* 0x000eae0000000200 */
[----:B------:R-:W-:Y:S07]  /*8180*/  HMMA.16816.F32.BF16 R52, R152, R150, R52 ;  /* 0x000000969834723c */ /* 0x000fee0000041834 */
[----:B------:R-:W-:Y:S01]  /*8190*/  IADD3 R150, R194, 0x40, RZ ;  /* 0x00000040c2967810 */ /* 0x000fe20007ffe0ff */
[----:B------:R-:W-:Y:S01]  /*81a0*/  HMMA.16816.F32.BF16 R40, R144, R36, R40 ;  /* 0x000000249028723c */ /* 0x000fe20000041828 */
[----:B------:R-:W-:-:S02]  /*81b0*/  FMUL.FTZ R48, R48, c[0x0][0x2ec] ;  /* 0x0000bb0030307a20 */ /* 0x000fc40000410000 */
[----:B------:R-:W-:Y:S02]  /*81c0*/  FMUL.FTZ R49, R49, c[0x0][0x2ec] ;  /* 0x0000bb0031317a20 */ /* 0x000fe40000410000 */
[----:B------:R-:W-:-:S03]  /*81d0*/  FMUL.FTZ R50, R50, c[0x0][0x2ec] ;  /* 0x0000bb0032327a20 */ /* 0x000fc60000410000 */
[----:B------:R-:W-:Y:S01]  /*81e0*/  HMMA.16816.F32.BF16 R176, R144, R38, R176 ;  /* 0x0000002690b0723c */ /* 0x000fe200000418b0 */
[----:B------:R-:W3:Y:S07]  /*81f0*/  LDSM.16.M88.4 R36, [R204+0x5000] ;  /* 0x00500000cc24783b */ /* 0x000eee0000000200 */
[----:B------:R-:W-:Y:S01]  /*8200*/  HMMA.16816.F32.BF16 R56, R152, R148, R56 ;  /* 0x000000949838723c */ /* 0x000fe20000041838 */
[----:B------:R-:W-:Y:S02]  /*8210*/  FMUL.FTZ R52, R52, c[0x0][0x2ec] ;  /* 0x0000bb0034347a20 */ /* 0x000fe40000410000 */
[----:B------:R-:W-:-:S02]  /*8220*/  FMUL.FTZ R53, R53, c[0x0][0x2ec] ;  /* 0x0000bb0035357a20 */ /* 0x000fc40000410000 */
[----:B------:R-:W-:Y:S02]  /*8230*/  FMUL.FTZ R54, R54, c[0x0][0x2ec] ;  /* 0x0000bb0036367a20 */ /* 0x000fe40000410000 */
[----:B------:R-:W-:Y:S01]  /*8240*/  FMUL.FTZ R55, R55, c[0x0][0x2ec] ;  /* 0x0000bb0037377a20 */ /* 0x000fe20000410000 */
[C---:B-1----:R-:W-:Y:S01]  /*8250*/  HMMA.16816.F32.BF16 R32, R144.reuse, R28, R32 ;  /* 0x0000001c9020723c */ /* 0x042fe20000041820 */
[----:B------:R-:W-:Y:S07]  /*8260*/  MUFU.TANH R148, R54 ;  /* 0x0000003600947308 */ /* 0x000fee0000002400 */
[----:B------:R-:W-:Y:S01]  /*8270*/  HMMA.16816.F32.BF16 R64, R144, R30, R64 ;  /* 0x0000001e9040723c */ /* 0x000fe20000041840 */
[----:B------:R-:W1:Y:S01]  /*8280*/  LDSM.16.M88.4 R28, [R198] ;  /* 0x00000000c61c783b */ /* 0x000e620000000200 */
[----:B------:R-:W-:Y:S06]  /*8290*/  MUFU.TANH R149, R55 ;  /* 0x0000003700957308 */ /* 0x000fec0000002400 */
[----:B------:R-:W-:Y:S01]  /*82a0*/  HMMA.16816.F32.BF16 R44, R152, R18, R44 ;  /* 0x00000012982c723c */ /* 0x000fe2000004182c */
[----:B------:R-:W5:Y:S01]  /*82b0*/  LDSM.16.M88.4 R16, [R221+0xb800] ;  /* 0x00b80000dd10783b */ /* 0x000f620000000200 */
[----:B------:R-:W-:-:S02]  /*82c0*/  FMUL.FTZ R0, R56, c[0x0][0x2ec] ;  /* 0x0000bb0038007a20 */ /* 0x000fc40000410000 */
[----:B------:R-:W-:Y:S02]  /*82d0*/  FMUL.FTZ R56, R57, c[0x0][0x2ec] ;  /* 0x0000bb0039387a20 */ /* 0x000fe40000410000 */
[----:B------:R-:W-:Y:S01]  /*82e0*/  FMUL.FTZ R2, R58, c[0x0][0x2ec] ;  /* 0x0000bb003a027a20 */ /* 0x000fe20000410000 */
[----:B------:R-:W-:Y:S01]  /*82f0*/  MUFU.TANH R57, R52 ;  /* 0x0000003400397308 */ /* 0x000fe20000002400 */
[----:B----4-:R-:W-:Y:S01]  /*8300*/  HMMA.16816.F32.BF16 R40, R136, R140, R40 ;  /* 0x0000008c8828723c */ /* 0x010fe20000041828 */
[----:B------:R-:W-:-:S06]  /*8310*/  FMUL.FTZ R59, R59, c[0x0][0x2ec] ;  /* 0x0000bb003b3b7a20 */ /* 0x000fcc0000410000 */
[----:B------:R-:W-:Y:S01]  /*8320*/  MUFU.TANH R140, R48 ;  /* 0x00000030008c7308 */ /* 0x000fe20000002400 */
[----:B------:R-:W-:Y:S07]  /*8330*/  HMMA.16816.F32.BF16 R176, R136, R142, R176 ;  /* 0x0000008e88b0723c */ /* 0x000fee00000418b0 */
[----:B------:R-:W-:Y:S01]  /*8340*/  MUFU.TANH R141, R49 ;  /* 0x00000031008d7308 */ /* 0x000fe20000002400 */
[----:B------:R-:W-:Y:S01]  /*8350*/  FMUL.FTZ R143, R51, c[0x0][0x2ec] ;  /* 0x0000bb00338f7a20 */ /* 0x000fe20000410000 */
[----:B------:R-:W-:Y:S01]  /*8360*/  HMMA.16816.F32.BF16 R12, R8, R158, R12 ;  /* 0x0000009e080c723c */ /* 0x000fe2000004180c */
[----:B------:R-:W-:-:S02]  /*8370*/  FMUL.FTZ R45, R45, c[0x0][0x2ec] ;  /* 0x0000bb002d2d7a20 */ /* 0x000fc40000410000 */
[----:B------:R-:W-:Y:S02]  /*8380*/  FMUL.FTZ R44, R44, c[0x0][0x2ec] ;  /* 0x0000bb002c2c7a20 */ /* 0x000fe40000410000 */
[----:B------:R-:W-:Y:S01]  /*8390*/  FMUL.FTZ R47, R47, c[0x0][0x2ec] ;  /* 0x0000bb002f2f7a20 */ /* 0x000fe20000410000 */
[----:B------:R4:W-:Y:S01]  /*83a0*/  MUFU.TANH R142, R50 ;  /* 0x00000032008e7308 */ /* 0x0009e20000002400 */
[----:B------:R-:W-:Y:S01]  /*83b0*/  FMUL.FTZ R46, R46, c[0x0][0x2ec] ;  /* 0x0000bb002e2e7a20 */ /* 0x000fe20000410000 */
[C---:B--2---:R-:W-:Y:S06]  /*83c0*/  HMMA.16816.F32.BF16 R32, R136.reuse, R4, R32 ;  /* 0x000000048820723c */ /* 0x044fec0000041820 */
[----:B------:R2:W-:Y:S02]  /*83d0*/  MUFU.TANH R58, R53 ;  /* 0x00000035003a7308 */ /* 0x0005e40000002400 */
[----:B------:R-:W-:Y:S01]  /*83e0*/  HMMA.16816.F32.BF16 R64, R136, R6, R64 ;  /* 0x000000068840723c */ /* 0x000fe20000041840 */
[----:B------:R-:W-:Y:S04]  /*83f0*/  LDSM.16.M88.4 R4, [R197] ;  /* 0x00000000c504783b */ /* 0x000fe80000000200 */
[----:B----4-:R-:W4:Y:S01]  /*8400*/  LDSM.16.M88.4 R48, [R204+0x5800] ;  /* 0x00580000cc30783b */ /* 0x010f220000000200 */
[----:B------:R-:W1:Y:S02]  /*8410*/  MUFU.TANH R0, R0 ;  /* 0x0000000000007308 */ /* 0x000e640000002400 */
[C---:B---3--:R-:W-:Y:S01]  /*8420*/  HMMA.16816.F32.BF16 R40, R152.reuse, R36, R40 ;  /* 0x000000249828723c */ /* 0x048fe20000041828 */
[----:B--2---:R-:W2:Y:S05]  /*8430*/  LDSM.16.M88.4 R52, [R199] ;  /* 0x00000000c734783b */ /* 0x004eaa0000000200 */
[----:B------:R-:W3:Y:S02]  /*8440*/  MUFU.TANH R56, R56 ;  /* 0x0000003800387308 */ /* 0x000ee40000002400 */
[----:B------:R-:W-:Y:S01]  /*8450*/  HMMA.16816.F32.BF16 R176, R152, R38, R176 ;  /* 0x0000002698b0723c */ /* 0x000fe200000418b0 */
[----:B------:R-:W2:Y:S01]  /*8460*/  LDSM.16.M88.4 R36, [R215+0xa000] ;  /* 0x00a00000d724783b */ /* 0x000ea20000000200 */
[----:B-1----:R-:W-:-:S06]  /*8470*/  FSEL R0, R0, -INF , !P5 ;  /* 0xff80000000007808 */ /* 0x002fcc0006800000 */
[C---:B------:R-:W-:Y:S01]  /*8480*/  HMMA.16816.F32.BF16 R60, R144.reuse, R28, R60 ;  /* 0x0000001c903c723c */ /* 0x040fe2000004183c */
[----:B------:R-:W1:Y:S07]  /*8490*/  MUFU.TANH R2, R2 ;  /* 0x0000000200027308 */ /* 0x000e6e0000002400 */
[----:B------:R-:W-:Y:S01]  /*84a0*/  HMMA.16816.F32.BF16 R12, R144, R30, R12 ;  /* 0x0000001e900c723c */ /* 0x000fe2000004180c */
[----:B------:R-:W1:Y:S01]  /*84b0*/  LDSM.16.M88.4 R28, [R215+0xa800] ;  /* 0x00a80000d71c783b */ /* 0x000e620000000200 */
[----:B------:R-:W1:Y:S01]  /*84c0*/  MUFU.TANH R59, R59 ;  /* 0x0000003b003b7308 */ /* 0x000e620000002400 */
[----:B------:R-:W-:-:S02]  /*84d0*/  FMUL.FTZ R40, R40, c[0x0][0x2ec] ;  /* 0x0000bb0028287a20 */ /* 0x000fc40000410000 */
[----:B------:R-:W-:Y:S02]  /*84e0*/  FMUL.FTZ R41, R41, c[0x0][0x2ec] ;  /* 0x0000bb0029297a20 */ /* 0x000fe40000410000 */
[----:B------:R-:W-:Y:S01]  /*84f0*/  FMUL.FTZ R43, R43, c[0x0][0x2ec] ;  /* 0x0000bb002b2b7a20 */ /* 0x000fe20000410000 */
[C---:B-----5:R-:W-:Y:S01]  /*8500*/  HMMA.16816.F32.BF16 R164, R8.reuse, R16, R164 ;  /* 0x0000001008a4723c */ /* 0x060fe200000418a4 */
[----:B------:R-:W-:Y:S01]  /*8510*/  FMUL.FTZ R42, R42, c[0x0][0x2ec] ;  /* 0x0000bb002a2a7a20 */ /* 0x000fe20000410000 */
[----:B------:R-:W5:Y:S06]  /*8520*/  MUFU.TANH R45, R45 ;  /* 0x0000002d002d7308 */ /* 0x000f6c0000002400 */
[----:B------:R-:W-:Y:S01]  /*8530*/  HMMA.16816.F32.BF16 R160, R8, R18, R160 ;  /* 0x0000001208a0723c */ /* 0x000fe200000418a0 */
[----:B------:R-:W1:Y:S01]  /*8540*/  LDSM.16.M88.4 R16, [R196] ;  /* 0x00000000c410783b */ /* 0x000e620000000200 */
[----:B------:R-:W1:Y:S03]  /*8550*/  MUFU.TANH R44, R44 ;  /* 0x0000002c002c7308 */ /* 0x000e660000002400 */
[----:B------:R-:W1:Y:S03]  /*8560*/  LDSM.16.M88.4 R8, [R204+0x6000] ;  /* 0x00600000cc08783b */ /* 0x000e660000000200 */
[----:B----4-:R-:W-:Y:S02]  /*8570*/  HMMA.16816.F32.BF16 R32, R152, R48, R32 ;  /* 0x000000309820723c */ /* 0x010fe40000041820 */
[----:B------:R-:W4:Y:S05]  /*8580*/  MUFU.TANH R143, R143 ;  /* 0x0000008f008f7308 */ /* 0x000f2a0000002400 */
[----:B------:R-:W-:Y:S01]  /*8590*/  FMUL.FTZ R48, R178, c[0x0][0x2ec] ;  /* 0x0000bb00b2307a20 */ /* 0x000fe20000410000 */
[C---:B--2---:R-:W-:Y:S01]  /*85a0*/  HMMA.16816.F32.BF16 R24, R144.reuse, R52, R24 ;  /* 0x000000349018723c */ /* 0x044fe20000041818 */
[----:B------:R-:W-:Y:S01]  /*85b0*/  FMUL.FTZ R49, R177, c[0x0][0x2ec] ;  /* 0x0000bb00b1317a20 */ /* 0x000fe20000410000 */
[----:B------:R-:W2:Y:S05]  /*85c0*/  MUFU.TANH R47, R47 ;  /* 0x0000002f002f7308 */ /* 0x000eaa0000002400 */
[----:B------:R-:W-:Y:S01]  /*85d0*/  FMUL.FTZ R52, R176, c[0x0][0x2ec] ;  /* 0x0000bb00b0347a20 */ /* 0x000fe20000410000 */
[C---:B------:R-:W-:Y:S02]  /*85e0*/  HMMA.16816.F32.BF16 R20, R144.reuse, R54, R20 ;  /* 0x000000369014723c */ /* 0x040fe40000041814 */
[----:B------:R-:W1:Y:S05]  /*85f0*/  MUFU.TANH R40, R40 ;  /* 0x0000002800287308 */ /* 0x000e6a0000002400 */
[----:B------:R-:W-:Y:S01]  /*8600*/  FMUL.FTZ R55, R179, c[0x0][0x2ec] ;  /* 0x0000bb00b3377a20 */ /* 0x000fe20000410000 */
[----:B------:R-:W-:Y:S01]  /*8610*/  HMMA.16816.F32.BF16 R172, R144, R4, R172 ;  /* 0x0000000490ac723c */ /* 0x000fe200000418ac */
[----:B------:R-:W-:Y:S01]  /*8620*/  FMUL.FTZ R32, R32, c[0x0][0x2ec] ;  /* 0x0000bb0020207a20 */ /* 0x000fe20000410000 */
[----:B------:R-:W-:Y:S01]  /*8630*/  MUFU.TANH R41, R41 ;  /* 0x0000002900297308 */ /* 0x000fe20000002400 */
[----:B------:R-:W-:-:S02]  /*8640*/  FMUL.FTZ R33, R33, c[0x0][0x2ec] ;  /* 0x0000bb0021217a20 */ /* 0x000fc40000410000 */
[----:B------:R-:W-:Y:S02]  /*8650*/  FMUL.FTZ R34, R34, c[0x0][0x2ec] ;  /* 0x0000bb0022227a20 */ /* 0x000fe40000410000 */
[----:B------:R-:W-:Y:S01]  /*8660*/  FMUL.FTZ R35, R35, c[0x0][0x2ec] ;  /* 0x0000bb0023237a20 */ /* 0x000fe20000410000 */
[----:B------:R-:W-:Y:S01]  /*8670*/  HMMA.16816.F32.BF16 R168, R144, R6, R168 ;  /* 0x0000000690a8723c */ /* 0x000fe200000418a8 */
[----:B------:R-:W2:Y:S01]  /*8680*/  LDSM.16.M88.4 R4, [R204+0x6800] ;  /* 0x00680000cc04783b */ /* 0x000ea20000000200 */
[----:B------:R-:W-:Y:S06]  /*8690*/  MUFU.TANH R54, R32 ;  /* 0x0000002000367308 */ /* 0x000fec0000002400 */
[C---:B------:R-:W-:Y:S02]  /*86a0*/  HMMA.16816.F32.BF16 R24, R136.reuse, R36, R24 ;  /* 0x000000248818723c */ /* 0x040fe40000041818 */
[----:B------:R-:W-:Y:S06]  /*86b0*/  MUFU.TANH R53, R33 ;  /* 0x0000002100357308 */ /* 0x000fec0000002400 */
[C---:B------:R-:W-:Y:S02]  /*86c0*/  HMMA.16816.F32.BF16 R20, R136.reuse, R38, R20 ;  /* 0x000000268814723c */ /* 0x040fe40000041814 */
[----:B------:R-:W-:Y:S06]  /*86d0*/  MUFU.TANH R36, R34 ;  /* 0x0000002200247308 */ /* 0x000fec0000002400 */
[----:B-1----:R-:W-:Y:S02]  /*86e0*/  HMMA.16816.F32.BF16 R60, R136, R28, R60 ;  /* 0x0000001c883c723c */ /* 0x002fe4000004183c */
[----:B------:R1:W-:Y:S06]  /*86f0*/  MUFU.TANH R37, R35 ;  /* 0x0000002300257308 */ /* 0x0003ec0000002400 */
[C---:B------:R-:W-:Y:S02]  /*8700*/  HMMA.16816.F32.BF16 R164, R144.reuse, R16, R164 ;  /* 0x0000001090a4723c */ /* 0x040fe400000418a4 */
[----:B------:R-:W2:Y:S06]  /*8710*/  MUFU.TANH R52, R52 ;  /* 0x0000003400347308 */ /* 0x000eac0000002400 */
[----:B------:R-:W-:Y:S01]  /*8720*/  HMMA.16816.F32.BF16 R160, R144, R18, R160 ;  /* 0x0000001290a0723c */ /* 0x000fe200000418a0 */
[----:B------:R-:W-:Y:S01]  /*8730*/  LDSM.16.M88.4 R16, [R215+0xb800] ;  /* 0x00b80000d710783b */ /* 0x000fe20000000200 */
[----:B------:R-:W2:Y:S03]  /*8740*/  MUFU.TANH R46, R46 ;  /* 0x0000002e002e7308 */ /* 0x000ea60000002400 */
[----:B-1----:R-:W1:Y:S02]  /*8750*/  LDSM.16.M88.4 R32, [R215+0xb000] ;  /* 0x00b00000d720783b */ /* 0x002e640000000200 */
[C---:B------:R-:W-:Y:S01]  /*8760*/  IADD3 R147, R194.reuse, 0x41, RZ ;  /* 0x00000041c2937810 */ /* 0x040fe20007ffe0ff */
[----:B------:R-:W-:Y:S02]  /*8770*/  HMMA.16816.F32.BF16 R12, R136, R30, R12 ;  /* 0x0000001e880c723c */ /* 0x000fe4000004180c */
[----:B------:R-:W1:Y:S06]  /*8780*/  MUFU.TANH R43, R43 ;  /* 0x0000002b002b7308 */ /* 0x000e6c0000002400 */
[C---:B------:R-:W-:Y:S02]  /*8790*/  HMMA.16816.F32.BF16 R24, R152.reuse, R8, R24 ;  /* 0x000000089818723c */ /* 0x040fe40000041818 */
[----:B------:R-:W1:Y:S06]  /*87a0*/  MUFU.TANH R42, R42 ;  /* 0x0000002a002a7308 */ /* 0x000e6c0000002400 */
[C---:B------:R-:W-:Y:S01]  /*87b0*/  HMMA.16816.F32.BF16 R20, R152.reuse, R10, R20 ;  /* 0x0000000a9814723c */ /* 0x040fe20000041814 */
[----:B------:R-:W4:Y:S01]  /*87c0*/  LDSM.16.M88.4 R8, [R204+0x7000] ;  /* 0x00700000cc08783b */ /* 0x000f220000000200 */
[----:B------:R-:W1:Y:S06]  /*87d0*/  MUFU.TANH R48, R48 ;  /* 0x0000003000307308 */ /* 0x000e6c0000002400 */
[C---:B--2---:R-:W-:Y:S02]  /*87e0*/  HMMA.16816.F32.BF16 R60, R152.reuse, R4, R60 ;  /* 0x00000004983c723c */ /* 0x044fe4000004183c */
[----:B------:R-:W-:Y:S05]  /*87f0*/  MUFU.TANH R49, R49 ;  /* 0x0000003100317308 */ /* 0x000fea0000002400 */
[C---:B------:R-:W-:Y:S01]  /*8800*/  IADD3 R4, R194.reuse, 0x1, RZ ;  /* 0x00000001c2047810 */ /* 0x040fe20007ffe0ff */
[C---:B------:R-:W-:Y:S01]  /*8810*/  HMMA.16816.F32.BF16 R64, R152.reuse, R50, R64 ;  /* 0x000000329840723c */ /* 0x040fe20000041840 */
[----:B------:R-:W-:Y:S01]  /*8820*/  IADD3 R5, R194, 0x8, RZ ;  /* 0x00000008c2057810 */ /* 0x000fe20007ffe0ff */
[----:B------:R-:W-:Y:S01]  /*8830*/  FMUL.FTZ R25, R25, c[0x0][0x2ec] ;  /* 0x0000bb0019197a20 */ /* 0x000fe20000410000 */
[-C--:B------:R-:W-:Y:S01]  /*8840*/  ISETP.GE.AND P2, PT, R4, R193.reuse, PT ;  /* 0x000000c10400720c */ /* 0x080fe20003f46270 */
[----:B------:R-:W-:Y:S01]  /*8850*/  FMUL.FTZ R24, R24, c[0x0][0x2ec] ;  /* 0x0000bb0018187a20 */ /* 0x000fe20000410000 */
[-C--:B------:R-:W-:Y:S01]  /*8860*/  ISETP.GE.AND P4, PT, R4, R192.reuse, PT ;  /* 0x000000c00400720c */ /* 0x080fe20003f86270 */
[----:B------:R-:W-:Y:S01]  /*8870*/  MUFU.TANH R29, R25 ;  /* 0x00000019001d7308 */ /* 0x000fe20000002400 */
[----:B------:R-:W-:Y:S01]  /*8880*/  IADD3 R4, R194, 0x9, RZ ;  /* 0x00000009c2047810 */ /* 0x000fe20007ffe0ff */
[----:B------:R-:W-:Y:S01]  /*8890*/  HMMA.16816.F32.BF16 R12, R152, R6, R12 ;  /* 0x00000006980c723c */ /* 0x000fe2000004180c */
[----:B---3--:R-:W-:Y:S01]  /*88a0*/  FSEL R56, R56, -INF , !P2 ;  /* 0xff80000038387808 */ /* 0x008fe20005000000 */
[----:B------:R-:W-:Y:S01]  /*88b0*/  FMUL.FTZ R22, R22, c[0x0][0x2ec] ;  /* 0x0000bb0016167a20 */ /* 0x000fe20000410000 */
[-C--:B------:R-:W-:Y:S01]  /*88c0*/  ISETP.GE.AND P6, PT, R5, R193.reuse, PT ;  /* 0x000000c10500720c */ /* 0x080fe20003fc6270 */
[----:B------:R-:W-:Y:S01]  /*88d0*/  FMUL.FTZ R23, R23, c[0x0][0x2ec] ;  /* 0x0000bb0017177a20 */ /* 0x000fe20000410000 */
[-C--:B------:R-:W-:Y:S01]  /*88e0*/  ISETP.GE.AND P3, PT, R5, R192.reuse, PT ;  /* 0x000000c00500720c */ /* 0x080fe20003f66270 */
[----:B------:R-:W-:Y:S01]  /*88f0*/  FMUL.FTZ R26, R26, c[0x0][0x2ec] ;  /* 0x0000bb001a1a7a20 */ /* 0x000fe20000410000 */
[C---:B------:R-:W-:Y:S01]  /*8900*/  ISETP.GE.AND P5, PT, R4.reuse, R193, PT ;  /* 0x000000c10400720c */ /* 0x040fe20003fa6270 */
[----:B-1----:R-:W-:Y:S01]  /*8910*/  HMMA.16816.F32.BF16 R172, R136, R32, R172 ;  /* 0x0000002088ac723c */ /* 0x002fe200000418ac */
[----:B------:R-:W-:Y:S01]  /*8920*/  ISETP.GE.AND P2, PT, R4, R192, PT ;  /* 0x000000c00400720c */ /* 0x000fe20003f46270 */
[----:B------:R-:W-:Y:S01]  /*8930*/  FMUL.FTZ R60, R60, c[0x0][0x2ec] ;  /* 0x0000bb003c3c7a20 */ /* 0x000fe20000410000 */
[----:B------:R-:W1:Y:S01]  /*8940*/  LDSM.16.M88.4 R4, [R204+0x7800] ;  /* 0x00780000cc04783b */ /* 0x000e620000000200 */
[----:B------:R-:W-:Y:S01]  /*8950*/  FSEL R148, R148, -INF , !P3 ;  /* 0xff80000094947808 */ /* 0x000fe20005800000 */
[----:B------:R-:W-:Y:S01]  /*8960*/  MUFU.TANH R30, R22 ;  /* 0x00000016001e7308 */ /* 0x000fe20000002400 */
[----:B------:R-:W-:Y:S01]  /*8970*/  FMUL.FTZ R21, R21, c[0x0][0x2ec] ;  /* 0x0000bb0015157a20 */ /* 0x000fe20000410000 */
[----:B------:R-:W-:-:S04]  /*8980*/  DEPBAR.LE SB0, 0x0 ;  /* 0x000080000000791a */ /* 0x000fc80000000000 */
[----:B------:R-:W-:Y:S01]  /*8990*/  FMUL.FTZ R66, R66, c[0x0][0x2ec] ;  /* 0x0000bb0042427a20 */ /* 0x000fe20000410000 */
[C---:B------:R-:W-:Y:S01]  /*89a0*/  HMMA.16816.F32.BF16 R164, R136.reuse, R16, R164 ;  /* 0x0000001088a4723c */ /* 0x040fe200000418a4 */
[----:B------:R-:W-:Y:S01]  /*89b0*/  FMUL.FTZ R38, R64, c[0x0][0x2ec] ;  /* 0x0000bb0040267a20 */ /* 0x000fe20000410000 */
[----:B------:R-:W-:Y:S01]  /*89c0*/  MUFU.TANH R50, R24 ;  /* 0x0000001800327308 */ /* 0x000fe20000002400 */
[----:B------:R-:W-:Y:S02]  /*89d0*/  FMUL.FTZ R39, R65, c[0x0][0x2ec] ;  /* 0x0000bb0041277a20 */ /* 0x000fe40000410000 */
[----:B------:R-:W-:Y:S02]  /*89e0*/  FMUL.FTZ R12, R12, c[0x0][0x2ec] ;  /* 0x0000bb000c0c7a20 */ /* 0x000fe40000410000 */
[C---:B------:R-:W-:Y:S01]  /*89f0*/  IADD3 R16, R194.reuse, 0x11, RZ ;  /* 0x00000011c2107810 */ /* 0x040fe20007ffe0ff */
[----:B------:R-:W-:Y:S01]  /*8a00*/  HMMA.16816.F32.BF16 R168, R136, R34, R168 ;  /* 0x0000002288a8723c */ /* 0x000fe200000418a8 */
[----:B------:R-:W-:Y:S01]  /*8a10*/  IADD3 R17, R194, 0x10, RZ ;  /* 0x00000010c2117810 */ /* 0x000fe20007ffe0ff */
[----:B------:R-:W-:Y:S01]  /*8a20*/  MUFU.TANH R156, R66 ;  /* 0x00000042009c7308 */ /* 0x000fe20000002400 */
[----:B------:R-:W-:Y:S01]  /*8a30*/  ISETP.GE.AND P3, PT, R16, R192, PT ;  /* 0x000000c01000720c */ /* 0x000fe20003f66270 */
[----:B------:R-:W-:-:S02]  /*8a40*/  FMUL.FTZ R20, R20, c[0x0][0x2ec] ;  /* 0x0000bb0014147a20 */ /* 0x000fc40000410000 */
[----:B------:R-:W-:Y:S02]  /*8a50*/  FMUL.FTZ R61, R61, c[0x0][0x2ec] ;  /* 0x0000bb003d3d7a20 */ /* 0x000fe40000410000 */
[----:B------:R-:W-:Y:S01]  /*8a60*/  HMMA.16816.F32.BF16 R160, R136, R18, R160 ;  /* 0x0000001288a0723c */ /* 0x000fe200000418a0 */
[----:B------:R-:W-:Y:S01]  /*8a70*/  FMUL.FTZ R67, R67, c[0x0][0x2ec] ;  /* 0x0000bb0043437a20 */ /* 0x000fe20000410000 */
[----:B------:R2:W-:Y:S01]  /*8a80*/  MUFU.TANH R66, R60 ;  /* 0x0000003c00427308 */ /* 0x0005e20000002400 */
[----:B------:R-:W-:Y:S02]  /*8a90*/  FMUL.FTZ R62, R62, c[0x0][0x2ec] ;  /* 0x0000bb003e3e7a20 */ /* 0x000fe40000410000 */
[----:B------:R-:W-:Y:S02]  /*8aa0*/  FMUL.FTZ R13, R13, c[0x0][0x2ec] ;  /* 0x0000bb000d0d7a20 */ /* 0x000fe40000410000 */
[----:B------:R-:W-:Y:S01]  /*8ab0*/  IADD3 R139, R194, 0x50, RZ ;  /* 0x00000050c28b7810 */ /* 0x000fe20007ffe0ff */
[----:B----4-:R-:W-:Y:S01]  /*8ac0*/  HMMA.16816.F32.BF16 R172, R152, R8, R172 ;  /* 0x0000000898ac723c */ /* 0x010fe200000418ac */
[----:B------:R-:W-:Y:S01]  /*8ad0*/  FMUL.FTZ R27, R27, c[0x0][0x2ec] ;  /* 0x0000bb001b1b7a20 */ /* 0x000fe20000410000 */
[----:B------:R5:W-:Y:S01]  /*8ae0*/  MUFU.TANH R65, R23 ;  /* 0x0000001700417308 */ /* 0x000be20000002400 */
[----:B------:R-:W-:-:S04]  /*8af0*/  FMUL.FTZ R15, R15, c[0x0][0x2ec] ;  /* 0x0000bb000f0f7a20 */ /* 0x000fc80000410000 */
[C---:B------:R-:W-:Y:S02]  /*8b00*/  IADD3 R8, R194.reuse, 0x19, RZ ;  /* 0x00000019c2087810 */ /* 0x040fe40007ffe0ff */
[C---:B------:R-:W-:Y:S01]  /*8b10*/  IADD3 R9, R194.reuse, 0x18, RZ ;  /* 0x00000018c2097810 */ /* 0x040fe20007ffe0ff */
[----:B------:R3:W-:Y:S01]  /*8b20*/  MUFU.TANH R28, R26 ;  /* 0x0000001a001c7308 */ /* 0x0007e20000002400 */
[----:B--2---:R-:W-:Y:S02]  /*8b30*/  FSEL R60, R57, -INF , !P6 ;  /* 0xff800000393c7808 */ /* 0x004fe40007000000 */
[----:B------:R-:W-:Y:S02]  /*8b40*/  ISETP.GE.AND P6, PT, R194, R192, PT ;  /* 0x000000c0c200720c */ /* 0x000fe40003fc6270 */
[----:B------:R-:W-:Y:S01]  /*8b50*/  FSEL R57, R58, -INF , !P5 ;  /* 0xff8000003a397808 */ /* 0x000fe20006800000 */
[----:B------:R-:W-:Y:S01]  /*8b60*/  FMUL.FTZ R58, R63, c[0x0][0x2ec] ;  /* 0x0000bb003f3a7a20 */ /* 0x000fe20000410000 */
[----:B------:R-:W-:Y:S01]  /*8b70*/  FSEL R64, R2, -INF , !P6 ;  /* 0xff80000002407808 */ /* 0x000fe20007000000 */
[----:B------:R2:W-:Y:S01]  /*8b80*/  MUFU.TANH R51, R21 ;  /* 0x0000001500337308 */ /* 0x0005e20000002400 */
[----:B------:R-:W-:-:S02]  /*8b90*/  FSEL R2, R59, -INF , !P4 ;  /* 0xff8000003b027808 */ /* 0x000fc40006000000 */
[-C--:B------:R-:W-:Y:S02]  /*8ba0*/  ISETP.GE.AND P4, PT, R16, R193.reuse, PT ;  /* 0x000000c11000720c */ /* 0x080fe40003f86270 */
[----:B------:R-:W-:Y:S01]  /*8bb0*/  ISETP.GE.AND P6, PT, R17, R192, PT ;  /* 0x000000c01100720c */ /* 0x000fe20003fc6270 */
[----:B------:R-:W-:Y:S01]  /*8bc0*/  FMUL.FTZ R145, R173, c[0x0][0x2ec] ;  /* 0x0000bb00ad917a20 */ /* 0x000fe20000410000 */
[----:B------:R-:W-:Y:S01]  /*8bd0*/  FSEL R25, R141, -INF , !P4 ;  /* 0xff8000008d197808 */ /* 0x000fe20006000000 */
[----:B------:R-:W4:Y:S01]  /*8be0*/  MUFU.TANH R38, R38 ;  /* 0x0000002600267308 */ /* 0x000f220000002400 */
[----:B------:R-:W-:Y:S01]  /*8bf0*/  FSEL R63, R149, -INF , !P2 ;  /* 0xff800000953f7808 */ /* 0x000fe20005000000 */
[----:B------:R-:W-:Y:S01]  /*8c00*/  FMUL.FTZ R146, R172, c[0x0][0x2ec] ;  /* 0x0000bb00ac927a20 */ /* 0x000fe20000410000 */
[-C--:B------:R-:W-:Y:S01]  /*8c10*/  ISETP.GE.AND P4, PT, R8, R193.reuse, PT ;  /* 0x000000c10800720c */ /* 0x080fe20003f86270 */
[----:B------:R-:W-:Y:S01]  /*8c20*/  FMUL.FTZ R175, R175, c[0x0][0x2ec] ;  /* 0x0000bb00afaf7a20 */ /* 0x000fe20000410000 */
[----:B------:R-:W-:-:S02]  /*8c30*/  ISETP.GE.AND P2, PT, R9, R193, PT ;  /* 0x000000c10900720c */ /* 0x000fc40003f46270 */
[----:B------:R-:W-:Y:S01]  /*8c40*/  IADD3 R16, R194, 0x20, RZ ;  /* 0x00000020c2107810 */ /* 0x000fe20007ffe0ff */
[----:B------:R-:W2:Y:S01]  /*8c50*/  MUFU.TANH R31, R20 ;  /* 0x00000014001f7308 */ /* 0x000ea20000002400 */
[-C--:B------:R-:W-:Y:S02]  /*8c60*/  ISETP.GE.AND P5, PT, R17, R193.reuse, PT ;  /* 0x000000c11100720c */ /* 0x080fe40003fa6270 */
[----:B-----5:R-:W-:Y:S02]  /*8c70*/  FSEL R23, R45, -INF , !P4 ;  /* 0xff8000002d177808 */ /* 0x020fe40006000000 */
[----:B------:R-:W-:Y:S01]  /*8c80*/  FSEL R22, R142, -INF , !P6 ;  /* 0xff8000008e167808 */ /* 0x000fe20007000000 */
[----:B------:R-:W-:Y:S01]  /*8c90*/  FMUL.FTZ R142, R174, c[0x0][0x2ec] ;  /* 0x0000bb00ae8e7a20 */ /* 0x000fe20000410000 */
[----:B------:R-:W-:Y:S01]  /*8ca0*/  FSEL R24, R44, -INF , !P2 ;  /* 0xff8000002c187808 */ /* 0x000fe20005000000 */
[----:B------:R-:W5:Y:S01]  /*8cb0*/  MUFU.TANH R39, R39 ;  /* 0x0000002700277308 */ /* 0x000f620000002400 */
[----:B------:R-:W-:-:S02]  /*8cc0*/  ISETP.GE.AND P4, PT, R16, R193, PT ;  /* 0x000000c11000720c */ /* 0x000fc40003f86270 */
[-C--:B------:R-:W-:Y:S02]  /*8cd0*/  ISETP.GE.AND P6, PT, R16, R192.reuse, PT ;  /* 0x000000c01000720c */ /* 0x080fe40003fc6270 */
[----:B---3--:R-:W-:Y:S01]  /*8ce0*/  FSEL R26, R140, -INF , !P5 ;  /* 0xff8000008c1a7808 */ /* 0x008fe20006800000 */
[C---:B-1----:R-:W-:Y:S01]  /*8cf0*/  HMMA.16816.F32.BF16 R16, R152.reuse, R4, R164 ;  /* 0x000000049810723c */ /* 0x042fe200000418a4 */
[-C--:B------:R-:W-:Y:S01]  /*8d00*/  ISETP.GE.AND P2, PT, R8, R192.reuse, PT ;  /* 0x000000c00800720c */ /* 0x080fe20003f46270 */
[----:B------:R1:W-:Y:S01]  /*8d10*/  MUFU.TANH R44, R12 ;  /* 0x0000000c002c7308 */ /* 0x0003e20000002400 */
[----:B------:R-:W-:Y:S02]  /*8d20*/  ISETP.GE.AND P5, PT, R9, R192, PT ;  /* 0x000000c00900720c */ /* 0x000fe40003fa6270 */
[----:B--2---:R-:W-:Y:S02]  /*8d30*/  FSEL R21, R143, -INF , !P3 ;  /* 0xff8000008f157808 */ /* 0x004fe40005800000 */
[----:B------:R-:W-:Y:S01]  /*8d40*/  IADD3 R5, R194, 0x28, RZ ;  /* 0x00000028c2057810 */ /* 0x000fe20007ffe0ff */
[----:B------:R-:W-:Y:S01]  /*8d50*/  HMMA.16816.F32.BF16 R8, R152, R10, R168 ;  /* 0x0000000a9808723c */ /* 0x000fe200000418a8 */
[----:B------:R-:W-:Y:S01]  /*8d60*/  FSEL R35, R47, -INF , !P2 ;  /* 0xff8000002f237808 */ /* 0x000fe20005000000 */
[----:B------:R-:W2:Y:S01]  /*8d70*/  MUFU.TANH R61, R61 ;  /* 0x0000003d003d7308 */ /* 0x000ea20000002400 */
[----:B------:R-:W-:-:S02]  /*8d80*/  ISETP.GE.AND P2, PT, R5, R193, PT ;  /* 0x000000c10500720c */ /* 0x000fc40003f46270 */
[----:B------:R-:W-:Y:S02]  /*8d90*/  IADD3 R4, R194, 0x29, RZ ;  /* 0x00000029c2047810 */ /* 0x000fe40007ffe0ff */
[----:B------:R-:W-:Y:S02]  /*8da0*/  FSEL R34, R40, -INF , !P4 ;  /* 0xff80000028227808 */ /* 0x000fe40006000000 */
[----:B------:R-:W-:Y:S01]  /*8db0*/  FSEL R32, R52, -INF , !P2 ;  /* 0xff80000034207808 */ /* 0x000fe20005000000 */
[----:B------:R-:W3:Y:S01]  /*8dc0*/  MUFU.TANH R145, R145 ;  /* 0x0000009100917308 */ /* 0x000ee20000002400 */
[----:B-1----:R-:W-:Y:S02]  /*8dd0*/  IADD3 R12, R194, 0x21, RZ ;  /* 0x00000021c20c7810 */ /* 0x002fe40007ffe0ff */
[-C--:B------:R-:W-:Y:S02]  /*8de0*/  ISETP.GE.AND P4, PT, R5, R192.reuse, PT ;  /* 0x000000c00500720c */ /* 0x080fe40003f86270 */
[-C--:B------:R-:W-:Y:S01]  /*8df0*/  ISETP.GE.AND P3, PT, R12, R193.reuse, PT ;  /* 0x000000c10c00720c */ /* 0x080fe20003f66270 */
[----:B------:R-:W-:Y:S01]  /*8e00*/  FMUL.FTZ R16, R16, c[0x0][0x2ec] ;  /* 0x0000bb0010107a20 */ /* 0x000fe20000410000 */
[-C--:B------:R-:W-:Y:S01]  /*8e10*/  ISETP.GE.AND P2, PT, R4, R192.reuse, PT ;  /* 0x000000c00400720c */ /* 0x080fe20003f46270 */
[----:B------:R-:W-:Y:S01]  /*8e20*/  MUFU.TANH R158, R67 ;  /* 0x00000043009e7308 */ /* 0x000fe20000002400 */
[----:B------:R-:W-:Y:S01]  /*8e30*/  FSEL R33, R41, -INF , !P3 ;  /* 0xff80000029217808 */ /* 0x000fe20005800000 */
[----:B------:R-:W-:Y:S01]  /*8e40*/  FMUL.FTZ R18, R18, c[0x0][0x2ec] ;  /* 0x0000bb0012127a20 */ /* 0x000fe20000410000 */
[----:B------:R-:W-:Y:S01]  /*8e50*/  ISETP.GE.AND P3, PT, R4, R193, PT ;  /* 0x000000c10400720c */ /* 0x000fe20003f66270 */
[----:B------:R-:W-:Y:S01]  /*8e60*/  FMUL.FTZ R19, R19, c[0x0][0x2ec] ;  /* 0x0000bb0013137a20 */ /* 0x000fe20000410000 */
[----:B------:R-:W-:Y:S01]  /*8e70*/  HMMA.16816.F32.BF16 R4, R152, R6, R160 ;  /* 0x000000069804723c */ /* 0x000fe200000418a0 */
[----:B------:R-:W-:Y:S01]  /*8e80*/  FSEL R20, R46, -INF , !P5 ;  /* 0xff8000002e147808 */ /* 0x000fe20006800000 */
[----:B------:R-:W-:Y:S01]  /*8e90*/  FMUL.FTZ R9, R9, c[0x0][0x2ec] ;  /* 0x0000bb0009097a20 */ /* 0x000fe20000410000 */
[----:B------:R-:W-:Y:S01]  /*8ea0*/  ISETP.GE.AND P5, PT, R12, R192, PT ;  /* 0x000000c00c00720c */ /* 0x000fe20003fa6270 */
[----:B------:R-:W-:Y:S01]  /*8eb0*/  FMUL.FTZ R144, R8, c[0x0][0x2ec] ;  /* 0x0000bb0008907a20 */ /* 0x000fe20000410000 */
[C---:B------:R-:W-:Y:S01]  /*8ec0*/  IADD3 R59, R194.reuse, 0x31, RZ ;  /* 0x00000031c23b7810 */ /* 0x040fe20007ffe0ff */
[----:B------:R1:W-:Y:S01]  /*8ed0*/  MUFU.TANH R143, R9 ;  /* 0x00000009008f7308 */ /* 0x0003e20000002400 */
[----:B------:R-:W-:Y:S01]  /*8ee0*/  IADD3 R154, R194, 0x30, RZ ;  /* 0x00000030c29a7810 */ /* 0x000fe20007ffe0ff */
[----:B------:R-:W-:Y:S01]  /*8ef0*/  FMUL.FTZ R12, R14, c[0x0][0x2ec] ;  /* 0x0000bb000e0c7a20 */ /* 0x000fe20000410000 */
[----:B------:R-:W-:-:S02]  /*8f00*/  IADD3 R153, R194, 0x38, RZ ;  /* 0x00000038c2997810 */ /* 0x000fc40007ffe0ff */
[----:B------:R-:W-:Y:S02]  /*8f10*/  FSEL R136, R43, -INF , !P5 ;  /* 0xff8000002b887808 */ /* 0x000fe40006800000 */
[-C--:B------:R-:W-:Y:S01]  /*8f20*/  ISETP.GE.AND P5, PT, R59, R193.reuse, PT ;  /* 0x000000c13b00720c */ /* 0x080fe20003fa6270 */
[----:B------:R-:W2:Y:S01]  /*8f30*/  MUFU.TANH R146, R146 ;  /* 0x0000009200927308 */ /* 0x000ea20000002400 */
[----:B------:R-:W-:Y:S02]  /*8f40*/  FSEL R138, R42, -INF , !P6 ;  /* 0xff8000002a8a7808 */ /* 0x000fe40007000000 */
[----:B------:R-:W-:Y:S02]  /*8f50*/  FSEL R137, R48, -INF , !P4 ;  /* 0xff80000030897808 */ /* 0x000fe40006000000 */
[-C--:B------:R-:W-:Y:S02]  /*8f60*/  ISETP.GE.AND P6, PT, R154, R193.reuse, PT ;  /* 0x000000c19a00720c */ /* 0x080fe40003fc6270 */
[-C--:B------:R-:W-:Y:S01]  /*8f70*/  ISETP.GE.AND P4, PT, R153, R193.reuse, PT ;  /* 0x000000c19900720c */ /* 0x080fe20003f86270 */
[----:B-1----:R-:W-:Y:S01]  /*8f80*/  FMUL.FTZ R9, R17, c[0x0][0x2ec] ;  /* 0x0000bb0011097a20 */ /* 0x002fe20000410000 */
[C---:B------:R-:W-:Y:S01]  /*8f90*/  IADD3 R141, R194.reuse, 0x48, RZ ;  /* 0x00000048c28d7810 */ /* 0x040fe20007ffe0ff */
[----:B------:R-:W1:Y:S01]  /*8fa0*/  MUFU.TANH R144, R144 ;  /* 0x0000009000907308 */ /* 0x000e620000002400 */
[----:B------:R-:W-:Y:S01]  /*8fb0*/  IADD3 R152, R194, 0x39, RZ ;  /* 0x00000039c2987810 */ /* 0x000fe20007ffe0ff */
[----:B------:R-:W-:Y:S01]  /*8fc0*/  FMUL.FTZ R4, R4, c[0x0][0x2ec] ;  /* 0x0000bb0004047a20 */ /* 0x000fe20000410000 */
[----:B------:R-:W-:Y:S01]  /*8fd0*/  FSEL R53, R53, -INF , !P5 ;  /* 0xff80000035357808 */ /* 0x000fe20006800000 */
[----:B------:R-:W-:Y:S01]  /*8fe0*/  FMUL.FTZ R5, R5, c[0x0][0x2ec] ;  /* 0x0000bb0005057a20 */ /* 0x000fe20000410000 */
[----:B------:R-:W-:Y:S01]  /*8ff0*/  ISETP.GE.AND P5, PT, R147, R193, PT ;  /* 0x000000c19300720c */ /* 0x000fe20003fa6270 */
[----:B------:R-:W-:Y:S01]  /*9000*/  FMUL.FTZ R6, R6, c[0x0][0x2ec] ;  /* 0x0000bb0006067a20 */ /* 0x000fe20000410000 */
[----:B------:R-:W-:Y:S01]  /*9010*/  IADD3 R67, R194, 0x51, RZ ;  /* 0x00000051c2437810 */ /* 0x000fe20007ffe0ff */
[----:B------:R-:W-:Y:S01]  /*9020*/  MUFU.TANH R157, R62 ;  /* 0x0000003e009d7308 */ /* 0x000fe20000002400 */
[----:B------:R-:W-:Y:S01]  /*9030*/  FSEL R54, R54, -INF , !P6 ;  /* 0xff80000036367808 */ /* 0x000fe20007000000 */
[----:B------:R-:W-:Y:S01]  /*9040*/  FMUL.FTZ R7, R7, c[0x0][0x2ec] ;  /* 0x0000bb0007077a20 */ /* 0x000fe20000410000 */
[----:B----4-:R-:W-:-:S02]  /*9050*/  FSEL R52, R38, -INF , !P4 ;  /* 0xff80000026347808 */ /* 0x010fc40006000000 */
[----:B------:R-:W-:Y:S02]  /*9060*/  FSEL R133, R49, -INF , !P3 ;  /* 0xff80000031857808 */ /* 0x000fe40005800000 */
[-C--:B------:R-:W-:Y:S01]  /*9070*/  ISETP.GE.AND P6, PT, R150, R193.reuse, PT ;  /* 0x000000c19600720c */ /* 0x080fe20003fc6270 */
[----:B------:R4:W1:Y:S01]  /*9080*/  MUFU.TANH R159, R13 ;  /* 0x0000000d009f7308 */ /* 0x0008620000002400 */
[-C--:B------:R-:W-:Y:S02]  /*9090*/  ISETP.GE.AND P4, PT, R141, R193.reuse, PT ;  /* 0x000000c18d00720c */ /* 0x080fe40003f86270 */
[----:B------:R-:W-:Y:S02]  /*90a0*/  IADD3 R47, R194, 0x58, RZ ;  /* 0x00000058c22f7810 */ /* 0x000fe40007ffe0ff */
[----:B------:R-:W-:Y:S02]  /*90b0*/  ISETP.GE.AND P3, PT, R152, R193, PT ;  /* 0x000000c19800720c */ /* 0x000fe40003f66270 */
[----:B------:R-:W-:Y:S01]  /*90c0*/  IADD3 R140, R194, 0x49, RZ ;  /* 0x00000049c28c7810 */ /* 0x000fe20007ffe0ff */
[----:B------:R-:W1:Y:S01]  /*90d0*/  MUFU.TANH R9, R9 ;  /* 0x0000000900097308 */ /* 0x000e620000002400 */
[----:B------:R-:W-:-:S02]  /*90e0*/  FSEL R169, R29, -INF , !P5 ;  /* 0xff8000001da97808 */ /* 0x000fc40006800000 */
[-C--:B------:R-:W-:Y:S02]  /*90f0*/  ISETP.GE.AND P5, PT, R67, R193.reuse, PT ;  /* 0x000000c14300720c */ /* 0x080fe40003fa6270 */
[----:B------:R-:W-:Y:S02]  /*9100*/  IADD3 R41, R194, 0x61, RZ ;  /* 0x00000061c2297810 */ /* 0x000fe40007ffe0ff */
[----:B------:R-:W-:Y:S01]  /*9110*/  FSEL R168, R50, -INF , !P6 ;  /* 0xff80000032a87808 */ /* 0x000fe20007000000 */
[----:B------:R-:W1:Y:S01]  /*9120*/  MUFU.TANH R62, R16 ;  /* 0x00000010003e7308 */ /* 0x000e620000002400 */
[----:B------:R-:W-:Y:S02]  /*9130*/  FSEL R170, R31, -INF , !P4 ;  /* 0xff8000001faa7808 */ /* 0x000fe40006000000 */
[----:B-----5:R-:W-:Y:S02]  /*9140*/  FSEL R149, R39, -INF , !P3 ;  /* 0xff80000027957808 */ /* 0x020fe40005800000 */
[----:B------:R-:W-:-:S02]  /*9150*/  ISETP.GE.AND P6, PT, R139, R193, PT ;  /* 0x000000c18b00720c */ /* 0x000fc40003fc6270 */
[-C--:B------:R-:W-:Y:S01]  /*9160*/  ISETP.GE.AND P4, PT, R47, R193.reuse, PT ;  /* 0x000000c12f00720c */ /* 0x080fe20003f86270 */
[----:B------:R5:W1:Y:S01]  /*9170*/  MUFU.TANH R16, R4 ;  /* 0x0000000400107308 */ /* 0x000a620000002400 */
[C---:B------:R-:W-:Y:S02]  /*9180*/  IADD3 R45, R194.reuse, 0x60, RZ ;  /* 0x00000060c22d7810 */ /* 0x040fe40007ffe0ff */
[----:B------:R-:W-:Y:S02]  /*9190*/  IADD3 R40, R194, 0x68, RZ ;  /* 0x00000068c2287810 */ /* 0x000fe40007ffe0ff */
[-C--:B------:R-:W-:Y:S02]  /*91a0*/  ISETP.GE.AND P3, PT, R140, R193.reuse, PT ;  /* 0x000000c18c00720c */ /* 0x080fe40003f66270 */
[----:B--2---:R-:W-:Y:S01]  /*91b0*/  FSEL R161, R61, -INF , !P5 ;  /* 0xff8000003da17808 */ /* 0x004fe20006800000 */
[----:B------:R-:W-:Y:S01]  /*91c0*/  MUFU.TANH R55, R55 ;  /* 0x0000003700377308 */ /* 0x000fe20000002400 */
[----:B------:R-:W-:-:S02]  /*91d0*/  ISETP.GE.AND P5, PT, R41, R193, PT ;  /* 0x000000c12900720c */ /* 0x000fc40003fa6270 */
[C---:B------:R-:W-:Y:S02]  /*91e0*/  IADD3 R46, R194.reuse, 0x59, RZ ;  /* 0x00000059c22e7810 */ /* 0x040fe40007ffe0ff */
[----:B----4-:R-:W-:Y:S02]  /*91f0*/  IADD3 R13, R194, 0x71, RZ ;  /* 0x00000071c20d7810 */ /* 0x010fe40007ffe0ff */
[----:B------:R-:W-:Y:S01]  /*9200*/  FSEL R162, R66, -INF , !P6 ;  /* 0xff80000042a27808 */ /* 0x000fe20007000000 */
[----:B------:R-:W-:Y:S01]  /*9210*/  MUFU.TANH R27, R27 ;  /* 0x0000001b001b7308 */ /* 0x000fe20000002400 */
[----:B------:R-:W-:Y:S01]  /*9220*/  FSEL R160, R44, -INF , !P4 ;  /* 0xff8000002ca07808 */ /* 0x000fe20006000000 */
[----:B-----5:R-:W-:Y:S01]  /*9230*/  FMUL.FTZ R4, R10, c[0x0][0x2ec] ;  /* 0x0000bb000a047a20 */ /* 0x020fe20000410000 */
[----:B------:R-:W-:Y:S02]  /*9240*/  FSEL R167, R51, -INF , !P3 ;  /* 0xff80000033a77808 */ /* 0x000fe40005800000 */
[----:B------:R-:W-:-:S02]  /*9250*/  ISETP.GE.AND P6, PT, R45, R193, PT ;  /* 0x000000c12d00720c */ /* 0x000fc40003fc6270 */
[-C--:B------:R-:W-:Y:S01]  /*9260*/  ISETP.GE.AND P4, PT, R40, R193.reuse, PT ;  /* 0x000000c12800720c */ /* 0x080fe20003f86270 */
[----:B------:R2:W4:Y:S01]  /*9270*/  MUFU.TANH R51, R5 ;  /* 0x0000000500337308 */ /* 0x0005220000002400 */
[C---:B------:R-:W-:Y:S02]  /*9280*/  IADD3 R14, R194.reuse, 0x70, RZ ;  /* 0x00000070c20e7810 */ /* 0x040fe40007ffe0ff */
[----:B------:R-:W-:Y:S02]  /*9290*/  IADD3 R8, R194, 0x78, RZ ;  /* 0x00000078c2087810 */ /* 0x000fe40007ffe0ff */
[----:B---3--:R-:W-:Y:S02]  /*92a0*/  FSEL R145, R145, -INF , !P5 ;  /* 0xff80000091917808 */ /* 0x008fe40006800000 */
[-C--:B------:R-:W-:Y:S01]  /*92b0*/  ISETP.GE.AND P3, PT, R46, R193.reuse, PT ;  /* 0x000000c12e00720c */ /* 0x080fe20003f66270 */
[----:B------:R3:W-:Y:S01]  /*92c0*/  MUFU.TANH R151, R15 ;  /* 0x0000000f00977308 */ /* 0x0007e20000002400 */
[----:B------:R-:W-:-:S02]  /*92d0*/  ISETP.GE.AND P5, PT, R13, R193, PT ;  /* 0x000000c10d00720c */ /* 0x000fc40003fa6270 */
[----:B------:R-:W-:Y:S02]  /*92e0*/  FSEL R146, R146, -INF , !P6 ;  /* 0xff80000092927808 */ /* 0x000fe40007000000 */
[----:B-1----:R-:W-:Y:S02]  /*92f0*/  FSEL R144, R144, -INF , !P4 ;  /* 0xff80000090907808 */ /* 0x002fe40006000000 */
[-C--:B------:R-:W-:Y:S01]  /*9300*/  ISETP.GE.AND P6, PT, R14, R193.reuse, PT ;  /* 0x000000c10e00720c */ /* 0x080fe20003fc6270 */
[----:B------:R-:W1:Y:S01]  /*9310*/  MUFU.TANH R58, R58 ;  /* 0x0000003a003a7308 */ /* 0x000e620000002400 */
[----:B------:R-:W-:Y:S01]  /*9320*/  ISETP.GE.AND P4, PT, R8, R193, PT ;  /* 0x000000c10800720c */ /* 0x000fe20003f86270 */
[----:B--2---:R-:W-:Y:S01]  /*9330*/  FMUL.FTZ R5, R11, c[0x0][0x2ec] ;  /* 0x0000bb000b057a20 */ /* 0x004fe20000410000 */
[----:B------:R-:W-:Y:S02]  /*9340*/  FSEL R159, R159, -INF , !P3 ;  /* 0xff8000009f9f7808 */ /* 0x000fe40005800000 */
[----:B------:R-:W-:-:S02]  /*9350*/  FSEL R61, R9, -INF , !P5 ;  /* 0xff800000093d7808 */ /* 0x000fc40006800000 */
[----:B------:R-:W-:Y:S01]  /*9360*/  ISETP.GE.AND P5, PT, R59, R192, PT ;  /* 0x000000c03b00720c */ /* 0x000fe20003fa6270 */
[----:B------:R-:W2:Y:S01]  /*9370*/  MUFU.TANH R12, R12 ;  /* 0x0000000c000c7308 */ /* 0x000ea20000002400 */
[C---:B---3--:R-:W-:Y:S02]  /*9380*/  IADD3 R15, R194.reuse, 0x69, RZ ;  /* 0x00000069c20f7810 */ /* 0x048fe40007ffe0ff */
[----:B------:R-:W-:Y:S02]  /*9390*/  IADD3 R194, R194, 0x79, RZ ;  /* 0x00000079c2c27810 */ /* 0x000fe40007ffe0ff */
[----:B------:R-:W-:Y:S02]  /*93a0*/  ISETP.GE.AND P3, PT, R15, R193, PT ;  /* 0x000000c10f00720c */ /* 0x000fe40003f66270 */
[----:B------:R-:W-:Y:S01]  /*93b0*/  FSEL R62, R62, -INF , !P6 ;  /* 0xff8000003e3e7808 */ /* 0x000fe20007000000 */
[----:B------:R-:W3:Y:S01]  /*93c0*/  MUFU.TANH R142, R142 ;  /* 0x0000008e008e7308 */ /* 0x000ee20000002400 */
[----:B------:R-:W-:-:S02]  /*93d0*/  FSEL R59, R16, -INF , !P4 ;  /* 0xff800000103b7808 */ /* 0x000fc40006000000 */
[-C--:B------:R-:W-:Y:S02]  /*93e0*/  ISETP.GE.AND P6, PT, R154, R192.reuse, PT ;  /* 0x000000c09a00720c */ /* 0x080fe40003fc6270 */
[----:B------:R-:W-:Y:S02]  /*93f0*/  ISETP.GE.AND P4, PT, R153, R192, PT ;  /* 0x000000c09900720c */ /* 0x000fe40003f86270 */
[----:B------:R-:W-:Y:S01]  /*9400*/  FSEL R143, R143, -INF , !P3 ;  /* 0xff8000008f8f7808 */ /* 0x000fe20005800000 */
[----:B------:R-:W5:Y:S01]  /*9410*/  MUFU.TANH R175, R175 ;  /* 0x000000af00af7308 */ /* 0x000f620000002400 */
[----:B------:R-:W-:Y:S02]  /*9420*/  ISETP.GE.AND P3, PT, R194, R193, PT ;  /* 0x000000c1c200720c */ /* 0x000fe40003f66270 */
[----:B------:R-:W-:Y:S02]  /*9430*/  FSEL R153, R36, -INF , !P6 ;  /* 0xff80000024997808 */ /* 0x000fe40007000000 */
[----:B------:R-:W-:-:S02]  /*9440*/  FSEL R156, R156, -INF , !P4 ;  /* 0xff8000009c9c7808 */ /* 0x000fc40006000000 */
[-C--:B------:R-:W-:Y:S01]  /*9450*/  ISETP.GE.AND P6, PT, R147, R192.reuse, PT ;  /* 0x000000c09300720c */ /* 0x080fe20003fc6270 */
[----:B------:R-:W1:Y:S01]  /*9460*/  MUFU.TANH R4, R4 ;  /* 0x0000000400047308 */ /* 0x000e620000002400 */
[-C--:B------:R-:W-:Y:S02]  /*9470*/  ISETP.GE.AND P4, PT, R140, R192.reuse, PT ;  /* 0x000000c08c00720c */ /* 0x080fe40003f86270 */
[----:B----4-:R-:W-:Y:S02]  /*9480*/  FSEL R51, R51, -INF , !P3 ;  /* 0xff80000033337808 */ /* 0x010fe40005800000 */
[----:B------:R-:W-:Y:S02]  /*9490*/  FSEL R55, R55, -INF , !P2 ;  /* 0xff80000037377808 */ /* 0x000fe40005000000 */
[-C--:B------:R-:W-:Y:S01]  /*94a0*/  ISETP.GE.AND P3, PT, R152, R192.reuse, PT ;  /* 0x000000c09800720c */ /* 0x080fe20003f66270 */
[----:B------:R-:W4:Y:S01]  /*94b0*/  MUFU.TANH R5, R5 ;  /* 0x0000000500057308 */ /* 0x000f220000002400 */
[----:B------:R-:W-:Y:S01]  /*94c0*/  BAR.SYNC.DEFER_BLOCKING 0x0 ;  /* 0x0000000000007b1d */ /* 0x000fe20000010000 */
[----:B------:R-:W-:-:S02]  /*94d0*/  ISETP.GE.AND P2, PT, R150, R192, PT ;  /* 0x000000c09600720c */ /* 0x000fc40003f46270 */
[----:B------:R-:W-:Y:S02]  /*94e0*/  FSEL R165, R27, -INF , !P6 ;  /* 0xff8000001ba57808 */ /* 0x000fe40007000000 */
[----:B------:R-:W-:Y:S02]  /*94f0*/  FSEL R163, R65, -INF , !P4 ;  /* 0xff80000041a37808 */ /* 0x000fe40006000000 */
[-C--:B------:R-:W-:Y:S01]  /*9500*/  ISETP.GE.AND P6, PT, R47, R192.reuse, PT ;  /* 0x000000c02f00720c */ /* 0x080fe20003fc6270 */
[----:B------:R-:W1:Y:S01]  /*9510*/  MUFU.TANH R49, R18 ;  /* 0x0000001200317308 */ /* 0x000e620000002400 */
[----:B------:R-:W-:Y:S02]  /*9520*/  ISETP.GE.AND P4, PT, R45, R192, PT ;  /* 0x000000c02d00720c */ /* 0x000fe40003f86270 */
[----:B------:R-:W-:Y:S02]  /*9530*/  FSEL R155, R37, -INF , !P5 ;  /* 0xff800000259b7808 */ /* 0x000fe40006800000 */
[----:B------:R-:W-:-:S02]  /*9540*/  FSEL R158, R158, -INF , !P3 ;  /* 0xff8000009e9e7808 */ /* 0x000fc40005800000 */
[----:B------:R-:W-:Y:S01]  /*9550*/  FSEL R166, R28, -INF , !P2 ;  /* 0xff8000001ca67808 */ /* 0x000fe20005000000 */
[----:B------:R-:W2:Y:S01]  /*9560*/  MUFU.TANH R48, R19 ;  /* 0x0000001300307308 */ /* 0x000ea20000002400 */
[-C--:B------:R-:W-:Y:S02]  /*9570*/  ISETP.GE.AND P5, PT, R141, R192.reuse, PT ;  /* 0x000000c08d00720c */ /* 0x080fe40003fa6270 */
[-C--:B------:R-:W-:Y:S02]  /*9580*/  ISETP.GE.AND P3, PT, R139, R192.reuse, PT ;  /* 0x000000c08b00720c */ /* 0x080fe40003f66270 */
[----:B------:R-:W-:Y:S02]  /*9590*/  ISETP.GE.AND P2, PT, R67, R192, PT ;  /* 0x000000c04300720c */ /* 0x000fe40003f46270 */
[----:B------:R-:W-:Y:S01]  /*95a0*/  FSEL R164, R30, -INF , !P5 ;  /* 0xff8000001ea47808 */ /* 0x000fe20006800000 */
[----:B------:R-:W4:Y:S01]  /*95b0*/  MUFU.TANH R47, R6 ;  /* 0x00000006002f7308 */ /* 0x000f220000002400 */
[----:B------:R-:W-:-:S02]  /*95c0*/  FSEL R157, R157, -INF , !P3 ;  /* 0xff8000009d9d7808 */ /* 0x000fc40005800000 */
[----:B-1----:R-:W-:Y:S02]  /*95d0*/  FSEL R154, R58, -INF , !P2 ;  /* 0xff8000003a9a7808 */ /* 0x002fe40005000000 */
[-C--:B------:R-:W-:Y:S02]  /*95e0*/  ISETP.GE.AND P5, PT, R46, R192.reuse, PT ;  /* 0x000000c02e00720c */ /* 0x080fe40003fa6270 */
[-C--:B------:R-:W-:Y:S01]  /*95f0*/  ISETP.GE.AND P3, PT, R41, R192.reuse, PT ;  /* 0x000000c02900720c */ /* 0x080fe20003f66270 */
[----:B------:R-:W1:Y:S01]  /*9600*/  MUFU.TANH R45, R7 ;  /* 0x00000007002d7308 */ /* 0x000e620000002400 */
[----:B------:R-:W-:Y:S02]  /*9610*/  ISETP.GE.AND P2, PT, R40, R192, PT ;  /* 0x000000c02800720c */ /* 0x000fe40003f46270 */
[----:B--2---:R-:W-:Y:S02]  /*9620*/  FSEL R152, R12, -INF , !P6 ;  /* 0xff8000000c987808 */ /* 0x004fe40007000000 */
[----:B------:R-:W-:-:S02]  /*9630*/  FSEL R151, R151, -INF , !P5 ;  /* 0xff80000097977808 */ /* 0x000fc40006800000 */
[----:B---3--:R-:W-:Y:S02]  /*9640*/  FSEL R142, R142, -INF , !P4 ;  /* 0xff8000008e8e7808 */ /* 0x008fe40006000000 */
[----:B-----5:R-:W-:Y:S02]  /*9650*/  FSEL R141, R175, -INF , !P3 ;  /* 0xff800000af8d7808 */ /* 0x020fe40005800000 */
[----:B------:R-:W-:Y:S02]  /*9660*/  FSEL R139, R4, -INF , !P2 ;  /* 0xff800000048b7808 */ /* 0x000fe40005000000 */
[-C--:B------:R-:W-:Y:S02]  /*9670*/  ISETP.GE.AND P6, PT, R15, R192.reuse, PT ;  /* 0x000000c00f00720c */ /* 0x080fe40003fc6270 */
[-C--:B------:R-:W-:Y:S02]  /*9680*/  ISETP.GE.AND P5, PT, R14, R192.reuse, PT ;  /* 0x000000c00e00720c */ /* 0x080fe40003fa6270 */
[----:B------:R-:W-:-:S02]  /*9690*/  ISETP.GE.AND P4, PT, R13, R192, PT ;  /* 0x000000c00d00720c */ /* 0x000fc40003f86270 */
[-C--:B------:R-:W-:Y:S02]  /*96a0*/  ISETP.GE.AND P3, PT, R8, R192.reuse, PT ;  /* 0x000000c00800720c */ /* 0x080fe40003f66270 */
[----:B------:R-:W-:Y:S02]  /*96b0*/  ISETP.GE.AND P2, PT, R194, R192, PT ;  /* 0x000000c0c200720c */ /* 0x000fe40003f46270 */
[----:B----4-:R-:W-:Y:S02]  /*96c0*/  FSEL R140, R5, -INF , !P6 ;  /* 0xff800000058c7808 */ /* 0x010fe40007000000 */
[----:B------:R-:W-:Y:S02]  /*96d0*/  FSEL R49, R49, -INF , !P5 ;  /* 0xff80000031317808 */ /* 0x000fe40006800000 */
[----:B------:R-:W-:Y:S02]  /*96e0*/  FSEL R48, R48, -INF , !P4 ;  /* 0xff80000030307808 */ /* 0x000fe40006000000 */
[----:B------:R-:W-:-:S02]  /*96f0*/  FSEL R47, R47, -INF , !P3 ;  /* 0xff8000002f2f7808 */ /* 0x000fc40005800000 */
[----:B-1----:R-:W-:Y:S01]  /*9700*/  FSEL R45, R45, -INF , !P2 ;  /* 0xff8000002d2d7808 */ /* 0x002fe20005000000 */
[----:B------:R-:W-:Y:S05]  /*9710*/  @!P1 BRA `(.L_x_2377) ;  /* 0x000006f000009947 */ /* 0x000fea0003800000 */
[----:B------:R-:W-:Y:S02]  /*9720*/  ULDC.64 UR8, c[0x0][0x118] ;  /* 0x0000460000087ab9 */ /* 0x000fe40000000a00 */
[----:B------:R-:W-:Y:S01]  /*9730*/  ULDC UR6, c[0x0][0x198] ;  /* 0x0000660000067ab9 */ /* 0x000fe20000000800 */
        /* <DEDUP_REMOVED lines=56> */
[----:B------:R-:W-:Y:S01]  /*9ac0*/  IMAD R5, R5, c[0x0][0x180], RZ ;  /* 0x0000600005057a24 */ /* 0x000fe200078e02ff */
[----:B------:R-:W-:-:S03]  /*9ad0*/  MOV R4, R8 ;  /* 0x0000000800047202 */ /* 0x000fc60000000f00 */
[----:B------:R-:W-:-:S04]  /*9ae0*/  IMAD R5, R7, c[0x0][0x184], R5 ;  /* 0x0000610007057a24 */ /* 0x000fc800078e0205 */
[----:B------:R-:W-:Y:S01]  /*9af0*/  IMAD.IADD R5, R9, 0x1, R5 ;  /* 0x0000000109057824 */ /* 0x000fe200078e0205 */
[----:B------:R-:W-:Y:S05]  /*9b00*/  BRA `(.L_x_2379) ;  /* 0x0000004000007947 */ /* 0x000fea0003800000 */
.L_x_2378:
[----:B------:R-:W-:-:S04]  /*9b10*/  ULEA UR5, -UR6, URZ, 0x7 ;  /* 0x0000003f06057291 */ /* 0x000fc8000f8e393f */
[----:B------:R-:W-:Y:S02]  /*9b20*/  USHF.R.S32.HI UR4, URZ, 0x1f, UR5 ;  /* 0x0000001f3f047899 */ /* 0x000fe40008011405 */
[----:B------:R-:W-:-:S04]  /*9b30*/  MOV R4, UR5 ;  /* 0x0000000500047c02 */ /* 0x000fc80008000f00 */
[----:B------:R-:W-:Y:S02]  /*9b40*/  MOV R5, UR4 ;  /* 0x0000000400057c02 */ /* 0x000fe40008000f00 */
.L_x_2379:
[----:B------:R-:W-:Y:S01]  /*9b50*/  IADD3 R4, P1, R135, R4, RZ ;  /* 0x0000000487047210 */ /* 0x000fe20007f3e0ff */
[----:B------:R-:W-:Y:S02]  /*9b60*/  USHF.L.U32 UR7, UR6, 0x5, URZ ;  /* 0x0000000506077899 */ /* 0x000fe4000800063f */
[----:B------:R-:W-:Y:S02]  /*9b70*/  ULDC UR4, c[0x0][0x19c] ;  /* 0x0000670000047ab9 */ /* 0x000fe40000000800 */
[----:B------:R-:W-:Y:S01]  /*9b80*/  IMAD.X R5, R134, 0x1, R5, P1 ;  /* 0x0000000186057824 */ /* 0x000fe200008e0605 */
[C---:B------:R-:W-:Y:S01]  /*9b90*/  LEA R236, P1, R4.reuse, c[0x0][0x168], 0x1 ;  /* 0x00005a0004ec7a11 */ /* 0x040fe200078208ff */
[----:B------:R-:W-:Y:S02]  /*9ba0*/  UMOV UR5, 0x5 ;  /* 0x0000000500057882 */ /* 0x000fe40000000000 */
[----:B------:R-:W-:Y:S01]  /*9bb0*/  USHF.L.U64.HI UR4, UR6, UR5, UR4 ;  /* 0x0000000506047299 */ /* 0x000fe20008010204 */
[----:B------:R-:W-:Y:S01]  /*9bc0*/  LEA.HI.X R229, R4, c[0x0][0x16c], R5, 0x1, P1 ;  /* 0x00005b0004e57a11 */ /* 0x000fe200008f0c05 */
[----:B------:R-:W-:Y:S01]  /*9bd0*/  IMAD.MOV.U32 R4, RZ, RZ, R236 ;  /* 0x000000ffff047224 */ /* 0x000fe200078e00ec */
[----:B------:R-:W-:-:S03]  /*9be0*/  IADD3 R14, P1, R236, UR7, RZ ;  /* 0x00000007ec0e7c10 */ /* 0x000fc6000ff3e0ff */
        /* <DEDUP_REMOVED lines=28> */
[----:B------:R3:W-:Y:S04]  /*9db0*/  LDGSTS.E.BYPASS.LTC128B.128 [R228+0xa800], [R6.64+0x80] ;  /* 0x0a80008006e47fae */ /* 0x0007e8000b901d48 */
[----:B------:R3:W-:Y:S04]  /*9dc0*/  LDGSTS.E.BYPASS.LTC128B.128 [R228+0x7000], [R4.64] ;  /* 0x0700000004e47fae */ /* 0x0007e8000b901d48 */
[----:B------:R3:W-:Y:S04]  /*9dd0*/  LDGSTS.E.BYPASS.LTC128B.128 [R228+0xb000], [R4.64+0x80] ;  /* 0x0b00008004e47fae */ /* 0x0007e8000b901d48 */
[----:B------:R3:W-:Y:S04]  /*9de0*/  LDGSTS.E.BYPASS.LTC128B.128 [R228+0x7800], [R14.64] ;  /* 0x078000000ee47fae */ /* 0x0007e8000b901d48 */
[----:B------:R3:W-:Y:S04]  /*9df0*/  LDGSTS.E.BYPASS.LTC128B.128 [R228+0xb800], [R14.64+0x80] ;  /* 0x0b8000800ee47fae */ /* 0x0007e8000b901d48 */
[----:B------:R-:W0:Y:S02]  /*9e00*/  LDGDEPBAR ;  /* 0x00000000000079af */ /* 0x000e240000000000 */
.L_x_2377:
[----:B---3--:R-:W-:Y:S01]  /*9e10*/  FMNMX.FTZ R6, R3, R64, !PT ;  /* 0x0000004003067209 */ /* 0x008fe20007810000 */
        /* <DEDUP_REMOVED lines=88> */
[----:B------:R-:W-:Y:S01]  /*a3a0*/  FFMA.FTZ R29, R57, c[0x0][0x23c], -R58 ;  /* 0x00008f00391d7a23 */ /* 0x000fe2000001083a */
[----:B------:R-:W-:Y:S01]  /*a3b0*/  MUFU.EX2 R36, R36 ;  /* 0x0000002400247308 */ /* 0x000fe20000000800 */
[--C-:B------:R-:W-:Y:S02]  /*a3c0*/  FFMA.FTZ R28, R64, c[0x0][0x23c], -R46.reuse ;  /* 0x00008f00401c7a23 */ /* 0x100fe4000001082e */
[----:B------:R-:W-:-:S02]  /*a3d0*/  FFMA.FTZ R2, R2, c[0x0][0x23c], -R46 ;  /* 0x00008f0002027a23 */ /* 0x000fc4000001082e */
[--C-:B------:R-:W-:Y:S02]  /*a3e0*/  FFMA.FTZ R0, R148, c[0x0][0x23c], -R46.reuse ;  /* 0x00008f0094007a23 */ /* 0x100fe4000001082e */
[----:B------:R-:W-:Y:S01]  /*a3f0*/  FFMA.FTZ R39, R63, c[0x0][0x23c], -R46 ;  /* 0x00008f003f277a23 */ /* 0x000fe2000001082e */
[----:B------:R-:W-:Y:S01]  /*a400*/  MUFU.EX2 R31, R31 ;  /* 0x0000001f001f7308 */ /* 0x000fe20000000800 */
[----:B------:R-:W-:Y:S02]  /*a410*/  FMUL.FTZ R3, R5, c[0x0][0x23c] ;  /* 0x00008f0005037a20 */ /* 0x000fe40000410000 */
[----:B------:R-:W-:Y:S02]  /*a420*/  FMUL.FTZ R4, R4, c[0x0][0x23c] ;  /* 0x00008f0004047a20 */ /* 0x000fe40000410000 */
[----:B------:R-:W-:Y:S02]  /*a430*/  FFMA.FTZ R60, R23, c[0x0][0x23c], -R58 ;  /* 0x00008f00173c7a23 */ /* 0x000fe4000001083a */
[--C-:B------:R-:W-:Y:S01]  /*a440*/  FFMA.FTZ R64, R22, c[0x0][0x23c], -R46.reuse ;  /* 0x00008f0016407a23 */ /* 0x100fe2000001082e */
[----:B------:R-:W-:Y:S01]  /*a450*/  MUFU.EX2 R30, R30 ;  /* 0x0000001e001e7308 */ /* 0x000fe20000000800 */
[----:B------:R-:W-:-:S02]  /*a460*/  FFMA.FTZ R66, R21, c[0x0][0x23c], -R46 ;  /* 0x00008f0015427a23 */ /* 0x000fc4000001082e */
[----:B------:R-:W-:Y:S02]  /*a470*/  FFMA.FTZ R63, R20, c[0x0][0x23c], -R46 ;  /* 0x00008f00143f7a23 */ /* 0x000fe4000001082e */
[----:B------:R-:W-:Y:S01]  /*a480*/  LDSM.16.MT88.4 R20, [R214+0xc800] ;  /* 0x00c80000d614783b */ /* 0x000fe20000004200 */
[--C-:B------:R-:W-:Y:S02]  /*a490*/  FFMA.FTZ R50, R26, c[0x0][0x23c], -R58.reuse ;  /* 0x00008f001a327a23 */ /* 0x100fe4000001083a */
[----:B------:R-:W1:Y:S01]  /*a4a0*/  MUFU.EX2 R29, R29 ;  /* 0x0000001d001d7308 */ /* 0x000e620000000800 */
[--C-:B------:R-:W-:Y:S02]  /*a4b0*/  FFMA.FTZ R57, R25, c[0x0][0x23c], -R58.reuse ;  /* 0x00008f0019397a23 */ /* 0x100fe4000001083a */
[----:B------:R-:W-:Y:S02]  /*a4c0*/  FFMA.FTZ R56, R24, c[0x0][0x23c], -R58 ;  /* 0x00008f0018387a23 */ /* 0x000fe4000001083a */
[----:B------:R-:W-:Y:S01]  /*a4d0*/  FFMA.FTZ R65, R35, c[0x0][0x23c], -R46 ;  /* 0x00008f0023417a23 */ /* 0x000fe2000001082e */
[----:B------:R-:W-:Y:S01]  /*a4e0*/  LDSM.16.MT88.4 R24, [R216+0xc800] ;  /* 0x00c80000d818783b */ /* 0x000fe20000004200 */
[--C-:B------:R-:W-:Y:S01]  /*a4f0*/  FFMA.FTZ R67, R34, c[0x0][0x23c], -R58.reuse ;  /* 0x00008f0022437a23 */ /* 0x100fe2000001083a */
[----:B------:R-:W-:Y:S01]  /*a500*/  MUFU.EX2 R28, R28 ;  /* 0x0000001c001c7308 */ /* 0x000fe20000000800 */
[----:B------:R-:W-:-:S02]  /*a510*/  FFMA.FTZ R132, R33, c[0x0][0x23c], -R58 ;  /* 0x00008f0021847a23 */ /* 0x000fc4000001083a */
[----:B------:R-:W-:Y:S02]  /*a520*/  FFMA.FTZ R134, R32, c[0x0][0x23c], -R58 ;  /* 0x00008f0020867a23 */ /* 0x000fe4000001083a */
[----:B------:R-:W-:Y:S01]  /*a530*/  LDSM.16.MT88.4 R32, [R213+0x10800] ;  /* 0x01080000d520783b */ /* 0x000fe20000004200 */
[--C-:B------:R-:W-:Y:S02]  /*a540*/  FFMA.FTZ R135, R138, c[0x0][0x23c], -R46.reuse ;  /* 0x00008f008a877a23 */ /* 0x100fe4000001082e */
[----:B------:R-:W2:Y:S01]  /*a550*/  MUFU.EX2 R2, R2 ;  /* 0x0000000200027308 */ /* 0x000ea20000000800 */
[----:B-1----:R-:W-:Y:S01]  /*a560*/  F2FP.BF16.PACK_AB R6, R29, R30 ;  /* 0x0000001e1d06723e */ /* 0x002fe200000010ff */
[----:B------:R-:W-:Y:S02]  /*a570*/  FFMA.FTZ R138, R55, c[0x0][0x23c], -R46 ;  /* 0x00008f00378a7a23 */ /* 0x000fe4000001082e */
[--C-:B------:R-:W-:Y:S02]  /*a580*/  FFMA.FTZ R147, R54, c[0x0][0x23c], -R58.reuse ;  /* 0x00008f0036937a23 */ /* 0x100fe4000001083a */
[----:B------:R-:W-:-:S02]  /*a590*/  FFMA.FTZ R148, R53, c[0x0][0x23c], -R58 ;  /* 0x00008f0035947a23 */ /* 0x000fc4000001083a */
[----:B------:R-:W-:Y:S01]  /*a5a0*/  MUFU.EX2 R0, R0 ;  /* 0x0000000000007308 */ /* 0x000fe20000000800 */
[--C-:B------:R-:W-:Y:S02]  /*a5b0*/  FFMA.FTZ R150, R52, c[0x0][0x23c], -R58.reuse ;  /* 0x00008f0034967a23 */ /* 0x100fe4000001083a */
[----:B------:R-:W-:Y:S01]  /*a5c0*/  FFMA.FTZ R133, R133, c[0x0][0x23c], -R58 ;  /* 0x00008f0085857a23 */ /* 0x000fe2000001083a */
[----:B------:R-:W-:Y:S01]  /*a5d0*/  LDSM.16.MT88.4 R52, [R213+0x11000] ;  /* 0x01100000d534783b */ /* 0x000fe20000004200 */
        /* <DEDUP_REMOVED lines=8> */
[--C-:B------:R-:W-:Y:S02]  /*a660*/  FFMA.FTZ R156, R156, c[0x0][0x23c], -R46.reuse ;  /* 0x00008f009c9c7a23 */ /* 0x100fe4000001082e */
[----:B------:R-:W-:Y:S02]  /*a670*/  FFMA.FTZ R158, R158, c[0x0][0x23c], -R46 ;  /* 0x00008f009e9e7a23 */ /* 0x000fe4000001082e */
[--C-:B------:R-:W-:Y:S02]  /*a680*/  FFMA.FTZ R168, R168, c[0x0][0x23c], -R58.reuse ;  /* 0x00008f00a8a87a23 */ /* 0x100fe4000001083a */
[--C-:B------:R-:W-:Y:S01]  /*a690*/  FFMA.FTZ R169, R169, c[0x0][0x23c], -R58.reuse ;  /* 0x00008f00a9a97a23 */ /* 0x100fe2000001083a */
[----:B------:R-:W4:Y:S01]  /*a6a0*/  MUFU.EX2 R3, R3 ;  /* 0x0000000300037308 */ /* 0x000f220000000800 */
[----:B-1----:R-:W-:Y:S01]  /*a6b0*/  F2FP.BF16.PACK_AB R7, R39, R0 ;  /* 0x000000002707723e */ /* 0x002fe200000010ff */
[----:B------:R-:W-:-:S02]  /*a6c0*/  FFMA.FTZ R170, R170, c[0x0][0x23c], -R58 ;  /* 0x00008f00aaaa7a23 */ /* 0x000fc4000001083a */
[----:B------:R-:W-:Y:S02]  /*a6d0*/  FFMA.FTZ R167, R167, c[0x0][0x23c], -R58 ;  /* 0x00008f00a7a77a23 */ /* 0x000fe4000001083a */
        /* <DEDUP_REMOVED lines=104> */
[----:B------:R-:W-:Y:S02]  /*ad60*/  FFMA.FTZ R165, R165, c[0x0][0x23c], -R46 ;  /* 0x00008f00a5a57a23 */ /* 0x000fe4000001082e */
[--C-:B------:R-:W-:Y:S02]  /*ad70*/  FFMA.FTZ R160, R160, c[0x0][0x23c], -R58.reuse ;  /* 0x00008f00a0a07a23 */ /* 0x100fe4000001083a */
[----:B------:R-:W3:Y:S01]  /*ad80*/  MUFU.EX2 R147, R147 ;  /* 0x0000009300937308 */ /* 0x000ee20000000800 */
[----:B------:R-:W-:Y:S02]  /*ad90*/  FFMA.FTZ R159, R159, c[0x0][0x23c], -R58 ;  /* 0x00008f009f9f7a23 */ /* 0x000fe4000001083a */
[----:B------:R-:W-:Y:S01]  /*ada0*/  HMMA.16816.F32.BF16 R68, R4, R10, R68 ;  /* 0x0000000a0444723c */ /* 0x000fe20000041844 */
[----:B------:R-:W1:Y:S01]  /*adb0*/  LDSM.16.MT88.4 R8, [R216+0x10800] ;  /* 0x01080000d808783b */ /* 0x000e620000004200 */
[----:B------:R-:W-:-:S02]  /*adc0*/  FFMA.FTZ R157, R157, c[0x0][0x23c], -R46 ;  /* 0x00008f009d9d7a23 */ /* 0x000fc4000001082e */
[--C-:B------:R-:W-:Y:S01]  /*add0*/  FFMA.FTZ R154, R154, c[0x0][0x23c], -R46.reuse ;  /* 0x00008f009a9a7a23 */ /* 0x100fe2000001082e */
[----:B------:R-:W-:Y:S01]  /*ade0*/  MUFU.EX2 R148, R148 ;  /* 0x0000009400947308 */ /* 0x000fe20000000800 */
[--C-:B------:R-:W-:Y:S01]  /*adf0*/  FFMA.FTZ R152, R152, c[0x0][0x23c], -R46.reuse ;  /* 0x00008f0098987a23 */ /* 0x100fe2000001082e */
[----:B------:R-:W-:Y:S01]  /*ae00*/  F2FP.BF16.PACK_AB R4, R57, R50 ;  /* 0x000000323904723e */ /* 0x000fe200000010ff */
[----:B------:R-:W-:Y:S01]  /*ae10*/  FFMA.FTZ R151, R151, c[0x0][0x23c], -R46 ;  /* 0x00008f0097977a23 */ /* 0x000fe2000001082e */
[----:B----4-:R-:W-:Y:S01]  /*ae20*/  F2FP.BF16.PACK_AB R5, R66, R64 ;  /* 0x000000404205723e */ /* 0x010fe200000010ff */
[--C-:B------:R-:W-:Y:S01]  /*ae30*/  FFMA.FTZ R146, R146, c[0x0][0x23c], -R58.reuse ;  /* 0x00008f0092927a23 */ /* 0x100fe2000001083a */
[----:B------:R-:W-:Y:S01]  /*ae40*/  F2FP.BF16.PACK_AB R6, R60, R56 ;  /* 0x000000383c06723e */ /* 0x000fe200000010ff */
[--C-:B------:R-:W-:Y:S01]  /*ae50*/  FFMA.FTZ R145, R145, c[0x0][0x23c], -R58.reuse ;  /* 0x00008f0091917a23 */ /* 0x100fe2000001083a */
[----:B------:R-:W-:Y:S01]  /*ae60*/  F2FP.BF16.PACK_AB R7, R65, R63 ;  /* 0x0000003f4107723e */ /* 0x000fe200000010ff */
[----:B------:R-:W-:Y:S01]  /*ae70*/  MUFU.EX2 R150, R150 ;  /* 0x0000009600967308 */ /* 0x000fe20000000800 */
[----:B------:R-:W-:-:S02]  /*ae80*/  FFMA.FTZ R144, R144, c[0x0][0x23c], -R58 ;  /* 0x00008f0090907a23 */ /* 0x000fc4000001083a */
[----:B------:R-:W-:Y:S02]  /*ae90*/  FFMA.FTZ R143, R143, c[0x0][0x23c], -R58 ;  /* 0x00008f008f8f7a23 */ /* 0x000fe4000001083a */
[--C-:B------:R-:W-:Y:S01]  /*aea0*/  FFMA.FTZ R142, R142, c[0x0][0x23c], -R46.reuse ;  /* 0x00008f008e8e7a23 */ /* 0x100fe2000001082e */
[C---:B------:R-:W-:Y:S01]  /*aeb0*/  HMMA.16816.F32.BF16 R120, R4.reuse, R20, R120 ;  /* 0x000000140478723c */ /* 0x040fe20000041878 */
[--C-:B------:R-:W-:Y:S01]  /*aec0*/  FFMA.FTZ R141, R141, c[0x0][0x23c], -R46.reuse ;  /* 0x00008f008d8d7a23 */ /* 0x100fe2000001082e */
[----:B------:R-:W-:Y:S01]  /*aed0*/  MUFU.EX2 R149, R149 ;  /* 0x0000009500957308 */ /* 0x000fe20000000800 */
[--C-:B------:R-:W-:Y:S02]  /*aee0*/  FFMA.FTZ R139, R139, c[0x0][0x23c], -R46.reuse ;  /* 0x00008f008b8b7a23 */ /* 0x100fe4000001082e */
[----:B------:R-:W-:Y:S02]  /*aef0*/  FFMA.FTZ R140, R140, c[0x0][0x23c], -R46 ;  /* 0x00008f008c8c7a23 */ /* 0x000fe4000001082e */
[----:B------:R-:W-:Y:S01]  /*af00*/  FFMA.FTZ R36, R242, R44, R36 ;  /* 0x0000002cf2247223 */ /* 0x000fe20000010024 */
[----:B------:R-:W-:Y:S01]  /*af10*/  HMMA.16816.F32.BF16 R116, R4, R22, R116 ;  /* 0x000000160474723c */ /* 0x000fe20000041874 */
[----:B------:R-:W4:Y:S01]  /*af20*/  LDSM.16.MT88.4 R20, [R212+0x10800] ;  /* 0x01080000d414783b */ /* 0x000f220000004200 */
[----:B------:R-:W1:Y:S01]  /*af30*/  MUFU.EX2 R153, R153 ;  /* 0x0000009900997308 */ /* 0x000e620000000800 */
[----:B------:R-:W-:-:S02]  /*af40*/  FFMA.FTZ R3, R241, R3, R28 ;  /* 0x00000003f1037223 */ /* 0x000fc4000001001c */
[----:B------:R-:W-:Y:S02]  /*af50*/  FADD.FTZ R31, R31, R36 ;  /* 0x000000241f1f7221 */ /* 0x000fe40000010000 */
[----:B------:R-:W-:Y:S01]  /*af60*/  FADD.FTZ R2, R2, R3 ;  /* 0x0000000302027221 */ /* 0x000fe20000010000 */
[C---:B--2---:R-:W-:Y:S01]  /*af70*/  HMMA.16816.F32.BF16 R112, R4.reuse, R16, R112 ;  /* 0x000000100470723c */ /* 0x044fe20000041870 */
[----:B------:R-:W-:Y:S01]  /*af80*/  FADD.FTZ R31, R30, R31 ;  /* 0x0000001f1e1f7221 */ /* 0x000fe20000010000 */
[----:B------:R-:W2:Y:S01]  /*af90*/  MUFU.EX2 R155, R155 ;  /* 0x0000009b009b7308 */ /* 0x000ea20000000800 */
[----:B------:R-:W-:Y:S01]  /*afa0*/  FADD.FTZ R2, R0, R2 ;  /* 0x0000000200027221 */ /* 0x000fe20000010000 */
[----:B------:R-:W-:Y:S01]  /*afb0*/  MOV R3, R37 ;  /* 0x0000002500037202 */ /* 0x000fe20000000f00 */
        /* <DEDUP_REMOVED lines=18> */
[----:B------:R-:W-:Y:S02]  /*b0e0*/  FADD.FTZ R60, R67, R60 ;  /* 0x0000003c433c7221 */ /* 0x000fe40000010000 */
[----:B-----5:R-:W-:Y:S01]  /*b0f0*/  FADD.FTZ R65, R135, R65 ;  /* 0x0000004187417221 */ /* 0x020fe20000010000 */
        /* <DEDUP_REMOVED lines=265> */
.L_x_2374:
        /* <DEDUP_REMOVED lines=15> */
.L_x_2384:
        /* <DEDUP_REMOVED lines=8> */
[C---:B------:R-:W-:Y:S02]  /*c300*/  IADD3 R4, R11.reuse, -0x80, RZ ;  /* 0xffffff800b047810 */ /* 0x040fe40007ffe0ff */
        /* <DEDUP_REMOVED lines=41> */
[----:B------:R-:W2:Y:S01]  /*c5a0*/  LDG.E R6, [R6.64] ;  /* 0x0000000c06067981 */ /* 0x000ea2000c1e1900 */
[----:B-1----:R-:W-:Y:S04]  /*c5b0*/  IMAD.MOV.U32 R4, RZ, RZ, c[0x0][0x2d0] ;  /* 0x0000b400ff047624 */ /* 0x002fe800078e00ff */
[----:B------:R-:W-:Y:S04]  /*c5c0*/  IMAD R4, R3, R4, -0x80 ;  /* 0xffffff8003047424 */ /* 0x000fe800078e0204 */
        /* <DEDUP_REMOVED lines=11> */
.L_x_2381:
[C---:B------:R-:W-:Y:S04]  /*c680*/  LEA R225, P1, R8.reuse, R225, 0x1 ;  /* 0x000000e108e17211 */ /* 0x040fe800078208ff */
[----:B------:R-:W-:Y:S02]  /*c690*/  LEA.HI.X R224, R8, R224, R4, 0x1, P1 ;  /* 0x000000e008e07211 */ /* 0x000fe400008f0c04 */
[----:B------:R-:W-:Y:S02]  /*c6a0*/  MOV R4, R225 ;  /* 0x000000e100047202 */ /* 0x000fe40000000f00 */
[----:B------:R-:W-:Y:S02]  /*c6b0*/  MOV R5, R224 ;  /* 0x000000e000057202 */ /* 0x000fe40000000f00 */
        /* <DEDUP_REMOVED lines=16> */
[----:B------:R-:W-:Y:S07]  /*c7c0*/  IADD3.X R7, R9, UR9, RZ, P1, !PT ;  /* 0x0000000909077c10 */ /* 0x000fee0008ffe4ff */
[----:B------:R3:W-:Y:S01]  /*c7d0*/  LDGSTS.E.BYPASS.LTC128B.128 [R228+0xd000], [R12.64] ;  /* 0x0d0000000ce47fae */ /* 0x0007e2000b901d4c */
[----:B-1----:R-:W-:Y:S04]  /*c7e0*/  IADD3 R4, P1, R6, UR8, RZ ;  /* 0x0000000806047c10 */ /* 0x002fe8000ff3e0ff */
[----:B------:R-:W-:Y:S03]  /*c7f0*/  IADD3.X R5, R7, UR9, RZ, P1, !PT ;  /* 0x0000000907057c10 */ /* 0x000fe60008ffe4ff */
[----:B------:R3:W-:Y:S08]  /*c800*/  LDGSTS.E.BYPASS.LTC128B.128 [R228+0x11000], [R12.64+0x80] ;  /* 0x110000800ce47fae */ /* 0x0007f0000b901d4c */
[----:B------:R1:W-:Y:S01]  /*c810*/  LDGSTS.E.BYPASS.LTC128B.128 [R228+0xd800], [R10.64] ;  /* 0x0d8000000ae47fae */ /* 0x0003e2000b901d4c */
[----:B--2---:R-:W-:Y:S04]  /*c820*/  IADD3 R14, P1, R4, UR8, RZ ;  /* 0x00000008040e7c10 */ /* 0x004fe8000ff3e0ff */
[----:B------:R-:W-:Y:S03]  /*c830*/  IADD3.X R15, R5, UR9, RZ, P1, !PT ;  /* 0x00000009050f7c10 */ /* 0x000fe60008ffe4ff */
[----:B------:R1:W-:Y:S01]  /*c840*/  LDGSTS.E.BYPASS.LTC128B.128 [R228+0x11800], [R10.64+0x80] ;  /* 0x118000800ae47fae */ /* 0x0003e2000b901d4c */
[----:B------:R-:W-:Y:S07]  /*c850*/  ISETP.GE.AND P1, PT, R227, 0x2, PT ;  /* 0x00000002e300780c */ /* 0x000fee0003f26270 */
        /* <DEDUP_REMOVED lines=9> */
[----:B-1----:R-:W2:Y:S08]  /*c8f0*/  LDSM.16.M88.4 R8, [R221+0x4000] ;  /* 0x00400000dd08783b */ /* 0x002eb00000000200 */
[----:B------:R-:W3:Y:S08]  /*c900*/  LDSM.16.M88.4 R16, [R221+0x4800] ;  /* 0x00480000dd10783b */ /* 0x000ef00000000200 */
[----:B------:R-:W1:Y:S08]  /*c910*/  LDSM.16.M88.4 R24, [R221+0x5000] ;  /* 0x00500000dd18783b */ /* 0x000e700000000200 */
[----:B------:R-:W0:Y:S08]  /*c920*/  LDGDEPBAR ;  /* 0x00000000000079af */ /* 0x000e300000000000 */
[----:B------:R-:W4:Y:S01]  /*c930*/  LDSM.16.M88.4 R32, [R221+0x5800] ;  /* 0x00580000dd20783b */ /* 0x000f220000000200 */
[C---:B--2---:R-:W-:Y:S07]  /*c940*/  HMMA.16816.F32.BF16 R4, R64.reuse, R8, RZ ;  /* 0x000000084004723c */ /* 0x044fee00000418ff */
[----:B------:R-:W2:Y:S01]  /*c950*/  LDSM.16.M88.4 R40, [R221+0x6000] ;  /* 0x00600000dd28783b */ /* 0x000ea20000000200 */
[C---:B------:R-:W-:Y:S07]  /*c960*/  HMMA.16816.F32.BF16 R8, R64.reuse, R10, RZ ;  /* 0x0000000a4008723c */ /* 0x040fee00000418ff */
[----:B------:R-:W5:Y:S01]  /*c970*/  LDSM.16.M88.4 R48, [R221+0x6800] ;  /* 0x00680000dd30783b */ /* 0x000f620000000200 */
[C---:B---3--:R-:W-:Y:S07]  /*c980*/  HMMA.16816.F32.BF16 R12, R64.reuse, R16, RZ ;  /* 0x00000010400c723c */ /* 0x048fee00000418ff */
[----:B------:R-:W3:Y:S01]  /*c990*/  LDSM.16.M88.4 R56, [R221+0x7000] ;  /* 0x00700000dd38783b */ /* 0x000ee20000000200 */
[C---:B------:R-:W-:Y:S07]  /*c9a0*/  HMMA.16816.F32.BF16 R16, R64.reuse, R18, RZ ;  /* 0x000000124010723c */ /* 0x040fee00000418ff */
[----:B------:R-:W3:Y:S01]  /*c9b0*/  LDSM.16.M88.4 R132, [R221+0x7800] ;  /* 0x00780000dd84783b */ /* 0x000ee20000000200 */
[C---:B-1----:R-:W-:Y:S07]  /*c9c0*/  HMMA.16816.F32.BF16 R20, R64.reuse, R24, RZ ;  /* 0x000000184014723c */ /* 0x042fee00000418ff */
[----:B------:R-:W-:Y:S01]  /*c9d0*/  LDSM.16.M88.4 R136, [R220] ;  /* 0x00000000dc88783b */ /* 0x000fe20000000200 */
[C---:B------:R-:W-:Y:S07]  /*c9e0*/  HMMA.16816.F32.BF16 R24, R64.reuse, R26, RZ ;  /* 0x0000001a4018723c */ /* 0x040fee00000418ff */
[----:B------:R-:W1:Y:S01]  /*c9f0*/  LDSM.16.M88.4 R140, [R219] ;  /* 0x00000000db8c783b */ /* 0x000e620000000200 */
[C---:B----4-:R-:W-:Y:S07]  /*ca00*/  HMMA.16816.F32.BF16 R28, R64.reuse, R32, RZ ;  /* 0x00000020401c723c */ /* 0x050fee00000418ff */
[----:B------:R-:W4:Y:S01]  /*ca10*/  LDSM.16.M88.4 R144, [R211] ;  /* 0x00000000d390783b */ /* 0x000f220000000200 */
[C---:B------:R-:W-:Y:S07]  /*ca20*/  HMMA.16816.F32.BF16 R32, R64.reuse, R34, RZ ;  /* 0x000000224020723c */ /* 0x040fee00000418ff */
[----:B------:R-:W1:Y:S01]  /*ca30*/  LDSM.16.M88.4 R148, [R210] ;  /* 0x00000000d294783b */ /* 0x000e620000000200 */
[C---:B--2---:R-:W-:Y:S07]  /*ca40*/  HMMA.16816.F32.BF16 R36, R64.reuse, R40, RZ ;  /* 0x000000284024723c */ /* 0x044fee00000418ff */
[----:B------:R-:W2:Y:S01]  /*ca50*/  LDSM.16.M88.4 R152, [R209] ;  /* 0x00000000d198783b */ /* 0x000ea20000000200 */
[C---:B------:R-:W-:Y:S07]  /*ca60*/  HMMA.16816.F32.BF16 R40, R64.reuse, R42, RZ ;  /* 0x0000002a4028723c */ /* 0x040fee00000418ff */
[----:B------:R-:W1:Y:S01]  /*ca70*/  LDSM.16.M88.4 R156, [R208] ;  /* 0x00000000d09c783b */ /* 0x000e620000000200 */
[C---:B-----5:R-:W-:Y:S07]  /*ca80*/  HMMA.16816.F32.BF16 R44, R64.reuse, R48, RZ ;  /* 0x00000030402c723c */ /* 0x060fee00000418ff */
[----:B------:R-:W5:Y:S01]  /*ca90*/  LDSM.16.M88.4 R160, [R207] ;  /* 0x00000000cfa0783b */ /* 0x000f620000000200 */
[C---:B------:R-:W-:Y:S07]  /*caa0*/  HMMA.16816.F32.BF16 R48, R64.reuse, R50, RZ ;  /* 0x000000324030723c */ /* 0x040fee00000418ff */
[----:B------:R-:W2:Y:S01]  /*cab0*/  LDSM.16.M88.4 R164, [R206] ;  /* 0x00000000cea4783b */ /* 0x000ea20000000200 */
[C---:B---3--:R-:W-:Y:S07]  /*cac0*/  HMMA.16816.F32.BF16 R52, R64.reuse, R56, RZ ;  /* 0x000000384034723c */ /* 0x048fee00000418ff */
[----:B------:R-:W3:Y:S01]  /*cad0*/  LDSM.16.M88.4 R168, [R205] ;  /* 0x00000000cda8783b */ /* 0x000ee20000000200 */
[C---:B------:R-:W-:Y:S07]  /*cae0*/  HMMA.16816.F32.BF16 R56, R64.reuse, R58, RZ ;  /* 0x0000003a4038723c */ /* 0x040fee00000418ff */
[----:B------:R-:W-:Y:S01]  /*caf0*/  LDSM.16.M88.4 R172, [R218] ;  /* 0x00000000daac783b */ /* 0x000fe20000000200 */
[C---:B------:R-:W-:Y:S07]  /*cb00*/  HMMA.16816.F32.BF16 R60, R64.reuse, R132, RZ ;  /* 0x00000084403c723c */ /* 0x040fee00000418ff */
[----:B------:R-:W2:Y:S01]  /*cb10*/  LDSM.16.M88.4 R176, [R215+0x4000] ;  /* 0x00400000d7b0783b */ /* 0x000ea20000000200 */
[----:B------:R-:W-:Y:S07]  /*cb20*/  HMMA.16816.F32.BF16 R64, R64, R134, RZ ;  /* 0x000000864040723c */ /* 0x000fee00000418ff */
[----:B------:R-:W2:Y:S01]  /*cb30*/  LDSM.16.M88.4 R132, [R215+0x4800] ;  /* 0x00480000d784783b */ /* 0x000ea20000000200 */
[C---:B-1----:R-:W-:Y:S07]  /*cb40*/  HMMA.16816.F32.BF16 R4, R136.reuse, R140, R4 ;  /* 0x0000008c8804723c */ /* 0x042fee0000041804 */
[----:B------:R-:W-:Y:S01]  /*cb50*/  LDSM.16.M88.4 R180, [R220+0x2000] ;  /* 0x00200000dcb4783b */ /* 0x000fe20000000200 */
[C---:B------:R-:W-:Y:S07]  /*cb60*/  HMMA.16816.F32.BF16 R8, R136.reuse, R142, R8 ;  /* 0x0000008e8808723c */ /* 0x040fee0000041808 */
[----:B------:R-:W1:Y:S01]  /*cb70*/  LDSM.16.M88.4 R140, [R215+0x5000] ;  /* 0x00500000d78c783b */ /* 0x000e620000000200 */
[C---:B----4-:R-:W-:Y:S07]  /*cb80*/  HMMA.16816.F32.BF16 R12, R136.reuse, R144, R12 ;  /* 0x00000090880c723c */ /* 0x050fee000004180c */
[----:B------:R-:W-:Y:S01]  /*cb90*/  LDSM.16.M88.4 R184, [R203] ;  /* 0x00000000cbb8783b */ /* 0x000fe20000000200 */
[C---:B------:R-:W-:Y:S07]  /*cba0*/  HMMA.16816.F32.BF16 R16, R136.reuse, R146, R16 ;  /* 0x000000928810723c */ /* 0x040fee0000041810 */
[----:B------:R-:W4:Y:S01]  /*cbb0*/  LDSM.16.M88.4 R144, [R215+0x5800] ;  /* 0x00580000d790783b */ /* 0x000f220000000200 */
[C---:B------:R-:W-:Y:S07]  /*cbc0*/  HMMA.16816.F32.BF16 R20, R136.reuse, R148, R20 ;  /* 0x000000948814723c */ /* 0x040fee0000041814 */
[----:B------:R-:W-:Y:S01]  /*cbd0*/  LDSM.16.M88.4 R188, [R217+0x2000] ;  /* 0x00200000d9bc783b */ /* 0x000fe20000000200 */
[C---:B------:R-:W-:Y:S07]  /*cbe0*/  HMMA.16816.F32.BF16 R24, R136.reuse, R150, R24 ;  /* 0x000000968818723c */ /* 0x040fee0000041818 */
[----:B------:R-:W1:Y:S01]  /*cbf0*/  LDSM.16.M88.4 R148, [R215+0x6000] ;  /* 0x00600000d794783b */ /* 0x000e620000000200 */
[C---:B--2---:R-:W-:Y:S07]  /*cc00*/  HMMA.16816.F32.BF16 R28, R136.reuse, R152, R28 ;  /* 0x00000098881c723c */ /* 0x044fee000004181c */
[----:B------:R-:W-:Y:S01]  /*cc10*/  LDSM.16.M88.4 R192, [R204+0x4000] ;  /* 0x00400000ccc0783b */ /* 0x000fe20000000200 */
[C---:B------:R-:W-:Y:S07]  /*cc20*/  HMMA.16816.F32.BF16 R32, R136.reuse, R154, R32 ;  /* 0x0000009a8820723c */ /* 0x040fee0000041820 */
[----:B------:R-:W2:Y:S01]  /*cc30*/  LDSM.16.M88.4 R152, [R215+0x6800] ;  /* 0x00680000d798783b */ /* 0x000ea20000000200 */
[C---:B------:R-:W-:Y:S08]  /*cc40*/  HMMA.16816.F32.BF16 R36, R136.reuse, R156, R36 ;  /* 0x0000009c8824723c */ /* 0x040ff00000041824 */
[C---:B------:R-:W-:Y:S01]  /*cc50*/  HMMA.16816.F32.BF16 R40, R136.reuse, R158, R40 ;  /* 0x0000009e8828723c */ /* 0x040fe20000041828 */
[----:B------:R-:W-:Y:S07]  /*cc60*/  LDSM.16.M88.4 R156, [R215+0x7800] ;  /* 0x00780000d79c783b */ /* 0x000fee0000000200 */
[C---:B-----5:R-:W-:Y:S08]  /*cc70*/  HMMA.16816.F32.BF16 R44, R136.reuse, R160, R44 ;  /* 0x000000a0882c723c */ /* 0x060ff0000004182c */
[C---:B------:R-:W-:Y:S01]  /*cc80*/  HMMA.16816.F32.BF16 R48, R136.reuse, R162, R48 ;  /* 0x000000a28830723c */ /* 0x040fe20000041830 */
[----:B------:R-:W-:Y:S07]  /*cc90*/  LDSM.16.M88.4 R160, [R217] ;  /* 0x00000000d9a0783b */ /* 0x000fee0000000200 */
[C---:B------:R-:W-:Y:S08]  /*cca0*/  HMMA.16816.F32.BF16 R52, R136.reuse, R164, R52 ;  /* 0x000000a48834723c */ /* 0x040ff00000041834 */
[C---:B------:R-:W-:Y:S01]  /*ccb0*/  HMMA.16816.F32.BF16 R56, R136.reuse, R166, R56 ;  /* 0x000000a68838723c */ /* 0x040fe20000041838 */
[----:B------:R-:W-:Y:S07]  /*ccc0*/  LDSM.16.M88.4 R164, [R204] ;  /* 0x00000000cca4783b */ /* 0x000fee0000000200 */
[C---:B---3--:R-:W-:Y:S08]  /*ccd0*/  HMMA.16816.F32.BF16 R60, R136.reuse, R168, R60 ;  /* 0x000000a8883c723c */ /* 0x048ff0000004183c */
[----:B------:R-:W-:Y:S01]  /*cce0*/  HMMA.16816.F32.BF16 R64, R136, R170, R64 ;  /* 0x000000aa8840723c */ /* 0x000fe20000041840 */
[----:B------:R-:W3:Y:S07]  /*ccf0*/  LDSM.16.M88.4 R136, [R215+0x7000] ;  /* 0x00700000d788783b */ /* 0x000eee0000000200 */
[C---:B------:R-:W-:Y:S01]  /*cd00*/  HMMA.16816.F32.BF16 R4, R172.reuse, R176, R4 ;  /* 0x000000b0ac04723c */ /* 0x040fe20000041804 */
[----:B------:R-:W5:Y:S07]  /*cd10*/  LDSM.16.M88.4 R168, [R204+0x800] ;  /* 0x00080000cca8783b */ /* 0x000f6e0000000200 */
        /* <DEDUP_REMOVED lines=16> */
[----:B------:R-:W-:Y:S07]  /*ce20*/  LDSM.16.M88.4 R152, [R222+0x2000] ;  /* 0x00200000de98783b */ /* 0x000fee0000000200 */
[C---:B---3--:R-:W-:Y:S08]  /*ce30*/  HMMA.16816.F32.BF16 R52, R172.reuse, R136, R52 ;  /* 0x00000088ac34723c */ /* 0x048ff00000041834 */
[C---:B------:R-:W-:Y:S01]  /*ce40*/  HMMA.16816.F32.BF16 R56, R172.reuse, R138, R56 ;  /* 0x0000008aac38723c */ /* 0x040fe20000041838 */
[----:B------:R-:W2:Y:S07]  /*ce50*/  LDSM.16.M88.4 R136, [R204+0x3800] ;  /* 0x00380000cc88783b */ /* 0x000eae0000000200 */
[C---:B------:R-:W-:Y:S08]  /*ce60*/  HMMA.16816.F32.BF16 R60, R172.reuse, R156, R60 ;  /* 0x0000009cac3c723c */ /* 0x040ff0000004183c */
[----:B------:R-:W-:Y:S01]  /*ce70*/  HMMA.16816.F32.BF16 R64, R172, R158, R64 ;  /* 0x0000009eac40723c */ /* 0x000fe20000041840 */
[----:B------:R-:W3:Y:S07]  /*ce80*/  LDSM.16.M88.4 R156, [R221+0x8000] ;  /* 0x00800000dd9c783b */ /* 0x000eee0000000200 */
[C---:B------:R-:W-:Y:S01]  /*ce90*/  HMMA.16816.F32.BF16 R4, R160.reuse, R164, R4 ;  /* 0x000000a4a004723c */ /* 0x040fe20000041804 */
[----:B------:R-:W-:Y:S07]  /*cea0*/  LDSM.16.M88.4 R172, [R221+0x9800] ;  /* 0x00980000ddac783b */ /* 0x000fee0000000200 */
[C---:B------:R-:W-:Y:S01]  /*ceb0*/  HMMA.16816.F32.BF16 R8, R160.reuse, R166, R8 ;  /* 0x000000a6a008723c */ /* 0x040fe20000041808 */
[----:B------:R-:W1:Y:S07]  /*cec0*/  LDSM.16.M88.4 R164, [R221+0x8800] ;  /* 0x00880000dda4783b */ /* 0x000e6e0000000200 */
        /* <DEDUP_REMOVED lines=17> */
[----:B------:R-:W1:Y:S07]  /*cfe0*/  LDSM.16.M88.4 R148, [R202] ;  /* 0x00000000ca94783b */ /* 0x000e6e0000000200 */
[C---:B--2---:R-:W-:Y:S08]  /*cff0*/  HMMA.16816.F32.BF16 R60, R160.reuse, R136, R60 ;  /* 0x00000088a03c723c */ /* 0x044ff0000004183c */
[----:B------:R-:W-:Y:S01]  /*d000*/  HMMA.16816.F32.BF16 R64, R160, R138, R64 ;  /* 0x0000008aa040723c */ /* 0x000fe20000041840 */
[----:B------:R-:W2:Y:S07]  /*d010*/  LDSM.16.M88.4 R136, [R201] ;  /* 0x00000000c988783b */ /* 0x000eae0000000200 */
[C---:B---3--:R-:W-:Y:S01]  /*d020*/  HMMA.16816.F32.BF16 R4, R152.reuse, R156, R4 ;  /* 0x0000009c9804723c */ /* 0x048fe20000041804 */
[----:B------:R-:W-:Y:S07]  /*d030*/  LDSM.16.M88.4 R160, [R215+0x8000] ;  /* 0x00800000d7a0783b */ /* 0x000fee0000000200 */
[C---:B------:R-:W-:Y:S01]  /*d040*/  HMMA.16816.F32.BF16 R8, R152.reuse, R158, R8 ;  /* 0x0000009e9808723c */ /* 0x040fe20000041808 */
[----:B------:R-:W3:Y:S07]  /*d050*/  LDSM.16.M88.4 R156, [R200] ;  /* 0x00000000c89c783b */ /* 0x000eee0000000200 */
        /* <DEDUP_REMOVED lines=9> */
[C---:B------:R-:W-:Y:S08]  /*d0f0*/  HMMA.16816.F32.BF16 R36, R152.reuse, R132, R36 ;  /* 0x000000849824723c */ /* 0x040ff00000041824 */
[C---:B------:R-:W-:Y:S01]  /*d100*/  HMMA.16816.F32.BF16 R40, R152.reuse, R134, R40 ;  /* 0x000000869828723c */ /* 0x040fe20000041828 */
[----:B------:R-:W5:Y:S07]  /*d110*/  LDSM.16.M88.4 R132, [R199] ;  /* 0x00000000c784783b */ /* 0x000f6e0000000200 */
[C---:B-1----:R-:W-:Y:S08]  /*d120*/  HMMA.16816.F32.BF16 R44, R152.reuse, R140, R44 ;  /* 0x0000008c982c723c */ /* 0x042ff0000004182c */
[C---:B------:R-:W-:Y:S01]  /*d130*/  HMMA.16816.F32.BF16 R48, R152.reuse, R142, R48 ;  /* 0x0000008e9830723c */ /* 0x040fe20000041830 */
[----:B------:R-:W1:Y:S07]  /*d140*/  LDSM.16.M88.4 R140, [R198] ;  /* 0x00000000c68c783b */ /* 0x000e6e0000000200 */
[C---:B----4-:R-:W-:Y:S08]  /*d150*/  HMMA.16816.F32.BF16 R52, R152.reuse, R144, R52 ;  /* 0x000000909834723c */ /* 0x050ff00000041834 */
[C---:B------:R-:W-:Y:S01]  /*d160*/  HMMA.16816.F32.BF16 R56, R152.reuse, R146, R56 ;  /* 0x000000929838723c */ /* 0x040fe20000041838 */
[----:B------:R-:W4:Y:S07]  /*d170*/  LDSM.16.M88.4 R144, [R197] ;  /* 0x00000000c590783b */ /* 0x000f2e0000000200 */
[C---:B------:R-:W-:Y:S08]  /*d180*/  HMMA.16816.F32.BF16 R60, R152.reuse, R176, R60 ;  /* 0x000000b0983c723c */ /* 0x040ff0000004183c */
[----:B------:R-:W-:Y:S01]  /*d190*/  HMMA.16816.F32.BF16 R64, R152, R178, R64 ;  /* 0x000000b29840723c */ /* 0x000fe20000041840 */
[----:B------:R-:W-:Y:S07]  /*d1a0*/  LDSM.16.M88.4 R152, [R218+0x2000] ;  /* 0x00200000da98783b */ /* 0x000fee0000000200 */
[C---:B------:R-:W-:Y:S01]  /*d1b0*/  HMMA.16816.F32.BF16 R4, R180.reuse, R184, R4 ;  /* 0x000000b8b404723c */ /* 0x040fe20000041804 */
[----:B------:R-:W-:Y:S07]  /*d1c0*/  LDSM.16.M88.4 R176, [R215+0xa800] ;  /* 0x00a80000d7b0783b */ /* 0x000fee0000000200 */
[C---:B------:R-:W-:Y:S01]  /*d1d0*/  HMMA.16816.F32.BF16 R8, R180.reuse, R186, R8 ;  /* 0x000000bab408723c */ /* 0x040fe20000041808 */
[----:B------:R-:W-:Y:S07]  /*d1e0*/  LDSM.16.M88.4 R184, [R215+0xb000] ;  /* 0x00b00000d7b8783b */ /* 0x000fee0000000200 */
        /* <DEDUP_REMOVED lines=9> */
[C---:B-----5:R-:W-:Y:S08]  /*d280*/  HMMA.16816.F32.BF16 R36, R180.reuse, R132, R36 ;  /* 0x00000084b424723c */ /* 0x060ff00000041824 */
[C---:B------:R-:W-:Y:S01]  /*d290*/  HMMA.16816.F32.BF16 R40, R180.reuse, R134, R40 ;  /* 0x00000086b428723c */ /* 0x040fe20000041828 */
[----:B------:R-:W5:Y:S07]  /*d2a0*/  LDSM.16.M88.4 R132, [R204+0x4800] ;  /* 0x00480000cc84783b */ /* 0x000f6e0000000200 */
[C---:B-1----:R-:W-:Y:S08]  /*d2b0*/  HMMA.16816.F32.BF16 R44, R180.reuse, R140, R44 ;  /* 0x0000008cb42c723c */ /* 0x042ff0000004182c */
[C---:B------:R-:W-:Y:S08]  /*d2c0*/  HMMA.16816.F32.BF16 R48, R180.reuse, R142, R48 ;  /* 0x0000008eb430723c */ /* 0x040ff00000041830 */
[C---:B----4-:R-:W-:Y:S08]  /*d2d0*/  HMMA.16816.F32.BF16 R52, R180.reuse, R144, R52 ;  /* 0x00000090b434723c */ /* 0x050ff00000041834 */
[C---:B------:R-:W-:Y:S08]  /*d2e0*/  HMMA.16816.F32.BF16 R56, R180.reuse, R146, R56 ;  /* 0x00000092b438723c */ /* 0x040ff00000041838 */
[C---:B------:R-:W-:Y:S08]  /*d2f0*/  HMMA.16816.F32.BF16 R60, R180.reuse, R148, R60 ;  /* 0x00000094b43c723c */ /* 0x040ff0000004183c */
        /* <DEDUP_REMOVED lines=16> */
[----:B------:R-:W-:Y:S08]  /*d400*/  HMMA.16816.F32.BF16 R64, R152, R158, R64 ;  /* 0x0000009e9840723c */ /* 0x000ff00000041840 */
[C---:B------:R-:W-:Y:S08]  /*d410*/  HMMA.16816.F32.BF16 R4, R188.reuse, R192, R4 ;  /* 0x000000c0bc04723c */ /* 0x040ff00000041804 */
[C---:B------:R-:W-:Y:S08]  /*d420*/  HMMA.16816.F32.BF16 R8, R188.reuse, R194, R8 ;  /* 0x000000c2bc08723c */ /* 0x040ff00000041808 */
[C---:B-----5:R-:W-:Y:S08]  /*d430*/  HMMA.16816.F32.BF16 R12, R188.reuse, R132, R12 ;  /* 0x00000084bc0c723c */ /* 0x060ff0000004180c */
[----:B------:R-:W-:Y:S01]  /*d440*/  FMUL.FTZ R4, R4, c[0x0][0x2ec] ;  /* 0x0000bb0004047a20 */ /* 0x000fe20000410000 */
[C---:B------:R-:W-:Y:S03]  /*d450*/  HMMA.16816.F32.BF16 R16, R188.reuse, R134, R16 ;  /* 0x00000086bc10723c */ /* 0x040fe60000041810 */
[----:B------:R-:W1:Y:S01]  /*d460*/  MUFU.TANH R140, R4 ;  /* 0x00000004008c7308 */ /* 0x000e620000002400 */
[----:B------:R-:W-:Y:S02]  /*d470*/  FMUL.FTZ R5, R5, c[0x0][0x2ec] ;  /* 0x0000bb0005057a20 */ /* 0x000fe40000410000 */
[----:B------:R-:W-:Y:S02]  /*d480*/  FMUL.FTZ R6, R6, c[0x0][0x2ec] ;  /* 0x0000bb0006067a20 */ /* 0x000fe40000410000 */
        /* <DEDUP_REMOVED lines=145> */
[----:B--23--:R-:W-:Y:S02]  /*dda0*/  ULDC UR7, c[0x0][0x198] ;  /* 0x0000660000077ab9 */ /* 0x00cfe40000000800 */
[----:B------:R-:W-:Y:S04]  /*ddb0*/  ULEA UR6, -UR7, URZ, 0x7 ;  /* 0x0000003f07067291 */ /* 0x000fe8000f8e393f */
[----:B------:R-:W-:Y:S02]  /*ddc0*/  USHF.R.S32.HI UR5, URZ, 0x1f, UR6 ;  /* 0x0000001f3f057899 */ /* 0x000fe40008011406 */
[----:B------:R-:W-:Y:S04]  /*ddd0*/  MOV R8, UR6 ;  /* 0x0000000600087c02 */ /* 0x000fe80008000f00 */
[----:B------:R-:W-:Y:S01]  /*dde0*/  MOV R4, UR5 ;  /* 0x0000000500047c02 */ /* 0x000fe20008000f00 */
[----:B------:R-:W-:-:S05]  /*ddf0*/  @!P0 BRA `(.L_x_2383) ;  /* 0x000003c000008947 */ /* 0x000fca0003800000 */
[----:B------:R-:W-:Y:S01]  /*de00*/  IMAD.SHL.U32 R11, R227, 0x80, RZ ;  /* 0x00000080e30b7824 */ /* 0x000fe200078e00ff */
[----:B------:R-:W-:Y:S04]  /*de10*/  IABS R3, c[0x0][0x2d0] ;  /* 0x0000b40000037a13 */ /* 0x000fe80000000000 */
[----:B------:R-:W2:Y:S01]  /*de20*/  I2F.RP R12, R3 ;  /* 0x00000003000c7306 */ /* 0x000ea20000209400 */
        /* <DEDUP_REMOVED lines=39> */
[-C--:B------:R-:W-:Y:S02]  /*e0a0*/  LEA.HI.X.SX32 R5, R8, R235.reuse, 0x2, P2 ;  /* 0x000000eb08057211 */ /* 0x080fe400010f16ff */
[C---:B------:R-:W-:Y:S01]  /*e0b0*/  LEA.HI.X.SX32 R7, R3.reuse, R235, 0x2, P1 ;  /* 0x000000eb03077211 */ /* 0x040fe200008f16ff */
[----:B------:R-:W-:Y:S03]  /*e0c0*/  IMAD.IADD R3, R3, 0x1, -R8 ;  /* 0x0000000103037824 */ /* 0x000fe600078e0a08 */
[----:B------:R2:W3:Y:S04]  /*e0d0*/  LDG.E R5, [R4.64] ;  /* 0x0000000c04057981 */ /* 0x0004e8000c1e1900 */
[----:B------:R-:W3:Y:S01]  /*e0e0*/  LDG.E R6, [R6.64] ;  /* 0x0000000c06067981 */ /* 0x000ee2000c1e1900 */
[----:B--2---:R-:W-:Y:S04]  /*e0f0*/  IMAD.MOV.U32 R4, RZ, RZ, c[0x0][0x2d0] ;  /* 0x0000b400ff047624 */ /* 0x004fe800078e00ff */
[----:B------:R-:W-:Y:S04]  /*e100*/  IMAD R4, R3, R4, -0x80 ;  /* 0xffffff8003047424 */ /* 0x000fe800078e0204 */
[C---:B------:R-:W-:Y:S01]  /*e110*/  IMAD.WIDE.U32 R8, R4.reuse, c[0x0][0x198], RZ ;  /* 0x0000660004087a25 */ /* 0x040fe200078e00ff */
[----:B------:R-:W-:Y:S05]  /*e120*/  SHF.R.S32.HI R3, RZ, 0x1f, R4 ;  /* 0x0000001fff037819 */ /* 0x000fea0000011404 */
[----:B------:R-:W-:Y:S04]  /*e130*/  IMAD R3, R3, c[0x0][0x198], RZ ;  /* 0x0000660003037a24 */ /* 0x000fe800078e02ff */
[----:B------:R-:W-:Y:S04]  /*e140*/  IMAD R3, R4, c[0x0][0x19c], R3 ;  /* 0x0000670004037a24 */ /* 0x000fe800078e0203 */
[----:B------:R-:W-:Y:S02]  /*e150*/  IMAD.IADD R9, R9, 0x1, R3 ;  /* 0x0000000109097824 */ /* 0x000fe400078e0203 */
[----:B---3--:R-:W-:Y:S04]  /*e160*/  IMAD.IADD R5, R5, 0x1, -R6 ;  /* 0x0000000105057824 */ /* 0x008fe800078e0a06 */
[C---:B------:R-:W-:Y:S01]  /*e170*/  IMAD.WIDE.U32 R8, R5.reuse, c[0x0][0x180], R8 ;  /* 0x0000600005087a25 */ /* 0x040fe200078e0008 */
[----:B------:R-:W-:Y:S05]  /*e180*/  SHF.R.S32.HI R4, RZ, 0x1f, R5 ;  /* 0x0000001fff047819 */ /* 0x000fea0000011405 */
[----:B------:R-:W-:Y:S04]  /*e190*/  IMAD R4, R4, c[0x0][0x180], RZ ;  /* 0x0000600004047a24 */ /* 0x000fe800078e02ff */
[----:B------:R-:W-:Y:S04]  /*e1a0*/  IMAD R4, R5, c[0x0][0x184], R4 ;  /* 0x0000610005047a24 */ /* 0x000fe800078e0204 */
[----:B------:R-:W-:Y:S02]  /*e1b0*/  IMAD.IADD R4, R9, 0x1, R4 ;  /* 0x0000000109047824 */ /* 0x000fe400078e0204 */
.L_x_2383:
[C---:B------:R-:W-:Y:S01]  /*e1c0*/  LEA R236, P1, R8.reuse, R236, 0x1 ;  /* 0x000000ec08ec7211 */ /* 0x040fe200078208ff */
[----:B------:R-:W-:Y:S02]  /*e1d0*/  USHF.L.U32 UR5, UR7, 0x5, URZ ;  /* 0x0000000507057899 */ /* 0x000fe4000800063f */
[----:B------:R-:W-:Y:S01]  /*e1e0*/  USHF.L.U64.HI UR7, UR7, UR10, UR4 ;  /* 0x0000000a07077299 */ /* 0x000fe20008010204 */
[----:B------:R-:W-:Y:S03]  /*e1f0*/  LEA.HI.X R229, R8, R229, R4, 0x1, P1 ;  /* 0x000000e508e57211 */ /* 0x000fe600008f0c04 */
[----:B----4-:R-:W-:Y:S02]  /*e200*/  IADD3 R14, P1, R236, UR5, RZ ;  /* 0x00000005ec0e7c10 */ /* 0x010fe4000ff3e0ff */
[----:B------:R-:W-:Y:S02]  /*e210*/  IMAD.MOV.U32 R237, RZ, RZ, R229 ;  /* 0x000000ffffed7224 */ /* 0x000fe400078e00e5 */
[----:B------:R-:W-:Y:S02]  /*e220*/  IADD3.X R15, R229, UR7, RZ, P1, !PT ;  /* 0x00000007e50f7c10 */ /* 0x000fe40008ffe4ff */
[----:B------:R-:W-:Y:S01]  /*e230*/  IADD3 R12, P1, R14, UR5, RZ ;  /* 0x000000050e0c7c10 */ /* 0x000fe2000ff3e0ff */
[----:B------:R-:W-:Y:S01]  /*e240*/  @!PT LDS RZ, [RZ] ;  /* 0x00000000fffff984 */ /* 0x000fe20000000800 */
[----:B------:R-:W-:Y:S01]  /*e250*/  @!PT LDS RZ, [RZ] ;  /* 0x00000000fffff984 */ /* 0x000fe20000000800 */
[----:B------:R-:W-:Y:S01]  /*e260*/  @!PT LDS RZ, [RZ] ;  /* 0x00000000fffff984 */ /* 0x000fe20000000800 */
        /* <DEDUP_REMOVED lines=19> */
[----:B---3--:R-:W-:Y:S03]  /*e3a0*/  IADD3 R14, P1, R4, UR5, RZ ;  /* 0x00000005040e7c10 */ /* 0x008fe6000ff3e0ff */
[----:B------:R2:W-:Y:S01]  /*e3b0*/  LDGSTS.E.BYPASS.LTC128B.128 [R228+0x6800], [R6.64] ;  /* 0x0680000006e47fae */ /* 0x0005e2000b901d4c */
[----:B------:R-:W-:Y:S03]  /*e3c0*/  IADD3.X R15, R5, UR7, RZ, P1, !PT ;  /* 0x00000007050f7c10 */ /* 0x000fe60008ffe4ff */
[----:B------:R2:W-:Y:S04]  /*e3d0*/  LDGSTS.E.BYPASS.LTC128B.128 [R228+0xa800], [R6.64+0x80] ;  /* 0x0a80008006e47fae */ /* 0x0005e8000b901d4c */
[----:B------:R2:W-:Y:S04]  /*e3e0*/  LDGSTS.E.BYPASS.LTC128B.128 [R228+0x7000], [R4.64] ;  /* 0x0700000004e47fae */ /* 0x0005e8000b901d4c */
[----:B------:R2:W-:Y:S04]  /*e3f0*/  LDGSTS.E.BYPASS.LTC128B.128 [R228+0xb000], [R4.64+0x80] ;  /* 0x0b00008004e47fae */ /* 0x0005e8000b901d4c */
[----:B------:R2:W-:Y:S04]  /*e400*/  LDGSTS.E.BYPASS.LTC128B.128 [R228+0x7800], [R14.64] ;  /* 0x078000000ee47fae */ /* 0x0005e8000b901d4c */
[----:B------:R2:W-:Y:S04]  /*e410*/  LDGSTS.E.BYPASS.LTC128B.128 [R228+0xb800], [R14.64+0x80] ;  /* 0x0b8000800ee47fae */ /* 0x0005e8000b901d4c */
[----:B------:R-:W0:Y:S02]  /*e420*/  LDGDEPBAR ;  /* 0x00000000000079af */ /* 0x000e240000000000 */
.L_x_2382:
[----:B--23--:R-:W-:Y:S01]  /*e430*/  FMNMX.FTZ R5, R140, R2, !PT ;  /* 0x000000028c057209 */ /* 0x00cfe20007810000 */
[----:B----4-:R-:W-:Y:S01]  /*e440*/  LDSM.16.MT88.4 R12, [R216+0xc000] ;  /* 0x00c00000d80c783b */ /* 0x010fe20000004200 */
        /* <DEDUP_REMOVED lines=90> */
[----:B------:R-:W-:Y:S01]  /*e9f0*/  ISETP.GT.AND P1, PT, R227, 0x1, PT ;  /* 0x00000001e300780c */ /* 0x000fe20003f24270 */
[----:B------:R-:W-:Y:S01]  /*ea00*/  FFMA.FTZ R140, R136, c[0x0][0x23c], -R145 ;  /* 0x00008f00888c7a23 */ /* 0x000fe20000010891 */
[----:B------:R-:W2:Y:S01]  /*ea10*/  MUFU.EX2 R2, R2 ;  /* 0x0000000200027308 */ /* 0x000ea20000000800 */
[--C-:B------:R-:W-:Y:S02]  /*ea20*/  FFMA.FTZ R138, R138, c[0x0][0x23c], -R143.reuse ;  /* 0x00008f008a8a7a23 */ /* 0x100fe4000001088f */
[----:B------:R-:W-:Y:S02]  /*ea30*/  FFMA.FTZ R137, R137, c[0x0][0x23c], -R143 ;  /* 0x00008f0089897a23 */ /* 0x000fe4000001088f */
[----:B------:R-:W-:Y:S02]  /*ea40*/  FFMA.FTZ R139, R252, c[0x0][0x23c], -R145 ;  /* 0x00008f00fc8b7a23 */ /* 0x000fe40000010891 */
[--C-:B------:R-:W-:Y:S02]  /*ea50*/  FFMA.FTZ R136, R251, c[0x0][0x23c], -R143.reuse ;  /* 0x00008f00fb887a23 */ /* 0x100fe4000001088f */
[----:B------:R-:W-:Y:S01]  /*ea60*/  FFMA.FTZ R135, R250, c[0x0][0x23c], -R143 ;  /* 0x00008f00fa877a23 */ /* 0x000fe2000001088f */
        /* <DEDUP_REMOVED lines=57> */
[----:B------:R-:W-:Y:S02]  /*ee00*/  FFMA.FTZ R159, R159, c[0x0][0x23c], -R143 ;  /* 0x00008f009f9f7a23 */ /* 0x000fe4000001088f */
[--C-:B------:R-:W-:Y:S02]  /*ee10*/  FFMA.FTZ R162, R162, c[0x0][0x23c], -R145.reuse ;  /* 0x00008f00a2a27a23 */ /* 0x100fe40000010891 */
[----:B------:R-:W-:Y:S02]  /*ee20*/  FFMA.FTZ R163, R163, c[0x0][0x23c], -R145 ;  /* 0x00008f00a3a37a23 */ /* 0x000fe40000010891 */
[--C-:B------:R-:W-:Y:S01]  /*ee30*/  FFMA.FTZ R164, R164, c[0x0][0x23c], -R143.reuse ;  /* 0x00008f00a4a47a23 */ /* 0x100fe2000001088f */
[----:B------:R-:W-:Y:S01]  /*ee40*/  MUFU.EX2 R154, R154 ;  /* 0x0000009a009a7308 */ /* 0x000fe20000000800 */
[----:B------:R-:W-:Y:S01]  /*ee50*/  FFMA.FTZ R165, R165, c[0x0][0x23c], -R143 ;  /* 0x00008f00a5a57a23 */ /* 0x000fe2000001088f */
[----:B---3--:R-:W-:Y:S01]  /*ee60*/  F2FP.BF16.PACK_AB R131, R135, R136 ;  /* 0x000000888783723e */ /* 0x008fe200000010ff */
[--C-:B------:R-:W-:Y:S02]  /*ee70*/  FFMA.FTZ R166, R166, c[0x0][0x23c], -R145.reuse ;  /* 0x00008f00a6a67a23 */ /* 0x100fe40000010891 */
[----:B------:R-:W-:Y:S02]  /*ee80*/  FFMA.FTZ R167, R167, c[0x0][0x23c], -R145 ;  /* 0x00008f00a7a77a23 */ /* 0x000fe40000010891 */
[--C-:B------:R-:W-:Y:S02]  /*ee90*/  FFMA.FTZ R168, R168, c[0x0][0x23c], -R143.reuse ;  /* 0x00008f00a8a87a23 */ /* 0x100fe4000001088f */
[C---:B------:R-:W-:Y:S01]  /*eea0*/  HMMA.16816.F32.BF16 R4, R128.reuse, R12, R4 ;  /* 0x0000000c8004723c */ /* 0x040fe20000041804 */
[----:B------:R-:W3:Y:S04]  /*eeb0*/  MUFU.EX2 R159, R159 ;  /* 0x0000009f009f7308 */ /* 0x000ee80000000800 */
[----:B------:R-:W-:Y:S02]  /*eec0*/  FFMA.FTZ R169, R169, c[0x0][0x23c], -R143 ;  /* 0x00008f00a9a97a23 */ /* 0x000fe4000001088f */
        /* <DEDUP_REMOVED lines=8> */
[----:B------:R-:W-:Y:S02]  /*ef50*/  FFMA.FTZ R177, R177, c[0x0][0x23c], -R145 ;  /* 0x00008f00b1b17a23 */ /* 0x000fe40000010891 */
[--C-:B------:R-:W-:Y:S01]  /*ef60*/  FFMA.FTZ R180, R180, c[0x0][0x23c], -R143.reuse ;  /* 0x00008f00b4b47a23 */ /* 0x100fe2000001088f */
[----:B---3--:R-:W-:Y:S01]  /*ef70*/  F2FP.BF16.PACK_AB R71, R159, R154 ;  /* 0x0000009a9f47723e */ /* 0x008fe200000010ff */
[----:B------:R-:W-:Y:S01]  /*ef80*/  FFMA.FTZ R181, R181, c[0x0][0x23c], -R143 ;  /* 0x00008f00b5b57a23 */ /* 0x000fe2000001088f */
        /* <DEDUP_REMOVED lines=10> */
[----:B------:R-:W-:Y:S02]  /*f030*/  FFMA.FTZ R112, R245, c[0x0][0x23c], -R145 ;  /* 0x00008f00f5707a23 */ /* 0x000fe40000010891 */
[--C-:B------:R-:W-:Y:S02]  /*f040*/  FFMA.FTZ R184, R184, c[0x0][0x23c], -R143.reuse ;  /* 0x00008f00b8b87a23 */ /* 0x100fe4000001088f */
[C---:B------:R-:W-:Y:S01]  /*f050*/  HMMA.16816.F32.BF16 R20, R128.reuse, R28, R20 ;  /* 0x0000001c8014723c */ /* 0x040fe20000041814 */
[----:B------:R-:W-:Y:S02]  /*f060*/  MUFU.EX2 R166, R166 ;  /* 0x000000a600a67308 */ /* 0x000fe40000000800 */
[----:B------:R-:W-:Y:S02]  /*f070*/  FFMA.FTZ R185, R185, c[0x0][0x23c], -R143 ;  /* 0x00008f00b9b97a23 */ /* 0x000fe4000001088f */
        /* <DEDUP_REMOVED lines=9> */
[----:B------:R-:W-:Y:S02]  /*f110*/  FFMA.FTZ R105, R248, c[0x0][0x23c], -R145 ;  /* 0x00008f00f8697a23 */ /* 0x000fe40000010891 */
[--C-:B------:R-:W-:Y:S02]  /*f120*/  FFMA.FTZ R106, R247, c[0x0][0x23c], -R143.reuse ;  /* 0x00008f00f76a7a23 */ /* 0x100fe4000001088f */
[----:B------:R-:W-:Y:S01]  /*f130*/  FFMA.FTZ R107, R246, c[0x0][0x23c], -R143 ;  /* 0x00008f00f66b7a23 */ /* 0x000fe2000001088f */
[C---:B------:R-:W-:Y:S03]  /*f140*/  HMMA.16816.F32.BF16 R28, R128.reuse, R36, R28 ;  /* 0x00000024801c723c */ /* 0x040fe6000004181c */
[----:B------:R-:W-:Y:S01]  /*f150*/  FFMA.FTZ R188, R243, c[0x0][0x23c], -R145 ;  /* 0x00008f00f3bc7a23 */ /* 0x000fe20000010891 */
        /* <DEDUP_REMOVED lines=10> */
[----:B------:R-:W-:Y:S02]  /*f200*/  FFMA.FTZ R191, R194, c[0x0][0x23c], -R143 ;  /* 0x00008f00c2bf7a23 */ /* 0x000fe4000001088f */
[--C-:B------:R-:W-:Y:S02]  /*f210*/  FFMA.FTZ R193, R193, c[0x0][0x23c], -R145.reuse ;  /* 0x00008f00c1c17a23 */ /* 0x100fe40000010891 */
[C---:B------:R-:W-:Y:S01]  /*f220*/  HMMA.16816.F32.BF16 R36, R128.reuse, R44, R36 ;  /* 0x0000002c8024723c */ /* 0x040fe20000041824 */
[----:B------:R-:W3:Y:S02]  /*f230*/  MUFU.EX2 R107, R107 ;  /* 0x0000006b006b7308 */ /* 0x000ee40000000800 */
[----:B------:R-:W-:Y:S01]  /*f240*/  FFMA.FTZ R192, R192, c[0x0][0x23c], -R145 ;  /* 0x00008f00c0c07a23 */ /* 0x000fe20000010891 */
[----:B----4-:R-:W-:Y:S01]  /*f250*/  F2FP.BF16.PACK_AB R68, R105, R104 ;  /* 0x000000686944723e */ /* 0x010fe200000010ff */
[--C-:B------:R-:W-:Y:S02]  /*f260*/  FFMA.FTZ R187, R187, c[0x0][0x23c], -R143.reuse ;  /* 0x00008f00bbbb7a23 */ /* 0x100fe4000001088f */
[C---:B------:R-:W-:Y:S01]  /*f270*/  FMUL.FTZ R44, R2.reuse, R88 ;  /* 0x00000058022c7220 */ /* 0x040fe20000410000 */
[C---:B------:R-:W-:Y:S03]  /*f280*/  HMMA.16816.F32.BF16 R40, R128.reuse, R46, R40 ;  /* 0x0000002e8028723c */ /* 0x040fe60000041828 */
[----:B------:R-:W4:Y:S01]  /*f290*/  MUFU.EX2 R167, R167 ;  /* 0x000000a700a77308 */ /* 0x000f220000000800 */
[----:B------:R-:W-:Y:S02]  /*f2a0*/  FMUL.FTZ R45, R2, R89 ;  /* 0x00000059022d7220 */ /* 0x000fe40000410000 */
[----:B------:R-:W-:Y:S02]  /*f2b0*/  FFMA.FTZ R186, R186, c[0x0][0x23c], -R143 ;  /* 0x00008f00baba7a23 */ /* 0x000fe4000001088f */
[C---:B------:R-:W-:Y:S04]  /*f2c0*/  FMUL.FTZ R46, R0.reuse, R90 ;  /* 0x0000005a002e7220 */ /* 0x040fe80000410000 */
[----:B------:R-:W-:Y:S01]  /*f2d0*/  FMUL.FTZ R47, R0, R91 ;  /* 0x0000005b002f7220 */ /* 0x000fe20000410000 */
[----:B------:R-:W-:Y:S01]  /*f2e0*/  MUFU.EX2 R168, R168 ;  /* 0x000000a800a87308 */ /* 0x000fe20000000800 */
[----:B------:R-:W-:Y:S01]  /*f2f0*/  LDSM.16.MT88.4 R88, [R212+0x10800] ;  /* 0x01080000d458783b */ /* 0x000fe20000004200 */
[--C-:B------:R-:W-:Y:S01]  /*f300*/  FFMA.FTZ R179, R179, c[0x0][0x23c], -R145.reuse ;  /* 0x00008f00b3b37a23 */ /* 0x100fe20000010891 */
[----:B---3--:R-:W-:Y:S01]  /*f310*/  F2FP.BF16.PACK_AB R69, R107, R106 ;  /* 0x0000006a6b45723e */ /* 0x008fe200000010ff */
[----:B------:R-:W-:Y:S02]  /*f320*/  FFMA.FTZ R176, R176, c[0x0][0x23c], -R145 ;  /* 0x00008f00b0b07a23 */ /* 0x000fe40000010891 */
[C---:B------:R-:W-:Y:S03]  /*f330*/  HMMA.16816.F32.BF16 R44, R128.reuse, R52, R44 ;  /* 0x00000034802c723c */ /* 0x040fe6000004182c */
[--C-:B------:R-:W-:Y:S01]  /*f340*/  FFMA.FTZ R175, R175, c[0x0][0x23c], -R143.reuse ;  /* 0x00008f00afaf7a23 */ /* 0x100fe2000001088f */
[----:B------:R-:W3:Y:S01]  /*f350*/  MUFU.EX2 R169, R169 ;  /* 0x000000a900a97308 */ /* 0x000ee20000000800 */
[----:B------:R-:W-:Y:S02]  /*f360*/  FFMA.FTZ R174, R174, c[0x0][0x23c], -R143 ;  /* 0x00008f00aeae7a23 */ /* 0x000fe4000001088f */
        /* <DEDUP_REMOVED lines=8> */
[----:B------:R-:W-:Y:S02]  /*f3f0*/  FFMA.FTZ R172, R172, c[0x0][0x23c], -R145 ;  /* 0x00008f00acac7a23 */ /* 0x000fe40000010891 */
[C---:B------:R-:W-:Y:S01]  /*f400*/  HMMA.16816.F32.BF16 R52, R128.reuse, R60, R52 ;  /* 0x0000003c8034723c */ /* 0x040fe20000041834 */
[----:B------:R-:W-:Y:S02]  /*f410*/  MUFU.EX2 R177, R177 ;  /* 0x000000b100b17308 */ /* 0x000fe40000000800 */
[--C-:B------:R-:W-:Y:S02]  /*f420*/  FFMA.FTZ R171, R171, c[0x0][0x23c], -R143.reuse ;  /* 0x00008f00abab7a23 */ /* 0x100fe4000001088f */
[----:B------:R-:W-:Y:S02]  /*f430*/  FFMA.FTZ R170, R170, c[0x0][0x23c], -R143 ;  /* 0x00008f00aaaa7a23 */ /* 0x000fe4000001088f */
        /* <DEDUP_REMOVED lines=9> */
[----:B------:R-:W-:Y:S02]  /*f4d0*/  FFMA.FTZ R161, R161, c[0x0][0x23c], -R145 ;  /* 0x00008f00a1a17a23 */ /* 0x000fe40000010891 */
[--C-:B------:R-:W-:Y:S02]  /*f4e0*/  FFMA.FTZ R158, R158, c[0x0][0x23c], -R143.reuse ;  /* 0x00008f009e9e7a23 */ /* 0x100fe4000001088f */
[C---:B--2---:R-:W-:Y:S03]  /*f4f0*/  HMMA.16816.F32.BF16 R60, R128.reuse, R84, R60 ;  /* 0x00000054803c723c */ /* 0x044fe6000004183c */
[----:B------:R-:W-:Y:S01]  /*f500*/  FFMA.FTZ R157, R157, c[0x0][0x23c], -R143 ;  /* 0x00008f009d9d7a23 */ /* 0x000fe2000001088f */
[----:B------:R-:W-:Y:S01]  /*f510*/  MUFU.EX2 R182, R182 ;  /* 0x000000b600b67308 */ /* 0x000fe20000000800 */
[--C-:B------:R-:W-:Y:S02]  /*f520*/  FFMA.FTZ R156, R156, c[0x0][0x23c], -R145.reuse ;  /* 0x00008f009c9c7a23 */ /* 0x100fe40000010891 */
[----:B------:R-:W-:Y:S01]  /*f530*/  FFMA.FTZ R155, R155, c[0x0][0x23c], -R145 ;  /* 0x00008f009b9b7a23 */ /* 0x000fe20000010891 */
[----:B------:R-:W-:Y:S01]  /*f540*/  HMMA.16816.F32.BF16 R64, R128, R86, R64 ;  /* 0x000000568040723c */ /* 0x000fe20000041840 */
[----:B------:R-:W2:Y:S03]  /*f550*/  LDSM.16.MT88.4 R84, [R212+0xc800] ;  /* 0x00c80000d454783b */ /* 0x000ea60000004200 */
[--C-:B------:R-:W-:Y:S02]  /*f560*/  FFMA.FTZ R153, R153, c[0x0][0x23c], -R143.reuse ;  /* 0x00008f0099997a23 */ /* 0x100fe4000001088f */
[----:B------:R-:W2:Y:S01]  /*f570*/  MUFU.EX2 R183, R183 ;  /* 0x000000b700b77308 */ /* 0x000ea20000000800 */
[----:B------:R-:W-:Y:S01]  /*f580*/  FFMA.FTZ R152, R152, c[0x0][0x23c], -R143 ;  /* 0x00008f0098987a23 */ /* 0x000fe2000001088f */
[C---:B-1----:R-:W-:Y:S05]  /*f590*/  HMMA.16816.F32.BF16 R4, R68.reuse, R76, R4 ;  /* 0x0000004c4404723c */ /* 0x042fea0000041804 */
[--C-:B------:R-:W-:Y:S02]  /*f5a0*/  FFMA.FTZ R149, R149, c[0x0][0x23c], -R145.reuse ;  /* 0x00008f0095957a23 */ /* 0x100fe40000010891 */
[----:B------:R-:W-:Y:S01]  /*f5b0*/  FFMA.FTZ R150, R150, c[0x0][0x23c], -R145 ;  /* 0x00008f0096967a23 */ /* 0x000fe20000010891 */
[C---:B------:R-:W-:Y:S01]  /*f5c0*/  HMMA.16816.F32.BF16 R8, R68.reuse, R78, R8 ;  /* 0x0000004e4408723c */ /* 0x040fe20000041808 */
[----:B------:R-:W1:Y:S01]  /*f5d0*/  LDSM.16.MT88.4 R76, [R216+0x10800] ;  /* 0x01080000d84c783b */ /* 0x000e620000004200 */
[----:B------:R-:W-:Y:S02]  /*f5e0*/  MUFU.EX2 R184, R184 ;  /* 0x000000b800b87308 */ /* 0x000fe40000000800 */
[--C-:B------:R-:W-:Y:S02]  /*f5f0*/  FFMA.FTZ R148, R148, c[0x0][0x23c], -R143.reuse ;  /* 0x00008f0094947a23 */ /* 0x100fe4000001088f */
[----:B------:R-:W-:Y:S02]  /*f600*/  FFMA.FTZ R147, R147, c[0x0][0x23c], -R143 ;  /* 0x00008f0093937a23 */ /* 0x000fe4000001088f */
        /* <DEDUP_REMOVED lines=61> */
[----:B------:R-:W-:Y:S01]  /*f9e0*/  IADD3 R0, R227, -0x1, RZ ;  /* 0xffffffffe3007810 */ /* 0x000fe20007ffe0ff */
[----:B------:R-:W-:Y:S02]  /*f9f0*/  FADD.FTZ R165, R165, R159 ;  /* 0x0000009fa5a57221 */ /* 0x000fe40000010000 */
[----:B------:R-:W-:Y:S01]  /*fa00*/  FADD.FTZ R166, R166, R162 ;  /* 0x000000a2a6a67221 */ /* 0x000fe20000010000 */
[----:B------:R-:W-:Y:S01]  /*fa10*/  MOV R227, R0 ;  /* 0x0000000000e37202 */ /* 0x000fe20000000f00 */
[C---:B--2---:R-:W-:Y:S02]  /*fa20*/  HMMA.16816.F32.BF16 R4, R68.reuse, R84, R4 ;  /* 0x000000544404723c */ /* 0x044fe40000041804 */
[----:B------:R-:W2:Y:S01]  /*fa30*/  MUFU.EX2 R174, R174 ;  /* 0x000000ae00ae7308 */ /* 0x000ea20000000800 */
[----:B------:R-:W-:Y:S01]  /*fa40*/  FADD.FTZ R165, R168, R165 ;  /* 0x000000a5a8a57221 */ /* 0x000fe20000010000 */
[----:B------:R-:W-:Y:S01]  /*fa50*/  MOV R0, R3 ;  /* 0x0000000300007202 */ /* 0x000fe20000000f00 */
        /* <DEDUP_REMOVED lines=192> */
[----:B------:R-:W-:Y:S01]  /*10660*/  F2FP.BF16.PACK_AB R70, R145, R146 ;  /* 0x000000929146723e */ /* 0x000fe200000010ff */
        /* <DEDUP_REMOVED lines=22> */
.L_x_2380:
[----:B------:R-:W1:Y:S01]  /*107d0*/  SHFL.BFLY PT, R2, R242, 0x2, 0x1f ;  /* 0x0c401f00f2027f89 */ /* 0x000e6200000e0000 */
[----:B------:R-:W-:Y:S01]  /*107e0*/  MOV R5, 0x3f800000 ;  /* 0x3f80000000057802 */ /* 0x000fe20000000f00 */
[----:B------:R-:W2:Y:S01]  /*107f0*/  LDC.U8 R16, c[0x0][0x328] ;  /* 0x0000ca00ff107b82 */ /* 0x000ea20000000000 */
[----:B------:R-:W-:Y:S01]  /*10800*/  MOV R6, 0x3f800000 ;  /* 0x3f80000000067802 */ /* 0x000fe20000000f00 */
[----:B------:R-:W3:Y:S01]  /*10810*/  SHFL.BFLY PT, R0, R241, 0x2, 0x1f ;  /* 0x0c401f00f1007f89 */ /* 0x000ee200000e0000 */
[----:B------:R-:W-:Y:S01]  /*10820*/  BSSY B0, `(.L_x_2385) ;  /* 0x00000e4000007945 */ /* 0x000fe20003800000 */
[----:B-1----:R-:W-:-:S02]  /*10830*/  FADD.FTZ R242, R2, R242 ;  /* 0x000000f202f27221 */ /* 0x002fc40000010000 */
[----:B---3--:R-:W-:-:S03]  /*10840*/  FADD.FTZ R241, R0, R241 ;  /* 0x000000f100f17221 */ /* 0x008fc60000010000 */
[----:B------:R-:W1:Y:S04]  /*10850*/  SHFL.BFLY PT, R4, R242, 0x1, 0x1f ;  /* 0x0c201f00f2047f89 */ /* 0x000e6800000e0000 */
[----:B------:R-:W3:Y:S04]  /*10860*/  S2R R0, SR_TID.X ;  /* 0x0000000000007919 */ /* 0x000ee80000002100 */
[----:B------:R-:W4:Y:S01]  /*10870*/  SHFL.BFLY PT, R2, R241, 0x1, 0x1f ;  /* 0x0c201f00f1027f89 */ /* 0x000f2200000e0000 */
[----:B-1----:R-:W-:Y:S01]  /*10880*/  FADD.FTZ R4, R242, R4 ;  /* 0x00000004f2047221 */ /* 0x002fe20000010000 */
[----:B---3--:R-:W-:-:S04]  /*10890*/  SHF.R.S32.HI R7, RZ, 0x1f, R0 ;  /* 0x0000001fff077819 */ /* 0x008fc80000011400 */
[----:B------:R-:W-:Y:S02]  /*108a0*/  FSETP.NE.FTZ.AND P3, PT, R4, RZ, PT ;  /* 0x000000ff0400720b */ /* 0x000fe40003f75000 */
[-C--:B------:R-:W-:Y:S01]  /*108b0*/  LEA.HI R8, R7, R0.reuse, RZ, 0x2 ;  /* 0x0000000007087211 */ /* 0x080fe200078f10ff */
[----:B----4-:R-:W-:Y:S01]  /*108c0*/  FADD.FTZ R2, R241, R2 ;  /* 0x00000002f1027221 */ /* 0x010fe20000010000 */
[----:B------:R-:W-:Y:S02]  /*108d0*/  LEA.HI R7, R7, R0, RZ, 0x5 ;  /* 0x0000000007077211 */ /* 0x000fe400078f28ff */
[--C-:B------:R-:W-:Y:S02]  /*108e0*/  SHF.R.S32.HI R10, RZ, 0x2, R8.reuse ;  /* 0x00000002ff0a7819 */ /* 0x100fe40000011408 */
[----:B------:R-:W-:Y:S02]  /*108f0*/  SHF.R.S32.HI R9, RZ, 0x1f, R8 ;  /* 0x0000001fff097819 */ /* 0x000fe40000011408 */
[----:B------:R-:W-:-:S02]  /*10900*/  FSETP.NE.FTZ.AND P0, PT, R2, RZ, PT ;  /* 0x000000ff0200720b */ /* 0x000fc40003f15000 */
[----:B------:R-:W-:Y:S01]  /*10910*/  LEA.HI R9, R9, R10, RZ, 0x3 ;  /* 0x0000000a09097211 */ /* 0x000fe200078f18ff */
[----:B------:R-:W1:Y:S01]  /*10920*/  @P3 MUFU.RCP R5, R4 ;  /* 0x0000000400053308 */ /* 0x000e620000001000 */
[----:B------:R-:W-:Y:S02]  /*10930*/  LOP3.LUT R8, R8, 0x3ffffffc, RZ, 0xc0, !PT ;  /* 0x3ffffffc08087812 */ /* 0x000fe400078ec0ff */
[----:B------:R-:W-:Y:S02]  /*10940*/  LOP3.LUT R9, R9, 0xfffffff8, RZ, 0xc0, !PT ;  /* 0xfffffff809097812 */ /* 0x000fe400078ec0ff */
[----:B------:R-:W-:Y:S02]  /*10950*/  IADD3 R8, -R8, R0, RZ ;  /* 0x0000000008087210 */ /* 0x000fe40007ffe1ff */
[----:B------:R-:W-:Y:S02]  /*10960*/  IADD3 R9, R10, -R9, RZ ;  /* 0x800000090a097210 */ /* 0x000fe40007ffe0ff */
[----:B------:R-:W-:Y:S01]  /*10970*/  SHF.R.S32.HI R10, RZ, 0x5, R7 ;  /* 0x00000005ff0a7819 */ /* 0x000fe20000011407 */
[----:B------:R-:W3:Y:S01]  /*10980*/  @P0 MUFU.RCP R6, R2 ;  /* 0x0000000200060308 */ /* 0x000ee20000001000 */
[----:B------:R-:W-:-:S02]  /*10990*/  SHF.L.U32 R11, R9, 0x6, RZ ;  /* 0x00000006090b7819 */ /* 0x000fc400000006ff */
[----:B------:R-:W-:Y:S02]  /*109a0*/  LOP3.LUT R12, R9, 0x1, RZ, 0xc0, !PT ;  /* 0x00000001090c7812 */ /* 0x000fe400078ec0ff */
[----:B------:R-:W-:Y:S01]  /*109b0*/  LOP3.LUT R11, R11, 0x1c0, RZ, 0xc0, !PT ;  /* 0x000001c00b0b7812 */ /* 0x000fe200078ec0ff */
[C---:B-1----:R-:W-:Y:S01]  /*109c0*/  FMUL.FTZ R128, R5.reuse, R128 ;  /* 0x0000008005807220 */ /* 0x042fe20000410000 */
[----:B------:R-:W-:Y:S01]  /*109d0*/  LEA R8, R10, R8, 0x9 ;  /* 0x000000080a087211 */ /* 0x000fe200078e48ff */
[----:B------:R-:W-:Y:S01]  /*109e0*/  FMUL.FTZ R129, R5, R129 ;  /* 0x0000008105817220 */ /* 0x000fe20000410000 */
[----:B------:R-:W-:Y:S01]  /*109f0*/  LEA.HI R11, R11, R11, RZ, 0x1d ;  /* 0x0000000b0b0b7211 */ /* 0x000fe200078fe8ff */
[C---:B------:R-:W-:Y:S01]  /*10a00*/  FMUL.FTZ R124, R5.reuse, R124 ;  /* 0x0000007c057c7220 */ /* 0x040fe20000410000 */
[----:B------:R-:W-:Y:S01]  /*10a10*/  ISETP.NE.U32.AND P4, PT, R12, 0x1, PT ;  /* 0x000000010c00780c */ /* 0x000fe20003f85070 */
[C---:B------:R-:W-:Y:S01]  /*10a20*/  FMUL.FTZ R125, R5.reuse, R125 ;  /* 0x0000007d057d7220 */ /* 0x040fe20000410000 */
[----:B------:R-:W-:Y:S01]  /*10a30*/  LEA R8, R8, R11, 0x1 ;  /* 0x0000000b08087211 */ /* 0x000fe200078e08ff */
[----:B------:R-:W-:Y:S01]  /*10a40*/  FMUL.FTZ R120, R5, R120 ;  /* 0x0000007805787220 */ /* 0x000fe20000410000 */
[----:B------:R-:W-:Y:S01]  /*10a50*/  R2P PR, R9, 0x6 ;  /* 0x0000000609007804 */ /* 0x000fe20000000000 */
[C---:B------:R-:W-:Y:S01]  /*10a60*/  FMUL.FTZ R121, R5.reuse, R121 ;  /* 0x0000007905797220 */ /* 0x040fe20000410000 */
[----:B------:R-:W-:Y:S01]  /*10a70*/  SHF.L.U32 R8, R8, 0x1, RZ ;  /* 0x0000000108087819 */ /* 0x000fe200000006ff */
[C---:B------:R-:W-:Y:S01]  /*10a80*/  FMUL.FTZ R116, R5.reuse, R116 ;  /* 0x0000007405747220 */ /* 0x040fe20000410000 */
[----:B------:R-:W-:Y:S01]  /*10a90*/  MOV R9, 0x20 ;  /* 0x0000002000097802 */ /* 0x000fe20000000f00 */
[C---:B------:R-:W-:Y:S01]  /*10aa0*/  FMUL.FTZ R117, R5.reuse, R117 ;  /* 0x0000007505757220 */ /* 0x040fe20000410000 */
[C---:B------:R-:W-:Y:S01]  /*10ab0*/  IADD3 R11, R8.reuse, -0x10, RZ ;  /* 0xfffffff0080b7810 */ /* 0x040fe20007ffe0ff */
[----:B------:R-:W-:Y:S01]  /*10ac0*/  FMUL.FTZ R112, R5, R112 ;  /* 0x0000007005707220 */ /* 0x000fe20000410000 */
[----:B------:R-:W-:Y:S01]  /*10ad0*/  SEL R9, R9, 0xffffffe0, !P1 ;  /* 0xffffffe009097807 */ /* 0x000fe20004800000 */
[C---:B------:R-:W-:Y:S01]  /*10ae0*/  FMUL.FTZ R113, R5.reuse, R113 ;  /* 0x0000007105717220 */ /* 0x040fe20000410000 */
[C---:B------:R-:W-:Y:S01]  /*10af0*/  @P4 IADD3 R11, R8.reuse, 0x10, RZ ;  /* 0x00000010080b4810 */ /* 0x040fe20007ffe0ff */
[----:B------:R-:W-:Y:S01]  /*10b00*/  FMUL.FTZ R108, R5, R108 ;  /* 0x0000006c056c7220 */ /* 0x000fe20000410000 */
[----:B------:R-:W-:Y:S01]  /*10b10*/  F2FP.BF16.PACK_AB R128, R129, R128 ;  /* 0x000000808180723e */ /* 0x000fe200000010ff */
[----:B------:R-:W-:Y:S01]  /*10b20*/  FMUL.FTZ R109, R5, R109 ;  /* 0x0000006d056d7220 */ /* 0x000fe20000410000 */
[----:B------:R-:W-:Y:S01]  /*10b30*/  F2FP.BF16.PACK_AB R124, R125, R124 ;  /* 0x0000007c7d7c723e */ /* 0x000fe200000010ff */
[C---:B------:R-:W-:Y:S01]  /*10b40*/  FMUL.FTZ R104, R5.reuse, R104 ;  /* 0x0000006805687220 */ /* 0x040fe20000410000 */
[----:B------:R-:W-:Y:S01]  /*10b50*/  IADD3 R12, R8, R9, RZ ;  /* 0x00000009080c7210 */ /* 0x000fe20007ffe0ff */
        /* <DEDUP_REMOVED lines=19> */
[----:B--2---:R-:W-:Y:S01]  /*10c90*/  ISETP.NE.AND P4, PT, R16, RZ, PT ;  /* 0x000000ff1000720c */ /* 0x004fe20003f85270 */
[----:B------:R-:W-:Y:S01]  /*10ca0*/  FMUL.FTZ R85, R5, R85 ;  /* 0x0000005505557220 */ /* 0x000fe20000410000 */
[----:B------:R-:W-:Y:S01]  /*10cb0*/  F2FP.BF16.PACK_AB R88, R89, R88 ;  /* 0x000000585958723e */ /* 0x000fe200000010ff */
[C---:B------:R-:W-:Y:S01]  /*10cc0*/  FMUL.FTZ R80, R5.reuse, R80 ;  /* 0x0000005005507220 */ /* 0x040fe20000410000 */
[----:B------:R-:W-:Y:S01]  /*10cd0*/  ISETP.NE.OR P1, PT, R226, -0x1, !P4 ;  /* 0xffffffffe200780c */ /* 0x000fe20006725670 */
[----:B------:R-:W-:Y:S01]  /*10ce0*/  FMUL.FTZ R81, R5, R81 ;  /* 0x0000005105517220 */ /* 0x000fe20000410000 */
[----:B------:R-:W-:Y:S01]  /*10cf0*/  F2FP.BF16.PACK_AB R84, R85, R84 ;  /* 0x000000545554723e */ /* 0x000fe200000010ff */
[----:B------:R-:W-:Y:S01]  /*10d00*/  FMUL.FTZ R76, R5, R76 ;  /* 0x0000004c054c7220 */ /* 0x000fe20000410000 */
[----:B------:R-:W-:Y:S01]  /*10d10*/  LOP3.LUT R7, R7, 0xffffffe0, RZ, 0xc0, !PT ;  /* 0xffffffe007077812 */ /* 0x000fe200078ec0ff */
[----:B------:R-:W-:Y:S01]  /*10d20*/  FMUL.FTZ R77, R5, R77 ;  /* 0x0000004d054d7220 */ /* 0x000fe20000410000 */
[----:B------:R-:W-:Y:S01]  /*10d30*/  F2FP.BF16.PACK_AB R80, R81, R80 ;  /* 0x000000505150723e */ /* 0x000fe200000010ff */
[C---:B------:R-:W-:Y:S01]  /*10d40*/  FMUL.FTZ R72, R5.reuse, R72 ;  /* 0x0000004805487220 */ /* 0x040fe20000410000 */
[----:B------:R-:W1:Y:S01]  /*10d50*/  @P0 MUFU.LG2 R2, R2 ;  /* 0x0000000200020308 */ /* 0x000e620000000c00 */
[----:B------:R-:W-:Y:S01]  /*10d60*/  FMUL.FTZ R73, R5, R73 ;  /* 0x0000004905497220 */ /* 0x000fe20000410000 */
[----:B------:R-:W-:Y:S01]  /*10d70*/  F2FP.BF16.PACK_AB R76, R77, R76 ;  /* 0x0000004c4d4c723e */ /* 0x000fe200000010ff */
[----:B------:R-:W-:-:S02]  /*10d80*/  FMUL.FTZ R68, R5, R68 ;  /* 0x0000004405447220 */ /* 0x000fc40000410000 */
[----:B------:R-:W-:Y:S01]  /*10d90*/  FMUL.FTZ R5, R5, R69 ;  /* 0x0000004505057220 */ /* 0x000fe20000410000 */
[----:B------:R-:W-:Y:S01]  /*10da0*/  F2FP.BF16.PACK_AB R72, R73, R72 ;  /* 0x000000484948723e */ /* 0x000fe200000010ff */
[C---:B---3--:R-:W-:Y:S02]  /*10db0*/  FMUL.FTZ R131, R6.reuse, R131 ;  /* 0x0000008306837220 */ /* 0x048fe40000410000 */
        /* <DEDUP_REMOVED lines=10> */
[----:B------:R-:W-:Y:S01]  /*10e60*/  FMUL.FTZ R119, R6, R119 ;  /* 0x0000007706777220 */ /* 0x000fe20000410000 */
[----:B------:R-:W-:Y:S01]  /*10e70*/  IADD3 R13, R8, R5, RZ ;  /* 0x00000005080d7210 */ /* 0x000fe20007ffe0ff */
[C---:B------:R-:W-:Y:S01]  /*10e80*/  FMUL.FTZ R118, R6.reuse, R118 ;  /* 0x0000007606767220 */ /* 0x040fe20000410000 */
[----:B------:R-:W-:Y:S01]  /*10e90*/  F2FP.BF16.PACK_AB R122, R123, R122 ;  /* 0x0000007a7b7a723e */ /* 0x000fe200000010ff */
[C---:B------:R-:W-:Y:S01]  /*10ea0*/  FMUL.FTZ R115, R6.reuse, R115 ;  /* 0x0000007306737220 */ /* 0x040fe20000410000 */
[----:B------:R-:W-:Y:S01]  /*10eb0*/  STS [R8+0x400], R130 ;  /* 0x0004008208007388 */ /* 0x000fe20000000800 */
[C---:B------:R-:W-:Y:S01]  /*10ec0*/  FMUL.FTZ R114, R6.reuse, R114 ;  /* 0x0000007206727220 */ /* 0x040fe20000410000 */
[----:B------:R-:W-:Y:S01]  /*10ed0*/  F2FP.BF16.PACK_AB R118, R119, R118 ;  /* 0x000000767776723e */ /* 0x000fe200000010ff */
[C---:B------:R-:W-:Y:S01]  /*10ee0*/  FMUL.FTZ R111, R6.reuse, R111 ;  /* 0x0000006f066f7220 */ /* 0x040fe20000410000 */
[----:B------:R-:W-:Y:S01]  /*10ef0*/  IADD3 R14, R5, R11, RZ ;  /* 0x0000000b050e7210 */ /* 0x000fe20007ffe0ff */
[C---:B------:R-:W-:Y:S01]  /*10f00*/  FMUL.FTZ R110, R6.reuse, R110 ;  /* 0x0000006e066e7220 */ /* 0x040fe20000410000 */
[----:B------:R-:W-:Y:S01]  /*10f10*/  F2FP.BF16.PACK_AB R114, R115, R114 ;  /* 0x000000727372723e */ /* 0x000fe200000010ff */
[C---:B------:R-:W-:Y:S01]  /*10f20*/  FMUL.FTZ R107, R6.reuse, R107 ;  /* 0x0000006b066b7220 */ /* 0x040fe20000410000 */
[----:B------:R-:W-:Y:S01]  /*10f30*/  STS [R11], R124 ;  /* 0x0000007c0b007388 */ /* 0x000fe20000000800 */
[C---:B------:R-:W-:Y:S01]  /*10f40*/  FMUL.FTZ R106, R6.reuse, R106 ;  /* 0x0000006a066a7220 */ /* 0x040fe20000410000 */
[----:B------:R-:W-:Y:S01]  /*10f50*/  F2FP.BF16.PACK_AB R110, R111, R110 ;  /* 0x0000006e6f6e723e */ /* 0x000fe200000010ff */
[C---:B------:R-:W-:Y:S01]  /*10f60*/  FMUL.FTZ R103, R6.reuse, R103 ;  /* 0x0000006706677220 */ /* 0x040fe20000410000 */
[----:B------:R-:W-:Y:S01]  /*10f70*/  STS [R11+0x400], R126 ;  /* 0x0004007e0b007388 */ /* 0x000fe20000000800 */
[----:B------:R-:W-:Y:S01]  /*10f80*/  FMUL.FTZ R102, R6, R102 ;  /* 0x0000006606667220 */ /* 0x000fe20000410000 */
[----:B------:R-:W-:Y:S01]  /*10f90*/  F2FP.BF16.PACK_AB R106, R107, R106 ;  /* 0x0000006a6b6a723e */ /* 0x000fe200000010ff */
[----:B------:R-:W-:Y:S01]  /*10fa0*/  IMAD.IADD R9, R9, 0x1, R11 ;  /* 0x0000000109097824 */ /* 0x000fe200078e020b */
[----:B------:R-:W-:Y:S01]  /*10fb0*/  IADD3 R15, R12, R5, RZ ;  /* 0x000000050c0f7210 */ /* 0x000fe20007ffe0ff */
[C---:B------:R-:W-:Y:S01]  /*10fc0*/  FMUL.FTZ R99, R6.reuse, R99 ;  /* 0x0000006306637220 */ /* 0x040fe20000410000 */
[----:B------:R-:W-:Y:S01]  /*10fd0*/  F2FP.BF16.PACK_AB R102, R103, R102 ;  /* 0x000000666766723e */ /* 0x000fe200000010ff */
[C---:B------:R-:W-:Y:S01]  /*10fe0*/  FMUL.FTZ R98, R6.reuse, R98 ;  /* 0x0000006206627220 */ /* 0x040fe20000410000 */
[----:B------:R-:W-:Y:S01]  /*10ff0*/  STS [R12], R120 ;  /* 0x000000780c007388 */ /* 0x000fe20000000800 */
[C---:B------:R-:W-:Y:S01]  /*11000*/  FMUL.FTZ R95, R6.reuse, R95 ;  /* 0x0000005f065f7220 */ /* 0x040fe20000410000 */
[----:B------:R-:W-:Y:S01]  /*11010*/  IADD3 R17, R9, R5, RZ ;  /* 0x0000000509117210 */ /* 0x000fe20007ffe0ff */
[C---:B------:R-:W-:Y:S01]  /*11020*/  FMUL.FTZ R94, R6.reuse, R94 ;  /* 0x0000005e065e7220 */ /* 0x040fe20000410000 */
[----:B------:R-:W-:Y:S01]  /*11030*/  STS [R12+0x400], R122 ;  /* 0x0004007a0c007388 */ /* 0x000fe20000000800 */
        /* <DEDUP_REMOVED lines=22> */
[----:B------:R-:W-:Y:S01]  /*111a0*/  FMUL.FTZ R6, R6, R70 ;  /* 0x0000004606067220 */ /* 0x000fe20000410000 */
[----:B------:R-:W-:Y:S01]  /*111b0*/  STS [R14+0x400], R110 ;  /* 0x0004006e0e007388 */ /* 0x000fe20000000800 */
[----:B------:R-:W-:Y:S01]  /*111c0*/  F2FP.BF16.PACK_AB R74, R75, R74 ;  /* 0x0000004a4b4a723e */ /* 0x000fe200000010ff */
[----:B------:R-:W-:Y:S01]  /*111d0*/  IMAD.IADD R7, R0, 0x1, -R7 ;  /* 0x0000000100077824 */ /* 0x000fe200078e0a07 */
[----:B------:R-:W-:Y:S01]  /*111e0*/  ISETP.NE.AND P2, PT, R226, -0x1, PT ;  /* 0xffffffffe200780c */ /* 0x000fe20003f45270 */
[----:B------:R-:W-:Y:S01]  /*111f0*/  STS [R15], R104 ;  /* 0x000000680f007388 */ /* 0x000fe20000000800 */
[----:B------:R-:W-:Y:S01]  /*11200*/  F2FP.BF16.PACK_AB R6, R71, R6 ;  /* 0x000000064706723e */ /* 0x000fe200000010ff */
[----:B-1----:R-:W-:Y:S01]  /*11210*/  @P0 FMUL.FTZ R2, R2, 0.69314718246459960938 ;  /* 0x3f31721802020820 */ /* 0x002fe20000410000 */
[----:B------:R-:W-:Y:S01]  /*11220*/  SHF.R.S32.HI R0, RZ, 0x1f, R10 ;  /* 0x0000001fff007819 */ /* 0x000fe2000001140a */
[----:B------:R-:W-:Y:S03]  /*11230*/  STS [R15+0x400], R106 ;  /* 0x0004006a0f007388 */ /* 0x000fe60000000800 */
[----:B------:R-:W-:Y:S01]  /*11240*/  LEA.HI R0, R0, R10, RZ, 0x2 ;  /* 0x0000000a00007211 */ /* 0x000fe200078f10ff */
[----:B------:R-:W-:Y:S03]  /*11250*/  STS [R17], R100 ;  /* 0x0000006411007388 */ /* 0x000fe60000000800 */
[----:B------:R-:W-:Y:S01]  /*11260*/  LOP3.LUT R0, R0, 0xffffffc, RZ, 0xc0, !PT ;  /* 0x0ffffffc00007812 */ /* 0x000fe200078ec0ff */
[----:B------:R-:W-:Y:S01]  /*11270*/  STS [R17+0x400], R102 ;  /* 0x0004006611007388 */ /* 0x000fe20000000800 */
[----:B------:R-:W-:-:S02]  /*11280*/  @P2 IMAD.WIDE.U32 R44, R226, c[0x0][0x1e8], RZ ;  /* 0x00007a00e22c2a25 */ /* 0x000fc400078e00ff */
[----:B------:R-:W-:Y:S01]  /*11290*/  IADD3 R0, R10, -R0, RZ ;  /* 0x800000000a007210 */ /* 0x000fe20007ffe0ff */
[----:B------:R-:W-:Y:S03]  /*112a0*/  STS [R8+0x2000], R96 ;  /* 0x0020006008007388 */ /* 0x000fe60000000800 */
[----:B------:R-:W-:Y:S01]  /*112b0*/  LEA R0, R0, R238, 0x4 ;  /* 0x000000ee00007211 */ /* 0x000fe200078e20ff */
[----:B------:R-:W-:Y:S04]  /*112c0*/  STS [R8+0x2400], R98 ;  /* 0x0024006208007388 */ /* 0x000fe80000000800 */
[----:B------:R-:W-:Y:S04]  /*112d0*/  STS [R11+0x2000], R92 ;  /* 0x0020005c0b007388 */ /* 0x000fe80000000800 */
[----:B------:R1:W-:Y:S04]  /*112e0*/  STS [R11+0x2400], R94 ;  /* 0x0024005e0b007388 */ /* 0x0003e80000000800 */
[----:B------:R-:W-:Y:S04]  /*112f0*/  STS [R12+0x2000], R88 ;  /* 0x002000580c007388 */ /* 0x000fe80000000800 */
[----:B------:R-:W-:Y:S04]  /*11300*/  STS [R12+0x2400], R90 ;  /* 0x0024005a0c007388 */ /* 0x000fe80000000800 */
[----:B------:R-:W-:Y:S04]  /*11310*/  STS [R9+0x2000], R84 ;  /* 0x0020005409007388 */ /* 0x000fe80000000800 */
[----:B------:R2:W-:Y:S04]  /*11320*/  STS [R9+0x2400], R86 ;  /* 0x0024005609007388 */ /* 0x0005e80000000800 */
[----:B------:R-:W-:Y:S04]  /*11330*/  STS [R13+0x2000], R80 ;  /* 0x002000500d007388 */ /* 0x000fe80000000800 */
[----:B------:R-:W-:Y:S01]  /*11340*/  STS [R13+0x2400], R82 ;  /* 0x002400520d007388 */ /* 0x000fe20000000800 */
[----:B-1----:R1:W3:Y:S03]  /*11350*/  @P3 MUFU.LG2 R11, R4 ;  /* 0x00000004000b3308 */ /* 0x0022e60000000c00 */
[----:B------:R-:W-:Y:S04]  /*11360*/  STS [R14+0x2000], R76 ;  /* 0x0020004c0e007388 */ /* 0x000fe80000000800 */
[----:B------:R-:W-:Y:S04]  /*11370*/  STS [R14+0x2400], R78 ;  /* 0x0024004e0e007388 */ /* 0x000fe80000000800 */
[----:B------:R-:W-:Y:S04]  /*11380*/  STS [R15+0x2000], R72 ;  /* 0x002000480f007388 */ /* 0x000fe80000000800 */
[----:B------:R-:W-:Y:S01]  /*11390*/  STS [R15+0x2400], R74 ;  /* 0x0024004a0f007388 */ /* 0x000fe20000000800 */
[----:B-1----:R-:W-:Y:S01]  /*113a0*/  @P2 IMAD R4, R226, c[0x0][0x1ec], R45 ;  /* 0x00007b00e2042a24 */ /* 0x002fe200078e022d */
[----:B--2---:R-:W-:Y:S01]  /*113b0*/  @P2 MOV R9, R44 ;  /* 0x0000002c00092202 */ /* 0x004fe20000000f00 */
[----:B---3--:R-:W-:Y:S01]  /*113c0*/  @P3 FMUL.FTZ R11, R11, 0.69314718246459960938 ;  /* 0x3f3172180b0b3820 */ /* 0x008fe20000410000 */
[----:B------:R-:W-:Y:S04]  /*113d0*/  STS [R17+0x2000], R68 ;  /* 0x0020004411007388 */ /* 0x000fe80000000800 */
[----:B------:R1:W-:Y:S04]  /*113e0*/  STS [R17+0x2400], R6 ;  /* 0x0024000611007388 */ /* 0x0003e80000000800 */
[----:B------:R-:W-:Y:S06]  /*113f0*/  BAR.SYNC.DEFER_BLOCKING 0x0 ;  /* 0x0000000000007b1d */ /* 0x000fec0000010000 */
[----:B------:R-:W2:Y:S04]  /*11400*/  S2R R5, SR_CTAID.Y ;  /* 0x0000000000057919 */ /* 0x000ea80000002600 */
[----:B-1----:R-:W1:Y:S04]  /*11410*/  S2R R6, SR_CTAID.Z ;  /* 0x0000000000067919 */ /* 0x002e680000002700 */
[----:B------:R3:W4:Y:S04]  /*11420*/  LDS.128 R36, [R228] ;  /* 0x00000000e4247984 */ /* 0x0007280000000c00 */
[----:B------:R3:W3:Y:S01]  /*11430*/  LDS.128 R32, [R228+0x800] ;  /* 0x00080000e4207984 */ /* 0x0006e20000000c00 */
[----:B--2---:R-:W-:Y:S01]  /*11440*/  @!P2 SHF.R.S32.HI R8, RZ, 0x1f, R5 ;  /* 0x0000001fff08a819 */ /* 0x004fe20000011405 */
[----:B------:R-:W-:Y:S01]  /*11450*/  @!P1 IMAD R226, R5, c[0x0][0x214], RZ ;  /* 0x0000850005e29a24 */ /* 0x000fe200078e02ff */
[----:B------:R-:W-:Y:S01]  /*11460*/  LOP3.LUT P1, RZ, R7, 0x3, RZ, 0xc0, !PT ;  /* 0x0000000307ff7812 */ /* 0x000fe2000782c0ff */
[----:B------:R2:W2:Y:S01]  /*11470*/  LDS.128 R28, [R228+0x1000] ;  /* 0x00100000e41c7984 */ /* 0x0004a20000000c00 */
[----:B------:R-:W-:Y:S01]  /*11480*/  @!P2 IMAD.WIDE.U32 R44, R5, c[0x0][0x1e0], RZ ;  /* 0x00007800052caa25 */ /* 0x000fe200078e00ff */
[----:B------:R-:W-:-:S02]  /*11490*/  MOV R7, 0x7f800000 ;  /* 0x7f80000000077802 */ /* 0x000fc40000000f00 */
[----:B------:R2:W2:Y:S01]  /*114a0*/  LDS.128 R24, [R228+0x1800] ;  /* 0x00180000e4187984 */ /* 0x0004a20000000c00 */
[----:B------:R-:W-:Y:S01]  /*114b0*/  @!P2 IMAD R8, R8, c[0x0][0x1e0], RZ ;  /* 0x000078000808aa24 */ /* 0x000fe200078e02ff */
[----:B------:R-:W-:Y:S01]  /*114c0*/  @!P2 MOV R9, R44 ;  /* 0x0000002c0009a202 */ /* 0x000fe20000000f00 */
[----:B------:R-:W-:Y:S01]  /*114d0*/  @P3 FFMA.FTZ R7, R132, c[0x0][0x238], R11 ;  /* 0x00008e0084073a23 */ /* 0x000fe2000001000b */
[----:B------:R2:W2:Y:S01]  /*114e0*/  LDS.128 R20, [R228+0x2000] ;  /* 0x00200000e4147984 */ /* 0x0004a20000000c00 */
[----:B------:R-:W-:-:S03]  /*114f0*/  @!P2 IMAD R8, R5, c[0x0][0x1e4], R8 ;  /* 0x000079000508aa24 */ /* 0x000fc600078e0208 */
[----:B------:R2:W2:Y:S01]  /*11500*/  LDS.128 R16, [R228+0x2800] ;  /* 0x00280000e4107984 */ /* 0x0004a20000000c00 */
[----:B-1----:R-:W-:Y:S01]  /*11510*/  @!P4 IMAD R5, R5, c[0x0][0x1c0], R6 ;  /* 0x000070000505ca24 */ /* 0x002fe200078e0206 */
[----:B------:R-:W-:Y:S01]  /*11520*/  @!P2 IADD3 R4, R45, R8, RZ ;  /* 0x000000082d04a210 */ /* 0x000fe20007ffe0ff */
[----:B------:R-:W-:Y:S01]  /*11530*/  @P4 IMAD R226, R6, c[0x0][0x234], R226 ;  /* 0x00008d0006e24a24 */ /* 0x000fe200078e02e2 */
[----:B------:R1:W1:Y:S01]  /*11540*/  LDS.128 R12, [R228+0x3000] ;  /* 0x00300000e40c7984 */ /* 0x0002620000000c00 */
[----:B------:R-:W-:Y:S01]  /*11550*/  MOV R8, 0x7f800000 ;  /* 0x7f80000000087802 */ /* 0x000fe20000000f00 */
[----:B------:R-:W-:Y:S02]  /*11560*/  @P0 FFMA.FTZ R8, R3, c[0x0][0x238], R2 ;  /* 0x00008e0003080a23 */ /* 0x000fe40000010002 */
[----:B------:R1:W1:Y:S01]  /*11570*/  LDS.128 R40, [R228+0x3800] ;  /* 0x00380000e4287984 */ /* 0x0002620000000c00 */
[----:B------:R-:W-:Y:S01]  /*11580*/  @!P4 IMAD R226, R5, c[0x0][0x214], RZ ;  /* 0x0000850005e2ca24 */ /* 0x000fe200078e02ff */
        /* <DEDUP_REMOVED lines=13> */
.L_x_2386:
[----:B------:R-:W-:Y:S05]  /*11660*/  BSYNC B0 ;  /* 0x0000000000007941 */ /* 0x000fea0003800000 */
.L_x_2385:
[----:B------:R-:W5:Y:S01]  /*11670*/  S2R R2, SR_CTAID.X ;  /* 0x0000000000027919 */ /* 0x000f620000002500 */
[----:B------:R-:W-:Y:S01]  /*11680*/  SHF.R.S32.HI R231, RZ, 0x1f, R230 ;  /* 0x0000001fffe77819 */ /* 0x000fe200000114e6 */
[----:B------:R-:W-:Y:S01]  /*11690*/  BSSY B0, `(.L_x_2387) ;  /* 0x0000018000007945 */ /* 0x000fe20003800000 */
[----:B------:R-:W-:-:S05]  /*116a0*/  SHF.R.S32.HI R3, RZ, 0x1f, R6 ;  /* 0x0000001fff037819 */ /* 0x000fca0000011406 */
[----:B------:R-:W-:-:S04]  /*116b0*/  IMAD R3, R3, c[0x0][0x1f0], RZ ;  /* 0x00007c0003037a24 */ /* 0x000fc800078e02ff */
[----:B------:R-:W-:Y:S01]  /*116c0*/  IMAD R3, R6, c[0x0][0x1f4], R3 ;  /* 0x00007d0006037a24 */ /* 0x000fe200078e0203 */
[----:B-----5:R-:W-:-:S04]  /*116d0*/  SHF.L.U32 R2, R2, 0x6, RZ ;  /* 0x0000000602027819 */ /* 0x020fc800000006ff */
[----:B------:R-:W-:Y:S01]  /*116e0*/  SHF.R.S32.HI R0, RZ, 0x1f, R2 ;  /* 0x0000001fff007819 */ /* 0x000fe20000011402 */
[----:B------:R-:W-:-:S04]  /*116f0*/  IMAD.WIDE.U32 R230, R2, c[0x0][0x1e8], R230 ;  /* 0x00007a0002e67a25 */ /* 0x000fc800078e00e6 */
[----:B------:R-:W-:Y:S01]  /*11700*/  IMAD R0, R0, c[0x0][0x1e8], RZ ;  /* 0x00007a0000007a24 */ /* 0x000fe200078e02ff */
[----:B----4-:R-:W-:-:S03]  /*11710*/  IADD3 R8, P0, R9, R230, RZ ;  /* 0x000000e609087210 */ /* 0x010fc60007f1e0ff */
        /* <DEDUP_REMOVED lines=13> */
[----:B------:R4:W-:Y:S04]  /*117f0*/  STG.E.128 [R8.64], R36 ;  /* 0x0000002408007986 */ /* 0x0009e8000c101d0c */
[----:B--2---:R4:W-:Y:S02]  /*11800*/  STG.E.128 [R8.64+0x80], R20 ;  /* 0x0000801408007986 */ /* 0x0049e4000c101d0c */
.L_x_2388:
[----:B------:R-:W-:Y:S05]  /*11810*/  BSYNC B0 ;  /* 0x0000000000007941 */ /* 0x000fea0003800000 */
.L_x_2387:
[----:B------:R-:W-:Y:S01]  /*11820*/  IADD3 R0, R232, 0x10, RZ ;  /* 0x00000010e8007810 */ /* 0x000fe20007ffe0ff */
[----:B------:R-:W-:Y:S03]  /*11830*/  BSSY B0, `(.L_x_2389) ;  /* 0x000000f000007945 */ /* 0x000fe60003800000 */
[----:B------:R-:W-:-:S13]  /*11840*/  ISETP.GE.AND P0, PT, R0, R223, PT ;  /* 0x000000df0000720c */ /* 0x000fda0003f06270 */
[----:B------:R-:W-:Y:S05]  /*11850*/  @P0 BRA `(.L_x_2390) ;  /* 0x000000c000000947 */ /* 0x000fea0003800000 */
[----:B------:R-:W-:Y:S01]  /*11860*/  IADD3 R2, P0, R232, 0x10, RZ ;  /* 0x00000010e8027810 */ /* 0x000fe20007f1e0ff */
[----:B----4-:R-:W-:Y:S01]  /*11870*/  IMAD.MOV.U32 R8, RZ, RZ, R6 ;  /* 0x000000ffff087224 */ /* 0x010fe200078e0006 */
[----:B------:R-:W-:-:S03]  /*11880*/  MOV R9, R5 ;  /* 0x0000000500097202 */ /* 0x000fc60000000f00 */
[----:B------:R-:W-:Y:S02]  /*11890*/  IMAD.X R0, RZ, RZ, R233, P0 ;  /* 0x000000ffff007224 */ /* 0x000fe400000e06e9 */
[----:B------:R-:W-:-:S04]  /*118a0*/  IMAD.WIDE.U32 R8, R2, c[0x0][0x1e8], R8 ;  /* 0x00007a0002087a25 */ /* 0x000fc800078e0008 */
[----:B------:R-:W-:-:S04]  /*118b0*/  IMAD R0, R0, c[0x0][0x1e8], RZ ;  /* 0x00007a0000007a24 */ /* 0x000fc800078e02ff */
[----:B------:R-:W-:Y:S01]  /*118c0*/  IMAD R0, R2, c[0x0][0x1ec], R0 ;  /* 0x00007b0002007a24 */ /* 0x000fe200078e0200 */
[----:B------:R-:W-:-:S04]  /*118d0*/  LEA R2, P0, R8, c[0x0][0x1d0], 0x1 ;  /* 0x0000740008027a11 */ /* 0x000fc800078008ff */
[----:B------:R-:W-:-:S04]  /*118e0*/  IADD3 R0, R0, R9, RZ ;  /* 0x0000000900007210 */ /* 0x000fc80007ffe0ff */
[----:B------:R-:W-:-:S05]  /*118f0*/  LEA.HI.X R3, R8, c[0x0][0x1d4], R0, 0x1, P0 ;  /* 0x0000750008037a11 */ /* 0x000fca00000f0c00 */
[----:B---3--:R3:W-:Y:S04]  /*11900*/  STG.E.128 [R2.64], R32 ;  /* 0x0000002002007986 */ /* 0x0087e8000c101d0c */
[----:B--2---:R3:W-:Y:S02]  /*11910*/  STG.E.128 [R2.64+0x80], R16 ;  /* 0x0000801002007986 */ /* 0x0047e4000c101d0c */
.L_x_2390:
[----:B------:R-:W-:Y:S05]  /*11920*/  BSYNC B0 ;  /* 0x0000000000007941 */ /* 0x000fea0003800000 */
.L_x_2389:
[----:B------:R-:W-:Y:S01]  /*11930*/  IADD3 R0, R232, 0x20, RZ ;  /* 0x00000020e8007810 */ /* 0x000fe20007ffe0ff */
[----:B------:R-:W-:Y:S03]  /*11940*/  BSSY B0, `(.L_x_2391) ;  /* 0x000000f000007945 */ /* 0x000fe60003800000 */
[----:B------:R-:W-:-:S13]  /*11950*/  ISETP.GE.AND P0, PT, R0, R223, PT ;  /* 0x000000df0000720c */ /* 0x000fda0003f06270 */
[----:B------:R-:W-:Y:S05]  /*11960*/  @P0 BRA `(.L_x_2392) ;  /* 0x000000c000000947 */ /* 0x000fea0003800000 */
[----:B---3--:R-:W-:Y:S01]  /*11970*/  IADD3 R2, P0, R232, 0x20, RZ ;  /* 0x00000020e8027810 */ /* 0x008fe20007f1e0ff */
        /* <DEDUP_REMOVED lines=9> */
[----:B--2---:R2:W-:Y:S04]  /*11a10*/  STG.E.128 [R2.64], R28 ;  /* 0x0000001c02007986 */ /* 0x0045e8000c101d0c */
[----:B-1----:R2:W-:Y:S02]  /*11a20*/  STG.E.128 [R2.64+0x80], R12 ;  /* 0x0000800c02007986 */ /* 0x0025e4000c101d0c */
.L_x_2392:
[----:B------:R-:W-:Y:S05]  /*11a30*/  BSYNC B0 ;  /* 0x0000000000007941 */ /* 0x000fea0003800000 */
.L_x_2391:
[----:B------:R-:W-:-:S04]  /*11a40*/  IADD3 R0, R232, 0x30, RZ ;  /* 0x00000030e8007810 */ /* 0x000fc80007ffe0ff */
[----:B------:R-:W-:-:S13]  /*11a50*/  ISETP.GE.AND P0, PT, R0, R223, PT ;  /* 0x000000df0000720c */ /* 0x000fda0003f06270 */
[----:B------:R-:W-:Y:S05]  /*11a60*/  @P0 EXIT ;  /* 0x000000000000094d */ /* 0x000fea0003800000 */
[----:B------:R-:W-:Y:S02]  /*11a70*/  IADD3 R0, P0, R232, 0x30, RZ ;  /* 0x00000030e8007810 */ /* 0x000fe40007f1e0ff */
[----:B------:R-:W-:Y:S02]  /*11a80*/  MOV R4, R6 ;  /* 0x0000000600047202 */ /* 0x000fe40000000f00 */
[----:B--23--:R-:W-:-:S03]  /*11a90*/  IADD3.X R2, RZ, R233, RZ, P0, !PT ;  /* 0x000000e9ff027210 */ /* 0x00cfc600007fe4ff */
[----:B------:R-:W-:-:S04]  /*11aa0*/  IMAD.WIDE.U32 R4, R0, c[0x0][0x1e8], R4 ;  /* 0x00007a0000047a25 */ /* 0x000fc800078e0004 */
[----:B------:R-:W-:Y:S01]  /*11ab0*/  IMAD R2, R2, c[0x0][0x1e8], RZ ;  /* 0x00007a0002027a24 */ /* 0x000fe200078e02ff */
[----:B------:R-:W-:-:S03]  /*11ac0*/  LEA R6, P0, R4, c[0x0][0x1d0], 0x1 ;  /* 0x0000740004067a11 */ /* 0x000fc600078008ff */
[----:B------:R-:W-:-:S05]  /*11ad0*/  IMAD R2, R0, c[0x0][0x1ec], R2 ;  /* 0x00007b0000027a24 */ /* 0x000fca00078e0202 */
[----:B------:R-:W-:-:S04]  /*11ae0*/  IADD3 R2, R2, R5, RZ ;  /* 0x0000000502027210 */ /* 0x000fc80007ffe0ff */
[----:B------:R-:W-:-:S05]  /*11af0*/  LEA.HI.X R7, R4, c[0x0][0x1d4], R2, 0x1, P0 ;  /* 0x0000750004077a11 */ /* 0x000fca00000f0c02 */
[----:B------:R-:W-:Y:S04]  /*11b00*/  STG.E.128 [R6.64], R24 ;  /* 0x0000001806007986 */ /* 0x000fe8000c101d0c */
[----:B-1----:R-:W-:Y:S01]  /*11b10*/  STG.E.128 [R6.64+0x80], R40 ;  /* 0x0000802806007986 */ /* 0x002fe2000c101d0c */
[----:B------:R-:W-:Y:S05]  /*11b20*/  EXIT ;  /* 0x000000000000794d */ /* 0x000fea0003800000 */
.L_x_2393:
        /* <DEDUP_REMOVED lines=13> */
.L_x_8341:


//--------------------- .text._ZN5flash24flash_fwd_splitkv_kernelI23Flash_fwd_kernel_traitsILi128ELi64ELi128ELi4ELb0ELb0EN7cutlass10bfloat16_tE19Flash_kernel_traitsILi128ELi64ELi128ELi4ES3_EELb1ELb0ELb1ELb0ELb0ELb0ELb0ELb0EEEvNS_16Flash_fwd_paramsE --------------------------
	.section	.text._ZN5flash24flash_fwd_splitkv_kernelI23Flash_fwd_kernel_traitsILi128ELi64ELi128ELi4ELb0ELb0EN7cutlass10bfloat16_tE19Flash_kernel_traitsILi128ELi64ELi128ELi4ES3_EELb1ELb0ELb1ELb0ELb0ELb0ELb0ELb0EEEvNS_16Flash_fwd_paramsE,"ax",@progbits
	.sectioninfo	@"SHI_REGISTERS=254"
	.align	128
        .global         _ZN5flash24flash_fwd_splitkv_kernelI23Flash_fwd_kernel_traitsILi128ELi64ELi128ELi4ELb0ELb0EN7cutlass10bfloat16_tE19Flash_kernel_traitsILi128ELi64ELi128ELi4ES3_EELb1ELb0ELb1ELb0ELb0ELb0ELb0ELb0EEEvNS_16Flash_fwd_paramsE
        .type           _ZN5flash24flash_fwd_splitkv_kernelI23Flash_fwd_kernel_traitsILi128ELi64ELi128ELi4ELb0ELb0EN7cutlass10bfloat16_tE19Flash_kernel_traitsILi128ELi64ELi128ELi4ES3_EELb1ELb0ELb1ELb0ELb0ELb0ELb0ELb0EEEvNS_16Flash_fwd_paramsE,@function
        .size           _ZN5flash24flash_fwd_splitkv_kernelI23Flash_fwd_kernel_traitsILi128ELi64ELi128ELi4ELb0ELb0EN7cutlass10bfloat16_tE19Flash_kernel_traitsILi128ELi64ELi128ELi4ES3_EELb1ELb0ELb1ELb0ELb0ELb0ELb0ELb0EEEvNS_16Flash_fwd_paramsE,(.L_x_8342 - _ZN5flash24flash_fwd_splitkv_kernelI23Flash_fwd_kernel_traitsILi128ELi64ELi128ELi4ELb0ELb0EN7cutlass10bfloat16_tE19Flash_kernel_traitsILi128ELi64ELi128ELi4ES3_EELb1ELb0ELb1ELb0ELb0ELb0ELb0ELb0EEEvNS_16Flash_fwd_paramsE)
        .other          _ZN5flash24flash_fwd_splitkv_kernelI23Flash_fwd_kernel_traitsILi128ELi64ELi128ELi4ELb0ELb0EN7cutlass10bfloat16_tE19Flash_kernel_traitsILi128ELi64ELi128ELi4ES3_EELb1ELb0ELb1ELb0ELb0ELb0ELb0ELb0EEEvNS_16Flash_fwd_paramsE,@"STO_CUDA_ENTRY STV_DEFAULT"
_ZN5flash24flash_fwd_splitkv_kernelI23Flash_fwd_kernel_traitsILi128ELi64ELi128ELi4ELb0ELb0EN7cutlass10bfloat16_tE19Flash_kernel_traitsILi128ELi64ELi128ELi4ES3_EELb1ELb0ELb1ELb0ELb0ELb0ELb0ELb0EEEvNS_16Flash_fwd_paramsE:
.text._ZN5flash24flash_fwd_splitkv_kernelI23Flash_fwd_kernel_traitsILi128ELi64ELi128ELi4ELb0ELb0EN7cutlass10bfloat16_tE19Flash_kernel_traitsILi128ELi64ELi128ELi4ES3_EELb1ELb0ELb1ELb0ELb0ELb0ELb0ELb0EEEvNS_16Flash_fwd_paramsE:
        /* <DEDUP_REMOVED lines=33> */
.L_x_2394:
[----:B-1-34-:R-:W-:Y:S02]  /*0210*/  MOV R0, c[0x0][0x218] ;  /* 0x0000860000007a02 */ /* 0x01afe40000000f00 */
.L_x_2395:
[----:B------:R-:W-:-:S04]  /*0220*/  ISETP.NE.U32.AND P2, PT, RZ, c[0x0][0x258], PT ;  /* 0x00009600ff007a0c */ /* 0x000fc80003f45070 */
[----:B------:R-:W-:-:S13]  /*0230*/  ISETP.NE.AND.EX P2, PT, RZ, c[0x0][0x25c], PT, P2 ;  /* 0x00009700ff007a0c */ /* 0x000fda0003f45320 */
[----:B-1----:R-:W-:-:S06]  /*0240*/  @P2 IMAD.WIDE R4, R20, R219, c[0x0][0x258] ;  /* 0x0000960014042625 */ /* 0x002fcc00078e02db */
        /* <DEDUP_REMOVED lines=37> */
[----:B------:R-:W-:-:S02]  /*04a0*/  IMAD.IADD R8, R8, 0x1, -R3 ;  /* 0x0000000108087824 */ /* 0x000fc400078e0a03 */
[----:B------:R-:W-:Y:S01]  /*04b0*/  @!P0 SHF.R.S32.HI R9, RZ, 0x1f, R20 ;  /* 0x0000001fff098819 */ /* 0x000fe20000011414 */
[----:B------:R-:W-:Y:S02]  /*04c0*/  @P0 IMAD.WIDE.U32 R4, R218, c[0x0][0x1e8], RZ ;  /* 0x00007a00da040a25 */ /* 0x000fe400078e00ff */
[----:B------:R-:W-:Y:S02]  /*04d0*/  SHF.L.U32 R2, R8, 0x3, RZ ;  /* 0x0000000308027819 */ /* 0x000fe400000006ff */
[----:B------:R-:W-:Y:S02]  /*04e0*/  @!P0 IMAD R9, R9, c[0x0][0x1e0], RZ ;  /* 0x0000780009098a24 */ /* 0x000fe400078e02ff */
[----:B------:R-:W-:Y:S01]  /*04f0*/  SHF.R.S32.HI R3, RZ, 0x1f, R2 ;  /* 0x0000001fff037819 */ /* 0x000fe20000011402 */
[----:B------:R-:W-:-:S04]  /*0500*/  @!P0 IMAD.WIDE.U32 R14, R20, c[0x0][0x1e0], RZ ;  /* 0x00007800140e8a25 */ /* 0x000fc800078e00ff */
[----:B------:R-:W-:Y:S01]  /*0510*/  @P0 IMAD.MOV.U32 R6, RZ, RZ, R4 ;  /* 0x000000ffff060224 */ /* 0x000fe200078e0004 */
[----:B------:R-:W-:Y:S01]  /*0520*/  @!P0 MOV R6, R14 ;  /* 0x0000000e00068202 */ /* 0x000fe20000000f00 */
[----:B------:R-:W-:Y:S02]  /*0530*/  @!P0 IMAD R4, R20, c[0x0][0x1e4], R9 ;  /* 0x0000790014048a24 */ /* 0x000fe400078e0209 */
[----:B------:R-:W-:-:S04]  /*0540*/  IMAD.WIDE.U32 R12, R10, c[0x0][0x1e8], R2 ;  /* 0x00007a000a0c7a25 */ /* 0x000fc800078e0002 */
[----:B------:R-:W-:Y:S02]  /*0550*/  @P0 IMAD R5, R218, c[0x0][0x1ec], R5 ;  /* 0x00007b00da050a24 */ /* 0x000fe400078e0205 */
[----:B------:R-:W-:Y:S01]  /*0560*/  @!P0 IMAD.IADD R5, R15, 0x1, R4 ;  /* 0x000000010f058824 */ /* 0x000fe200078e0204 */
[----:B------:R-:W-:Y:S01]  /*0570*/  IADD3 R6, P0, R6, R12, RZ ;  /* 0x0000000c06067210 */ /* 0x000fe20007f1e0ff */
[----:B------:R-:W-:Y:S01]  /*0580*/  IMAD R4, R10, c[0x0][0x1ec], R7 ;  /* 0x00007b000a047a24 */ /* 0x000fe200078e0207 */
[--C-:B------:R-:W-:Y:S01]  /*0590*/  SHF.R.S32.HI R15, RZ, 0x1f, R24.reuse ;  /* 0x0000001fff0f7819 */ /* 0x100fe20000011418 */
[----:B------:R-:W-:-:S03]  /*05a0*/  IMAD R9, R20, c[0x0][0x1c0], R24 ;  /* 0x0000700014097a24 */ /* 0x000fc600078e0218 */
[----:B------:R-:W-:Y:S01]  /*05b0*/  IADD3.X R7, R5, R13, R4, P0, !PT ;  /* 0x0000000d05077210 */ /* 0x000fe200007fe404 */
[----:B------:R-:W-:Y:S01]  /*05c0*/  IMAD R15, R15, c[0x0][0x1f0], RZ ;  /* 0x00007c000f0f7a24 */ /* 0x000fe200078e02ff */
[----:B------:R-:W-:Y:S01]  /*05d0*/  ISETP.GE.AND P0, PT, R0, R217, PT ;  /* 0x000000d90000720c */ /* 0x000fe20003f06270 */
[----:B------:R-:W-:Y:S01]  /*05e0*/  IMAD R9, R9, c[0x0][0x214], R10 ;  /* 0x0000850009097a24 */ /* 0x000fe200078e020a */
[----:B------:R-:W-:Y:S01]  /*05f0*/  SHF.R.S32.HI R5, RZ, 0x1f, R0 ;  /* 0x0000001fff057819 */ /* 0x000fe20000011400 */
[C---:B------:R-:W-:Y:S02]  /*0600*/  IMAD R15, R24.reuse, c[0x0][0x1f4], R15 ;  /* 0x00007d00180f7a24 */ /* 0x040fe400078e020f */
[----:B------:R-:W-:Y:S01]  /*0610*/  IMAD.WIDE.U32 R24, R24, c[0x0][0x1f0], R6 ;  /* 0x00007c0018187a25 */ /* 0x000fe200078e0006 */
[----:B------:R-:W-:-:S03]  /*0620*/  IADD3 R7, R2, 0x40, RZ ;  /* 0x0000004002077810 */ /* 0x000fc60007ffe0ff */
        /* <DEDUP_REMOVED lines=13> */
.L_x_2398:
[----:B------:R-:W-:Y:S05]  /*0700*/  BSYNC B0 ;  /* 0x0000000000007941 */ /* 0x000fea0003800000 */
.L_x_2397:
        /* <DEDUP_REMOVED lines=18> */
.L_x_2400:
[----:B------:R-:W-:Y:S05]  /*0830*/  BSYNC B0 ;  /* 0x0000000000007941 */ /* 0x000fea0003800000 */
.L_x_2399:
        /* <DEDUP_REMOVED lines=18> */
.L_x_2402:
[----:B------:R-:W-:Y:S05]  /*0960*/  BSYNC B0 ;  /* 0x0000000000007941 */ /* 0x000fea0003800000 */
.L_x_2401:
        /* <DEDUP_REMOVED lines=17> */
.L_x_2404:
[----:B------:R-:W-:Y:S05]  /*0a80*/  BSYNC B0 ;  /* 0x0000000000007941 */ /* 0x000fea0003800000 */
.L_x_2403:
[----:B------:R-:W-:-:S04]  /*0a90*/  ISETP.NE.AND P4, PT, R8, RZ, PT ;  /* 0x000000ff0800720c */ /* 0x000fc80003f85270 */
[-C--:B------:R-:W-:Y:S02]  /*0aa0*/  ISETP.GE.OR P3, PT, R0, R217.reuse, P4 ;  /* 0x000000d90000720c */ /* 0x080fe40002766670 */
[-C--:B------:R-:W-:Y:S02]  /*0ab0*/  ISETP.GE.OR P2, PT, R12, R217.reuse, P4 ;  /* 0x000000d90c00720c */ /* 0x080fe40002746670 */
[-C--:B------:R-:W-:Y:S02]  /*0ac0*/  ISETP.GE.OR P1, PT, R10, R217.reuse, P4 ;  /* 0x000000d90a00720c */ /* 0x080fe40002726670 */
[C---:B------:R-:W-:Y:S02]  /*0ad0*/  IADD3 R0, P0, R9.reuse, R0, RZ ;  /* 0x0000000009007210 */ /* 0x040fe40007f1e0ff */
        /* <DEDUP_REMOVED lines=14> */
.L_x_2396:
        /* <DEDUP_REMOVED lines=23> */
[----:B------:R-:W-:-:S03]  /*0d30*/  IABS R2, R13 ;  /* 0x0000000d00027213 */ /* 0x000fc60000000000 */
[----:B-1----:R-:W1:Y:S02]  /*0d40*/  MUFU.RCP R4, R6 ;  /* 0x0000000600047308 */ /* 0x002e640000001000 */
[----:B-1----:R-:W-:-:S06]  /*0d50*/  IADD3 R4, R4, 0xffffffe, RZ ;  /* 0x0ffffffe04047810 */ /* 0x002fcc0007ffe0ff */
[----:B------:R-:W1:Y:S02]  /*0d60*/  F2I.FTZ.U32.TRUNC.NTZ R5, R4 ;  /* 0x0000000400057305 */ /* 0x000e64000021f000 */
[----:B-1---5:R-:W-:Y:S02]  /*0d70*/  IMAD.MOV R0, RZ, RZ, -R5 ;  /* 0x000000ffff007224 */ /* 0x022fe400078e0a05 */
[----:B------:R-:W-:Y:S02]  /*0d80*/  IMAD.MOV.U32 R4, RZ, RZ, RZ ;  /* 0x000000ffff047224 */ /* 0x000fe400078e00ff */
[----:B------:R-:W-:-:S04]  /*0d90*/  IMAD R3, R0, R135, RZ ;  /* 0x0000008700037224 */ /* 0x000fc800078e02ff */
[----:B------:R-:W-:-:S06]  /*0da0*/  IMAD.HI.U32 R3, R5, R3, R4 ;  /* 0x0000000305037227 */ /* 0x000fcc00078e0004 */
[----:B------:R-:W-:-:S05]  /*0db0*/  IMAD.HI.U32 R3, R3, R2, RZ ;  /* 0x0000000203037227 */ /* 0x000fca00078e00ff */
[----:B------:R-:W-:-:S05]  /*0dc0*/  IADD3 R0, -R3, RZ, RZ ;  /* 0x000000ff03007210 */ /* 0x000fca0007ffe1ff */
[----:B------:R-:W-:-:S05]  /*0dd0*/  IMAD R0, R135, R0, R2 ;  /* 0x0000000087007224 */ /* 0x000fca00078e0202 */
[----:B------:R-:W-:-:S13]  /*0de0*/  ISETP.GT.U32.AND P2, PT, R135, R0, PT ;  /* 0x000000008700720c */ /* 0x000fda0003f44070 */
[----:B------:R-:W-:Y:S01]  /*0df0*/  @!P2 IMAD.IADD R0, R0, 0x1, -R135 ;  /* 0x000000010000a824 */ /* 0x000fe200078e0a87 */
[----:B------:R-:W-:Y:S02]  /*0e00*/  @!P2 IADD3 R3, R3, 0x1, RZ ;  /* 0x000000010303a810 */ /* 0x000fe40007ffe0ff */
[----:B------:R-:W-:Y:S02]  /*0e10*/  ISETP.NE.AND P2, PT, RZ, c[0x0][0x2d0], PT ;  /* 0x0000b400ff007a0c */ /* 0x000fe40003f45270 */
[----:B------:R-:W-:Y:S02]  /*0e20*/  ISETP.GE.U32.AND P3, PT, R0, R135, PT ;  /* 0x000000870000720c */ /* 0x000fe40003f66070 */
[----:B------:R-:W-:-:S04]  /*0e30*/  LOP3.LUT R0, R13, c[0x0][0x2d0], RZ, 0x3c, !PT ;  /* 0x0000b4000d007a12 */ /* 0x000fc800078e3cff */
[----:B------:R-:W-:-:S07]  /*0e40*/  ISETP.GE.AND P1, PT, R0, RZ, PT ;  /* 0x000000ff0000720c */ /* 0x000fce0003f26270 */
[----:B------:R-:W-:-:S06]  /*0e50*/  @P3 IADD3 R3, R3, 0x1, RZ ;  /* 0x0000000103033810 */ /* 0x000fcc0007ffe0ff */
[----:B------:R-:W-:Y:S02]  /*0e60*/  @!P1 IADD3 R3, -R3, RZ, RZ ;  /* 0x000000ff03039210 */ /* 0x000fe40007ffe1ff */
[----:B------:R-:W-:-:S05]  /*0e70*/  @!P2 LOP3.LUT R3, RZ, c[0x0][0x2d0], RZ, 0x33, !PT ;  /* 0x0000b400ff03aa12 */ /* 0x000fca00078e33ff */
[----:B------:R-:W-:-:S05]  /*0e80*/  IMAD.WIDE R14, R3, 0x4, R226 ;  /* 0x00000004030e7825 */ /* 0x000fca00078e02e2 */
[----:B------:R1:W2:Y:S01]  /*0e90*/  LDG.E R0, [R14.64] ;  /* 0x0000000c0e007981 */ /* 0x0002a2000c1e1900 */
[----:B------:R-:W-:-:S04]  /*0ea0*/  IABS R2, c[0x0][0x1c8] ;  /* 0x0000720000027a13 */ /* 0x000fc80000000000 */
[----:B------:R-:W3:Y:S08]  /*0eb0*/  I2F.RP R9, R2 ;  /* 0x0000000200097306 */ /* 0x000ef00000209400 */
[----:B---3--:R-:W3:Y:S02]  /*0ec0*/  MUFU.RCP R6, R9 ;  /* 0x0000000900067308 */ /* 0x008ee40000001000 */
[----:B---3--:R-:W-:-:S06]  /*0ed0*/  IADD3 R6, R6, 0xffffffe, RZ ;  /* 0x0ffffffe06067810 */ /* 0x008fcc0007ffe0ff */
[----:B------:R-:W3:Y:S02]  /*0ee0*/  F2I.FTZ.U32.TRUNC.NTZ R7, R6 ;  /* 0x0000000600077305 */ /* 0x000ee4000021f000 */
[----:B---3--:R-:W-:Y:S01]  /*0ef0*/  IMAD.MOV R4, RZ, RZ, -R7 ;  /* 0x000000ffff047224 */ /* 0x008fe200078e0a07 */
[----:B------:R-:W-:-:S03]  /*0f00*/  MOV R6, RZ ;  /* 0x000000ff00067202 */ /* 0x000fc60000000f00 */
[----:B------:R-:W-:Y:S01]  /*0f10*/  IMAD R5, R4, R2, RZ ;  /* 0x0000000204057224 */ /* 0x000fe200078e02ff */
[----:B------:R-:W-:-:S03]  /*0f20*/  IABS R4, R24 ;  /* 0x0000001800047213 */ /* 0x000fc60000000000 */
[----:B------:R-:W-:-:S06]  /*0f30*/  IMAD.HI.U32 R5, R7, R5, R6 ;  /* 0x0000000507057227 */ /* 0x000fcc00078e0006 */
[----:B-1----:R-:W-:-:S04]  /*0f40*/  IMAD.HI.U32 R14, R5, R4, RZ ;  /* 0x00000004050e7227 */ /* 0x002fc800078e00ff */
        /* <DEDUP_REMOVED lines=14> */
[----:B------:R-:W-:-:S03]  /*1030*/  @!P1 IADD3 R14, -R14, RZ, RZ ;  /* 0x000000ff0e0e9210 */ /* 0x000fc60007ffe1ff */
[----:B------:R-:W-:-:S08]  /*1040*/  IMAD R2, R13, c[0x0][0x19c], R2 ;  /* 0x000067000d027a24 */ /* 0x000fd000078e0202 */
        /* <DEDUP_REMOVED lines=9> */
[----:B------:R-:W-:-:S02]  /*10e0*/  IMAD R3, R15, c[0x0][0x1b0], RZ ;  /* 0x00006c000f037a24 */ /* 0x000fc400078e02ff */
[----:B------:R-:W-:-:S04]  /*10f0*/  IMAD.WIDE.U32 R6, R13, c[0x0][0x198], R6 ;  /* 0x000066000d067a25 */ /* 0x000fc800078e0006 */
[----:B------:R-:W-:Y:S01]  /*1100*/  IMAD R3, R14, c[0x0][0x1b4], R3 ;  /* 0x00006d000e037a24 */ /* 0x000fe200078e0203 */
[----:B------:R-:W-:Y:S01]  /*1110*/  IADD3 R7, R7, R2, RZ ;  /* 0x0000000207077210 */ /* 0x000fe20007ffe0ff */
[----:B------:R-:W-:-:S04]  /*1120*/  IMAD.WIDE.U32 R22, R0, c[0x0][0x188], RZ ;  /* 0x0000620000167a25 */ /* 0x000fc800078e00ff */
[----:B------:R-:W-:-:S04]  /*1130*/  IMAD.WIDE.U32 R6, R14, c[0x0][0x1b0], R6 ;  /* 0x00006c000e067a25 */ /* 0x000fc800078e0006 */
[----:B------:R-:W-:Y:S01]  /*1140*/  IMAD.IADD R19, R23, 0x1, R19 ;  /* 0x0000000117137824 */ /* 0x000fe200078e0213 */
[----:B------:R-:W-:Y:S01]  /*1150*/  IADD3 R9, R7, R3, RZ ;  /* 0x0000000307097210 */ /* 0x000fe20007ffe0ff */
[----:B------:R-:W-:Y:S01]  /*1160*/  IMAD.MOV.U32 R18, RZ, RZ, R6 ;  /* 0x000000ffff127224 */ /* 0x000fe200078e0006 */
[----:B------:R-:W-:Y:S05]  /*1170*/  BRA `(.L_x_2406) ;  /* 0x0000042000007947 */ /* 0x000fea0003800000 */
.L_x_2405:
        /* <DEDUP_REMOVED lines=15> */
.L_x_2407:
[----:B------:R-:W-:Y:S02]  /*1270*/  IABS R7, c[0x0][0x1c8] ;  /* 0x0000720000077a13 */ /* 0x000fe40000000000 */
[----:B------:R-:W-:Y:S02]  /*1280*/  MOV R12, RZ ;  /* 0x000000ff000c7202 */ /* 0x000fe40000000f00 */
[----:B------:R-:W1:Y:S01]  /*1290*/  I2F.RP R9, R7 ;  /* 0x0000000700097306 */ /* 0x000e620000209400 */
[----:B------:R-:W-:-:S05]  /*12a0*/  @P4 IADD3 R19, R2, R19, RZ ;  /* 0x0000001302134210 */ /* 0x000fca0007ffe0ff */
        /* <DEDUP_REMOVED lines=9> */
[----:B------:R-:W-:-:S03]  /*1340*/  LEA R13, R185, 0xffffff80, 0x7 ;  /* 0xffffff80b90d7811 */ /* 0x000fc600078e38ff */
[----:B------:R-:W-:-:S04]  /*1350*/  IMAD.MOV.U32 R5, RZ, RZ, R4 ;  /* 0x000000ffff057224 */ /* 0x000fc800078e0004 */
[----:B------:R-:W-:-:S05]  /*1360*/  IMAD.HI.U32 R14, R12, R5, RZ ;  /* 0x000000050c0e7227 */ /* 0x000fca00078e00ff */
[----:B------:R-:W-:-:S05]  /*1370*/  IADD3 R4, -R14, RZ, RZ ;  /* 0x000000ff0e047210 */ /* 0x000fca0007ffe1ff */
[----:B------:R-:W-:Y:S01]  /*1380*/  IMAD R4, R7, R4, R5 ;  /* 0x0000000407047224 */ /* 0x000fe200078e0205 */
[----:B------:R-:W-:-:S04]  /*1390*/  SHF.R.S32.HI R5, RZ, 0x1f, R13 ;  /* 0x0000001fff057819 */ /* 0x000fc8000001140d */
[----:B------:R-:W-:-:S13]  /*13a0*/  ISETP.GT.U32.AND P1, PT, R7, R4, PT ;  /* 0x000000040700720c */ /* 0x000fda0003f24070 */
[----:B------:R-:W-:Y:S01]  /*13b0*/  @!P1 IMAD.IADD R4, R4, 0x1, -R7 ;  /* 0x0000000104049824 */ /* 0x000fe200078e0a07 */
[----:B------:R-:W-:Y:S02]  /*13c0*/  @!P1 IADD3 R14, R14, 0x1, RZ ;  /* 0x000000010e0e9810 */ /* 0x000fe40007ffe0ff */
[----:B------:R-:W-:Y:S02]  /*13d0*/  ISETP.NE.AND P1, PT, RZ, c[0x0][0x1c8], PT ;  /* 0x00007200ff007a0c */ /* 0x000fe40003f25270 */
[----:B------:R-:W-:Y:S01]  /*13e0*/  ISETP.GE.U32.AND P3, PT, R4, R7, PT ;  /* 0x000000070400720c */ /* 0x000fe20003f66070 */
[----:B------:R-:W-:Y:S01]  /*13f0*/  IMAD.MOV.U32 R7, RZ, RZ, R3 ;  /* 0x000000ffff077224 */ /* 0x000fe200078e0003 */
[----:B------:R-:W-:-:S03]  /*1400*/  LOP3.LUT R4, R24, c[0x0][0x1c8], RZ, 0x3c, !PT ;  /* 0x0000720018047a12 */ /* 0x000fc600078e3cff */
[----:B------:R-:W-:Y:S01]  /*1410*/  IMAD.WIDE.U32 R6, R13, c[0x0][0x198], R6 ;  /* 0x000066000d067a25 */ /* 0x000fe200078e0006 */
[----:B------:R-:W-:-:S03]  /*1420*/  ISETP.GE.AND P2, PT, R4, RZ, PT ;  /* 0x000000ff0400720c */ /* 0x000fc60003f46270 */
[----:B------:R-:W-:-:S04]  /*1430*/  IMAD R4, R5, c[0x0][0x198], RZ ;  /* 0x0000660005047a24 */ /* 0x000fc800078e02ff */
[----:B------:R-:W-:Y:S01]  /*1440*/  @P3 IADD3 R14, R14, 0x1, RZ ;  /* 0x000000010e0e3810 */ /* 0x000fe20007ffe0ff */
[----:B------:R-:W-:-:S04]  /*1450*/  IMAD R3, R13, c[0x0][0x19c], R4 ;  /* 0x000067000d037a24 */ /* 0x000fc800078e0204 */
[----:B------:R-:W-:Y:S01]  /*1460*/  IMAD.IADD R7, R7, 0x1, R3 ;  /* 0x0000000107077824 */ /* 0x000fe200078e0203 */
[----:B------:R-:W-:Y:S02]  /*1470*/  @!P2 IADD3 R14, -R14, RZ, RZ ;  /* 0x000000ff0e0ea210 */ /* 0x000fe40007ffe1ff */
[----:B------:R-:W-:-:S04]  /*1480*/  @!P1 LOP3.LUT R14, RZ, c[0x0][0x1c8], RZ, 0x33, !PT ;  /* 0x00007200ff0e9a12 */ /* 0x000fc800078e33ff */
[----:B------:R-:W-:Y:S01]  /*1490*/  SHF.R.S32.HI R15, RZ, 0x1f, R14 ;  /* 0x0000001fff0f7819 */ /* 0x000fe2000001140e */
[----:B------:R-:W-:-:S04]  /*14a0*/  IMAD.WIDE.U32 R6, R14, c[0x0][0x1b0], R6 ;  /* 0x00006c000e067a25 */ /* 0x000fc800078e0006 */
[----:B------:R-:W-:Y:S01]  /*14b0*/  IMAD R9, R15, c[0x0][0x1b0], RZ ;  /* 0x00006c000f097a24 */ /* 0x000fe200078e02ff */
[----:B------:R-:W-:-:S03]  /*14c0*/  MOV R18, R6 ;  /* 0x0000000600127202 */ /* 0x000fc60000000f00 */
        /* <DEDUP_REMOVED lines=13> */
.L_x_2406:
[----:B------:R-:W-:Y:S01]  /*15a0*/  ISETP.NE.AND P1, PT, R218, -0x1, PT ;  /* 0xffffffffda00780c */ /* 0x000fe20003f25270 */
[----:B------:R-:W-:Y:S01]  /*15b0*/  IMAD R15, R15, c[0x0][0x1b8], RZ ;  /* 0x00006e000f0f7a24 */ /* 0x000fe200078e02ff */
[----:B------:R-:W-:Y:S01]  /*15c0*/  SHF.R.S32.HI R3, RZ, 0x1f, R8 ;  /* 0x0000001fff037819 */ /* 0x000fe20000011408 */
[----:B------:R-:W-:Y:S01]  /*15d0*/  BSSY B0, `(.L_x_2408) ;  /* 0x000005e000007945 */ /* 0x000fe20003800000 */
[----:B------:R-:W-:Y:S01]  /*15e0*/  IADD3 R208, -R10, R217, RZ ;  /* 0x000000d90ad07210 */ /* 0x000fe20007ffe1ff */
[----:B------:R-:W-:Y:S01]  /*15f0*/  IMAD R4, R14, c[0x0][0x1bc], R15 ;  /* 0x00006f000e047a24 */ /* 0x000fe200078e020f */
[CC--:B------:R-:W-:Y:S02]  /*1600*/  LEA.HI R224, R3.reuse, R8.reuse, RZ, 0x3 ;  /* 0x0000000803e07211 */ /* 0x0c0fe400078f18ff */
[----:B------:R-:W-:Y:S02]  /*1610*/  LEA.HI R6, R3, R8, RZ, 0x6 ;  /* 0x0000000803067211 */ /* 0x000fe400078f30ff */
[----:B------:R-:W-:-:S02]  /*1620*/  SHF.R.S32.HI R25, RZ, 0x1f, R24 ;  /* 0x0000001fff197819 */ /* 0x000fc40000011418 */
[----:B------:R-:W-:Y:S01]  /*1630*/  LEA.HI R212, R3, R8, RZ, 0x5 ;  /* 0x0000000803d47211 */ /* 0x000fe200078f28ff */
[----:B------:R-:W-:Y:S01]  /*1640*/  @P1 IMAD.WIDE.U32 R16, R218, c[0x0][0x190], RZ ;  /* 0x00006400da101a25 */ /* 0x000fe200078e00ff */
[----:B------:R-:W-:-:S03]  /*1650*/  @!P1 SHF.R.S32.HI R7, RZ, 0x1f, R20 ;  /* 0x0000001fff079819 */ /* 0x000fc60000011414 */
[----:B------:R-:W-:Y:S02]  /*1660*/  @P1 IMAD R11, R218, c[0x0][0x194], R17 ;  /* 0x00006500da0b1a24 */ /* 0x000fe400078e0211 */
[----:B------:R-:W-:Y:S02]  /*1670*/  @!P1 IMAD R7, R7, c[0x0][0x178], RZ ;  /* 0x00005e0007079a24 */ /* 0x000fe400078e02ff */
[----:B------:R-:W-:Y:S02]  /*1680*/  @P1 IMAD.MOV.U32 R2, RZ, RZ, R16 ;  /* 0x000000ffff021224 */ /* 0x000fe400078e0010 */
[----:B-----5:R-:W-:Y:S01]  /*1690*/  @!P1 IMAD R0, R20, c[0x0][0x17c], R7 ;  /* 0x00005f0014009a24 */ /* 0x020fe200078e0207 */
[----:B------:R-:W-:Y:S01]  /*16a0*/  LOP3.LUT R7, R224, 0xfffffff8, RZ, 0xc0, !PT ;  /* 0xfffffff8e0077812 */ /* 0x000fe200078ec0ff */
[----:B------:R-:W-:Y:S01]  /*16b0*/  @!P1 IMAD.WIDE.U32 R16, R20, c[0x0][0x178], RZ ;  /* 0x00005e0014109a25 */ /* 0x000fe200078e00ff */
[----:B------:R-:W-:Y:S02]  /*16c0*/  SHF.R.S32.HI R224, RZ, 0x3, R224 ;  /* 0x00000003ffe07819 */ /* 0x000fe400000114e0 */
[----:B------:R-:W-:Y:S01]  /*16d0*/  IADD3 R12, -R7, R8, RZ ;  /* 0x00000008070c7210 */ /* 0x000fe20007ffe1ff */
[----:B------:R-:W-:Y:S01]  /*16e0*/  @!P1 IMAD.MOV.U32 R2, RZ, RZ, R16 ;  /* 0x000000ffff029224 */ /* 0x000fe200078e0010 */
[----:B------:R-:W-:Y:S01]  /*16f0*/  LEA.HI R16, R3, R8, RZ, 0x4 ;  /* 0x0000000803107211 */ /* 0x000fe200078f20ff */
[----:B------:R-:W-:Y:S01]  /*1700*/  @!P1 IMAD.IADD R11, R17, 0x1, R0 ;  /* 0x00000001110b9824 */ /* 0x000fe200078e0200 */
[--C-:B------:R-:W-:Y:S01]  /*1710*/  SHF.R.S32.HI R225, RZ, 0x1f, R224.reuse ;  /* 0x0000001fffe17819 */ /* 0x100fe200000114e0 */
[----:B------:R-:W-:Y:S01]  /*1720*/  IMAD.SHL.U32 R220, R12, 0x8, RZ ;  /* 0x000000080cdc7824 */ /* 0x000fe200078e00ff */
[----:B------:R-:W-:Y:S01]  /*1730*/  LOP3.LUT R7, R16, 0xfffffff0, RZ, 0xc0, !PT ;  /* 0xfffffff010077812 */ /* 0x000fe200078ec0ff */
[----:B------:R-:W-:Y:S01]  /*1740*/  IMAD.SHL.U32 R21, R224, 0x40, RZ ;  /* 0x00000040e0157824 */ /* 0x000fe200078e00ff */
[----:B------:R-:W-:Y:S01]  /*1750*/  LOP3.LUT R3, R212, 0xffffffe0, RZ, 0xc0, !PT ;  /* 0xffffffe0d4037812 */ /* 0x000fe200078ec0ff */
[----:B------:R-:W-:Y:S01]  /*1760*/  IMAD R181, R225, c[0x0][0x198], RZ ;  /* 0x00006600e1b57a24 */ /* 0x000fe200078e02ff */
[----:B------:R-:W-:Y:S01]  /*1770*/  IADD3 R7, -R7, R8, RZ ;  /* 0x0000000807077210 */ /* 0x000fe20007ffe1ff */
[----:B------:R-:W-:Y:S01]  /*1780*/  IMAD.WIDE R26, R27, 0x40, R224 ;  /* 0x000000401b1a7825 */ /* 0x000fe200078e02e0 */
[----:B------:R-:W-:-:S02]  /*1790*/  IADD3 R22, P1, R220, R22, RZ ;  /* 0x00000016dc167210 */ /* 0x000fc40007f3e0ff */
[----:B------:R-:W-:Y:S01]  /*17a0*/  SHF.R.S32.HI R221, RZ, 0x1f, R220 ;  /* 0x0000001fffdd7819 */ /* 0x000fe200000114dc */
[----:B------:R-:W-:Y:S01]  /*17b0*/  IMAD R181, R224, c[0x0][0x19c], R181 ;  /* 0x00006700e0b57a24 */ /* 0x000fe200078e02b5 */
[----:B------:R-:W-:Y:S02]  /*17c0*/  IADD3 R18, P2, R220, R18, RZ ;  /* 0x00000012dc127210 */ /* 0x000fe40007f5e0ff */
[----:B------:R-:W-:Y:S01]  /*17d0*/  SHF.R.S32.HI R0, RZ, 0x1f, R7 ;  /* 0x0000001fff007819 */ /* 0x000fe20000011407 */
[C---:B------:R-:W-:Y:S01]  /*17e0*/  IMAD.X R23, R221.reuse, 0x1, R19, P1 ;  /* 0x00000001dd177824 */ /* 0x040fe200008e0613 */
[----:B------:R-:W-:Y:S01]  /*17f0*/  IADD3 R38, P1, R224, R13, RZ ;  /* 0x0000000de0267210 */ /* 0x000fe20007f3e0ff */
[----:B------:R-:W-:Y:S01]  /*1800*/  IMAD.X R19, R221, 0x1, R9, P2 ;  /* 0x00000001dd137824 */ /* 0x000fe200010e0609 */
[----:B------:R-:W-:Y:S01]  /*1810*/  LEA.HI R0, R0, R7, RZ, 0x3 ;  /* 0x0000000700007211 */ /* 0x000fe200078f18ff */
[----:B------:R-:W-:Y:S01]  /*1820*/  IMAD.WIDE.U32 R14, R14, c[0x0][0x1b8], R22 ;  /* 0x00006e000e0e7a25 */ /* 0x000fe200078e0016 */
[----:B------:R-:W-:-:S02]  /*1830*/  LOP3.LUT R21, R21, 0x1c0, RZ, 0xc0, !PT ;  /* 0x000001c015157812 */ /* 0x000fc400078ec0ff */
[----:B------:R-:W-:Y:S01]  /*1840*/  SHF.R.S32.HI R212, RZ, 0x5, R212 ;  /* 0x00000005ffd47819 */ /* 0x000fe200000114d4 */
[----:B------:R-:W-:Y:S01]  /*1850*/  IMAD.SHL.U32 R9, R6, 0x8, RZ ;  /* 0x0000000806097824 */ /* 0x000fe200078e00ff */
[----:B------:R-:W-:Y:S01]  /*1860*/  LOP3.LUT R6, R0, 0xfffffff8, RZ, 0xc0, !PT ;  /* 0xfffffff800067812 */ /* 0x000fe200078ec0ff */
[----:B------:R-:W-:Y:S01]  /*1870*/  IMAD.WIDE.U32 R18, R224, c[0x0][0x198], R18 ;  /* 0x00006600e0127a25 */ /* 0x000fe200078e0012 */
[----:B------:R-:W-:Y:S02]  /*1880*/  IADD3 R15, R15, R4, RZ ;  /* 0x000000040f0f7210 */ /* 0x000fe40007ffe0ff */
[----:B------:R-:W-:Y:S01]  /*1890*/  LOP3.LUT R17, R21, 0x38, R220, 0xf8, !PT ;  /* 0x0000003815117812 */ /* 0x000fe200078ef8dc */
[----:B------:R-:W-:Y:S01]  /*18a0*/  IMAD.X R5, R225, 0x1, R5, P1 ;  /* 0x00000001e1057824 */ /* 0x000fe200008e0605 */
[----:B------:R-:W-:Y:S01]  /*18b0*/  SHF.R.U32.HI R216, RZ, 0x3, R21 ;  /* 0x00000003ffd87819 */ /* 0x000fe20000011615 */
[----:B------:R-:W-:Y:S01]  /*18c0*/  IMAD.MOV.U32 R180, RZ, RZ, R18 ;  /* 0x000000ffffb47224 */ /* 0x000fe200078e0012 */
[----:B------:R-:W-:Y:S01]  /*18d0*/  IADD3 R18, P1, R220, R2, RZ ;  /* 0x00000002dc127210 */ /* 0x000fe20007f3e0ff */
[----:B------:R-:W-:Y:S01]  /*18e0*/  IMAD.IADD R4, R7, 0x1, -R6 ;  /* 0x0000000107047824 */ /* 0x000fe200078e0a06 */
[----:B------:R-:W-:Y:S01]  /*18f0*/  LOP3.LUT R216, R17, R216, RZ, 0x3c, !PT ;  /* 0x000000d811d87212 */ /* 0x000fe200078e3cff */
[----:B------:R-:W-:Y:S01]  /*1900*/  IMAD.IADD R181, R19, 0x1, R181 ;  /* 0x0000000113b57824 */ /* 0x000fe200078e02b5 */
[----:B------:R-:W-:Y:S01]  /*1910*/  MOV R7, 0x10 ;  /* 0x0000001000077802 */ /* 0x000fe20000000f00 */
[----:B------:R-:W-:Y:S01]  /*1920*/  IMAD.X R19, R221, 0x1, R11, P1 ;  /* 0x00000001dd137824 */ /* 0x000fe200008e060b */
[----:B------:R-:W-:Y:S01]  /*1930*/  R2P PR, R4, 0x6 ;  /* 0x0000000604007804 */ /* 0x000fe20000000000 */
[----:B------:R-:W-:Y:S01]  /*1940*/  IMAD R5, R5, c[0x0][0x1a0], RZ ;  /* 0x0000680005057a24 */ /* 0x000fe200078e02ff */
[----:B------:R-:W-:Y:S01]  /*1950*/  ISETP.GE.AND P3, PT, R224, R208, PT ;  /* 0x000000d0e000720c */ /* 0x000fe20003f66270 */
[----:B------:R-:W-:Y:S01]  /*1960*/  IMAD R23, R25, c[0x0][0x1a8], RZ ;  /* 0x00006a0019177a24 */ /* 0x000fe200078e02ff */
[----:B------:R-:W-:Y:S01]  /*1970*/  LOP3.LUT R216, R216, 0xfffffe00, R9, 0xf8, !PT ;  /* 0xfffffe00d8d87812 */ /* 0x000fe200078ef809 */
[----:B------:R-:W-:Y:S01]  /*1980*/  IMAD R9, R38, c[0x0][0x1a4], R5 ;  /* 0x0000690026097a24 */ /* 0x000fe200078e0205 */
[----:B------:R-:W-:Y:S01]  /*1990*/  IADD3 R209, R220, 0x40, RZ ;  /* 0x00000040dcd17810 */ /* 0x000fe20007ffe0ff */
[----:B------:R-:W-:-:S02]  /*19a0*/  IMAD.MOV.U32 R5, RZ, RZ, 0x20 ;  /* 0x00000020ff057424 */ /* 0x000fc400078e00ff */
[C---:B------:R-:W-:Y:S02]  /*19b0*/  IMAD R23, R24.reuse, c[0x0][0x1ac], R23 ;  /* 0x00006b0018177a24 */ /* 0x040fe400078e0217 */
[----:B------:R-:W-:Y:S01]  /*19c0*/  IMAD.WIDE.U32 R18, R24, c[0x0][0x1a8], R18 ;  /* 0x00006a0018127a25 */ /* 0x000fe200078e0012 */
[----:B------:R-:W-:-:S03]  /*19d0*/  SEL R2, R5, 0xffffffe0, !P2 ;  /* 0xffffffe005027807 */ /* 0x000fc60005000000 */
[----:B------:R-:W-:Y:S01]  /*19e0*/  IMAD.WIDE.U32 R38, R38, c[0x0][0x1a0], R14 ;  /* 0x0000680026267a25 */ /* 0x000fe200078e000e */
[----:B------:R-:W-:-:S03]  /*19f0*/  IADD3 R23, R19, R23, RZ ;  /* 0x0000001713177210 */ /* 0x000fc60007ffe0ff */
[----:B------:R-:W-:Y:S01]  /*1a00*/  IMAD.IADD R14, R8, 0x1, -R3 ;  /* 0x00000001080e7824 */ /* 0x000fe200078e0a03 */
[----:B------:R-:W-:Y:S01]  /*1a10*/  SEL R3, R7, 0xfffffff0, !P1 ;  /* 0xfffffff007037807 */ /* 0x000fe20004800000 */
[----:B------:R-:W-:Y:S02]  /*1a20*/  IMAD.SHL.U32 R216, R216, 0x2, RZ ;  /* 0x00000002d8d87824 */ /* 0x000fe400078e00ff */
        /* <DEDUP_REMOVED lines=24> */
.L_x_2409:
[----:B------:R-:W-:Y:S05]  /*1bb0*/  BSYNC B0 ;  /* 0x0000000000007941 */ /* 0x000fea0003800000 */
.L_x_2408:
        /* <DEDUP_REMOVED lines=29> */
.L_x_2411:
[----:B------:R-:W-:Y:S05]  /*1d90*/  BSYNC B0 ;  /* 0x0000000000007941 */ /* 0x000fea0003800000 */
.L_x_2410:
        /* <DEDUP_REMOVED lines=29> */
.L_x_2413:
[----:B------:R-:W-:Y:S05]  /*1f70*/  BSYNC B0 ;  /* 0x0000000000007941 */ /* 0x000fea0003800000 */
.L_x_2412:
        /* <DEDUP_REMOVED lines=28> */
.L_x_2415:
[----:B------:R-:W-:Y:S05]  /*2140*/  BSYNC B0 ;  /* 0x0000000000007941 */ /* 0x000fea0003800000 */
.L_x_2414:
        /* <DEDUP_REMOVED lines=23> */
.L_x_2417:
[----:B------:R-:W-:Y:S05]  /*22c0*/  BSYNC B0 ;  /* 0x0000000000007941 */ /* 0x000fea0003800000 */
.L_x_2416:
        /* <DEDUP_REMOVED lines=25> */
.L_x_2419:
[----:B------:R-:W-:Y:S05]  /*2460*/  BSYNC B0 ;  /* 0x0000000000007941 */ /* 0x000fea0003800000 */
.L_x_2418:
[----:B------:R-:W-:Y:S01]  /*2470*/  ISETP.GE.AND P1, PT, R11, R6, PT ;  /* 0x000000060b00720c */ /* 0x000fe20003f26270 */
[----:B------:R-:W-:-:S12]  /*2480*/  BSSY B0, `(.L_x_2420) ;  /* 0x0000016000007945 */ /* 0x000fd80003800000 */
[----:B------:R-:W-:Y:S05]  /*2490*/  @P1 BRA `(.L_x_2421) ;  /* 0x0000014000001947 */ /* 0x000fea0003800000 */
[----:B------:R-:W-:Y:S01]  /*24a0*/  ISETP.GE.AND P2, PT, R220, c[0x0][0x220], PT ;  /* 0x00008800dc007a0c */ /* 0x000fe20003f46270 */
[----:B------:R-:W-:Y:S01]  /*24b0*/  IMAD.MOV.U32 R13, RZ, RZ, c[0x0][0x19c] ;  /* 0x00006700ff0d7624 */ /* 0x000fe200078e00ff */
[C---:B---3--:R-:W-:Y:S02]  /*24c0*/  LEA R18, P3, R134.reuse, R180, 0x5 ;  /* 0x000000b486127211 */ /* 0x048fe400078628ff */
        /* <DEDUP_REMOVED lines=17> */
.L_x_2421:
[----:B------:R-:W-:Y:S05]  /*25e0*/  BSYNC B0 ;  /* 0x0000000000007941 */ /* 0x000fea0003800000 */
.L_x_2420:
        /* <DEDUP_REMOVED lines=24> */
.L_x_2423:
[----:B------:R-:W-:Y:S05]  /*2770*/  BSYNC B0 ;  /* 0x0000000000007941 */ /* 0x000fea0003800000 */
.L_x_2422:
[----:B--23--:R-:W-:Y:S01]  /*2780*/  IADD3 R19, R224, 0x40, RZ ;  /* 0x00000040e0137810 */ /* 0x00cfe20007ffe0ff */
[----:B------:R-:W-:Y:S03]  /*2790*/  BSSY B0, `(.L_x_2424) ;  /* 0x0000017000007945 */ /* 0x000fe60003800000 */
[----:B------:R-:W-:-:S13]  /*27a0*/  ISETP.GE.AND P1, PT, R19, R6, PT ;  /* 0x000000061300720c */ /* 0x000fda0003f26270 */
[----:B------:R-:W-:Y:S05]  /*27b0*/  @P1 BRA `(.L_x_2425) ;  /* 0x0000014000001947 */ /* 0x000fea0003800000 */
[----:B------:R-:W-:Y:S01]  /*27c0*/  ISETP.GE.AND P2, PT, R220, c[0x0][0x220], PT ;  /* 0x00008800dc007a0c */ /* 0x000fe20003f46270 */
[----:B------:R-:W-:Y:S01]  /*27d0*/  IMAD.MOV.U32 R13, RZ, RZ, c[0x0][0x19c] ;  /* 0x00006700ff0d7624 */ /* 0x000fe200078e00ff */
[C---:B------:R-:W-:Y:S02]  /*27e0*/  LEA R15, P3, R134.reuse, R180, 0x6 ;  /* 0x000000b4860f7211 */ /* 0x040fe400078630ff */
        /* <DEDUP_REMOVED lines=17> */
.L_x_2425:
[----:B------:R-:W-:Y:S05]  /*2900*/  BSYNC B0 ;  /* 0x0000000000007941 */ /* 0x000fea0003800000 */
.L_x_2424:
        /* <DEDUP_REMOVED lines=25> */
.L_x_2427:
[----:B------:R-:W-:Y:S05]  /*2aa0*/  BSYNC B0 ;  /* 0x0000000000007941 */ /* 0x000fea0003800000 */
.L_x_2426:
        /* <DEDUP_REMOVED lines=25> */
.L_x_2429:
[----:B------:R-:W-:Y:S05]  /*2c40*/  BSYNC B0 ;  /* 0x0000000000007941 */ /* 0x000fea0003800000 */
.L_x_2428:
        /* <DEDUP_REMOVED lines=25> */
.L_x_2431:
[----:B------:R-:W-:Y:S05]  /*2de0*/  BSYNC B0 ;  /* 0x0000000000007941 */ /* 0x000fea0003800000 */
.L_x_2430:
[----:B------:R-:W-:Y:S01]  /*2df0*/  SHF.R.S32.HI R18, RZ, 0x1f, R20 ;  /* 0x0000001fff127819 */ /* 0x000fe20000011414 */
[----:B------:R-:W-:Y:S01]  /*2e00*/  IMAD.WIDE.U32 R24, R20, c[0x0][0x320], R24 ;  /* 0x0000c80014187a25 */ /* 0x000fe200078e0018 */
[----:B------:R-:W0:Y:S03]  /*2e10*/  LDGDEPBAR ;  /* 0x00000000000079af */ /* 0x000e260000000000 */
[----:B--2---:R-:W-:Y:S01]  /*2e20*/  IMAD R23, R18, c[0x0][0x320], RZ ;  /* 0x0000c80012177a24 */ /* 0x004fe200078e02ff */
[----:B------:R-:W-:-:S03]  /*2e30*/  LEA R22, P1, R24, c[0x0][0x318], 0x2 ;  /* 0x0000c60018167a11 */ /* 0x000fc600078210ff */
[----:B------:R-:W-:-:S04]  /*2e40*/  IMAD R23, R20, c[0x0][0x324], R23 ;  /* 0x0000c90014177a24 */ /* 0x000fc800078e0217 */
[----:B------:R-:W-:-:S05]  /*2e50*/  IMAD.IADD R23, R25, 0x1, R23 ;  /* 0x0000000119177824 */ /* 0x000fca00078e0217 */
[----:B------:R-:W-:-:S06]  /*2e60*/  LEA.HI.X R23, R24, c[0x0][0x31c], R23, 0x2, P1 ;  /* 0x0000c70018177a11 */ /* 0x000fcc00008f1417 */
[----:B------:R-:W2:Y:S01]  /*2e70*/  LDG.E R23, [R22.64] ;  /* 0x0000000c16177981 */ /* 0x000ea2000c1e1900 */
[----:B------:R-:W-:Y:S01]  /*2e80*/  SHF.R.S32.HI R27, RZ, 0x4, R16 ;  /* 0x00000004ff1b7819 */ /* 0x000fe20000011410 */
[----:B------:R-:W-:-:S04]  /*2e90*/  DEPBAR.LE SB0, 0x0 ;  /* 0x000080000000791a */ /* 0x000fc80000000000 */
[----:B------:R-:W-:Y:S01]  /*2ea0*/  LEA.HI R16, R16, R27, RZ, 0x1 ;  /* 0x0000001b10107211 */ /* 0x000fe200078f08ff */
[----:B------:R-:W-:Y:S01]  /*2eb0*/  IMAD.SHL.U32 R4, R4, 0x40, RZ ;  /* 0x0000004004047824 */ /* 0x000fe200078e00ff */
[----:B------:R-:W-:Y:S01]  /*2ec0*/  ISETP.GE.AND P2, PT, R224, R6, PT ;  /* 0x00000006e000720c */ /* 0x000fe20003f46270 */
[----:B------:R-:W-:Y:S01]  /*2ed0*/  BAR.SYNC.DEFER_BLOCKING 0x0 ;  /* 0x0000000000007b1d */ /* 0x000fe20000010000 */
[----:B------:R-:W-:Y:S01]  /*2ee0*/  LOP3.LUT R16, R16, 0xfffffffe, RZ, 0xc0, !PT ;  /* 0xfffffffe10107812 */ /* 0x000fe200078ec0ff */
[----:B------:R-:W-:Y:S01]  /*2ef0*/  IMAD.SHL.U32 R206, R12, 0x40, RZ ;  /* 0x000000400cce7824 */ /* 0x000fe200078e00ff */
[----:B------:R-:W-:Y:S01]  /*2f00*/  LOP3.LUT R4, R4, 0x1c0, RZ, 0xc0, !PT ;  /* 0x000001c004047812 */ /* 0x000fe200078ec0ff */
[----:B------:R-:W-:Y:S01]  /*2f10*/  IMAD.SHL.U32 R29, R224, 0x8, RZ ;  /* 0x00000008e01d7824 */ /* 0x000fe200078e00ff */
[----:B------:R-:W-:Y:S01]  /*2f20*/  SHF.R.S32.HI R213, RZ, 0x1f, R14 ;  /* 0x0000001fffd57819 */ /* 0x000fe2000001140e */
[----:B------:R-:W-:Y:S01]  /*2f30*/  IMAD.IADD R27, R27, 0x1, -R16 ;  /* 0x000000011b1b7824 */ /* 0x000fe200078e0a10 */
[----:B------:R-:W-:Y:S01]  /*2f40*/  LOP3.LUT R206, R206, 0x1c0, RZ, 0xc0, !PT ;  /* 0x000001c0cece7812 */ /* 0x000fe200078ec0ff */
[----:B------:R-:W-:Y:S01]  /*2f50*/  IMAD R10, R212, 0x10, R10 ;  /* 0x00000010d40a7824 */ /* 0x000fe200078e020a */
[----:B------:R-:W-:Y:S01]  /*2f60*/  LEA.HI R213, R213, R14, RZ, 0x2 ;  /* 0x0000000ed5d57211 */ /* 0x000fe200078f10ff */
[----:B------:R-:W-:Y:S01]  /*2f70*/  IMAD.SHL.U32 R25, R27, 0x8, RZ ;  /* 0x000000081b197824 */ /* 0x000fe200078e00ff */
[----:B------:R-:W-:Y:S01]  /*2f80*/  LOP3.LUT R29, R206, 0x8, R29, 0xf8, !PT ;  /* 0x00000008ce1d7812 */ /* 0x000fe200078ef81d */
[----:B------:R-:W-:Y:S01]  /*2f90*/  IMAD.SHL.U32 R214, R8, 0x2, RZ ;  /* 0x0000000208d67824 */ /* 0x000fe200078e00ff */
[----:B------:R-:W-:Y:S01]  /*2fa0*/  SHF.R.U32.HI R206, RZ, 0x3, R206 ;  /* 0x00000003ffce7819 */ /* 0x000fe200000116ce */
[----:B------:R-:W-:Y:S01]  /*2fb0*/  BSSY B0, `(.L_x_2432) ;  /* 0x000002d000007945 */ /* 0x000fe20003800000 */
[----:B------:R-:W-:-:S02]  /*2fc0*/  LOP3.LUT R25, R4, 0x8, R25, 0xf8, !PT ;  /* 0x0000000804197812 */ /* 0x000fc400078ef819 */
[----:B------:R-:W-:Y:S02]  /*2fd0*/  SHF.R.U32.HI R4, RZ, 0x3, R4 ;  /* 0x00000003ff047819 */ /* 0x000fe40000011604 */
[----:B------:R-:W-:Y:S02]  /*2fe0*/  LOP3.LUT R206, R29, R206, RZ, 0x3c, !PT ;  /* 0x000000ce1dce7212 */ /* 0x000fe400078e3cff */
[----:B------:R-:W-:Y:S01]  /*2ff0*/  LOP3.LUT R4, R25, R4, RZ, 0x3c, !PT ;  /* 0x0000000419047212 */ /* 0x000fe200078e3cff */
[----:B------:R-:W-:Y:S01]  /*3000*/  IMAD.SHL.U32 R25, R0, 0x40, RZ ;  /* 0x0000004000197824 */ /* 0x000fe200078e00ff */
[----:B------:R-:W-:Y:S01]  /*3010*/  SHF.R.S32.HI R29, RZ, 0x1f, R212 ;  /* 0x0000001fff1d7819 */ /* 0x000fe200000114d4 */
[----:B------:R3:W-:Y:S01]  /*3020*/  @P2 STS.128 [R216+0xc000], RZ ;  /* 0x00c000ffd8002388 */ /* 0x0007e20000000c00 */
[----:B------:R-:W2:Y:S01]  /*3030*/  MUFU.RCP R0, c[0x0][0x238] ;  /* 0x00008e0000007b08 */ /* 0x000ea20000001000 */
[----:B------:R-:W-:Y:S01]  /*3040*/  SHF.R.S32.HI R213, RZ, 0x2, R213 ;  /* 0x00000002ffd57819 */ /* 0x000fe200000114d5 */
[----:B------:R-:W-:Y:S01]  /*3050*/  IMAD R206, R27, 0x200, R206 ;  /* 0x000002001bce7824 */ /* 0x000fe200078e02ce */
[----:B------:R3:W-:Y:S01]  /*3060*/  @P2 STS.128 [R216+0x10000], RZ ;  /* 0x010000ffd8002388 */ /* 0x0007e20000000c00 */
[----:B------:R-:W-:-:S02]  /*3070*/  LOP3.LUT R25, R25, 0xfffffe00, RZ, 0xc0, !PT ;  /* 0xfffffe0019197812 */ /* 0x000fc400078ec0ff */
[----:B------:R-:W-:Y:S02]  /*3080*/  LEA.HI R29, R29, R212, RZ, 0x2 ;  /* 0x000000d41d1d7211 */ /* 0x000fe400078f10ff */
[----:B------:R-:W-:Y:S01]  /*3090*/  IADD3 R10, R10, 0x1, R213 ;  /* 0x000000010a0a7810 */ /* 0x000fe20007ffe0d5 */
[----:B------:R-:W-:Y:S01]  /*30a0*/  IMAD R207, R212, 0x400, R25 ;  /* 0x00000400d4cf7824 */ /* 0x000fe200078e0219 */
[----:B------:R-:W-:Y:S02]  /*30b0*/  LOP3.LUT R29, R29, 0xfffffffc, RZ, 0xc0, !PT ;  /* 0xfffffffc1d1d7812 */ /* 0x000fe400078ec0ff */
[----:B------:R-:W-:Y:S01]  /*30c0*/  LOP3.LUT P4, RZ, R12, 0x4, RZ, 0xc0, !PT ;  /* 0x000000040cff7812 */ /* 0x000fe2000788c0ff */
[----:B------:R-:W-:Y:S01]  /*30d0*/  IMAD.IADD R207, R4, 0x1, R207 ;  /* 0x0000000104cf7824 */ /* 0x000fe200078e02cf */
[----:B------:R-:W-:Y:S01]  /*30e0*/  LOP3.LUT P3, RZ, R12, 0x2, RZ, 0xc0, !PT ;  /* 0x000000020cff7812 */ /* 0x000fe2000786c0ff */
[----:B------:R-:W-:Y:S01]  /*30f0*/  IMAD.IADD R212, R212, 0x1, -R29 ;  /* 0x00000001d4d47824 */ /* 0x000fe200078e0a1d */
[----:B------:R-:W-:Y:S01]  /*3100*/  LEA R172, P1, R38, c[0x0][0x170], 0x1 ;  /* 0x00005c0026ac7a11 */ /* 0x000fe200078208ff */
[----:B------:R-:W-:Y:S01]  /*3110*/  IMAD.SHL.U32 R207, R207, 0x2, RZ ;  /* 0x00000002cfcf7824 */ /* 0x000fe200078e00ff */
[----:B------:R-:W-:-:S02]  /*3120*/  IADD3 R121, R120, R10, -R217 ;  /* 0x0000000a78797210 */ /* 0x000fc40007ffe8d9 */
[----:B------:R-:W-:Y:S02]  /*3130*/  LOP3.LUT R4, R4, R25, RZ, 0xfc, !PT ;  /* 0x0000001904047212 */ /* 0x000fe400078efcff */
[----:B------:R-:W-:Y:S02]  /*3140*/  SEL R5, R5, 0xffffffe0, !P4 ;  /* 0xffffffe005057807 */ /* 0x000fe40006000000 */
[----:B------:R-:W-:Y:S02]  /*3150*/  LOP3.LUT R214, R214, 0x6, RZ, 0xc0, !PT ;  /* 0x00000006d6d67812 */ /* 0x000fe400078ec0ff */
[----:B------:R-:W-:Y:S02]  /*3160*/  SEL R7, R7, 0xfffffff0, !P3 ;  /* 0xfffffff007077807 */ /* 0x000fe40005800000 */
[----:B------:R-:W-:Y:S02]  /*3170*/  LEA.HI.X R173, R38, c[0x0][0x174], R36, 0x1, P1 ;  /* 0x00005d0026ad7a11 */ /* 0x000fe400008f0c24 */
[----:B------:R-:W-:Y:S01]  /*3180*/  IADD3 R121, R121, c[0x0][0x2e8], RZ ;  /* 0x0000ba0079797a10 */ /* 0x000fe20007ffe0ff */
[----:B--2---:R-:W-:Y:S01]  /*3190*/  FMUL.FTZ R0, R23, R0 ;  /* 0x0000000017007220 */ /* 0x004fe20000410000 */
[----:B------:R-:W-:Y:S05]  /*31a0*/  @P2 BRA `(.L_x_2433) ;  /* 0x000000d000002947 */ /* 0x000fea0003800000 */
[----:B---3--:R-:W-:Y:S02]  /*31b0*/  ISETP.GE.AND P2, PT, R220, c[0x0][0x220], PT ;  /* 0x00008800dc007a0c */ /* 0x008fe40003f46270 */
        /* <DEDUP_REMOVED lines=12> */
.L_x_2433:
[----:B---3--:R-:W-:Y:S05]  /*3280*/  BSYNC B0 ;  /* 0x0000000000007941 */ /* 0x008fea0003800000 */
.L_x_2432:
        /* <DEDUP_REMOVED lines=19> */
[----:B----4-:R-:W-:-:S04]  /*33c0*/  LEA R20, P1, R222, R172, 0x1 ;  /* 0x000000acde147211 */ /* 0x010fc800078208ff */
[----:B------:R-:W-:-:S05]  /*33d0*/  LEA.HI.X R21, R222, R173, R219, 0x1, P1 ;  /* 0x000000adde157211 */ /* 0x000fca00008f0cdb */
[----:B------:R-:W-:Y:S01]  /*33e0*/  @!PT LDS RZ, [RZ] ;  /* 0x00000000fffff984 */ /* 0x000fe20000000800 */
[----:B------:R-:W-:Y:S01]  /*33f0*/  @!PT LDS RZ, [RZ] ;  /* 0x00000000fffff984 */ /* 0x000fe20000000800 */
[----:B------:R-:W-:Y:S01]  /*3400*/  @!PT LDS RZ, [RZ] ;  /* 0x00000000fffff984 */ /* 0x000fe20000000800 */
[----:B------:R4:W-:Y:S04]  /*3410*/  LDGSTS.E.BYPASS.LTC128B.128 [R216+0x10800], [R20.64+0x80] ;  /* 0x1080008014d87fae */ /* 0x0009e8000b901d4c */
.L_x_2435:
[----:B------:R-:W-:Y:S05]  /*3420*/  BSYNC B0 ;  /* 0x0000000000007941 */ /* 0x000fea0003800000 */
.L_x_2434:
        /* <DEDUP_REMOVED lines=10> */
[C---:B----4-:R-:W-:Y:S01]  /*34d0*/  @!P2 LEA R20, P3, R8.reuse, R172, 0x1 ;  /* 0x000000ac0814a211 */ /* 0x050fe200078608ff */
        /* <DEDUP_REMOVED lines=14> */
.L_x_2437:
[----:B------:R-:W-:Y:S05]  /*35c0*/  BSYNC B0 ;  /* 0x0000000000007941 */ /* 0x000fea0003800000 */
.L_x_2436:
        /* <DEDUP_REMOVED lines=26> */
.L_x_2439:
[----:B------:R-:W-:Y:S05]  /*3770*/  BSYNC B0 ;  /* 0x0000000000007941 */ /* 0x000fea0003800000 */
.L_x_2438:
        /* <DEDUP_REMOVED lines=25> */
.L_x_2441:
[----:B------:R-:W-:Y:S05]  /*3910*/  BSYNC B0 ;  /* 0x0000000000007941 */ /* 0x000fea0003800000 */
.L_x_2440:
        /* <DEDUP_REMOVED lines=26> */
.L_x_2443:
[----:B------:R-:W-:Y:S05]  /*3ac0*/  BSYNC B0 ;  /* 0x0000000000007941 */ /* 0x000fea0003800000 */
.L_x_2442:
        /* <DEDUP_REMOVED lines=26> */
.L_x_2445:
[----:B------:R-:W-:Y:S05]  /*3c70*/  BSYNC B0 ;  /* 0x0000000000007941 */ /* 0x000fea0003800000 */
.L_x_2444:
        /* <DEDUP_REMOVED lines=26> */
.L_x_2447:
[----:B------:R-:W-:Y:S05]  /*3e20*/  BSYNC B0 ;  /* 0x0000000000007941 */ /* 0x000fea0003800000 */
.L_x_2446:
[----:B------:R-:W-:Y:S01]  /*3e30*/  IMAD.SHL.U32 R206, R206, 0x2, RZ ;  /* 0x00000002cece7824 */ /* 0x000fe200078e00ff */
[----:B------:R-:W-:Y:S01]  /*3e40*/  LDSM.16.M88.4 R72, [R207] ;  /* 0x00000000cf48783b */ /* 0x000fe20000000200 */
[--C-:B------:R-:W-:Y:S01]  /*3e50*/  IMAD R205, R3, 0x2, R207.reuse ;  /* 0x0000000203cd7824 */ /* 0x100fe200078e02cf */
[----:B------:R-:W-:Y:S01]  /*3e60*/  IADD3 R183, R121, 0x8, RZ ;  /* 0x0000000879b77810 */ /* 0x000fe20007ffe0ff */
[--C-:B------:R-:W-:Y:S01]  /*3e70*/  IMAD R122, R7, 0x2, R206.reuse ;  /* 0x00000002077a7824 */ /* 0x100fe200078e02ce */
[----:B------:R-:W5:Y:S01]  /*3e80*/  LDSM.16.M88.4 R52, [R206+0x4000] ;  /* 0x00400000ce34783b */ /* 0x000f620000000200 */
[----:B------:R-:W-:Y:S01]  /*3e90*/  IMAD R203, R2, 0x2, R207 ;  /* 0x0000000202cb7824 */ /* 0x000fe200078e02cf */
[----:B------:R-:W-:Y:S01]  /*3ea0*/  IADD3 R6, R206, 0x4000, RZ ;  /* 0x00004000ce067810 */ /* 0x000fe20007ffe0ff */
[----:B------:R-:W-:Y:S01]  /*3eb0*/  IMAD R199, R5, 0x2, R206 ;  /* 0x0000000205c77824 */ /* 0x000fe200078e02ce */
[----:B------:R-:W1:Y:S01]  /*3ec0*/  LDSM.16.M88.4 R44, [R206+0x4800] ;  /* 0x00480000ce2c783b */ /* 0x000e620000000200 */
[----:B------:R-:W-:Y:S01]  /*3ed0*/  IMAD R202, R2, 0x2, R205 ;  /* 0x0000000202ca7824 */ /* 0x000fe200078e02cd */
[-C--:B------:R-:W-:Y:S01]  /*3ee0*/  IMNMX R184, R121, R120.reuse, PT ;  /* 0x0000007879b87217 */ /* 0x080fe20003800200 */
[----:B------:R-:W-:Y:S01]  /*3ef0*/  IMAD R204, R7, 0x2, R6 ;  /* 0x0000000207cc7824 */ /* 0x000fe200078e0206 */
[----:B------:R-:W2:Y:S01]  /*3f00*/  LDSM.16.M88.4 R32, [R206+0x5000] ;  /* 0x00500000ce20783b */ /* 0x000ea20000000200 */
[----:B------:R-:W-:-:S02]  /*3f10*/  IMNMX R183, R183, R120, PT ;  /* 0x00000078b7b77217 */ /* 0x000fc40003800200 */
[----:B------:R-:W-:Y:S01]  /*3f20*/  IMAD R201, R5, 0x2, R204 ;  /* 0x0000000205c97824 */ /* 0x000fe200078e02cc */
[----:B------:R-:W3:Y:S01]  /*3f30*/  LDSM.16.M88.4 R16, [R206+0x5800] ;  /* 0x00580000ce10783b */ /* 0x000ee20000000200 */
[----:B------:R-:W-:-:S03]  /*3f40*/  IMAD.IADD R5, R37, 0x1, R214 ;  /* 0x0000000125057824 */ /* 0x000fc600078e02d6 */
[----:B------:R-:W4:Y:S02]  /*3f50*/  LDSM.16.M88.4 R96, [R206+0x6000] ;  /* 0x00600000ce60783b */ /* 0x000f240000000200 */
[----:B------:R-:W-:Y:S02]  /*3f60*/  IADD3 R7, R5, 0x9, RZ ;  /* 0x0000000905077810 */ /* 0x000fe40007ffe0ff */
[----:B------:R-:W2:Y:S02]  /*3f70*/  LDSM.16.M88.4 R88, [R206+0x6800] ;  /* 0x00680000ce58783b */ /* 0x000ea40000000200 */
[C---:B------:R-:W-:Y:S02]  /*3f80*/  ISETP.GE.AND P4, PT, R7.reuse, R184, PT ;  /* 0x000000b80700720c */ /* 0x040fe40003f86270 */
[----:B------:R-:W2:Y:S01]  /*3f90*/  LDSM.16.M88.4 R80, [R206+0x7000] ;  /* 0x00700000ce50783b */ /* 0x000ea20000000200 */
[----:B------:R-:W-:-:S03]  /*3fa0*/  ISETP.GE.AND P2, PT, R7, R183, PT ;  /* 0x000000b70700720c */ /* 0x000fc60003f46270 */
[----:B-1----:R-:W1:Y:S04]  /*3fb0*/  LDSM.16.M88.4 R8, [R206+0x7800] ;  /* 0x00780000ce08783b */ /* 0x002e680000000200 */
[----:B------:R-:W-:Y:S04]  /*3fc0*/  LDSM.16.M88.4 R28, [R205] ;  /* 0x00000000cd1c783b */ /* 0x000fe80000000200 */
[----:B------:R-:W1:Y:S01]  /*3fd0*/  LDSM.16.M88.4 R24, [R122+0x4000] ;  /* 0x004000007a18783b */ /* 0x000e620000000200 */
[C---:B-----5:R-:W-:Y:S03]  /*3fe0*/  HMMA.16816.F32.BF16 R56, R72.reuse, R52, RZ ;  /* 0x000000344838723c */ /* 0x060fe600000418ff */
[----:B------:R-:W5:Y:S04]  /*3ff0*/  LDSM.16.M88.4 R64, [R122+0x6800] ;  /* 0x006800007a40783b */ /* 0x000f680000000200 */
[----:B------:R-:W1:Y:S01]  /*4000*/  LDSM.16.M88.4 R112, [R122+0x4800] ;  /* 0x004800007a70783b */ /* 0x000e620000000200 */
[C---:B------:R-:W-:Y:S03]  /*4010*/  HMMA.16816.F32.BF16 R52, R72.reuse, R54, RZ ;  /* 0x000000364834723c */ /* 0x040fe600000418ff */
[----:B------:R-:W-:Y:S04]  /*4020*/  LDSM.16.M88.4 R108, [R122+0x5000] ;  /* 0x005000007a6c783b */ /* 0x000fe80000000200 */
[----:B------:R-:W-:Y:S01]  /*4030*/  LDSM.16.M88.4 R104, [R122+0x5800] ;  /* 0x005800007a68783b */ /* 0x000fe20000000200 */
[C---:B------:R-:W-:Y:S03]  /*4040*/  HMMA.16816.F32.BF16 R48, R72.reuse, R44, RZ ;  /* 0x0000002c4830723c */ /* 0x040fe600000418ff */
[----:B------:R-:W-:Y:S04]  /*4050*/  LDSM.16.M88.4 R100, [R122+0x6000] ;  /* 0x006000007a64783b */ /* 0x000fe80000000200 */
[----:B------:R-:W-:Y:S01]  /*4060*/  LDSM.16.M88.4 R68, [R122+0x7800] ;  /* 0x007800007a44783b */ /* 0x000fe20000000200 */
[C---:B--2---:R-:W-:Y:S03]  /*4070*/  HMMA.16816.F32.BF16 R40, R72.reuse, R32, RZ ;  /* 0x000000204828723c */ /* 0x044fe600000418ff */
[----:B------:R-:W-:Y:S04]  /*4080*/  LDSM.16.M88.4 R60, [R203] ;  /* 0x00000000cb3c783b */ /* 0x000fe80000000200 */
[----:B------:R-:W-:Y:S01]  /*4090*/  LDSM.16.M88.4 R116, [R199+0x5800] ;  /* 0x00580000c774783b */ /* 0x000fe20000000200 */
[C---:B---34-:R-:W-:Y:S03]  /*40a0*/  HMMA.16816.F32.BF16 R20, R72.reuse, R16, RZ ;  /* 0x000000104814723c */ /* 0x058fe600000418ff */
        /* <DEDUP_REMOVED lines=20> */
[C---:B-1----:R-:W-:Y:S08]  /*41f0*/  HMMA.16816.F32.BF16 R84, R28.reuse, R8, R84 ;  /* 0x000000081c54723c */ /* 0x042ff00000041854 */
        /* <DEDUP_REMOVED lines=20> */
[C---:B---3--:R-:W-:Y:S08]  /*4340*/  HMMA.16816.F32.BF16 R48, R60.reuse, R64, R48 ;  /* 0x000000403c30723c */ /* 0x048ff00000041830 */
        /* <DEDUP_REMOVED lines=23> */
[----:B------:R-:W5:Y:S03]  /*44c0*/  LDSM.16.M88.4 R100, [R201+0x3000] ;  /* 0x00300000c964783b */ /* 0x000f660000000200 */
[C---:B------:R-:W-:Y:S08]  /*44d0*/  HMMA.16816.F32.BF16 R48, R28.reuse, R68, R48 ;  /* 0x000000441c30723c */ /* 0x040ff00000041830 */
[C---:B------:R-:W-:Y:S01]  /*44e0*/  HMMA.16816.F32.BF16 R44, R28.reuse, R70, R44 ;  /* 0x000000461c2c723c */ /* 0x040fe2000004182c */
[----:B------:R-:W4:Y:S07]  /*44f0*/  LDSM.16.M88.4 R68, [R201+0x3800] ;  /* 0x00380000c944783b */ /* 0x000f2e0000000200 */
[C---:B---3--:R-:W-:Y:S08]  /*4500*/  HMMA.16816.F32.BF16 R40, R28.reuse, R64, R40 ;  /* 0x000000401c28723c */ /* 0x048ff00000041828 */
        /* <DEDUP_REMOVED lines=8> */
[C---:B----4-:R-:W-:Y:S08]  /*4590*/  HMMA.16816.F32.BF16 R12, R28.reuse, R60, R12 ;  /* 0x0000003c1c0c723c */ /* 0x050ff0000004180c */
[C---:B------:R-:W-:Y:S01]  /*45a0*/  HMMA.16816.F32.BF16 R96, R28.reuse, R62, R96 ;  /* 0x0000003e1c60723c */ /* 0x040fe20000041860 */
[----:B------:R-:W3:Y:S07]  /*45b0*/  LDSM.16.M88.4 R60, [R206+0x8800] ;  /* 0x00880000ce3c783b */ /* 0x000eee0000000200 */
[C---:B-----5:R-:W-:Y:S08]  /*45c0*/  HMMA.16816.F32.BF16 R84, R28.reuse, R100, R84 ;  /* 0x000000641c54723c */ /* 0x060ff00000041854 */
        /* <DEDUP_REMOVED lines=13> */
[C---:B----4-:R-:W-:Y:S08]  /*46a0*/  HMMA.16816.F32.BF16 R12, R64.reuse, R28, R12 ;  /* 0x0000001c400c723c */ /* 0x050ff0000004180c */
[C---:B------:R-:W-:Y:S01]  /*46b0*/  HMMA.16816.F32.BF16 R96, R64.reuse, R30, R96 ;  /* 0x0000001e4060723c */ /* 0x040fe20000041860 */
[----:B------:R-:W3:Y:S07]  /*46c0*/  LDSM.16.M88.4 R28, [R122+0x9000] ;  /* 0x009000007a1c783b */ /* 0x000eee0000000200 */
[C---:B-1----:R-:W-:Y:S08]  /*46d0*/  HMMA.16816.F32.BF16 R92, R64.reuse, R8, R92 ;  /* 0x00000008405c723c */ /* 0x042ff0000004185c */
[C---:B------:R-:W-:Y:S01]  /*46e0*/  HMMA.16816.F32.BF16 R88, R64.reuse, R10, R88 ;  /* 0x0000000a4058723c */ /* 0x040fe20000041858 */
[----:B------:R-:W1:Y:S07]  /*46f0*/  LDSM.16.M88.4 R8, [R122+0x9800] ;  /* 0x009800007a08783b */ /* 0x000e6e0000000200 */
[C---:B------:R-:W-:Y:S01]  /*4700*/  HMMA.16816.F32.BF16 R44, R64.reuse, R62, R44 ;  /* 0x0000003e402c723c */ /* 0x040fe2000004182c */
[----:B------:R-:W4:Y:S07]  /*4710*/  LDSM.16.M88.4 R60, [R122+0x8800] ;  /* 0x008800007a3c783b */ /* 0x000f2e0000000200 */
[C---:B------:R-:W-:Y:S08]  /*4720*/  HMMA.16816.F32.BF16 R76, R64.reuse, R68, R76 ;  /* 0x00000044404c723c */ /* 0x040ff0000004184c */
[----:B------:R-:W-:Y:S01]  /*4730*/  HMMA.16816.F32.BF16 R72, R64, R70, R72 ;  /* 0x000000464048723c */ /* 0x000fe20000041848 */
[----:B------:R-:W-:Y:S07]  /*4740*/  LDSM.16.M88.4 R68, [R199+0x8000] ;  /* 0x00800000c744783b */ /* 0x000fee0000000200 */
[C---:B--2---:R-:W-:Y:S08]  /*4750*/  HMMA.16816.F32.BF16 R56, R112.reuse, R24, R56 ;  /* 0x000000187038723c */ /* 0x044ff00000041838 */
[----:B------:R-:W-:Y:S01]  /*4760*/  HMMA.16816.F32.BF16 R52, R112, R26, R52 ;  /* 0x0000001a7034723c */ /* 0x000fe20000041834 */
[----:B------:R-:W2:Y:S07]  /*4770*/  LDSM.16.M88.4 R24, [R203+0x2000] ;  /* 0x00200000cb18783b */ /* 0x000eae0000000200 */
[C---:B------:R-:W-:Y:S08]  /*4780*/  HMMA.16816.F32.BF16 R20, R64.reuse, R104, R20 ;  /* 0x000000684014723c */ /* 0x040ff00000041814 */
[C---:B------:R-:W-:Y:S01]  /*4790*/  HMMA.16816.F32.BF16 R16, R64.reuse, R106, R16 ;  /* 0x0000006a4010723c */ /* 0x040fe20000041810 */
[----:B------:R-:W-:Y:S07]  /*47a0*/  LDSM.16.M88.4 R104, [R122+0xb000] ;  /* 0x00b000007a68783b */ /* 0x000fee0000000200 */
[C---:B------:R-:W-:Y:S08]  /*47b0*/  HMMA.16816.F32.BF16 R84, R64.reuse, R100, R84 ;  /* 0x000000644054723c */ /* 0x040ff00000041854 */
[----:B------:R-:W-:Y:S01]  /*47c0*/  HMMA.16816.F32.BF16 R80, R64, R102, R80 ;  /* 0x000000664050723c */ /* 0x000fe20000041850 */
[----:B------:R-:W5:Y:S04]  /*47d0*/  LDSM.16.M88.4 R100, [R122+0xb800] ;  /* 0x00b800007a64783b */ /* 0x000f680000000200 */
[----:B------:R-:W2:Y:S03]  /*47e0*/  LDSM.16.M88.4 R64, [R199+0x8800] ;  /* 0x00880000c740783b */ /* 0x000ea60000000200 */
[C---:B---3--:R-:W-:Y:S08]  /*47f0*/  HMMA.16816.F32.BF16 R40, R112.reuse, R28, R40 ;  /* 0x0000001c7028723c */ /* 0x048ff00000041828 */
[C---:B------:R-:W-:Y:S01]  /*4800*/  HMMA.16816.F32.BF16 R32, R112.reuse, R30, R32 ;  /* 0x0000001e7020723c */ /* 0x040fe20000041820 */
[----:B------:R-:W-:Y:S07]  /*4810*/  LDSM.16.M88.4 R28, [R201+0x4000] ;  /* 0x00400000c91c783b */ /* 0x000fee0000000200 */
[C---:B-1----:R-:W-:Y:S08]  /*4820*/  HMMA.16816.F32.BF16 R20, R112.reuse, R8, R20 ;  /* 0x000000087014723c */ /* 0x042ff00000041814 */
[C---:B------:R-:W-:Y:S01]  /*4830*/  HMMA.16816.F32.BF16 R16, R112.reuse, R10, R16 ;  /* 0x0000000a7010723c */ /* 0x040fe20000041810 */
[----:B------:R-:W1:Y:S07]  /*4840*/  LDSM.16.M88.4 R8, [R202+0x2000] ;  /* 0x00200000ca08783b */ /* 0x000e6e0000000200 */
[C---:B----4-:R-:W-:Y:S08]  /*4850*/  HMMA.16816.F32.BF16 R48, R112.reuse, R60, R48 ;  /* 0x0000003c7030723c */ /* 0x050ff00000041830 */
[----:B------:R-:W-:Y:S01]  /*4860*/  HMMA.16816.F32.BF16 R44, R112, R62, R44 ;  /* 0x0000003e702c723c */ /* 0x000fe2000004182c */
[----:B------:R-:W3:Y:S07]  /*4870*/  LDSM.16.M88.4 R60, [R199+0x9000] ;  /* 0x00900000c73c783b */ /* 0x000eee0000000200 */
[C---:B--2---:R-:W-:Y:S08]  /*4880*/  HMMA.16816.F32.BF16 R56, R24.reuse, R68, R56 ;  /* 0x000000441838723c */ /* 0x044ff00000041838 */
[----:B------:R-:W-:Y:S01]  /*4890*/  HMMA.16816.F32.BF16 R68, R24, R70, R52 ;  /* 0x000000461844723c */ /* 0x000fe20000041834 */
[----:B------:R-:W2:Y:S07]  /*48a0*/  LDSM.16.M88.4 R52, [R199+0x9800] ;  /* 0x00980000c734783b */ /* 0x000eae0000000200 */
[C---:B-----5:R-:W-:Y:S08]  /*48b0*/  HMMA.16816.F32.BF16 R76, R112.reuse, R100, R76 ;  /* 0x00000064704c723c */ /* 0x060ff0000004184c */
[----:B------:R-:W-:Y:S01]  /*48c0*/  HMMA.16816.F32.BF16 R72, R112, R102, R72 ;  /* 0x000000667048723c */ /* 0x000fe20000041848 */
[----:B------:R-:W4:Y:S07]  /*48d0*/  LDSM.16.M88.4 R100, [R201+0x4800] ;  /* 0x00480000c964783b */ /* 0x000f2e0000000200 */
[----:B------:R-:W-:Y:S07]  /*48e0*/  HMMA.16816.F32.BF16 R48, R24, R64, R48 ;  /* 0x000000401830723c */ /* 0x000fee0000041830 */
[----:B------:R-:W-:Y:S01]  /*48f0*/  IADD3 R64, R5, 0x8, RZ ;  /* 0x0000000805407810 */ /* 0x000fe20007ffe0ff */
[----:B-1----:R-:W-:Y:S03]  /*4900*/  HMMA.16816.F32.BF16 R56, R8, R28, R56 ;  /* 0x0000001c0838723c */ /* 0x002fe60000041838 */
[----:B------:R1:W-:Y:S01]  /*4910*/  I2F R65, R64 ;  /* 0x0000004000417306 */ /* 0x0003e20000201400 */
[----:B------:R-:W-:-:S02]  /*4920*/  ISETP.GE.AND P5, PT, R64, R184, PT ;  /* 0x000000b84000720c */ /* 0x000fc40003fa6270 */
[----:B------:R-:W-:Y:S02]  /*4930*/  ISETP.GE.AND P1, PT, R64, R183, PT ;  /* 0x000000b74000720c */ /* 0x000fe40003f26270 */
[C---:B---3--:R-:W-:Y:S07]  /*4940*/  HMMA.16816.F32.BF16 R40, R24.reuse, R60, R40 ;  /* 0x0000003c1828723c */ /* 0x048fee0000041828 */
[----:B------:R-:W-:Y:S01]  /*4950*/  IADD3 R60, R5, 0x1, RZ ;  /* 0x00000001053c7810 */ /* 0x000fe20007ffe0ff */
[----:B------:R-:W-:Y:S03]  /*4960*/  HMMA.16816.F32.BF16 R44, R24, R66, R44 ;  /* 0x00000042182c723c */ /* 0x000fe6000004182c */
[----:B------:R3:W5:Y:S01]  /*4970*/  I2F R6, R60 ;  /* 0x0000003c00067306 */ /* 0x0007620000201400 */
[----:B------:R-:W-:-:S02]  /*4980*/  ISETP.GE.AND P6, PT, R60, R184, PT ;  /* 0x000000b83c00720c */ /* 0x000fc40003fc6270 */
[----:B------:R-:W-:Y:S02]  /*4990*/  ISETP.GE.AND P3, PT, R60, R183, PT ;  /* 0x000000b73c00720c */ /* 0x000fe40003f66270 */
[----:B------:R-:W-:Y:S01]  /*49a0*/  HMMA.16816.F32.BF16 R68, R8, R30, R68 ;  /* 0x0000001e0844723c */ /* 0x000fe20000041844 */
[----:B------:R-:W-:Y:S01]  /*49b0*/  LDSM.16.M88.4 R28, [R199+0xa000] ;  /* 0x00a00000c71c783b */ /* 0x000fe20000000200 */
[C---:B------:R-:W-:Y:S02]  /*49c0*/  IADD3 R66, R5.reuse, 0x11, RZ ;  /* 0x0000001105427810 */ /* 0x040fe40007ffe0ff */
[----:B-1----:R-:W-:-:S04]  /*49d0*/  IADD3 R64, R5, 0x18, RZ ;  /* 0x0000001805407810 */ /* 0x002fc80007ffe0ff */
[----:B------:R-:W-:Y:S01]  /*49e0*/  HMMA.16816.F32.BF16 R32, R24, R62, R32 ;  /* 0x0000003e1820723c */ /* 0x000fe20000041820 */
[----:B---3--:R-:W1:Y:S01]  /*49f0*/  LDSM.16.M88.4 R60, [R201+0x5000] ;  /* 0x00500000c93c783b */ /* 0x008e620000000200 */
[CC--:B-----5:R-:W-:Y:S02]  /*4a00*/  FFMA.FTZ R57, R0.reuse, R6.reuse, R57 ;  /* 0x0000000600397223 */ /* 0x0e0fe40000010039 */
[----:B------:R-:W-:-:S04]  /*4a10*/  FFMA.FTZ R6, R0, R6, R59 ;  /* 0x0000000600067223 */ /* 0x000fc8000001003b */
[----:B--2---:R-:W-:Y:S01]  /*4a20*/  HMMA.16816.F32.BF16 R20, R24, R52, R20 ;  /* 0x000000341814723c */ /* 0x004fe20000041814 */
[----:B------:R2:W3:Y:S06]  /*4a30*/  I2F R52, R7 ;  /* 0x0000000700347306 */ /* 0x0004ec0000201400 */
[----:B------:R-:W-:Y:S01]  /*4a40*/  IADD3 R53, R5, 0x10, RZ ;  /* 0x0000001005357810 */ /* 0x000fe20007ffe0ff */
[----:B----4-:R-:W-:Y:S01]  /*4a50*/  HMMA.16816.F32.BF16 R48, R8, R100, R48 ;  /* 0x000000640830723c */ /* 0x010fe20000041830 */
[----:B------:R-:W-:Y:S02]  /*4a60*/  FFMA.FTZ R68, R0, R65, R68 ;  /* 0x0000004100447223 */ /* 0x000fe40000010044 */
[----:B------:R4:W5:Y:S03]  /*4a70*/  I2F R59, R53 ;  /* 0x00000035003b7306 */ /* 0x0009660000201400 */
[----:B------:R-:W-:-:S02]  /*4a80*/  FSEL R68, R68, -INF , !P5 ;  /* 0xff80000044447808 */ /* 0x000fc40006800000 */
[----:B------:R-:W-:Y:S01]  /*4a90*/  HMMA.16816.F32.BF16 R44, R8, R102, R44 ;  /* 0x00000066082c723c */ /* 0x000fe2000004182c */
[----:B--2---:R-:W-:Y:S01]  /*4aa0*/  FSEL R7, R6, -INF , !P3 ;  /* 0xff80000006077808 */ /* 0x004fe20005800000 */
[CC--:B---3--:R-:W-:Y:S01]  /*4ab0*/  FFMA.FTZ R69, R0.reuse, R52.reuse, R69 ;  /* 0x0000003400457223 */ /* 0x0c8fe20000010045 */
[----:B------:R-:W-:Y:S01]  /*4ac0*/  ISETP.GE.AND P3, PT, R53, R183, PT ;  /* 0x000000b73500720c */ /* 0x000fe20003f66270 */
[----:B------:R-:W-:Y:S01]  /*4ad0*/  FFMA.FTZ R71, R0, R52, R71 ;  /* 0x0000003400477223 */ /* 0x000fe20000010047 */
[----:B------:R-:W2:Y:S01]  /*4ae0*/  I2F R6, R66 ;  /* 0x0000004200067306 */ /* 0x000ea20000201400 */
[-C--:B------:R-:W-:Y:S02]  /*4af0*/  ISETP.GE.AND P5, PT, R66, R184.reuse, PT ;  /* 0x000000b84200720c */ /* 0x080fe40003fa6270 */
[----:B------:R-:W-:Y:S07]  /*4b00*/  HMMA.16816.F32.BF16 R84, R112, R104, R84 ;  /* 0x000000687054723c */ /* 0x000fee0000041854 */
[----:B------:R-:W-:Y:S01]  /*4b10*/  FSEL R104, R57, -INF , !P6 ;  /* 0xff80000039687808 */ /* 0x000fe20007000000 */
[----:B------:R-:W-:Y:S01]  /*4b20*/  HMMA.16816.F32.BF16 R16, R24, R54, R16 ;  /* 0x000000361810723c */ /* 0x000fe20000041810 */
[----:B------:R-:W-:Y:S01]  /*4b30*/  ISETP.GE.AND P6, PT, R53, R184, PT ;  /* 0x000000b83500720c */ /* 0x000fe20003fc6270 */
[C---:B------:R-:W-:Y:S01]  /*4b40*/  FFMA.FTZ R57, R0.reuse, R65, R70 ;  /* 0x0000004100397223 */ /* 0x040fe20000010046 */
[----:B----4-:R-:W3:Y:S01]  /*4b50*/  LDSM.16.M88.4 R52, [R201+0x5800] ;  /* 0x00580000c934783b */ /* 0x010ee20000000200 */
[----:B------:R-:W4:Y:S01]  /*4b60*/  I2F R65, R64 ;  /* 0x0000004000417306 */ /* 0x000f220000201400 */
[CC--:B-----5:R-:W-:Y:S01]  /*4b70*/  FFMA.FTZ R48, R0.reuse, R59.reuse, R48 ;  /* 0x0000003b00307223 */ /* 0x0e0fe20000010030 */
[----:B------:R-:W-:Y:S01]  /*4b80*/  FSEL R70, R69, -INF , !P4 ;  /* 0xff80000045467808 */ /* 0x000fe20006000000 */
[C---:B------:R-:W-:Y:S01]  /*4b90*/  FFMA.FTZ R50, R0.reuse, R59, R50 ;  /* 0x0000003b00327223 */ /* 0x040fe20000010032 */
[----:B------:R-:W-:Y:S01]  /*4ba0*/  HMMA.16816.F32.BF16 R12, R112, R116, R12 ;  /* 0x00000074700c723c */ /* 0x000fe2000004180c */
[----:B------:R-:W-:Y:S01]  /*4bb0*/  FSEL R57, R57, -INF , !P1 ;  /* 0xff80000039397808 */ /* 0x000fe20004800000 */
[-C--:B--2---:R-:W-:Y:S01]  /*4bc0*/  FFMA.FTZ R51, R0, R6.reuse, R51 ;  /* 0x0000000600337223 */ /* 0x084fe20000010033 */
[----:B------:R-:W-:Y:S01]  /*4bd0*/  ISETP.GE.AND P1, PT, R66, R183, PT ;  /* 0x000000b74200720c */ /* 0x000fe20003f26270 */
[----:B------:R-:W-:Y:S01]  /*4be0*/  FFMA.FTZ R49, R0, R6, R49 ;  /* 0x0000000600317223 */ /* 0x000fe20000010031 */
[----:B------:R-:W-:-:S02]  /*4bf0*/  IADD3 R66, R5, 0x19, RZ ;  /* 0x0000001905427810 */ /* 0x000fc40007ffe0ff */
[----:B------:R-:W-:Y:S01]  /*4c00*/  FSEL R69, R71, -INF , !P2 ;  /* 0xff80000047457808 */ /* 0x000fe20005000000 */
[----:B------:R-:W-:Y:S01]  /*4c10*/  HMMA.16816.F32.BF16 R96, R112, R118, R96 ;  /* 0x000000767060723c */ /* 0x000fe20000041860 */
[----:B------:R-:W2:Y:S01]  /*4c20*/  I2F R59, R66 ;  /* 0x00000042003b7306 */ /* 0x000ea20000201400 */
[-C--:B------:R-:W-:Y:S01]  /*4c30*/  ISETP.GE.AND P4, PT, R64, R184.reuse, PT ;  /* 0x000000b84000720c */ /* 0x080fe20003f86270 */
[----:B----4-:R-:W-:Y:S01]  /*4c40*/  FFMA.FTZ R46, R0, R65, R46 ;  /* 0x00000041002e7223 */ /* 0x010fe2000001002e */
[----:B------:R-:W-:Y:S02]  /*4c50*/  ISETP.GE.AND P2, PT, R64, R183, PT ;  /* 0x000000b74000720c */ /* 0x000fe40003f46270 */
[----:B------:R-:W-:Y:S02]  /*4c60*/  FSEL R48, R48, -INF , !P6 ;  /* 0xff80000030307808 */ /* 0x000fe40007000000 */
[----:B-1----:R-:W-:Y:S01]  /*4c70*/  HMMA.16816.F32.BF16 R40, R8, R60, R40 ;  /* 0x0000003c0828723c */ /* 0x002fe20000041828 */
[----:B------:R-:W-:-:S02]  /*4c80*/  ISETP.GE.AND P6, PT, R66, R184, PT ;  /* 0x000000b84200720c */ /* 0x000fc40003fc6270 */
[----:B------:R-:W-:Y:S02]  /*4c90*/  IADD3 R64, R5, 0x20, RZ ;  /* 0x0000002005407810 */ /* 0x000fe40007ffe0ff */
[----:B------:R-:W-:Y:S02]  /*4ca0*/  FSEL R103, R46, -INF , !P2 ;  /* 0xff8000002e677808 */ /* 0x000fe40005000000 */
[----:B------:R-:W-:Y:S01]  /*4cb0*/  FSEL R6, R49, -INF , !P5 ;  /* 0xff80000031067808 */ /* 0x000fe20006800000 */
[----:B------:R-:W-:Y:S01]  /*4cc0*/  HMMA.16816.F32.BF16 R92, R112, R108, R92 ;  /* 0x0000006c705c723c */ /* 0x000fe2000004185c */
[CC--:B--2---:R-:W-:Y:S01]  /*4cd0*/  FFMA.FTZ R45, R0.reuse, R59.reuse, R45 ;  /* 0x0000003b002d7223 */ /* 0x0c4fe2000001002d */
[----:B------:R-:W1:Y:S01]  /*4ce0*/  I2F R49, R64 ;  /* 0x0000004000317306 */ /* 0x000e620000201400 */
[----:B------:R-:W-:Y:S01]  /*4cf0*/  FFMA.FTZ R47, R0, R59, R47 ;  /* 0x0000003b002f7223 */ /* 0x000fe2000001002f */
[----:B------:R-:W-:Y:S02]  /*4d00*/  IADD3 R61, R5, 0x28, RZ ;  /* 0x00000028053d7810 */ /* 0x000fe40007ffe0ff */
[----:B------:R-:W-:-:S02]  /*4d10*/  FSEL R100, R45, -INF , !P6 ;  /* 0xff8000002d647808 */ /* 0x000fc40007000000 */
[----:B------:R-:W-:Y:S01]  /*4d20*/  FSEL R109, R50, -INF , !P3 ;  /* 0xff800000326d7808 */ /* 0x000fe20005800000 */
[----:B------:R-:W-:Y:S01]  /*4d30*/  FFMA.FTZ R50, R0, R65, R44 ;  /* 0x0000004100327223 */ /* 0x000fe2000001002c */
[----:B------:R-:W-:Y:S01]  /*4d40*/  IADD3 R44, R5, 0x21, RZ ;  /* 0x00000021052c7810 */ /* 0x000fe20007ffe0ff */
[----:B------:R-:W-:Y:S01]  /*4d50*/  HMMA.16816.F32.BF16 R88, R112, R110, R88 ;  /* 0x0000006e7058723c */ /* 0x000fe20000041858 */
[-C--:B------:R-:W-:Y:S01]  /*4d60*/  ISETP.GE.AND P3, PT, R66, R183.reuse, PT ;  /* 0x000000b74200720c */ /* 0x080fe20003f66270 */
[----:B------:R-:W-:Y:S01]  /*4d70*/  I2F R59, R61 ;  /* 0x0000003d003b7306 */ /* 0x000fe20000201400 */
[----:B------:R-:W-:Y:S02]  /*4d80*/  FSEL R50, R50, -INF , !P4 ;  /* 0xff80000032327808 */ /* 0x000fe40006000000 */
[C---:B------:R-:W-:Y:S02]  /*4d90*/  ISETP.GE.AND P4, PT, R44.reuse, R184, PT ;  /* 0x000000b82c00720c */ /* 0x040fe40003f86270 */
[----:B------:R-:W-:Y:S01]  /*4da0*/  FSEL R111, R51, -INF , !P1 ;  /* 0xff800000336f7808 */ /* 0x000fe20004800000 */
[C---:B------:R-:W-:Y:S01]  /*4db0*/  HMMA.16816.F32.BF16 R12, R24.reuse, R28, R12 ;  /* 0x0000001c180c723c */ /* 0x040fe2000004180c */
[----:B------:R-:W-:Y:S01]  /*4dc0*/  ISETP.GE.AND P2, PT, R44, R183, PT ;  /* 0x000000b72c00720c */ /* 0x000fe20003f46270 */
[----:B------:R2:W4:Y:S01]  /*4dd0*/  I2F R51, R44 ;  /* 0x0000002c00337306 */ /* 0x0005220000201400 */
[----:B------:R-:W-:Y:S01]  /*4de0*/  FSEL R101, R47, -INF , !P3 ;  /* 0xff8000002f657808 */ /* 0x000fe20005800000 */
[CC--:B-1----:R-:W-:Y:S01]  /*4df0*/  FFMA.FTZ R176, R0.reuse, R49.reuse, R40 ;  /* 0x0000003100b07223 */ /* 0x0c2fe20000010028 */
[----:B------:R-:W-:Y:S01]  /*4e00*/  IADD3 R60, R5, 0x29, RZ ;  /* 0x00000029053c7810 */ /* 0x000fe20007ffe0ff */
[----:B------:R-:W-:Y:S01]  /*4e10*/  FFMA.FTZ R42, R0, R49, R42 ;  /* 0x00000031002a7223 */ /* 0x000fe2000001002a */
[----:B------:R-:W-:Y:S01]  /*4e20*/  ISETP.GE.AND P1, PT, R64, R183, PT ;  /* 0x000000b74000720c */ /* 0x000fe20003f26270 */
[----:B------:R-:W-:Y:S01]  /*4e30*/  HMMA.16816.F32.BF16 R96, R24, R30, R96 ;  /* 0x0000001e1860723c */ /* 0x000fe20000041860 */
[----:B------:R-:W1:Y:S01]  /*4e40*/  LDSM.16.M88.4 R28, [R199+0xa800] ;  /* 0x00a80000c71c783b */ /* 0x000e620000000200 */
[----:B------:R-:W-:Y:S01]  /*4e50*/  I2F R40, R60 ;  /* 0x0000003c00287306 */ /* 0x000fe20000201400 */
[----:B------:R-:W-:-:S02]  /*4e60*/  FSEL R177, R42, -INF , !P1 ;  /* 0xff8000002ab17808 */ /* 0x000fc40004800000 */
[----:B------:R-:W-:Y:S02]  /*4e70*/  IADD3 R42, R5, 0x31, RZ ;  /* 0x00000031052a7810 */ /* 0x000fe40007ffe0ff */
[-C--:B------:R-:W-:Y:S01]  /*4e80*/  ISETP.GE.AND P5, PT, R64, R184.reuse, PT ;  /* 0x000000b84000720c */ /* 0x080fe20003fa6270 */
[C---:B---3--:R-:W-:Y:S01]  /*4e90*/  HMMA.16816.F32.BF16 R20, R8.reuse, R52, R20 ;  /* 0x000000340814723c */ /* 0x048fe20000041814 */
[----:B------:R-:W-:Y:S01]  /*4ea0*/  ISETP.GE.AND P6, PT, R61, R184, PT ;  /* 0x000000b83d00720c */ /* 0x000fe20003fc6270 */
[----:B--2---:R-:W2:Y:S01]  /*4eb0*/  LDSM.16.M88.4 R44, [R201+0x6000] ;  /* 0x00600000c92c783b */ /* 0x004ea20000000200 */
[CC--:B----4-:R-:W-:Y:S01]  /*4ec0*/  FFMA.FTZ R178, R0.reuse, R51.reuse, R41 ;  /* 0x0000003300b27223 */ /* 0x0d0fe20000010029 */
[C---:B------:R-:W-:Y:S01]  /*4ed0*/  IADD3 R41, R5.reuse, 0x30, RZ ;  /* 0x0000003005297810 */ /* 0x040fe20007ffe0ff */
[----:B------:R-:W-:Y:S01]  /*4ee0*/  FFMA.FTZ R43, R0, R51, R43 ;  /* 0x00000033002b7223 */ /* 0x000fe2000001002b */
[----:B------:R-:W3:Y:S01]  /*4ef0*/  I2F R49, R42 ;  /* 0x0000002a00317306 */ /* 0x000ee20000201400 */
[----:B------:R-:W-:Y:S01]  /*4f00*/  IADD3 R51, R5, 0x38, RZ ;  /* 0x0000003805337810 */ /* 0x000fe20007ffe0ff */
[----:B------:R-:W-:Y:S01]  /*4f10*/  HMMA.16816.F32.BF16 R32, R8, R62, R32 ;  /* 0x0000003e0820723c */ /* 0x000fe20000041820 */
[----:B------:R-:W-:-:S02]  /*4f20*/  FSEL R178, R178, -INF , !P4 ;  /* 0xff800000b2b27808 */ /* 0x000fc40006000000 */
[----:B------:R-:W-:Y:S02]  /*4f30*/  FSEL R179, R43, -INF , !P2 ;  /* 0xff8000002bb37808 */ /* 0x000fe40005000000 */
[CC--:B------:R-:W-:Y:S02]  /*4f40*/  ISETP.GE.AND P4, PT, R41.reuse, R184.reuse, PT ;  /* 0x000000b82900720c */ /* 0x0c0fe40003f86270 */
[-C--:B------:R-:W-:Y:S01]  /*4f50*/  ISETP.GE.AND P2, PT, R41, R183.reuse, PT ;  /* 0x000000b72900720c */ /* 0x080fe20003f46270 */
[----:B------:R-:W-:Y:S01]  /*4f60*/  HMMA.16816.F32.BF16 R16, R8, R54, R16 ;  /* 0x000000360810723c */ /* 0x000fe20000041810 */
[----:B------:R-:W4:Y:S01]  /*4f70*/  I2F R41, R41 ;  /* 0x0000002900297306 */ /* 0x000f220000201400 */
[----:B------:R-:W-:Y:S02]  /*4f80*/  ISETP.GE.AND P3, PT, R61, R183, PT ;  /* 0x000000b73d00720c */ /* 0x000fe40003f66270 */
[----:B------:R-:W-:Y:S02]  /*4f90*/  FSEL R176, R176, -INF , !P5 ;  /* 0xff800000b0b07808 */ /* 0x000fe40006800000 */
[----:B------:R-:W-:-:S02]  /*4fa0*/  ISETP.GE.AND P5, PT, R60, R184, PT ;  /* 0x000000b83c00720c */ /* 0x000fc40003fa6270 */
[----:B------:R-:W-:Y:S01]  /*4fb0*/  ISETP.GE.AND P1, PT, R60, R183, PT ;  /* 0x000000b73c00720c */ /* 0x000fe20003f26270 */
[CC--:B---3--:R-:W-:Y:S01]  /*4fc0*/  FFMA.FTZ R142, R0.reuse, R49.reuse, R21 ;  /* 0x00000031008e7223 */ /* 0x0c8fe20000010015 */
[----:B------:R-:W-:Y:S01]  /*4fd0*/  HMMA.16816.F32.BF16 R80, R112, R106, R80 ;  /* 0x0000006a7050723c */ /* 0x000fe20000041850 */
[----:B------:R-:W-:-:S05]  /*4fe0*/  FFMA.FTZ R23, R0, R49, R23 ;  /* 0x0000003100177223 */ /* 0x000fca0000010017 */
[C---:B------:R-:W-:Y:S02]  /*4ff0*/  FFMA.FTZ R32, R0.reuse, R59, R32 ;  /* 0x0000003b00207223 */ /* 0x040fe40000010020 */
[C---:B----4-:R-:W-:Y:S01]  /*5000*/  FFMA.FTZ R20, R0.reuse, R41, R20 ;  /* 0x0000002900147223 */ /* 0x050fe20000010014 */
[C---:B-1----:R-:W-:Y:S01]  /*5010*/  HMMA.16816.F32.BF16 R92, R24.reuse, R28, R92 ;  /* 0x0000001c185c723c */ /* 0x042fe2000004185c */
[C---:B------:R-:W-:Y:S01]  /*5020*/  FFMA.FTZ R34, R0.reuse, R59, R34 ;  /* 0x0000003b00227223 */ /* 0x040fe20000010022 */
[----:B------:R-:W1:Y:S01]  /*5030*/  I2F R29, R51 ;  /* 0x00000033001d7306 */ /* 0x000e620000201400 */
[-C--:B------:R-:W-:Y:S01]  /*5040*/  FFMA.FTZ R33, R0, R40.reuse, R33 ;  /* 0x0000002800217223 */ /* 0x080fe20000010021 */
[----:B------:R-:W-:Y:S01]  /*5050*/  FSEL R66, R20, -INF , !P4 ;  /* 0xff80000014427808 */ /* 0x000fe20006000000 */
[----:B------:R-:W-:Y:S01]  /*5060*/  FFMA.FTZ R35, R0, R40, R35 ;  /* 0x0000002800237223 */ /* 0x000fe20000010023 */
[----:B------:R-:W-:Y:S01]  /*5070*/  FSEL R186, R32, -INF , !P6 ;  /* 0xff80000020ba7808 */ /* 0x000fe20007000000 */
[----:B------:R-:W-:Y:S01]  /*5080*/  FFMA.FTZ R22, R0, R41, R22 ;  /* 0x0000002900167223 */ /* 0x000fe20000010016 */
[----:B------:R-:W-:Y:S01]  /*5090*/  IADD3 R28, R5, 0x39, RZ ;  /* 0x00000039051c7810 */ /* 0x000fe20007ffe0ff */
[----:B------:R-:W-:Y:S01]  /*50a0*/  HMMA.16816.F32.BF16 R88, R24, R30, R88 ;  /* 0x0000001e1858723c */ /* 0x000fe20000041858 */
[----:B------:R-:W-:-:S02]  /*50b0*/  FSEL R141, R34, -INF , !P3 ;  /* 0xff800000228d7808 */ /* 0x000fc40005800000 */
[----:B------:R-:W3:Y:S01]  /*50c0*/  I2F R20, R28 ;  /* 0x0000001c00147306 */ /* 0x000ee20000201400 */
[CC--:B------:R-:W-:Y:S02]  /*50d0*/  ISETP.GE.AND P6, PT, R42.reuse, R184.reuse, PT ;  /* 0x000000b82a00720c */ /* 0x0c0fe40003fc6270 */
[----:B------:R-:W-:Y:S02]  /*50e0*/  ISETP.GE.AND P3, PT, R42, R183, PT ;  /* 0x000000b72a00720c */ /* 0x000fe40003f66270 */
[----:B------:R-:W-:Y:S01]  /*50f0*/  FSEL R174, R33, -INF , !P5 ;  /* 0xff80000021ae7808 */ /* 0x000fe20006800000 */
[C---:B--2---:R-:W-:Y:S01]  /*5100*/  HMMA.16816.F32.BF16 R40, R8.reuse, R44, R12 ;  /* 0x0000002c0828723c */ /* 0x044fe2000004180c */
[----:B------:R-:W-:Y:S01]  /*5110*/  FSEL R139, R35, -INF , !P1 ;  /* 0xff800000238b7808 */ /* 0x000fe20004800000 */
[----:B------:R-:W2:Y:S01]  /*5120*/  LDSM.16.M88.4 R12, [R201+0x6800] ;  /* 0x00680000c90c783b */ /* 0x000ea20000000200 */
[----:B------:R-:W-:Y:S01]  /*5130*/  FSEL R143, R22, -INF , !P2 ;  /* 0xff800000168f7808 */ /* 0x000fe20005000000 */
[CC--:B-1----:R-:W-:Y:S01]  /*5140*/  FFMA.FTZ R16, R0.reuse, R29.reuse, R16 ;  /* 0x0000001d00107223 */ /* 0x0c2fe20000010010 */
[----:B------:R-:W-:Y:S01]  /*5150*/  IADD3 R22, R5, 0x40, RZ ;  /* 0x0000004005167810 */ /* 0x000fe20007ffe0ff */
[----:B------:R-:W1:Y:S01]  /*5160*/  LDSM.16.M88.4 R32, [R199+0xb000] ;  /* 0x00b00000c720783b */ /* 0x000e620000000200 */
[C---:B------:R-:W-:Y:S01]  /*5170*/  FFMA.FTZ R18, R0.reuse, R29, R18 ;  /* 0x0000001d00127223 */ /* 0x040fe20000010012 */
[C---:B------:R-:W-:Y:S01]  /*5180*/  ISETP.GE.AND P5, PT, R51.reuse, R184, PT ;  /* 0x000000b83300720c */ /* 0x040fe20003fa6270 */
[----:B------:R-:W4:Y:S01]  /*5190*/  I2F R21, R22 ;  /* 0x0000001600157306 */ /* 0x000f220000201400 */
[CC--:B---3--:R-:W-:Y:S01]  /*51a0*/  FFMA.FTZ R17, R0.reuse, R20.reuse, R17 ;  /* 0x0000001400117223 */ /* 0x0c8fe20000010011 */
[----:B------:R-:W-:Y:S01]  /*51b0*/  ISETP.GE.AND P1, PT, R51, R183, PT ;  /* 0x000000b73300720c */ /* 0x000fe20003f26270 */
[----:B------:R-:W-:Y:S01]  /*51c0*/  FFMA.FTZ R149, R0, R20, R19 ;  /* 0x0000001400957223 */ /* 0x000fe20000010013 */
[----:B------:R-:W-:Y:S01]  /*51d0*/  ISETP.GE.AND P4, PT, R28, R184, PT ;  /* 0x000000b81c00720c */ /* 0x000fe20003f86270 */
[----:B------:R-:W-:Y:S01]  /*51e0*/  HMMA.16816.F32.BF16 R96, R8, R46, R96 ;  /* 0x0000002e0860723c */ /* 0x000fe20000041860 */
[----:B------:R-:W-:-:S02]  /*51f0*/  FSEL R146, R16, -INF , !P5 ;  /* 0xff80000010927808 */ /* 0x000fc40006800000 */
[----:B------:R-:W-:Y:S02]  /*5200*/  FSEL R155, R18, -INF , !P1 ;  /* 0xff800000129b7808 */ /* 0x000fe40004800000 */
[----:B------:R-:W-:Y:S02]  /*5210*/  FSEL R136, R17, -INF , !P4 ;  /* 0xff80000011887808 */ /* 0x000fe40006000000 */
[----:B------:R-:W3:Y:S01]  /*5220*/  LDSM.16.M88.4 R16, [R199+0xb800] ;  /* 0x00b80000c710783b */ /* 0x000ee20000000200 */
[----:B------:R-:W-:Y:S02]  /*5230*/  ISETP.GE.AND P2, PT, R28, R183, PT ;  /* 0x000000b71c00720c */ /* 0x000fe40003f46270 */
[----:B------:R-:W-:Y:S01]  /*5240*/  IADD3 R20, R5, 0x48, RZ ;  /* 0x0000004805147810 */ /* 0x000fe20007ffe0ff */
[-C--:B----4-:R-:W-:Y:S01]  /*5250*/  FFMA.FTZ R40, R0, R21.reuse, R40 ;  /* 0x0000001500287223 */ /* 0x090fe20000010028 */
[----:B------:R-:W-:Y:S01]  /*5260*/  FSEL R142, R142, -INF , !P6 ;  /* 0xff8000008e8e7808 */ /* 0x000fe20007000000 */
[----:B------:R-:W-:Y:S01]  /*5270*/  FFMA.FTZ R42, R0, R21, R42 ;  /* 0x00000015002a7223 */ /* 0x000fe2000001002a */
[----:B------:R-:W-:Y:S01]  /*5280*/  FSEL R157, R23, -INF , !P3 ;  /* 0xff800000179d7808 */ /* 0x000fe20005800000 */
[----:B------:R4:W5:Y:S01]  /*5290*/  I2F R31, R20 ;  /* 0x00000014001f7306 */ /* 0x0009620000201400 */
[----:B------:R-:W-:-:S02]  /*52a0*/  FSEL R149, R149, -INF , !P2 ;  /* 0xff80000095957808 */ /* 0x000fc40005000000 */
[CC--:B------:R-:W-:Y:S02]  /*52b0*/  ISETP.GE.AND P6, PT, R22.reuse, R184.reuse, PT ;  /* 0x000000b81600720c */ /* 0x0c0fe40003fc6270 */
[-C--:B------:R-:W-:Y:S02]  /*52c0*/  ISETP.GE.AND P3, PT, R22, R183.reuse, PT ;  /* 0x000000b71600720c */ /* 0x080fe40003f66270 */
[CC--:B------:R-:W-:Y:S02]  /*52d0*/  ISETP.GE.AND P4, PT, R20.reuse, R184.reuse, PT ;  /* 0x000000b81400720c */ /* 0x0c0fe40003f86270 */
[----:B------:R-:W-:Y:S02]  /*52e0*/  ISETP.GE.AND P2, PT, R20, R183, PT ;  /* 0x000000b71400720c */ /* 0x000fe40003f46270 */
[C---:B------:R-:W-:Y:S01]  /*52f0*/  IADD3 R29, R5.reuse, 0x41, RZ ;  /* 0x00000041051d7810 */ /* 0x040fe20007ffe0ff */
[----:B--2---:R-:W-:Y:S01]  /*5300*/  HMMA.16816.F32.BF16 R92, R8, R12, R92 ;  /* 0x0000000c085c723c */ /* 0x004fe2000004185c */
[----:B------:R-:W-:Y:S01]  /*5310*/  IADD3 R28, R5, 0x49, RZ ;  /* 0x00000049051c7810 */ /* 0x000fe20007ffe0ff */
[----:B----4-:R-:W2:Y:S01]  /*5320*/  LDSM.16.M88.4 R20, [R201+0x7000] ;  /* 0x00700000c914783b */ /* 0x010ea20000000200 */
[C---:B------:R-:W-:Y:S01]  /*5330*/  ISETP.GE.AND P5, PT, R29.reuse, R184, PT ;  /* 0x000000b81d00720c */ /* 0x040fe20003fa6270 */
[C---:B-----5:R-:W-:Y:S01]  /*5340*/  FFMA.FTZ R96, R0.reuse, R31, R96 ;  /* 0x0000001f00607223 */ /* 0x060fe20000010060 */
[----:B------:R-:W-:Y:S01]  /*5350*/  ISETP.GE.AND P1, PT, R29, R183, PT ;  /* 0x000000b71d00720c */ /* 0x000fe20003f26270 */
[----:B------:R-:W-:Y:S01]  /*5360*/  FFMA.FTZ R98, R0, R31, R98 ;  /* 0x0000001f00627223 */ /* 0x000fe20000010062 */
[----:B------:R-:W4:Y:S01]  /*5370*/  I2F R29, R29 ;  /* 0x0000001d001d7306 */ /* 0x000f220000201400 */
[----:B-1----:R-:W-:Y:S01]  /*5380*/  HMMA.16816.F32.BF16 R84, R24, R32, R84 ;  /* 0x000000201854723c */ /* 0x002fe20000041854 */
[----:B------:R-:W-:-:S02]  /*5390*/  FSEL R162, R40, -INF , !P6 ;  /* 0xff80000028a27808 */ /* 0x000fc40007000000 */
[----:B------:R-:W-:Y:S02]  /*53a0*/  FSEL R175, R42, -INF , !P3 ;  /* 0xff8000002aaf7808 */ /* 0x000fe40005800000 */
[C---:B------:R-:W-:Y:S02]  /*53b0*/  ISETP.GE.AND P6, PT, R28.reuse, R184, PT ;  /* 0x000000b81c00720c */ /* 0x040fe40003fc6270 */
[----:B------:R-:W-:Y:S01]  /*53c0*/  IADD3 R32, R5, 0x50, RZ ;  /* 0x0000005005207810 */ /* 0x000fe20007ffe0ff */
[----:B------:R-:W-:Y:S01]  /*53d0*/  HMMA.16816.F32.BF16 R88, R8, R14, R88 ;  /* 0x0000000e0858723c */ /* 0x000fe20000041858 */
[----:B------:R-:W1:Y:S01]  /*53e0*/  LDSM.16.M88.4 R12, [R201+0x7800] ;  /* 0x00780000c90c783b */ /* 0x000e620000000200 */
[----:B------:R-:W-:Y:S01]  /*53f0*/  ISETP.GE.AND P3, PT, R28, R183, PT ;  /* 0x000000b71c00720c */ /* 0x000fe20003f66270 */
[----:B------:R-:W-:-:S04]  /*5400*/  DEPBAR.LE SB0, 0x0 ;  /* 0x000080000000791a */ /* 0x000fc80000000000 */
[----:B------:R-:W5:Y:S01]  /*5410*/  I2F R28, R28 ;  /* 0x0000001c001c7306 */ /* 0x000f620000201400 */
[CC--:B----4-:R-:W-:Y:S01]  /*5420*/  FFMA.FTZ R41, R0.reuse, R29.reuse, R41 ;  /* 0x0000001d00297223 */ /* 0x0d0fe20000010029 */
[C---:B---3--:R-:W-:Y:S01]  /*5430*/  HMMA.16816.F32.BF16 R76, R24.reuse, R16, R76 ;  /* 0x00000010184c723c */ /* 0x048fe2000004184c */
[----:B------:R-:W-:Y:S01]  /*5440*/  FFMA.FTZ R43, R0, R29, R43 ;  /* 0x0000001d002b7223 */ /* 0x000fe2000001002b */
[----:B------:R-:W-:Y:S02]  /*5450*/  IADD3 R33, R5, 0x51, RZ ;  /* 0x0000005105217810 */ /* 0x000fe40007ffe0ff */
[----:B------:R-:W-:Y:S02]  /*5460*/  FSEL R156, R41, -INF , !P5 ;  /* 0xff800000299c7808 */ /* 0x000fe40006800000 */
[----:B------:R-:W3:Y:S01]  /*5470*/  I2F R29, R32 ;  /* 0x00000020001d7306 */ /* 0x000ee20000201400 */
[----:B------:R-:W-:Y:S01]  /*5480*/  FSEL R161, R43, -INF , !P1 ;  /* 0xff8000002ba17808 */ /* 0x000fe20004800000 */
[----:B------:R-:W-:Y:S01]  /*5490*/  HMMA.16816.F32.BF16 R80, R24, R34, R80 ;  /* 0x000000221850723c */ /* 0x000fe20000041850 */
[----:B------:R-:W-:-:S02]  /*54a0*/  ISETP.GE.AND P5, PT, R32, R184, PT ;  /* 0x000000b82000720c */ /* 0x000fc40003fa6270 */
[----:B------:R-:W-:Y:S02]  /*54b0*/  ISETP.GE.AND P1, PT, R32, R183, PT ;  /* 0x000000b72000720c */ /* 0x000fe40003f26270 */
[----:B------:R-:W-:Y:S01]  /*54c0*/  FSEL R158, R96, -INF , !P4 ;  /* 0xff800000609e7808 */ /* 0x000fe20006000000 */
[CC--:B-----5:R-:W-:Y:S01]  /*54d0*/  FFMA.FTZ R97, R0.reuse, R28.reuse, R97 ;  /* 0x0000001c00617223 */ /* 0x0e0fe20000010061 */
[----:B------:R-:W4:Y:S01]  /*54e0*/  I2F R30, R33 ;  /* 0x00000021001e7306 */ /* 0x000f220000201400 */
[----:B------:R-:W-:Y:S01]  /*54f0*/  HMMA.16816.F32.BF16 R72, R24, R18, R72 ;  /* 0x000000121848723c */ /* 0x000fe20000041848 */
[----:B------:R-:W-:Y:S01]  /*5500*/  FFMA.FTZ R99, R0, R28, R99 ;  /* 0x0000001c00637223 */ /* 0x000fe20000010063 */
[----:B------:R-:W-:Y:S02]  /*5510*/  IADD3 R28, R5, 0x59, RZ ;  /* 0x00000059051c7810 */ /* 0x000fe40007ffe0ff */
[----:B------:R-:W-:Y:S01]  /*5520*/  FSEL R171, R98, -INF , !P2 ;  /* 0xff80000062ab7808 */ /* 0x000fe20005000000 */
[----:B---3--:R-:W-:-:S02]  /*5530*/  FFMA.FTZ R92, R0, R29, R92 ;  /* 0x0000001d005c7223 */ /* 0x008fc4000001005c */
[----:B------:R-:W3:Y:S01]  /*5540*/  I2F R16, R28 ;  /* 0x0000001c00107306 */ /* 0x000ee20000201400 */
[C---:B--2---:R-:W-:Y:S01]  /*5550*/  HMMA.16816.F32.BF16 R84, R8.reuse, R20, R84 ;  /* 0x000000140854723c */ /* 0x044fe20000041854 */
[C---:B------:R-:W-:Y:S01]  /*5560*/  FFMA.FTZ R94, R0.reuse, R29, R94 ;  /* 0x0000001d005e7223 */ /* 0x040fe2000001005e */
[C---:B------:R-:W-:Y:S02]  /*5570*/  IADD3 R29, R5.reuse, 0x60, RZ ;  /* 0x00000060051d7810 */ /* 0x040fe40007ffe0ff */
[C---:B------:R-:W-:Y:S02]  /*5580*/  IADD3 R32, R5.reuse, 0x58, RZ ;  /* 0x0000005805207810 */ /* 0x040fe40007ffe0ff */
[C---:B------:R-:W-:Y:S01]  /*5590*/  IADD3 R18, R5.reuse, 0x70, RZ ;  /* 0x0000007005127810 */ /* 0x040fe20007ffe0ff */
[----:B------:R-:W2:Y:S01]  /*55a0*/  I2F R17, R29 ;  /* 0x0000001d00117306 */ /* 0x000ea20000201400 */
[----:B------:R-:W-:Y:S01]  /*55b0*/  IADD3 R21, R5, 0x61, RZ ;  /* 0x0000006105157810 */ /* 0x000fe20007ffe0ff */
[----:B-1----:R-:W-:Y:S01]  /*55c0*/  HMMA.16816.F32.BF16 R76, R8, R12, R76 ;  /* 0x0000000c084c723c */ /* 0x002fe2000004184c */
[C---:B----4-:R-:W-:Y:S01]  /*55d0*/  FFMA.FTZ R93, R0.reuse, R30, R93 ;  /* 0x0000001e005d7223 */ /* 0x050fe2000001005d */
[C---:B------:R-:W-:Y:S01]  /*55e0*/  ISETP.GE.AND P4, PT, R33.reuse, R184, PT ;  /* 0x000000b82100720c */ /* 0x040fe20003f86270 */
[----:B------:R-:W-:Y:S01]  /*55f0*/  FFMA.FTZ R95, R0, R30, R95 ;  /* 0x0000001e005f7223 */ /* 0x000fe2000001005f */
[----:B------:R-:W-:-:S02]  /*5600*/  ISETP.GE.AND P2, PT, R33, R183, PT ;  /* 0x000000b72100720c */ /* 0x000fc40003f46270 */
[----:B------:R-:W1:Y:S01]  /*5610*/  I2F R31, R32 ;  /* 0x00000020001f7306 */ /* 0x000e620000201400 */
[CC--:B---3--:R-:W-:Y:S01]  /*5620*/  FFMA.FTZ R89, R0.reuse, R16.reuse, R89 ;  /* 0x0000001000597223 */ /* 0x0c8fe20000010059 */
[C---:B------:R-:W-:Y:S01]  /*5630*/  HMMA.16816.F32.BF16 R80, R8.reuse, R22, R80 ;  /* 0x000000160850723c */ /* 0x040fe20000041850 */
[C---:B------:R-:W-:Y:S01]  /*5640*/  FFMA.FTZ R91, R0.reuse, R16, R91 ;  /* 0x00000010005b7223 */ /* 0x040fe2000001005b */
[----:B------:R-:W-:Y:S02]  /*5650*/  IADD3 R16, R5, 0x69, RZ ;  /* 0x0000006905107810 */ /* 0x000fe40007ffe0ff */
[----:B------:R-:W-:Y:S02]  /*5660*/  FSEL R160, R97, -INF , !P6 ;  /* 0xff80000061a07808 */ /* 0x000fe40007000000 */
[----:B------:R-:W3:Y:S01]  /*5670*/  I2F R20, R21 ;  /* 0x0000001500147306 */ /* 0x000ee20000201400 */
[CC--:B--2---:R-:W-:Y:S01]  /*5680*/  FFMA.FTZ R84, R0.reuse, R17.reuse, R84 ;  /* 0x0000001100547223 */ /* 0x0c4fe20000010054 */
[----:B------:R-:W-:Y:S01]  /*5690*/  HMMA.16816.F32.BF16 R72, R8, R14, R72 ;  /* 0x0000000e0848723c */ /* 0x000fe20000041848 */
[----:B------:R-:W-:Y:S01]  /*56a0*/  FFMA.FTZ R86, R0, R17, R86 ;  /* 0x0000001100567223 */ /* 0x000fe20000010056 */
[----:B------:R-:W-:-:S02]  /*56b0*/  FSEL R165, R99, -INF , !P3 ;  /* 0xff80000063a57808 */ /* 0x000fc40005800000 */
[-C--:B------:R-:W-:Y:S02]  /*56c0*/  ISETP.GE.AND P6, PT, R32, R184.reuse, PT ;  /* 0x000000b82000720c */ /* 0x080fe40003fc6270 */
[----:B------:R-:W2:Y:S01]  /*56d0*/  I2F R17, R18 ;  /* 0x0000001200117306 */ /* 0x000ea20000201400 */
[----:B------:R-:W-:Y:S01]  /*56e0*/  IADD3 R8, R5, 0x78, RZ ;  /* 0x0000007805087810 */ /* 0x000fe20007ffe0ff */
[----:B-1----:R-:W-:Y:S01]  /*56f0*/  FFMA.FTZ R88, R0, R31, R88 ;  /* 0x0000001f00587223 */ /* 0x002fe20000010058 */
[----:B------:R-:W-:Y:S01]  /*5700*/  ISETP.GE.AND P3, PT, R32, R183, PT ;  /* 0x000000b72000720c */ /* 0x000fe20003f66270 */
[C---:B------:R-:W-:Y:S01]  /*5710*/  FFMA.FTZ R90, R0.reuse, R31, R90 ;  /* 0x0000001f005a7223 */ /* 0x040fe2000001005a */
[----:B------:R-:W-:Y:S02]  /*5720*/  FSEL R168, R93, -INF , !P4 ;  /* 0xff8000005da87808 */ /* 0x000fe40006000000 */
[----:B------:R-:W-:Y:S01]  /*5730*/  FSEL R167, R95, -INF , !P2 ;  /* 0xff8000005fa77808 */ /* 0x000fe20005000000 */
[----:B------:R-:W1:Y:S01]  /*5740*/  I2F R12, R16 ;  /* 0x00000010000c7306 */ /* 0x000e620000201400 */
[C---:B------:R-:W-:Y:S01]  /*5750*/  ISETP.GE.AND P4, PT, R29.reuse, R184, PT ;  /* 0x000000b81d00720c */ /* 0x040fe20003f86270 */
[CC--:B---3--:R-:W-:Y:S01]  /*5760*/  FFMA.FTZ R85, R0.reuse, R20.reuse, R85 ;  /* 0x0000001400557223 */ /* 0x0c8fe20000010055 */
[----:B------:R-:W-:Y:S01]  /*5770*/  ISETP.GE.AND P2, PT, R29, R183, PT ;  /* 0x000000b71d00720c */ /* 0x000fe20003f46270 */
[----:B------:R-:W-:Y:S01]  /*5780*/  FFMA.FTZ R87, R0, R20, R87 ;  /* 0x0000001400577223 */ /* 0x000fe20000010057 */
[----:B------:R-:W-:-:S02]  /*5790*/  IADD3 R22, R5, 0x68, RZ ;  /* 0x0000006805167810 */ /* 0x000fc40007ffe0ff */
[----:B------:R-:W-:Y:S01]  /*57a0*/  FSEL R166, R88, -INF , !P6 ;  /* 0xff80000058a67808 */ /* 0x000fe20007000000 */
[----:B------:R-:W3:Y:S01]  /*57b0*/  I2F R11, R8 ;  /* 0x00000008000b7306 */ /* 0x000ee20000201400 */
[----:B------:R-:W-:Y:S01]  /*57c0*/  FSEL R163, R90, -INF , !P3 ;  /* 0xff8000005aa37808 */ /* 0x000fe20005800000 */
[CC--:B--2---:R-:W-:Y:S01]  /*57d0*/  FFMA.FTZ R76, R0.reuse, R17.reuse, R76 ;  /* 0x00000011004c7223 */ /* 0x0c4fe2000001004c */
[C---:B------:R-:W-:Y:S01]  /*57e0*/  ISETP.GE.AND P6, PT, R21.reuse, R184, PT ;  /* 0x000000b81500720c */ /* 0x040fe20003fc6270 */
[----:B------:R-:W-:Y:S01]  /*57f0*/  FFMA.FTZ R67, R0, R17, R78 ;  /* 0x0000001100437223 */ /* 0x000fe2000001004e */
[-C--:B------:R-:W-:Y:S02]  /*5800*/  ISETP.GE.AND P3, PT, R21, R183.reuse, PT ;  /* 0x000000b71500720c */ /* 0x080fe40003f66270 */
[----:B------:R-:W-:Y:S01]  /*5810*/  FSEL R154, R84, -INF , !P4 ;  /* 0xff800000549a7808 */ /* 0x000fe20006000000 */
[----:B------:R-:W2:Y:S01]  /*5820*/  I2F R19, R22 ;  /* 0x0000001600137306 */ /* 0x000ea20000201400 */
[----:B------:R-:W-:Y:S01]  /*5830*/  FSEL R153, R86, -INF , !P2 ;  /* 0xff80000056997808 */ /* 0x000fe20005000000 */
[----:B-1----:R-:W-:Y:S01]  /*5840*/  FFMA.FTZ R81, R0, R12, R81 ;  /* 0x0000000c00517223 */ /* 0x002fe20000010051 */
[----:B------:R-:W-:Y:S01]  /*5850*/  ISETP.GE.AND P4, PT, R16, R184, PT ;  /* 0x000000b81000720c */ /* 0x000fe20003f86270 */
[----:B------:R-:W-:Y:S01]  /*5860*/  FFMA.FTZ R83, R0, R12, R83 ;  /* 0x0000000c00537223 */ /* 0x000fe20000010053 */
[----:B------:R-:W-:-:S02]  /*5870*/  ISETP.GE.AND P2, PT, R16, R183, PT ;  /* 0x000000b71000720c */ /* 0x000fc40003f46270 */
[----:B------:R-:W-:Y:S01]  /*5880*/  IADD3 R16, R5, 0x71, RZ ;  /* 0x0000007105107810 */ /* 0x000fe20007ffe0ff */
[----:B------:R-:W1:Y:S01]  /*5890*/  I2F R9, R5 ;  /* 0x0000000500097306 */ /* 0x000e620000201400 */
[----:B------:R-:W-:Y:S01]  /*58a0*/  FSEL R152, R85, -INF , !P6 ;  /* 0xff80000055987808 */ /* 0x000fe20007000000 */
[CC--:B---3--:R-:W-:Y:S01]  /*58b0*/  FFMA.FTZ R72, R0.reuse, R11.reuse, R72 ;  /* 0x0000000b00487223 */ /* 0x0c8fe20000010048 */
[----:B------:R-:W-:Y:S01]  /*58c0*/  FSEL R151, R87, -INF , !P3 ;  /* 0xff80000057977808 */ /* 0x000fe20005800000 */
[----:B------:R-:W-:Y:S01]  /*58d0*/  FFMA.FTZ R63, R0, R11, R74 ;  /* 0x0000000b003f7223 */ /* 0x000fe2000001004a */
[C---:B------:R-:W-:Y:S02]  /*58e0*/  ISETP.GE.AND P6, PT, R18.reuse, R184, PT ;  /* 0x000000b81200720c */ /* 0x040fe40003fc6270 */
[----:B------:R-:W-:Y:S01]  /*58f0*/  ISETP.GE.AND P3, PT, R18, R183, PT ;  /* 0x000000b71200720c */ /* 0x000fe20003f66270 */
[----:B------:R-:W3:Y:S01]  /*5900*/  I2F R13, R16 ;  /* 0x00000010000d7306 */ /* 0x000ee20000201400 */
[----:B------:R-:W-:Y:S01]  /*5910*/  IADD3 R10, R5, 0x79, RZ ;  /* 0x00000079050a7810 */ /* 0x000fe20007ffe0ff */
[-C--:B--2---:R-:W-:Y:S01]  /*5920*/  FFMA.FTZ R80, R0, R19.reuse, R80 ;  /* 0x0000001300507223 */ /* 0x084fe20000010050 */
[----:B------:R-:W-:Y:S01]  /*5930*/  FSEL R144, R76, -INF , !P6 ;  /* 0xff8000004c907808 */ /* 0x000fe20007000000 */
[----:B------:R-:W-:Y:S01]  /*5940*/  FFMA.FTZ R82, R0, R19, R82 ;  /* 0x0000001300527223 */ /* 0x000fe20000010052 */
[----:B------:R-:W-:-:S02]  /*5950*/  FSEL R67, R67, -INF , !P3 ;  /* 0xff80000043437808 */ /* 0x000fc40005800000 */
[CC--:B------:R-:W-:Y:S01]  /*5960*/  ISETP.GE.AND P6, PT, R5.reuse, R184.reuse, PT ;  /* 0x000000b80500720c */ /* 0x0c0fe20003fc6270 */
[----:B-1----:R-:W-:Y:S01]  /*5970*/  FFMA.FTZ R58, R0, R9, R58 ;  /* 0x00000009003a7223 */ /* 0x002fe2000001003a */
[----:B------:R-:W-:Y:S01]  /*5980*/  BAR.SYNC.DEFER_BLOCKING 0x0 ;  /* 0x0000000000007b1d */ /* 0x000fe20000010000 */
[----:B------:R-:W-:Y:S02]  /*5990*/  ISETP.GE.AND P3, PT, R5, R183, PT ;  /* 0x000000b70500720c */ /* 0x000fe40003f66270 */
[----:B------:R-:W-:Y:S02]  /*59a0*/  FSEL R148, R81, -INF , !P4 ;  /* 0xff80000051947808 */ /* 0x000fe40006000000 */
[----:B------:R-:W-:Y:S01]  /*59b0*/  FSEL R170, R92, -INF , !P5 ;  /* 0xff8000005caa7808 */ /* 0x000fe20006800000 */
[----:B------:R-:W1:Y:S01]  /*59c0*/  I2F R5, R10 ;  /* 0x0000000a00057306 */ /* 0x000e620000201400 */
[----:B------:R-:W-:Y:S01]  /*59d0*/  FSEL R169, R94, -INF , !P1 ;  /* 0xff8000005ea97808 */ /* 0x000fe20004800000 */
[-C--:B---3--:R-:W-:Y:S01]  /*59e0*/  FFMA.FTZ R77, R0, R13.reuse, R77 ;  /* 0x0000000d004d7223 */ /* 0x088fe2000001004d */
[-C--:B------:R-:W-:Y:S01]  /*59f0*/  ISETP.GE.AND P4, PT, R8, R184.reuse, PT ;  /* 0x000000b80800720c */ /* 0x080fe20003f86270 */
[----:B------:R-:W-:Y:S01]  /*5a00*/  FFMA.FTZ R65, R0, R13, R79 ;  /* 0x0000000d00417223 */ /* 0x000fe2000001004f */
[----:B------:R-:W-:-:S02]  /*5a10*/  ISETP.GE.AND P5, PT, R28, R184, PT ;  /* 0x000000b81c00720c */ /* 0x000fc40003fa6270 */
[----:B------:R-:W-:Y:S02]  /*5a20*/  ISETP.GE.AND P1, PT, R28, R183, PT ;  /* 0x000000b71c00720c */ /* 0x000fe40003f26270 */
[----:B------:R-:W-:Y:S02]  /*5a30*/  FSEL R138, R72, -INF , !P4 ;  /* 0xff800000488a7808 */ /* 0x000fe40006000000 */
[----:B------:R-:W-:Y:S02]  /*5a40*/  FSEL R164, R89, -INF , !P5 ;  /* 0xff80000059a47808 */ /* 0x000fe40006800000 */
[----:B------:R-:W-:Y:S02]  /*5a50*/  FSEL R159, R91, -INF , !P1 ;  /* 0xff8000005b9f7808 */ /* 0x000fe40004800000 */
[----:B------:R-:W-:Y:S01]  /*5a60*/  ISETP.GE.AND P4, PT, R185, 0x2, PT ;  /* 0x00000002b900780c */ /* 0x000fe20003f86270 */
[-C--:B-1----:R-:W-:Y:S01]  /*5a70*/  FFMA.FTZ R64, R0, R5.reuse, R73 ;  /* 0x0000000500407223 */ /* 0x082fe20000010049 */
[----:B------:R-:W-:Y:S01]  /*5a80*/  ISETP.GE.AND P5, PT, R22, R184, PT ;  /* 0x000000b81600720c */ /* 0x000fe20003fa6270 */
[----:B------:R-:W-:Y:S01]  /*5a90*/  FFMA.FTZ R61, R0, R5, R75 ;  /* 0x00000005003d7223 */ /* 0x000fe2000001004b */
[----:B------:R-:W-:-:S02]  /*5aa0*/  ISETP.GE.AND P1, PT, R22, R183, PT ;  /* 0x000000b71600720c */ /* 0x000fc40003f26270 */
[----:B------:R-:W-:Y:S02]  /*5ab0*/  FSEL R150, R80, -INF , !P5 ;  /* 0xff80000050967808 */ /* 0x000fe40006800000 */
[----:B------:R-:W-:Y:S02]  /*5ac0*/  FSEL R147, R82, -INF , !P1 ;  /* 0xff80000052937808 */ /* 0x000fe40004800000 */
[C---:B------:R-:W-:Y:S02]  /*5ad0*/  ISETP.GE.AND P5, PT, R16.reuse, R184, PT ;  /* 0x000000b81000720c */ /* 0x040fe40003fa6270 */
[-C--:B------:R-:W-:Y:S02]  /*5ae0*/  ISETP.GE.AND P1, PT, R16, R183.reuse, PT ;  /* 0x000000b71000720c */ /* 0x080fe40003f26270 */
[----:B------:R-:W-:Y:S02]  /*5af0*/  FSEL R145, R83, -INF , !P2 ;  /* 0xff80000053917808 */ /* 0x000fe40005000000 */
[----:B------:R-:W-:Y:S01]  /*5b00*/  ISETP.GE.AND P2, PT, R8, R183, PT ;  /* 0x000000b70800720c */ /* 0x000fe20003f46270 */
[----:B------:R-:W-:Y:S01]  /*5b10*/  FFMA.FTZ R8, R0, R9, R56 ;  /* 0x0000000900087223 */ /* 0x000fe20000010038 */
[----:B------:R-:W-:-:S02]  /*5b20*/  FSEL R140, R77, -INF , !P5 ;  /* 0xff8000004d8c7808 */ /* 0x000fc40006800000 */
[----:B------:R-:W-:Y:S02]  /*5b30*/  FSEL R65, R65, -INF , !P1 ;  /* 0xff80000041417808 */ /* 0x000fe40004800000 */
[C---:B------:R-:W-:Y:S02]  /*5b40*/  ISETP.GE.AND P5, PT, R10.reuse, R184, PT ;  /* 0x000000b80a00720c */ /* 0x040fe40003fa6270 */
[----:B------:R-:W-:Y:S02]  /*5b50*/  ISETP.GE.AND P1, PT, R10, R183, PT ;  /* 0x000000b70a00720c */ /* 0x000fe40003f26270 */
[----:B------:R-:W-:Y:S02]  /*5b60*/  FSEL R63, R63, -INF , !P2 ;  /* 0xff8000003f3f7808 */ /* 0x000fe40005000000 */
[----:B------:R-:W-:Y:S02]  /*5b70*/  FSEL R8, R8, -INF , !P6 ;  /* 0xff80000008087808 */ /* 0x000fe40007000000 */
[----:B------:R-:W-:-:S02]  /*5b80*/  FSEL R5, R58, -INF , !P3 ;  /* 0xff8000003a057808 */ /* 0x000fc40005800000 */
[----:B------:R-:W-:Y:S02]  /*5b90*/  FSEL R64, R64, -INF , !P5 ;  /* 0xff80000040407808 */ /* 0x000fe40006800000 */
[----:B------:R-:W-:Y:S01]  /*5ba0*/  FSEL R61, R61, -INF , !P1 ;  /* 0xff8000003d3d7808 */ /* 0x000fe20004800000 */
[----:B------:R-:W-:Y:S05]  /*5bb0*/  @!P4 BRA `(.L_x_2448) ;  /* 0x00000e200000c947 */ /* 0x000fea0003800000 */
[----:B------:R-:W-:Y:S05]  /*5bc0*/  @!P0 BRA `(.L_x_2449) ;  /* 0x0000039000008947 */ /* 0x000fea0003800000 */
[----:B------:R-:W1:Y:S01]  /*5bd0*/  I2F.RP R15, R135 ;  /* 0x00000087000f7306 */ /* 0x000e620000209400 */
[C---:B------:R-:W-:Y:S02]  /*5be0*/  IADD3 R14, R37.reuse, -0x80, RZ ;  /* 0xffffff80250e7810 */ /* 0x040fe40007ffe0ff */
[----:B------:R-:W-:Y:S02]  /*5bf0*/  IABS R11, R37 ;  /* 0x00000025000b7213 */ /* 0x000fe40000000000 */
[----:B------:R-:W-:Y:S02]  /*5c00*/  IABS R9, R14 ;  /* 0x0000000e00097213 */ /* 0x000fe40000000000 */
[----:B------:R-:W-:-:S02]  /*5c10*/  LOP3.LUT R37, R37, c[0x0][0x2d0], RZ, 0x3c, !PT ;  /* 0x0000b40025257a12 */ /* 0x000fc400078e3cff */
        /* <DEDUP_REMOVED lines=52> */
.L_x_2449:
[----:B------:R-:W-:-:S04]  /*5f60*/  LEA R13, -R134, RZ, 0x7 ;  /* 0x000000ff860d7211 */ /* 0x000fc800078e39ff */
[----:B------:R-:W-:Y:S02]  /*5f70*/  SHF.R.S32.HI R14, RZ, 0x1f, R13 ;  /* 0x0000001fff0e7819 */ /* 0x000fe4000001140d */
.L_x_2450:
        /* <DEDUP_REMOVED lines=162> */
.L_x_2452:
[----:B------:R-:W-:Y:S05]  /*69a0*/  BSYNC B0 ;  /* 0x0000000000007941 */ /* 0x000fea0003800000 */
.L_x_2451:
[----:B------:R-:W0:Y:S01]  /*69b0*/  LDGDEPBAR ;  /* 0x00000000000079af */ /* 0x000e220000000000 */
[----:B------:R-:W-:-:S04]  /*69c0*/  IADD3 R180, P1, R13, R180, RZ ;  /* 0x000000b40db47210 */ /* 0x000fc80007f3e0ff */
[----:B------:R-:W-:Y:S02]  /*69d0*/  IADD3.X R181, R14, R181, RZ, P1, !PT ;  /* 0x000000b50eb57210 */ /* 0x000fe40000ffe4ff */
.L_x_2448:
        /* <DEDUP_REMOVED lines=63> */
[----:B------:R-:W2:Y:S03]  /*6dd0*/  SHFL.BFLY PT, R10, R11, 0x2, 0x1f ;  /* 0x0c401f000b0a7f89 */ /* 0x000ea600000e0000 */
[-C--:B------:R-:W-:Y:S01]  /*6de0*/  LEA R198, R3, R200.reuse, 0x1 ;  /* 0x000000c803c67211 */ /* 0x080fe200078e08ff */
[----:B------:R-:W3:Y:S01]  /*6df0*/  SHFL.BFLY PT, R9, R12, 0x2, 0x1f ;  /* 0x0c401f000c097f89 */ /* 0x000ee200000e0000 */
[----:B------:R-:W-:-:S02]  /*6e00*/  LEA R197, R2, R200, 0x1 ;  /* 0x000000c802c57211 */ /* 0x000fc400078e08ff */
[----:B------:R-:W-:Y:S01]  /*6e10*/  LEA R196, R2, R198, 0x1 ;  /* 0x000000c602c47211 */ /* 0x000fe200078e08ff */
[----:B------:R-:W-:Y:S04]  /*6e20*/  LDSM.16.MT88.4 R96, [R200+0x10000] ;  /* 0x01000000c860783b */ /* 0x000fe80000004200 */
[----:B------:R-:W-:Y:S04]  /*6e30*/  LDSM.16.MT88.4 R88, [R196+0xc000] ;  /* 0x00c00000c458783b */ /* 0x000fe80000004200 */
[----:B------:R-:W-:Y:S04]  /*6e40*/  LDSM.16.MT88.4 R124, [R200+0xc000] ;  /* 0x00c00000c87c783b */ /* 0x000fe80000004200 */
[----:B------:R-:W-:Y:S01]  /*6e50*/  LDSM.16.MT88.4 R72, [R198+0xc000] ;  /* 0x00c00000c648783b */ /* 0x000fe20000004200 */
[----:B--2---:R-:W-:-:S03]  /*6e60*/  FMNMX.FTZ R10, R11, R10, !PT ;  /* 0x0000000a0b0a7209 */ /* 0x004fc60007810000 */
[----:B------:R-:W-:Y:S01]  /*6e70*/  LDSM.16.MT88.4 R80, [R197+0xc000] ;  /* 0x00c00000c550783b */ /* 0x000fe20000004200 */
[----:B---3--:R-:W-:-:S03]  /*6e80*/  FMNMX.FTZ R9, R12, R9, !PT ;  /* 0x000000090c097209 */ /* 0x008fc60007810000 */
[----:B------:R-:W2:Y:S04]  /*6e90*/  SHFL.BFLY PT, R133, R10, 0x1, 0x1f ;  /* 0x0c201f000a857f89 */ /* 0x000ea800000e0000 */
[----:B------:R-:W3:Y:S04]  /*6ea0*/  SHFL.BFLY PT, R132, R9, 0x1, 0x1f ;  /* 0x0c201f0009847f89 */ /* 0x000ee800000e0000 */
[----:B------:R-:W-:Y:S04]  /*6eb0*/  LDSM.16.MT88.4 R120, [R197+0x10000] ;  /* 0x01000000c578783b */ /* 0x000fe80000004200 */
[----:B------:R-:W-:Y:S04]  /*6ec0*/  LDSM.16.MT88.4 R12, [R196+0xc800] ;  /* 0x00c80000c40c783b */ /* 0x000fe80000004200 */
[----:B-1----:R-:W-:Y:S04]  /*6ed0*/  LDSM.16.MT88.4 R24, [R200+0xc800] ;  /* 0x00c80000c818783b */ /* 0x002fe80000004200 */
[----:B------:R-:W-:Y:S01]  /*6ee0*/  LDSM.16.MT88.4 R20, [R198+0xc800] ;  /* 0x00c80000c614783b */ /* 0x000fe20000004200 */
[----:B--2---:R-:W-:-:S03]  /*6ef0*/  FMNMX.FTZ R133, R10, R133, !PT ;  /* 0x000000850a857209 */ /* 0x004fc60007810000 */
[----:B------:R-:W-:Y:S01]  /*6f00*/  LDSM.16.MT88.4 R16, [R197+0xc800] ;  /* 0x00c80000c510783b */ /* 0x000fe20000004200 */
[----:B---3--:R-:W-:Y:S01]  /*6f10*/  FMNMX.FTZ R132, R9, R132, !PT ;  /* 0x0000008409847209 */ /* 0x008fe20007810000 */
        /* <DEDUP_REMOVED lines=11> */
[--C-:B------:R-:W-:Y:S01]  /*6fd0*/  FFMA.FTZ R56, R68, c[0x0][0x23c], -R137.reuse ;  /* 0x00008f0044387a23 */ /* 0x100fe20000010889 */
[----:B------:R-:W-:Y:S01]  /*6fe0*/  LEA R232, P1, R180, c[0x0][0x168], 0x1 ;  /* 0x00005a00b4e87a11 */ /* 0x000fe200078208ff */
[----:B------:R-:W-:Y:S01]  /*6ff0*/  FFMA.FTZ R51, R70, c[0x0][0x23c], -R137 ;  /* 0x00008f0046337a23 */ /* 0x000fe20000010889 */
[----:B------:R-:W1:Y:S01]  /*7000*/  LDSM.16.MT88.4 R104, [R198+0x10000] ;  /* 0x01000000c668783b */ /* 0x000e620000004200 */
[--C-:B------:R-:W-:Y:S01]  /*7010*/  FFMA.FTZ R60, R5, c[0x0][0x23c], -R62.reuse ;  /* 0x00008f00053c7a23 */ /* 0x100fe2000001083e */
[----:B------:R-:W-:Y:S01]  /*7020*/  MUFU.EX2 R58, R58 ;  /* 0x0000003a003a7308 */ /* 0x000fe20000000800 */
[--C-:B------:R-:W-:Y:S01]  /*7030*/  FFMA.FTZ R59, R7, c[0x0][0x23c], -R62.reuse ;  /* 0x00008f00073b7a23 */ /* 0x100fe2000001083e */
[----:B------:R-:W-:Y:S01]  /*7040*/  LEA.HI.X R231, R180, c[0x0][0x16c], R181, 0x1, P1 ;  /* 0x00005b00b4e77a11 */ /* 0x000fe200008f0cb5 */
[----:B------:R-:W-:-:S02]  /*7050*/  FFMA.FTZ R57, R57, c[0x0][0x23c], -R62 ;  /* 0x00008f0039397a23 */ /* 0x000fc4000001083e */
[--C-:B------:R-:W-:Y:S02]  /*7060*/  FFMA.FTZ R52, R69, c[0x0][0x23c], -R62.reuse ;  /* 0x00008f0045347a23 */ /* 0x100fe4000001083e */
[--C-:B------:R-:W-:Y:S01]  /*7070*/  FFMA.FTZ R49, R6, c[0x0][0x23c], -R137.reuse ;  /* 0x00008f0006317a23 */ /* 0x100fe20000010889 */
[----:B------:R-:W2:Y:S01]  /*7080*/  MUFU.EX2 R55, R55 ;  /* 0x0000003700377308 */ /* 0x000ea20000000800 */
[----:B------:R-:W3:Y:S01]  /*7090*/  LDSM.16.MT88.4 R4, [R196+0x10000] ;  /* 0x01000000c404783b */ /* 0x000ee20000004200 */
        /* <DEDUP_REMOVED lines=8> */
[----:B------:R-:W4:Y:S01]  /*7120*/  MUFU.EX2 R51, R51 ;  /* 0x0000003300337308 */ /* 0x000f220000000800 */
[----:B--2---:R-:W-:Y:S01]  /*7130*/  F2FP.BF16.PACK_AB R112, R55, R58 ;  /* 0x0000003a3770723e */ /* 0x004fe200000010ff */
        /* <DEDUP_REMOVED lines=8> */
[----:B------:R-:W2:Y:S01]  /*71c0*/  MUFU.EX2 R59, R59 ;  /* 0x0000003b003b7308 */ /* 0x000ea20000000800 */
        /* <DEDUP_REMOVED lines=56> */
[----:B------:R-:W5:Y:S01]  /*7550*/  MUFU.EX2 R44, R44 ;  /* 0x0000002c002c7308 */ /* 0x000f620000000800 */
[----:B------:R-:W-:-:S02]  /*7560*/  FADD.FTZ R51, R51, R56 ;  /* 0x0000003833337221 */ /* 0x000fc40000010000 */
[----:B------:R-:W-:-:S03]  /*7570*/  FADD.FTZ R52, R52, R57 ;  /* 0x0000003934347221 */ /* 0x000fc60000010000 */
[C---:B------:R-:W-:Y:S02]  /*7580*/  HMMA.16816.F32.BF16 R76, R112.reuse, R80, RZ ;  /* 0x00000050704c723c */ /* 0x040fe400000418ff */
[----:B------:R-:W-:Y:S06]  /*7590*/  MUFU.EX2 R46, R46 ;  /* 0x0000002e002e7308 */ /* 0x000fec0000000800 */
        /* <DEDUP_REMOVED lines=14> */
[C---:B---3--:R-:W-:Y:S02]  /*7680*/  HMMA.16816.F32.BF16 R116, R112.reuse, R4, RZ ;  /* 0x000000047074723c */ /* 0x048fe400000418ff */
[----:B------:R-:W-:Y:S05]  /*7690*/  MUFU.EX2 R66, R66 ;  /* 0x0000004200427308 */ /* 0x000fea0000000800 */
[----:B--2---:R-:W-:Y:S01]  /*76a0*/  F2FP.BF16.PACK_AB R4, R49, R54 ;  /* 0x000000363104723e */ /* 0x004fe200000010ff */
[----:B------:R-:W-:Y:S01]  /*76b0*/  HMMA.16816.F32.BF16 R112, R112, R6, RZ ;  /* 0x000000067070723c */ /* 0x000fe200000418ff */
[----:B----4-:R-:W-:Y:S01]  /*76c0*/  F2FP.BF16.PACK_AB R5, R48, R53 ;  /* 0x000000353005723e */ /* 0x010fe200000010ff */
        /* <DEDUP_REMOVED lines=67> */
[----:B------:R-:W1:Y:S02]  /*7b00*/  MUFU.EX2 R167, R167 ;  /* 0x000000a700a77308 */ /* 0x000e640000000800 */
[C---:B------:R-:W-:Y:S01]  /*7b10*/  HMMA.16816.F32.BF16 R88, R4.reuse, R10, R88 ;  /* 0x0000000a0458723c */ /* 0x040fe20000041858 */
[----:B------:R-:W5:Y:S05]  /*7b20*/  LDSM.16.MT88.4 R8, [R196+0x11000] ;  /* 0x01100000c408783b */ /* 0x000f6a0000004200 */
[----:B------:R-:W-:Y:S02]  /*7b30*/  MUFU.EX2 R163, R163 ;  /* 0x000000a300a37308 */ /* 0x000fe40000000800 */
[C---:B------:R-:W-:Y:S06]  /*7b40*/  HMMA.16816.F32.BF16 R76, R4.reuse, R16, R76 ;  /* 0x00000010044c723c */ /* 0x040fec000004184c */
[----:B------:R-:W1:Y:S02]  /*7b50*/  MUFU.EX2 R168, R168 ;  /* 0x000000a800a87308 */ /* 0x000e640000000800 */
        /* <DEDUP_REMOVED lines=40> */
[----:B------:R-:W-:Y:S02]  /*7de0*/  FADD.FTZ R149, R149, R146 ;  /* 0x0000009295957221 */ /* 0x000fe40000010000 */
[----:B------:R-:W-:-:S03]  /*7df0*/  FADD.FTZ R3, R155, R136 ;  /* 0x000000889b037221 */ /* 0x000fc60000010000 */
[----:B------:R-:W-:Y:S01]  /*7e00*/  HMMA.16816.F32.BF16 R80, R4, R14, R80 ;  /* 0x0000000e0450723c */ /* 0x000fe20000041850 */
[----:B------:R-:W1:Y:S01]  /*7e10*/  LDSM.16.MT88.4 R12, [R198+0x11800] ;  /* 0x01180000c60c783b */ /* 0x000e620000004200 */
[----:B------:R-:W-:-:S06]  /*7e20*/  FADD.FTZ R3, R156, R3 ;  /* 0x000000039c037221 */ /* 0x000fcc0000010000 */
        /* <DEDUP_REMOVED lines=30> */
[----:B-----5:R-:W-:Y:S02]  /*8010*/  HMMA.16816.F32.BF16 R76, R4, R8, R76 ;  /* 0x00000008044c723c */ /* 0x020fe4000004184c */
[----:B------:R-:W-:-:S06]  /*8020*/  FADD.FTZ R165, R165, R162 ;  /* 0x000000a2a5a57221 */ /* 0x000fcc0000010000 */
        /* <DEDUP_REMOVED lines=100> */
[----:B------:R-:W3:Y:S04]  /*8670*/  LDSM.16.MT88.4 R12, [R197+0xf800] ;  /* 0x00f80000c50c783b */ /* 0x000ee80000004200 */
[----:B------:R-:W-:Y:S03]  /*8680*/  MUFU.EX2 R26, R26 ;  /* 0x0000001a001a7308 */ /* 0x000fe60000000800 */
[C---:B----4-:R-:W-:Y:S05]  /*8690*/  HMMA.16816.F32.BF16 R116, R4.reuse, R20, R116 ;  /* 0x000000140474723c */ /* 0x050fea0000041874 */
[----:B------:R-:W4:Y:S03]  /*86a0*/  MUFU.EX2 R27, R27 ;  /* 0x0000001b001b7308 */ /* 0x000f260000000800 */
[----:B------:R-:W-:Y:S05]  /*86b0*/  HMMA.16816.F32.BF16 R112, R4, R22, R112 ;  /* 0x000000160470723c */ /* 0x000fea0000041870 */
[----:B------:R-:W5:Y:S02]  /*86c0*/  MUFU.EX2 R30, R30 ;  /* 0x0000001e001e7308 */ /* 0x000f640000000800 */
[----:B-1----:R-:W-:Y:S01]  /*86d0*/  F2FP.BF16.PACK_AB R4, R25, R24 ;  /* 0x000000181904723e */ /* 0x002fe200000010ff */
[----:B------:R-:W-:Y:S01]  /*86e0*/  FADD.FTZ R24, R24, R169 ;  /* 0x000000a918187221 */ /* 0x000fe20000010000 */
[----:B------:R-:W-:Y:S01]  /*86f0*/  F2FP.BF16.PACK_AB R5, R29, R28 ;  /* 0x0000001c1d05723e */ /* 0x000fe200000010ff */
[----:B------:R-:W-:-:S02]  /*8700*/  FADD.FTZ R28, R28, R147 ;  /* 0x000000931c1c7221 */ /* 0x000fc40000010000 */
[----:B------:R-:W-:Y:S01]  /*8710*/  FADD.FTZ R25, R25, R24 ;  /* 0x0000001819197221 */ /* 0x000fe20000010000 */
[----:B----4-:R-:W-:Y:S01]  /*8720*/  F2FP.BF16.PACK_AB R6, R27, R26 ;  /* 0x0000001a1b06723e */ /* 0x010fe200000010ff */
[----:B------:R-:W-:Y:S02]  /*8730*/  FADD.FTZ R29, R29, R28 ;  /* 0x0000001c1d1d7221 */ /* 0x000fe40000010000 */
[----:B------:R-:W-:-:S04]  /*8740*/  FADD.FTZ R26, R26, R25 ;  /* 0x000000191a1a7221 */ /* 0x000fc80000010000 */
[----:B------:R-:W-:Y:S01]  /*8750*/  FADD.FTZ R234, R27, R26 ;  /* 0x0000001a1bea7221 */ /* 0x000fe20000010000 */
[----:B-----5:R-:W-:Y:S01]  /*8760*/  F2FP.BF16.PACK_AB R7, R233, R30 ;  /* 0x0000001ee907723e */ /* 0x020fe200000010ff */
[----:B------:R-:W-:-:S04]  /*8770*/  FADD.FTZ R30, R30, R29 ;  /* 0x0000001d1e1e7221 */ /* 0x000fc80000010000 */
[----:B------:R-:W-:Y:S02]  /*8780*/  FADD.FTZ R233, R233, R30 ;  /* 0x0000001ee9e97221 */ /* 0x000fe40000010000 */
[C---:B--2---:R-:W-:Y:S08]  /*8790*/  HMMA.16816.F32.BF16 R128, R4.reuse, R8, R128 ;  /* 0x000000080480723c */ /* 0x044ff00000041880 */
        /* <DEDUP_REMOVED lines=83> */
.L_x_2454:
[----:B------:R-:W-:-:S04]  /*8cd0*/  LEA R9, -R182, RZ, 0x7 ;  /* 0x000000ffb6097211 */ /* 0x000fc800078e39ff */
[----:B------:R-:W-:Y:S02]  /*8ce0*/  SHF.R.S32.HI R4, RZ, 0x1f, R9 ;  /* 0x0000001fff047819 */ /* 0x000fe40000011409 */
.L_x_2455:
[----:B------:R-:W-:Y:S02]  /*8cf0*/  ISETP.GE.AND P1, PT, R209, c[0x0][0x220], PT ;  /* 0x00008800d1007a0c */ /* 0x000fe40003f26270 */
[C---:B------:R-:W-:Y:S02]  /*8d00*/  LEA R2, P3, R9.reuse, R172, 0x1 ;  /* 0x000000ac09027211 */ /* 0x040fe400078608ff */
[----:B------:R-:W-:Y:S02]  /*8d10*/  ISETP.GE.AND P2, PT, R220, c[0x0][0x220], PT ;  /* 0x00008800dc007a0c */ /* 0x000fe40003f46270 */
[----:B------:R-:W-:-:S07]  /*8d20*/  LEA.HI.X R3, R9, R173, R4, 0x1, P3 ;  /* 0x000000ad09037211 */ /* 0x000fce00018f0c04 */
[-C--:B------:R-:W-:Y:S02]  /*8d30*/  @!P1 IADD3 R8, P4, R9, R38.reuse, RZ ;  /* 0x0000002609089210 */ /* 0x080fe40007f9e0ff */
        /* <DEDUP_REMOVED lines=75> */
[----:B------:R-:W-:Y:S01]  /*91f0*/  @!P1 IADD3 R6, P5, R9, R38, RZ ;  /* 0x0000002609069210 */ /* 0x000fe20007fbe0ff */
[----:B------:R-:W-:Y:S01]  /*9200*/  @P2 STS.128 [R216+0xd800], RZ ;  /* 0x00d800ffd8002388 */ /* 0x000fe20000000c00 */
[----:B------:R-:W-:-:S02]  /*9210*/  IADD3 R5, P4, R222, R9, RZ ;  /* 0x00000009de057210 */ /* 0x000fc40007f9e0ff */
[----:B------:R-:W-:Y:S01]  /*9220*/  @!P2 LEA R8, P6, R9, R172, 0x1 ;  /* 0x000000ac0908a211 */ /* 0x000fe200078c08ff */
[----:B------:R-:W-:Y:S01]  /*9230*/  @!PT LDS RZ, [RZ] ;  /* 0x00000000fffff984 */ /* 0x000fe20000000800 */
[----:B------:R-:W-:Y:S01]  /*9240*/  @!PT LDS RZ, [RZ] ;  /* 0x00000000fffff984 */ /* 0x000fe20000000800 */
[----:B------:R-:W-:Y:S01]  /*9250*/  @!PT LDS RZ, [RZ] ;  /* 0x00000000fffff984 */ /* 0x000fe20000000800 */
[----:B------:R4:W-:Y:S01]  /*9260*/  @!P2 LDGSTS.E.BYPASS.LTC128B.128 [R216+0xd800], [R16.64] ;  /* 0x0d80000010d8afae */ /* 0x0009e2000b901d4c */
[----:B------:R-:W-:Y:S01]  /*9270*/  @!P1 IMAD.X R7, R4, 0x1, R36, P5 ;  /* 0x0000000104079824 */ /* 0x000fe200028e0624 */
[----:B------:R-:W-:Y:S02]  /*9280*/  @!P1 IADD3 R38, P3, R5, R38, RZ ;  /* 0x0000002605269210 */ /* 0x000fe40007f7e0ff */
[--C-:B------:R-:W-:Y:S01]  /*9290*/  @!P2 LEA.HI.X R9, R9, R173, R4.reuse, 0x1, P6 ;  /* 0x000000ad0909a211 */ /* 0x100fe200030f0c04 */
[----:B------:R-:W-:Y:S01]  /*92a0*/  @P1 STS.128 [R216+0x11800], RZ ;  /* 0x011800ffd8001388 */ /* 0x000fe20000000c00 */
[----:B------:R-:W-:Y:S01]  /*92b0*/  IMAD.X R4, R219, 0x1, R4, P4 ;  /* 0x00000001db047824 */ /* 0x000fe200020e0604 */
[----:B------:R-:W-:Y:S02]  /*92c0*/  @!P2 LEA R34, P4, R5, R172, 0x1 ;  /* 0x000000ac0522a211 */ /* 0x000fe400078808ff */
[----:B------:R-:W-:Y:S01]  /*92d0*/  @!PT LDS RZ, [RZ] ;  /* 0x00000000fffff984 */ /* 0x000fe20000000800 */
[----:B------:R-:W-:Y:S01]  /*92e0*/  @!PT LDS RZ, [RZ] ;  /* 0x00000000fffff984 */ /* 0x000fe20000000800 */
[----:B------:R-:W-:Y:S01]  /*92f0*/  @!PT LDS RZ, [RZ] ;  /* 0x00000000fffff984 */ /* 0x000fe20000000800 */
[----:B------:R5:W-:Y:S01]  /*9300*/  @!P1 LDGSTS.E.BYPASS.LTC128B.128 [R216+0x11800], [R14.64+0x80] ;  /* 0x118000800ed89fae */ /* 0x000be2000b901d4c */
[----:B------:R-:W-:-:S02]  /*9310*/  @!P1 LEA R32, P5, R6, c[0x0][0x170], 0x1 ;  /* 0x00005c0006209a11 */ /* 0x000fc400078a08ff */
[----:B------:R-:W-:Y:S01]  /*9320*/  @!P2 LEA.HI.X R35, R5, R173, R4, 0x1, P4 ;  /* 0x000000ad0523a211 */ /* 0x000fe200020f0c04 */
[----:B------:R-:W-:Y:S01]  /*9330*/  @P2 STS.128 [R216+0xe000], RZ ;  /* 0x00e000ffd8002388 */ /* 0x000fe20000000c00 */
[----:B------:R-:W-:Y:S01]  /*9340*/  @!P1 IMAD.X R5, R4, 0x1, R36, P3 ;  /* 0x0000000104059824 */ /* 0x000fe200018e0624 */
[----:B------:R-:W-:Y:S02]  /*9350*/  @!P1 LEA.HI.X R33, R6, c[0x0][0x174], R7, 0x1, P5 ;  /* 0x00005d0006219a11 */ /* 0x000fe400028f0c07 */
[----:B------:R-:W-:Y:S01]  /*9360*/  @!PT LDS RZ, [RZ] ;  /* 0x00000000fffff984 */ /* 0x000fe20000000800 */
[----:B------:R-:W-:Y:S01]  /*9370*/  @!PT LDS RZ, [RZ] ;  /* 0x00000000fffff984 */ /* 0x000fe20000000800 */
[----:B------:R-:W-:Y:S01]  /*9380*/  @!PT LDS RZ, [RZ] ;  /* 0x00000000fffff984 */ /* 0x000fe20000000800 */
[----:B------:R5:W-:Y:S01]  /*9390*/  @!P2 LDGSTS.E.BYPASS.LTC128B.128 [R216+0xe000], [R12.64] ;  /* 0x0e0000000cd8afae */ /* 0x000be2000b901d4c */
[----:B------:R-:W-:-:S03]  /*93a0*/  @!P1 LEA R36, P3, R38, c[0x0][0x170], 0x1 ;  /* 0x00005c0026249a11 */ /* 0x000fc600078608ff */
[----:B------:R-:W-:Y:S01]  /*93b0*/  @P1 STS.128 [R216+0x12000], RZ ;  /* 0x012000ffd8001388 */ /* 0x000fe20000000c00 */
[----:B------:R-:W-:Y:S02]  /*93c0*/  @!P1 LEA.HI.X R37, R38, c[0x0][0x174], R5, 0x1, P3 ;  /* 0x00005d0026259a11 */ /* 0x000fe400018f0c05 */
[----:B------:R-:W-:Y:S01]  /*93d0*/  ISETP.GE.AND P3, PT, R185, 0x3, PT ;  /* 0x00000003b900780c */ /* 0x000fe20003f66270 */
        /* <DEDUP_REMOVED lines=34> */
[----:B--2---:R-:W-:Y:S04]  /*9600*/  LDSM.16.M88.4 R24, [R207] ;  /* 0x00000000cf18783b */ /* 0x004fe80000000200 */
[----:B------:R-:W2:Y:S04]  /*9610*/  LDSM.16.M88.4 R64, [R206+0x5000] ;  /* 0x00500000ce40783b */ /* 0x000ea80000000200 */
[----:B------:R-:W3:Y:S04]  /*9620*/  LDSM.16.M88.4 R4, [R206+0x4000] ;  /* 0x00400000ce04783b */ /* 0x000ee80000000200 */
[----:B------:R-:W3:Y:S04]  /*9630*/  LDSM.16.M88.4 R140, [R206+0x4800] ;  /* 0x00480000ce8c783b */ /* 0x000ee80000000200 */
[----:B------:R-:W3:Y:S04]  /*9640*/  LDSM.16.M88.4 R56, [R206+0x5800] ;  /* 0x00580000ce38783b */ /* 0x000ee80000000200 */
[----:B------:R-:W3:Y:S04]  /*9650*/  LDSM.16.M88.4 R48, [R206+0x6000] ;  /* 0x00600000ce30783b */ /* 0x000ee80000000200 */
[----:B------:R-:W3:Y:S04]  /*9660*/  LDSM.16.M88.4 R40, [R206+0x6800] ;  /* 0x00680000ce28783b */ /* 0x000ee80000000200 */
[----:B-1----:R-:W1:Y:S04]  /*9670*/  LDSM.16.M88.4 R32, [R206+0x7000] ;  /* 0x00700000ce20783b */ /* 0x002e680000000200 */
[----:B------:R-:W1:Y:S04]  /*9680*/  LDSM.16.M88.4 R156, [R206+0x7800] ;  /* 0x00780000ce9c783b */ /* 0x000e680000000200 */
[----:B------:R-:W-:Y:S04]  /*9690*/  LDSM.16.M88.4 R148, [R205] ;  /* 0x00000000cd94783b */ /* 0x000fe80000000200 */
[----:B------:R-:W1:Y:S04]  /*96a0*/  LDSM.16.M88.4 R152, [R204+0x1000] ;  /* 0x00100000cc98783b */ /* 0x000e680000000200 */
[----:B----4-:R-:W4:Y:S01]  /*96b0*/  LDSM.16.M88.4 R16, [R204+0x1800] ;  /* 0x00180000cc10783b */ /* 0x010f220000000200 */
[C---:B--2---:R-:W-:Y:S03]  /*96c0*/  HMMA.16816.F32.BF16 R136, R24.reuse, R64, RZ ;  /* 0x000000401888723c */ /* 0x044fe600000418ff */
[----:B-----5:R-:W2:Y:S04]  /*96d0*/  LDSM.16.M88.4 R12, [R204+0x2000] ;  /* 0x00200000cc0c783b */ /* 0x020ea80000000200 */
[----:B------:R-:W5:Y:S01]  /*96e0*/  LDSM.16.M88.4 R164, [R204] ;  /* 0x00000000cca4783b */ /* 0x000f620000000200 */
[C---:B------:R-:W-:Y:S03]  /*96f0*/  HMMA.16816.F32.BF16 R64, R24.reuse, R66, RZ ;  /* 0x000000421840723c */ /* 0x040fe600000418ff */
[----:B------:R-:W1:Y:S04]  /*9700*/  LDSM.16.M88.4 R160, [R204+0x800] ;  /* 0x00080000cca0783b */ /* 0x000e680000000200 */
[----:B---3--:R-:W3:Y:S01]  /*9710*/  LDSM.16.M88.4 R20, [R204+0x2800] ;  /* 0x00280000cc14783b */ /* 0x008ee20000000200 */
[C---:B------:R-:W-:Y:S03]  /*9720*/  HMMA.16816.F32.BF16 R8, R24.reuse, R4, RZ ;  /* 0x000000041808723c */ /* 0x040fe600000418ff */
[----:B------:R-:W-:Y:S04]  /*9730*/  LDSM.16.M88.4 R176, [R199+0x4800] ;  /* 0x00480000c7b0783b */ /* 0x000fe80000000200 */
[----:B------:R-:W-:Y:S01]  /*9740*/  LDSM.16.M88.4 R172, [R199+0x5000] ;  /* 0x00500000c7ac783b */ /* 0x000fe20000000200 */
[C---:B------:R-:W-:Y:S03]  /*9750*/  HMMA.16816.F32.BF16 R144, R24.reuse, R140, RZ ;  /* 0x0000008c1890723c */ /* 0x040fe600000418ff */
[----:B------:R-:W-:Y:S04]  /*9760*/  LDSM.16.M88.4 R168, [R199+0x5800] ;  /* 0x00580000c7a8783b */ /* 0x000fe80000000200 */
[----:B------:R-:W0:Y:S01]  /*9770*/  LDGDEPBAR ;  /* 0x00000000000079af */ /* 0x000e220000000000 */
[C---:B------:R-:W-:Y:S08]  /*9780*/  HMMA.16816.F32.BF16 R60, R24.reuse, R56, RZ ;  /* 0x00000038183c723c */ /* 0x040ff000000418ff */
[C---:B------:R-:W-:Y:S08]  /*9790*/  HMMA.16816.F32.BF16 R52, R24.reuse, R48, RZ ;  /* 0x000000301834723c */ /* 0x040ff000000418ff */
[C---:B------:R-:W-:Y:S08]  /*97a0*/  HMMA.16816.F32.BF16 R44, R24.reuse, R40, RZ ;  /* 0x00000028182c723c */ /* 0x040ff000000418ff */
        /* <DEDUP_REMOVED lines=12> */
[----:B------:R-:W1:Y:S07]  /*9870*/  LDSM.16.M88.4 R152, [R204+0x3800] ;  /* 0x00380000cc98783b */ /* 0x000e6e0000000200 */
[C---:B----4-:R-:W-:Y:S08]  /*9880*/  HMMA.16816.F32.BF16 R60, R148.reuse, R16, R60 ;  /* 0x00000010943c723c */ /* 0x050ff0000004183c */
[C---:B------:R-:W-:Y:S01]  /*9890*/  HMMA.16816.F32.BF16 R56, R148.reuse, R18, R56 ;  /* 0x000000129438723c */ /* 0x040fe20000041838 */
[----:B------:R-:W-:Y:S07]  /*98a0*/  LDSM.16.M88.4 R16, [R199+0x4000] ;  /* 0x00400000c710783b */ /* 0x000fee0000000200 */
[C---:B--2---:R-:W-:Y:S08]  /*98b0*/  HMMA.16816.F32.BF16 R52, R148.reuse, R12, R52 ;  /* 0x0000000c9434723c */ /* 0x044ff00000041834 */
[C---:B------:R-:W-:Y:S01]  /*98c0*/  HMMA.16816.F32.BF16 R48, R148.reuse, R14, R48 ;  /* 0x0000000e9430723c */ /* 0x040fe20000041830 */
[----:B------:R-:W2:Y:S07]  /*98d0*/  LDSM.16.M88.4 R12, [R203] ;  /* 0x00000000cb0c783b */ /* 0x000eae0000000200 */
[C---:B-----5:R-:W-:Y:S08]  /*98e0*/  HMMA.16816.F32.BF16 R8, R148.reuse, R164, R8 ;  /* 0x000000a49408723c */ /* 0x060ff00000041808 */
        /* <DEDUP_REMOVED lines=12> */
[----:B------:R-:W-:Y:S01]  /*99b0*/  HMMA.16816.F32.BF16 R24, R148, R154, R24 ;  /* 0x0000009a9418723c */ /* 0x000fe20000041818 */
[----:B------:R-:W-:Y:S04]  /*99c0*/  LDSM.16.M88.4 R148, [R201+0x800] ;  /* 0x00080000c994783b */ /* 0x000fe80000000200 */
[----:B------:R-:W-:Y:S03]  /*99d0*/  LDSM.16.M88.4 R152, [R201] ;  /* 0x00000000c998783b */ /* 0x000fe60000000200 */
[C---:B--2---:R-:W-:Y:S08]  /*99e0*/  HMMA.16816.F32.BF16 R8, R12.reuse, R16, R8 ;  /* 0x000000100c08723c */ /* 0x044ff00000041808 */
[C---:B------:R-:W-:Y:S01]  /*99f0*/  HMMA.16816.F32.BF16 R4, R12.reuse, R18, R4 ;  /* 0x000000120c04723c */ /* 0x040fe20000041804 */
[----:B------:R-:W2:Y:S07]  /*9a00*/  LDSM.16.M88.4 R16, [R202] ;  /* 0x00000000ca10783b */ /* 0x000eae0000000200 */
        /* <DEDUP_REMOVED lines=12> */
[C---:B---3--:R-:W-:Y:S08]  /*9ad0*/  HMMA.16816.F32.BF16 R44, R12.reuse, R20, R44 ;  /* 0x000000140c2c723c */ /* 0x048ff0000004182c */
[C---:B------:R-:W-:Y:S01]  /*9ae0*/  HMMA.16816.F32.BF16 R40, R12.reuse, R22, R40 ;  /* 0x000000160c28723c */ /* 0x040fe20000041828 */
[----:B------:R-:W3:Y:S07]  /*9af0*/  LDSM.16.M88.4 R20, [R201+0x1000] ;  /* 0x00100000c914783b */ /* 0x000eee0000000200 */
        /* <DEDUP_REMOVED lines=12> */
[----:B------:R-:W4:Y:S07]  /*9bc0*/  LDSM.16.M88.4 R152, [R201+0x2800] ;  /* 0x00280000c998783b */ /* 0x000f2e0000000200 */
[C---:B---3--:R-:W-:Y:S08]  /*9bd0*/  HMMA.16816.F32.BF16 R136, R16.reuse, R20, R136 ;  /* 0x000000141088723c */ /* 0x048ff00000041888 */
[C---:B------:R-:W-:Y:S01]  /*9be0*/  HMMA.16816.F32.BF16 R64, R16.reuse, R22, R64 ;  /* 0x000000161040723c */ /* 0x040fe20000041840 */
[----:B------:R-:W3:Y:S07]  /*9bf0*/  LDSM.16.M88.4 R20, [R201+0x3800] ;  /* 0x00380000c914783b */ /* 0x000eee0000000200 */
        /* <DEDUP_REMOVED lines=8> */
[----:B------:R-:W5:Y:S07]  /*9c80*/  LDSM.16.M88.4 R156, [R206+0xa800] ;  /* 0x00a80000ce9c783b */ /* 0x000f6e0000000200 */
[C---:B----4-:R-:W-:Y:S08]  /*9c90*/  HMMA.16816.F32.BF16 R44, R16.reuse, R152, R44 ;  /* 0x00000098102c723c */ /* 0x050ff0000004182c */
[C---:B------:R-:W-:Y:S01]  /*9ca0*/  HMMA.16816.F32.BF16 R40, R16.reuse, R154, R40 ;  /* 0x0000009a1028723c */ /* 0x040fe20000041828 */
[----:B------:R-:W4:Y:S07]  /*9cb0*/  LDSM.16.M88.4 R152, [R206+0xb000] ;  /* 0x00b00000ce98783b */ /* 0x000f2e0000000200 */
[C---:B---3--:R-:W-:Y:S08]  /*9cc0*/  HMMA.16816.F32.BF16 R28, R16.reuse, R20, R28 ;  /* 0x00000014101c723c */ /* 0x048ff0000004181c */
[----:B------:R-:W-:Y:S01]  /*9cd0*/  HMMA.16816.F32.BF16 R24, R16, R22, R24 ;  /* 0x000000161018723c */ /* 0x000fe20000041818 */
[----:B------:R-:W-:Y:S04]  /*9ce0*/  LDSM.16.M88.4 R20, [R205+0x2000] ;  /* 0x00200000cd14783b */ /* 0x000fe80000000200 */
[----:B------:R-:W-:Y:S03]  /*9cf0*/  LDSM.16.M88.4 R16, [R204+0x4000] ;  /* 0x00400000cc10783b */ /* 0x000fe60000000200 */
        /* <DEDUP_REMOVED lines=9> */
[C---:B-----5:R-:W-:Y:S08]  /*9d90*/  HMMA.16816.F32.BF16 R44, R176.reuse, R156, R44 ;  /* 0x0000009cb02c723c */ /* 0x060ff0000004182c */
[C---:B------:R-:W-:Y:S01]  /*9da0*/  HMMA.16816.F32.BF16 R40, R176.reuse, R158, R40 ;  /* 0x0000009eb028723c */ /* 0x040fe20000041828 */
[----:B------:R-:W3:Y:S07]  /*9db0*/  LDSM.16.M88.4 R156, [R204+0x5000] ;  /* 0x00500000cc9c783b */ /* 0x000eee0000000200 */
[C---:B------:R-:W-:Y:S08]  /*9dc0*/  HMMA.16816.F32.BF16 R60, R176.reuse, R164, R60 ;  /* 0x000000a4b03c723c */ /* 0x040ff0000004183c */
[C---:B------:R-:W-:Y:S01]  /*9dd0*/  HMMA.16816.F32.BF16 R56, R176.reuse, R166, R56 ;  /* 0x000000a6b038723c */ /* 0x040fe20000041838 */
[----:B------:R-:W-:Y:S07]  /*9de0*/  LDSM.16.M88.4 R164, [R204+0x6800] ;  /* 0x00680000cca4783b */ /* 0x000fee0000000200 */
[C---:B----4-:R-:W-:Y:S08]  /*9df0*/  HMMA.16816.F32.BF16 R36, R176.reuse, R152, R36 ;  /* 0x00000098b024723c */ /* 0x050ff00000041824 */
[----:B------:R-:W-:Y:S01]  /*9e00*/  HMMA.16816.F32.BF16 R32, R176, R154, R32 ;  /* 0x0000009ab020723c */ /* 0x000fe20000041820 */
[----:B------:R-:W-:Y:S07]  /*9e10*/  LDSM.16.M88.4 R152, [R203+0x2000] ;  /* 0x00200000cb98783b */ /* 0x000fee0000000200 */
[C---:B-1----:R-:W-:Y:S08]  /*9e20*/  HMMA.16816.F32.BF16 R144, R20.reuse, R12, R144 ;  /* 0x0000000c1490723c */ /* 0x042ff00000041890 */
[----:B------:R-:W-:Y:S01]  /*9e30*/  HMMA.16816.F32.BF16 R140, R20, R14, R140 ;  /* 0x0000000e148c723c */ /* 0x000fe2000004188c */
[----:B------:R-:W1:Y:S07]  /*9e40*/  LDSM.16.M88.4 R12, [R199+0x8000] ;  /* 0x00800000c70c783b */ /* 0x000e6e0000000200 */
[C---:B------:R-:W-:Y:S08]  /*9e50*/  HMMA.16816.F32.BF16 R136, R176.reuse, R168, R136 ;  /* 0x000000a8b088723c */ /* 0x040ff00000041888 */
[----:B------:R-:W-:Y:S08]  /*9e60*/  HMMA.16816.F32.BF16 R64, R176, R170, R64 ;  /* 0x000000aab040723c */ /* 0x000ff00000041840 */
[C---:B------:R-:W-:Y:S08]  /*9e70*/  HMMA.16816.F32.BF16 R8, R20.reuse, R16, R8 ;  /* 0x000000101408723c */ /* 0x040ff00000041808 */
[C---:B------:R-:W-:Y:S01]  /*9e80*/  HMMA.16816.F32.BF16 R4, R20.reuse, R18, R4 ;  /* 0x000000121404723c */ /* 0x040fe20000041804 */
[----:B------:R-:W4:Y:S07]  /*9e90*/  LDSM.16.M88.4 R16, [R204+0x6000] ;  /* 0x00600000cc10783b */ /* 0x000f2e0000000200 */
[C---:B--2---:R-:W-:Y:S08]  /*9ea0*/  HMMA.16816.F32.BF16 R60, R20.reuse, R148, R60 ;  /* 0x00000094143c723c */ /* 0x044ff0000004183c */
[C---:B------:R-:W-:Y:S01]  /*9eb0*/  HMMA.16816.F32.BF16 R168, R20.reuse, R150, R56 ;  /* 0x0000009614a8723c */ /* 0x040fe20000041838 */
[----:B------:R-:W-:Y:S04]  /*9ec0*/  LDSM.16.M88.4 R148, [R202+0x2000] ;  /* 0x00200000ca94783b */ /* 0x000fe80000000200 */
[----:B------:R-:W2:Y:S03]  /*9ed0*/  LDSM.16.M88.4 R56, [R201+0x4000] ;  /* 0x00400000c938783b */ /* 0x000ea60000000200 */
[C---:B---3--:R-:W-:Y:S08]  /*9ee0*/  HMMA.16816.F32.BF16 R136, R20.reuse, R156, R136 ;  /* 0x0000009c1488723c */ /* 0x048ff00000041888 */
[----:B------:R-:W-:Y:S01]  /*9ef0*/  HMMA.16816.F32.BF16 R64, R20, R158, R64 ;  /* 0x0000009e1440723c */ /* 0x000fe20000041840 */
[----:B------:R-:W3:Y:S07]  /*9f00*/  LDSM.16.M88.4 R156, [R204+0x7800] ;  /* 0x00780000cc9c783b */ /* 0x000eee0000000200 */
[C---:B------:R-:W-:Y:S08]  /*9f10*/  HMMA.16816.F32.BF16 R52, R176.reuse, R160, R52 ;  /* 0x000000a0b034723c */ /* 0x040ff00000041834 */
[----:B------:R-:W-:Y:S01]  /*9f20*/  HMMA.16816.F32.BF16 R48, R176, R162, R48 ;  /* 0x000000a2b030723c */ /* 0x000fe20000041830 */
[----:B------:R-:W5:Y:S07]  /*9f30*/  LDSM.16.M88.4 R160, [R204+0x7000] ;  /* 0x00700000cca0783b */ /* 0x000f6e0000000200 */
[C---:B-1----:R-:W-:Y:S08]  /*9f40*/  HMMA.16816.F32.BF16 R8, R152.reuse, R12, R8 ;  /* 0x0000000c9808723c */ /* 0x042ff00000041808 */
[----:B------:R-:W-:Y:S01]  /*9f50*/  HMMA.16816.F32.BF16 R4, R152, R14, R4 ;  /* 0x0000000e9804723c */ /* 0x000fe20000041804 */
[----:B------:R-:W1:Y:S07]  /*9f60*/  LDSM.16.M88.4 R12, [R201+0x4800] ;  /* 0x00480000c90c783b */ /* 0x000e6e0000000200 */
[C---:B----4-:R-:W-:Y:S08]  /*9f70*/  HMMA.16816.F32.BF16 R52, R20.reuse, R16, R52 ;  /* 0x000000101434723c */ /* 0x050ff00000041834 */
[----:B------:R-:W-:Y:S01]  /*9f80*/  HMMA.16816.F32.BF16 R48, R20, R18, R48 ;  /* 0x000000121430723c */ /* 0x000fe20000041830 */
[----:B------:R-:W4:Y:S07]  /*9f90*/  LDSM.16.M88.4 R16, [R199+0x9000] ;  /* 0x00900000c710783b */ /* 0x000f2e0000000200 */
[----:B------:R-:W-:Y:S07]  /*9fa0*/  HMMA.16816.F32.BF16 R144, R152, R172, R144 ;  /* 0x000000ac9890723c */ /* 0x000fee0000041890 */
[----:B------:R-:W-:Y:S01]  /*9fb0*/  IMAD.MOV.U32 R173, RZ, RZ, R3 ;  /* 0x000000ffffad7224 */ /* 0x000fe200078e0003 */
[----:B------:R-:W-:Y:S01]  /*9fc0*/  HMMA.16816.F32.BF16 R40, R20, R166, R40 ;  /* 0x000000a61428723c */ /* 0x000fe20000041828 */
[----:B------:R-:W-:-:S06]  /*9fd0*/  IMAD.MOV.U32 R172, RZ, RZ, R2 ;  /* 0x000000ffffac7224 */ /* 0x000fcc00078e0002 */
[----:B------:R-:W-:Y:S01]  /*9fe0*/  IMAD R166, R215, 0x80, R214 ;  /* 0x00000080d7a67824 */ /* 0x000fe200078e02d6 */
[----:B--2---:R-:W-:Y:S07]  /*9ff0*/  HMMA.16816.F32.BF16 R8, R148, R56, R8 ;  /* 0x000000389408723c */ /* 0x004fee0000041808 */
[----:B------:R-:W-:Y:S01]  /*a000*/  IADD3 R57, R166, 0x8, RZ ;  /* 0x00000008a6397810 */ /* 0x000fe20007ffe0ff */
[----:B---3--:R-:W-:Y:S03]  /*a010*/  HMMA.16816.F32.BF16 R24, R20, R158, R24 ;  /* 0x0000009e1418723c */ /* 0x008fe60000041818 */
[----:B------:R-:W-:-:S04]  /*a020*/  ISETP.GE.AND P6, PT, R57, R184, PT ;  /* 0x000000b83900720c */ /* 0x000fc80003fc6270 */
[----:B------:R-:W-:Y:S01]  /*a030*/  IADD3 R158, R166, 0x1, RZ ;  /* 0x00000001a69e7810 */ /* 0x000fe20007ffe0ff */
[----:B------:R-:W-:Y:S03]  /*a040*/  HMMA.16816.F32.BF16 R4, R148, R58, R4 ;  /* 0x0000003a9404723c */ /* 0x000fe60000041804 */
[----:B------:R-:W2:Y:S01]  /*a050*/  I2F R56, R158 ;  /* 0x0000009e00387306 */ /* 0x000ea20000201400 */
[C---:B------:R-:W-:Y:S02]  /*a060*/  ISETP.GE.AND P4, PT, R158.reuse, R184, PT ;  /* 0x000000b89e00720c */ /* 0x040fe40003f86270 */
[----:B------:R-:W-:Y:S02]  /*a070*/  ISETP.GE.AND P5, PT, R158, R183, PT ;  /* 0x000000b79e00720c */ /* 0x000fe40003fa6270 */
[----:B------:R-:W-:Y:S03]  /*a080*/  HMMA.16816.F32.BF16 R28, R20, R156, R28 ;  /* 0x0000009c141c723c */ /* 0x000fe6000004181c */
[----:B------:R-:W3:Y:S04]  /*a090*/  I2F R157, R57 ;  /* 0x00000039009d7306 */ /* 0x000ee80000201400 */
[----:B------:R-:W-:Y:S01]  /*a0a0*/  IADD3 R156, R166, 0x9, RZ ;  /* 0x00000009a69c7810 */ /* 0x000fe20007ffe0ff */
[----:B------:R-:W-:Y:S01]  /*a0b0*/  HMMA.16816.F32.BF16 R140, R152, R174, R140 ;  /* 0x000000ae988c723c */ /* 0x000fe2000004188c */
[----:B--2---:R-:W-:-:S02]  /*a0c0*/  FFMA.FTZ R9, R0, R56, R9 ;  /* 0x0000003800097223 */ /* 0x004fc40000010009 */
[----:B------:R-:W-:-:S05]  /*a0d0*/  FFMA.FTZ R11, R0, R56, R11 ;  /* 0x00000038000b7223 */ /* 0x000fca000001000b */
[C---:B------:R-:W-:Y:S01]  /*a0e0*/  HMMA.16816.F32.BF16 R44, R20.reuse, R164, R44 ;  /* 0x000000a4142c723c */ /* 0x040fe2000004182c */
[----:B------:R-:W-:Y:S02]  /*a0f0*/  FSEL R9, R9, -INF , !P4 ;  /* 0xff80000009097808 */ /* 0x000fe40006000000 */
[----:B------:R-:W-:Y:S01]  /*a100*/  ISETP.GE.AND P4, PT, R57, R183, PT ;  /* 0x000000b73900720c */ /* 0x000fe20003f86270 */
[CC--:B---3--:R-:W-:Y:S01]  /*a110*/  FFMA.FTZ R4, R0.reuse, R157.reuse, R4 ;  /* 0x0000009d00047223 */ /* 0x0c8fe20000010004 */
[----:B------:R-:W-:Y:S01]  /*a120*/  LDSM.16.M88.4 R56, [R199+0x9800] ;  /* 0x00980000c738783b */ /* 0x000fe20000000200 */
[----:B------:R-:W-:Y:S01]  /*a130*/  FSEL R11, R11, -INF , !P5 ;  /* 0xff8000000b0b7808 */ /* 0x000fe20006800000 */
[----:B------:R-:W-:Y:S01]  /*a140*/  FFMA.FTZ R6, R0, R157, R6 ;  /* 0x0000009d00067223 */ /* 0x000fe20000010006 */
[----:B-----5:R-:W-:Y:S01]  /*a150*/  HMMA.16816.F32.BF16 R36, R20, R160, R36 ;  /* 0x000000a01424723c */ /* 0x020fe20000041824 */
[----:B------:R-:W-:Y:S02]  /*a160*/  FSEL R174, R4, -INF , !P6 ;  /* 0xff80000004ae7808 */ /* 0x000fe40007000000 */
[----:B------:R-:W-:-:S02]  /*a170*/  ISETP.GE.AND P5, PT, R156, R184, PT ;  /* 0x000000b89c00720c */ /* 0x000fc40003fa6270 */
[----:B------:R-:W-:Y:S02]  /*a180*/  IADD3 R4, R166, 0x11, RZ ;  /* 0x00000011a6047810 */ /* 0x000fe40007ffe0ff */
[----:B------:R-:W-:Y:S01]  /*a190*/  FSEL R176, R6, -INF , !P4 ;  /* 0xff80000006b07808 */ /* 0x000fe20006000000 */
[----:B------:R-:W-:Y:S01]  /*a1a0*/  HMMA.16816.F32.BF16 R32, R20, R162, R32 ;  /* 0x000000a21420723c */ /* 0x000fe20000041820 */
[----:B------:R-:W2:Y:S01]  /*a1b0*/  LDSM.16.M88.4 R20, [R201+0x5000] ;  /* 0x00500000c914783b */ /* 0x000ea20000000200 */
[----:B------:R-:W-:-:S06]  /*a1c0*/  ISETP.GE.AND P6, PT, R156, R183, PT ;  /* 0x000000b79c00720c */ /* 0x000fcc0003fc6270 */
[----:B-1----:R-:W-:Y:S01]  /*a1d0*/  HMMA.16816.F32.BF16 R144, R148, R12, R144 ;  /* 0x0000000c9490723c */ /* 0x002fe20000041890 */
[----:B------:R-:W1:Y:S06]  /*a1e0*/  I2F R13, R156 ;  /* 0x0000009c000d7306 */ /* 0x000e6c0000201400 */
[----:B------:R-:W-:Y:S01]  /*a1f0*/  IADD3 R12, R166, 0x10, RZ ;  /* 0x00000010a60c7810 */ /* 0x000fe20007ffe0ff */
[----:B----4-:R-:W-:Y:S03]  /*a200*/  HMMA.16816.F32.BF16 R136, R152, R16, R136 ;  /* 0x000000109888723c */ /* 0x010fe60000041888 */
[----:B------:R-:W3:Y:S01]  /*a210*/  I2F R159, R12 ;  /* 0x0000000c009f7306 */ /* 0x000ee20000201400 */
[----:B------:R-:W-:-:S03]  /*a220*/  ISETP.GE.AND P4, PT, R12, R184, PT ;  /* 0x000000b80c00720c */ /* 0x000fc60003f86270 */
[----:B------:R-:W-:Y:S01]  /*a230*/  IADD3 R16, R166, 0x19, RZ ;  /* 0x00000019a6107810 */ /* 0x000fe20007ffe0ff */
[----:B------:R-:W-:Y:S01]  /*a240*/  HMMA.16816.F32.BF16 R140, R148, R14, R140 ;  /* 0x0000000e948c723c */ /* 0x000fe2000004188c */
[CC--:B-1----:R-:W-:Y:S02]  /*a250*/  FFMA.FTZ R5, R0.reuse, R13.reuse, R5 ;  /* 0x0000000d00057223 */ /* 0x0c2fe40000010005 */
[----:B------:R-:W-:Y:S02]  /*a260*/  FFMA.FTZ R7, R0, R13, R7 ;  /* 0x0000000d00077223 */ /* 0x000fe40000010007 */
[----:B------:R1:W4:Y:S01]  /*a270*/  I2F R13, R4 ;  /* 0x00000004000d7306 */ /* 0x0003220000201400 */
[----:B------:R-:W-:Y:S02]  /*a280*/  FSEL R186, R5, -INF , !P5 ;  /* 0xff80000005ba7808 */ /* 0x000fe40006800000 */
[----:B------:R-:W-:Y:S01]  /*a290*/  ISETP.GE.AND P5, PT, R12, R183, PT ;  /* 0x000000b70c00720c */ /* 0x000fe20003fa6270 */
[----:B------:R-:W-:Y:S01]  /*a2a0*/  HMMA.16816.F32.BF16 R64, R152, R18, R64 ;  /* 0x000000129840723c */ /* 0x000fe20000041840 */
[----:B------:R-:W-:Y:S01]  /*a2b0*/  FSEL R178, R7, -INF , !P6 ;  /* 0xff80000007b27808 */ /* 0x000fe20007000000 */
[----:B---3--:R-:W-:Y:S01]  /*a2c0*/  FFMA.FTZ R144, R0, R159, R144 ;  /* 0x0000009f00907223 */ /* 0x008fe20000010090 */
[----:B------:R-:W-:-:S02]  /*a2d0*/  IADD3 R12, R166, 0x18, RZ ;  /* 0x00000018a60c7810 */ /* 0x000fc40007ffe0ff */
[-C--:B------:R-:W-:Y:S02]  /*a2e0*/  ISETP.GE.AND P6, PT, R4, R184.reuse, PT ;  /* 0x000000b80400720c */ /* 0x080fe40003fc6270 */
[----:B------:R-:W3:Y:S01]  /*a2f0*/  I2F R17, R12 ;  /* 0x0000000c00117306 */ /* 0x000ee20000201400 */
[----:B------:R-:W-:Y:S01]  /*a300*/  FSEL R164, R144, -INF , !P4 ;  /* 0xff80000090a47808 */ /* 0x000fe20006000000 */
[----:B------:R-:W-:Y:S01]  /*a310*/  FFMA.FTZ R144, R0, R159, R146 ;  /* 0x0000009f00907223 */ /* 0x000fe20000010092 */
[----:B------:R-:W-:Y:S01]  /*a320*/  ISETP.GE.AND P4, PT, R4, R183, PT ;  /* 0x000000b70400720c */ /* 0x000fe20003f86270 */
[----:B--2---:R-:W-:Y:S01]  /*a330*/  HMMA.16816.F32.BF16 R136, R148, R20, R136 ;  /* 0x000000149488723c */ /* 0x004fe20000041888 */
[----:B-1----:R-:W1:Y:S01]  /*a340*/  LDSM.16.M88.4 R4, [R201+0x5800] ;  /* 0x00580000c904783b */ /* 0x002e620000000200 */
[-C--:B----4-:R-:W-:Y:S01]  /*a350*/  FFMA.FTZ R145, R0, R13.reuse, R145 ;  /* 0x0000000d00917223 */ /* 0x090fe20000010091 */
[----:B------:R-:W-:Y:S01]  /*a360*/  IADD3 R18, R166, 0x20, RZ ;  /* 0x00000020a6127810 */ /* 0x000fe20007ffe0ff */
[----:B------:R-:W2:Y:S01]  /*a370*/  I2F R20, R16 ;  /* 0x0000001000147306 */ /* 0x000ea20000201400 */
[----:B------:R-:W-:Y:S01]  /*a380*/  FSEL R144, R144, -INF , !P5 ;  /* 0xff80000090907808 */ /* 0x000fe20006800000 */
[----:B------:R-:W-:Y:S01]  /*a390*/  FFMA.FTZ R147, R0, R13, R147 ;  /* 0x0000000d00937223 */ /* 0x000fe20000010093 */
[----:B------:R-:W-:Y:S01]  /*a3a0*/  FSEL R162, R145, -INF , !P6 ;  /* 0xff80000091a27808 */ /* 0x000fe20007000000 */
[----:B------:R-:W-:Y:S01]  /*a3b0*/  HMMA.16816.F32.BF16 R60, R152, R56, R60 ;  /* 0x00000038983c723c */ /* 0x000fe2000004183c */
[----:B------:R-:W-:-:S02]  /*a3c0*/  ISETP.GE.AND P5, PT, R12, R184, PT ;  /* 0x000000b80c00720c */ /* 0x000fc40003fa6270 */
[----:B------:R-:W-:Y:S01]  /*a3d0*/  ISETP.GE.AND P6, PT, R12, R183, PT ;  /* 0x000000b70c00720c */ /* 0x000fe20003fc6270 */
[CC--:B---3--:R-:W-:Y:S01]  /*a3e0*/  FFMA.FTZ R140, R0.reuse, R17.reuse, R140 ;  /* 0x00000011008c7223 */ /* 0x0c8fe2000001008c */
[----:B------:R-:W3:Y:S01]  /*a3f0*/  LDSM.16.M88.4 R12, [R199+0xa000] ;  /* 0x00a00000c70c783b */ /* 0x000ee20000000200 */
[----:B------:R-:W4:Y:S01]  /*a400*/  I2F R19, R18 ;  /* 0x0000001200137306 */ /* 0x000f220000201400 */
[----:B------:R-:W-:Y:S01]  /*a410*/  FSEL R156, R147, -INF , !P4 ;  /* 0xff800000939c7808 */ /* 0x000fe20006000000 */
[----:B------:R-:W-:Y:S01]  /*a420*/  FFMA.FTZ R142, R0, R17, R142 ;  /* 0x00000011008e7223 */ /* 0x000fe2000001008e */
[----:B------:R-:W-:Y:S01]  /*a430*/  FSEL R160, R140, -INF , !P5 ;  /* 0xff8000008ca07808 */ /* 0x000fe20006800000 */
[----:B------:R-:W-:Y:S01]  /*a440*/  HMMA.16816.F32.BF16 R64, R148, R22, R64 ;  /* 0x000000169440723c */ /* 0x000fe20000041840 */
[----:B------:R-:W-:Y:S01]  /*a450*/  ISETP.GE.AND P4, PT, R16, R184, PT ;  /* 0x000000b81000720c */ /* 0x000fe20003f86270 */
[-C--:B--2---:R-:W-:Y:S01]  /*a460*/  FFMA.FTZ R141, R0, R20.reuse, R141 ;  /* 0x00000014008d7223 */ /* 0x084fe2000001008d */
[----:B------:R-:W-:Y:S01]  /*a470*/  ISETP.GE.AND P5, PT, R16, R183, PT ;  /* 0x000000b71000720c */ /* 0x000fe20003fa6270 */
[----:B------:R-:W-:Y:S01]  /*a480*/  FFMA.FTZ R143, R0, R20, R143 ;  /* 0x00000014008f7223 */ /* 0x000fe2000001008f */
[----:B------:R-:W-:-:S02]  /*a490*/  IADD3 R16, R166, 0x21, RZ ;  /* 0x00000021a6107810 */ /* 0x000fc40007ffe0ff */
[----:B------:R-:W-:Y:S01]  /*a4a0*/  IADD3 R20, R166, 0x28, RZ ;  /* 0x00000028a6147810 */ /* 0x000fe20007ffe0ff */
[----:B------:R-:W-:Y:S01]  /*a4b0*/  HMMA.16816.F32.BF16 R168, R152, R58, R168 ;  /* 0x0000003a98a8723c */ /* 0x000fe200000418a8 */
[----:B------:R-:W2:Y:S01]  /*a4c0*/  I2F R21, R16 ;  /* 0x0000001000157306 */ /* 0x000ea20000201400 */
[----:B------:R-:W-:Y:S01]  /*a4d0*/  FSEL R146, R142, -INF , !P6 ;  /* 0xff8000008e927808 */ /* 0x000fe20007000000 */
[-C--:B----4-:R-:W-:Y:S01]  /*a4e0*/  FFMA.FTZ R136, R0, R19.reuse, R136 ;  /* 0x0000001300887223 */ /* 0x090fe20000010088 */
[----:B------:R-:W-:Y:S01]  /*a4f0*/  ISETP.GE.AND P6, PT, R18, R184, PT ;  /* 0x000000b81200720c */ /* 0x000fe20003fc6270 */
[----:B------:R-:W-:Y:S01]  /*a500*/  FFMA.FTZ R138, R0, R19, R138 ;  /* 0x00000013008a7223 */ /* 0x000fe2000001008a */
[----:B------:R-:W-:-:S03]  /*a510*/  FSEL R158, R141, -INF , !P4 ;  /* 0xff8000008d9e7808 */ /* 0x000fc60006000000 */
[----:B------:R-:W4:Y:S01]  /*a520*/  I2F R57, R20 ;  /* 0x0000001400397306 */ /* 0x000f220000201400 */
[----:B------:R-:W-:Y:S02]  /*a530*/  FSEL R142, R143, -INF , !P5 ;  /* 0xff8000008f8e7808 */ /* 0x000fe40006800000 */
[----:B------:R-:W-:Y:S02]  /*a540*/  FSEL R251, R136, -INF , !P6 ;  /* 0xff80000088fb7808 */ /* 0x000fe40007000000 */
[----:B------:R-:W-:Y:S01]  /*a550*/  ISETP.GE.AND P4, PT, R18, R183, PT ;  /* 0x000000b71200720c */ /* 0x000fe20003f86270 */
[----:B-1----:R-:W-:Y:S01]  /*a560*/  HMMA.16816.F32.BF16 R60, R148, R4, R60 ;  /* 0x00000004943c723c */ /* 0x002fe2000004183c */
[----:B------:R-:W-:Y:S01]  /*a570*/  ISETP.GE.AND P5, PT, R16, R184, PT ;  /* 0x000000b81000720c */ /* 0x000fe20003fa6270 */
[----:B--2---:R-:W-:Y:S01]  /*a580*/  FFMA.FTZ R136, R0, R21, R137 ;  /* 0x0000001500887223 */ /* 0x004fe20000010089 */
[----:B------:R-:W-:Y:S01]  /*a590*/  ISETP.GE.AND P6, PT, R16, R183, PT ;  /* 0x000000b71000720c */ /* 0x000fe20003fc6270 */
[----:B------:R-:W-:Y:S01]  /*a5a0*/  FFMA.FTZ R139, R0, R21, R139 ;  /* 0x00000015008b7223 */ /* 0x000fe2000001008b */
[----:B------:R-:W1:Y:S01]  /*a5b0*/  LDSM.16.M88.4 R16, [R201+0x6000] ;  /* 0x00600000c910783b */ /* 0x000e620000000200 */
[----:B------:R-:W-:-:S02]  /*a5c0*/  IADD3 R56, R166, 0x29, RZ ;  /* 0x00000029a6387810 */ /* 0x000fc40007ffe0ff */
[----:B------:R-:W-:Y:S01]  /*a5d0*/  FSEL R141, R138, -INF , !P4 ;  /* 0xff8000008a8d7808 */ /* 0x000fe20006000000 */
[----:B------:R-:W-:Y:S01]  /*a5e0*/  HMMA.16816.F32.BF16 R168, R148, R6, R168 ;  /* 0x0000000694a8723c */ /* 0x000fe200000418a8 */
[----:B------:R-:W-:Y:S01]  /*a5f0*/  FSEL R136, R136, -INF , !P5 ;  /* 0xff80000088887808 */ /* 0x000fe20006800000 */
[----:B------:R-:W2:Y:S01]  /*a600*/  I2F R58, R56 ;  /* 0x00000038003a7306 */ /* 0x000ea20000201400 */
[----:B------:R-:W-:Y:S01]  /*a610*/  ISETP.GE.AND P4, PT, R20, R184, PT ;  /* 0x000000b81400720c */ /* 0x000fe20003f86270 */
[----:B----4-:R-:W-:Y:S01]  /*a620*/  FFMA.FTZ R64, R0, R57, R64 ;  /* 0x0000003900407223 */ /* 0x010fe20000010040 */
[----:B------:R-:W-:Y:S01]  /*a630*/  ISETP.GE.AND P5, PT, R20, R183, PT ;  /* 0x000000b71400720c */ /* 0x000fe20003fa6270 */
[----:B------:R-:W-:Y:S01]  /*a640*/  FFMA.FTZ R66, R0, R57, R66 ;  /* 0x0000003900427223 */ /* 0x000fe20000010042 */
[----:B------:R-:W4:Y:S01]  /*a650*/  LDSM.16.M88.4 R20, [R199+0xa800] ;  /* 0x00a80000c714783b */ /* 0x000f220000000200 */
[----:B------:R-:W-:Y:S01]  /*a660*/  IADD3 R4, R166, 0x30, RZ ;  /* 0x00000030a6047810 */ /* 0x000fe20007ffe0ff */
[----:B---3--:R-:W-:Y:S01]  /*a670*/  HMMA.16816.F32.BF16 R52, R152, R12, R52 ;  /* 0x0000000c9834723c */ /* 0x008fe20000041834 */
[----:B------:R-:W-:-:S02]  /*a680*/  FSEL R249, R139, -INF , !P6 ;  /* 0xff8000008bf97808 */ /* 0x000fc40007000000 */
[----:B------:R-:W3:Y:S01]  /*a690*/  I2F R5, R4 ;  /* 0x0000000400057306 */ /* 0x000ee20000201400 */
[----:B------:R-:W-:Y:S02]  /*a6a0*/  FSEL R140, R64, -INF , !P4 ;  /* 0xff800000408c7808 */ /* 0x000fe40006000000 */
[C---:B------:R-:W-:Y:S02]  /*a6b0*/  ISETP.GE.AND P6, PT, R56.reuse, R184, PT ;  /* 0x000000b83800720c */ /* 0x040fe40003fc6270 */
[----:B------:R-:W-:Y:S01]  /*a6c0*/  ISETP.GE.AND P4, PT, R56, R183, PT ;  /* 0x000000b73800720c */ /* 0x000fe20003f86270 */
[-C--:B--2---:R-:W-:Y:S01]  /*a6d0*/  FFMA.FTZ R65, R0, R58.reuse, R65 ;  /* 0x0000003a00417223 */ /* 0x084fe20000010041 */
[----:B------:R-:W-:Y:S01]  /*a6e0*/  IADD3 R56, R166, 0x31, RZ ;  /* 0x00000031a6387810 */ /* 0x000fe20007ffe0ff */
[----:B------:R-:W-:Y:S01]  /*a6f0*/  FFMA.FTZ R67, R0, R58, R67 ;  /* 0x0000003a00437223 */ /* 0x000fe20000010043 */
[----:B------:R-:W-:Y:S01]  /*a700*/  IADD3 R12, R166, 0x38, RZ ;  /* 0x00000038a60c7810 */ /* 0x000fe20007ffe0ff */
[----:B------:R-:W-:Y:S01]  /*a710*/  HMMA.16816.F32.BF16 R48, R152, R14, R48 ;  /* 0x0000000e9830723c */ /* 0x000fe20000041830 */
[----:B------:R-:W2:Y:S01]  /*a720*/  I2F R13, R56 ;  /* 0x00000038000d7306 */ /* 0x000ea20000201400 */
[----:B------:R-:W-:-:S02]  /*a730*/  FSEL R247, R66, -INF , !P5 ;  /* 0xff80000042f77808 */ /* 0x000fc40006800000 */
[----:B------:R-:W-:Y:S02]  /*a740*/  FSEL R138, R65, -INF , !P6 ;  /* 0xff800000418a7808 */ /* 0x000fe40007000000 */
[-C--:B------:R-:W-:Y:S01]  /*a750*/  ISETP.GE.AND P5, PT, R4, R184.reuse, PT ;  /* 0x000000b80400720c */ /* 0x080fe20003fa6270 */
[----:B---3--:R-:W-:Y:S01]  /*a760*/  FFMA.FTZ R60, R0, R5, R60 ;  /* 0x00000005003c7223 */ /* 0x008fe2000001003c */
[----:B------:R-:W-:Y:S01]  /*a770*/  ISETP.GE.AND P6, PT, R4, R183, PT ;  /* 0x000000b70400720c */ /* 0x000fe20003fc6270 */
[----:B------:R-:W3:Y:S01]  /*a780*/  I2F R57, R12 ;  /* 0x0000000c00397306 */ /* 0x000ee20000201400 */
[----:B------:R-:W-:Y:S01]  /*a790*/  FFMA.FTZ R62, R0, R5, R62 ;  /* 0x00000005003e7223 */ /* 0x000fe2000001003e */
[----:B------:R-:W-:Y:S01]  /*a7a0*/  FSEL R143, R67, -INF , !P4 ;  /* 0xff800000438f7808 */ /* 0x000fe20006000000 */
[----:B------:R-:W5:Y:S01]  /*a7b0*/  LDSM.16.M88.4 R4, [R201+0x6800] ;  /* 0x00680000c904783b */ /* 0x000f620000000200 */
[----:B------:R-:W-:Y:S01]  /*a7c0*/  FSEL R241, R60, -INF , !P5 ;  /* 0xff8000003cf17808 */ /* 0x000fe20006800000 */
[----:B-1----:R-:W-:Y:S01]  /*a7d0*/  HMMA.16816.F32.BF16 R52, R148, R16, R52 ;  /* 0x000000109434723c */ /* 0x002fe20000041834 */
[----:B------:R-:W-:Y:S01]  /*a7e0*/  FSEL R179, R62, -INF , !P6 ;  /* 0xff8000003eb37808 */ /* 0x000fe20007000000 */
[-C--:B--2---:R-:W-:Y:S01]  /*a7f0*/  FFMA.FTZ R63, R0, R13.reuse, R63 ;  /* 0x0000000d003f7223 */ /* 0x084fe2000001003f */
[----:B------:R-:W-:Y:S01]  /*a800*/  ISETP.GE.AND P4, PT, R56, R184, PT ;  /* 0x000000b83800720c */ /* 0x000fe20003f86270 */
[----:B------:R-:W-:Y:S01]  /*a810*/  FFMA.FTZ R61, R0, R13, R61 ;  /* 0x0000000d003d7223 */ /* 0x000fe2000001003d */
[----:B------:R-:W-:-:S02]  /*a820*/  ISETP.GE.AND P5, PT, R56, R183, PT ;  /* 0x000000b73800720c */ /* 0x000fc40003fa6270 */
[-C--:B------:R-:W-:Y:S02]  /*a830*/  ISETP.GE.AND P6, PT, R12, R184.reuse, PT ;  /* 0x000000b80c00720c */ /* 0x080fe40003fc6270 */
[----:B------:R-:W-:Y:S01]  /*a840*/  IADD3 R56, R166, 0x39, RZ ;  /* 0x00000039a6387810 */ /* 0x000fe20007ffe0ff */
[-C--:B---3--:R-:W-:Y:S01]  /*a850*/  FFMA.FTZ R168, R0, R57.reuse, R168 ;  /* 0x0000003900a87223 */ /* 0x088fe200000100a8 */
[----:B------:R-:W-:Y:S01]  /*a860*/  IADD3 R16, R166, 0x40, RZ ;  /* 0x00000040a6107810 */ /* 0x000fe20007ffe0ff */
[----:B----4-:R-:W-:Y:S01]  /*a870*/  HMMA.16816.F32.BF16 R44, R152, R20, R44 ;  /* 0x00000014982c723c */ /* 0x010fe2000004182c */
[----:B------:R-:W-:Y:S01]  /*a880*/  FSEL R239, R63, -INF , !P5 ;  /* 0xff8000003fef7808 */ /* 0x000fe20006800000 */
[----:B------:R1:W2:Y:S01]  /*a890*/  I2F R58, R56 ;  /* 0x00000038003a7306 */ /* 0x0002a20000201400 */
[----:B------:R-:W-:Y:S01]  /*a8a0*/  FSEL R245, R168, -INF , !P6 ;  /* 0xff800000a8f57808 */ /* 0x000fe20007000000 */
[----:B------:R-:W-:Y:S01]  /*a8b0*/  FFMA.FTZ R170, R0, R57, R170 ;  /* 0x0000003900aa7223 */ /* 0x000fe200000100aa */
[----:B------:R-:W-:-:S02]  /*a8c0*/  ISETP.GE.AND P5, PT, R56, R184, PT ;  /* 0x000000b83800720c */ /* 0x000fc40003fa6270 */
[-C--:B------:R-:W-:Y:S01]  /*a8d0*/  ISETP.GE.AND P6, PT, R56, R183.reuse, PT ;  /* 0x000000b73800720c */ /* 0x080fe20003fc6270 */
[----:B------:R-:W-:Y:S01]  /*a8e0*/  HMMA.16816.F32.BF16 R48, R148, R18, R48 ;  /* 0x000000129430723c */ /* 0x000fe20000041830 */
[----:B------:R-:W-:Y:S01]  /*a8f0*/  FSEL R159, R61, -INF , !P4 ;  /* 0xff8000003d9f7808 */ /* 0x000fe20006000000 */
[----:B------:R-:W3:Y:S01]  /*a900*/  I2F R17, R16 ;  /* 0x0000001000117306 */ /* 0x000ee20000201400 */
[----:B------:R-:W-:Y:S02]  /*a910*/  ISETP.GE.AND P4, PT, R12, R183, PT ;  /* 0x000000b70c00720c */ /* 0x000fe40003f86270 */
[----:B------:R-:W4:Y:S01]  /*a920*/  LDSM.16.M88.4 R12, [R199+0xb000] ;  /* 0x00b00000c70c783b */ /* 0x000f220000000200 */
[----:B------:R-:W-:Y:S02]  /*a930*/  IADD3 R20, R166, 0x48, RZ ;  /* 0x00000048a6147810 */ /* 0x000fe40007ffe0ff */
[----:B------:R-:W-:Y:S01]  /*a940*/  FSEL R237, R170, -INF , !P4 ;  /* 0xff800000aaed7808 */ /* 0x000fe20006000000 */
[----:B------:R-:W-:Y:S01]  /*a950*/  HMMA.16816.F32.BF16 R40, R152, R22, R40 ;  /* 0x000000169828723c */ /* 0x000fe20000041828 */
[----:B-1----:R-:W-:Y:S01]  /*a960*/  IADD3 R56, R166, 0x41, RZ ;  /* 0x00000041a6387810 */ /* 0x002fe20007ffe0ff */
[----:B--2---:R-:W-:Y:S01]  /*a970*/  FFMA.FTZ R169, R0, R58, R169 ;  /* 0x0000003a00a97223 */ /* 0x004fe200000100a9 */
[----:B------:R-:W-:Y:S01]  /*a980*/  ISETP.GE.AND P4, PT, R16, R184, PT ;  /* 0x000000b81000720c */ /* 0x000fe20003f86270 */
[C---:B------:R-:W-:Y:S01]  /*a990*/  FFMA.FTZ R171, R0.reuse, R58, R171 ;  /* 0x0000003a00ab7223 */ /* 0x040fe200000100ab */
[----:B------:R-:W1:Y:S02]  /*a9a0*/  I2F R21, R56 ;  /* 0x0000003800157306 */ /* 0x000e640000201400 */
[----:B------:R-:W-:Y:S01]  /*a9b0*/  FSEL R243, R169, -INF , !P5 ;  /* 0xff800000a9f37808 */ /* 0x000fe20006800000 */
[----:B-----5:R-:W-:Y:S01]  /*a9c0*/  HMMA.16816.F32.BF16 R44, R148, R4, R44 ;  /* 0x00000004942c723c */ /* 0x020fe2000004182c */
[CC--:B---3--:R-:W-:Y:S01]  /*a9d0*/  FFMA.FTZ R52, R0.reuse, R17.reuse, R52 ;  /* 0x0000001100347223 */ /* 0x0c8fe20000010034 */
[----:B------:R-:W-:Y:S01]  /*a9e0*/  FSEL R235, R171, -INF , !P6 ;  /* 0xff800000abeb7808 */ /* 0x000fe20007000000 */
[----:B------:R-:W-:Y:S01]  /*a9f0*/  FFMA.FTZ R54, R0, R17, R54 ;  /* 0x0000001100367223 */ /* 0x000fe20000010036 */
[----:B------:R-:W-:Y:S01]  /*aa00*/  ISETP.GE.AND P5, PT, R16, R183, PT ;  /* 0x000000b71000720c */ /* 0x000fe20003fa6270 */
[----:B------:R-:W2:Y:S01]  /*aa10*/  I2F R57, R20 ;  /* 0x0000001400397306 */ /* 0x000ea20000201400 */
[----:B------:R-:W-:Y:S01]  /*aa20*/  ISETP.GE.AND P6, PT, R56, R184, PT ;  /* 0x000000b83800720c */ /* 0x000fe20003fc6270 */
[----:B------:R-:W3:Y:S01]  /*aa30*/  LDSM.16.M88.4 R16, [R201+0x7000] ;  /* 0x00700000c910783b */ /* 0x000ee20000000200 */
[----:B------:R-:W-:-:S02]  /*aa40*/  FSEL R193, R52, -INF , !P4 ;  /* 0xff80000034c17808 */ /* 0x000fc40006000000 */
[----:B------:R-:W-:Y:S02]  /*aa50*/  IADD3 R52, R166, 0x49, RZ ;  /* 0x00000049a6347810 */ /* 0x000fe40007ffe0ff */
[----:B------:R-:W-:Y:S01]  /*aa60*/  FSEL R189, R54, -INF , !P5 ;  /* 0xff80000036bd7808 */ /* 0x000fe20006800000 */
[-C--:B-1----:R-:W-:Y:S01]  /*aa70*/  FFMA.FTZ R53, R0, R21.reuse, R53 ;  /* 0x0000001500357223 */ /* 0x082fe20000010035 */
[-C--:B------:R-:W-:Y:S01]  /*aa80*/  ISETP.GE.AND P5, PT, R20, R184.reuse, PT ;  /* 0x000000b81400720c */ /* 0x080fe20003fa6270 */
[----:B------:R-:W-:Y:S01]  /*aa90*/  FFMA.FTZ R55, R0, R21, R55 ;  /* 0x0000001500377223 */ /* 0x000fe20000010037 */
[----:B------:R-:W1:Y:S01]  /*aaa0*/  I2F R4, R52 ;  /* 0x0000003400047306 */ /* 0x000e620000201400 */
[-C--:B------:R-:W-:Y:S01]  /*aab0*/  ISETP.GE.AND P4, PT, R56, R183.reuse, PT ;  /* 0x000000b73800720c */ /* 0x080fe20003f86270 */
[----:B------:R-:W-:Y:S01]  /*aac0*/  HMMA.16816.F32.BF16 R40, R148, R6, R40 ;  /* 0x000000069428723c */ /* 0x000fe20000041828 */
[----:B------:R-:W-:Y:S02]  /*aad0*/  FSEL R195, R53, -INF , !P6 ;  /* 0xff80000035c37808 */ /* 0x000fe40007000000 */
[----:B------:R-:W-:Y:S01]  /*aae0*/  ISETP.GE.AND P6, PT, R20, R183, PT ;  /* 0x000000b71400720c */ /* 0x000fe20003fc6270 */
[-C--:B--2---:R-:W-:Y:S01]  /*aaf0*/  FFMA.FTZ R50, R0, R57.reuse, R50 ;  /* 0x0000003900327223 */ /* 0x084fe20000010032 */
[----:B------:R-:W2:Y:S01]  /*ab00*/  LDSM.16.M88.4 R20, [R199+0xb800] ;  /* 0x00b80000c714783b */ /* 0x000ea20000000200 */
[----:B------:R-:W-:Y:S01]  /*ab10*/  IADD3 R5, R166, 0x50, RZ ;  /* 0x00000050a6057810 */ /* 0x000fe20007ffe0ff */
[----:B------:R-:W-:Y:S01]  /*ab20*/  FFMA.FTZ R48, R0, R57, R48 ;  /* 0x0000003900307223 */ /* 0x000fe20000010030 */
[----:B------:R-:W-:Y:S01]  /*ab30*/  FSEL R187, R55, -INF , !P4 ;  /* 0xff80000037bb7808 */ /* 0x000fe20006000000 */
[----:B----4-:R-:W-:Y:S01]  /*ab40*/  HMMA.16816.F32.BF16 R36, R152, R12, R36 ;  /* 0x0000000c9824723c */ /* 0x010fe20000041824 */
[----:B------:R4:W5:Y:S01]  /*ab50*/  I2F R13, R5 ;  /* 0x00000005000d7306 */ /* 0x0009620000201400 */
[----:B------:R-:W-:Y:S01]  /*ab60*/  ISETP.GE.AND P4, PT, R52, R184, PT ;  /* 0x000000b83400720c */ /* 0x000fe20003f86270 */
[-C--:B-1----:R-:W-:Y:S01]  /*ab70*/  FFMA.FTZ R223, R0, R4.reuse, R49 ;  /* 0x0000000400df7223 */ /* 0x082fe20000010031 */
[----:B------:R-:W-:Y:S01]  /*ab80*/  FSEL R185, R50, -INF , !P6 ;  /* 0xff80000032b97808 */ /* 0x000fe20007000000 */
[----:B------:R-:W-:Y:S01]  /*ab90*/  FFMA.FTZ R51, R0, R4, R51 ;  /* 0x0000000400337223 */ /* 0x000fe20000010033 */
[----:B------:R-:W-:-:S02]  /*aba0*/  ISETP.GE.AND P6, PT, R5, R184, PT ;  /* 0x000000b80500720c */ /* 0x000fc40003fc6270 */
[----:B------:R-:W-:Y:S01]  /*abb0*/  HMMA.16816.F32.BF16 R32, R152, R14, R32 ;  /* 0x0000000e9820723c */ /* 0x000fe20000041820 */
[----:B------:R-:W-:Y:S02]  /*abc0*/  FSEL R223, R223, -INF , !P4 ;  /* 0xff800000dfdf7808 */ /* 0x000fe40006000000 */
[----:B------:R-:W-:Y:S02]  /*abd0*/  ISETP.GE.AND P4, PT, R5, R183, PT ;  /* 0x000000b70500720c */ /* 0x000fe40003f86270 */
[----:B------:R-:W-:Y:S02]  /*abe0*/  IADD3 R12, R166, 0x51, RZ ;  /* 0x00000051a60c7810 */ /* 0x000fe40007ffe0ff */
[----:B------:R-:W-:Y:S01]  /*abf0*/  FSEL R229, R48, -INF , !P5 ;  /* 0xff80000030e57808 */ /* 0x000fe20006800000 */
[----:B----4-:R-:W1:Y:S01]  /*ac00*/  LDSM.16.M88.4 R4, [R201+0x7800] ;  /* 0x00780000c904783b */ /* 0x010e620000000200 */
[----:B-----5:R-:W-:Y:S01]  /*ac10*/  FFMA.FTZ R44, R0, R13, R44 ;  /* 0x0000000d002c7223 */ /* 0x020fe2000001002c */
[----:B------:R-:W-:Y:S01]  /*ac20*/  ISETP.GE.AND P5, PT, R52, R183, PT ;  /* 0x000000b73400720c */ /* 0x000fe20003fa6270 */
[----:B------:R-:W4:Y:S01]  /*ac30*/  I2F R49, R12 ;  /* 0x0000000c00317306 */ /* 0x000f220000201400 */
[----:B------:R-:W-:Y:S01]  /*ac40*/  IADD3 R48, R166, 0x58, RZ ;  /* 0x00000058a6307810 */ /* 0x000fe20007ffe0ff */
[----:B------:R-:W-:Y:S01]  /*ac50*/  FFMA.FTZ R46, R0, R13, R46 ;  /* 0x0000000d002e7223 */ /* 0x000fe2000001002e */
[----:B------:R-:W-:-:S02]  /*ac60*/  IADD3 R14, R166, 0x59, RZ ;  /* 0x00000059a60e7810 */ /* 0x000fc40007ffe0ff */
[----:B---3--:R-:W-:Y:S01]  /*ac70*/  HMMA.16816.F32.BF16 R36, R148, R16, R36 ;  /* 0x000000109424723c */ /* 0x008fe20000041824 */
[----:B------:R-:W-:Y:S01]  /*ac80*/  FSEL R191, R51, -INF , !P5 ;  /* 0xff80000033bf7808 */ /* 0x000fe20006800000 */
[----:B------:R-:W-:-:S04]  /*ac90*/  DEPBAR.LE SB0, 0x0 ;  /* 0x000080000000791a */ /* 0x000fc80000000000 */
[----:B------:R-:W3:Y:S01]  /*aca0*/  I2F R15, R48 ;  /* 0x00000030000f7306 */ /* 0x000ee20000201400 */
[----:B------:R-:W-:Y:S01]  /*acb0*/  FSEL R177, R44, -INF , !P6 ;  /* 0xff8000002cb17808 */ /* 0x000fe20007000000 */
[----:B------:R-:W-:Y:S01]  /*acc0*/  HMMA.16816.F32.BF16 R32, R148, R18, R32 ;  /* 0x000000129420723c */ /* 0x000fe20000041820 */
[C---:B------:R-:W-:Y:S02]  /*acd0*/  ISETP.GE.AND P5, PT, R12.reuse, R184, PT ;  /* 0x000000b80c00720c */ /* 0x040fe40003fa6270 */
[----:B------:R-:W-:Y:S01]  /*ace0*/  ISETP.GE.AND P6, PT, R12, R183, PT ;  /* 0x000000b70c00720c */ /* 0x000fe20003fc6270 */
[-C--:B----4-:R-:W-:Y:S01]  /*acf0*/  FFMA.FTZ R45, R0, R49.reuse, R45 ;  /* 0x00000031002d7223 */ /* 0x090fe2000001002d */
[----:B------:R-:W-:Y:S01]  /*ad00*/  IADD3 R16, R166, 0x60, RZ ;  /* 0x00000060a6107810 */ /* 0x000fe20007ffe0ff */
[----:B------:R-:W4:Y:S01]  /*ad10*/  I2F R12, R14 ;  /* 0x0000000e000c7306 */ /* 0x000f220000201400 */
[----:B------:R-:W-:Y:S01]  /*ad20*/  FFMA.FTZ R47, R0, R49, R47 ;  /* 0x00000031002f7223 */ /* 0x000fe2000001002f */
[----:B--2---:R-:W-:Y:S01]  /*ad30*/  HMMA.16816.F32.BF16 R28, R152, R20, R28 ;  /* 0x00000014981c723c */ /* 0x004fe2000004181c */
[----:B------:R-:W-:-:S02]  /*ad40*/  FSEL R167, R46, -INF , !P4 ;  /* 0xff8000002ea77808 */ /* 0x000fc40006000000 */
[----:B------:R-:W-:Y:S02]  /*ad50*/  ISETP.GE.AND P4, PT, R48, R184, PT ;  /* 0x000000b83000720c */ /* 0x000fe40003f86270 */
[----:B------:R-:W-:Y:S01]  /*ad60*/  FSEL R175, R45, -INF , !P5 ;  /* 0xff8000002daf7808 */ /* 0x000fe20006800000 */
[----:B------:R-:W2:Y:S01]  /*ad70*/  I2F R13, R16 ;  /* 0x00000010000d7306 */ /* 0x000ea20000201400 */
[CC--:B---3--:R-:W-:Y:S01]  /*ad80*/  FFMA.FTZ R40, R0.reuse, R15.reuse, R40 ;  /* 0x0000000f00287223 */ /* 0x0c8fe20000010028 */
[----:B------:R-:W-:Y:S01]  /*ad90*/  FSEL R165, R47, -INF , !P6 ;  /* 0xff8000002fa57808 */ /* 0x000fe20007000000 */
[----:B------:R-:W-:Y:S01]  /*ada0*/  FFMA.FTZ R42, R0, R15, R42 ;  /* 0x0000000f002a7223 */ /* 0x000fe2000001002a */
[----:B------:R-:W-:Y:S01]  /*adb0*/  ISETP.GE.AND P5, PT, R48, R183, PT ;  /* 0x000000b73000720c */ /* 0x000fe20003fa6270 */
[----:B------:R-:W-:Y:S01]  /*adc0*/  HMMA.16816.F32.BF16 R24, R152, R22, R24 ;  /* 0x000000169818723c */ /* 0x000fe20000041818 */
[----:B------:R-:W-:Y:S01]  /*add0*/  IADD3 R17, R166, 0x61, RZ ;  /* 0x00000061a6117810 */ /* 0x000fe20007ffe0ff */
[----:B----4-:R-:W-:Y:S01]  /*ade0*/  FFMA.FTZ R41, R0, R12, R41 ;  /* 0x0000000c00297223 */ /* 0x010fe20000010029 */
[----:B------:R-:W-:Y:S01]  /*adf0*/  ISETP.GE.AND P6, PT, R14, R184, PT ;  /* 0x000000b80e00720c */ /* 0x000fe20003fc6270 */
[----:B------:R-:W-:Y:S01]  /*ae00*/  FFMA.FTZ R43, R0, R12, R43 ;  /* 0x0000000c002b7223 */ /* 0x000fe2000001002b */
[----:B------:R-:W-:-:S02]  /*ae10*/  IADD3 R15, R166, 0x68, RZ ;  /* 0x00000068a60f7810 */ /* 0x000fc40007ffe0ff */
[----:B------:R-:W-:Y:S02]  /*ae20*/  FSEL R171, R40, -INF , !P4 ;  /* 0xff80000028ab7808 */ /* 0x000fe40006000000 */
[----:B------:R-:W-:Y:S01]  /*ae30*/  ISETP.GE.AND P4, PT, R14, R183, PT ;  /* 0x000000b70e00720c */ /* 0x000fe20003f86270 */
[----:B------:R-:W3:Y:S01]  /*ae40*/  I2F R19, R15 ;  /* 0x0000000f00137306 */ /* 0x000ee20000201400 */
[----:B------:R-:W-:Y:S02]  /*ae50*/  FSEL R163, R42, -INF , !P5 ;  /* 0xff8000002aa37808 */ /* 0x000fe40006800000 */
[----:B-1----:R-:W-:Y:S01]  /*ae60*/  HMMA.16816.F32.BF16 R28, R148, R4, R28 ;  /* 0x00000004941c723c */ /* 0x002fe2000004181c */
[----:B------:R-:W-:Y:S01]  /*ae70*/  FSEL R169, R41, -INF , !P6 ;  /* 0xff80000029a97808 */ /* 0x000fe20007000000 */
[-C--:B--2---:R-:W-:Y:S01]  /*ae80*/  FFMA.FTZ R36, R0, R13.reuse, R36 ;  /* 0x0000000d00247223 */ /* 0x084fe20000010024 */
[----:B------:R-:W-:Y:S01]  /*ae90*/  ISETP.GE.AND P5, PT, R16, R184, PT ;  /* 0x000000b81000720c */ /* 0x000fe20003fa6270 */
[----:B------:R-:W-:Y:S01]  /*aea0*/  FFMA.FTZ R38, R0, R13, R38 ;  /* 0x0000000d00267223 */ /* 0x000fe20000010026 */
[----:B------:R-:W-:Y:S01]  /*aeb0*/  ISETP.GE.AND P6, PT, R16, R183, PT ;  /* 0x000000b71000720c */ /* 0x000fe20003fc6270 */
[----:B------:R-:W1:Y:S01]  /*aec0*/  I2F R14, R17 ;  /* 0x00000011000e7306 */ /* 0x000e620000201400 */
[----:B------:R-:W-:-:S02]  /*aed0*/  IADD3 R16, R166, 0x69, RZ ;  /* 0x00000069a6107810 */ /* 0x000fc40007ffe0ff */
[C---:B------:R-:W-:Y:S02]  /*aee0*/  IADD3 R4, R166.reuse, 0x70, RZ ;  /* 0x00000070a6047810 */ /* 0x040fe40007ffe0ff */
[----:B------:R-:W-:Y:S01]  /*aef0*/  IADD3 R13, R166, 0x71, RZ ;  /* 0x00000071a60d7810 */ /* 0x000fe20007ffe0ff */
[----:B------:R-:W-:Y:S01]  /*af00*/  HMMA.16816.F32.BF16 R24, R148, R6, R24 ;  /* 0x000000069418723c */ /* 0x000fe20000041818 */
[----:B------:R-:W-:Y:S01]  /*af10*/  FSEL R161, R43, -INF , !P4 ;  /* 0xff8000002ba17808 */ /* 0x000fe20006000000 */
[----:B------:R-:W2:Y:S01]  /*af20*/  I2F R12, R16 ;  /* 0x00000010000c7306 */ /* 0x000ea20000201400 */
[----:B------:R-:W-:Y:S01]  /*af30*/  FSEL R157, R36, -INF , !P5 ;  /* 0xff800000249d7808 */ /* 0x000fe20006800000 */
[CC--:B---3--:R-:W-:Y:S01]  /*af40*/  FFMA.FTZ R32, R0.reuse, R19.reuse, R32 ;  /* 0x0000001300207223 */ /* 0x0c8fe20000010020 */
[C---:B------:R-:W-:Y:S01]  /*af50*/  ISETP.GE.AND P4, PT, R17.reuse, R184, PT ;  /* 0x000000b81100720c */ /* 0x040fe20003f86270 */
[----:B------:R-:W-:Y:S01]  /*af60*/  FFMA.FTZ R34, R0, R19, R34 ;  /* 0x0000001300227223 */ /* 0x000fe20000010022 */
[----:B------:R-:W-:-:S02]  /*af70*/  ISETP.GE.AND P5, PT, R17, R183, PT ;  /* 0x000000b71100720c */ /* 0x000fc40003fa6270 */
[----:B------:R-:W-:Y:S01]  /*af80*/  FSEL R147, R38, -INF , !P6 ;  /* 0xff80000026937808 */ /* 0x000fe20007000000 */
[----:B------:R-:W3:Y:S01]  /*af90*/  I2F R17, R4 ;  /* 0x0000000400117306 */ /* 0x000ee20000201400 */
[C---:B-1----:R-:W-:Y:S01]  /*afa0*/  FFMA.FTZ R37, R0.reuse, R14, R37 ;  /* 0x0000000e00257223 */ /* 0x042fe20000010025 */
[----:B------:R-:W-:Y:S01]  /*afb0*/  ISETP.GE.AND P6, PT, R15, R184, PT ;  /* 0x000000b80f00720c */ /* 0x000fe20003fc6270 */
[----:B------:R-:W-:Y:S01]  /*afc0*/  FFMA.FTZ R39, R0, R14, R39 ;  /* 0x0000000e00277223 */ /* 0x000fe20000010027 */
[----:B------:R-:W-:Y:S02]  /*afd0*/  IADD3 R6, R166, 0x78, RZ ;  /* 0x00000078a6067810 */ /* 0x000fe40007ffe0ff */
[----:B------:R-:W-:Y:S02]  /*afe0*/  FSEL R155, R37, -INF , !P4 ;  /* 0xff800000259b7808 */ /* 0x000fe40006000000 */
[----:B------:R-:W1:Y:S01]  /*aff0*/  I2F R5, R13 ;  /* 0x0000000d00057306 */ /* 0x000e620000201400 */
[----:B------:R-:W-:Y:S01]  /*b000*/  ISETP.GE.AND P4, PT, R15, R183, PT ;  /* 0x000000b70f00720c */ /* 0x000fe20003f86270 */
[CC--:B--2---:R-:W-:Y:S01]  /*b010*/  FFMA.FTZ R33, R0.reuse, R12.reuse, R33 ;  /* 0x0000000c00217223 */ /* 0x0c4fe20000010021 */
[----:B------:R-:W-:Y:S01]  /*b020*/  FSEL R145, R39, -INF , !P5 ;  /* 0xff80000027917808 */ /* 0x000fe20006800000 */
[----:B------:R-:W-:Y:S01]  /*b030*/  FFMA.FTZ R35, R0, R12, R35 ;  /* 0x0000000c00237223 */ /* 0x000fe20000010023 */
[----:B------:R-:W-:-:S02]  /*b040*/  FSEL R153, R32, -INF , !P6 ;  /* 0xff80000020997808 */ /* 0x000fc40007000000 */
[-C--:B------:R-:W-:Y:S01]  /*b050*/  ISETP.GE.AND P5, PT, R16, R184.reuse, PT ;  /* 0x000000b81000720c */ /* 0x080fe20003fa6270 */
[----:B---3--:R-:W-:Y:S01]  /*b060*/  FFMA.FTZ R28, R0, R17, R28 ;  /* 0x00000011001c7223 */ /* 0x008fe2000001001c */
[----:B------:R-:W-:Y:S01]  /*b070*/  BAR.SYNC.DEFER_BLOCKING 0x0 ;  /* 0x0000000000007b1d */ /* 0x000fe20000010000 */
[----:B------:R-:W-:Y:S01]  /*b080*/  ISETP.GE.AND P6, PT, R16, R183, PT ;  /* 0x000000b71000720c */ /* 0x000fe20003fc6270 */
[----:B------:R-:W-:Y:S01]  /*b090*/  FFMA.FTZ R30, R0, R17, R30 ;  /* 0x00000011001e7223 */ /* 0x000fe2000001001e */
[----:B------:R-:W-:Y:S02]  /*b0a0*/  FSEL R139, R34, -INF , !P4 ;  /* 0xff800000228b7808 */ /* 0x000fe40006000000 */
[----:B------:R-:W-:Y:S01]  /*b0b0*/  ISETP.GE.AND P4, PT, R4, R184, PT ;  /* 0x000000b80400720c */ /* 0x000fe20003f86270 */
[----:B------:R-:W2:Y:S01]  /*b0c0*/  I2F R7, R6 ;  /* 0x0000000600077306 */ /* 0x000ea20000201400 */
[----:B------:R-:W-:Y:S01]  /*b0d0*/  FSEL R149, R33, -INF , !P5 ;  /* 0xff80000021957808 */ /* 0x000fe20006800000 */
[CC--:B-1----:R-:W-:Y:S01]  /*b0e0*/  FFMA.FTZ R29, R0.reuse, R5.reuse, R29 ;  /* 0x00000005001d7223 */ /* 0x0c2fe2000001001d */
[----:B------:R-:W-:Y:S01]  /*b0f0*/  FSEL R137, R35, -INF , !P6 ;  /* 0xff80000023897808 */ /* 0x000fe20007000000 */
[----:B------:R-:W-:Y:S01]  /*b100*/  FFMA.FTZ R31, R0, R5, R31 ;  /* 0x00000005001f7223 */ /* 0x000fe2000001001f */
[----:B------:R-:W-:-:S02]  /*b110*/  ISETP.GE.AND P5, PT, R4, R183, PT ;  /* 0x000000b70400720c */ /* 0x000fc40003fa6270 */
[CC--:B------:R-:W-:Y:S02]  /*b120*/  ISETP.GE.AND P6, PT, R13.reuse, R184.reuse, PT ;  /* 0x000000b80d00720c */ /* 0x0c0fe40003fc6270 */
[----:B------:R-:W-:Y:S02]  /*b130*/  FSEL R63, R28, -INF , !P4 ;  /* 0xff8000001c3f7808 */ /* 0x000fe40006000000 */
[----:B------:R-:W-:Y:S02]  /*b140*/  ISETP.GE.AND P4, PT, R13, R183, PT ;  /* 0x000000b70d00720c */ /* 0x000fe40003f86270 */
[----:B------:R-:W-:Y:S01]  /*b150*/  FSEL R49, R30, -INF , !P5 ;  /* 0xff8000001e317808 */ /* 0x000fe20006800000 */
[----:B------:R-:W1:Y:S01]  /*b160*/  I2F R13, R166 ;  /* 0x000000a6000d7306 */ /* 0x000e620000201400 */
[----:B------:R-:W-:Y:S01]  /*b170*/  FSEL R59, R29, -INF , !P6 ;  /* 0xff8000001d3b7808 */ /* 0x000fe20007000000 */
[-C--:B--2---:R-:W-:Y:S01]  /*b180*/  FFMA.FTZ R24, R0, R7.reuse, R24 ;  /* 0x0000000700187223 */ /* 0x084fe20000010018 */
[----:B------:R-:W-:Y:S01]  /*b190*/  ISETP.GE.AND P5, PT, R6, R184, PT ;  /* 0x000000b80600720c */ /* 0x000fe20003fa6270 */
[----:B------:R-:W-:Y:S01]  /*b1a0*/  FFMA.FTZ R26, R0, R7, R26 ;  /* 0x00000007001a7223 */ /* 0x000fe2000001001a */
[----:B------:R-:W-:-:S02]  /*b1b0*/  ISETP.GE.AND P6, PT, R6, R183, PT ;  /* 0x000000b70600720c */ /* 0x000fc40003fc6270 */
[C---:B------:R-:W-:Y:S02]  /*b1c0*/  IADD3 R6, R166.reuse, 0x79, RZ ;  /* 0x00000079a6067810 */ /* 0x040fe40007ffe0ff */
[----:B------:R-:W-:Y:S02]  /*b1d0*/  FSEL R42, R31, -INF , !P4 ;  /* 0xff8000001f2a7808 */ /* 0x000fe40006000000 */
[----:B------:R-:W2:Y:S01]  /*b1e0*/  I2F R5, R6 ;  /* 0x0000000600057306 */ /* 0x000ea20000201400 */
[----:B------:R-:W-:Y:S02]  /*b1f0*/  ISETP.GE.AND P4, PT, R166, R184, PT ;  /* 0x000000b8a600720c */ /* 0x000fe40003f86270 */
[----:B------:R-:W-:Y:S01]  /*b200*/  FSEL R56, R24, -INF , !P5 ;  /* 0xff80000018387808 */ /* 0x000fe20006800000 */
[-C--:B-1----:R-:W-:Y:S01]  /*b210*/  FFMA.FTZ R4, R0, R13.reuse, R8 ;  /* 0x0000000d00047223 */ /* 0x082fe20000010008 */
[----:B------:R-:W-:Y:S01]  /*b220*/  FSEL R43, R26, -INF , !P6 ;  /* 0xff8000001a2b7808 */ /* 0x000fe20007000000 */
[----:B------:R-:W-:Y:S01]  /*b230*/  FFMA.FTZ R10, R0, R13, R10 ;  /* 0x0000000d000a7223 */ /* 0x000fe2000001000a */
[----:B------:R-:W-:-:S02]  /*b240*/  ISETP.GE.AND P5, PT, R166, R183, PT ;  /* 0x000000b7a600720c */ /* 0x000fc40003fa6270 */
[----:B------:R-:W-:Y:S02]  /*b250*/  FSEL R4, R4, -INF , !P4 ;  /* 0xff80000004047808 */ /* 0x000fe40006000000 */
[C---:B------:R-:W-:Y:S02]  /*b260*/  ISETP.GE.AND P6, PT, R6.reuse, R184, PT ;  /* 0x000000b80600720c */ /* 0x040fe40003fc6270 */
[----:B------:R-:W-:Y:S01]  /*b270*/  ISETP.GE.AND P4, PT, R6, R183, PT ;  /* 0x000000b70600720c */ /* 0x000fe20003f86270 */
[-C--:B--2---:R-:W-:Y:S01]  /*b280*/  FFMA.FTZ R25, R0, R5.reuse, R25 ;  /* 0x0000000500197223 */ /* 0x084fe20000010019 */
[----:B------:R-:W-:Y:S01]  /*b290*/  FSEL R3, R10, -INF , !P5 ;  /* 0xff8000000a037808 */ /* 0x000fe20006800000 */
[----:B------:R-:W-:-:S03]  /*b2a0*/  FFMA.FTZ R27, R0, R5, R27 ;  /* 0x00000005001b7223 */ /* 0x000fc6000001001b */
        /* <DEDUP_REMOVED lines=63> */
.L_x_2457:
[----:B------:R-:W-:-:S04]  /*b6a0*/  LEA R10, -R134, RZ, 0x7 ;  /* 0x000000ff860a7211 */ /* 0x000fc800078e39ff */
[----:B------:R-:W-:Y:S02]  /*b6b0*/  SHF.R.S32.HI R8, RZ, 0x1f, R10 ;  /* 0x0000001fff087819 */ /* 0x000fe4000001140a */
.L_x_2458:
        /* <DEDUP_REMOVED lines=144> */
.L_x_2460:
[----:B------:R-:W-:Y:S05]  /*bfc0*/  BSYNC B0 ;  /* 0x0000000000007941 */ /* 0x000fea0003800000 */
.L_x_2459:
[----:B------:R-:W0:Y:S01]  /*bfd0*/  LDGDEPBAR ;  /* 0x00000000000079af */ /* 0x000e220000000000 */
[----:B------:R-:W-:-:S04]  /*bfe0*/  LEA R232, P1, R10, R232, 0x1 ;  /* 0x000000e80ae87211 */ /* 0x000fc800078208ff */
[----:B------:R-:W-:Y:S02]  /*bff0*/  LEA.HI.X R231, R10, R231, R8, 0x1, P1 ;  /* 0x000000e70ae77211 */ /* 0x000fe400008f0c08 */
.L_x_2456:
[----:B------:R-:W-:Y:S01]  /*c000*/  FMNMX.FTZ R2, R133, R4, !PT ;  /* 0x0000000485027209 */ /* 0x000fe20007810000 */
[----:B-1----:R-:W-:Y:S03]  /*c010*/  LDSM.16.MT88.4 R12, [R200+0xc000] ;  /* 0x00c00000c80c783b */ /* 0x002fe60000004200 */
        /* <DEDUP_REMOVED lines=68> */
[----:B------:R-:W1:Y:S01]  /*c460*/  SHFL.BFLY PT, R5, R6, 0x2, 0x1f ;  /* 0x0c401f0006057f89 */ /* 0x000e6200000e0000 */
[----:B------:R-:W-:-:S05]  /*c470*/  FMNMX.FTZ R7, R48, R7, !PT ;  /* 0x0000000730077209 */ /* 0x000fca0007810000 */
[----:B------:R-:W2:Y:S01]  /*c480*/  SHFL.BFLY PT, R2, R7, 0x2, 0x1f ;  /* 0x0c401f0007027f89 */ /* 0x000ea200000e0000 */
[----:B-1----:R-:W-:-:S05]  /*c490*/  FMNMX.FTZ R5, R6, R5, !PT ;  /* 0x0000000506057209 */ /* 0x002fca0007810000 */
[----:B------:R-:W1:Y:S01]  /*c4a0*/  SHFL.BFLY PT, R34, R5, 0x1, 0x1f ;  /* 0x0c201f0005227f89 */ /* 0x000e6200000e0000 */
[----:B--2---:R-:W-:-:S05]  /*c4b0*/  FMNMX.FTZ R2, R7, R2, !PT ;  /* 0x0000000207027209 */ /* 0x004fca0007810000 */
[----:B------:R-:W2:Y:S01]  /*c4c0*/  SHFL.BFLY PT, R33, R2, 0x1, 0x1f ;  /* 0x0c201f0002217f89 */ /* 0x000ea200000e0000 */
[----:B-1----:R-:W-:-:S04]  /*c4d0*/  FMNMX.FTZ R34, R5, R34, !PT ;  /* 0x0000002205227209 */ /* 0x002fc80007810000 */
[C---:B------:R-:W-:Y:S01]  /*c4e0*/  FSETP.NEU.FTZ.AND P2, PT, R34.reuse, -INF , PT ;  /* 0xff8000002200780b */ /* 0x040fe20003f5d000 */
[----:B------:R-:W-:Y:S01]  /*c4f0*/  FMUL.FTZ R62, R34, c[0x0][0x23c] ;  /* 0x00008f00223e7a20 */ /* 0x000fe20000410000 */
[----:B--2---:R-:W-:-:S04]  /*c500*/  FMNMX.FTZ R33, R2, R33, !PT ;  /* 0x0000002102217209 */ /* 0x004fc80007810000 */
[C---:B------:R-:W-:Y:S01]  /*c510*/  FSETP.NEU.FTZ.AND P1, PT, R33.reuse, -INF , PT ;  /* 0xff8000002100780b */ /* 0x040fe20003f3d000 */
[C---:B------:R-:W-:Y:S01]  /*c520*/  FMUL.FTZ R50, R33.reuse, c[0x0][0x23c] ;  /* 0x00008f0021327a20 */ /* 0x040fe20000410000 */
[----:B------:R-:W-:Y:S02]  /*c530*/  FSEL R62, R62, RZ, P2 ;  /* 0x000000ff3e3e7208 */ /* 0x000fe40001000000 */
[----:B------:R-:W-:Y:S02]  /*c540*/  FSEL R5, R33, RZ, P1 ;  /* 0x000000ff21057208 */ /* 0x000fe40000800000 */
[----:B------:R-:W-:Y:S01]  /*c550*/  FSEL R50, R50, RZ, P1 ;  /* 0x000000ff32327208 */ /* 0x000fe20000800000 */
[--C-:B------:R-:W-:Y:S02]  /*c560*/  FFMA.FTZ R31, R9, c[0x0][0x23c], -R62.reuse ;  /* 0x00008f00091f7a23 */ /* 0x100fe4000001083e */
[----:B------:R-:W-:Y:S01]  /*c570*/  FFMA.FTZ R32, R4, c[0x0][0x23c], -R62 ;  /* 0x00008f0004207a23 */ /* 0x000fe2000001083e */
[----:B------:R-:W-:Y:S01]  /*c580*/  FSEL R4, R34, RZ, P2 ;  /* 0x000000ff22047208 */ /* 0x000fe20001000000 */
[----:B------:R-:W-:-:S02]  /*c590*/  FFMA.FTZ R28, R3, c[0x0][0x23c], -R50 ;  /* 0x00008f00031c7a23 */ /* 0x000fc40000010832 */
[----:B------:R-:W-:Y:S01]  /*c5a0*/  FFMA.FTZ R3, R11, c[0x0][0x23c], -R50 ;  /* 0x00008f000b037a23 */ /* 0x000fe20000010832 */
[----:B------:R-:W-:Y:S01]  /*c5b0*/  MUFU.EX2 R31, R31 ;  /* 0x0000001f001f7308 */ /* 0x000fe20000000800 */
[----:B------:R-:W1:Y:S01]  /*c5c0*/  LDSM.16.MT88.4 R8, [R198+0xc000] ;  /* 0x00c00000c608783b */ /* 0x000e620000004200 */
[----:B------:R-:W-:Y:S02]  /*c5d0*/  FADD.FTZ R4, R133, -R4 ;  /* 0x8000000485047221 */ /* 0x000fe40000010000 */
[----:B------:R-:W-:Y:S02]  /*c5e0*/  FADD.FTZ R5, R132, -R5 ;  /* 0x8000000584057221 */ /* 0x000fe40000010000 */
[--C-:B------:R-:W-:Y:S02]  /*c5f0*/  FFMA.FTZ R30, R174, c[0x0][0x23c], -R62.reuse ;  /* 0x00008f00ae1e7a23 */ /* 0x100fe4000001083e */
[----:B------:R-:W-:Y:S01]  /*c600*/  FFMA.FTZ R29, R186, c[0x0][0x23c], -R62 ;  /* 0x00008f00ba1d7a23 */ /* 0x000fe2000001083e */
[----:B------:R-:W2:Y:S01]  /*c610*/  MUFU.EX2 R32, R32 ;  /* 0x0000002000207308 */ /* 0x000ea20000000800 */
[----:B------:R-:W-:-:S02]  /*c620*/  FFMA.FTZ R2, R176, c[0x0][0x23c], -R50 ;  /* 0x00008f00b0027a23 */ /* 0x000fc40000010832 */
[----:B------:R-:W-:Y:S02]  /*c630*/  FFMA.FTZ R35, R178, c[0x0][0x23c], -R50 ;  /* 0x00008f00b2237a23 */ /* 0x000fe40000010832 */
[----:B------:R-:W-:Y:S02]  /*c640*/  FMUL.FTZ R41, R4, c[0x0][0x23c] ;  /* 0x00008f0004297a20 */ /* 0x000fe40000410000 */
[----:B------:R-:W-:Y:S01]  /*c650*/  FMUL.FTZ R40, R5, c[0x0][0x23c] ;  /* 0x00008f0005287a20 */ /* 0x000fe20000410000 */
[----:B------:R-:W-:Y:S01]  /*c660*/  MUFU.EX2 R30, R30 ;  /* 0x0000001e001e7308 */ /* 0x000fe20000000800 */
[--C-:B------:R-:W-:Y:S02]  /*c670*/  FFMA.FTZ R51, R164, c[0x0][0x23c], -R62.reuse ;  /* 0x00008f00a4337a23 */ /* 0x100fe4000001083e */
[--C-:B------:R-:W-:Y:S02]  /*c680*/  FFMA.FTZ R60, R162, c[0x0][0x23c], -R62.reuse ;  /* 0x00008f00a23c7a23 */ /* 0x100fe4000001083e */
[----:B------:R-:W-:-:S02]  /*c690*/  FFMA.FTZ R58, R160, c[0x0][0x23c], -R62 ;  /* 0x00008f00a03a7a23 */ /* 0x000fc4000001083e */
[----:B------:R-:W-:Y:S01]  /*c6a0*/  FFMA.FTZ R61, R158, c[0x0][0x23c], -R62 ;  /* 0x00008f009e3d7a23 */ /* 0x000fe2000001083e */
[----:B------:R-:W3:Y:S01]  /*c6b0*/  MUFU.EX2 R29, R29 ;  /* 0x0000001d001d7308 */ /* 0x000ee20000000800 */
[----:B--2---:R-:W-:Y:S01]  /*c6c0*/  F2FP.BF16.PACK_AB R4, R31, R32 ;  /* 0x000000201f04723e */ /* 0x004fe200000010ff */
[--C-:B------:R-:W-:Y:S02]  /*c6d0*/  FFMA.FTZ R65, R144, c[0x0][0x23c], -R50.reuse ;  /* 0x00008f0090417a23 */ /* 0x100fe40000010832 */
[--C-:B------:R-:W-:Y:S02]  /*c6e0*/  FFMA.FTZ R66, R156, c[0x0][0x23c], -R50.reuse ;  /* 0x00008f009c427a23 */ /* 0x100fe40000010832 */
[--C-:B------:R-:W-:Y:S02]  /*c6f0*/  FFMA.FTZ R64, R146, c[0x0][0x23c], -R50.reuse ;  /* 0x00008f0092407a23 */ /* 0x100fe40000010832 */
[----:B------:R-:W-:Y:S01]  /*c700*/  MUFU.EX2 R28, R28 ;  /* 0x0000001c001c7308 */ /* 0x000fe20000000800 */
[----:B------:R-:W-:-:S02]  /*c710*/  FFMA.FTZ R67, R142, c[0x0][0x23c], -R50 ;  /* 0x00008f008e437a23 */ /* 0x000fc40000010832 */
[--C-:B------:R-:W-:Y:S02]  /*c720*/  FFMA.FTZ R133, R136, c[0x0][0x23c], -R62.reuse ;  /* 0x00008f0088857a23 */ /* 0x100fe4000001083e */
[--C-:B------:R-:W-:Y:S02]  /*c730*/  FFMA.FTZ R135, R138, c[0x0][0x23c], -R62.reuse ;  /* 0x00008f008a877a23 */ /* 0x100fe4000001083e */
[----:B------:R-:W-:Y:S01]  /*c740*/  FFMA.FTZ R136, R140, c[0x0][0x23c], -R62 ;  /* 0x00008f008c887a23 */ /* 0x000fe2000001083e */
[----:B------:R-:W2:Y:S01]  /*c750*/  MUFU.EX2 R3, R3 ;  /* 0x0000000300037308 */ /* 0x000ea20000000800 */
[----:B---3--:R-:W-:Y:S01]  /*c760*/  F2FP.BF16.PACK_AB R6, R29, R30 ;  /* 0x0000001e1d06723e */ /* 0x008fe200000010ff */
[----:B------:R-:W-:Y:S02]  /*c770*/  FFMA.FTZ R138, R141, c[0x0][0x23c], -R50 ;  /* 0x00008f008d8a7a23 */ /* 0x000fe40000010832 */
[----:B------:R-:W-:Y:S02]  /*c780*/  FFMA.FTZ R132, R251, c[0x0][0x23c], -R62 ;  /* 0x00008f00fb847a23 */ /* 0x000fe4000001083e */
[----:B------:R-:W-:-:S02]  /*c790*/  FFMA.FTZ R141, R249, c[0x0][0x23c], -R50 ;  /* 0x00008f00f98d7a23 */ /* 0x000fc40000010832 */
[----:B------:R-:W-:Y:S01]  /*c7a0*/  MUFU.EX2 R2, R2 ;  /* 0x0000000200027308 */ /* 0x000fe20000000800 */
[--C-:B------:R-:W-:Y:S02]  /*c7b0*/  FFMA.FTZ R140, R247, c[0x0][0x23c], -R50.reuse ;  /* 0x00008f00f78c7a23 */ /* 0x100fe40000010832 */
[----:B------:R-:W-:Y:S02]  /*c7c0*/  FFMA.FTZ R143, R143, c[0x0][0x23c], -R50 ;  /* 0x00008f008f8f7a23 */ /* 0x000fe40000010832 */
[----:B------:R-:W-:Y:S02]  /*c7d0*/  FFMA.FTZ R151, R159, c[0x0][0x23c], -R62 ;  /* 0x00008f009f977a23 */ /* 0x000fe4000001083e */
[----:B------:R-:W-:Y:S01]  /*c7e0*/  FFMA.FTZ R146, R179, c[0x0][0x23c], -R50 ;  /* 0x00008f00b3927a23 */ /* 0x000fe20000010832 */
[----:B------:R-:W3:Y:S01]  /*c7f0*/  MUFU.EX2 R35, R35 ;  /* 0x0000002300237308 */ /* 0x000ee20000000800 */
[----:B--2---:R-:W-:Y:S01]  /*c800*/  F2FP.BF16.PACK_AB R5, R3, R28 ;  /* 0x0000001c0305723e */ /* 0x004fe200000010ff */
[----:B------:R-:W-:-:S02]  /*c810*/  FFMA.FTZ R142, R241, c[0x0][0x23c], -R62 ;  /* 0x00008f00f18e7a23 */ /* 0x000fc4000001083e */
[--C-:B------:R-:W-:Y:S02]  /*c820*/  FFMA.FTZ R159, R245, c[0x0][0x23c], -R62.reuse ;  /* 0x00008f00f59f7a23 */ /* 0x100fe4000001083e */
[----:B------:R-:W-:Y:S02]  /*c830*/  FFMA.FTZ R144, R243, c[0x0][0x23c], -R62 ;  /* 0x00008f00f3907a23 */ /* 0x000fe4000001083e */
[----:B------:R-:W2:Y:S01]  /*c840*/  MUFU.EX2 R41, R41 ;  /* 0x0000002900297308 */ /* 0x000ea20000000800 */
        /* <DEDUP_REMOVED lines=43> */
[----:B------:R-:W4:Y:S01]  /*cb00*/  MUFU.EX2 R66, R66 ;  /* 0x0000004200427308 */ /* 0x000f220000000800 */
[----:B------:R-:W-:-:S02]  /*cb10*/  FMUL.FTZ R83, R83, R40 ;  /* 0x0000002853537220 */ /* 0x000fc40000410000 */
[C---:B------:R-:W-:Y:S01]  /*cb20*/  HMMA.16816.F32.BF16 R76, R4.reuse, R16, R76 ;  /* 0x00000010044c723c */ /* 0x040fe2000004184c */
[-C--:B------:R-:W-:Y:S02]  /*cb30*/  FMUL.FTZ R84, R84, R41.reuse ;  /* 0x0000002954547220 */ /* 0x080fe40000410000 */
[-C--:B------:R-:W-:Y:S02]  /*cb40*/  FMUL.FTZ R85, R85, R41.reuse ;  /* 0x0000002955557220 */ /* 0x080fe40000410000 */
[-C--:B------:R-:W-:Y:S01]  /*cb50*/  FMUL.FTZ R86, R86, R40.reuse ;  /* 0x0000002856567220 */ /* 0x080fe20000410000 */
[----:B------:R-:W-:Y:S01]  /*cb60*/  MUFU.EX2 R64, R64 ;  /* 0x0000004000407308 */ /* 0x000fe20000000800 */
[----:B------:R-:W-:Y:S01]  /*cb70*/  FMUL.FTZ R87, R87, R40 ;  /* 0x0000002857577220 */ /* 0x000fe20000410000 */
[----:B------:R-:W-:Y:S01]  /*cb80*/  HMMA.16816.F32.BF16 R80, R4, R18, R80 ;  /* 0x000000120450723c */ /* 0x000fe20000041850 */
[----:B------:R-:W5:Y:S01]  /*cb90*/  LDSM.16.MT88.4 R16, [R198+0x10000] ;  /* 0x01000000c610783b */ /* 0x000f620000004200 */
[----:B------:R-:W-:-:S02]  /*cba0*/  FMUL.FTZ R88, R88, R41 ;  /* 0x0000002958587220 */ /* 0x000fc40000410000 */
[-C--:B------:R-:W-:Y:S02]  /*cbb0*/  FMUL.FTZ R89, R89, R41.reuse ;  /* 0x0000002959597220 */ /* 0x080fe40000410000 */
[-C--:B------:R-:W-:Y:S01]  /*cbc0*/  FMUL.FTZ R90, R90, R40.reuse ;  /* 0x000000285a5a7220 */ /* 0x080fe20000410000 */
[----:B------:R-:W1:Y:S01]  /*cbd0*/  MUFU.EX2 R67, R67 ;  /* 0x0000004300437308 */ /* 0x000e620000000800 */
[-C--:B------:R-:W-:Y:S02]  /*cbe0*/  FMUL.FTZ R91, R91, R40.reuse ;  /* 0x000000285b5b7220 */ /* 0x080fe40000410000 */
[-C--:B------:R-:W-:Y:S01]  /*cbf0*/  FMUL.FTZ R92, R92, R41.reuse ;  /* 0x000000295c5c7220 */ /* 0x080fe20000410000 */
[----:B---3--:R-:W-:Y:S01]  /*cc00*/  HMMA.16816.F32.BF16 R84, R4, R12, R84 ;  /* 0x0000000c0454723c */ /* 0x008fe20000041854 */
[----:B------:R-:W-:Y:S02]  /*cc10*/  FMUL.FTZ R93, R93, R41 ;  /* 0x000000295d5d7220 */ /* 0x000fe40000410000 */
[-C--:B------:R-:W-:Y:S01]  /*cc20*/  FMUL.FTZ R94, R94, R40.reuse ;  /* 0x000000285e5e7220 */ /* 0x080fe20000410000 */
[----:B------:R-:W-:Y:S01]  /*cc30*/  MUFU.EX2 R132, R132 ;  /* 0x0000008400847308 */ /* 0x000fe20000000800 */
[----:B------:R-:W-:-:S02]  /*cc40*/  FMUL.FTZ R95, R95, R40 ;  /* 0x000000285f5f7220 */ /* 0x000fc40000410000 */
[-C--:B------:R-:W-:Y:S01]  /*cc50*/  FMUL.FTZ R96, R96, R41.reuse ;  /* 0x0000002960607220 */ /* 0x080fe20000410000 */
[C---:B------:R-:W-:Y:S01]  /*cc60*/  HMMA.16816.F32.BF16 R88, R4.reuse, R14, R88 ;  /* 0x0000000e0458723c */ /* 0x040fe20000041858 */
[-C--:B------:R-:W-:Y:S01]  /*cc70*/  FMUL.FTZ R97, R97, R41.reuse ;  /* 0x0000002961617220 */ /* 0x080fe20000410000 */
[----:B------:R-:W3:Y:S01]  /*cc80*/  LDSM.16.MT88.4 R12, [R197+0x10000] ;  /* 0x01000000c50c783b */ /* 0x000ee20000004200 */
        /* <DEDUP_REMOVED lines=16> */
[C---:B-----5:R-:W-:Y:S01]  /*cd90*/  HMMA.16816.F32.BF16 R100, R4.reuse, R16, R100 ;  /* 0x000000100464723c */ /* 0x060fe20000041864 */
        /* <DEDUP_REMOVED lines=20> */
[----:B------:R-:W-:Y:S01]  /*cee0*/  FMUL.FTZ R113, R113, R41 ;  /* 0x0000002971717220 */ /* 0x000fe20000410000 */
[----:B------:R-:W3:Y:S01]  /*cef0*/  LDSM.16.MT88.4 R12, [R196+0xc800] ;  /* 0x00c80000c40c783b */ /* 0x000ee20000004200 */
[-C--:B------:R-:W-:Y:S01]  /*cf00*/  FMUL.FTZ R114, R114, R40.reuse ;  /* 0x0000002872727220 */ /* 0x080fe20000410000 */
[----:B------:R-:W2:Y:S01]  /*cf10*/  MUFU.EX2 R143, R143 ;  /* 0x0000008f008f7308 */ /* 0x000ea20000000800 */
[----:B------:R-:W-:Y:S02]  /*cf20*/  FMUL.FTZ R115, R115, R40 ;  /* 0x0000002873737220 */ /* 0x000fe40000410000 */
[--C-:B------:R-:W-:Y:S01]  /*cf30*/  FFMA.FTZ R154, R189, c[0x0][0x23c], -R50.reuse ;  /* 0x00008f00bd9a7a23 */ /* 0x100fe20000010832 */
[----:B-1----:R-:W-:Y:S01]  /*cf40*/  HMMA.16816.F32.BF16 R116, R4, R8, R116 ;  /* 0x000000080474723c */ /* 0x002fe20000041874 */
[----:B------:R-:W-:-:S02]  /*cf50*/  FFMA.FTZ R187, R187, c[0x0][0x23c], -R50 ;  /* 0x00008f00bbbb7a23 */ /* 0x000fc40000010832 */
[--C-:B------:R-:W-:Y:S01]  /*cf60*/  FFMA.FTZ R156, R171, c[0x0][0x23c], -R62.reuse ;  /* 0x00008f00ab9c7a23 */ /* 0x100fe2000001083e */
[----:B------:R-:W-:Y:S01]  /*cf70*/  MUFU.EX2 R142, R142 ;  /* 0x0000008e008e7308 */ /* 0x000fe20000000800 */
[----:B------:R-:W-:Y:S02]  /*cf80*/  FFMA.FTZ R169, R169, c[0x0][0x23c], -R62 ;  /* 0x00008f00a9a97a23 */ /* 0x000fe4000001083e */
[--C-:B------:R-:W-:Y:S01]  /*cf90*/  FFMA.FTZ R158, R167, c[0x0][0x23c], -R50.reuse ;  /* 0x00008f00a79e7a23 */ /* 0x100fe20000010832 */
[----:B------:R-:W-:Y:S01]  /*cfa0*/  HMMA.16816.F32.BF16 R112, R4, R10, R112 ;  /* 0x0000000a0470723c */ /* 0x000fe20000041870 */
[----:B------:R-:W1:Y:S01]  /*cfb0*/  LDSM.16.MT88.4 R8, [R200+0x10800] ;  /* 0x01080000c808783b */ /* 0x000e620000004200 */
[--C-:B------:R-:W-:Y:S02]  /*cfc0*/  FFMA.FTZ R165, R165, c[0x0][0x23c], -R50.reuse ;  /* 0x00008f00a5a57a23 */ /* 0x100fe40000010832 */
[----:B------:R-:W1:Y:S01]  /*cfd0*/  MUFU.EX2 R151, R151 ;  /* 0x0000009700977308 */ /* 0x000e620000000800 */
[----:B------:R-:W-:-:S02]  /*cfe0*/  FFMA.FTZ R160, R163, c[0x0][0x23c], -R50 ;  /* 0x00008f00a3a07a23 */ /* 0x000fc40000010832 */
[----:B--2---:R-:W-:Y:S01]  /*cff0*/  F2FP.BF16.PACK_AB R4, R60, R51 ;  /* 0x000000333c04723e */ /* 0x004fe200000010ff */
[----:B------:R-:W-:Y:S01]  /*d000*/  FFMA.FTZ R161, R161, c[0x0][0x23c], -R50 ;  /* 0x00008f00a1a17a23 */ /* 0x000fe20000010832 */
[----:B----4-:R-:W-:Y:S01]  /*d010*/  F2FP.BF16.PACK_AB R5, R66, R65 ;  /* 0x000000414205723e */ /* 0x010fe200000010ff */
[--C-:B------:R-:W-:Y:S01]  /*d020*/  FFMA.FTZ R157, R157, c[0x0][0x23c], -R62.reuse ;  /* 0x00008f009d9d7a23 */ /* 0x100fe2000001083e */
[----:B------:R-:W-:Y:S01]  /*d030*/  F2FP.BF16.PACK_AB R6, R61, R58 ;  /* 0x0000003a3d06723e */ /* 0x000fe200000010ff */
[----:B------:R-:W-:Y:S01]  /*d040*/  MUFU.EX2 R159, R159 ;  /* 0x0000009f009f7308 */ /* 0x000fe20000000800 */
[----:B------:R-:W-:Y:S01]  /*d050*/  F2FP.BF16.PACK_AB R7, R67, R64 ;  /* 0x000000404307723e */ /* 0x000fe200000010ff */
[--C-:B------:R-:W-:Y:S02]  /*d060*/  FFMA.FTZ R162, R155, c[0x0][0x23c], -R62.reuse ;  /* 0x00008f009ba27a23 */ /* 0x100fe4000001083e */
[--C-:B------:R-:W-:Y:S02]  /*d070*/  FFMA.FTZ R153, R153, c[0x0][0x23c], -R62.reuse ;  /* 0x00008f0099997a23 */ /* 0x100fe4000001083e */
[----:B------:R-:W-:-:S02]  /*d080*/  FFMA.FTZ R164, R149, c[0x0][0x23c], -R62 ;  /* 0x00008f0095a47a23 */ /* 0x000fc4000001083e */
[C---:B------:R-:W-:Y:S01]  /*d090*/  HMMA.16816.F32.BF16 R68, R4.reuse, R20, R68 ;  /* 0x000000140444723c */ /* 0x040fe20000041844 */
[----:B------:R-:W-:Y:S01]  /*d0a0*/  MUFU.EX2 R144, R144 ;  /* 0x0000009000907308 */ /* 0x000fe20000000800 */
[--C-:B------:R-:W-:Y:S02]  /*d0b0*/  FFMA.FTZ R147, R147, c[0x0][0x23c], -R50.reuse ;  /* 0x00008f0093937a23 */ /* 0x100fe40000010832 */
[--C-:B------:R-:W-:Y:S02]  /*d0c0*/  FFMA.FTZ R166, R145, c[0x0][0x23c], -R50.reuse ;  /* 0x00008f0091a67a23 */ /* 0x100fe40000010832 */
[--C-:B------:R-:W-:Y:S02]  /*d0d0*/  FFMA.FTZ R139, R139, c[0x0][0x23c], -R50.reuse ;  /* 0x00008f008b8b7a23 */ /* 0x100fe40000010832 */
[----:B------:R-:W-:Y:S01]  /*d0e0*/  HMMA.16816.F32.BF16 R72, R4, R22, R72 ;  /* 0x000000160448723c */ /* 0x000fe20000041848 */
[----:B------:R-:W2:Y:S01]  /*d0f0*/  LDSM.16.MT88.4 R20, [R196+0x10800] ;  /* 0x01080000c414783b */ /* 0x000ea20000004200 */
[----:B------:R-:W-:Y:S01]  /*d100*/  MUFU.EX2 R146, R146 ;  /* 0x0000009200927308 */ /* 0x000fe20000000800 */
[----:B------:R-:W-:-:S02]  /*d110*/  FFMA.FTZ R137, R137, c[0x0][0x23c], -R50 ;  /* 0x00008f0089897a23 */ /* 0x000fc40000010832 */
[----:B------:R-:W-:Y:S02]  /*d120*/  FFMA.FTZ R32, R234, R41, R32 ;  /* 0x00000029ea207223 */ /* 0x000fe40000010020 */
[----:B------:R-:W-:Y:S01]  /*d130*/  FFMA.FTZ R28, R233, R40, R28 ;  /* 0x00000028e91c7223 */ /* 0x000fe2000001001c */
[----:B-----5:R-:W-:Y:S01]  /*d140*/  HMMA.16816.F32.BF16 R76, R4, R16, R76 ;  /* 0x00000010044c723c */ /* 0x020fe2000004184c */
[----:B------:R-:W-:Y:S01]  /*d150*/  FADD.FTZ R31, R31, R32 ;  /* 0x000000201f1f7221 */ /* 0x000fe20000010000 */
[----:B------:R-:W4:Y:S01]  /*d160*/  MUFU.EX2 R179, R179 ;  /* 0x000000b300b37308 */ /* 0x000f220000000800 */
[----:B------:R-:W-:Y:S02]  /*d170*/  FADD.FTZ R3, R3, R28 ;  /* 0x0000001c03037221 */ /* 0x000fe40000010000 */
[----:B------:R-:W-:-:S03]  /*d180*/  FADD.FTZ R30, R30, R31 ;  /* 0x0000001f1e1e7221 */ /* 0x000fc60000010000 */
[C---:B------:R-:W-:Y:S01]  /*d190*/  HMMA.16816.F32.BF16 R80, R4.reuse, R18, R80 ;  /* 0x000000120450723c */ /* 0x040fe20000041850 */
[----:B------:R-:W5:Y:S01]  /*d1a0*/  LDSM.16.MT88.4 R16, [R198+0xd000] ;  /* 0x00d00000c610783b */ /* 0x000f620000004200 */
[----:B------:R-:W-:Y:S06]  /*d1b0*/  MUFU.EX2 R148, R148 ;  /* 0x0000009400947308 */ /* 0x000fec0000000800 */
        /* <DEDUP_REMOVED lines=11> */
[----:B------:R-:W-:Y:S06]  /*d270*/  MUFU.EX2 R193, R193 ;  /* 0x000000c100c17308 */ /* 0x000fec0000000800 */
[C---:B------:R-:W-:Y:S01]  /*d280*/  HMMA.16816.F32.BF16 R120, R4.reuse, R38, R120 ;  /* 0x000000260478723c */ /* 0x040fe20000041878 */
[----:B------:R-:W-:Y:S01]  /*d290*/  LDSM.16.MT88.4 R36, [R196+0x11000] ;  /* 0x01100000c424783b */ /* 0x000fe20000004200 */
[----:B------:R-:W-:Y:S06]  /*d2a0*/  MUFU.EX2 R154, R154 ;  /* 0x0000009a009a7308 */ /* 0x000fec0000000800 */
[C---:B------:R-:W-:Y:S02]  /*d2b0*/  HMMA.16816.F32.BF16 R128, R4.reuse, R24, R128 ;  /* 0x000000180480723c */ /* 0x040fe40000041880 */
[----:B------:R-:W2:Y:S06]  /*d2c0*/  MUFU.EX2 R187, R187 ;  /* 0x000000bb00bb7308 */ /* 0x000eac0000000800 */
[C---:B------:R-:W-:Y:S01]  /*d2d0*/  HMMA.16816.F32.BF16 R124, R4.reuse, R26, R124 ;  /* 0x0000001a047c723c */ /* 0x040fe2000004187c */
[----:B------:R-:W3:Y:S01]  /*d2e0*/  LDSM.16.MT88.4 R24, [R200+0xd000] ;  /* 0x00d00000c818783b */ /* 0x000ee20000004200 */
[----:B------:R-:W-:Y:S06]  /*d2f0*/  MUFU.EX2 R156, R156 ;  /* 0x0000009c009c7308 */ /* 0x000fec0000000800 */
[C---:B-1----:R-:W-:Y:S02]  /*d300*/  HMMA.16816.F32.BF16 R92, R4.reuse, R8, R92 ;  /* 0x00000008045c723c */ /* 0x042fe4000004185c */
[----:B------:R-:W-:Y:S06]  /*d310*/  MUFU.EX2 R169, R169 ;  /* 0x000000a900a97308 */ /* 0x000fec0000000800 */
[C---:B------:R-:W-:Y:S01]  /*d320*/  HMMA.16816.F32.BF16 R96, R4.reuse, R10, R96 ;  /* 0x0000000a0460723c */ /* 0x040fe20000041860 */
[----:B------:R-:W1:Y:S01]  /*d330*/  LDSM.16.MT88.4 R8, [R196+0xd000] ;  /* 0x00d00000c408783b */ /* 0x000e620000004200 */
[----:B------:R-:W-:Y:S06]  /*d340*/  MUFU.EX2 R158, R158 ;  /* 0x0000009e009e7308 */ /* 0x000fec0000000800 */
[C---:B--2---:R-:W-:Y:S02]  /*d350*/  HMMA.16816.F32.BF16 R116, R4.reuse, R20, R116 ;  /* 0x000000140474723c */ /* 0x044fe40000041874 */
[----:B------:R-:W-:Y:S06]  /*d360*/  MUFU.EX2 R165, R165 ;  /* 0x000000a500a57308 */ /* 0x000fec0000000800 */
[----:B------:R-:W-:Y:S01]  /*d370*/  HMMA.16816.F32.BF16 R112, R4, R22, R112 ;  /* 0x000000160470723c */ /* 0x000fe20000041870 */
[----:B------:R-:W2:Y:S01]  /*d380*/  LDSM.16.MT88.4 R20, [R200+0x11000] ;  /* 0x01100000c814783b */ /* 0x000ea20000004200 */
[----:B------:R-:W-:Y:S05]  /*d390*/  MUFU.EX2 R160, R160 ;  /* 0x000000a000a07308 */ /* 0x000fea0000000800 */
[----:B------:R-:W-:-:S02]  /*d3a0*/  F2FP.BF16.PACK_AB R4, R133, R132 ;  /* 0x000000848504723e */ /* 0x000fc400000010ff */
[----:B------:R-:W-:Y:S01]  /*d3b0*/  F2FP.BF16.PACK_AB R5, R141, R138 ;  /* 0x0000008a8d05723e */ /* 0x000fe200000010ff */
[----:B------:R-:W-:Y:S01]  /*d3c0*/  MUFU.EX2 R161, R161 ;  /* 0x000000a100a17308 */ /* 0x000fe20000000800 */
[----:B------:R-:W-:Y:S02]  /*d3d0*/  F2FP.BF16.PACK_AB R6, R135, R136 ;  /* 0x000000888706723e */ /* 0x000fe400000010ff */
[----:B------:R-:W-:-:S05]  /*d3e0*/  F2FP.BF16.PACK_AB R7, R143, R140 ;  /* 0x0000008c8f07723e */ /* 0x000fca00000010ff */
[----:B------:R-:W-:Y:S02]  /*d3f0*/  MUFU.EX2 R157, R157 ;  /* 0x0000009d009d7308 */ /* 0x000fe40000000800 */
[C---:B-----5:R-:W-:Y:S06]  /*d400*/  HMMA.16816.F32.BF16 R68, R4.reuse, R16, R68 ;  /* 0x000000100444723c */ /* 0x060fec0000041844 */
[----:B------:R-:W-:Y:S02]  /*d410*/  MUFU.EX2 R162, R162 ;  /* 0x000000a200a27308 */ /* 0x000fe40000000800 */
[C---:B------:R-:W-:Y:S01]  /*d420*/  HMMA.16816.F32.BF16 R72, R4.reuse, R18, R72 ;  /* 0x000000120448723c */ /* 0x040fe20000041848 */
[----:B------:R-:W5:Y:S05]  /*d430*/  LDSM.16.MT88.4 R16, [R198+0xd800] ;  /* 0x00d80000c610783b */ /* 0x000f6a0000004200 */
[----:B------:R-:W-:Y:S02]  /*d440*/  MUFU.EX2 R153, R153 ;  /* 0x0000009900997308 */ /* 0x000fe40000000800 */
[C---:B------:R-:W-:Y:S06]  /*d450*/  HMMA.16816.F32.BF16 R108, R4.reuse, R52, R108 ;  /* 0x00000034046c723c */ /* 0x040fec000004186c */
[----:B------:R-:W-:Y:S02]  /*d460*/  MUFU.EX2 R164, R164 ;  /* 0x000000a400a47308 */ /* 0x000fe40000000800 */
[C---:B------:R-:W-:Y:S01]  /*d470*/  HMMA.16816.F32.BF16 R120, R4.reuse, R54, R120 ;  /* 0x000000360478723c */ /* 0x040fe20000041878 */
[----:B------:R-:W1:Y:S05]  /*d480*/  LDSM.16.MT88.4 R52, [R198+0x11800] ;  /* 0x01180000c634783b */ /* 0x000e6a0000004200 */
[----:B------:R-:W-:Y:S02]  /*d490*/  MUFU.EX2 R147, R147 ;  /* 0x0000009300937308 */ /* 0x000fe40000000800 */
[C---:B------:R-:W-:Y:S06]  /*d4a0*/  HMMA.16816.F32.BF16 R76, R4.reuse, R12, R76 ;  /* 0x0000000c044c723c */ /* 0x040fec000004184c */
[----:B------:R-:W-:Y:S02]  /*d4b0*/  MUFU.EX2 R166, R166 ;  /* 0x000000a600a67308 */ /* 0x000fe40000000800 */
[C---:B------:R-:W-:Y:S01]  /*d4c0*/  HMMA.16816.F32.BF16 R80, R4.reuse, R14, R80 ;  /* 0x0000000e0450723c */ /* 0x040fe20000041850 */
[----:B------:R-:W2:Y:S05]  /*d4d0*/  LDSM.16.MT88.4 R12, [R197+0xd800] ;  /* 0x00d80000c50c783b */ /* 0x000eaa0000004200 */
[----:B------:R-:W-:Y:S02]  /*d4e0*/  MUFU.EX2 R139, R139 ;  /* 0x0000008b008b7308 */ /* 0x000fe40000000800 */
[C---:B------:R-:W-:Y:S08]  /*d4f0*/  HMMA.16816.F32.BF16 R100, R4.reuse, R44, R100 ;  /* 0x0000002c0464723c */ /* 0x040ff00000041864 */
        /* <DEDUP_REMOVED lines=9> */
[C---:B------:R-:W-:Y:S01]  /*d590*/  HMMA.16816.F32.BF16 R104, R4.reuse, R46, R104 ;  /* 0x0000002e0468723c */ /* 0x040fe20000041868 */
[----:B------:R-:W1:Y:S07]  /*d5a0*/  LDSM.16.MT88.4 R44, [R197+0x11800] ;  /* 0x01180000c52c783b */ /* 0x000e6e0000004200 */
[C---:B------:R-:W-:Y:S08]  /*d5b0*/  HMMA.16816.F32.BF16 R116, R4.reuse, R36, R116 ;  /* 0x000000240474723c */ /* 0x040ff00000041874 */
[----:B------:R-:W-:Y:S01]  /*d5c0*/  HMMA.16816.F32.BF16 R112, R4, R38, R112 ;  /* 0x000000260470723c */ /* 0x000fe20000041870 */
[----:B------:R-:W1:Y:S06]  /*d5d0*/  LDSM.16.MT88.4 R36, [R196+0x11800] ;  /* 0x01180000c424783b */ /* 0x000e6c0000004200 */
[----:B------:R-:W-:-:S02]  /*d5e0*/  F2FP.BF16.PACK_AB R4, R151, R142 ;  /* 0x0000008e9704723e */ /* 0x000fc400000010ff */
[----:B----4-:R-:W-:Y:S02]  /*d5f0*/  F2FP.BF16.PACK_AB R5, R179, R146 ;  /* 0x00000092b305723e */ /* 0x010fe400000010ff */
[----:B------:R-:W-:Y:S02]  /*d600*/  F2FP.BF16.PACK_AB R6, R144, R159 ;  /* 0x0000009f9006723e */ /* 0x000fe400000010ff */
[----:B------:R-:W-:-:S07]  /*d610*/  F2FP.BF16.PACK_AB R7, R181, R148 ;  /* 0x00000094b507723e */ /* 0x000fce00000010ff */
[C---:B-----5:R-:W-:Y:S08]  /*d620*/  HMMA.16816.F32.BF16 R68, R4.reuse, R16, R68 ;  /* 0x000000100444723c */ /* 0x060ff00000041844 */
[C---:B------:R-:W-:Y:S01]  /*d630*/  HMMA.16816.F32.BF16 R72, R4.reuse, R18, R72 ;  /* 0x000000120448723c */ /* 0x040fe20000041848 */
[----:B------:R-:W4:Y:S07]  /*d640*/  LDSM.16.MT88.4 R16, [R198+0xe000] ;  /* 0x00e00000c610783b */ /* 0x000f2e0000004200 */
[C---:B------:R-:W-:Y:S07]  /*d650*/  HMMA.16816.F32.BF16 R100, R4.reuse, R52, R100 ;  /* 0x000000340464723c */ /* 0x040fee0000041864 */
[--C-:B------:R-:W-:Y:S01]  /*d660*/  FFMA.FTZ R52, R185, c[0x0][0x23c], -R50.reuse ;  /* 0x00008f00b9347a23 */ /* 0x100fe20000010832 */
[----:B------:R-:W-:Y:S01]  /*d670*/  HMMA.16816.F32.BF16 R76, R4, R12, R76 ;  /* 0x0000000c044c723c */ /* 0x000fe2000004184c */
[----:B------:R-:W-:-:S04]  /*d680*/  FFMA.FTZ R53, R191, c[0x0][0x23c], -R50 ;  /* 0x00008f00bf357a23 */ /* 0x000fc80000010832 */
[----:B------:R-:W-:Y:S03]  /*d690*/  MUFU.EX2 R52, R52 ;  /* 0x0000003400347308 */ /* 0x000fe60000000800 */
[C---:B------:R-:W-:Y:S01]  /*d6a0*/  HMMA.16816.F32.BF16 R80, R4.reuse, R14, R80 ;  /* 0x0000000e0450723c */ /* 0x040fe20000041850 */
[----:B------:R-:W5:Y:S04]  /*d6b0*/  LDSM.16.MT88.4 R12, [R197+0xe000] ;  /* 0x00e00000c50c783b */ /* 0x000f680000004200 */
[----:B------:R-:W1:Y:S03]  /*d6c0*/  MUFU.EX2 R53, R53 ;  /* 0x0000003500357308 */ /* 0x000e660000000800 */
[C---:B---3--:R-:W-:Y:S08]  /*d6d0*/  HMMA.16816.F32.BF16 R128, R4.reuse, R24, R128 ;  /* 0x000000180480723c */ /* 0x048ff00000041880 */
[C---:B------:R-:W-:Y:S01]  /*d6e0*/  HMMA.16816.F32.BF16 R124, R4.reuse, R26, R124 ;  /* 0x0000001a047c723c */ /* 0x040fe2000004187c */
[----:B------:R-:W-:Y:S07]  /*d6f0*/  LDSM.16.MT88.4 R24, [R200+0xe000] ;  /* 0x00e00000c818783b */ /* 0x000fee0000004200 */
[C---:B-1----:R-:W-:Y:S08]  /*d700*/  HMMA.16816.F32.BF16 R84, R4.reuse, R8, R84 ;  /* 0x000000080454723c */ /* 0x042ff00000041854 */
[C---:B------:R-:W-:Y:S01]  /*d710*/  HMMA.16816.F32.BF16 R88, R4.reuse, R10, R88 ;  /* 0x0000000a0458723c */ /* 0x040fe20000041858 */
[----:B------:R-:W1:Y:S07]  /*d720*/  LDSM.16.MT88.4 R8, [R196+0xe000] ;  /* 0x00e00000c408783b */ /* 0x000e6e0000004200 */
[C---:B--2---:R-:W-:Y:S08]  /*d730*/  HMMA.16816.F32.BF16 R92, R4.reuse, R20, R92 ;  /* 0x00000014045c723c */ /* 0x044ff0000004185c */
[C---:B------:R-:W-:Y:S01]  /*d740*/  HMMA.16816.F32.BF16 R96, R4.reuse, R22, R96 ;  /* 0x000000160460723c */ /* 0x040fe20000041860 */
[----:B------:R-:W-:Y:S07]  /*d750*/  LDSM.16.MT88.4 R20, [R200+0x12000] ;  /* 0x01200000c814783b */ /* 0x000fee0000004200 */
[C---:B------:R-:W-:Y:S07]  /*d760*/  HMMA.16816.F32.BF16 R104, R4.reuse, R54, R104 ;  /* 0x000000360468723c */ /* 0x040fee0000041868 */
[--C-:B------:R-:W-:Y:S01]  /*d770*/  FFMA.FTZ R54, R177, c[0x0][0x23c], -R62.reuse ;  /* 0x00008f00b1367a23 */ /* 0x100fe2000001083e */
[----:B------:R-:W-:Y:S01]  /*d780*/  HMMA.16816.F32.BF16 R108, R4, R44, R108 ;  /* 0x0000002c046c723c */ /* 0x000fe2000004186c */
[----:B------:R-:W-:-:S04]  /*d790*/  FFMA.FTZ R55, R175, c[0x0][0x23c], -R62 ;  /* 0x00008f00af377a23 */ /* 0x000fc8000001083e */
[----:B------:R-:W-:Y:S03]  /*d7a0*/  MUFU.EX2 R54, R54 ;  /* 0x0000003600367308 */ /* 0x000fe60000000800 */
[C---:B------:R-:W-:Y:S01]  /*d7b0*/  HMMA.16816.F32.BF16 R120, R4.reuse, R46, R120 ;  /* 0x0000002e0478723c */ /* 0x040fe20000041878 */
[----:B------:R-:W-:Y:S04]  /*d7c0*/  LDSM.16.MT88.4 R44, [R197+0x12800] ;  /* 0x01280000c52c783b */ /* 0x000fe80000004200 */
[----:B------:R-:W2:Y:S03]  /*d7d0*/  MUFU.EX2 R55, R55 ;  /* 0x0000003700377308 */ /* 0x000ea60000000800 */
[C---:B------:R-:W-:Y:S08]  /*d7e0*/  HMMA.16816.F32.BF16 R116, R4.reuse, R36, R116 ;  /* 0x000000240474723c */ /* 0x040ff00000041874 */
[----:B------:R-:W-:Y:S01]  /*d7f0*/  HMMA.16816.F32.BF16 R112, R4, R38, R112 ;  /* 0x000000260470723c */ /* 0x000fe20000041870 */
[----:B------:R-:W-:Y:S06]  /*d800*/  LDSM.16.MT88.4 R36, [R198+0x12000] ;  /* 0x01200000c624783b */ /* 0x000fec0000004200 */
[----:B------:R-:W-:-:S02]  /*d810*/  F2FP.BF16.PACK_AB R4, R183, R150 ;  /* 0x00000096b704723e */ /* 0x000fc400000010ff */
[----:B------:R-:W-:Y:S02]  /*d820*/  F2FP.BF16.PACK_AB R5, R187, R154 ;  /* 0x0000009abb05723e */ /* 0x000fe400000010ff */
[----:B------:R-:W-:Y:S02]  /*d830*/  F2FP.BF16.PACK_AB R6, R193, R152 ;  /* 0x00000098c106723e */ /* 0x000fe400000010ff */
[----:B------:R-:W-:-:S07]  /*d840*/  F2FP.BF16.PACK_AB R7, R53, R52 ;  /* 0x000000343507723e */ /* 0x000fce00000010ff */
[C---:B----4-:R-:W-:Y:S08]  /*d850*/  HMMA.16816.F32.BF16 R68, R4.reuse, R16, R68 ;  /* 0x000000100444723c */ /* 0x050ff00000041844 */
        /* <DEDUP_REMOVED lines=8> */
[C---:B------:R-:W-:Y:S08]  /*d8e0*/  HMMA.16816.F32.BF16 R128, R4.reuse, R24, R128 ;  /* 0x000000180480723c */ /* 0x040ff00000041880 */
[C---:B---3--:R-:W-:Y:S08]  /*d8f0*/  HMMA.16816.F32.BF16 R108, R4.reuse, R16, R108 ;  /* 0x00000010046c723c */ /* 0x048ff0000004186c */
[C---:B------:R-:W-:Y:S01]  /*d900*/  HMMA.16816.F32.BF16 R120, R4.reuse, R18, R120 ;  /* 0x000000120478723c */ /* 0x040fe20000041878 */
[----:B------:R-:W3:Y:S07]  /*d910*/  LDSM.16.MT88.4 R16, [R196+0xe800] ;  /* 0x00e80000c410783b */ /* 0x000eee0000004200 */
[C---:B------:R-:W-:Y:S01]  /*d920*/  HMMA.16816.F32.BF16 R124, R4.reuse, R26, R124 ;  /* 0x0000001a047c723c */ /* 0x040fe2000004187c */
[----:B------:R-:W-:Y:S07]  /*d930*/  LDSM.16.MT88.4 R24, [R200+0xe800] ;  /* 0x00e80000c818783b */ /* 0x000fee0000004200 */
[C---:B------:R-:W-:Y:S08]  /*d940*/  HMMA.16816.F32.BF16 R92, R4.reuse, R20, R92 ;  /* 0x00000014045c723c */ /* 0x040ff0000004185c */
[C---:B------:R-:W-:Y:S01]  /*d950*/  HMMA.16816.F32.BF16 R96, R4.reuse, R22, R96 ;  /* 0x000000160460723c */ /* 0x040fe20000041860 */
[----:B------:R-:W5:Y:S07]  /*d960*/  LDSM.16.MT88.4 R20, [R197+0xe800] ;  /* 0x00e80000c514783b */ /* 0x000f6e0000004200 */
[C---:B------:R-:W-:Y:S08]  /*d970*/  HMMA.16816.F32.BF16 R100, R4.reuse, R36, R100 ;  /* 0x000000240464723c */ /* 0x040ff00000041864 */
[C---:B------:R-:W-:Y:S01]  /*d980*/  HMMA.16816.F32.BF16 R104, R4.reuse, R38, R104 ;  /* 0x000000260468723c */ /* 0x040fe20000041868 */
[----:B------:R-:W-:Y:S07]  /*d990*/  LDSM.16.MT88.4 R36, [R200+0xf000] ;  /* 0x00f00000c824783b */ /* 0x000fee0000004200 */
[C---:B----4-:R-:W-:Y:S08]  /*d9a0*/  HMMA.16816.F32.BF16 R116, R4.reuse, R12, R116 ;  /* 0x0000000c0474723c */ /* 0x050ff00000041874 */
[----:B------:R-:W-:Y:S01]  /*d9b0*/  HMMA.16816.F32.BF16 R112, R4, R14, R112 ;  /* 0x0000000e0470723c */ /* 0x000fe20000041870 */
[----:B------:R-:W4:Y:S06]  /*d9c0*/  LDSM.16.MT88.4 R12, [R200+0x12800] ;  /* 0x01280000c80c783b */ /* 0x000f2c0000004200 */
[----:B--2---:R-:W-:-:S02]  /*d9d0*/  F2FP.BF16.PACK_AB R4, R55, R54 ;  /* 0x000000363704723e */ /* 0x004fc400000010ff */
[----:B------:R-:W-:Y:S02]  /*d9e0*/  F2FP.BF16.PACK_AB R5, R165, R158 ;  /* 0x0000009ea505723e */ /* 0x000fe400000010ff */
[----:B------:R-:W-:Y:S02]  /*d9f0*/  F2FP.BF16.PACK_AB R6, R169, R156 ;  /* 0x0000009ca906723e */ /* 0x000fe400000010ff */
[----:B------:R-:W-:-:S07]  /*da00*/  F2FP.BF16.PACK_AB R7, R161, R160 ;  /* 0x000000a0a107723e */ /* 0x000fce00000010ff */
[C---:B-1----:R-:W-:Y:S08]  /*da10*/  HMMA.16816.F32.BF16 R68, R4.reuse, R8, R68 ;  /* 0x000000080444723c */ /* 0x042ff00000041844 */
[C---:B------:R-:W-:Y:S01]  /*da20*/  HMMA.16816.F32.BF16 R72, R4.reuse, R10, R72 ;  /* 0x0000000a0448723c */ /* 0x040fe20000041848 */
[----:B------:R-:W1:Y:S07]  /*da30*/  LDSM.16.MT88.4 R8, [R198+0x12800] ;  /* 0x01280000c608783b */ /* 0x000e6e0000004200 */
[C---:B---3--:R-:W-:Y:S08]  /*da40*/  HMMA.16816.F32.BF16 R84, R4.reuse, R16, R84 ;  /* 0x000000100454723c */ /* 0x048ff00000041854 */
[C---:B------:R-:W-:Y:S01]  /*da50*/  HMMA.16816.F32.BF16 R88, R4.reuse, R18, R88 ;  /* 0x000000120458723c */ /* 0x040fe20000041858 */
[----:B------:R-:W2:Y:S07]  /*da60*/  LDSM.16.MT88.4 R16, [R196+0x12800] ;  /* 0x01280000c410783b */ /* 0x000eae0000004200 */
[C---:B-----5:R-:W-:Y:S08]  /*da70*/  HMMA.16816.F32.BF16 R76, R4.reuse, R20, R76 ;  /* 0x00000014044c723c */ /* 0x060ff0000004184c */
[C---:B------:R-:W-:Y:S01]  /*da80*/  HMMA.16816.F32.BF16 R80, R4.reuse, R22, R80 ;  /* 0x000000160450723c */ /* 0x040fe20000041850 */
[----:B------:R-:W3:Y:S07]  /*da90*/  LDSM.16.MT88.4 R20, [R197+0xf000] ;  /* 0x00f00000c514783b */ /* 0x000eee0000004200 */
[C---:B----4-:R-:W-:Y:S08]  /*daa0*/  HMMA.16816.F32.BF16 R92, R4.reuse, R12, R92 ;  /* 0x0000000c045c723c */ /* 0x050ff0000004185c */
[C---:B-1----:R-:W-:Y:S08]  /*dab0*/  HMMA.16816.F32.BF16 R100, R4.reuse, R8, R100 ;  /* 0x000000080464723c */ /* 0x042ff00000041864 */
[C---:B------:R-:W-:Y:S01]  /*dac0*/  HMMA.16816.F32.BF16 R104, R4.reuse, R10, R104 ;  /* 0x0000000a0468723c */ /* 0x040fe20000041868 */
[----:B------:R-:W1:Y:S07]  /*dad0*/  LDSM.16.MT88.4 R8, [R200+0x13000] ;  /* 0x01300000c808783b */ /* 0x000e6e0000004200 */
[C---:B--2---:R-:W-:Y:S08]  /*dae0*/  HMMA.16816.F32.BF16 R116, R4.reuse, R16, R116 ;  /* 0x000000100474723c */ /* 0x044ff00000041874 */
[C---:B------:R-:W-:Y:S01]  /*daf0*/  HMMA.16816.F32.BF16 R112, R4.reuse, R18, R112 ;  /* 0x000000120470723c */ /* 0x040fe20000041870 */
[----:B------:R-:W2:Y:S07]  /*db00*/  LDSM.16.MT88.4 R16, [R198+0x13000] ;  /* 0x01300000c610783b */ /* 0x000eae0000004200 */
[C---:B------:R-:W-:Y:S01]  /*db10*/  HMMA.16816.F32.BF16 R96, R4.reuse, R14, R96 ;  /* 0x0000000e0460723c */ /* 0x040fe20000041860 */
[----:B------:R-:W-:Y:S07]  /*db20*/  LDSM.16.MT88.4 R12, [R196+0xf000] ;  /* 0x00f00000c40c783b */ /* 0x000fee0000004200 */
[C---:B------:R-:W-:Y:S01]  /*db30*/  HMMA.16816.F32.BF16 R108, R4.reuse, R44, R108 ;  /* 0x0000002c046c723c */ /* 0x040fe2000004186c */
[----:B------:R-:W4:Y:S07]  /*db40*/  MUFU.EX2 R44, R137 ;  /* 0x00000089002c7308 */ /* 0x000f2e0000000800 */
[C---:B------:R-:W-:Y:S08]  /*db50*/  HMMA.16816.F32.BF16 R128, R4.reuse, R24, R128 ;  /* 0x000000180480723c */ /* 0x040ff00000041880 */
[C---:B------:R-:W-:Y:S01]  /*db60*/  HMMA.16816.F32.BF16 R124, R4.reuse, R26, R124 ;  /* 0x0000001a047c723c */ /* 0x040fe2000004187c */
[----:B------:R-:W5:Y:S07]  /*db70*/  LDSM.16.MT88.4 R24, [R198+0xf000] ;  /* 0x00f00000c618783b */ /* 0x000f6e0000004200 */
[----:B------:R-:W-:Y:S07]  /*db80*/  HMMA.16816.F32.BF16 R120, R4, R46, R120 ;  /* 0x0000002e0478723c */ /* 0x000fee0000041878 */
[----:B------:R-:W-:-:S02]  /*db90*/  F2FP.BF16.PACK_AB R4, R162, R157 ;  /* 0x0000009da204723e */ /* 0x000fc400000010ff */
[----:B------:R-:W-:Y:S02]  /*dba0*/  F2FP.BF16.PACK_AB R5, R166, R147 ;  /* 0x00000093a605723e */ /* 0x000fe400000010ff */
[----:B------:R-:W-:Y:S02]  /*dbb0*/  F2FP.BF16.PACK_AB R6, R164, R153 ;  /* 0x00000099a406723e */ /* 0x000fe400000010ff */
[----:B----4-:R-:W-:-:S07]  /*dbc0*/  F2FP.BF16.PACK_AB R7, R44, R139 ;  /* 0x0000008b2c07723e */ /* 0x010fce00000010ff */
        /* <DEDUP_REMOVED lines=25> */
[----:B------:R-:W4:Y:S03]  /*dd60*/  MUFU.EX2 R25, R25 ;  /* 0x0000001900197308 */ /* 0x000f260000000800 */
[C---:B------:R-:W-:Y:S01]  /*dd70*/  HMMA.16816.F32.BF16 R88, R4.reuse, R14, R88 ;  /* 0x0000000e0458723c */ /* 0x040fe20000041858 */
[----:B------:R-:W5:Y:S04]  /*dd80*/  LDSM.16.MT88.4 R12, [R198+0xf800] ;  /* 0x00f80000c60c783b */ /* 0x000f680000004200 */
[----:B------:R-:W-:Y:S03]  /*dd90*/  MUFU.EX2 R26, R26 ;  /* 0x0000001a001a7308 */ /* 0x000fe60000000800 */
[C---:B---3--:R-:W-:Y:S05]  /*dda0*/  HMMA.16816.F32.BF16 R108, R4.reuse, R20, R108 ;  /* 0x00000014046c723c */ /* 0x048fea000004186c */
[----:B------:R-:W3:Y:S03]  /*ddb0*/  MUFU.EX2 R27, R27 ;  /* 0x0000001b001b7308 */ /* 0x000ee60000000800 */
[C---:B------:R-:W-:Y:S01]  /*ddc0*/  HMMA.16816.F32.BF16 R120, R4.reuse, R22, R120 ;  /* 0x000000160478723c */ /* 0x040fe20000041878 */
[----:B------:R-:W-:Y:S04]  /*ddd0*/  LDSM.16.MT88.4 R20, [R197+0xf800] ;  /* 0x00f80000c514783b */ /* 0x000fe80000004200 */
[----:B------:R-:W-:Y:S03]  /*dde0*/  MUFU.EX2 R38, R38 ;  /* 0x0000002600267308 */ /* 0x000fe60000000800 */
[C---:B-1----:R-:W-:Y:S05]  /*ddf0*/  HMMA.16816.F32.BF16 R116, R4.reuse, R8, R116 ;  /* 0x000000080474723c */ /* 0x042fea0000041874 */
[----:B------:R-:W1:Y:S03]  /*de00*/  MUFU.EX2 R39, R39 ;  /* 0x0000002700277308 */ /* 0x000e660000000800 */
[----:B------:R-:W-:Y:S01]  /*de10*/  HMMA.16816.F32.BF16 R112, R4, R10, R112 ;  /* 0x0000000a0470723c */ /* 0x000fe20000041870 */
[----:B------:R-:W5:Y:S06]  /*de20*/  LDSM.16.MT88.4 R8, [R196+0xf800] ;  /* 0x00f80000c408783b */ /* 0x000f6c0000004200 */
[----:B----4-:R-:W-:-:S02]  /*de30*/  F2FP.BF16.PACK_AB R4, R25, R24 ;  /* 0x000000181904723e */ /* 0x010fc400000010ff */
[----:B------:R-:W-:Y:S02]  /*de40*/  F2FP.BF16.PACK_AB R5, R37, R36 ;  /* 0x000000242505723e */ /* 0x000fe400000010ff */
[----:B---3--:R-:W-:Y:S02]  /*de50*/  F2FP.BF16.PACK_AB R6, R27, R26 ;  /* 0x0000001a1b06723e */ /* 0x008fe400000010ff */
[----:B-1----:R-:W-:-:S07]  /*de60*/  F2FP.BF16.PACK_AB R7, R39, R38 ;  /* 0x000000262707723e */ /* 0x002fce00000010ff */
[C---:B--2---:R-:W-:Y:S07]  /*de70*/  HMMA.16816.F32.BF16 R128, R4.reuse, R16, R128 ;  /* 0x000000100480723c */ /* 0x044fee0000041880 */
[----:B------:R-:W-:Y:S01]  /*de80*/  FADD.FTZ R16, R2, R3 ;  /* 0x0000000302107221 */ /* 0x000fe20000010000 */
[----:B-----5:R-:W-:Y:S01]  /*de90*/  HMMA.16816.F32.BF16 R68, R4, R12, R68 ;  /* 0x0000000c0444723c */ /* 0x020fe20000041844 */
[----:B------:R-:W-:Y:S02]  /*dea0*/  FADD.FTZ R2, R29, R30 ;  /* 0x0000001e1d027221 */ /* 0x000fe40000010000 */
[----:B------:R-:W-:-:S02]  /*deb0*/  FADD.FTZ R16, R35, R16 ;  /* 0x0000001023107221 */ /* 0x000fc40000010000 */
[----:B------:R-:W-:Y:S02]  /*dec0*/  FADD.FTZ R3, R51, R2 ;  /* 0x0000000233037221 */ /* 0x000fe40000010000 */
[----:B------:R-:W-:Y:S01]  /*ded0*/  FADD.FTZ R17, R65, R16 ;  /* 0x0000001041117221 */ /* 0x000fe20000010000 */
[C---:B------:R-:W-:Y:S01]  /*dee0*/  HMMA.16816.F32.BF16 R72, R4.reuse, R14, R72 ;  /* 0x0000000e0448723c */ /* 0x040fe20000041848 */
[----:B------:R-:W-:Y:S01]  /*def0*/  FADD.FTZ R3, R60, R3 ;  /* 0x000000033c037221 */ /* 0x000fe20000010000 */
[----:B------:R-:W1:Y:S01]  /*df00*/  LDSM.16.MT88.4 R12, [R200+0x13800] ;  /* 0x01380000c80c783b */ /* 0x000e620000004200 */
[----:B------:R-:W-:Y:S02]  /*df10*/  FADD.FTZ R17, R66, R17 ;  /* 0x0000001142117221 */ /* 0x000fe40000010000 */
[----:B------:R-:W-:Y:S02]  /*df20*/  FADD.FTZ R58, R58, R3 ;  /* 0x000000033a3a7221 */ /* 0x000fe40000010000 */
[----:B------:R-:W-:Y:S01]  /*df30*/  FADD.FTZ R64, R64, R17 ;  /* 0x0000001140407221 */ /* 0x000fe20000010000 */
[----:B------:R-:W-:Y:S01]  /*df40*/  HMMA.16816.F32.BF16 R84, R4, R8, R84 ;  /* 0x000000080454723c */ /* 0x000fe20000041854 */
[----:B------:R-:W-:-:S02]  /*df50*/  FADD.FTZ R61, R61, R58 ;  /* 0x0000003a3d3d7221 */ /* 0x000fc40000010000 */
[----:B------:R-:W-:Y:S02]  /*df60*/  FADD.FTZ R67, R67, R64 ;  /* 0x0000004043437221 */ /* 0x000fe40000010000 */
[----:B------:R-:W-:Y:S02]  /*df70*/  FADD.FTZ R132, R132, R61 ;  /* 0x0000003d84847221 */ /* 0x000fe40000010000 */
[----:B------:R-:W-:Y:S01]  /*df80*/  FADD.FTZ R138, R138, R67 ;  /* 0x000000438a8a7221 */ /* 0x000fe20000010000 */
[C---:B------:R-:W-:Y:S01]  /*df90*/  HMMA.16816.F32.BF16 R88, R4.reuse, R10, R88 ;  /* 0x0000000a0458723c */ /* 0x040fe20000041858 */
[----:B------:R-:W-:Y:S01]  /*dfa0*/  FADD.FTZ R133, R133, R132 ;  /* 0x0000008485857221 */ /* 0x000fe20000010000 */
[----:B------:R-:W2:Y:S01]  /*dfb0*/  LDSM.16.MT88.4 R8, [R197+0x13800] ;  /* 0x01380000c508783b */ /* 0x000ea20000004200 */
[----:B------:R-:W-:Y:S01]  /*dfc0*/  FADD.FTZ R141, R141, R138 ;  /* 0x0000008a8d8d7221 */ /* 0x000fe20000010000 */
[----:B------:R-:W-:Y:S01]  /*dfd0*/  MOV R132, R33 ;  /* 0x0000002100847202 */ /* 0x000fe20000000f00 */
[----:B------:R-:W-:Y:S01]  /*dfe0*/  FADD.FTZ R136, R136, R133 ;  /* 0x0000008588887221 */ /* 0x000fe20000010000 */
[----:B------:R-:W-:Y:S01]  /*dff0*/  MOV R133, R34 ;  /* 0x0000002200857202 */ /* 0x000fe20000000f00 */
[----:B------:R-:W-:Y:S01]  /*e000*/  FADD.FTZ R140, R140, R141 ;  /* 0x0000008d8c8c7221 */ /* 0x000fe20000010000 */
[----:B------:R-:W-:Y:S01]  /*e010*/  HMMA.16816.F32.BF16 R124, R4, R18, R124 ;  /* 0x00000012047c723c */ /* 0x000fe2000004187c */
[----:B------:R-:W-:Y:S01]  /*e020*/  FADD.FTZ R135, R135, R136 ;  /* 0x0000008887877221 */ /* 0x000fe20000010000 */
[----:B------:R-:W3:Y:S01]  /*e030*/  LDSM.16.MT88.4 R16, [R198+0x13800] ;  /* 0x01380000c610783b */ /* 0x000ee20000004200 */
[----:B------:R-:W-:-:S02]  /*e040*/  FADD.FTZ R143, R143, R140 ;  /* 0x0000008c8f8f7221 */ /* 0x000fc40000010000 */
[----:B------:R-:W-:Y:S02]  /*e050*/  FADD.FTZ R2, R142, R135 ;  /* 0x000000878e027221 */ /* 0x000fe40000010000 */
[----:B------:R-:W-:Y:S01]  /*e060*/  FADD.FTZ R146, R146, R143 ;  /* 0x0000008f92927221 */ /* 0x000fe20000010000 */
[C---:B------:R-:W-:Y:S01]  /*e070*/  HMMA.16816.F32.BF16 R76, R4.reuse, R20, R76 ;  /* 0x00000014044c723c */ /* 0x040fe2000004184c */
[----:B------:R-:W-:Y:S02]  /*e080*/  FADD.FTZ R2, R151, R2 ;  /* 0x0000000297027221 */ /* 0x000fe40000010000 */
        /* <DEDUP_REMOVED lines=8> */
[----:B-1----:R-:W-:Y:S01]  /*e110*/  HMMA.16816.F32.BF16 R92, R4, R12, R92 ;  /* 0x0000000c045c723c */ /* 0x002fe2000004185c */
[----:B------:R-:W-:Y:S02]  /*e120*/  FADD.FTZ R183, R183, R150 ;  /* 0x00000096b7b77221 */ /* 0x000fe40000010000 */
[----:B------:R-:W-:Y:S02]  /*e130*/  FADD.FTZ R187, R187, R154 ;  /* 0x0000009abbbb7221 */ /* 0x000fe40000010000 */
[----:B------:R-:W-:-:S02]  /*e140*/  FADD.FTZ R152, R152, R183 ;  /* 0x000000b798987221 */ /* 0x000fc40000010000 */
[----:B------:R-:W-:Y:S01]  /*e150*/  FADD.FTZ R52, R52, R187 ;  /* 0x000000bb34347221 */ /* 0x000fe20000010000 */
[C---:B------:R-:W-:Y:S01]  /*e160*/  HMMA.16816.F32.BF16 R96, R4.reuse, R14, R96 ;  /* 0x0000000e0460723c */ /* 0x040fe20000041860 */
[----:B------:R-:W1:Y:S01]  /*e170*/  LDSM.16.MT88.4 R12, [R196+0x13800] ;  /* 0x01380000c40c783b */ /* 0x000e620000004200 */
[----:B------:R-:W-:Y:S02]  /*e180*/  FADD.FTZ R193, R193, R152 ;  /* 0x00000098c1c17221 */ /* 0x000fe40000010000 */
[----:B------:R-:W-:Y:S02]  /*e190*/  FADD.FTZ R53, R53, R52 ;  /* 0x0000003435357221 */ /* 0x000fe40000010000 */
[----:B------:R-:W-:Y:S02]  /*e1a0*/  FADD.FTZ R54, R54, R193 ;  /* 0x000000c136367221 */ /* 0x000fe40000010000 */
[----:B------:R-:W-:Y:S01]  /*e1b0*/  FADD.FTZ R158, R158, R53 ;  /* 0x000000359e9e7221 */ /* 0x000fe20000010000 */
[----:B--2---:R-:W-:Y:S01]  /*e1c0*/  HMMA.16816.F32.BF16 R108, R4, R8, R108 ;  /* 0x00000008046c723c */ /* 0x004fe2000004186c */
[----:B------:R-:W-:-:S02]  /*e1d0*/  FADD.FTZ R55, R55, R54 ;  /* 0x0000003637377221 */ /* 0x000fc40000010000 */
[----:B------:R-:W-:Y:S02]  /*e1e0*/  FADD.FTZ R165, R165, R158 ;  /* 0x0000009ea5a57221 */ /* 0x000fe40000010000 */
[----:B------:R-:W-:Y:S02]  /*e1f0*/  FADD.FTZ R2, R156, R55 ;  /* 0x000000379c027221 */ /* 0x000fe40000010000 */
[----:B------:R-:W-:Y:S01]  /*e200*/  FADD.FTZ R8, R160, R165 ;  /* 0x000000a5a0087221 */ /* 0x000fe20000010000 */
[----:B---3--:R-:W-:Y:S01]  /*e210*/  HMMA.16816.F32.BF16 R100, R4, R16, R100 ;  /* 0x000000100464723c */ /* 0x008fe20000041864 */
[----:B------:R-:W-:Y:S02]  /*e220*/  FADD.FTZ R2, R169, R2 ;  /* 0x00000002a9027221 */ /* 0x000fe40000010000 */
[----:B------:R-:W-:Y:S02]  /*e230*/  FADD.FTZ R8, R161, R8 ;  /* 0x00000008a1087221 */ /* 0x000fe40000010000 */
[----:B------:R-:W-:-:S02]  /*e240*/  FADD.FTZ R157, R157, R2 ;  /* 0x000000029d9d7221 */ /* 0x000fc40000010000 */
        /* <DEDUP_REMOVED lines=16> */
[----:B------:R-:W-:Y:S01]  /*e350*/  HMMA.16816.F32.BF16 R112, R4, R14, R112 ;  /* 0x0000000e0470723c */ /* 0x000fe20000041870 */
[----:B------:R-:W-:Y:S02]  /*e360*/  FADD.FTZ R234, R27, R26 ;  /* 0x0000001a1bea7221 */ /* 0x000fe40000010000 */
[----:B------:R-:W-:-:S05]  /*e370*/  FADD.FTZ R233, R39, R38 ;  /* 0x0000002627e97221 */ /* 0x000fca0000010000 */
.L_x_2453:
        /* <DEDUP_REMOVED lines=11> */
.L_x_2465:
        /* <DEDUP_REMOVED lines=32> */
[C---:B------:R-:W-:Y:S01]  /*e630*/  IMAD R6, R2.reuse, R5, R6 ;  /* 0x0000000502067224 */ /* 0x040fe200078e0206 */
[----:B------:R-:W-:Y:S02]  /*e640*/  LOP3.LUT R5, RZ, c[0x0][0x2d0], RZ, 0x33, !PT ;  /* 0x0000b400ff057a12 */ /* 0x000fe400078e33ff */
[C---:B------:R-:W-:Y:S02]  /*e650*/  ISETP.GT.U32.AND P4, PT, R2.reuse, R8, PT ;  /* 0x000000080200720c */ /* 0x040fe40003f84070 */
[----:B------:R-:W-:Y:S11]  /*e660*/  ISETP.GT.U32.AND P2, PT, R2, R6, PT ;  /* 0x000000060200720c */ /* 0x000ff60003f44070 */
[----:B------:R-:W-:Y:S01]  /*e670*/  @!P4 IADD3 R10, R10, 0x1, RZ ;  /* 0x000000010a0ac810 */ /* 0x000fe20007ffe0ff */
[--C-:B------:R-:W-:Y:S01]  /*e680*/  @!P4 IMAD.IADD R8, R8, 0x1, -R2.reuse ;  /* 0x000000010808c824 */ /* 0x100fe200078e0a02 */
[----:B------:R-:W-:Y:S01]  /*e690*/  @!P2 IADD3 R9, R9, 0x1, RZ ;  /* 0x000000010909a810 */ /* 0x000fe20007ffe0ff */
[----:B------:R-:W-:Y:S01]  /*e6a0*/  @!P2 IMAD.IADD R6, R6, 0x1, -R2 ;  /* 0x000000010606a824 */ /* 0x000fe200078e0a02 */
[----:B------:R-:W-:Y:S02]  /*e6b0*/  ISETP.NE.AND P2, PT, RZ, c[0x0][0x2d0], PT ;  /* 0x0000b400ff007a0c */ /* 0x000fe40003f45270 */
[-C--:B------:R-:W-:Y:S02]  /*e6c0*/  ISETP.GE.U32.AND P6, PT, R8, R2.reuse, PT ;  /* 0x000000020800720c */ /* 0x080fe40003fc6070 */
        /* <DEDUP_REMOVED lines=21> */
[----:B------:R-:W-:Y:S01]  /*e820*/  IMAD.WIDE.U32 R8, R6, c[0x0][0x188], R8 ;  /* 0x0000620006087a25 */ /* 0x000fe200078e0008 */
[----:B------:R-:W-:Y:S03]  /*e830*/  SHF.R.S32.HI R4, RZ, 0x1f, R6 ;  /* 0x0000001fff047819 */ /* 0x000fe60000011406 */
[----:B------:R-:W-:Y:S02]  /*e840*/  IMAD.MOV.U32 R59, RZ, RZ, R8 ;  /* 0x000000ffff3b7224 */ /* 0x000fe400078e0008 */
[----:B------:R-:W-:Y:S04]  /*e850*/  IMAD R5, R4, c[0x0][0x188], RZ ;  /* 0x0000620004057a24 */ /* 0x000fe800078e02ff */
[----:B------:R-:W-:Y:S04]  /*e860*/  IMAD R5, R6, c[0x0][0x18c], R5 ;  /* 0x0000630006057a24 */ /* 0x000fe800078e0205 */
[----:B------:R-:W-:Y:S02]  /*e870*/  IMAD.IADD R2, R9, 0x1, R5 ;  /* 0x0000000109027824 */ /* 0x000fe400078e0205 */
.L_x_2462:
[----:B------:R-:W-:Y:S02]  /*e880*/  ISETP.GE.AND P4, PT, R220, c[0x0][0x220], PT ;  /* 0x00008800dc007a0c */ /* 0x000fe40003f86270 */
[----:B------:R-:W-:Y:S02]  /*e890*/  ISETP.GE.AND P3, PT, R209, c[0x0][0x220], PT ;  /* 0x00008800d1007a0c */ /* 0x000fe40003f66270 */
[CC--:B------:R-:W-:Y:S02]  /*e8a0*/  LEA R132, P2, R59.reuse, R172.reuse, 0x1 ;  /* 0x000000ac3b847211 */ /* 0x0c0fe400078408ff */
[C---:B------:R-:W-:Y:S02]  /*e8b0*/  IADD3 R57, P1, R222.reuse, R59, RZ ;  /* 0x0000003bde397210 */ /* 0x040fe40007f3e0ff */
[--C-:B------:R-:W-:Y:S02]  /*e8c0*/  LEA.HI.X R133, R59, R173, R2.reuse, 0x1, P2 ;  /* 0x000000ad3b857211 */ /* 0x100fe400010f0c02 */
[C---:B------:R-:W-:Y:S01]  /*e8d0*/  IADD3 R59, P2, R222.reuse, R57, RZ ;  /* 0x00000039de3b7210 */ /* 0x040fe20007f5e0ff */
[----:B------:R-:W-:Y:S02]  /*e8e0*/  IMAD.X R56, R219, 0x1, R2, P1 ;  /* 0x00000001db387824 */ /* 0x000fe400008e0602 */
        /* <DEDUP_REMOVED lines=10> */
[----:B------:R-:W-:Y:S01]  /*e990*/  IMAD.X R56, R219, 0x1, R56, P2 ;  /* 0x00000001db387824 */ /* 0x000fe200010e0638 */
[CC--:B------:R-:W-:Y:S02]  /*e9a0*/  @!P4 LEA R174, P5, R59.reuse, R172.reuse, 0x1 ;  /* 0x000000ac3baec211 */ /* 0x0c0fe400078a08ff */
[----:B------:R-:W-:Y:S01]  /*e9b0*/  @!PT LDS RZ, [RZ] ;  /* 0x00000000fffff984 */ /* 0x000fe20000000800 */
[----:B------:R-:W-:Y:S01]  /*e9c0*/  @!PT LDS RZ, [RZ] ;  /* 0x00000000fffff984 */ /* 0x000fe20000000800 */
[----:B------:R-:W-:Y:S01]  /*e9d0*/  @!PT LDS RZ, [RZ] ;  /* 0x00000000fffff984 */ /* 0x000fe20000000800 */
[----:B------:R1:W-:Y:S01]  /*e9e0*/  @!P3 LDGSTS.E.BYPASS.LTC128B.128 [R216+0x10000], [R132.64+0x80] ;  /* 0x1000008084d8bfae */ /* 0x0003e2000b901d4c */
        /* <DEDUP_REMOVED lines=8> */
[----:B------:R2:W-:Y:S01]  /*ea70*/  @!P4 LDGSTS.E.BYPASS.LTC128B.128 [R216+0xc800], [R176.64] ;  /* 0x0c800000b0d8cfae */ /* 0x0005e2000b901d4c */
        /* <DEDUP_REMOVED lines=9> */
[----:B------:R3:W-:Y:S01]  /*eb10*/  @!P3 LDGSTS.E.BYPASS.LTC128B.128 [R216+0x10800], [R64.64+0x80] ;  /* 0x1080008040d8bfae */ /* 0x0007e2000b901d4c */
        /* <DEDUP_REMOVED lines=9> */
[----:B------:R4:W-:Y:S01]  /*ebb0*/  @!P4 LDGSTS.E.BYPASS.LTC128B.128 [R216+0xd000], [R174.64] ;  /* 0x0d000000aed8cfae */ /* 0x0009e2000b901d4c */
[C---:B------:R-:W-:Y:S02]  /*ebc0*/  IADD3 R57, P2, R222.reuse, R59, RZ ;  /* 0x0000003bde397210 */ /* 0x040fe40007f5e0ff */
[--C-:B------:R-:W-:Y:S01]  /*ebd0*/  @!P3 LEA.HI.X R179, R59, R173, R56.reuse, 0x1, P1 ;  /* 0x000000ad3bb3b211 */ /* 0x100fe200008f0c38 */
[----:B------:R-:W-:Y:S01]  /*ebe0*/  @P3 STS.128 [R216+0x11000], RZ ;  /* 0x011000ffd8003388 */ /* 0x000fe20000000c00 */
[-C--:B------:R-:W-:Y:S01]  /*ebf0*/  @!P4 LEA R184, P5, R57, R172.reuse, 0x1 ;  /* 0x000000ac39b8c211 */ /* 0x080fe200078a08ff */
[----:B------:R-:W-:Y:S01]  /*ec00*/  IMAD.X R56, R219, 0x1, R56, P2 ;  /* 0x00000001db387824 */ /* 0x000fe200010e0638 */
[CC--:B------:R-:W-:Y:S01]  /*ec10*/  @!P3 LEA R182, P1, R57.reuse, R172.reuse, 0x1 ;  /* 0x000000ac39b6b211 */ /* 0x0c0fe200078208ff */
        /* <DEDUP_REMOVED lines=17> */
[----:B------:R-:W-:Y:S02]  /*ed30*/  IADD3 R57, P1, R222, R59, RZ ;  /* 0x0000003bde397210 */ /* 0x000fe40007f3e0ff */
[-CC-:B------:R-:W-:Y:S01]  /*ed40*/  @!P3 LEA.HI.X R59, R59, R173.reuse, R56.reuse, 0x1, P2 ;  /* 0x000000ad3b3bb211 */ /* 0x180fe200010f0c38 */
[----:B------:R-:W-:Y:S01]  /*ed50*/  @!PT LDS RZ, [RZ] ;  /* 0x00000000fffff984 */ /* 0x000fe20000000800 */
[----:B------:R-:W-:Y:S01]  /*ed60*/  @!PT LDS RZ, [RZ] ;  /* 0x00000000fffff984 */ /* 0x000fe20000000800 */
[----:B------:R-:W-:Y:S01]  /*ed70*/  @!PT LDS RZ, [RZ] ;  /* 0x00000000fffff984 */ /* 0x000fe20000000800 */
[----:B------:R5:W-:Y:S01]  /*ed80*/  @!P3 LDGSTS.E.BYPASS.LTC128B.128 [R216+0x11800], [R60.64+0x80] ;  /* 0x118000803cd8bfae */ /* 0x000be2000b901d4c */
[-C--:B------:R-:W-:Y:S01]  /*ed90*/  @!P4 LEA R186, P5, R57, R172.reuse, 0x1 ;  /* 0x000000ac39bac211 */ /* 0x080fe200078a08ff */
        /* <DEDUP_REMOVED lines=51> */
[----:B------:R-:W5:Y:S04]  /*f0d0*/  LDSM.16.M88.4 R156, [R206+0x6000] ;  /* 0x00600000ce9c783b */ /* 0x000f680000000200 */
[----:B------:R-:W5:Y:S04]  /*f0e0*/  LDSM.16.M88.4 R160, [R206+0x6800] ;  /* 0x00680000cea0783b */ /* 0x000f680000000200 */
[----:B------:R-:W-:Y:S04]  /*f0f0*/  LDSM.16.M88.4 R164, [R204] ;  /* 0x00000000cca4783b */ /* 0x000fe80000000200 */
[----:B------:R-:W-:Y:S04]  /*f100*/  LDSM.16.M88.4 R168, [R204+0x800] ;  /* 0x00080000cca8783b */ /* 0x000fe80000000200 */
[----:B----4-:R-:W-:Y:S01]  /*f110*/  LDSM.16.M88.4 R172, [R206+0x8800] ;  /* 0x00880000ceac783b */ /* 0x010fe20000000200 */
[C---:B-1----:R-:W-:Y:S03]  /*f120*/  HMMA.16816.F32.BF16 R4, R136.reuse, R140, RZ ;  /* 0x0000008c8804723c */ /* 0x042fe600000418ff */
[----:B--2---:R-:W-:Y:S04]  /*f130*/  LDSM.16.M88.4 R176, [R206+0xa000] ;  /* 0x00a00000ceb0783b */ /* 0x004fe80000000200 */
        /* <DEDUP_REMOVED lines=14> */
[----:B------:R-:W4:Y:S07]  /*f220*/  LDSM.16.M88.4 R152, [R204+0x1000] ;  /* 0x00100000cc98783b */ /* 0x000f2e0000000200 */
[C---:B-----5:R-:W-:Y:S08]  /*f230*/  HMMA.16816.F32.BF16 R36, R136.reuse, R156, RZ ;  /* 0x0000009c8824723c */ /* 0x060ff000000418ff */
[C---:B------:R-:W-:Y:S01]  /*f240*/  HMMA.16816.F32.BF16 R40, R136.reuse, R158, RZ ;  /* 0x0000009e8828723c */ /* 0x040fe200000418ff */
[----:B------:R-:W5:Y:S07]  /*f250*/  LDSM.16.M88.4 R156, [R204+0x1800] ;  /* 0x00180000cc9c783b */ /* 0x000f6e0000000200 */
        /* <DEDUP_REMOVED lines=19> */
[C---:B-----5:R-:W-:Y:S08]  /*f390*/  HMMA.16816.F32.BF16 R28, R148.reuse, R156, R28 ;  /* 0x0000009c941c723c */ /* 0x060ff0000004181c */
        /* <DEDUP_REMOVED lines=166> */
[----:B------:R-:W-:Y:S04]  /*fe00*/  IADD3 R140, R140, -0x80, RZ ;  /* 0xffffff808c8c7810 */ /* 0x000fe80007ffe0ff */
[----:B------:R-:W-:Y:S02]  /*fe10*/  IABS R134, R140 ;  /* 0x0000008c00867213 */ /* 0x000fe40000000000 */
[----:B------:R-:W-:Y:S01]  /*fe20*/  LOP3.LUT R140, R140, c[0x0][0x2d0], RZ, 0x3c, !PT ;  /* 0x0000b4008c8c7a12 */ /* 0x000fe200078e3cff */
[----:B-1----:R-:W1:Y:S02]  /*fe30*/  MUFU.RCP R132, R133 ;  /* 0x0000008500847308 */ /* 0x002e640000001000 */
[----:B-1----:R-:W-:Y:S02]  /*fe40*/  IADD3 R136, R132, 0xffffffe, RZ ;  /* 0x0ffffffe84887810 */ /* 0x002fe40007ffe0ff */
[----:B------:R-:W-:Y:S06]  /*fe50*/  IABS R132, R138 ;  /* 0x0000008a00847213 */ /* 0x000fec0000000000 */
[----:B------:R-:W1:Y:S01]  /*fe60*/  F2I.FTZ.U32.TRUNC.NTZ R137, R136 ;  /* 0x0000008800897305 */ /* 0x000e62000021f000 */
        /* <DEDUP_REMOVED lines=49> */
.L_x_2464:
        /* <DEDUP_REMOVED lines=129> */
.L_x_2463:
[----:B-1----:R-:W-:Y:S01]  /*10990*/  IADD3 R149, R215, -0x1, RZ ;  /* 0xffffffffd7957810 */ /* 0x002fe20007ffe0ff */
[----:B------:R-:W-:Y:S02]  /*109a0*/  UMOV UR8, UR11 ;  /* 0x0000000b00087c82 */ /* 0x000fe40008000000 */
[----:B------:R-:W-:Y:S01]  /*109b0*/  UMOV UR9, UR10 ;  /* 0x0000000a00097c82 */ /* 0x000fe20008000000 */
[----:B------:R-:W-:Y:S04]  /*109c0*/  LEA R2, R149, R214, 0x7 ;  /* 0x000000d695027211 */ /* 0x000fe800078e38ff */
[C---:B------:R-:W-:Y:S01]  /*109d0*/  IADD3 R150, R2.reuse, 0x1, RZ ;  /* 0x0000000102967810 */ /* 0x040fe20007ffe0ff */
[----:B------:R-:W-:Y:S01]  /*109e0*/  I2F R159, R2 ;  /* 0x00000002009f7306 */ /* 0x000fe20000201400 */
[C---:B------:R-:W-:Y:S02]  /*109f0*/  IADD3 R137, R2.reuse, 0x9, RZ ;  /* 0x0000000902897810 */ /* 0x040fe40007ffe0ff */
[C---:B------:R-:W-:Y:S02]  /*10a00*/  IADD3 R148, R2.reuse, 0x11, RZ ;  /* 0x0000001102947810 */ /* 0x040fe40007ffe0ff */
[C---:B------:R-:W-:Y:S02]  /*10a10*/  IADD3 R138, R2.reuse, 0x19, RZ ;  /* 0x00000019028a7810 */ /* 0x040fe40007ffe0ff */
[C---:B------:R-:W-:Y:S02]  /*10a20*/  IADD3 R151, R2.reuse, 0x20, RZ ;  /* 0x0000002002977810 */ /* 0x040fe40007ffe0ff */
        /* <DEDUP_REMOVED lines=18> */
[----:B------:R-:W-:Y:S01]  /*10b50*/  IADD3 R132, R2, 0x51, RZ ;  /* 0x0000005102847810 */ /* 0x000fe20007ffe0ff */
[----:B------:R-:W-:Y:S10]  /*10b60*/  I2F R138, R138 ;  /* 0x0000008a008a7306 */ /* 0x000ff40000201400 */
        /* <DEDUP_REMOVED lines=16> */
[----:B------:R-:W1:Y:S02]  /*10c70*/  I2F R132, R132 ;  /* 0x0000008400847306 */ /* 0x000e640000201400 */
[C---:B-1----:R-:W-:Y:S02]  /*10c80*/  FFMA.FTZ R47, R0.reuse, R132, R47 ;  /* 0x00000084002f7223 */ /* 0x042fe4000001002f */
[CC--:B------:R-:W-:Y:S02]  /*10c90*/  FFMA.FTZ R7, R0.reuse, R150.reuse, R7 ;  /* 0x0000009600077223 */ /* 0x0c0fe40000010007 */
[----:B------:R-:W-:Y:S01]  /*10ca0*/  FFMA.FTZ R5, R0, R150, R5 ;  /* 0x0000009600057223 */ /* 0x000fe20000010005 */
[----:B------:R-:W-:Y:S01]  /*10cb0*/  IADD3 R150, R2, 0x58, RZ ;  /* 0x0000005802967810 */ /* 0x000fe20007ffe0ff */
[CC--:B------:R-:W-:Y:S02]  /*10cc0*/  FFMA.FTZ R11, R0.reuse, R137.reuse, R11 ;  /* 0x00000089000b7223 */ /* 0x0c0fe4000001000b */
[C---:B------:R-:W-:Y:S02]  /*10cd0*/  FFMA.FTZ R9, R0.reuse, R137, R9 ;  /* 0x0000008900097223 */ /* 0x040fe40000010009 */
[----:B------:R1:W2:Y:S01]  /*10ce0*/  I2F R137, R150 ;  /* 0x0000009600897306 */ /* 0x0002a20000201400 */
[CC--:B------:R-:W-:Y:S02]  /*10cf0*/  FFMA.FTZ R15, R0.reuse, R148.reuse, R15 ;  /* 0x00000094000f7223 */ /* 0x0c0fe4000001000f */
[----:B------:R-:W-:Y:S01]  /*10d00*/  FFMA.FTZ R13, R0, R148, R13 ;  /* 0x00000094000d7223 */ /* 0x000fe2000001000d */
[----:B------:R-:W-:Y:S01]  /*10d10*/  IADD3 R148, R2, 0x59, RZ ;  /* 0x0000005902947810 */ /* 0x000fe20007ffe0ff */
[CC--:B------:R-:W-:Y:S02]  /*10d20*/  FFMA.FTZ R19, R0.reuse, R138.reuse, R19 ;  /* 0x0000008a00137223 */ /* 0x0c0fe40000010013 */
[C---:B------:R-:W-:Y:S02]  /*10d30*/  FFMA.FTZ R17, R0.reuse, R138, R17 ;  /* 0x0000008a00117223 */ /* 0x040fe40000010011 */
[CC--:B------:R-:W-:Y:S01]  /*10d40*/  FFMA.FTZ R6, R0.reuse, R159.reuse, R6 ;  /* 0x0000009f00067223 */ /* 0x0c0fe20000010006 */
[----:B------:R3:W4:Y:S01]  /*10d50*/  I2F R138, R148 ;  /* 0x00000094008a7306 */ /* 0x0007220000201400 */
[C---:B------:R-:W-:Y:S02]  /*10d60*/  FFMA.FTZ R4, R0.reuse, R159, R4 ;  /* 0x0000009f00047223 */ /* 0x040fe40000010004 */
[CC--:B------:R-:W-:Y:S02]  /*10d70*/  FFMA.FTZ R22, R0.reuse, R151.reuse, R22 ;  /* 0x0000009700167223 */ /* 0x0c0fe40000010016 */
[----:B------:R-:W-:Y:S01]  /*10d80*/  FFMA.FTZ R20, R0, R151, R20 ;  /* 0x0000009700147223 */ /* 0x000fe20000010014 */
[----:B------:R-:W-:Y:S01]  /*10d90*/  IADD3 R151, R2, 0x60, RZ ;  /* 0x0000006002977810 */ /* 0x000fe20007ffe0ff */
[CC--:B------:R-:W-:Y:S02]  /*10da0*/  FFMA.FTZ R26, R0.reuse, R143.reuse, R26 ;  /* 0x0000008f001a7223 */ /* 0x0c0fe4000001001a */
[C---:B------:R-:W-:Y:S02]  /*10db0*/  FFMA.FTZ R24, R0.reuse, R143, R24 ;  /* 0x0000008f00187223 */ /* 0x040fe40000010018 */
[C---:B------:R-:W-:Y:S01]  /*10dc0*/  FFMA.FTZ R10, R0.reuse, R157, R10 ;  /* 0x0000009d000a7223 */ /* 0x040fe2000001000a */
[----:B------:R5:W2:Y:S01]  /*10dd0*/  I2F R143, R151 ;  /* 0x00000097008f7306 */ /* 0x000aa20000201400 */
[----:B------:R-:W-:Y:S01]  /*10de0*/  FFMA.FTZ R18, R0, R153, R18 ;  /* 0x0000009900127223 */ /* 0x000fe20000010012 */
[----:B-1----:R-:W-:Y:S01]  /*10df0*/  FMNMX.FTZ R150, R6, R135, !PT ;  /* 0x0000008706967209 */ /* 0x002fe20007810000 */
[C---:B------:R-:W-:Y:S02]  /*10e00*/  FFMA.FTZ R16, R0.reuse, R153, R16 ;  /* 0x0000009900107223 */ /* 0x040fe40000010010 */
[C---:B------:R-:W-:Y:S01]  /*10e10*/  FFMA.FTZ R8, R0.reuse, R157, R8 ;  /* 0x0000009d00087223 */ /* 0x040fe20000010008 */
[----:B------:R-:W-:Y:S01]  /*10e20*/  FMNMX.FTZ R153, R7, R150, !PT ;  /* 0x0000009607997209 */ /* 0x000fe20007810000 */
[-C--:B------:R-:W-:Y:S01]  /*10e30*/  FFMA.FTZ R23, R0, R146.reuse, R23 ;  /* 0x0000009200177223 */ /* 0x080fe20000010017 */
[----:B------:R-:W-:Y:S01]  /*10e40*/  FMNMX.FTZ R150, R4, R3, !PT ;  /* 0x0000000304967209 */ /* 0x000fe20007810000 */
[----:B------:R-:W-:Y:S01]  /*10e50*/  FFMA.FTZ R21, R0, R146, R21 ;  /* 0x0000009200157223 */ /* 0x000fe20000010015 */
[----:B------:R-:W-:Y:S01]  /*10e60*/  FMNMX.FTZ R146, R10, R153, !PT ;  /* 0x000000990a927209 */ /* 0x000fe20007810000 */
[CC--:B------:R-:W-:Y:S01]  /*10e70*/  FFMA.FTZ R14, R0.reuse, R155.reuse, R14 ;  /* 0x0000009b000e7223 */ /* 0x0c0fe2000001000e */
[----:B------:R-:W-:Y:S01]  /*10e80*/  FMNMX.FTZ R153, R5, R150, !PT ;  /* 0x0000009605997209 */ /* 0x000fe20007810000 */
[C---:B------:R-:W-:Y:S01]  /*10e90*/  FFMA.FTZ R12, R0.reuse, R155, R12 ;  /* 0x0000009b000c7223 */ /* 0x040fe2000001000c */
[----:B------:R-:W-:Y:S01]  /*10ea0*/  FMNMX.FTZ R155, R11, R146, !PT ;  /* 0x000000920b9b7209 */ /* 0x000fe20007810000 */
[----:B------:R-:W-:Y:S01]  /*10eb0*/  FFMA.FTZ R30, R0, R147, R30 ;  /* 0x00000093001e7223 */ /* 0x000fe2000001001e */
[----:B---3--:R-:W-:Y:S01]  /*10ec0*/  FMNMX.FTZ R148, R8, R153, !PT ;  /* 0x0000009908947209 */ /* 0x008fe20007810000 */
[----:B------:R-:W-:Y:S01]  /*10ed0*/  FFMA.FTZ R28, R0, R147, R28 ;  /* 0x00000093001c7223 */ /* 0x000fe2000001001c */
[----:B------:R-:W-:Y:S01]  /*10ee0*/  FMNMX.FTZ R146, R14, R155, !PT ;  /* 0x0000009b0e927209 */ /* 0x000fe20007810000 */
[CC--:B------:R-:W-:Y:S01]  /*10ef0*/  FFMA.FTZ R34, R0.reuse, R145.reuse, R34 ;  /* 0x0000009100227223 */ /* 0x0c0fe20000010022 */
[----:B------:R-:W-:Y:S01]  /*10f00*/  FMNMX.FTZ R155, R9, R148, !PT ;  /* 0x00000094099b7209 */ /* 0x000fe20007810000 */
[C---:B------:R-:W-:Y:S01]  /*10f10*/  FFMA.FTZ R32, R0.reuse, R145, R32 ;  /* 0x0000009100207223 */ /* 0x040fe20000010020 */
[----:B------:R-:W-:Y:S01]  /*10f20*/  FMNMX.FTZ R153, R15, R146, !PT ;  /* 0x000000920f997209 */ /* 0x000fe20007810000 */
[-C--:B------:R-:W-:Y:S01]  /*10f30*/  FFMA.FTZ R31, R0, R144.reuse, R31 ;  /* 0x00000090001f7223 */ /* 0x080fe2000001001f */
[----:B------:R-:W-:Y:S01]  /*10f40*/  FMNMX.FTZ R146, R12, R155, !PT ;  /* 0x0000009b0c927209 */ /* 0x000fe20007810000 */
[----:B------:R-:W-:Y:S01]  /*10f50*/  FFMA.FTZ R29, R0, R144, R29 ;  /* 0x00000090001d7223 */ /* 0x000fe2000001001d */
[----:B------:R-:W-:Y:S01]  /*10f60*/  IADD3 R147, R2, 0x68, RZ ;  /* 0x0000006802937810 */ /* 0x000fe20007ffe0ff */
[-C--:B------:R-:W-:Y:S01]  /*10f70*/  FFMA.FTZ R27, R0, R142.reuse, R27 ;  /* 0x0000008e001b7223 */ /* 0x080fe2000001001b */
[----:B------:R-:W-:Y:S01]  /*10f80*/  FMNMX.FTZ R148, R18, R153, !PT ;  /* 0x0000009912947209 */ /* 0x000fe20007810000 */
[C---:B------:R-:W-:Y:S01]  /*10f90*/  FFMA.FTZ R25, R0.reuse, R142, R25 ;  /* 0x0000008e00197223 */ /* 0x040fe20000010019 */
[----:B------:R-:W-:Y:S01]  /*10fa0*/  FMNMX.FTZ R153, R13, R146, !PT ;  /* 0x000000920d997209 */ /* 0x000fe20007810000 */
[----:B------:R1:W3:Y:S01]  /*10fb0*/  I2F R145, R147 ;  /* 0x0000009300917306 */ /* 0x0002e20000201400 */
[----:B-----5:R-:W-:Y:S01]  /*10fc0*/  FMNMX.FTZ R151, R19, R148, !PT ;  /* 0x0000009413977209 */ /* 0x020fe20007810000 */
[----:B------:R-:W-:Y:S01]  /*10fd0*/  FFMA.FTZ R38, R0, R141, R38 ;  /* 0x0000008d00267223 */ /* 0x000fe20000010026 */
        /* <DEDUP_REMOVED lines=8> */
[----:B------:R-:W-:Y:S01]  /*11060*/  FMNMX.FTZ R146, R20, R151, !PT ;  /* 0x0000009714927209 */ /* 0x000fe20007810000 */
[-C--:B------:R-:W-:Y:S01]  /*11070*/  FFMA.FTZ R39, R0, R136.reuse, R39 ;  /* 0x0000008800277223 */ /* 0x080fe20000010027 */
[----:B------:R-:W-:Y:S01]  /*11080*/  FMNMX.FTZ R144, R26, R153, !PT ;  /* 0x000000991a907209 */ /* 0x000fe20007810000 */
[C---:B------:R-:W-:Y:S01]  /*11090*/  FFMA.FTZ R37, R0.reuse, R136, R37 ;  /* 0x0000008800257223 */ /* 0x040fe20000010025 */
[----:B------:R-:W-:Y:S01]  /*110a0*/  FMNMX.FTZ R153, R21, R146, !PT ;  /* 0x0000009215997209 */ /* 0x000fe20007810000 */
[C---:B------:R-:W-:Y:S01]  /*110b0*/  FFMA.FTZ R33, R0.reuse, R140, R33 ;  /* 0x0000008c00217223 */ /* 0x040fe20000010021 */
[----:B------:R-:W-:Y:S01]  /*110c0*/  FMNMX.FTZ R151, R27, R144, !PT ;  /* 0x000000901b977209 */ /* 0x000fe20007810000 */
[----:B------:R-:W-:Y:S01]  /*110d0*/  FFMA.FTZ R46, R0, R133, R46 ;  /* 0x00000085002e7223 */ /* 0x000fe2000001002e */
[----:B------:R-:W-:Y:S01]  /*110e0*/  FMNMX.FTZ R144, R24, R153, !PT ;  /* 0x0000009918907209 */ /* 0x000fe20007810000 */
[----:B------:R-:W-:Y:S01]  /*110f0*/  FFMA.FTZ R44, R0, R133, R44 ;  /* 0x00000085002c7223 */ /* 0x000fe2000001002c */
[----:B------:R-:W-:Y:S01]  /*11100*/  FMNMX.FTZ R146, R30, R151, !PT ;  /* 0x000000971e927209 */ /* 0x000fe20007810000 */
[CC--:B--2---:R-:W-:Y:S01]  /*11110*/  FFMA.FTZ R50, R0.reuse, R137.reuse, R50 ;  /* 0x0000008900327223 */ /* 0x0c4fe20000010032 */
[----:B------:R-:W-:Y:S01]  /*11120*/  FMNMX.FTZ R151, R25, R144, !PT ;  /* 0x0000009019977209 */ /* 0x000fe20007810000 */
[----:B------:R-:W-:Y:S01]  /*11130*/  FFMA.FTZ R48, R0, R137, R48 ;  /* 0x0000008900307223 */ /* 0x000fe20000010030 */
[----:B------:R-:W-:Y:S01]  /*11140*/  IADD3 R141, R2, 0x70, RZ ;  /* 0x00000070028d7810 */ /* 0x000fe20007ffe0ff */
[C---:B------:R-:W-:Y:S01]  /*11150*/  FFMA.FTZ R43, R0.reuse, R134, R43 ;  /* 0x00000086002b7223 */ /* 0x040fe2000001002b */
[----:B-1----:R-:W-:Y:S01]  /*11160*/  FMNMX.FTZ R147, R31, R146, !PT ;  /* 0x000000921f937209 */ /* 0x002fe20007810000 */
[----:B------:R-:W-:Y:S01]  /*11170*/  FFMA.FTZ R41, R0, R134, R41 ;  /* 0x0000008600297223 */ /* 0x000fe20000010029 */
[----:B------:R-:W-:Y:S01]  /*11180*/  FMNMX.FTZ R144, R28, R151, !PT ;  /* 0x000000971c907209 */ /* 0x000fe20007810000 */
[----:B------:R-:W1:Y:S01]  /*11190*/  I2F R139, R141 ;  /* 0x0000008d008b7306 */ /* 0x000e620000201400 */
[----:B------:R-:W-:Y:S01]  /*111a0*/  FMNMX.FTZ R136, R34, R147, !PT ;  /* 0x0000009322887209 */ /* 0x000fe20007810000 */
[C---:B------:R-:W-:Y:S01]  /*111b0*/  FFMA.FTZ R45, R0.reuse, R132, R45 ;  /* 0x00000084002d7223 */ /* 0x040fe2000001002d */
[----:B------:R-:W-:Y:S01]  /*111c0*/  FMNMX.FTZ R147, R29, R144, !PT ;  /* 0x000000901d937209 */ /* 0x000fe20007810000 */
[C---:B----4-:R-:W-:Y:S01]  /*111d0*/  FFMA.FTZ R51, R0.reuse, R138, R51 ;  /* 0x0000008a00337223 */ /* 0x050fe20000010033 */
[----:B------:R-:W-:Y:S01]  /*111e0*/  FMNMX.FTZ R151, R35, R136, !PT ;  /* 0x0000008823977209 */ /* 0x000fe20007810000 */
[----:B------:R-:W-:Y:S01]  /*111f0*/  FFMA.FTZ R49, R0, R138, R49 ;  /* 0x0000008a00317223 */ /* 0x000fe20000010031 */
[----:B------:R-:W-:Y:S01]  /*11200*/  FMNMX.FTZ R144, R32, R147, !PT ;  /* 0x0000009320907209 */ /* 0x000fe20007810000 */
[----:B------:R-:W-:Y:S01]  /*11210*/  FFMA.FTZ R54, R0, R143, R54 ;  /* 0x0000008f00367223 */ /* 0x000fe20000010036 */
[----:B------:R-:W-:Y:S01]  /*11220*/  FMNMX.FTZ R136, R38, R151, !PT ;  /* 0x0000009726887209 */ /* 0x000fe20007810000 */
[C---:B------:R-:W-:Y:S01]  /*11230*/  FFMA.FTZ R52, R0.reuse, R143, R52 ;  /* 0x0000008f00347223 */ /* 0x040fe20000010034 */
[----:B------:R-:W-:Y:S01]  /*11240*/  FMNMX.FTZ R151, R33, R144, !PT ;  /* 0x0000009021977209 */ /* 0x000fe20007810000 */
[-C--:B---3--:R-:W-:Y:S01]  /*11250*/  FFMA.FTZ R58, R0, R145.reuse, R58 ;  /* 0x00000091003a7223 */ /* 0x088fe2000001003a */
[----:B------:R-:W-:Y:S01]  /*11260*/  IADD3 R142, R2, 0x61, RZ ;  /* 0x00000061028e7810 */ /* 0x000fe20007ffe0ff */
[----:B------:R-:W-:Y:S01]  /*11270*/  FFMA.FTZ R56, R0, R145, R56 ;  /* 0x0000009100387223 */ /* 0x000fe20000010038 */
[----:B------:R-:W-:Y:S02]  /*11280*/  FMNMX.FTZ R147, R39, R136, !PT ;  /* 0x0000008827937209 */ /* 0x000fe40007810000 */
[----:B------:R-:W-:Y:S02]  /*11290*/  FMNMX.FTZ R136, R36, R151, !PT ;  /* 0x0000009724887209 */ /* 0x000fe40007810000 */
[----:B------:R-:W-:Y:S01]  /*112a0*/  IADD3 R133, R2, 0x78, RZ ;  /* 0x0000007802857810 */ /* 0x000fe20007ffe0ff */
[----:B------:R-:W2:Y:S01]  /*112b0*/  I2F R142, R142 ;  /* 0x0000008e008e7306 */ /* 0x000ea20000201400 */
[----:B------:R-:W-:Y:S02]  /*112c0*/  FMNMX.FTZ R144, R42, R147, !PT ;  /* 0x000000932a907209 */ /* 0x000fe40007810000 */
[----:B------:R-:W-:Y:S01]  /*112d0*/  FMNMX.FTZ R147, R37, R136, !PT ;  /* 0x0000008825937209 */ /* 0x000fe20007810000 */
[-C--:B-1----:R-:W-:Y:S01]  /*112e0*/  FFMA.FTZ R62, R0, R139.reuse, R62 ;  /* 0x0000008b003e7223 */ /* 0x082fe2000001003e */
[----:B------:R-:W-:Y:S01]  /*112f0*/  IADD3 R140, R2, 0x69, RZ ;  /* 0x00000069028c7810 */ /* 0x000fe20007ffe0ff */
[----:B------:R-:W-:Y:S01]  /*11300*/  FFMA.FTZ R60, R0, R139, R60 ;  /* 0x0000008b003c7223 */ /* 0x000fe2000001003c */
[----:B------:R-:W-:Y:S02]  /*11310*/  FMNMX.FTZ R141, R43, R144, !PT ;  /* 0x000000902b8d7209 */ /* 0x000fe40007810000 */
[----:B------:R-:W-:Y:S01]  /*11320*/  FMNMX.FTZ R136, R40, R147, !PT ;  /* 0x0000009328887209 */ /* 0x000fe20007810000 */
[----:B------:R1:W3:Y:S01]  /*11330*/  I2F R137, R133 ;  /* 0x0000008500897306 */ /* 0x0002e20000201400 */
[----:B------:R-:W-:Y:S02]  /*11340*/  FMNMX.FTZ R132, R46, R141, !PT ;  /* 0x0000008d2e847209 */ /* 0x000fe40007810000 */
[----:B------:R-:W-:Y:S02]  /*11350*/  FMNMX.FTZ R141, R41, R136, !PT ;  /* 0x00000088298d7209 */ /* 0x000fe40007810000 */
[----:B------:R-:W-:Y:S02]  /*11360*/  IADD3 R134, R2, 0x71, RZ ;  /* 0x0000007102867810 */ /* 0x000fe40007ffe0ff */
[----:B------:R-:W-:Y:S02]  /*11370*/  FMNMX.FTZ R147, R47, R132, !PT ;  /* 0x000000842f937209 */ /* 0x000fe40007810000 */
[----:B------:R-:W-:Y:S01]  /*11380*/  FMNMX.FTZ R132, R44, R141, !PT ;  /* 0x0000008d2c847209 */ /* 0x000fe20007810000 */
[----:B------:R-:W4:Y:S01]  /*11390*/  I2F R140, R140 ;  /* 0x0000008c008c7306 */ /* 0x000f220000201400 */
[----:B------:R-:W-:Y:S02]  /*113a0*/  FMNMX.FTZ R136, R50, R147, !PT ;  /* 0x0000009332887209 */ /* 0x000fe40007810000 */
[----:B------:R-:W-:Y:S01]  /*113b0*/  FMNMX.FTZ R141, R45, R132, !PT ;  /* 0x000000842d8d7209 */ /* 0x000fe20007810000 */
[-C--:B--2---:R-:W-:Y:S01]  /*113c0*/  FFMA.FTZ R55, R0, R142.reuse, R55 ;  /* 0x0000008e00377223 */ /* 0x084fe20000010037 */
[----:B------:R-:W-:Y:S01]  /*113d0*/  IADD3 R2, R2, 0x79, RZ ;  /* 0x0000007902027810 */ /* 0x000fe20007ffe0ff */
[----:B------:R-:W-:Y:S01]  /*113e0*/  FFMA.FTZ R53, R0, R142, R53 ;  /* 0x0000008e00357223 */ /* 0x000fe20000010035 */
[----:B------:R-:W-:Y:S02]  /*113f0*/  FMNMX.FTZ R147, R51, R136, !PT ;  /* 0x0000008833937209 */ /* 0x000fe40007810000 */
[----:B------:R-:W-:Y:S01]  /*11400*/  FMNMX.FTZ R132, R48, R141, !PT ;  /* 0x0000008d30847209 */ /* 0x000fe20007810000 */
[----:B------:R-:W2:Y:S01]  /*11410*/  I2F R134, R134 ;  /* 0x0000008600867306 */ /* 0x000ea20000201400 */
[----:B------:R-:W-:Y:S02]  /*11420*/  FMNMX.FTZ R136, R54, R147, !PT ;  /* 0x0000009336887209 */ /* 0x000fe40007810000 */
[----:B------:R-:W-:Y:S01]  /*11430*/  LDSM.16.MT88.4 R144, [R197+0xc000] ;  /* 0x00c00000c590783b */ /* 0x000fe20000004200 */
[----:B-1----:R-:W-:Y:S01]  /*11440*/  FMNMX.FTZ R133, R49, R132, !PT ;  /* 0x0000008431857209 */ /* 0x002fe20007810000 */
[CC--:B---3--:R-:W-:Y:S01]  /*11450*/  FFMA.FTZ R66, R0.reuse, R137.reuse, R66 ;  /* 0x0000008900427223 */ /* 0x0c8fe20000010042 */
[----:B------:R-:W-:Y:S01]  /*11460*/  FMNMX.FTZ R141, R55, R136, !PT ;  /* 0x00000088378d7209 */ /* 0x000fe20007810000 */
[----:B------:R-:W-:Y:S01]  /*11470*/  FFMA.FTZ R64, R0, R137, R64 ;  /* 0x0000008900407223 */ /* 0x000fe20000010040 */
[----:B------:R-:W-:Y:S02]  /*11480*/  FMNMX.FTZ R132, R52, R133, !PT ;  /* 0x0000008534847209 */ /* 0x000fe40007810000 */
[----:B------:R-:W1:Y:S01]  /*11490*/  I2F R2, R2 ;  /* 0x0000000200027306 */ /* 0x000e620000201400 */
[----:B------:R-:W-:Y:S02]  /*114a0*/  FMNMX.FTZ R136, R58, R141, !PT ;  /* 0x0000008d3a887209 */ /* 0x000fe40007810000 */
[----:B------:R-:W-:Y:S01]  /*114b0*/  FMNMX.FTZ R133, R53, R132, !PT ;  /* 0x0000008435857209 */ /* 0x000fe20007810000 */
[CC--:B----4-:R-:W-:Y:S02]  /*114c0*/  FFMA.FTZ R59, R0.reuse, R140.reuse, R59 ;  /* 0x0000008c003b7223 */ /* 0x0d0fe4000001003b */
[----:B------:R-:W-:Y:S01]  /*114d0*/  FFMA.FTZ R57, R0, R140, R57 ;  /* 0x0000008c00397223 */ /* 0x000fe20000010039 */
[----:B------:R-:W-:Y:S02]  /*114e0*/  FMNMX.FTZ R132, R56, R133, !PT ;  /* 0x0000008538847209 */ /* 0x000fe40007810000 */
[----:B------:R-:W-:Y:S02]  /*114f0*/  FMNMX.FTZ R141, R59, R136, !PT ;  /* 0x000000883b8d7209 */ /* 0x000fe40007810000 */
[----:B------:R-:W-:Y:S02]  /*11500*/  FMNMX.FTZ R139, R57, R132, !PT ;  /* 0x00000084398b7209 */ /* 0x000fe40007810000 */
[----:B------:R-:W-:Y:S01]  /*11510*/  FMNMX.FTZ R136, R62, R141, !PT ;  /* 0x0000008d3e887209 */ /* 0x000fe20007810000 */
[CC--:B--2---:R-:W-:Y:S01]  /*11520*/  FFMA.FTZ R63, R0.reuse, R134.reuse, R63 ;  /* 0x00000086003f7223 */ /* 0x0c4fe2000001003f */
[----:B------:R-:W-:Y:S01]  /*11530*/  LDSM.16.MT88.4 R140, [R198+0xc000] ;  /* 0x00c00000c68c783b */ /* 0x000fe20000004200 */
[----:B------:R-:W-:Y:S01]  /*11540*/  FFMA.FTZ R61, R0, R134, R61 ;  /* 0x00000086003d7223 */ /* 0x000fe2000001003d */
[----:B------:R-:W-:Y:S02]  /*11550*/  FMNMX.FTZ R134, R60, R139, !PT ;  /* 0x0000008b3c867209 */ /* 0x000fe40007810000 */
[----:B------:R-:W-:Y:S04]  /*11560*/  FMNMX.FTZ R133, R63, R136, !PT ;  /* 0x000000883f857209 */ /* 0x000fe80007810000 */
[----:B------:R-:W-:Y:S01]  /*11570*/  FMNMX.FTZ R132, R66, R133, !PT ;  /* 0x0000008542847209 */ /* 0x000fe20007810000 */
[C---:B-1----:R-:W-:Y:S01]  /*11580*/  FFMA.FTZ R67, R0.reuse, R2, R67 ;  /* 0x0000000200437223 */ /* 0x042fe20000010043 */
[----:B------:R-:W-:Y:S01]  /*11590*/  FMNMX.FTZ R133, R61, R134, !PT ;  /* 0x000000863d857209 */ /* 0x000fe20007810000 */
[----:B------:R-:W-:Y:S03]  /*115a0*/  FFMA.FTZ R65, R0, R2, R65 ;  /* 0x0000000200417223 */ /* 0x000fe60000010041 */
        /* <DEDUP_REMOVED lines=8> */
[----:B------:R-:W2:Y:S01]  /*11630*/  SHFL.BFLY PT, R133, R136, 0x1, 0x1f ;  /* 0x0c201f0088857f89 */ /* 0x000ea200000e0000 */
[----:B-1----:R-:W-:Y:S04]  /*11640*/  FMNMX.FTZ R132, R137, R132, !PT ;  /* 0x0000008489847209 */ /* 0x002fe80007810000 */
[C---:B------:R-:W-:Y:S01]  /*11650*/  FSETP.NEU.FTZ.AND P1, PT, R132.reuse, -INF , PT ;  /* 0xff8000008400780b */ /* 0x040fe20003f3d000 */
[C---:B------:R-:W-:Y:S02]  /*11660*/  FMUL.FTZ R156, R132.reuse, c[0x0][0x23c] ;  /* 0x00008f00849c7a20 */ /* 0x040fe40000410000 */
[----:B------:R-:W-:Y:S01]  /*11670*/  FADD.FTZ R134, -R132, R135 ;  /* 0x0000008784867221 */ /* 0x000fe20000010100 */
[----:B--2---:R-:W-:Y:S02]  /*11680*/  FMNMX.FTZ R133, R136, R133, !PT ;  /* 0x0000008588857209 */ /* 0x004fe40007810000 */
[----:B------:R-:W-:Y:S01]  /*11690*/  FSEL R156, R156, RZ, P1 ;  /* 0x000000ff9c9c7208 */ /* 0x000fe20000800000 */
[----:B------:R-:W-:Y:S01]  /*116a0*/  FMUL.FTZ R2, R134, c[0x0][0x23c] ;  /* 0x00008f0086027a20 */ /* 0x000fe20000410000 */
[C---:B------:R-:W-:Y:S01]  /*116b0*/  FSETP.NEU.FTZ.AND P1, PT, R133.reuse, -INF , PT ;  /* 0xff8000008500780b */ /* 0x040fe20003f3d000 */
[C---:B------:R-:W-:Y:S01]  /*116c0*/  FMUL.FTZ R154, R133.reuse, c[0x0][0x23c] ;  /* 0x00008f00859a7a20 */ /* 0x040fe20000410000 */
[----:B------:R-:W1:Y:S01]  /*116d0*/  LDSM.16.MT88.4 R136, [R200+0xc000] ;  /* 0x00c00000c888783b */ /* 0x000e620000004200 */
[----:B------:R-:W-:Y:S02]  /*116e0*/  FADD.FTZ R134, -R133, R3 ;  /* 0x0000000385867221 */ /* 0x000fe40000010100 */
[--C-:B------:R-:W-:Y:S01]  /*116f0*/  FFMA.FTZ R135, R10, c[0x0][0x23c], -R156.reuse ;  /* 0x00008f000a877a23 */ /* 0x100fe2000001089c */
[----:B------:R-:W-:Y:S01]  /*11700*/  FSEL R154, R154, RZ, P1 ;  /* 0x000000ff9a9a7208 */ /* 0x000fe20000800000 */
[----:B------:R-:W-:Y:S01]  /*11710*/  FMUL.FTZ R3, R134, c[0x0][0x23c] ;  /* 0x00008f0086037a20 */ /* 0x000fe20000410000 */
[----:B------:R-:W2:Y:S01]  /*11720*/  MUFU.EX2 R2, R2 ;  /* 0x0000000200027308 */ /* 0x000ea20000000800 */
[----:B------:R-:W-:Y:S01]  /*11730*/  FFMA.FTZ R134, R11, c[0x0][0x23c], -R156 ;  /* 0x00008f000b867a23 */ /* 0x000fe2000001089c */
[----:B------:R-:W-:Y:S01]  /*11740*/  ISETP.GT.AND P1, PT, R215, 0x1, PT ;  /* 0x00000001d700780c */ /* 0x000fe20003f24270 */
[--C-:B------:R-:W-:Y:S01]  /*11750*/  FFMA.FTZ R151, R8, c[0x0][0x23c], -R154.reuse ;  /* 0x00008f0008977a23 */ /* 0x100fe2000001089a */
[----:B------:R-:W-:Y:S01]  /*11760*/  MOV R215, R149 ;  /* 0x0000009500d77202 */ /* 0x000fe20000000f00 */
[----:B------:R-:W-:Y:S02]  /*11770*/  FFMA.FTZ R150, R9, c[0x0][0x23c], -R154 ;  /* 0x00008f0009967a23 */ /* 0x000fe4000001089a */
[--C-:B------:R-:W-:Y:S02]  /*11780*/  FFMA.FTZ R153, R6, c[0x0][0x23c], -R156.reuse ;  /* 0x00008f0006997a23 */ /* 0x100fe4000001089c */
[----:B------:R-:W-:Y:S01]  /*11790*/  FFMA.FTZ R148, R7, c[0x0][0x23c], -R156 ;  /* 0x00008f0007947a23 */ /* 0x000fe2000001089c */
[----:B------:R-:W3:Y:S01]  /*117a0*/  MUFU.EX2 R3, R3 ;  /* 0x0000000300037308 */ /* 0x000ee20000000800 */
[--C-:B------:R-:W-:Y:S02]  /*117b0*/  FFMA.FTZ R155, R4, c[0x0][0x23c], -R154.reuse ;  /* 0x00008f00049b7a23 */ /* 0x100fe4000001089a */
[----:B------:R-:W-:Y:S02]  /*117c0*/  FFMA.FTZ R152, R5, c[0x0][0x23c], -R154 ;  /* 0x00008f0005987a23 */ /* 0x000fe4000001089a */
[--C-:B------:R-:W-:Y:S02]  /*117d0*/  FFMA.FTZ R163, R26, c[0x0][0x23c], -R156.reuse ;  /* 0x00008f001aa37a23 */ /* 0x100fe4000001089c */
[----:B------:R-:W-:Y:S02]  /*117e0*/  FFMA.FTZ R164, R27, c[0x0][0x23c], -R156 ;  /* 0x00008f001ba47a23 */ /* 0x000fe4000001089c */
[--C-:B------:R-:W-:Y:S01]  /*117f0*/  FFMA.FTZ R167, R24, c[0x0][0x23c], -R154.reuse ;  /* 0x00008f0018a77a23 */ /* 0x100fe2000001089a */
[----:B------:R-:W-:Y:S01]  /*11800*/  MUFU.EX2 R153, R153 ;  /* 0x0000009900997308 */ /* 0x000fe20000000800 */
[--C-:B------:R-:W-:Y:S02]  /*11810*/  FFMA.FTZ R168, R25, c[0x0][0x23c], -R154.reuse ;  /* 0x00008f0019a87a23 */ /* 0x100fe4000001089a */
[----:B------:R-:W-:Y:S01]  /*11820*/  LDSM.16.MT88.4 R24, [R198+0xd000] ;  /* 0x00d00000c618783b */ /* 0x000fe20000004200 */
[C---:B--2---:R-:W-:Y:S02]  /*11830*/  FMUL.FTZ R6, R2.reuse, R130 ;  /* 0x0000008202067220 */ /* 0x044fe40000410000 */
[C---:B------:R-:W-:Y:S02]  /*11840*/  FMUL.FTZ R7, R2.reuse, R131 ;  /* 0x0000008302077220 */ /* 0x040fe40000410000 */
[C---:B------:R-:W-:Y:S02]  /*11850*/  FMUL.FTZ R10, R2.reuse, R126 ;  /* 0x0000007e020a7220 */ /* 0x040fe40000410000 */
[----:B------:R-:W2:Y:S01]  /*11860*/  MUFU.EX2 R148, R148 ;  /* 0x0000009400947308 */ /* 0x000ea20000000800 */
[C---:B------:R-:W-:Y:S02]  /*11870*/  FMUL.FTZ R11, R2.reuse, R127 ;  /* 0x0000007f020b7220 */ /* 0x040fe40000410000 */
[C---:B------:R-:W-:Y:S02]  /*11880*/  FMUL.FTZ R70, R2.reuse, R70 ;  /* 0x0000004602467220 */ /* 0x040fe40000410000 */
[C---:B---3--:R-:W-:Y:S02]  /*11890*/  FMUL.FTZ R4, R3.reuse, R128 ;  /* 0x0000008003047220 */ /* 0x048fe40000410000 */
[C---:B------:R-:W-:Y:S02]  /*118a0*/  FMUL.FTZ R5, R3.reuse, R129 ;  /* 0x0000008103057220 */ /* 0x040fe40000410000 */
[C---:B------:R-:W-:Y:S01]  /*118b0*/  FMUL.FTZ R8, R3.reuse, R124 ;  /* 0x0000007c03087220 */ /* 0x040fe20000410000 */
[----:B------:R-:W-:Y:S01]  /*118c0*/  MUFU.EX2 R135, R135 ;  /* 0x0000008700877308 */ /* 0x000fe20000000800 */
[C---:B------:R-:W-:Y:S02]  /*118d0*/  FMUL.FTZ R9, R3.reuse, R125 ;  /* 0x0000007d03097220 */ /* 0x040fe40000410000 */
[----:B------:R-:W3:Y:S01]  /*118e0*/  LDSM.16.MT88.4 R124, [R196+0xc000] ;  /* 0x00c00000c47c783b */ /* 0x000ee20000004200 */
[C---:B------:R-:W-:Y:S02]  /*118f0*/  FMUL.FTZ R71, R2.reuse, R71 ;  /* 0x0000004702477220 */ /* 0x040fe40000410000 */
[C---:B------:R-:W-:Y:S02]  /*11900*/  FMUL.FTZ R68, R3.reuse, R68 ;  /* 0x0000004403447220 */ /* 0x040fe40000410000 */
[C---:B------:R-:W-:Y:S02]  /*11910*/  FMUL.FTZ R69, R3.reuse, R69 ;  /* 0x0000004503457220 */ /* 0x040fe40000410000 */
[----:B------:R-:W4:Y:S01]  /*11920*/  MUFU.EX2 R134, R134 ;  /* 0x0000008600867308 */ /* 0x000f220000000800 */
[C---:B------:R-:W-:Y:S02]  /*11930*/  FMUL.FTZ R74, R2.reuse, R74 ;  /* 0x0000004a024a7220 */ /* 0x040fe40000410000 */
[----:B------:R-:W-:Y:S01]  /*11940*/  FMUL.FTZ R75, R2, R75 ;  /* 0x0000004b024b7220 */ /* 0x000fe20000410000 */
[----:B--2---:R-:W-:Y:S01]  /*11950*/  F2FP.BF16.PACK_AB R129, R148, R153 ;  /* 0x000000999481723e */ /* 0x004fe200000010ff */
[C---:B------:R-:W-:Y:S02]  /*11960*/  FMUL.FTZ R72, R3.reuse, R72 ;  /* 0x0000004803487220 */ /* 0x040fe40000410000 */
[C---:B------:R-:W-:Y:S02]  /*11970*/  FMUL.FTZ R73, R3.reuse, R73 ;  /* 0x0000004903497220 */ /* 0x040fe40000410000 */
[C---:B------:R-:W-:Y:S01]  /*11980*/  FMUL.FTZ R78, R2.reuse, R78 ;  /* 0x0000004e024e7220 */ /* 0x040fe20000410000 */
[----:B------:R-:W-:Y:S01]  /*11990*/  MUFU.EX2 R155, R155 ;  /* 0x0000009b009b7308 */ /* 0x000fe20000000800 */
[C---:B------:R-:W-:Y:S02]  /*119a0*/  FMUL.FTZ R79, R2.reuse, R79 ;  /* 0x0000004f024f7220 */ /* 0x040fe40000410000 */
[C---:B------:R-:W-:Y:S02]  /*119b0*/  FMUL.FTZ R76, R3.reuse, R76 ;  /* 0x0000004c034c7220 */ /* 0x040fe40000410000 */
[C---:B------:R-:W-:Y:S02]  /*119c0*/  FMUL.FTZ R77, R3.reuse, R77 ;  /* 0x0000004d034d7220 */ /* 0x040fe40000410000 */
[C---:B------:R-:W-:Y:S02]  /*119d0*/  FMUL.FTZ R82, R2.reuse, R82 ;  /* 0x0000005202527220 */ /* 0x040fe40000410000 */
[----:B------:R-:W-:Y:S01]  /*119e0*/  FMUL.FTZ R83, R2, R83 ;  /* 0x0000005302537220 */ /* 0x000fe20000410000 */
[----:B------:R-:W2:Y:S01]  /*119f0*/  MUFU.EX2 R152, R152 ;  /* 0x0000009800987308 */ /* 0x000ea20000000800 */
[C---:B------:R-:W-:Y:S02]  /*11a00*/  FMUL.FTZ R80, R3.reuse, R80 ;  /* 0x0000005003507220 */ /* 0x040fe40000410000 */
[C---:B------:R-:W-:Y:S01]  /*11a10*/  FMUL.FTZ R81, R3.reuse, R81 ;  /* 0x0000005103517220 */ /* 0x040fe20000410000 */
[----:B----4-:R-:W-:Y:S01]  /*11a20*/  F2FP.BF16.PACK_AB R131, R134, R135 ;  /* 0x000000878683723e */ /* 0x010fe200000010ff */
[C---:B------:R-:W-:Y:S02]  /*11a30*/  FMUL.FTZ R86, R2.reuse, R86 ;  /* 0x0000005602567220 */ /* 0x040fe40000410000 */
[----:B------:R-:W-:Y:S02]  /*11a40*/  FMUL.FTZ R87, R2, R87 ;  /* 0x0000005702577220 */ /* 0x000fe40000410000 */
[C---:B------:R-:W-:Y:S01]  /*11a50*/  FMUL.FTZ R84, R3.reuse, R84 ;  /* 0x0000005403547220 */ /* 0x040fe20000410000 */
[----:B------:R-:W-:Y:S01]  /*11a60*/  MUFU.EX2 R151, R151 ;  /* 0x0000009700977308 */ /* 0x000fe20000000800 */
[----:B------:R-:W-:Y:S02]  /*11a70*/  FMUL.FTZ R85, R3, R85 ;  /* 0x0000005503557220 */ /* 0x000fe40000410000 */
[--C-:B------:R-:W-:Y:S02]  /*11a80*/  FFMA.FTZ R170, R28, c[0x0][0x23c], -R154.reuse ;  /* 0x00008f001caa7a23 */ /* 0x100fe4000001089a */
[--C-:B------:R-:W-:Y:S02]  /*11a90*/  FFMA.FTZ R169, R29, c[0x0][0x23c], -R154.reuse ;  /* 0x00008f001da97a23 */ /* 0x100fe4000001089a */
[--C-:B------:R-:W-:Y:S02]  /*11aa0*/  FFMA.FTZ R171, R32, c[0x0][0x23c], -R154.reuse ;  /* 0x00008f0020ab7a23 */ /* 0x100fe4000001089a */
[--C-:B------:R-:W-:Y:S01]  /*11ab0*/  FFMA.FTZ R174, R33, c[0x0][0x23c], -R154.reuse ;  /* 0x00008f0021ae7a23 */ /* 0x100fe2000001089a */
[----:B------:R-:W4:Y:S01]  /*11ac0*/  MUFU.EX2 R150, R150 ;  /* 0x0000009600967308 */ /* 0x000f220000000800 */
[--C-:B------:R-:W-:Y:S02]  /*11ad0*/  FFMA.FTZ R176, R36, c[0x0][0x23c], -R154.reuse ;  /* 0x00008f0024b07a23 */ /* 0x100fe4000001089a */
[--C-:B------:R-:W-:Y:S01]  /*11ae0*/  FFMA.FTZ R175, R37, c[0x0][0x23c], -R154.reuse ;  /* 0x00008f0025af7a23 */ /* 0x100fe2000001089a */
[----:B--2---:R-:W-:Y:S01]  /*11af0*/  F2FP.BF16.PACK_AB R128, R152, R155 ;  /* 0x0000009b9880723e */ /* 0x004fe200000010ff */
[--C-:B------:R-:W-:Y:S02]  /*11b00*/  FFMA.FTZ R177, R40, c[0x0][0x23c], -R154.reuse ;  /* 0x00008f0028b17a23 */ /* 0x100fe4000001089a */
[----:B------:R-:W-:Y:S02]  /*11b10*/  FFMA.FTZ R178, R41, c[0x0][0x23c], -R154 ;  /* 0x00008f0029b27a23 */ /* 0x000fe4000001089a */
[--C-:B------:R-:W-:Y:S01]  /*11b20*/  FFMA.FTZ R179, R46, c[0x0][0x23c], -R156.reuse ;  /* 0x00008f002eb37a23 */ /* 0x100fe2000001089c */
[----:B------:R-:W-:Y:S01]  /*11b30*/  MUFU.EX2 R163, R163 ;  /* 0x000000a300a37308 */ /* 0x000fe20000000800 */
[--C-:B------:R-:W-:Y:S02]  /*11b40*/  FFMA.FTZ R180, R47, c[0x0][0x23c], -R156.reuse ;  /* 0x00008f002fb47a23 */ /* 0x100fe4000001089c */
[--C-:B------:R-:W-:Y:S02]  /*11b50*/  FFMA.FTZ R181, R50, c[0x0][0x23c], -R156.reuse ;  /* 0x00008f0032b57a23 */ /* 0x100fe4000001089c */
[----:B------:R-:W-:Y:S02]  /*11b60*/  FFMA.FTZ R182, R51, c[0x0][0x23c], -R156 ;  /* 0x00008f0033b67a23 */ /* 0x000fe4000001089c */
[--C-:B------:R-:W-:Y:S02]  /*11b70*/  FFMA.FTZ R183, R44, c[0x0][0x23c], -R154.reuse ;  /* 0x00008f002cb77a23 */ /* 0x100fe4000001089a */
[--C-:B------:R-:W-:Y:S01]  /*11b80*/  FFMA.FTZ R184, R45, c[0x0][0x23c], -R154.reuse ;  /* 0x00008f002db87a23 */ /* 0x100fe2000001089a */
[----:B------:R-:W-:Y:S01]  /*11b90*/  MUFU.EX2 R164, R164 ;  /* 0x000000a400a47308 */ /* 0x000fe20000000800 */
[----:B------:R-:W-:Y:S01]  /*11ba0*/  LDSM.16.MT88.4 R44, [R197+0x13000] ;  /* 0x01300000c52c783b */ /* 0x000fe20000004200 */
[--C-:B------:R-:W-:Y:S01]  /*11bb0*/  FFMA.FTZ R185, R48, c[0x0][0x23c], -R154.reuse ;  /* 0x00008f0030b97a23 */ /* 0x100fe2000001089a */
[----:B----4-:R-:W-:Y:S01]  /*11bc0*/  F2FP.BF16.PACK_AB R130, R150, R151 ;  /* 0x000000979682723e */ /* 0x010fe200000010ff */
[----:B------:R-:W-:Y:S02]  /*11bd0*/  FFMA.FTZ R186, R49, c[0x0][0x23c], -R154 ;  /* 0x00008f0031ba7a23 */ /* 0x000fe4000001089a */
[C---:B------:R-:W-:Y:S03]  /*11be0*/  FMUL.FTZ R90, R2.reuse, R90 ;  /* 0x0000005a025a7220 */ /* 0x040fe60000410000 */
[----:B------:R-:W-:Y:S01]  /*11bf0*/  LDSM.16.MT88.4 R48, [R196+0x13000] ;  /* 0x01300000c430783b */ /* 0x000fe20000004200 */
[C---:B------:R-:W-:Y:S01]  /*11c00*/  FMUL.FTZ R91, R2.reuse, R91 ;  /* 0x0000005b025b7220 */ /* 0x040fe20000410000 */
[C---:B-1----:R-:W-:Y:S01]  /*11c10*/  HMMA.16816.F32.BF16 R4, R128.reuse, R136, R4 ;  /* 0x000000888004723c */ /* 0x042fe20000041804 */
[----:B------:R-:W-:Y:S04]  /*11c20*/  MUFU.EX2 R167, R167 ;  /* 0x000000a700a77308 */ /* 0x000fe80000000800 */
[C---:B------:R-:W-:Y:S02]  /*11c30*/  FMUL.FTZ R88, R3.reuse, R88 ;  /* 0x0000005803587220 */ /* 0x040fe40000410000 */
[C---:B------:R-:W-:Y:S01]  /*11c40*/  FMUL.FTZ R89, R3.reuse, R89 ;  /* 0x0000005903597220 */ /* 0x040fe20000410000 */
[C---:B------:R-:W-:Y:S01]  /*11c50*/  HMMA.16816.F32.BF16 R8, R128.reuse, R138, R8 ;  /* 0x0000008a8008723c */ /* 0x040fe20000041808 */
[----:B------:R-:W1:Y:S02]  /*11c60*/  LDSM.16.MT88.4 R136, [R200+0x10000] ;  /* 0x01000000c888783b */ /* 0x000e640000004200 */
[----:B------:R-:W-:Y:S01]  /*11c70*/  MUFU.EX2 R168, R168 ;  /* 0x000000a800a87308 */ /* 0x000fe20000000800 */
[C---:B------:R-:W-:Y:S02]  /*11c80*/  FMUL.FTZ R94, R2.reuse, R94 ;  /* 0x0000005e025e7220 */ /* 0x040fe40000410000 */
[C---:B------:R-:W-:Y:S02]  /*11c90*/  FMUL.FTZ R95, R2.reuse, R95 ;  /* 0x0000005f025f7220 */ /* 0x040fe40000410000 */
[C---:B------:R-:W-:Y:S04]  /*11ca0*/  HMMA.16816.F32.BF16 R68, R128.reuse, R140, R68 ;  /* 0x0000008c8044723c */ /* 0x040fe80000041844 */
[C---:B------:R-:W-:Y:S01]  /*11cb0*/  FMUL.FTZ R92, R3.reuse, R92 ;  /* 0x0000005c035c7220 */ /* 0x040fe20000410000 */
[----:B------:R-:W-:Y:S01]  /*11cc0*/  MUFU.EX2 R170, R170 ;  /* 0x000000aa00aa7308 */ /* 0x000fe20000000800 */
[C---:B------:R-:W-:Y:S02]  /*11cd0*/  FMUL.FTZ R93, R3.reuse, R93 ;  /* 0x0000005d035d7220 */ /* 0x040fe40000410000 */
[C---:B------:R-:W-:Y:S01]  /*11ce0*/  HMMA.16816.F32.BF16 R72, R128.reuse, R142, R72 ;  /* 0x0000008e8048723c */ /* 0x040fe20000041848 */
[----:B------:R-:W2:Y:S03]  /*11cf0*/  LDSM.16.MT88.4 R140, [R198+0x10000] ;  /* 0x01000000c68c783b */ /* 0x000ea60000004200 */
[C---:B------:R-:W-:Y:S02]  /*11d00*/  FMUL.FTZ R98, R2.reuse, R98 ;  /* 0x0000006202627220 */ /* 0x040fe40000410000 */
[C---:B------:R-:W-:Y:S01]  /*11d10*/  FMUL.FTZ R99, R2.reuse, R99 ;  /* 0x0000006302637220 */ /* 0x040fe20000410000 */
[----:B------:R-:W-:Y:S01]  /*11d20*/  MUFU.EX2 R169, R169 ;  /* 0x000000a900a97308 */ /* 0x000fe20000000800 */
[C---:B------:R-:W-:Y:S04]  /*11d30*/  HMMA.16816.F32.BF16 R76, R128.reuse, R144, R76 ;  /* 0x00000090804c723c */ /* 0x040fe8000004184c */
[C---:B------:R-:W-:Y:S02]  /*11d40*/  FMUL.FTZ R96, R3.reuse, R96 ;  /* 0x0000006003607220 */ /* 0x040fe40000410000 */
[C---:B------:R-:W-:Y:S02]  /*11d50*/  FMUL.FTZ R97, R3.reuse, R97 ;  /* 0x0000006103617220 */ /* 0x040fe40000410000 */
[C---:B------:R-:W-:Y:S01]  /*11d60*/  HMMA.16816.F32.BF16 R80, R128.reuse, R146, R80 ;  /* 0x000000928050723c */ /* 0x040fe20000041850 */
[----:B------:R-:W-:Y:S03]  /*11d70*/  MUFU.EX2 R171, R171 ;  /* 0x000000ab00ab7308 */ /* 0x000fe60000000800 */
[C---:B------:R-:W-:Y:S02]  /*11d80*/  FMUL.FTZ R102, R2.reuse, R102 ;  /* 0x0000006602667220 */ /* 0x040fe40000410000 */
[C---:B------:R-:W-:Y:S02]  /*11d90*/  FMUL.FTZ R103, R2.reuse, R103 ;  /* 0x0000006702677220 */ /* 0x040fe40000410000 */
[C---:B---3--:R-:W-:Y:S03]  /*11da0*/  HMMA.16816.F32.BF16 R84, R128.reuse, R124, R84 ;  /* 0x0000007c8054723c */ /* 0x048fe60000041854 */
[----:B------:R-:W-:Y:S01]  /*11db0*/  MUFU.EX2 R174, R174 ;  /* 0x000000ae00ae7308 */ /* 0x000fe20000000800 */
[C---:B------:R-:W-:Y:S02]  /*11dc0*/  FMUL.FTZ R100, R3.reuse, R100 ;  /* 0x0000006403647220 */ /* 0x040fe40000410000 */
[C---:B------:R-:W-:Y:S02]  /*11dd0*/  FMUL.FTZ R101, R3.reuse, R101 ;  /* 0x0000006503657220 */ /* 0x040fe40000410000 */
[C---:B------:R-:W-:Y:S01]  /*11de0*/  HMMA.16816.F32.BF16 R88, R128.reuse, R126, R88 ;  /* 0x0000007e8058723c */ /* 0x040fe20000041858 */
[----:B------:R-:W3:Y:S03]  /*11df0*/  LDSM.16.MT88.4 R124, [R197+0x10000] ;  /* 0x01000000c57c783b */ /* 0x000ee60000004200 */
[C---:B------:R-:W-:Y:S01]  /*11e00*/  FMUL.FTZ R106, R2.reuse, R106 ;  /* 0x0000006a026a7220 */ /* 0x040fe20000410000 */
[----:B------:R-:W-:Y:S01]  /*11e10*/  MUFU.EX2 R176, R176 ;  /* 0x000000b000b07308 */ /* 0x000fe20000000800 */
[----:B------:R-:W-:Y:S02]  /*11e20*/  FMUL.FTZ R107, R2, R107 ;  /* 0x0000006b026b7220 */ /* 0x000fe40000410000 */
[C---:B-1----:R-:W-:Y:S04]  /*11e30*/  HMMA.16816.F32.BF16 R92, R128.reuse, R136, R92 ;  /* 0x00000088805c723c */ /* 0x042fe8000004185c */
[C---:B------:R-:W-:Y:S02]  /*11e40*/  FMUL.FTZ R104, R3.reuse, R104 ;  /* 0x0000006803687220 */ /* 0x040fe40000410000 */
[----:B------:R-:W-:Y:S01]  /*11e50*/  FMUL.FTZ R105, R3, R105 ;  /* 0x0000006903697220 */ /* 0x000fe20000410000 */
[----:B------:R-:W-:Y:S01]  /*11e60*/  MUFU.EX2 R175, R175 ;  /* 0x000000af00af7308 */ /* 0x000fe20000000800 */
[C---:B------:R-:W-:Y:S01]  /*11e70*/  HMMA.16816.F32.BF16 R96, R128.reuse, R138, R96 ;  /* 0x0000008a8060723c */ /* 0x040fe20000041860 */
[----:B------:R-:W1:Y:S03]  /*11e80*/  LDSM.16.MT88.4 R136, [R196+0x10000] ;  /* 0x01000000c488783b */ /* 0x000e660000004200 */
[--C-:B------:R-:W-:Y:S02]  /*11e90*/  FFMA.FTZ R144, R14, c[0x0][0x23c], -R156.reuse ;  /* 0x00008f000e907a23 */ /* 0x100fe4000001089c */
[C---:B------:R-:W-:Y:S02]  /*11ea0*/  FMUL.FTZ R14, R2.reuse, R122 ;  /* 0x0000007a020e7220 */ /* 0x040fe40000410000 */
[C---:B--2---:R-:W-:Y:S01]  /*11eb0*/  HMMA.16816.F32.BF16 R100, R128.reuse, R140, R100 ;  /* 0x0000008c8064723c */ /* 0x044fe20000041864 */
[----:B------:R-:W-:Y:S03]  /*11ec0*/  MUFU.EX2 R177, R177 ;  /* 0x000000b100b17308 */ /* 0x000fe60000000800 */
[----:B------:R-:W-:Y:S02]  /*11ed0*/  FFMA.FTZ R145, R15, c[0x0][0x23c], -R156 ;  /* 0x00008f000f917a23 */ /* 0x000fe4000001089c */
[----:B------:R-:W-:Y:S02]  /*11ee0*/  FMUL.FTZ R15, R2, R123 ;  /* 0x0000007b020f7220 */ /* 0x000fe40000410000 */
[C---:B------:R-:W-:Y:S01]  /*11ef0*/  HMMA.16816.F32.BF16 R104, R128.reuse, R142, R104 ;  /* 0x0000008e8068723c */ /* 0x040fe20000041868 */
[----:B------:R-:W-:Y:S02]  /*11f00*/  LDSM.16.MT88.4 R140, [R197+0xc800] ;  /* 0x00c80000c58c783b */ /* 0x000fe40000004200 */
[----:B------:R-:W-:Y:S01]  /*11f10*/  MUFU.EX2 R144, R144 ;  /* 0x0000009000907308 */ /* 0x000fe20000000800 */
[--C-:B------:R-:W-:Y:S02]  /*11f20*/  FFMA.FTZ R158, R12, c[0x0][0x23c], -R154.reuse ;  /* 0x00008f000c9e7a23 */ /* 0x100fe4000001089a */
[----:B------:R-:W-:Y:S02]  /*11f30*/  FMUL.FTZ R12, R3, R120 ;  /* 0x00000078030c7220 */ /* 0x000fe40000410000 */
[----:B------:R-:W-:Y:S04]  /*11f40*/  FFMA.FTZ R157, R13, c[0x0][0x23c], -R154 ;  /* 0x00008f000d9d7a23 */ /* 0x000fe8000001089a */
[C---:B------:R-:W-:Y:S01]  /*11f50*/  FMUL.FTZ R13, R3.reuse, R121 ;  /* 0x00000079030d7220 */ /* 0x040fe20000410000 */
[----:B------:R-:W2:Y:S01]  /*11f60*/  MUFU.EX2 R145, R145 ;  /* 0x0000009100917308 */ /* 0x000ea20000000800 */
[----:B------:R-:W4:Y:S01]  /*11f70*/  LDSM.16.MT88.4 R120, [R200+0xc800] ;  /* 0x00c80000c878783b */ /* 0x000f220000004200 */
[C---:B------:R-:W-:Y:S02]  /*11f80*/  FMUL.FTZ R110, R2.reuse, R110 ;  /* 0x0000006e026e7220 */ /* 0x040fe40000410000 */
[----:B------:R-:W-:Y:S02]  /*11f90*/  FMUL.FTZ R111, R2, R111 ;  /* 0x0000006f026f7220 */ /* 0x000fe40000410000 */
[C---:B------:R-:W-:Y:S02]  /*11fa0*/  FMUL.FTZ R108, R3.reuse, R108 ;  /* 0x0000006c036c7220 */ /* 0x040fe40000410000 */
[----:B------:R-:W-:Y:S02]  /*11fb0*/  FMUL.FTZ R109, R3, R109 ;  /* 0x0000006d036d7220 */ /* 0x000fe40000410000 */
[--C-:B------:R-:W-:Y:S01]  /*11fc0*/  FFMA.FTZ R146, R18, c[0x0][0x23c], -R156.reuse ;  /* 0x00008f0012927a23 */ /* 0x100fe2000001089c */
[----:B------:R-:W-:Y:S01]  /*11fd0*/  MUFU.EX2 R158, R158 ;  /* 0x0000009e009e7308 */ /* 0x000fe20000000800 */
[----:B------:R-:W-:Y:S02]  /*11fe0*/  FFMA.FTZ R147, R19, c[0x0][0x23c], -R156 ;  /* 0x00008f0013937a23 */ /* 0x000fe4000001089c */
[--C-:B------:R-:W-:Y:S01]  /*11ff0*/  FFMA.FTZ R159, R16, c[0x0][0x23c], -R154.reuse ;  /* 0x00008f00109f7a23 */ /* 0x100fe2000001089a */
[C---:B---3--:R-:W-:Y:S03]  /*12000*/  HMMA.16816.F32.BF16 R108, R128.reuse, R124, R108 ;  /* 0x0000007c806c723c */ /* 0x048fe6000004186c */
[----:B------:R-:W-:Y:S02]  /*12010*/  FFMA.FTZ R160, R17, c[0x0][0x23c], -R154 ;  /* 0x00008f0011a07a23 */ /* 0x000fe4000001089a */
[C---:B------:R-:W-:Y:S01]  /*12020*/  FMUL.FTZ R18, R2.reuse, R118 ;  /* 0x0000007602127220 */ /* 0x040fe20000410000 */
[----:B------:R-:W-:Y:S01]  /*12030*/  MUFU.EX2 R146, R146 ;  /* 0x0000009200927308 */ /* 0x000fe20000000800 */
[C---:B------:R-:W-:Y:S01]  /*12040*/  FMUL.FTZ R19, R2.reuse, R119 ;  /* 0x0000007702137220 */ /* 0x040fe20000410000 */
[C---:B------:R-:W-:Y:S01]  /*12050*/  HMMA.16816.F32.BF16 R12, R128.reuse, R126, R12 ;  /* 0x0000007e800c723c */ /* 0x040fe2000004180c */
[----:B------:R-:W3:Y:S03]  /*12060*/  LDSM.16.MT88.4 R124, [R198+0xc800] ;  /* 0x00c80000c67c783b */ /* 0x000ee60000004200 */
[C---:B------:R-:W-:Y:S02]  /*12070*/  FMUL.FTZ R16, R3.reuse, R116 ;  /* 0x0000007403107220 */ /* 0x040fe40000410000 */
[----:B------:R-:W-:Y:S01]  /*12080*/  FMUL.FTZ R17, R3, R117 ;  /* 0x0000007503117220 */ /* 0x000fe20000410000 */
[----:B--2---:R-:W-:Y:S01]  /*12090*/  F2FP.BF16.PACK_AB R117, R145, R144 ;  /* 0x000000909175723e */ /* 0x004fe200000010ff */
[----:B------:R-:W2:Y:S01]  /*120a0*/  MUFU.EX2 R147, R147 ;  /* 0x0000009300937308 */ /* 0x000ea20000000800 */
[C---:B------:R-:W-:Y:S03]  /*120b0*/  FMUL.FTZ R114, R2.reuse, R114 ;  /* 0x0000007202727220 */ /* 0x040fe60000410000 */
[----:B------:R-:W-:Y:S01]  /*120c0*/  FMUL.FTZ R115, R2, R115 ;  /* 0x0000007302737220 */ /* 0x000fe20000410000 */
[C---:B-1----:R-:W-:Y:S03]  /*120d0*/  HMMA.16816.F32.BF16 R16, R128.reuse, R136, R16 ;  /* 0x000000888010723c */ /* 0x042fe60000041810 */
[C---:B------:R-:W-:Y:S02]  /*120e0*/  FMUL.FTZ R112, R3.reuse, R112 ;  /* 0x0000007003707220 */ /* 0x040fe40000410000 */
[----:B------:R-:W1:Y:S01]  /*120f0*/  MUFU.EX2 R157, R157 ;  /* 0x0000009d009d7308 */ /* 0x000e620000000800 */
[----:B------:R-:W-:Y:S02]  /*12100*/  FMUL.FTZ R113, R3, R113 ;  /* 0x0000007103717220 */ /* 0x000fe40000410000 */
[--C-:B------:R-:W-:Y:S01]  /*12110*/  FFMA.FTZ R161, R22, c[0x0][0x23c], -R156.reuse ;  /* 0x00008f0016a17a23 */ /* 0x100fe2000001089c */
[----:B------:R-:W-:Y:S03]  /*12120*/  F2FP.BF16.PACK_AB R22, R168, R167 ;  /* 0x000000a7a816723e */ /* 0x000fe600000010ff */
[----:B------:R-:W-:Y:S01]  /*12130*/  FFMA.FTZ R162, R23, c[0x0][0x23c], -R156 ;  /* 0x00008f0017a27a23 */ /* 0x000fe2000001089c */
[----:B------:R-:W-:Y:S01]  /*12140*/  HMMA.16816.F32.BF16 R112, R128, R138, R112 ;  /* 0x0000008a8070723c */ /* 0x000fe20000041870 */
[----:B------:R-:W5:Y:S01]  /*12150*/  LDSM.16.MT88.4 R128, [R196+0xc800] ;  /* 0x00c80000c480783b */ /* 0x000f620000004200 */
[----:B------:R-:W-:Y:S01]  /*12160*/  MUFU.EX2 R159, R159 ;  /* 0x0000009f009f7308 */ /* 0x000fe20000000800 */
[----:B------:R-:W-:Y:S01]  /*12170*/  F2FP.BF16.PACK_AB R23, R164, R163 ;  /* 0x000000a3a417723e */ /* 0x000fe200000010ff */
[--C-:B------:R-:W-:Y:S01]  /*12180*/  FFMA.FTZ R166, R20, c[0x0][0x23c], -R154.reuse ;  /* 0x00008f0014a67a23 */ /* 0x100fe2000001089a */
[----:B--2---:R-:W-:Y:S01]  /*12190*/  F2FP.BF16.PACK_AB R119, R147, R146 ;  /* 0x000000929377723e */ /* 0x004fe200000010ff */
[----:B------:R-:W-:Y:S03]  /*121a0*/  FFMA.FTZ R165, R21, c[0x0][0x23c], -R154 ;  /* 0x00008f0015a57a23 */ /* 0x000fe6000001089a */
[----:B------:R-:W-:Y:S03]  /*121b0*/  LDSM.16.MT88.4 R136, [R197+0x10800] ;  /* 0x01080000c588783b */ /* 0x000fe60000004200 */
[----:B------:R-:W2:Y:S01]  /*121c0*/  MUFU.EX2 R160, R160 ;  /* 0x000000a000a07308 */ /* 0x000ea20000000800 */
[--C-:B------:R-:W-:Y:S02]  /*121d0*/  FFMA.FTZ R54, R54, c[0x0][0x23c], -R156.reuse ;  /* 0x00008f0036367a23 */ /* 0x100fe4000001089c */
[--C-:B------:R-:W-:Y:S01]  /*121e0*/  FFMA.FTZ R55, R55, c[0x0][0x23c], -R156.reuse ;  /* 0x00008f0037377a23 */ /* 0x100fe2000001089c */
[----:B-1----:R-:W-:Y:S01]  /*121f0*/  F2FP.BF16.PACK_AB R116, R157, R158 ;  /* 0x0000009e9d74723e */ /* 0x002fe200000010ff */
        /* <DEDUP_REMOVED lines=9> */
[----:B------:R-:W1:Y:S01]  /*12290*/  MUFU.EX2 R162, R162 ;  /* 0x000000a200a27308 */ /* 0x000e620000000800 */
[----:B------:R-:W-:Y:S02]  /*122a0*/  FFMA.FTZ R66, R66, c[0x0][0x23c], -R156 ;  /* 0x00008f0042427a23 */ /* 0x000fe4000001089c */
[----:B------:R-:W-:Y:S01]  /*122b0*/  FFMA.FTZ R60, R60, c[0x0][0x23c], -R154 ;  /* 0x00008f003c3c7a23 */ /* 0x000fe2000001089a */
[----:B--2---:R-:W-:Y:S01]  /*122c0*/  F2FP.BF16.PACK_AB R118, R160, R159 ;  /* 0x0000009fa076723e */ /* 0x004fe200000010ff */
[----:B------:R-:W-:Y:S02]  /*122d0*/  FFMA.FTZ R153, R2, R233, R153 ;  /* 0x000000e902997223 */ /* 0x000fe40000010099 */
[----:B------:R-:W-:Y:S01]  /*122e0*/  FFMA.FTZ R155, R3, R234, R155 ;  /* 0x000000ea039b7223 */ /* 0x000fe2000001009b */
[----:B------:R-:W-:Y:S01]  /*122f0*/  MOV R3, R133 ;  /* 0x0000008500037202 */ /* 0x000fe20000000f00 */
[----:B------:R-:W-:Y:S01]  /*12300*/  FADD.FTZ R148, R148, R153 ;  /* 0x0000009994947221 */ /* 0x000fe20000010000 */
[----:B------:R-:W-:Y:S01]  /*12310*/  MUFU.EX2 R166, R166 ;  /* 0x000000a600a67308 */ /* 0x000fe20000000800 */
[C---:B----4-:R-:W-:Y:S05]  /*12320*/  HMMA.16816.F32.BF16 R4, R116.reuse, R120, R4 ;  /* 0x000000787404723c */ /* 0x050fea0000041804 */
[----:B------:R-:W-:Y:S02]  /*12330*/  FADD.FTZ R152, R152, R155 ;  /* 0x0000009b98987221 */ /* 0x000fe40000010000 */
[----:B------:R-:W-:Y:S01]  /*12340*/  FADD.FTZ R135, R135, R148 ;  /* 0x0000009487877221 */ /* 0x000fe20000010000 */
[C---:B------:R-:W-:Y:S01]  /*12350*/  HMMA.16816.F32.BF16 R8, R116.reuse, R122, R8 ;  /* 0x0000007a7408723c */ /* 0x040fe20000041808 */
[----:B------:R-:W2:Y:S01]  /*12360*/  LDSM.16.MT88.4 R120, [R200+0x10800] ;  /* 0x01080000c878783b */ /* 0x000ea20000004200 */
[----:B------:R-:W4:Y:S02]  /*12370*/  MUFU.EX2 R165, R165 ;  /* 0x000000a500a57308 */ /* 0x000f240000000800 */
[----:B------:R-:W-:Y:S01]  /*12380*/  FADD.FTZ R151, R151, R152 ;  /* 0x0000009897977221 */ /* 0x000fe20000010000 */
[----:B-1----:R-:W-:Y:S01]  /*12390*/  F2FP.BF16.PACK_AB R21, R162, R161 ;  /* 0x000000a1a215723e */ /* 0x002fe200000010ff */
[----:B------:R-:W-:Y:S02]  /*123a0*/  FADD.FTZ R135, R134, R135 ;  /* 0x0000008786877221 */ /* 0x000fe40000010000 */
[C---:B---3--:R-:W-:Y:S04]  /*123b0*/  HMMA.16816.F32.BF16 R68, R116.reuse, R124, R68 ;  /* 0x0000007c7444723c */ /* 0x048fe80000041844 */
[----:B------:R-:W-:Y:S01]  /*123c0*/  MUFU.EX2 R178, R178 ;  /* 0x000000b200b27308 */ /* 0x000fe20000000800 */
[----:B------:R-:W-:Y:S02]  /*123d0*/  FADD.FTZ R151, R150, R151 ;  /* 0x0000009796977221 */ /* 0x000fe40000010000 */
[----:B------:R-:W-:Y:S01]  /*123e0*/  FADD.FTZ R144, R144, R135 ;  /* 0x0000008790907221 */ /* 0x000fe20000010000 */
[C---:B------:R-:W-:Y:S01]  /*123f0*/  HMMA.16816.F32.BF16 R72, R116.reuse, R126, R72 ;  /* 0x0000007e7448723c */ /* 0x040fe20000041848 */
[----:B------:R-:W1:Y:S03]  /*12400*/  LDSM.16.MT88.4 R124, [R198+0x10800] ;  /* 0x01080000c67c783b */ /* 0x000e660000004200 */
[----:B------:R-:W-:Y:S01]  /*12410*/  MOV R135, R132 ;  /* 0x0000008400877202 */ /* 0x000fe20000000f00 */
[----:B------:R-:W-:Y:S01]  /*12420*/  FADD.FTZ R158, R158, R151 ;  /* 0x000000979e9e7221 */ /* 0x000fe20000010000 */
[----:B------:R-:W-:Y:S01]  /*12430*/  MUFU.EX2 R179, R179 ;  /* 0x000000b300b37308 */ /* 0x000fe20000000800 */
[----:B------:R-:W-:Y:S01]  /*12440*/  FADD.FTZ R145, R145, R144 ;  /* 0x0000009091917221 */ /* 0x000fe20000010000 */
[C---:B------:R-:W-:Y:S04]  /*12450*/  HMMA.16816.F32.BF16 R76, R116.reuse, R140, R76 ;  /* 0x0000008c744c723c */ /* 0x040fe8000004184c */
[----:B----4-:R-:W-:Y:S01]  /*12460*/  F2FP.BF16.PACK_AB R20, R165, R166 ;  /* 0x000000a6a514723e */ /* 0x010fe200000010ff */
[----:B------:R-:W-:Y:S02]  /*12470*/  FADD.FTZ R158, R157, R158 ;  /* 0x0000009e9d9e7221 */ /* 0x000fe40000010000 */
[----:B------:R-:W-:Y:S01]  /*12480*/  FADD.FTZ R146, R146, R145 ;  /* 0x0000009192927221 */ /* 0x000fe20000010000 */
[C---:B------:R-:W-:Y:S01]  /*12490*/  HMMA.16816.F32.BF16 R80, R116.reuse, R142, R80 ;  /* 0x0000008e7450723c */ /* 0x040fe20000041850 */
[----:B------:R-:W3:Y:S01]  /*124a0*/  LDSM.16.MT88.4 R140, [R196+0x10800] ;  /* 0x01080000c48c783b */ /* 0x000ee20000004200 */
[----:B------:R-:W-:Y:S02]  /*124b0*/  MUFU.EX2 R180, R180 ;  /* 0x000000b400b47308 */ /* 0x000fe40000000800 */
[----:B------:R-:W-:Y:S02]  /*124c0*/  FADD.FTZ R159, R159, R158 ;  /* 0x0000009e9f9f7221 */ /* 0x000fe40000010000 */
[----:B------:R-:W-:Y:S02]  /*124d0*/  FADD.FTZ R146, R147, R146 ;  /* 0x0000009293927221 */ /* 0x000fe40000010000 */
[C---:B-----5:R-:W-:Y:S04]  /*124e0*/  HMMA.16816.F32.BF16 R84, R116.reuse, R128, R84 ;  /* 0x000000807454723c */ /* 0x060fe80000041854 */
[----:B------:R-:W-:Y:S01]  /*124f0*/  MUFU.EX2 R181, R181 ;  /* 0x000000b500b57308 */ /* 0x000fe20000000800 */
[----:B------:R-:W-:Y:S02]  /*12500*/  FADD.FTZ R159, R160, R159 ;  /* 0x0000009fa09f7221 */ /* 0x000fe40000010000 */
[----:B------:R-:W-:Y:S01]  /*12510*/  FADD.FTZ R161, R161, R146 ;  /* 0x00000092a1a17221 */ /* 0x000fe20000010000 */
[C---:B------:R-:W-:Y:S01]  /*12520*/  HMMA.16816.F32.BF16 R88, R116.reuse, R130, R88 ;  /* 0x000000827458723c */ /* 0x040fe20000041858 */
[----:B------:R-:W4:Y:S03]  /*12530*/  LDSM.16.MT88.4 R128, [R200+0xd000] ;  /* 0x00d00000c880783b */ /* 0x000f260000004200 */
[----:B------:R-:W-:Y:S02]  /*12540*/  FADD.FTZ R166, R166, R159 ;  /* 0x0000009fa6a67221 */ /* 0x000fe40000010000 */
[----:B------:R-:W-:Y:S01]  /*12550*/  MUFU.EX2 R182, R182 ;  /* 0x000000b600b67308 */ /* 0x000fe20000000800 */
[----:B------:R-:W-:Y:S01]  /*12560*/  FADD.FTZ R162, R162, R161 ;  /* 0x000000a1a2a27221 */ /* 0x000fe20000010000 */
[C---:B--2---:R-:W-:Y:S04]  /*12570*/  HMMA.16816.F32.BF16 R92, R116.reuse, R120, R92 ;  /* 0x00000078745c723c */ /* 0x044fe8000004185c */
[----:B------:R-:W-:Y:S02]  /*12580*/  FADD.FTZ R166, R165, R166 ;  /* 0x000000a6a5a67221 */ /* 0x000fe40000010000 */
[----:B------:R-:W-:Y:S02]  /*12590*/  FADD.FTZ R163, R163, R162 ;  /* 0x000000a2a3a37221 */ /* 0x000fe40000010000 */
[C---:B------:R-:W-:Y:S01]  /*125a0*/  HMMA.16816.F32.BF16 R96, R116.reuse, R122, R96 ;  /* 0x0000007a7460723c */ /* 0x040fe20000041860 */
[----:B------:R-:W2:Y:S01]  /*125b0*/  LDSM.16.MT88.4 R120, [R197+0xd000] ;  /* 0x00d00000c578783b */ /* 0x000ea20000004200 */
[----:B------:R-:W-:Y:S02]  /*125c0*/  MUFU.EX2 R183, R183 ;  /* 0x000000b700b77308 */ /* 0x000fe40000000800 */
[----:B------:R-:W-:Y:S02]  /*125d0*/  FADD.FTZ R167, R167, R166 ;  /* 0x000000a6a7a77221 */ /* 0x000fe40000010000 */
[----:B------:R-:W-:Y:S02]  /*125e0*/  FADD.FTZ R164, R164, R163 ;  /* 0x000000a3a4a47221 */ /* 0x000fe40000010000 */
[C---:B-1----:R-:W-:Y:S04]  /*125f0*/  HMMA.16816.F32.BF16 R100, R116.reuse, R124, R100 ;  /* 0x0000007c7464723c */ /* 0x042fe80000041864 */
[----:B------:R-:W-:Y:S01]  /*12600*/  MUFU.EX2 R184, R184 ;  /* 0x000000b800b87308 */ /* 0x000fe20000000800 */
[----:B------:R-:W-:Y:S03]  /*12610*/  FADD.FTZ R167, R168, R167 ;  /* 0x000000a7a8a77221 */ /* 0x000fe60000010000 */
[C---:B------:R-:W-:Y:S01]  /*12620*/  HMMA.16816.F32.BF16 R104, R116.reuse, R126, R104 ;  /* 0x0000007e7468723c */ /* 0x040fe20000041868 */
[----:B------:R-:W-:Y:S05]  /*12630*/  LDSM.16.MT88.4 R124, [R200+0x11000] ;  /* 0x01100000c87c783b */ /* 0x000fea0000004200 */
[----:B------:R-:W-:Y:S02]  /*12640*/  MUFU.EX2 R185, R185 ;  /* 0x000000b900b97308 */ /* 0x000fe40000000800 */
[C---:B------:R-:W-:Y:S08]  /*12650*/  HMMA.16816.F32.BF16 R108, R116.reuse, R136, R108 ;  /* 0x00000088746c723c */ /* 0x040ff0000004186c */
[C---:B------:R-:W-:Y:S01]  /*12660*/  HMMA.16816.F32.BF16 R12, R116.reuse, R138, R12 ;  /* 0x0000008a740c723c */ /* 0x040fe2000004180c */
[----:B------:R-:W-:Y:S01]  /*12670*/  LDSM.16.MT88.4 R136, [R196+0x11000] ;  /* 0x01100000c488783b */ /* 0x000fe20000004200 */
[----:B------:R-:W-:Y:S06]  /*12680*/  MUFU.EX2 R186, R186 ;  /* 0x000000ba00ba7308 */ /* 0x000fec0000000800 */
[C---:B---3--:R-:W-:Y:S04]  /*12690*/  HMMA.16816.F32.BF16 R16, R116.reuse, R140, R16 ;  /* 0x0000008c7410723c */ /* 0x048fe80000041810 */
[----:B------:R-:W-:Y:S03]  /*126a0*/  MUFU.EX2 R54, R54 ;  /* 0x0000003600367308 */ /* 0x000fe60000000800 */
[--C-:B------:R-:W-:Y:S01]  /*126b0*/  FFMA.FTZ R141, R30, c[0x0][0x23c], -R156.reuse ;  /* 0x00008f001e8d7a23 */ /* 0x100fe2000001089c */
[----:B------:R-:W-:Y:S01]  /*126c0*/  HMMA.16816.F32.BF16 R112, R116, R142, R112 ;  /* 0x0000008e7470723c */ /* 0x000fe20000041870 */
[----:B------:R-:W1:Y:S03]  /*126d0*/  LDSM.16.MT88.4 R116, [R196+0xd000] ;  /* 0x00d00000c474783b */ /* 0x000e660000004200 */
[--C-:B------:R-:W-:Y:S02]  /*126e0*/  FFMA.FTZ R140, R31, c[0x0][0x23c], -R156.reuse ;  /* 0x00008f001f8c7a23 */ /* 0x100fe4000001089c */
[----:B------:R-:W-:Y:S01]  /*126f0*/  MUFU.EX2 R141, R141 ;  /* 0x0000008d008d7308 */ /* 0x000fe20000000800 */
[--C-:B------:R-:W-:Y:S01]  /*12700*/  FFMA.FTZ R142, R34, c[0x0][0x23c], -R156.reuse ;  /* 0x00008f00228e7a23 */ /* 0x100fe2000001089c */
[C---:B----4-:R-:W-:Y:S01]  /*12710*/  HMMA.16816.F32.BF16 R4, R20.reuse, R128, R4 ;  /* 0x000000801404723c */ /* 0x050fe20000041804 */
[----:B------:R-:W-:Y:S04]  /*12720*/  LDSM.16.MT88.4 R28, [R200+0xd800] ;  /* 0x00d80000c81c783b */ /* 0x000fe80000004200 */
[--C-:B------:R-:W-:Y:S03]  /*12730*/  FFMA.FTZ R143, R35, c[0x0][0x23c], -R156.reuse ;  /* 0x00008f00238f7a23 */ /* 0x100fe6000001089c */
[C---:B------:R-:W-:Y:S01]  /*12740*/  HMMA.16816.F32.BF16 R8, R20.reuse, R130, R8 ;  /* 0x000000821408723c */ /* 0x040fe20000041808 */
[----:B------:R-:W-:Y:S01]  /*12750*/  LDSM.16.MT88.4 R128, [R197+0x11000] ;  /* 0x01100000c580783b */ /* 0x000fe20000004200 */
[----:B------:R-:W3:Y:S06]  /*12760*/  MUFU.EX2 R140, R140 ;  /* 0x0000008c008c7308 */ /* 0x000eec0000000800 */
[C---:B------:R-:W-:Y:S01]  /*12770*/  HMMA.16816.F32.BF16 R68, R20.reuse, R24, R68 ;  /* 0x000000181444723c */ /* 0x040fe20000041844 */
[----:B------:R-:W-:Y:S03]  /*12780*/  LDSM.16.MT88.4 R32, [R198+0xd800] ;  /* 0x00d80000c620783b */ /* 0x000fe60000004200 */
[----:B------:R-:W-:Y:S04]  /*12790*/  MUFU.EX2 R142, R142 ;  /* 0x0000008e008e7308 */ /* 0x000fe80000000800 */
[C---:B------:R-:W-:Y:S01]  /*127a0*/  HMMA.16816.F32.BF16 R72, R20.reuse, R26, R72 ;  /* 0x0000001a1448723c */ /* 0x040fe20000041848 */
[----:B------:R-:W4:Y:S05]  /*127b0*/  LDSM.16.MT88.4 R24, [R198+0x11000] ;  /* 0x01100000c618783b */ /* 0x000f2a0000004200 */
[----:B------:R-:W5:Y:S02]  /*127c0*/  MUFU.EX2 R143, R143 ;  /* 0x0000008f008f7308 */ /* 0x000f640000000800 */
[C---:B--2---:R-:W-:Y:S08]  /*127d0*/  HMMA.16816.F32.BF16 R76, R20.reuse, R120, R76 ;  /* 0x00000078144c723c */ /* 0x044ff0000004184c */
[C---:B------:R-:W-:Y:S01]  /*127e0*/  HMMA.16816.F32.BF16 R80, R20.reuse, R122, R80 ;  /* 0x0000007a1450723c */ /* 0x040fe20000041850 */
[----:B------:R-:W-:Y:S01]  /*127f0*/  LDSM.16.MT88.4 R120, [R197+0x11800] ;  /* 0x01180000c578783b */ /* 0x000fe20000004200 */
[----:B------:R-:W-:Y:S06]  /*12800*/  MUFU.EX2 R55, R55 ;  /* 0x0000003700377308 */ /* 0x000fec0000000800 */
[C---:B-1----:R-:W-:Y:S04]  /*12810*/  HMMA.16816.F32.BF16 R84, R20.reuse, R116, R84 ;  /* 0x000000741454723c */ /* 0x042fe80000041854 */
[----:B------:R-:W-:Y:S04]  /*12820*/  MUFU.EX2 R58, R58 ;  /* 0x0000003a003a7308 */ /* 0x000fe80000000800 */
[C---:B------:R-:W-:Y:S01]  /*12830*/  HMMA.16816.F32.BF16 R88, R20.reuse, R118, R88 ;  /* 0x000000761458723c */ /* 0x040fe20000041858 */
[----:B------:R-:W-:Y:S05]  /*12840*/  LDSM.16.MT88.4 R116, [R196+0xd800] ;  /* 0x00d80000c474783b */ /* 0x000fea0000004200 */
[----:B------:R-:W-:Y:S02]  /*12850*/  MUFU.EX2 R59, R59 ;  /* 0x0000003b003b7308 */ /* 0x000fe40000000800 */
[C---:B------:R-:W-:Y:S08]  /*12860*/  HMMA.16816.F32.BF16 R92, R20.reuse, R124, R92 ;  /* 0x0000007c145c723c */ /* 0x040ff0000004185c */
[C---:B------:R-:W-:Y:S01]  /*12870*/  HMMA.16816.F32.BF16 R96, R20.reuse, R126, R96 ;  /* 0x0000007e1460723c */ /* 0x040fe20000041860 */
[----:B------:R-:W-:Y:S01]  /*12880*/  LDSM.16.MT88.4 R124, [R200+0xf800] ;  /* 0x00f80000c87c783b */ /* 0x000fe20000004200 */
[----:B------:R-:W-:Y:S06]  /*12890*/  MUFU.EX2 R52, R52 ;  /* 0x0000003400347308 */ /* 0x000fec0000000800 */
[C---:B----4-:R-:W-:Y:S04]  /*128a0*/  HMMA.16816.F32.BF16 R100, R20.reuse, R24, R100 ;  /* 0x000000181464723c */ /* 0x050fe80000041864 */
[----:B------:R-:W-:Y:S04]  /*128b0*/  MUFU.EX2 R53, R53 ;  /* 0x0000003500357308 */ /* 0x000fe80000000800 */
[C---:B------:R-:W-:Y:S01]  /*128c0*/  HMMA.16816.F32.BF16 R104, R20.reuse, R26, R104 ;  /* 0x0000001a1468723c */ /* 0x040fe20000041868 */
[----:B------:R-:W1:Y:S05]  /*128d0*/  LDSM.16.MT88.4 R24, [R197+0xd800] ;  /* 0x00d80000c518783b */ /* 0x000e6a0000004200 */
[----:B------:R-:W-:Y:S02]  /*128e0*/  MUFU.EX2 R56, R56 ;  /* 0x0000003800387308 */ /* 0x000fe40000000800 */
[C---:B------:R-:W-:Y:S08]  /*128f0*/  HMMA.16816.F32.BF16 R108, R20.reuse, R128, R108 ;  /* 0x00000080146c723c */ /* 0x040ff0000004186c */
[C---:B------:R-:W-:Y:S01]  /*12900*/  HMMA.16816.F32.BF16 R12, R20.reuse, R130, R12 ;  /* 0x00000082140c723c */ /* 0x040fe2000004180c */
[----:B------:R-:W-:Y:S07]  /*12910*/  MUFU.EX2 R57, R57 ;  /* 0x0000003900397308 */ /* 0x000fee0000000800 */
[C---:B------:R-:W-:Y:S03]  /*12920*/  HMMA.16816.F32.BF16 R16, R20.reuse, R136, R16 ;  /* 0x000000881410723c */ /* 0x040fe60000041810 */
[----:B------:R-:W-:Y:S04]  /*12930*/  MUFU.EX2 R62, R62 ;  /* 0x0000003e003e7308 */ /* 0x000fe80000000800 */
[--C-:B------:R-:W-:Y:S01]  /*12940*/  FFMA.FTZ R137, R38, c[0x0][0x23c], -R156.reuse ;  /* 0x00008f0026897a23 */ /* 0x100fe2000001089c */
[----:B------:R-:W-:Y:S04]  /*12950*/  HMMA.16816.F32.BF16 R112, R20, R138, R112 ;  /* 0x0000008a1470723c */ /* 0x000fe80000041870 */
[--C-:B------:R-:W-:Y:S01]  /*12960*/  FFMA.FTZ R136, R39, c[0x0][0x23c], -R156.reuse ;  /* 0x00008f0027887a23 */ /* 0x100fe2000001089c */
[----:B------:R-:W-:Y:S01]  /*12970*/  MUFU.EX2 R137, R137 ;  /* 0x0000008900897308 */ /* 0x000fe20000000800 */
[----:B------:R-:W-:Y:S01]  /*12980*/  LDSM.16.MT88.4 R36, [R200+0xe000] ;  /* 0x00e00000c824783b */ /* 0x000fe20000004200 */
[----:B---3--:R-:W-:Y:S01]  /*12990*/  F2FP.BF16.PACK_AB R21, R140, R141 ;  /* 0x0000008d8c15723e */ /* 0x008fe200000010ff */
[--C-:B------:R-:W-:Y:S01]  /*129a0*/  FFMA.FTZ R138, R42, c[0x0][0x23c], -R156.reuse ;  /* 0x00008f002a8a7a23 */ /* 0x100fe2000001089c */
[----:B-----5:R-:W-:Y:S03]  /*129b0*/  F2FP.BF16.PACK_AB R23, R143, R142 ;  /* 0x0000008e8f17723e */ /* 0x020fe600000010ff */
[----:B------:R-:W-:Y:S01]  /*129c0*/  F2FP.BF16.PACK_AB R20, R169, R170 ;  /* 0x000000aaa914723e */ /* 0x000fe200000010ff */
[--C-:B------:R-:W-:Y:S01]  /*129d0*/  FFMA.FTZ R139, R43, c[0x0][0x23c], -R156.reuse ;  /* 0x00008f002b8b7a23 */ /* 0x100fe2000001089c */
[----:B------:R-:W-:Y:S01]  /*129e0*/  F2FP.BF16.PACK_AB R22, R174, R171 ;  /* 0x000000abae16723e */ /* 0x000fe200000010ff */
[----:B------:R-:W-:Y:S01]  /*129f0*/  LDSM.16.MT88.4 R40, [R197+0x12000] ;  /* 0x01200000c528783b */ /* 0x000fe20000004200 */
[----:B------:R-:W2:Y:S01]  /*12a00*/  MUFU.EX2 R136, R136 ;  /* 0x0000008800887308 */ /* 0x000ea20000000800 */
[----:B------:R-:W-:Y:S02]  /*12a10*/  FFMA.FTZ R156, R67, c[0x0][0x23c], -R156 ;  /* 0x00008f00439c7a23 */ /* 0x000fe4000001089c */
[----:B------:R-:W-:Y:S02]  /*12a20*/  FADD.FTZ R141, R141, R164 ;  /* 0x000000a48d8d7221 */ /* 0x000fe40000010000 */
[C---:B------:R-:W-:Y:S03]  /*12a30*/  HMMA.16816.F32.BF16 R4, R20.reuse, R28, R4 ;  /* 0x0000001c1404723c */ /* 0x040fe60000041804 */
[----:B------:R-:W-:Y:S02]  /*12a40*/  FADD.FTZ R170, R170, R167 ;  /* 0x000000a7aaaa7221 */ /* 0x000fe40000010000 */
[----:B------:R-:W-:Y:S01]  /*12a50*/  MUFU.EX2 R138, R138 ;  /* 0x0000008a008a7308 */ /* 0x000fe20000000800 */
[----:B------:R-:W-:Y:S02]  /*12a60*/  FADD.FTZ R141, R140, R141 ;  /* 0x0000008d8c8d7221 */ /* 0x000fe40000010000 */
[C---:B------:R-:W-:Y:S01]  /*12a70*/  HMMA.16816.F32.BF16 R8, R20.reuse, R30, R8 ;  /* 0x0000001e1408723c */ /* 0x040fe20000041808 */
[----:B------:R-:W3:Y:S03]  /*12a80*/  LDSM.16.MT88.4 R28, [R200+0x11800] ;  /* 0x01180000c81c783b */ /* 0x000ee60000004200 */
[----:B------:R-:W-:Y:S02]  /*12a90*/  FADD.FTZ R170, R169, R170 ;  /* 0x000000aaa9aa7221 */ /* 0x000fe40000010000 */
[----:B------:R-:W-:Y:S01]  /*12aa0*/  FADD.FTZ R142, R142, R141 ;  /* 0x0000008d8e8e7221 */ /* 0x000fe20000010000 */
[----:B------:R-:W4:Y:S01]  /*12ab0*/  MUFU.EX2 R139, R139 ;  /* 0x0000008b008b7308 */ /* 0x000f220000000800 */
[C---:B------:R-:W-:Y:S04]  /*12ac0*/  HMMA.16816.F32.BF16 R68, R20.reuse, R32, R68 ;  /* 0x000000201444723c */ /* 0x040fe80000041844 */
[----:B------:R-:W-:Y:S02]  /*12ad0*/  FADD.FTZ R171, R171, R170 ;  /* 0x000000aaabab7221 */ /* 0x000fe40000010000 */
[----:B------:R-:W-:Y:S02]  /*12ae0*/  FADD.FTZ R142, R143, R142 ;  /* 0x0000008e8f8e7221 */ /* 0x000fe40000010000 */
[C---:B------:R-:W-:Y:S01]  /*12af0*/  HMMA.16816.F32.BF16 R72, R20.reuse, R34, R72 ;  /* 0x000000221448723c */ /* 0x040fe20000041848 */
[----:B------:R-:W5:Y:S01]  /*12b00*/  LDSM.16.MT88.4 R32, [R198+0x11800] ;  /* 0x01180000c620783b */ /* 0x000f620000004200 */
[----:B------:R-:W2:Y:S02]  /*12b10*/  MUFU.EX2 R63, R63 ;  /* 0x0000003f003f7308 */ /* 0x000ea40000000800 */
[----:B------:R-:W-:Y:S04]  /*12b20*/  FADD.FTZ R171, R174, R171 ;  /* 0x000000abaeab7221 */ /* 0x000fe80000010000 */
[C---:B-1----:R-:W-:Y:S04]  /*12b30*/  HMMA.16816.F32.BF16 R76, R20.reuse, R24, R76 ;  /* 0x00000018144c723c */ /* 0x042fe8000004184c */
[----:B------:R-:W-:Y:S04]  /*12b40*/  MUFU.EX2 R66, R66 ;  /* 0x0000004200427308 */ /* 0x000fe80000000800 */
[C---:B------:R-:W-:Y:S01]  /*12b50*/  HMMA.16816.F32.BF16 R80, R20.reuse, R26, R80 ;  /* 0x0000001a1450723c */ /* 0x040fe20000041850 */
[----:B------:R-:W1:Y:S05]  /*12b60*/  LDSM.16.MT88.4 R24, [R196+0x11800] ;  /* 0x01180000c418783b */ /* 0x000e6a0000004200 */
[----:B------:R-:W1:Y:S02]  /*12b70*/  MUFU.EX2 R67, R156 ;  /* 0x0000009c00437308 */ /* 0x000e640000000800 */
[C---:B------:R-:W-:Y:S08]  /*12b80*/  HMMA.16816.F32.BF16 R84, R20.reuse, R116, R84 ;  /* 0x000000741454723c */ /* 0x040ff00000041854 */
[C---:B------:R-:W-:Y:S01]  /*12b90*/  HMMA.16816.F32.BF16 R88, R20.reuse, R118, R88 ;  /* 0x000000761458723c */ /* 0x040fe20000041858 */
[----:B------:R-:W-:Y:S01]  /*12ba0*/  LDSM.16.MT88.4 R116, [R196+0x12000] ;  /* 0x01200000c474783b */ /* 0x000fe20000004200 */
[----:B------:R-:W-:Y:S06]  /*12bb0*/  MUFU.EX2 R60, R60 ;  /* 0x0000003c003c7308 */ /* 0x000fec0000000800 */
        /* <DEDUP_REMOVED lines=12> */
[----:B--2---:R-:W-:Y:S01]  /*12c80*/  F2FP.BF16.PACK_AB R21, R136, R137 ;  /* 0x000000898815723e */ /* 0x004fe200000010ff */
[----:B------:R-:W-:Y:S01]  /*12c90*/  FADD.FTZ R137, R137, R142 ;  /* 0x0000008e89897221 */ /* 0x000fe20000010000 */
[----:B----4-:R-:W-:Y:S03]  /*12ca0*/  F2FP.BF16.PACK_AB R23, R139, R138 ;  /* 0x0000008a8b17723e */ /* 0x010fe600000010ff */
[C---:B------:R-:W-:Y:S01]  /*12cb0*/  F2FP.BF16.PACK_AB R20, R175.reuse, R176 ;  /* 0x000000b0af14723e */ /* 0x040fe200000010ff */
        /* <DEDUP_REMOVED lines=28> */
[----:B------:R-:W5:Y:S07]  /*12e80*/  LDSM.16.MT88.4 R40, [R200+0x12800] ;  /* 0x01280000c828783b */ /* 0x000f6e0000004200 */
[C---:B------:R-:W-:Y:S08]  /*12e90*/  HMMA.16816.F32.BF16 R16, R20.reuse, R116, R16 ;  /* 0x000000741410723c */ /* 0x040ff00000041810 */
[----:B------:R-:W-:Y:S07]  /*12ea0*/  HMMA.16816.F32.BF16 R112, R20, R118, R112 ;  /* 0x000000761470723c */ /* 0x000fee0000041870 */
        /* <DEDUP_REMOVED lines=24> */
[C---:B-----5:R-:W-:Y:S08]  /*13030*/  HMMA.16816.F32.BF16 R92, R20.reuse, R40, R92 ;  /* 0x00000028145c723c */ /* 0x060ff0000004185c */
        /* <DEDUP_REMOVED lines=26> */
[C---:B---3--:R-:W-:Y:S07]  /*131e0*/  HMMA.16816.F32.BF16 R68, R20.reuse, R32, R68 ;  /* 0x000000201444723c */ /* 0x048fee0000041844 */
[--C-:B------:R-:W-:Y:S01]  /*131f0*/  FFMA.FTZ R33, R61, c[0x0][0x23c], -R154.reuse ;  /* 0x00008f003d217a23 */ /* 0x100fe2000001089a */
[C---:B------:R-:W-:Y:S04]  /*13200*/  HMMA.16816.F32.BF16 R72, R20.reuse, R34, R72 ;  /* 0x000000221448723c */ /* 0x040fe80000041848 */
[--C-:B------:R-:W-:Y:S01]  /*13210*/  FFMA.FTZ R32, R64, c[0x0][0x23c], -R154.reuse ;  /* 0x00008f0040207a23 */ /* 0x100fe2000001089a */
[----:B------:R-:W3:Y:S01]  /*13220*/  MUFU.EX2 R33, R33 ;  /* 0x0000002100217308 */ /* 0x000ee20000000800 */
[----:B------:R-:W-:Y:S02]  /*13230*/  FFMA.FTZ R154, R65, c[0x0][0x23c], -R154 ;  /* 0x00008f00419a7a23 */ /* 0x000fe4000001089a */
[C---:B--2---:R-:W-:Y:S07]  /*13240*/  HMMA.16816.F32.BF16 R76, R20.reuse, R28, R76 ;  /* 0x0000001c144c723c */ /* 0x044fee000004184c */
[----:B------:R-:W-:Y:S01]  /*13250*/  MUFU.EX2 R32, R32 ;  /* 0x0000002000207308 */ /* 0x000fe20000000800 */
[C---:B------:R-:W-:Y:S01]  /*13260*/  HMMA.16816.F32.BF16 R80, R20.reuse, R30, R80 ;  /* 0x0000001e1450723c */ /* 0x040fe20000041850 */
[----:B------:R-:W2:Y:S07]  /*13270*/  LDSM.16.MT88.4 R28, [R198+0xf800] ;  /* 0x00f80000c61c783b */ /* 0x000eae0000004200 */
[C---:B------:R-:W-:Y:S01]  /*13280*/  HMMA.16816.F32.BF16 R84, R20.reuse, R36, R84 ;  /* 0x000000241454723c */ /* 0x040fe20000041854 */
[----:B------:R-:W4:Y:S07]  /*13290*/  MUFU.EX2 R35, R154 ;  /* 0x0000009a00237308 */ /* 0x000f2e0000000800 */
        /* <DEDUP_REMOVED lines=13> */
[----:B---3--:R-:W-:Y:S01]  /*13370*/  F2FP.BF16.PACK_AB R20, R33, R60 ;  /* 0x0000003c2114723e */ /* 0x008fe200000010ff */
[----:B------:R-:W-:Y:S01]  /*13380*/  FADD.FTZ R60, R60, R57 ;  /* 0x000000393c3c7221 */ /* 0x000fe20000010000 */
[----:B----4-:R-:W-:Y:S01]  /*13390*/  F2FP.BF16.PACK_AB R22, R35, R32 ;  /* 0x000000202316723e */ /* 0x010fe200000010ff */
[----:B------:R-:W-:Y:S02]  /*133a0*/  FADD.FTZ R63, R63, R62 ;  /* 0x0000003e3f3f7221 */ /* 0x000fe40000010000 */
[----:B------:R-:W-:Y:S02]  /*133b0*/  FADD.FTZ R33, R33, R60 ;  /* 0x0000003c21217221 */ /* 0x000fe40000010000 */
[----:B------:R-:W-:Y:S02]  /*133c0*/  FADD.FTZ R66, R66, R63 ;  /* 0x0000003f42427221 */ /* 0x000fe40000010000 */
[C---:B------:R-:W-:Y:S01]  /*133d0*/  HMMA.16816.F32.BF16 R128, R20.reuse, R124, R4 ;  /* 0x0000007c1480723c */ /* 0x040fe20000041804 */
[----:B------:R-:W3:Y:S02]  /*133e0*/  LDSM.16.MT88.4 R4, [R196+0xf800] ;  /* 0x00f80000c404783b */ /* 0x000ee40000004200 */
[----:B------:R-:W-:Y:S02]  /*133f0*/  FADD.FTZ R32, R32, R33 ;  /* 0x0000002120207221 */ /* 0x000fe40000010000 */
[----:B------:R-:W-:Y:S02]  /*13400*/  FADD.FTZ R233, R67, R66 ;  /* 0x0000004243e97221 */ /* 0x000fe40000010000 */
[----:B------:R-:W-:Y:S01]  /*13410*/  FADD.FTZ R234, R35, R32 ;  /* 0x0000002023ea7221 */ /* 0x000fe20000010000 */
[C---:B------:R-:W-:Y:S01]  /*13420*/  HMMA.16816.F32.BF16 R124, R20.reuse, R126, R8 ;  /* 0x0000007e147c723c */ /* 0x040fe20000041808 */
[----:B------:R-:W4:Y:S07]  /*13430*/  LDSM.16.MT88.4 R8, [R200+0x13800] ;  /* 0x01380000c808783b */ /* 0x000f2e0000004200 */
[C---:B--2---:R-:W-:Y:S08]  /*13440*/  HMMA.16816.F32.BF16 R68, R20.reuse, R28, R68 ;  /* 0x0000001c1444723c */ /* 0x044ff00000041844 */
[C---:B------:R-:W-:Y:S08]  /*13450*/  HMMA.16816.F32.BF16 R72, R20.reuse, R30, R72 ;  /* 0x0000001e1448723c */ /* 0x040ff00000041848 */
[C---:B-1----:R-:W-:Y:S08]  /*13460*/  HMMA.16816.F32.BF16 R76, R20.reuse, R24, R76 ;  /* 0x00000018144c723c */ /* 0x042ff0000004184c */
[C---:B------:R-:W-:Y:S01]  /*13470*/  HMMA.16816.F32.BF16 R80, R20.reuse, R26, R80 ;  /* 0x0000001a1450723c */ /* 0x040fe20000041850 */
[----:B------:R-:W1:Y:S07]  /*13480*/  LDSM.16.MT88.4 R24, [R198+0x13800] ;  /* 0x01380000c618783b */ /* 0x000e6e0000004200 */
[C---:B---3--:R-:W-:Y:S08]  /*13490*/  HMMA.16816.F32.BF16 R84, R20.reuse, R4, R84 ;  /* 0x000000041454723c */ /* 0x048ff00000041854 */
[C---:B------:R-:W-:Y:S01]  /*134a0*/  HMMA.16816.F32.BF16 R88, R20.reuse, R6, R88 ;  /* 0x000000061458723c */ /* 0x040fe20000041858 */
[----:B------:R-:W2:Y:S07]  /*134b0*/  LDSM.16.MT88.4 R4, [R196+0x13800] ;  /* 0x01380000c404783b */ /* 0x000eae0000004200 */
[C---:B----4-:R-:W-:Y:S08]  /*134c0*/  HMMA.16816.F32.BF16 R92, R20.reuse, R8, R92 ;  /* 0x00000008145c723c */ /* 0x050ff0000004185c */
[C---:B------:R-:W-:Y:S08]  /*134d0*/  HMMA.16816.F32.BF16 R96, R20.reuse, R10, R96 ;  /* 0x0000000a1460723c */ /* 0x040ff00000041860 */
[C---:B-1----:R-:W-:Y:S08]  /*134e0*/  HMMA.16816.F32.BF16 R100, R20.reuse, R24, R100 ;  /* 0x000000181464723c */ /* 0x042ff00000041864 */
[C---:B------:R-:W-:Y:S08]  /*134f0*/  HMMA.16816.F32.BF16 R104, R20.reuse, R26, R104 ;  /* 0x0000001a1468723c */ /* 0x040ff00000041868 */
[C---:B------:R-:W-:Y:S08]  /*13500*/  HMMA.16816.F32.BF16 R108, R20.reuse, R120, R108 ;  /* 0x00000078146c723c */ /* 0x040ff0000004186c */
[C---:B------:R-:W-:Y:S08]  /*13510*/  HMMA.16816.F32.BF16 R120, R20.reuse, R122, R12 ;  /* 0x0000007a1478723c */ /* 0x040ff0000004180c */
[C---:B--2---:R-:W-:Y:S08]  /*13520*/  HMMA.16816.F32.BF16 R116, R20.reuse, R4, R16 ;  /* 0x000000041474723c */ /* 0x044ff00000041810 */
[----:B------:R-:W-:Y:S01]  /*13530*/  HMMA.16816.F32.BF16 R112, R20, R6, R112 ;  /* 0x000000061470723c */ /* 0x000fe20000041870 */
[----:B------:R-:W-:-:S07]  /*13540*/  @P1 BRA `(.L_x_2465) ;  /* 0xffffaee000001947 */ /* 0x000fce000383ffff */
.L_x_2461:
[----:B------:R-:W1:Y:S01]  /*13550*/  SHFL.BFLY PT, R7, R234, 0x2, 0x1f ;  /* 0x0c401f00ea077f89 */ /* 0x000e6200000e0000 */
[----:B------:R-:W-:Y:S01]  /*13560*/  MOV R9, 0x3f800000 ;  /* 0x3f80000000097802 */ /* 0x000fe20000000f00 */
[----:B------:R-:W-:Y:S01]  /*13570*/  ULDC.U8 UR4, c[0x0][0x328] ;  /* 0x0000ca0000047ab9 */ /* 0x000fe20000000000 */
[----:B------:R-:W-:Y:S01]  /*13580*/  MOV R10, 0x3f800000 ;  /* 0x3f800000000a7802 */ /* 0x000fe20000000f00 */
[----:B------:R-:W2:Y:S04]  /*13590*/  SHFL.BFLY PT, R0, R233, 0x2, 0x1f ;  /* 0x0c401f00e9007f89 */ /* 0x000ea800000e0000 */
[----:B------:R-:W3:Y:S01]  /*135a0*/  S2R R4, SR_TID.X ;  /* 0x0000000000047919 */ /* 0x000ee20000002100 */
[----:B-1----:R-:W-:-:S02]  /*135b0*/  FADD.FTZ R7, R7, R234 ;  /* 0x000000ea07077221 */ /* 0x002fc40000010000 */
[----:B--2---:R-:W-:-:S03]  /*135c0*/  FADD.FTZ R0, R0, R233 ;  /* 0x000000e900007221 */ /* 0x004fc60000010000 */
[----:B------:R-:W1:Y:S01]  /*135d0*/  SHFL.BFLY PT, R6, R7, 0x1, 0x1f ;  /* 0x0c201f0007067f89 */ /* 0x000e6200000e0000 */
[----:B---3--:R-:W-:-:S03]  /*135e0*/  SHF.R.S32.HI R3, RZ, 0x1f, R4 ;  /* 0x0000001fff037819 */ /* 0x008fc60000011404 */
[----:B------:R-:W2:Y:S01]  /*135f0*/  SHFL.BFLY PT, R5, R0, 0x1, 0x1f ;  /* 0x0c201f0000057f89 */ /* 0x000ea200000e0000 */
[CC--:B------:R-:W-:Y:S02]  /*13600*/  LEA.HI R8, R3.reuse, R4.reuse, RZ, 0x2 ;  /* 0x0000000403087211 */ /* 0x0c0fe400078f10ff */
[-C--:B------:R-:W-:Y:S01]  /*13610*/  LEA.HI R2, R3, R4.reuse, RZ, 0x5 ;  /* 0x0000000403027211 */ /* 0x080fe200078f28ff */
[----:B-1----:R-:W-:Y:S01]  /*13620*/  FADD.FTZ R6, R7, R6 ;  /* 0x0000000607067221 */ /* 0x002fe20000010000 */
[----:B------:R-:W-:Y:S01]  /*13630*/  LOP3.LUT R7, R8, 0x3ffffffc, RZ, 0xc0, !PT ;  /* 0x3ffffffc08077812 */ /* 0x000fe200078ec0ff */
[----:B--2---:R-:W-:Y:S01]  /*13640*/  FADD.FTZ R5, R0, R5 ;  /* 0x0000000500057221 */ /* 0x004fe20000010000 */
[----:B------:R-:W-:Y:S02]  /*13650*/  SHF.R.S32.HI R0, RZ, 0x5, R2 ;  /* 0x00000005ff007819 */ /* 0x000fe40000011402 */
[----:B------:R-:W-:Y:S02]  /*13660*/  IADD3 R7, -R7, R4, RZ ;  /* 0x0000000407077210 */ /* 0x000fe40007ffe1ff */
[----:B------:R-:W-:-:S02]  /*13670*/  FSETP.NE.FTZ.AND P4, PT, R6, RZ, PT ;  /* 0x000000ff0600720b */ /* 0x000fc40003f95000 */
[----:B------:R-:W-:Y:S02]  /*13680*/  LEA R0, R0, R7, 0x9 ;  /* 0x0000000700007211 */ /* 0x000fe400078e48ff */
[--C-:B------:R-:W-:Y:S02]  /*13690*/  SHF.R.S32.HI R7, RZ, 0x2, R8.reuse ;  /* 0x00000002ff077819 */ /* 0x100fe40000011408 */
[----:B------:R-:W-:Y:S02]  /*136a0*/  SHF.R.S32.HI R8, RZ, 0x1f, R8 ;  /* 0x0000001fff087819 */ /* 0x000fe40000011408 */
[----:B------:R-:W-:Y:S02]  /*136b0*/  FSETP.NE.FTZ.AND P3, PT, R5, RZ, PT ;  /* 0x000000ff0500720b */ /* 0x000fe40003f75000 */
[----:B------:R-:W-:-:S03]  /*136c0*/  LEA.HI R8, R8, R7, RZ, 0x3 ;  /* 0x0000000708087211 */ /* 0x000fc600078f18ff */
[----:B------:R-:W1:Y:S01]  /*136d0*/  @P4 MUFU.RCP R9, R6 ;  /* 0x0000000600094308 */ /* 0x000e620000001000 */
[----:B------:R-:W-:-:S04]  /*136e0*/  LOP3.LUT R8, R8, 0xfffffff8, RZ, 0xc0, !PT ;  /* 0xfffffff808087812 */ /* 0x000fc800078ec0ff */
[----:B------:R-:W-:-:S03]  /*136f0*/  IADD3 R8, R7, -R8, RZ ;  /* 0x8000000807087210 */ /* 0x000fc60007ffe0ff */
[----:B------:R-:W2:Y:S01]  /*13700*/  @P3 MUFU.RCP R10, R5 ;  /* 0x00000005000a3308 */ /* 0x000ea20000001000 */
[C---:B------:R-:W-:Y:S02]  /*13710*/  SHF.L.U32 R7, R8.reuse, 0x6, RZ ;  /* 0x0000000608077819 */ /* 0x040fe400000006ff */
[C---:B------:R-:W-:Y:S02]  /*13720*/  LOP3.LUT R11, R8.reuse, 0x1, RZ, 0xc0, !PT ;  /* 0x00000001080b7812 */ /* 0x040fe400078ec0ff */
[----:B------:R-:W-:Y:S02]  /*13730*/  LOP3.LUT R7, R7, 0x1c0, RZ, 0xc0, !PT ;  /* 0x000001c007077812 */ /* 0x000fe400078ec0ff */
[----:B------:R-:W-:Y:S01]  /*13740*/  ISETP.NE.U32.AND P0, PT, R11, 0x1, PT ;  /* 0x000000010b00780c */ /* 0x000fe20003f05070 */
[----:B-1----:R-:W-:Y:S01]  /*13750*/  FMUL.FTZ R128, R9, R128 ;  /* 0x0000008009807220 */ /* 0x002fe20000410000 */
[----:B------:R-:W-:Y:S01]  /*13760*/  LEA.HI R7, R7, R7, RZ, 0x1d ;  /* 0x0000000707077211 */ /* 0x000fe200078fe8ff */
[C---:B------:R-:W-:Y:S01]  /*13770*/  FMUL.FTZ R129, R9.reuse, R129 ;  /* 0x0000008109817220 */ /* 0x040fe20000410000 */
[----:B------:R-:W-:Y:S01]  /*13780*/  R2P PR, R8, 0x6 ;  /* 0x0000000608007804 */ /* 0x000fe20000000000 */
[C---:B------:R-:W-:Y:S01]  /*13790*/  FMUL.FTZ R124, R9.reuse, R124 ;  /* 0x0000007c097c7220 */ /* 0x040fe20000410000 */
[----:B------:R-:W-:Y:S01]  /*137a0*/  LEA R0, R0, R7, 0x1 ;  /* 0x0000000700007211 */ /* 0x000fe200078e08ff */
[----:B------:R-:W-:Y:S01]  /*137b0*/  FMUL.FTZ R125, R9, R125 ;  /* 0x0000007d097d7220 */ /* 0x000fe20000410000 */
[----:B------:R-:W-:Y:S01]  /*137c0*/  MOV R8, 0x40 ;  /* 0x0000004000087802 */ /* 0x000fe20000000f00 */
[----:B--2---:R-:W-:Y:S01]  /*137d0*/  FMUL.FTZ R131, R10, R131 ;  /* 0x000000830a837220 */ /* 0x004fe20000410000 */
[----:B------:R-:W-:Y:S01]  /*137e0*/  SHF.L.U32 R7, R0, 0x1, RZ ;  /* 0x0000000100077819 */ /* 0x000fe200000006ff */
[C---:B------:R-:W-:Y:S01]  /*137f0*/  FMUL.FTZ R130, R10.reuse, R130 ;  /* 0x000000820a827220 */ /* 0x040fe20000410000 */
[----:B------:R-:W-:Y:S01]  /*13800*/  MOV R0, 0x20 ;  /* 0x0000002000007802 */ /* 0x000fe20000000f00 */
[C---:B------:R-:W-:Y:S01]  /*13810*/  FMUL.FTZ R127, R10.reuse, R127 ;  /* 0x0000007f0a7f7220 */ /* 0x040fe20000410000 */
[----:B------:R-:W-:Y:S01]  /*13820*/  IADD3 R11, R7, -0x10, RZ ;  /* 0xfffffff0070b7810 */ /* 0x000fe20007ffe0ff */
[----:B------:R-:W-:Y:S01]  /*13830*/  FMUL.FTZ R126, R10, R126 ;  /* 0x0000007e0a7e7220 */ /* 0x000fe20000410000 */
[----:B------:R-:W-:Y:S01]  /*13840*/  SEL R0, R0, 0xffffffe0, !P1 ;  /* 0xffffffe000007807 */ /* 0x000fe20004800000 */
[----:B------:R-:W-:Y:S01]  /*13850*/  FMUL.FTZ R68, R9, R68 ;  /* 0x0000004409447220 */ /* 0x000fe20000410000 */
[----:B------:R-:W-:Y:S01]  /*13860*/  @P0 IADD3 R11, R7, 0x10, RZ ;  /* 0x00000010070b0810 */ /* 0x000fe20007ffe0ff */
[----:B------:R-:W-:Y:S01]  /*13870*/  FMUL.FTZ R69, R9, R69 ;  /* 0x0000004509457220 */ /* 0x000fe20000410000 */
[----:B------:R-:W-:Y:S01]  /*13880*/  F2FP.BF16.PACK_AB R128, R129, R128 ;  /* 0x000000808180723e */ /* 0x000fe200000010ff */
[C---:B------:R-:W-:Y:S01]  /*13890*/  FMUL.FTZ R71, R10.reuse, R71 ;  /* 0x000000470a477220 */ /* 0x040fe20000410000 */
[----:B------:R-:W-:Y:S01]  /*138a0*/  F2FP.BF16.PACK_AB R130, R131, R130 ;  /* 0x000000828382723e */ /* 0x000fe200000010ff */
[----:B------:R-:W-:Y:S01]  /*138b0*/  FMUL.FTZ R70, R10, R70 ;  /* 0x000000460a467220 */ /* 0x000fe20000410000 */
[----:B------:R-:W-:Y:S01]  /*138c0*/  SEL R8, R8, 0xffffffc0, !P2 ;  /* 0xffffffc008087807 */ /* 0x000fe20005000000 */
[----:B------:R-:W-:Y:S01]  /*138d0*/  FMUL.FTZ R72, R9, R72 ;  /* 0x0000004809487220 */ /* 0x000fe20000410000 */
[----:B------:R-:W-:Y:S01]  /*138e0*/  F2FP.BF16.PACK_AB R124, R125, R124 ;  /* 0x0000007c7d7c723e */ /* 0x000fe200000010ff */
[----:B------:R-:W-:Y:S01]  /*138f0*/  FMUL.FTZ R73, R9, R73 ;  /* 0x0000004909497220 */ /* 0x000fe20000410000 */
[----:B------:R-:W-:Y:S01]  /*13900*/  F2FP.BF16.PACK_AB R126, R127, R126 ;  /* 0x0000007e7f7e723e */ /* 0x000fe200000010ff */
[C---:B------:R-:W-:Y:S01]  /*13910*/  FMUL.FTZ R75, R10.reuse, R75 ;  /* 0x0000004b0a4b7220 */ /* 0x040fe20000410000 */
[----:B------:R-:W-:Y:S01]  /*13920*/  F2FP.BF16.PACK_AB R68, R69, R68 ;  /* 0x000000444544723e */ /* 0x000fe200000010ff */
[C---:B------:R-:W-:Y:S01]  /*13930*/  FMUL.FTZ R74, R10.reuse, R74 ;  /* 0x0000004a0a4a7220 */ /* 0x040fe20000410000 */
        /* <DEDUP_REMOVED lines=14> */
[----:B------:R-:W-:Y:S01]  /*13a20*/  IADD3 R17, R7, R8, RZ ;  /* 0x0000000807117210 */ /* 0x000fe20007ffe0ff */
[C---:B------:R-:W-:Y:S01]  /*13a30*/  FMUL.FTZ R82, R10.reuse, R82 ;  /* 0x000000520a527220 */ /* 0x040fe20000410000 */
        /* <DEDUP_REMOVED lines=8> */
[----:B------:R-:W-:Y:S01]  /*13ac0*/  IADD3 R19, R8, R11, RZ ;  /* 0x0000000b08137210 */ /* 0x000fe20007ffe0ff */
[----:B------:R-:W-:Y:S01]  /*13ad0*/  FMUL.FTZ R88, R9, R88 ;  /* 0x0000005809587220 */ /* 0x000fe20000410000 */
[----:B------:R-:W-:Y:S01]  /*13ae0*/  F2FP.BF16.PACK_AB R84, R85, R84 ;  /* 0x000000545554723e */ /* 0x000fe200000010ff */
[----:B------:R-:W-:Y:S01]  /*13af0*/  FMUL.FTZ R89, R9, R89 ;  /* 0x0000005909597220 */ /* 0x000fe20000410000 */
[----:B------:R-:W-:Y:S01]  /*13b00*/  F2FP.BF16.PACK_AB R86, R87, R86 ;  /* 0x000000565756723e */ /* 0x000fe200000010ff */
[C---:B------:R-:W-:Y:S01]  /*13b10*/  FMUL.FTZ R91, R10.reuse, R91 ;  /* 0x0000005b0a5b7220 */ /* 0x040fe20000410000 */
[----:B------:R-:W-:Y:S01]  /*13b20*/  STS [R11], R124 ;  /* 0x0000007c0b007388 */ /* 0x000fe20000000800 */
[C---:B------:R-:W-:Y:S01]  /*13b30*/  FMUL.FTZ R90, R10.reuse, R90 ;  /* 0x0000005a0a5a7220 */ /* 0x040fe20000410000 */
[----:B------:R-:W-:Y:S01]  /*13b40*/  IADD3 R21, R13, R8, RZ ;  /* 0x000000080d157210 */ /* 0x000fe20007ffe0ff */
[C---:B------:R-:W-:Y:S01]  /*13b50*/  FMUL.FTZ R92, R9.reuse, R92 ;  /* 0x0000005c095c7220 */ /* 0x040fe20000410000 */
[----:B------:R-:W-:Y:S01]  /*13b60*/  STS [R11+0x400], R126 ;  /* 0x0004007e0b007388 */ /* 0x000fe20000000800 */
[----:B------:R-:W-:Y:S01]  /*13b70*/  FMUL.FTZ R93, R9, R93 ;  /* 0x0000005d095d7220 */ /* 0x000fe20000410000 */
[----:B------:R-:W-:Y:S01]  /*13b80*/  F2FP.BF16.PACK_AB R88, R89, R88 ;  /* 0x000000585958723e */ /* 0x000fe200000010ff */
[C---:B------:R-:W-:Y:S01]  /*13b90*/  FMUL.FTZ R95, R10.reuse, R95 ;  /* 0x0000005f0a5f7220 */ /* 0x040fe20000410000 */
[----:B------:R-:W-:Y:S01]  /*13ba0*/  F2FP.BF16.PACK_AB R90, R91, R90 ;  /* 0x0000005a5b5a723e */ /* 0x000fe200000010ff */
[C---:B------:R-:W-:Y:S01]  /*13bb0*/  FMUL.FTZ R94, R10.reuse, R94 ;  /* 0x0000005e0a5e7220 */ /* 0x040fe20000410000 */
[----:B------:R-:W-:Y:S01]  /*13bc0*/  STS [R13], R68 ;  /* 0x000000440d007388 */ /* 0x000fe20000000800 */
[----:B------:R-:W-:Y:S01]  /*13bd0*/  FMUL.FTZ R96, R9, R96 ;  /* 0x0000006009607220 */ /* 0x000fe20000410000 */
[----:B------:R-:W-:Y:S01]  /*13be0*/  IADD3 R23, R15, R8, RZ ;  /* 0x000000080f177210 */ /* 0x000fe20007ffe0ff */
[----:B------:R-:W-:Y:S01]  /*13bf0*/  FMUL.FTZ R97, R9, R97 ;  /* 0x0000006109617220 */ /* 0x000fe20000410000 */
[----:B------:R-:W-:Y:S01]  /*13c00*/  STS [R13+0x400], R70 ;  /* 0x000400460d007388 */ /* 0x000fe20000000800 */
[C---:B------:R-:W-:Y:S01]  /*13c10*/  FMUL.FTZ R99, R10.reuse, R99 ;  /* 0x000000630a637220 */ /* 0x040fe20000410000 */
[----:B------:R-:W-:Y:S01]  /*13c20*/  F2FP.BF16.PACK_AB R92, R93, R92 ;  /* 0x0000005c5d5c723e */ /* 0x000fe200000010ff */
        /* <DEDUP_REMOVED lines=38> */
[----:B------:R-:W-:Y:S01]  /*13e90*/  FMUL.FTZ R112, R9, R112 ;  /* 0x0000007009707220 */ /* 0x000fe20000410000 */
[----:B------:R-:W-:Y:S01]  /*13ea0*/  STS [R23+0x400], R90 ;  /* 0x0004005a17007388 */ /* 0x000fe20000000800 */
[C---:B------:R-:W-:Y:S01]  /*13eb0*/  FMUL.FTZ R119, R10.reuse, R119 ;  /* 0x000000770a777220 */ /* 0x040fe20000410000 */
[----:B------:R-:W-:Y:S01]  /*13ec0*/  F2FP.BF16.PACK_AB R122, R123, R122 ;  /* 0x0000007a7b7a723e */ /* 0x000fe200000010ff */
[C---:B------:R-:W-:Y:S01]  /*13ed0*/  FMUL.FTZ R118, R10.reuse, R118 ;  /* 0x000000760a767220 */ /* 0x040fe20000410000 */
[----:B------:R-:W-:Y:S01]  /*13ee0*/  STS [R7+0x2000], R92 ;  /* 0x0020005c07007388 */ /* 0x000fe20000000800 */
[C---:B------:R-:W-:Y:S01]  /*13ef0*/  FMUL.FTZ R115, R10.reuse, R115 ;  /* 0x000000730a737220 */ /* 0x040fe20000410000 */
[----:B------:R-:W-:Y:S01]  /*13f00*/  F2FP.BF16.PACK_AB R116, R117, R116 ;  /* 0x000000747574723e */ /* 0x000fe200000010ff */
[----:B------:R-:W-:Y:S01]  /*13f10*/  FMUL.FTZ R9, R9, R113 ;  /* 0x0000007109097220 */ /* 0x000fe20000410000 */
[----:B------:R1:W-:Y:S01]  /*13f20*/  STS [R7+0x2400], R94 ;  /* 0x0024005e07007388 */ /* 0x0003e20000000800 */
[----:B------:R-:W-:Y:S01]  /*13f30*/  FMUL.FTZ R10, R10, R114 ;  /* 0x000000720a0a7220 */ /* 0x000fe20000410000 */
[----:B------:R-:W-:Y:S01]  /*13f40*/  F2FP.BF16.PACK_AB R118, R119, R118 ;  /* 0x000000767776723e */ /* 0x000fe200000010ff */
[----:B------:R-:W2:Y:S01]  /*13f50*/  @P4 MUFU.LG2 R8, R6 ;  /* 0x0000000600084308 */ /* 0x000ea20000000c00 */
[----:B------:R3:W-:Y:S01]  /*13f60*/  STS [R11+0x2000], R96 ;  /* 0x002000600b007388 */ /* 0x0007e20000000800 */
[----:B------:R-:W-:-:S02]  /*13f70*/  F2FP.BF16.PACK_AB R9, R9, R112 ;  /* 0x000000700909723e */ /* 0x000fc400000010ff */
[----:B------:R-:W-:Y:S01]  /*13f80*/  F2FP.BF16.PACK_AB R10, R115, R10 ;  /* 0x0000000a730a723e */ /* 0x000fe200000010ff */
[----:B------:R3:W-:Y:S01]  /*13f90*/  STS [R11+0x2400], R98 ;  /* 0x002400620b007388 */ /* 0x0007e20000000800 */
[----:B------:R-:W-:Y:S02]  /*13fa0*/  ISETP.NE.AND P0, PT, RZ, UR4, PT ;  /* 0x00000004ff007c0c */ /* 0x000fe4000bf05270 */
[----:B------:R-:W1:Y:S01]  /*13fb0*/  @P3 MUFU.LG2 R5, R5 ;  /* 0x0000000500053308 */ /* 0x000e620000000c00 */
[----:B------:R3:W-:Y:S01]  /*13fc0*/  STS [R13+0x2000], R100 ;  /* 0x002000640d007388 */ /* 0x0007e20000000800 */
[----:B------:R-:W-:-:S03]  /*13fd0*/  MOV R0, 0x7f800000 ;  /* 0x7f80000000007802 */ /* 0x000fc60000000f00 */
[----:B------:R3:W-:Y:S01]  /*13fe0*/  STS [R13+0x2400], R102 ;  /* 0x002400660d007388 */ /* 0x0007e20000000800 */
[----:B--2---:R-:W-:-:S03]  /*13ff0*/  @P4 FMUL.FTZ R8, R8, 0.69314718246459960938 ;  /* 0x3f31721808084820 */ /* 0x004fc60000410000 */
[----:B------:R3:W-:Y:S01]  /*14000*/  STS [R15+0x2000], R104 ;  /* 0x002000680f007388 */ /* 0x0007e20000000800 */
[----:B------:R-:W-:Y:S01]  /*14010*/  MOV R6, 0x7f800000 ;  /* 0x7f80000000067802 */ /* 0x000fe20000000f00 */
[----:B------:R-:W-:Y:S02]  /*14020*/  @P4 FFMA.FTZ R0, R133, c[0x0][0x238], R8 ;  /* 0x00008e0085004a23 */ /* 0x000fe40000010008 */
[----:B------:R3:W-:Y:S01]  /*14030*/  STS [R15+0x2400], R106 ;  /* 0x0024006a0f007388 */ /* 0x0007e20000000800 */
[----:B-1----:R-:W-:-:S03]  /*14040*/  @P3 FMUL.FTZ R7, R5, 0.69314718246459960938 ;  /* 0x3f31721805073820 */ /* 0x002fc60000410000 */
[----:B------:R3:W-:Y:S01]  /*14050*/  STS [R17+0x2000], R108 ;  /* 0x0020006c11007388 */ /* 0x0007e20000000800 */
[----:B------:R-:W-:-:S03]  /*14060*/  @P3 FFMA.FTZ R6, R132, c[0x0][0x238], R7 ;  /* 0x00008e0084063a23 */ /* 0x000fc60000010007 */
[----:B------:R3:W-:Y:S04]  /*14070*/  STS [R17+0x2400], R110 ;  /* 0x0024006e11007388 */ /* 0x0007e80000000800 */
[----:B------:R3:W-:Y:S04]  /*14080*/  STS [R19+0x2000], R120 ;  /* 0x0020007813007388 */ /* 0x0007e80000000800 */
[----:B------:R3:W-:Y:S04]  /*14090*/  STS [R19+0x2400], R122 ;  /* 0x0024007a13007388 */ /* 0x0007e80000000800 */
[----:B------:R3:W-:Y:S04]  /*140a0*/  STS [R21+0x2000], R116 ;  /* 0x0020007415007388 */ /* 0x0007e80000000800 */
[----:B------:R3:W-:Y:S04]  /*140b0*/  STS [R21+0x2400], R118 ;  /* 0x0024007615007388 */ /* 0x0007e80000000800 */
[----:B------:R3:W-:Y:S04]  /*140c0*/  STS [R23+0x2000], R9 ;  /* 0x0020000917007388 */ /* 0x0007e80000000800 */
[----:B------:R3:W-:Y:S01]  /*140d0*/  STS [R23+0x2400], R10 ;  /* 0x0024000a17007388 */ /* 0x0007e20000000800 */
[----:B------:R-:W-:Y:S05]  /*140e0*/  @!P0 BRA `(.L_x_2466) ;  /* 0x0000007000008947 */ /* 0x000fea0003800000 */
[----:B------:R-:W1:Y:S01]  /*140f0*/  S2R R5, SR_CTAID.Y ;  /* 0x0000000000057919 */ /* 0x000e620000002600 */
[----:B------:R-:W-:-:S03]  /*14100*/  ISETP.NE.AND P0, PT, R218, -0x1, PT ;  /* 0xffffffffda00780c */ /* 0x000fc60003f05270 */
[----:B------:R-:W2:Y:S01]  /*14110*/  S2R R40, SR_CTAID.Z ;  /* 0x0000000000287919 */ /* 0x000ea20000002700 */
[----:B-1----:R-:W-:-:S05]  /*14120*/  IMAD R7, R5, c[0x0][0x214], RZ ;  /* 0x0000850005077a24 */ /* 0x002fca00078e02ff */
[----:B------:R-:W-:-:S05]  /*14130*/  SEL R7, R7, R218, !P0 ;  /* 0x000000da07077207 */ /* 0x000fca0004000000 */
[----:B--2---:R-:W-:Y:S01]  /*14140*/  IMAD R7, R40, c[0x0][0x234], R7 ;  /* 0x00008d0028077a24 */ /* 0x004fe200078e0207 */
[----:B------:R-:W-:Y:S05]  /*14150*/  BRA `(.L_x_2467) ;  /* 0x0000004000007947 */ /* 0x000fea0003800000 */
.L_x_2466:
[----:B------:R-:W1:Y:S04]  /*14160*/  S2R R40, SR_CTAID.Z ;  /* 0x0000000000287919 */ /* 0x000e680000002700 */
[----:B------:R-:W1:Y:S02]  /*14170*/  S2R R5, SR_CTAID.Y ;  /* 0x0000000000057919 */ /* 0x000e640000002600 */
[----:B-1----:R-:W-:-:S04]  /*14180*/  IMAD R7, R5, c[0x0][0x1c0], R40 ;  /* 0x0000700005077a24 */ /* 0x002fc800078e0228 */
[----:B------:R-:W-:Y:S02]  /*14190*/  IMAD R7, R7, c[0x0][0x214], RZ ;  /* 0x0000850007077a24 */ /* 0x000fe400078e02ff */
.L_x_2467:
[----:B------:R-:W-:Y:S01]  /*141a0*/  BAR.SYNC.DEFER_BLOCKING 0x0 ;  /* 0x0000000000007b1d */ /* 0x000fe20000010000 */
[----:B------:R-:W-:Y:S01]  /*141b0*/  LOP3.LUT R41, R2, 0xffffffe0, RZ, 0xc0, !PT ;  /* 0xffffffe002297812 */ /* 0x000fe200078ec0ff */
[C---:B------:R-:W-:Y:S01]  /*141c0*/  IMAD.WIDE.U32 R42, R218.reuse, c[0x0][0x1e8], RZ ;  /* 0x00007a00da2a7a25 */ /* 0x040fe200078e00ff */
[----:B------:R-:W-:Y:S02]  /*141d0*/  SHF.R.S32.HI R2, RZ, 0x1f, R5 ;  /* 0x0000001fff027819 */ /* 0x000fe40000011405 */
[----:B------:R-:W-:Y:S01]  /*141e0*/  IADD3 R41, -R41, R4, RZ ;  /* 0x0000000429297210 */ /* 0x000fe20007ffe1ff */
[----:B------:R-:W-:Y:S01]  /*141f0*/  IMAD.WIDE.U32 R44, R5, c[0x0][0x1e0], RZ ;  /* 0x00007800052c7a25 */ /* 0x000fe200078e00ff */
[----:B------:R-:W-:Y:S01]  /*14200*/  ISETP.NE.AND P0, PT, R218, -0x1, PT ;  /* 0xffffffffda00780c */ /* 0x000fe20003f05270 */
[----:B------:R-:W-:Y:S01]  /*14210*/  BSSY B0, `(.L_x_2468) ;  /* 0x000001d000007945 */ /* 0x000fe20003800000 */
[----:B------:R-:W-:Y:S01]  /*14220*/  LOP3.LUT P1, RZ, R41, 0x3, RZ, 0xc0, !PT ;  /* 0x0000000329ff7812 */ /* 0x000fe2000782c0ff */
[----:B------:R-:W-:Y:S01]  /*14230*/  IMAD R2, R2, c[0x0][0x1e0], RZ ;  /* 0x0000780002027a24 */ /* 0x000fe200078e02ff */
[----:B------:R-:W-:Y:S01]  /*14240*/  LEA R213, R212, R213, 0x4 ;  /* 0x000000d5d4d57211 */ /* 0x000fe200078e20ff */
[----:B------:R-:W-:-:S02]  /*14250*/  IMAD R218, R218, c[0x0][0x1ec], R43 ;  /* 0x00007b00dada7a24 */ /* 0x000fc400078e022b */
[----:B------:R-:W-:Y:S01]  /*14260*/  IMAD R2, R5, c[0x0][0x1e4], R2 ;  /* 0x0000790005027a24 */ /* 0x000fe200078e0202 */
[----:B------:R-:W-:-:S05]  /*14270*/  SEL R5, R44, R42, !P0 ;  /* 0x0000002a2c057207 */ /* 0x000fca0004000000 */
[----:B------:R-:W-:Y:S01]  /*14280*/  @!P0 IADD3 R218, R45, R2, RZ ;  /* 0x000000022dda8210 */ /* 0x000fe20007ffe0ff */
[----:B------:R1:W2:Y:S04]  /*14290*/  LDS.128 R32, [R216] ;  /* 0x00000000d8207984 */ /* 0x0002a80000000c00 */
[----:B------:R1:W4:Y:S04]  /*142a0*/  LDS.128 R28, [R216+0x800] ;  /* 0x00080000d81c7984 */ /* 0x0003280000000c00 */
[----:B------:R1:W3:Y:S04]  /*142b0*/  LDS.128 R24, [R216+0x1000] ;  /* 0x00100000d8187984 */ /* 0x0002e80000000c00 */
[----:B---3--:R1:W3:Y:S04]  /*142c0*/  LDS.128 R20, [R216+0x1800] ;  /* 0x00180000d8147984 */ /* 0x0082e80000000c00 */
[----:B------:R1:W1:Y:S04]  /*142d0*/  LDS.128 R16, [R216+0x2000] ;  /* 0x00200000d8107984 */ /* 0x0002680000000c00 */
[----:B------:R1:W1:Y:S04]  /*142e0*/  LDS.128 R12, [R216+0x2800] ;  /* 0x00280000d80c7984 */ /* 0x0002680000000c00 */
[----:B------:R1:W1:Y:S04]  /*142f0*/  LDS.128 R8, [R216+0x3000] ;  /* 0x00300000d8087984 */ /* 0x0002680000000c00 */
[----:B------:R1:W1:Y:S01]  /*14300*/  LDS.128 R36, [R216+0x3800] ;  /* 0x00380000d8247984 */ /* 0x0002620000000c00 */
[----:B------:R-:W-:Y:S05]  /*14310*/  @P1 BRA `(.L_x_2469) ;  /* 0x000000c000001947 */ /* 0x000fea0003800000 */
[----:B------:R-:W5:Y:S01]  /*14320*/  S2R R2, SR_CTAID.X ;  /* 0x0000000000027919 */ /* 0x000f620000002500 */
[C---:B------:R-:W-:Y:S01]  /*14330*/  ISETP.GE.AND P2, PT, R213.reuse, R208, PT ;  /* 0x000000d0d500720c */ /* 0x040fe20003f46270 */
[----:B-----5:R-:W-:Y:S01]  /*14340*/  IMAD R2, R2, 0x40, R7 ;  /* 0x0000004002027824 */ /* 0x020fe200078e0207 */
[----:B------:R-:W-:-:S04]  /*14350*/  IADD3 R7, R213, 0x8, RZ ;  /* 0x00000008d5077810 */ /* 0x000fc80007ffe0ff */
[----:B------:R-:W-:Y:S02]  /*14360*/  SHF.R.S32.HI R42, RZ, 0x1f, R2 ;  /* 0x0000001fff2a7819 */ /* 0x000fe40000011402 */
[----:B------:R-:W-:Y:S02]  /*14370*/  IADD3 R2, P0, R213, R2, RZ ;  /* 0x00000002d5027210 */ /* 0x000fe40007f1e0ff */
[----:B------:R-:W-:Y:S02]  /*14380*/  ISETP.GE.AND P1, PT, R7, R208, PT ;  /* 0x000000d00700720c */ /* 0x000fe40003f26270 */
[----:B------:R-:W-:Y:S02]  /*14390*/  LEA.HI.X.SX32 R213, R213, R42, 0x1, P0 ;  /* 0x0000002ad5d57211 */ /* 0x000fe400000f0eff */
[----:B------:R-:W-:-:S04]  /*143a0*/  LEA R42, P0, R2, c[0x0][0x200], 0x2 ;  /* 0x00008000022a7a11 */ /* 0x000fc800078010ff */
[----:B------:R-:W-:-:S05]  /*143b0*/  LEA.HI.X R43, R2, c[0x0][0x204], R213, 0x2, P0 ;  /* 0x00008100022b7a11 */ /* 0x000fca00000f14d5 */
[----:B------:R4:W-:Y:S04]  /*143c0*/  @!P2 STG.E [R42.64], R0 ;  /* 0x000000002a00a986 */ /* 0x0009e8000c10190c */
[----:B------:R4:W-:Y:S02]  /*143d0*/  @!P1 STG.E [R42.64+0x20], R6 ;  /* 0x000020062a009986 */ /* 0x0009e4000c10190c */
.L_x_2469:
[----:B------:R-:W-:Y:S05]  /*143e0*/  BSYNC B0 ;  /* 0x0000000000007941 */ /* 0x000fea0003800000 */
.L_x_2468:
[----:B------:R-:W5:Y:S01]  /*143f0*/  S2R R2, SR_CTAID.X ;  /* 0x0000000000027919 */ /* 0x000f620000002500 */
[----:B------:R-:W-:Y:S01]  /*14400*/  LEA.HI R3, R3, R4, RZ, 0x3 ;  /* 0x0000000403037211 */ /* 0x000fe200078f18ff */
[----:B------:R-:W-:Y:S01]  /*14410*/  BSSY B0, `(.L_x_2470) ;  /* 0x000001c000007945 */ /* 0x000fe20003800000 */
[----:B----4-:R-:W-:Y:S02]  /*14420*/  SHF.R.S32.HI R0, RZ, 0x1f, R40 ;  /* 0x0000001fff007819 */ /* 0x010fe40000011428 */
[----:B------:R-:W-:Y:S01]  /*14430*/  SHF.R.S32.HI R3, RZ, 0x3, R3 ;  /* 0x00000003ff037819 */ /* 0x000fe20000011403 */
[----:B-----5:R-:W-:-:S04]  /*14440*/  IMAD.SHL.U32 R2, R2, 0x40, RZ ;  /* 0x0000004002027824 */ /* 0x020fc800078e00ff */
[----:B------:R-:W-:Y:S01]  /*14450*/  IMAD.WIDE.U32 R42, R2, c[0x0][0x1e8], R220 ;  /* 0x00007a00022a7a25 */ /* 0x000fe200078e00dc */
[----:B------:R-:W-:-:S04]  /*14460*/  SHF.R.S32.HI R7, RZ, 0x1f, R2 ;  /* 0x0000001fff077819 */ /* 0x000fc80000011402 */
[----:B------:R-:W-:Y:S01]  /*14470*/  IADD3 R6, P0, R5, R42, RZ ;  /* 0x0000002a05067210 */ /* 0x000fe20007f1e0ff */
[----:B------:R-:W-:Y:S02]  /*14480*/  IMAD R7, R7, c[0x0][0x1e8], RZ ;  /* 0x00007a0007077a24 */ /* 0x000fe400078e02ff */
[----:B------:R-:W-:Y:S02]  /*14490*/  IMAD R5, R0, c[0x0][0x1f0], RZ ;  /* 0x00007c0000057a24 */ /* 0x000fe400078e02ff */
[C---:B------:R-:W-:Y:S01]  /*144a0*/  IMAD R7, R2.reuse, c[0x0][0x1ec], R7 ;  /* 0x00007b0002077a24 */ /* 0x040fe200078e0207 */
[----:B------:R-:W-:Y:S01]  /*144b0*/  IADD3 R2, -R2, R217, RZ ;  /* 0x000000d902027210 */ /* 0x000fe20007ffe1ff */
[----:B------:R-:W-:-:S03]  /*144c0*/  IMAD R5, R40, c[0x0][0x1f4], R5 ;  /* 0x00007d0028057a24 */ /* 0x000fc600078e0205 */
[----:B------:R-:W-:Y:S02]  /*144d0*/  IADD3.X R7, R218, R43, R7, P0, !PT ;  /* 0x0000002bda077210 */ /* 0x000fe400007fe407 */
[----:B------:R-:W-:-:S03]  /*144e0*/  ISETP.GE.AND P0, PT, R3, R2, PT ;  /* 0x000000020300720c */ /* 0x000fc60003f06270 */
[----:B------:R-:W-:-:S04]  /*144f0*/  IMAD.WIDE.U32 R6, R40, c[0x0][0x1f0], R6 ;  /* 0x00007c0028067a25 */ /* 0x000fc800078e0006 */
        /* <DEDUP_REMOVED lines=13> */
.L_x_2471:
[----:B------:R-:W-:Y:S05]  /*145d0*/  BSYNC B0 ;  /* 0x0000000000007941 */ /* 0x000fea0003800000 */
.L_x_2470:
[----:B------:R-:W-:Y:S01]  /*145e0*/  IADD3 R5, R3, 0x10, RZ ;  /* 0x0000001003057810 */ /* 0x000fe20007ffe0ff */
[----:B------:R-:W-:Y:S03]  /*145f0*/  BSSY B0, `(.L_x_2472) ;  /* 0x0000011000007945 */ /* 0x000fe60003800000 */
[----:B------:R-:W-:-:S13]  /*14600*/  ISETP.GE.AND P0, PT, R5, R208, PT ;  /* 0x000000d00500720c */ /* 0x000fda0003f06270 */
[----:B------:R-:W-:Y:S05]  /*14610*/  @P0 BRA `(.L_x_2473) ;  /* 0x000000e000000947 */ /* 0x000fea0003800000 */
[----:B------:R-:W-:Y:S01]  /*14620*/  IADD3 R5, P0, R3, 0x10, RZ ;  /* 0x0000001003057810 */ /* 0x000fe20007f1e0ff */
[----:B-12---:R-:W-:Y:S01]  /*14630*/  IMAD.MOV.U32 R16, RZ, RZ, R6 ;  /* 0x000000ffff107224 */ /* 0x006fe200078e0006 */
        /* <DEDUP_REMOVED lines=12> */
.L_x_2473:
[----:B------:R-:W-:Y:S05]  /*14700*/  BSYNC B0 ;  /* 0x0000000000007941 */ /* 0x000fea0003800000 */
.L_x_2472:
        /* <DEDUP_REMOVED lines=18> */
.L_x_2475:
[----:B------:R-:W-:Y:S05]  /*14830*/  BSYNC B0 ;  /* 0x0000000000007941 */ /* 0x000fea0003800000 */
.L_x_2474:
[----:B-1----:R-:W-:-:S04]  /*14840*/  IADD3 R5, R3, 0x30, RZ ;  /* 0x0000003003057810 */ /* 0x002fc80007ffe0ff */
[----:B------:R-:W-:-:S13]  /*14850*/  ISETP.GE.AND P0, PT, R5, R208, PT ;  /* 0x000000d00500720c */ /* 0x000fda0003f06270 */
[----:B------:R-:W-:Y:S05]  /*14860*/  @P0 EXIT ;  /* 0x000000000000094d */ /* 0x000fea0003800000 */
[----:B------:R-:W-:Y:S01]  /*14870*/  IADD3 R3, P0, R3, 0x30, RZ ;  /* 0x0000003003037810 */ /* 0x000fe20007f1e0ff */
[----:B------:R-:W-:Y:S01]  /*14880*/  IMAD.MOV.U32 R4, RZ, RZ, R6 ;  /* 0x000000ffff047224 */ /* 0x000fe200078e0006 */
        /* <DEDUP_REMOVED lines=9> */
[----:B---3--:R1:W-:Y:S01]  /*14920*/  @!P0 STG.E.128 [R2.64], R20 ;  /* 0x0000001402008986 */ /* 0x0083e2000c101d0c */
[----:B------:R-:W-:-:S13]  /*14930*/  ISETP.GE.AND P0, PT, R209, c[0x0][0x220], PT ;  /* 0x00008800d1007a0c */ /* 0x000fda0003f06270 */
[----:B------:R-:W-:Y:S05]  /*14940*/  @P0 EXIT ;  /* 0x000000000000094d */ /* 0x000fea0003800000 */
[----:B------:R-:W-:Y:S01]  /*14950*/  STG.E.128 [R2.64+0x80], R36 ;  /* 0x0000802402007986 */ /* 0x000fe2000c101d0c */
[----:B------:R-:W-:Y:S05]  /*14960*/  EXIT ;  /* 0x000000000000794d */ /* 0x000fea0003800000 */
.L_x_2476:
        /* <DEDUP_REMOVED lines=9> */
.L_x_8342:


//--------------------- .text._ZN5flash24flash_fwd_splitkv_kernelI23Flash_fwd_kernel_traitsILi128ELi64ELi128ELi4ELb0ELb0EN7cutlass10bfloat16_tE19Flash_kernel_traitsILi128ELi64ELi128ELi4ES3_EELb1ELb0ELb1ELb0ELb0ELb1ELb0ELb0EEEvNS_16Flash_fwd_paramsE --------------------------
	.section	.text._ZN5flash24flash_fwd_splitkv_kernelI23Flash_fwd_kernel_traitsILi128ELi64ELi128ELi4ELb0ELb0EN7cutlass10bfloat16_tE19Flash_kernel_traitsILi128ELi64ELi128ELi4ES3_EELb1ELb0ELb1ELb0ELb0ELb1ELb0ELb0EEEvNS_16Flash_fwd_paramsE,"ax",@progbits
	.sectioninfo	@"SHI_REGISTERS=255"
	.align	128
        .global         _ZN5flash24flash_fwd_splitkv_kernelI23Flash_fwd_kernel_traitsILi128ELi64ELi128ELi4ELb0ELb0EN7cutlass10bfloat16_tE19Flash_kernel_traitsILi128ELi64ELi128ELi4ES3_EELb1ELb0ELb1ELb0ELb0ELb1ELb0ELb0EEEvNS_16Flash_fwd_paramsE
        .type           _ZN5flash24flash_fwd_splitkv_kernelI23Flash_fwd_kernel_traitsILi128ELi64ELi128ELi4ELb0ELb0EN7cutlass10bfloat16_tE19Flash_kernel_traitsILi128ELi64ELi128ELi4ES3_EELb1ELb0ELb1ELb0ELb0ELb1ELb0ELb0EEEvNS_16Flash_fwd_paramsE,@function
        .size           _ZN5flash24flash_fwd_splitkv_kernelI23Flash_fwd_kernel_traitsILi128ELi64ELi128ELi4ELb0ELb0EN7cutlass10bfloat16_tE19Flash_kernel_traitsILi128ELi64ELi128ELi4ES3_EELb1ELb0ELb1ELb0ELb0ELb1ELb0ELb0EEEvNS_16Flash_fwd_paramsE,(.L_x_8343 - _ZN5flash24flash_fwd_splitkv_kernelI23Flash_fwd_kernel_traitsILi128ELi64ELi128ELi4ELb0ELb0EN7cutlass10bfloat16_tE19Flash_kernel_traitsILi128ELi64ELi128ELi4ES3_EELb1ELb0ELb1ELb0ELb0ELb1ELb0ELb0EEEvNS_16Flash_fwd_paramsE)
        .other          _ZN5flash24flash_fwd_splitkv_kernelI23Flash_fwd_kernel_traitsILi128ELi64ELi128ELi4ELb0ELb0EN7cutlass10bfloat16_tE19Flash_kernel_traitsILi128ELi64ELi128ELi4ES3_EELb1ELb0ELb1ELb0ELb0ELb1ELb0ELb0EEEvNS_16Flash_fwd_paramsE,@"STO_CUDA_ENTRY STV_DEFAULT"
_ZN5flash24flash_fwd_splitkv_kernelI23Flash_fwd_kernel_traitsILi128ELi64ELi128ELi4ELb0ELb0EN7cutlass10bfloat16_tE19Flash_kernel_traitsILi128ELi64ELi128ELi4ES3_EELb1ELb0ELb1ELb0ELb0ELb1ELb0ELb0EEEvNS_16Flash_fwd_paramsE:
.text._ZN5flash24flash_fwd_splitkv_kernelI23Flash_fwd_kernel_traitsILi128ELi64ELi128ELi4ELb0ELb0EN7cutlass10bfloat16_tE19Flash_kernel_traitsILi128ELi64ELi128ELi4ES3_EELb1ELb0ELb1ELb0ELb0ELb1ELb0ELb0EEEvNS_16Flash_fwd_paramsE:
        /* <DEDUP_REMOVED lines=33> */
.L_x_2477:
[----:B-1-34-:R-:W-:Y:S02]  /*0210*/  MOV R0, c[0x0][0x218] ;  /* 0x0000860000007a02 */ /* 0x01afe40000000f00 */
.L_x_2478:
        /* <DEDUP_REMOVED lines=13> */
[----:B------:R-:W-:Y:S02]  /*02f0*/  IADD3 R0, -R218, 0xbf, R13 ;  /* 0x000000bfda007810 */ /* 0x000fe40007ffe10d */
        /* <DEDUP_REMOVED lines=8> */
[----:B------:R-:W-:Y:S01]  /*0380*/  LEA.HI R0, R0, R3, RZ, 0x7 ;  /* 0x0000000300007211 */ /* 0x000fe200078f38ff */
[----:B------:R-:W1:Y:S01]  /*0390*/  S2R R11, SR_TID.X ;  /* 0x00000000000b7919 */ /* 0x000e620000002100 */
        /* <DEDUP_REMOVED lines=11> */
[----:B------:R-:W-:Y:S02]  /*0450*/  IADD3 R218, -R13, R218, RZ ;  /* 0x000000da0dda7210 */ /* 0x000fe40007ffe1ff */
[----:B------:R-:W-:Y:S02]  /*0460*/  LOP3.LUT R0, R5, 0xfffffff8, RZ, 0xc0, !PT ;  /* 0xfffffff805007812 */ /* 0x000fe400078ec0ff */
[----:B------:R-:W-:-:S03]  /*0470*/  SHF.R.S32.HI R5, RZ, 0x3, R5 ;  /* 0x00000003ff057819 */ /* 0x000fc60000011405 */
[----:B------:R-:W-:Y:S01]  /*0480*/  IMAD.IADD R11, R11, 0x1, -R0 ;  /* 0x000000010b0b7824 */ /* 0x000fe200078e0a00 */
[----:B------:R-:W-:Y:S01]  /*0490*/  SHF.R.S32.HI R0, RZ, 0x1f, R13 ;  /* 0x0000001fff007819 */ /* 0x000fe2000001140d */
[----:B------:R-:W-:Y:S01]  /*04a0*/  @P0 IMAD.WIDE.U32 R8, R219, c[0x0][0x1e8], RZ ;  /* 0x00007a00db080a25 */ /* 0x000fe200078e00ff */
[----:B------:R-:W-:Y:S02]  /*04b0*/  @!P0 SHF.R.S32.HI R7, RZ, 0x1f, R24 ;  /* 0x0000001fff078819 */ /* 0x000fe40000011418 */
        /* <DEDUP_REMOVED lines=8> */
[----:B------:R-:W-:Y:S02]  /*0540*/  IMAD R0, R0, c[0x0][0x1e8], RZ ;  /* 0x00007a0000007a24 */ /* 0x000fe400078e02ff */
        /* <DEDUP_REMOVED lines=27> */
.L_x_2481:
[----:B------:R-:W-:Y:S05]  /*0700*/  BSYNC B0 ;  /* 0x0000000000007941 */ /* 0x000fea0003800000 */
.L_x_2480:
[----:B------:R-:W-:Y:S01]  /*0710*/  IADD3 R13, R5, 0x10, RZ ;  /* 0x00000010050d7810 */ /* 0x000fe20007ffe0ff */
        /* <DEDUP_REMOVED lines=17> */
.L_x_2483:
[----:B------:R-:W-:Y:S05]  /*0830*/  BSYNC B0 ;  /* 0x0000000000007941 */ /* 0x000fea0003800000 */
.L_x_2482:
        /* <DEDUP_REMOVED lines=18> */
.L_x_2485:
[----:B------:R-:W-:Y:S05]  /*0960*/  BSYNC B0 ;  /* 0x0000000000007941 */ /* 0x000fea0003800000 */
.L_x_2484:
        /* <DEDUP_REMOVED lines=17> */
.L_x_2487:
[----:B------:R-:W-:Y:S05]  /*0a80*/  BSYNC B0 ;  /* 0x0000000000007941 */ /* 0x000fea0003800000 */
.L_x_2486:
        /* <DEDUP_REMOVED lines=19> */
.L_x_2479:
        /* <DEDUP_REMOVED lines=40> */
[----:B------:R-:W-:-:S13]  /*0e40*/  ISETP.GE.U32.AND P3, PT, R3, R136, PT ;  /* 0x000000880300720c */ /* 0x000fda0003f66070 */
[----:B------:R-:W-:-:S04]  /*0e50*/  @P3 IADD3 R2, R2, 0x1, RZ ;  /* 0x0000000102023810 */ /* 0x000fc80007ffe0ff */
[----:B------:R-:W-:-:S05]  /*0e60*/  MOV R3, R2 ;  /* 0x0000000200037202 */ /* 0x000fca0000000f00 */
[----:B------:R-:W-:Y:S01]  /*0e70*/  @!P1 IMAD.MOV R3, RZ, RZ, -R3 ;  /* 0x000000ffff039224 */ /* 0x000fe200078e0a03 */
[----:B------:R-:W-:-:S05]  /*0e80*/  @!P2 LOP3.LUT R3, RZ, c[0x0][0x2d0], RZ, 0x33, !PT ;  /* 0x0000b400ff03aa12 */ /* 0x000fca00078e33ff */
[----:B------:R-:W-:-:S05]  /*0e90*/  IMAD.WIDE R16, R3, 0x4, R226 ;  /* 0x0000000403107825 */ /* 0x000fca00078e02e2 */
        /* <DEDUP_REMOVED lines=26> */
[----:B------:R-:W-:Y:S02]  /*1040*/  @!P1 IMAD.MOV R20, RZ, RZ, -R20 ;  /* 0x000000ffff149224 */ /* 0x000fe400078e0a14 */
[----:B------:R-:W-:-:S08]  /*1050*/  IMAD R2, R25, c[0x0][0x19c], R2 ;  /* 0x0000670019027a24 */ /* 0x000fd000078e0202 */
[----:B------:R-:W-:Y:S02]  /*1060*/  @!P2 LOP3.LUT R20, RZ, c[0x0][0x1c8], RZ, 0x33, !PT ;  /* 0x00007200ff14aa12 */ /* 0x000fe400078e33ff */
[----:B--2---:R-:W-:Y:S01]  /*1070*/  SHF.R.S32.HI R21, RZ, 0x1f, R0 ;  /* 0x0000001fff157819 */ /* 0x004fe20000011400 */
[----:B------:R-:W-:-:S04]  /*1080*/  IMAD.WIDE.U32 R14, R0, c[0x0][0x180], RZ ;  /* 0x00006000000e7a25 */ /* 0x000fc800078e00ff */
[C---:B------:R-:W-:Y:S02]  /*1090*/  IMAD R3, R21.reuse, c[0x0][0x180], RZ ;  /* 0x0000600015037a24 */ /* 0x040fe400078e02ff */
[----:B------:R-:W-:Y:S02]  /*10a0*/  IMAD R21, R21, c[0x0][0x188], RZ ;  /* 0x0000620015157a24 */ /* 0x000fe400078e02ff */
[C---:B------:R-:W-:Y:S02]  /*10b0*/  IMAD R3, R0.reuse, c[0x0][0x184], R3 ;  /* 0x0000610000037a24 */ /* 0x040fe400078e0203 */
[C---:B------:R-:W-:Y:S02]  /*10c0*/  IMAD R21, R0.reuse, c[0x0][0x18c], R21 ;  /* 0x0000630000157a24 */ /* 0x040fe400078e0215 */
[----:B------:R-:W-:Y:S01]  /*10d0*/  IMAD.WIDE.U32 R30, R0, c[0x0][0x188], RZ ;  /* 0x00006200001e7a25 */ /* 0x000fe200078e00ff */
[----:B------:R-:W-:-:S04]  /*10e0*/  IADD3 R15, R15, R3, RZ ;  /* 0x000000030f0f7210 */ /* 0x000fc80007ffe0ff */
[----:B------:R-:W-:Y:S01]  /*10f0*/  IADD3 R21, R31, R21, RZ ;  /* 0x000000151f157210 */ /* 0x000fe20007ffe0ff */
[----:B------:R-:W-:Y:S01]  /*1100*/  IMAD.WIDE.U32 R16, R25, c[0x0][0x198], R14 ;  /* 0x0000660019107a25 */ /* 0x000fe200078e000e */
[----:B------:R-:W-:-:S03]  /*1110*/  SHF.R.S32.HI R15, RZ, 0x1f, R20 ;  /* 0x0000001fff0f7819 */ /* 0x000fc60000011414 */
[----:B------:R-:W-:Y:S02]  /*1120*/  IMAD.IADD R17, R17, 0x1, R2 ;  /* 0x0000000111117824 */ /* 0x000fe400078e0202 */
[----:B------:R-:W-:Y:S02]  /*1130*/  IMAD R3, R15, c[0x0][0x1b0], RZ ;  /* 0x00006c000f037a24 */ /* 0x000fe400078e02ff */
[----:B------:R-:W-:-:S04]  /*1140*/  IMAD.WIDE.U32 R22, R20, c[0x0][0x1b0], R16 ;  /* 0x00006c0014167a25 */ /* 0x000fc800078e0010 */
[----:B------:R-:W-:-:S04]  /*1150*/  IMAD R3, R20, c[0x0][0x1b4], R3 ;  /* 0x00006d0014037a24 */ /* 0x000fc800078e0203 */
[----:B------:R-:W-:Y:S01]  /*1160*/  IMAD.IADD R23, R23, 0x1, R3 ;  /* 0x0000000117177824 */ /* 0x000fe200078e0203 */
[----:B------:R-:W-:Y:S05]  /*1170*/  BRA `(.L_x_2489) ;  /* 0x0000044000007947 */ /* 0x000fea0003800000 */
.L_x_2488:
        /* <DEDUP_REMOVED lines=17> */
.L_x_2490:
[----:B------:R-:W-:Y:S01]  /*1290*/  IABS R8, c[0x0][0x1c8] ;  /* 0x0000720000087a13 */ /* 0x000fe20000000000 */
[----:B------:R-:W-:Y:S01]  /*12a0*/  IMAD.MOV.U32 R17, RZ, RZ, R3 ;  /* 0x000000ffff117224 */ /* 0x000fe200078e0003 */
[----:B------:R-:W-:Y:S02]  /*12b0*/  LEA R25, R135, 0xffffff80, 0x7 ;  /* 0xffffff8087197811 */ /* 0x000fe400078e38ff */
[----:B------:R-:W1:Y:S01]  /*12c0*/  I2F.RP R10, R8 ;  /* 0x00000008000a7306 */ /* 0x000e620000209400 */
[----:B------:R-:W-:Y:S02]  /*12d0*/  MOV R16, R6 ;  /* 0x0000000600107202 */ /* 0x000fe40000000f00 */
[----:B------:R-:W-:-:S03]  /*12e0*/  @P4 IADD3 R21, R2, R21, RZ ;  /* 0x0000001502154210 */ /* 0x000fc60007ffe0ff */
[----:B------:R-:W-:-:S04]  /*12f0*/  IMAD.WIDE.U32 R16, R25, c[0x0][0x198], R16 ;  /* 0x0000660019107a25 */ /* 0x000fc800078e0010 */
[----:B------:R-:W-:-:S04]  /*1300*/  @P4 IMAD.WIDE.U32 R30, R21, c[0x0][0x1a0], RZ ;  /* 0x00006800151e4a25 */ /* 0x000fc800078e00ff */
[----:B------:R-:W-:Y:S01]  /*1310*/  @P4 IMAD R21, R21, c[0x0][0x1a4], R31 ;  /* 0x0000690015154a24 */ /* 0x000fe200078e021f */
        /* <DEDUP_REMOVED lines=42> */
.L_x_2489:
[----:B------:R-:W-:Y:S01]  /*15c0*/  ISETP.NE.AND P1, PT, R219, -0x1, PT ;  /* 0xffffffffdb00780c */ /* 0x000fe20003f25270 */
[----:B------:R-:W-:Y:S01]  /*15d0*/  IMAD R15, R15, c[0x0][0x1b8], RZ ;  /* 0x00006e000f0f7a24 */ /* 0x000fe200078e02ff */
[----:B------:R-:W-:Y:S01]  /*15e0*/  SHF.R.S32.HI R26, RZ, 0x1f, R11 ;  /* 0x0000001fff1a7819 */ /* 0x000fe2000001140b */
[----:B------:R-:W-:Y:S01]  /*15f0*/  IMAD.IADD R209, R218, 0x1, -R13 ;  /* 0x00000001dad17824 */ /* 0x000fe200078e0a0d */
[----:B------:R-:W-:Y:S01]  /*1600*/  SHF.R.S32.HI R29, RZ, 0x1f, R28 ;  /* 0x0000001fff1d7819 */ /* 0x000fe2000001141c */
[----:B------:R-:W-:Y:S01]  /*1610*/  BSSY B0, `(.L_x_2491) ;  /* 0x000005b000007945 */ /* 0x000fe20003800000 */
[CC--:B------:R-:W-:Y:S02]  /*1620*/  LEA.HI R224, R26.reuse, R11.reuse, RZ, 0x3 ;  /* 0x0000000b1ae07211 */ /* 0x0c0fe400078f18ff */
[----:B------:R-:W-:Y:S02]  /*1630*/  LEA.HI R8, R26, R11, RZ, 0x6 ;  /* 0x0000000b1a087211 */ /* 0x000fe400078f30ff */
[----:B-----5:R-:W-:-:S02]  /*1640*/  LOP3.LUT R0, R224, 0xfffffff8, RZ, 0xc0, !PT ;  /* 0xfffffff8e0007812 */ /* 0x020fc400078ec0ff */
[----:B------:R-:W-:Y:S01]  /*1650*/  SHF.R.S32.HI R224, RZ, 0x3, R224 ;  /* 0x00000003ffe07819 */ /* 0x000fe200000114e0 */
[----:B------:R-:W-:Y:S01]  /*1660*/  @P1 IMAD.WIDE.U32 R2, R219, c[0x0][0x190], RZ ;  /* 0x00006400db021a25 */ /* 0x000fe200078e00ff */
[----:B------:R-:W-:Y:S02]  /*1670*/  @!P1 SHF.R.S32.HI R17, RZ, 0x1f, R24 ;  /* 0x0000001fff119819 */ /* 0x000fe40000011418 */
[----:B------:R-:W-:Y:S01]  /*1680*/  SHF.R.S32.HI R225, RZ, 0x1f, R224 ;  /* 0x0000001fffe17819 */ /* 0x000fe200000114e0 */
[----:B------:R-:W-:Y:S01]  /*1690*/  @!P1 IMAD.WIDE.U32 R18, R24, c[0x0][0x178], RZ ;  /* 0x00005e0018129a25 */ /* 0x000fe200078e00ff */
[----:B------:R-:W-:-:S03]  /*16a0*/  SHF.L.U32 R8, R8, 0x3, RZ ;  /* 0x0000000308087819 */ /* 0x000fc600000006ff */
[----:B------:R-:W-:Y:S02]  /*16b0*/  @!P1 IMAD R17, R17, c[0x0][0x178], RZ ;  /* 0x00005e0011119a24 */ /* 0x000fe400078e02ff */
[----:B------:R-:W-:Y:S02]  /*16c0*/  @P1 IMAD R3, R219, c[0x0][0x194], R3 ;  /* 0x00006500db031a24 */ /* 0x000fe400078e0203 */
[----:B------:R-:W-:Y:S01]  /*16d0*/  @!P1 IMAD R4, R24, c[0x0][0x17c], R17 ;  /* 0x00005f0018049a24 */ /* 0x000fe200078e0211 */
[-C--:B------:R-:W-:Y:S01]  /*16e0*/  LEA.HI R17, R26, R11.reuse, RZ, 0x4 ;  /* 0x0000000b1a117211 */ /* 0x080fe200078f20ff */
[----:B------:R-:W-:Y:S01]  /*16f0*/  IMAD.SHL.U32 R217, R224, 0x40, RZ ;  /* 0x00000040e0d97824 */ /* 0x000fe200078e00ff */
[----:B------:R-:W-:Y:S01]  /*1700*/  LEA.HI R26, R26, R11, RZ, 0x5 ;  /* 0x0000000b1a1a7211 */ /* 0x000fe200078f28ff */
[----:B------:R-:W-:Y:S02]  /*1710*/  @!P1 IMAD.IADD R3, R19, 0x1, R4 ;  /* 0x0000000113039824 */ /* 0x000fe400078e0204 */
[----:B------:R-:W-:Y:S01]  /*1720*/  IMAD.IADD R19, R11, 0x1, -R0 ;  /* 0x000000010b137824 */ /* 0x000fe200078e0a00 */
[----:B------:R-:W-:Y:S01]  /*1730*/  LOP3.LUT R217, R217, 0x1c0, RZ, 0xc0, !PT ;  /* 0x000001c0d9d97812 */ /* 0x000fe200078ec0ff */
[----:B------:R-:W-:Y:S01]  /*1740*/  @!P1 IMAD.MOV.U32 R2, RZ, RZ, R18 ;  /* 0x000000ffff029224 */ /* 0x000fe200078e0012 */
[----:B------:R-:W-:Y:S01]  /*1750*/  LOP3.LUT R0, R17, 0xfffffff0, RZ, 0xc0, !PT ;  /* 0xfffffff011007812 */ /* 0x000fe200078ec0ff */
[----:B------:R-:W-:Y:S01]  /*1760*/  IMAD R185, R225, c[0x0][0x198], RZ ;  /* 0x00006600e1b97a24 */ /* 0x000fe200078e02ff */
[----:B------:R-:W-:Y:S01]  /*1770*/  SHF.L.U32 R220, R19, 0x3, RZ ;  /* 0x0000000313dc7819 */ /* 0x000fe200000006ff */
[----:B------:R-:W-:-:S03]  /*1780*/  IMAD.WIDE R32, R33, 0x40, R224 ;  /* 0x0000004021207825 */ /* 0x000fc600078e02e0 */
[--C-:B------:R-:W-:Y:S01]  /*1790*/  LOP3.LUT R4, R217, 0x38, R220.reuse, 0xf8, !PT ;  /* 0x00000038d9047812 */ /* 0x100fe200078ef8dc */
[----:B------:R-:W-:Y:S01]  /*17a0*/  IMAD R185, R224, c[0x0][0x19c], R185 ;  /* 0x00006700e0b97a24 */ /* 0x000fe200078e02b9 */
[----:B------:R-:W-:Y:S02]  /*17b0*/  SHF.R.U32.HI R217, RZ, 0x3, R217 ;  /* 0x00000003ffd97819 */ /* 0x000fe400000116d9 */
[----:B------:R-:W-:Y:S02]  /*17c0*/  IADD3 R30, P1, R220, R30, RZ ;  /* 0x0000001edc1e7210 */ /* 0x000fe40007f3e0ff */
[----:B------:R-:W-:Y:S01]  /*17d0*/  LOP3.LUT R217, R4, R217, RZ, 0x3c, !PT ;  /* 0x000000d904d97212 */ /* 0x000fe200078e3cff */
[----:B------:R-:W-:Y:S01]  /*17e0*/  IMAD R4, R20, c[0x0][0x1bc], R15 ;  /* 0x00006f0014047a24 */ /* 0x000fe200078e020f */
[----:B------:R-:W-:Y:S01]  /*17f0*/  SHF.R.S32.HI R221, RZ, 0x1f, R220 ;  /* 0x0000001fffdd7819 */ /* 0x000fe200000114dc */
[----:B------:R-:W-:Y:S01]  /*1800*/  IMAD.IADD R15, R11, 0x1, -R0 ;  /* 0x000000010b0f7824 */ /* 0x000fe200078e0a00 */
[----:B------:R-:W-:-:S02]  /*1810*/  IADD3 R22, P2, R220, R22, RZ ;  /* 0x00000016dc167210 */ /* 0x000fc40007f5e0ff */
[----:B------:R-:W-:Y:S01]  /*1820*/  LOP3.LUT R217, R217, 0xfffffe00, R8, 0xf8, !PT ;  /* 0xfffffe00d9d97812 */ /* 0x000fe200078ef808 */
[C---:B------:R-:W-:Y:S01]  /*1830*/  IMAD.X R31, R221.reuse, 0x1, R21, P1 ;  /* 0x00000001dd1f7824 */ /* 0x040fe200008e0615 */
[----:B------:R-:W-:Y:S01]  /*1840*/  SHF.R.S32.HI R0, RZ, 0x1f, R15 ;  /* 0x0000001fff007819 */ /* 0x000fe2000001140f */
[----:B------:R-:W-:Y:S01]  /*1850*/  IMAD.X R23, R221, 0x1, R23, P2 ;  /* 0x00000001dd177824 */ /* 0x000fe200010e0617 */
[----:B------:R-:W-:Y:S01]  /*1860*/  IADD3 R38, P1, R224, R25, RZ ;  /* 0x00000019e0267210 */ /* 0x000fe20007f3e0ff */
[----:B------:R-:W-:Y:S01]  /*1870*/  IMAD.WIDE.U32 R20, R20, c[0x0][0x1b8], R30 ;  /* 0x00006e0014147a25 */ /* 0x000fe200078e001e */
[----:B------:R-:W-:Y:S02]  /*1880*/  LEA.HI R0, R0, R15, RZ, 0x3 ;  /* 0x0000000f00007211 */ /* 0x000fe400078f18ff */
[----:B------:R-:W-:Y:S01]  /*1890*/  IADD3 R210, R220, 0x40, RZ ;  /* 0x00000040dcd27810 */ /* 0x000fe20007ffe0ff */
[----:B------:R-:W-:Y:S01]  /*18a0*/  IMAD.X R5, R225, 0x1, R5, P1 ;  /* 0x00000001e1057824 */ /* 0x000fe200008e0605 */
[----:B------:R-:W-:Y:S01]  /*18b0*/  LOP3.LUT R6, R0, 0xfffffff8, RZ, 0xc0, !PT ;  /* 0xfffffff800067812 */ /* 0x000fe200078ec0ff */
[----:B------:R-:W-:Y:S01]  /*18c0*/  IMAD.IADD R21, R21, 0x1, R4 ;  /* 0x0000000115157824 */ /* 0x000fe200078e0204 */
[----:B------:R-:W-:Y:S01]  /*18d0*/  IADD3 R30, P1, R220, R2, RZ ;  /* 0x00000002dc1e7210 */ /* 0x000fe20007f3e0ff */
[----:B------:R-:W-:Y:S01]  /*18e0*/  IMAD R5, R5, c[0x0][0x1a0], RZ ;  /* 0x0000680005057a24 */ /* 0x000fe200078e02ff */
[----:B------:R-:W-:Y:S01]  /*18f0*/  LOP3.LUT R2, R26, 0xffffffe0, RZ, 0xc0, !PT ;  /* 0xffffffe01a027812 */ /* 0x000fe200078ec0ff */
[----:B------:R-:W-:Y:S01]  /*1900*/  IMAD.IADD R4, R15, 0x1, -R6 ;  /* 0x000000010f047824 */ /* 0x000fe200078e0a06 */
[----:B------:R-:W-:Y:S01]  /*1910*/  IADD3.X R31, R221, R3, RZ, P1, !PT ;  /* 0x00000003dd1f7210 */ /* 0x000fe20000ffe4ff */
[----:B------:R-:W-:Y:S01]  /*1920*/  IMAD R15, R29, c[0x0][0x1a8], RZ ;  /* 0x00006a001d0f7a24 */ /* 0x000fe200078e02ff */
[----:B------:R-:W-:Y:S01]  /*1930*/  SHF.R.S32.HI R26, RZ, 0x5, R26 ;  /* 0x00000005ff1a7819 */ /* 0x000fe2000001141a */
[----:B------:R-:W-:Y:S01]  /*1940*/  IMAD.WIDE.U32 R22, R224, c[0x0][0x198], R22 ;  /* 0x00006600e0167a25 */ /* 0x000fe200078e0016 */
[----:B------:R-:W-:-:S02]  /*1950*/  R2P PR, R4, 0x6 ;  /* 0x0000000604007804 */ /* 0x000fc40000000000 */
[----:B------:R-:W-:Y:S01]  /*1960*/  ISETP.GE.AND P3, PT, R224, R209, PT ;  /* 0x000000d1e000720c */ /* 0x000fe20003f66270 */
[----:B------:R-:W-:Y:S01]  /*1970*/  IMAD R5, R38, c[0x0][0x1a4], R5 ;  /* 0x0000690026057a24 */ /* 0x000fe200078e0205 */
[----:B------:R-:W-:Y:S01]  /*1980*/  IADD3 R185, R23, R185, RZ ;  /* 0x000000b917b97210 */ /* 0x000fe20007ffe0ff */
[----:B------:R-:W-:Y:S02]  /*1990*/  IMAD.MOV.U32 R8, RZ, RZ, 0x10 ;  /* 0x00000010ff087424 */ /* 0x000fe400078e00ff */
[----:B------:R-:W-:Y:S02]  /*19a0*/  IMAD.MOV.U32 R6, RZ, RZ, 0x20 ;  /* 0x00000020ff067424 */ /* 0x000fe400078e00ff */
[----:B------:R-:W-:Y:S01]  /*19b0*/  IMAD R15, R28, c[0x0][0x1ac], R15 ;  /* 0x00006b001c0f7a24 */ /* 0x000fe200078e020f */
[----:B------:R-:W-:Y:S01]  /*19c0*/  SEL R3, R8, 0xfffffff0, !P1 ;  /* 0xfffffff008037807 */ /* 0x000fe20004800000 */
[----:B------:R-:W-:-:S04]  /*19d0*/  IMAD.WIDE.U32 R30, R28, c[0x0][0x1a8], R30 ;  /* 0x00006a001c1e7a25 */ /* 0x000fc800078e001e */
[----:B------:R-:W-:Y:S01]  /*19e0*/  IMAD.WIDE.U32 R38, R38, c[0x0][0x1a0], R20 ;  /* 0x0000680026267a25 */ /* 0x000fe200078e0014 */
[----:B------:R-:W-:-:S03]  /*19f0*/  IADD3 R15, R31, R15, RZ ;  /* 0x0000000f1f0f7210 */ /* 0x000fc60007ffe0ff */
[----:B------:R-:W-:Y:S01]  /*1a00*/  IMAD.IADD R21, R11, 0x1, -R2 ;  /* 0x000000010b157824 */ /* 0x000fe200078e0a02 */
[----:B------:R-:W-:Y:S01]  /*1a10*/  SEL R2, R6, 0xffffffe0, !P2 ;  /* 0xffffffe006027807 */ /* 0x000fe20005000000 */
[----:B------:R-:W-:Y:S02]  /*1a20*/  IMAD.MOV.U32 R184, RZ, RZ, R22 ;  /* 0x000000ffffb87224 */ /* 0x000fe400078e0016 */
        /* <DEDUP_REMOVED lines=25> */
.L_x_2492:
[----:B------:R-:W-:Y:S05]  /*1bc0*/  BSYNC B0 ;  /* 0x0000000000007941 */ /* 0x000fea0003800000 */
.L_x_2491:
        /* <DEDUP_REMOVED lines=29> */
.L_x_2494:
[----:B------:R-:W-:Y:S05]  /*1da0*/  BSYNC B0 ;  /* 0x0000000000007941 */ /* 0x000fea0003800000 */
.L_x_2493:
        /* <DEDUP_REMOVED lines=29> */
.L_x_2496:
[----:B------:R-:W-:Y:S05]  /*1f80*/  BSYNC B0 ;  /* 0x0000000000007941 */ /* 0x000fea0003800000 */
.L_x_2495:
        /* <DEDUP_REMOVED lines=28> */
.L_x_2498:
[----:B------:R-:W-:Y:S05]  /*2150*/  BSYNC B0 ;  /* 0x0000000000007941 */ /* 0x000fea0003800000 */
.L_x_2497:
        /* <DEDUP_REMOVED lines=23> */
.L_x_2500:
[----:B------:R-:W-:Y:S05]  /*22d0*/  BSYNC B0 ;  /* 0x0000000000007941 */ /* 0x000fea0003800000 */
.L_x_2499:
        /* <DEDUP_REMOVED lines=25> */
.L_x_2502:
[----:B------:R-:W-:Y:S05]  /*2470*/  BSYNC B0 ;  /* 0x0000000000007941 */ /* 0x000fea0003800000 */
.L_x_2501:
        /* <DEDUP_REMOVED lines=23> */
.L_x_2504:
[----:B------:R-:W-:Y:S05]  /*25f0*/  BSYNC B0 ;  /* 0x0000000000007941 */ /* 0x000fea0003800000 */
.L_x_2503:
[----:B------:R-:W-:Y:S01]  /*2600*/  ISETP.GE.AND P1, PT, R10, R5, PT ;  /* 0x000000050a00720c */ /* 0x000fe20003f26270 */
[----:B------:R-:W-:-:S12]  /*2610*/  BSSY B0, `(.L_x_2505) ;  /* 0x0000017000007945 */ /* 0x000fd80003800000 */
[----:B------:R-:W-:Y:S05]  /*2620*/  @P1 BRA `(.L_x_2506) ;  /* 0x0000015000001947 */ /* 0x000fea0003800000 */
[----:B------:R-:W-:Y:S01]  /*2630*/  ISETP.GE.AND P2, PT, R220, c[0x0][0x220], PT ;  /* 0x00008800dc007a0c */ /* 0x000fe20003f46270 */
[----:B------:R-:W-:Y:S01]  /*2640*/  ULDC UR4, c[0x0][0x19c] ;  /* 0x0000670000047ab9 */ /* 0x000fe20000000800 */
[----:B------:R-:W-:Y:S01]  /*2650*/  IMAD.WIDE.U32 R32, R134, 0x30, R184 ;  /* 0x0000003086207825 */ /* 0x000fe200078e00b8 */
[----:B------:R-:W-:Y:S01]  /*2660*/  UIMAD UR4, UR4, 0x30, URZ ;  /* 0x00000030040478a4 */ /* 0x000fe2000f8e023f */
[----:B------:R-:W-:-:S05]  /*2670*/  ISETP.GE.AND P1, PT, R210, c[0x0][0x220], PT ;  /* 0x00008800d2007a0c */ /* 0x000fca0003f26270 */
[----:B--2---:R-:W-:-:S04]  /*2680*/  IADD3 R14, R33, UR4, RZ ;  /* 0x00000004210e7c10 */ /* 0x004fc8000fffe0ff */
        /* <DEDUP_REMOVED lines=15> */
.L_x_2506:
[----:B------:R-:W-:Y:S05]  /*2780*/  BSYNC B0 ;  /* 0x0000000000007941 */ /* 0x000fea0003800000 */
.L_x_2505:
[----:B------:R-:W-:Y:S01]  /*2790*/  IADD3 R20, R224, 0x40, RZ ;  /* 0x00000040e0147810 */ /* 0x000fe20007ffe0ff */
        /* <DEDUP_REMOVED lines=23> */
.L_x_2508:
[----:B------:R-:W-:Y:S05]  /*2910*/  BSYNC B0 ;  /* 0x0000000000007941 */ /* 0x000fea0003800000 */
.L_x_2507:
        /* <DEDUP_REMOVED lines=25> */
.L_x_2510:
[----:B------:R-:W-:Y:S05]  /*2ab0*/  BSYNC B0 ;  /* 0x0000000000007941 */ /* 0x000fea0003800000 */
.L_x_2509:
        /* <DEDUP_REMOVED lines=25> */
.L_x_2512:
[----:B------:R-:W-:Y:S05]  /*2c50*/  BSYNC B0 ;  /* 0x0000000000007941 */ /* 0x000fea0003800000 */
.L_x_2511:
[----:B--2---:R-:W-:Y:S01]  /*2c60*/  IADD3 R14, R224, 0x70, RZ ;  /* 0x00000070e00e7810 */ /* 0x004fe20007ffe0ff */
        /* <DEDUP_REMOVED lines=24> */
.L_x_2514:
[----:B------:R-:W-:Y:S05]  /*2df0*/  BSYNC B0 ;  /* 0x0000000000007941 */ /* 0x000fea0003800000 */
.L_x_2513:
[----:B------:R-:W-:Y:S01]  /*2e00*/  SHF.R.S32.HI R15, RZ, 0x1f, R24 ;  /* 0x0000001fff0f7819 */ /* 0x000fe20000011418 */
[----:B------:R-:W-:Y:S01]  /*2e10*/  IMAD.WIDE.U32 R28, R24, c[0x0][0x320], R28 ;  /* 0x0000c800181c7a25 */ /* 0x000fe200078e001c */
[----:B------:R-:W0:Y:S03]  /*2e20*/  LDGDEPBAR ;  /* 0x00000000000079af */ /* 0x000e260000000000 */
[----:B------:R-:W-:Y:S01]  /*2e30*/  IMAD R15, R15, c[0x0][0x320], RZ ;  /* 0x0000c8000f0f7a24 */ /* 0x000fe200078e02ff */
[----:B--2---:R-:W-:-:S03]  /*2e40*/  LEA R30, P1, R28, c[0x0][0x318], 0x2 ;  /* 0x0000c6001c1e7a11 */ /* 0x004fc600078210ff */
[----:B------:R-:W-:-:S04]  /*2e50*/  IMAD R15, R24, c[0x0][0x324], R15 ;  /* 0x0000c900180f7a24 */ /* 0x000fc800078e020f */
[----:B------:R-:W-:-:S05]  /*2e60*/  IMAD.IADD R15, R29, 0x1, R15 ;  /* 0x000000011d0f7824 */ /* 0x000fca00078e020f */
[----:B------:R-:W-:-:S05]  /*2e70*/  LEA.HI.X R31, R28, c[0x0][0x31c], R15, 0x2, P1 ;  /* 0x0000c7001c1f7a11 */ /* 0x000fca00008f140f */
[----:B------:R-:W2:Y:S01]  /*2e80*/  LDG.E R15, [R30.64] ;  /* 0x0000000c1e0f7981 */ /* 0x000ea2000c1e1900 */
[----:B------:R-:W-:Y:S01]  /*2e90*/  SHF.R.S32.HI R24, RZ, 0x4, R17 ;  /* 0x00000004ff187819 */ /* 0x000fe20000011411 */
[----:B------:R-:W-:Y:S01]  /*2ea0*/  IMAD.SHL.U32 R4, R4, 0x40, RZ ;  /* 0x0000004004047824 */ /* 0x000fe200078e00ff */
[----:B------:R-:W-:-:S04]  /*2eb0*/  DEPBAR.LE SB0, 0x0 ;  /* 0x000080000000791a */ /* 0x000fc80000000000 */
[----:B------:R-:W-:Y:S01]  /*2ec0*/  LEA.HI R17, R17, R24, RZ, 0x1 ;  /* 0x0000001811117211 */ /* 0x000fe200078f08ff */
[----:B------:R-:W-:Y:S01]  /*2ed0*/  IMAD.SHL.U32 R207, R19, 0x40, RZ ;  /* 0x0000004013cf7824 */ /* 0x000fe200078e00ff */
[C---:B------:R-:W-:Y:S01]  /*2ee0*/  ISETP.GE.AND P2, PT, R224.reuse, R5, PT ;  /* 0x00000005e000720c */ /* 0x040fe20003f46270 */
[----:B------:R-:W-:Y:S01]  /*2ef0*/  BAR.SYNC.DEFER_BLOCKING 0x0 ;  /* 0x0000000000007b1d */ /* 0x000fe20000010000 */
[----:B------:R-:W-:Y:S01]  /*2f00*/  LOP3.LUT R17, R17, 0xfffffffe, RZ, 0xc0, !PT ;  /* 0xfffffffe11117812 */ /* 0x000fe200078ec0ff */
[----:B------:R-:W-:Y:S01]  /*2f10*/  IMAD.SHL.U32 R28, R224, 0x8, RZ ;  /* 0x00000008e01c7824 */ /* 0x000fe200078e00ff */
[----:B------:R-:W-:Y:S01]  /*2f20*/  LOP3.LUT R4, R4, 0x1c0, RZ, 0xc0, !PT ;  /* 0x000001c004047812 */ /* 0x000fe200078ec0ff */
[----:B------:R-:W-:Y:S01]  /*2f30*/  IMAD R13, R26, 0x10, R13 ;  /* 0x000000101a0d7824 */ /* 0x000fe200078e020d */
[----:B------:R-:W-:Y:S01]  /*2f40*/  SHF.R.S32.HI R214, RZ, 0x1f, R21 ;  /* 0x0000001fffd67819 */ /* 0x000fe20000011415 */
[----:B------:R-:W-:Y:S01]  /*2f50*/  IMAD.IADD R24, R24, 0x1, -R17 ;  /* 0x0000000118187824 */ /* 0x000fe200078e0a11 */
[----:B------:R-:W-:Y:S01]  /*2f60*/  LOP3.LUT P4, RZ, R19, 0x4, RZ, 0xc0, !PT ;  /* 0x0000000413ff7812 */ /* 0x000fe2000788c0ff */
[----:B------:R-:W-:Y:S01]  /*2f70*/  IMAD.SHL.U32 R215, R11, 0x2, RZ ;  /* 0x000000020bd77824 */ /* 0x000fe200078e00ff */
[----:B------:R-:W-:Y:S01]  /*2f80*/  LOP3.LUT P3, RZ, R19, 0x2, RZ, 0xc0, !PT ;  /* 0x0000000213ff7812 */ /* 0x000fe2000786c0ff */
[----:B------:R-:W-:Y:S01]  /*2f90*/  IMAD.SHL.U32 R17, R24, 0x8, RZ ;  /* 0x0000000818117824 */ /* 0x000fe200078e00ff */
[----:B------:R-:W-:Y:S01]  /*2fa0*/  SHF.R.S32.HI R19, RZ, 0x1f, R26 ;  /* 0x0000001fff137819 */ /* 0x000fe2000001141a */
[----:B------:R-:W-:Y:S01]  /*2fb0*/  BSSY B0, `(.L_x_2515) ;  /* 0x000002e000007945 */ /* 0x000fe20003800000 */
[----:B------:R-:W-:-:S02]  /*2fc0*/  LEA.HI R214, R214, R21, RZ, 0x2 ;  /* 0x00000015d6d67211 */ /* 0x000fc400078f10ff */
[----:B------:R-:W-:Y:S02]  /*2fd0*/  LOP3.LUT R17, R4, 0x8, R17, 0xf8, !PT ;  /* 0x0000000804117812 */ /* 0x000fe400078ef811 */
[----:B------:R-:W-:Y:S02]  /*2fe0*/  SHF.R.U32.HI R4, RZ, 0x3, R4 ;  /* 0x00000003ff047819 */ /* 0x000fe40000011604 */
[----:B------:R-:W-:Y:S02]  /*2ff0*/  LOP3.LUT R207, R207, 0x1c0, RZ, 0xc0, !PT ;  /* 0x000001c0cfcf7812 */ /* 0x000fe400078ec0ff */
[----:B------:R-:W-:Y:S01]  /*3000*/  LOP3.LUT R4, R17, R4, RZ, 0x3c, !PT ;  /* 0x0000000411047212 */ /* 0x000fe200078e3cff */
[----:B------:R-:W-:Y:S01]  /*3010*/  IMAD.SHL.U32 R17, R0, 0x40, RZ ;  /* 0x0000004000117824 */ /* 0x000fe200078e00ff */
[----:B------:R-:W-:Y:S01]  /*3020*/  LEA.HI R19, R19, R26, RZ, 0x2 ;  /* 0x0000001a13137211 */ /* 0x000fe200078f10ff */
[----:B------:R3:W-:Y:S01]  /*3030*/  @P2 STS.128 [R217+0xc000], RZ ;  /* 0x00c000ffd9002388 */ /* 0x0007e20000000c00 */
[----:B------:R-:W2:Y:S01]  /*3040*/  MUFU.RCP R0, c[0x0][0x238] ;  /* 0x00008e0000007b08 */ /* 0x000ea20000001000 */
[----:B------:R-:W-:-:S02]  /*3050*/  SHF.R.S32.HI R214, RZ, 0x2, R214 ;  /* 0x00000002ffd67819 */ /* 0x000fc400000114d6 */
[----:B------:R3:W-:Y:S01]  /*3060*/  @P2 STS.128 [R217+0x10000], RZ ;  /* 0x010000ffd9002388 */ /* 0x0007e20000000c00 */
[----:B------:R-:W-:Y:S02]  /*3070*/  LOP3.LUT R17, R17, 0xfffffe00, RZ, 0xc0, !PT ;  /* 0xfffffe0011117812 */ /* 0x000fe400078ec0ff */
[----:B------:R-:W-:Y:S02]  /*3080*/  LOP3.LUT R28, R207, 0x8, R28, 0xf8, !PT ;  /* 0x00000008cf1c7812 */ /* 0x000fe400078ef81c */
[----:B------:R-:W-:Y:S02]  /*3090*/  SHF.R.U32.HI R207, RZ, 0x3, R207 ;  /* 0x00000003ffcf7819 */ /* 0x000fe400000116cf */
[----:B------:R-:W-:Y:S01]  /*30a0*/  LOP3.LUT R213, R19, 0xfffffffc, RZ, 0xc0, !PT ;  /* 0xfffffffc13d57812 */ /* 0x000fe200078ec0ff */
[----:B------:R-:W-:Y:S01]  /*30b0*/  IMAD R19, R26, 0x400, R17 ;  /* 0x000004001a137824 */ /* 0x000fe200078e0211 */
[----:B------:R-:W-:Y:S02]  /*30c0*/  IADD3 R13, R13, 0x1, R214 ;  /* 0x000000010d0d7810 */ /* 0x000fe40007ffe0d6 */
[----:B------:R-:W-:Y:S01]  /*30d0*/  LOP3.LUT R207, R28, R207, RZ, 0x3c, !PT ;  /* 0x000000cf1ccf7212 */ /* 0x000fe200078e3cff */
[----:B------:R-:W-:Y:S01]  /*30e0*/  IMAD.IADD R208, R4, 0x1, R19 ;  /* 0x0000000104d07824 */ /* 0x000fe200078e0213 */
[----:B------:R-:W-:Y:S01]  /*30f0*/  LEA R180, P1, R38, c[0x0][0x170], 0x1 ;  /* 0x00005c0026b47a11 */ /* 0x000fe200078208ff */
[----:B------:R-:W-:Y:S01]  /*3100*/  IMAD.IADD R213, R26, 0x1, -R213 ;  /* 0x000000011ad57824 */ /* 0x000fe200078e0ad5 */
[----:B------:R-:W-:Y:S01]  /*3110*/  IADD3 R122, R7, R13, -R218 ;  /* 0x0000000d077a7210 */ /* 0x000fe20007ffe8da */
[----:B------:R-:W-:Y:S01]  /*3120*/  IMAD R207, R24, 0x200, R207 ;  /* 0x0000020018cf7824 */ /* 0x000fe200078e02cf */
[----:B------:R-:W-:Y:S01]  /*3130*/  LOP3.LUT R4, R4, R17, RZ, 0xfc, !PT ;  /* 0x0000001104047212 */ /* 0x000fe200078efcff */
[----:B------:R-:W-:Y:S01]  /*3140*/  IMAD.SHL.U32 R208, R208, 0x2, RZ ;  /* 0x00000002d0d07824 */ /* 0x000fe200078e00ff */
[----:B------:R-:W-:-:S02]  /*3150*/  SEL R6, R6, 0xffffffe0, !P4 ;  /* 0xffffffe006067807 */ /* 0x000fc40006000000 */
        /* <DEDUP_REMOVED lines=19> */
.L_x_2516:
[----:B---3--:R-:W-:Y:S05]  /*3290*/  BSYNC B0 ;  /* 0x0000000000007941 */ /* 0x008fea0003800000 */
.L_x_2515:
        /* <DEDUP_REMOVED lines=25> */
.L_x_2518:
[----:B------:R-:W-:Y:S05]  /*3430*/  BSYNC B0 ;  /* 0x0000000000007941 */ /* 0x000fea0003800000 */
.L_x_2517:
        /* <DEDUP_REMOVED lines=25> */
.L_x_2520:
[----:B------:R-:W-:Y:S05]  /*35d0*/  BSYNC B0 ;  /* 0x0000000000007941 */ /* 0x000fea0003800000 */
.L_x_2519:
        /* <DEDUP_REMOVED lines=26> */
.L_x_2522:
[----:B------:R-:W-:Y:S05]  /*3780*/  BSYNC B0 ;  /* 0x0000000000007941 */ /* 0x000fea0003800000 */
.L_x_2521:
        /* <DEDUP_REMOVED lines=8> */
[----:B-1----:R-:W-:-:S03]  /*3810*/  IMAD.SHL.U32 R10, R186, 0x40, RZ ;  /* 0x00000040ba0a7824 */ /* 0x002fc600078e00ff */
        /* <DEDUP_REMOVED lines=16> */
.L_x_2524:
[----:B------:R-:W-:Y:S05]  /*3920*/  BSYNC B0 ;  /* 0x0000000000007941 */ /* 0x000fea0003800000 */
.L_x_2523:
        /* <DEDUP_REMOVED lines=26> */
.L_x_2526:
[----:B------:R-:W-:Y:S05]  /*3ad0*/  BSYNC B0 ;  /* 0x0000000000007941 */ /* 0x000fea0003800000 */
.L_x_2525:
        /* <DEDUP_REMOVED lines=26> */
.L_x_2528:
[----:B------:R-:W-:Y:S05]  /*3c80*/  BSYNC B0 ;  /* 0x0000000000007941 */ /* 0x000fea0003800000 */
.L_x_2527:
        /* <DEDUP_REMOVED lines=26> */
.L_x_2530:
[----:B------:R-:W-:Y:S05]  /*3e30*/  BSYNC B0 ;  /* 0x0000000000007941 */ /* 0x000fea0003800000 */
.L_x_2529:
[----:B------:R-:W-:Y:S01]  /*3e40*/  IMAD.SHL.U32 R207, R207, 0x2, RZ ;  /* 0x00000002cfcf7824 */ /* 0x000fe200078e00ff */
[----:B------:R-:W-:Y:S01]  /*3e50*/  LDSM.16.M88.4 R112, [R208] ;  /* 0x00000000d070783b */ /* 0x000fe20000000200 */
[--C-:B------:R-:W-:Y:S01]  /*3e60*/  IMAD R206, R3, 0x2, R208.reuse ;  /* 0x0000000203ce7824 */ /* 0x100fe200078e02d0 */
[----:B------:R-:W-:Y:S01]  /*3e70*/  IMNMX R188, R122, R7, PT ;  /* 0x000000077abc7217 */ /* 0x000fe20003800200 */
[--C-:B------:R-:W-:Y:S01]  /*3e80*/  IMAD R37, R8, 0x2, R207.reuse ;  /* 0x0000000208257824 */ /* 0x100fe200078e02cf */
[----:B------:R-:W5:Y:S01]  /*3e90*/  LDSM.16.M88.4 R68, [R207+0x4000] ;  /* 0x00400000cf44783b */ /* 0x000f620000000200 */
[----:B------:R-:W-:Y:S01]  /*3ea0*/  IMAD R204, R2, 0x2, R208 ;  /* 0x0000000202cc7824 */ /* 0x000fe200078e02d0 */
[----:B------:R-:W-:Y:S01]  /*3eb0*/  IADD3 R5, R207, 0x4000, RZ ;  /* 0x00004000cf057810 */ /* 0x000fe20007ffe0ff */
[----:B------:R-:W-:Y:S01]  /*3ec0*/  IMAD R200, R6, 0x2, R207 ;  /* 0x0000000206c87824 */ /* 0x000fe200078e02cf */
[----:B------:R-:W1:Y:S01]  /*3ed0*/  LDSM.16.M88.4 R24, [R207+0x6800] ;  /* 0x00680000cf18783b */ /* 0x000e620000000200 */
[----:B------:R-:W-:-:S02]  /*3ee0*/  IMAD R203, R2, 0x2, R206 ;  /* 0x0000000202cb7824 */ /* 0x000fc400078e02ce */
[----:B------:R-:W-:Y:S01]  /*3ef0*/  IMAD R205, R8, 0x2, R5 ;  /* 0x0000000208cd7824 */ /* 0x000fe200078e0205 */
[----:B------:R-:W2:Y:S03]  /*3f00*/  LDSM.16.M88.4 R60, [R207+0x4800] ;  /* 0x00480000cf3c783b */ /* 0x000ea60000000200 */
[----:B------:R-:W-:Y:S01]  /*3f10*/  IMAD R202, R6, 0x2, R205 ;  /* 0x0000000206ca7824 */ /* 0x000fe200078e02cd */
[----:B------:R-:W3:Y:S01]  /*3f20*/  LDSM.16.M88.4 R52, [R207+0x5000] ;  /* 0x00500000cf34783b */ /* 0x000ee20000000200 */
[----:B------:R-:W-:-:S03]  /*3f30*/  IMAD.IADD R6, R120, 0x1, R215 ;  /* 0x0000000178067824 */ /* 0x000fc600078e02d7 */
[----:B------:R-:W4:Y:S01]  /*3f40*/  LDSM.16.M88.4 R44, [R207+0x5800] ;  /* 0x00580000cf2c783b */ /* 0x000f220000000200 */
[----:B------:R-:W-:Y:S01]  /*3f50*/  I2F R5, R6 ;  /* 0x0000000600057306 */ /* 0x000fe20000201400 */
[C---:B------:R-:W-:Y:S02]  /*3f60*/  IADD3 R123, R6.reuse, 0x9, RZ ;  /* 0x00000009067b7810 */ /* 0x040fe40007ffe0ff */
[----:B-1----:R-:W1:Y:S01]  /*3f70*/  LDSM.16.M88.4 R32, [R207+0x6000] ;  /* 0x00600000cf20783b */ /* 0x002e620000000200 */
[C---:B------:R-:W-:Y:S02]  /*3f80*/  IADD3 R126, R6.reuse, 0x18, RZ ;  /* 0x00000018067e7810 */ /* 0x040fe40007ffe0ff */
[C---:B------:R-:W-:Y:S01]  /*3f90*/  IADD3 R128, R6.reuse, 0x11, RZ ;  /* 0x0000001106807810 */ /* 0x040fe20007ffe0ff */
[----:B------:R-:W1:Y:S01]  /*3fa0*/  LDSM.16.M88.4 R16, [R207+0x7000] ;  /* 0x00700000cf10783b */ /* 0x000e620000000200 */
[----:B------:R-:W-:Y:S01]  /*3fb0*/  I2F R121, R123 ;  /* 0x0000007b00797306 */ /* 0x000fe20000201400 */
[----:B------:R-:W-:-:S02]  /*3fc0*/  IADD3 R138, R6, 0x21, RZ ;  /* 0x00000021068a7810 */ /* 0x000fc40007ffe0ff */
[----:B------:R-:W1:Y:S01]  /*3fd0*/  LDSM.16.M88.4 R76, [R207+0x7800] ;  /* 0x00780000cf4c783b */ /* 0x000e620000000200 */
[C---:B------:R-:W-:Y:S02]  /*3fe0*/  IADD3 R124, R6.reuse, 0x10, RZ ;  /* 0x00000010067c7810 */ /* 0x040fe40007ffe0ff */
[C---:B------:R-:W-:Y:S01]  /*3ff0*/  IADD3 R132, R6.reuse, 0x20, RZ ;  /* 0x0000002006847810 */ /* 0x040fe20007ffe0ff */
[----:B------:R-:W-:Y:S01]  /*4000*/  LDSM.16.M88.4 R108, [R206] ;  /* 0x00000000ce6c783b */ /* 0x000fe20000000200 */
[----:B------:R-:W-:Y:S01]  /*4010*/  I2F R131, R126 ;  /* 0x0000007e00837306 */ /* 0x000fe20000201400 */
[C---:B------:R-:W-:Y:S02]  /*4020*/  IADD3 R137, R6.reuse, 0x28, RZ ;  /* 0x0000002806897810 */ /* 0x040fe40007ffe0ff */
[----:B------:R-:W1:Y:S01]  /*4030*/  LDSM.16.M88.4 R100, [R37+0x4000] ;  /* 0x004000002564783b */ /* 0x000e620000000200 */
[C---:B------:R-:W-:Y:S02]  /*4040*/  IADD3 R140, R6.reuse, 0x29, RZ ;  /* 0x00000029068c7810 */ /* 0x040fe40007ffe0ff */
[C---:B------:R-:W-:Y:S01]  /*4050*/  IADD3 R142, R6.reuse, 0x30, RZ ;  /* 0x00000030068e7810 */ /* 0x040fe20007ffe0ff */
[----:B------:R-:W1:Y:S01]  /*4060*/  LDSM.16.M88.4 R80, [R37+0x6800] ;  /* 0x006800002550783b */ /* 0x000e620000000200 */
[----:B-----5:R-:W-:Y:S01]  /*4070*/  HMMA.16816.F32.BF16 R72, R112, R68, RZ ;  /* 0x000000447048723c */ /* 0x020fe200000418ff */
[----:B------:R-:W-:Y:S01]  /*4080*/  I2F R127, R128 ;  /* 0x00000080007f7306 */ /* 0x000fe20000201400 */
[C---:B------:R-:W-:Y:S01]  /*4090*/  IADD3 R130, R6.reuse, 0x19, RZ ;  /* 0x0000001906827810 */ /* 0x040fe20007ffe0ff */
[----:B------:R-:W5:Y:S01]  /*40a0*/  LDSM.16.M88.4 R92, [R37+0x5000] ;  /* 0x00500000255c783b */ /* 0x000f620000000200 */
[----:B------:R-:W-:-:S02]  /*40b0*/  IADD3 R148, R6, 0x39, RZ ;  /* 0x0000003906947810 */ /* 0x000fc40007ffe0ff */
[----:B------:R-:W-:Y:S01]  /*40c0*/  ISETP.GE.AND P4, PT, R123, R188, PT ;  /* 0x000000bc7b00720c */ /* 0x000fe20003f86270 */
[----:B------:R-:W1:Y:S01]  /*40d0*/  LDSM.16.M88.4 R96, [R37+0x4800] ;  /* 0x004800002560783b */ /* 0x000e620000000200 */
[C---:B------:R-:W-:Y:S01]  /*40e0*/  HMMA.16816.F32.BF16 R28, R112.reuse, R24, RZ ;  /* 0x00000018701c723c */ /* 0x040fe200000418ff */
[----:B------:R-:W-:Y:S01]  /*40f0*/  I2F R139, R138 ;  /* 0x0000008a008b7306 */ /* 0x000fe20000201400 */
[C---:B------:R-:W-:Y:S01]  /*4100*/  IADD3 R144, R6.reuse, 0x31, RZ ;  /* 0x0000003106907810 */ /* 0x040fe20007ffe0ff */
[----:B------:R-:W1:Y:S01]  /*4110*/  LDSM.16.M88.4 R88, [R37+0x5800] ;  /* 0x005800002558783b */ /* 0x000e620000000200 */
[C---:B------:R-:W-:Y:S02]  /*4120*/  IADD3 R154, R6.reuse, 0x48, RZ ;  /* 0x00000048069a7810 */ /* 0x040fe40007ffe0ff */
[C---:B------:R-:W-:Y:S01]  /*4130*/  IADD3 R146, R6.reuse, 0x38, RZ ;  /* 0x0000003806927810 */ /* 0x040fe20007ffe0ff */
[----:B------:R-:W1:Y:S01]  /*4140*/  LDSM.16.M88.4 R84, [R37+0x6000] ;  /* 0x006000002554783b */ /* 0x000e620000000200 */
[----:B------:R-:W-:Y:S01]  /*4150*/  HMMA.16816.F32.BF16 R68, R112, R70, RZ ;  /* 0x000000467044723c */ /* 0x000fe200000418ff */
[----:B------:R-:W-:Y:S01]  /*4160*/  I2F R125, R124 ;  /* 0x0000007c007d7306 */ /* 0x000fe20000201400 */
[C---:B------:R-:W-:Y:S01]  /*4170*/  IADD3 R190, R6.reuse, 0x68, RZ ;  /* 0x0000006806be7810 */ /* 0x040fe20007ffe0ff */
[----:B------:R-:W-:Y:S01]  /*4180*/  LDSM.16.M88.4 R116, [R37+0x7800] ;  /* 0x007800002574783b */ /* 0x000fe20000000200 */
[----:B------:R-:W-:-:S02]  /*4190*/  IADD3 R162, R6, 0x51, RZ ;  /* 0x0000005106a27810 */ /* 0x000fc40007ffe0ff */
[C---:B------:R-:W-:Y:S01]  /*41a0*/  IADD3 R150, R6.reuse, 0x40, RZ ;  /* 0x0000004006967810 */ /* 0x040fe20007ffe0ff */
[----:B------:R-:W-:Y:S01]  /*41b0*/  LDSM.16.M88.4 R104, [R204] ;  /* 0x00000000cc68783b */ /* 0x000fe20000000200 */
[C---:B------:R-:W-:Y:S01]  /*41c0*/  HMMA.16816.F32.BF16 R24, R112.reuse, R26, RZ ;  /* 0x0000001a7018723c */ /* 0x040fe200000418ff */
[----:B------:R-:W-:Y:S01]  /*41d0*/  I2F R133, R132 ;  /* 0x0000008400857306 */ /* 0x000fe20000201400 */
[C---:B------:R-:W-:Y:S01]  /*41e0*/  IADD3 R152, R6.reuse, 0x41, RZ ;  /* 0x0000004106987810 */ /* 0x040fe20007ffe0ff */
[----:B------:R-:W-:Y:S01]  /*41f0*/  LDSM.16.M88.4 R8, [R202] ;  /* 0x00000000ca08783b */ /* 0x000fe20000000200 */
[C---:B------:R-:W-:Y:S02]  /*4200*/  IADD3 R170, R6.reuse, 0x60, RZ ;  /* 0x0000006006aa7810 */ /* 0x040fe40007ffe0ff */
[C---:B------:R-:W-:Y:S01]  /*4210*/  IADD3 R156, R6.reuse, 0x49, RZ ;  /* 0x00000049069c7810 */ /* 0x040fe20007ffe0ff */
[----:B------:R-:W0:Y:S01]  /*4220*/  LDGDEPBAR ;  /* 0x00000000000079af */ /* 0x000e220000000000 */
[----:B--2---:R-:W-:Y:S01]  /*4230*/  HMMA.16816.F32.BF16 R64, R112, R60, RZ ;  /* 0x0000003c7040723c */ /* 0x004fe200000418ff */
[----:B------:R-:W-:Y:S01]  /*4240*/  I2F R143, R137 ;  /* 0x00000089008f7306 */ /* 0x000fe20000201400 */
[----:B------:R-:W-:-:S02]  /*4250*/  IADD3 R182, R6, 0x61, RZ ;  /* 0x0000006106b67810 */ /* 0x000fc40007ffe0ff */
[C---:B------:R-:W-:Y:S02]  /*4260*/  IADD3 R192, R6.reuse, 0x69, RZ ;  /* 0x0000006906c07810 */ /* 0x040fe40007ffe0ff */
[C---:B------:R-:W-:Y:S02]  /*4270*/  IADD3 R158, R6.reuse, 0x50, RZ ;  /* 0x00000050069e7810 */ /* 0x040fe40007ffe0ff */
[----:B---3--:R-:W-:Y:S01]  /*4280*/  HMMA.16816.F32.BF16 R56, R112, R52, RZ ;  /* 0x000000347038723c */ /* 0x008fe200000418ff */
[----:B------:R-:W-:Y:S01]  /*4290*/  I2F R141, R140 ;  /* 0x0000008c008d7306 */ /* 0x000fe20000201400 */
[C---:B------:R-:W-:Y:S02]  /*42a0*/  IADD3 R166, R6.reuse, 0x58, RZ ;  /* 0x0000005806a67810 */ /* 0x040fe40007ffe0ff */
[C---:B------:R-:W-:Y:S02]  /*42b0*/  IADD3 R198, R6.reuse, 0x78, RZ ;  /* 0x0000007806c67810 */ /* 0x040fe40007ffe0ff */
[----:B------:R-:W-:-:S02]  /*42c0*/  IADD3 R168, R6, 0x59, RZ ;  /* 0x0000005906a87810 */ /* 0x000fc40007ffe0ff */
[C---:B----4-:R-:W-:Y:S01]  /*42d0*/  HMMA.16816.F32.BF16 R48, R112.reuse, R44, RZ ;  /* 0x0000002c7030723c */ /* 0x050fe200000418ff */
[----:B------:R-:W-:Y:S01]  /*42e0*/  I2F R145, R142 ;  /* 0x0000008e00917306 */ /* 0x000fe20000201400 */
[C---:B------:R-:W-:Y:S02]  /*42f0*/  IADD3 R194, R6.reuse, 0x70, RZ ;  /* 0x0000007006c27810 */ /* 0x040fe40007ffe0ff */
[C---:B------:R-:W-:Y:S02]  /*4300*/  IADD3 R196, R6.reuse, 0x71, RZ ;  /* 0x0000007106c47810 */ /* 0x040fe40007ffe0ff */
[C---:B------:R-:W-:Y:S02]  /*4310*/  IADD3 R228, R6.reuse, 0x79, RZ ;  /* 0x0000007906e47810 */ /* 0x040fe40007ffe0ff */
[C---:B-1----:R-:W-:Y:S01]  /*4320*/  HMMA.16816.F32.BF16 R40, R112.reuse, R32, RZ ;  /* 0x000000207028723c */ /* 0x042fe200000418ff */
[----:B------:R-:W-:Y:S07]  /*4330*/  I2F R129, R130 ;  /* 0x0000008200817306 */ /* 0x000fee0000201400 */
[C---:B------:R-:W-:Y:S01]  /*4340*/  HMMA.16816.F32.BF16 R20, R112.reuse, R16, RZ ;  /* 0x000000107014723c */ /* 0x040fe200000418ff */
        /* <DEDUP_REMOVED lines=13> */
[----:B------:R-:W-:Y:S01]  /*4420*/  HMMA.16816.F32.BF16 R112, R112, R78, RZ ;  /* 0x0000004e7070723c */ /* 0x000fe200000418ff */
[----:B------:R-:W1:Y:S01]  /*4430*/  LDSM.16.M88.4 R76, [R37+0x7000] ;  /* 0x00700000254c783b */ /* 0x000e620000000200 */
[----:B------:R-:W-:Y:S06]  /*4440*/  I2F R155, R152 ;  /* 0x00000098009b7306 */ /* 0x000fec0000201400 */
[C---:B------:R-:W-:Y:S02]  /*4450*/  HMMA.16816.F32.BF16 R72, R108.reuse, R100, R72 ;  /* 0x000000646c48723c */ /* 0x040fe40000041848 */
[----:B------:R-:W-:Y:S06]  /*4460*/  I2F R183, R170 ;  /* 0x000000aa00b77306 */ /* 0x000fec0000201400 */
[C---:B------:R-:W-:Y:S01]  /*4470*/  HMMA.16816.F32.BF16 R68, R108.reuse, R102, R68 ;  /* 0x000000666c44723c */ /* 0x040fe20000041844 */
[----:B------:R-:W2:Y:S01]  /*4480*/  LDSM.16.M88.4 R100, [R200+0x4000] ;  /* 0x00400000c864783b */ /* 0x000ea20000000200 */
[----:B------:R-:W-:Y:S06]  /*4490*/  I2F R159, R156 ;  /* 0x0000009c009f7306 */ /* 0x000fec0000201400 */
[C---:B------:R-:W-:Y:S02]  /*44a0*/  HMMA.16816.F32.BF16 R28, R108.reuse, R80, R28 ;  /* 0x000000506c1c723c */ /* 0x040fe4000004181c */
[----:B------:R-:W-:Y:S06]  /*44b0*/  I2F R189, R182 ;  /* 0x000000b600bd7306 */ /* 0x000fec0000201400 */
[C---:B------:R-:W-:Y:S01]  /*44c0*/  HMMA.16816.F32.BF16 R24, R108.reuse, R82, R24 ;  /* 0x000000526c18723c */ /* 0x040fe20000041818 */
[----:B------:R-:W3:Y:S01]  /*44d0*/  LDSM.16.M88.4 R80, [R200+0x6800] ;  /* 0x00680000c850783b */ /* 0x000ee20000000200 */
[----:B------:R-:W-:Y:S06]  /*44e0*/  I2F R193, R192 ;  /* 0x000000c000c17306 */ /* 0x000fec0000201400 */
[C---:B-----5:R-:W-:Y:S02]  /*44f0*/  HMMA.16816.F32.BF16 R56, R108.reuse, R92, R56 ;  /* 0x0000005c6c38723c */ /* 0x060fe40000041838 */
[----:B------:R-:W-:Y:S06]  /*4500*/  I2F R161, R158 ;  /* 0x0000009e00a17306 */ /* 0x000fec0000201400 */
[C---:B------:R-:W-:Y:S01]  /*4510*/  HMMA.16816.F32.BF16 R52, R108.reuse, R94, R52 ;  /* 0x0000005e6c34723c */ /* 0x040fe20000041834 */
[----:B------:R-:W4:Y:S01]  /*4520*/  LDSM.16.M88.4 R92, [R200+0x5000] ;  /* 0x00500000c85c783b */ /* 0x000f220000000200 */
[----:B------:R-:W-:Y:S06]  /*4530*/  I2F R169, R166 ;  /* 0x000000a600a97306 */ /* 0x000fec0000201400 */
[C---:B------:R-:W-:Y:S02]  /*4540*/  HMMA.16816.F32.BF16 R64, R108.reuse, R96, R64 ;  /* 0x000000606c40723c */ /* 0x040fe40000041840 */
[----:B------:R-:W-:Y:S06]  /*4550*/  I2F R199, R198 ;  /* 0x000000c600c77306 */ /* 0x000fec0000201400 */
[C---:B------:R-:W-:Y:S01]  /*4560*/  HMMA.16816.F32.BF16 R60, R108.reuse, R98, R60 ;  /* 0x000000626c3c723c */ /* 0x040fe2000004183c */
[----:B------:R-:W-:Y:S01]  /*4570*/  LDSM.16.M88.4 R96, [R200+0x4800] ;  /* 0x00480000c860783b */ /* 0x000fe20000000200 */
        /* <DEDUP_REMOVED lines=9> */
[----:B------:R-:W-:Y:S07]  /*4610*/  LDSM.16.M88.4 R84, [R200+0x6000] ;  /* 0x00600000c854783b */ /* 0x000fee0000000200 */
[C---:B-1----:R-:W-:Y:S08]  /*4620*/  HMMA.16816.F32.BF16 R20, R108.reuse, R76, R20 ;  /* 0x0000004c6c14723c */ /* 0x042ff00000041814 */
[C---:B------:R-:W-:Y:S01]  /*4630*/  HMMA.16816.F32.BF16 R16, R108.reuse, R78, R16 ;  /* 0x0000004e6c10723c */ /* 0x040fe20000041810 */
[----:B------:R-:W-:Y:S07]  /*4640*/  LDSM.16.M88.4 R76, [R200+0x7000] ;  /* 0x00700000c84c783b */ /* 0x000fee0000000200 */
[C---:B------:R-:W-:Y:S08]  /*4650*/  HMMA.16816.F32.BF16 R12, R108.reuse, R116, R12 ;  /* 0x000000746c0c723c */ /* 0x040ff0000004180c */
[----:B------:R-:W-:Y:S01]  /*4660*/  HMMA.16816.F32.BF16 R112, R108, R118, R112 ;  /* 0x000000766c70723c */ /* 0x000fe20000041870 */
[----:B------:R-:W1:Y:S04]  /*4670*/  LDSM.16.M88.4 R108, [R203] ;  /* 0x00000000cb6c783b */ /* 0x000e680000000200 */
[----:B------:R-:W-:Y:S03]  /*4680*/  LDSM.16.M88.4 R116, [R200+0x7800] ;  /* 0x00780000c874783b */ /* 0x000fe60000000200 */
[C---:B--2---:R-:W-:Y:S08]  /*4690*/  HMMA.16816.F32.BF16 R72, R104.reuse, R100, R72 ;  /* 0x000000646848723c */ /* 0x044ff00000041848 */
[C---:B------:R-:W-:Y:S01]  /*46a0*/  HMMA.16816.F32.BF16 R68, R104.reuse, R102, R68 ;  /* 0x000000666844723c */ /* 0x040fe20000041844 */
[----:B------:R-:W-:Y:S07]  /*46b0*/  LDSM.16.M88.4 R100, [R202+0x800] ;  /* 0x00080000ca64783b */ /* 0x000fee0000000200 */
[C---:B---3--:R-:W-:Y:S08]  /*46c0*/  HMMA.16816.F32.BF16 R28, R104.reuse, R80, R28 ;  /* 0x00000050681c723c */ /* 0x048ff0000004181c */
[C---:B------:R-:W-:Y:S01]  /*46d0*/  HMMA.16816.F32.BF16 R24, R104.reuse, R82, R24 ;  /* 0x000000526818723c */ /* 0x040fe20000041818 */
[----:B------:R-:W2:Y:S07]  /*46e0*/  LDSM.16.M88.4 R80, [R202+0x1000] ;  /* 0x00100000ca50783b */ /* 0x000eae0000000200 */
[C---:B----4-:R-:W-:Y:S08]  /*46f0*/  HMMA.16816.F32.BF16 R56, R104.reuse, R92, R56 ;  /* 0x0000005c6838723c */ /* 0x050ff00000041838 */
[----:B------:R-:W-:Y:S01]  /*4700*/  HMMA.16816.F32.BF16 R52, R104, R94, R52 ;  /* 0x0000005e6834723c */ /* 0x000fe20000041834 */
[----:B------:R-:W-:Y:S07]  /*4710*/  LDSM.16.M88.4 R92, [R37+0x8000] ;  /* 0x00800000255c783b */ /* 0x000fee0000000200 */
[C---:B-1----:R-:W-:Y:S08]  /*4720*/  HMMA.16816.F32.BF16 R72, R108.reuse, R8, R72 ;  /* 0x000000086c48723c */ /* 0x042ff00000041848 */
[----:B------:R-:W-:Y:S01]  /*4730*/  HMMA.16816.F32.BF16 R68, R108, R10, R68 ;  /* 0x0000000a6c44723c */ /* 0x000fe20000041844 */
[----:B------:R-:W1:Y:S07]  /*4740*/  LDSM.16.M88.4 R8, [R202+0x1800] ;  /* 0x00180000ca08783b */ /* 0x000e6e0000000200 */
[C---:B------:R-:W-:Y:S08]  /*4750*/  HMMA.16816.F32.BF16 R20, R104.reuse, R76, R20 ;  /* 0x0000004c6814723c */ /* 0x040ff00000041814 */
[C---:B------:R-:W-:Y:S01]  /*4760*/  HMMA.16816.F32.BF16 R16, R104.reuse, R78, R16 ;  /* 0x0000004e6810723c */ /* 0x040fe20000041810 */
[----:B------:R-:W3:Y:S07]  /*4770*/  LDSM.16.M88.4 R76, [R202+0x2000] ;  /* 0x00200000ca4c783b */ /* 0x000eee0000000200 */
        /* <DEDUP_REMOVED lines=8> */
[----:B------:R-:W-:Y:S07]  /*4800*/  LDSM.16.M88.4 R84, [R202+0x3800] ;  /* 0x00380000ca54783b */ /* 0x000fee0000000200 */
[C---:B-1----:R-:W-:Y:S08]  /*4810*/  HMMA.16816.F32.BF16 R48, R108.reuse, R8, R48 ;  /* 0x000000086c30723c */ /* 0x042ff00000041830 */
[C---:B------:R-:W-:Y:S01]  /*4820*/  HMMA.16816.F32.BF16 R44, R108.reuse, R10, R44 ;  /* 0x0000000a6c2c723c */ /* 0x040fe2000004182c */
[----:B------:R-:W1:Y:S07]  /*4830*/  LDSM.16.M88.4 R8, [R202+0x3000] ;  /* 0x00300000ca08783b */ /* 0x000e6e0000000200 */
[C---:B---3--:R-:W-:Y:S08]  /*4840*/  HMMA.16816.F32.BF16 R40, R108.reuse, R76, R40 ;  /* 0x0000004c6c28723c */ /* 0x048ff00000041828 */
[C---:B------:R-:W-:Y:S08]  /*4850*/  HMMA.16816.F32.BF16 R32, R108.reuse, R78, R32 ;  /* 0x0000004e6c20723c */ /* 0x040ff00000041820 */
[----:B--2---:R-:W-:Y:S01]  /*4860*/  HMMA.16816.F32.BF16 R76, R108, R80, R28 ;  /* 0x000000506c4c723c */ /* 0x004fe2000004181c */
[----:B------:R-:W2:Y:S07]  /*4870*/  LDSM.16.M88.4 R28, [R208+0x2000] ;  /* 0x00200000d01c783b */ /* 0x000eae0000000200 */
[C---:B------:R-:W-:Y:S08]  /*4880*/  HMMA.16816.F32.BF16 R64, R104.reuse, R96, R64 ;  /* 0x000000606840723c */ /* 0x040ff00000041840 */
[----:B------:R-:W-:Y:S08]  /*4890*/  HMMA.16816.F32.BF16 R60, R104, R98, R60 ;  /* 0x00000062683c723c */ /* 0x000ff0000004183c */
[----:B------:R-:W-:Y:S01]  /*48a0*/  HMMA.16816.F32.BF16 R24, R108, R82, R24 ;  /* 0x000000526c18723c */ /* 0x000fe20000041818 */
[----:B------:R-:W3:Y:S07]  /*48b0*/  LDSM.16.M88.4 R80, [R207+0x8800] ;  /* 0x00880000cf50783b */ /* 0x000eee0000000200 */
[C---:B------:R-:W-:Y:S07]  /*48c0*/  HMMA.16816.F32.BF16 R12, R104.reuse, R116, R12 ;  /* 0x00000074680c723c */ /* 0x040fee000004180c */
[----:B------:R-:W-:Y:S01]  /*48d0*/  IADD3 R116, R6, 0x1, RZ ;  /* 0x0000000106747810 */ /* 0x000fe20007ffe0ff */
[----:B------:R-:W-:Y:S03]  /*48e0*/  HMMA.16816.F32.BF16 R112, R104, R118, R112 ;  /* 0x000000766870723c */ /* 0x000fe60000041870 */
[----:B------:R-:W-:Y:S01]  /*48f0*/  I2F R119, R116 ;  /* 0x0000007400777306 */ /* 0x000fe20000201400 */
[----:B------:R-:W-:-:S03]  /*4900*/  ISETP.GE.AND P6, PT, R116, R188, PT ;  /* 0x000000bc7400720c */ /* 0x000fc60003fc6270 */
[----:B------:R-:W-:Y:S01]  /*4910*/  IADD3 R118, R6, 0x8, RZ ;  /* 0x0000000806767810 */ /* 0x000fe20007ffe0ff */
[----:B-1----:R-:W-:Y:S03]  /*4920*/  HMMA.16816.F32.BF16 R20, R108, R8, R20 ;  /* 0x000000086c14723c */ /* 0x002fe60000041814 */
[----:B------:R-:W-:Y:S01]  /*4930*/  I2F R117, R118 ;  /* 0x0000007600757306 */ /* 0x000fe20000201400 */
[----:B------:R-:W-:-:S04]  /*4940*/  ISETP.GE.AND P5, PT, R118, R188, PT ;  /* 0x000000bc7600720c */ /* 0x000fc80003fa6270 */
[C---:B------:R-:W-:Y:S01]  /*4950*/  HMMA.16816.F32.BF16 R16, R108.reuse, R10, R16 ;  /* 0x0000000a6c10723c */ /* 0x040fe20000041810 */
[----:B------:R-:W1:Y:S07]  /*4960*/  LDSM.16.M88.4 R8, [R206+0x2000] ;  /* 0x00200000ce08783b */ /* 0x000e6e0000000200 */
[----:B------:R-:W-:Y:S08]  /*4970*/  HMMA.16816.F32.BF16 R64, R108, R100, R64 ;  /* 0x000000646c40723c */ /* 0x000ff00000041840 */
[C---:B--2---:R-:W-:Y:S08]  /*4980*/  HMMA.16816.F32.BF16 R72, R28.reuse, R88, R72 ;  /* 0x000000581c48723c */ /* 0x044ff00000041848 */
[----:B------:R-:W-:Y:S01]  /*4990*/  HMMA.16816.F32.BF16 R96, R28, R90, R68 ;  /* 0x0000005a1c60723c */ /* 0x000fe20000041844 */
[----:B------:R-:W-:Y:S04]  /*49a0*/  LDSM.16.M88.4 R68, [R204+0x2000] ;  /* 0x00200000cc44783b */ /* 0x000fe80000000200 */
[----:B------:R-:W-:Y:S03]  /*49b0*/  LDSM.16.M88.4 R88, [R200+0x8000] ;  /* 0x00800000c858783b */ /* 0x000fe60000000200 */
[C---:B------:R-:W-:Y:S01]  /*49c0*/  HMMA.16816.F32.BF16 R60, R108.reuse, R102, R60 ;  /* 0x000000666c3c723c */ /* 0x040fe2000004183c */
[----:B------:R-:W2:Y:S07]  /*49d0*/  LDSM.16.M88.4 R100, [R37+0x8800] ;  /* 0x008800002564783b */ /* 0x000eae0000000200 */
[C---:B------:R-:W-:Y:S08]  /*49e0*/  HMMA.16816.F32.BF16 R12, R108.reuse, R84, R12 ;  /* 0x000000546c0c723c */ /* 0x040ff0000004180c */
[----:B------:R-:W-:Y:S01]  /*49f0*/  HMMA.16816.F32.BF16 R112, R108, R86, R112 ;  /* 0x000000566c70723c */ /* 0x000fe20000041870 */
[----:B------:R-:W4:Y:S04]  /*4a00*/  LDSM.16.M88.4 R84, [R207+0x9000] ;  /* 0x00900000cf54783b */ /* 0x000f280000000200 */
[----:B------:R-:W5:Y:S03]  /*4a10*/  LDSM.16.M88.4 R108, [R207+0x9800] ;  /* 0x00980000cf6c783b */ /* 0x000f660000000200 */
[----:B---3--:R-:W-:Y:S08]  /*4a20*/  HMMA.16816.F32.BF16 R64, R28, R80, R64 ;  /* 0x000000501c40723c */ /* 0x008ff00000041840 */
[C---:B-1----:R-:W-:Y:S08]  /*4a30*/  HMMA.16816.F32.BF16 R72, R8.reuse, R92, R72 ;  /* 0x0000005c0848723c */ /* 0x042ff00000041848 */
[----:B------:R-:W-:Y:S01]  /*4a40*/  HMMA.16816.F32.BF16 R96, R8, R94, R96 ;  /* 0x0000005e0860723c */ /* 0x000fe20000041860 */
[----:B------:R-:W1:Y:S07]  /*4a50*/  LDSM.16.M88.4 R92, [R200+0x8800] ;  /* 0x00880000c85c783b */ /* 0x000e6e0000000200 */
[----:B------:R-:W-:Y:S01]  /*4a60*/  HMMA.16816.F32.BF16 R104, R28, R82, R60 ;  /* 0x000000521c68723c */ /* 0x000fe2000004183c */
[----:B------:R-:W-:Y:S04]  /*4a70*/  LDSM.16.M88.4 R60, [R203+0x2000] ;  /* 0x00200000cb3c783b */ /* 0x000fe80000000200 */
[----:B------:R-:W3:Y:S03]  /*4a80*/  LDSM.16.M88.4 R80, [R202+0x4000] ;  /* 0x00400000ca50783b */ /* 0x000ee60000000200 */
[----:B--2---:R-:W-:Y:S08]  /*4a90*/  HMMA.16816.F32.BF16 R64, R8, R100, R64 ;  /* 0x000000640840723c */ /* 0x004ff00000041840 */
[----:B----4-:R-:W-:Y:S08]  /*4aa0*/  HMMA.16816.F32.BF16 R56, R28, R84, R56 ;  /* 0x000000541c38723c */ /* 0x010ff00000041838 */
[----:B------:R-:W-:Y:S08]  /*4ab0*/  HMMA.16816.F32.BF16 R72, R68, R88, R72 ;  /* 0x000000584448723c */ /* 0x000ff00000041848 */
[----:B------:R-:W-:Y:S01]  /*4ac0*/  HMMA.16816.F32.BF16 R52, R28, R86, R52 ;  /* 0x000000561c34723c */ /* 0x000fe20000041834 */
[----:B------:R-:W2:Y:S07]  /*4ad0*/  LDSM.16.M88.4 R84, [R37+0x9000] ;  /* 0x009000002554783b */ /* 0x000eae0000000200 */
[----:B------:R-:W-:Y:S08]  /*4ae0*/  HMMA.16816.F32.BF16 R96, R68, R90, R96 ;  /* 0x0000005a4460723c */ /* 0x000ff00000041860 */
[----:B-----5:R-:W-:Y:S01]  /*4af0*/  HMMA.16816.F32.BF16 R88, R28, R108, R48 ;  /* 0x0000006c1c58723c */ /* 0x020fe20000041830 */
[----:B------:R-:W4:Y:S07]  /*4b00*/  LDSM.16.M88.4 R48, [R202+0x4800] ;  /* 0x00480000ca30783b */ /* 0x000f2e0000000200 */
[----:B------:R-:W-:Y:S01]  /*4b10*/  HMMA.16816.F32.BF16 R104, R8, R102, R104 ;  /* 0x000000660868723c */ /* 0x000fe20000041868 */
[----:B------:R-:W-:Y:S07]  /*4b20*/  LDSM.16.M88.4 R100, [R207+0xa000] ;  /* 0x00a00000cf64783b */ /* 0x000fee0000000200 */
[----:B-1----:R-:W-:Y:S08]  /*4b30*/  HMMA.16816.F32.BF16 R64, R68, R92, R64 ;  /* 0x0000005c4440723c */ /* 0x002ff00000041840 */
[C---:B---3--:R-:W-:Y:S08]  /*4b40*/  HMMA.16816.F32.BF16 R72, R60.reuse, R80, R72 ;  /* 0x000000503c48723c */ /* 0x048ff00000041848 */
[----:B------:R-:W-:Y:S01]  /*4b50*/  HMMA.16816.F32.BF16 R96, R60, R82, R96 ;  /* 0x000000523c60723c */ /* 0x000fe20000041860 */
[----:B------:R-:W1:Y:S07]  /*4b60*/  LDSM.16.M88.4 R80, [R200+0x9000] ;  /* 0x00900000c850783b */ /* 0x000e6e0000000200 */
[----:B------:R-:W-:Y:S01]  /*4b70*/  HMMA.16816.F32.BF16 R104, R68, R94, R104 ;  /* 0x0000005e4468723c */ /* 0x000fe20000041868 */
[----:B------:R-:W3:Y:S07]  /*4b80*/  LDSM.16.M88.4 R92, [R37+0x9800] ;  /* 0x00980000255c783b */ /* 0x000eee0000000200 */
[----:B--2---:R-:W-:Y:S01]  /*4b90*/  HMMA.16816.F32.BF16 R56, R8, R84, R56 ;  /* 0x000000540838723c */ /* 0x004fe20000041838 */
[----:B------:R-:W-:-:S02]  /*4ba0*/  FMUL.FTZ R229, R72, c[0x0][0x2ec] ;  /* 0x0000bb0048e57a20 */ /* 0x000fc40000410000 */
[----:B------:R-:W-:-:S04]  /*4bb0*/  FMUL.FTZ R160, R73, c[0x0][0x2ec] ;  /* 0x0000bb0049a07a20 */ /* 0x000fc80000410000 */
[----:B------:R-:W-:Y:S01]  /*4bc0*/  FMUL.FTZ R84, R74, c[0x0][0x2ec] ;  /* 0x0000bb004a547a20 */ /* 0x000fe20000410000 */
[----:B----4-:R-:W-:Y:S01]  /*4bd0*/  HMMA.16816.F32.BF16 R64, R60, R48, R64 ;  /* 0x000000303c40723c */ /* 0x010fe20000041840 */
[----:B------:R-:W-:Y:S01]  /*4be0*/  FMUL.FTZ R85, R75, c[0x0][0x2ec] ;  /* 0x0000bb004b557a20 */ /* 0x000fe20000410000 */
[----:B------:R-:W-:Y:S01]  /*4bf0*/  MUFU.TANH R160, R160 ;  /* 0x000000a000a07308 */ /* 0x000fe20000002400 */
[----:B------:R-:W-:Y:S01]  /*4c00*/  LDSM.16.M88.4 R72, [R207+0xa800] ;  /* 0x00a80000cf48783b */ /* 0x000fe20000000200 */
[----:B------:R-:W-:Y:S02]  /*4c10*/  FMUL.FTZ R96, R96, c[0x0][0x2ec] ;  /* 0x0000bb0060607a20 */ /* 0x000fe40000410000 */
[----:B------:R-:W-:Y:S02]  /*4c20*/  FMUL.FTZ R97, R97, c[0x0][0x2ec] ;  /* 0x0000bb0061617a20 */ /* 0x000fe40000410000 */
[----:B------:R-:W-:Y:S01]  /*4c30*/  HMMA.16816.F32.BF16 R44, R28, R110, R44 ;  /* 0x0000006e1c2c723c */ /* 0x000fe2000004182c */
[----:B------:R-:W2:Y:S01]  /*4c40*/  LDSM.16.M88.4 R108, [R202+0x5000] ;  /* 0x00500000ca6c783b */ /* 0x000ea20000000200 */
[----:B------:R-:W-:Y:S01]  /*4c50*/  MUFU.TANH R96, R96 ;  /* 0x0000006000607308 */ /* 0x000fe20000002400 */
[----:B------:R-:W-:-:S02]  /*4c60*/  FMUL.FTZ R99, R99, c[0x0][0x2ec] ;  /* 0x0000bb0063637a20 */ /* 0x000fc40000410000 */
[----:B------:R-:W-:-:S03]  /*4c70*/  FMUL.FTZ R98, R98, c[0x0][0x2ec] ;  /* 0x0000bb0062627a20 */ /* 0x000fc60000410000 */
[----:B------:R-:W-:Y:S01]  /*4c80*/  HMMA.16816.F32.BF16 R104, R60, R50, R104 ;  /* 0x000000323c68723c */ /* 0x000fe20000041868 */
[----:B------:R-:W4:Y:S01]  /*4c90*/  LDSM.16.M88.4 R48, [R200+0x9800] ;  /* 0x00980000c830783b */ /* 0x000f220000000200 */
[----:B------:R-:W-:Y:S06]  /*4ca0*/  MUFU.TANH R85, R85 ;  /* 0x0000005500557308 */ /* 0x000fec0000002400 */
[----:B-1----:R-:W-:Y:S01]  /*4cb0*/  HMMA.16816.F32.BF16 R56, R68, R80, R56 ;  /* 0x000000504438723c */ /* 0x002fe20000041838 */
[----:B------:R-:W-:Y:S01]  /*4cc0*/  FMUL.FTZ R64, R64, c[0x0][0x2ec] ;  /* 0x0000bb0040407a20 */ /* 0x000fe20000410000 */
[----:B------:R-:W-:Y:S06]  /*4cd0*/  MUFU.TANH R97, R97 ;  /* 0x0000006100617308 */ /* 0x000fec0000002400 */
[C---:B------:R-:W-:Y:S02]  /*4ce0*/  HMMA.16816.F32.BF16 R40, R28.reuse, R100, R40 ;  /* 0x000000641c28723c */ /* 0x040fe40000041828 */
[----:B------:R1:W-:Y:S06]  /*4cf0*/  MUFU.TANH R100, R64 ;  /* 0x0000004000647308 */ /* 0x0003ec0000002400 */
[----:B------:R-:W-:Y:S01]  /*4d00*/  HMMA.16816.F32.BF16 R32, R28, R102, R32 ;  /* 0x000000661c20723c */ /* 0x000fe20000041820 */
[----:B------:R-:W-:Y:S01]  /*4d10*/  FMUL.FTZ R101, R104, c[0x0][0x2ec] ;  /* 0x0000bb0068657a20 */ /* 0x000fe20000410000 */
[----:B------:R-:W-:Y:S05]  /*4d20*/  MUFU.TANH R99, R99 ;  /* 0x0000006300637308 */ /* 0x000fea0000002400 */
[----:B------:R-:W-:Y:S01]  /*4d30*/  FMUL.FTZ R103, R66, c[0x0][0x2ec] ;  /* 0x0000bb0042677a20 */ /* 0x000fe20000410000 */
[----:B------:R-:W-:Y:S01]  /*4d40*/  HMMA.16816.F32.BF16 R52, R8, R86, R52 ;  /* 0x000000560834723c */ /* 0x000fe20000041834 */
[----:B------:R-:W-:Y:S01]  /*4d50*/  FMUL.FTZ R102, R105, c[0x0][0x2ec] ;  /* 0x0000bb0069667a20 */ /* 0x000fe20000410000 */
[----:B------:R-:W-:Y:S01]  /*4d60*/  MUFU.TANH R98, R98 ;  /* 0x0000006200627308 */ /* 0x000fe20000002400 */
[----:B------:R-:W-:-:S04]  /*4d70*/  FMUL.FTZ R105, R107, c[0x0][0x2ec] ;  /* 0x0000bb006b697a20 */ /* 0x000fc80000410000 */
[----:B------:R-:W-:Y:S01]  /*4d80*/  FMUL.FTZ R86, R65, c[0x0][0x2ec] ;  /* 0x0000bb0041567a20 */ /* 0x000fe20000410000 */
[C---:B---3--:R-:W-:Y:S01]  /*4d90*/  HMMA.16816.F32.BF16 R88, R8.reuse, R92, R88 ;  /* 0x0000005c0858723c */ /* 0x048fe20000041858 */
[----:B------:R-:W-:Y:S01]  /*4da0*/  FMUL.FTZ R87, R67, c[0x0][0x2ec] ;  /* 0x0000bb0043577a20 */ /* 0x000fe20000410000 */
[----:B------:R-:W-:Y:S01]  /*4db0*/  MUFU.TANH R101, R101 ;  /* 0x0000006500657308 */ /* 0x000fe20000002400 */
[----:B-1----:R-:W1:Y:S05]  /*4dc0*/  LDSM.16.M88.4 R64, [R37+0xa000] ;  /* 0x00a000002540783b */ /* 0x002e6a0000000200 */
[----:B------:R-:W-:Y:S01]  /*4dd0*/  HMMA.16816.F32.BF16 R92, R8, R94, R44 ;  /* 0x0000005e085c723c */ /* 0x000fe2000004182c */
[----:B------:R-:W3:Y:S01]  /*4de0*/  LDSM.16.M88.4 R44, [R202+0x5800] ;  /* 0x00580000ca2c783b */ /* 0x000ee20000000200 */
[----:B------:R-:W-:Y:S06]  /*4df0*/  MUFU.TANH R86, R86 ;  /* 0x0000005600567308 */ /* 0x000fec0000002400 */
[----:B--2---:R-:W-:Y:S02]  /*4e00*/  HMMA.16816.F32.BF16 R56, R60, R108, R56 ;  /* 0x0000006c3c38723c */ /* 0x004fe40000041838 */
[----:B------:R-:W2:Y:S05]  /*4e10*/  MUFU.TANH R87, R87 ;  /* 0x0000005700577308 */ /* 0x000eaa0000002400 */
[----:B------:R-:W-:Y:S01]  /*4e20*/  FMUL.FTZ R108, R106, c[0x0][0x2ec] ;  /* 0x0000bb006a6c7a20 */ /* 0x000fe20000410000 */
[C---:B----4-:R-:W-:Y:S02]  /*4e30*/  HMMA.16816.F32.BF16 R88, R68.reuse, R48, R88 ;  /* 0x000000304458723c */ /* 0x050fe40000041858 */
[----:B------:R-:W-:Y:S06]  /*4e40*/  MUFU.TANH R103, R103 ;  /* 0x0000006700677308 */ /* 0x000fec0000002400 */
[----:B------:R-:W-:Y:S01]  /*4e50*/  HMMA.16816.F32.BF16 R92, R68, R50, R92 ;  /* 0x00000032445c723c */ /* 0x000fe2000004185c */
[----:B------:R-:W4:Y:S01]  /*4e60*/  LDSM.16.M88.4 R48, [R207+0xb000] ;  /* 0x00b00000cf30783b */ /* 0x000f220000000200 */
[----:B------:R-:W-:Y:S01]  /*4e70*/  MUFU.TANH R108, R108 ;  /* 0x0000006c006c7308 */ /* 0x000fe20000002400 */
[----:B--2---:R-:W-:-:S05]  /*4e80*/  FFMA.FTZ R87, R0, R127, R87 ;  /* 0x0000007f00577223 */ /* 0x004fca0000010057 */
[----:B------:R-:W-:Y:S01]  /*4e90*/  HMMA.16816.F32.BF16 R52, R68, R82, R52 ;  /* 0x000000524434723c */ /* 0x000fe20000041834 */
[----:B------:R-:W2:Y:S01]  /*4ea0*/  LDSM.16.M88.4 R80, [R200+0xa000] ;  /* 0x00a00000c850783b */ /* 0x000ea20000000200 */
[----:B------:R-:W-:Y:S01]  /*4eb0*/  FMUL.FTZ R56, R56, c[0x0][0x2ec] ;  /* 0x0000bb0038387a20 */ /* 0x000fe20000410000 */
[----:B------:R-:W-:Y:S01]  /*4ec0*/  MUFU.TANH R102, R102 ;  /* 0x0000006600667308 */ /* 0x000fe20000002400 */
[----:B------:R-:W-:-:S04]  /*4ed0*/  FMUL.FTZ R104, R57, c[0x0][0x2ec] ;  /* 0x0000bb0039687a20 */ /* 0x000fc80000410000 */
[----:B-1----:R-:W-:Y:S03]  /*4ee0*/  HMMA.16816.F32.BF16 R40, R8, R64, R40 ;  /* 0x000000400828723c */ /* 0x002fe60000041828 */
[----:B------:R1:W5:Y:S04]  /*4ef0*/  MUFU.TANH R106, R56 ;  /* 0x00000038006a7308 */ /* 0x0003680000002400 */
[----:B------:R-:W-:Y:S01]  /*4f00*/  FMUL.FTZ R64, R58, c[0x0][0x2ec] ;  /* 0x0000bb003a407a20 */ /* 0x000fe20000410000 */
[----:B------:R-:W-:Y:S01]  /*4f10*/  HMMA.16816.F32.BF16 R76, R28, R72, R76 ;  /* 0x000000481c4c723c */ /* 0x000fe2000004184c */
[----:B------:R-:W-:Y:S02]  /*4f20*/  FMUL.FTZ R65, R59, c[0x0][0x2ec] ;  /* 0x0000bb003b417a20 */ /* 0x000fe40000410000 */
[----:B------:R-:W3:Y:S05]  /*4f30*/  MUFU.TANH R104, R104 ;  /* 0x0000006800687308 */ /* 0x000eea0000002400 */
[----:B------:R-:W-:Y:S01]  /*4f40*/  HMMA.16816.F32.BF16 R32, R8, R66, R32 ;  /* 0x000000420820723c */ /* 0x000fe20000041820 */
[----:B-1----:R-:W1:Y:S02]  /*4f50*/  LDSM.16.M88.4 R56, [R37+0xa800] ;  /* 0x00a800002538783b */ /* 0x002e640000000200 */
[----:B------:R-:W2:Y:S01]  /*4f60*/  MUFU.TANH R65, R65 ;  /* 0x0000004100417308 */ /* 0x000ea20000002400 */
[----:B-----5:R-:W-:-:S04]  /*4f70*/  FFMA.FTZ R106, R0, R133, R106 ;  /* 0x00000085006a7223 */ /* 0x020fc8000001006a */
[----:B------:R-:W-:Y:S01]  /*4f80*/  HMMA.16816.F32.BF16 R72, R28, R74, R24 ;  /* 0x0000004a1c48723c */ /* 0x000fe20000041818 */
[----:B------:R-:W5:Y:S01]  /*4f90*/  LDSM.16.M88.4 R24, [R202+0x6000] ;  /* 0x00600000ca18783b */ /* 0x000f620000000200 */
[CC--:B---3--:R-:W-:Y:S01]  /*4fa0*/  FFMA.FTZ R104, R0.reuse, R139.reuse, R104 ;  /* 0x0000008b00687223 */ /* 0x0c8fe20000010068 */
[----:B------:R-:W3:Y:S05]  /*4fb0*/  MUFU.TANH R64, R64 ;  /* 0x0000004000407308 */ /* 0x000eea0000002400 */
[----:B------:R-:W-:Y:S03]  /*4fc0*/  HMMA.16816.F32.BF16 R88, R60, R44, R88 ;  /* 0x0000002c3c58723c */ /* 0x000fe60000041858 */
[----:B------:R-:W1:Y:S01]  /*4fd0*/  MUFU.TANH R105, R105 ;  /* 0x0000006900697308 */ /* 0x000e620000002400 */
[----:B--2---:R-:W-:-:S04]  /*4fe0*/  FFMA.FTZ R65, R0, R139, R65 ;  /* 0x0000008b00417223 */ /* 0x004fc80000010041 */
[----:B------:R-:W-:Y:S01]  /*4ff0*/  HMMA.16816.F32.BF16 R92, R60, R46, R92 ;  /* 0x0000002e3c5c723c */ /* 0x000fe2000004185c */
[C---:B---3--:R-:W-:Y:S02]  /*5000*/  FFMA.FTZ R64, R0.reuse, R133, R64 ;  /* 0x0000008500407223 */ /* 0x048fe40000010040 */
[----:B------:R-:W-:Y:S05]  /*5010*/  MUFU.TANH R229, R229 ;  /* 0x000000e500e57308 */ /* 0x000fea0000002400 */
[----:B----4-:R-:W-:Y:S01]  /*5020*/  HMMA.16816.F32.BF16 R44, R28, R48, R20 ;  /* 0x000000301c2c723c */ /* 0x010fe20000041814 */
[----:B------:R-:W2:Y:S02]  /*5030*/  LDSM.16.M88.4 R20, [R200+0xa800] ;  /* 0x00a80000c814783b */ /* 0x000ea40000000200 */
[----:B------:R-:W-:Y:S04]  /*5040*/  MUFU.TANH R84, R84 ;  /* 0x0000005400547308 */ /* 0x000fe80000002400 */
[----:B------:R-:W-:Y:S01]  /*5050*/  FFMA.FTZ R49, R0, R117, R98 ;  /* 0x0000007500317223 */ /* 0x000fe20000010062 */
[----:B------:R-:W-:Y:S01]  /*5060*/  HMMA.16816.F32.BF16 R40, R68, R80, R40 ;  /* 0x000000504428723c */ /* 0x000fe20000041828 */
[----:B------:R-:W-:-:S02]  /*5070*/  FMUL.FTZ R90, R90, c[0x0][0x2ec] ;  /* 0x0000bb005a5a7a20 */ /* 0x000fc40000410000 */
[----:B------:R-:W-:Y:S02]  /*5080*/  FMUL.FTZ R67, R88, c[0x0][0x2ec] ;  /* 0x0000bb0058437a20 */ /* 0x000fe40000410000 */
[----:B------:R3:W4:Y:S01]  /*5090*/  MUFU.TANH R163, R90 ;  /* 0x0000005a00a37308 */ /* 0x0007220000002400 */
[----:B------:R-:W-:Y:S02]  /*50a0*/  FMUL.FTZ R91, R91, c[0x0][0x2ec] ;  /* 0x0000bb005b5b7a20 */ /* 0x000fe40000410000 */
[----:B------:R-:W-:Y:S01]  /*50b0*/  HMMA.16816.F32.BF16 R32, R68, R82, R32 ;  /* 0x000000524420723c */ /* 0x000fe20000041820 */
[----:B------:R-:W-:Y:S02]  /*50c0*/  FMUL.FTZ R92, R92, c[0x0][0x2ec] ;  /* 0x0000bb005c5c7a20 */ /* 0x000fe40000410000 */
[----:B------:R-:W-:Y:S02]  /*50d0*/  FMUL.FTZ R93, R93, c[0x0][0x2ec] ;  /* 0x0000bb005d5d7a20 */ /* 0x000fe40000410000 */
[----:B------:R-:W-:Y:S01]  /*50e0*/  MUFU.TANH R67, R67 ;  /* 0x0000004300437308 */ /* 0x000fe20000002400 */
[----:B------:R-:W-:-:S02]  /*50f0*/  FMUL.FTZ R95, R95, c[0x0][0x2ec] ;  /* 0x0000bb005f5f7a20 */ /* 0x000fc40000410000 */
[----:B------:R-:W-:Y:S01]  /*5100*/  HMMA.16816.F32.BF16 R52, R60, R110, R52 ;  /* 0x0000006e3c34723c */ /* 0x000fe20000041834 */
[----:B------:R-:W-:Y:S02]  /*5110*/  FMUL.FTZ R89, R89, c[0x0][0x2ec] ;  /* 0x0000bb0059597a20 */ /* 0x000fe40000410000 */
[C---:B------:R-:W-:Y:S02]  /*5120*/  FFMA.FTZ R82, R0.reuse, R131, R101 ;  /* 0x0000008300527223 */ /* 0x040fe40000010065 */
[----:B---3--:R-:W-:Y:S01]  /*5130*/  FFMA.FTZ R90, R0, R117, R96 ;  /* 0x00000075005a7223 */ /* 0x008fe20000010060 */
[----:B------:R3:W-:Y:S01]  /*5140*/  MUFU.TANH R164, R92 ;  /* 0x0000005c00a47308 */ /* 0x0007e20000002400 */
[----:B------:R-:W-:Y:S01]  /*5150*/  FMUL.FTZ R94, R94, c[0x0][0x2ec] ;  /* 0x0000bb005e5e7a20 */ /* 0x000fe20000410000 */
[C---:B-1----:R-:W-:Y:S01]  /*5160*/  HMMA.16816.F32.BF16 R76, R8.reuse, R56, R76 ;  /* 0x00000038084c723c */ /* 0x042fe2000004184c */
[----:B------:R-:W-:Y:S01]  /*5170*/  FFMA.FTZ R88, R0, R119, R160 ;  /* 0x0000007700587223 */ /* 0x000fe200000100a0 */
[----:B------:R-:W-:Y:S01]  /*5180*/  FSEL R90, R90, -INF , !P5 ;  /* 0xff8000005a5a7808 */ /* 0x000fe20006800000 */
[----:B------:R-:W-:Y:S01]  /*5190*/  FFMA.FTZ R81, R0, R131, R108 ;  /* 0x0000008300517223 */ /* 0x000fe2000001006c */
[-C--:B------:R-:W-:Y:S01]  /*51a0*/  ISETP.GE.AND P5, PT, R128, R188.reuse, PT ;  /* 0x000000bc8000720c */ /* 0x080fe20003fa6270 */
[----:B------:R-:W-:Y:S01]  /*51b0*/  FFMA.FTZ R48, R0, R125, R100 ;  /* 0x0000007d00307223 */ /* 0x000fe20000010064 */
[----:B------:R-:W1:Y:S01]  /*51c0*/  MUFU.TANH R93, R93 ;  /* 0x0000005d005d7308 */ /* 0x000e620000002400 */
[----:B------:R-:W-:Y:S01]  /*51d0*/  FSEL R88, R88, -INF , !P6 ;  /* 0xff80000058587808 */ /* 0x000fe20007000000 */
[----:B------:R-:W-:Y:S01]  /*51e0*/  HMMA.16816.F32.BF16 R72, R8, R58, R72 ;  /* 0x0000003a0848723c */ /* 0x000fe20000041848 */
[----:B------:R-:W2:Y:S01]  /*51f0*/  LDSM.16.M88.4 R56, [R37+0xb000] ;  /* 0x00b000002538783b */ /* 0x000ea20000000200 */
[----:B------:R-:W-:Y:S01]  /*5200*/  ISETP.GE.AND P6, PT, R124, R188, PT ;  /* 0x000000bc7c00720c */ /* 0x000fe20003fc6270 */
[----:B------:R-:W-:-:S02]  /*5210*/  FFMA.FTZ R80, R0, R129, R102 ;  /* 0x0000008100507223 */ /* 0x000fc40000010066 */
[C---:B------:R-:W-:Y:S01]  /*5220*/  FFMA.FTZ R83, R0.reuse, R129, R105 ;  /* 0x0000008100537223 */ /* 0x040fe20000010069 */
[----:B------:R-:W-:Y:S01]  /*5230*/  MUFU.TANH R95, R95 ;  /* 0x0000005f005f7308 */ /* 0x000fe20000002400 */
[----:B---3--:R-:W-:Y:S01]  /*5240*/  FFMA.FTZ R92, R0, R121, R97 ;  /* 0x00000079005c7223 */ /* 0x008fe20000010061 */
[C---:B-----5:R-:W-:Y:S01]  /*5250*/  HMMA.16816.F32.BF16 R40, R60.reuse, R24, R40 ;  /* 0x000000183c28723c */ /* 0x060fe20000041828 */
[----:B------:R-:W-:Y:S01]  /*5260*/  FMUL.FTZ R52, R52, c[0x0][0x2ec] ;  /* 0x0000bb0034347a20 */ /* 0x000fe20000410000 */
[----:B------:R-:W-:Y:S01]  /*5270*/  FSEL R48, R48, -INF , !P6 ;  /* 0xff80000030307808 */ /* 0x000fe20007000000 */
[----:B------:R-:W-:Y:S01]  /*5280*/  FMUL.FTZ R53, R53, c[0x0][0x2ec] ;  /* 0x0000bb0035357a20 */ /* 0x000fe20000410000 */
[----:B------:R-:W-:Y:S01]  /*5290*/  FSEL R92, R92, -INF , !P4 ;  /* 0xff8000005c5c7808 */ /* 0x000fe20006000000 */
[----:B------:R-:W-:Y:S01]  /*52a0*/  FMUL.FTZ R54, R54, c[0x0][0x2ec] ;  /* 0x0000bb0036367a20 */ /* 0x000fe20000410000 */
[----:B------:R-:W3:Y:S01]  /*52b0*/  MUFU.TANH R107, R52 ;  /* 0x00000034006b7308 */ /* 0x000ee20000002400 */
[----:B------:R-:W-:Y:S01]  /*52c0*/  IADD3 R24, R122, 0x8, RZ ;  /* 0x000000087a187810 */ /* 0x000fe20007ffe0ff */
[----:B------:R-:W-:Y:S01]  /*52d0*/  HMMA.16816.F32.BF16 R32, R60, R26, R32 ;  /* 0x0000001a3c20723c */ /* 0x000fe20000041820 */
[----:B------:R-:W-:Y:S01]  /*52e0*/  FMUL.FTZ R55, R55, c[0x0][0x2ec] ;  /* 0x0000bb0037377a20 */ /* 0x000fe20000410000 */
[-C--:B------:R-:W-:Y:S01]  /*52f0*/  ISETP.GE.AND P4, PT, R126, R188.reuse, PT ;  /* 0x000000bc7e00720c */ /* 0x080fe20003f86270 */
[----:B----4-:R-:W-:Y:S01]  /*5300*/  FFMA.FTZ R163, R0, R145, R163 ;  /* 0x0000009100a37223 */ /* 0x010fe200000100a3 */
[----:B------:R-:W-:Y:S01]  /*5310*/  IMNMX R187, R24, R7, PT ;  /* 0x0000000718bb7217 */ /* 0x000fe20003800200 */
[----:B------:R-:W-:Y:S01]  /*5320*/  FFMA.FTZ R7, R0, R119, R85 ;  /* 0x0000007700077223 */ /* 0x000fe20000010055 */
[----:B------:R-:W4:Y:S01]  /*5330*/  LDSM.16.M88.4 R24, [R207+0xb800] ;  /* 0x00b80000cf18783b */ /* 0x000f220000000200 */
[----:B------:R-:W5:Y:S01]  /*5340*/  MUFU.TANH R109, R53 ;  /* 0x00000035006d7308 */ /* 0x000f620000002400 */
[----:B------:R-:W-:Y:S01]  /*5350*/  HMMA.16816.F32.BF16 R16, R28, R50, R16 ;  /* 0x000000321c10723c */ /* 0x000fe20000041810 */
[----:B------:R-:W-:Y:S01]  /*5360*/  ISETP.GE.AND P3, PT, R116, R187, PT ;  /* 0x000000bb7400720c */ /* 0x000fe20003f66270 */
[----:B------:R-:W-:Y:S01]  /*5370*/  FFMA.FTZ R85, R0, R121, R99 ;  /* 0x0000007900557223 */ /* 0x000fe20000010063 */
[----:B------:R-:W-:Y:S01]  /*5380*/  ISETP.GE.AND P1, PT, R118, R187, PT ;  /* 0x000000bb7600720c */ /* 0x000fe20003f26270 */
[C---:B-1----:R-:W-:Y:S01]  /*5390*/  FFMA.FTZ R93, R0.reuse, R151, R93 ;  /* 0x00000097005d7223 */ /* 0x042fe2000001005d */
[----:B------:R-:W-:Y:S01]  /*53a0*/  ISETP.GE.AND P2, PT, R123, R187, PT ;  /* 0x000000bb7b00720c */ /* 0x000fe20003f46270 */
[----:B---3--:R-:W-:Y:S01]  /*53b0*/  FFMA.FTZ R107, R0, R143, R107 ;  /* 0x0000008f006b7223 */ /* 0x008fe2000001006b */
[----:B------:R-:W-:Y:S01]  /*53c0*/  MUFU.TANH R111, R54 ;  /* 0x00000036006f7308 */ /* 0x000fe20000002400 */
[C---:B--2---:R-:W-:Y:S01]  /*53d0*/  HMMA.16816.F32.BF16 R76, R68.reuse, R20, R76 ;  /* 0x00000014444c723c */ /* 0x044fe2000004184c */
[----:B------:R-:W-:Y:S01]  /*53e0*/  FMUL.FTZ R40, R40, c[0x0][0x2ec] ;  /* 0x0000bb0028287a20 */ /* 0x000fe20000410000 */
[----:B------:R-:W-:Y:S01]  /*53f0*/  FSEL R85, R85, -INF , !P2 ;  /* 0xff80000055557808 */ /* 0x000fe20005000000 */
[----:B------:R-:W-:Y:S01]  /*5400*/  FMUL.FTZ R41, R41, c[0x0][0x2ec] ;  /* 0x0000bb0029297a20 */ /* 0x000fe20000410000 */
[-C--:B------:R-:W-:Y:S01]  /*5410*/  ISETP.GE.AND P2, PT, R126, R187.reuse, PT ;  /* 0x000000bb7e00720c */ /* 0x080fe20003f46270 */
[----:B------:R-:W-:Y:S01]  /*5420*/  FMUL.FTZ R42, R42, c[0x0][0x2ec] ;  /* 0x0000bb002a2a7a20 */ /* 0x000fe20000410000 */
[----:B------:R-:W-:Y:S01]  /*5430*/  FSEL R49, R49, -INF , !P1 ;  /* 0xff80000031317808 */ /* 0x000fe20004800000 */
[----:B------:R1:W-:Y:S01]  /*5440*/  MUFU.TANH R66, R55 ;  /* 0x0000003700427308 */ /* 0x0003e20000002400 */
[----:B------:R-:W-:Y:S01]  /*5450*/  HMMA.16816.F32.BF16 R72, R68, R22, R72 ;  /* 0x000000164448723c */ /* 0x000fe20000041848 */
[----:B------:R-:W2:Y:S01]  /*5460*/  LDSM.16.M88.4 R20, [R200+0xb000] ;  /* 0x00b00000c814783b */ /* 0x000ea20000000200 */
[----:B------:R-:W-:Y:S01]  /*5470*/  FMUL.FTZ R43, R43, c[0x0][0x2ec] ;  /* 0x0000bb002b2b7a20 */ /* 0x000fe20000410000 */
[----:B------:R-:W-:Y:S01]  /*5480*/  ISETP.GE.AND P1, PT, R128, R187, PT ;  /* 0x000000bb8000720c */ /* 0x000fe20003f26270 */
[----:B------:R-:W-:Y:S01]  /*5490*/  FMUL.FTZ R32, R32, c[0x0][0x2ec] ;  /* 0x0000bb0020207a20 */ /* 0x000fe20000410000 */
[----:B------:R-:W-:Y:S01]  /*54a0*/  FSEL R82, R82, -INF , !P4 ;  /* 0xff80000052527808 */ /* 0x000fe20006000000 */
[----:B------:R-:W-:Y:S01]  /*54b0*/  FMUL.FTZ R33, R33, c[0x0][0x2ec] ;  /* 0x0000bb0021217a20 */ /* 0x000fe20000410000 */
[----:B------:R-:W3:Y:S01]  /*54c0*/  MUFU.TANH R116, R40 ;  /* 0x0000002800747308 */ /* 0x000ee20000002400 */
[C---:B------:R-:W-:Y:S01]  /*54d0*/  HMMA.16816.F32.BF16 R44, R8.reuse, R56, R44 ;  /* 0x00000038082c723c */ /* 0x040fe2000004182c */
[----:B------:R-:W-:Y:S01]  /*54e0*/  FMUL.FTZ R34, R34, c[0x0][0x2ec] ;  /* 0x0000bb0022227a20 */ /* 0x000fe20000410000 */
[----:B------:R-:W-:Y:S01]  /*54f0*/  FSEL R7, R7, -INF , !P3 ;  /* 0xff80000007077808 */ /* 0x000fe20005800000 */
[----:B------:R-:W-:Y:S01]  /*5500*/  FFMA.FTZ R50, R0, R127, R86 ;  /* 0x0000007f00327223 */ /* 0x000fe20000010056 */
[-C--:B------:R-:W-:Y:S01]  /*5510*/  ISETP.GE.AND P4, PT, R138, R188.reuse, PT ;  /* 0x000000bc8a00720c */ /* 0x080fe20003f86270 */
[----:B-----5:R-:W-:Y:S01]  /*5520*/  FFMA.FTZ R109, R0, R141, R109 ;  /* 0x0000008d006d7223 */ /* 0x020fe2000001006d */
[----:B------:R-:W-:Y:S01]  /*5530*/  FSEL R81, R81, -INF , !P2 ;  /* 0xff80000051517808 */ /* 0x000fe20005000000 */
[----:B-1----:R-:W1:Y:S01]  /*5540*/  LDSM.16.M88.4 R52, [R202+0x6800] ;  /* 0x00680000ca34783b */ /* 0x002e620000000200 */
[----:B------:R-:W5:Y:S01]  /*5550*/  MUFU.TANH R118, R41 ;  /* 0x0000002900767308 */ /* 0x000f620000002400 */
[----:B------:R-:W-:Y:S01]  /*5560*/  HMMA.16816.F32.BF16 R16, R8, R58, R16 ;  /* 0x0000003a0810723c */ /* 0x000fe20000041810 */
[----:B------:R-:W-:Y:S01]  /*5570*/  ISETP.GE.AND P3, PT, R124, R187, PT ;  /* 0x000000bb7c00720c */ /* 0x000fe20003f66270 */
[----:B------:R-:W-:Y:S01]  /*5580*/  FFMA.FTZ R95, R0, R151, R95 ;  /* 0x00000097005f7223 */ /* 0x000fe2000001005f */
[----:B------:R-:W-:Y:S01]  /*5590*/  ISETP.GE.AND P2, PT, R138, R187, PT ;  /* 0x000000bb8a00720c */ /* 0x000fe20003f46270 */
[----:B------:R-:W-:Y:S01]  /*55a0*/  FFMA.FTZ R164, R0, R149, R164 ;  /* 0x0000009500a47223 */ /* 0x000fe200000100a4 */
[----:B------:R-:W-:Y:S01]  /*55b0*/  FSEL R50, R50, -INF , !P5 ;  /* 0xff80000032327808 */ /* 0x000fe20006800000 */
[----:B---3--:R-:W-:Y:S01]  /*55c0*/  FFMA.FTZ R116, R0, R153, R116 ;  /* 0x0000009900747223 */ /* 0x008fe20000010074 */
[----:B------:R-:W3:Y:S01]  /*55d0*/  MUFU.TANH R51, R42 ;  /* 0x0000002a00337308 */ /* 0x000ee20000002400 */
[----:B----4-:R-:W-:Y:S01]  /*55e0*/  HMMA.16816.F32.BF16 R112, R28, R26, R112 ;  /* 0x0000001a1c70723c */ /* 0x010fe20000041870 */
[----:B------:R-:W-:Y:S01]  /*55f0*/  FMUL.FTZ R58, R35, c[0x0][0x2ec] ;  /* 0x0000bb00233a7a20 */ /* 0x000fe20000410000 */
[----:B------:R-:W-:-:S02]  /*5600*/  ISETP.GE.AND P5, PT, R132, R188, PT ;  /* 0x000000bc8400720c */ /* 0x000fc40003fa6270 */
[----:B------:R-:W-:Y:S02]  /*5610*/  FSEL R232, R104, -INF , !P4 ;  /* 0xff80000068e87808 */ /* 0x000fe40006000000 */
[-C--:B------:R-:W-:Y:S01]  /*5620*/  ISETP.GE.AND P4, PT, R142, R188.reuse, PT ;  /* 0x000000bc8e00720c */ /* 0x080fe20003f86270 */
[----:B------:R4:W4:Y:S01]  /*5630*/  MUFU.TANH R96, R43 ;  /* 0x0000002b00607308 */ /* 0x0009220000002400 */
[----:B------:R-:W-:Y:S01]  /*5640*/  HMMA.16816.F32.BF16 R12, R28, R24, R12 ;  /* 0x000000181c0c723c */ /* 0x000fe2000004180c */
[----:B------:R-:W-:Y:S01]  /*5650*/  LDSM.16.M88.4 R24, [R202+0x7800] ;  /* 0x00780000ca18783b */ /* 0x000fe20000000200 */
[----:B------:R-:W-:Y:S01]  /*5660*/  FSEL R239, R65, -INF , !P2 ;  /* 0xff80000041ef7808 */ /* 0x000fe20005000000 */
[----:B-----5:R-:W-:Y:S01]  /*5670*/  FFMA.FTZ R118, R0, R155, R118 ;  /* 0x0000009b00767223 */ /* 0x020fe20000010076 */
[-C--:B------:R-:W-:Y:S02]  /*5680*/  ISETP.GE.AND P6, PT, R130, R188.reuse, PT ;  /* 0x000000bc8200720c */ /* 0x080fe40003fc6270 */
[----:B------:R-:W-:Y:S01]  /*5690*/  ISETP.GE.AND P2, PT, R142, R187, PT ;  /* 0x000000bb8e00720c */ /* 0x000fe20003f46270 */
[----:B------:R-:W5:Y:S01]  /*56a0*/  MUFU.TANH R56, R33 ;  /* 0x0000002100387308 */ /* 0x000f620000002400 */
[----:B--2---:R-:W-:Y:S01]  /*56b0*/  HMMA.16816.F32.BF16 R44, R68, R20, R44 ;  /* 0x00000014442c723c */ /* 0x004fe2000004182c */
[----:B------:R-:W-:Y:S01]  /*56c0*/  FSEL R230, R106, -INF , !P5 ;  /* 0xff8000006ae67808 */ /* 0x000fe20006800000 */
[----:B---3--:R-:W-:Y:S01]  /*56d0*/  FFMA.FTZ R51, R0, R153, R51 ;  /* 0x0000009900337223 */ /* 0x008fe20000010033 */
[----:B------:R-:W-:-:S02]  /*56e0*/  ISETP.GE.AND P5, PT, R140, R188, PT ;  /* 0x000000bc8c00720c */ /* 0x000fc40003fa6270 */
[----:B------:R-:W-:Y:S01]  /*56f0*/  FSEL R80, R80, -INF , !P6 ;  /* 0xff80000050507808 */ /* 0x000fe20007000000 */
[----:B----4-:R2:W3:Y:S02]  /*5700*/  LDSM.16.M88.4 R40, [R37+0xb800] ;  /* 0x00b800002528783b */ /* 0x0104e40000000200 */
[----:B------:R-:W-:Y:S01]  /*5710*/  HMMA.16816.F32.BF16 R16, R68, R22, R16 ;  /* 0x000000164410723c */ /* 0x000fe20000041810 */
[----:B------:R-:W4:Y:S01]  /*5720*/  MUFU.TANH R57, R34 ;  /* 0x0000002200397308 */ /* 0x000f220000002400 */
[----:B------:R-:W-:Y:S01]  /*5730*/  FSEL R231, R163, -INF , !P2 ;  /* 0xff800000a3e77808 */ /* 0x000fe20005000000 */
[----:B------:R-:W3:Y:S01]  /*5740*/  LDSM.16.M88.4 R20, [R200+0xb800] ;  /* 0x00b80000c814783b */ /* 0x000ee20000000200 */
[----:B------:R-:W-:Y:S01]  /*5750*/  ISETP.GE.AND P6, PT, R137, R188, PT ;  /* 0x000000bc8900720c */ /* 0x000fe20003fc6270 */
[----:B------:R-:W-:Y:S01]  /*5760*/  FFMA.FTZ R96, R0, R155, R96 ;  /* 0x0000009b00607223 */ /* 0x000fe20000010060 */
[----:B------:R-:W-:Y:S01]  /*5770*/  ISETP.GE.AND P2, PT, R148, R187, PT ;  /* 0x000000bb9400720c */ /* 0x000fe20003f46270 */
[----:B-----5:R-:W-:Y:S01]  /*5780*/  FFMA.FTZ R56, R0, R159, R56 ;  /* 0x0000009f00387223 */ /* 0x020fe20000010038 */
[----:B-1----:R-:W-:Y:S01]  /*5790*/  HMMA.16816.F32.BF16 R76, R60, R52, R76 ;  /* 0x000000343c4c723c */ /* 0x002fe2000004184c */
[----:B------:R1:W5:Y:S01]  /*57a0*/  MUFU.TANH R52, R32 ;  /* 0x0000002000347308 */ /* 0x0003620000002400 */
[----:B------:R-:W-:-:S02]  /*57b0*/  FSEL R234, R109, -INF , !P5 ;  /* 0xff8000006dea7808 */ /* 0x000fc40006800000 */
[----:B------:R-:W-:Y:S02]  /*57c0*/  ISETP.GE.AND P5, PT, R146, R188, PT ;  /* 0x000000bc9200720c */ /* 0x000fe40003fa6270 */
[----:B------:R-:W-:Y:S01]  /*57d0*/  FSEL R236, R107, -INF , !P6 ;  /* 0xff8000006bec7808 */ /* 0x000fe20007000000 */
[C---:B------:R-:W-:Y:S01]  /*57e0*/  FFMA.FTZ R53, R0.reuse, R125, R103 ;  /* 0x0000007d00357223 */ /* 0x040fe20000010067 */
[----:B------:R-:W-:Y:S01]  /*57f0*/  HMMA.16816.F32.BF16 R72, R60, R54, R72 ;  /* 0x000000363c48723c */ /* 0x000fe20000041848 */
[----:B------:R3:W3:Y:S01]  /*5800*/  MUFU.TANH R110, R89 ;  /* 0x00000059006e7308 */ /* 0x0006e20000002400 */
[----:B------:R-:W-:Y:S01]  /*5810*/  FSEL R233, R95, -INF , !P2 ;  /* 0xff8000005fe97808 */ /* 0x000fe20005000000 */
[C---:B----4-:R-:W-:Y:S01]  /*5820*/  FFMA.FTZ R57, R0.reuse, R157, R57 ;  /* 0x0000009d00397223 */ /* 0x050fe20000010039 */
[----:B------:R-:W-:Y:S01]  /*5830*/  FSEL R53, R53, -INF , !P3 ;  /* 0xff80000035357808 */ /* 0x000fe20005800000 */
[----:B--2---:R-:W-:Y:S01]  /*5840*/  FFMA.FTZ R37, R0, R143, R111 ;  /* 0x0000008f00257223 */ /* 0x004fe2000001006f */
[----:B------:R-:W-:Y:S01]  /*5850*/  ISETP.GE.AND P3, PT, R130, R187, PT ;  /* 0x000000bb8200720c */ /* 0x000fe20003f66270 */
[C---:B------:R-:W-:Y:S01]  /*5860*/  FFMA.FTZ R143, R0.reuse, R141, R66 ;  /* 0x0000008d008f7223 */ /* 0x040fe20000010042 */
[----:B-1----:R-:W1:Y:S01]  /*5870*/  LDSM.16.M88.4 R32, [R202+0x7000] ;  /* 0x00700000ca20783b */ /* 0x002e620000000200 */
[----:B------:R-:W2:Y:S01]  /*5880*/  MUFU.TANH R91, R91 ;  /* 0x0000005b005b7308 */ /* 0x000ea20000002400 */
[C---:B------:R-:W-:Y:S01]  /*5890*/  FFMA.FTZ R66, R0.reuse, R145, R67 ;  /* 0x0000009100427223 */ /* 0x040fe20000010043 */
[----:B------:R-:W-:Y:S01]  /*58a0*/  FSEL R83, R83, -INF , !P3 ;  /* 0xff80000053537808 */ /* 0x000fe20005800000 */
[----:B-----5:R-:W-:Y:S01]  /*58b0*/  FFMA.FTZ R52, R0, R157, R52 ;  /* 0x0000009d00347223 */ /* 0x020fe20000010034 */
[----:B------:R-:W-:Y:S01]  /*58c0*/  ISETP.GE.AND P3, PT, R137, R187, PT ;  /* 0x000000bb8900720c */ /* 0x000fe20003f66270 */
[----:B------:R-:W-:-:S04]  /*58d0*/  DEPBAR.LE SB0, 0x0 ;  /* 0x000080000000791a */ /* 0x000fc80000000000 */
[----:B------:R-:W-:Y:S01]  /*58e0*/  FMUL.FTZ R55, R77, c[0x0][0x2ec] ;  /* 0x0000bb004d377a20 */ /* 0x000fe20000410000 */
[----:B------:R-:W4:Y:S01]  /*58f0*/  MUFU.TANH R94, R94 ;  /* 0x0000005e005e7308 */ /* 0x000f220000002400 */
[----:B---3--:R-:W-:Y:S01]  /*5900*/  FSEL R89, R87, -INF , !P1 ;  /* 0xff80000057597808 */ /* 0x008fe20004800000 */
[----:B------:R-:W-:Y:S01]  /*5910*/  FMUL.FTZ R54, R76, c[0x0][0x2ec] ;  /* 0x0000bb004c367a20 */ /* 0x000fe20000410000 */
[C---:B------:R-:W-:Y:S01]  /*5920*/  HMMA.16816.F32.BF16 R112, R8.reuse, R42, R112 ;  /* 0x0000002a0870723c */ /* 0x040fe20000041870 */
[-C--:B------:R-:W-:Y:S01]  /*5930*/  ISETP.GE.AND P1, PT, R132, R187.reuse, PT ;  /* 0x000000bb8400720c */ /* 0x080fe20003f26270 */
[----:B------:R-:W-:Y:S01]  /*5940*/  FMUL.FTZ R59, R78, c[0x0][0x2ec] ;  /* 0x0000bb004e3b7a20 */ /* 0x000fe20000410000 */
[----:B------:R-:W-:Y:S01]  /*5950*/  FSEL R66, R66, -INF , !P4 ;  /* 0xff80000042427808 */ /* 0x000fe20006000000 */
[----:B------:R-:W-:Y:S01]  /*5960*/  FMUL.FTZ R65, R72, c[0x0][0x2ec] ;  /* 0x0000bb0048417a20 */ /* 0x000fe20000410000 */
[----:B------:R-:W3:Y:S01]  /*5970*/  MUFU.TANH R55, R55 ;  /* 0x0000003700377308 */ /* 0x000ee20000002400 */
[----:B------:R-:W-:Y:S01]  /*5980*/  FSEL R237, R64, -INF , !P1 ;  /* 0xff80000040ed7808 */ /* 0x000fe20004800000 */
[----:B------:R-:W-:Y:S01]  /*5990*/  FMUL.FTZ R64, R79, c[0x0][0x2ec] ;  /* 0x0000bb004f407a20 */ /* 0x000fe20000410000 */
[----:B------:R-:W-:Y:S01]  /*59a0*/  HMMA.16816.F32.BF16 R12, R8, R40, R12 ;  /* 0x00000028080c723c */ /* 0x000fe2000004180c */
[----:B------:R-:W-:Y:S01]  /*59b0*/  ISETP.GE.AND P1, PT, R140, R187, PT ;  /* 0x000000bb8c00720c */ /* 0x000fe20003f26270 */
[----:B------:R-:W-:Y:S01]  /*59c0*/  FMUL.FTZ R28, R75, c[0x0][0x2ec] ;  /* 0x0000bb004b1c7a20 */ /* 0x000fe20000410000 */
[----:B------:R-:W-:Y:S01]  /*59d0*/  ISETP.GE.AND P4, PT, R148, R188, PT ;  /* 0x000000bc9400720c */ /* 0x000fe20003f86270 */
[CC--:B------:R-:W-:Y:S01]  /*59e0*/  FFMA.FTZ R110, R0.reuse, R147.reuse, R110 ;  /* 0x00000093006e7223 */ /* 0x0c0fe2000001006e */
[----:B------:R-:W5:Y:S01]  /*59f0*/  MUFU.TANH R58, R58 ;  /* 0x0000003a003a7308 */ /* 0x000f620000002400 */
[----:B------:R-:W-:Y:S01]  /*5a00*/  FSEL R143, R143, -INF , !P1 ;  /* 0xff8000008f8f7808 */ /* 0x000fe20004800000 */
[----:B--2---:R-:W-:Y:S01]  /*5a10*/  FFMA.FTZ R147, R0, R147, R91 ;  /* 0x0000009300937223 */ /* 0x004fe2000001005b */
[----:B------:R-:W-:Y:S01]  /*5a20*/  ISETP.GE.AND P1, PT, R146, R187, PT ;  /* 0x000000bb9200720c */ /* 0x000fe20003f26270 */
[----:B----4-:R-:W-:Y:S01]  /*5a30*/  FFMA.FTZ R94, R0, R149, R94 ;  /* 0x00000095005e7223 */ /* 0x010fe2000001005e */
[----:B------:R-:W-:-:S02]  /*5a40*/  FSEL R146, R93, -INF , !P4 ;  /* 0xff8000005d927808 */ /* 0x000fc40006000000 */
[----:B------:R-:W-:Y:S01]  /*5a50*/  FSEL R37, R37, -INF , !P3 ;  /* 0xff80000025257808 */ /* 0x000fe20005800000 */
[----:B------:R-:W2:Y:S01]  /*5a60*/  MUFU.TANH R54, R54 ;  /* 0x0000003600367308 */ /* 0x000ea20000002400 */
[-C--:B------:R-:W-:Y:S01]  /*5a70*/  ISETP.GE.AND P4, PT, R154, R188.reuse, PT ;  /* 0x000000bc9a00720c */ /* 0x080fe20003f86270 */
[----:B---3--:R-:W-:Y:S01]  /*5a80*/  FFMA.FTZ R55, R0, R165, R55 ;  /* 0x000000a500377223 */ /* 0x008fe20000010037 */
[----:B------:R-:W-:Y:S01]  /*5a90*/  HMMA.16816.F32.BF16 R112, R68, R22, R112 ;  /* 0x000000164470723c */ /* 0x000fe20000041870 */
[C---:B------:R-:W-:Y:S02]  /*5aa0*/  ISETP.GE.AND P6, PT, R144.reuse, R188, PT ;  /* 0x000000bc9000720c */ /* 0x040fe40003fc6270 */
[-C--:B------:R-:W-:Y:S02]  /*5ab0*/  ISETP.GE.AND P3, PT, R144, R187.reuse, PT ;  /* 0x000000bb9000720c */ /* 0x080fe40003f66270 */
[----:B------:R-:W3:Y:S01]  /*5ac0*/  MUFU.TANH R59, R59 ;  /* 0x0000003b003b7308 */ /* 0x000ee20000002400 */
[----:B------:R-:W-:Y:S01]  /*5ad0*/  ISETP.GE.AND P2, PT, R154, R187, PT ;  /* 0x000000bb9a00720c */ /* 0x000fe20003f46270 */
[----:B-----5:R-:W-:Y:S01]  /*5ae0*/  FFMA.FTZ R58, R0, R159, R58 ;  /* 0x0000009f003a7223 */ /* 0x020fe2000001003a */
[----:B-1----:R-:W-:Y:S01]  /*5af0*/  HMMA.16816.F32.BF16 R16, R60, R34, R16 ;  /* 0x000000223c10723c */ /* 0x002fe20000041810 */
[----:B------:R-:W-:-:S02]  /*5b00*/  FSEL R176, R52, -INF , !P4 ;  /* 0xff80000034b07808 */ /* 0x000fc40006000000 */
[----:B------:R-:W-:Y:S02]  /*5b10*/  FSEL R140, R110, -INF , !P6 ;  /* 0xff8000006e8c7808 */ /* 0x000fe40007000000 */
[----:B------:R-:W1:Y:S01]  /*5b20*/  MUFU.TANH R64, R64 ;  /* 0x0000004000407308 */ /* 0x000e620000002400 */
[----:B------:R-:W-:Y:S01]  /*5b30*/  FSEL R147, R147, -INF , !P3 ;  /* 0xff80000093937808 */ /* 0x000fe20005800000 */
[----:B--2---:R-:W-:Y:S01]  /*5b40*/  FFMA.FTZ R54, R0, R161, R54 ;  /* 0x000000a100367223 */ /* 0x004fe20000010036 */
[----:B------:R-:W-:Y:S01]  /*5b50*/  HMMA.16816.F32.BF16 R12, R68, R20, R12 ;  /* 0x00000014440c723c */ /* 0x000fe2000004180c */
[-C--:B------:R-:W-:Y:S02]  /*5b60*/  ISETP.GE.AND P4, PT, R162, R188.reuse, PT ;  /* 0x000000bca200720c */ /* 0x080fe40003f86270 */
[C---:B------:R-:W-:Y:S02]  /*5b70*/  ISETP.GE.AND P6, PT, R150.reuse, R188, PT ;  /* 0x000000bc9600720c */ /* 0x040fe40003fc6270 */
[----:B------:R-:W2:Y:S01]  /*5b80*/  MUFU.TANH R65, R65 ;  /* 0x0000004100417308 */ /* 0x000ea20000002400 */
[----:B------:R-:W-:Y:S01]  /*5b90*/  ISETP.GE.AND P3, PT, R150, R187, PT ;  /* 0x000000bb9600720c */ /* 0x000fe20003f66270 */
[----:B---3--:R-:W-:Y:S01]  /*5ba0*/  FFMA.FTZ R59, R0, R161, R59 ;  /* 0x000000a1003b7223 */ /* 0x008fe2000001003b */
[----:B------:R-:W-:Y:S01]  /*5bb0*/  HMMA.16816.F32.BF16 R44, R60, R32, R44 ;  /* 0x000000203c2c723c */ /* 0x000fe2000004182c */
[----:B------:R-:W-:-:S02]  /*5bc0*/  FSEL R150, R164, -INF , !P5 ;  /* 0xff800000a4967808 */ /* 0x000fc40006800000 */
[----:B------:R-:W-:Y:S02]  /*5bd0*/  FSEL R235, R94, -INF , !P1 ;  /* 0xff8000005eeb7808 */ /* 0x000fe40004800000 */
[----:B------:R-:W-:Y:S01]  /*5be0*/  MUFU.TANH R28, R28 ;  /* 0x0000001c001c7308 */ /* 0x000fe20000002400 */
[-C--:B------:R-:W-:Y:S01]  /*5bf0*/  ISETP.GE.AND P5, PT, R152, R188.reuse, PT ;  /* 0x000000bc9800720c */ /* 0x080fe20003fa6270 */
[----:B------:R-:W-:Y:S01]  /*5c00*/  FMUL.FTZ R33, R74, c[0x0][0x2ec] ;  /* 0x0000bb004a217a20 */ /* 0x000fe20000410000 */
[C---:B------:R-:W-:Y:S01]  /*5c10*/  HMMA.16816.F32.BF16 R112, R60.reuse, R26, R112 ;  /* 0x0000001a3c70723c */ /* 0x040fe20000041870 */
[----:B------:R-:W-:Y:S01]  /*5c20*/  FMUL.FTZ R10, R16, c[0x0][0x2ec] ;  /* 0x0000bb00100a7a20 */ /* 0x000fe20000410000 */
[----:B------:R-:W-:Y:S01]  /*5c30*/  ISETP.GE.AND P1, PT, R152, R187, PT ;  /* 0x000000bb9800720c */ /* 0x000fe20003f26270 */
[----:B------:R-:W-:Y:S01]  /*5c40*/  FMUL.FTZ R11, R17, c[0x0][0x2ec] ;  /* 0x0000bb00110b7a20 */ /* 0x000fe20000410000 */
[----:B------:R-:W-:Y:S01]  /*5c50*/  FSEL R172, R55, -INF , !P4 ;  /* 0xff80000037ac7808 */ /* 0x000fe20006000000 */
[----:B------:R-:W-:Y:S01]  /*5c60*/  FMUL.FTZ R32, R73, c[0x0][0x2ec] ;  /* 0x0000bb0049207a20 */ /* 0x000fe20000410000 */
[----:B------:R-:W-:Y:S01]  /*5c70*/  MUFU.TANH R33, R33 ;  /* 0x0000002100217308 */ /* 0x000fe20000002400 */
[----:B------:R-:W-:Y:S01]  /*5c80*/  FMUL.FTZ R16, R18, c[0x0][0x2ec] ;  /* 0x0000bb0012107a20 */ /* 0x000fe20000410000 */
[----:B------:R-:W-:Y:S01]  /*5c90*/  HMMA.16816.F32.BF16 R12, R60, R24, R12 ;  /* 0x000000183c0c723c */ /* 0x000fe2000004180c */
[----:B------:R-:W-:Y:S01]  /*5ca0*/  FMUL.FTZ R17, R19, c[0x0][0x2ec] ;  /* 0x0000bb0013117a20 */ /* 0x000fe20000410000 */
[-C--:B------:R-:W-:Y:S01]  /*5cb0*/  ISETP.GE.AND P4, PT, R170, R188.reuse, PT ;  /* 0x000000bcaa00720c */ /* 0x080fe20003f86270 */
[----:B-1----:R-:W-:Y:S01]  /*5cc0*/  FFMA.FTZ R64, R0, R165, R64 ;  /* 0x000000a500407223 */ /* 0x002fe20000010040 */
[----:B------:R-:W-:Y:S01]  /*5cd0*/  FSEL R178, R116, -INF , !P6 ;  /* 0xff80000074b27808 */ /* 0x000fe20007000000 */
[----:B--2---:R-:W-:Y:S01]  /*5ce0*/  FFMA.FTZ R65, R0, R169, R65 ;  /* 0x000000a900417223 */ /* 0x004fe20000010041 */
[----:B------:R-:W1:Y:S01]  /*5cf0*/  MUFU.TANH R10, R10 ;  /* 0x0000000a000a7308 */ /* 0x000e620000002400 */
[----:B------:R-:W-:Y:S01]  /*5d00*/  FSEL R163, R51, -INF , !P3 ;  /* 0xff80000033a37808 */ /* 0x000fe20005800000 */
[----:B------:R-:W-:Y:S01]  /*5d10*/  FMUL.FTZ R29, R44, c[0x0][0x2ec] ;  /* 0x0000bb002c1d7a20 */ /* 0x000fe20000410000 */
[----:B------:R-:W-:Y:S01]  /*5d20*/  FSEL R160, R118, -INF , !P5 ;  /* 0xff80000076a07808 */ /* 0x000fe20006800000 */
[----:B------:R-:W-:Y:S01]  /*5d30*/  FMUL.FTZ R46, R46, c[0x0][0x2ec] ;  /* 0x0000bb002e2e7a20 */ /* 0x000fe20000410000 */
[----:B------:R-:W-:Y:S01]  /*5d40*/  FSEL R177, R96, -INF , !P1 ;  /* 0xff80000060b17808 */ /* 0x000fe20004800000 */
[----:B------:R-:W-:Y:S01]  /*5d50*/  FMUL.FTZ R9, R47, c[0x0][0x2ec] ;  /* 0x0000bb002f097a20 */ /* 0x000fe20000410000 */
[CC--:B------:R-:W-:Y:S01]  /*5d60*/  ISETP.GE.AND P6, PT, R156.reuse, R188.reuse, PT ;  /* 0x000000bc9c00720c */ /* 0x0c0fe20003fc6270 */
[----:B------:R-:W2:Y:S01]  /*5d70*/  MUFU.TANH R29, R29 ;  /* 0x0000001d001d7308 */ /* 0x000ea20000002400 */
[----:B------:R-:W-:Y:S01]  /*5d80*/  FMUL.FTZ R45, R45, c[0x0][0x2ec] ;  /* 0x0000bb002d2d7a20 */ /* 0x000fe20000410000 */
[-C--:B------:R-:W-:Y:S01]  /*5d90*/  ISETP.GE.AND P3, PT, R156, R187.reuse, PT ;  /* 0x000000bb9c00720c */ /* 0x080fe20003f66270 */
[----:B------:R-:W-:Y:S01]  /*5da0*/  FMUL.FTZ R112, R112, c[0x0][0x2ec] ;  /* 0x0000bb0070707a20 */ /* 0x000fe20000410000 */
[-C--:B------:R-:W-:Y:S01]  /*5db0*/  ISETP.GE.AND P5, PT, R158, R188.reuse, PT ;  /* 0x000000bc9e00720c */ /* 0x080fe20003fa6270 */
[----:B------:R-:W-:Y:S01]  /*5dc0*/  FMUL.FTZ R114, R114, c[0x0][0x2ec] ;  /* 0x0000bb0072727a20 */ /* 0x000fe20000410000 */
[----:B------:R-:W-:Y:S01]  /*5dd0*/  ISETP.GE.AND P1, PT, R158, R187, PT ;  /* 0x000000bb9e00720c */ /* 0x000fe20003f26270 */
[----:B------:R-:W-:Y:S01]  /*5de0*/  FMUL.FTZ R115, R115, c[0x0][0x2ec] ;  /* 0x0000bb0073737a20 */ /* 0x000fe20000410000 */
[----:B------:R-:W3:Y:S01]  /*5df0*/  MUFU.TANH R8, R46 ;  /* 0x0000002e00087308 */ /* 0x000ee20000002400 */
[----:B-1----:R-:W-:Y:S01]  /*5e00*/  FFMA.FTZ R154, R0, R191, R10 ;  /* 0x000000bf009a7223 */ /* 0x002fe2000001000a */
[----:B------:R-:W-:Y:S01]  /*5e10*/  FSEL R167, R57, -INF , !P2 ;  /* 0xff80000039a77808 */ /* 0x000fe20005000000 */
[----:B------:R-:W-:Y:S01]  /*5e20*/  FMUL.FTZ R12, R12, c[0x0][0x2ec] ;  /* 0x0000bb000c0c7a20 */ /* 0x000fe20000410000 */
[----:B------:R-:W-:Y:S01]  /*5e30*/  ISETP.GE.AND P2, PT, R162, R187, PT ;  /* 0x000000bba200720c */ /* 0x000fe20003f46270 */
[----:B------:R-:W-:Y:S01]  /*5e40*/  FMUL.FTZ R14, R14, c[0x0][0x2ec] ;  /* 0x0000bb000e0e7a20 */ /* 0x000fe20000410000 */
[----:B------:R-:W-:Y:S01]  /*5e50*/  FSEL R164, R56, -INF , !P6 ;  /* 0xff80000038a47808 */ /* 0x000fe20007000000 */
[----:B------:R-:W-:Y:S01]  /*5e60*/  FMUL.FTZ R13, R13, c[0x0][0x2ec] ;  /* 0x0000bb000d0d7a20 */ /* 0x000fe20000410000 */
[----:B------:R-:W1:Y:S01]  /*5e70*/  MUFU.TANH R9, R9 ;  /* 0x0000000900097308 */ /* 0x000e620000002400 */
[----:B--2---:R-:W-:Y:S01]  /*5e80*/  FFMA.FTZ R29, R0, R183, R29 ;  /* 0x000000b7001d7223 */ /* 0x004fe2000001001d */
[----:B------:R-:W-:Y:S01]  /*5e90*/  FSEL R175, R58, -INF , !P3 ;  /* 0xff8000003aaf7808 */ /* 0x000fe20005800000 */
[----:B------:R-:W-:Y:S01]  /*5ea0*/  FMUL.FTZ R15, R15, c[0x0][0x2ec] ;  /* 0x0000bb000f0f7a20 */ /* 0x000fe20000410000 */
[-C--:B------:R-:W-:Y:S01]  /*5eb0*/  ISETP.GE.AND P6, PT, R166, R188.reuse, PT ;  /* 0x000000bca600720c */ /* 0x080fe20003fc6270 */
[----:B------:R-:W-:Y:S01]  /*5ec0*/  FMUL.FTZ R113, R113, c[0x0][0x2ec] ;  /* 0x0000bb0071717a20 */ /* 0x000fe20000410000 */
[----:B------:R-:W-:Y:S01]  /*5ed0*/  FSEL R158, R29, -INF , !P4 ;  /* 0xff8000001d9e7808 */ /* 0x000fe20006000000 */
[C---:B------:R-:W-:Y:S01]  /*5ee0*/  FFMA.FTZ R169, R0.reuse, R169, R33 ;  /* 0x000000a900a97223 */ /* 0x040fe20000010021 */
[----:B------:R-:W2:Y:S01]  /*5ef0*/  MUFU.TANH R11, R11 ;  /* 0x0000000b000b7308 */ /* 0x000ea20000002400 */
[----:B---3--:R-:W-:Y:S01]  /*5f00*/  FFMA.FTZ R157, R0, R183, R8 ;  /* 0x000000b7009d7223 */ /* 0x008fe20000010008 */
[----:B------:R-:W-:Y:S01]  /*5f10*/  ISETP.GE.AND P4, PT, R192, R188, PT ;  /* 0x000000bcc000720c */ /* 0x000fe20003f86270 */
[----:B------:R-:W-:Y:S01]  /*5f20*/  FFMA.FTZ R28, R0, R179, R28 ;  /* 0x000000b3001c7223 */ /* 0x000fe2000001001c */
[----:B------:R-:W-:-:S02]  /*5f30*/  ISETP.GE.AND P3, PT, R166, R187, PT ;  /* 0x000000bba600720c */ /* 0x000fc40003f66270 */
[----:B------:R-:W-:Y:S02]  /*5f40*/  FSEL R174, R54, -INF , !P5 ;  /* 0xff80000036ae7808 */ /* 0x000fe40006800000 */
[----:B------:R-:W3:Y:S01]  /*5f50*/  MUFU.TANH R10, R112 ;  /* 0x00000070000a7308 */ /* 0x000ee20000002400 */
[----:B-1----:R-:W-:Y:S01]  /*5f60*/  FFMA.FTZ R155, R0, R189, R9 ;  /* 0x000000bd009b7223 */ /* 0x002fe20000010009 */
[----:B------:R-:W-:Y:S02]  /*5f70*/  FSEL R173, R59, -INF , !P1 ;  /* 0xff8000003bad7808 */ /* 0x000fe40004800000 */
[----:B------:R-:W-:Y:S02]  /*5f80*/  FSEL R171, R64, -INF , !P2 ;  /* 0xff80000040ab7808 */ /* 0x000fe40005000000 */
[----:B------:R-:W-:Y:S02]  /*5f90*/  ISETP.GE.AND P5, PT, R168, R188, PT ;  /* 0x000000bca800720c */ /* 0x000fe40003fa6270 */
[----:B------:R-:W1:Y:S01]  /*5fa0*/  MUFU.TANH R32, R32 ;  /* 0x0000002000207308 */ /* 0x000e620000002400 */
[----:B--2---:R-:W-:Y:S01]  /*5fb0*/  FFMA.FTZ R152, R0, R193, R11 ;  /* 0x000000c100987223 */ /* 0x004fe2000001000b */
[----:B------:R-:W-:-:S02]  /*5fc0*/  ISETP.GE.AND P1, PT, R168, R187, PT ;  /* 0x000000bba800720c */ /* 0x000fc40003f26270 */
[----:B------:R-:W-:Y:S02]  /*5fd0*/  ISETP.GE.AND P2, PT, R170, R187, PT ;  /* 0x000000bbaa00720c */ /* 0x000fe40003f46270 */
[----:B------:R-:W-:Y:S02]  /*5fe0*/  FSEL R152, R152, -INF , !P4 ;  /* 0xff80000098987808 */ /* 0x000fe40006000000 */
[----:B------:R-:W2:Y:S01]  /*5ff0*/  MUFU.TANH R20, R45 ;  /* 0x0000002d00147308 */ /* 0x000ea20000002400 */
[----:B---3--:R-:W-:Y:S01]  /*6000*/  FFMA.FTZ R10, R0, R199, R10 ;  /* 0x000000c7000a7223 */ /* 0x008fe2000001000a */
[----:B------:R-:W-:Y:S02]  /*6010*/  ISETP.GE.AND P4, PT, R198, R188, PT ;  /* 0x000000bcc600720c */ /* 0x000fe40003f86270 */
[----:B------:R-:W-:Y:S02]  /*6020*/  FSEL R170, R65, -INF , !P6 ;  /* 0xff80000041aa7808 */ /* 0x000fe40007000000 */
[----:B------:R-:W-:-:S02]  /*6030*/  FSEL R169, R169, -INF , !P3 ;  /* 0xff800000a9a97808 */ /* 0x000fc40005800000 */
[----:B------:R-:W3:Y:S01]  /*6040*/  MUFU.TANH R16, R16 ;  /* 0x0000001000107308 */ /* 0x000ee20000002400 */
[----:B-1----:R-:W-:Y:S01]  /*6050*/  FFMA.FTZ R32, R0, R179, R32 ;  /* 0x000000b300207223 */ /* 0x002fe20000010020 */
[C---:B------:R-:W-:Y:S02]  /*6060*/  ISETP.GE.AND P6, PT, R182.reuse, R188, PT ;  /* 0x000000bcb600720c */ /* 0x040fe40003fc6270 */
[----:B------:R-:W-:Y:S02]  /*6070*/  ISETP.GE.AND P3, PT, R182, R187, PT ;  /* 0x000000bbb600720c */ /* 0x000fe40003f66270 */
[----:B------:R-:W-:Y:S02]  /*6080*/  FSEL R142, R10, -INF , !P4 ;  /* 0xff8000000a8e7808 */ /* 0x000fe40006000000 */
[----:B------:R-:W1:Y:S01]  /*6090*/  MUFU.TANH R12, R12 ;  /* 0x0000000c000c7308 */ /* 0x000e620000002400 */
[----:B--2---:R-:W-:Y:S01]  /*60a0*/  FFMA.FTZ R20, R0, R189, R20 ;  /* 0x000000bd00147223 */ /* 0x004fe20000010014 */
[----:B------:R-:W-:-:S02]  /*60b0*/  FSEL R168, R32, -INF , !P5 ;  /* 0xff80000020a87808 */ /* 0x000fc40006800000 */
[----:B------:R-:W-:Y:S02]  /*60c0*/  FSEL R165, R28, -INF , !P1 ;  /* 0xff8000001ca57808 */ /* 0x000fe40004800000 */
[----:B------:R-:W-:Y:S02]  /*60d0*/  ISETP.GE.AND P4, PT, R135, 0x2, PT ;  /* 0x000000028700780c */ /* 0x000fe40003f86270 */
[----:B------:R-:W2:Y:S01]  /*60e0*/  MUFU.TANH R8, R14 ;  /* 0x0000000e00087308 */ /* 0x000ea20000002400 */
[----:B---3--:R-:W-:Y:S01]  /*60f0*/  FFMA.FTZ R16, R0, R191, R16 ;  /* 0x000000bf00107223 */ /* 0x008fe20000010010 */
[C---:B------:R-:W-:Y:S02]  /*6100*/  ISETP.GE.AND P5, PT, R190.reuse, R188, PT ;  /* 0x000000bcbe00720c */ /* 0x040fe40003fa6270 */
[----:B------:R-:W-:Y:S02]  /*6110*/  ISETP.GE.AND P1, PT, R190, R187, PT ;  /* 0x000000bbbe00720c */ /* 0x000fe40003f26270 */
[----:B------:R-:W-:-:S02]  /*6120*/  FSEL R156, R20, -INF , !P6 ;  /* 0xff800000149c7808 */ /* 0x000fc40007000000 */
[----:B------:R-:W3:Y:S01]  /*6130*/  MUFU.TANH R17, R17 ;  /* 0x0000001100117308 */ /* 0x000ee20000002400 */
[----:B------:R-:W-:Y:S01]  /*6140*/  FSEL R155, R155, -INF , !P3 ;  /* 0xff8000009b9b7808 */ /* 0x000fe20005800000 */
[----:B-1----:R-:W-:Y:S01]  /*6150*/  FFMA.FTZ R12, R0, R195, R12 ;  /* 0x000000c3000c7223 */ /* 0x002fe2000001000c */
[C---:B------:R-:W-:Y:S02]  /*6160*/  ISETP.GE.AND P6, PT, R194.reuse, R188, PT ;  /* 0x000000bcc200720c */ /* 0x040fe40003fc6270 */
[----:B------:R-:W-:Y:S02]  /*6170*/  ISETP.GE.AND P3, PT, R194, R187, PT ;  /* 0x000000bbc200720c */ /* 0x000fe40003f66270 */
[----:B------:R-:W-:Y:S01]  /*6180*/  FSEL R157, R157, -INF , !P2 ;  /* 0xff8000009d9d7808 */ /* 0x000fe20005000000 */
[----:B------:R-:W1:Y:S01]  /*6190*/  MUFU.TANH R13, R13 ;  /* 0x0000000d000d7308 */ /* 0x000e620000002400 */
[----:B--2---:R-:W-:Y:S01]  /*61a0*/  FFMA.FTZ R8, R0, R195, R8 ;  /* 0x000000c300087223 */ /* 0x004fe20000010008 */
[----:B------:R-:W-:-:S02]  /*61b0*/  FSEL R154, R154, -INF , !P5 ;  /* 0xff8000009a9a7808 */ /* 0x000fc40006800000 */
[----:B------:R-:W-:Y:S02]  /*61c0*/  FSEL R151, R16, -INF , !P1 ;  /* 0xff80000010977808 */ /* 0x000fe40004800000 */
[----:B------:R-:W-:Y:S02]  /*61d0*/  ISETP.GE.AND P2, PT, R192, R187, PT ;  /* 0x000000bbc000720c */ /* 0x000fe40003f46270 */
[----:B------:R-:W2:Y:S01]  /*61e0*/  MUFU.TANH R9, R15 ;  /* 0x0000000f00097308 */ /* 0x000ea20000002400 */
[----:B---3--:R-:W-:Y:S01]  /*61f0*/  FFMA.FTZ R17, R0, R193, R17 ;  /* 0x000000c100117223 */ /* 0x008fe20000010011 */
[C---:B------:R-:W-:Y:S02]  /*6200*/  ISETP.GE.AND P5, PT, R196.reuse, R188, PT ;  /* 0x000000bcc400720c */ /* 0x040fe40003fa6270 */
[----:B------:R-:W-:Y:S02]  /*6210*/  ISETP.GE.AND P1, PT, R196, R187, PT ;  /* 0x000000bbc400720c */ /* 0x000fe40003f26270 */
[----:B------:R-:W-:-:S02]  /*6220*/  FSEL R148, R12, -INF , !P6 ;  /* 0xff8000000c947808 */ /* 0x000fc40007000000 */
[----:B------:R-:W3:Y:S01]  /*6230*/  MUFU.TANH R11, R113 ;  /* 0x00000071000b7308 */ /* 0x000ee20000002400 */
[----:B-1----:R-:W-:Y:S01]  /*6240*/  FFMA.FTZ R13, R0, R197, R13 ;  /* 0x000000c5000d7223 */ /* 0x002fe2000001000d */
[----:B------:R-:W-:Y:S02]  /*6250*/  FSEL R67, R8, -INF , !P3 ;  /* 0xff80000008437808 */ /* 0x000fe40005800000 */
[C---:B------:R-:W-:Y:S01]  /*6260*/  ISETP.GE.AND P6, PT, R6.reuse, R188, PT ;  /* 0x000000bc0600720c */ /* 0x040fe20003fc6270 */
[----:B------:R-:W-:Y:S01]  /*6270*/  BAR.SYNC.DEFER_BLOCKING 0x0 ;  /* 0x0000000000007b1d */ /* 0x000fe20000010000 */
[----:B------:R-:W-:Y:S01]  /*6280*/  ISETP.GE.AND P3, PT, R6, R187, PT ;  /* 0x000000bb0600720c */ /* 0x000fe20003f66270 */
[C---:B------:R-:W-:Y:S01]  /*6290*/  FFMA.FTZ R6, R0.reuse, R5, R229 ;  /* 0x0000000500067223 */ /* 0x040fe200000100e5 */
[----:B------:R-:W-:Y:S01]  /*62a0*/  FSEL R149, R17, -INF , !P2 ;  /* 0xff80000011957808 */ /* 0x000fe20005000000 */
[C---:B--2---:R-:W-:Y:S01]  /*62b0*/  FFMA.FTZ R9, R0.reuse, R197, R9 ;  /* 0x000000c500097223 */ /* 0x044fe20000010009 */
[----:B------:R-:W-:Y:S01]  /*62c0*/  FSEL R144, R13, -INF , !P5 ;  /* 0xff8000000d907808 */ /* 0x000fe20006800000 */
[----:B------:R-:W1:Y:S01]  /*62d0*/  MUFU.TANH R114, R114 ;  /* 0x0000007200727308 */ /* 0x000e620000002400 */
[----:B------:R-:W-:Y:S01]  /*62e0*/  FFMA.FTZ R5, R0, R5, R84 ;  /* 0x0000000500057223 */ /* 0x000fe20000010054 */
[----:B------:R-:W-:-:S02]  /*62f0*/  ISETP.GE.AND P2, PT, R198, R187, PT ;  /* 0x000000bbc600720c */ /* 0x000fc40003f46270 */
[----:B------:R-:W-:Y:S01]  /*6300*/  FSEL R65, R9, -INF , !P1 ;  /* 0xff80000009417808 */ /* 0x000fe20004800000 */
[----:B---3--:R-:W-:Y:S01]  /*6310*/  FFMA.FTZ R11, R0, R201, R11 ;  /* 0x000000c9000b7223 */ /* 0x008fe2000001000b */
[C---:B------:R-:W-:Y:S02]  /*6320*/  ISETP.GE.AND P5, PT, R228.reuse, R188, PT ;  /* 0x000000bce400720c */ /* 0x040fe40003fa6270 */
[----:B------:R-:W2:Y:S01]  /*6330*/  MUFU.TANH R115, R115 ;  /* 0x0000007300737308 */ /* 0x000ea20000002400 */
[----:B------:R-:W-:Y:S02]  /*6340*/  ISETP.GE.AND P1, PT, R228, R187, PT ;  /* 0x000000bbe400720c */ /* 0x000fe40003f26270 */
[----:B------:R-:W-:Y:S02]  /*6350*/  FSEL R6, R6, -INF , !P6 ;  /* 0xff80000006067808 */ /* 0x000fe40007000000 */
[----:B------:R-:W-:Y:S02]  /*6360*/  FSEL R5, R5, -INF , !P3 ;  /* 0xff80000005057808 */ /* 0x000fe40005800000 */
[----:B------:R-:W-:Y:S01]  /*6370*/  FSEL R64, R11, -INF , !P5 ;  /* 0xff8000000b407808 */ /* 0x000fe20006800000 */
[----:B-1----:R-:W-:-:S05]  /*6380*/  FFMA.FTZ R63, R0, R199, R114 ;  /* 0x000000c7003f7223 */ /* 0x002fca0000010072 */
[----:B------:R-:W-:Y:S01]  /*6390*/  FSEL R63, R63, -INF , !P2 ;  /* 0xff8000003f3f7808 */ /* 0x000fe20005000000 */
[----:B--2---:R-:W-:-:S05]  /*63a0*/  FFMA.FTZ R61, R0, R201, R115 ;  /* 0x000000c9003d7223 */ /* 0x004fca0000010073 */
[----:B------:R-:W-:Y:S01]  /*63b0*/  FSEL R61, R61, -INF , !P1 ;  /* 0xff8000003d3d7808 */ /* 0x000fe20004800000 */
[----:B------:R-:W-:Y:S05]  /*63c0*/  @!P4 BRA `(.L_x_2531) ;  /* 0x00000e200000c947 */ /* 0x000fea0003800000 */
[----:B------:R-:W-:Y:S05]  /*63d0*/  @!P0 BRA `(.L_x_2532) ;  /* 0x0000039000008947 */ /* 0x000fea0003800000 */
[----:B------:R-:W1:Y:S01]  /*63e0*/  I2F.RP R11, R136 ;  /* 0x00000088000b7306 */ /* 0x000e620000209400 */
[C---:B------:R-:W-:Y:S02]  /*63f0*/  IADD3 R13, R120.reuse, -0x80, RZ ;  /* 0xffffff80780d7810 */ /* 0x040fe40007ffe0ff */
[----:B------:R-:W-:Y:S02]  /*6400*/  IABS R10, R120 ;  /* 0x00000078000a7213 */ /* 0x000fe40000000000 */
[----:B------:R-:W-:Y:S02]  /*6410*/  IABS R8, R13 ;  /* 0x0000000d00087213 */ /* 0x000fe40000000000 */
[----:B------:R-:W-:Y:S02]  /*6420*/  LOP3.LUT R120, R120, c[0x0][0x2d0], RZ, 0x3c, !PT ;  /* 0x0000b40078787a12 */ /* 0x000fe400078e3cff */
[----:B------:R-:W-:-:S02]  /*6430*/  LOP3.LUT R13, R13, c[0x0][0x2d0], RZ, 0x3c, !PT ;  /* 0x0000b4000d0d7a12 */ /* 0x000fc400078e3cff */
        /* <DEDUP_REMOVED lines=51> */
.L_x_2532:
[----:B------:R-:W-:-:S04]  /*6770*/  LEA R13, -R134, RZ, 0x7 ;  /* 0x000000ff860d7211 */ /* 0x000fc800078e39ff */
[----:B------:R-:W-:Y:S02]  /*6780*/  SHF.R.S32.HI R12, RZ, 0x1f, R13 ;  /* 0x0000001fff0c7819 */ /* 0x000fe4000001140d */
.L_x_2533:
        /* <DEDUP_REMOVED lines=162> */
.L_x_2535:
[----:B------:R-:W-:Y:S05]  /*71b0*/  BSYNC B0 ;  /* 0x0000000000007941 */ /* 0x000fea0003800000 */
.L_x_2534:
[----:B------:R-:W0:Y:S01]  /*71c0*/  LDGDEPBAR ;  /* 0x00000000000079af */ /* 0x000e220000000000 */
[----:B------:R-:W-:-:S04]  /*71d0*/  IADD3 R184, P1, R13, R184, RZ ;  /* 0x000000b80db87210 */ /* 0x000fc80007f3e0ff */
[----:B------:R-:W-:Y:S02]  /*71e0*/  IADD3.X R185, R12, R185, RZ, P1, !PT ;  /* 0x000000b90cb97210 */ /* 0x000fe40000ffe4ff */
.L_x_2531:
        /* <DEDUP_REMOVED lines=63> */
[----:B------:R-:W1:Y:S03]  /*75e0*/  SHFL.BFLY PT, R8, R11, 0x2, 0x1f ;  /* 0x0c401f000b087f89 */ /* 0x000e6600000e0000 */
[-C--:B------:R-:W-:Y:S01]  /*75f0*/  LEA R139, R3, R201.reuse, 0x1 ;  /* 0x000000c9038b7211 */ /* 0x080fe200078e08ff */
[----:B------:R-:W2:Y:S01]  /*7600*/  SHFL.BFLY PT, R9, R10, 0x2, 0x1f ;  /* 0x0c401f000a097f89 */ /* 0x000ea200000e0000 */
[----:B------:R-:W-:-:S02]  /*7610*/  LEA R138, R2, R201, 0x1 ;  /* 0x000000c9028a7211 */ /* 0x000fc400078e08ff */
[----:B------:R-:W-:Y:S01]  /*7620*/  LEA R137, R2, R139, 0x1 ;  /* 0x0000008b02897211 */ /* 0x000fe200078e08ff */
        /* <DEDUP_REMOVED lines=25> */
[----:B------:R-:W1:Y:S01]  /*77c0*/  LDSM.16.MT88.4 R92, [R201+0x10000] ;  /* 0x01000000c95c783b */ /* 0x000e620000004200 */
[--C-:B------:R-:W-:Y:S02]  /*77d0*/  FFMA.FTZ R58, R6, c[0x0][0x23c], -R141.reuse ;  /* 0x00008f00063a7a23 */ /* 0x100fe4000001088d */
[--C-:B------:R-:W-:Y:S01]  /*77e0*/  FFMA.FTZ R55, R88, c[0x0][0x23c], -R141.reuse ;  /* 0x00008f0058377a23 */ /* 0x100fe2000001088d */
[----:B------:R-:W-:Y:S01]  /*77f0*/  MUFU.EX2 R51, R51 ;  /* 0x0000003300337308 */ /* 0x000fe20000000800 */
[----:B------:R-:W-:Y:S02]  /*7800*/  FFMA.FTZ R56, R90, c[0x0][0x23c], -R141 ;  /* 0x00008f005a387a23 */ /* 0x000fe4000001088d */
[--C-:B------:R-:W-:Y:S02]  /*7810*/  FFMA.FTZ R60, R5, c[0x0][0x23c], -R62.reuse ;  /* 0x00008f00053c7a23 */ /* 0x100fe4000001083e */
[----:B------:R-:W-:-:S02]  /*7820*/  FFMA.FTZ R59, R7, c[0x0][0x23c], -R62 ;  /* 0x00008f00073b7a23 */ /* 0x000fc4000001083e */
[--C-:B------:R-:W-:Y:S01]  /*7830*/  FFMA.FTZ R57, R49, c[0x0][0x23c], -R62.reuse ;  /* 0x00008f0031397a23 */ /* 0x100fe2000001083e */
[----:B------:R-:W-:Y:S01]  /*7840*/  LDSM.16.MT88.4 R4, [R137+0x10000] ;  /* 0x010000008904783b */ /* 0x000fe20000004200 */
[--C-:B------:R-:W-:Y:S01]  /*7850*/  FFMA.FTZ R52, R85, c[0x0][0x23c], -R62.reuse ;  /* 0x00008f0055347a23 */ /* 0x100fe2000001083e */
[----:B------:R-:W-:Y:S01]  /*7860*/  MUFU.EX2 R58, R58 ;  /* 0x0000003a003a7308 */ /* 0x000fe20000000800 */
[--C-:B------:R-:W-:Y:S01]  /*7870*/  FFMA.FTZ R54, R48, c[0x0][0x23c], -R141.reuse ;  /* 0x00008f0030367a23 */ /* 0x100fe2000001088d */
[----:B------:R-:W2:Y:S01]  /*7880*/  LDSM.16.MT88.4 R84, [R139+0x10000] ;  /* 0x010000008b54783b */ /* 0x000ea20000004200 */
[--C-:B------:R-:W-:Y:S02]  /*7890*/  FFMA.FTZ R49, R50, c[0x0][0x23c], -R141.reuse ;  /* 0x00008f0032317a23 */ /* 0x100fe4000001088d */
[--C-:B------:R-:W-:Y:S02]  /*78a0*/  FFMA.FTZ R50, R82, c[0x0][0x23c], -R141.reuse ;  /* 0x00008f0052327a23 */ /* 0x100fe4000001088d */
[----:B------:R-:W-:Y:S01]  /*78b0*/  FFMA.FTZ R45, R80, c[0x0][0x23c], -R141 ;  /* 0x00008f00502d7a23 */ /* 0x000fe2000001088d */
[----:B------:R-:W3:Y:S01]  /*78c0*/  MUFU.EX2 R55, R55 ;  /* 0x0000003700377308 */ /* 0x000ee20000000800 */
[----:B------:R-:W-:-:S02]  /*78d0*/  FFMA.FTZ R53, R53, c[0x0][0x23c], -R62 ;  /* 0x00008f0035357a23 */ /* 0x000fc4000001083e */
[--C-:B------:R-:W-:Y:S02]  /*78e0*/  FFMA.FTZ R48, R89, c[0x0][0x23c], -R62.reuse ;  /* 0x00008f0059307a23 */ /* 0x100fe4000001083e */
[--C-:B------:R-:W-:Y:S02]  /*78f0*/  FFMA.FTZ R47, R81, c[0x0][0x23c], -R62.reuse ;  /* 0x00008f00512f7a23 */ /* 0x100fe4000001083e */
[----:B------:R-:W-:Y:S01]  /*7900*/  FFMA.FTZ R44, R83, c[0x0][0x23c], -R62 ;  /* 0x00008f00532c7a23 */ /* 0x000fe2000001083e */
[----:B------:R-:W4:Y:S01]  /*7910*/  MUFU.EX2 R56, R56 ;  /* 0x0000003800387308 */ /* 0x000f220000000800 */
[--C-:B------:R-:W-:Y:S02]  /*7920*/  FFMA.FTZ R46, R230, c[0x0][0x23c], -R141.reuse ;  /* 0x00008f00e62e7a23 */ /* 0x100fe4000001088d */
[--C-:B------:R-:W-:Y:S01]  /*7930*/  FFMA.FTZ R41, R232, c[0x0][0x23c], -R141.reuse ;  /* 0x00008f00e8297a23 */ /* 0x100fe2000001088d */
[----:B------:R-:W-:Y:S01]  /*7940*/  LEA R232, P1, R184, c[0x0][0x168], 0x1 ;  /* 0x00005a00b8e87a11 */ /* 0x000fe200078208ff */
[----:B------:R-:W-:-:S02]  /*7950*/  FFMA.FTZ R42, R236, c[0x0][0x23c], -R141 ;  /* 0x00008f00ec2a7a23 */ /* 0x000fc4000001088d */
[----:B------:R-:W-:Y:S01]  /*7960*/  FFMA.FTZ R3, R234, c[0x0][0x23c], -R141 ;  /* 0x00008f00ea037a23 */ /* 0x000fe2000001088d */
[----:B------:R-:W-:Y:S01]  /*7970*/  MUFU.EX2 R60, R60 ;  /* 0x0000003c003c7308 */ /* 0x000fe20000000800 */
[----:B---3--:R-:W-:Y:S01]  /*7980*/  F2FP.BF16.PACK_AB R68, R55, R58 ;  /* 0x0000003a3744723e */ /* 0x008fe200000010ff */
[--C-:B------:R-:W-:Y:S02]  /*7990*/  FFMA.FTZ R43, R237, c[0x0][0x23c], -R62.reuse ;  /* 0x00008f00ed2b7a23 */ /* 0x100fe4000001083e */
[--C-:B------:R-:W-:Y:S02]  /*79a0*/  FFMA.FTZ R40, R239, c[0x0][0x23c], -R62.reuse ;  /* 0x00008f00ef287a23 */ /* 0x100fe4000001083e */
[--C-:B------:R-:W-:Y:S02]  /*79b0*/  FFMA.FTZ R37, R37, c[0x0][0x23c], -R62.reuse ;  /* 0x00008f0025257a23 */ /* 0x100fe4000001083e */
[----:B------:R-:W3:Y:S01]  /*79c0*/  MUFU.EX2 R59, R59 ;  /* 0x0000003b003b7308 */ /* 0x000ee20000000800 */
[----:B----4-:R-:W-:Y:S01]  /*79d0*/  F2FP.BF16.PACK_AB R70, R51, R56 ;  /* 0x000000383346723e */ /* 0x010fe200000010ff */
        /* <DEDUP_REMOVED lines=11> */
[--C-:B------:R-:W-:Y:S01]  /*7a90*/  FFMA.FTZ R153, R233, c[0x0][0x23c], -R62.reuse ;  /* 0x00008f00e9997a23 */ /* 0x100fe2000001083e */
[----:B------:R-:W-:Y:S01]  /*7aa0*/  LEA.HI.X R233, R184, c[0x0][0x16c], R185, 0x1, P1 ;  /* 0x00005b00b8e97a11 */ /* 0x000fe200008f0cb9 */
[--C-:B------:R-:W-:Y:S02]  /*7ab0*/  FFMA.FTZ R161, R164, c[0x0][0x23c], -R141.reuse ;  /* 0x00008f00a4a17a23 */ /* 0x100fe4000001088d */
[----:B------:R-:W-:Y:S01]  /*7ac0*/  MUFU.EX2 R54, R54 ;  /* 0x0000003600367308 */ /* 0x000fe20000000800 */
[--C-:B------:R-:W-:Y:S02]  /*7ad0*/  FFMA.FTZ R166, R167, c[0x0][0x23c], -R62.reuse ;  /* 0x00008f00a7a67a23 */ /* 0x100fe4000001083e */
[--C-:B------:R-:W-:Y:S02]  /*7ae0*/  FFMA.FTZ R159, R178, c[0x0][0x23c], -R141.reuse ;  /* 0x00008f00b29f7a23 */ /* 0x100fe4000001088d */
[--C-:B------:R-:W-:Y:S02]  /*7af0*/  FFMA.FTZ R160, R160, c[0x0][0x23c], -R141.reuse ;  /* 0x00008f00a0a07a23 */ /* 0x100fe4000001088d */
[----:B------:R-:W-:Y:S01]  /*7b00*/  FFMA.FTZ R162, R176, c[0x0][0x23c], -R141 ;  /* 0x00008f00b0a27a23 */ /* 0x000fe2000001088d */
        /* <DEDUP_REMOVED lines=17> */
[C---:B-1----:R-:W-:Y:S01]  /*7c20*/  HMMA.16816.F32.BF16 R96, R68.reuse, R92, RZ ;  /* 0x0000005c4460723c */ /* 0x042fe200000418ff */
[--C-:B------:R-:W-:Y:S01]  /*7c30*/  FFMA.FTZ R173, R152, c[0x0][0x23c], -R141.reuse ;  /* 0x00008f0098ad7a23 */ /* 0x100fe2000001088d */
[----:B------:R-:W-:Y:S01]  /*7c40*/  MUFU.EX2 R53, R53 ;  /* 0x0000003500357308 */ /* 0x000fe20000000800 */
[--C-:B------:R-:W-:Y:S02]  /*7c50*/  FFMA.FTZ R158, R158, c[0x0][0x23c], -R141.reuse ;  /* 0x00008f009e9e7a23 */ /* 0x100fe4000001088d */
[--C-:B------:R-:W-:Y:S02]  /*7c60*/  FFMA.FTZ R165, R156, c[0x0][0x23c], -R141.reuse ;  /* 0x00008f009ca57a23 */ /* 0x100fe4000001088d */
[----:B------:R-:W-:Y:S01]  /*7c70*/  FFMA.FTZ R154, R154, c[0x0][0x23c], -R141 ;  /* 0x00008f009a9a7a23 */ /* 0x000fe2000001088d */
[----:B------:R-:W-:Y:S01]  /*7c80*/  HMMA.16816.F32.BF16 R92, R68, R94, RZ ;  /* 0x0000005e445c723c */ /* 0x000fe200000418ff */
[--C-:B------:R-:W-:Y:S01]  /*7c90*/  FFMA.FTZ R152, R157, c[0x0][0x23c], -R62.reuse ;  /* 0x00008f009d987a23 */ /* 0x100fe2000001083e */
[----:B------:R-:W1:Y:S01]  /*7ca0*/  MUFU.EX2 R48, R48 ;  /* 0x0000003000307308 */ /* 0x000e620000000800 */
        /* <DEDUP_REMOVED lines=11> */
[----:B------:R-:W4:Y:S01]  /*7d60*/  MUFU.EX2 R44, R44 ;  /* 0x0000002c002c7308 */ /* 0x000f220000000800 */
[----:B------:R-:W-:-:S02]  /*7d70*/  FADD.FTZ R51, R51, R56 ;  /* 0x0000003833337221 */ /* 0x000fc40000010000 */
[----:B------:R-:W-:-:S03]  /*7d80*/  FADD.FTZ R52, R52, R57 ;  /* 0x0000003934347221 */ /* 0x000fc60000010000 */
[C---:B------:R-:W-:Y:S02]  /*7d90*/  HMMA.16816.F32.BF16 R112, R68.reuse, R108, RZ ;  /* 0x0000006c4470723c */ /* 0x040fe400000418ff */
[----:B------:R-:W-:Y:S06]  /*7da0*/  MUFU.EX2 R46, R46 ;  /* 0x0000002e002e7308 */ /* 0x000fec0000000800 */
[C---:B--2---:R-:W-:Y:S02]  /*7db0*/  HMMA.16816.F32.BF16 R88, R68.reuse, R84, RZ ;  /* 0x000000544458723c */ /* 0x044fe400000418ff */
        /* <DEDUP_REMOVED lines=12> */
[----:B------:R-:W2:Y:S06]  /*7e80*/  MUFU.EX2 R2, R2 ;  /* 0x0000000200027308 */ /* 0x000eac0000000800 */
[C---:B------:R-:W-:Y:S02]  /*7e90*/  HMMA.16816.F32.BF16 R72, R68.reuse, R4, RZ ;  /* 0x000000044448723c */ /* 0x040fe400000418ff */
[----:B------:R-:W-:Y:S05]  /*7ea0*/  MUFU.EX2 R66, R66 ;  /* 0x0000004200427308 */ /* 0x000fea0000000800 */
[----:B---3--:R-:W-:Y:S01]  /*7eb0*/  F2FP.BF16.PACK_AB R4, R49, R54 ;  /* 0x000000363104723e */ /* 0x008fe200000010ff */
[----:B------:R-:W-:Y:S01]  /*7ec0*/  HMMA.16816.F32.BF16 R68, R68, R6, RZ ;  /* 0x000000064444723c */ /* 0x000fe200000418ff */
[----:B-1----:R-:W-:Y:S01]  /*7ed0*/  F2FP.BF16.PACK_AB R5, R48, R53 ;  /* 0x000000353005723e */ /* 0x002fe200000010ff */
[----:B------:R-:W1:Y:S01]  /*7ee0*/  MUFU.EX2 R143, R143 ;  /* 0x0000008f008f7308 */ /* 0x000e620000000800 */
[----:B------:R-:W-:-:S02]  /*7ef0*/  FADD.FTZ R54, R54, R51 ;  /* 0x0000003336367221 */ /* 0x000fc40000010000 */
[----:B------:R-:W-:Y:S02]  /*7f00*/  FADD.FTZ R53, R53, R52 ;  /* 0x0000003435357221 */ /* 0x000fe40000010000 */
[----:B------:R-:W-:Y:S01]  /*7f10*/  F2FP.BF16.PACK_AB R6, R45, R50 ;  /* 0x000000322d06723e */ /* 0x000fe200000010ff */
        /* <DEDUP_REMOVED lines=46> */
[----:B------:R-:W3:Y:S01]  /*8200*/  LDSM.16.MT88.4 R12, [R201+0x11000] ;  /* 0x01100000c90c783b */ /* 0x000ee20000004200 */
        /* <DEDUP_REMOVED lines=18> */
[----:B------:R-:W2:Y:S05]  /*8330*/  LDSM.16.MT88.4 R8, [R137+0x11000] ;  /* 0x011000008908783b */ /* 0x000eaa0000004200 */
[----:B------:R-:W-:Y:S02]  /*8340*/  MUFU.EX2 R169, R169 ;  /* 0x000000a900a97308 */ /* 0x000fe40000000800 */
[C---:B------:R-:W-:Y:S06]  /*8350*/  HMMA.16816.F32.BF16 R112, R4.reuse, R16, R112 ;  /* 0x000000100470723c */ /* 0x040fec0000041870 */
[----:B------:R-:W5:Y:S02]  /*8360*/  MUFU.EX2 R172, R172 ;  /* 0x000000ac00ac7308 */ /* 0x000f640000000800 */
[C---:B------:R-:W-:Y:S01]  /*8370*/  HMMA.16816.F32.BF16 R108, R4.reuse, R18, R108 ;  /* 0x00000012046c723c */ /* 0x040fe2000004186c */
[----:B------:R-:W-:Y:S05]  /*8380*/  LDSM.16.MT88.4 R16, [R137+0xd800] ;  /* 0x00d800008910783b */ /* 0x000fea0000004200 */
[----:B------:R-:W-:Y:S02]  /*8390*/  MUFU.EX2 R158, R158 ;  /* 0x0000009e009e7308 */ /* 0x000fe40000000800 */
[C---:B---3--:R-:W-:Y:S06]  /*83a0*/  HMMA.16816.F32.BF16 R96, R4.reuse, R12, R96 ;  /* 0x0000000c0460723c */ /* 0x048fec0000041860 */
[----:B------:R-:W3:Y:S02]  /*83b0*/  MUFU.EX2 R165, R165 ;  /* 0x000000a500a57308 */ /* 0x000ee40000000800 */
[C---:B------:R-:W-:Y:S01]  /*83c0*/  HMMA.16816.F32.BF16 R92, R4.reuse, R14, R92 ;  /* 0x0000000e045c723c */ /* 0x040fe2000004185c */
[----:B------:R-:W1:Y:S05]  /*83d0*/  LDSM.16.MT88.4 R12, [R138+0xd800] ;  /* 0x00d800008a0c783b */ /* 0x000e6a0000004200 */
[----:B------:R-:W-:Y:S02]  /*83e0*/  MUFU.EX2 R154, R154 ;  /* 0x0000009a009a7308 */ /* 0x000fe40000000800 */
[C---:B------:R-:W-:Y:S06]  /*83f0*/  HMMA.16816.F32.BF16 R128, R4.reuse, R24, R128 ;  /* 0x000000180480723c */ /* 0x040fec0000041880 */
[----:B------:R-:W-:Y:S02]  /*8400*/  MUFU.EX2 R173, R173 ;  /* 0x000000ad00ad7308 */ /* 0x000fe40000000800 */
[C---:B--2---:R-:W-:Y:S06]  /*8410*/  HMMA.16816.F32.BF16 R72, R4.reuse, R8, R72 ;  /* 0x000000080448723c */ /* 0x044fec0000041848 */
[----:B------:R-:W-:Y:S02]  /*8420*/  MUFU.EX2 R152, R152 ;  /* 0x0000009800987308 */ /* 0x000fe40000000800 */
[C---:B------:R-:W-:Y:S01]  /*8430*/  HMMA.16816.F32.BF16 R68, R4.reuse, R10, R68 ;  /* 0x0000000a0444723c */ /* 0x040fe20000041844 */
[----:B------:R-:W2:Y:S05]  /*8440*/  LDSM.16.MT88.4 R8, [R201+0x11800] ;  /* 0x01180000c908783b */ /* 0x000eaa0000004200 */
        /* <DEDUP_REMOVED lines=61> */
[----:B--2---:R-:W-:Y:S02]  /*8820*/  HMMA.16816.F32.BF16 R112, R4, R8, R112 ;  /* 0x000000080470723c */ /* 0x004fe40000041870 */
[----:B------:R-:W-:-:S06]  /*8830*/  FADD.FTZ R167, R167, R166 ;  /* 0x000000a6a7a77221 */ /* 0x000fcc0000010000 */
        /* <DEDUP_REMOVED lines=166> */
[----:B------:R-:W-:-:S03]  /*92a0*/  IMAD R3, R136, R3, R4 ;  /* 0x0000000388037224 */ /* 0x000fc600078e0204 */
        /* <DEDUP_REMOVED lines=19> */
[----:B------:R-:W-:Y:S02]  /*93e0*/  IMAD.IADD R2, R5, 0x1, -R2 ;  /* 0x0000000105027824 */ /* 0x000fe400078e0a02 */
[----:B------:R-:W-:-:S04]  /*93f0*/  IMAD.MOV.U32 R5, RZ, RZ, c[0x0][0x2d0] ;  /* 0x0000b400ff057624 */ /* 0x000fc800078e00ff */
[----:B------:R-:W-:-:S04]  /*9400*/  IMAD R5, R2, R5, -0x80 ;  /* 0xffffff8002057424 */ /* 0x000fc800078e0205 */
[----:B------:R-:W-:Y:S01]  /*9410*/  IMAD.WIDE.U32 R6, R5, c[0x0][0x1a0], RZ ;  /* 0x0000680005067a25 */ /* 0x000fe200078e00ff */
[----:B------:R-:W-:-:S05]  /*9420*/  SHF.R.S32.HI R2, RZ, 0x1f, R5 ;  /* 0x0000001fff027819 */ /* 0x000fca0000011405 */
[----:B------:R-:W-:-:S04]  /*9430*/  IMAD R2, R2, c[0x0][0x1a0], RZ ;  /* 0x0000680002027a24 */ /* 0x000fc800078e02ff */
[----:B------:R-:W-:-:S04]  /*9440*/  IMAD R2, R5, c[0x0][0x1a4], R2 ;  /* 0x0000690005027a24 */ /* 0x000fc800078e0202 */
        /* <DEDUP_REMOVED lines=8> */
.L_x_2537:
[----:B------:R-:W-:-:S04]  /*94d0*/  LEA R8, -R186, RZ, 0x7 ;  /* 0x000000ffba087211 */ /* 0x000fc800078e39ff */
[----:B------:R-:W-:Y:S02]  /*94e0*/  SHF.R.S32.HI R5, RZ, 0x1f, R8 ;  /* 0x0000001fff057819 */ /* 0x000fe40000011408 */
.L_x_2538:
        /* <DEDUP_REMOVED lines=70> */
[C---:B------:R-:W-:Y:S01]  /*9950*/  IADD3 R7, P3, R223.reuse, R4, RZ ;  /* 0x00000004df077210 */ /* 0x040fe20007f7e0ff */
        /* <DEDUP_REMOVED lines=9> */
[----:B------:R-:W-:-:S02]  /*99f0*/  IADD3 R9, P4, R223, R7, RZ ;  /* 0x00000007df097210 */ /* 0x000fc40007f9e0ff */
[C---:B------:R-:W-:Y:S01]  /*9a00*/  @!P2 LEA R32, P6, R7.reuse, R180, 0x1 ;  /* 0x000000b40720a211 */ /* 0x040fe200078c08ff */
[----:B------:R-:W-:Y:S01]  /*9a10*/  @P2 STS.128 [R217+0xd800], RZ ;  /* 0x00d800ffd9002388 */ /* 0x000fe20000000c00 */
[-C--:B------:R-:W-:Y:S01]  /*9a20*/  @!P1 IADD3 R4, P5, R7, R38.reuse, RZ ;  /* 0x0000002607049210 */ /* 0x080fe20007fbe0ff */
[--C-:B------:R-:W-:Y:S01]  /*9a30*/  IMAD.X R6, R222, 0x1, R5.reuse, P4 ;  /* 0x00000001de067824 */ /* 0x100fe200020e0605 */
[----:B------:R-:W-:Y:S01]  /*9a40*/  @!P1 IADD3 R38, P3, R9, R38, RZ ;  /* 0x0000002609269210 */ /* 0x000fe20007f7e0ff */
[----:B------:R-:W-:Y:S01]  /*9a50*/  @!PT LDS RZ, [RZ] ;  /* 0x00000000fffff984 */ /* 0x000fe20000000800 */
[----:B------:R-:W-:Y:S01]  /*9a60*/  @!PT LDS RZ, [RZ] ;  /* 0x00000000fffff984 */ /* 0x000fe20000000800 */
[----:B------:R-:W-:Y:S01]  /*9a70*/  @!PT LDS RZ, [RZ] ;  /* 0x00000000fffff984 */ /* 0x000fe20000000800 */
[----:B------:R5:W-:Y:S01]  /*9a80*/  @!P2 LDGSTS.E.BYPASS.LTC128B.128 [R217+0xd800], [R16.64] ;  /* 0x0d80000010d9afae */ /* 0x000be2000b901d4c */
[----:B------:R-:W-:Y:S01]  /*9a90*/  @!P2 LEA.HI.X R33, R7, R181, R5, 0x1, P6 ;  /* 0x000000b50721a211 */ /* 0x000fe200030f0c05 */
[--C-:B------:R-:W-:Y:S01]  /*9aa0*/  @!P1 IMAD.X R7, R5, 0x1, R36.reuse, P5 ;  /* 0x0000000105079824 */ /* 0x100fe200028e0624 */
[----:B--2---:R-:W-:Y:S01]  /*9ab0*/  @!P1 LEA R26, P5, R4, c[0x0][0x170], 0x1 ;  /* 0x00005c00041a9a11 */ /* 0x004fe200078a08ff */
[----:B------:R-:W-:Y:S01]  /*9ac0*/  @P1 STS.128 [R217+0x11800], RZ ;  /* 0x011800ffd9001388 */ /* 0x000fe20000000c00 */
[----:B------:R-:W-:Y:S01]  /*9ad0*/  @!P2 LEA R8, P4, R9, R180, 0x1 ;  /* 0x000000b40908a211 */ /* 0x000fe200078808ff */
[----:B------:R-:W-:Y:S01]  /*9ae0*/  @!P1 IMAD.X R5, R6, 0x1, R36, P3 ;  /* 0x0000000106059824 */ /* 0x000fe200018e0624 */
[----:B------:R-:W-:Y:S01]  /*9af0*/  @!P1 LEA.HI.X R27, R4, c[0x0][0x174], R7, 0x1, P5 ;  /* 0x00005d00041b9a11 */ /* 0x000fe200028f0c07 */
[----:B------:R-:W-:Y:S01]  /*9b00*/  @!PT LDS RZ, [RZ] ;  /* 0x00000000fffff984 */ /* 0x000fe20000000800 */
[----:B------:R-:W-:Y:S01]  /*9b10*/  @!PT LDS RZ, [RZ] ;  /* 0x00000000fffff984 */ /* 0x000fe20000000800 */
[----:B------:R-:W-:Y:S01]  /*9b20*/  @!PT LDS RZ, [RZ] ;  /* 0x00000000fffff984 */ /* 0x000fe20000000800 */
[----:B------:R2:W-:Y:S01]  /*9b30*/  @!P1 LDGSTS.E.BYPASS.LTC128B.128 [R217+0x11800], [R14.64+0x80] ;  /* 0x118000800ed99fae */ /* 0x0005e2000b901d4c */
[----:B------:R-:W-:-:S02]  /*9b40*/  @!P1 LEA R34, P3, R38, c[0x0][0x170], 0x1 ;  /* 0x00005c0026229a11 */ /* 0x000fc400078608ff */
[----:B------:R-:W-:Y:S01]  /*9b50*/  @!P2 LEA.HI.X R9, R9, R181, R6, 0x1, P4 ;  /* 0x000000b50909a211 */ /* 0x000fe200020f0c06 */
[----:B------:R-:W-:Y:S01]  /*9b60*/  @P2 STS.128 [R217+0xe000], RZ ;  /* 0x00e000ffd9002388 */ /* 0x000fe20000000c00 */
[----:B------:R-:W-:Y:S02]  /*9b70*/  @!P1 LEA.HI.X R35, R38, c[0x0][0x174], R5, 0x1, P3 ;  /* 0x00005d0026239a11 */ /* 0x000fe400018f0c05 */
[----:B------:R-:W-:Y:S01]  /*9b80*/  ISETP.GE.AND P3, PT, R135, 0x3, PT ;  /* 0x000000038700780c */ /* 0x000fe20003f66270 */
        /* <DEDUP_REMOVED lines=41> */
[----:B-1----:R-:W1:Y:S04]  /*9e20*/  LDSM.16.M88.4 R28, [R207+0x5800] ;  /* 0x00580000cf1c783b */ /* 0x002e680000000200 */
[----:B------:R-:W1:Y:S04]  /*9e30*/  LDSM.16.M88.4 R44, [R207+0x4800] ;  /* 0x00480000cf2c783b */ /* 0x000e680000000200 */
[----:B------:R-:W1:Y:S04]  /*9e40*/  LDSM.16.M88.4 R36, [R207+0x5000] ;  /* 0x00500000cf24783b */ /* 0x000e680000000200 */
[----:B----4-:R-:W4:Y:S04]  /*9e50*/  LDSM.16.M88.4 R20, [R207+0x6000] ;  /* 0x00600000cf14783b */ /* 0x010f280000000200 */
[----:B--2---:R-:W5:Y:S04]  /*9e60*/  LDSM.16.M88.4 R12, [R207+0x6800] ;  /* 0x00680000cf0c783b */ /* 0x004f680000000200 */
[----:B------:R-:W2:Y:S04]  /*9e70*/  LDSM.16.M88.4 R4, [R207+0x7000] ;  /* 0x00700000cf04783b */ /* 0x000ea80000000200 */
[----:B------:R-:W2:Y:S04]  /*9e80*/  LDSM.16.M88.4 R144, [R207+0x7800] ;  /* 0x00780000cf90783b */ /* 0x000ea80000000200 */
[----:B------:R-:W-:Y:S04]  /*9e90*/  LDSM.16.M88.4 R140, [R206] ;  /* 0x00000000ce8c783b */ /* 0x000fe80000000200 */
[----:B------:R-:W2:Y:S01]  /*9ea0*/  LDSM.16.M88.4 R64, [R205] ;  /* 0x00000000cd40783b */ /* 0x000ea20000000200 */
[C---:B---3--:R-:W-:Y:S03]  /*9eb0*/  HMMA.16816.F32.BF16 R56, R164.reuse, R52, RZ ;  /* 0x00000034a438723c */ /* 0x048fe600000418ff */
[----:B------:R-:W3:Y:S04]  /*9ec0*/  LDSM.16.M88.4 R60, [R205+0x1800] ;  /* 0x00180000cd3c783b */ /* 0x000ee80000000200 */
[----:B------:R-:W2:Y:S01]  /*9ed0*/  LDSM.16.M88.4 R148, [R205+0x1000] ;  /* 0x00100000cd94783b */ /* 0x000ea20000000200 */
[C---:B------:R-:W-:Y:S03]  /*9ee0*/  HMMA.16816.F32.BF16 R52, R164.reuse, R54, RZ ;  /* 0x00000036a434723c */ /* 0x040fe600000418ff */
[----:B------:R-:W2:Y:S04]  /*9ef0*/  LDSM.16.M88.4 R160, [R205+0x800] ;  /* 0x00080000cda0783b */ /* 0x000ea80000000200 */
[----:B------:R-:W2:Y:S01]  /*9f00*/  LDSM.16.M88.4 R176, [R205+0x2000] ;  /* 0x00200000cdb0783b */ /* 0x000ea20000000200 */
[C---:B-1----:R-:W-:Y:S03]  /*9f10*/  HMMA.16816.F32.BF16 R32, R164.reuse, R28, RZ ;  /* 0x0000001ca420723c */ /* 0x042fe600000418ff */
[----:B------:R-:W1:Y:S04]  /*9f20*/  LDSM.16.M88.4 R172, [R205+0x2800] ;  /* 0x00280000cdac783b */ /* 0x000e680000000200 */
[----:B------:R-:W-:Y:S01]  /*9f30*/  LDSM.16.M88.4 R156, [R205+0x3800] ;  /* 0x00380000cd9c783b */ /* 0x000fe20000000200 */
[C---:B------:R-:W-:Y:S03]  /*9f40*/  HMMA.16816.F32.BF16 R28, R164.reuse, R30, RZ ;  /* 0x0000001ea41c723c */ /* 0x040fe600000418ff */
[----:B------:R-:W-:Y:S04]  /*9f50*/  LDSM.16.M88.4 R152, [R200+0x4000] ;  /* 0x00400000c898783b */ /* 0x000fe80000000200 */
[----:B------:R-:W-:Y:S01]  /*9f60*/  LDSM.16.M88.4 R180, [R202+0x3000] ;  /* 0x00300000cab4783b */ /* 0x000fe20000000200 */
[C---:B------:R-:W-:Y:S03]  /*9f70*/  HMMA.16816.F32.BF16 R48, R164.reuse, R44, RZ ;  /* 0x0000002ca430723c */ /* 0x040fe600000418ff */
[----:B------:R-:W0:Y:S05]  /*9f80*/  LDGDEPBAR ;  /* 0x00000000000079af */ /* 0x000e2a0000000000 */
[C---:B------:R-:W-:Y:S08]  /*9f90*/  HMMA.16816.F32.BF16 R40, R164.reuse, R36, RZ ;  /* 0x00000024a428723c */ /* 0x040ff000000418ff */
[C---:B----4-:R-:W-:Y:S08]  /*9fa0*/  HMMA.16816.F32.BF16 R24, R164.reuse, R20, RZ ;  /* 0x00000014a418723c */ /* 0x050ff000000418ff */
[C---:B-----5:R-:W-:Y:S08]  /*9fb0*/  HMMA.16816.F32.BF16 R16, R164.reuse, R12, RZ ;  /* 0x0000000ca410723c */ /* 0x060ff000000418ff */
        /* <DEDUP_REMOVED lines=11> */
[----:B------:R-:W4:Y:S07]  /*a070*/  LDSM.16.M88.4 R64, [R204] ;  /* 0x00000000cc40783b */ /* 0x000f2e0000000200 */
        /* <DEDUP_REMOVED lines=12> */
[C---:B-1----:R-:W-:Y:S08]  /*a140*/  HMMA.16816.F32.BF16 R16, R140.reuse, R172, R16 ;  /* 0x000000ac8c10723c */ /* 0x042ff00000041810 */
[C---:B------:R-:W-:Y:S01]  /*a150*/  HMMA.16816.F32.BF16 R12, R140.reuse, R174, R12 ;  /* 0x000000ae8c0c723c */ /* 0x040fe2000004180c */
[----:B------:R-:W-:Y:S07]  /*a160*/  LDSM.16.M88.4 R172, [R202+0x3800] ;  /* 0x00380000caac783b */ /* 0x000fee0000000200 */
[C---:B--2---:R-:W-:Y:S08]  /*a170*/  HMMA.16816.F32.BF16 R8, R140.reuse, R144, R8 ;  /* 0x000000908c08723c */ /* 0x044ff00000041808 */
[C---:B------:R-:W-:Y:S01]  /*a180*/  HMMA.16816.F32.BF16 R4, R140.reuse, R146, R4 ;  /* 0x000000928c04723c */ /* 0x040fe20000041804 */
[----:B------:R-:W1:Y:S07]  /*a190*/  LDSM.16.M88.4 R144, [R200+0x6000] ;  /* 0x00600000c890783b */ /* 0x000e6e0000000200 */
[C---:B------:R-:W-:Y:S08]  /*a1a0*/  HMMA.16816.F32.BF16 R168, R140.reuse, R156, R168 ;  /* 0x0000009c8ca8723c */ /* 0x040ff000000418a8 */
[----:B------:R-:W-:Y:S01]  /*a1b0*/  HMMA.16816.F32.BF16 R164, R140, R158, R164 ;  /* 0x0000009e8ca4723c */ /* 0x000fe200000418a4 */
[----:B------:R-:W2:Y:S04]  /*a1c0*/  LDSM.16.M88.4 R156, [R200+0x6800] ;  /* 0x00680000c89c783b */ /* 0x000ea80000000200 */
[----:B------:R-:W1:Y:S03]  /*a1d0*/  LDSM.16.M88.4 R140, [R200+0x7000] ;  /* 0x00700000c88c783b */ /* 0x000e660000000200 */
[C---:B----4-:R-:W-:Y:S08]  /*a1e0*/  HMMA.16816.F32.BF16 R56, R64.reuse, R152, R56 ;  /* 0x000000984038723c */ /* 0x050ff00000041838 */
[C---:B------:R-:W-:Y:S01]  /*a1f0*/  HMMA.16816.F32.BF16 R52, R64.reuse, R154, R52 ;  /* 0x0000009a4034723c */ /* 0x040fe20000041834 */
[----:B------:R-:W4:Y:S07]  /*a200*/  LDSM.16.M88.4 R152, [R200+0x7800] ;  /* 0x00780000c898783b */ /* 0x000f2e0000000200 */
[C---:B---3--:R-:W-:Y:S08]  /*a210*/  HMMA.16816.F32.BF16 R40, R64.reuse, R60, R40 ;  /* 0x0000003c4028723c */ /* 0x048ff00000041828 */
[C---:B------:R-:W-:Y:S01]  /*a220*/  HMMA.16816.F32.BF16 R36, R64.reuse, R62, R36 ;  /* 0x0000003e4024723c */ /* 0x040fe20000041824 */
[----:B------:R-:W3:Y:S07]  /*a230*/  LDSM.16.M88.4 R60, [R202] ;  /* 0x00000000ca3c783b */ /* 0x000eee0000000200 */
[C---:B-----5:R-:W-:Y:S08]  /*a240*/  HMMA.16816.F32.BF16 R48, R64.reuse, R160, R48 ;  /* 0x000000a04030723c */ /* 0x060ff00000041830 */
        /* <DEDUP_REMOVED lines=10> */
[----:B------:R-:W-:Y:S07]  /*a2f0*/  LDSM.16.M88.4 R156, [R207+0x8000] ;  /* 0x00800000cf9c783b */ /* 0x000fee0000000200 */
[C---:B------:R-:W-:Y:S08]  /*a300*/  HMMA.16816.F32.BF16 R8, R64.reuse, R140, R8 ;  /* 0x0000008c4008723c */ /* 0x040ff00000041808 */
[C---:B------:R-:W-:Y:S01]  /*a310*/  HMMA.16816.F32.BF16 R4, R64.reuse, R142, R4 ;  /* 0x0000008e4004723c */ /* 0x040fe20000041804 */
[----:B------:R-:W2:Y:S07]  /*a320*/  LDSM.16.M88.4 R140, [R202+0x1800] ;  /* 0x00180000ca8c783b */ /* 0x000eae0000000200 */
[C---:B----4-:R-:W-:Y:S08]  /*a330*/  HMMA.16816.F32.BF16 R168, R64.reuse, R152, R168 ;  /* 0x0000009840a8723c */ /* 0x050ff000000418a8 */
[----:B------:R-:W-:Y:S01]  /*a340*/  HMMA.16816.F32.BF16 R164, R64, R154, R164 ;  /* 0x0000009a40a4723c */ /* 0x000fe200000418a4 */
[----:B------:R-:W4:Y:S04]  /*a350*/  LDSM.16.M88.4 R64, [R202+0x2000] ;  /* 0x00200000ca40783b */ /* 0x000f280000000200 */
[----:B------:R-:W-:Y:S03]  /*a360*/  LDSM.16.M88.4 R152, [R207+0x8800] ;  /* 0x00880000cf98783b */ /* 0x000fe60000000200 */
[C---:B---3--:R-:W-:Y:S08]  /*a370*/  HMMA.16816.F32.BF16 R56, R176.reuse, R60, R56 ;  /* 0x0000003cb038723c */ /* 0x048ff00000041838 */
[C---:B------:R-:W-:Y:S01]  /*a380*/  HMMA.16816.F32.BF16 R52, R176.reuse, R62, R52 ;  /* 0x0000003eb034723c */ /* 0x040fe20000041834 */
[----:B------:R-:W3:Y:S07]  /*a390*/  LDSM.16.M88.4 R60, [R202+0x2800] ;  /* 0x00280000ca3c783b */ /* 0x000eee0000000200 */
[C---:B-1----:R-:W-:Y:S08]  /*a3a0*/  HMMA.16816.F32.BF16 R40, R176.reuse, R144, R40 ;  /* 0x00000090b028723c */ /* 0x042ff00000041828 */
[C---:B------:R-:W-:Y:S01]  /*a3b0*/  HMMA.16816.F32.BF16 R36, R176.reuse, R146, R36 ;  /* 0x00000092b024723c */ /* 0x040fe20000041824 */
[----:B------:R-:W1:Y:S07]  /*a3c0*/  LDSM.16.M88.4 R144, [R207+0x9800] ;  /* 0x00980000cf90783b */ /* 0x000e6e0000000200 */
[C---:B--2---:R-:W-:Y:S08]  /*a3d0*/  HMMA.16816.F32.BF16 R32, R176.reuse, R140, R32 ;  /* 0x0000008cb020723c */ /* 0x044ff00000041820 */
[C---:B----4-:R-:W-:Y:S08]  /*a3e0*/  HMMA.16816.F32.BF16 R24, R176.reuse, R64, R24 ;  /* 0x00000040b018723c */ /* 0x050ff00000041818 */
[C---:B------:R-:W-:Y:S01]  /*a3f0*/  HMMA.16816.F32.BF16 R20, R176.reuse, R66, R20 ;  /* 0x00000042b014723c */ /* 0x040fe20000041814 */
[----:B------:R-:W2:Y:S07]  /*a400*/  LDSM.16.M88.4 R64, [R207+0xa800] ;  /* 0x00a80000cf40783b */ /* 0x000eae0000000200 */
[C---:B------:R-:W-:Y:S01]  /*a410*/  HMMA.16816.F32.BF16 R28, R176.reuse, R142, R28 ;  /* 0x0000008eb01c723c */ /* 0x040fe2000004181c */
[----:B------:R-:W4:Y:S07]  /*a420*/  LDSM.16.M88.4 R140, [R207+0xa000] ;  /* 0x00a00000cf8c783b */ /* 0x000f2e0000000200 */
        /* <DEDUP_REMOVED lines=8> */
[----:B------:R-:W-:Y:S07]  /*a4b0*/  LDSM.16.M88.4 R144, [R206+0x2000] ;  /* 0x00200000ce90783b */ /* 0x000fee0000000200 */
[C---:B--2---:R-:W-:Y:S08]  /*a4c0*/  HMMA.16816.F32.BF16 R16, R160.reuse, R64, R16 ;  /* 0x00000040a010723c */ /* 0x044ff00000041810 */
[----:B------:R-:W-:Y:S01]  /*a4d0*/  HMMA.16816.F32.BF16 R12, R160, R66, R12 ;  /* 0x00000042a00c723c */ /* 0x000fe2000004180c */
[----:B------:R-:W1:Y:S07]  /*a4e0*/  LDSM.16.M88.4 R64, [R205+0x4800] ;  /* 0x00480000cd40783b */ /* 0x000e6e0000000200 */
[C---:B------:R-:W-:Y:S08]  /*a4f0*/  HMMA.16816.F32.BF16 R8, R176.reuse, R180, R8 ;  /* 0x000000b4b008723c */ /* 0x040ff00000041808 */
[----:B------:R-:W-:Y:S08]  /*a500*/  HMMA.16816.F32.BF16 R4, R176, R182, R4 ;  /* 0x000000b6b004723c */ /* 0x000ff00000041804 */
[C---:B----4-:R-:W-:Y:S08]  /*a510*/  HMMA.16816.F32.BF16 R24, R160.reuse, R140, R24 ;  /* 0x0000008ca018723c */ /* 0x050ff00000041818 */
[C---:B------:R-:W-:Y:S01]  /*a520*/  HMMA.16816.F32.BF16 R20, R160.reuse, R142, R20 ;  /* 0x0000008ea014723c */ /* 0x040fe20000041814 */
[----:B------:R-:W2:Y:S07]  /*a530*/  LDSM.16.M88.4 R140, [R205+0x4000] ;  /* 0x00400000cd8c783b */ /* 0x000eae0000000200 */
[C---:B------:R-:W-:Y:S08]  /*a540*/  HMMA.16816.F32.BF16 R48, R160.reuse, R152, R48 ;  /* 0x00000098a030723c */ /* 0x040ff00000041830 */
[C---:B------:R-:W-:Y:S01]  /*a550*/  HMMA.16816.F32.BF16 R44, R160.reuse, R154, R44 ;  /* 0x0000009aa02c723c */ /* 0x040fe2000004182c */
[----:B------:R-:W4:Y:S07]  /*a560*/  LDSM.16.M88.4 R152, [R207+0xb800] ;  /* 0x00b80000cf98783b */ /* 0x000f2e0000000200 */
[C---:B------:R-:W-:Y:S08]  /*a570*/  HMMA.16816.F32.BF16 R56, R160.reuse, R156, R56 ;  /* 0x0000009ca038723c */ /* 0x040ff00000041838 */
[C---:B------:R-:W-:Y:S08]  /*a580*/  HMMA.16816.F32.BF16 R52, R160.reuse, R158, R52 ;  /* 0x0000009ea034723c */ /* 0x040ff00000041834 */
[C---:B---3--:R-:W-:Y:S08]  /*a590*/  HMMA.16816.F32.BF16 R40, R160.reuse, R148, R40 ;  /* 0x00000094a028723c */ /* 0x048ff00000041828 */
[C---:B------:R-:W-:Y:S01]  /*a5a0*/  HMMA.16816.F32.BF16 R36, R160.reuse, R150, R36 ;  /* 0x00000096a024723c */ /* 0x040fe20000041824 */
[----:B------:R-:W-:Y:S07]  /*a5b0*/  LDSM.16.M88.4 R148, [R204+0x2000] ;  /* 0x00200000cc94783b */ /* 0x000fee0000000200 */
[C---:B------:R-:W-:Y:S08]  /*a5c0*/  HMMA.16816.F32.BF16 R8, R160.reuse, R60, R8 ;  /* 0x0000003ca008723c */ /* 0x040ff00000041808 */
[----:B------:R-:W-:Y:S01]  /*a5d0*/  HMMA.16816.F32.BF16 R4, R160, R62, R4 ;  /* 0x0000003ea004723c */ /* 0x000fe20000041804 */
[----:B------:R-:W3:Y:S07]  /*a5e0*/  LDSM.16.M88.4 R60, [R200+0x8000] ;  /* 0x00800000c83c783b */ /* 0x000eee0000000200 */
[C---:B-1----:R-:W-:Y:S01]  /*a5f0*/  HMMA.16816.F32.BF16 R156, R144.reuse, R64, R48 ;  /* 0x00000040909c723c */ /* 0x042fe20000041830 */
[----:B------:R-:W-:Y:S07]  /*a600*/  LDSM.16.M88.4 R48, [R202+0x4000] ;  /* 0x00400000ca30783b */ /* 0x000fee0000000200 */
[----:B------:R-:W-:Y:S01]  /*a610*/  HMMA.16816.F32.BF16 R44, R144, R66, R44 ;  /* 0x00000042902c723c */ /* 0x000fe2000004182c */
[----:B------:R-:W1:Y:S07]  /*a620*/  LDSM.16.M88.4 R64, [R205+0x5800] ;  /* 0x00580000cd40783b */ /* 0x000e6e0000000200 */
[C---:B------:R-:W-:Y:S08]  /*a630*/  HMMA.16816.F32.BF16 R168, R176.reuse, R172, R168 ;  /* 0x000000acb0a8723c */ /* 0x040ff000000418a8 */
[----:B------:R-:W-:Y:S07]  /*a640*/  HMMA.16816.F32.BF16 R164, R176, R174, R164 ;  /* 0x000000aeb0a4723c */ /* 0x000fee00000418a4 */
[----:B------:R-:W-:Y:S01]  /*a650*/  IMAD R175, R216, 0x80, R215 ;  /* 0x00000080d8af7824 */ /* 0x000fe200078e02d7 */
[----:B--2---:R-:W-:Y:S03]  /*a660*/  HMMA.16816.F32.BF16 R56, R144, R140, R56 ;  /* 0x0000008c9038723c */ /* 0x004fe60000041838 */
[----:B------:R-:W-:Y:S01]  /*a670*/  I2F R173, R175 ;  /* 0x000000af00ad7306 */ /* 0x000fe20000201400 */
[----:B------:R-:W-:-:S02]  /*a680*/  IADD3 R174, R175, 0x1, RZ ;  /* 0x00000001afae7810 */ /* 0x000fc40007ffe0ff */
[C---:B------:R-:W-:Y:S02]  /*a690*/  IADD3 R172, R175.reuse, 0x8, RZ ;  /* 0x00000008afac7810 */ /* 0x040fe40007ffe0ff */
[----:B------:R-:W-:Y:S01]  /*a6a0*/  HMMA.16816.F32.BF16 R52, R144, R142, R52 ;  /* 0x0000008e9034723c */ /* 0x000fe20000041834 */
[----:B------:R-:W2:Y:S01]  /*a6b0*/  LDSM.16.M88.4 R140, [R203+0x2000] ;  /* 0x00200000cb8c783b */ /* 0x000ea20000000200 */
[C---:B------:R-:W-:Y:S01]  /*a6c0*/  IADD3 R176, R175.reuse, 0x9, RZ ;  /* 0x00000009afb07810 */ /* 0x040fe20007ffe0ff */
[----:B------:R-:W-:Y:S01]  /*a6d0*/  I2F R177, R174 ;  /* 0x000000ae00b17306 */ /* 0x000fe20000201400 */
[----:B------:R-:W-:Y:S02]  /*a6e0*/  IADD3 R190, R175, 0x19, RZ ;  /* 0x00000019afbe7810 */ /* 0x000fe40007ffe0ff */
[C---:B------:R-:W-:Y:S02]  /*a6f0*/  ISETP.GE.AND P4, PT, R174.reuse, R188, PT ;  /* 0x000000bcae00720c */ /* 0x040fe40003f86270 */
[----:B----4-:R-:W-:Y:S01]  /*a700*/  HMMA.16816.F32.BF16 R168, R160, R152, R168 ;  /* 0x00000098a0a8723c */ /* 0x010fe200000418a8 */
[----:B------:R-:W-:-:S02]  /*a710*/  ISETP.GE.AND P5, PT, R174, R187, PT ;  /* 0x000000bbae00720c */ /* 0x000fc40003fa6270 */
[----:B------:R-:W-:Y:S01]  /*a720*/  I2F R179, R172 ;  /* 0x000000ac00b37306 */ /* 0x000fe20000201400 */
[C---:B------:R-:W-:Y:S02]  /*a730*/  IADD3 R178, R175.reuse, 0x10, RZ ;  /* 0x00000010afb27810 */ /* 0x040fe40007ffe0ff */
[----:B------:R-:W-:Y:S02]  /*a740*/  ISETP.GE.AND P6, PT, R172, R188, PT ;  /* 0x000000bcac00720c */ /* 0x000fe40003fc6270 */
[----:B------:R-:W-:Y:S01]  /*a750*/  HMMA.16816.F32.BF16 R164, R160, R154, R164 ;  /* 0x0000009aa0a4723c */ /* 0x000fe200000418a4 */
[----:B------:R-:W4:Y:S01]  /*a760*/  LDSM.16.M88.4 R160, [R200+0x8800] ;  /* 0x00880000c8a0783b */ /* 0x000f220000000200 */
[C---:B------:R-:W-:Y:S01]  /*a770*/  IADD3 R180, R175.reuse, 0x11, RZ ;  /* 0x00000011afb47810 */ /* 0x040fe20007ffe0ff */
[----:B------:R-:W-:Y:S01]  /*a780*/  I2F R181, R176 ;  /* 0x000000b000b57306 */ /* 0x000fe20000201400 */
[C---:B------:R-:W-:Y:S01]  /*a790*/  IADD3 R182, R175.reuse, 0x18, RZ ;  /* 0x00000018afb67810 */ /* 0x040fe20007ffe0ff */
[----:B------:R-:W-:Y:S01]  /*a7a0*/  LDSM.16.M88.4 R152, [R205+0x5000] ;  /* 0x00500000cd98783b */ /* 0x000fe20000000200 */
[----:B------:R-:W-:-:S02]  /*a7b0*/  IADD3 R192, R175, 0x20, RZ ;  /* 0x00000020afc07810 */ /* 0x000fc40007ffe0ff */
[C---:B---3--:R-:W-:Y:S01]  /*a7c0*/  HMMA.16816.F32.BF16 R56, R148.reuse, R60, R56 ;  /* 0x0000003c9438723c */ /* 0x048fe20000041838 */
[C---:B------:R-:W-:Y:S02]  /*a7d0*/  IADD3 R196, R175.reuse, 0x29, RZ ;  /* 0x00000029afc47810 */ /* 0x040fe40007ffe0ff */
[----:B------:R-:W-:Y:S01]  /*a7e0*/  I2F R195, R190 ;  /* 0x000000be00c37306 */ /* 0x000fe20000201400 */
[C---:B------:R-:W-:Y:S02]  /*a7f0*/  IADD3 R228, R175.reuse, 0x30, RZ ;  /* 0x00000030afe47810 */ /* 0x040fe40007ffe0ff */
[C---:B------:R-:W-:Y:S02]  /*a800*/  IADD3 R194, R175.reuse, 0x31, RZ ;  /* 0x00000031afc27810 */ /* 0x040fe40007ffe0ff */
[----:B------:R-:W-:Y:S01]  /*a810*/  HMMA.16816.F32.BF16 R52, R148, R62, R52 ;  /* 0x0000003e9434723c */ /* 0x000fe20000041834 */
[C---:B------:R-:W-:Y:S02]  /*a820*/  IADD3 R198, R175.reuse, 0x38, RZ ;  /* 0x00000038afc67810 */ /* 0x040fe40007ffe0ff */
[----:B------:R-:W-:Y:S01]  /*a830*/  I2F R183, R178 ;  /* 0x000000b200b77306 */ /* 0x000fe20000201400 */
[----:B------:R-:W-:-:S02]  /*a840*/  IADD3 R247, R175, 0x51, RZ ;  /* 0x00000051aff77810 */ /* 0x000fc40007ffe0ff */
[C---:B------:R-:W-:Y:S02]  /*a850*/  IADD3 R249, R175.reuse, 0x50, RZ ;  /* 0x00000050aff97810 */ /* 0x040fe40007ffe0ff */
[C---:B-1----:R-:W-:Y:S01]  /*a860*/  HMMA.16816.F32.BF16 R60, R144.reuse, R64, R32 ;  /* 0x00000040903c723c */ /* 0x042fe20000041820 */
[----:B------:R-:W1:Y:S02]  /*a870*/  LDSM.16.M88.4 R32, [R202+0x4800] ;  /* 0x00480000ca20783b */ /* 0x000e640000000200 */
[----:B------:R-:W-:Y:S05]  /*a880*/  I2F R189, R180 ;  /* 0x000000b400bd7306 */ /* 0x000fea0000201400 */
[----:B------:R-:W-:Y:S01]  /*a890*/  HMMA.16816.F32.BF16 R28, R144, R66, R28 ;  /* 0x00000042901c723c */ /* 0x000fe2000004181c */
[----:B------:R-:W3:Y:S02]  /*a8a0*/  LDSM.16.M88.4 R64, [R205+0x6000] ;  /* 0x00600000cd40783b */ /* 0x000ee40000000200 */
[----:B------:R-:W-:Y:S05]  /*a8b0*/  I2F R191, R182 ;  /* 0x000000b600bf7306 */ /* 0x000fea0000201400 */
[----:B--2---:R-:W-:Y:S03]  /*a8c0*/  HMMA.16816.F32.BF16 R56, R140, R48, R56 ;  /* 0x000000308c38723c */ /* 0x004fe60000041838 */
[----:B------:R-:W-:Y:S05]  /*a8d0*/  I2F R193, R192 ;  /* 0x000000c000c17306 */ /* 0x000fea0000201400 */
[C---:B----4-:R-:W-:Y:S03]  /*a8e0*/  HMMA.16816.F32.BF16 R44, R148.reuse, R162, R44 ;  /* 0x000000a2942c723c */ /* 0x050fe6000004182c */
[----:B------:R-:W-:Y:S05]  /*a8f0*/  I2F R229, R196 ;  /* 0x000000c400e57306 */ /* 0x000fea0000201400 */
[----:B------:R-:W-:Y:S03]  /*a900*/  HMMA.16816.F32.BF16 R156, R148, R160, R156 ;  /* 0x000000a0949c723c */ /* 0x000fe6000004189c */
[----:B------:R-:W-:Y:S04]  /*a910*/  I2F R199, R228 ;  /* 0x000000e400c77306 */ /* 0x000fe80000201400 */
[----:B------:R-:W-:Y:S01]  /*a920*/  IADD3 R160, R175, 0x39, RZ ;  /* 0x00000039afa07810 */ /* 0x000fe20007ffe0ff */
[----:B------:R-:W-:Y:S01]  /*a930*/  HMMA.16816.F32.BF16 R52, R140, R50, R52 ;  /* 0x000000328c34723c */ /* 0x000fe20000041834 */
[----:B------:R-:W2:Y:S01]  /*a940*/  LDSM.16.M88.4 R48, [R200+0x9000] ;  /* 0x00900000c830783b */ /* 0x000ea20000000200 */
[----:B------:R-:W-:Y:S01]  /*a950*/  FMUL.FTZ R230, R57, c[0x0][0x2ec] ;  /* 0x0000bb0039e67a20 */ /* 0x000fe20000410000 */
[----:B------:R-:W-:Y:S01]  /*a960*/  I2F R237, R194 ;  /* 0x000000c200ed7306 */ /* 0x000fe20000201400 */
[----:B------:R-:W-:-:S04]  /*a970*/  FMUL.FTZ R162, R59, c[0x0][0x2ec] ;  /* 0x0000bb003ba27a20 */ /* 0x000fc80000410000 */
[----:B-1----:R-:W-:Y:S03]  /*a980*/  HMMA.16816.F32.BF16 R44, R140, R34, R44 ;  /* 0x000000228c2c723c */ /* 0x002fe6000004182c */
[----:B------:R-:W-:Y:S05]  /*a990*/  MUFU.TANH R230, R230 ;  /* 0x000000e600e67308 */ /* 0x000fea0000002400 */
[C---:B---3--:R-:W-:Y:S03]  /*a9a0*/  HMMA.16816.F32.BF16 R24, R144.reuse, R64, R24 ;  /* 0x000000409018723c */ /* 0x048fe60000041818 */
[----:B------:R-:W-:Y:S05]  /*a9b0*/  MUFU.TANH R162, R162 ;  /* 0x000000a200a27308 */ /* 0x000fea0000002400 */
[----:B------:R-:W-:Y:S01]  /*a9c0*/  HMMA.16816.F32.BF16 R20, R144, R66, R20 ;  /* 0x000000429014723c */ /* 0x000fe20000041814 */
[----:B------:R-:W1:Y:S01]  /*a9d0*/  LDSM.16.M88.4 R64, [R205+0x6800] ;  /* 0x00680000cd40783b */ /* 0x000e620000000200 */
[----:B------:R-:W-:Y:S01]  /*a9e0*/  FMUL.FTZ R53, R53, c[0x0][0x2ec] ;  /* 0x0000bb0035357a20 */ /* 0x000fe20000410000 */
[----:B------:R-:W-:Y:S01]  /*a9f0*/  I2F R239, R198 ;  /* 0x000000c600ef7306 */ /* 0x000fe20000201400 */
[----:B------:R-:W-:-:S02]  /*aa00*/  FMUL.FTZ R54, R54, c[0x0][0x2ec] ;  /* 0x0000bb0036367a20 */ /* 0x000fc40000410000 */
[----:B------:R-:W-:Y:S02]  /*aa10*/  FMUL.FTZ R52, R52, c[0x0][0x2ec] ;  /* 0x0000bb0034347a20 */ /* 0x000fe40000410000 */
[----:B------:R-:W-:Y:S01]  /*aa20*/  HMMA.16816.F32.BF16 R156, R140, R32, R156 ;  /* 0x000000208c9c723c */ /* 0x000fe2000004189c */
[----:B------:R-:W3:Y:S01]  /*aa30*/  LDSM.16.M88.4 R32, [R200+0x9800] ;  /* 0x00980000c820783b */ /* 0x000ee20000000200 */
[----:B------:R-:W-:Y:S01]  /*aa40*/  FMUL.FTZ R44, R44, c[0x0][0x2ec] ;  /* 0x0000bb002c2c7a20 */ /* 0x000fe20000410000 */
[----:B------:R-:W-:Y:S01]  /*aa50*/  MUFU.TANH R53, R53 ;  /* 0x0000003500357308 */ /* 0x000fe20000002400 */
[----:B------:R-:W-:Y:S02]  /*aa60*/  FMUL.FTZ R236, R45, c[0x0][0x2ec] ;  /* 0x0000bb002dec7a20 */ /* 0x000fe40000410000 */
[----:B------:R-:W-:Y:S02]  /*aa70*/  FMUL.FTZ R238, R46, c[0x0][0x2ec] ;  /* 0x0000bb002eee7a20 */ /* 0x000fe40000410000 */
[----:B------:R-:W-:Y:S01]  /*aa80*/  HMMA.16816.F32.BF16 R40, R144, R152, R40 ;  /* 0x000000989028723c */ /* 0x000fe20000041828 */
[----:B------:R-:W-:-:S02]  /*aa90*/  FMUL.FTZ R240, R47, c[0x0][0x2ec] ;  /* 0x0000bb002ff07a20 */ /* 0x000fc40000410000 */
[----:B------:R-:W4:Y:S01]  /*aaa0*/  MUFU.TANH R54, R54 ;  /* 0x0000003600367308 */ /* 0x000f220000002400 */
[----:B------:R-:W-:-:S03]  /*aab0*/  FMUL.FTZ R55, R55, c[0x0][0x2ec] ;  /* 0x0000bb0037377a20 */ /* 0x000fc60000410000 */
[----:B------:R-:W-:Y:S01]  /*aac0*/  FMUL.FTZ R153, R58, c[0x0][0x2ec] ;  /* 0x0000bb003a997a20 */ /* 0x000fe20000410000 */
[----:B------:R-:W-:Y:S01]  /*aad0*/  HMMA.16816.F32.BF16 R36, R144, R154, R36 ;  /* 0x0000009a9024723c */ /* 0x000fe20000041824 */
[C---:B------:R-:W-:Y:S02]  /*aae0*/  IADD3 R152, R175.reuse, 0x21, RZ ;  /* 0x00000021af987810 */ /* 0x040fe40007ffe0ff */
[----:B------:R-:W-:Y:S04]  /*aaf0*/  MUFU.TANH R52, R52 ;  /* 0x0000003400347308 */ /* 0x000fe80000002400 */
[----:B------:R-:W-:Y:S01]  /*ab00*/  FMUL.FTZ R155, R56, c[0x0][0x2ec] ;  /* 0x0000bb00389b7a20 */ /* 0x000fe20000410000 */
[----:B------:R-:W-:Y:S01]  /*ab10*/  IADD3 R154, R175, 0x28, RZ ;  /* 0x00000028af9a7810 */ /* 0x000fe20007ffe0ff */
[----:B------:R-:W5:Y:S01]  /*ab20*/  LDSM.16.M88.4 R56, [R202+0x5000] ;  /* 0x00500000ca38783b */ /* 0x000f620000000200 */
[----:B------:R-:W-:Y:S01]  /*ab30*/  FMUL.FTZ R163, R156, c[0x0][0x2ec] ;  /* 0x0000bb009ca37a20 */ /* 0x000fe20000410000 */
[----:B------:R-:W-:Y:S01]  /*ab40*/  MUFU.TANH R240, R240 ;  /* 0x000000f000f07308 */ /* 0x000fe20000002400 */
[----:B------:R-:W-:-:S02]  /*ab50*/  FMUL.FTZ R156, R157, c[0x0][0x2ec] ;  /* 0x0000bb009d9c7a20 */ /* 0x000fc40000410000 */
[----:B------:R-:W-:Y:S02]  /*ab60*/  FMUL.FTZ R157, R158, c[0x0][0x2ec] ;  /* 0x0000bb009e9d7a20 */ /* 0x000fe40000410000 */
[----:B--2---:R-:W-:Y:S01]  /*ab70*/  HMMA.16816.F32.BF16 R40, R148, R48, R40 ;  /* 0x000000309428723c */ /* 0x004fe20000041828 */
[----:B----4-:R-:W-:Y:S02]  /*ab80*/  FFMA.FTZ R54, R0, R179, R54 ;  /* 0x000000b300367223 */ /* 0x010fe40000010036 */
[----:B------:R2:W-:Y:S01]  /*ab90*/  MUFU.TANH R158, R44 ;  /* 0x0000002c009e7308 */ /* 0x0005e20000002400 */
[----:B------:R-:W-:-:S04]  /*aba0*/  FMUL.FTZ R159, R159, c[0x0][0x2ec] ;  /* 0x0000bb009f9f7a20 */ /* 0x000fc80000410000 */
[C---:B-1----:R-:W-:Y:S03]  /*abb0*/  HMMA.16816.F32.BF16 R16, R144.reuse, R64, R16 ;  /* 0x000000409010723c */ /* 0x042fe60000041810 */
[----:B------:R-:W-:Y:S05]  /*abc0*/  MUFU.TANH R163, R163 ;  /* 0x000000a300a37308 */ /* 0x000fea0000002400 */
[----:B------:R-:W-:Y:S01]  /*abd0*/  HMMA.16816.F32.BF16 R64, R144, R66, R12 ;  /* 0x000000429040723c */ /* 0x000fe2000004180c */
[----:B------:R-:W-:Y:S02]  /*abe0*/  LDSM.16.M88.4 R12, [R202+0x5800] ;  /* 0x00580000ca0c783b */ /* 0x000fe40000000200 */
[----:B------:R-:W-:Y:S02]  /*abf0*/  MUFU.TANH R157, R157 ;  /* 0x0000009d009d7308 */ /* 0x000fe40000002400 */
[----:B--2---:R-:W1:Y:S03]  /*ac00*/  LDSM.16.M88.4 R44, [R200+0xa000] ;  /* 0x00a00000c82c783b */ /* 0x004e660000000200 */
[C---:B------:R-:W-:Y:S01]  /*ac10*/  HMMA.16816.F32.BF16 R36, R148.reuse, R50, R36 ;  /* 0x000000329424723c */ /* 0x040fe20000041824 */
[----:B------:R-:W2:Y:S02]  /*ac20*/  LDSM.16.M88.4 R48, [R205+0x7000] ;  /* 0x00700000cd30783b */ /* 0x000ea40000000200 */
[----:B------:R-:W-:Y:S05]  /*ac30*/  MUFU.TANH R159, R159 ;  /* 0x0000009f009f7308 */ /* 0x000fea0000002400 */
[C---:B---3--:R-:W-:Y:S03]  /*ac40*/  HMMA.16816.F32.BF16 R60, R148.reuse, R32, R60 ;  /* 0x00000020943c723c */ /* 0x048fe6000004183c */
[----:B------:R-:W3:Y:S05]  /*ac50*/  MUFU.TANH R55, R55 ;  /* 0x0000003700377308 */ /* 0x000eea0000002400 */
[----:B------:R-:W-:Y:S01]  /*ac60*/  HMMA.16816.F32.BF16 R28, R148, R34, R28 ;  /* 0x00000022941c723c */ /* 0x000fe2000004181c */
[----:B------:R-:W4:Y:S02]  /*ac70*/  LDSM.16.M88.4 R32, [R202+0x6000] ;  /* 0x00600000ca20783b */ /* 0x000f240000000200 */
[----:B------:R-:W-:Y:S05]  /*ac80*/  MUFU.TANH R156, R156 ;  /* 0x0000009c009c7308 */ /* 0x000fea0000002400 */
[----:B-----5:R-:W-:Y:S03]  /*ac90*/  HMMA.16816.F32.BF16 R40, R140, R56, R40 ;  /* 0x000000388c28723c */ /* 0x020fe60000041828 */
[----:B------:R-:W-:Y:S01]  /*aca0*/  MUFU.TANH R238, R238 ;  /* 0x000000ee00ee7308 */ /* 0x000fe20000002400 */
[----:B---3--:R-:W-:-:S03]  /*acb0*/  FFMA.FTZ R55, R0, R181, R55 ;  /* 0x000000b500377223 */ /* 0x008fc60000010037 */
[----:B------:R-:W-:Y:S01]  /*acc0*/  IADD3 R56, R175, 0x40, RZ ;  /* 0x00000040af387810 */ /* 0x000fe20007ffe0ff */
[----:B------:R-:W-:Y:S03]  /*acd0*/  HMMA.16816.F32.BF16 R36, R140, R58, R36 ;  /* 0x0000003a8c24723c */ /* 0x000fe60000041824 */
[----:B------:R-:W-:Y:S05]  /*ace0*/  MUFU.TANH R236, R236 ;  /* 0x000000ec00ec7308 */ /* 0x000fea0000002400 */
[----:B-1----:R-:W-:Y:S03]  /*acf0*/  HMMA.16816.F32.BF16 R24, R148, R44, R24 ;  /* 0x0000002c9418723c */ /* 0x002fe60000041818 */
[----:B------:R-:W-:Y:S05]  /*ad00*/  I2F R197, R152 ;  /* 0x0000009800c57306 */ /* 0x000fea0000201400 */
[----:B------:R-:W-:Y:S01]  /*ad10*/  HMMA.16816.F32.BF16 R60, R140, R12, R60 ;  /* 0x0000000c8c3c723c */ /* 0x000fe2000004183c */
[----:B------:R-:W-:-:S02]  /*ad20*/  FMUL.FTZ R40, R40, c[0x0][0x2ec] ;  /* 0x0000bb0028287a20 */ /* 0x000fc40000410000 */
[----:B------:R-:W-:Y:S05]  /*ad30*/  I2F R231, R154 ;  /* 0x0000009a00e77306 */ /* 0x000fea0000201400 */
[----:B------:R-:W-:Y:S01]  /*ad40*/  HMMA.16816.F32.BF16 R28, R140, R14, R28 ;  /* 0x0000000e8c1c723c */ /* 0x000fe2000004181c */
[----:B------:R-:W1:Y:S01]  /*ad50*/  LDSM.16.M88.4 R12, [R200+0xb000] ;  /* 0x00b00000c80c783b */ /* 0x000e620000000200 */
[----:B------:R-:W-:Y:S01]  /*ad60*/  FMUL.FTZ R36, R36, c[0x0][0x2ec] ;  /* 0x0000bb0024247a20 */ /* 0x000fe20000410000 */
[----:B------:R3:W5:Y:S01]  /*ad70*/  MUFU.TANH R59, R40 ;  /* 0x00000028003b7308 */ /* 0x0007620000002400 */
[----:B------:R-:W-:Y:S02]  /*ad80*/  FMUL.FTZ R37, R37, c[0x0][0x2ec] ;  /* 0x0000bb0025257a20 */ /* 0x000fe40000410000 */
[----:B------:R-:W-:-:S02]  /*ad90*/  FMUL.FTZ R38, R38, c[0x0][0x2ec] ;  /* 0x0000bb0026267a20 */ /* 0x000fc40000410000 */
[----:B------:R-:W-:Y:S01]  /*ada0*/  HMMA.16816.F32.BF16 R20, R148, R46, R20 ;  /* 0x0000002e9414723c */ /* 0x000fe20000041814 */
[----:B------:R-:W-:Y:S02]  /*adb0*/  FMUL.FTZ R39, R39, c[0x0][0x2ec] ;  /* 0x0000bb0027277a20 */ /* 0x000fe40000410000 */
[----:B------:R-:W-:Y:S04]  /*adc0*/  MUFU.TANH R241, R37 ;  /* 0x0000002500f17308 */ /* 0x000fe80000002400 */
[----:B------:R-:W-:Y:S01]  /*add0*/  IADD3 R47, R175, 0x41, RZ ;  /* 0x00000041af2f7810 */ /* 0x000fe20007ffe0ff */
[----:B--2---:R-:W-:Y:S01]  /*ade0*/  HMMA.16816.F32.BF16 R8, R144, R48, R8 ;  /* 0x000000309008723c */ /* 0x004fe20000041808 */
[----:B------:R-:W-:Y:S02]  /*adf0*/  FMUL.FTZ R63, R63, c[0x0][0x2ec] ;  /* 0x0000bb003f3f7a20 */ /* 0x000fe40000410000 */
[----:B------:R-:W2:Y:S01]  /*ae00*/  MUFU.TANH R244, R38 ;  /* 0x0000002600f47308 */ /* 0x000ea20000002400 */
[----:B------:R-:W-:-:S02]  /*ae10*/  FMUL.FTZ R60, R60, c[0x0][0x2ec] ;  /* 0x0000bb003c3c7a20 */ /* 0x000fc40000410000 */
[----:B------:R-:W-:Y:S02]  /*ae20*/  FMUL.FTZ R61, R61, c[0x0][0x2ec] ;  /* 0x0000bb003d3d7a20 */ /* 0x000fe40000410000 */
[----:B------:R-:W-:Y:S01]  /*ae30*/  HMMA.16816.F32.BF16 R4, R144, R50, R4 ;  /* 0x000000329004723c */ /* 0x000fe20000041804 */
[----:B------:R-:W-:Y:S02]  /*ae40*/  FMUL.FTZ R48, R41, c[0x0][0x2ec] ;  /* 0x0000bb0029307a20 */ /* 0x000fe40000410000 */
[----:B------:R-:W-:Y:S01]  /*ae50*/  FMUL.FTZ R49, R42, c[0x0][0x2ec] ;  /* 0x0000bb002a317a20 */ /* 0x000fe20000410000 */
[----:B------:R-:W-:Y:S01]  /*ae60*/  MUFU.TANH R51, R36 ;  /* 0x0000002400337308 */ /* 0x000fe20000002400 */
[----:B------:R-:W-:Y:S02]  /*ae70*/  FMUL.FTZ R28, R28, c[0x0][0x2ec] ;  /* 0x0000bb001c1c7a20 */ /* 0x000fe40000410000 */
[----:B------:R-:W-:Y:S01]  /*ae80*/  FMUL.FTZ R50, R43, c[0x0][0x2ec] ;  /* 0x0000bb002b327a20 */ /* 0x000fe20000410000 */
[----:B----4-:R-:W-:Y:S01]  /*ae90*/  HMMA.16816.F32.BF16 R24, R140, R32, R24 ;  /* 0x000000208c18723c */ /* 0x010fe20000041818 */
[----:B---3--:R-:W3:Y:S01]  /*aea0*/  LDSM.16.M88.4 R40, [R200+0xa800] ;  /* 0x00a80000c828783b */ /* 0x008ee20000000200 */
[----:B------:R-:W-:-:S02]  /*aeb0*/  FMUL.FTZ R29, R29, c[0x0][0x2ec] ;  /* 0x0000bb001d1d7a20 */ /* 0x000fc40000410000 */
[----:B------:R4:W4:Y:S01]  /*aec0*/  MUFU.TANH R242, R39 ;  /* 0x0000002700f27308 */ /* 0x0009220000002400 */
[----:B------:R-:W-:Y:S02]  /*aed0*/  FMUL.FTZ R30, R30, c[0x0][0x2ec] ;  /* 0x0000bb001e1e7a20 */ /* 0x000fe40000410000 */
[----:B------:R-:W-:Y:S01]  /*aee0*/  FMUL.FTZ R31, R31, c[0x0][0x2ec] ;  /* 0x0000bb001f1f7a20 */ /* 0x000fe20000410000 */
[----:B------:R-:W-:Y:S01]  /*aef0*/  HMMA.16816.F32.BF16 R20, R140, R34, R20 ;  /* 0x000000228c14723c */ /* 0x000fe20000041814 */
[----:B-----5:R-:W-:Y:S01]  /*af00*/  FFMA.FTZ R135, R0, R193, R59 ;  /* 0x000000c100877223 */ /* 0x020fe2000001003b */
[C---:B------:R-:W-:Y:S01]  /*af10*/  IADD3 R59, R175.reuse, 0x70, RZ ;  /* 0x00000070af3b7810 */ /* 0x040fe20007ffe0ff */
[----:B------:R-:W-:Y:S01]  /*af20*/  FMUL.FTZ R62, R62, c[0x0][0x2ec] ;  /* 0x0000bb003e3e7a20 */ /* 0x000fe20000410000 */
[----:B------:R5:W-:Y:S01]  /*af30*/  MUFU.TANH R32, R28 ;  /* 0x0000001c00207308 */ /* 0x000be20000002400 */
[C---:B--2---:R-:W-:Y:S02]  /*af40*/  FFMA.FTZ R244, R0.reuse, R231, R244 ;  /* 0x000000e700f47223 */ /* 0x044fe400000100f4 */
[C---:B------:R-:W-:Y:S01]  /*af50*/  FFMA.FTZ R35, R0.reuse, R177, R162 ;  /* 0x000000b100237223 */ /* 0x040fe200000100a2 */
[----:B-1----:R-:W-:Y:S01]  /*af60*/  HMMA.16816.F32.BF16 R8, R148, R12, R8 ;  /* 0x0000000c9408723c */ /* 0x002fe20000041808 */
[----:B------:R-:W-:Y:S01]  /*af70*/  IADD3 R34, R175, 0x49, RZ ;  /* 0x00000049af227810 */ /* 0x000fe20007ffe0ff */
[----:B----4-:R-:W1:Y:S02]  /*af80*/  LDSM.16.M88.4 R36, [R205+0x7800] ;  /* 0x00780000cd24783b */ /* 0x010e640000000200 */
[----:B------:R2:W-:Y:S01]  /*af90*/  MUFU.TANH R33, R29 ;  /* 0x0000001d00217308 */ /* 0x0005e20000002400 */
[----:B------:R-:W-:Y:S01]  /*afa0*/  FSEL R35, R35, -INF , !P5 ;  /* 0xff80000023237808 */ /* 0x000fe20006800000 */
[----:B------:R-:W-:-:S02]  /*afb0*/  FFMA.FTZ R242, R0, R229, R242 ;  /* 0x000000e500f27223 */ /* 0x000fc400000100f2 */
[C---:B------:R-:W-:Y:S01]  /*afc0*/  HMMA.16816.F32.BF16 R4, R148.reuse, R14, R4 ;  /* 0x0000000e9404723c */ /* 0x040fe20000041804 */
[----:B------:R-:W4:Y:S01]  /*afd0*/  LDSM.16.M88.4 R12, [R202+0x6800] ;  /* 0x00680000ca0c783b */ /* 0x000f220000000200 */
[----:B------:R-:W-:Y:S01]  /*afe0*/  FMUL.FTZ R26, R26, c[0x0][0x2ec] ;  /* 0x0000bb001a1a7a20 */ /* 0x000fe20000410000 */
[-C--:B------:R-:W-:Y:S01]  /*aff0*/  ISETP.GE.AND P5, PT, R176, R188.reuse, PT ;  /* 0x000000bcb000720c */ /* 0x080fe20003fa6270 */
[----:B------:R-:W-:Y:S01]  /*b000*/  FMUL.FTZ R24, R24, c[0x0][0x2ec] ;  /* 0x0000bb0018187a20 */ /* 0x000fe20000410000 */
[----:B------:R3:W3:Y:S01]  /*b010*/  MUFU.TANH R246, R63 ;  /* 0x0000003f00f67308 */ /* 0x0006e20000002400 */
[----:B-----5:R-:W-:Y:S01]  /*b020*/  FFMA.FTZ R28, R0, R177, R230 ;  /* 0x000000b1001c7223 */ /* 0x020fe200000100e6 */
[----:B------:R-:W-:Y:S01]  /*b030*/  IADD3 R177, R175, 0x60, RZ ;  /* 0x00000060afb17810 */ /* 0x000fe20007ffe0ff */
[----:B------:R-:W-:Y:S02]  /*b040*/  FMUL.FTZ R20, R20, c[0x0][0x2ec] ;  /* 0x0000bb0014147a20 */ /* 0x000fe40000410000 */
[----:B------:R-:W-:Y:S01]  /*b050*/  FMUL.FTZ R21, R21, c[0x0][0x2ec] ;  /* 0x0000bb0015157a20 */ /* 0x000fe20000410000 */
[----:B------:R-:W-:Y:S01]  /*b060*/  FSEL R28, R28, -INF , !P4 ;  /* 0xff8000001c1c7808 */ /* 0x000fe20006000000 */
[----:B------:R-:W-:Y:S01]  /*b070*/  FMUL.FTZ R22, R22, c[0x0][0x2ec] ;  /* 0x0000bb0016167a20 */ /* 0x000fe20000410000 */
[----:B------:R5:W-:Y:S01]  /*b080*/  MUFU.TANH R58, R26 ;  /* 0x0000001a003a7308 */ /* 0x000be20000002400 */
[----:B--2---:R-:W-:Y:S01]  /*b090*/  FFMA.FTZ R29, R0, R181, R53 ;  /* 0x000000b5001d7223 */ /* 0x004fe20000010035 */
[----:B------:R-:W-:Y:S01]  /*b0a0*/  ISETP.GE.AND P4, PT, R172, R187, PT ;  /* 0x000000bbac00720c */ /* 0x000fe20003f86270 */
[----:B------:R-:W-:Y:S01]  /*b0b0*/  FMUL.FTZ R23, R23, c[0x0][0x2ec] ;  /* 0x0000bb0017177a20 */ /* 0x000fe20000410000 */
[C---:B---3--:R-:W-:Y:S01]  /*b0c0*/  HMMA.16816.F32.BF16 R16, R148.reuse, R40, R16 ;  /* 0x000000289410723c */ /* 0x048fe20000041810 */
[----:B------:R-:W-:Y:S01]  /*b0d0*/  FMUL.FTZ R27, R27, c[0x0][0x2ec] ;  /* 0x0000bb001b1b7a20 */ /* 0x000fe20000410000 */
[----:B------:R-:W-:Y:S01]  /*b0e0*/  FSEL R29, R29, -INF , !P5 ;  /* 0xff8000001d1d7808 */ /* 0x000fe20006800000 */
[----:B------:R-:W-:Y:S01]  /*b0f0*/  FMUL.FTZ R25, R25, c[0x0][0x2ec] ;  /* 0x0000bb0019197a20 */ /* 0x000fe20000410000 */
[----:B------:R2:W3:Y:S01]  /*b100*/  MUFU.TANH R44, R24 ;  /* 0x00000018002c7308 */ /* 0x0004e20000002400 */
[----:B------:R-:W-:Y:S01]  /*b110*/  FSEL R63, R54, -INF , !P4 ;  /* 0xff800000363f7808 */ /* 0x000fe20006000000 */
[----:B------:R-:W-:Y:S01]  /*b120*/  FFMA.FTZ R174, R0, R237, R246 ;  /* 0x000000ed00ae7223 */ /* 0x000fe200000100f6 */
[C---:B------:R-:W-:Y:S01]  /*b130*/  ISETP.GE.AND P4, PT, R178.reuse, R188, PT ;  /* 0x000000bcb200720c */ /* 0x040fe20003f86270 */
[----:B------:R-:W-:Y:S01]  /*b140*/  HMMA.16816.F32.BF16 R64, R148, R42, R64 ;  /* 0x0000002a9440723c */ /* 0x000fe20000041840 */
[----:B------:R-:W-:Y:S01]  /*b150*/  ISETP.GE.AND P5, PT, R178, R187, PT ;  /* 0x000000bbb200720c */ /* 0x000fe20003fa6270 */
[C---:B------:R-:W-:Y:S01]  /*b160*/  FFMA.FTZ R32, R0.reuse, R239, R32 ;  /* 0x000000ef00207223 */ /* 0x040fe20000010020 */
[C---:B------:R-:W-:Y:S01]  /*b170*/  IADD3 R40, R175.reuse, 0x48, RZ ;  /* 0x00000048af287810 */ /* 0x040fe20007ffe0ff */
[----:B------:R-:W-:Y:S01]  /*b180*/  MUFU.TANH R20, R20 ;  /* 0x0000001400147308 */ /* 0x000fe20000002400 */
[----:B-----5:R-:W-:Y:S01]  /*b190*/  FFMA.FTZ R26, R0, R183, R157 ;  /* 0x000000b7001a7223 */ /* 0x020fe2000001009d */
[----:B------:R-:W-:-:S02]  /*b1a0*/  IADD3 R181, R175, 0x61, RZ ;  /* 0x00000061afb57810 */ /* 0x000fc40007ffe0ff */
[C---:B------:R-:W-:Y:S02]  /*b1b0*/  IADD3 R42, R175.reuse, 0x58, RZ ;  /* 0x00000058af2a7810 */ /* 0x040fe40007ffe0ff */
[----:B------:R-:W-:Y:S01]  /*b1c0*/  FSEL R26, R26, -INF , !P5 ;  /* 0xff8000001a1a7808 */ /* 0x000fe20006800000 */
[----:B-1----:R-:W-:Y:S01]  /*b1d0*/  HMMA.16816.F32.BF16 R168, R144, R36, R168 ;  /* 0x0000002490a8723c */ /* 0x002fe200000418a8 */
[----:B------:R1:W5:Y:S01]  /*b1e0*/  MUFU.TANH R252, R21 ;  /* 0x0000001500fc7308 */ /* 0x0003620000002400 */
[----:B--2---:R-:W-:Y:S01]  /*b1f0*/  FFMA.FTZ R24, R0, R189, R159 ;  /* 0x000000bd00187223 */ /* 0x004fe2000001009f */
[----:B------:R-:W-:Y:S02]  /*b200*/  ISETP.GE.AND P5, PT, R182, R188, PT ;  /* 0x000000bcb600720c */ /* 0x000fe40003fa6270 */
[----:B------:R-:W-:Y:S02]  /*b210*/  IADD3 R157, R175, 0x68, RZ ;  /* 0x00000068af9d7810 */ /* 0x000fe40007ffe0ff */
[----:B---3--:R-:W-:Y:S01]  /*b220*/  IMAD.MOV.U32 R36, RZ, RZ, R44 ;  /* 0x000000ffff247224 */ /* 0x008fe200078e002c */
[----:B----4-:R-:W-:Y:S01]  /*b230*/  HMMA.16816.F32.BF16 R16, R140, R12, R16 ;  /* 0x0000000c8c10723c */ /* 0x010fe20000041810 */
[----:B------:R2:W-:Y:S01]  /*b240*/  MUFU.TANH R248, R30 ;  /* 0x0000001e00f87308 */ /* 0x0005e20000002400 */
[----:B------:R-:W-:-:S05]  /*b250*/  FFMA.FTZ R44, R0, R195, R240 ;  /* 0x000000c3002c7223 */ /* 0x000fca00000100f0 */
[----:B------:R-:W-:Y:S01]  /*b260*/  IADD3 R12, R175, 0x59, RZ ;  /* 0x00000059af0c7810 */ /* 0x000fe20007ffe0ff */
[----:B------:R-:W-:Y:S01]  /*b270*/  HMMA.16816.F32.BF16 R64, R140, R14, R64 ;  /* 0x0000000e8c40723c */ /* 0x000fe20000041840 */
[----:B-1----:R-:W-:Y:S01]  /*b280*/  IMAD.MOV.U32 R21, RZ, RZ, R58 ;  /* 0x000000ffff157224 */ /* 0x002fe200078e003a */
[----:B------:R-:W-:Y:S01]  /*b290*/  MUFU.TANH R172, R22 ;  /* 0x0000001600ac7308 */ /* 0x000fe20000002400 */
[----:B------:R-:W-:Y:S02]  /*b2a0*/  FFMA.FTZ R58, R0, R191, R158 ;  /* 0x000000bf003a7223 */ /* 0x000fe4000001009e */
[----:B------:R-:W-:Y:S02]  /*b2b0*/  IMAD.MOV.U32 R240, RZ, RZ, R21 ;  /* 0x000000fffff07224 */ /* 0x000fe400078e0015 */
[----:B-----5:R-:W-:Y:S01]  /*b2c0*/  IMAD.MOV.U32 R230, RZ, RZ, R252 ;  /* 0x000000ffffe67224 */ /* 0x020fe200078e00fc */
[----:B------:R-:W-:Y:S01]  /*b2d0*/  FSEL R58, R58, -INF , !P5 ;  /* 0xff8000003a3a7808 */ /* 0x000fe20006800000 */
[----:B--2---:R-:W-:Y:S01]  /*b2e0*/  FFMA.FTZ R30, R0, R179, R52 ;  /* 0x000000b3001e7223 */ /* 0x004fe20000010034 */
[----:B------:R1:W-:Y:S01]  /*b2f0*/  MUFU.TANH R178, R23 ;  /* 0x0000001700b27308 */ /* 0x0003e20000002400 */
[----:B------:R-:W-:Y:S01]  /*b300*/  IMAD.MOV.U32 R52, RZ, RZ, R20 ;  /* 0x000000ffff347224 */ /* 0x000fe200078e0014 */
[----:B------:R-:W-:Y:S01]  /*b310*/  ISETP.GE.AND P5, PT, R190, R187, PT ;  /* 0x000000bbbe00720c */ /* 0x000fe20003fa6270 */
[----:B------:R-:W-:Y:S01]  /*b320*/  HMMA.16816.F32.BF16 R164, R144, R38, R164 ;  /* 0x0000002690a4723c */ /* 0x000fe200000418a4 */
[----:B------:R-:W-:-:S02]  /*b330*/  FSEL R30, R30, -INF , !P6 ;  /* 0xff8000001e1e7808 */ /* 0x000fc40007000000 */
[----:B------:R-:W-:Y:S01]  /*b340*/  ISETP.GE.AND P6, PT, R176, R187, PT ;  /* 0x000000bbb000720c */ /* 0x000fe20003fc6270 */
[----:B------:R-:W-:Y:S01]  /*b350*/  FMUL.FTZ R16, R16, c[0x0][0x2ec] ;  /* 0x0000bb0010107a20 */ /* 0x000fe20000410000 */
[----:B------:R2:W-:Y:S01]  /*b360*/  I2F R176, R12 ;  /* 0x0000000c00b07306 */ /* 0x0005e20000201400 */
[----:B------:R-:W-:Y:S01]  /*b370*/  FMUL.FTZ R17, R17, c[0x0][0x2ec] ;  /* 0x0000bb0011117a20 */ /* 0x000fe20000410000 */
[----:B------:R-:W-:Y:S01]  /*b380*/  FSEL R44, R44, -INF , !P5 ;  /* 0xff8000002c2c7808 */ /* 0x000fe20006800000 */
[----:B------:R-:W-:Y:S01]  /*b390*/  FMUL.FTZ R18, R18, c[0x0][0x2ec] ;  /* 0x0000bb0012127a20 */ /* 0x000fe20000410000 */
[----:B------:R-:W-:Y:S01]  /*b3a0*/  ISETP.GE.AND P5, PT, R152, R188, PT ;  /* 0x000000bc9800720c */ /* 0x000fe20003fa6270 */
[----:B------:R-:W-:Y:S02]  /*b3b0*/  FMUL.FTZ R19, R19, c[0x0][0x2ec] ;  /* 0x0000bb0013137a20 */ /* 0x000fe40000410000 */
[----:B------:R-:W-:Y:S01]  /*b3c0*/  FMUL.FTZ R64, R64, c[0x0][0x2ec] ;  /* 0x0000bb0040407a20 */ /* 0x000fe20000410000 */
[----:B-1----:R-:W1:Y:S01]  /*b3d0*/  LDSM.16.M88.4 R20, [R202+0x7000] ;  /* 0x00700000ca14783b */ /* 0x002e620000000200 */
[----:B------:R-:W3:Y:S01]  /*b3e0*/  MUFU.TANH R49, R49 ;  /* 0x0000003100317308 */ /* 0x000ee20000002400 */
[----:B------:R-:W-:-:S02]  /*b3f0*/  FMUL.FTZ R66, R66, c[0x0][0x2ec] ;  /* 0x0000bb0042427a20 */ /* 0x000fc40000410000 */
[----:B------:R-:W-:Y:S02]  /*b400*/  FMUL.FTZ R65, R65, c[0x0][0x2ec] ;  /* 0x0000bb0041417a20 */ /* 0x000fe40000410000 */
[----:B------:R-:W-:Y:S01]  /*b410*/  FMUL.FTZ R67, R67, c[0x0][0x2ec] ;  /* 0x0000bb0043437a20 */ /* 0x000fe20000410000 */
[----:B--2---:R-:W2:Y:S02]  /*b420*/  LDSM.16.M88.4 R12, [R200+0xb800] ;  /* 0x00b80000c80c783b */ /* 0x004ea40000000200 */
[----:B------:R4:W-:Y:S08]  /*b430*/  MUFU.TANH R250, R27 ;  /* 0x0000001b00fa7308 */ /* 0x0009f00000002400 */
[----:B------:R-:W5:Y:S01]  /*b440*/  MUFU.TANH R46, R31 ;  /* 0x0000001f002e7308 */ /* 0x000f620000002400 */
[C---:B---3--:R-:W-:Y:S01]  /*b450*/  FFMA.FTZ R53, R0.reuse, R193, R49 ;  /* 0x000000c100357223 */ /* 0x048fe20000010031 */
[----:B------:R-:W-:Y:S01]  /*b460*/  IADD3 R49, R175, 0x71, RZ ;  /* 0x00000071af317810 */ /* 0x000fe20007ffe0ff */
[----:B----4-:R-:W-:-:S05]  /*b470*/  FFMA.FTZ R27, R0, R183, R163 ;  /* 0x000000b7001b7223 */ /* 0x010fca00000100a3 */
[----:B------:R3:W4:Y:S01]  /*b480*/  MUFU.TANH R243, R60 ;  /* 0x0000003c00f37308 */ /* 0x0007220000002400 */
[----:B------:R-:W-:Y:S02]  /*b490*/  FSEL R27, R27, -INF , !P4 ;  /* 0xff8000001b1b7808 */ /* 0x000fe40006000000 */
[----:B------:R-:W-:Y:S01]  /*b4a0*/  ISETP.GE.AND P4, PT, R180, R187, PT ;  /* 0x000000bbb400720c */ /* 0x000fe20003f86270 */
[----:B-----5:R-:W-:-:S04]  /*b4b0*/  IMAD.MOV.U32 R37, RZ, RZ, R46 ;  /* 0x000000ffff257224 */ /* 0x020fc800078e002e */
[----:B------:R-:W-:Y:S01]  /*b4c0*/  MUFU.TANH R48, R48 ;  /* 0x0000003000307308 */ /* 0x000fe20000002400 */
[----:B------:R-:W-:Y:S01]  /*b4d0*/  FFMA.FTZ R46, R0, R191, R238 ;  /* 0x000000bf002e7223 */ /* 0x000fe200000100ee */
[----:B------:R-:W-:Y:S01]  /*b4e0*/  FSEL R24, R24, -INF , !P4 ;  /* 0xff80000018187808 */ /* 0x000fe20006000000 */
[----:B------:R-:W-:Y:S01]  /*b4f0*/  IMAD.MOV.U32 R238, RZ, RZ, R250 ;  /* 0x000000ffffee7224 */ /* 0x000fe200078e00fa */
[----:B------:R-:W-:Y:S01]  /*b500*/  ISETP.GE.AND P4, PT, R190, R188, PT ;  /* 0x000000bcbe00720c */ /* 0x000fe20003f86270 */
[----:B-1----:R-:W-:Y:S01]  /*b510*/  HMMA.16816.F32.BF16 R4, R140, R22, R4 ;  /* 0x000000168c04723c */ /* 0x002fe20000041804 */
[C---:B---3--:R-:W-:Y:S02]  /*b520*/  FFMA.FTZ R60, R0.reuse, R189, R156 ;  /* 0x000000bd003c7223 */ /* 0x048fe4000001009c */
[----:B------:R-:W-:Y:S01]  /*b530*/  MUFU.TANH R158, R17 ;  /* 0x00000011009e7308 */ /* 0x000fe20000002400 */
[----:B----4-:R-:W-:-:S04]  /*b540*/  FFMA.FTZ R162, R0, R199, R243 ;  /* 0x000000c700a27223 */ /* 0x010fc800000100f3 */
[C---:B--2---:R-:W-:Y:S03]  /*b550*/  HMMA.16816.F32.BF16 R168, R148.reuse, R12, R168 ;  /* 0x0000000c94a8723c */ /* 0x044fe600000418a8 */
[----:B------:R-:W-:Y:S05]  /*b560*/  MUFU.TANH R156, R16 ;  /* 0x00000010009c7308 */ /* 0x000fea0000002400 */
[----:B------:R-:W-:Y:S03]  /*b570*/  HMMA.16816.F32.BF16 R164, R148, R14, R164 ;  /* 0x0000000e94a4723c */ /* 0x000fe600000418a4 */
[----:B------:R-:W-:Y:S05]  /*b580*/  MUFU.TANH R190, R18 ;  /* 0x0000001200be7308 */ /* 0x000fea0000002400 */
[----:B------:R-:W-:-:S02]  /*b590*/  FMUL.FTZ R4, R4, c[0x0][0x2ec] ;  /* 0x0000bb0004047a20 */ /* 0x000fc40000410000 */
[----:B------:R-:W-:Y:S01]  /*b5a0*/  FMUL.FTZ R6, R6, c[0x0][0x2ec] ;  /* 0x0000bb0006067a20 */ /* 0x000fe20000410000 */
[----:B------:R1:W-:Y:S01]  /*b5b0*/  MUFU.TANH R193, R19 ;  /* 0x0000001300c17308 */ /* 0x0003e20000002400 */
[----:B------:R-:W-:Y:S02]  /*b5c0*/  FMUL.FTZ R5, R5, c[0x0][0x2ec] ;  /* 0x0000bb0005057a20 */ /* 0x000fe40000410000 */
[----:B------:R-:W-:-:S05]  /*b5d0*/  FMUL.FTZ R7, R7, c[0x0][0x2ec] ;  /* 0x0000bb0007077a20 */ /* 0x000fca0000410000 */
[----:B------:R-:W2:Y:S01]  /*b5e0*/  MUFU.TANH R50, R50 ;  /* 0x0000003200327308 */ /* 0x000ea20000002400 */
[----:B-1----:R-:W-:Y:S01]  /*b5f0*/  HMMA.16816.F32.BF16 R16, R140, R20, R8 ;  /* 0x000000148c10723c */ /* 0x002fe20000041808 */
[----:B------:R-:W1:Y:S06]  /*b600*/  LDSM.16.M88.4 R8, [R202+0x7800] ;  /* 0x00780000ca08783b */ /* 0x000e6c0000000200 */
[----:B------:R3:W4:Y:S01]  /*b610*/  MUFU.TANH R245, R61 ;  /* 0x0000003d00f57308 */ /* 0x0007220000002400 */
[----:B------:R-:W-:-:S04]  /*b620*/  DEPBAR.LE SB0, 0x0 ;  /* 0x000080000000791a */ /* 0x000fc80000000000 */
[----:B------:R-:W-:Y:S01]  /*b630*/  IADD3 R20, R175, 0x79, RZ ;  /* 0x00000079af147810 */ /* 0x000fe20007ffe0ff */
[----:B--2---:R-:W-:Y:S02]  /*b640*/  FFMA.FTZ R50, R0, R197, R50 ;  /* 0x000000c500327223 */ /* 0x004fe40000010032 */
[----:B------:R2:W-:Y:S01]  /*b650*/  MUFU.TANH R251, R25 ;  /* 0x0000001900fb7308 */ /* 0x0005e20000002400 */
[----:B---3--:R-:W-:-:S07]  /*b660*/  FSEL R61, R55, -INF , !P6 ;  /* 0xff800000373d7808 */ /* 0x008fce0007000000 */
[----:B------:R-:W3:Y:S01]  /*b670*/  MUFU.TANH R62, R62 ;  /* 0x0000003e003e7308 */ /* 0x000ee20000002400 */
[-C--:B------:R-:W-:Y:S01]  /*b680*/  ISETP.GE.AND P6, PT, R180, R188.reuse, PT ;  /* 0x000000bcb400720c */ /* 0x080fe20003fc6270 */
[C---:B------:R-:W-:Y:S01]  /*b690*/  FFMA.FTZ R55, R0.reuse, R229, R241 ;  /* 0x000000e500377223 */ /* 0x040fe200000100f1 */
[----:B------:R-:W-:Y:S01]  /*b6a0*/  IADD3 R180, R175, 0x69, RZ ;  /* 0x00000069afb47810 */ /* 0x000fe20007ffe0ff */
[----:B----4-:R-:W-:Y:S01]  /*b6b0*/  FFMA.FTZ R54, R0, R237, R245 ;  /* 0x000000ed00367223 */ /* 0x010fe200000100f5 */
[----:B------:R-:W-:Y:S01]  /*b6c0*/  FSEL R60, R60, -INF , !P6 ;  /* 0xff8000003c3c7808 */ /* 0x000fe20007000000 */
[----:B------:R-:W-:Y:S01]  /*b6d0*/  FMUL.FTZ R16, R16, c[0x0][0x2ec] ;  /* 0x0000bb0010107a20 */ /* 0x000fe20000410000 */
[----:B------:R-:W-:Y:S01]  /*b6e0*/  ISETP.GE.AND P6, PT, R182, R187, PT ;  /* 0x000000bbb600720c */ /* 0x000fe20003fc6270 */
[----:B--2---:R-:W-:Y:S01]  /*b6f0*/  FFMA.FTZ R25, R0, R195, R236 ;  /* 0x000000c300197223 */ /* 0x004fe200000100ec */
[----:B------:R-:W2:Y:S01]  /*b700*/  I2F R161, R160 ;  /* 0x000000a000a17306 */ /* 0x000ea20000201400 */
[----:B------:R-:W-:Y:S01]  /*b710*/  IMAD.MOV.U32 R182, RZ, RZ, R37 ;  /* 0x000000ffffb67224 */ /* 0x000fe200078e0025 */
[----:B------:R-:W-:Y:S01]  /*b720*/  FSEL R46, R46, -INF , !P6 ;  /* 0xff8000002e2e7808 */ /* 0x000fe20007000000 */
[----:B------:R-:W-:Y:S01]  /*b730*/  FFMA.FTZ R37, R0, R197, R48 ;  /* 0x000000c500257223 */ /* 0x000fe20000010030 */
[-C--:B------:R-:W-:Y:S01]  /*b740*/  ISETP.GE.AND P6, PT, R192, R188.reuse, PT ;  /* 0x000000bcc000720c */ /* 0x080fe20003fc6270 */
[----:B------:R-:W-:Y:S01]  /*b750*/  IMAD.MOV.U32 R236, RZ, RZ, R36 ;  /* 0x000000ffffec7224 */ /* 0x000fe200078e0024 */
[----:B------:R-:W-:Y:S01]  /*b760*/  FSEL R25, R25, -INF , !P4 ;  /* 0xff80000019197808 */ /* 0x000fe20006000000 */
[----:B------:R-:W-:Y:S01]  /*b770*/  FFMA.FTZ R36, R0, R231, R51 ;  /* 0x000000e700247223 */ /* 0x000fe20000010033 */
[-C--:B------:R-:W-:Y:S01]  /*b780*/  ISETP.GE.AND P4, PT, R192, R187.reuse, PT ;  /* 0x000000bbc000720c */ /* 0x080fe20003f86270 */
[----:B------:R-:W4:Y:S01]  /*b790*/  I2F R57, R56 ;  /* 0x0000003800397306 */ /* 0x000f220000201400 */
[----:B------:R-:W-:Y:S01]  /*b7a0*/  FSEL R135, R135, -INF , !P6 ;  /* 0xff80000087877808 */ /* 0x000fe20007000000 */
[----:B------:R-:W-:Y:S01]  /*b7b0*/  IMAD.MOV.U32 R192, RZ, RZ, R248 ;  /* 0x000000ffffc07224 */ /* 0x000fe200078e00f8 */
[----:B------:R-:W-:Y:S01]  /*b7c0*/  ISETP.GE.AND P6, PT, R152, R187, PT ;  /* 0x000000bb9800720c */ /* 0x000fe20003fc6270 */
[----:B---3--:R-:W-:Y:S01]  /*b7d0*/  FFMA.FTZ R62, R0, R199, R62 ;  /* 0x000000c7003e7223 */ /* 0x008fe2000001003e */
[----:B------:R-:W-:Y:S01]  /*b7e0*/  FSEL R53, R53, -INF , !P4 ;  /* 0xff80000035357808 */ /* 0x000fe20006000000 */
[----:B------:R-:W-:Y:S01]  /*b7f0*/  FMUL.FTZ R17, R17, c[0x0][0x2ec] ;  /* 0x0000bb0011117a20 */ /* 0x000fe20000410000 */
[-C--:B------:R-:W-:Y:S01]  /*b800*/  ISETP.GE.AND P4, PT, R154, R188.reuse, PT ;  /* 0x000000bc9a00720c */ /* 0x080fe20003f86270 */
[----:B------:R-:W3:Y:S01]  /*b810*/  I2F R152, R247 ;  /* 0x000000f700987306 */ /* 0x000ee20000201400 */
[----:B------:R-:W-:Y:S01]  /*b820*/  FSEL R37, R37, -INF , !P5 ;  /* 0xff80000025257808 */ /* 0x000fe20006800000 */
[----:B--2---:R-:W-:Y:S01]  /*b830*/  FFMA.FTZ R33, R0, R161, R33 ;  /* 0x000000a100217223 */ /* 0x004fe20000010021 */
[----:B------:R-:W-:Y:S01]  /*b840*/  ISETP.GE.AND P5, PT, R154, R187, PT ;  /* 0x000000bb9a00720c */ /* 0x000fe20003fa6270 */
[----:B------:R-:W-:Y:S01]  /*b850*/  FFMA.FTZ R182, R0, R161, R182 ;  /* 0x000000a100b67223 */ /* 0x000fe200000100b6 */
[----:B------:R-:W-:Y:S01]  /*b860*/  FSEL R252, R50, -INF , !P6 ;  /* 0xff80000032fc7808 */ /* 0x000fe20007000000 */
[----:B------:R-:W-:Y:S01]  /*b870*/  FMUL.FTZ R12, R18, c[0x0][0x2ec] ;  /* 0x0000bb00120c7a20 */ /* 0x000fe20000410000 */
[----:B------:R-:W-:Y:S01]  /*b880*/  ISETP.GE.AND P6, PT, R196, R188, PT ;  /* 0x000000bcc400720c */ /* 0x000fe20003fc6270 */
[----:B------:R-:W2:Y:S01]  /*b890*/  I2F R45, R47 ;  /* 0x0000002f002d7306 */ /* 0x000ea20000201400 */
[----:B------:R-:W-:Y:S01]  /*b8a0*/  FSEL R36, R36, -INF , !P4 ;  /* 0xff80000024247808 */ /* 0x000fe20006000000 */
[----:B----4-:R-:W-:Y:S01]  /*b8b0*/  FFMA.FTZ R236, R0, R57, R236 ;  /* 0x0000003900ec7223 */ /* 0x010fe200000100ec */
[----:B------:R-:W-:Y:S01]  /*b8c0*/  ISETP.GE.AND P4, PT, R196, R187, PT ;  /* 0x000000bbc400720c */ /* 0x000fe20003f86270 */
[----:B------:R-:W-:Y:S01]  /*b8d0*/  FMUL.FTZ R13, R19, c[0x0][0x2ec] ;  /* 0x0000bb00130d7a20 */ /* 0x000fe20000410000 */
[----:B------:R-:W-:-:S02]  /*b8e0*/  FSEL R250, R244, -INF , !P5 ;  /* 0xff800000f4fa7808 */ /* 0x000fc40006800000 */
[----:B------:R-:W-:Y:S01]  /*b8f0*/  ISETP.GE.AND P5, PT, R228, R188, PT ;  /* 0x000000bce400720c */ /* 0x000fe20003fa6270 */
[----:B------:R-:W4:Y:S01]  /*b900*/  I2F R41, R40 ;  /* 0x0000002800297306 */ /* 0x000f220000201400 */
[----:B------:R-:W-:Y:S01]  /*b910*/  FSEL R55, R55, -INF , !P6 ;  /* 0xff80000037377808 */ /* 0x000fe20007000000 */
[----:B---3--:R-:W-:Y:S01]  /*b920*/  FFMA.FTZ R158, R0, R152, R158 ;  /* 0x00000098009e7223 */ /* 0x008fe2000001009e */
[----:B------:R-:W-:Y:S01]  /*b930*/  ISETP.GE.AND P6, PT, R228, R187, PT ;  /* 0x000000bbe400720c */ /* 0x000fe20003fc6270 */
[----:B------:R-:W-:Y:S01]  /*b940*/  FFMA.FTZ R228, R0, R57, R240 ;  /* 0x0000003900e47223 */ /* 0x000fe200000100f0 */
[----:B------:R-:W-:Y:S01]  /*b950*/  FSEL R248, R242, -INF , !P4 ;  /* 0xff800000f2f87808 */ /* 0x000fe20006000000 */
[----:B------:R-:W-:Y:S01]  /*b960*/  FFMA.FTZ R242, R0, R239, R192 ;  /* 0x000000ef00f27223 */ /* 0x000fe200000100c0 */
[-C--:B------:R-:W-:Y:S01]  /*b970*/  ISETP.GE.AND P4, PT, R194, R188.reuse, PT ;  /* 0x000000bcc200720c */ /* 0x080fe20003f86270 */
[----:B------:R-:W3:Y:S01]  /*b980*/  I2F R31, R34 ;  /* 0x00000022001f7306 */ /* 0x000ee20000201400 */
[----:B------:R-:W-:Y:S01]  /*b990*/  FSEL R162, R162, -INF , !P5 ;  /* 0xff800000a2a27808 */ /* 0x000fe20006800000 */
[----:B------:R-:W-:Y:S01]  /*b9a0*/  IMAD.MOV.U32 R192, RZ, RZ, R238 ;  /* 0x000000ffffc07224 */ /* 0x000fe200078e00ee */
[----:B------:R-:W-:Y:S01]  /*b9b0*/  ISETP.GE.AND P5, PT, R194, R187, PT ;  /* 0x000000bbc200720c */ /* 0x000fe20003fa6270 */
[----:B------:R-:W-:Y:S01]  /*b9c0*/  IMAD.MOV.U32 R238, RZ, RZ, R52 ;  /* 0x000000ffffee7224 */ /* 0x000fe200078e0034 */
[----:B------:R-:W-:Y:S01]  /*b9d0*/  FSEL R244, R62, -INF , !P6 ;  /* 0xff8000003ef47808 */ /* 0x000fe20007000000 */
[----:B--2---:R-:W-:Y:S01]  /*b9e0*/  FFMA.FTZ R240, R0, R45, R251 ;  /* 0x0000002d00f07223 */ /* 0x004fe200000100fb */
[-C--:B------:R-:W-:Y:S01]  /*b9f0*/  ISETP.GE.AND P6, PT, R198, R188.reuse, PT ;  /* 0x000000bcc600720c */ /* 0x080fe20003fc6270 */
[----:B------:R-:W2:Y:S01]  /*ba00*/  I2F R43, R249 ;  /* 0x000000f9002b7306 */ /* 0x000ea20000201400 */
[----:B------:R-:W-:Y:S01]  /*ba10*/  FSEL R54, R54, -INF , !P4 ;  /* 0xff80000036367808 */ /* 0x000fe20006000000 */
[----:B----4-:R-:W-:Y:S01]  /*ba20*/  FFMA.FTZ R238, R0, R41, R238 ;  /* 0x0000002900ee7223 */ /* 0x010fe200000100ee */
[----:B------:R-:W-:Y:S01]  /*ba30*/  ISETP.GE.AND P4, PT, R198, R187, PT ;  /* 0x000000bbc600720c */ /* 0x000fe20003f86270 */
[----:B------:R-:W-:Y:S01]  /*ba40*/  FFMA.FTZ R198, R0, R45, R192 ;  /* 0x0000002d00c67223 */ /* 0x000fe200000100c0 */
[----:B------:R-:W-:Y:S01]  /*ba50*/  FSEL R174, R174, -INF , !P5 ;  /* 0xff800000aeae7808 */ /* 0x000fe20006800000 */
[----:B------:R-:W-:Y:S01]  /*ba60*/  FFMA.FTZ R172, R0, R41, R172 ;  /* 0x0000002900ac7223 */ /* 0x000fe200000100ac */
[----:B------:R-:W-:Y:S01]  /*ba70*/  ISETP.GE.AND P5, PT, R160, R188, PT ;  /* 0x000000bca000720c */ /* 0x000fe20003fa6270 */
[----:B------:R-:W-:Y:S01]  /*ba80*/  MUFU.TANH R22, R17 ;  /* 0x0000001100167308 */ /* 0x000fe20000002400 */
[----:B------:R-:W-:Y:S01]  /*ba90*/  FSEL R52, R32, -INF , !P6 ;  /* 0xff80000020347808 */ /* 0x000fe20007000000 */
[----:B---3--:R-:W-:Y:S01]  /*baa0*/  FFMA.FTZ R230, R0, R31, R230 ;  /* 0x0000001f00e67223 */ /* 0x008fe200000100e6 */
[----:B------:R-:W-:Y:S01]  /*bab0*/  ISETP.GE.AND P6, PT, R160, R187, PT ;  /* 0x000000bba000720c */ /* 0x000fe20003fc6270 */
[----:B------:R-:W-:Y:S01]  /*bac0*/  FFMA.FTZ R178, R0, R31, R178 ;  /* 0x0000001f00b27223 */ /* 0x000fe200000100b2 */
[----:B------:R-:W-:-:S02]  /*bad0*/  FSEL R242, R242, -INF , !P4 ;  /* 0xff800000f2f27808 */ /* 0x000fc40006000000 */
[-C--:B------:R-:W-:Y:S01]  /*bae0*/  ISETP.GE.AND P4, PT, R56, R188.reuse, PT ;  /* 0x000000bc3800720c */ /* 0x080fe20003f86270 */
[----:B------:R1:W-:Y:S01]  /*baf0*/  MUFU.TANH R32, R16 ;  /* 0x0000001000207308 */ /* 0x0003e20000002400 */
[----:B------:R-:W-:Y:S01]  /*bb00*/  FSEL R246, R33, -INF , !P5 ;  /* 0xff80000021f67808 */ /* 0x000fe20006800000 */
[----:B--2---:R-:W-:Y:S01]  /*bb10*/  FFMA.FTZ R156, R0, R43, R156 ;  /* 0x0000002b009c7223 */ /* 0x004fe2000001009c */
[----:B------:R-:W-:Y:S02]  /*bb20*/  ISETP.GE.AND P5, PT, R56, R187, PT ;  /* 0x000000bb3800720c */ /* 0x000fe40003fa6270 */
[----:B------:R-:W-:Y:S02]  /*bb30*/  FSEL R182, R182, -INF , !P6 ;  /* 0xff800000b6b67808 */ /* 0x000fe40007000000 */
[----:B------:R-:W-:Y:S01]  /*bb40*/  ISETP.GE.AND P6, PT, R47, R188, PT ;  /* 0x000000bc2f00720c */ /* 0x000fe20003fc6270 */
[----:B------:R-:W-:Y:S01]  /*bb50*/  MUFU.TANH R195, R64 ;  /* 0x0000004000c37308 */ /* 0x000fe20000002400 */
[----:B------:R-:W-:-:S02]  /*bb60*/  FSEL R236, R236, -INF , !P4 ;  /* 0xff800000ecec7808 */ /* 0x000fc40006000000 */
[-C--:B------:R-:W-:Y:S02]  /*bb70*/  ISETP.GE.AND P4, PT, R47, R187.reuse, PT ;  /* 0x000000bb2f00720c */ /* 0x080fe40003f86270 */
[----:B------:R-:W-:Y:S02]  /*bb80*/  FSEL R228, R228, -INF , !P5 ;  /* 0xff800000e4e47808 */ /* 0x000fe40006800000 */
[----:B------:R-:W-:Y:S01]  /*bb90*/  ISETP.GE.AND P5, PT, R40, R188, PT ;  /* 0x000000bc2800720c */ /* 0x000fe20003fa6270 */
[C---:B-1----:R-:W-:Y:S01]  /*bba0*/  HMMA.16816.F32.BF16 R16, R140.reuse, R8, R168 ;  /* 0x000000088c10723c */ /* 0x042fe200000418a8 */
[----:B------:R-:W-:Y:S01]  /*bbb0*/  MUFU.TANH R197, R66 ;  /* 0x0000004200c57308 */ /* 0x000fe20000002400 */
[----:B------:R-:W-:Y:S02]  /*bbc0*/  FSEL R240, R240, -INF , !P6 ;  /* 0xff800000f0f07808 */ /* 0x000fe40007000000 */
[-C--:B------:R-:W-:Y:S02]  /*bbd0*/  ISETP.GE.AND P6, PT, R40, R187.reuse, PT ;  /* 0x000000bb2800720c */ /* 0x080fe40003fc6270 */
[----:B------:R-:W-:Y:S01]  /*bbe0*/  FSEL R198, R198, -INF , !P4 ;  /* 0xff800000c6c67808 */ /* 0x000fe20006000000 */
[----:B------:R-:W-:Y:S01]  /*bbf0*/  FFMA.FTZ R170, R0, R152, R193 ;  /* 0x0000009800aa7223 */ /* 0x000fe200000100c1 */
[----:B------:R-:W-:Y:S01]  /*bc00*/  ISETP.GE.AND P4, PT, R34, R188, PT ;  /* 0x000000bc2200720c */ /* 0x000fe20003f86270 */
[----:B------:R-:W1:Y:S01]  /*bc10*/  I2F R152, R42 ;  /* 0x0000002a00987306 */ /* 0x000e620000201400 */
[----:B------:R-:W-:Y:S01]  /*bc20*/  FSEL R238, R238, -INF , !P5 ;  /* 0xff800000eeee7808 */ /* 0x000fe20006800000 */
[----:B------:R-:W-:Y:S01]  /*bc30*/  HMMA.16816.F32.BF16 R8, R140, R10, R164 ;  /* 0x0000000a8c08723c */ /* 0x000fe200000418a4 */
[----:B------:R-:W-:-:S02]  /*bc40*/  ISETP.GE.AND P5, PT, R34, R187, PT ;  /* 0x000000bb2200720c */ /* 0x000fc40003fa6270 */
[----:B------:R-:W-:Y:S01]  /*bc50*/  FSEL R194, R172, -INF , !P6 ;  /* 0xff800000acc27808 */ /* 0x000fe20007000000 */
[----:B------:R-:W-:Y:S01]  /*bc60*/  FFMA.FTZ R172, R0, R43, R190 ;  /* 0x0000002b00ac7223 */ /* 0x000fe200000100be */
[----:B------:R-:W-:Y:S01]  /*bc70*/  FSEL R230, R230, -INF , !P4 ;  /* 0xff800000e6e67808 */ /* 0x000fe20006000000 */
[----:B------:R-:W2:Y:S01]  /*bc80*/  MUFU.TANH R65, R65 ;  /* 0x0000004100417308 */ /* 0x000ea20000002400 */
[CC--:B------:R-:W-:Y:S02]  /*bc90*/  ISETP.GE.AND P6, PT, R249.reuse, R188.reuse, PT ;  /* 0x000000bcf900720c */ /* 0x0c0fe40003fc6270 */
[-C--:B------:R-:W-:Y:S02]  /*bca0*/  ISETP.GE.AND P4, PT, R249, R187.reuse, PT ;  /* 0x000000bbf900720c */ /* 0x080fe40003f86270 */
[----:B------:R-:W-:Y:S02]  /*bcb0*/  FSEL R196, R178, -INF , !P5 ;  /* 0xff800000b2c47808 */ /* 0x000fe40006800000 */
[C---:B------:R-:W-:Y:S01]  /*bcc0*/  ISETP.GE.AND P5, PT, R247.reuse, R188, PT ;  /* 0x000000bcf700720c */ /* 0x040fe20003fa6270 */
[----:B------:R-:W3:Y:S01]  /*bcd0*/  MUFU.TANH R67, R67 ;  /* 0x0000004300437308 */ /* 0x000ee20000002400 */
[----:B------:R-:W-:Y:S01]  /*bce0*/  FSEL R192, R156, -INF , !P6 ;  /* 0xff8000009cc07808 */ /* 0x000fe20007000000 */
[-C--:B-1----:R-:W-:Y:S01]  /*bcf0*/  FFMA.FTZ R178, R0, R152.reuse, R195 ;  /* 0x0000009800b27223 */ /* 0x082fe200000100c3 */
[----:B------:R-:W-:Y:S01]  /*bd00*/  FSEL R172, R172, -INF , !P4 ;  /* 0xff800000acac7808 */ /* 0x000fe20006000000 */
[----:B------:R-:W-:Y:S01]  /*bd10*/  FFMA.FTZ R168, R0, R152, R197 ;  /* 0x0000009800a87223 */ /* 0x000fe200000100c5 */
[-C--:B------:R-:W-:Y:S01]  /*bd20*/  ISETP.GE.AND P6, PT, R247, R187.reuse, PT ;  /* 0x000000bbf700720c */ /* 0x080fe20003fc6270 */
[----:B------:R-:W-:Y:S01]  /*bd30*/  FMUL.FTZ R14, R16, c[0x0][0x2ec] ;  /* 0x0000bb00100e7a20 */ /* 0x000fe20000410000 */
[----:B------:R-:W-:Y:S01]  /*bd40*/  ISETP.GE.AND P4, PT, R42, R188, PT ;  /* 0x000000bc2a00720c */ /* 0x000fe20003f86270 */
[----:B------:R-:W1:Y:S01]  /*bd50*/  I2F R179, R177 ;  /* 0x000000b100b37306 */ /* 0x000e620000201400 */
[----:B------:R-:W-:Y:S01]  /*bd60*/  FSEL R190, R158, -INF , !P5 ;  /* 0xff8000009ebe7808 */ /* 0x000fe20006800000 */
[-C--:B--2---:R-:W-:Y:S01]  /*bd70*/  FFMA.FTZ R65, R0, R176.reuse, R65 ;  /* 0x000000b000417223 */ /* 0x084fe20000010041 */
[----:B------:R-:W-:Y:S01]  /*bd80*/  IADD3 R154, R175, 0x59, RZ ;  /* 0x00000059af9a7810 */ /* 0x000fe20007ffe0ff */
[----:B------:R-:W-:Y:S01]  /*bd90*/  FMUL.FTZ R15, R17, c[0x0][0x2ec] ;  /* 0x0000bb00110f7a20 */ /* 0x000fe20000410000 */
[-C--:B------:R-:W-:Y:S01]  /*bda0*/  ISETP.GE.AND P5, PT, R42, R187.reuse, PT ;  /* 0x000000bb2a00720c */ /* 0x080fe20003fa6270 */
[----:B------:R-:W-:Y:S01]  /*bdb0*/  FMUL.FTZ R18, R18, c[0x0][0x2ec] ;  /* 0x0000bb0012127a20 */ /* 0x000fe20000410000 */
[----:B------:R-:W-:Y:S01]  /*bdc0*/  FSEL R170, R170, -INF , !P6 ;  /* 0xff800000aaaa7808 */ /* 0x000fe20007000000 */
[----:B------:R-:W2:Y:S01]  /*bdd0*/  I2F R163, R181 ;  /* 0x000000b500a37306 */ /* 0x000ea20000201400 */
[----:B------:R-:W-:Y:S01]  /*bde0*/  FSEL R178, R178, -INF , !P4 ;  /* 0xff800000b2b27808 */ /* 0x000fe20006000000 */
[----:B---3--:R-:W-:Y:S01]  /*bdf0*/  FFMA.FTZ R67, R0, R176, R67 ;  /* 0x000000b000437223 */ /* 0x008fe20000010043 */
[CC--:B------:R-:W-:Y:S01]  /*be00*/  ISETP.GE.AND P6, PT, R154.reuse, R188.reuse, PT ;  /* 0x000000bc9a00720c */ /* 0x0c0fe20003fc6270 */
[----:B------:R-:W-:Y:S01]  /*be10*/  FMUL.FTZ R19, R19, c[0x0][0x2ec] ;  /* 0x0000bb0013137a20 */ /* 0x000fe20000410000 */
[----:B------:R-:W-:Y:S01]  /*be20*/  ISETP.GE.AND P4, PT, R154, R187, PT ;  /* 0x000000bb9a00720c */ /* 0x000fe20003f86270 */
[----:B------:R-:W-:Y:S01]  /*be30*/  FMUL.FTZ R8, R8, c[0x0][0x2ec] ;  /* 0x0000bb0008087a20 */ /* 0x000fe20000410000 */
[----:B------:R-:W-:Y:S01]  /*be40*/  FSEL R168, R168, -INF , !P5 ;  /* 0xff800000a8a87808 */ /* 0x000fe20006800000 */
[----:B------:R-:W3:Y:S01]  /*be50*/  MUFU.TANH R12, R12 ;  /* 0x0000000c000c7308 */ /* 0x000ee20000002400 */
[----:B-1----:R-:W-:Y:S01]  /*be60*/  FFMA.FTZ R32, R0, R179, R32 ;  /* 0x000000b300207223 */ /* 0x002fe20000010020 */
[----:B------:R-:W-:Y:S01]  /*be70*/  ISETP.GE.AND P5, PT, R177, R188, PT ;  /* 0x000000bcb100720c */ /* 0x000fe20003fa6270 */
[----:B------:R-:W-:Y:S01]  /*be80*/  FMUL.FTZ R10, R10, c[0x0][0x2ec] ;  /* 0x0000bb000a0a7a20 */ /* 0x000fe20000410000 */
[----:B------:R-:W-:Y:S01]  /*be90*/  FSEL R176, R65, -INF , !P6 ;  /* 0xff80000041b07808 */ /* 0x000fe20007000000 */
[----:B------:R-:W-:Y:S01]  /*bea0*/  FMUL.FTZ R11, R11, c[0x0][0x2ec] ;  /* 0x0000bb000b0b7a20 */ /* 0x000fe20000410000 */
[----:B------:R-:W-:-:S02]  /*beb0*/  FSEL R166, R67, -INF , !P4 ;  /* 0xff80000043a67808 */ /* 0x000fc40006000000 */
[----:B------:R-:W1:Y:S01]  /*bec0*/  MUFU.TANH R13, R13 ;  /* 0x0000000d000d7308 */ /* 0x000e620000002400 */
[----:B--2---:R-:W-:Y:S01]  /*bed0*/  FFMA.FTZ R22, R0, R163, R22 ;  /* 0x000000a300167223 */ /* 0x004fe20000010016 */
[----:B------:R-:W-:Y:S02]  /*bee0*/  ISETP.GE.AND P6, PT, R177, R187, PT ;  /* 0x000000bbb100720c */ /* 0x000fe40003fc6270 */
[C---:B------:R-:W-:Y:S02]  /*bef0*/  ISETP.GE.AND P4, PT, R181.reuse, R188, PT ;  /* 0x000000bcb500720c */ /* 0x040fe40003f86270 */
[----:B------:R-:W-:Y:S02]  /*bf00*/  FSEL R160, R32, -INF , !P5 ;  /* 0xff80000020a07808 */ /* 0x000fe40006800000 */
[----:B------:R-:W-:Y:S01]  /*bf10*/  I2F R159, R157 ;  /* 0x0000009d009f7306 */ /* 0x000fe20000201400 */
[----:B---3--:R-:W-:Y:S01]  /*bf20*/  FFMA.FTZ R152, R0, R179, R12 ;  /* 0x000000b300987223 */ /* 0x008fe2000001000c */
[----:B------:R-:W-:Y:S01]  /*bf30*/  ISETP.GE.AND P5, PT, R181, R187, PT ;  /* 0x000000bbb500720c */ /* 0x000fe20003fa6270 */
[----:B------:R-:W-:Y:S01]  /*bf40*/  IMAD.MOV.U32 R181, RZ, RZ, R3 ;  /* 0x000000ffffb57224 */ /* 0x000fe200078e0003 */
[----:B------:R-:W-:-:S02]  /*bf50*/  FSEL R158, R22, -INF , !P4 ;  /* 0xff800000169e7808 */ /* 0x000fc40006000000 */
[----:B------:R-:W-:Y:S02]  /*bf60*/  FSEL R152, R152, -INF , !P6 ;  /* 0xff80000098987808 */ /* 0x000fe40007000000 */
[----:B------:R-:W2:Y:S01]  /*bf70*/  MUFU.TANH R4, R4 ;  /* 0x0000000400047308 */ /* 0x000ea20000002400 */
[----:B-1----:R-:W-:Y:S01]  /*bf80*/  FFMA.FTZ R150, R0, R163, R13 ;  /* 0x000000a300967223 */ /* 0x002fe2000001000d */
[C---:B------:R-:W-:Y:S02]  /*bf90*/  ISETP.GE.AND P6, PT, R157.reuse, R188, PT ;  /* 0x000000bc9d00720c */ /* 0x040fe40003fc6270 */
[----:B------:R-:W-:Y:S02]  /*bfa0*/  ISETP.GE.AND P4, PT, R157, R187, PT ;  /* 0x000000bb9d00720c */ /* 0x000fe40003f86270 */
[----:B------:R-:W-:Y:S02]  /*bfb0*/  FSEL R150, R150, -INF , !P5 ;  /* 0xff80000096967808 */ /* 0x000fe40006800000 */
[----:B------:R-:W1:Y:S01]  /*bfc0*/  MUFU.TANH R6, R6 ;  /* 0x0000000600067308 */ /* 0x000e620000002400 */
[----:B------:R-:W-:-:S02]  /*bfd0*/  IADD3 R48, R175, 0x78, RZ ;  /* 0x00000078af307810 */ /* 0x000fc40007ffe0ff */
[----:B------:R-:W-:-:S05]  /*bfe0*/  ISETP.GE.AND P5, PT, R180, R188, PT ;  /* 0x000000bcb400720c */ /* 0x000fca0003fa6270 */
[----:B------:R3:W-:Y:S01]  /*bff0*/  I2F R183, R180 ;  /* 0x000000b400b77306 */ /* 0x0007e20000201400 */
[----:B--2---:R-:W-:-:S05]  /*c000*/  FFMA.FTZ R4, R0, R159, R4 ;  /* 0x0000009f00047223 */ /* 0x004fca0000010004 */
[----:B------:R-:W-:Y:S02]  /*c010*/  FSEL R156, R4, -INF , !P6 ;  /* 0xff800000049c7808 */ /* 0x000fe40007000000 */
[----:B------:R-:W2:Y:S01]  /*c020*/  MUFU.TANH R5, R5 ;  /* 0x0000000500057308 */ /* 0x000ea20000002400 */
[----:B-1----:R-:W-:Y:S01]  /*c030*/  FFMA.FTZ R6, R0, R159, R6 ;  /* 0x0000009f00067223 */ /* 0x002fe20000010006 */
[----:B------:R-:W-:-:S04]  /*c040*/  ISETP.GE.AND P6, PT, R180, R187, PT ;  /* 0x000000bbb400720c */ /* 0x000fc80003fc6270 */
[----:B------:R-:W-:Y:S01]  /*c050*/  FSEL R144, R6, -INF , !P4 ;  /* 0xff80000006907808 */ /* 0x000fe20006000000 */
[----:B------:R-:W-:Y:S01]  /*c060*/  FMUL.FTZ R6, R9, c[0x0][0x2ec] ;  /* 0x0000bb0009067a20 */ /* 0x000fe20000410000 */
[----:B------:R-:W1:Y:S01]  /*c070*/  MUFU.TANH R7, R7 ;  /* 0x0000000700077308 */ /* 0x000e620000002400 */
[----:B------:R-:W-:Y:S01]  /*c080*/  ISETP.GE.AND P4, PT, R59, R188, PT ;  /* 0x000000bc3b00720c */ /* 0x000fe20003f86270 */
[----:B---3--:R-:W-:-:S06]  /*c090*/  IMAD.MOV.U32 R180, RZ, RZ, R2 ;  /* 0x000000ffffb47224 */ /* 0x008fcc00078e0002 */
[----:B------:R-:W-:Y:S01]  /*c0a0*/  I2F R189, R59 ;  /* 0x0000003b00bd7306 */ /* 0x000fe20000201400 */
[----:B--2---:R-:W-:-:S05]  /*c0b0*/  FFMA.FTZ R5, R0, R183, R5 ;  /* 0x000000b700057223 */ /* 0x004fca0000010005 */
[----:B------:R-:W-:Y:S02]  /*c0c0*/  FSEL R154, R5, -INF , !P5 ;  /* 0xff800000059a7808 */ /* 0x000fe40006800000 */
[----:B------:R-:W2:Y:S01]  /*c0d0*/  MUFU.TANH R14, R14 ;  /* 0x0000000e000e7308 */ /* 0x000ea20000002400 */
[----:B-1----:R-:W-:Y:S01]  /*c0e0*/  FFMA.FTZ R7, R0, R183, R7 ;  /* 0x000000b700077223 */ /* 0x002fe20000010007 */
[----:B------:R-:W-:-:S04]  /*c0f0*/  ISETP.GE.AND P5, PT, R59, R187, PT ;  /* 0x000000bb3b00720c */ /* 0x000fc80003fa6270 */
[----:B------:R-:W-:Y:S02]  /*c100*/  FSEL R142, R7, -INF , !P6 ;  /* 0xff800000078e7808 */ /* 0x000fe40007000000 */
[----:B------:R-:W-:Y:S01]  /*c110*/  I2F R191, R49 ;  /* 0x0000003100bf7306 */ /* 0x000fe20000201400 */
[----:B------:R-:W-:-:S07]  /*c120*/  ISETP.GE.AND P6, PT, R49, R188, PT ;  /* 0x000000bc3100720c */ /* 0x000fce0003fc6270 */
[----:B------:R-:W1:Y:S01]  /*c130*/  MUFU.TANH R15, R15 ;  /* 0x0000000f000f7308 */ /* 0x000e620000002400 */
[----:B--2---:R-:W-:-:S05]  /*c140*/  FFMA.FTZ R14, R0, R189, R14 ;  /* 0x000000bd000e7223 */ /* 0x004fca000001000e */
[----:B------:R-:W-:Y:S02]  /*c150*/  FSEL R64, R14, -INF , !P4 ;  /* 0xff8000000e407808 */ /* 0x000fe40006000000 */
[----:B------:R-:W2:Y:S01]  /*c160*/  MUFU.TANH R12, R18 ;  /* 0x00000012000c7308 */ /* 0x000ea20000002400 */
[----:B------:R-:W-:-:S07]  /*c170*/  ISETP.GE.AND P4, PT, R49, R187, PT ;  /* 0x000000bb3100720c */ /* 0x000fce0003f86270 */
[----:B------:R-:W3:Y:S01]  /*c180*/  MUFU.TANH R13, R19 ;  /* 0x00000013000d7308 */ /* 0x000ee20000002400 */
[----:B-1----:R-:W-:-:S05]  /*c190*/  FFMA.FTZ R15, R0, R191, R15 ;  /* 0x000000bf000f7223 */ /* 0x002fca000001000f */
[----:B------:R-:W-:Y:S02]  /*c1a0*/  FSEL R62, R15, -INF , !P6 ;  /* 0xff8000000f3e7808 */ /* 0x000fe40007000000 */
[----:B------:R1:W-:Y:S01]  /*c1b0*/  I2F R51, R48 ;  /* 0x0000003000337306 */ /* 0x0003e20000201400 */
[----:B--2---:R-:W-:Y:S01]  /*c1c0*/  FFMA.FTZ R12, R0, R189, R12 ;  /* 0x000000bd000c7223 */ /* 0x004fe2000001000c */
[----:B------:R-:W-:-:S04]  /*c1d0*/  ISETP.GE.AND P6, PT, R48, R187, PT ;  /* 0x000000bb3000720c */ /* 0x000fc80003fc6270 */
[----:B------:R-:W-:Y:S02]  /*c1e0*/  FSEL R50, R12, -INF , !P5 ;  /* 0xff8000000c327808 */ /* 0x000fe40006800000 */
[----:B------:R-:W2:Y:S01]  /*c1f0*/  MUFU.TANH R4, R8 ;  /* 0x0000000800047308 */ /* 0x000ea20000002400 */
[----:B---3--:R-:W-:Y:S01]  /*c200*/  FFMA.FTZ R13, R0, R191, R13 ;  /* 0x000000bf000d7223 */ /* 0x008fe2000001000d */
[----:B------:R-:W-:-:S06]  /*c210*/  ISETP.GE.AND P5, PT, R48, R188, PT ;  /* 0x000000bc3000720c */ /* 0x000fcc0003fa6270 */
[----:B------:R-:W3:Y:S01]  /*c220*/  MUFU.TANH R155, R155 ;  /* 0x0000009b009b7308 */ /* 0x000ee20000002400 */
[----:B-1----:R-:W-:Y:S02]  /*c230*/  FSEL R48, R13, -INF , !P4 ;  /* 0xff8000000d307808 */ /* 0x002fe40006000000 */
[----:B------:R-:W-:-:S05]  /*c240*/  ISETP.GE.AND P4, PT, R175, R188, PT ;  /* 0x000000bcaf00720c */ /* 0x000fca0003f86270 */
[----:B------:R-:W1:Y:S01]  /*c250*/  MUFU.TANH R5, R10 ;  /* 0x0000000a00057308 */ /* 0x000e620000002400 */
[----:B--2---:R-:W-:-:S05]  /*c260*/  FFMA.FTZ R4, R0, R51, R4 ;  /* 0x0000003300047223 */ /* 0x004fca0000010004 */
[----:B------:R-:W-:Y:S02]  /*c270*/  FSEL R57, R4, -INF , !P5 ;  /* 0xff80000004397808 */ /* 0x000fe40006800000 */
[----:B------:R-:W2:Y:S01]  /*c280*/  MUFU.TANH R153, R153 ;  /* 0x0000009900997308 */ /* 0x000ea20000002400 */
[----:B---3--:R-:W-:Y:S01]  /*c290*/  FFMA.FTZ R155, R0, R173, R155 ;  /* 0x000000ad009b7223 */ /* 0x008fe2000001009b */
[----:B------:R-:W-:Y:S01]  /*c2a0*/  BAR.SYNC.DEFER_BLOCKING 0x0 ;  /* 0x0000000000007b1d */ /* 0x000fe20000010000 */
[----:B------:R-:W-:-:S03]  /*c2b0*/  ISETP.GE.AND P5, PT, R175, R187, PT ;  /* 0x000000bbaf00720c */ /* 0x000fc60003fa6270 */
[----:B------:R-:W-:Y:S02]  /*c2c0*/  FSEL R4, R155, -INF , !P4 ;  /* 0xff8000009b047808 */ /* 0x000fe40006000000 */
[----:B------:R-:W-:Y:S01]  /*c2d0*/  I2F R21, R20 ;  /* 0x0000001400157306 */ /* 0x000fe20000201400 */
[----:B-1----:R-:W-:Y:S01]  /*c2e0*/  FFMA.FTZ R5, R0, R51, R5 ;  /* 0x0000003300057223 */ /* 0x002fe20000010005 */
[----:B------:R-:W-:-:S04]  /*c2f0*/  ISETP.GE.AND P4, PT, R20, R187, PT ;  /* 0x000000bb1400720c */ /* 0x000fc80003f86270 */
[----:B------:R-:W-:Y:S02]  /*c300*/  FSEL R43, R5, -INF , !P6 ;  /* 0xff800000052b7808 */ /* 0x000fe40007000000 */
[----:B------:R-:W1:Y:S01]  /*c310*/  MUFU.TANH R6, R6 ;  /* 0x0000000600067308 */ /* 0x000e620000002400 */
[----:B--2---:R-:W-:Y:S01]  /*c320*/  FFMA.FTZ R153, R0, R173, R153 ;  /* 0x000000ad00997223 */ /* 0x004fe20000010099 */
[----:B------:R-:W-:-:S04]  /*c330*/  ISETP.GE.AND P6, PT, R20, R188, PT ;  /* 0x000000bc1400720c */ /* 0x000fc80003fc6270 */
[----:B------:R-:W-:Y:S02]  /*c340*/  FSEL R2, R153, -INF , !P5 ;  /* 0xff80000099027808 */ /* 0x000fe40006800000 */
[----:B------:R-:W2:Y:S01]  /*c350*/  MUFU.TANH R11, R11 ;  /* 0x0000000b000b7308 */ /* 0x000ea20000002400 */
[----:B-1----:R-:W-:-:S05]  /*c360*/  FFMA.FTZ R6, R0, R21, R6 ;  /* 0x0000001500067223 */ /* 0x002fca0000010006 */
[----:B------:R-:W-:Y:S01]  /*c370*/  FSEL R56, R6, -INF , !P6 ;  /* 0xff80000006387808 */ /* 0x000fe20007000000 */
[----:B--2---:R-:W-:-:S05]  /*c380*/  FFMA.FTZ R11, R0, R21, R11 ;  /* 0x00000015000b7223 */ /* 0x004fca000001000b */
[----:B------:R-:W-:Y:S01]  /*c390*/  FSEL R42, R11, -INF , !P4 ;  /* 0xff8000000b2a7808 */ /* 0x000fe20006000000 */
[----:B------:R-:W-:Y:S05]  /*c3a0*/  @!P3 BRA `(.L_x_2539) ;  /* 0x00000d200000b947 */ /* 0x000fea0003800000 */
[----:B------:R-:W-:Y:S05]  /*c3b0*/  @!P0 BRA `(.L_x_2540) ;  /* 0x000003b000008947 */ /* 0x000fea0003800000 */
[----:B------:R-:W1:Y:S01]  /*c3c0*/  I2F.RP R10, R136 ;  /* 0x00000088000a7306 */ /* 0x000e620000209400 */
[----:B------:R-:W-:Y:S01]  /*c3d0*/  MOV R6, RZ ;  /* 0x000000ff00067202 */ /* 0x000fe20000000f00 */
[----:B------:R-:W-:-:S05]  /*c3e0*/  IMAD.SHL.U32 R5, R216, 0x80, RZ ;  /* 0x00000080d8057824 */ /* 0x000fca00078e00ff */
[----:B------:R-:W-:Y:S02]  /*c3f0*/  IABS R8, R5 ;  /* 0x0000000500087213 */ /* 0x000fe40000000000 */
[C---:B------:R-:W-:Y:S02]  /*c400*/  IADD3 R9, R5.reuse, -0x80, RZ ;  /* 0xffffff8005097810 */ /* 0x040fe40007ffe0ff */
[----:B------:R-:W-:Y:S01]  /*c410*/  LOP3.LUT R5, R5, c[0x0][0x2d0], RZ, 0x3c, !PT ;  /* 0x0000b40005057a12 */ /* 0x000fe200078e3cff */
[----:B-1----:R-:W1:Y:S02]  /*c420*/  MUFU.RCP R7, R10 ;  /* 0x0000000a00077308 */ /* 0x002e640000001000 */
[----:B-1----:R-:W-:-:S06]  /*c430*/  IADD3 R7, R7, 0xffffffe, RZ ;  /* 0x0ffffffe07077810 */ /* 0x002fcc0007ffe0ff */
[----:B------:R-:W1:Y:S02]  /*c440*/  F2I.FTZ.U32.TRUNC.NTZ R7, R7 ;  /* 0x0000000700077305 */ /* 0x000e64000021f000 */
[----:B-1----:R-:W-:-:S04]  /*c450*/  IMAD.MOV R3, RZ, RZ, -R7 ;  /* 0x000000ffff037224 */ /* 0x002fc800078e0a07 */
[----:B------:R-:W-:-:S04]  /*c460*/  IMAD R3, R3, R136, RZ ;  /* 0x0000008803037224 */ /* 0x000fc800078e02ff */
[----:B------:R-:W-:Y:S01]  /*c470*/  IMAD.HI.U32 R3, R7, R3, R6 ;  /* 0x0000000307037227 */ /* 0x000fe200078e0006 */
[----:B------:R-:W-:Y:S02]  /*c480*/  IABS R6, R9 ;  /* 0x0000000900067213 */ /* 0x000fe40000000000 */
[----:B------:R-:W-:-:S03]  /*c490*/  LOP3.LUT R9, R9, c[0x0][0x2d0], RZ, 0x3c, !PT ;  /* 0x0000b40009097a12 */ /* 0x000fc600078e3cff */
        /* <DEDUP_REMOVED lines=15> */
[----:B------:R-:W-:Y:S02]  /*c590*/  ISETP.NE.AND P4, PT, RZ, c[0x0][0x2d0], PT ;  /* 0x0000b400ff007a0c */ /* 0x000fe40003f85270 */
[----:B------:R-:W-:Y:S02]  /*c5a0*/  LOP3.LUT R5, RZ, c[0x0][0x2d0], RZ, 0x33, !PT ;  /* 0x0000b400ff057a12 */ /* 0x000fe400078e33ff */
[----:B------:R-:W-:Y:S02]  /*c5b0*/  @P3 IADD3 R10, R10, 0x1, RZ ;  /* 0x000000010a0a3810 */ /* 0x000fe40007ffe0ff */
[----:B------:R-:W-:Y:S02]  /*c5c0*/  ISETP.GE.AND P3, PT, R9, RZ, PT ;  /* 0x000000ff0900720c */ /* 0x000fe40003f66270 */
[----:B------:R-:W-:-:S03]  /*c5d0*/  @!P5 IADD3 R10, -R10, RZ, RZ ;  /* 0x000000ff0a0ad210 */ /* 0x000fc60007ffe1ff */
[----:B------:R-:W-:-:S05]  /*c5e0*/  @P6 IADD3 R3, R3, 0x1, RZ ;  /* 0x0000000103036810 */ /* 0x000fca0007ffe0ff */
[----:B------:R-:W-:Y:S01]  /*c5f0*/  IMAD.MOV.U32 R6, RZ, RZ, R3 ;  /* 0x000000ffff067224 */ /* 0x000fe200078e0003 */
[----:B------:R-:W-:-:S03]  /*c600*/  SEL R3, R5, R10, !P4 ;  /* 0x0000000a05037207 */ /* 0x000fc60006000000 */
[----:B------:R-:W-:Y:S02]  /*c610*/  @!P3 IMAD.MOV R6, RZ, RZ, -R6 ;  /* 0x000000ffff06b224 */ /* 0x000fe400078e0a06 */
[----:B------:R-:W-:-:S03]  /*c620*/  IMAD.WIDE R12, R3, 0x4, R226 ;  /* 0x00000004030c7825 */ /* 0x000fc600078e02e2 */
[----:B------:R-:W-:Y:S02]  /*c630*/  SEL R5, R5, R6, !P4 ;  /* 0x0000000605057207 */ /* 0x000fe40006000000 */
[----:B------:R-:W2:Y:S03]  /*c640*/  LDG.E R8, [R12.64] ;  /* 0x0000000c0c087981 */ /* 0x000ea6000c1e1900 */
[----:B------:R-:W-:-:S05]  /*c650*/  IMAD.WIDE R10, R5, 0x4, R226 ;  /* 0x00000004050a7825 */ /* 0x000fca00078e02e2 */
[----:B------:R-:W2:Y:S01]  /*c660*/  LDG.E R7, [R10.64] ;  /* 0x0000000c0a077981 */ /* 0x000ea2000c1e1900 */
[----:B------:R-:W-:Y:S01]  /*c670*/  MOV R6, c[0x0][0x2d0] ;  /* 0x0000b40000067a02 */ /* 0x000fe20000000f00 */
[----:B------:R-:W-:-:S04]  /*c680*/  IMAD.IADD R3, R3, 0x1, -R5 ;  /* 0x0000000103037824 */ /* 0x000fc800078e0a05 */
        /* <DEDUP_REMOVED lines=14> */
.L_x_2540:
[----:B------:R-:W-:-:S04]  /*c770*/  LEA R7, -R134, RZ, 0x7 ;  /* 0x000000ff86077211 */ /* 0x000fc800078e39ff */
[----:B------:R-:W-:Y:S02]  /*c780*/  SHF.R.S32.HI R10, RZ, 0x1f, R7 ;  /* 0x0000001fff0a7819 */ /* 0x000fe40000011407 */
.L_x_2541:
[CC--:B------:R-:W-:Y:S01]  /*c790*/  @!P1 IADD3 R6, P3, R184.reuse, R7.reuse, RZ ;  /* 0x00000007b8069210 */ /* 0x0c0fe20007f7e0ff */
[----:B------:R1:W-:Y:S01]  /*c7a0*/  @P2 STS.128 [R217+0x4000], RZ ;  /* 0x004000ffd9002388 */ /* 0x0003e20000000c00 */
[-C--:B------:R-:W-:Y:S01]  /*c7b0*/  @!P1 IADD3 R9, P5, P4, R184, R7.reuse, R212 ;  /* 0x00000007b8099210 */ /* 0x080fe20007cbe0d4 */
[----:B------:R-:W-:Y:S01]  /*c7c0*/  BSSY B0, `(.L_x_2542) ;  /* 0x000008d000007945 */ /* 0x000fe20003800000 */
[----:B------:R-:W-:Y:S01]  /*c7d0*/  @!P2 IADD3 R5, P6, R212, R7, RZ ;  /* 0x00000007d405a210 */ /* 0x000fe20007fde0ff */
[C-C-:B------:R-:W-:Y:S01]  /*c7e0*/  @!P1 IMAD.X R3, R185.reuse, 0x1, R10.reuse, P3 ;  /* 0x00000001b9039824 */ /* 0x140fe200018e060a */
[C---:B------:R-:W-:Y:S02]  /*c7f0*/  @!P1 LEA R38, P3, R6.reuse, c[0x0][0x168], 0x1 ;  /* 0x00005a0006269a11 */ /* 0x040fe400078608ff */
        /* <DEDUP_REMOVED lines=23> */
[C---:B------:R-:W-:Y:S01]  /*c970*/  IADD3 R5, P4, R212.reuse, R3, RZ ;  /* 0x00000003d4057210 */ /* 0x040fe20007f9e0ff */
        /* <DEDUP_REMOVED lines=10> */
[C---:B------:R-:W-:Y:S01]  /*ca20*/  @!P1 IADD3 R12, P3, R184.reuse, R5, RZ ;  /* 0x00000005b80c9210 */ /* 0x040fe20007f7e0ff */
[--C-:B------:R-:W-:Y:S01]  /*ca30*/  IMAD.X R6, R211, 0x1, R8.reuse, P4 ;  /* 0x00000001d3067824 */ /* 0x100fe200020e0608 */
[----:B------:R-:W-:Y:S01]  /*ca40*/  @!P2 LEA R16, P5, R5, R232, 0x1 ;  /* 0x000000e80510a211 */ /* 0x000fe200078a08ff */
[----:B------:R1:W-:Y:S01]  /*ca50*/  @P1 STS.128 [R217+0x8800], RZ ;  /* 0x008800ffd9001388 */ /* 0x0003e20000000c00 */
[----:B------:R-:W-:Y:S01]  /*ca60*/  @!P1 IADD3 R11, P4, R184, R3, RZ ;  /* 0x00000003b80b9210 */ /* 0x000fe20007f9e0ff */
[--C-:B------:R-:W-:Y:S01]  /*ca70*/  @!P1 IMAD.X R9, R185, 0x1, R8.reuse, P3 ;  /* 0x00000001b9099824 */ /* 0x100fe200018e0608 */
[C---:B--2---:R-:W-:Y:S01]  /*ca80*/  @!P1 LEA R14, P3, R12.reuse, c[0x0][0x168], 0x1 ;  /* 0x00005a000c0e9a11 */ /* 0x044fe200078608ff */
[----:B------:R-:W-:Y:S01]  /*ca90*/  @!PT LDS RZ, [RZ] ;  /* 0x00000000fffff984 */ /* 0x000fe20000000800 */
[----:B------:R-:W-:Y:S01]  /*caa0*/  @!PT LDS RZ, [RZ] ;  /* 0x00000000fffff984 */ /* 0x000fe20000000800 */
[----:B------:R-:W-:Y:S01]  /*cab0*/  @!PT LDS RZ, [RZ] ;  /* 0x00000000fffff984 */ /* 0x000fe20000000800 */
[----:B------:R1:W-:Y:S01]  /*cac0*/  @!P1 LDGSTS.E.BYPASS.LTC128B.128 [R217+0x8800], [R22.64+0x80] ;  /* 0x0880008016d99fae */ /* 0x0003e2000b901d4c */
[----:B------:R-:W-:Y:S01]  /*cad0*/  @!P2 LEA.HI.X R17, R5, R233, R8, 0x1, P5 ;  /* 0x000000e90511a211 */ /* 0x000fe200028f0c08 */
[----:B------:R-:W-:Y:S01]  /*cae0*/  @!P1 IMAD.X R8, R185, 0x1, R6, P4 ;  /* 0x00000001b9089824 */ /* 0x000fe200020e0606 */
[----:B------:R-:W-:Y:S01]  /*caf0*/  @!P1 LEA.HI.X R15, R12, c[0x0][0x16c], R9, 0x1, P3 ;  /* 0x00005b000c0f9a11 */ /* 0x000fe200018f0c09 */
[----:B------:R1:W-:Y:S01]  /*cb00*/  @P2 STS.128 [R217+0x5000], RZ ;  /* 0x005000ffd9002388 */ /* 0x0003e20000000c00 */
[----:B------:R-:W-:-:S02]  /*cb10*/  @!P1 LEA R40, P4, R11, c[0x0][0x168], 0x1 ;  /* 0x00005a000b289a11 */ /* 0x000fc400078808ff */
[C---:B------:R-:W-:Y:S01]  /*cb20*/  IADD3 R5, P3, R212.reuse, R3, RZ ;  /* 0x00000003d4057210 */ /* 0x040fe20007f7e0ff */
[----:B------:R-:W-:Y:S01]  /*cb30*/  @!PT LDS RZ, [RZ] ;  /* 0x00000000fffff984 */ /* 0x000fe20000000800 */
[----:B------:R-:W-:Y:S01]  /*cb40*/  @!PT LDS RZ, [RZ] ;  /* 0x00000000fffff984 */ /* 0x000fe20000000800 */
[----:B------:R-:W-:Y:S01]  /*cb50*/  @!PT LDS RZ, [RZ] ;  /* 0x00000000fffff984 */ /* 0x000fe20000000800 */
[----:B------:R1:W-:Y:S01]  /*cb60*/  @!P2 LDGSTS.E.BYPASS.LTC128B.128 [R217+0x5000], [R20.64] ;  /* 0x0500000014d9afae */ /* 0x0003e2000b901d4c */
[-C--:B------:R-:W-:Y:S02]  /*cb70*/  @!P2 LEA R66, P5, R3, R232.reuse, 0x1 ;  /* 0x000000e80342a211 */ /* 0x080fe400078a08ff */
[----:B------:R-:W-:Y:S01]  /*cb80*/  @!P1 LEA.HI.X R41, R11, c[0x0][0x16c], R8, 0x1, P4 ;  /* 0x00005b000b299a11 */ /* 0x000fe200020f0c08 */
[--C-:B------:R-:W-:Y:S01]  /*cb90*/  IMAD.X R8, R211, 0x1, R6.reuse, P3 ;  /* 0x00000001d3087824 */ /* 0x100fe200018e0606 */
[----:B------:R-:W-:Y:S01]  /*cba0*/  @!P2 LEA.HI.X R67, R3, R233, R6, 0x1, P5 ;  /* 0x000000e90343a211 */ /* 0x000fe200028f0c06 */
[----:B------:R1:W-:Y:S01]  /*cbb0*/  @P1 STS.128 [R217+0x9000], RZ ;  /* 0x009000ffd9001388 */ /* 0x0003e20000000c00 */
[-C--:B------:R-:W-:Y:S02]  /*cbc0*/  IADD3 R3, P3, R212, R5.reuse, RZ ;  /* 0x00000005d4037210 */ /* 0x080fe40007f7e0ff */
[C---:B------:R-:W-:Y:S01]  /*cbd0*/  @!P1 IADD3 R12, P4, R184.reuse, R5, RZ ;  /* 0x00000005b80c9210 */ /* 0x040fe20007f9e0ff */
        /* <DEDUP_REMOVED lines=8> */
[C---:B------:R-:W-:Y:S01]  /*cc60*/  @!P1 LEA R140, P4, R12.reuse, c[0x0][0x168], 0x1 ;  /* 0x00005a000c8c9a11 */ /* 0x040fe200078808ff */
[----:B------:R1:W-:Y:S01]  /*cc70*/  @P2 STS.128 [R217+0x5800], RZ ;  /* 0x005800ffd9002388 */ /* 0x0003e20000000c00 */
[----:B------:R-:W-:Y:S01]  /*cc80*/  @!P2 LEA.HI.X R147, R5, R233, R8, 0x1, P5 ;  /* 0x000000e90593a211 */ /* 0x000fe200028f0c08 */
[----:B------:R-:W-:Y:S01]  /*cc90*/  @!P1 IMAD.X R8, R185, 0x1, R6, P3 ;  /* 0x00000001b9089824 */ /* 0x000fe200018e0606 */
[----:B------:R-:W-:Y:S01]  /*cca0*/  @!P1 LEA.HI.X R141, R12, c[0x0][0x16c], R9, 0x1, P4 ;  /* 0x00005b000c8d9a11 */ /* 0x000fe200020f0c09 */
[----:B------:R-:W-:Y:S01]  /*ccb0*/  @!PT LDS RZ, [RZ] ;  /* 0x00000000fffff984 */ /* 0x000fe20000000800 */
[----:B------:R-:W-:Y:S01]  /*ccc0*/  @!PT LDS RZ, [RZ] ;  /* 0x00000000fffff984 */ /* 0x000fe20000000800 */
[----:B------:R-:W-:Y:S01]  /*ccd0*/  @!PT LDS RZ, [RZ] ;  /* 0x00000000fffff984 */ /* 0x000fe20000000800 */
[----:B------:R2:W-:Y:S01]  /*cce0*/  @!P2 LDGSTS.E.BYPASS.LTC128B.128 [R217+0x5800], [R16.64] ;  /* 0x0580000010d9afae */ /* 0x0005e2000b901d4c */
[----:B------:R-:W-:-:S03]  /*ccf0*/  @!P1 LEA R12, P3, R11, c[0x0][0x168], 0x1 ;  /* 0x00005a000b0c9a11 */ /* 0x000fc600078608ff */
[----:B------:R1:W-:Y:S01]  /*cd00*/  @P1 STS.128 [R217+0x9800], RZ ;  /* 0x009800ffd9001388 */ /* 0x0003e20000000c00 */
[----:B------:R-:W-:Y:S02]  /*cd10*/  @!P1 LEA.HI.X R13, R11, c[0x0][0x16c], R8, 0x1, P3 ;  /* 0x00005b000b0d9a11 */ /* 0x000fe400018f0c08 */
[C---:B------:R-:W-:Y:S01]  /*cd20*/  @!P2 LEA R8, P4, R3.reuse, R232, 0x1 ;  /* 0x000000e80308a211 */ /* 0x040fe200078808ff */
[----:B------:R-:W-:Y:S01]  /*cd30*/  @!PT LDS RZ, [RZ] ;  /* 0x00000000fffff984 */ /* 0x000fe20000000800 */
[----:B------:R-:W-:Y:S01]  /*cd40*/  @!PT LDS RZ, [RZ] ;  /* 0x00000000fffff984 */ /* 0x000fe20000000800 */
[----:B------:R-:W-:Y:S01]  /*cd50*/  @!PT LDS RZ, [RZ] ;  /* 0x00000000fffff984 */ /* 0x000fe20000000800 */
[----:B------:R1:W-:Y:S01]  /*cd60*/  @!P1 LDGSTS.E.BYPASS.LTC128B.128 [R217+0x9800], [R14.64+0x80] ;  /* 0x098000800ed99fae */ /* 0x0003e2000b901d4c */
[----:B------:R-:W-:Y:S02]  /*cd70*/  IADD3 R5, P3, R212, R3, RZ ;  /* 0x00000003d4057210 */ /* 0x000fe40007f7e0ff */
[--C-:B------:R-:W-:Y:S01]  /*cd80*/  @!P2 LEA.HI.X R9, R3, R233, R6.reuse, 0x1, P4 ;  /* 0x000000e90309a211 */ /* 0x100fe200020f0c06 */
[----:B------:R1:W-:Y:S02]  /*cd90*/  @P2 STS.128 [R217+0x6000], RZ ;  /* 0x006000ffd9002388 */ /* 0x0003e40000000c00 */
[----:B------:R-:W-:-:S02]  /*cda0*/  IMAD.X R6, R211, 0x1, R6, P3 ;  /* 0x00000001d3067824 */ /* 0x000fc400018e0606 */
        /* <DEDUP_REMOVED lines=46> */
.L_x_2543:
[----:B------:R-:W-:Y:S05]  /*d090*/  BSYNC B0 ;  /* 0x0000000000007941 */ /* 0x000fea0003800000 */
.L_x_2542:
[----:B------:R-:W0:Y:S01]  /*d0a0*/  LDGDEPBAR ;  /* 0x00000000000079af */ /* 0x000e220000000000 */
[----:B------:R-:W-:-:S04]  /*d0b0*/  LEA R232, P1, R7, R232, 0x1 ;  /* 0x000000e807e87211 */ /* 0x000fc800078208ff */
[----:B------:R-:W-:Y:S02]  /*d0c0*/  LEA.HI.X R233, R7, R233, R10, 0x1, P1 ;  /* 0x000000e907e97211 */ /* 0x000fe400008f0c0a */
.L_x_2539:
        /* <DEDUP_REMOVED lines=17> */
[----:B------:R-:W-:-:S04]  /*d1e0*/  FMNMX.FTZ R6, R25, R6, !PT ;  /* 0x0000000619067209 */ /* 0x000fc80007810000 */
[----:B------:R-:W-:-:S04]  /*d1f0*/  FMNMX.FTZ R6, R135, R6, !PT ;  /* 0x0000000687067209 */ /* 0x000fc80007810000 */
[----:B------:R-:W-:-:S04]  /*d200*/  FMNMX.FTZ R3, R37, R6, !PT ;  /* 0x0000000625037209 */ /* 0x000fc80007810000 */
        /* <DEDUP_REMOVED lines=55> */
[C---:B------:R-:W-:Y:S01]  /*d580*/  FSETP.NEU.FTZ.AND P2, PT, R34.reuse, -INF , PT ;  /* 0xff8000002200780b */ /* 0x040fe20003f5d000 */
[----:B------:R-:W-:-:S05]  /*d590*/  FMUL.FTZ R59, R34, c[0x0][0x23c] ;  /* 0x00008f00223b7a20 */ /* 0x000fca0000410000 */
[----:B------:R-:W-:-:S05]  /*d5a0*/  FSEL R59, R59, RZ, P2 ;  /* 0x000000ff3b3b7208 */ /* 0x000fca0001000000 */
[--C-:B------:R-:W-:Y:S01]  /*d5b0*/  FFMA.FTZ R32, R4, c[0x0][0x23c], -R59.reuse ;  /* 0x00008f0004207a23 */ /* 0x100fe2000001083b */
[----:B------:R-:W-:Y:S01]  /*d5c0*/  FSEL R4, R34, RZ, P2 ;  /* 0x000000ff22047208 */ /* 0x000fe20001000000 */
[--C-:B------:R-:W-:Y:S01]  /*d5d0*/  FFMA.FTZ R31, R28, c[0x0][0x23c], -R59.reuse ;  /* 0x00008f001c1f7a23 */ /* 0x100fe2000001083b */
[----:B--2---:R-:W-:Y:S01]  /*d5e0*/  FMNMX.FTZ R33, R6, R33, !PT ;  /* 0x0000002106217209 */ /* 0x004fe20007810000 */
[--C-:B------:R-:W-:Y:S02]  /*d5f0*/  FFMA.FTZ R30, R30, c[0x0][0x23c], -R59.reuse ;  /* 0x00008f001e1e7a23 */ /* 0x100fe4000001083b */
[----:B------:R-:W-:Y:S01]  /*d600*/  FADD.FTZ R4, R133, -R4 ;  /* 0x8000000485047221 */ /* 0x000fe20000010000 */
[C---:B------:R-:W-:Y:S01]  /*d610*/  FSETP.NEU.FTZ.AND P1, PT, R33.reuse, -INF , PT ;  /* 0xff8000002100780b */ /* 0x040fe20003f3d000 */
[----:B------:R-:W-:Y:S01]  /*d620*/  FMUL.FTZ R49, R33, c[0x0][0x23c] ;  /* 0x00008f0021317a20 */ /* 0x000fe20000410000 */
[----:B------:R-:W-:Y:S01]  /*d630*/  MUFU.EX2 R32, R32 ;  /* 0x0000002000207308 */ /* 0x000fe20000000800 */
[--C-:B------:R-:W-:Y:S01]  /*d640*/  FFMA.FTZ R29, R29, c[0x0][0x23c], -R59.reuse ;  /* 0x00008f001d1d7a23 */ /* 0x100fe2000001083b */
[----:B------:R-:W-:Y:S01]  /*d650*/  FSEL R5, R33, RZ, P1 ;  /* 0x000000ff21057208 */ /* 0x000fe20000800000 */
[----:B------:R-:W-:Y:S01]  /*d660*/  FMUL.FTZ R41, R4, c[0x0][0x23c] ;  /* 0x00008f0004297a20 */ /* 0x000fe20000410000 */
[----:B------:R-:W-:Y:S01]  /*d670*/  FSEL R49, R49, RZ, P1 ;  /* 0x000000ff31317208 */ /* 0x000fe20000800000 */
[----:B------:R-:W-:-:S02]  /*d680*/  FFMA.FTZ R51, R27, c[0x0][0x23c], -R59 ;  /* 0x00008f001b337a23 */ /* 0x000fc4000001083b */
[----:B------:R-:W-:Y:S01]  /*d690*/  FADD.FTZ R5, R132, -R5 ;  /* 0x8000000584057221 */ /* 0x000fe20000010000 */
[----:B------:R-:W1:Y:S01]  /*d6a0*/  MUFU.EX2 R31, R31 ;  /* 0x0000001f001f7308 */ /* 0x000e620000000800 */
[--C-:B------:R-:W-:Y:S02]  /*d6b0*/  FFMA.FTZ R28, R2, c[0x0][0x23c], -R49.reuse ;  /* 0x00008f00021c7a23 */ /* 0x100fe40000010831 */
[--C-:B------:R-:W-:Y:S02]  /*d6c0*/  FFMA.FTZ R3, R35, c[0x0][0x23c], -R49.reuse ;  /* 0x00008f0023037a23 */ /* 0x100fe40000010831 */
[--C-:B------:R-:W-:Y:S02]  /*d6d0*/  FFMA.FTZ R2, R63, c[0x0][0x23c], -R49.reuse ;  /* 0x00008f003f027a23 */ /* 0x100fe40000010831 */
[----:B------:R-:W-:Y:S01]  /*d6e0*/  FFMA.FTZ R35, R61, c[0x0][0x23c], -R49 ;  /* 0x00008f003d237a23 */ /* 0x000fe20000010831 */
[----:B------:R-:W-:Y:S01]  /*d6f0*/  MUFU.EX2 R30, R30 ;  /* 0x0000001e001e7308 */ /* 0x000fe20000000800 */
[----:B------:R-:W-:-:S02]  /*d700*/  FMUL.FTZ R40, R5, c[0x0][0x23c] ;  /* 0x00008f0005287a20 */ /* 0x000fc40000410000 */
[--C-:B------:R-:W-:Y:S02]  /*d710*/  FFMA.FTZ R60, R60, c[0x0][0x23c], -R59.reuse ;  /* 0x00008f003c3c7a23 */ /* 0x100fe4000001083b */
[--C-:B------:R-:W-:Y:S02]  /*d720*/  FFMA.FTZ R58, R58, c[0x0][0x23c], -R59.reuse ;  /* 0x00008f003a3a7a23 */ /* 0x100fe4000001083b */
[----:B------:R-:W-:Y:S01]  /*d730*/  FFMA.FTZ R61, R25, c[0x0][0x23c], -R59 ;  /* 0x00008f00193d7a23 */ /* 0x000fe2000001083b */
[----:B------:R-:W2:Y:S01]  /*d740*/  MUFU.EX2 R29, R29 ;  /* 0x0000001d001d7308 */ /* 0x000ea20000000800 */
[----:B-1----:R-:W-:Y:S01]  /*d750*/  F2FP.BF16.PACK_AB R4, R31, R32 ;  /* 0x000000201f04723e */ /* 0x002fe200000010ff */
[--C-:B------:R-:W-:Y:S02]  /*d760*/  FFMA.FTZ R65, R26, c[0x0][0x23c], -R49.reuse ;  /* 0x00008f001a417a23 */ /* 0x100fe40000010831 */
[--C-:B------:R-:W-:Y:S02]  /*d770*/  FFMA.FTZ R132, R24, c[0x0][0x23c], -R49.reuse ;  /* 0x00008f0018847a23 */ /* 0x100fe40000010831 */
[--C-:B------:R-:W-:Y:S01]  /*d780*/  FFMA.FTZ R63, R46, c[0x0][0x23c], -R49.reuse ;  /* 0x00008f002e3f7a23 */ /* 0x100fe20000010831 */
[----:B------:R-:W-:Y:S01]  /*d790*/  LDSM.16.MT88.4 R24, [R201+0xc800] ;  /* 0x00c80000c918783b */ /* 0x000fe20000004200 */
[----:B------:R-:W-:Y:S01]  /*d7a0*/  MUFU.EX2 R28, R28 ;  /* 0x0000001c001c7308 */ /* 0x000fe20000000800 */
[----:B------:R-:W-:-:S02]  /*d7b0*/  FFMA.FTZ R66, R44, c[0x0][0x23c], -R49 ;  /* 0x00008f002c427a23 */ /* 0x000fc40000010831 */
[--C-:B------:R-:W-:Y:S01]  /*d7c0*/  FFMA.FTZ R136, R37, c[0x0][0x23c], -R59.reuse ;  /* 0x00008f0025887a23 */ /* 0x100fe2000001083b */
[----:B------:R-:W-:Y:S01]  /*d7d0*/  LDSM.16.MT88.4 R44, [R139+0x10800] ;  /* 0x010800008b2c783b */ /* 0x000fe20000004200 */
[--C-:B------:R-:W-:Y:S02]  /*d7e0*/  FFMA.FTZ R140, R36, c[0x0][0x23c], -R59.reuse ;  /* 0x00008f00248c7a23 */ /* 0x100fe4000001083b */
[--C-:B------:R-:W-:Y:S01]  /*d7f0*/  FFMA.FTZ R67, R135, c[0x0][0x23c], -R59.reuse ;  /* 0x00008f0087437a23 */ /* 0x100fe2000001083b */
[----:B------:R-:W1:Y:S01]  /*d800*/  MUFU.EX2 R3, R3 ;  /* 0x0000000300037308 */ /* 0x000e620000000800 */
[----:B--2---:R-:W-:Y:S01]  /*d810*/  F2FP.BF16.PACK_AB R6, R29, R30 ;  /* 0x0000001e1d06723e */ /* 0x004fe200000010ff */
[----:B------:R-:W-:Y:S01]  /*d820*/  LDSM.16.MT88.4 R36, [R138+0x10800] ;  /* 0x010800008a24783b */ /* 0x000fe20000004200 */
[--C-:B------:R-:W-:Y:S02]  /*d830*/  FFMA.FTZ R143, R162, c[0x0][0x23c], -R59.reuse ;  /* 0x00008f00a28f7a23 */ /* 0x100fe4000001083b */
[----:B------:R-:W-:-:S02]  /*d840*/  FFMA.FTZ R133, R55, c[0x0][0x23c], -R59 ;  /* 0x00008f0037857a23 */ /* 0x000fc4000001083b */
[----:B------:R-:W-:Y:S01]  /*d850*/  FFMA.FTZ R135, R53, c[0x0][0x23c], -R49 ;  /* 0x00008f0035877a23 */ /* 0x000fe20000010831 */
[----:B------:R-:W-:Y:S01]  /*d860*/  MUFU.EX2 R2, R2 ;  /* 0x0000000200027308 */ /* 0x000fe20000000800 */
[--C-:B------:R-:W-:Y:S02]  /*d870*/  FFMA.FTZ R162, R54, c[0x0][0x23c], -R59.reuse ;  /* 0x00008f0036a27a23 */ /* 0x100fe4000001083b */
[----:B------:R-:W-:Y:S02]  /*d880*/  FFMA.FTZ R164, R52, c[0x0][0x23c], -R59 ;  /* 0x00008f0034a47a23 */ /* 0x000fe4000001083b */
[--C-:B------:R-:W-:Y:S01]  /*d890*/  FFMA.FTZ R146, R252, c[0x0][0x23c], -R49.reuse ;  /* 0x00008f00fc927a23 */ /* 0x100fe20000010831 */
[----:B------:R-:W-:Y:S01]  /*d8a0*/  LDSM.16.MT88.4 R52, [R138+0x11000] ;  /* 0x011000008a34783b */ /* 0x000fe20000004200 */
[--C-:B------:R-:W-:Y:S01]  /*d8b0*/  FFMA.FTZ R141, R250, c[0x0][0x23c], -R49.reuse ;  /* 0x00008f00fa8d7a23 */ /* 0x100fe20000010831 */
[----:B------:R-:W2:Y:S01]  /*d8c0*/  MUFU.EX2 R35, R35 ;  /* 0x0000002300237308 */ /* 0x000ea20000000800 */
[----:B-1----:R-:W-:Y:S01]  /*d8d0*/  F2FP.BF16.PACK_AB R5, R3, R28 ;  /* 0x0000001c0305723e */ /* 0x002fe200000010ff */
[----:B------:R-:W-:-:S02]  /*d8e0*/  FFMA.FTZ R148, R248, c[0x0][0x23c], -R49 ;  /* 0x00008f00f8947a23 */ /* 0x000fc40000010831 */
[----:B------:R-:W-:Y:S02]  /*d8f0*/  FFMA.FTZ R145, R246, c[0x0][0x23c], -R59 ;  /* 0x00008f00f6917a23 */ /* 0x000fe4000001083b */
[--C-:B------:R-:W-:Y:S02]  /*d900*/  FFMA.FTZ R147, R244, c[0x0][0x23c], -R49.reuse ;  /* 0x00008f00f4937a23 */ /* 0x100fe40000010831 */
[----:B------:R-:W1:Y:S01]  /*d910*/  MUFU.EX2 R41, R41 ;  /* 0x0000002900297308 */ /* 0x000e620000000800 */
        /* <DEDUP_REMOVED lines=105> */
[----:B------:R-:W-:Y:S01]  /*dfb0*/  FMUL.FTZ R69, R69, R41 ;  /* 0x0000002945457220 */ /* 0x000fe20000410000 */
[----:B------:R-:W2:Y:S01]  /*dfc0*/  LDSM.16.MT88.4 R12, [R137+0xc800] ;  /* 0x00c80000890c783b */ /* 0x000ea20000004200 */
[-C--:B------:R-:W-:Y:S01]  /*dfd0*/  FMUL.FTZ R70, R70, R40.reuse ;  /* 0x0000002846467220 */ /* 0x080fe20000410000 */
[----:B------:R-:W1:Y:S01]  /*dfe0*/  MUFU.EX2 R148, R148 ;  /* 0x0000009400947308 */ /* 0x000e620000000800 */
[----:B------:R-:W-:Y:S02]  /*dff0*/  FMUL.FTZ R71, R71, R40 ;  /* 0x0000002847477220 */ /* 0x000fe40000410000 */
[--C-:B------:R-:W-:Y:S01]  /*e000*/  FFMA.FTZ R155, R228, c[0x0][0x23c], -R49.reuse ;  /* 0x00008f00e49b7a23 */ /* 0x100fe20000010831 */
[----:B---3--:R-:W-:Y:S01]  /*e010*/  HMMA.16816.F32.BF16 R72, R4, R8, R72 ;  /* 0x000000080448723c */ /* 0x008fe20000041848 */
[----:B------:R-:W-:-:S02]  /*e020*/  FFMA.FTZ R198, R198, c[0x0][0x23c], -R49 ;  /* 0x00008f00c6c67a23 */ /* 0x000fc40000010831 */
[--C-:B------:R-:W-:Y:S01]  /*e030*/  FFMA.FTZ R157, R178, c[0x0][0x23c], -R59.reuse ;  /* 0x00008f00b29d7a23 */ /* 0x100fe2000001083b */
[----:B------:R-:W-:Y:S01]  /*e040*/  MUFU.EX2 R143, R143 ;  /* 0x0000008f008f7308 */ /* 0x000fe20000000800 */
[----:B------:R-:W-:Y:S02]  /*e050*/  FFMA.FTZ R176, R176, c[0x0][0x23c], -R59 ;  /* 0x00008f00b0b07a23 */ /* 0x000fe4000001083b */
[--C-:B------:R-:W-:Y:S01]  /*e060*/  FFMA.FTZ R159, R172, c[0x0][0x23c], -R49.reuse ;  /* 0x00008f00ac9f7a23 */ /* 0x100fe20000010831 */
[----:B------:R-:W-:Y:S01]  /*e070*/  HMMA.16816.F32.BF16 R68, R4, R10, R68 ;  /* 0x0000000a0444723c */ /* 0x000fe20000041844 */
[----:B------:R-:W3:Y:S01]  /*e080*/  LDSM.16.MT88.4 R8, [R201+0x10800] ;  /* 0x01080000c908783b */ /* 0x000ee20000004200 */
[--C-:B------:R-:W-:Y:S02]  /*e090*/  FFMA.FTZ R170, R170, c[0x0][0x23c], -R49.reuse ;  /* 0x00008f00aaaa7a23 */ /* 0x100fe40000010831 */
[----:B------:R-:W2:Y:S01]  /*e0a0*/  MUFU.EX2 R162, R162 ;  /* 0x000000a200a27308 */ /* 0x000ea20000000800 */
[----:B------:R-:W-:-:S02]  /*e0b0*/  FFMA.FTZ R161, R168, c[0x0][0x23c], -R49 ;  /* 0x00008f00a8a17a23 */ /* 0x000fc40000010831 */
[----:B-1----:R-:W-:Y:S01]  /*e0c0*/  F2FP.BF16.PACK_AB R4, R60, R51 ;  /* 0x000000333c04723e */ /* 0x002fe200000010ff */
        /* <DEDUP_REMOVED lines=15> */
[----:B------:R-:W1:Y:S01]  /*e1c0*/  LDSM.16.MT88.4 R20, [R137+0x10800] ;  /* 0x010800008914783b */ /* 0x000e620000004200 */
        /* <DEDUP_REMOVED lines=12> */
[C---:B--2---:R-:W-:Y:S02]  /*e290*/  HMMA.16816.F32.BF16 R104, R4.reuse, R12, R104 ;  /* 0x0000000c0468723c */ /* 0x044fe40000041868 */
[----:B------:R-:W2:Y:S06]  /*e2a0*/  MUFU.EX2 R182, R182 ;  /* 0x000000b600b67308 */ /* 0x000eac0000000800 */
        /* <DEDUP_REMOVED lines=11> */
[----:B------:R-:W-:Y:S01]  /*e360*/  LDSM.16.MT88.4 R36, [R137+0x11000] ;  /* 0x011000008924783b */ /* 0x000fe20000004200 */
[----:B------:R-:W-:Y:S06]  /*e370*/  MUFU.EX2 R155, R155 ;  /* 0x0000009b009b7308 */ /* 0x000fec0000000800 */
[C---:B------:R-:W-:Y:S02]  /*e380*/  HMMA.16816.F32.BF16 R128, R4.reuse, R24, R128 ;  /* 0x000000180480723c */ /* 0x040fe40000041880 */
[----:B------:R-:W1:Y:S06]  /*e390*/  MUFU.EX2 R198, R198 ;  /* 0x000000c600c67308 */ /* 0x000e6c0000000800 */
[C---:B------:R-:W-:Y:S01]  /*e3a0*/  HMMA.16816.F32.BF16 R124, R4.reuse, R26, R124 ;  /* 0x0000001a047c723c */ /* 0x040fe2000004187c */
[----:B------:R-:W2:Y:S01]  /*e3b0*/  LDSM.16.MT88.4 R24, [R201+0xd000] ;  /* 0x00d00000c918783b */ /* 0x000ea20000004200 */
[----:B------:R-:W-:Y:S06]  /*e3c0*/  MUFU.EX2 R157, R157 ;  /* 0x0000009d009d7308 */ /* 0x000fec0000000800 */
[C---:B---3--:R-:W-:Y:S02]  /*e3d0*/  HMMA.16816.F32.BF16 R96, R4.reuse, R8, R96 ;  /* 0x000000080460723c */ /* 0x048fe40000041860 */
[----:B------:R-:W-:Y:S06]  /*e3e0*/  MUFU.EX2 R176, R176 ;  /* 0x000000b000b07308 */ /* 0x000fec0000000800 */
[C---:B------:R-:W-:Y:S01]  /*e3f0*/  HMMA.16816.F32.BF16 R92, R4.reuse, R10, R92 ;  /* 0x0000000a045c723c */ /* 0x040fe2000004185c */
[----:B------:R-:W3:Y:S01]  /*e400*/  LDSM.16.MT88.4 R8, [R137+0xd000] ;  /* 0x00d000008908783b */ /* 0x000ee20000004200 */
[----:B------:R-:W-:Y:S06]  /*e410*/  MUFU.EX2 R159, R159 ;  /* 0x0000009f009f7308 */ /* 0x000fec0000000800 */
[C---:B-1----:R-:W-:Y:S02]  /*e420*/  HMMA.16816.F32.BF16 R72, R4.reuse, R20, R72 ;  /* 0x000000140448723c */ /* 0x042fe40000041848 */
[----:B------:R-:W-:Y:S06]  /*e430*/  MUFU.EX2 R170, R170 ;  /* 0x000000aa00aa7308 */ /* 0x000fec0000000800 */
[----:B------:R-:W-:Y:S01]  /*e440*/  HMMA.16816.F32.BF16 R68, R4, R22, R68 ;  /* 0x000000160444723c */ /* 0x000fe20000041844 */
[----:B------:R-:W1:Y:S01]  /*e450*/  LDSM.16.MT88.4 R20, [R201+0x11000] ;  /* 0x01100000c914783b */ /* 0x000e620000004200 */
        /* <DEDUP_REMOVED lines=82> */
[C---:B--2---:R-:W-:Y:S08]  /*e980*/  HMMA.16816.F32.BF16 R104, R4.reuse, R8, R104 ;  /* 0x000000080468723c */ /* 0x044ff00000041868 */
[C---:B------:R-:W-:Y:S01]  /*e990*/  HMMA.16816.F32.BF16 R100, R4.reuse, R10, R100 ;  /* 0x0000000a0464723c */ /* 0x040fe20000041864 */
[----:B------:R-:W2:Y:S07]  /*e9a0*/  LDSM.16.MT88.4 R8, [R139+0xe800] ;  /* 0x00e800008b08783b */ /* 0x000eae0000004200 */
        /* <DEDUP_REMOVED lines=15> */
[----:B-1----:R-:W-:-:S02]  /*eaa0*/  F2FP.BF16.PACK_AB R4, R55, R54 ;  /* 0x000000363704723e */ /* 0x002fc400000010ff */
[----:B------:R-:W-:Y:S02]  /*eab0*/  F2FP.BF16.PACK_AB R5, R170, R159 ;  /* 0x0000009faa05723e */ /* 0x000fe400000010ff */
[----:B------:R-:W-:Y:S02]  /*eac0*/  F2FP.BF16.PACK_AB R6, R176, R157 ;  /* 0x0000009db006723e */ /* 0x000fe400000010ff */
[----:B------:R-:W-:-:S07]  /*ead0*/  F2FP.BF16.PACK_AB R7, R166, R161 ;  /* 0x000000a1a607723e */ /* 0x000fce00000010ff */
[C---:B--2---:R-:W-:Y:S08]  /*eae0*/  HMMA.16816.F32.BF16 R120, R4.reuse, R8, R120 ;  /* 0x000000080478723c */ /* 0x044ff00000041878 */
        /* <DEDUP_REMOVED lines=83> */
[----:B------:R-:W-:Y:S01]  /*f020*/  FADD.FTZ R2, R61, R2 ;  /* 0x000000023d027221 */ /* 0x000fe20000010000 */
[----:B------:R-:W-:Y:S01]  /*f030*/  MOV R132, R33 ;  /* 0x0000002100847202 */ /* 0x000fe20000000f00 */
[----:B------:R-:W-:-:S02]  /*f040*/  FADD.FTZ R66, R66, R63 ;  /* 0x0000003f42427221 */ /* 0x000fc40000010000 */
[----:B------:R-:W-:Y:S02]  /*f050*/  FADD.FTZ R3, R67, R2 ;  /* 0x0000000243037221 */ /* 0x000fe40000010000 */
[----:B------:R-:W-:Y:S01]  /*f060*/  FADD.FTZ R135, R135, R66 ;  /* 0x0000004287877221 */ /* 0x000fe20000010000 */
[C---:B------:R-:W-:Y:S01]  /*f070*/  HMMA.16816.F32.BF16 R100, R4.reuse, R10, R100 ;  /* 0x0000000a0464723c */ /* 0x040fe20000041864 */
[----:B------:R-:W-:Y:S01]  /*f080*/  FADD.FTZ R3, R136, R3 ;  /* 0x0000000388037221 */ /* 0x000fe20000010000 */
[----:B------:R-:W2:Y:S01]  /*f090*/  LDSM.16.MT88.4 R8, [R138+0x13800] ;  /* 0x013800008a08783b */ /* 0x000ea20000004200 */
[----:B------:R-:W-:Y:S02]  /*f0a0*/  FADD.FTZ R146, R146, R135 ;  /* 0x0000008792927221 */ /* 0x000fe40000010000 */
[----:B------:R-:W-:Y:S02]  /*f0b0*/  FADD.FTZ R2, R140, R3 ;  /* 0x000000038c027221 */ /* 0x000fe40000010000 */
[----:B------:R-:W-:Y:S01]  /*f0c0*/  FADD.FTZ R141, R141, R146 ;  /* 0x000000928d8d7221 */ /* 0x000fe20000010000 */
[----:B------:R-:W-:Y:S01]  /*f0d0*/  HMMA.16816.F32.BF16 R124, R4, R18, R124 ;  /* 0x00000012047c723c */ /* 0x000fe2000004187c */
[----:B------:R-:W-:Y:S01]  /*f0e0*/  FADD.FTZ R2, R133, R2 ;  /* 0x0000000285027221 */ /* 0x000fe20000010000 */
[----:B------:R-:W3:Y:S01]  /*f0f0*/  LDSM.16.MT88.4 R16, [R139+0x13800] ;  /* 0x013800008b10783b */ /* 0x000ee20000004200 */
[----:B------:R-:W-:Y:S01]  /*f100*/  FADD.FTZ R148, R148, R141 ;  /* 0x0000008d94947221 */ /* 0x000fe20000010000 */
[----:B------:R-:W-:Y:S01]  /*f110*/  MOV R133, R34 ;  /* 0x0000002200857202 */ /* 0x000fe20000000f00 */
        /* <DEDUP_REMOVED lines=51> */
.L_x_2536:
        /* <DEDUP_REMOVED lines=11> */
.L_x_2548:
        /* <DEDUP_REMOVED lines=64> */
[----:B------:R-:W-:Y:S05]  /*f900*/  SHF.R.S32.HI R4, RZ, 0x1f, R7 ;  /* 0x0000001fff047819 */ /* 0x000fea0000011407 */
[----:B------:R-:W-:Y:S04]  /*f910*/  IMAD R4, R4, c[0x0][0x188], RZ ;  /* 0x0000620004047a24 */ /* 0x000fe800078e02ff */
[----:B------:R-:W-:Y:S04]  /*f920*/  IMAD R4, R7, c[0x0][0x18c], R4 ;  /* 0x0000630007047a24 */ /* 0x000fe800078e0204 */
[----:B------:R-:W-:Y:S02]  /*f930*/  IMAD.IADD R2, R33, 0x1, R4 ;  /* 0x0000000121027824 */ /* 0x000fe400078e0204 */
.L_x_2545:
[----:B------:R-:W-:Y:S02]  /*f940*/  ISETP.GE.AND P4, PT, R220, c[0x0][0x220], PT ;  /* 0x00008800dc007a0c */ /* 0x000fe40003f86270 */
[----:B------:R-:W-:Y:S02]  /*f950*/  LEA R236, P2, R32, R180, 0x1 ;  /* 0x000000b420ec7211 */ /* 0x000fe400078408ff */
        /* <DEDUP_REMOVED lines=66> */
[--C-:B------:R-:W-:Y:S02]  /*fd80*/  @!P4 LEA.HI.X R59, R35, R181, R32.reuse, 0x1, P6 ;  /* 0x000000b5233bc211 */ /* 0x100fe400030f0c20 */
[----:B------:R-:W-:Y:S02]  /*fd90*/  IADD3 R33, P1, R223, R35, RZ ;  /* 0x00000023df217210 */ /* 0x000fe40007f3e0ff */
[-C--:B------:R-:W-:Y:S02]  /*fda0*/  @!P3 LEA.HI.X R35, R35, R181.reuse, R32, 0x1, P2 ;  /* 0x000000b52323b211 */ /* 0x080fe400010f0c20 */
[----:B------:R-:W-:Y:S01]  /*fdb0*/  @P4 STS.128 [R217+0xd800], RZ ;  /* 0x00d800ffd9004388 */ /* 0x000fe20000000c00 */
[C---:B------:R-:W-:Y:S02]  /*fdc0*/  @!P4 LEA R56, P5, R33.reuse, R180, 0x1 ;  /* 0x000000b42138c211 */ /* 0x040fe400078a08ff */
[----:B------:R-:W-:Y:S02]  /*fdd0*/  IADD3.X R2, R222, R32, RZ, P1, !PT ;  /* 0x00000020de027210 */ /* 0x000fe40000ffe4ff */
[C---:B------:R-:W-:Y:S02]  /*fde0*/  @!P3 LEA R60, P1, R33.reuse, R180, 0x1 ;  /* 0x000000b4213cb211 */ /* 0x040fe400078208ff */
        /* <DEDUP_REMOVED lines=76> */
[----:B------:R-:W4:Y:S07]  /*102b0*/  LDSM.16.M88.4 R156, [R205+0x2000] ;  /* 0x00200000cd9c783b */ /* 0x000f2e0000000200 */
[C---:B------:R-:W-:Y:S01]  /*102c0*/  HMMA.16816.F32.BF16 R40, R140.reuse, R162, RZ ;  /* 0x000000a28c28723c */ /* 0x040fe200000418ff */
[----:B------:R-:W3:Y:S07]  /*102d0*/  LDSM.16.M88.4 R160, [R205+0x2800] ;  /* 0x00280000cda0783b */ /* 0x000eee0000000200 */
        /* <DEDUP_REMOVED lines=11> */
[----:B------:R-:W-:Y:S07]  /*10390*/  LDSM.16.M88.4 R140, [R200+0x5000] ;  /* 0x00500000c88c783b */ /* 0x000fee0000000200 */
[C---:B------:R-:W-:Y:S01]  /*103a0*/  HMMA.16816.F32.BF16 R4, R148.reuse, R152, R4 ;  /* 0x000000989404723c */ /* 0x040fe20000041804 */
[----:B------:R-:W-:Y:S07]  /*103b0*/  LDSM.16.M88.4 R144, [R200+0x5800] ;  /* 0x00580000c890783b */ /* 0x000fee0000000200 */
[C---:B------:R-:W-:Y:S01]  /*103c0*/  HMMA.16816.F32.BF16 R8, R148.reuse, R154, R8 ;  /* 0x0000009a9408723c */ /* 0x040fe20000041808 */
[----:B------:R-:W-:Y:S07]  /*103d0*/  LDSM.16.M88.4 R152, [R200+0x6000] ;  /* 0x00600000c898783b */ /* 0x000fee0000000200 */
[C---:B------:R-:W-:Y:S01]  /*103e0*/  HMMA.16816.F32.BF16 R12, R148.reuse, R172, R12 ;  /* 0x000000ac940c723c */ /* 0x040fe2000004180c */
[----:B------:R-:W-:Y:S07]  /*103f0*/  LDSM.16.M88.4 R192, [R203+0x2000] ;  /* 0x00200000cbc0783b */ /* 0x000fee0000000200 */
[C---:B------:R-:W-:Y:S01]  /*10400*/  HMMA.16816.F32.BF16 R16, R148.reuse, R174, R16 ;  /* 0x000000ae9410723c */ /* 0x040fe20000041810 */
[----:B------:R-:W-:Y:S07]  /*10410*/  LDSM.16.M88.4 R172, [R200+0x6800] ;  /* 0x00680000c8ac783b */ /* 0x000fee0000000200 */
[C---:B---3--:R-:W-:Y:S01]  /*10420*/  HMMA.16816.F32.BF16 R20, R148.reuse, R176, R20 ;  /* 0x000000b09414723c */ /* 0x048fe20000041814 */
[----:B------:R-:W-:Y:S07]  /*10430*/  LDSM.16.M88.4 R196, [R202+0x4000] ;  /* 0x00400000cac4783b */ /* 0x000fee0000000200 */
[C---:B------:R-:W-:Y:S01]  /*10440*/  HMMA.16816.F32.BF16 R24, R148.reuse, R178, R24 ;  /* 0x000000b29418723c */ /* 0x040fe20000041818 */
[----:B------:R-:W-:Y:S07]  /*10450*/  LDSM.16.M88.4 R176, [R202+0x800] ;  /* 0x00080000cab0783b */ /* 0x000fee0000000200 */
[C---:B------:R-:W-:Y:S08]  /*10460*/  HMMA.16816.F32.BF16 R28, R148.reuse, R132, R28 ;  /* 0x00000084941c723c */ /* 0x040ff0000004181c */
[C---:B------:R-:W-:Y:S01]  /*10470*/  HMMA.16816.F32.BF16 R32, R148.reuse, R134, R32 ;  /* 0x000000869420723c */ /* 0x040fe20000041820 */
[----:B------:R-:W2:Y:S07]  /*10480*/  LDSM.16.M88.4 R132, [R200+0x4800] ;  /* 0x00480000c884783b */ /* 0x000eae0000000200 */
[C---:B----4-:R-:W-:Y:S08]  /*10490*/  HMMA.16816.F32.BF16 R36, R148.reuse, R156, R36 ;  /* 0x0000009c9424723c */ /* 0x050ff00000041824 */
[C---:B------:R-:W-:Y:S01]  /*104a0*/  HMMA.16816.F32.BF16 R40, R148.reuse, R158, R40 ;  /* 0x0000009e9428723c */ /* 0x040fe20000041828 */
[----:B------:R-:W-:Y:S07]  /*104b0*/  LDSM.16.M88.4 R156, [R200+0x7800] ;  /* 0x00780000c89c783b */ /* 0x000fee0000000200 */
[C---:B------:R-:W-:Y:S08]  /*104c0*/  HMMA.16816.F32.BF16 R44, R148.reuse, R160, R44 ;  /* 0x000000a0942c723c */ /* 0x040ff0000004182c */
[C---:B------:R-:W-:Y:S01]  /*104d0*/  HMMA.16816.F32.BF16 R48, R148.reuse, R162, R48 ;  /* 0x000000a29430723c */ /* 0x040fe20000041830 */
[----:B------:R-:W-:Y:S07]  /*104e0*/  LDSM.16.M88.4 R160, [R203] ;  /* 0x00000000cba0783b */ /* 0x000fee0000000200 */
[C---:B-1----:R-:W-:Y:S08]  /*104f0*/  HMMA.16816.F32.BF16 R52, R148.reuse, R164, R52 ;  /* 0x000000a49434723c */ /* 0x042ff00000041834 */
[C---:B------:R-:W-:Y:S01]  /*10500*/  HMMA.16816.F32.BF16 R56, R148.reuse, R166, R56 ;  /* 0x000000a69438723c */ /* 0x040fe20000041838 */
[----:B------:R-:W-:Y:S07]  /*10510*/  LDSM.16.M88.4 R164, [R202] ;  /* 0x00000000caa4783b */ /* 0x000fee0000000200 */
[C---:B------:R-:W-:Y:S08]  /*10520*/  HMMA.16816.F32.BF16 R60, R148.reuse, R180, R60 ;  /* 0x000000b4943c723c */ /* 0x040ff0000004183c */
[----:B------:R-:W-:Y:S01]  /*10530*/  HMMA.16816.F32.BF16 R64, R148, R182, R64 ;  /* 0x000000b69440723c */ /* 0x000fe20000041840 */
[----:B------:R-:W1:Y:S07]  /*10540*/  LDSM.16.M88.4 R148, [R200+0x7000] ;  /* 0x00700000c894783b */ /* 0x000e6e0000000200 */
[C---:B-----5:R-:W-:Y:S01]  /*10550*/  HMMA.16816.F32.BF16 R4, R184.reuse, R168, R4 ;  /* 0x000000a8b804723c */ /* 0x060fe20000041804 */
[----:B------:R-:W-:Y:S07]  /*10560*/  LDSM.16.M88.4 R180, [R207+0xb800] ;  /* 0x00b80000cfb4783b */ /* 0x000fee0000000200 */
[C---:B------:R-:W-:Y:S01]  /*10570*/  HMMA.16816.F32.BF16 R8, R184.reuse, R170, R8 ;  /* 0x000000aab808723c */ /* 0x040fe20000041808 */
[----:B------:R-:W3:Y:S07]  /*10580*/  LDSM.16.M88.4 R168, [R202+0x1000] ;  /* 0x00100000caa8783b */ /* 0x000eee0000000200 */
[C---:B--2---:R-:W-:Y:S08]  /*10590*/  HMMA.16816.F32.BF16 R12, R184.reuse, R132, R12 ;  /* 0x00000084b80c723c */ /* 0x044ff0000004180c */
        /* <DEDUP_REMOVED lines=19> */
[----:B------:R-:W-:Y:S07]  /*106d0*/  LDSM.16.M88.4 R156, [R208+0x2000] ;  /* 0x00200000d09c783b */ /* 0x000fee0000000200 */
        /* <DEDUP_REMOVED lines=21> */
[----:B------:R-:W2:Y:S07]  /*10830*/  LDSM.16.M88.4 R152, [R205+0x4800] ;  /* 0x00480000cd98783b */ /* 0x000eae0000000200 */
[C---:B-1----:R-:W-:Y:S08]  /*10840*/  HMMA.16816.F32.BF16 R60, R160.reuse, R148, R60 ;  /* 0x00000094a03c723c */ /* 0x042ff0000004183c */
[----:B------:R-:W-:Y:S01]  /*10850*/  HMMA.16816.F32.BF16 R64, R160, R150, R64 ;  /* 0x00000096a040723c */ /* 0x000fe20000041840 */
[----:B------:R-:W1:Y:S07]  /*10860*/  LDSM.16.M88.4 R148, [R205+0x5000] ;  /* 0x00500000cd94783b */ /* 0x000e6e0000000200 */
        /* <DEDUP_REMOVED lines=21> */
[----:B------:R-:W4:Y:S07]  /*109c0*/  LDSM.16.M88.4 R144, [R205+0x7000] ;  /* 0x00700000cd90783b */ /* 0x000f2e0000000200 */
[C---:B------:R-:W-:Y:S08]  /*109d0*/  HMMA.16816.F32.BF16 R60, R156.reuse, R180, R60 ;  /* 0x000000b49c3c723c */ /* 0x040ff0000004183c */
[----:B------:R-:W-:Y:S01]  /*109e0*/  HMMA.16816.F32.BF16 R64, R156, R182, R64 ;  /* 0x000000b69c40723c */ /* 0x000fe20000041840 */
[----:B------:R-:W-:Y:S07]  /*109f0*/  LDSM.16.M88.4 R156, [R204+0x2000] ;  /* 0x00200000cc9c783b */ /* 0x000fee0000000200 */
[----:B------:R-:W-:Y:S01]  /*10a00*/  LDSM.16.M88.4 R180, [R200+0xa800] ;  /* 0x00a80000c8b4783b */ /* 0x000fe20000000200 */
[C---:B------:R-:W-:Y:S08]  /*10a10*/  HMMA.16816.F32.BF16 R4, R184.reuse, R188, R4 ;  /* 0x000000bcb804723c */ /* 0x040ff00000041804 */
[C---:B------:R-:W-:Y:S01]  /*10a20*/  HMMA.16816.F32.BF16 R8, R184.reuse, R190, R8 ;  /* 0x000000beb808723c */ /* 0x040fe20000041808 */
[----:B------:R-:W-:Y:S07]  /*10a30*/  LDSM.16.M88.4 R188, [R200+0xb000] ;  /* 0x00b00000c8bc783b */ /* 0x000fee0000000200 */
[C---:B------:R-:W-:Y:S08]  /*10a40*/  HMMA.16816.F32.BF16 R12, R184.reuse, R152, R12 ;  /* 0x00000098b80c723c */ /* 0x040ff0000004180c */
[C---:B------:R-:W-:Y:S01]  /*10a50*/  HMMA.16816.F32.BF16 R16, R184.reuse, R154, R16 ;  /* 0x0000009ab810723c */ /* 0x040fe20000041810 */
[----:B------:R-:W5:Y:S07]  /*10a60*/  LDSM.16.M88.4 R152, [R205+0x7800] ;  /* 0x00780000cd98783b */ /* 0x000f6e0000000200 */
        /* <DEDUP_REMOVED lines=13> */
[C---:B------:R-:W-:Y:S08]  /*10b40*/  HMMA.16816.F32.BF16 R56, R184.reuse, R146, R56 ;  /* 0x00000092b838723c */ /* 0x040ff00000041838 */
[C---:B-----5:R-:W-:Y:S08]  /*10b50*/  HMMA.16816.F32.BF16 R60, R184.reuse, R152, R60 ;  /* 0x00000098b83c723c */ /* 0x060ff0000004183c */
        /* <DEDUP_REMOVED lines=24> */
[C---:B---3--:R-:W-:Y:S02]  /*10ce0*/  HMMA.16816.F32.BF16 R20, R192.reuse, R140, R20 ;  /* 0x0000008cc014723c */ /* 0x048fe40000041814 */
[----:B------:R-:W2:Y:S02]  /*10cf0*/  MUFU.TANH R185, R185 ;  /* 0x000000b900b97308 */ /* 0x000ea40000002400 */
[----:B------:R-:W-:Y:S02]  /*10d00*/  FMUL.FTZ R187, R6, c[0x0][0x2ec] ;  /* 0x0000bb0006bb7a20 */ /* 0x000fe40000410000 */
[----:B------:R-:W-:Y:S02]  /*10d10*/  FMUL.FTZ R189, R7, c[0x0][0x2ec] ;  /* 0x0000bb0007bd7a20 */ /* 0x000fe40000410000 */
[C---:B------:R-:W-:Y:S01]  /*10d20*/  HMMA.16816.F32.BF16 R24, R192.reuse, R142, R24 ;  /* 0x0000008ec018723c */ /* 0x040fe20000041818 */
[----:B------:R-:W3:Y:S03]  /*10d30*/  LDSM.16.M88.4 R140, [R202+0x6000] ;  /* 0x00600000ca8c783b */ /* 0x000ee60000000200 */
[----:B------:R-:W4:Y:S01]  /*10d40*/  MUFU.TANH R183, R183 ;  /* 0x000000b700b77308 */ /* 0x000f220000002400 */
[----:B------:R-:W-:Y:S02]  /*10d50*/  FMUL.FTZ R191, R8, c[0x0][0x2ec] ;  /* 0x0000bb0008bf7a20 */ /* 0x000fe40000410000 */
[----:B------:R-:W-:Y:S02]  /*10d60*/  FMUL.FTZ R197, R9, c[0x0][0x2ec] ;  /* 0x0000bb0009c57a20 */ /* 0x000fe40000410000 */
[----:B------:R-:W-:Y:S03]  /*10d70*/  FMUL.FTZ R180, R18, c[0x0][0x2ec] ;  /* 0x0000bb0012b47a20 */ /* 0x000fe60000410000 */
[----:B------:R-:W-:Y:S02]  /*10d80*/  FMUL.FTZ R199, R10, c[0x0][0x2ec] ;  /* 0x0000bb000ac77a20 */ /* 0x000fe40000410000 */
[----:B------:R5:W2:Y:S01]  /*10d90*/  MUFU.TANH R5, R180 ;  /* 0x000000b400057308 */ /* 0x000aa20000002400 */
[----:B------:R-:W-:Y:S02]  /*10da0*/  FMUL.FTZ R239, R11, c[0x0][0x2ec] ;  /* 0x0000bb000bef7a20 */ /* 0x000fe40000410000 */
[----:B------:R-:W-:Y:S02]  /*10db0*/  FMUL.FTZ R181, R23, c[0x0][0x2ec] ;  /* 0x0000bb0017b57a20 */ /* 0x000fe40000410000 */
[----:B------:R-:W-:Y:S02]  /*10dc0*/  FMUL.FTZ R188, R21, c[0x0][0x2ec] ;  /* 0x0000bb0015bc7a20 */ /* 0x000fe40000410000 */
[----:B------:R-:W-:Y:S02]  /*10dd0*/  FMUL.FTZ R186, R22, c[0x0][0x2ec] ;  /* 0x0000bb0016ba7a20 */ /* 0x000fe40000410000 */
[----:B------:R-:W-:Y:S01]  /*10de0*/  FMUL.FTZ R245, R12, c[0x0][0x2ec] ;  /* 0x0000bb000cf57a20 */ /* 0x000fe20000410000 */
[----:B------:R2:W2:Y:S01]  /*10df0*/  MUFU.TANH R170, R181 ;  /* 0x000000b500aa7308 */ /* 0x0004a20000002400 */
[C---:B-1----:R-:W-:Y:S03]  /*10e00*/  HMMA.16816.F32.BF16 R28, R192.reuse, R132, R28 ;  /* 0x00000084c01c723c */ /* 0x042fe6000004181c */
[----:B------:R-:W-:Y:S02]  /*10e10*/  FMUL.FTZ R241, R13, c[0x0][0x2ec] ;  /* 0x0000bb000df17a20 */ /* 0x000fe40000410000 */
[----:B------:R-:W-:Y:S02]  /*10e20*/  FMUL.FTZ R249, R14, c[0x0][0x2ec] ;  /* 0x0000bb000ef97a20 */ /* 0x000fe40000410000 */
[----:B------:R-:W-:Y:S01]  /*10e30*/  FMUL.FTZ R133, R26, c[0x0][0x2ec] ;  /* 0x0000bb001a857a20 */ /* 0x000fe20000410000 */
[C---:B------:R-:W-:Y:S01]  /*10e40*/  HMMA.16816.F32.BF16 R32, R192.reuse, R134, R32 ;  /* 0x00000086c020723c */ /* 0x040fe20000041820 */
[----:B------:R-:W1:Y:S03]  /*10e50*/  MUFU.TANH R159, R188 ;  /* 0x000000bc009f7308 */ /* 0x000e660000002400 */
[----:B------:R-:W-:Y:S02]  /*10e60*/  FMUL.FTZ R132, R27, c[0x0][0x2ec] ;  /* 0x0000bb001b847a20 */ /* 0x000fe40000410000 */
[----:B-----5:R-:W-:Y:S02]  /*10e70*/  FMUL.FTZ R180, R24, c[0x0][0x2ec] ;  /* 0x0000bb0018b47a20 */ /* 0x020fe40000410000 */
[C---:B---3--:R-:W-:Y:S03]  /*10e80*/  HMMA.16816.F32.BF16 R36, R192.reuse, R140, R36 ;  /* 0x0000008cc024723c */ /* 0x048fe60000041824 */
[----:B------:R3:W1:Y:S01]  /*10e90*/  MUFU.TANH R161, R180 ;  /* 0x000000b400a17308 */ /* 0x0006620000002400 */
[----:B------:R-:W-:Y:S02]  /*10ea0*/  FMUL.FTZ R247, R15, c[0x0][0x2ec] ;  /* 0x0000bb000ff77a20 */ /* 0x000fe40000410000 */
[----:B------:R-:W-:Y:S02]  /*10eb0*/  FMUL.FTZ R243, R16, c[0x0][0x2ec] ;  /* 0x0000bb0010f37a20 */ /* 0x000fe40000410000 */
[C---:B------:R-:W-:Y:S04]  /*10ec0*/  HMMA.16816.F32.BF16 R40, R192.reuse, R142, R40 ;  /* 0x0000008ec028723c */ /* 0x040fe80000041828 */
[----:B--2---:R-:W-:Y:S01]  /*10ed0*/  FMUL.FTZ R181, R31, c[0x0][0x2ec] ;  /* 0x0000bb001fb57a20 */ /* 0x004fe20000410000 */
[----:B------:R-:W2:Y:S01]  /*10ee0*/  MUFU.TANH R157, R133 ;  /* 0x00000085009d7308 */ /* 0x000ea20000002400 */
[----:B------:R-:W-:Y:S02]  /*10ef0*/  FMUL.FTZ R251, R17, c[0x0][0x2ec] ;  /* 0x0000bb0011fb7a20 */ /* 0x000fe40000410000 */
[----:B------:R-:W-:Y:S04]  /*10f00*/  FMUL.FTZ R33, R33, c[0x0][0x2ec] ;  /* 0x0000bb0021217a20 */ /* 0x000fe80000410000 */
[----:B------:R-:W-:Y:S02]  /*10f10*/  FMUL.FTZ R34, R34, c[0x0][0x2ec] ;  /* 0x0000bb0022227a20 */ /* 0x000fe40000410000 */
[----:B------:R-:W-:Y:S01]  /*10f20*/  FMUL.FTZ R35, R35, c[0x0][0x2ec] ;  /* 0x0000bb0023237a20 */ /* 0x000fe20000410000 */
[----:B------:R5:W1:Y:S01]  /*10f30*/  MUFU.TANH R176, R132 ;  /* 0x0000008400b07308 */ /* 0x000a620000002400 */
[----:B------:R-:W-:Y:S02]  /*10f40*/  FMUL.FTZ R37, R37, c[0x0][0x2ec] ;  /* 0x0000bb0025257a20 */ /* 0x000fe40000410000 */
[----:B------:R-:W-:Y:S02]  /*10f50*/  FMUL.FTZ R38, R38, c[0x0][0x2ec] ;  /* 0x0000bb0026267a20 */ /* 0x000fe40000410000 */
[----:B------:R-:W-:Y:S02]  /*10f60*/  FMUL.FTZ R39, R39, c[0x0][0x2ec] ;  /* 0x0000bb0027277a20 */ /* 0x000fe40000410000 */
[----:B---3--:R-:W-:Y:S02]  /*10f70*/  FMUL.FTZ R180, R32, c[0x0][0x2ec] ;  /* 0x0000bb0020b47a20 */ /* 0x008fe40000410000 */
[----:B------:R-:W-:Y:S01]  /*10f80*/  FMUL.FTZ R32, R36, c[0x0][0x2ec] ;  /* 0x0000bb0024207a20 */ /* 0x000fe20000410000 */
[----:B------:R-:W3:Y:S01]  /*10f90*/  MUFU.TANH R238, R33 ;  /* 0x0000002100ee7308 */ /* 0x000ee20000002400 */
[----:B------:R-:W-:Y:S02]  /*10fa0*/  FMUL.FTZ R2, R19, c[0x0][0x2ec] ;  /* 0x0000bb0013027a20 */ /* 0x000fe40000410000 */
[----:B------:R-:W-:Y:S02]  /*10fb0*/  FMUL.FTZ R182, R20, c[0x0][0x2ec] ;  /* 0x0000bb0014b67a20 */ /* 0x000fe40000410000 */
[----:B------:R-:W-:Y:S02]  /*10fc0*/  FMUL.FTZ R184, R25, c[0x0][0x2ec] ;  /* 0x0000bb0019b87a20 */ /* 0x000fe40000410000 */
[----:B------:R-:W-:Y:S02]  /*10fd0*/  FMUL.FTZ R196, R28, c[0x0][0x2ec] ;  /* 0x0000bb001cc47a20 */ /* 0x000fe40000410000 */
[----:B------:R-:W-:Y:S01]  /*10fe0*/  FMUL.FTZ R188, R30, c[0x0][0x2ec] ;  /* 0x0000bb001ebc7a20 */ /* 0x000fe20000410000 */
[----:B------:R-:W1:Y:S01]  /*10ff0*/  MUFU.TANH R165, R34 ;  /* 0x0000002200a57308 */ /* 0x000e620000002400 */
[----:B------:R-:W-:Y:S02]  /*11000*/  FMUL.FTZ R252, R40, c[0x0][0x2ec] ;  /* 0x0000bb0028fc7a20 */ /* 0x000fe40000410000 */
[----:B------:R-:W-:Y:S01]  /*11010*/  FMUL.FTZ R250, R41, c[0x0][0x2ec] ;  /* 0x0000bb0029fa7a20 */ /* 0x000fe20000410000 */
[----:B-----5:R-:W5:Y:S01]  /*11020*/  LDSM.16.M88.4 R132, [R202+0x6800] ;  /* 0x00680000ca84783b */ /* 0x020f620000000200 */
[----:B------:R-:W-:Y:S02]  /*11030*/  FMUL.FTZ R43, R43, c[0x0][0x2ec] ;  /* 0x0000bb002b2b7a20 */ /* 0x000fe40000410000 */
[----:B------:R-:W-:Y:S03]  /*11040*/  FMUL.FTZ R42, R42, c[0x0][0x2ec] ;  /* 0x0000bb002a2a7a20 */ /* 0x000fe60000410000 */
[----:B------:R-:W1:Y:S10]  /*11050*/  MUFU.TANH R190, R35 ;  /* 0x0000002300be7308 */ /* 0x000e740000002400 */
[----:B------:R1:W1:Y:S10]  /*11060*/  MUFU.TANH R177, R32 ;  /* 0x0000002000b17308 */ /* 0x0002740000002400 */
[----:B------:R-:W2:Y:S10]  /*11070*/  MUFU.TANH R175, R37 ;  /* 0x0000002500af7308 */ /* 0x000eb40000002400 */
[----:B------:R-:W2:Y:S01]  /*11080*/  MUFU.TANH R246, R38 ;  /* 0x0000002600f67308 */ /* 0x000ea20000002400 */
[----:B-1----:R-:W1:Y:S01]  /*11090*/  LDSM.16.M88.4 R32, [R202+0x7000] ;  /* 0x00700000ca20783b */ /* 0x002e620000000200 */
[C---:B-----5:R-:W-:Y:S08]  /*110a0*/  HMMA.16816.F32.BF16 R44, R192.reuse, R132, R44 ;  /* 0x00000084c02c723c */ /* 0x060ff0000004182c */
[----:B------:R5:W1:Y:S01]  /*110b0*/  MUFU.TANH R171, R39 ;  /* 0x0000002700ab7308 */ /* 0x000a620000002400 */
[C---:B------:R-:W-:Y:S09]  /*110c0*/  HMMA.16816.F32.BF16 R48, R192.reuse, R134, R48 ;  /* 0x00000086c030723c */ /* 0x040ff20000041830 */
[----:B------:R1:W1:Y:S06]  /*110d0*/  MUFU.TANH R155, R186 ;  /* 0x000000ba009b7308 */ /* 0x00026c0000002400 */
[----:B------:R-:W-:Y:S04]  /*110e0*/  FMUL.FTZ R198, R44, c[0x0][0x2ec] ;  /* 0x0000bb002cc67a20 */ /* 0x000fe80000410000 */
[----:B------:R2:W2:Y:S01]  /*110f0*/  MUFU.TANH R163, R181 ;  /* 0x000000b500a37308 */ /* 0x0004a20000002400 */
[----:B------:R-:W-:Y:S02]  /*11100*/  FMUL.FTZ R41, R45, c[0x0][0x2ec] ;  /* 0x0000bb002d297a20 */ /* 0x000fe40000410000 */
[----:B------:R-:W-:Y:S01]  /*11110*/  FMUL.FTZ R46, R46, c[0x0][0x2ec] ;  /* 0x0000bb002e2e7a20 */ /* 0x000fe20000410000 */
[----:B-----5:R-:W5:Y:S01]  /*11120*/  LDSM.16.M88.4 R36, [R202+0x7800] ;  /* 0x00780000ca24783b */ /* 0x020f620000000200 */
[----:B------:R-:W-:Y:S04]  /*11130*/  DEPBAR.LE SB0, 0x0 ;  /* 0x000080000000791a */ /* 0x000fe80000000000 */
[----:B------:R-:W-:Y:S01]  /*11140*/  FMUL.FTZ R47, R47, c[0x0][0x2ec] ;  /* 0x0000bb002f2f7a20 */ /* 0x000fe20000410000 */
[----:B------:R3:W3:Y:S01]  /*11150*/  MUFU.TANH R169, R180 ;  /* 0x000000b400a97308 */ /* 0x0006e20000002400 */
[----:B------:R-:W-:Y:S01]  /*11160*/  BAR.SYNC.DEFER_BLOCKING 0x0 ;  /* 0x0000000000007b1d */ /* 0x000fe20000010000 */
[----:B------:R-:W-:Y:S01]  /*11170*/  FMUL.FTZ R40, R48, c[0x0][0x2ec] ;  /* 0x0000bb0030287a20 */ /* 0x000fe20000410000 */
[C---:B-1----:R-:W-:Y:S05]  /*11180*/  HMMA.16816.F32.BF16 R52, R192.reuse, R32, R52 ;  /* 0x00000020c034723c */ /* 0x042fea0000041834 */
[----:B------:R-:W-:Y:S02]  /*11190*/  FMUL.FTZ R186, R29, c[0x0][0x2ec] ;  /* 0x0000bb001dba7a20 */ /* 0x000fe40000410000 */
[----:B------:R-:W1:Y:S01]  /*111a0*/  MUFU.TANH R187, R187 ;  /* 0x000000bb00bb7308 */ /* 0x000e620000002400 */
[----:B------:R-:W-:Y:S01]  /*111b0*/  FMUL.FTZ R33, R51, c[0x0][0x2ec] ;  /* 0x0000bb0033217a20 */ /* 0x000fe20000410000 */
[C---:B------:R-:W-:Y:S03]  /*111c0*/  HMMA.16816.F32.BF16 R56, R192.reuse, R34, R56 ;  /* 0x00000022c038723c */ /* 0x040fe60000041838 */
[----:B------:R-:W-:Y:S01]  /*111d0*/  FMUL.FTZ R49, R49, c[0x0][0x2ec] ;  /* 0x0000bb0031317a20 */ /* 0x000fe20000410000 */
[----:B--2---:R-:W-:Y:S01]  /*111e0*/  MOV R181, R237 ;  /* 0x000000ed00b57202 */ /* 0x004fe20000000f00 */
[----:B------:R-:W-:Y:S03]  /*111f0*/  FMUL.FTZ R50, R50, c[0x0][0x2ec] ;  /* 0x0000bb0032327a20 */ /* 0x000fe60000410000 */
[----:B------:R-:W2:Y:S01]  /*11200*/  MUFU.TANH R189, R189 ;  /* 0x000000bd00bd7308 */ /* 0x000ea20000002400 */
[----:B---3--:R-:W-:Y:S06]  /*11210*/  MOV R180, R236 ;  /* 0x000000ec00b47202 */ /* 0x008fec0000000f00 */
[----:B------:R-:W-:Y:S03]  /*11220*/  FMUL.FTZ R32, R52, c[0x0][0x2ec] ;  /* 0x0000bb0034207a20 */ /* 0x000fe60000410000 */
[----:B------:R-:W3:Y:S01]  /*11230*/  MUFU.TANH R191, R191 ;  /* 0x000000bf00bf7308 */ /* 0x000ee20000002400 */
[----:B------:R-:W-:Y:S02]  /*11240*/  FMUL.FTZ R53, R53, c[0x0][0x2ec] ;  /* 0x0000bb0035357a20 */ /* 0x000fe40000410000 */
[----:B------:R-:W-:Y:S01]  /*11250*/  FMUL.FTZ R54, R54, c[0x0][0x2ec] ;  /* 0x0000bb0036367a20 */ /* 0x000fe20000410000 */
[C---:B-----5:R-:W-:Y:S03]  /*11260*/  HMMA.16816.F32.BF16 R60, R192.reuse, R36, R60 ;  /* 0x00000024c03c723c */ /* 0x060fe6000004183c */
[----:B------:R-:W-:Y:S02]  /*11270*/  FMUL.FTZ R34, R56, c[0x0][0x2ec] ;  /* 0x0000bb0038227a20 */ /* 0x000fe40000410000 */
[----:B------:R-:W-:Y:S01]  /*11280*/  FMUL.FTZ R55, R55, c[0x0][0x2ec] ;  /* 0x0000bb0037377a20 */ /* 0x000fe20000410000 */
[----:B------:R5:W1:Y:S01]  /*11290*/  MUFU.TANH R166, R32 ;  /* 0x0000002000a67308 */ /* 0x000a620000002400 */
[----:B------:R-:W-:Y:S01]  /*112a0*/  FMUL.FTZ R57, R57, c[0x0][0x2ec] ;  /* 0x0000bb0039397a20 */ /* 0x000fe20000410000 */
[----:B------:R-:W-:Y:S04]  /*112b0*/  HMMA.16816.F32.BF16 R64, R192, R38, R64 ;  /* 0x00000026c040723c */ /* 0x000fe80000041840 */
[----:B------:R-:W-:Y:S02]  /*112c0*/  FMUL.FTZ R58, R58, c[0x0][0x2ec] ;  /* 0x0000bb003a3a7a20 */ /* 0x000fe40000410000 */
[----:B------:R-:W-:Y:S02]  /*112d0*/  FMUL.FTZ R59, R59, c[0x0][0x2ec] ;  /* 0x0000bb003b3b7a20 */ /* 0x000fe40000410000 */
[----:B------:R1:W1:Y:S08]  /*112e0*/  MUFU.TANH R162, R34 ;  /* 0x0000002200a27308 */ /* 0x0002700000002400 */
[----:B------:R-:W-:Y:S02]  /*112f0*/  FMUL.FTZ R61, R61, c[0x0][0x2ec] ;  /* 0x0000bb003d3d7a20 */ /* 0x000fe40000410000 */
[----:B------:R-:W2:Y:S01]  /*11300*/  MUFU.TANH R197, R197 ;  /* 0x000000c500c57308 */ /* 0x000ea20000002400 */
[----:B------:R-:W-:Y:S02]  /*11310*/  FMUL.FTZ R62, R62, c[0x0][0x2ec] ;  /* 0x0000bb003e3e7a20 */ /* 0x000fe40000410000 */
[----:B------:R-:W-:Y:S02]  /*11320*/  FMUL.FTZ R63, R63, c[0x0][0x2ec] ;  /* 0x0000bb003f3f7a20 */ /* 0x000fe40000410000 */
[----:B-----5:R-:W-:Y:S02]  /*11330*/  FMUL.FTZ R32, R60, c[0x0][0x2ec] ;  /* 0x0000bb003c207a20 */ /* 0x020fe40000410000 */
[----:B------:R-:W-:Y:S02]  /*11340*/  FMUL.FTZ R65, R65, c[0x0][0x2ec] ;  /* 0x0000bb0041417a20 */ /* 0x000fe40000410000 */
[----:B------:R-:W-:Y:S01]  /*11350*/  FMUL.FTZ R66, R66, c[0x0][0x2ec] ;  /* 0x0000bb0042427a20 */ /* 0x000fe20000410000 */
[----:B------:R-:W2:Y:S01]  /*11360*/  MUFU.TANH R199, R199 ;  /* 0x000000c700c77308 */ /* 0x000ea20000002400 */
[----:B------:R-:W-:Y:S02]  /*11370*/  FMUL.FTZ R67, R67, c[0x0][0x2ec] ;  /* 0x0000bb0043437a20 */ /* 0x000fe40000410000 */
[----:B-1----:R-:W-:Y:S07]  /*11380*/  FMUL.FTZ R34, R64, c[0x0][0x2ec] ;  /* 0x0000bb0040227a20 */ /* 0x002fee0000410000 */
[----:B------:R-:W1:Y:S10]  /*11390*/  MUFU.TANH R239, R239 ;  /* 0x000000ef00ef7308 */ /* 0x000e740000002400 */
        /* <DEDUP_REMOVED lines=10> */
[----:B------:R1:W1:Y:S10]  /*11440*/  MUFU.TANH R167, R186 ;  /* 0x000000ba00a77308 */ /* 0x0002740000002400 */
[----:B------:R-:W1:Y:S10]  /*11450*/  MUFU.TANH R188, R188 ;  /* 0x000000bc00bc7308 */ /* 0x000e740000002400 */
[----:B------:R-:W1:Y:S10]  /*11460*/  MUFU.TANH R252, R252 ;  /* 0x000000fc00fc7308 */ /* 0x000e740000002400 */
[----:B------:R-:W1:Y:S10]  /*11470*/  MUFU.TANH R250, R250 ;  /* 0x000000fa00fa7308 */ /* 0x000e740000002400 */
[----:B------:R1:W1:Y:S10]  /*11480*/  MUFU.TANH R173, R42 ;  /* 0x0000002a00ad7308 */ /* 0x0002740000002400 */
[----:B------:R1:W1:Y:S10]  /*11490*/  MUFU.TANH R248, R43 ;  /* 0x0000002b00f87308 */ /* 0x0002740000002400 */
[----:B------:R-:W1:Y:S10]  /*114a0*/  MUFU.TANH R198, R198 ;  /* 0x000000c600c67308 */ /* 0x000e740000002400 */
[----:B------:R-:W1:Y:S10]  /*114b0*/  MUFU.TANH R41, R41 ;  /* 0x0000002900297308 */ /* 0x000e740000002400 */
        /* <DEDUP_REMOVED lines=21> */
[----:B--234-:R-:W-:Y:S01]  /*11610*/  ULDC.64 UR8, c[0x0][0x198] ;  /* 0x0000660000087ab9 */ /* 0x01cfe20000000a00 */
        /* <DEDUP_REMOVED lines=9> */
[----:B------:R-:W-:Y:S04]  /*116b0*/  IADD3 R13, R13, -0x80, RZ ;  /* 0xffffff800d0d7810 */ /* 0x000fe80007ffe0ff */
[----:B------:R-:W-:Y:S02]  /*116c0*/  IABS R8, R13 ;  /* 0x0000000d00087213 */ /* 0x000fe40000000000 */
[----:B------:R-:W-:Y:S01]  /*116d0*/  LOP3.LUT R13, R13, c[0x0][0x2d0], RZ, 0x3c, !PT ;  /* 0x0000b4000d0d7a12 */ /* 0x000fe200078e3cff */
[----:B--2---:R-:W2:Y:S02]  /*116e0*/  MUFU.RCP R6, R9 ;  /* 0x0000000900067308 */ /* 0x004ea40000001000 */
[----:B--2---:R-:W-:Y:S02]  /*116f0*/  IADD3 R14, R6, 0xffffffe, RZ ;  /* 0x0ffffffe060e7810 */ /* 0x004fe40007ffe0ff */
[----:B------:R-:W-:Y:S06]  /*11700*/  IABS R6, R11 ;  /* 0x0000000b00067213 */ /* 0x000fec0000000000 */
[----:B------:R-:W2:Y:S01]  /*11710*/  F2I.FTZ.U32.TRUNC.NTZ R15, R14 ;  /* 0x0000000e000f7305 */ /* 0x000ea2000021f000 */
[----:B------:R-:W-:Y:S01]  /*11720*/  LOP3.LUT R11, R11, c[0x0][0x2d0], RZ, 0x3c, !PT ;  /* 0x0000b4000b0b7a12 */ /* 0x000fe200078e3cff */
        /* <DEDUP_REMOVED lines=44> */
[----:B------:R-:W-:Y:S03]  /*119f0*/  SHF.R.S32.HI R6, RZ, 0x1f, R8 ;  /* 0x0000001fff067819 */ /* 0x000fe60000011408 */
[----:B------:R-:W-:Y:S02]  /*11a00*/  IMAD.MOV.U32 R9, RZ, RZ, R10 ;  /* 0x000000ffff097224 */ /* 0x000fe400078e000a */
[----:B------:R-:W-:Y:S04]  /*11a10*/  IMAD R7, R6, c[0x0][0x180], RZ ;  /* 0x0000600006077a24 */ /* 0x000fe800078e02ff */
[----:B------:R-:W-:Y:S04]  /*11a20*/  IMAD R7, R8, c[0x0][0x184], R7 ;  /* 0x0000610008077a24 */ /* 0x000fe800078e0207 */
[----:B------:R-:W-:Y:S02]  /*11a30*/  IMAD.IADD R4, R11, 0x1, R7 ;  /* 0x000000010b047824 */ /* 0x000fe400078e0207 */
.L_x_2547:
        /* <DEDUP_REMOVED lines=86> */
[-C--:B-1----:R-:W-:Y:S01]  /*11fa0*/  @!P4 LEA R34, P5, R7, R232.reuse, 0x1 ;  /* 0x000000e80722c211 */ /* 0x082fe200078a08ff */
        /* <DEDUP_REMOVED lines=42> */
.L_x_2546:
[----:B--234-:R-:W-:Y:S01]  /*12250*/  IADD3 R140, R216, -0x1, RZ ;  /* 0xffffffffd88c7810 */ /* 0x01cfe20007ffe0ff */
[----:B------:R-:W-:Y:S01]  /*12260*/  LDSM.16.MT88.4 R36, [R137+0xc000] ;  /* 0x00c000008924783b */ /* 0x000fe20000004200 */
[----:B------:R-:W-:Y:S02]  /*12270*/  UMOV UR8, UR11 ;  /* 0x0000000b00087c82 */ /* 0x000fe40008000000 */
[----:B------:R-:W-:Y:S01]  /*12280*/  LEA R4, R140, R215, 0x7 ;  /* 0x000000d78c047211 */ /* 0x000fe200078e38ff */
[----:B------:R-:W-:Y:S03]  /*12290*/  UMOV UR9, UR10 ;  /* 0x0000000a00097c82 */ /* 0x000fe60008000000 */
[C---:B------:R-:W-:Y:S01]  /*122a0*/  IADD3 R16, R4.reuse, 0x1, RZ ;  /* 0x0000000104107810 */ /* 0x040fe20007ffe0ff */
[----:B------:R-:W-:Y:S01]  /*122b0*/  I2F R18, R4 ;  /* 0x0000000400127306 */ /* 0x000fe20000201400 */
[C---:B------:R-:W-:Y:S01]  /*122c0*/  IADD3 R13, R4.reuse, 0x9, RZ ;  /* 0x00000009040d7810 */ /* 0x040fe20007ffe0ff */
[----:B-1----:R-:W-:Y:S01]  /*122d0*/  LDSM.16.MT88.4 R44, [R201+0x10000] ;  /* 0x01000000c92c783b */ /* 0x002fe20000004200 */
[C---:B------:R-:W-:Y:S02]  /*122e0*/  IADD3 R29, R4.reuse, 0x19, RZ ;  /* 0x00000019041d7810 */ /* 0x040fe40007ffe0ff */
[C---:B------:R-:W-:Y:S02]  /*122f0*/  IADD3 R14, R4.reuse, 0x8, RZ ;  /* 0x00000008040e7810 */ /* 0x040fe40007ffe0ff */
[C---:B------:R-:W-:Y:S02]  /*12300*/  IADD3 R27, R4.reuse, 0x20, RZ ;  /* 0x00000020041b7810 */ /* 0x040fe40007ffe0ff */
[C---:B------:R-:W-:Y:S01]  /*12310*/  IADD3 R66, R4.reuse, 0x10, RZ ;  /* 0x0000001004427810 */ /* 0x040fe20007ffe0ff */
[----:B------:R-:W-:Y:S01]  /*12320*/  I2F R16, R16 ;  /* 0x0000001000107306 */ /* 0x000fe20000201400 */
[C---:B------:R-:W-:Y:S01]  /*12330*/  IADD3 R23, R4.reuse, 0x30, RZ ;  /* 0x0000003004177810 */ /* 0x040fe20007ffe0ff */
[----:B------:R-:W-:Y:S01]  /*12340*/  LDSM.16.MT88.4 R52, [R139+0x10000] ;  /* 0x010000008b34783b */ /* 0x000fe20000004200 */
        /* <DEDUP_REMOVED lines=43> */
[C---:B------:R-:W-:Y:S02]  /*12600*/  FFMA.FTZ R48, R0.reuse, R29, R2 ;  /* 0x0000001d00307223 */ /* 0x040fe40000010002 */
[C---:B------:R-:W-:Y:S01]  /*12610*/  FFMA.FTZ R183, R0.reuse, R18, R183 ;  /* 0x0000001200b77223 */ /* 0x040fe200000100b7 */
[----:B------:R-:W-:Y:S01]  /*12620*/  FMNMX.FTZ R2, R187, R3, !PT ;  /* 0x00000003bb027209 */ /* 0x000fe20007810000 */
[CC--:B------:R-:W-:Y:S02]  /*12630*/  FFMA.FTZ R199, R0.reuse, R14.reuse, R199 ;  /* 0x0000000e00c77223 */ /* 0x0c0fe400000100c7 */
[C---:B------:R-:W-:Y:S01]  /*12640*/  FFMA.FTZ R191, R0.reuse, R14, R191 ;  /* 0x0000000e00bf7223 */ /* 0x040fe200000100bf */
[----:B------:R-:W-:Y:S01]  /*12650*/  FMNMX.FTZ R2, R189, R2, !PT ;  /* 0x00000002bd027209 */ /* 0x000fe20007810000 */
[-C--:B------:R-:W-:Y:S01]  /*12660*/  FFMA.FTZ R182, R0, R27.reuse, R182 ;  /* 0x0000001b00b67223 */ /* 0x080fe200000100b6 */
[----:B------:R-:W-:Y:S01]  /*12670*/  IADD3 R14, R4, 0x59, RZ ;  /* 0x00000059040e7810 */ /* 0x000fe20007ffe0ff */
[C---:B------:R-:W-:Y:S01]  /*12680*/  FFMA.FTZ R155, R0.reuse, R27, R155 ;  /* 0x0000001b009b7223 */ /* 0x040fe2000001009b */
[----:B------:R-:W-:Y:S01]  /*12690*/  FMNMX.FTZ R2, R199, R2, !PT ;  /* 0x00000002c7027209 */ /* 0x000fe20007810000 */
[C---:B------:R-:W-:Y:S02]  /*126a0*/  FFMA.FTZ R40, R0.reuse, R66, R249 ;  /* 0x0000004200287223 */ /* 0x040fe400000100f9 */
[CC--:B------:R-:W-:Y:S01]  /*126b0*/  FFMA.FTZ R188, R0.reuse, R23.reuse, R188 ;  /* 0x0000001700bc7223 */ /* 0x0c0fe200000100bc */
[----:B------:R-:W-:Y:S01]  /*126c0*/  FMNMX.FTZ R27, R239, R2, !PT ;  /* 0x00000002ef1b7209 */ /* 0x000fe20007810000 */
[----:B------:R-:W-:Y:S01]  /*126d0*/  FFMA.FTZ R196, R0, R23, R196 ;  /* 0x0000001700c47223 */ /* 0x000fe200000100c4 */
[----:B------:R-:W-:Y:S01]  /*126e0*/  IADD3 R2, R4, 0x61, RZ ;  /* 0x0000006104027810 */ /* 0x000fe20007ffe0ff */
[C---:B------:R-:W-:Y:S02]  /*126f0*/  FFMA.FTZ R49, R0.reuse, R58, R247 ;  /* 0x0000003a00317223 */ /* 0x040fe400000100f7 */
[C---:B------:R-:W-:Y:S01]  /*12700*/  FFMA.FTZ R157, R0.reuse, R12, R157 ;  /* 0x0000000c009d7223 */ /* 0x040fe2000001009d */
[----:B-1----:R-:W-:Y:S01]  /*12710*/  FMNMX.FTZ R16, R183, R136, !PT ;  /* 0x00000088b7107209 */ /* 0x002fe20007810000 */
[----:B------:R1:W3:Y:S01]  /*12720*/  I2F R23, R2 ;  /* 0x0000000200177306 */ /* 0x0002e20000201400 */
[----:B------:R-:W-:Y:S01]  /*12730*/  FFMA.FTZ R161, R0, R12, R161 ;  /* 0x0000000c00a17223 */ /* 0x000fe200000100a1 */
[----:B------:R-:W-:Y:S01]  /*12740*/  FMNMX.FTZ R12, R40, R27, !PT ;  /* 0x0000001b280c7209 */ /* 0x000fe20007810000 */
[C---:B------:R-:W-:Y:S01]  /*12750*/  FFMA.FTZ R66, R0.reuse, R66, R245 ;  /* 0x0000004200427223 */ /* 0x040fe200000100f5 */
[----:B------:R-:W-:Y:S01]  /*12760*/  FMNMX.FTZ R16, R185, R16, !PT ;  /* 0x00000010b9107209 */ /* 0x000fe20007810000 */
[C---:B------:R-:W-:Y:S02]  /*12770*/  FFMA.FTZ R50, R0.reuse, R56, R5 ;  /* 0x0000003800327223 */ /* 0x040fe40000010005 */
[CC--:B------:R-:W-:Y:S01]  /*12780*/  FFMA.FTZ R176, R0.reuse, R25.reuse, R176 ;  /* 0x0000001900b07223 */ /* 0x0c0fe200000100b0 */
[----:B------:R-:W-:Y:S01]  /*12790*/  FMNMX.FTZ R16, R191, R16, !PT ;  /* 0x00000010bf107209 */ /* 0x000fe20007810000 */
[C---:B------:R-:W-:Y:S01]  /*127a0*/  FFMA.FTZ R184, R0.reuse, R25, R184 ;  /* 0x0000001900b87223 */ /* 0x040fe200000100b8 */
[----:B------:R-:W-:Y:S01]  /*127b0*/  FMNMX.FTZ R25, R49, R12, !PT ;  /* 0x0000000c31197209 */ /* 0x000fe20007810000 */
[C---:B------:R-:W-:Y:S01]  /*127c0*/  FFMA.FTZ R58, R0.reuse, R58, R241 ;  /* 0x0000003a003a7223 */ /* 0x040fe200000100f1 */
[----:B------:R-:W-:Y:S01]  /*127d0*/  FMNMX.FTZ R27, R197, R16, !PT ;  /* 0x00000010c51b7209 */ /* 0x000fe20007810000 */
[----:B------:R-:W-:Y:S01]  /*127e0*/  FFMA.FTZ R56, R0, R56, R243 ;  /* 0x0000003800387223 */ /* 0x000fe200000100f3 */
[----:B------:R-:W-:Y:S01]  /*127f0*/  FMNMX.FTZ R25, R50, R25, !PT ;  /* 0x0000001932197209 */ /* 0x000fe20007810000 */
[-C--:B------:R-:W-:Y:S01]  /*12800*/  FFMA.FTZ R163, R0, R10.reuse, R163 ;  /* 0x0000000a00a37223 */ /* 0x080fe200000100a3 */
[----:B------:R-:W-:Y:S01]  /*12810*/  FMNMX.FTZ R27, R66, R27, !PT ;  /* 0x0000001b421b7209 */ /* 0x000fe20007810000 */
[----:B------:R-:W-:Y:S01]  /*12820*/  FFMA.FTZ R167, R0, R10, R167 ;  /* 0x0000000a00a77223 */ /* 0x000fe200000100a7 */
[----:B------:R-:W-:Y:S01]  /*12830*/  IADD3 R10, R4, 0x68, RZ ;  /* 0x00000068040a7810 */ /* 0x000fe20007ffe0ff */
[----:B------:R-:W-:Y:S01]  /*12840*/  FFMA.FTZ R64, R0, R29, R251 ;  /* 0x0000001d00407223 */ /* 0x000fe200000100fb */
[----:B------:R-:W-:Y:S01]  /*12850*/  FMNMX.FTZ R27, R58, R27, !PT ;  /* 0x0000001b3a1b7209 */ /* 0x000fe20007810000 */
[----:B------:R-:W-:Y:S01]  /*12860*/  FFMA.FTZ R170, R0, R21, R170 ;  /* 0x0000001500aa7223 */ /* 0x000fe200000100aa */
[----:B------:R-:W-:Y:S01]  /*12870*/  FMNMX.FTZ R12, R48, R25, !PT ;  /* 0x00000019300c7209 */ /* 0x000fe20007810000 */
[----:B------:R-:W-:Y:S01]  /*12880*/  FFMA.FTZ R159, R0, R21, R159 ;  /* 0x00000015009f7223 */ /* 0x000fe2000001009f */
[----:B------:R-:W-:Y:S01]  /*12890*/  FMNMX.FTZ R29, R56, R27, !PT ;  /* 0x0000001b381d7209 */ /* 0x000fe20007810000 */
[----:B------:R4:W5:Y:S01]  /*128a0*/  I2F R25, R10 ;  /* 0x0000000a00197306 */ /* 0x0009620000201400 */
[----:B------:R-:W-:Y:S01]  /*128b0*/  FMNMX.FTZ R27, R155, R12, !PT ;  /* 0x0000000c9b1b7209 */ /* 0x000fe20007810000 */
[-C--:B------:R-:W-:Y:S01]  /*128c0*/  FFMA.FTZ R165, R0, R8.reuse, R165 ;  /* 0x0000000800a57223 */ /* 0x080fe200000100a5 */
[----:B------:R-:W-:Y:S01]  /*128d0*/  FMNMX.FTZ R29, R64, R29, !PT ;  /* 0x0000001d401d7209 */ /* 0x000fe20007810000 */
[----:B------:R-:W-:Y:S01]  /*128e0*/  FFMA.FTZ R169, R0, R8, R169 ;  /* 0x0000000800a97223 */ /* 0x000fe200000100a9 */
[----:B-1----:R-:W-:Y:S01]  /*128f0*/  FMNMX.FTZ R2, R170, R27, !PT ;  /* 0x0000001baa027209 */ /* 0x002fe20007810000 */
[----:B------:R-:W-:Y:S01]  /*12900*/  FFMA.FTZ R246, R0, R17, R246 ;  /* 0x0000001100f67223 */ /* 0x000fe200000100f6 */
[----:B------:R-:W-:Y:S01]  /*12910*/  FMNMX.FTZ R12, R182, R29, !PT ;  /* 0x0000001db60c7209 */ /* 0x000fe20007810000 */
[----:B------:R-:W-:Y:S01]  /*12920*/  FFMA.FTZ R177, R0, R17, R177 ;  /* 0x0000001100b17223 */ /* 0x000fe200000100b1 */
[----:B------:R-:W-:Y:S01]  /*12930*/  IADD3 R8, R4, 0x69, RZ ;  /* 0x0000006904087810 */ /* 0x000fe20007ffe0ff */
[-C--:B------:R-:W-:Y:S01]  /*12940*/  FFMA.FTZ R190, R0, R19.reuse, R190 ;  /* 0x0000001300be7223 */ /* 0x080fe200000100be */
[----:B------:R-:W-:Y:S01]  /*12950*/  IADD3 R21, R4, 0x60, RZ ;  /* 0x0000006004157810 */ /* 0x000fe20007ffe0ff */
[C---:B------:R-:W-:Y:S01]  /*12960*/  FFMA.FTZ R238, R0.reuse, R19, R238 ;  /* 0x0000001300ee7223 */ /* 0x040fe200000100ee */
[----:B------:R-:W-:Y:S01]  /*12970*/  FMNMX.FTZ R19, R157, R2, !PT ;  /* 0x000000029d137209 */ /* 0x000fe20007810000 */
[----:B------:R1:W-:Y:S01]  /*12980*/  I2F R17, R8 ;  /* 0x0000000800117306 */ /* 0x0003e20000201400 */
[----:B------:R-:W-:Y:S01]  /*12990*/  FMNMX.FTZ R2, R159, R12, !PT ;  /* 0x0000000c9f027209 */ /* 0x000fe20007810000 */
[----:B------:R-:W-:Y:S01]  /*129a0*/  FFMA.FTZ R248, R0, R11, R248 ;  /* 0x0000000b00f87223 */ /* 0x000fe200000100f8 */
[----:B------:R-:W-:Y:S01]  /*129b0*/  FMNMX.FTZ R19, R176, R19, !PT ;  /* 0x00000013b0137209 */ /* 0x000fe20007810000 */
[C---:B------:R-:W-:Y:S01]  /*129c0*/  FFMA.FTZ R250, R0.reuse, R11, R250 ;  /* 0x0000000b00fa7223 */ /* 0x040fe200000100fa */
[----:B------:R-:W-:Y:S01]  /*129d0*/  FMNMX.FTZ R27, R161, R2, !PT ;  /* 0x00000002a11b7209 */ /* 0x000fe20007810000 */
[----:B------:R-:W-:Y:S01]  /*129e0*/  FFMA.FTZ R171, R0, R6, R171 ;  /* 0x0000000600ab7223 */ /* 0x000fe200000100ab */
[----:B------:R-:W-:Y:S01]  /*129f0*/  FMNMX.FTZ R2, R188, R19, !PT ;  /* 0x00000013bc027209 */ /* 0x000fe20007810000 */
[----:B------:R-:W-:Y:S01]  /*12a00*/  FFMA.FTZ R173, R0, R15, R173 ;  /* 0x0000000f00ad7223 */ /* 0x000fe200000100ad */
[----:B------:R-:W-:Y:S01]  /*12a10*/  FMNMX.FTZ R27, R184, R27, !PT ;  /* 0x0000001bb81b7209 */ /* 0x000fe20007810000 */
[----:B------:R-:W5:Y:S01]  /*12a20*/  I2F R5, R14 ;  /* 0x0000000e00057306 */ /* 0x000f620000201400 */
[----:B----4-:R-:W-:Y:S01]  /*12a30*/  FMNMX.FTZ R10, R163, R2, !PT ;  /* 0x00000002a30a7209 */ /* 0x010fe20007810000 */
[----:B------:R-:W-:Y:S01]  /*12a40*/  FFMA.FTZ R175, R0, R6, R175 ;  /* 0x0000000600af7223 */ /* 0x000fe200000100af */
[----:B------:R-:W-:Y:S01]  /*12a50*/  FMNMX.FTZ R2, R196, R27, !PT ;  /* 0x0000001bc4027209 */ /* 0x000fe20007810000 */
[C---:B------:R-:W-:Y:S01]  /*12a60*/  FFMA.FTZ R252, R0.reuse, R15, R252 ;  /* 0x0000000f00fc7223 */ /* 0x040fe200000100fc */
[----:B------:R-:W-:Y:S01]  /*12a70*/  FMNMX.FTZ R19, R165, R10, !PT ;  /* 0x0000000aa5137209 */ /* 0x000fe20007810000 */
[CC--:B------:R-:W-:Y:S01]  /*12a80*/  FFMA.FTZ R244, R0.reuse, R9.reuse, R244 ;  /* 0x0000000900f47223 */ /* 0x0c0fe200000100f4 */
[----:B------:R-:W-:Y:S01]  /*12a90*/  FMNMX.FTZ R2, R167, R2, !PT ;  /* 0x00000002a7027209 */ /* 0x000fe20007810000 */
[----:B------:R-:W-:Y:S01]  /*12aa0*/  FFMA.FTZ R198, R0, R9, R198 ;  /* 0x0000000900c67223 */ /* 0x000fe200000100c6 */
[----:B------:R-:W-:Y:S01]  /*12ab0*/  FMNMX.FTZ R19, R190, R19, !PT ;  /* 0x00000013be137209 */ /* 0x000fe20007810000 */
[----:B------:R-:W4:Y:S01]  /*12ac0*/  I2F R21, R21 ;  /* 0x0000001500157306 */ /* 0x000f220000201400 */
[----:B------:R-:W-:Y:S01]  /*12ad0*/  FMNMX.FTZ R11, R169, R2, !PT ;  /* 0x00000002a90b7209 */ /* 0x000fe20007810000 */
[----:B--2---:R-:W-:Y:S01]  /*12ae0*/  FFMA.FTZ R240, R0, R13, R240 ;  /* 0x0000000d00f07223 */ /* 0x004fe200000100f0 */
[----:B------:R-:W-:Y:S01]  /*12af0*/  FMNMX.FTZ R2, R246, R19, !PT ;  /* 0x00000013f6027209 */ /* 0x000fe20007810000 */
[----:B------:R-:W-:Y:S01]  /*12b00*/  FFMA.FTZ R194, R0, R7, R41 ;  /* 0x0000000700c27223 */ /* 0x000fe20000010029 */
[----:B-1----:R-:W-:Y:S01]  /*12b10*/  FMNMX.FTZ R8, R238, R11, !PT ;  /* 0x0000000bee087209 */ /* 0x002fe20007810000 */
[C---:B------:R-:W-:Y:S01]  /*12b20*/  FFMA.FTZ R192, R0.reuse, R13, R43 ;  /* 0x0000000d00c07223 */ /* 0x040fe2000001002b */
[----:B------:R-:W-:Y:S01]  /*12b30*/  FMNMX.FTZ R2, R171, R2, !PT ;  /* 0x00000002ab027209 */ /* 0x000fe20007810000 */
[CC--:B---3--:R-:W-:Y:S01]  /*12b40*/  FFMA.FTZ R174, R0.reuse, R23.reuse, R174 ;  /* 0x0000001700ae7223 */ /* 0x0c8fe200000100ae */
[----:B------:R-:W-:Y:S01]  /*12b50*/  FMNMX.FTZ R8, R177, R8, !PT ;  /* 0x00000008b1087209 */ /* 0x000fe20007810000 */
[C---:B------:R-:W-:Y:S01]  /*12b60*/  FFMA.FTZ R164, R0.reuse, R23, R164 ;  /* 0x0000001700a47223 */ /* 0x040fe200000100a4 */
[----:B------:R-:W-:Y:S01]  /*12b70*/  FMNMX.FTZ R11, R173, R2, !PT ;  /* 0x00000002ad0b7209 */ /* 0x000fe20007810000 */
[C---:B-----5:R-:W-:Y:S01]  /*12b80*/  FFMA.FTZ R172, R0.reuse, R25, R172 ;  /* 0x0000001900ac7223 */ /* 0x060fe200000100ac */
[----:B------:R-:W-:Y:S01]  /*12b90*/  FMNMX.FTZ R19, R175, R8, !PT ;  /* 0x00000008af137209 */ /* 0x000fe20007810000 */
[----:B------:R-:W-:Y:S01]  /*12ba0*/  FFMA.FTZ R236, R0, R5, R33 ;  /* 0x0000000500ec7223 */ /* 0x000fe20000010021 */
[----:B------:R-:W-:Y:S01]  /*12bb0*/  FMNMX.FTZ R11, R248, R11, !PT ;  /* 0x0000000bf80b7209 */ /* 0x000fe20007810000 */
[----:B------:R-:W-:Y:S01]  /*12bc0*/  FFMA.FTZ R186, R0, R5, R186 ;  /* 0x0000000500ba7223 */ /* 0x000fe200000100ba */
[----:B------:R-:W-:Y:S01]  /*12bd0*/  FMNMX.FTZ R19, R252, R19, !PT ;  /* 0x00000013fc137209 */ /* 0x000fe20007810000 */
[----:B------:R-:W-:Y:S01]  /*12be0*/  FFMA.FTZ R168, R0, R17, R168 ;  /* 0x0000001100a87223 */ /* 0x000fe200000100a8 */
[----:B------:R-:W-:Y:S01]  /*12bf0*/  IADD3 R6, R4, 0x70, RZ ;  /* 0x0000007004067810 */ /* 0x000fe20007ffe0ff */
[----:B------:R-:W-:Y:S01]  /*12c00*/  FFMA.FTZ R162, R0, R25, R162 ;  /* 0x0000001900a27223 */ /* 0x000fe200000100a2 */
[----:B------:R-:W-:Y:S01]  /*12c10*/  FMNMX.FTZ R19, R250, R19, !PT ;  /* 0x00000013fa137209 */ /* 0x000fe20007810000 */
[----:B------:R-:W-:Y:S01]  /*12c20*/  FFMA.FTZ R160, R0, R17, R160 ;  /* 0x0000001100a07223 */ /* 0x000fe200000100a0 */
[----:B------:R-:W-:Y:S01]  /*12c30*/  FMNMX.FTZ R11, R244, R11, !PT ;  /* 0x0000000bf40b7209 */ /* 0x000fe20007810000 */
[----:B------:R-:W1:Y:S01]  /*12c40*/  I2F R15, R6 ;  /* 0x00000006000f7306 */ /* 0x000e620000201400 */
[----:B------:R-:W-:Y:S01]  /*12c50*/  IADD3 R10, R4, 0x71, RZ ;  /* 0x00000071040a7810 */ /* 0x000fe20007ffe0ff */
[----:B----4-:R-:W-:Y:S01]  /*12c60*/  FFMA.FTZ R178, R0, R21, R178 ;  /* 0x0000001500b27223 */ /* 0x010fe200000100b2 */
[----:B------:R-:W-:Y:S01]  /*12c70*/  FMNMX.FTZ R11, R242, R11, !PT ;  /* 0x0000000bf20b7209 */ /* 0x000fe20007810000 */
[----:B------:R-:W-:Y:S01]  /*12c80*/  FFMA.FTZ R166, R0, R21, R166 ;  /* 0x0000001500a67223 */ /* 0x000fe200000100a6 */
[----:B------:R-:W-:Y:S01]  /*12c90*/  FMNMX.FTZ R19, R198, R19, !PT ;  /* 0x00000013c6137209 */ /* 0x000fe20007810000 */
[----:B------:R-:W-:Y:S01]  /*12ca0*/  LDSM.16.MT88.4 R20, [R139+0xc000] ;  /* 0x00c000008b14783b */ /* 0x000fe20000004200 */
[----:B------:R-:W-:Y:S02]  /*12cb0*/  IADD3 R7, R4, 0x78, RZ ;  /* 0x0000007804077810 */ /* 0x000fe40007ffe0ff */
[----:B------:R-:W-:Y:S01]  /*12cc0*/  FMNMX.FTZ R19, R194, R19, !PT ;  /* 0x00000013c2137209 */ /* 0x000fe20007810000 */
[----:B------:R-:W2:Y:S01]  /*12cd0*/  I2F R9, R10 ;  /* 0x0000000a00097306 */ /* 0x000ea20000201400 */
[----:B------:R-:W-:Y:S02]  /*12ce0*/  FMNMX.FTZ R11, R240, R11, !PT ;  /* 0x0000000bf00b7209 */ /* 0x000fe40007810000 */
[----:B------:R-:W-:Y:S01]  /*12cf0*/  IADD3 R5, R4, 0x79, RZ ;  /* 0x0000007904057810 */ /* 0x000fe20007ffe0ff */
[----:B------:R-:W-:Y:S01]  /*12d00*/  LDSM.16.MT88.4 R28, [R138+0xc000] ;  /* 0x00c000008a1c783b */ /* 0x000fe20000004200 */
[----:B------:R-:W-:Y:S02]  /*12d10*/  FMNMX.FTZ R11, R236, R11, !PT ;  /* 0x0000000bec0b7209 */ /* 0x000fe40007810000 */
[----:B------:R-:W-:Y:S02]  /*12d20*/  FMNMX.FTZ R19, R192, R19, !PT ;  /* 0x00000013c0137209 */ /* 0x000fe40007810000 */
[----:B------:R-:W-:Y:S01]  /*12d30*/  FMNMX.FTZ R11, R178, R11, !PT ;  /* 0x0000000bb20b7209 */ /* 0x000fe20007810000 */
[----:B------:R-:W3:Y:S01]  /*12d40*/  I2F R7, R7 ;  /* 0x0000000700077306 */ /* 0x000ee20000201400 */
[----:B------:R-:W-:Y:S02]  /*12d50*/  FMNMX.FTZ R19, R186, R19, !PT ;  /* 0x00000013ba137209 */ /* 0x000fe40007810000 */
[----:B------:R-:W-:Y:S01]  /*12d60*/  FMNMX.FTZ R11, R174, R11, !PT ;  /* 0x0000000bae0b7209 */ /* 0x000fe20007810000 */
[----:B-1----:R-:W-:Y:S01]  /*12d70*/  FFMA.FTZ R158, R0, R15, R158 ;  /* 0x0000000f009e7223 */ /* 0x002fe2000001009e */
[----:B------:R-:W-:Y:S01]  /*12d80*/  FMNMX.FTZ R19, R166, R19, !PT ;  /* 0x00000013a6137209 */ /* 0x000fe20007810000 */
[----:B------:R-:W-:Y:S01]  /*12d90*/  FFMA.FTZ R154, R0, R15, R154 ;  /* 0x0000000f009a7223 */ /* 0x000fe2000001009a */
[----:B------:R-:W-:Y:S01]  /*12da0*/  FMNMX.FTZ R11, R172, R11, !PT ;  /* 0x0000000bac0b7209 */ /* 0x000fe20007810000 */
[----:B------:R-:W-:Y:S01]  /*12db0*/  LDSM.16.MT88.4 R12, [R201+0xc000] ;  /* 0x00c00000c90c783b */ /* 0x000fe20000004200 */
[----:B------:R-:W-:Y:S01]  /*12dc0*/  FMNMX.FTZ R19, R164, R19, !PT ;  /* 0x00000013a4137209 */ /* 0x000fe20007810000 */
[----:B------:R-:W1:Y:S01]  /*12dd0*/  I2F R5, R5 ;  /* 0x0000000500057306 */ /* 0x000e620000201400 */
[----:B------:R-:W-:Y:S02]  /*12de0*/  FMNMX.FTZ R11, R168, R11, !PT ;  /* 0x0000000ba80b7209 */ /* 0x000fe40007810000 */
[----:B------:R-:W-:Y:S01]  /*12df0*/  FMNMX.FTZ R19, R162, R19, !PT ;  /* 0x00000013a2137209 */ /* 0x000fe20007810000 */
[----:B--2---:R-:W-:Y:S01]  /*12e00*/  FFMA.FTZ R156, R0, R9, R156 ;  /* 0x00000009009c7223 */ /* 0x004fe2000001009c */
[----:B------:R-:W-:Y:S01]  /*12e10*/  FMNMX.FTZ R11, R158, R11, !PT ;  /* 0x0000000b9e0b7209 */ /* 0x000fe20007810000 */
[----:B------:R-:W-:Y:S01]  /*12e20*/  FFMA.FTZ R152, R0, R9, R152 ;  /* 0x0000000900987223 */ /* 0x000fe20000010098 */
[----:B------:R-:W-:Y:S02]  /*12e30*/  FMNMX.FTZ R19, R160, R19, !PT ;  /* 0x00000013a0137209 */ /* 0x000fe40007810000 */
[----:B------:R-:W-:Y:S02]  /*12e40*/  FMNMX.FTZ R2, R156, R11, !PT ;  /* 0x0000000b9c027209 */ /* 0x000fe40007810000 */
[----:B------:R-:W-:Y:S01]  /*12e50*/  FMNMX.FTZ R19, R154, R19, !PT ;  /* 0x000000139a137209 */ /* 0x000fe20007810000 */
[----:B---3--:R-:W-:Y:S03]  /*12e60*/  FFMA.FTZ R135, R0, R7, R135 ;  /* 0x0000000700877223 */ /* 0x008fe60000010087 */
[----:B------:R-:W-:Y:S01]  /*12e70*/  FMNMX.FTZ R19, R152, R19, !PT ;  /* 0x0000001398137209 */ /* 0x000fe20007810000 */
[----:B------:R-:W-:Y:S01]  /*12e80*/  FFMA.FTZ R150, R0, R7, R150 ;  /* 0x0000000700967223 */ /* 0x000fe20000010096 */
[----:B------:R-:W-:Y:S04]  /*12e90*/  FMNMX.FTZ R9, R135, R2, !PT ;  /* 0x0000000287097209 */ /* 0x000fe80007810000 */
[----:B------:R-:W-:Y:S01]  /*12ea0*/  FMNMX.FTZ R19, R150, R19, !PT ;  /* 0x0000001396137209 */ /* 0x000fe20007810000 */
[CC--:B-1----:R-:W-:Y:S02]  /*12eb0*/  FFMA.FTZ R134, R0.reuse, R5.reuse, R134 ;  /* 0x0000000500867223 */ /* 0x0c2fe40000010086 */
[----:B------:R-:W-:Y:S03]  /*12ec0*/  FFMA.FTZ R148, R0, R5, R148 ;  /* 0x0000000500947223 */ /* 0x000fe60000010094 */
[----:B------:R-:W-:Y:S02]  /*12ed0*/  FMNMX.FTZ R7, R134, R9, !PT ;  /* 0x0000000986077209 */ /* 0x000fe40007810000 */
[----:B------:R-:W-:Y:S03]  /*12ee0*/  FMNMX.FTZ R11, R148, R19, !PT ;  /* 0x00000013940b7209 */ /* 0x000fe60007810000 */
[----:B------:R-:W1:Y:S08]  /*12ef0*/  SHFL.BFLY PT, R2, R7, 0x2, 0x1f ;  /* 0x0c401f0007027f89 */ /* 0x000e7000000e0000 */
        /* <DEDUP_REMOVED lines=13> */
[C---:B------:R-:W-:Y:S02]  /*12fd0*/  FMUL.FTZ R149, R133.reuse, c[0x0][0x23c] ;  /* 0x00008f0085957a20 */ /* 0x040fe40000410000 */
[----:B------:R-:W-:Y:S02]  /*12fe0*/  FADD.FTZ R3, -R133, R136 ;  /* 0x0000008885037221 */ /* 0x000fe40000010100 */
[--C-:B------:R-:W-:Y:S01]  /*12ff0*/  FFMA.FTZ R147, R187, c[0x0][0x23c], -R151.reuse ;  /* 0x00008f00bb937a23 */ /* 0x100fe20000010897 */
[----:B------:R-:W-:Y:S01]  /*13000*/  FSEL R149, R149, RZ, P1 ;  /* 0x000000ff95957208 */ /* 0x000fe20000800000 */
[--C-:B------:R-:W-:Y:S01]  /*13010*/  FFMA.FTZ R142, R189, c[0x0][0x23c], -R151.reuse ;  /* 0x00008f00bd8e7a23 */ /* 0x100fe20000010897 */
[----:B------:R-:W1:Y:S01]  /*13020*/  MUFU.EX2 R2, R2 ;  /* 0x0000000200027308 */ /* 0x000e620000000800 */
[--C-:B------:R-:W-:Y:S01]  /*13030*/  FFMA.FTZ R141, R199, c[0x0][0x23c], -R151.reuse ;  /* 0x00008f00c78d7a23 */ /* 0x100fe20000010897 */
[----:B------:R-:W-:Y:S01]  /*13040*/  ISETP.GT.AND P1, PT, R216, 0x1, PT ;  /* 0x00000001d800780c */ /* 0x000fe20003f24270 */
[----:B------:R-:W-:Y:S01]  /*13050*/  FFMA.FTZ R136, R239, c[0x0][0x23c], -R151 ;  /* 0x00008f00ef887a23 */ /* 0x000fe20000010897 */
[----:B------:R-:W-:Y:S01]  /*13060*/  MOV R216, R140 ;  /* 0x0000008c00d87202 */ /* 0x000fe20000000f00 */
[--C-:B------:R-:W-:Y:S02]  /*13070*/  FFMA.FTZ R146, R183, c[0x0][0x23c], -R149.reuse ;  /* 0x00008f00b7927a23 */ /* 0x100fe40000010895 */
[--C-:B------:R-:W-:Y:S02]  /*13080*/  FFMA.FTZ R145, R185, c[0x0][0x23c], -R149.reuse ;  /* 0x00008f00b9917a23 */ /* 0x100fe40000010895 */
[--C-:B------:R-:W-:Y:S01]  /*13090*/  FFMA.FTZ R144, R191, c[0x0][0x23c], -R149.reuse ;  /* 0x00008f00bf907a23 */ /* 0x100fe20000010895 */
[----:B------:R-:W-:Y:S01]  /*130a0*/  MUFU.EX2 R147, R147 ;  /* 0x0000009300937308 */ /* 0x000fe20000000800 */
[--C-:B------:R-:W-:Y:S02]  /*130b0*/  FFMA.FTZ R143, R197, c[0x0][0x23c], -R149.reuse ;  /* 0x00008f00c58f7a23 */ /* 0x100fe40000010895 */
[----:B------:R-:W-:Y:S02]  /*130c0*/  FMUL.FTZ R4, R3, c[0x0][0x23c] ;  /* 0x00008f0003047a20 */ /* 0x000fe40000410000 */
[----:B------:R-:W-:Y:S02]  /*130d0*/  FFMA.FTZ R153, R64, c[0x0][0x23c], -R149 ;  /* 0x00008f0040997a23 */ /* 0x000fe40000010895 */
[--C-:B------:R-:W-:Y:S02]  /*130e0*/  FFMA.FTZ R155, R155, c[0x0][0x23c], -R151.reuse ;  /* 0x00008f009b9b7a23 */ /* 0x100fe40000010897 */
[--C-:B------:R-:W-:Y:S01]  /*130f0*/  FFMA.FTZ R170, R170, c[0x0][0x23c], -R151.reuse ;  /* 0x00008f00aaaa7a23 */ /* 0x100fe20000010897 */
[----:B------:R-:W2:Y:S01]  /*13100*/  MUFU.EX2 R3, R4 ;  /* 0x0000000400037308 */ /* 0x000ea20000000800 */
[--C-:B------:R-:W-:Y:S02]  /*13110*/  FFMA.FTZ R157, R157, c[0x0][0x23c], -R151.reuse ;  /* 0x00008f009d9d7a23 */ /* 0x100fe40000010897 */
[----:B------:R-:W-:Y:S02]  /*13120*/  FFMA.FTZ R176, R176, c[0x0][0x23c], -R151 ;  /* 0x00008f00b0b07a23 */ /* 0x000fe40000010897 */
[C---:B-1----:R-:W-:Y:S02]  /*13130*/  FMUL.FTZ R6, R2.reuse, R130 ;  /* 0x0000008202067220 */ /* 0x042fe40000410000 */
[C---:B------:R-:W-:Y:S02]  /*13140*/  FMUL.FTZ R7, R2.reuse, R131 ;  /* 0x0000008302077220 */ /* 0x040fe40000410000 */
[C---:B------:R-:W-:Y:S01]  /*13150*/  FMUL.FTZ R10, R2.reuse, R126 ;  /* 0x0000007e020a7220 */ /* 0x040fe20000410000 */
[----:B------:R-:W1:Y:S01]  /*13160*/  MUFU.EX2 R142, R142 ;  /* 0x0000008e008e7308 */ /* 0x000e620000000800 */
[C---:B------:R-:W-:Y:S02]  /*13170*/  FMUL.FTZ R11, R2.reuse, R127 ;  /* 0x0000007f020b7220 */ /* 0x040fe40000410000 */
[C---:B------:R-:W-:Y:S02]  /*13180*/  FMUL.FTZ R18, R2.reuse, R118 ;  /* 0x0000007602127220 */ /* 0x040fe40000410000 */
[C---:B------:R-:W-:Y:S02]  /*13190*/  FMUL.FTZ R19, R2.reuse, R119 ;  /* 0x0000007702137220 */ /* 0x040fe40000410000 */
[C---:B------:R-:W-:Y:S02]  /*131a0*/  FMUL.FTZ R26, R2.reuse, R110 ;  /* 0x0000006e021a7220 */ /* 0x040fe40000410000 */
[C---:B------:R-:W-:Y:S01]  /*131b0*/  FMUL.FTZ R27, R2.reuse, R111 ;  /* 0x0000006f021b7220 */ /* 0x040fe20000410000 */
[----:B------:R-:W-:Y:S01]  /*131c0*/  MUFU.EX2 R141, R141 ;  /* 0x0000008d008d7308 */ /* 0x000fe20000000800 */
[C---:B------:R-:W-:Y:S02]  /*131d0*/  FMUL.FTZ R34, R2.reuse, R102 ;  /* 0x0000006602227220 */ /* 0x040fe40000410000 */
[----:B------:R-:W-:Y:S02]  /*131e0*/  FMUL.FTZ R35, R2, R103 ;  /* 0x0000006702237220 */ /* 0x000fe40000410000 */
[C---:B--2---:R-:W-:Y:S02]  /*131f0*/  FMUL.FTZ R4, R3.reuse, R128 ;  /* 0x0000008003047220 */ /* 0x044fe40000410000 */
[C---:B------:R-:W-:Y:S02]  /*13200*/  FMUL.FTZ R5, R3.reuse, R129 ;  /* 0x0000008103057220 */ /* 0x040fe40000410000 */
[C---:B------:R-:W-:Y:S01]  /*13210*/  FMUL.FTZ R8, R3.reuse, R124 ;  /* 0x0000007c03087220 */ /* 0x040fe20000410000 */
[----:B------:R-:W2:Y:S01]  /*13220*/  MUFU.EX2 R136, R136 ;  /* 0x0000008800887308 */ /* 0x000ea20000000800 */
[C---:B------:R-:W-:Y:S02]  /*13230*/  FMUL.FTZ R9, R3.reuse, R125 ;  /* 0x0000007d03097220 */ /* 0x040fe40000410000 */
[C---:B------:R-:W-:Y:S01]  /*13240*/  FMUL.FTZ R16, R3.reuse, R116 ;  /* 0x0000007403107220 */ /* 0x040fe20000410000 */
[----:B-1----:R-:W-:Y:S01]  /*13250*/  F2FP.BF16.PACK_AB R129, R142, R147 ;  /* 0x000000938e81723e */ /* 0x002fe200000010ff */
[C---:B------:R-:W-:Y:S01]  /*13260*/  FMUL.FTZ R17, R3.reuse, R117 ;  /* 0x0000007503117220 */ /* 0x040fe20000410000 */
[----:B------:R-:W-:Y:S01]  /*13270*/  LDSM.16.MT88.4 R124, [R201+0xf800] ;  /* 0x00f80000c97c783b */ /* 0x000fe20000004200 */
        /* <DEDUP_REMOVED lines=8> */
[C---:B------:R-:W-:Y:S01]  /*13300*/  FMUL.FTZ R41, R3.reuse, R93 ;  /* 0x0000005d03297220 */ /* 0x040fe20000410000 */
        /* <DEDUP_REMOVED lines=9> */
[----:B------:R-:W-:Y:S01]  /*133a0*/  LDSM.16.MT88.4 R100, [R137+0xf800] ;  /* 0x00f800008964783b */ /* 0x000fe20000004200 */
[----:B------:R-:W-:Y:S02]  /*133b0*/  FMUL.FTZ R65, R3, R69 ;  /* 0x0000004503417220 */ /* 0x000fe40000410000 */
[--C-:B------:R-:W-:Y:S02]  /*133c0*/  FFMA.FTZ R182, R182, c[0x0][0x23c], -R149.reuse ;  /* 0x00008f00b6b67a23 */ /* 0x100fe40000010895 */
[--C-:B------:R-:W-:Y:S02]  /*133d0*/  FFMA.FTZ R159, R159, c[0x0][0x23c], -R149.reuse ;  /* 0x00008f009f9f7a23 */ /* 0x100fe40000010895 */
[--C-:B------:R-:W-:Y:S02]  /*133e0*/  FFMA.FTZ R161, R161, c[0x0][0x23c], -R149.reuse ;  /* 0x00008f00a1a17a23 */ /* 0x100fe40000010895 */
[----:B------:R-:W2:Y:S01]  /*133f0*/  MUFU.EX2 R143, R143 ;  /* 0x0000008f008f7308 */ /* 0x000ea20000000800 */
[----:B------:R-:W-:Y:S02]  /*13400*/  FFMA.FTZ R184, R184, c[0x0][0x23c], -R149 ;  /* 0x00008f00b8b87a23 */ /* 0x000fe40000010895 */
[--C-:B------:R-:W-:Y:S01]  /*13410*/  FFMA.FTZ R188, R188, c[0x0][0x23c], -R151.reuse ;  /* 0x00008f00bcbc7a23 */ /* 0x100fe20000010897 */
[----:B-1----:R-:W-:Y:S01]  /*13420*/  F2FP.BF16.PACK_AB R128, R145, R146 ;  /* 0x000000929180723e */ /* 0x002fe200000010ff */
[--C-:B------:R-:W-:Y:S02]  /*13430*/  FFMA.FTZ R163, R163, c[0x0][0x23c], -R151.reuse ;  /* 0x00008f00a3a37a23 */ /* 0x100fe40000010897 */
[--C-:B------:R-:W-:Y:S02]  /*13440*/  FFMA.FTZ R165, R165, c[0x0][0x23c], -R151.reuse ;  /* 0x00008f00a5a57a23 */ /* 0x100fe40000010897 */
[----:B------:R-:W-:Y:S01]  /*13450*/  FFMA.FTZ R190, R190, c[0x0][0x23c], -R151 ;  /* 0x00008f00bebe7a23 */ /* 0x000fe20000010897 */
[----:B------:R-:W-:Y:S01]  /*13460*/  MUFU.EX2 R153, R153 ;  /* 0x0000009900997308 */ /* 0x000fe20000000800 */
[--C-:B------:R-:W-:Y:S02]  /*13470*/  FFMA.FTZ R196, R196, c[0x0][0x23c], -R149.reuse ;  /* 0x00008f00c4c47a23 */ /* 0x100fe40000010895 */
[--C-:B------:R-:W-:Y:S02]  /*13480*/  FFMA.FTZ R167, R167, c[0x0][0x23c], -R149.reuse ;  /* 0x00008f00a7a77a23 */ /* 0x100fe40000010895 */
[--C-:B------:R-:W-:Y:S02]  /*13490*/  FFMA.FTZ R169, R169, c[0x0][0x23c], -R149.reuse ;  /* 0x00008f00a9a97a23 */ /* 0x100fe40000010895 */
[----:B------:R-:W-:Y:S02]  /*134a0*/  FFMA.FTZ R238, R238, c[0x0][0x23c], -R149 ;  /* 0x00008f00eeee7a23 */ /* 0x000fe40000010895 */
[--C-:B------:R-:W-:Y:S01]  /*134b0*/  FFMA.FTZ R246, R246, c[0x0][0x23c], -R151.reuse ;  /* 0x00008f00f6f67a23 */ /* 0x100fe20000010897 */
[----:B------:R-:W-:Y:S01]  /*134c0*/  MUFU.EX2 R155, R155 ;  /* 0x0000009b009b7308 */ /* 0x000fe20000000800 */
[--C-:B------:R-:W-:Y:S02]  /*134d0*/  FFMA.FTZ R171, R171, c[0x0][0x23c], -R151.reuse ;  /* 0x00008f00abab7a23 */ /* 0x100fe40000010897 */
[--C-:B------:R-:W-:Y:S01]  /*134e0*/  FFMA.FTZ R173, R173, c[0x0][0x23c], -R151.reuse ;  /* 0x00008f00adad7a23 */ /* 0x100fe20000010897 */
[----:B--2---:R-:W-:Y:S01]  /*134f0*/  F2FP.BF16.PACK_AB R130, R143, R144 ;  /* 0x000000908f82723e */ /* 0x004fe200000010ff */
[----:B------:R-:W-:Y:S02]  /*13500*/  FFMA.FTZ R248, R248, c[0x0][0x23c], -R151 ;  /* 0x00008f00f8f87a23 */ /* 0x000fe40000010897 */
        /* <DEDUP_REMOVED lines=8> */
[C---:B------:R-:W-:Y:S02]  /*13590*/  FMUL.FTZ R13, R3.reuse, R121 ;  /* 0x00000079030d7220 */ /* 0x040fe40000410000 */
[----:B------:R-:W-:Y:S02]  /*135a0*/  FFMA.FTZ R250, R250, c[0x0][0x23c], -R149 ;  /* 0x00008f00fafa7a23 */ /* 0x000fe40000010895 */
        /* <DEDUP_REMOVED lines=8> */
[----:B------:R-:W-:Y:S02]  /*13630*/  FFMA.FTZ R236, R236, c[0x0][0x23c], -R151 ;  /* 0x00008f00ecec7a23 */ /* 0x000fe40000010897 */
[--C-:B------:R-:W-:Y:S02]  /*13640*/  FFMA.FTZ R187, R198, c[0x0][0x23c], -R149.reuse ;  /* 0x00008f00c6bb7a23 */ /* 0x100fe40000010895 */
[C---:B------:R-:W-:Y:S01]  /*13650*/  FMUL.FTZ R20, R3.reuse, R112 ;  /* 0x0000007003147220 */ /* 0x040fe20000410000 */
[C---:B------:R-:W-:Y:S04]  /*13660*/  HMMA.16816.F32.BF16 R16, R128.reuse, R22, R16 ;  /* 0x000000168010723c */ /* 0x040fe80000041810 */
[C---:B------:R-:W-:Y:S01]  /*13670*/  FMUL.FTZ R21, R3.reuse, R113 ;  /* 0x0000007103157220 */ /* 0x040fe20000410000 */
[----:B------:R-:W-:Y:S01]  /*13680*/  MUFU.EX2 R159, R159 ;  /* 0x0000009f009f7308 */ /* 0x000fe20000000800 */
[--C-:B------:R-:W-:Y:S02]  /*13690*/  FFMA.FTZ R112, R58, c[0x0][0x23c], -R149.reuse ;  /* 0x00008f003a707a23 */ /* 0x100fe40000010895 */
[C---:B------:R-:W-:Y:S04]  /*136a0*/  FMUL.FTZ R22, R2.reuse, R114 ;  /* 0x0000007202167220 */ /* 0x040fe80000410000 */
[C---:B------:R-:W-:Y:S02]  /*136b0*/  FMUL.FTZ R23, R2.reuse, R115 ;  /* 0x0000007302177220 */ /* 0x040fe40000410000 */
[----:B------:R-:W-:Y:S01]  /*136c0*/  FMUL.FTZ R58, R2, R78 ;  /* 0x0000004e023a7220 */ /* 0x000fe20000410000 */
[----:B------:R-:W-:Y:S01]  /*136d0*/  MUFU.EX2 R112, R112 ;  /* 0x0000007000707308 */ /* 0x000fe20000000800 */
[--C-:B------:R-:W-:Y:S02]  /*136e0*/  FFMA.FTZ R114, R56, c[0x0][0x23c], -R149.reuse ;  /* 0x00008f0038727a23 */ /* 0x100fe40000010895 */
[C---:B------:R-:W-:Y:S01]  /*136f0*/  FMUL.FTZ R56, R3.reuse, R76 ;  /* 0x0000004c03387220 */ /* 0x040fe20000410000 */
[C---:B------:R-:W-:Y:S01]  /*13700*/  HMMA.16816.F32.BF16 R20, R128.reuse, R28, R20 ;  /* 0x0000001c8014723c */ /* 0x040fe20000041814 */
[----:B------:R-:W-:Y:S02]  /*13710*/  LDSM.16.MT88.4 R76, [R201+0xc800] ;  /* 0x00c80000c94c783b */ /* 0x000fe40000004200 */
[----:B------:R-:W-:Y:S02]  /*13720*/  FFMA.FTZ R113, R66, c[0x0][0x23c], -R149 ;  /* 0x00008f0042717a23 */ /* 0x000fe40000010895 */
[----:B------:R-:W-:Y:S01]  /*13730*/  FMUL.FTZ R66, R2, R70 ;  /* 0x0000004602427220 */ /* 0x000fe20000410000 */
[----:B------:R-:W1:Y:S01]  /*13740*/  MUFU.EX2 R114, R114 ;  /* 0x0000007200727308 */ /* 0x000e620000000800 */
[C---:B------:R-:W-:Y:S01]  /*13750*/  FMUL.FTZ R28, R3.reuse, R104 ;  /* 0x00000068031c7220 */ /* 0x040fe20000410000 */
[C---:B------:R-:W-:Y:S04]  /*13760*/  HMMA.16816.F32.BF16 R24, R128.reuse, R30, R24 ;  /* 0x0000001e8018723c */ /* 0x040fe80000041818 */
[C---:B------:R-:W-:Y:S02]  /*13770*/  FMUL.FTZ R29, R3.reuse, R105 ;  /* 0x00000069031d7220 */ /* 0x040fe40000410000 */
[--C-:B------:R-:W-:Y:S02]  /*13780*/  FFMA.FTZ R104, R40, c[0x0][0x23c], -R151.reuse ;  /* 0x00008f0028687a23 */ /* 0x100fe40000010897 */
[C---:B------:R-:W-:Y:S01]  /*13790*/  FMUL.FTZ R30, R2.reuse, R106 ;  /* 0x0000006a021e7220 */ /* 0x040fe20000410000 */
[----:B------:R-:W2:Y:S03]  /*137a0*/  MUFU.EX2 R113, R113 ;  /* 0x0000007100717308 */ /* 0x000ea60000000800 */
[----:B------:R-:W-:Y:S02]  /*137b0*/  FMUL.FTZ R31, R2, R107 ;  /* 0x0000006b021f7220 */ /* 0x000fe40000410000 */
[----:B------:R-:W-:Y:S02]  /*137c0*/  FMUL.FTZ R40, R3, R92 ;  /* 0x0000005c03287220 */ /* 0x000fe40000410000 */
[----:B------:R-:W-:Y:S01]  /*137d0*/  LDSM.16.MT88.4 R92, [R137+0x11000] ;  /* 0x01100000895c783b */ /* 0x000fe20000004200 */
[--C-:B------:R-:W-:Y:S02]  /*137e0*/  FFMA.FTZ R105, R49, c[0x0][0x23c], -R151.reuse ;  /* 0x00008f0031697a23 */ /* 0x100fe40000010897 */
[C---:B------:R-:W-:Y:S01]  /*137f0*/  HMMA.16816.F32.BF16 R28, R128.reuse, R36, R28 ;  /* 0x00000024801c723c */ /* 0x040fe2000004181c */
[----:B------:R-:W-:Y:S02]  /*13800*/  MUFU.EX2 R104, R104 ;  /* 0x0000006800687308 */ /* 0x000fe40000000800 */
[----:B------:R-:W-:Y:S01]  /*13810*/  FMUL.FTZ R49, R3, R85 ;  /* 0x0000005503317220 */ /* 0x000fe20000410000 */
[----:B-1----:R-:W-:Y:S01]  /*13820*/  F2FP.BF16.PACK_AB R70, R153, R114 ;  /* 0x000000729946723e */ /* 0x002fe200000010ff */
[--C-:B------:R-:W-:Y:S02]  /*13830*/  FFMA.FTZ R106, R50, c[0x0][0x23c], -R151.reuse ;  /* 0x00008f00326a7a23 */ /* 0x100fe40000010897 */
[C---:B------:R-:W-:Y:S01]  /*13840*/  FMUL.FTZ R36, R3.reuse, R96 ;  /* 0x0000006003247220 */ /* 0x040fe20000410000 */
[C---:B------:R-:W-:Y:S03]  /*13850*/  HMMA.16816.F32.BF16 R32, R128.reuse, R38, R32 ;  /* 0x000000268020723c */ /* 0x040fe60000041820 */
[----:B------:R-:W1:Y:S01]  /*13860*/  MUFU.EX2 R105, R105 ;  /* 0x0000006900697308 */ /* 0x000e620000000800 */
[C---:B------:R-:W-:Y:S02]  /*13870*/  FMUL.FTZ R37, R3.reuse, R97 ;  /* 0x0000006103257220 */ /* 0x040fe40000410000 */
[----:B------:R-:W-:Y:S01]  /*13880*/  FMUL.FTZ R50, R2, R86 ;  /* 0x0000005602327220 */ /* 0x000fe20000410000 */
[----:B--2---:R-:W-:Y:S01]  /*13890*/  F2FP.BF16.PACK_AB R68, R112, R113 ;  /* 0x000000717044723e */ /* 0x004fe200000010ff */
[C---:B------:R-:W-:Y:S04]  /*138a0*/  FMUL.FTZ R38, R2.reuse, R98 ;  /* 0x0000006202267220 */ /* 0x040fe80000410000 */
[----:B------:R-:W-:Y:S01]  /*138b0*/  FMUL.FTZ R39, R2, R99 ;  /* 0x0000006302277220 */ /* 0x000fe20000410000 */
[----:B------:R-:W-:Y:S01]  /*138c0*/  MUFU.EX2 R106, R106 ;  /* 0x0000006a006a7308 */ /* 0x000fe20000000800 */
[----:B------:R-:W-:Y:S01]  /*138d0*/  LDSM.16.MT88.4 R96, [R137+0x13000] ;  /* 0x013000008960783b */ /* 0x000fe20000004200 */
[----:B------:R-:W-:Y:S02]  /*138e0*/  FFMA.FTZ R107, R48, c[0x0][0x23c], -R151 ;  /* 0x00008f00306b7a23 */ /* 0x000fe40000010897 */
[C---:B------:R-:W-:Y:S02]  /*138f0*/  FMUL.FTZ R48, R3.reuse, R84 ;  /* 0x0000005403307220 */ /* 0x040fe40000410000 */
[C---:B------:R-:W-:Y:S03]  /*13900*/  HMMA.16816.F32.BF16 R36, R128.reuse, R44, R36 ;  /* 0x0000002c8024723c */ /* 0x040fe60000041824 */
[----:B------:R-:W2:Y:S01]  /*13910*/  LDSM.16.MT88.4 R84, [R137+0x10000] ;  /* 0x010000008954783b */ /* 0x000ea20000004200 */
[----:B------:R-:W3:Y:S01]  /*13920*/  MUFU.EX2 R107, R107 ;  /* 0x0000006b006b7308 */ /* 0x000ee20000000800 */
[--C-:B------:R-:W-:Y:S02]  /*13930*/  FFMA.FTZ R194, R194, c[0x0][0x23c], -R149.reuse ;  /* 0x00008f00c2c27a23 */ /* 0x100fe40000010895 */
        /* <DEDUP_REMOVED lines=8> */
[--C-:B------:R-:W-:Y:S02]  /*139c0*/  FFMA.FTZ R189, R192, c[0x0][0x23c], -R149.reuse ;  /* 0x00008f00c0bd7a23 */ /* 0x100fe40000010895 */
[----:B------:R-:W-:Y:S02]  /*139d0*/  FFMA.FTZ R186, R186, c[0x0][0x23c], -R149 ;  /* 0x00008f00baba7a23 */ /* 0x000fe40000010895 */
[C---:B------:R-:W-:Y:S01]  /*139e0*/  HMMA.16816.F32.BF16 R44, R128.reuse, R52, R44 ;  /* 0x00000034802c723c */ /* 0x040fe2000004182c */
[----:B------:R-:W1:Y:S02]  /*139f0*/  MUFU.EX2 R184, R184 ;  /* 0x000000b800b87308 */ /* 0x000e640000000800 */
[--C-:B------:R-:W-:Y:S01]  /*13a00*/  FFMA.FTZ R178, R178, c[0x0][0x23c], -R151.reuse ;  /* 0x00008f00b2b27a23 */ /* 0x100fe20000010897 */
[----:B---3--:R-:W-:Y:S01]  /*13a10*/  F2FP.BF16.PACK_AB R71, R107, R106 ;  /* 0x0000006a6b47723e */ /* 0x008fe200000010ff */
[--C-:B------:R-:W-:Y:S02]  /*13a20*/  FFMA.FTZ R191, R174, c[0x0][0x23c], -R151.reuse ;  /* 0x00008f00aebf7a23 */ /* 0x100fe40000010897 */
[C---:B------:R-:W-:Y:S01]  /*13a30*/  FMUL.FTZ R52, R3.reuse, R80 ;  /* 0x0000005003347220 */ /* 0x040fe20000410000 */
[C---:B------:R-:W-:Y:S03]  /*13a40*/  HMMA.16816.F32.BF16 R48, R128.reuse, R54, R48 ;  /* 0x000000368030723c */ /* 0x040fe60000041830 */
[----:B------:R-:W-:Y:S01]  /*13a50*/  MUFU.EX2 R188, R188 ;  /* 0x000000bc00bc7308 */ /* 0x000fe20000000800 */
[C---:B------:R-:W-:Y:S02]  /*13a60*/  FMUL.FTZ R53, R3.reuse, R81 ;  /* 0x0000005103357220 */ /* 0x040fe40000410000 */
[--C-:B------:R-:W-:Y:S02]  /*13a70*/  FFMA.FTZ R172, R172, c[0x0][0x23c], -R151.reuse ;  /* 0x00008f00acac7a23 */ /* 0x100fe40000010897 */
[C---:B------:R-:W-:Y:S04]  /*13a80*/  FMUL.FTZ R54, R2.reuse, R82 ;  /* 0x0000005202367220 */ /* 0x040fe80000410000 */
[----:B------:R-:W-:Y:S01]  /*13a90*/  FMUL.FTZ R55, R2, R83 ;  /* 0x0000005302377220 */ /* 0x000fe20000410000 */
[----:B------:R-:W3:Y:S01]  /*13aa0*/  MUFU.EX2 R163, R163 ;  /* 0x000000a300a37308 */ /* 0x000ee20000000800 */
[----:B------:R-:W-:Y:S01]  /*13ab0*/  LDSM.16.MT88.4 R80, [R138+0xc800] ;  /* 0x00c800008a50783b */ /* 0x000fe20000004200 */
[----:B------:R-:W-:Y:S02]  /*13ac0*/  FFMA.FTZ R193, R168, c[0x0][0x23c], -R151 ;  /* 0x00008f00a8c17a23 */ /* 0x000fe40000010897 */
        /* <DEDUP_REMOVED lines=8> */
[----:B------:R-:W4:Y:S01]  /*13b50*/  MUFU.EX2 R190, R190 ;  /* 0x000000be00be7308 */ /* 0x000f220000000800 */
[C---:B------:R-:W-:Y:S02]  /*13b60*/  FMUL.FTZ R62, R2.reuse, R74 ;  /* 0x0000004a023e7220 */ /* 0x040fe40000410000 */
[----:B------:R-:W-:Y:S02]  /*13b70*/  FMUL.FTZ R63, R2, R75 ;  /* 0x0000004b023f7220 */ /* 0x000fe40000410000 */
[----:B------:R-:W5:Y:S01]  /*13b80*/  LDSM.16.MT88.4 R72, [R139+0xc800] ;  /* 0x00c800008b48783b */ /* 0x000f620000004200 */
[----:B------:R-:W-:Y:S02]  /*13b90*/  FFMA.FTZ R197, R160, c[0x0][0x23c], -R149 ;  /* 0x00008f00a0c57a23 */ /* 0x000fe40000010895 */
[--C-:B------:R-:W-:Y:S02]  /*13ba0*/  FFMA.FTZ R158, R158, c[0x0][0x23c], -R151.reuse ;  /* 0x00008f009e9e7a23 */ /* 0x100fe40000010897 */
[C---:B--2---:R-:W-:Y:S01]  /*13bb0*/  HMMA.16816.F32.BF16 R60, R128.reuse, R84, R60 ;  /* 0x00000054803c723c */ /* 0x044fe2000004183c */
[----:B------:R-:W-:Y:S02]  /*13bc0*/  MUFU.EX2 R196, R196 ;  /* 0x000000c400c47308 */ /* 0x000fe40000000800 */
[--C-:B------:R-:W-:Y:S02]  /*13bd0*/  FFMA.FTZ R199, R156, c[0x0][0x23c], -R151.reuse ;  /* 0x00008f009cc77a23 */ /* 0x100fe40000010897 */
[----:B------:R-:W-:Y:S02]  /*13be0*/  FFMA.FTZ R135, R135, c[0x0][0x23c], -R151 ;  /* 0x00008f0087877a23 */ /* 0x000fe40000010897 */
[--C-:B------:R-:W-:Y:S01]  /*13bf0*/  FFMA.FTZ R154, R154, c[0x0][0x23c], -R149.reuse ;  /* 0x00008f009a9a7a23 */ /* 0x100fe20000010895 */
[----:B------:R-:W-:Y:S01]  /*13c00*/  HMMA.16816.F32.BF16 R64, R128, R86, R64 ;  /* 0x000000568040723c */ /* 0x000fe20000041840 */
[----:B------:R-:W2:Y:S02]  /*13c10*/  LDSM.16.MT88.4 R84, [R137+0xc800] ;  /* 0x00c800008954783b */ /* 0x000ea40000004200 */
[----:B------:R-:W1:Y:S01]  /*13c20*/  MUFU.EX2 R167, R167 ;  /* 0x000000a700a77308 */ /* 0x000e620000000800 */
[--C-:B------:R-:W-:Y:S02]  /*13c30*/  FFMA.FTZ R237, R152, c[0x0][0x23c], -R149.reuse ;  /* 0x00008f0098ed7a23 */ /* 0x100fe40000010895 */
[--C-:B------:R-:W-:Y:S02]  /*13c40*/  FFMA.FTZ R150, R150, c[0x0][0x23c], -R149.reuse ;  /* 0x00008f0096967a23 */ /* 0x100fe40000010895 */
[C---:B------:R-:W-:Y:S05]  /*13c50*/  HMMA.16816.F32.BF16 R4, R68.reuse, R76, R4 ;  /* 0x0000004c4404723c */ /* 0x040fea0000041804 */
[----:B------:R-:W-:Y:S01]  /*13c60*/  MUFU.EX2 R169, R169 ;  /* 0x000000a900a97308 */ /* 0x000fe20000000800 */
[----:B------:R-:W-:Y:S02]  /*13c70*/  FFMA.FTZ R149, R148, c[0x0][0x23c], -R149 ;  /* 0x00008f0094957a23 */ /* 0x000fe40000010895 */
[C---:B------:R-:W-:Y:S01]  /*13c80*/  HMMA.16816.F32.BF16 R8, R68.reuse, R78, R8 ;  /* 0x0000004e4408723c */ /* 0x040fe20000041808 */
[----:B------:R-:W1:Y:S03]  /*13c90*/  LDSM.16.MT88.4 R76, [R201+0x10800] ;  /* 0x01080000c94c783b */ /* 0x000e660000004200 */
[----:B------:R-:W-:Y:S02]  /*13ca0*/  FFMA.FTZ R151, R134, c[0x0][0x23c], -R151 ;  /* 0x00008f0086977a23 */ /* 0x000fe40000010897 */
[----:B------:R-:W-:Y:S01]  /*13cb0*/  FFMA.FTZ R146, R3, R234, R146 ;  /* 0x000000ea03927223 */ /* 0x000fe20000010092 */
[----:B------:R-:W1:Y:S01]  /*13cc0*/  MUFU.EX2 R238, R238 ;  /* 0x000000ee00ee7308 */ /* 0x000e620000000800 */
[----:B------:R-:W-:Y:S01]  /*13cd0*/  MOV R3, R132 ;  /* 0x0000008400037202 */ /* 0x000fe20000000f00 */
[----:B------:R-:W-:Y:S01]  /*13ce0*/  FFMA.FTZ R147, R2, R235, R147 ;  /* 0x000000eb02937223 */ /* 0x000fe20000010093 */
[C---:B-----5:R-:W-:Y:S03]  /*13cf0*/  HMMA.16816.F32.BF16 R12, R68.reuse, R72, R12 ;  /* 0x00000048440c723c */ /* 0x060fe6000004180c */
[----:B------:R-:W-:Y:S02]  /*13d00*/  FADD.FTZ R145, R145, R146 ;  /* 0x0000009291917221 */ /* 0x000fe40000010000 */
[----:B------:R-:W-:Y:S02]  /*13d10*/  FADD.FTZ R142, R142, R147 ;  /* 0x000000938e8e7221 */ /* 0x000fe40000010000 */
[----:B------:R-:W-:Y:S01]  /*13d20*/  MUFU.EX2 R246, R246 ;  /* 0x000000f600f67308 */ /* 0x000fe20000000800 */
[----:B------:R-:W-:Y:S01]  /*13d30*/  FADD.FTZ R144, R144, R145 ;  /* 0x0000009190907221 */ /* 0x000fe20000010000 */
[C---:B------:R-:W-:Y:S01]  /*13d40*/  HMMA.16816.F32.BF16 R16, R68.reuse, R74, R16 ;  /* 0x0000004a4410723c */ /* 0x040fe20000041810 */
[----:B------:R-:W5:Y:S02]  /*13d50*/  LDSM.16.MT88.4 R72, [R139+0x10800] ;  /* 0x010800008b48783b */ /* 0x000f640000004200 */
[----:B------:R-:W-:Y:S02]  /*13d60*/  FADD.FTZ R144, R143, R144 ;  /* 0x000000908f907221 */ /* 0x000fe40000010000 */
[----:B------:R-:W-:Y:S03]  /*13d70*/  FADD.FTZ R141, R141, R142 ;  /* 0x0000008e8d8d7221 */ /* 0x000fe60000010000 */
[C---:B------:R-:W-:Y:S01]  /*13d80*/  HMMA.16816.F32.BF16 R20, R68.reuse, R80, R20 ;  /* 0x000000504414723c */ /* 0x040fe20000041814 */
[----:B------:R-:W-:Y:S03]  /*13d90*/  MUFU.EX2 R171, R171 ;  /* 0x000000ab00ab7308 */ /* 0x000fe60000000800 */
[----:B------:R-:W-:Y:S02]  /*13da0*/  FADD.FTZ R113, R113, R144 ;  /* 0x0000009071717221 */ /* 0x000fe40000010000 */
[----:B------:R-:W-:Y:S01]  /*13db0*/  FADD.FTZ R141, R136, R141 ;  /* 0x0000008d888d7221 */ /* 0x000fe20000010000 */
[----:B------:R-:W-:Y:S01]  /*13dc0*/  MOV R136, R133 ;  /* 0x0000008500887202 */ /* 0x000fe20000000f00 */
[C---:B------:R-:W-:Y:S01]  /*13dd0*/  HMMA.16816.F32.BF16 R24, R68.reuse, R82, R24 ;  /* 0x000000524418723c */ /* 0x040fe20000041818 */
[----:B------:R-:W3:Y:S02]  /*13de0*/  LDSM.16.MT88.4 R80, [R138+0x10800] ;  /* 0x010800008a50783b */ /* 0x000ee40000004200 */
[----:B------:R-:W-:Y:S01]  /*13df0*/  MUFU.EX2 R173, R173 ;  /* 0x000000ad00ad7308 */ /* 0x000fe20000000800 */
[----:B------:R-:W-:Y:S02]  /*13e00*/  FADD.FTZ R113, R112, R113 ;  /* 0x0000007170717221 */ /* 0x000fe40000010000 */
[----:B------:R-:W-:Y:S02]  /*13e10*/  FADD.FTZ R104, R104, R141 ;  /* 0x0000008d68687221 */ /* 0x000fe40000010000 */
[C---:B--2---:R-:W-:Y:S04]  /*13e20*/  HMMA.16816.F32.BF16 R28, R68.reuse, R84, R28 ;  /* 0x00000054441c723c */ /* 0x044fe8000004181c */
[----:B------:R-:W-:Y:S01]  /*13e30*/  FADD.FTZ R2, R114, R113 ;  /* 0x0000007172027221 */ /* 0x000fe20000010000 */
[----:B------:R-:W-:Y:S01]  /*13e40*/  MUFU.EX2 R248, R248 ;  /* 0x000000f800f87308 */ /* 0x000fe20000000800 */
[----:B------:R-:W-:Y:S02]  /*13e50*/  FADD.FTZ R105, R105, R104 ;  /* 0x0000006869697221 */ /* 0x000fe40000010000 */
[C---:B------:R-:W-:Y:S01]  /*13e60*/  HMMA.16816.F32.BF16 R32, R68.reuse, R86, R32 ;  /* 0x000000564420723c */ /* 0x040fe20000041820 */
[----:B------:R-:W2:Y:S03]  /*13e70*/  LDSM.16.MT88.4 R84, [R201+0xd000] ;  /* 0x00d00000c954783b */ /* 0x000ea60000004200 */
[----:B------:R-:W-:Y:S02]  /*13e80*/  FADD.FTZ R106, R106, R105 ;  /* 0x000000696a6a7221 */ /* 0x000fe40000010000 */
[----:B------:R-:W-:Y:S01]  /*13e90*/  FADD.FTZ R153, R153, R2 ;  /* 0x0000000299997221 */ /* 0x000fe20000010000 */
[----:B------:R-:W2:Y:S01]  /*13ea0*/  MUFU.EX2 R177, R177 ;  /* 0x000000b100b17308 */ /* 0x000ea20000000800 */
[C---:B-1----:R-:W-:Y:S04]  /*13eb0*/  HMMA.16816.F32.BF16 R36, R68.reuse, R76, R36 ;  /* 0x0000004c4424723c */ /* 0x042fe80000041824 */
[----:B------:R-:W-:Y:S04]  /*13ec0*/  FADD.FTZ R106, R107, R106 ;  /* 0x0000006a6b6a7221 */ /* 0x000fe80000010000 */
[C---:B------:R-:W-:Y:S01]  /*13ed0*/  HMMA.16816.F32.BF16 R40, R68.reuse, R78, R40 ;  /* 0x0000004e4428723c */ /* 0x040fe20000041828 */
[----:B------:R-:W1:Y:S01]  /*13ee0*/  LDSM.16.MT88.4 R76, [R139+0xd000] ;  /* 0x00d000008b4c783b */ /* 0x000e620000004200 */
[----:B------:R-:W1:Y:S06]  /*13ef0*/  MUFU.EX2 R175, R175 ;  /* 0x000000af00af7308 */ /* 0x000e6c0000000800 */
[C---:B-----5:R-:W-:Y:S04]  /*13f00*/  HMMA.16816.F32.BF16 R44, R68.reuse, R72, R44 ;  /* 0x00000048442c723c */ /* 0x060fe8000004182c */
[----:B------:R-:W-:Y:S04]  /*13f10*/  MUFU.EX2 R179, R179 ;  /* 0x000000b300b37308 */ /* 0x000fe80000000800 */
[C---:B------:R-:W-:Y:S01]  /*13f20*/  HMMA.16816.F32.BF16 R48, R68.reuse, R74, R48 ;  /* 0x0000004a4430723c */ /* 0x040fe20000041830 */
[----:B------:R-:W5:Y:S05]  /*13f30*/  LDSM.16.MT88.4 R72, [R138+0xd000] ;  /* 0x00d000008a48783b */ /* 0x000f6a0000004200 */
[----:B------:R-:W1:Y:S02]  /*13f40*/  MUFU.EX2 R250, R250 ;  /* 0x000000fa00fa7308 */ /* 0x000e640000000800 */
[C---:B---3--:R-:W-:Y:S08]  /*13f50*/  HMMA.16816.F32.BF16 R52, R68.reuse, R80, R52 ;  /* 0x000000504434723c */ /* 0x048ff00000041834 */
[C---:B------:R-:W-:Y:S01]  /*13f60*/  HMMA.16816.F32.BF16 R56, R68.reuse, R82, R56 ;  /* 0x000000524438723c */ /* 0x040fe20000041838 */
[----:B------:R-:W3:Y:S01]  /*13f70*/  LDSM.16.MT88.4 R80, [R137+0xd000] ;  /* 0x00d000008950783b */ /* 0x000ee20000004200 */
[----:B------:R-:W-:Y:S06]  /*13f80*/  MUFU.EX2 R183, R183 ;  /* 0x000000b700b77308 */ /* 0x000fec0000000800 */
[C---:B------:R-:W-:Y:S04]  /*13f90*/  HMMA.16816.F32.BF16 R60, R68.reuse, R88, R60 ;  /* 0x00000058443c723c */ /* 0x040fe8000004183c */
[----:B------:R-:W1:Y:S04]  /*13fa0*/  MUFU.EX2 R242, R242 ;  /* 0x000000f200f27308 */ /* 0x000e680000000800 */
[----:B------:R-:W-:Y:S01]  /*13fb0*/  HMMA.16816.F32.BF16 R64, R68, R90, R64 ;  /* 0x0000005a4440723c */ /* 0x000fe20000041840 */
[----:B------:R-:W-:Y:S05]  /*13fc0*/  LDSM.16.MT88.4 R88, [R138+0x11000] ;  /* 0x011000008a58783b */ /* 0x000fea0000004200 */
[----:B------:R-:W-:Y:S01]  /*13fd0*/  MUFU.EX2 R185, R185 ;  /* 0x000000b900b97308 */ /* 0x000fe20000000800 */
[----:B------:R-:W-:Y:S01]  /*13fe0*/  F2FP.BF16.PACK_AB R69, R170, R155 ;  /* 0x0000009baa45723e */ /* 0x000fe200000010ff */
[----:B------:R-:W-:Y:S01]  /*13ff0*/  FADD.FTZ R155, R155, R106 ;  /* 0x0000006a9b9b7221 */ /* 0x000fe20000010000 */
[----:B------:R-:W-:Y:S03]  /*14000*/  F2FP.BF16.PACK_AB R71, R176, R157 ;  /* 0x0000009db047723e */ /* 0x000fe600000010ff */
[C---:B------:R-:W-:Y:S01]  /*14010*/  F2FP.BF16.PACK_AB R68, R159.reuse, R182 ;  /* 0x000000b69f44723e */ /* 0x040fe200000010ff */
[----:B------:R-:W-:Y:S01]  /*14020*/  FADD.FTZ R182, R182, R153 ;  /* 0x00000099b6b67221 */ /* 0x000fe20000010000 */
[----:B------:R-:W-:Y:S01]  /*14030*/  F2FP.BF16.PACK_AB R70, R184, R161 ;  /* 0x000000a1b846723e */ /* 0x000fe200000010ff */
[----:B------:R-:W-:Y:S01]  /*14040*/  FADD.FTZ R170, R170, R155 ;  /* 0x0000009baaaa7221 */ /* 0x000fe20000010000 */
[----:B------:R-:W3:Y:S01]  /*14050*/  MUFU.EX2 R236, R236 ;  /* 0x000000ec00ec7308 */ /* 0x000ee20000000800 */
[----:B------:R-:W-:Y:S02]  /*14060*/  FADD.FTZ R182, R159, R182 ;  /* 0x000000b69fb67221 */ /* 0x000fe40000010000 */
[----:B------:R-:W-:Y:S02]  /*14070*/  FADD.FTZ R157, R157, R170 ;  /* 0x000000aa9d9d7221 */ /* 0x000fe40000010000 */
[C---:B--2---:R-:W-:Y:S03]  /*14080*/  HMMA.16816.F32.BF16 R4, R68.reuse, R84, R4 ;  /* 0x000000544404723c */ /* 0x044fe60000041804 */
[----:B------:R-:W-:Y:S02]  /*14090*/  FADD.FTZ R161, R161, R182 ;  /* 0x000000b6a1a17221 */ /* 0x000fe40000010000 */
[----:B------:R-:W-:Y:S01]  /*140a0*/  MUFU.EX2 R187, R187 ;  /* 0x000000bb00bb7308 */ /* 0x000fe20000000800 */
[----:B------:R-:W-:Y:S02]  /*140b0*/  FADD.FTZ R157, R176, R157 ;  /* 0x0000009db09d7221 */ /* 0x000fe40000010000 */
[C---:B------:R-:W-:Y:S01]  /*140c0*/  HMMA.16816.F32.BF16 R8, R68.reuse, R86, R8 ;  /* 0x000000564408723c */ /* 0x040fe20000041808 */
[----:B------:R-:W2:Y:S03]  /*140d0*/  LDSM.16.MT88.4 R84, [R201+0x11000] ;  /* 0x01100000c954783b */ /* 0x000ea60000004200 */
[----:B------:R-:W-:Y:S03]  /*140e0*/  FADD.FTZ R161, R184, R161 ;  /* 0x000000a1b8a17221 */ /* 0x000fe60000010000 */
[----:B------:R-:W2:Y:S01]  /*140f0*/  MUFU.EX2 R194, R194 ;  /* 0x000000c200c27308 */ /* 0x000ea20000000800 */
[C---:B-1----:R-:W-:Y:S08]  /*14100*/  HMMA.16816.F32.BF16 R12, R68.reuse, R76, R12 ;  /* 0x0000004c440c723c */ /* 0x042ff0000004180c */
[C---:B------:R-:W-:Y:S01]  /*14110*/  HMMA.16816.F32.BF16 R16, R68.reuse, R78, R16 ;  /* 0x0000004e4410723c */ /* 0x040fe20000041810 */
[----:B------:R-:W1:Y:S01]  /*14120*/  LDSM.16.MT88.4 R76, [R139+0x11000] ;  /* 0x011000008b4c783b */ /* 0x000e620000004200 */
[----:B------:R-:W-:Y:S06]  /*14130*/  MUFU.EX2 R189, R189 ;  /* 0x000000bd00bd7308 */ /* 0x000fec0000000800 */
[C---:B-----5:R-:W-:Y:S04]  /*14140*/  HMMA.16816.F32.BF16 R20, R68.reuse, R72, R20 ;  /* 0x000000484414723c */ /* 0x060fe80000041814 */
[----:B------:R-:W5:Y:S04]  /*14150*/  MUFU.EX2 R186, R186 ;  /* 0x000000ba00ba7308 */ /* 0x000f680000000800 */
[C---:B------:R-:W-:Y:S01]  /*14160*/  HMMA.16816.F32.BF16 R24, R68.reuse, R74, R24 ;  /* 0x0000004a4418723c */ /* 0x040fe20000041818 */
[----:B------:R-:W4:Y:S05]  /*14170*/  LDSM.16.MT88.4 R72, [R201+0xd800] ;  /* 0x00d80000c948783b */ /* 0x000f2a0000004200 */
[----:B------:R-:W-:Y:S02]  /*14180*/  MUFU.EX2 R178, R178 ;  /* 0x000000b200b27308 */ /* 0x000fe40000000800 */
[C---:B---3--:R-:W-:Y:S08]  /*14190*/  HMMA.16816.F32.BF16 R28, R68.reuse, R80, R28 ;  /* 0x00000050441c723c */ /* 0x048ff0000004181c */
[C---:B------:R-:W-:Y:S01]  /*141a0*/  HMMA.16816.F32.BF16 R32, R68.reuse, R82, R32 ;  /* 0x000000524420723c */ /* 0x040fe20000041820 */
[----:B------:R-:W3:Y:S01]  /*141b0*/  LDSM.16.MT88.4 R80, [R139+0xd800] ;  /* 0x00d800008b50783b */ /* 0x000ee20000004200 */
[----:B------:R-:W3:Y:S06]  /*141c0*/  MUFU.EX2 R191, R191 ;  /* 0x000000bf00bf7308 */ /* 0x000eec0000000800 */
[C---:B--2---:R-:W-:Y:S04]  /*141d0*/  HMMA.16816.F32.BF16 R36, R68.reuse, R84, R36 ;  /* 0x000000544424723c */ /* 0x044fe80000041824 */
[----:B------:R-:W-:Y:S04]  /*141e0*/  MUFU.EX2 R172, R172 ;  /* 0x000000ac00ac7308 */ /* 0x000fe80000000800 */
[C---:B------:R-:W-:Y:S01]  /*141f0*/  HMMA.16816.F32.BF16 R40, R68.reuse, R86, R40 ;  /* 0x000000564428723c */ /* 0x040fe20000041828 */
[----:B------:R-:W-:Y:S05]  /*14200*/  LDSM.16.MT88.4 R84, [R137+0xd800] ;  /* 0x00d800008954783b */ /* 0x000fea0000004200 */
[----:B------:R-:W2:Y:S02]  /*14210*/  MUFU.EX2 R193, R193 ;  /* 0x000000c100c17308 */ /* 0x000ea40000000800 */
[C---:B-1----:R-:W-:Y:S08]  /*14220*/  HMMA.16816.F32.BF16 R44, R68.reuse, R76, R44 ;  /* 0x0000004c442c723c */ /* 0x042ff0000004182c */
[C---:B------:R-:W-:Y:S01]  /*14230*/  HMMA.16816.F32.BF16 R48, R68.reuse, R78, R48 ;  /* 0x0000004e4430723c */ /* 0x040fe20000041830 */
[----:B------:R-:W1:Y:S01]  /*14240*/  LDSM.16.MT88.4 R76, [R138+0xd800] ;  /* 0x00d800008a4c783b */ /* 0x000e620000004200 */
        /* <DEDUP_REMOVED lines=9> */
[----:B------:R-:W1:Y:S05]  /*142e0*/  MUFU.EX2 R197, R197 ;  /* 0x000000c500c57308 */ /* 0x000e6a0000000800 */
[----:B------:R-:W-:Y:S01]  /*142f0*/  F2FP.BF16.PACK_AB R69, R163, R188 ;  /* 0x000000bca345723e */ /* 0x000fe200000010ff */
[----:B------:R-:W-:Y:S01]  /*14300*/  FADD.FTZ R188, R188, R157 ;  /* 0x0000009dbcbc7221 */ /* 0x000fe20000010000 */
[----:B----4-:R-:W-:Y:S03]  /*14310*/  F2FP.BF16.PACK_AB R71, R190, R165 ;  /* 0x000000a5be47723e */ /* 0x010fe600000010ff */
[----:B------:R-:W-:Y:S01]  /*14320*/  F2FP.BF16.PACK_AB R68, R167, R196 ;  /* 0x000000c4a744723e */ /* 0x000fe200000010ff */
[----:B------:R-:W-:Y:S01]  /*14330*/  MUFU.EX2 R158, R158 ;  /* 0x0000009e009e7308 */ /* 0x000fe20000000800 */
[----:B------:R-:W-:Y:S01]  /*14340*/  F2FP.BF16.PACK_AB R70, R238, R169 ;  /* 0x000000a9ee46723e */ /* 0x000fe200000010ff */
[----:B------:R-:W-:Y:S02]  /*14350*/  FADD.FTZ R196, R196, R161 ;  /* 0x000000a1c4c47221 */ /* 0x000fe40000010000 */
[----:B------:R-:W-:Y:S02]  /*14360*/  FADD.FTZ R188, R163, R188 ;  /* 0x000000bca3bc7221 */ /* 0x000fe40000010000 */
[----:B------:R-:W-:Y:S02]  /*14370*/  FADD.FTZ R196, R167, R196 ;  /* 0x000000c4a7c47221 */ /* 0x000fe40000010000 */
[C---:B------:R-:W-:Y:S02]  /*14380*/  HMMA.16816.F32.BF16 R4, R68.reuse, R72, R4 ;  /* 0x000000484404723c */ /* 0x040fe40000041804 */
[----:B------:R-:W4:Y:S01]  /*14390*/  MUFU.EX2 R199, R199 ;  /* 0x000000c700c77308 */ /* 0x000f220000000800 */
[----:B------:R-:W-:Y:S02]  /*143a0*/  FADD.FTZ R165, R165, R188 ;  /* 0x000000bca5a57221 */ /* 0x000fe40000010000 */
[----:B------:R-:W-:Y:S02]  /*143b0*/  FADD.FTZ R169, R169, R196 ;  /* 0x000000c4a9a97221 */ /* 0x000fe40000010000 */
[----:B------:R-:W-:Y:S01]  /*143c0*/  FADD.FTZ R165, R190, R165 ;  /* 0x000000a5bea57221 */ /* 0x000fe20000010000 */
[C---:B------:R-:W-:Y:S01]  /*143d0*/  HMMA.16816.F32.BF16 R8, R68.reuse, R74, R8 ;  /* 0x0000004a4408723c */ /* 0x040fe20000041808 */
[----:B------:R-:W2:Y:S03]  /*143e0*/  LDSM.16.MT88.4 R72, [R201+0x11800] ;  /* 0x01180000c948783b */ /* 0x000ea60000004200 */
[----:B------:R-:W-:Y:S01]  /*143f0*/  MUFU.EX2 R135, R135 ;  /* 0x0000008700877308 */ /* 0x000fe20000000800 */
[----:B------:R-:W-:Y:S03]  /*14400*/  FADD.FTZ R2, R238, R169 ;  /* 0x000000a9ee027221 */ /* 0x000fe60000010000 */
[C---:B---3--:R-:W-:Y:S04]  /*14410*/  HMMA.16816.F32.BF16 R12, R68.reuse, R80, R12 ;  /* 0x00000050440c723c */ /* 0x048fe8000004180c */
[----:B------:R-:W-:Y:S02]  /*14420*/  FADD.FTZ R2, R177, R2 ;  /* 0x00000002b1027221 */ /* 0x000fe40000010000 */
[----:B------:R-:W3:Y:S02]  /*14430*/  MUFU.EX2 R134, R151 ;  /* 0x0000009700867308 */ /* 0x000ee40000000800 */
[C---:B------:R-:W-:Y:S01]  /*14440*/  HMMA.16816.F32.BF16 R16, R68.reuse, R82, R16 ;  /* 0x000000524410723c */ /* 0x040fe20000041810 */
[----:B------:R-:W3:Y:S03]  /*14450*/  LDSM.16.MT88.4 R80, [R139+0x11800] ;  /* 0x011800008b50783b */ /* 0x000ee60000004200 */
[----:B------:R-:W-:Y:S04]  /*14460*/  FADD.FTZ R2, R175, R2 ;  /* 0x00000002af027221 */ /* 0x000fe80000010000 */
[C---:B-1----:R-:W-:Y:S01]  /*14470*/  HMMA.16816.F32.BF16 R20, R68.reuse, R76, R20 ;  /* 0x0000004c4414723c */ /* 0x042fe20000041814 */
[----:B------:R-:W-:Y:S07]  /*14480*/  MUFU.EX2 R154, R154 ;  /* 0x0000009a009a7308 */ /* 0x000fee0000000800 */
[C---:B------:R-:W-:Y:S01]  /*14490*/  HMMA.16816.F32.BF16 R24, R68.reuse, R78, R24 ;  /* 0x0000004e4418723c */ /* 0x040fe20000041818 */
[----:B------:R-:W1:Y:S02]  /*144a0*/  LDSM.16.MT88.4 R76, [R137+0x11800] ;  /* 0x01180000894c783b */ /* 0x000e640000004200 */
[----:B------:R-:W1:Y:S05]  /*144b0*/  MUFU.EX2 R237, R237 ;  /* 0x000000ed00ed7308 */ /* 0x000e6a0000000800 */
[C---:B------:R-:W-:Y:S05]  /*144c0*/  HMMA.16816.F32.BF16 R28, R68.reuse, R84, R28 ;  /* 0x00000054441c723c */ /* 0x040fea000004181c */
[----:B------:R-:W-:Y:S03]  /*144d0*/  MUFU.EX2 R150, R150 ;  /* 0x0000009600967308 */ /* 0x000fe60000000800 */
[C---:B------:R-:W-:Y:S01]  /*144e0*/  HMMA.16816.F32.BF16 R32, R68.reuse, R86, R32 ;  /* 0x000000564420723c */ /* 0x040fe20000041820 */
[----:B------:R-:W1:Y:S06]  /*144f0*/  LDSM.16.MT88.4 R84, [R201+0xe000] ;  /* 0x00e00000c954783b */ /* 0x000e6c0000004200 */
[----:B------:R-:W1:Y:S01]  /*14500*/  MUFU.EX2 R149, R149 ;  /* 0x0000009500957308 */ /* 0x000e620000000800 */
[C---:B--2---:R-:W-:Y:S08]  /*14510*/  HMMA.16816.F32.BF16 R36, R68.reuse, R72, R36 ;  /* 0x000000484424723c */ /* 0x044ff00000041824 */
[C---:B------:R-:W-:Y:S01]  /*14520*/  HMMA.16816.F32.BF16 R40, R68.reuse, R74, R40 ;  /* 0x0000004a4428723c */ /* 0x040fe20000041828 */
[----:B------:R-:W2:Y:S07]  /*14530*/  LDSM.16.MT88.4 R72, [R139+0xe000] ;  /* 0x00e000008b48783b */ /* 0x000eae0000004200 */
[C---:B---3--:R-:W-:Y:S08]  /*14540*/  HMMA.16816.F32.BF16 R44, R68.reuse, R80, R44 ;  /* 0x00000050442c723c */ /* 0x048ff0000004182c */
        /* <DEDUP_REMOVED lines=13> */
[C---:B------:R-:W-:Y:S01]  /*14620*/  F2FP.BF16.PACK_AB R70, R250.reuse, R179 ;  /* 0x000000b3fa46723e */ /* 0x040fe200000010ff */
[----:B------:R-:W-:Y:S02]  /*14630*/  FADD.FTZ R179, R179, R2 ;  /* 0x00000002b3b37221 */ /* 0x000fe40000010000 */
[----:B------:R-:W-:Y:S02]  /*14640*/  FADD.FTZ R173, R173, R246 ;  /* 0x000000f6adad7221 */ /* 0x000fe40000010000 */
[----:B------:R-:W-:Y:S02]  /*14650*/  FADD.FTZ R250, R250, R179 ;  /* 0x000000b3fafa7221 */ /* 0x000fe40000010000 */
[C---:B------:R-:W-:Y:S03]  /*14660*/  HMMA.16816.F32.BF16 R4, R68.reuse, R84, R4 ;  /* 0x000000544404723c */ /* 0x040fe60000041804 */
[----:B------:R-:W-:Y:S05]  /*14670*/  FADD.FTZ R248, R248, R173 ;  /* 0x000000adf8f87221 */ /* 0x000fea0000010000 */
        /* <DEDUP_REMOVED lines=28> */
[----:B-----5:R-:W-:Y:S01]  /*14840*/  F2FP.BF16.PACK_AB R70, R186, R189 ;  /* 0x000000bdba46723e */ /* 0x020fe200000010ff */
        /* <DEDUP_REMOVED lines=24> */
[C---:B-----5:R-:W-:Y:S08]  /*149d0*/  HMMA.16816.F32.BF16 R52, R68.reuse, R80, R52 ;  /* 0x000000504434723c */ /* 0x060ff00000041834 */
        /* <DEDUP_REMOVED lines=21> */
[C---:B------:R-:W-:Y:S08]  /*14b30*/  HMMA.16816.F32.BF16 R16, R68.reuse, R82, R16 ;  /* 0x000000524410723c */ /* 0x040ff00000041810 */
[C---:B--2---:R-:W-:Y:S08]  /*14b40*/  HMMA.16816.F32.BF16 R20, R68.reuse, R72, R20 ;  /* 0x000000484414723c */ /* 0x044ff00000041814 */
        /* <DEDUP_REMOVED lines=14> */
[----:B----4-:R-:W-:Y:S01]  /*14c30*/  F2FP.BF16.PACK_AB R69, R199, R158 ;  /* 0x0000009ec745723e */ /* 0x010fe200000010ff */
        /* <DEDUP_REMOVED lines=8> */
[C---:B------:R-:W-:Y:S01]  /*14cc0*/  HMMA.16816.F32.BF16 R128, R68.reuse, R124, R4 ;  /* 0x0000007c4480723c */ /* 0x040fe20000041804 */
[----:B------:R-:W2:Y:S02]  /*14cd0*/  LDSM.16.MT88.4 R4, [R137+0x13800] ;  /* 0x013800008904783b */ /* 0x000ea40000004200 */
[----:B------:R-:W-:Y:S02]  /*14ce0*/  FADD.FTZ R150, R150, R237 ;  /* 0x000000ed96967221 */ /* 0x000fe40000010000 */
[----:B------:R-:W-:Y:S02]  /*14cf0*/  FADD.FTZ R235, R134, R135 ;  /* 0x0000008786eb7221 */ /* 0x000fe40000010000 */
        /* <DEDUP_REMOVED lines=17> */
.L_x_2544:
        /* <DEDUP_REMOVED lines=193> */
.L_x_2549:
[----:B------:R-:W1:Y:S04]  /*15a20*/  S2R R40, SR_CTAID.Z ;  /* 0x0000000000287919 */ /* 0x000e680000002700 */
[----:B------:R-:W1:Y:S02]  /*15a30*/  S2R R5, SR_CTAID.Y ;  /* 0x0000000000057919 */ /* 0x000e640000002600 */
[----:B-1----:R-:W-:-:S04]  /*15a40*/  IMAD R7, R5, c[0x0][0x1c0], R40 ;  /* 0x0000700005077a24 */ /* 0x002fc800078e0228 */
[----:B------:R-:W-:Y:S02]  /*15a50*/  IMAD R7, R7, c[0x0][0x214], RZ ;  /* 0x0000850007077a24 */ /* 0x000fe400078e02ff */
.L_x_2550:
[----:B------:R-:W-:Y:S01]  /*15a60*/  BAR.SYNC.DEFER_BLOCKING 0x0 ;  /* 0x0000000000007b1d */ /* 0x000fe20000010000 */
[----:B------:R-:W-:Y:S01]  /*15a70*/  LOP3.LUT R41, R2, 0xffffffe0, RZ, 0xc0, !PT ;  /* 0xffffffe002297812 */ /* 0x000fe200078ec0ff */
[----:B------:R-:W-:Y:S01]  /*15a80*/  IMAD.WIDE.U32 R42, R219, c[0x0][0x1e8], RZ ;  /* 0x00007a00db2a7a25 */ /* 0x000fe200078e00ff */
        /* <DEDUP_REMOVED lines=33> */
.L_x_2552:
[----:B------:R-:W-:Y:S05]  /*15ca0*/  BSYNC B0 ;  /* 0x0000000000007941 */ /* 0x000fea0003800000 */
.L_x_2551:
[----:B------:R-:W5:Y:S01]  /*15cb0*/  S2R R7, SR_CTAID.X ;  /* 0x0000000000077919 */ /* 0x000f620000002500 */
[----:B------:R-:W-:Y:S01]  /*15cc0*/  LEA.HI R3, R3, R4, RZ, 0x3 ;  /* 0x0000000403037211 */ /* 0x000fe200078f18ff */
[----:B------:R-:W-:Y:S01]  /*15cd0*/  BSSY B0, `(.L_x_2553) ;  /* 0x000001c000007945 */ /* 0x000fe20003800000 */
[----:B------:R-:W-:Y:S01]  /*15ce0*/  SHF.R.S32.HI R2, RZ, 0x1f, R40 ;  /* 0x0000001fff027819 */ /* 0x000fe20000011428 */
[----:B-----5:R-:W-:-:S04]  /*15cf0*/  IMAD.SHL.U32 R7, R7, 0x40, RZ ;  /* 0x0000004007077824 */ /* 0x020fc800078e00ff */
[----:B----4-:R-:W-:Y:S01]  /*15d00*/  IMAD.WIDE.U32 R42, R7, c[0x0][0x1e8], R220 ;  /* 0x00007a00072a7a25 */ /* 0x010fe200078e00dc */
        /* <DEDUP_REMOVED lines=8> */
[----:B------:R-:W-:-:S03]  /*15d90*/  SHF.R.S32.HI R0, RZ, 0x3, R3 ;  /* 0x00000003ff007819 */ /* 0x000fc60000011403 */
[----:B------:R-:W-:Y:S01]  /*15da0*/  IMAD.WIDE.U32 R42, R40, c[0x0][0x1f0], R42 ;  /* 0x00007c00282a7a25 */ /* 0x000fe200078e002a */
[----:B------:R-:W-:-:S03]  /*15db0*/  ISETP.GE.AND P0, PT, R0, R7, PT ;  /* 0x000000070000720c */ /* 0x000fc60003f06270 */
[----:B------:R-:W-:-:S10]  /*15dc0*/  IMAD.IADD R5, R5, 0x1, R43 ;  /* 0x0000000105057824 */ /* 0x000fd400078e022b */
        /* <DEDUP_REMOVED lines=12> */
.L_x_2554:
[----:B------:R-:W-:Y:S05]  /*15e90*/  BSYNC B0 ;  /* 0x0000000000007941 */ /* 0x000fea0003800000 */
.L_x_2553:
[----:B------:R-:W-:Y:S01]  /*15ea0*/  IADD3 R2, R0, 0x10, RZ ;  /* 0x0000001000027810 */ /* 0x000fe20007ffe0ff */
        /* <DEDUP_REMOVED lines=11> */
[----:B-12---:R-:W-:-:S03]  /*15f60*/  LEA R16, P2, R6, c[0x0][0x1d0], 0x1 ;  /* 0x0000740006107a11 */ /* 0x006fc600078408ff */
[----:B------:R-:W-:-:S04]  /*15f70*/  IMAD R2, R3, c[0x0][0x1ec], R2 ;  /* 0x00007b0003027a24 */ /* 0x000fc800078e0202 */
[----:B------:R-:W-:-:S05]  /*15f80*/  IMAD.IADD R2, R2, 0x1, R7 ;  /* 0x0000000102027824 */ /* 0x000fca00078e0207 */
[----:B------:R-:W-:-:S05]  /*15f90*/  LEA.HI.X R17, R6, c[0x0][0x1d4], R2, 0x1, P2 ;  /* 0x0000750006117a11 */ /* 0x000fca00010f0c02 */
[----:B------:R1:W-:Y:S04]  /*15fa0*/  @!P1 STG.E.128 [R16.64], R28 ;  /* 0x0000001c10009986 */ /* 0x0003e8000c101d0c */
[----:B------:R1:W-:Y:S02]  /*15fb0*/  @!P0 STG.E.128 [R16.64+0x80], R12 ;  /* 0x0000800c10008986 */ /* 0x0003e4000c101d0c */
.L_x_2556:
[----:B------:R-:W-:Y:S05]  /*15fc0*/  BSYNC B0 ;  /* 0x0000000000007941 */ /* 0x000fea0003800000 */
.L_x_2555:
        /* <DEDUP_REMOVED lines=12> */
[----:B-1----:R-:W-:-:S03]  /*16090*/  LEA R12, P2, R6, c[0x0][0x1d0], 0x1 ;  /* 0x00007400060c7a11 */ /* 0x002fc600078408ff */
[----:B------:R-:W-:-:S04]  /*160a0*/  IMAD R2, R3, c[0x0][0x1ec], R2 ;  /* 0x00007b0003027a24 */ /* 0x000fc800078e0202 */
[----:B------:R-:W-:-:S05]  /*160b0*/  IMAD.IADD R2, R2, 0x1, R7 ;  /* 0x0000000102027824 */ /* 0x000fca00078e0207 */
[----:B------:R-:W-:-:S05]  /*160c0*/  LEA.HI.X R13, R6, c[0x0][0x1d4], R2, 0x1, P2 ;  /* 0x00007500060d7a11 */ /* 0x000fca00010f0c02 */
[----:B------:R1:W-:Y:S04]  /*160d0*/  @!P1 STG.E.128 [R12.64], R24 ;  /* 0x000000180c009986 */ /* 0x0003e8000c101d0c */
[----:B------:R1:W-:Y:S02]  /*160e0*/  @!P0 STG.E.128 [R12.64+0x80], R8 ;  /* 0x000080080c008986 */ /* 0x0003e4000c101d0c */
.L_x_2558:
[----:B------:R-:W-:Y:S05]  /*160f0*/  BSYNC B0 ;  /* 0x0000000000007941 */ /* 0x000fea0003800000 */
.L_x_2557:
[----:B------:R-:W-:-:S04]  /*16100*/  IADD3 R2, R0, 0x30, RZ ;  /* 0x0000003000027810 */ /* 0x000fc80007ffe0ff */
        /* <DEDUP_REMOVED lines=15> */
[----:B-1----:R-:W-:Y:S01]  /*16200*/  STG.E.128 [R2.64+0x80], R36 ;  /* 0x0000802402007986 */ /* 0x002fe2000c101d0c */
[----:B------:R-:W-:Y:S05]  /*16210*/  EXIT ;  /* 0x000000000000794d */ /* 0x000fea0003800000 */
.L_x_2559:
        /* <DEDUP_REMOVED lines=14> */
.L_x_8343:


//--------------------- .text._ZN5flash24flash_fwd_splitkv_kernelI23Flash_fwd_kernel_traitsILi128ELi64ELi128ELi4ELb0ELb0EN7cutlass10bfloat16_tE19Flash_kernel_traitsILi128ELi64ELi128ELi4ES3_EELb1ELb0ELb0ELb0ELb1ELb0ELb0ELb1EEEvNS_16Flash_fwd_paramsE --------------------------
	.section	.text._ZN5flash24flash_fwd_splitkv_kernelI23Flash_fwd_kernel_traitsILi128ELi64ELi128ELi4ELb0ELb0EN7cutlass10bfloat16_tE19Flash_kernel_traitsILi128ELi64ELi128ELi4ES3_EELb1ELb0ELb0ELb0ELb1ELb0ELb0ELb1EEEvNS_16Flash_fwd_paramsE,"ax",@progbits
	.sectioninfo	@"SHI_REGISTERS=254"
	.align	128
        .global         _ZN5flash24flash_fwd_splitkv_kernelI23Flash_fwd_kernel_traitsILi128ELi64ELi128ELi4ELb0ELb0EN7cutlass10bfloat16_tE19Flash_kernel_traitsILi128ELi64ELi128ELi4ES3_EELb1ELb0ELb0ELb0ELb1ELb0ELb0ELb1EEEvNS_16Flash_fwd_paramsE
        .type           _ZN5flash24flash_fwd_splitkv_kernelI23Flash_fwd_kernel_traitsILi128ELi64ELi128ELi4ELb0ELb0EN7cutlass10bfloat16_tE19Flash_kernel_traitsILi128ELi64ELi128ELi4ES3_EELb1ELb0ELb0ELb0ELb1ELb0ELb0ELb1EEEvNS_16Flash_fwd_paramsE,@function
        .size           _ZN5flash24flash_fwd_splitkv_kernelI23Flash_fwd_kernel_traitsILi128ELi64ELi128ELi4ELb0ELb0EN7cutlass10bfloat16_tE19Flash_kernel_traitsILi128ELi64ELi128ELi4ES3_EELb1ELb0ELb0ELb0ELb1ELb0ELb0ELb1EEEvNS_16Flash_fwd_paramsE,(.L_x_8285 - _ZN5flash24flash_fwd_splitkv_kernelI23Flash_fwd_kernel_traitsILi128ELi64ELi128ELi4ELb0ELb0EN7cutlass10bfloat16_tE19Flash_kernel_traitsILi128ELi64ELi128ELi4ES3_EELb1ELb0ELb0ELb0ELb1ELb0ELb0ELb1EEEvNS_16Flash_fwd_paramsE)
        .other          _ZN5flash24flash_fwd_splitkv_kernelI23Flash_fwd_kernel_traitsILi128ELi64ELi128ELi4ELb0ELb0EN7cutlass10bfloat16_tE19Flash_kernel_traitsILi128ELi64ELi128ELi4ES3_EELb1ELb0ELb0ELb0ELb1ELb0ELb0ELb1EEEvNS_16Flash_fwd_paramsE,@"STO_CUDA_ENTRY STV_DEFAULT"
_ZN5flash24flash_fwd_splitkv_kernelI23Flash_fwd_kernel_traitsILi128ELi64ELi128ELi4ELb0ELb0EN7cutlass10bfloat16_tE19Flash_kernel_traitsILi128ELi64ELi128ELi4ES3_EELb1ELb0ELb0ELb0ELb1ELb0ELb0ELb1EEEvNS_16Flash_fwd_paramsE:
.text._ZN5flash24flash_fwd_splitkv_kernelI23Flash_fwd_kernel_traitsILi128ELi64ELi128ELi4ELb0ELb0EN7cutlass10bfloat16_tE19Flash_kernel_traitsILi128ELi64ELi128ELi4ES3_EELb1ELb0ELb0ELb0ELb1ELb0ELb0ELb1EEEvNS_16Flash_fwd_paramsE:
        /* <DEDUP_REMOVED lines=9> */
[----:B-123--:R-:W-:Y:S05]  /*0090*/  CALL.REL.NOINC `($_ZN5flash24flash_fwd_splitkv_kernelI23Flash_fwd_kernel_traitsILi128ELi64ELi128ELi4ELb0ELb0EN7cutlass10bfloat16_tE19Flash_kernel_traitsILi128ELi64ELi128ELi4ES3_EELb1ELb0ELb0ELb0ELb1ELb0ELb0ELb1EEEvNS_16Flash_fwd_paramsE$_ZN5flash30compute_attn_1rowblock_splitkvI23Flash_fwd_kernel_traitsILi128ELi64ELi128ELi4ELb0ELb0EN7cutlass10bfloat16_tE19Flash_kernel_traitsILi128ELi64ELi128ELi4ES3_EELb1ELb0ELb0ELb0ELb1ELb0ELb0ELb1ENS_16Flash_fwd_paramsEEEvRKT8_iiiii) ;  /* 0x0000002000007944 */ /* 0x00efea0003c00000 */
[----:B------:R-:W-:Y:S05]  /*00a0*/  BSYNC B3 ;  /* 0x0000000000037941 */ /* 0x000fea0003800000 */
.L_x_2560:
[----:B------:R-:W-:Y:S05]  /*00b0*/  EXIT ;  /* 0x000000000000794d */ /* 0x000fea0003800000 */
        .type           $_ZN5flash24flash_fwd_splitkv_kernelI23Flash_fwd_kernel_traitsILi128ELi64ELi128ELi4ELb0ELb0EN7cutlass10bfloat16_tE19Flash_kernel_traitsILi128ELi64ELi128ELi4ES3_EELb1ELb0ELb0ELb0ELb1ELb0ELb0ELb1EEEvNS_16Flash_fwd_paramsE$_ZN5flash30compute_attn_1rowblock_splitkvI23Flash_fwd_kernel_traitsILi128ELi64ELi128ELi4ELb0ELb0EN7cutlass10bfloat16_tE19Flash_kernel_traitsILi128ELi64ELi128ELi4ES3_EELb1ELb0ELb0ELb0ELb1ELb0ELb0ELb1ENS_16Flash_fwd_paramsEEEvRKT8_iiiii,@function
        .size           $_ZN5flash24flash_fwd_splitkv_kernelI23Flash_fwd_kernel_traitsILi128ELi64ELi128ELi4ELb0ELb0EN7cutlass10bfloat16_tE19Flash_kernel_traitsILi128ELi64ELi128ELi4ES3_EELb1ELb0ELb0ELb0ELb1ELb0ELb0ELb1EEEvNS_16Flash_fwd_paramsE$_ZN5flash30compute_attn_1rowblock_splitkvI23Flash_fwd_kernel_traitsILi128ELi64ELi128ELi4ELb0ELb0EN7cutlass10bfloat16_tE19Flash_kernel_traitsILi128ELi64ELi128ELi4ES3_EELb1ELb0ELb0ELb0ELb1ELb0ELb0ELb1ENS_16Flash_fwd_paramsEEEvRKT8_iiiii,($__internal_18_$__cuda_sm70_shflsync_bfly_p - $_ZN5flash24flash_fwd_splitkv_kernelI23Flash_fwd_kernel_traitsILi128ELi64ELi128ELi4ELb0ELb0EN7cutlass10bfloat16_tE19Flash_kernel_traitsILi128ELi64ELi128ELi4ES3_EELb1ELb0ELb0ELb0ELb1ELb0ELb0ELb1EEEvNS_16Flash_fwd_paramsE$_ZN5flash30compute_attn_1rowblock_splitkvI23Flash_fwd_kernel_traitsILi128ELi64ELi128ELi4ELb0ELb0EN7cutlass10bfloat16_tE19Flash_kernel_traitsILi128ELi64ELi128ELi4ES3_EELb1ELb0ELb0ELb0ELb1ELb0ELb0ELb1ENS_16Flash_fwd_paramsEEEvRKT8_iiiii)
$_ZN5flash24flash_fwd_splitkv_kernelI23Flash_fwd_kernel_traitsILi128ELi64ELi128ELi4ELb0ELb0EN7cutlass10bfloat16_tE19Flash_kernel_traitsILi128ELi64ELi128ELi4ES3_EELb1ELb0ELb0ELb0ELb1ELb0ELb0ELb1EEEvNS_16Flash_fwd_paramsE$_ZN5flash30compute_attn_1rowblock_splitkvI23Flash_fwd_kernel_traitsILi128ELi64ELi128ELi4ELb0ELb0EN7cutlass10bfloat16_tE19Flash_kernel_traitsILi128ELi64ELi128ELi4ES3_EELb1ELb0ELb0ELb0ELb1ELb0ELb0ELb1ENS_16Flash_fwd_paramsEEEvRKT8_iiiii:
        /* <DEDUP_REMOVED lines=20> */
.L_x_2562:
[----:B------:R-:W-:Y:S05]  /*0200*/  BSYNC B0 ;  /* 0x0000000000007941 */ /* 0x000fea0003800000 */
.L_x_2561:
[----:B------:R-:W3:Y:S04]  /*0210*/  LD.E.64 R28, [R10.64+0xf0] ;  /* 0x0000f0060a1c7980 */ /* 0x000ee8000c101b00 */
[----:B-1----:R-:W4:Y:S01]  /*0220*/  @P1 LD.E R3, [R2.64+0x4] ;  /* 0x0000040602031980 */ /* 0x002f22000c101900 */
        /* <DEDUP_REMOVED lines=9> */
[----:B------:R-:W3:Y:S02]  /*02c0*/  LD.E.U8 R0, [R10.64+0x1b2] ;  /* 0x0001b2060a007980 */ /* 0x000ee4000c101100 */
[----:B---3--:R-:W-:-:S13]  /*02d0*/  ISETP.NE.AND P0, PT, R0, RZ, PT ;  /* 0x000000ff0000720c */ /* 0x008fda0003f05270 */
[----:B------:R-:W3:Y:S02]  /*02e0*/  @P0 LD.E R0, [R4.64+0x4] ;  /* 0x0000040604000980 */ /* 0x000ee4000c101900 */
[----:B---3--:R-:W-:-:S06]  /*02f0*/  @P0 IADD3 R3, R0, -R15, RZ ;  /* 0x8000000f00030210 */ /* 0x008fcc0007ffe0ff */
[----:B------:R3:W5:Y:S01]  /*0300*/  @!P0 LD.E R3, [R4.64] ;  /* 0x0000000604038980 */ /* 0x000762000c101900 */
[----:B------:R-:W-:Y:S05]  /*0310*/  BRA `(.L_x_2565) ;  /* 0x0000001000007947 */ /* 0x000fea0003800000 */
.L_x_2564:
[----:B------:R3:W5:Y:S02]  /*0320*/  LD.E R3, [R10.64+0xb8] ;  /* 0x0000b8060a037980 */ /* 0x000764000c101900 */
.L_x_2565:
[----:B------:R-:W-:Y:S05]  /*0330*/  BSYNC B0 ;  /* 0x0000000000007941 */ /* 0x000fea0003800000 */
.L_x_2563:
[----:B--23--:R-:W2:Y:S01]  /*0340*/  LD.E.64 R4, [R10.64+0xf8] ;  /* 0x0000f8060a047980 */ /* 0x00cea2000c101b00 */
        /* <DEDUP_REMOVED lines=9> */
.L_x_2567:
[----:B------:R-:W2:Y:S01]  /*03e0*/  LD.E.64 R2, [R10.64+0x108] ;  /* 0x000108060a027980 */ /* 0x000ea2000c101b00 */
[----:B------:R-:W-:Y:S01]  /*03f0*/  BSSY B0, `(.L_x_2569) ;  /* 0x0000006000007945 */ /* 0x000fe20003800000 */
[----:B--2---:R-:W-:-:S04]  /*0400*/  ISETP.NE.U32.AND P0, PT, R2, RZ, PT ;  /* 0x000000ff0200720c */ /* 0x004fc80003f05070 */
[----:B------:R-:W-:Y:S01]  /*0410*/  ISETP.NE.AND.EX P0, PT, R3, RZ, PT, P0 ;  /* 0x000000ff0300720c */ /* 0x000fe20003f05300 */
[----:B------:R-:W-:-:S12]  /*0420*/  IMAD.MOV.U32 R3, RZ, RZ, RZ ;  /* 0x000000ffff037224 */ /* 0x000fd800078e00ff */
[----:B------:R-:W-:Y:S05]  /*0430*/  @!P0 BRA `(.L_x_2570) ;  /* 0x0000001000008947 */ /* 0x000fea0003800000 */
[----:B------:R2:W5:Y:S02]  /*0440*/  LD.E R3, [R10.64+0xbc] ;  /* 0x0000bc060a037980 */ /* 0x000564000c101900 */
.L_x_2570:
[----:B------:R-:W-:Y:S05]  /*0450*/  BSYNC B0 ;  /* 0x0000000000007941 */ /* 0x000fea0003800000 */
.L_x_2569:
[----:B-----5:R-:W-:Y:S02]  /*0460*/  IADD3 R72, R82, R3, RZ ;  /* 0x0000000352487210 */ /* 0x020fe40007ffe0ff */
.L_x_2568:
[----:B------:R-:W-:Y:S05]  /*0470*/  BSYNC B1 ;  /* 0x0000000000017941 */ /* 0x000fea0003800000 */
.L_x_2566:
[----:B------:R-:W-:Y:S01]  /*0480*/  IMAD.SHL.U32 R71, R231, 0x40, RZ ;  /* 0x00000040e7477824 */ /* 0x000fe200078e00ff */
[----:B------:R-:W-:Y:S01]  /*0490*/  MOV R2, R228 ;  /* 0x000000e400027202 */ /* 0x000fe20000000f00 */
[----:B------:R-:W-:-:S03]  /*04a0*/  IMAD.MOV.U32 R3, RZ, RZ, 0x0 ;  /* 0x00000000ff037424 */ /* 0x000fc600078e00ff */
[----:B------:R-:W-:-:S13]  /*04b0*/  ISETP.GT.AND P0, PT, R232, R71, PT ;  /* 0x00000047e800720c */ /* 0x000fda0003f04270 */
[----:B------:R-:W-:Y:S05]  /*04c0*/  @!P0 RET.REL.NODEC R2 `(_ZN5flash24flash_fwd_splitkv_kernelI23Flash_fwd_kernel_traitsILi128ELi64ELi128ELi4ELb0ELb0EN7cutlass10bfloat16_tE19Flash_kernel_traitsILi128ELi64ELi128ELi4ES3_EELb1ELb0ELb0ELb0ELb1ELb0ELb0ELb1EEEvNS_16Flash_fwd_paramsE) ;  /* 0xfffffb3002008950 */ /* 0x000fea0003c3ffff */
[----:B------:R-:W3:Y:S04]  /*04d0*/  LD.E R7, [R10.64+0xb8] ;  /* 0x0000b8060a077980 */ /* 0x000ee8000c101900 */
[----:B------:R-:W4:Y:S01]  /*04e0*/  LD.E R3, [R10.64+0x188] ;  /* 0x000188060a037980 */ /* 0x000f22000c101900 */
[----:B------:R-:W-:Y:S02]  /*04f0*/  IADD3 R0, -R232, 0xbf, R71 ;  /* 0x000000bfe8007810 */ /* 0x000fe40007ffe147 */
[----:B------:R-:W-:Y:S01]  /*0500*/  IADD3 R5, R72, 0x7f, RZ ;  /* 0x0000007f48057810 */ /* 0x000fe20007ffe0ff */
[----:B------:R-:W1:Y:S03]  /*0510*/  S2R R68, SR_TID.X ;  /* 0x0000000000447919 */ /* 0x000e660000002100 */
[----:B------:R-:W-:-:S04]  /*0520*/  SHF.R.S32.HI R2, RZ, 0x1f, R5 ;  /* 0x0000001fff027819 */ /* 0x000fc80000011405 */
[----:B------:R-:W-:-:S04]  /*0530*/  LEA.HI R2, R2, R5, RZ, 0x7 ;  /* 0x0000000502027211 */ /* 0x000fc800078f38ff */
[----:B------:R-:W-:Y:S02]  /*0540*/  SHF.R.S32.HI R2, RZ, 0x7, R2 ;  /* 0x00000007ff027819 */ /* 0x000fe40000011402 */
[----:B---3--:R-:W-:Y:S02]  /*0550*/  IADD3 R7, R7, 0x7f, RZ ;  /* 0x0000007f07077810 */ /* 0x008fe40007ffe0ff */
[----:B----4-:R-:W-:Y:S02]  /*0560*/  IADD3 R3, R3, R0, R72 ;  /* 0x0000000003037210 */ /* 0x010fe40007ffe048 */
        /* <DEDUP_REMOVED lines=11> */
[----:B------:R-:W3:Y:S04]  /*0620*/  LD.E.64 R16, [R10.64+0x88] ;  /* 0x000088060a107980 */ /* 0x000ee8000c101b00 */
[----:B------:R1:W4:Y:S04]  /*0630*/  LD.E.64 R6, [R10.64+0x90] ;  /* 0x000090060a067980 */ /* 0x000328000c101b00 */
[----:B--2---:R1:W2:Y:S04]  /*0640*/  LD.E R2, [R10.64+0x60] ;  /* 0x000060060a027980 */ /* 0x0042a8000c101900 */
[----:B------:R-:W2:Y:S04]  /*0650*/  @!P0 LD.E.64 R14, [R10.64+0x80] ;  /* 0x000080060a0e8980 */ /* 0x000ea8000c101b00 */
[----:B------:R1:W4:Y:S01]  /*0660*/  LD.E R0, [R10.64+0xb4] ;  /* 0x0000b4060a007980 */ /* 0x000322000c101900 */
[----:B------:R-:W-:-:S03]  /*0670*/  SHF.R.S32.HI R3, RZ, 0x1f, R68 ;  /* 0x0000001fff037819 */ /* 0x000fc60000011444 */
[----:B------:R1:W5:Y:S01]  /*0680*/  LD.E.64 R12, [R10.64+0x70] ;  /* 0x000070060a0c7980 */ /* 0x000362000c101b00 */
[----:B------:R-:W-:-:S03]  /*0690*/  LEA.HI R8, R3, R68, RZ, 0x3 ;  /* 0x0000004403087211 */ /* 0x000fc600078f18ff */
[----:B------:R1:W5:Y:S01]  /*06a0*/  LD.E.64 R18, [R10.64+0xa0] ;  /* 0x0000a0060a127980 */ /* 0x000362000c101b00 */
[----:B------:R-:W-:-:S05]  /*06b0*/  LOP3.LUT R5, R8, 0x1ffffff8, RZ, 0xc0, !PT ;  /* 0x1ffffff808057812 */ /* 0x000fca00078ec0ff */
[----:B------:R-:W-:Y:S01]  /*06c0*/  IMAD.IADD R5, R68, 0x1, -R5 ;  /* 0x0000000144057824 */ /* 0x000fe200078e0a05 */
[----:B------:R-:W-:-:S03]  /*06d0*/  @!P0 SHF.R.S32.HI R4, RZ, 0x1f, R230 ;  /* 0x0000001fff048819 */ /* 0x000fc600000114e6 */
[----:B------:R-:W-:-:S05]  /*06e0*/  IMAD.SHL.U32 R20, R5, 0x8, RZ ;  /* 0x0000000805147824 */ /* 0x000fca00078e00ff */
[----:B------:R-:W-:Y:S02]  /*06f0*/  SHF.R.S32.HI R21, RZ, 0x1f, R20 ;  /* 0x0000001fff157819 */ /* 0x000fe40000011414 */
[----:B------:R-:W-:Y:S01]  /*0700*/  IADD3 R232, -R71, R232, RZ ;  /* 0x000000e847e87210 */ /* 0x000fe20007ffe1ff */
[----:B------:R-:W-:Y:S01]  /*0710*/  BSSY B0, `(.L_x_2572) ;  /* 0x0000024000007945 */ /* 0x000fe20003800000 */
[-C--:B---3--:R-:W-:Y:S02]  /*0720*/  @P0 IMAD R3, R17, R234.reuse, RZ ;  /* 0x000000ea11030224 */ /* 0x088fe400078e02ff */
[----:B------:R-:W-:-:S04]  /*0730*/  @P0 IMAD.WIDE.U32 R234, R16, R234, RZ ;  /* 0x000000ea10ea0225 */ /* 0x000fc800078e00ff */
[----:B--2---:R-:W-:-:S04]  /*0740*/  @!P0 IMAD R9, R15, R230, RZ ;  /* 0x000000e60f098224 */ /* 0x004fc800078e02ff */
[C---:B------:R-:W-:Y:S02]  /*0750*/  @!P0 IMAD R4, R14.reuse, R4, R9 ;  /* 0x000000040e048224 */ /* 0x040fe400078e0209 */
[----:B------:R-:W-:Y:S01]  /*0760*/  @!P0 IMAD.WIDE.U32 R14, R14, R230, RZ ;  /* 0x000000e60e0e8225 */ /* 0x000fe200078e00ff */
[----:B------:R-:W-:-:S03]  /*0770*/  SHF.R.S32.HI R9, RZ, 0x1f, R71 ;  /* 0x0000001fff097819 */ /* 0x000fc60000011447 */
[----:B-1----:R-:W-:Y:S01]  /*0780*/  @P0 IMAD.MOV.U32 R10, RZ, RZ, R234 ;  /* 0x000000ffff0a0224 */ /* 0x002fe200078e00ea */
[----:B------:R-:W-:Y:S01]  /*0790*/  @!P0 MOV R10, R14 ;  /* 0x0000000e000a8202 */ /* 0x000fe20000000f00 */
[----:B------:R-:W-:Y:S02]  /*07a0*/  IMAD R5, R17, R71, RZ ;  /* 0x0000004711057224 */ /* 0x000fe400078e02ff */
[----:B------:R-:W-:Y:S01]  /*07b0*/  IMAD.WIDE.U32 R20, R71, R16, R20 ;  /* 0x0000001047147225 */ /* 0x000fe200078e0014 */
[----:B------:R-:W-:-:S03]  /*07c0*/  @P0 IADD3 R3, R235, R3, RZ ;  /* 0x00000003eb030210 */ /* 0x000fc60007ffe0ff */
[----:B------:R-:W-:Y:S02]  /*07d0*/  IMAD R14, R16, R9, R5 ;  /* 0x00000009100e7224 */ /* 0x000fe400078e0205 */
[----:B------:R-:W-:Y:S01]  /*07e0*/  @!P0 IMAD.IADD R3, R15, 0x1, R4 ;  /* 0x000000010f038824 */ /* 0x000fe200078e0204 */
[----:B------:R-:W-:Y:S02]  /*07f0*/  IADD3 R10, P0, R10, R20, RZ ;  /* 0x000000140a0a7210 */ /* 0x000fe40007f1e0ff */
[----:B------:R-:W-:Y:S02]  /*0800*/  SHF.R.S32.HI R5, RZ, 0x3, R8 ;  /* 0x00000003ff057819 */ /* 0x000fe40000011408 */
[----:B------:R-:W-:Y:S02]  /*0810*/  IADD3.X R11, R3, R21, R14, P0, !PT ;  /* 0x00000015030b7210 */ /* 0x000fe400007fe40e */
[----:B------:R-:W-:Y:S01]  /*0820*/  ISETP.GE.AND P0, PT, R5, R232, PT ;  /* 0x000000e80500720c */ /* 0x000fe20003f06270 */
[----:B----4-:R-:W-:Y:S01]  /*0830*/  IMAD R3, R7, R229, RZ ;  /* 0x000000e507037224 */ /* 0x010fe200078e02ff */
[----:B------:R-:W-:Y:S01]  /*0840*/  SHF.R.S32.HI R4, RZ, 0x1f, R229 ;  /* 0x0000001fff047819 */ /* 0x000fe200000114e5 */
[----:B------:R-:W-:-:S04]  /*0850*/  IMAD.WIDE.U32 R10, R229, R6, R10 ;  /* 0x00000006e50a7225 */ /* 0x000fc800078e000a */
[----:B------:R-:W-:Y:S02]  /*0860*/  IMAD R3, R6, R4, R3 ;  /* 0x0000000406037224 */ /* 0x000fe400078e0203 */
[----:B------:R-:W-:Y:S01]  /*0870*/  IMAD R2, R230, R2, R229 ;  /* 0x00000002e6027224 */ /* 0x000fe200078e02e5 */
[----:B------:R-:W-:Y:S02]  /*0880*/  SHF.R.S32.HI R7, RZ, 0x1f, R5 ;  /* 0x0000001fff077819 */ /* 0x000fe40000011405 */
[----:B------:R-:W-:Y:S01]  /*0890*/  IADD3 R25, R11, R3, RZ ;  /* 0x000000030b197210 */ /* 0x000fe20007ffe0ff */
[----:B------:R-:W-:Y:S01]  /*08a0*/  IMAD R0, R0, R2, R71 ;  /* 0x0000000200007224 */ /* 0x000fe200078e0247 */
[----:B------:R-:W-:Y:S05]  /*08b0*/  @P0 BRA `(.L_x_2573) ;  /* 0x0000009000000947 */ /* 0x000fea0003800000 */
[----:B------:R-:W-:Y:S01]  /*08c0*/  MOV R24, R10 ;  /* 0x0000000a00187202 */ /* 0x000fe20000000f00 */
[----:B------:R-:W-:-:S04]  /*08d0*/  IMAD R2, R17, R5, RZ ;  /* 0x0000000511027224 */ /* 0x000fc800078e02ff */
[----:B------:R-:W-:-:S04]  /*08e0*/  IMAD.WIDE.U32 R8, R16, R5, R24 ;  /* 0x0000000510087225 */ /* 0x000fc800078e0018 */
[----:B------:R-:W-:-:S05]  /*08f0*/  IMAD R2, R16, R7, R2 ;  /* 0x0000000710027224 */ /* 0x000fca00078e0202 */
[----:B------:R-:W-:Y:S02]  /*0900*/  IADD3 R3, R9, R2, RZ ;  /* 0x0000000209037210 */ /* 0x000fe40007ffe0ff */
[----:B-----5:R-:W-:-:S04]  /*0910*/  LEA R2, P0, R8, R12, 0x1 ;  /* 0x0000000c08027211 */ /* 0x020fc800078008ff */
[----:B------:R-:W-:-:S05]  /*0920*/  LEA.HI.X R3, R8, R13, R3, 0x1, P0 ;  /* 0x0000000d08037211 */ /* 0x000fca00000f0c03 */
[----:B------:R1:W-:Y:S04]  /*0930*/  ST.E.128 [R2.64], RZ ;  /* 0x000000ff02007985 */ /* 0x0003e8000c101d06 */
[----:B------:R1:W-:Y:S02]  /*0940*/  ST.E.128 [R2.64+0x80], RZ ;  /* 0x000080ff02007985 */ /* 0x0003e4000c101d06 */
.L_x_2573:
[----:B------:R-:W-:Y:S05]  /*0950*/  BSYNC B0 ;  /* 0x0000000000007941 */ /* 0x000fea0003800000 */
.L_x_2572:
[----:B------:R-:W-:Y:S01]  /*0960*/  IADD3 R23, R5, 0x10, RZ ;  /* 0x0000001005177810 */ /* 0x000fe20007ffe0ff */
[----:B------:R-:W-:Y:S03]  /*0970*/  BSSY B0, `(.L_x_2574) ;  /* 0x000000f000007945 */ /* 0x000fe60003800000 */
[----:B------:R-:W-:-:S13]  /*0980*/  ISETP.GE.AND P0, PT, R23, R232, PT ;  /* 0x000000e81700720c */ /* 0x000fda0003f06270 */
[----:B------:R-:W-:Y:S05]  /*0990*/  @P0 BRA `(.L_x_2575) ;  /* 0x000000c000000947 */ /* 0x000fea0003800000 */
[----:B------:R-:W-:Y:S01]  /*09a0*/  IADD3 R9, P0, R5, 0x10, RZ ;  /* 0x0000001005097810 */ /* 0x000fe20007f1e0ff */
[----:B------:R-:W-:Y:S01]  /*09b0*/  IMAD.MOV.U32 R14, RZ, RZ, R10 ;  /* 0x000000ffff0e7224 */ /* 0x000fe200078e000a */
[----:B------:R-:W-:-:S03]  /*09c0*/  MOV R15, R25 ;  /* 0x00000019000f7202 */ /* 0x000fc60000000f00 */
[----:B-1----:R-:W-:Y:S02]  /*09d0*/  IMAD.X R3, RZ, RZ, R7, P0 ;  /* 0x000000ffff037224 */ /* 0x002fe400000e0607 */
[----:B------:R-:W-:-:S04]  /*09e0*/  IMAD.WIDE.U32 R14, R16, R9, R14 ;  /* 0x00000009100e7225 */ /* 0x000fc800078e000e */
[----:B------:R-:W-:Y:S01]  /*09f0*/  IMAD R3, R3, R16, RZ ;  /* 0x0000001003037224 */ /* 0x000fe200078e02ff */
[----:B-----5:R-:W-:-:S03]  /*0a00*/  LEA R2, P0, R14, R12, 0x1 ;  /* 0x0000000c0e027211 */ /* 0x020fc600078008ff */
[----:B------:R-:W-:-:S05]  /*0a10*/  IMAD R3, R17, R9, R3 ;  /* 0x0000000911037224 */ /* 0x000fca00078e0203 */
[----:B------:R-:W-:-:S04]  /*0a20*/  IADD3 R3, R15, R3, RZ ;  /* 0x000000030f037210 */ /* 0x000fc80007ffe0ff */
[----:B------:R-:W-:-:S05]  /*0a30*/  LEA.HI.X R3, R14, R13, R3, 0x1, P0 ;  /* 0x0000000d0e037211 */ /* 0x000fca00000f0c03 */
[----:B------:R1:W-:Y:S04]  /*0a40*/  ST.E.128 [R2.64], RZ ;  /* 0x000000ff02007985 */ /* 0x0003e8000c101d06 */
[----:B------:R1:W-:Y:S02]  /*0a50*/  ST.E.128 [R2.64+0x80], RZ ;  /* 0x000080ff02007985 */ /* 0x0003e4000c101d06 */
.L_x_2575:
[----:B------:R-:W-:Y:S05]  /*0a60*/  BSYNC B0 ;  /* 0x0000000000007941 */ /* 0x000fea0003800000 */
.L_x_2574:
        /* <DEDUP_REMOVED lines=16> */
.L_x_2577:
[----:B------:R-:W-:Y:S05]  /*0b70*/  BSYNC B0 ;  /* 0x0000000000007941 */ /* 0x000fea0003800000 */
.L_x_2576:
[----:B------:R-:W-:Y:S01]  /*0b80*/  IADD3 R15, R5, 0x30, RZ ;  /* 0x00000030050f7810 */ /* 0x000fe20007ffe0ff */
[----:B------:R-:W-:Y:S03]  /*0b90*/  BSSY B0, `(.L_x_2578) ;  /* 0x000000e000007945 */ /* 0x000fe60003800000 */
[----:B------:R-:W-:-:S13]  /*0ba0*/  ISETP.GE.AND P0, PT, R15, R232, PT ;  /* 0x000000e80f00720c */ /* 0x000fda0003f06270 */
[----:B------:R-:W-:Y:S05]  /*0bb0*/  @P0 BRA `(.L_x_2579) ;  /* 0x000000b000000947 */ /* 0x000fea0003800000 */
[----:B------:R-:W-:Y:S02]  /*0bc0*/  IADD3 R9, P0, R5, 0x30, RZ ;  /* 0x0000003005097810 */ /* 0x000fe40007f1e0ff */
[----:B------:R-:W-:Y:S02]  /*0bd0*/  MOV R11, R25 ;  /* 0x00000019000b7202 */ /* 0x000fe40000000f00 */
[----:B-1----:R-:W-:-:S03]  /*0be0*/  IADD3.X R3, RZ, R7, RZ, P0, !PT ;  /* 0x00000007ff037210 */ /* 0x002fc600007fe4ff */
        /* <DEDUP_REMOVED lines=8> */
.L_x_2579:
[----:B------:R-:W-:Y:S05]  /*0c70*/  BSYNC B0 ;  /* 0x0000000000007941 */ /* 0x000fea0003800000 */
.L_x_2578:
[----:B------:R-:W-:Y:S01]  /*0c80*/  LOP3.LUT P4, RZ, R68, 0x7, RZ, 0xc0, !PT ;  /* 0x0000000744ff7812 */ /* 0x000fe2000788c0ff */
[----:B------:R-:W-:-:S03]  /*0c90*/  IMAD.MOV.U32 R229, RZ, RZ, 0x0 ;  /* 0x00000000ffe57424 */ /* 0x000fc600078e00ff */
[-C--:B------:R-:W-:Y:S02]  /*0ca0*/  ISETP.GE.OR P3, PT, R5, R232.reuse, P4 ;  /* 0x000000e80500720c */ /* 0x080fe40002766670 */
[-C--:B------:R-:W-:Y:S02]  /*0cb0*/  ISETP.GE.OR P2, PT, R23, R232.reuse, P4 ;  /* 0x000000e81700720c */ /* 0x080fe40002746670 */
[-C--:B------:R-:W-:Y:S02]  /*0cc0*/  ISETP.GE.OR P1, PT, R21, R232.reuse, P4 ;  /* 0x000000e81500720c */ /* 0x080fe40002726670 */
[C---:B------:R-:W-:Y:S02]  /*0cd0*/  IADD3 R5, P0, R0.reuse, R5, RZ ;  /* 0x0000000500057210 */ /* 0x040fe40007f1e0ff */
[----:B------:R-:W-:Y:S02]  /*0ce0*/  ISETP.GE.OR P4, PT, R15, R232, P4 ;  /* 0x000000e80f00720c */ /* 0x000fe40002786670 */
[----:B------:R-:W-:-:S02]  /*0cf0*/  LEA.HI.X.SX32 R0, R0, R7, 0x1, P0 ;  /* 0x0000000700007211 */ /* 0x000fc400000f0eff */
[C---:B-1---5:R-:W-:Y:S01]  /*0d00*/  LEA R2, P0, R5.reuse, R18, 0x2 ;  /* 0x0000001205027211 */ /* 0x062fe200078010ff */
[----:B------:R-:W-:Y:S02]  /*0d10*/  @!P3 IMAD.MOV.U32 R9, RZ, RZ, 0x7f800000 ;  /* 0x7f800000ff09b424 */ /* 0x000fe400078e00ff */
[----:B------:R-:W-:Y:S01]  /*0d20*/  @!P2 IMAD.MOV.U32 R7, RZ, RZ, 0x7f800000 ;  /* 0x7f800000ff07a424 */ /* 0x000fe200078e00ff */
[----:B------:R-:W-:Y:S01]  /*0d30*/  LEA.HI.X R3, R5, R19, R0, 0x2, P0 ;  /* 0x0000001305037211 */ /* 0x000fe200000f1400 */
[----:B------:R-:W-:-:S04]  /*0d40*/  @!P1 IMAD.MOV.U32 R5, RZ, RZ, 0x7f800000 ;  /* 0x7f800000ff059424 */ /* 0x000fc800078e00ff */
[----:B------:R1:W-:Y:S04]  /*0d50*/  @!P3 ST.E [R2.64], R9 ;  /* 0x000000090200b985 */ /* 0x0003e8000c101906 */
[----:B------:R1:W-:Y:S04]  /*0d60*/  @!P2 ST.E [R2.64+0x40], R7 ;  /* 0x000040070200a985 */ /* 0x0003e8000c101906 */
[----:B------:R1:W-:Y:S01]  /*0d70*/  @!P1 ST.E [R2.64+0x80], R5 ;  /* 0x0000800502009985 */ /* 0x0003e2000c101906 */
[----:B------:R-:W-:Y:S05]  /*0d80*/  @P4 RET.REL.NODEC R228 `(_ZN5flash24flash_fwd_splitkv_kernelI23Flash_fwd_kernel_traitsILi128ELi64ELi128ELi4ELb0ELb0EN7cutlass10bfloat16_tE19Flash_kernel_traitsILi128ELi64ELi128ELi4ES3_EELb1ELb0ELb0ELb0ELb1ELb0ELb0ELb1EEEvNS_16Flash_fwd_paramsE) ;  /* 0xfffff270e4004950 */ /* 0x000fea0003c3ffff */
[----:B-1----:R-:W-:Y:S02]  /*0d90*/  MOV R5, 0x7f800000 ;  /* 0x7f80000000057802 */ /* 0x002fe40000000f00 */
[----:B------:R-:W-:-:S03]  /*0da0*/  MOV R229, 0x0 ;  /* 0x0000000000e57802 */ /* 0x000fc60000000f00 */
[----:B------:R1:W-:Y:S01]  /*0db0*/  ST.E [R2.64+0xc0], R5 ;  /* 0x0000c00502007985 */ /* 0x0003e2000c101906 */
[----:B------:R-:W-:Y:S05]  /*0dc0*/  RET.REL.NODEC R228 `(_ZN5flash24flash_fwd_splitkv_kernelI23Flash_fwd_kernel_traitsILi128ELi64ELi128ELi4ELb0ELb0EN7cutlass10bfloat16_tE19Flash_kernel_traitsILi128ELi64ELi128ELi4ES3_EELb1ELb0ELb0ELb0ELb1ELb0ELb0ELb1EEEvNS_16Flash_fwd_paramsE) ;  /* 0xfffff230e4007950 */ /* 0x000fea0003c3ffff */
.L_x_2571:
[----:B-1----:R-:W3:Y:S04]  /*0dd0*/  LD.E.64 R6, [R10.64+0x160] ;  /* 0x000160060a067980 */ /* 0x002ee8000c101b00 */
[----:B------:R-:W4:Y:S01]  /*0de0*/  LD.E.64 R8, [R10.64+0x158] ;  /* 0x000158060a087980 */ /* 0x000f22000c101b00 */
[----:B---3--:R-:W-:-:S04]  /*0df0*/  ISETP.NE.U32.AND P1, PT, R6, RZ, PT ;  /* 0x000000ff0600720c */ /* 0x008fc80003f25070 */
[----:B------:R-:W-:-:S13]  /*0e00*/  ISETP.NE.AND.EX P1, PT, R7, RZ, PT, P1 ;  /* 0x000000ff0700720c */ /* 0x000fda0003f25310 */
[----:B------:R-:W3:Y:S01]  /*0e10*/  @P1 LD.E.64 R4, [R10.64+0x168] ;  /* 0x000168060a041980 */ /* 0x000ee2000c101b00 */
        /* <DEDUP_REMOVED lines=8> */
[-C--:B---3--:R-:W-:Y:S02]  /*0ea0*/  @P1 IMAD R5, R5, R230.reuse, RZ ;  /* 0x000000e605051224 */ /* 0x088fe400078e02ff */
        /* <DEDUP_REMOVED lines=8> */
[----:B-1----:R-:W3:Y:S04]  /*0f30*/  LD.E R8, [R10.64+0x170] ;  /* 0x000170060a087980 */ /* 0x002ee8000c101900 */
[----:B------:R-:W4:Y:S01]  /*0f40*/  LD.E R6, [R10.64+0x68] ;  /* 0x000068060a067980 */ /* 0x000f22000c101900 */
[----:B------:R-:W-:-:S03]  /*0f50*/  LEA R3, R54, 0xffffff80, 0x7 ;  /* 0xffffff8036037811 */ /* 0x000fc600078e38ff */
[----:B--2---:R-:W3:Y:S01]  /*0f60*/  LD.E.64 R18, [R10.64+0x20] ;  /* 0x000020060a127980 */ /* 0x004ee2000c101b00 */
[----:B------:R-:W-:-:S03]  /*0f70*/  IABS R2, R3 ;  /* 0x0000000300027213 */ /* 0x000fc60000000000 */
[----:B------:R-:W3:Y:S04]  /*0f80*/  LD.E.64 R134, [R10.64+0x38] ;  /* 0x000038060a867980 */ /* 0x000ee8000c101b00 */
[----:B------:R-:W3:Y:S04]  /*0f90*/  LD.E.64 R14, [R10.64+0x28] ;  /* 0x000028060a0e7980 */ /* 0x000ee8000c101b00 */
[----:B------:R-:W3:Y:S04]  /*0fa0*/  LD.E.64 R16, [R10.64+0x50] ;  /* 0x000050060a107980 */ /* 0x000ee8000c101b00 */
[----:B------:R1:W5:Y:S04]  /*0fb0*/  LD.E.64 R22, [R10.64+0x58] ;  /* 0x000058060a167980 */ /* 0x000368000c101b00 */
[----:B------:R1:W5:Y:S01]  /*0fc0*/  LD.E.64 R136, [R10.64+0x40] ;  /* 0x000040060a887980 */ /* 0x000362000c101b00 */
[----:B---3--:R-:W-:-:S04]  /*0fd0*/  IABS R4, R8 ;  /* 0x0000000800047213 */ /* 0x008fc80000000000 */
[----:B------:R-:W3:Y:S08]  /*0fe0*/  I2F.RP R7, R4 ;  /* 0x0000000400077306 */ /* 0x000ef00000209400 */
[----:B---3-5:R-:W3:Y:S02]  /*0ff0*/  MUFU.RCP R12, R7 ;  /* 0x00000007000c7308 */ /* 0x028ee40000001000 */
[----:B---3--:R-:W-:-:S06]  /*1000*/  IADD3 R12, R12, 0xffffffe, RZ ;  /* 0x0ffffffe0c0c7810 */ /* 0x008fcc0007ffe0ff */
[----:B------:R-:W3:Y:S01]  /*1010*/  F2I.FTZ.U32.TRUNC.NTZ R13, R12 ;  /* 0x0000000c000d7305 */ /* 0x000ee2000021f000 */
[----:B------:R-:W-:Y:S01]  /*1020*/  IABS R0, R8 ;  /* 0x0000000800007213 */ /* 0x000fe20000000000 */
[----:B---3--:R-:W-:Y:S02]  /*1030*/  IMAD.MOV R5, RZ, RZ, -R13 ;  /* 0x000000ffff057224 */ /* 0x008fe400078e0a0d */
[----:B------:R-:W-:Y:S02]  /*1040*/  IMAD.MOV.U32 R12, RZ, RZ, RZ ;  /* 0x000000ffff0c7224 */ /* 0x000fe400078e00ff */
[----:B------:R-:W-:-:S04]  /*1050*/  IMAD R5, R5, R4, RZ ;  /* 0x0000000405057224 */ /* 0x000fc800078e02ff */
[----:B------:R-:W-:Y:S01]  /*1060*/  IMAD.HI.U32 R5, R13, R5, R12 ;  /* 0x000000050d057227 */ /* 0x000fe200078e000c */
[----:B------:R-:W-:-:S05]  /*1070*/  IADD3 R0, RZ, -R0, RZ ;  /* 0x80000000ff007210 */ /* 0x000fca0007ffe0ff */
        /* <DEDUP_REMOVED lines=18> */
[----:B---3--:R-:W3:Y:S01]  /*11a0*/  F2I.FTZ.U32.TRUNC.NTZ R21, R4 ;  /* 0x0000000400157305 */ /* 0x008ee2000021f000 */
[----:B------:R-:W-:Y:S01]  /*11b0*/  IMAD.MOV.U32 R20, RZ, RZ, RZ ;  /* 0x000000ffff147224 */ /* 0x000fe200078e00ff */
[----:B------:R-:W-:Y:S02]  /*11c0*/  IABS R5, R6 ;  /* 0x0000000600057213 */ /* 0x000fe40000000000 */
[----:B---3--:R-:W-:-:S05]  /*11d0*/  IADD3 R0, RZ, -R21, RZ ;  /* 0x80000015ff007210 */ /* 0x008fca0007ffe0ff */
        /* <DEDUP_REMOVED lines=14> */
[----:B------:R-:W-:-:S04]  /*12c0*/  ISETP.NE.AND P1, PT, R6, RZ, PT ;  /* 0x000000ff0600720c */ /* 0x000fc80003f25270 */
[----:B------:R-:W-:Y:S02]  /*12d0*/  SHF.R.S32.HI R13, RZ, 0x1f, R8 ;  /* 0x0000001fff0d7819 */ /* 0x000fe40000011408 */
[----:B------:R-:W-:-:S05]  /*12e0*/  @P2 IADD3 R4, R4, 0x1, RZ ;  /* 0x0000000104042810 */ /* 0x000fca0007ffe0ff */
[----:B------:R-:W-:Y:S02]  /*12f0*/  @!P0 IMAD.MOV R4, RZ, RZ, -R4 ;  /* 0x000000ffff048224 */ /* 0x000fe400078e0a04 */
[----:B------:R-:W-:-:S05]  /*1300*/  @!P1 LOP3.LUT R4, RZ, R6, RZ, 0x33, !PT ;  /* 0x00000006ff049212 */ /* 0x000fca00078e33ff */
[----:B------:R-:W-:Y:S01]  /*1310*/  IMAD R6, R17, R4, RZ ;  /* 0x0000000411067224 */ /* 0x000fe200078e02ff */
[----:B--2---:R-:W-:Y:S01]  /*1320*/  SHF.R.S32.HI R0, RZ, 0x1f, R2 ;  /* 0x0000001fff007819 */ /* 0x004fe20000011402 */
[----:B------:R-:W-:-:S04]  /*1330*/  IMAD R5, R19, R2, RZ ;  /* 0x0000000213057224 */ /* 0x000fc800078e02ff */
[C---:B------:R-:W-:Y:S02]  /*1340*/  IMAD R5, R18.reuse, R0, R5 ;  /* 0x0000000012057224 */ /* 0x040fe400078e0205 */
[----:B------:R-:W-:-:S05]  /*1350*/  IMAD.WIDE.U32 R18, R18, R2, RZ ;  /* 0x0000000212127225 */ /* 0x000fca00078e00ff */
[----:B------:R-:W-:Y:S01]  /*1360*/  IADD3 R19, R19, R5, RZ ;  /* 0x0000000513137210 */ /* 0x000fe20007ffe0ff */
[----:B------:R-:W-:-:S04]  /*1370*/  IMAD R5, R135, R8, RZ ;  /* 0x0000000887057224 */ /* 0x000fc800078e02ff */
[----:B------:R-:W-:Y:S02]  /*1380*/  IMAD R5, R134, R13, R5 ;  /* 0x0000000d86057224 */ /* 0x000fe400078e0205 */
[----:B------:R-:W-:-:S04]  /*1390*/  IMAD.WIDE.U32 R18, R8, R134, R18 ;  /* 0x0000008608127225 */ /* 0x000fc800078e0012 */
[----:B------:R-:W-:Y:S01]  /*13a0*/  IMAD R7, R15, R2, RZ ;  /* 0x000000020f077224 */ /* 0x000fe200078e02ff */
[----:B------:R-:W-:Y:S02]  /*13b0*/  IADD3 R19, R19, R5, RZ ;  /* 0x0000000513137210 */ /* 0x000fe40007ffe0ff */
[----:B------:R-:W-:Y:S01]  /*13c0*/  SHF.R.S32.HI R5, RZ, 0x1f, R4 ;  /* 0x0000001fff057819 */ /* 0x000fe20000011404 */
[C---:B------:R-:W-:Y:S02]  /*13d0*/  IMAD R7, R14.reuse, R0, R7 ;  /* 0x000000000e077224 */ /* 0x040fe400078e0207 */
[----:B------:R-:W-:-:S04]  /*13e0*/  IMAD.WIDE.U32 R20, R14, R2, RZ ;  /* 0x000000020e147225 */ /* 0x000fc800078e00ff */
[----:B------:R-:W-:Y:S02]  /*13f0*/  IMAD R0, R16, R5, R6 ;  /* 0x0000000510007224 */ /* 0x000fe400078e0206 */
[----:B------:R-:W-:Y:S01]  /*1400*/  IMAD.WIDE.U32 R16, R4, R16, R18 ;  /* 0x0000001004107225 */ /* 0x000fe200078e0012 */
[----:B------:R-:W-:-:S03]  /*1410*/  IADD3 R9, R21, R7, RZ ;  /* 0x0000000715097210 */ /* 0x000fc60007ffe0ff */
[----:B------:R-:W-:Y:S01]  /*1420*/  IMAD.MOV.U32 R6, RZ, RZ, R20 ;  /* 0x000000ffff067224 */ /* 0x000fe200078e0014 */
[----:B------:R-:W-:Y:S01]  /*1430*/  MOV R2, R16 ;  /* 0x0000001000027202 */ /* 0x000fe20000000f00 */
[----:B------:R-:W-:Y:S01]  /*1440*/  IMAD.IADD R7, R17, 0x1, R0 ;  /* 0x0000000111077824 */ /* 0x000fe200078e0200 */
[----:B------:R-:W-:Y:S05]  /*1450*/  BRA `(.L_x_2582) ;  /* 0x0000050000007947 */ /* 0x000fea0003800000 */
.L_x_2581:
[----:B-1----:R-:W3:Y:S01]  /*1460*/  LD.E R4, [R10.64+0x68] ;  /* 0x000068060a047980 */ /* 0x002ee2000c101900 */
[----:B------:R-:W-:-:S03]  /*1470*/  ISETP.NE.AND P3, PT, R15, -0x1, PT ;  /* 0xffffffff0f00780c */ /* 0x000fc60003f65270 */
[----:B------:R-:W4:Y:S04]  /*1480*/  LD.E.64 R134, [R10.64+0x38] ;  /* 0x000038060a867980 */ /* 0x000f28000c101b00 */
[----:B--2---:R-:W2:Y:S04]  /*1490*/  LD.E.64 R136, [R10.64+0x40] ;  /* 0x000040060a887980 */ /* 0x004ea8000c101b00 */
[----:B------:R-:W2:Y:S04]  /*14a0*/  LD.E.64 R16, [R10.64+0x50] ;  /* 0x000050060a107980 */ /* 0x000ea8000c101b00 */
[----:B------:R-:W2:Y:S04]  /*14b0*/  @!P3 LD.E.64 R20, [R10.64+0x20] ;  /* 0x000020060a14b980 */ /* 0x000ea8000c101b00 */
[----:B------:R-:W2:Y:S04]  /*14c0*/  @!P3 LD.E.64 R18, [R10.64+0x28] ;  /* 0x000028060a12b980 */ /* 0x000ea8000c101b00 */
[----:B------:R1:W5:Y:S01]  /*14d0*/  LD.E.64 R22, [R10.64+0x58] ;  /* 0x000058060a167980 */ /* 0x000362000c101b00 */
[----:B------:R-:W-:Y:S01]  /*14e0*/  IMAD.MOV.U32 R8, RZ, RZ, RZ ;  /* 0x000000ffff087224 */ /* 0x000fe200078e00ff */
[----:B---3--:R-:W-:-:S04]  /*14f0*/  IABS R5, R4 ;  /* 0x0000000400057213 */ /* 0x008fc80000000000 */
[----:B------:R-:W3:Y:S08]  /*1500*/  I2F.RP R6, R5 ;  /* 0x0000000500067306 */ /* 0x000ef00000209400 */
[----:B---3--:R-:W3:Y:S02]  /*1510*/  MUFU.RCP R2, R6 ;  /* 0x0000000600027308 */ /* 0x008ee40000001000 */
[----:B---3--:R-:W-:-:S06]  /*1520*/  IADD3 R2, R2, 0xffffffe, RZ ;  /* 0x0ffffffe02027810 */ /* 0x008fcc0007ffe0ff */
[----:B------:R-:W3:Y:S01]  /*1530*/  F2I.FTZ.U32.TRUNC.NTZ R9, R2 ;  /* 0x0000000200097305 */ /* 0x000ee2000021f000 */
[----:B------:R-:W-:Y:S02]  /*1540*/  IABS R7, R4 ;  /* 0x0000000400077213 */ /* 0x000fe40000000000 */
[----:B---3--:R-:W-:-:S05]  /*1550*/  IADD3 R0, RZ, -R9, RZ ;  /* 0x80000009ff007210 */ /* 0x008fca0007ffe0ff */
[----:B------:R-:W-:Y:S01]  /*1560*/  IMAD R3, R0, R5, RZ ;  /* 0x0000000500037224 */ /* 0x000fe200078e02ff */
[----:B------:R-:W-:-:S03]  /*1570*/  IABS R0, R229 ;  /* 0x000000e500007213 */ /* 0x000fc60000000000 */
[----:B------:R-:W-:Y:S01]  /*1580*/  IMAD.HI.U32 R3, R9, R3, R8 ;  /* 0x0000000309037227 */ /* 0x000fe200078e0008 */
[----:B------:R-:W-:-:S05]  /*1590*/  IADD3 R7, RZ, -R7, RZ ;  /* 0x80000007ff077210 */ /* 0x000fca0007ffe0ff */
[----:B------:R-:W-:-:S04]  /*15a0*/  IMAD.HI.U32 R2, R3, R0, RZ ;  /* 0x0000000003027227 */ /* 0x000fc800078e00ff */
[----:B------:R-:W-:Y:S01]  /*15b0*/  IMAD R0, R2, R7, R0 ;  /* 0x0000000702007224 */ /* 0x000fe200078e0200 */
[----:B------:R-:W-:Y:S01]  /*15c0*/  @!P3 SHF.R.S32.HI R6, RZ, 0x1f, R14 ;  /* 0x0000001fff06b819 */ /* 0x000fe2000001140e */
[----:B----4-:R-:W-:-:S03]  /*15d0*/  @!P3 IMAD R3, R135, R14, RZ ;  /* 0x0000000e8703b224 */ /* 0x010fc600078e02ff */
[----:B------:R-:W-:Y:S01]  /*15e0*/  ISETP.GT.U32.AND P0, PT, R5, R0, PT ;  /* 0x000000000500720c */ /* 0x000fe20003f04070 */
[----:B------:R-:W-:Y:S02]  /*15f0*/  @!P3 IMAD R3, R6, R134, R3 ;  /* 0x000000860603b224 */ /* 0x000fe400078e0203 */
[----:B------:R-:W-:Y:S01]  /*1600*/  @!P3 IMAD.WIDE.U32 R24, R134, R14, RZ ;  /* 0x0000000e8618b225 */ /* 0x000fe200078e00ff */
[----:B-----5:R-:W-:-:S04]  /*1610*/  @!P3 SHF.R.S32.HI R6, RZ, 0x1f, R12 ;  /* 0x0000001fff06b819 */ /* 0x020fc8000001140c */
[----:B------:R-:W-:Y:S01]  /*1620*/  @!P3 IADD3 R25, R25, R3, RZ ;  /* 0x000000031919b210 */ /* 0x000fe20007ffe0ff */
[----:B--2---:R-:W-:Y:S02]  /*1630*/  @!P3 IMAD R3, R21, R12, RZ ;  /* 0x0000000c1503b224 */ /* 0x004fe400078e02ff */
[----:B------:R-:W-:Y:S02]  /*1640*/  @P3 IMAD.IADD R7, R14, 0x1, R15 ;  /* 0x000000010e073824 */ /* 0x000fe400078e020f */
[----:B------:R-:W-:Y:S02]  /*1650*/  @!P0 IMAD.IADD R0, R0, 0x1, -R5 ;  /* 0x0000000100008824 */ /* 0x000fe400078e0a05 */
[----:B------:R-:W-:Y:S02]  /*1660*/  @!P3 IMAD R3, R20, R6, R3 ;  /* 0x000000061403b224 */ /* 0x000fe400078e0203 */
[----:B------:R-:W-:Y:S01]  /*1670*/  @P3 IMAD R9, R135, R7, RZ ;  /* 0x0000000787093224 */ /* 0x000fe200078e02ff */
[----:B------:R-:W-:Y:S01]  /*1680*/  ISETP.GE.U32.AND P2, PT, R0, R5, PT ;  /* 0x000000050000720c */ /* 0x000fe20003f46070 */
[----:B------:R-:W-:-:S04]  /*1690*/  @P3 IMAD.WIDE.U32 R26, R134, R7, RZ ;  /* 0x00000007861a3225 */ /* 0x000fc800078e00ff */
[----:B------:R-:W-:Y:S01]  /*16a0*/  @!P3 IMAD.WIDE.U32 R20, R20, R12, R24 ;  /* 0x0000000c1414b225 */ /* 0x000fe200078e0018 */
[----:B------:R-:W-:-:S03]  /*16b0*/  LOP3.LUT R0, R229, R4, RZ, 0x3c, !PT ;  /* 0x00000004e5007212 */ /* 0x000fc600078e3cff */
[----:B------:R-:W-:Y:S01]  /*16c0*/  @P3 IMAD.IADD R9, R27, 0x1, R9 ;  /* 0x000000011b093824 */ /* 0x000fe200078e0209 */
[----:B------:R-:W-:Y:S02]  /*16d0*/  @!P3 IADD3 R9, R21, R3, RZ ;  /* 0x000000031509b210 */ /* 0x000fe40007ffe0ff */
[----:B------:R-:W-:Y:S02]  /*16e0*/  LEA R3, R54, 0xffffff80, 0x7 ;  /* 0xffffff8036037811 */ /* 0x000fe400078e38ff */
[----:B------:R-:W-:Y:S02]  /*16f0*/  @!P0 IADD3 R2, R2, 0x1, RZ ;  /* 0x0000000102028810 */ /* 0x000fe40007ffe0ff */
[----:B------:R-:W-:Y:S01]  /*1700*/  @P3 MOV R8, R26 ;  /* 0x0000001a00083202 */ /* 0x000fe20000000f00 */
[----:B------:R-:W-:Y:S01]  /*1710*/  @!P3 IMAD.MOV.U32 R8, RZ, RZ, R20 ;  /* 0x000000ffff08b224 */ /* 0x000fe200078e0014 */
[----:B------:R-:W-:Y:S01]  /*1720*/  SHF.R.S32.HI R13, RZ, 0x1f, R3 ;  /* 0x0000001fff0d7819 */ /* 0x000fe20000011403 */
[----:B------:R-:W-:Y:S01]  /*1730*/  IMAD R7, R135, R3, RZ ;  /* 0x0000000387077224 */ /* 0x000fe200078e02ff */
[----:B------:R-:W-:Y:S01]  /*1740*/  ISETP.GE.AND P1, PT, R0, RZ, PT ;  /* 0x000000ff0000720c */ /* 0x000fe20003f26270 */
[----:B------:R-:W-:Y:S01]  /*1750*/  @!P3 IMAD R6, R137, R14, RZ ;  /* 0x0000000e8906b224 */ /* 0x000fe200078e02ff */
[----:B------:R-:W-:-:S02]  /*1760*/  @!P3 SHF.R.S32.HI R5, RZ, 0x1f, R14 ;  /* 0x0000001fff05b819 */ /* 0x000fc4000001140e */
[----:B------:R-:W-:Y:S02]  /*1770*/  ISETP.NE.AND P0, PT, R4, RZ, PT ;  /* 0x000000ff0400720c */ /* 0x000fe40003f05270 */
[----:B------:R-:W-:Y:S01]  /*1780*/  @P2 IADD3 R2, R2, 0x1, RZ ;  /* 0x0000000102022810 */ /* 0x000fe20007ffe0ff */
[----:B------:R-:W-:Y:S02]  /*1790*/  IMAD R7, R13, R134, R7 ;  /* 0x000000860d077224 */ /* 0x000fe400078e0207 */
[----:B------:R-:W-:-:S04]  /*17a0*/  IMAD.WIDE.U32 R20, R134, R3, R8 ;  /* 0x0000000386147225 */ /* 0x000fc800078e0008 */
[----:B------:R-:W-:Y:S02]  /*17b0*/  @!P3 IMAD R5, R5, R136, R6 ;  /* 0x000000880505b224 */ /* 0x000fe400078e0206 */
[----:B------:R-:W-:Y:S01]  /*17c0*/  @!P3 IMAD.WIDE.U32 R8, R136, R14, RZ ;  /* 0x0000000e8808b225 */ /* 0x000fe200078e00ff */
[----:B------:R-:W-:-:S03]  /*17d0*/  IADD3 R21, R21, R7, RZ ;  /* 0x0000000715157210 */ /* 0x000fc60007ffe0ff */
[----:B------:R-:W-:Y:S01]  /*17e0*/  IMAD.MOV.U32 R0, RZ, RZ, R2 ;  /* 0x000000ffff007224 */ /* 0x000fe200078e0002 */
[----:B------:R-:W-:Y:S01]  /*17f0*/  @!P3 IADD3 R7, R9, R5, RZ ;  /* 0x000000050907b210 */ /* 0x000fe20007ffe0ff */
[----:B------:R-:W-:Y:S01]  /*1800*/  @!P3 IMAD R2, R19, R12, RZ ;  /* 0x0000000c1302b224 */ /* 0x000fe200078e02ff */
[----:B------:R-:W-:Y:S02]  /*1810*/  @!P3 SHF.R.S32.HI R5, RZ, 0x1f, R12 ;  /* 0x0000001fff05b819 */ /* 0x000fe4000001140c */
[----:B------:R-:W-:Y:S02]  /*1820*/  @!P1 IADD3 R0, -R0, RZ, RZ ;  /* 0x000000ff00009210 */ /* 0x000fe40007ffe1ff */
[----:B------:R-:W-:Y:S02]  /*1830*/  @!P0 LOP3.LUT R0, RZ, R4, RZ, 0x33, !PT ;  /* 0x00000004ff008212 */ /* 0x000fe400078e33ff */
[----:B------:R-:W-:Y:S01]  /*1840*/  @P3 IADD3 R14, R14, R15, RZ ;  /* 0x0000000f0e0e3210 */ /* 0x000fe20007ffe0ff */
[----:B------:R-:W-:Y:S01]  /*1850*/  @!P3 IMAD R2, R18, R5, R2 ;  /* 0x000000051202b224 */ /* 0x000fe200078e0202 */
[----:B------:R-:W-:Y:S01]  /*1860*/  SHF.R.S32.HI R5, RZ, 0x1f, R0 ;  /* 0x0000001fff057819 */ /* 0x000fe20000011400 */
[----:B------:R-:W-:-:S02]  /*1870*/  @!P3 IMAD.MOV.U32 R6, RZ, RZ, R8 ;  /* 0x000000ffff06b224 */ /* 0x000fc400078e0008 */
[----:B------:R-:W-:Y:S02]  /*1880*/  IMAD R4, R17, R0, RZ ;  /* 0x0000000011047224 */ /* 0x000fe400078e02ff */
[-C--:B------:R-:W-:Y:S02]  /*1890*/  @P3 IMAD R9, R137, R14.reuse, RZ ;  /* 0x0000000e89093224 */ /* 0x080fe400078e02ff */
[----:B------:R-:W-:-:S04]  /*18a0*/  @P3 IMAD.WIDE.U32 R14, R136, R14, RZ ;  /* 0x0000000e880e3225 */ /* 0x000fc800078e00ff */
[----:B------:R-:W-:Y:S01]  /*18b0*/  @!P3 IMAD.WIDE.U32 R18, R18, R12, R6 ;  /* 0x0000000c1212b225 */ /* 0x000fe200078e0006 */
[----:B------:R-:W-:-:S03]  /*18c0*/  @P3 IADD3 R9, R15, R9, RZ ;  /* 0x000000090f093210 */ /* 0x000fc60007ffe0ff */
[----:B------:R-:W-:-:S04]  /*18d0*/  IMAD.WIDE.U32 R20, R16, R0, R20 ;  /* 0x0000000010147225 */ /* 0x000fc800078e0014 */
        /* <DEDUP_REMOVED lines=8> */
.L_x_2582:
[----:B-1----:R-:W-:Y:S05]  /*1960*/  BSYNC B0 ;  /* 0x0000000000007941 */ /* 0x002fea0003800000 */
.L_x_2580:
[----:B------:R-:W-:Y:S01]  /*1970*/  ISETP.NE.AND P0, PT, R234, -0x1, PT ;  /* 0xffffffffea00780c */ /* 0x000fe20003f05270 */
[----:B------:R-:W2:Y:S04]  /*1980*/  LD.E.64 R190, [R10.64+0x30] ;  /* 0x000030060abe7980 */ /* 0x000ea8000c101b00 */
[----:B------:R-:W3:Y:S04]  /*1990*/  LD.E.64 R24, [R10.64+0x48] ;  /* 0x000048060a187980 */ /* 0x000ee8000c101b00 */
[----:B------:R-:W4:Y:S04]  /*19a0*/  LD.E.64 R20, [R10.64+0x8] ;  /* 0x000008060a147980 */ /* 0x000f28000c101b00 */
[----:B------:R-:W3:Y:S04]  /*19b0*/  @!P0 LD.E.64 R26, [R10.64+0x18] ;  /* 0x000018060a1a8980 */ /* 0x000ee8000c101b00 */
        /* <DEDUP_REMOVED lines=10> */
[----:B------:R-:W-:Y:S01]  /*1a60*/  IMAD R6, R13, R136, RZ ;  /* 0x000000880d067224 */ /* 0x000fe200078e02ff */
[----:B------:R-:W-:Y:S01]  /*1a70*/  SHF.R.S32.HI R19, RZ, 0x1f, R18 ;  /* 0x0000001fff137819 */ /* 0x000fe20000011412 */
[----:B------:R-:W-:-:S04]  /*1a80*/  IMAD.SHL.U32 R13, R186, 0x40, RZ ;  /* 0x00000040ba0d7824 */ /* 0x000fc800078e00ff */
[----:B------:R-:W-:Y:S01]  /*1a90*/  IMAD.X R17, R19, 0x1, R9, P1 ;  /* 0x0000000113117824 */ /* 0x000fe200008e0609 */
[----:B------:R-:W-:Y:S01]  /*1aa0*/  LOP3.LUT R13, R13, 0x1c0, RZ, 0xc0, !PT ;  /* 0x000001c00d0d7812 */ /* 0x000fe200078ec0ff */
[C---:B------:R-:W-:Y:S02]  /*1ab0*/  IMAD R6, R8.reuse, R137, R6 ;  /* 0x0000008908067224 */ /* 0x040fe400078e0206 */
[----:B------:R-:W-:Y:S01]  /*1ac0*/  IMAD.WIDE.U32 R16, R8, R136, R16 ;  /* 0x0000008808107225 */ /* 0x000fe200078e0010 */
[----:B------:R-:W-:Y:S02]  /*1ad0*/  LOP3.LUT R9, R13, 0x38, R18, 0xf8, !PT ;  /* 0x000000380d097812 */ /* 0x000fe400078ef812 */
[----:B------:R-:W-:Y:S02]  /*1ae0*/  SHF.R.U32.HI R184, RZ, 0x3, R13 ;  /* 0x00000003ffb87819 */ /* 0x000fe4000001160d */
[----:B------:R-:W-:Y:S02]  /*1af0*/  LEA.HI R80, R69, R68, RZ, 0x4 ;  /* 0x0000004445507211 */ /* 0x000fe400078f20ff */
[----:B------:R-:W-:Y:S01]  /*1b00*/  IADD3 R17, R17, R6, RZ ;  /* 0x0000000611117210 */ /* 0x000fe20007ffe0ff */
[----:B------:R-:W-:Y:S01]  /*1b10*/  IMAD R6, R23, R4, RZ ;  /* 0x0000000417067224 */ /* 0x000fe200078e02ff */
[----:B------:R-:W-:-:S02]  /*1b20*/  SHF.R.S32.HI R81, RZ, 0x1f, R230 ;  /* 0x0000001fff517819 */ /* 0x000fc400000114e6 */
[----:B------:R-:W-:Y:S02]  /*1b30*/  LOP3.LUT R184, R9, R184, RZ, 0x3c, !PT ;  /* 0x000000b809b87212 */ /* 0x000fe400078e3cff */
[----:B------:R-:W-:Y:S01]  /*1b40*/  LOP3.LUT R9, R80, 0xfffffff0, RZ, 0xc0, !PT ;  /* 0xfffffff050097812 */ /* 0x000fe200078ec0ff */
[-C--:B------:R-:W-:Y:S02]  /*1b50*/  IMAD R6, R5, R22.reuse, R6 ;  /* 0x0000001605067224 */ /* 0x080fe400078e0206 */
[----:B------:R-:W-:Y:S01]  /*1b60*/  IMAD.WIDE.U32 R22, R4, R22, R16 ;  /* 0x0000001604167225 */ /* 0x000fe200078e0010 */
[----:B------:R-:W-:-:S03]  /*1b70*/  LEA.HI R13, R69, R68, RZ, 0x6 ;  /* 0x00000044450d7211 */ /* 0x000fc600078f30ff */
[----:B------:R-:W-:Y:S02]  /*1b80*/  IMAD.IADD R16, R68, 0x1, -R9 ;  /* 0x0000000144107824 */ /* 0x000fe400078e0a09 */
[----:B------:R-:W-:Y:S01]  /*1b90*/  IMAD.SHL.U32 R13, R13, 0x8, RZ ;  /* 0x000000080d0d7824 */ /* 0x000fe200078e00ff */
[----:B------:R-:W-:Y:S02]  /*1ba0*/  IADD3 R23, R23, R6, RZ ;  /* 0x0000000617177210 */ /* 0x000fe40007ffe0ff */
[----:B------:R-:W-:Y:S02]  /*1bb0*/  SHF.R.S32.HI R6, RZ, 0x1f, R229 ;  /* 0x0000001fff067819 */ /* 0x000fe400000114e5 */
[----:B------:R-:W-:Y:S01]  /*1bc0*/  LOP3.LUT R184, R184, 0xfffffe00, R13, 0xf8, !PT ;  /* 0xfffffe00b8b87812 */ /* 0x000fe200078ef80d */
[----:B------:R-:W-:Y:S01]  /*1bd0*/  IMAD R223, R135, R186, RZ ;  /* 0x000000ba87df7224 */ /* 0x000fe200078e02ff */
[----:B------:R-:W-:Y:S02]  /*1be0*/  SHF.R.S32.HI R187, RZ, 0x1f, R186 ;  /* 0x0000001fffbb7819 */ /* 0x000fe400000114ba */
[----:B------:R-:W-:-:S03]  /*1bf0*/  SHF.R.S32.HI R17, RZ, 0x1f, R16 ;  /* 0x0000001fff117819 */ /* 0x000fc60000011410 */
[----:B------:R-:W-:Y:S01]  /*1c00*/  IMAD R223, R187, R134, R223 ;  /* 0x00000086bbdf7224 */ /* 0x000fe200078e02df */
[----:B------:R-:W-:Y:S01]  /*1c10*/  LEA.HI R74, R17, R16, RZ, 0x3 ;  /* 0x00000010114a7211 */ /* 0x000fe200078f18ff */
[----:B------:R-:W-:Y:S02]  /*1c20*/  IMAD R227, R137, R186, RZ ;  /* 0x000000ba89e37224 */ /* 0x000fe400078e02ff */
[----:B------:R-:W-:Y:S01]  /*1c30*/  IMAD.WIDE.U32 R22, R186, R136, R22 ;  /* 0x00000088ba167225 */ /* 0x000fe200078e0016 */
[----:B------:R-:W-:-:S03]  /*1c40*/  LOP3.LUT R79, R74, 0xfffffff8, RZ, 0xc0, !PT ;  /* 0xfffffff84a4f7812 */ /* 0x000fc600078ec0ff */
[----:B------:R-:W-:Y:S02]  /*1c50*/  IMAD R227, R187, R136, R227 ;  /* 0x00000088bbe37224 */ /* 0x000fe400078e02e3 */
[----:B------:R-:W-:Y:S02]  /*1c60*/  IMAD.IADD R79, R16, 0x1, -R79 ;  /* 0x00000001104f7824 */ /* 0x000fe400078e0a4f */
[----:B------:R-:W-:Y:S02]  /*1c70*/  IMAD.IADD R227, R23, 0x1, R227 ;  /* 0x0000000117e37824 */ /* 0x000fe400078e02e3 */
[----:B------:R-:W-:Y:S01]  /*1c80*/  IMAD.WIDE R188, R231, 0x40, R186 ;  /* 0x00000040e7bc7825 */ /* 0x000fe200078e02ba */
[----:B------:R-:W-:-:S03]  /*1c90*/  LEA.HI R69, R69, R68, RZ, 0x5 ;  /* 0x0000004445457211 */ /* 0x000fc600078f28ff */
[----:B------:R-:W-:Y:S02]  /*1ca0*/  IMAD.MOV.U32 R55, RZ, RZ, 0x10 ;  /* 0x00000010ff377424 */ /* 0x000fe400078e00ff */
[----:B------:R-:W-:Y:S01]  /*1cb0*/  IMAD.MOV.U32 R53, RZ, RZ, 0x20 ;  /* 0x00000020ff357424 */ /* 0x000fe200078e00ff */
[----:B------:R-:W-:Y:S01]  /*1cc0*/  SHF.L.U64.HI R78, R134, 0x4, R135 ;  /* 0x00000004864e7819 */ /* 0x000fe20000010287 */
[----:B------:R-:W-:Y:S01]  /*1cd0*/  IMAD.SHL.U32 R75, R136, 0x10, RZ ;  /* 0x00000010884b7824 */ /* 0x000fe200078e00ff */
[----:B------:R-:W-:Y:S02]  /*1ce0*/  SHF.L.U32 R77, R134, 0x4, RZ ;  /* 0x00000004864d7819 */ /* 0x000fe400000006ff */
[----:B------:R-:W-:Y:S02]  /*1cf0*/  SHF.L.U64.HI R76, R136, 0x4, R137 ;  /* 0x00000004884c7819 */ /* 0x000fe40000010289 */
[----:B------:R-:W-:Y:S01]  /*1d00*/  SHF.L.U32 R83, R73, 0x2, RZ ;  /* 0x0000000249537819 */ /* 0x000fe200000006ff */
        /* <DEDUP_REMOVED lines=8> */
[----:B------:R-:W-:-:S03]  /*1d90*/  @!P0 IMAD.IADD R9, R27, 0x1, R8 ;  /* 0x000000011b098824 */ /* 0x000fc600078e0208 */
[C---:B------:R-:W-:Y:S01]  /*1da0*/  IADD3 R8, P1, R18.reuse, R12, RZ ;  /* 0x0000000c12087210 */ /* 0x040fe20007f3e0ff */
[----:B------:R-:W-:Y:S01]  /*1db0*/  IMAD R13, R25, R229, RZ ;  /* 0x000000e5190d7224 */ /* 0x000fe200078e02ff */
[----:B------:R-:W-:-:S03]  /*1dc0*/  IADD3 R12, P0, R18, R2, RZ ;  /* 0x00000002120c7210 */ /* 0x000fc60007f1e0ff */
[----:B------:R-:W-:Y:S02]  /*1dd0*/  IMAD.X R9, R19, 0x1, R9, P1 ;  /* 0x0000000113097824 */ /* 0x000fe400008e0609 */
[----:B------:R-:W-:Y:S02]  /*1de0*/  IMAD R6, R24, R6, R13 ;  /* 0x0000000618067224 */ /* 0x000fe400078e020d */
[----:B------:R-:W-:-:S04]  /*1df0*/  IMAD.WIDE.U32 R8, R229, R24, R8 ;  /* 0x00000018e5087225 */ /* 0x000fc800078e0008 */
[----:B------:R-:W-:Y:S02]  /*1e00*/  IMAD.X R13, R19, 0x1, R7, P0 ;  /* 0x00000001130d7824 */ /* 0x000fe400000e0607 */
[----:B------:R-:W-:Y:S02]  /*1e10*/  IMAD.IADD R9, R9, 0x1, R6 ;  /* 0x0000000109097824 */ /* 0x000fe400078e0206 */
[----:B------:R-:W-:-:S05]  /*1e20*/  IMAD.WIDE.U32 R6, R186, R134, R12 ;  /* 0x00000086ba067225 */ /* 0x000fca00078e000c */
[----:B------:R-:W-:Y:S02]  /*1e30*/  IADD3 R223, R7, R223, RZ ;  /* 0x000000df07df7210 */ /* 0x000fe40007ffe0ff */
[----:B------:R-:W-:-:S04]  /*1e40*/  SHF.R.S32.HI R7, RZ, 0x1f, R82 ;  /* 0x0000001fff077819 */ /* 0x000fc80000011452 */
[----:B------:R-:W-:Y:S02]  /*1e50*/  LEA.HI R7, R7, R82, RZ, 0x7 ;  /* 0x0000005207077211 */ /* 0x000fe400078f38ff */
[----:B----4-:R-:W-:Y:S02]  /*1e60*/  LEA R224, P1, R6, R20, 0x1 ;  /* 0x0000001406e07211 */ /* 0x010fe400078208ff */
[----:B------:R-:W-:Y:S02]  /*1e70*/  SHF.R.S32.HI R113, RZ, 0x7, R7 ;  /* 0x00000007ff717819 */ /* 0x000fe40000011407 */
[----:B------:R-:W-:Y:S02]  /*1e80*/  LEA R226, P0, R22, R14, 0x1 ;  /* 0x0000000e16e27211 */ /* 0x000fe400078008ff */
[----:B------:R-:W-:Y:S02]  /*1e90*/  IMNMX R113, RZ, R113, !PT ;  /* 0x00000071ff717217 */ /* 0x000fe40007800200 */
[----:B------:R-:W-:-:S02]  /*1ea0*/  LEA.HI.X R223, R6, R21, R223, 0x1, P1 ;  /* 0x0000001506df7211 */ /* 0x000fc400008f0cdf */
[----:B------:R-:W-:Y:S02]  /*1eb0*/  LEA.HI.X R227, R22, R15, R227, 0x1, P0 ;  /* 0x0000000f16e37211 */ /* 0x000fe400000f0ce3 */
[----:B------:R-:W-:Y:S02]  /*1ec0*/  R2P PR, R79, 0x6 ;  /* 0x000000064f007804 */ /* 0x000fe40000000000 */
[----:B------:R-:W-:Y:S01]  /*1ed0*/  ISETP.GT.AND P0, PT, R54, R113, PT ;  /* 0x000000713600720c */ /* 0x000fe20003f04270 */
[----:B------:R-:W-:Y:S01]  /*1ee0*/  IMAD R185, R189, R190, RZ ;  /* 0x000000bebdb97224 */ /* 0x000fe200078e02ff */
[----:B------:R-:W-:-:S03]  /*1ef0*/  LOP3.LUT R7, R69, 0xffffffe0, RZ, 0xc0, !PT ;  /* 0xffffffe045077812 */ /* 0x000fc600078ec0ff */
[C---:B------:R-:W-:Y:S02]  /*1f00*/  IMAD R185, R188.reuse, R191, R185 ;  /* 0x000000bfbcb97224 */ /* 0x040fe400078e02b9 */
[----:B------:R-:W-:Y:S01]  /*1f10*/  IMAD.WIDE.U32 R188, R188, R190, R8 ;  /* 0x000000bebcbc7225 */ /* 0x000fe200078e0008 */
[----:B------:R-:W-:Y:S02]  /*1f20*/  SHF.R.S32.HI R69, RZ, 0x5, R69 ;  /* 0x00000005ff457819 */ /* 0x000fe40000011445 */
[----:B------:R-:W-:Y:S01]  /*1f30*/  SEL R55, R55, 0xfffffff0, !P1 ;  /* 0xfffffff037377807 */ /* 0x000fe20004800000 */
[----:B------:R-:W-:Y:S01]  /*1f40*/  @!P4 IMAD.MOV.U32 R0, RZ, RZ, RZ ;  /* 0x000000ffff00c224 */ /* 0x000fe200078e00ff */
[----:B------:R-:W-:Y:S01]  /*1f50*/  SEL R53, R53, 0xffffffe0, !P2 ;  /* 0xffffffe035357807 */ /* 0x000fe20005000000 */
[----:B------:R-:W-:Y:S02]  /*1f60*/  IMAD.IADD R70, R68, 0x1, -R7 ;  /* 0x0000000144467824 */ /* 0x000fe400078e0a07 */
[----:B------:R-:W-:Y:S01]  /*1f70*/  IMAD.IADD R185, R189, 0x1, R185 ;  /* 0x00000001bdb97824 */ /* 0x000fe200078e02b9 */
[----:B------:R-:W-:Y:S05]  /*1f80*/  @!P0 BRA `(.L_x_2583) ;  /* 0x0000b53000008947 */ /* 0x000fea0003800000 */
[----:B-1----:R-:W2:Y:S04]  /*1f90*/  LD.E.64 R218, [R10.64+0x128] ;  /* 0x000128060ada7980 */ /* 0x002ea8000c101b00 */
        /* <DEDUP_REMOVED lines=10> */
[----:B-----5:R-:W-:Y:S01]  /*2040*/  IMAD.IADD R0, R0, 0x1, R3 ;  /* 0x0000000100007824 */ /* 0x020fe200078e0203 */
[----:B------:R-:W-:Y:S01]  /*2050*/  IADD3 R102, P5, P4, R77, R77, R77 ;  /* 0x0000004d4d667210 */ /* 0x000fe20007cbe04d */
[----:B------:R-:W-:Y:S01]  /*2060*/  IMAD.WIDE.U32 R200, R136, 0x60, RZ ;  /* 0x0000006088c87825 */ /* 0x000fe200078e00ff */
[----:B------:R-:W-:-:S02]  /*2070*/  SHF.L.U32 R111, R134, 0x5, RZ ;  /* 0x00000005866f7819 */ /* 0x000fc400000006ff */
[----:B------:R-:W-:Y:S01]  /*2080*/  IADD3.X R101, R78, R78, R78, P5, P4 ;  /* 0x0000004e4e657210 */ /* 0x000fe20002fe844e */
[C---:B------:R-:W-:Y:S01]  /*2090*/  IMAD.WIDE.U32 R196, R136.reuse, 0xc0, RZ ;  /* 0x000000c088c47825 */ /* 0x040fe200078e00ff */
[C-C-:B------:R-:W-:Y:S02]  /*20a0*/  SHF.L.U64.HI R94, R136.reuse, 0x5, R137.reuse ;  /* 0x00000005885e7819 */ /* 0x140fe40000010289 */
[C---:B------:R-:W-:Y:S01]  /*20b0*/  SHF.L.U64.HI R91, R136.reuse, 0x6, R137 ;  /* 0x00000006885b7819 */ /* 0x040fe20000010289 */
[----:B------:R-:W-:Y:S01]  /*20c0*/  IMAD.SHL.U32 R93, R136, 0x20, RZ ;  /* 0x00000020885d7824 */ /* 0x000fe200078e00ff */
[----:B------:R-:W-:Y:S01]  /*20d0*/  SHF.L.U64.HI R112, R134, 0x5, R135 ;  /* 0x0000000586707819 */ /* 0x000fe20000010287 */
[----:B------:R-:W-:Y:S01]  /*20e0*/  IMAD.SHL.U32 R90, R136, 0x40, RZ ;  /* 0x00000040885a7824 */ /* 0x000fe200078e00ff */
[----:B------:R-:W-:Y:S01]  /*20f0*/  IADD3 R86, R186, 0x10, RZ ;  /* 0x00000010ba567810 */ /* 0x000fe20007ffe0ff */
[----:B------:R-:W-:Y:S01]  /*2100*/  IMAD R87, R137, 0xe0, RZ ;  /* 0x000000e089577824 */ /* 0x000fe200078e02ff */
[----:B------:R-:W-:Y:S01]  /*2110*/  SHF.L.U64.HI R94, R93, 0x1, R94 ;  /* 0x000000015d5e7819 */ /* 0x000fe2000001025e */
[----:B------:R-:W-:Y:S01]  /*2120*/  IMAD.WIDE.U32 R194, R136, 0xe0, RZ ;  /* 0x000000e088c27825 */ /* 0x000fe200078e00ff */
[----:B------:R-:W-:-:S02]  /*2130*/  SHF.L.U64.HI R91, R90, 0x1, R91 ;  /* 0x000000015a5b7819 */ /* 0x000fc4000001025b */
[C---:B------:R-:W-:Y:S01]  /*2140*/  IADD3 R85, R186.reuse, 0x20, RZ ;  /* 0x00000020ba557810 */ /* 0x040fe20007ffe0ff */
[----:B------:R-:W-:Y:S01]  /*2150*/  IMAD R89, R137, 0xa0, RZ ;  /* 0x000000a089597824 */ /* 0x000fe200078e02ff */
[----:B------:R-:W-:Y:S01]  /*2160*/  IADD3 R84, R186, 0x30, RZ ;  /* 0x00000030ba547810 */ /* 0x000fe20007ffe0ff */
[----:B------:R-:W-:Y:S01]  /*2170*/  IMAD.WIDE.U32 R198, R136, 0xa0, RZ ;  /* 0x000000a088c67825 */ /* 0x000fe200078e00ff */
[C---:B------:R-:W-:Y:S02]  /*2180*/  IADD3 R182, R186.reuse, 0x40, RZ ;  /* 0x00000040bab67810 */ /* 0x040fe40007ffe0ff */
[----:B------:R-:W-:Y:S01]  /*2190*/  IADD3 R181, R186, 0x50, RZ ;  /* 0x00000050bab57810 */ /* 0x000fe20007ffe0ff */
[----:B------:R-:W-:Y:S01]  /*21a0*/  IMAD.SHL.U32 R107, R134, 0x40, RZ ;  /* 0x00000040866b7824 */ /* 0x000fe200078e00ff */
[C---:B------:R-:W-:Y:S01]  /*21b0*/  IADD3 R180, R186.reuse, 0x60, RZ ;  /* 0x00000060bab47810 */ /* 0x040fe20007ffe0ff */
[----:B------:R-:W-:Y:S01]  /*21c0*/  IMAD.MOV.U32 R148, RZ, RZ, R224 ;  /* 0x000000ffff947224 */ /* 0x000fe200078e00e0 */
[----:B------:R-:W-:Y:S01]  /*21d0*/  IADD3 R178, R186, 0x70, RZ ;  /* 0x00000070bab27810 */ /* 0x000fe20007ffe0ff */
[----:B------:R-:W-:Y:S01]  /*21e0*/  IMAD.MOV.U32 R150, RZ, RZ, R226 ;  /* 0x000000ffff967224 */ /* 0x000fe200078e00e2 */
[----:B------:R-:W-:Y:S01]  /*21f0*/  SHF.L.U64.HI R108, R134, 0x6, R135 ;  /* 0x00000006866c7819 */ /* 0x000fe20000010287 */
[----:B------:R-:W-:Y:S01]  /*2200*/  IMAD.MOV.U32 R151, RZ, RZ, R227 ;  /* 0x000000ffff977224 */ /* 0x000fe200078e00e3 */
[----:B------:R-:W-:Y:S01]  /*2210*/  MOV R149, R223 ;  /* 0x000000df00957202 */ /* 0x000fe20000000f00 */
[----:B------:R-:W-:Y:S01]  /*2220*/  IMAD.SHL.U32 R93, R93, 0x2, RZ ;  /* 0x000000025d5d7824 */ /* 0x000fe200078e00ff */
[----:B------:R-:W-:Y:S01]  /*2230*/  SHF.L.U32 R90, R90, 0x1, RZ ;  /* 0x000000015a5a7819 */ /* 0x000fe200000006ff */
[----:B------:R-:W-:Y:S01]  /*2240*/  IMAD.IADD R89, R199, 0x1, R89 ;  /* 0x00000001c7597824 */ /* 0x000fe200078e0259 */
[----:B------:R-:W-:Y:S01]  /*2250*/  IADD3 R87, R195, R87, RZ ;  /* 0x00000057c3577210 */ /* 0x000fe20007ffe0ff */
[C---:B--2---:R-:W-:Y:S01]  /*2260*/  IMAD.SHL.U32 R115, R218.reuse, 0x10, RZ ;  /* 0x00000010da737824 */ /* 0x044fe200078e00ff */
[C-C-:B------:R-:W-:Y:S01]  /*2270*/  SHF.L.U64.HI R114, R218.reuse, 0x4, R219.reuse ;  /* 0x00000004da727819 */ /* 0x140fe200000102db */
[C---:B------:R-:W-:Y:S01]  /*2280*/  IMAD.SHL.U32 R117, R218.reuse, 0x20, RZ ;  /* 0x00000020da757824 */ /* 0x040fe200078e00ff */
[C---:B------:R-:W-:Y:S01]  /*2290*/  SHF.L.U64.HI R116, R218.reuse, 0x5, R219 ;  /* 0x00000005da747819 */ /* 0x040fe200000102db */
[----:B---3--:R-:W-:Y:S01]  /*22a0*/  IMAD R2, R31, R230, RZ ;  /* 0x000000e61f027224 */ /* 0x008fe200078e02ff */
[----:B------:R-:W-:Y:S01]  /*22b0*/  IADD3 R216, P3, P2, R115, R115, R115 ;  /* 0x0000007373d87210 */ /* 0x000fe20007a7e073 */
[----:B------:R-:W-:Y:S01]  /*22c0*/  IMAD R121, R219, 0x30, RZ ;  /* 0x00000030db797824 */ /* 0x000fe200078e02ff */
[----:B------:R-:W-:Y:S01]  /*22d0*/  SHF.L.U64.HI R118, R218, 0x6, R219 ;  /* 0x00000006da767819 */ /* 0x000fe200000102db */
[----:B------:R-:W-:Y:S01]  /*22e0*/  IMAD R2, R30, R81, R2 ;  /* 0x000000511e027224 */ /* 0x000fe200078e0202 */
[----:B------:R-:W-:Y:S01]  /*22f0*/  IADD3 R216, P1, P0, -R117, 0x40, R216 ;  /* 0x0000004075d87810 */ /* 0x000fe2000783e1d8 */
[----:B------:R-:W-:Y:S01]  /*2300*/  IMAD.WIDE.U32 R30, R230, R30, R18 ;  /* 0x0000001ee61e7225 */ /* 0x000fe200078e0012 */
[----:B------:R-:W-:-:S02]  /*2310*/  IADD3.X R7, R114, R114, R114, P3, P2 ;  /* 0x0000007272077210 */ /* 0x000fc40001fe4472 */
[----:B----4-:R-:W-:Y:S01]  /*2320*/  SHF.L.U64.HI R126, R202, 0x4, R203 ;  /* 0x00000004ca7e7819 */ /* 0x010fe200000102cb */
[----:B------:R-:W-:Y:S01]  /*2330*/  IMAD.IADD R31, R31, 0x1, R2 ;  /* 0x000000011f1f7824 */ /* 0x000fe200078e0202 */
[----:B------:R-:W-:Y:S01]  /*2340*/  IADD3.X R217, ~R116, RZ, R7, P1, P0 ;  /* 0x000000ff74d97210 */ /* 0x000fe20000fe0507 */
[----:B------:R-:W-:Y:S01]  /*2350*/  IMAD R13, R203, R3, RZ ;  /* 0x00000003cb0d7224 */ /* 0x000fe200078e02ff */
[----:B------:R-:W-:Y:S01]  /*2360*/  SHF.R.S32.HI R7, RZ, 0x1f, R3 ;  /* 0x0000001fff077819 */ /* 0x000fe20000011403 */
[----:B------:R-:W-:Y:S01]  /*2370*/  IMAD R12, R27, R230, RZ ;  /* 0x000000e61b0c7224 */ /* 0x000fe200078e02ff */
[----:B------:R-:W-:Y:S01]  /*2380*/  SHF.L.U64.HI R128, R202, 0x5, R203 ;  /* 0x00000005ca807819 */ /* 0x000fe200000102cb */
[----:B------:R-:W-:Y:S01]  /*2390*/  IMAD.WIDE.U32 R32, R218, 0x30, R216 ;  /* 0x00000030da207825 */ /* 0x000fe200078e00d8 */
[C---:B------:R-:W-:Y:S02]  /*23a0*/  SHF.L.U32 R129, R202.reuse, 0x5, RZ ;  /* 0x00000005ca817819 */ /* 0x040fe400000006ff */
[C---:B------:R-:W-:Y:S01]  /*23b0*/  SHF.L.U64.HI R131, R202.reuse, 0x6, R203 ;  /* 0x00000006ca837819 */ /* 0x040fe200000102cb */
[C---:B------:R-:W-:Y:S01]  /*23c0*/  IMAD R13, R202.reuse, R7, R13 ;  /* 0x00000007ca0d7224 */ /* 0x040fe200078e020d */
[----:B------:R-:W-:Y:S01]  /*23d0*/  IADD3 R214, P0, -R117, R32, RZ ;  /* 0x0000002075d67210 */ /* 0x000fe20007f1e1ff */
[----:B------:R-:W-:Y:S01]  /*23e0*/  IMAD.WIDE.U32 R30, R202, R3, R30 ;  /* 0x00000003ca1e7225 */ /* 0x000fe200078e001e */
[----:B------:R-:W-:-:S02]  /*23f0*/  LEA.HI R169, R6, R6, RZ, 0x1 ;  /* 0x0000000606a97211 */ /* 0x000fc400078f08ff */
[----:B------:R-:W-:Y:S01]  /*2400*/  IADD3.X R215, ~R116, R33, R121, P0, !PT ;  /* 0x0000002174d77210 */ /* 0x000fe200007fe579 */
[----:B------:R-:W-:Y:S01]  /*2410*/  IMAD.WIDE.U32 R28, R230, R26, R18 ;  /* 0x0000001ae61c7225 */ /* 0x000fe200078e0012 */
[----:B------:R-:W-:Y:S02]  /*2420*/  IADD3 R27, R31, R13, RZ ;  /* 0x0000000d1f1b7210 */ /* 0x000fe40007ffe0ff */
[----:B------:R-:W-:Y:S01]  /*2430*/  SHF.R.S32.HI R169, RZ, 0x1, R169 ;  /* 0x00000001ffa97819 */ /* 0x000fe200000114a9 */
[----:B------:R-:W-:Y:S01]  /*2440*/  IMAD R12, R26, R81, R12 ;  /* 0x000000511a0c7224 */ /* 0x000fe200078e020c */
[----:B------:R-:W-:Y:S01]  /*2450*/  SHF.L.U64.HI R128, R129, 0x1, R128 ;  /* 0x0000000181807819 */ /* 0x000fe20000010280 */
[----:B------:R-:W-:Y:S01]  /*2460*/  IMAD R2, R219, R3, RZ ;  /* 0x00000003db027224 */ /* 0x000fe200078e02ff */
[----:B------:R-:W-:Y:S01]  /*2470*/  SHF.L.U32 R175, R169, 0x6, RZ ;  /* 0x00000006a9af7819 */ /* 0x000fe200000006ff */
[----:B------:R-:W-:Y:S01]  /*2480*/  IMAD.IADD R29, R29, 0x1, R12 ;  /* 0x000000011d1d7824 */ /* 0x000fe200078e020c */
[----:B------:R-:W-:Y:S01]  /*2490*/  SHF.L.U32 R129, R129, 0x1, RZ ;  /* 0x0000000181817819 */ /* 0x000fe200000006ff */
[----:B------:R-:W-:Y:S01]  /*24a0*/  IMAD.WIDE.U32 R12, R218, 0x30, R214 ;  /* 0x00000030da0c7825 */ /* 0x000fe200078e00d6 */
[----:B------:R-:W-:-:S03]  /*24b0*/  SHF.R.S32.HI R160, RZ, 0x1f, R175 ;  /* 0x0000001fffa07819 */ /* 0x000fc600000114af */
[C---:B------:R-:W-:Y:S01]  /*24c0*/  IMAD R2, R218.reuse, R7, R2 ;  /* 0x00000007da027224 */ /* 0x040fe200078e0202 */
[----:B------:R-:W-:Y:S01]  /*24d0*/  IADD3 R212, P0, -R117, R12, RZ ;  /* 0x0000000c75d47210 */ /* 0x000fe20007f1e1ff */
[----:B------:R-:W-:Y:S01]  /*24e0*/  IMAD.WIDE.U32 R28, R218, R3, R28 ;  /* 0x00000003da1c7225 */ /* 0x000fe200078e001c */
[----:B------:R-:W-:Y:S02]  /*24f0*/  SHF.R.S32.HI R7, RZ, 0x1f, R82 ;  /* 0x0000001fff077819 */ /* 0x000fe40000011452 */
[----:B------:R-:W-:Y:S01]  /*2500*/  IADD3.X R213, ~R116, R121, R13, P0, !PT ;  /* 0x0000007974d57210 */ /* 0x000fe200007fe50d */
[----:B------:R-:W-:Y:S01]  /*2510*/  IMAD R12, R25, R4, RZ ;  /* 0x00000004190c7224 */ /* 0x000fe200078e02ff */
[----:B------:R-:W-:Y:S01]  /*2520*/  IADD3 R3, P0, -R82, R186, RZ ;  /* 0x000000ba52037210 */ /* 0x000fe20007f1e1ff */
[----:B------:R-:W-:Y:S01]  /*2530*/  IMAD.MOV.U32 R26, RZ, RZ, R30 ;  /* 0x000000ffff1a7224 */ /* 0x000fe200078e001e */
[----:B------:R-:W-:Y:S01]  /*2540*/  IADD3 R29, R29, R2, RZ ;  /* 0x000000021d1d7210 */ /* 0x000fe20007ffe0ff */
[----:B------:R-:W-:-:S02]  /*2550*/  IMAD R2, R23, R4, RZ ;  /* 0x0000000417027224 */ /* 0x000fc400078e02ff */
[C---:B------:R-:W-:Y:S02]  /*2560*/  IMAD R12, R24.reuse, R5, R12 ;  /* 0x00000005180c7224 */ /* 0x040fe400078e020c */
[----:B------:R-:W-:-:S04]  /*2570*/  IMAD.WIDE.U32 R24, R24, R4, R26 ;  /* 0x0000000418187225 */ /* 0x000fc800078e001a */
[----:B------:R-:W-:Y:S02]  /*2580*/  IMAD.X R7, R187, 0x1, ~R7, P0 ;  /* 0x00000001bb077824 */ /* 0x000fe400000e0e07 */
[C---:B------:R-:W-:Y:S02]  /*2590*/  IMAD R2, R22.reuse, R5, R2 ;  /* 0x0000000516027224 */ /* 0x040fe400078e0202 */
[----:B------:R-:W-:-:S04]  /*25a0*/  IMAD.WIDE.U32 R22, R22, R4, R28 ;  /* 0x0000000416167225 */ /* 0x000fc800078e001c */
[----:B------:R-:W-:Y:S01]  /*25b0*/  IMAD.WIDE.U32 R26, R218, 0x30, R212 ;  /* 0x00000030da1a7825 */ /* 0x000fe200078e00d4 */
[----:B------:R-:W-:-:S03]  /*25c0*/  IADD3 R23, R23, R2, RZ ;  /* 0x0000000217177210 */ /* 0x000fc60007ffe0ff */
[----:B------:R-:W-:Y:S01]  /*25d0*/  IMAD.IADD R13, R25, 0x1, R12 ;  /* 0x00000001190d7824 */ /* 0x000fe200078e020c */
[----:B------:R-:W-:Y:S01]  /*25e0*/  IADD3 R210, P0, -R117, R26, RZ ;  /* 0x0000001a75d27210 */ /* 0x000fe20007f1e1ff */
[----:B------:R-:W-:Y:S02]  /*25f0*/  IMAD R4, R7, R202, RZ ;  /* 0x000000ca07047224 */ /* 0x000fe400078e02ff */
[----:B------:R-:W-:Y:S01]  /*2600*/  IMAD.MOV.U32 R12, RZ, RZ, R24 ;  /* 0x000000ffff0c7224 */ /* 0x000fe200078e0018 */
[----:B------:R-:W-:Y:S01]  /*2610*/  IADD3.X R211, ~R116, R121, R27, P0, !PT ;  /* 0x0000007974d37210 */ /* 0x000fe200007fe51b */
[-C--:B------:R-:W-:Y:S02]  /*2620*/  IMAD R2, R203, R3.reuse, R4 ;  /* 0x00000003cb027224 */ /* 0x080fe400078e0204 */
[----:B------:R-:W-:-:S04]  /*2630*/  IMAD.WIDE.U32 R4, R202, R3, R12 ;  /* 0x00000003ca047225 */ /* 0x000fc800078e000c */
[----:B------:R-:W-:Y:S01]  /*2640*/  IMAD.IADD R2, R5, 0x1, R2 ;  /* 0x0000000105027824 */ /* 0x000fe200078e0202 */
[----:B------:R-:W-:Y:S01]  /*2650*/  LEA R140, P0, R4, R20, 0x1 ;  /* 0x00000014048c7211 */ /* 0x000fe200078008ff */
[----:B------:R-:W-:Y:S02]  /*2660*/  IMAD R143, R7, R218, RZ ;  /* 0x000000da078f7224 */ /* 0x000fe400078e02ff */
[----:B------:R-:W-:Y:S01]  /*2670*/  IMAD R6, R186, R169, R83 ;  /* 0x000000a9ba067224 */ /* 0x000fe200078e0253 */
[----:B------:R-:W-:Y:S01]  /*2680*/  LEA.HI.X R141, R4, R21, R2, 0x1, P0 ;  /* 0x00000015048d7211 */ /* 0x000fe200000f0c02 */
[-C--:B------:R-:W-:Y:S02]  /*2690*/  IMAD R143, R219, R3.reuse, R143 ;  /* 0x00000003db8f7224 */ /* 0x080fe400078e028f */
[----:B------:R-:W-:-:S04]  /*26a0*/  IMAD.WIDE.U32 R12, R218, R3, R22 ;  /* 0x00000003da0c7225 */ /* 0x000fc800078e0016 */
[----:B------:R-:W-:Y:S01]  /*26b0*/  IMAD R3, R169, R0, RZ ;  /* 0x00000000a9037224 */ /* 0x000fe200078e02ff */
[----:B------:R-:W-:Y:S01]  /*26c0*/  LEA R142, P0, R12, R8, 0x1 ;  /* 0x000000080c8e7211 */ /* 0x000fe200078008ff */
[----:B------:R-:W-:Y:S02]  /*26d0*/  IMAD.IADD R4, R83, 0x1, R6 ;  /* 0x0000000153047824 */ /* 0x000fe400078e0206 */
[----:B------:R-:W-:Y:S01]  /*26e0*/  IMAD.IADD R143, R13, 0x1, R143 ;  /* 0x000000010d8f7824 */ /* 0x000fe200078e028f */
[----:B------:R-:W-:Y:S01]  /*26f0*/  SHF.R.S32.HI R147, RZ, 0x1f, R3 ;  /* 0x0000001fff937819 */ /* 0x000fe20000011403 */
[----:B------:R-:W-:Y:S01]  /*2700*/  IMAD.WIDE.U32 R22, R218, 0x30, R210 ;  /* 0x00000030da167825 */ /* 0x000fe200078e00d2 */
[C---:B------:R-:W-:Y:S02]  /*2710*/  IADD3 R0, P2, R3.reuse, R4, RZ ;  /* 0x0000000403007210 */ /* 0x040fe40007f5e0ff */
[----:B------:R-:W-:Y:S01]  /*2720*/  IADD3 R2, P3, R3, R6, RZ ;  /* 0x0000000603027210 */ /* 0x000fe20007f7e0ff */
[----:B------:R-:W-:Y:S01]  /*2730*/  IMAD.SHL.U32 R183, R169, 0x10, RZ ;  /* 0x00000010a9b77824 */ /* 0x000fe200078e00ff */
[----:B------:R-:W-:Y:S01]  /*2740*/  LEA.HI.X R143, R12, R9, R143, 0x1, P0 ;  /* 0x000000090c8f7211 */ /* 0x000fe200000f0c8f */
[----:B------:R-:W-:Y:S01]  /*2750*/  IMAD.SHL.U32 R146, R0, 0x2, RZ ;  /* 0x0000000200927824 */ /* 0x000fe200078e00ff */
[-C--:B------:R-:W-:Y:S01]  /*2760*/  LEA.HI.X.SX32 R9, R6, R147.reuse, 0x1, P3 ;  /* 0x0000009306097211 */ /* 0x080fe200018f0eff */
[----:B------:R-:W-:Y:S01]  /*2770*/  IMAD R5, R137, 0x60, RZ ;  /* 0x0000006089057824 */ /* 0x000fe200078e02ff */
[----:B------:R-:W-:Y:S01]  /*2780*/  IADD3 R120, P1, -R117, R22, RZ ;  /* 0x0000001675787210 */ /* 0x000fe20007f3e1ff */
[----:B------:R-:W-:Y:S01]  /*2790*/  IMAD R3, R137, 0xc0, RZ ;  /* 0x000000c089037824 */ /* 0x000fe200078e02ff */
[----:B------:R-:W-:Y:S01]  /*27a0*/  LEA.HI.X.SX32 R147, R4, R147, 0x1, P2 ;  /* 0x0000009304937211 */ /* 0x000fe200010f0eff */
[----:B------:R-:W-:Y:S01]  /*27b0*/  IMAD.IADD R92, R201, 0x1, R5 ;  /* 0x00000001c95c7824 */ /* 0x000fe200078e0205 */
[----:B------:R-:W-:Y:S01]  /*27c0*/  SHF.L.U32 R12, R2, 0x1, RZ ;  /* 0x00000001020c7819 */ /* 0x000fe200000006ff */
[----:B------:R-:W-:Y:S01]  /*27d0*/  IMAD.IADD R88, R197, 0x1, R3 ;  /* 0x00000001c5587824 */ /* 0x000fe200078e0203 */
[----:B------:R-:W-:Y:S01]  /*27e0*/  IADD3.X R121, ~R116, R121, R23, P1, !PT ;  /* 0x0000007974797210 */ /* 0x000fe20000ffe517 */
[----:B------:R-:W-:Y:S01]  /*27f0*/  IMAD.SHL.U32 R127, R202, 0x10, RZ ;  /* 0x00000010ca7f7824 */ /* 0x000fe200078e00ff */
[----:B------:R-:W-:Y:S01]  /*2800*/  SHF.L.U64.HI R147, R0, 0x1, R147 ;  /* 0x0000000100937819 */ /* 0x000fe20000010293 */
[----:B------:R-:W-:Y:S01]  /*2810*/  IMAD.SHL.U32 R132, R202, 0x40, RZ ;  /* 0x00000040ca847824 */ /* 0x000fe200078e00ff */
[----:B------:R-:W-:Y:S01]  /*2820*/  IADD3 R144, P3, R16, R146, RZ ;  /* 0x0000009210907210 */ /* 0x000fe20007f7e0ff */
[C---:B------:R-:W-:Y:S01]  /*2830*/  IMAD.SHL.U32 R179, R169.reuse, 0x20, RZ ;  /* 0x00000020a9b37824 */ /* 0x040fe200078e00ff */
[----:B------:R-:W-:Y:S01]  /*2840*/  SHF.L.U64.HI R9, R2, 0x1, R9 ;  /* 0x0000000102097819 */ /* 0x000fe20000010209 */
[----:B------:R-:W-:Y:S01]  /*2850*/  IMAD R177, R169, 0x30, RZ ;  /* 0x00000030a9b17824 */ /* 0x000fe200078e02ff */
[----:B------:R-:W-:Y:S01]  /*2860*/  IADD3 R56, P1, R16, R12, RZ ;  /* 0x0000000c10387210 */ /* 0x000fe20007f3e0ff */
[----:B------:R-:W-:Y:S01]  /*2870*/  IMAD.X R145, R17, 0x1, R147, P3 ;  /* 0x0000000111917824 */ /* 0x000fe200018e0693 */
[C---:B------:R-:W-:Y:S01]  /*2880*/  IADD3 R146, P2, R14.reuse, R146, RZ ;  /* 0x000000920e927210 */ /* 0x040fe20007f5e0ff */
[----:B------:R-:W-:Y:S01]  /*2890*/  IMAD R173, R169, 0x50, RZ ;  /* 0x00000050a9ad7824 */ /* 0x000fe200078e02ff */
[----:B------:R-:W-:Y:S01]  /*28a0*/  IADD3 R176, R183, 0x40, RZ ;  /* 0x00000040b7b07810 */ /* 0x000fe20007ffe0ff */
[----:B------:R-:W-:Y:S01]  /*28b0*/  IMAD.X R57, R17, 0x1, R9, P1 ;  /* 0x0000000111397824 */ /* 0x000fe200008e0609 */
[----:B------:R-:W-:Y:S01]  /*28c0*/  IADD3 R12, P0, R14, R12, RZ ;  /* 0x0000000c0e0c7210 */ /* 0x000fe20007f1e0ff */
[----:B------:R-:W-:Y:S01]  /*28d0*/  IMAD.X R147, R15, 0x1, R147, P2 ;  /* 0x000000010f937824 */ /* 0x000fe200010e0693 */
[C---:B------:R-:W-:Y:S01]  /*28e0*/  IADD3 R104, P2, R102.reuse, 0x40, RZ ;  /* 0x0000004066687810 */ /* 0x040fe20007f5e0ff */
[----:B------:R-:W-:Y:S01]  /*28f0*/  IMAD.IADD R174, R183, 0x1, R176 ;  /* 0x00000001b7ae7824 */ /* 0x000fe200078e02b0 */
[----:B------:R-:W-:Y:S01]  /*2900*/  IADD3.X R9, R15, R9, RZ, P0, !PT ;  /* 0x000000090f097210 */ /* 0x000fe200007fe4ff */
[----:B------:R-:W-:Y:S01]  /*2910*/  IMAD R171, R169, 0x60, RZ ;  /* 0x00000060a9ab7824 */ /* 0x000fe200078e02ff */
[----:B------:R-:W-:Y:S01]  /*2920*/  IADD3 R102, P1, P0, R102, 0x40, R77 ;  /* 0x0000004066667810 */ /* 0x000fe2000783e04d */
[C---:B------:R-:W-:Y:S01]  /*2930*/  IMAD R5, R203.reuse, 0x60, RZ ;  /* 0x00000060cb057824 */ /* 0x040fe200078e02ff */
[----:B------:R-:W-:Y:S01]  /*2940*/  IADD3.X R103, RZ, R101, RZ, P2, !PT ;  /* 0x00000065ff677210 */ /* 0x000fe200017fe4ff */
[----:B------:R-:W-:Y:S01]  /*2950*/  IMAD R133, R203, 0xa0, RZ ;  /* 0x000000a0cb857824 */ /* 0x000fe200078e02ff */
[----:B------:R-:W-:Y:S01]  /*2960*/  IADD3 R172, R183, R174, RZ ;  /* 0x000000aeb7ac7210 */ /* 0x000fe20007ffe0ff */
[----:B------:R-:W-:Y:S01]  /*2970*/  IMAD R3, R203, 0xc0, RZ ;  /* 0x000000c0cb037824 */ /* 0x000fe200078e02ff */
[----:B------:R-:W-:Y:S01]  /*2980*/  IADD3.X R101, R101, RZ, R78, P1, P0 ;  /* 0x000000ff65657210 */ /* 0x000fe20000fe044e */
[----:B------:R-:W-:Y:S01]  /*2990*/  IMAD R139, R203, 0xe0, RZ ;  /* 0x000000e0cb8b7824 */ /* 0x000fe200078e02ff */
[----:B------:R-:W-:Y:S01]  /*29a0*/  IADD3 R100, P0, R77, R102, RZ ;  /* 0x000000664d647210 */ /* 0x000fe20007f1e0ff */
[----:B------:R-:W-:Y:S01]  /*29b0*/  IMAD.IADD R170, R183, 0x1, R172 ;  /* 0x00000001b7aa7824 */ /* 0x000fe200078e02ac */
[----:B------:R-:W-:Y:S01]  /*29c0*/  IADD3 R110, P3, R77, 0x40, RZ ;  /* 0x000000404d6e7810 */ /* 0x000fe20007f7e0ff */
[----:B------:R-:W-:Y:S01]  /*29d0*/  IMAD.WIDE.U32 R208, R202, 0x60, RZ ;  /* 0x00000060cad07825 */ /* 0x000fe200078e00ff */
[----:B------:R-:W-:-:S02]  /*29e0*/  IADD3.X R99, R78, R101, RZ, P0, !PT ;  /* 0x000000654e637210 */ /* 0x000fc400007fe4ff */
[----:B------:R-:W-:Y:S01]  /*29f0*/  IADD3 R98, P0, R77, R100, RZ ;  /* 0x000000644d627210 */ /* 0x000fe20007f1e0ff */
[----:B------:R-:W-:Y:S01]  /*2a00*/  IMAD.X R109, RZ, RZ, R78, P3 ;  /* 0x000000ffff6d7224 */ /* 0x000fe200018e064e */
[----:B------:R-:W-:Y:S01]  /*2a10*/  IADD3 R168, R183, R170, RZ ;  /* 0x000000aab7a87210 */ /* 0x000fe20007ffe0ff */
[----:B------:R-:W-:Y:S01]  /*2a20*/  IMAD.WIDE.U32 R206, R202, 0xa0, RZ ;  /* 0x000000a0cace7825 */ /* 0x000fe200078e00ff */
[----:B------:R-:W-:Y:S02]  /*2a30*/  IADD3 R122, P1, R120, R115, RZ ;  /* 0x00000073787a7210 */ /* 0x000fe40007f3e0ff */
[----:B------:R-:W-:Y:S01]  /*2a40*/  IADD3 R106, P3, R111, 0x40, RZ ;  /* 0x000000406f6a7810 */ /* 0x000fe20007f7e0ff */
[----:B------:R-:W-:Y:S01]  /*2a50*/  IMAD.X R97, R78, 0x1, R99, P0 ;  /* 0x000000014e617824 */ /* 0x000fe200000e0663 */
[----:B------:R-:W-:Y:S01]  /*2a60*/  IADD3 R96, P0, R77, R98, RZ ;  /* 0x000000624d607210 */ /* 0x000fe20007f1e0ff */
[----:B------:R-:W-:Y:S01]  /*2a70*/  IMAD.IADD R167, R183, 0x1, R168 ;  /* 0x00000001b7a77824 */ /* 0x000fe200078e02a8 */
[----:B------:R-:W-:Y:S01]  /*2a80*/  IADD3.X R123, R121, R114, RZ, P1, !PT ;  /* 0x00000072797b7210 */ /* 0x000fe20000ffe4ff */
[----:B------:R-:W-:Y:S01]  /*2a90*/  IMAD.WIDE.U32 R204, R202, 0xc0, RZ ;  /* 0x000000c0cacc7825 */ /* 0x000fe200078e00ff */
[----:B------:R-:W-:-:S02]  /*2aa0*/  SHF.L.U64.HI R126, R127, 0x1, R126 ;  /* 0x000000017f7e7819 */ /* 0x000fc4000001027e */
[----:B------:R-:W-:Y:S01]  /*2ab0*/  SHF.L.U64.HI R131, R132, 0x1, R131 ;  /* 0x0000000184837819 */ /* 0x000fe20000010283 */
[----:B------:R-:W-:Y:S01]  /*2ac0*/  IMAD.X R95, R78, 0x1, R97, P0 ;  /* 0x000000014e5f7824 */ /* 0x000fe200000e0661 */
[----:B------:R-:W-:Y:S01]  /*2ad0*/  IADD3 R125, P0, R122, R115, RZ ;  /* 0x000000737a7d7210 */ /* 0x000fe20007f1e0ff */
[----:B------:R-:W-:Y:S01]  /*2ae0*/  IMAD R169, R169, 0x70, RZ ;  /* 0x00000070a9a97824 */ /* 0x000fe200078e02ff */
[----:B------:R-:W-:Y:S01]  /*2af0*/  IADD3 R14, R18, 0x40, RZ ;  /* 0x00000040120e7810 */ /* 0x000fe20007ffe0ff */
[----:B------:R-:W-:Y:S01]  /*2b00*/  IMAD.IADD R166, R183, 0x1, R167 ;  /* 0x00000001b7a67824 */ /* 0x000fe200078e02a7 */
[----:B------:R-:W-:Y:S01]  /*2b10*/  IADD3 R133, R207, R133, RZ ;  /* 0x00000085cf857210 */ /* 0x000fe20007ffe0ff */
[----:B------:R-:W-:Y:S01]  /*2b20*/  IMAD.WIDE.U32 R202, R202, 0xe0, RZ ;  /* 0x000000e0caca7825 */ /* 0x000fe200078e00ff */
[----:B------:R-:W-:Y:S02]  /*2b30*/  SHF.R.S32.HI R165, RZ, 0x1f, R183 ;  /* 0x0000001fffa57819 */ /* 0x000fe400000114b7 */
[----:B------:R-:W-:Y:S01]  /*2b40*/  SHF.R.S32.HI R164, RZ, 0x1f, R179 ;  /* 0x0000001fffa47819 */ /* 0x000fe200000114b3 */
[----:B------:R-:W-:Y:S01]  /*2b50*/  IMAD.MOV.U32 R13, RZ, RZ, R54 ;  /* 0x000000ffff0d7224 */ /* 0x000fe200078e0036 */
[----:B------:R-:W-:Y:S01]  /*2b60*/  SHF.R.S32.HI R162, RZ, 0x1f, R177 ;  /* 0x0000001fffa27819 */ /* 0x000fe200000114b1 */
[----:B------:R-:W-:Y:S01]  /*2b70*/  IMAD.SHL.U32 R119, R218, 0x40, RZ ;  /* 0x00000040da777824 */ /* 0x000fe200078e00ff */
[----:B------:R-:W-:Y:S01]  /*2b80*/  SHF.R.S32.HI R158, RZ, 0x1f, R173 ;  /* 0x0000001fff9e7819 */ /* 0x000fe200000114ad */
[----:B------:R-:W-:Y:S01]  /*2b90*/  IMAD.X R105, RZ, RZ, R112, P3 ;  /* 0x000000ffff697224 */ /* 0x000fe200018e0670 */
        /* <DEDUP_REMOVED lines=11> */
[----:B------:R-:W-:Y:S01]  /*2c50*/  IMAD.X R124, R123, 0x1, R114, P0 ;  /* 0x000000017b7c7824 */ /* 0x000fe200000e0672 */
[----:B------:R-:W-:-:S02]  /*2c60*/  SHF.R.S32.HI R155, RZ, 0x1f, R168 ;  /* 0x0000001fff9b7819 */ /* 0x000fc400000114a8 */
[----:B------:R-:W-:Y:S02]  /*2c70*/  SHF.R.S32.HI R153, RZ, 0x1f, R167 ;  /* 0x0000001fff997819 */ /* 0x000fe400000114a7 */
[----:B------:R-:W-:Y:S02]  /*2c80*/  SHF.R.S32.HI R152, RZ, 0x1f, R166 ;  /* 0x0000001fff987819 */ /* 0x000fe400000114a6 */
.L_x_2655:
[----:B------:R-:W-:Y:S01]  /*2c90*/  IMAD.SHL.U32 R16, R13, 0x80, RZ ;  /* 0x000000800d107824 */ /* 0x000fe200078e00ff */
[----:B------:R-:W-:Y:S04]  /*2ca0*/  BSSY B2, `(.L_x_2584) ;  /* 0x0000a1b000027945 */ /* 0x000fe80003800000 */
[----:B------:R-:W-:Y:S05]  /*2cb0*/  IADD3 R15, R16, -0x80, RZ ;  /* 0xffffff80100f7810 */ /* 0x000fea0007ffe0ff */
[--C-:B------:R-:W-:Y:S02]  /*2cc0*/  IMAD.IADD R225, R72, 0x1, -R15.reuse ;  /* 0x0000000148e17824 */ /* 0x100fe400078e0a0f */
[----:B------:R-:W-:Y:S03]  /*2cd0*/  IMAD.IADD R221, R82, 0x1, -R15 ;  /* 0x0000000152dd7824 */ /* 0x000fe600078e0a0f */
[-C--:B------:R-:W-:Y:S02]  /*2ce0*/  ISETP.GE.AND P2, PT, R186, R225.reuse, PT ;  /* 0x000000e1ba00720c */ /* 0x080fe40003f46270 */
[----:B------:R-:W-:Y:S02]  /*2cf0*/  ISETP.GE.AND P0, PT, R86, R225, PT ;  /* 0x000000e15600720c */ /* 0x000fe40003f06270 */
[-C--:B------:R-:W-:Y:S02]  /*2d00*/  ISETP.GE.AND P2, PT, R186, R221.reuse, !P2 ;  /* 0x000000ddba00720c */ /* 0x080fe40005746270 */
[----:B------:R-:W-:Y:S11]  /*2d10*/  ISETP.GE.AND P0, PT, R86, R221, !P0 ;  /* 0x000000dd5600720c */ /* 0x000ff60004706270 */
[----:B------:R-:W2:Y:S02]  /*2d20*/  @P2 LD.E.128 R20, [R140.64] ;  /* 0x000000068c142980 */ /* 0x000ea4000c101d00 */
[C---:B------:R-:W-:Y:S05]  /*2d30*/  @P0 IADD3 R2, P1, R140.reuse, R127, RZ ;  /* 0x0000007f8c020210 */ /* 0x040fea0007f3e0ff */
[----:B------:R-:W-:Y:S01]  /*2d40*/  @P0 IMAD.X R3, R141, 0x1, R126, P1 ;  /* 0x000000018d030824 */ /* 0x000fe200008e067e */
[C---:B------:R-:W-:Y:S04]  /*2d50*/  @P0 LEA R28, P1, R75.reuse, R150, 0x1 ;  /* 0x000000964b1c0211 */ /* 0x040fe800078208ff */
[----:B------:R-:W-:Y:S02]  /*2d60*/  @P0 LEA.HI.X R29, R75, R151, R76, 0x1, P1 ;  /* 0x000000974b1d0211 */ /* 0x000fe400008f0c4c */
[C---:B------:R-:W-:Y:S04]  /*2d70*/  ISETP.GE.AND P1, PT, R85.reuse, R225, PT ;  /* 0x000000e15500720c */ /* 0x040fe80003f26270 */
[----:B------:R-:W-:Y:S11]  /*2d80*/  ISETP.GE.AND P1, PT, R85, R221, !P1 ;  /* 0x000000dd5500720c */ /* 0x000ff60004f26270 */
[----:B------:R-:W-:Y:S02]  /*2d90*/  @!UPT UIADD3 URZ, URZ, URZ, URZ ;  /* 0x0000003f3f3ff290 */ /* 0x000fe4000fffe03f */
[----:B------:R-:W-:Y:S05]  /*2da0*/  @P1 IADD3 R30, P3, R140, R129, RZ ;  /* 0x000000818c1e1210 */ /* 0x000fea0007f7e0ff */
[----:B------:R-:W-:Y:S01]  /*2db0*/  @P1 IMAD.X R31, R141, 0x1, R128, P3 ;  /* 0x000000018d1f1824 */ /* 0x000fe200018e0680 */
[----:B--2---:R1:W-:Y:S04]  /*2dc0*/  @P2 ST.E.128 [R150.64], R20 ;  /* 0x0000001496002985 */ /* 0x0043e8000c101d06 */
[----:B------:R-:W2:Y:S04]  /*2dd0*/  @P2 LD.E.128 R4, [R140.64+0x80] ;  /* 0x000080068c042980 */ /* 0x000ea8000c101d00 */
[----:B--2---:R2:W-:Y:S04]  /*2de0*/  @P2 ST.E.128 [R150.64+0x80], R4 ;  /* 0x0000800496002985 */ /* 0x0045e8000c101d06 */
[----:B------:R-:W3:Y:S04]  /*2df0*/  @P0 LD.E.128 R24, [R2.64] ;  /* 0x0000000602180980 */ /* 0x000ee8000c101d00 */
[----:B---3--:R3:W-:Y:S04]  /*2e00*/  @P0 ST.E.128 [R28.64], R24 ;  /* 0x000000181c000985 */ /* 0x0087e8000c101d06 */
[----:B-1----:R-:W4:Y:S04]  /*2e10*/  @P0 LD.E.128 R20, [R2.64+0x80] ;  /* 0x0000800602140980 */ /* 0x002f28000c101d00 */
[----:B----4-:R1:W-:Y:S01]  /*2e20*/  @P0 ST.E.128 [R28.64+0x80], R20 ;  /* 0x000080141c000985 */ /* 0x0103e2000c101d06 */
[----:B------:R-:W-:Y:S03]  /*2e30*/  @P1 IADD3 R32, P0, R150, R93, RZ ;  /* 0x0000005d96201210 */ /* 0x000fe60007f1e0ff */
[----:B--2---:R-:W2:Y:S02]  /*2e40*/  @P1 LD.E.128 R4, [R30.64] ;  /* 0x000000061e041980 */ /* 0x004ea4000c101d00 */
[----:B------:R-:W-:Y:S01]  /*2e50*/  @P1 IMAD.X R33, R151, 0x1, R94, P0 ;  /* 0x0000000197211824 */ /* 0x000fe200000e065e */
[C---:B------:R-:W-:Y:S04]  /*2e60*/  ISETP.GE.AND P0, PT, R84.reuse, R225, PT ;  /* 0x000000e15400720c */ /* 0x040fe80003f06270 */
[----:B------:R-:W-:Y:S11]  /*2e70*/  ISETP.GE.AND P0, PT, R84, R221, !P0 ;  /* 0x000000dd5400720c */ /* 0x000ff60004706270 */
[----:B------:R-:W-:Y:S02]  /*2e80*/  @!UPT UIADD3 URZ, URZ, URZ, URZ ;  /* 0x0000003f3f3ff290 */ /* 0x000fe4000fffe03f */
[----:B------:R-:W-:Y:S05]  /*2e90*/  @P0 IADD3 R2, P3, R140, R208, RZ ;  /* 0x000000d08c020210 */ /* 0x000fea0007f7e0ff */
[----:B------:R-:W-:Y:S01]  /*2ea0*/  @P0 IMAD.X R3, R141, 0x1, R130, P3 ;  /* 0x000000018d030824 */ /* 0x000fe200018e0682 */
[----:B--2---:R2:W-:Y:S04]  /*2eb0*/  @P1 ST.E.128 [R32.64], R4 ;  /* 0x0000000420001985 */ /* 0x0045e8000c101d06 */
[----:B---3--:R-:W3:Y:S04]  /*2ec0*/  @P1 LD.E.128 R24, [R30.64+0x80] ;  /* 0x000080061e181980 */ /* 0x008ee8000c101d00 */
[----:B---3--:R3:W-:Y:S01]  /*2ed0*/  @P1 ST.E.128 [R32.64+0x80], R24 ;  /* 0x0000801820001985 */ /* 0x0087e2000c101d06 */
[----:B-1----:R-:W-:Y:S03]  /*2ee0*/  @P0 IADD3 R28, P1, R150, R200, RZ ;  /* 0x000000c8961c0210 */ /* 0x002fe60007f3e0ff */
[----:B------:R-:W4:Y:S02]  /*2ef0*/  @P0 LD.E.128 R20, [R2.64] ;  /* 0x0000000602140980 */ /* 0x000f24000c101d00 */
[----:B------:R-:W-:Y:S01]  /*2f00*/  @P0 IMAD.X R29, R151, 0x1, R92, P1 ;  /* 0x00000001971d0824 */ /* 0x000fe200008e065c */
[C---:B------:R-:W-:Y:S04]  /*2f10*/  ISETP.GE.AND P1, PT, R182.reuse, R225, PT ;  /* 0x000000e1b600720c */ /* 0x040fe80003f26270 */
[----:B------:R-:W-:Y:S11]  /*2f20*/  ISETP.GE.AND P1, PT, R182, R221, !P1 ;  /* 0x000000ddb600720c */ /* 0x000ff60004f26270 */
[----:B------:R-:W-:Y:S02]  /*2f30*/  @!UPT UIADD3 URZ, URZ, URZ, URZ ;  /* 0x0000003f3f3ff290 */ /* 0x000fe4000fffe03f */
[----:B------:R-:W-:Y:S05]  /*2f40*/  @P1 IADD3 R30, P3, R140, R132, RZ ;  /* 0x000000848c1e1210 */ /* 0x000fea0007f7e0ff */
[----:B------:R-:W-:Y:S01]  /*2f50*/  @P1 IMAD.X R31, R141, 0x1, R131, P3 ;  /* 0x000000018d1f1824 */ /* 0x000fe200018e0683 */
[----:B----4-:R1:W-:Y:S04]  /*2f60*/  @P0 ST.E.128 [R28.64], R20 ;  /* 0x000000141c000985 */ /* 0x0103e8000c101d06 */
[----:B--2---:R-:W2:Y:S04]  /*2f70*/  @P0 LD.E.128 R4, [R2.64+0x80] ;  /* 0x0000800602040980 */ /* 0x004ea8000c101d00 */
[----:B--2---:R2:W-:Y:S01]  /*2f80*/  @P0 ST.E.128 [R28.64+0x80], R4 ;  /* 0x000080041c000985 */ /* 0x0045e2000c101d06 */
[----:B---3--:R-:W-:Y:S03]  /*2f90*/  @P1 IADD3 R32, P0, R150, R90, RZ ;  /* 0x0000005a96201210 */ /* 0x008fe60007f1e0ff */
[----:B------:R-:W3:Y:S02]  /*2fa0*/  @P1 LD.E.128 R24, [R30.64] ;  /* 0x000000061e181980 */ /* 0x000ee4000c101d00 */
[----:B------:R-:W-:Y:S01]  /*2fb0*/  @P1 IMAD.X R33, R151, 0x1, R91, P0 ;  /* 0x0000000197211824 */ /* 0x000fe200000e065b */
[C---:B------:R-:W-:Y:S04]  /*2fc0*/  ISETP.GE.AND P0, PT, R181.reuse, R225, PT ;  /* 0x000000e1b500720c */ /* 0x040fe80003f06270 */
[----:B------:R-:W-:Y:S11]  /*2fd0*/  ISETP.GE.AND P0, PT, R181, R221, !P0 ;  /* 0x000000ddb500720c */ /* 0x000ff60004706270 */
[----:B------:R-:W-:Y:S02]  /*2fe0*/  @!UPT UIADD3 URZ, URZ, URZ, URZ ;  /* 0x0000003f3f3ff290 */ /* 0x000fe4000fffe03f */
[----:B------:R-:W-:Y:S05]  /*2ff0*/  @P0 IADD3 R2, P3, R140, R206, RZ ;  /* 0x000000ce8c020210 */ /* 0x000fea0007f7e0ff */
[----:B------:R-:W-:Y:S01]  /*3000*/  @P0 IMAD.X R3, R141, 0x1, R133, P3 ;  /* 0x000000018d030824 */ /* 0x000fe200018e0685 */
[----:B---3--:R3:W-:Y:S04]  /*3010*/  @P1 ST.E.128 [R32.64], R24 ;  /* 0x0000001820001985 */ /* 0x0087e8000c101d06 */
[----:B-1----:R-:W4:Y:S04]  /*3020*/  @P1 LD.E.128 R20, [R30.64+0x80] ;  /* 0x000080061e141980 */ /* 0x002f28000c101d00 */
[----:B----4-:R1:W-:Y:S01]  /*3030*/  @P1 ST.E.128 [R32.64+0x80], R20 ;  /* 0x0000801420001985 */ /* 0x0103e2000c101d06 */
[----:B--2---:R-:W-:Y:S03]  /*3040*/  @P0 IADD3 R28, P1, R150, R198, RZ ;  /* 0x000000c6961c0210 */ /* 0x004fe60007f3e0ff */
[----:B------:R-:W2:Y:S02]  /*3050*/  @P0 LD.E.128 R4, [R2.64] ;  /* 0x0000000602040980 */ /* 0x000ea4000c101d00 */
        /* <DEDUP_REMOVED lines=22> */
[----:B------:R-:W-:Y:S05]  /*31c0*/  @P0 IMAD.X R29, R151, 0x1, R87, P1 ;  /* 0x00000001971d0824 */ /* 0x000fea00008e0657 */
[----:B---3--:R2:W-:Y:S04]  /*31d0*/  @P0 ST.E.128 [R28.64], R24 ;  /* 0x000000181c000985 */ /* 0x0085e8000c101d06 */
[----:B-1----:R-:W3:Y:S04]  /*31e0*/  @P0 LD.E.128 R20, [R34.64+0x80] ;  /* 0x0000800622140980 */ /* 0x002ee8000c101d00 */
[----:B---3--:R2:W-:Y:S04]  /*31f0*/  @P0 ST.E.128 [R28.64+0x80], R20 ;  /* 0x000080141c000985 */ /* 0x0085e8000c101d06 */
[----:B------:R-:W3:Y:S04]  /*3200*/  LD.E R17, [R10.64+0xd0] ;  /* 0x0000d0060a117980 */ /* 0x000ee8000c101900 */
[----:B------:R-:W4:Y:S01]  /*3210*/  LD.E R3, [R10.64+0x130] ;  /* 0x000130060a037980 */ /* 0x000f22000c101900 */
[----:B---3--:R-:W-:Y:S01]  /*3220*/  ISETP.NE.AND P1, PT, R17, RZ, PT ;  /* 0x000000ff1100720c */ /* 0x008fe20003f25270 */
[----:B----4-:R-:W-:Y:S05]  /*3230*/  IMAD.U32 R3, R3, -0x80, RZ ;  /* 0xffffff8003037824 */ /* 0x010fea00078e00ff */
[C---:B------:R-:W-:Y:S04]  /*3240*/  LEA R140, P0, R3.reuse, R140, 0x1 ;  /* 0x0000008c038c7211 */ /* 0x040fe800078008ff */
[----:B------:R-:W-:Y:S03]  /*3250*/  LEA.HI.X.SX32 R141, R3, R141, 0x1, P0 ;  /* 0x0000008d038d7211 */ /* 0x000fe600000f0eff */
[----:B------:R-:W-:-:S05]  /*3260*/  @!P1 BRA `(.L_x_2585) ;  /* 0x0000966000009947 */ /* 0x000fca0003800000 */
[----:B--2---:R-:W2:Y:S02]  /*3270*/  LD.E.U8 R0, [R10.64+0x1b3] ;  /* 0x0001b3060a007980 */ /* 0x004ea4000c101100 */
[----:B--2---:R-:W-:Y:S11]  /*3280*/  ISETP.NE.AND P0, PT, R0, RZ, PT ;  /* 0x000000ff0000720c */ /* 0x004ff60003f05270 */
[----:B------:R-:W-:Y:S02]  /*3290*/  @!UPT UIADD3 URZ, URZ, URZ, URZ ;  /* 0x0000003f3f3ff290 */ /* 0x000fe4000fffe03f */
[----:B------:R-:W-:-:S05]  /*32a0*/  @!P0 BRA `(.L_x_2586) ;  /* 0x0000375000008947 */ /* 0x000fca0003800000 */
[----:B------:R-:W-:Y:S01]  /*32b0*/  BSSY B0, `(.L_x_2587) ;  /* 0x000005e000007945 */ /* 0x000fe20003800000 */
[----:B------:R-:W-:-:S05]  /*32c0*/  @!P2 BRA `(.L_x_2588) ;  /* 0x000005c00000a947 */ /* 0x000fca0003800000 */
[-C--:B------:R-:W-:Y:S01]  /*32d0*/  ISETP.GE.AND P0, PT, R18, R17.reuse, PT ;  /* 0x000000111200720c */ /* 0x080fe20003f06270 */
[----:B------:R-:W2:Y:S01]  /*32e0*/  LD.E.128 R28, [R142.64] ;  /* 0x000000068e1c7980 */ /* 0x000ea2000c101d00 */
[----:B------:R-:W-:Y:S11]  /*32f0*/  ISETP.GE.AND P1, PT, R14, R17, PT ;  /* 0x000000110e00720c */ /* 0x000ff60003f26270 */
[-C--:B------:R-:W-:Y:S01]  /*3300*/  @!P0 MOV R8, R12.reuse ;  /* 0x0000000c00088202 */ /* 0x080fe20000000f00 */
[----:B------:R-:W3:Y:S06]  /*3310*/  @!P0 LD.E.64 R38, [R56.64] ;  /* 0x0000000638268980 */ /* 0x000eec000c101b00 */
[----:B------:R1:W4:Y:S02]  /*3320*/  @!P0 LD.E.64 R20, [R8.64] ;  /* 0x0000000608148980 */ /* 0x000324000c101b00 */
[----:B-1----:R-:W-:Y:S01]  /*3330*/  @!P1 MOV R8, R12 ;  /* 0x0000000c00089202 */ /* 0x002fe20000000f00 */
[----:B--2---:R-:W-:Y:S01]  /*3340*/  @!P0 IMAD.U32 R37, R30, 0x10000, RZ ;  /* 0x000100001e258824 */ /* 0x004fe200078e00ff */
[C---:B------:R-:W-:Y:S02]  /*3350*/  @!P0 LOP3.LUT R24, R28.reuse, 0xffff0000, RZ, 0xc0, !PT ;  /* 0xffff00001c188812 */ /* 0x040fe400078ec0ff */
[----:B------:R-:W-:Y:S02]  /*3360*/  @!P0 LOP3.LUT R25, R29, 0xffff0000, RZ, 0xc0, !PT ;  /* 0xffff00001d198812 */ /* 0x000fe400078ec0ff */
[----:B------:R-:W-:Y:S01]  /*3370*/  @!P0 SHF.L.U32 R34, R28, 0x10, RZ ;  /* 0x000000101c228819 */ /* 0x000fe200000006ff */
[C---:B---3--:R-:W-:Y:S01]  /*3380*/  @!P0 IMAD.U32 R33, R38.reuse, 0x10000, RZ ;  /* 0x0001000026218824 */ /* 0x048fe200078e00ff */
[----:B------:R-:W-:Y:S01]  /*3390*/  @!P0 LOP3.LUT R35, R38, 0xffff0000, RZ, 0xc0, !PT ;  /* 0xffff000026238812 */ /* 0x000fe200078ec0ff */
[C---:B------:R-:W-:Y:S01]  /*33a0*/  @!P0 IMAD.U32 R36, R39.reuse, 0x10000, RZ ;  /* 0x0001000027248824 */ /* 0x040fe200078e00ff */
[----:B------:R-:W-:Y:S01]  /*33b0*/  @!P0 LOP3.LUT R39, R39, 0xffff0000, RZ, 0xc0, !PT ;  /* 0xffff000027278812 */ /* 0x000fe200078ec0ff */
[----:B------:R-:W-:Y:S02]  /*33c0*/  @!P0 FMUL.FTZ R41, R24, R33 ;  /* 0x0000002118298220 */ /* 0x000fe40000410000 */
[C---:B----4-:R-:W-:Y:S01]  /*33d0*/  @!P0 IMAD.U32 R23, R20.reuse, 0x10000, RZ ;  /* 0x0001000014178824 */ /* 0x050fe200078e00ff */
[----:B------:R-:W-:Y:S01]  /*33e0*/  @!P0 LOP3.LUT R22, R20, 0xffff0000, RZ, 0xc0, !PT ;  /* 0xffff000014168812 */ /* 0x000fe200078ec0ff */
[----:B------:R-:W-:Y:S01]  /*33f0*/  @!P0 FMUL.FTZ R43, R25, R35 ;  /* 0x00000023192b8220 */ /* 0x000fe20000410000 */
[C---:B------:R-:W-:Y:S01]  /*3400*/  @!P0 SHF.L.U32 R20, R21.reuse, 0x10, RZ ;  /* 0x0000001015148819 */ /* 0x040fe200000006ff */
[-C--:B------:R-:W-:Y:S01]  /*3410*/  @!P0 FMUL.FTZ R0, R24, R23.reuse ;  /* 0x0000001718008220 */ /* 0x080fe20000410000 */
[----:B------:R-:W-:Y:S01]  /*3420*/  @!P0 LOP3.LUT R21, R21, 0xffff0000, RZ, 0xc0, !PT ;  /* 0xffff000015158812 */ /* 0x000fe200078ec0ff */
[----:B------:R-:W-:Y:S01]  /*3430*/  @!P0 FFMA.FTZ R41, R34, R23, -R41 ;  /* 0x0000001722298223 */ /* 0x000fe20000010829 */
[----:B------:R-:W-:Y:S01]  /*3440*/  @!P0 LOP3.LUT R23, R30, 0xffff0000, RZ, 0xc0, !PT ;  /* 0xffff00001e178812 */ /* 0x000fe200078ec0ff */
[----:B------:R-:W-:Y:S01]  /*3450*/  @!P0 FFMA.FTZ R0, R33, R34, R0 ;  /* 0x0000002221008223 */ /* 0x000fe20000010000 */
[----:B------:R-:W-:Y:S01]  /*3460*/  @!P0 LOP3.LUT R24, R31, 0xffff0000, RZ, 0xc0, !PT ;  /* 0xffff00001f188812 */ /* 0x000fe200078ec0ff */
[----:B------:R-:W-:Y:S01]  /*3470*/  @!P0 FMUL.FTZ R2, R25, R22 ;  /* 0x0000001619028220 */ /* 0x000fe20000410000 */
[----:B------:R-:W-:Y:S01]  /*3480*/  @!P0 SHF.L.U32 R33, R29, 0x10, RZ ;  /* 0x000000101d218819 */ /* 0x000fe200000006ff */
[----:B------:R-:W-:Y:S01]  /*3490*/  @!P0 FMUL.FTZ R3, R23, R20 ;  /* 0x0000001417038220 */ /* 0x000fe20000410000 */
[----:B------:R-:W-:Y:S01]  /*34a0*/  @!P0 SHF.L.U32 R34, R31, 0x10, RZ ;  /* 0x000000101f228819 */ /* 0x000fe200000006ff */
[----:B------:R-:W-:Y:S01]  /*34b0*/  @!P0 FMUL.FTZ R40, R23, R36 ;  /* 0x0000002417288220 */ /* 0x000fe20000410000 */
[----:B------:R-:W-:Y:S01]  /*34c0*/  @!P0 F2FP.BF16.PACK_AB R41, R0, R41 ;  /* 0x000000290029823e */ /* 0x000fe200000010ff */
[C---:B------:R-:W-:Y:S02]  /*34d0*/  @!P0 FMUL.FTZ R42, R24.reuse, R39 ;  /* 0x00000027182a8220 */ /* 0x040fe40000410000 */
[----:B------:R-:W-:Y:S02]  /*34e0*/  @!P0 FMUL.FTZ R4, R24, R21 ;  /* 0x0000001518048220 */ /* 0x000fe40000410000 */
[----:B------:R-:W-:Y:S02]  /*34f0*/  @!P0 FFMA.FTZ R2, R35, R33, R2 ;  /* 0x0000002123028223 */ /* 0x000fe40000010002 */
[----:B------:R-:W-:Y:S02]  /*3500*/  @!P0 FFMA.FTZ R3, R36, R37, R3 ;  /* 0x0000002524038223 */ /* 0x000fe40000010003 */
[----:B------:R-:W-:Y:S02]  /*3510*/  @!P0 FFMA.FTZ R40, R37, R20, -R40 ;  /* 0x0000001425288223 */ /* 0x000fe40000010828 */
[----:B------:R-:W-:Y:S02]  /*3520*/  @!P0 FFMA.FTZ R42, R34, R21, -R42 ;  /* 0x00000015222a8223 */ /* 0x000fe4000001082a */
[----:B------:R-:W-:Y:S01]  /*3530*/  @!P0 FFMA.FTZ R4, R39, R34, R4 ;  /* 0x0000002227048223 */ /* 0x000fe20000010004 */
[----:B------:R-:W-:Y:S01]  /*3540*/  @!P0 F2FP.BF16.PACK_AB R40, R3, R40 ;  /* 0x000000280328823e */ /* 0x000fe200000010ff */
[----:B------:R-:W-:Y:S02]  /*3550*/  @!P0 FFMA.FTZ R43, R33, R22, -R43 ;  /* 0x00000016212b8223 */ /* 0x000fe4000001082b */
[----:B------:R-:W-:Y:S02]  /*3560*/  @!P0 IMAD.MOV.U32 R28, RZ, RZ, R41 ;  /* 0x000000ffff1c8224 */ /* 0x000fe400078e0029 */
[----:B------:R-:W-:Y:S01]  /*3570*/  @!P0 IMAD.MOV.U32 R30, RZ, RZ, R40 ;  /* 0x000000ffff1e8224 */ /* 0x000fe200078e0028 */
[----:B------:R-:W-:Y:S02]  /*3580*/  @!P0 F2FP.BF16.PACK_AB R44, R2, R43 ;  /* 0x0000002b022c823e */ /* 0x000fe400000010ff */
[----:B------:R-:W-:Y:S02]  /*3590*/  @!P0 F2FP.BF16.PACK_AB R43, R4, R42 ;  /* 0x0000002a042b823e */ /* 0x000fe400000010ff */
[----:B------:R-:W-:Y:S02]  /*35a0*/  @!P0 MOV R29, R44 ;  /* 0x0000002c001d8202 */ /* 0x000fe40000000f00 */
[----:B------:R-:W-:Y:S05]  /*35b0*/  @!P0 MOV R31, R43 ;  /* 0x0000002b001f8202 */ /* 0x000fea0000000f00 */
[----:B------:R1:W-:Y:S08]  /*35c0*/  ST.E.128 [R148.64], R28 ;  /* 0x0000001c94007985 */ /* 0x0003f0000c101d06 */
[----:B------:R-:W2:Y:S06]  /*35d0*/  @!P1 LD.E.64 R38, [R56.64+0x40] ;  /* 0x0000400638269980 */ /* 0x000eac000c101b00 */
[----:B------:R-:W3:Y:S08]  /*35e0*/  LD.E.128 R24, [R142.64+0x80] ;  /* 0x000080068e187980 */ /* 0x000ef0000c101d00 */
[----:B------:R-:W4:Y:S01]  /*35f0*/  @!P1 LD.E.64 R20, [R8.64+0x40] ;  /* 0x0000400608149980 */ /* 0x000f22000c101b00 */
[C---:B--2---:R-:W-:Y:S01]  /*3600*/  @!P1 SHF.L.U32 R33, R38.reuse, 0x10, RZ ;  /* 0x0000001026219819 */ /* 0x044fe200000006ff */
[C---:B------:R-:W-:Y:S01]  /*3610*/  @!P1 IMAD.U32 R36, R39.reuse, 0x10000, RZ ;  /* 0x0001000027249824 */ /* 0x040fe200078e00ff */
[----:B------:R-:W-:Y:S02]  /*3620*/  @!P1 LOP3.LUT R35, R38, 0xffff0000, RZ, 0xc0, !PT ;  /* 0xffff000026239812 */ /* 0x000fe400078ec0ff */
[----:B------:R-:W-:Y:S01]  /*3630*/  @!P1 LOP3.LUT R39, R39, 0xffff0000, RZ, 0xc0, !PT ;  /* 0xffff000027279812 */ /* 0x000fe200078ec0ff */
[----:B---3--:R-:W-:Y:S01]  /*3640*/  @!P1 IMAD.U32 R37, R26, 0x10000, RZ ;  /* 0x000100001a259824 */ /* 0x008fe200078e00ff */
[C---:B------:R-:W-:Y:S02]  /*3650*/  @!P1 LOP3.LUT R32, R24.reuse, 0xffff0000, RZ, 0xc0, !PT ;  /* 0xffff000018209812 */ /* 0x040fe400078ec0ff */
[----:B------:R-:W-:Y:S02]  /*3660*/  @!P1 SHF.L.U32 R34, R24, 0x10, RZ ;  /* 0x0000001018229819 */ /* 0x000fe400000006ff */
[----:B-1----:R-:W-:Y:S01]  /*3670*/  @!P1 LOP3.LUT R29, R25, 0xffff0000, RZ, 0xc0, !PT ;  /* 0xffff0000191d9812 */ /* 0x002fe200078ec0ff */
[----:B------:R-:W-:Y:S01]  /*3680*/  @!P1 FMUL.FTZ R40, R32, R33 ;  /* 0x0000002120289220 */ /* 0x000fe20000410000 */
[----:B------:R-:W-:Y:S01]  /*3690*/  @!P1 LOP3.LUT R28, R27, 0xffff0000, RZ, 0xc0, !PT ;  /* 0xffff00001b1c9812 */ /* 0x000fe200078ec0ff */
        /* <DEDUP_REMOVED lines=9> */
[----:B------:R-:W-:Y:S01]  /*3730*/  @!P1 SHF.L.U32 R33, R25, 0x10, RZ ;  /* 0x0000001019219819 */ /* 0x000fe200000006ff */
[----:B------:R-:W-:Y:S01]  /*3740*/  @!P1 FMUL.FTZ R6, R29, R22 ;  /* 0x000000161d069220 */ /* 0x000fe20000410000 */
[----:B------:R-:W-:Y:S01]  /*3750*/  @!P1 SHF.L.U32 R34, R27, 0x10, RZ ;  /* 0x000000101b229819 */ /* 0x000fe200000006ff */
        /* <DEDUP_REMOVED lines=19> */
.L_x_2588:
[----:B------:R-:W-:Y:S05]  /*3890*/  BSYNC B0 ;  /* 0x0000000000007941 */ /* 0x000fea0003800000 */
.L_x_2587:
[C---:B------:R-:W-:Y:S01]  /*38a0*/  ISETP.GE.AND P0, PT, R86.reuse, R225, PT ;  /* 0x000000e15600720c */ /* 0x040fe20003f06270 */
[----:B------:R-:W-:Y:S03]  /*38b0*/  BSSY B0, `(.L_x_2589) ;  /* 0x000006c000007945 */ /* 0x000fe60003800000 */
[----:B------:R-:W-:Y:S11]  /*38c0*/  ISETP.GE.AND P0, PT, R86, R221, !P0 ;  /* 0x000000dd5600720c */ /* 0x000ff60004706270 */
[----:B------:R-:W-:Y:S02]  /*38d0*/  @!UPT UIADD3 URZ, URZ, URZ, URZ ;  /* 0x0000003f3f3ff290 */ /* 0x000fe4000fffe03f */
[----:B------:R-:W-:-:S05]  /*38e0*/  @!P0 BRA `(.L_x_2590) ;  /* 0x0000068000008947 */ /* 0x000fca0003800000 */
[----:B------:R-:W-:Y:S01]  /*38f0*/  ISETP.GE.AND P0, PT, R18, R17, PT ;  /* 0x000000111200720c */ /* 0x000fe20003f06270 */
[----:B------:R-:W-:Y:S01]  /*3900*/  IMAD.SHL.U32 R45, R183, 0x2, RZ ;  /* 0x00000002b72d7824 */ /* 0x000fe200078e00ff */
[----:B------:R-:W-:Y:S02]  /*3910*/  LEA R46, P1, R115, R142, 0x1 ;  /* 0x0000008e732e7211 */ /* 0x000fe400078208ff */
[----:B------:R-:W-:Y:S02]  /*3920*/  SHF.L.U64.HI R44, R183, 0x1, R165 ;  /* 0x00000001b72c7819 */ /* 0x000fe400000102a5 */
[----:B------:R-:W-:Y:S02]  /*3930*/  LEA.HI.X R47, R115, R143, R114, 0x1, P1 ;  /* 0x0000008f732f7211 */ /* 0x000fe400008f0c72 */
[C---:B------:R-:W-:Y:S02]  /*3940*/  IADD3 R42, P1, R45.reuse, R56, RZ ;  /* 0x000000382d2a7210 */ /* 0x040fe40007f3e0ff */
[----:B------:R-:W-:Y:S01]  /*3950*/  IADD3 R32, P2, R45, R12, RZ ;  /* 0x0000000c2d207210 */ /* 0x000fe20007f5e0ff */
[----:B------:R-:W2:Y:S01]  /*3960*/  LD.E.128 R28, [R46.64] ;  /* 0x000000062e1c7980 */ /* 0x000ea2000c101d00 */
[----:B------:R-:W-:Y:S02]  /*3970*/  IADD3.X R43, R44, R57, RZ, P1, !PT ;  /* 0x000000392c2b7210 */ /* 0x000fe40000ffe4ff */
[----:B------:R-:W-:Y:S01]  /*3980*/  ISETP.GE.AND P1, PT, R14, R17, PT ;  /* 0x000000110e00720c */ /* 0x000fe20003f26270 */
[----:B------:R-:W-:Y:S01]  /*3990*/  IMAD.X R33, R44, 0x1, R9, P2 ;  /* 0x000000012c217824 */ /* 0x000fe200010e0609 */
[C---:B------:R-:W-:Y:S02]  /*39a0*/  LEA R50, P2, R216.reuse, R142, 0x1 ;  /* 0x0000008ed8327211 */ /* 0x040fe400078408ff */
[C---:B------:R-:W-:Y:S01]  /*39b0*/  LEA R58, P3, R77.reuse, R148, 0x1 ;  /* 0x000000944d3a7211 */ /* 0x040fe200078608ff */
[----:B------:R-:W3:Y:S01]  /*39c0*/  @!P0 LD.E.64 R40, [R42.64] ;  /* 0x000000062a288980 */ /* 0x000ee2000c101b00 */
[----:B------:R-:W-:Y:S02]  /*39d0*/  LEA.HI.X R51, R216, R143, R217, 0x1, P2 ;  /* 0x0000008fd8337211 */ /* 0x000fe400010f0cd9 */
[----:B------:R-:W-:Y:S03]  /*39e0*/  LEA.HI.X R59, R77, R149, R78, 0x1, P3 ;  /* 0x000000954d3b7211 */ /* 0x000fe600018f0c4e */
[----:B------:R-:W4:Y:S01]  /*39f0*/  @!P0 LD.E.64 R20, [R32.64] ;  /* 0x0000000620148980 */ /* 0x000f22000c101b00 */
[C---:B--2---:R-:W-:Y:S01]  /*3a00*/  @!P0 IMAD.U32 R36, R28.reuse, 0x10000, RZ ;  /* 0x000100001c248824 */ /* 0x044fe200078e00ff */
[----:B-1----:R-:W-:Y:S01]  /*3a10*/  @!P0 LOP3.LUT R24, R28, 0xffff0000, RZ, 0xc0, !PT ;  /* 0xffff00001c188812 */ /* 0x002fe200078ec0ff */
[----:B------:R-:W-:Y:S01]  /*3a20*/  @!P0 IMAD.U32 R39, R30, 0x10000, RZ ;  /* 0x000100001e278824 */ /* 0x000fe200078e00ff */
[----:B------:R-:W-:Y:S01]  /*3a30*/  @!P0 LOP3.LUT R25, R29, 0xffff0000, RZ, 0xc0, !PT ;  /* 0xffff00001d198812 */ /* 0x000fe200078ec0ff */
[C---:B---3--:R-:W-:Y:S01]  /*3a40*/  @!P0 IMAD.U32 R38, R41.reuse, 0x10000, RZ ;  /* 0x0001000029268824 */ /* 0x048fe200078e00ff */
[C---:B------:R-:W-:Y:S02]  /*3a50*/  @!P0 SHF.L.U32 R35, R40.reuse, 0x10, RZ ;  /* 0x0000001028238819 */ /* 0x040fe400000006ff */
[----:B------:R-:W-:Y:S02]  /*3a60*/  @!P0 LOP3.LUT R37, R40, 0xffff0000, RZ, 0xc0, !PT ;  /* 0xffff000028258812 */ /* 0x000fe400078ec0ff */
[----:B------:R-:W-:Y:S01]  /*3a70*/  @!P0 LOP3.LUT R41, R41, 0xffff0000, RZ, 0xc0, !PT ;  /* 0xffff000029298812 */ /* 0x000fe200078ec0ff */
[C---:B----4-:R-:W-:Y:S01]  /*3a80*/  @!P0 IMAD.U32 R23, R20.reuse, 0x10000, RZ ;  /* 0x0001000014178824 */ /* 0x050fe200078e00ff */
[----:B------:R-:W-:Y:S01]  /*3a90*/  @!P0 LOP3.LUT R22, R20, 0xffff0000, RZ, 0xc0, !PT ;  /* 0xffff000014168812 */ /* 0x000fe200078ec0ff */
[C---:B------:R-:W-:Y:S02]  /*3aa0*/  @!P0 FMUL.FTZ R45, R24.reuse, R35 ;  /* 0x00000023182d8220 */ /* 0x040fe40000410000 */
[-C--:B------:R-:W-:Y:S01]  /*3ab0*/  @!P0 FMUL.FTZ R0, R24, R23.reuse ;  /* 0x0000001718008220 */ /* 0x080fe20000410000 */
[----:B------:R-:W-:Y:S01]  /*3ac0*/  @!P0 LOP3.LUT R24, R31, 0xffff0000, RZ, 0xc0, !PT ;  /* 0xffff00001f188812 */ /* 0x000fe200078ec0ff */
[----:B------:R-:W-:Y:S01]  /*3ad0*/  @!P0 FFMA.FTZ R45, R36, R23, -R45 ;  /* 0x00000017242d8223 */ /* 0x000fe2000001082d */
[----:B------:R-:W-:Y:S01]  /*3ae0*/  @!P0 LOP3.LUT R23, R30, 0xffff0000, RZ, 0xc0, !PT ;  /* 0xffff00001e178812 */ /* 0x000fe200078ec0ff */
[C---:B------:R-:W-:Y:S01]  /*3af0*/  @!P0 IMAD.U32 R20, R21.reuse, 0x10000, RZ ;  /* 0x0001000015148824 */ /* 0x040fe200078e00ff */
[----:B------:R-:W-:Y:S01]  /*3b00*/  @!P0 LOP3.LUT R21, R21, 0xffff0000, RZ, 0xc0, !PT ;  /* 0xffff000015158812 */ /* 0x000fe200078ec0ff */
[----:B------:R-:W-:Y:S01]  /*3b10*/  @!P0 FFMA.FTZ R0, R35, R36, R0 ;  /* 0x0000002423008223 */ /* 0x000fe20000010000 */
[----:B------:R-:W-:Y:S01]  /*3b20*/  @!P0 SHF.L.U32 R35, R29, 0x10, RZ ;  /* 0x000000101d238819 */ /* 0x000fe200000006ff */
[----:B------:R-:W-:Y:S01]  /*3b30*/  @!P0 FMUL.FTZ R2, R25, R22 ;  /* 0x0000001619028220 */ /* 0x000fe20000410000 */
[----:B------:R-:W-:Y:S01]  /*3b40*/  @!P0 SHF.L.U32 R36, R31, 0x10, RZ ;  /* 0x000000101f248819 */ /* 0x000fe200000006ff */
[C---:B------:R-:W-:Y:S01]  /*3b50*/  @!P0 FMUL.FTZ R3, R23.reuse, R20 ;  /* 0x0000001417038220 */ /* 0x040fe20000410000 */
[----:B------:R-:W-:Y:S01]  /*3b60*/  @!P0 F2FP.BF16.PACK_AB R45, R0, R45 ;  /* 0x0000002d002d823e */ /* 0x000fe200000010ff */
[----:B------:R-:W-:Y:S02]  /*3b70*/  @!P0 FMUL.FTZ R44, R23, R38 ;  /* 0x00000026172c8220 */ /* 0x000fe40000410000 */
[----:B------:R-:W-:Y:S02]  /*3b80*/  @!P0 FMUL.FTZ R47, R25, R37 ;  /* 0x00000025192f8220 */ /* 0x000fe40000410000 */
        /* <DEDUP_REMOVED lines=14> */
[----:B------:R-:W-:Y:S02]  /*3c70*/  @!P0 MOV R31, R47 ;  /* 0x0000002f001f8202 */ /* 0x000fe40000000f00 */
[C---:B------:R-:W-:Y:S03]  /*3c80*/  LEA R48, P0, R110.reuse, R148, 0x1 ;  /* 0x000000946e307211 */ /* 0x040fe600078008ff */
[----:B------:R1:W-:Y:S01]  /*3c90*/  ST.E.128 [R58.64], R28 ;  /* 0x0000001c3a007985 */ /* 0x0003e2000c101d06 */
[----:B------:R-:W-:Y:S07]  /*3ca0*/  LEA.HI.X R49, R110, R149, R109, 0x1, P0 ;  /* 0x000000956e317211 */ /* 0x000fee00000f0c6d */
[----:B------:R-:W2:Y:S08]  /*3cb0*/  LD.E.128 R24, [R50.64] ;  /* 0x0000000632187980 */ /* 0x000eb0000c101d00 */
[----:B------:R-:W3:Y:S06]  /*3cc0*/  @!P1 LD.E.64 R40, [R42.64+0x40] ;  /* 0x000040062a289980 */ /* 0x000eec000c101b00 */
[----:B------:R-:W4:Y:S01]  /*3cd0*/  @!P1 LD.E.64 R20, [R32.64+0x40] ;  /* 0x0000400620149980 */ /* 0x000f22000c101b00 */
[C---:B--2---:R-:W-:Y:S01]  /*3ce0*/  @!P1 IMAD.U32 R36, R24.reuse, 0x10000, RZ ;  /* 0x0001000018249824 */ /* 0x044fe200078e00ff */
[----:B------:R-:W-:Y:S01]  /*3cf0*/  @!P1 LOP3.LUT R34, R24, 0xffff0000, RZ, 0xc0, !PT ;  /* 0xffff000018229812 */ /* 0x000fe200078ec0ff */
[----:B------:R-:W-:Y:S01]  /*3d00*/  @!P1 IMAD.U32 R39, R26, 0x10000, RZ ;  /* 0x000100001a279824 */ /* 0x000fe200078e00ff */
[----:B-1----:R-:W-:Y:S02]  /*3d10*/  @!P1 LOP3.LUT R29, R25, 0xffff0000, RZ, 0xc0, !PT ;  /* 0xffff0000191d9812 */ /* 0x002fe400078ec0ff */
[----:B------:R-:W-:Y:S01]  /*3d20*/  @!P1 LOP3.LUT R28, R27, 0xffff0000, RZ, 0xc0, !PT ;  /* 0xffff00001b1c9812 */ /* 0x000fe200078ec0ff */
[C---:B---3--:R-:W-:Y:S01]  /*3d30*/  @!P1 IMAD.U32 R35, R40.reuse, 0x10000, RZ ;  /* 0x0001000028239824 */ /* 0x048fe200078e00ff */
[C---:B------:R-:W-:Y:S02]  /*3d40*/  @!P1 SHF.L.U32 R38, R41.reuse, 0x10, RZ ;  /* 0x0000001029269819 */ /* 0x040fe400000006ff */
[----:B------:R-:W-:Y:S01]  /*3d50*/  @!P1 LOP3.LUT R37, R40, 0xffff0000, RZ, 0xc0, !PT ;  /* 0xffff000028259812 */ /* 0x000fe200078ec0ff */
        /* <DEDUP_REMOVED lines=27> */
[----:B------:R-:W-:Y:S02]  /*3f10*/  @!P1 IMAD.MOV.U32 R24, RZ, RZ, R44 ;  /* 0x000000ffff189224 */ /* 0x000fe400078e002c */
[----:B------:R-:W-:Y:S01]  /*3f20*/  @!P1 IMAD.MOV.U32 R26, RZ, RZ, R46 ;  /* 0x000000ffff1a9224 */ /* 0x000fe200078e002e */
[----:B------:R-:W-:Y:S02]  /*3f30*/  @!P1 F2FP.BF16.PACK_AB R47, R8, R47 ;  /* 0x0000002f082f923e */ /* 0x000fe400000010ff */
[----:B------:R-:W-:Y:S02]  /*3f40*/  @!P1 MOV R25, R45 ;  /* 0x0000002d00199202 */ /* 0x000fe40000000f00 */
[----:B------:R-:W-:Y:S05]  /*3f50*/  @!P1 MOV R27, R47 ;  /* 0x0000002f001b9202 */ /* 0x000fea0000000f00 */
[----:B------:R1:W-:Y:S02]  /*3f60*/  ST.E.128 [R48.64], R24 ;  /* 0x0000001830007985 */ /* 0x0003e4000c101d06 */
.L_x_2590:
[----:B------:R-:W-:Y:S05]  /*3f70*/  BSYNC B0 ;  /* 0x0000000000007941 */ /* 0x000fea0003800000 */
.L_x_2589:
        /* <DEDUP_REMOVED lines=109> */
.L_x_2592:
[----:B------:R-:W-:Y:S05]  /*4650*/  BSYNC B0 ;  /* 0x0000000000007941 */ /* 0x000fea0003800000 */
.L_x_2591:
[C---:B------:R-:W-:Y:S01]  /*4660*/  ISETP.GE.AND P0, PT, R84.reuse, R225, PT ;  /* 0x000000e15400720c */ /* 0x040fe20003f06270 */
[----:B------:R-:W-:Y:S03]  /*4670*/  BSSY B0, `(.L_x_2593) ;  /* 0x000006f000007945 */ /* 0x000fe60003800000 */
[----:B------:R-:W-:Y:S11]  /*4680*/  ISETP.GE.AND P0, PT, R84, R221, !P0 ;  /* 0x000000dd5400720c */ /* 0x000ff60004706270 */
[----:B------:R-:W-:Y:S02]  /*4690*/  @!UPT UIADD3 URZ, URZ, URZ, URZ ;  /* 0x0000003f3f3ff290 */ /* 0x000fe4000fffe03f */
[----:B------:R-:W-:-:S05]  /*46a0*/  @!P0 BRA `(.L_x_2594) ;  /* 0x000006b000008947 */ /* 0x000fca0003800000 */
[----:B------:R-:W-:Y:S01]  /*46b0*/  IMAD R44, R219, 0x60, RZ ;  /* 0x00000060db2c7824 */ /* 0x000fe200078e02ff */
[C---:B------:R-:W-:Y:S01]  /*46c0*/  SHF.L.U32 R45, R177.reuse, 0x1, RZ ;  /* 0x00000001b12d7819 */ /* 0x040fe200000006ff */
[----:B-1----:R-:W-:Y:S01]  /*46d0*/  IMAD.WIDE.U32 R48, R218, 0x60, R142 ;  /* 0x00000060da307825 */ /* 0x002fe200078e008e */
[-C--:B------:R-:W-:Y:S02]  /*46e0*/  ISETP.GE.AND P0, PT, R18, R17.reuse, PT ;  /* 0x000000111200720c */ /* 0x080fe40003f06270 */
[----:B------:R-:W-:Y:S01]  /*46f0*/  SHF.L.U64.HI R46, R177, 0x1, R162 ;  /* 0x00000001b12e7819 */ /* 0x000fe200000102a2 */
[----:B------:R-:W-:Y:S01]  /*4700*/  IMAD.WIDE.U32 R58, R134, 0x60, R148 ;  /* 0x00000060863a7825 */ /* 0x000fe200078e0094 */
[C---:B------:R-:W-:Y:S02]  /*4710*/  IADD3 R32, P2, R45.reuse, R12, RZ ;  /* 0x0000000c2d207210 */ /* 0x040fe40007f5e0ff */
[----:B------:R-:W-:Y:S02]  /*4720*/  IADD3 R42, P1, R45, R56, RZ ;  /* 0x000000382d2a7210 */ /* 0x000fe40007f3e0ff */
[----:B------:R-:W-:Y:S01]  /*4730*/  IADD3 R47, R49, R44, RZ ;  /* 0x0000002c312f7210 */ /* 0x000fe20007ffe0ff */
[C---:B------:R-:W-:Y:S02]  /*4740*/  IMAD.X R33, R46.reuse, 0x1, R9, P2 ;  /* 0x000000012e217824 */ /* 0x040fe400010e0609 */
[----:B------:R-:W-:Y:S01]  /*4750*/  IMAD.X R43, R46, 0x1, R57, P1 ;  /* 0x000000012e2b7824 */ /* 0x000fe200008e0639 */
[----:B------:R-:W-:Y:S01]  /*4760*/  MOV R46, R48 ;  /* 0x00000030002e7202 */ /* 0x000fe20000000f00 */
[----:B------:R-:W-:Y:S01]  /*4770*/  IMAD R48, R135, 0x60, RZ ;  /* 0x0000006087307824 */ /* 0x000fe200078e02ff */
[----:B------:R-:W-:Y:S01]  /*4780*/  ISETP.GE.AND P1, PT, R14, R17, PT ;  /* 0x000000110e00720c */ /* 0x000fe20003f26270 */
[----:B------:R-:W2:Y:S02]  /*4790*/  @!P0 LD.E.64 R20, [R32.64] ;  /* 0x0000000620148980 */ /* 0x000ea4000c101b00 */
[----:B------:R-:W-:Y:S01]  /*47a0*/  IMAD.IADD R59, R59, 0x1, R48 ;  /* 0x000000013b3b7824 */ /* 0x000fe200078e0230 */
[C---:B------:R-:W-:Y:S03]  /*47b0*/  LEA R48, P2, R212.reuse, R142, 0x1 ;  /* 0x0000008ed4307211 */ /* 0x040fe600078408ff */
[----:B------:R-:W3:Y:S01]  /*47c0*/  LD.E.128 R28, [R46.64] ;  /* 0x000000062e1c7980 */ /* 0x000ee2000c101d00 */
[----:B------:R-:W-:Y:S07]  /*47d0*/  LEA.HI.X R49, R212, R143, R213, 0x1, P2 ;  /* 0x0000008fd4317211 */ /* 0x000fee00010f0cd5 */
[----:B------:R-:W4:Y:S01]  /*47e0*/  @!P0 LD.E.64 R40, [R42.64] ;  /* 0x000000062a288980 */ /* 0x000f22000c101b00 */
[C---:B--2---:R-:W-:Y:S01]  /*47f0*/  @!P0 IMAD.U32 R23, R20.reuse, 0x10000, RZ ;  /* 0x0001000014178824 */ /* 0x044fe200078e00ff */
[----:B------:R-:W-:Y:S02]  /*4800*/  @!P0 LOP3.LUT R22, R20, 0xffff0000, RZ, 0xc0, !PT ;  /* 0xffff000014168812 */ /* 0x000fe400078ec0ff */
[C---:B------:R-:W-:Y:S02]  /*4810*/  @!P0 SHF.L.U32 R20, R21.reuse, 0x10, RZ ;  /* 0x0000001015148819 */ /* 0x040fe400000006ff */
[----:B------:R-:W-:Y:S01]  /*4820*/  @!P0 LOP3.LUT R21, R21, 0xffff0000, RZ, 0xc0, !PT ;  /* 0xffff000015158812 */ /* 0x000fe200078ec0ff */
[C---:B---3--:R-:W-:Y:S01]  /*4830*/  @!P0 IMAD.U32 R36, R28.reuse, 0x10000, RZ ;  /* 0x000100001c248824 */ /* 0x048fe200078e00ff */
[----:B------:R-:W-:Y:S01]  /*4840*/  @!P0 LOP3.LUT R24, R28, 0xffff0000, RZ, 0xc0, !PT ;  /* 0xffff00001c188812 */ /* 0x000fe200078ec0ff */
[----:B------:R-:W-:Y:S01]  /*4850*/  @!P0 IMAD.U32 R39, R30, 0x10000, RZ ;  /* 0x000100001e278824 */ /* 0x000fe200078e00ff */
[----:B------:R-:W-:Y:S03]  /*4860*/  @!P0 LOP3.LUT R25, R29, 0xffff0000, RZ, 0xc0, !PT ;  /* 0xffff00001d198812 */ /* 0x000fe600078ec0ff */
[----:B------:R-:W-:Y:S02]  /*4870*/  @!P0 FMUL.FTZ R0, R24, R23 ;  /* 0x0000001718008220 */ /* 0x000fe40000410000 */
[C---:B----4-:R-:W-:Y:S01]  /*4880*/  @!P0 IMAD.U32 R35, R40.reuse, 0x10000, RZ ;  /* 0x0001000028238824 */ /* 0x050fe200078e00ff */
[----:B------:R-:W-:Y:S01]  /*4890*/  @!P0 LOP3.LUT R37, R40, 0xffff0000, RZ, 0xc0, !PT ;  /* 0xffff000028258812 */ /* 0x000fe200078ec0ff */
[----:B------:R-:W-:Y:S01]  /*48a0*/  @!P0 FMUL.FTZ R2, R25, R22 ;  /* 0x0000001619028220 */ /* 0x000fe20000410000 */
[C---:B------:R-:W-:Y:S01]  /*48b0*/  @!P0 SHF.L.U32 R38, R41.reuse, 0x10, RZ ;  /* 0x0000001029268819 */ /* 0x040fe200000006ff */
[----:B------:R-:W-:Y:S01]  /*48c0*/  @!P0 FMUL.FTZ R45, R24, R35 ;  /* 0x00000023182d8220 */ /* 0x000fe20000410000 */
[----:B------:R-:W-:Y:S01]  /*48d0*/  @!P0 LOP3.LUT R41, R41, 0xffff0000, RZ, 0xc0, !PT ;  /* 0xffff000029298812 */ /* 0x000fe200078ec0ff */
[----:B------:R-:W-:Y:S01]  /*48e0*/  @!P0 FFMA.FTZ R0, R35, R36, R0 ;  /* 0x0000002423008223 */ /* 0x000fe20000010000 */
[----:B------:R-:W-:Y:S01]  /*48f0*/  @!P0 LOP3.LUT R24, R31, 0xffff0000, RZ, 0xc0, !PT ;  /* 0xffff00001f188812 */ /* 0x000fe200078ec0ff */
[----:B------:R-:W-:Y:S01]  /*4900*/  @!P0 FFMA.FTZ R45, R36, R23, -R45 ;  /* 0x00000017242d8223 */ /* 0x000fe2000001082d */
[----:B------:R-:W-:Y:S01]  /*4910*/  @!P0 LOP3.LUT R23, R30, 0xffff0000, RZ, 0xc0, !PT ;  /* 0xffff00001e178812 */ /* 0x000fe200078ec0ff */
[----:B------:R-:W-:Y:S01]  /*4920*/  @!P0 FMUL.FTZ R47, R25, R37 ;  /* 0x00000025192f8220 */ /* 0x000fe20000410000 */
[----:B------:R-:W-:Y:S01]  /*4930*/  @!P0 SHF.L.U32 R35, R29, 0x10, RZ ;  /* 0x000000101d238819 */ /* 0x000fe200000006ff */
[----:B------:R-:W-:Y:S01]  /*4940*/  @!P0 FMUL.FTZ R46, R24, R41 ;  /* 0x00000029182e8220 */ /* 0x000fe20000410000 */
[----:B------:R-:W-:Y:S01]  /*4950*/  @!P0 SHF.L.U32 R36, R31, 0x10, RZ ;  /* 0x000000101f248819 */ /* 0x000fe200000006ff */
[----:B------:R-:W-:Y:S01]  /*4960*/  @!P0 FMUL.FTZ R3, R23, R20 ;  /* 0x0000001417038220 */ /* 0x000fe20000410000 */
[----:B------:R-:W-:Y:S01]  /*4970*/  @!P0 F2FP.BF16.PACK_AB R45, R0, R45 ;  /* 0x0000002d002d823e */ /* 0x000fe200000010ff */
[----:B------:R-:W-:Y:S02]  /*4980*/  @!P0 FMUL.FTZ R4, R24, R21 ;  /* 0x0000001518048220 */ /* 0x000fe40000410000 */
[----:B------:R-:W-:Y:S01]  /*4990*/  @!P0 FFMA.FTZ R2, R37, R35, R2 ;  /* 0x0000002325028223 */ /* 0x000fe20000010002 */
[----:B------:R-:W-:Y:S01]  /*49a0*/  @!P0 MOV R28, R45 ;  /* 0x0000002d001c8202 */ /* 0x000fe20000000f00 */
[----:B------:R-:W-:Y:S02]  /*49b0*/  @!P0 FMUL.FTZ R44, R23, R38 ;  /* 0x00000026172c8220 */ /* 0x000fe40000410000 */
[----:B------:R-:W-:Y:S02]  /*49c0*/  @!P0 FFMA.FTZ R3, R38, R39, R3 ;  /* 0x0000002726038223 */ /* 0x000fe40000010003 */
[----:B------:R-:W-:Y:S02]  /*49d0*/  @!P0 FFMA.FTZ R46, R36, R21, -R46 ;  /* 0x00000015242e8223 */ /* 0x000fe4000001082e */
[----:B------:R-:W-:Y:S02]  /*49e0*/  @!P0 FFMA.FTZ R4, R41, R36, R4 ;  /* 0x0000002429048223 */ /* 0x000fe40000010004 */
[----:B------:R-:W-:Y:S02]  /*49f0*/  @!P0 FFMA.FTZ R47, R35, R22, -R47 ;  /* 0x00000016232f8223 */ /* 0x000fe4000001082f */
[----:B------:R-:W-:Y:S03]  /*4a00*/  @!P0 FFMA.FTZ R44, R39, R20, -R44 ;  /* 0x00000014272c8223 */ /* 0x000fe6000001082c */
[----:B------:R-:W-:Y:S02]  /*4a10*/  @!P0 F2FP.BF16.PACK_AB R50, R2, R47 ;  /* 0x0000002f0232823e */ /* 0x000fe400000010ff */
[----:B------:R-:W-:Y:S02]  /*4a20*/  @!P0 F2FP.BF16.PACK_AB R47, R4, R46 ;  /* 0x0000002e042f823e */ /* 0x000fe400000010ff */
[----:B------:R-:W-:Y:S01]  /*4a30*/  @!P0 F2FP.BF16.PACK_AB R44, R3, R44 ;  /* 0x0000002c032c823e */ /* 0x000fe200000010ff */
[----:B------:R-:W-:Y:S02]  /*4a40*/  @!P0 IMAD.MOV.U32 R29, RZ, RZ, R50 ;  /* 0x000000ffff1d8224 */ /* 0x000fe400078e0032 */
[----:B------:R-:W-:Y:S01]  /*4a50*/  @!P0 IMAD.MOV.U32 R31, RZ, RZ, R47 ;  /* 0x000000ffff1f8224 */ /* 0x000fe200078e002f */
[----:B------:R-:W-:Y:S05]  /*4a60*/  @!P0 MOV R30, R44 ;  /* 0x0000002c001e8202 */ /* 0x000fea0000000f00 */
[----:B------:R1:W-:Y:S08]  /*4a70*/  ST.E.128 [R58.64], R28 ;  /* 0x0000001c3a007985 */ /* 0x0003f0000c101d06 */
[----:B------:R-:W2:Y:S06]  /*4a80*/  @!P1 LD.E.64 R40, [R42.64+0x40] ;  /* 0x000040062a289980 */ /* 0x000eac000c101b00 */
[----:B------:R3:W4:Y:S08]  /*4a90*/  LD.E.128 R24, [R48.64] ;  /* 0x0000000630187980 */ /* 0x000730000c101d00 */
[----:B------:R-:W5:Y:S01]  /*4aa0*/  @!P1 LD.E.64 R20, [R32.64+0x40] ;  /* 0x0000400620149980 */ /* 0x000f62000c101b00 */
[C---:B---3--:R-:W-:Y:S04]  /*4ab0*/  LEA R48, P0, R104.reuse, R148, 0x1 ;  /* 0x0000009468307211 */ /* 0x048fe800078008ff */
[----:B------:R-:W-:Y:S02]  /*4ac0*/  LEA.HI.X R49, R104, R149, R103, 0x1, P0 ;  /* 0x0000009568317211 */ /* 0x000fe400000f0c67 */
[C---:B--2---:R-:W-:Y:S01]  /*4ad0*/  @!P1 SHF.L.U32 R35, R40.reuse, 0x10, RZ ;  /* 0x0000001028239819 */ /* 0x044fe200000006ff */
[C---:B------:R-:W-:Y:S01]  /*4ae0*/  @!P1 IMAD.U32 R38, R41.reuse, 0x10000, RZ ;  /* 0x0001000029269824 */ /* 0x040fe200078e00ff */
[----:B------:R-:W-:Y:S02]  /*4af0*/  @!P1 LOP3.LUT R37, R40, 0xffff0000, RZ, 0xc0, !PT ;  /* 0xffff000028259812 */ /* 0x000fe400078ec0ff */
[----:B------:R-:W-:Y:S01]  /*4b00*/  @!P1 LOP3.LUT R41, R41, 0xffff0000, RZ, 0xc0, !PT ;  /* 0xffff000029299812 */ /* 0x000fe200078ec0ff */
[----:B----4-:R-:W-:Y:S01]  /*4b10*/  @!P1 IMAD.U32 R39, R26, 0x10000, RZ ;  /* 0x000100001a279824 */ /* 0x010fe200078e00ff */
[C---:B------:R-:W-:Y:S02]  /*4b20*/  @!P1 LOP3.LUT R34, R24.reuse, 0xffff0000, RZ, 0xc0, !PT ;  /* 0xffff000018229812 */ /* 0x040fe400078ec0ff */
[----:B------:R-:W-:Y:S02]  /*4b30*/  @!P1 SHF.L.U32 R36, R24, 0x10, RZ ;  /* 0x0000001018249819 */ /* 0x000fe400000006ff */
[----:B-1----:R-:W-:Y:S01]  /*4b40*/  @!P1 LOP3.LUT R29, R25, 0xffff0000, RZ, 0xc0, !PT ;  /* 0xffff0000191d9812 */ /* 0x002fe200078ec0ff */
[----:B------:R-:W-:Y:S01]  /*4b50*/  @!P1 FMUL.FTZ R44, R34, R35 ;  /* 0x00000023222c9220 */ /* 0x000fe20000410000 */
[----:B------:R-:W-:Y:S02]  /*4b60*/  @!P1 LOP3.LUT R28, R27, 0xffff0000, RZ, 0xc0, !PT ;  /* 0xffff00001b1c9812 */ /* 0x000fe400078ec0ff */
[C---:B-----5:R-:W-:Y:S01]  /*4b70*/  @!P1 SHF.L.U32 R23, R20.reuse, 0x10, RZ ;  /* 0x0000001014179819 */ /* 0x060fe200000006ff */
[----:B------:R-:W-:Y:S01]  /*4b80*/  @!P1 FMUL.FTZ R45, R29, R37 ;  /* 0x000000251d2d9220 */ /* 0x000fe20000410000 */
[----:B------:R-:W-:Y:S01]  /*4b90*/  @!P1 LOP3.LUT R22, R20, 0xffff0000, RZ, 0xc0, !PT ;  /* 0xffff000014169812 */ /* 0x000fe200078ec0ff */
[C---:B------:R-:W-:Y:S01]  /*4ba0*/  @!P1 IMAD.U32 R20, R21.reuse, 0x10000, RZ ;  /* 0x0001000015149824 */ /* 0x040fe200078e00ff */
[----:B------:R-:W-:Y:S01]  /*4bb0*/  @!P1 LOP3.LUT R21, R21, 0xffff0000, RZ, 0xc0, !PT ;  /* 0xffff000015159812 */ /* 0x000fe200078ec0ff */
[-C--:B------:R-:W-:Y:S02]  /*4bc0*/  @!P1 FMUL.FTZ R5, R34, R23.reuse ;  /* 0x0000001722059220 */ /* 0x080fe40000410000 */
        /* <DEDUP_REMOVED lines=25> */
.L_x_2594:
[----:B------:R-:W-:Y:S05]  /*4d60*/  BSYNC B0 ;  /* 0x0000000000007941 */ /* 0x000fea0003800000 */
.L_x_2593:
        /* <DEDUP_REMOVED lines=109> */
.L_x_2596:
[----:B------:R-:W-:Y:S05]  /*5440*/  BSYNC B0 ;  /* 0x0000000000007941 */ /* 0x000fea0003800000 */
.L_x_2595:
        /* <DEDUP_REMOVED lines=112> */
.L_x_2598:
[----:B------:R-:W-:Y:S05]  /*5b50*/  BSYNC B0 ;  /* 0x0000000000007941 */ /* 0x000fea0003800000 */
.L_x_2597:
        /* <DEDUP_REMOVED lines=112> */
.L_x_2600:
[----:B------:R-:W-:Y:S05]  /*6260*/  BSYNC B0 ;  /* 0x0000000000007941 */ /* 0x000fea0003800000 */
.L_x_2599:
[C---:B------:R-:W-:Y:S01]  /*6270*/  ISETP.GE.AND P0, PT, R178.reuse, R225, PT ;  /* 0x000000e1b200720c */ /* 0x040fe20003f06270 */
[----:B------:R-:W-:Y:S03]  /*6280*/  BSSY B0, `(.L_x_2601) ;  /* 0x000006f000007945 */ /* 0x000fe60003800000 */
[----:B------:R-:W-:Y:S11]  /*6290*/  ISETP.GE.AND P0, PT, R178, R221, !P0 ;  /* 0x000000ddb200720c */ /* 0x000ff60004706270 */
[----:B------:R-:W-:Y:S02]  /*62a0*/  @!UPT UIADD3 URZ, URZ, URZ, URZ ;  /* 0x0000003f3f3ff290 */ /* 0x000fe4000fffe03f */
[----:B------:R-:W-:-:S05]  /*62b0*/  @!P0 BRA `(.L_x_2602) ;  /* 0x000006b000008947 */ /* 0x000fca0003800000 */
[----:B------:R-:W-:Y:S01]  /*62c0*/  IMAD R42, R219, 0xe0, RZ ;  /* 0x000000e0db2a7824 */ /* 0x000fe200078e02ff */
[C---:B------:R-:W-:Y:S01]  /*62d0*/  SHF.L.U32 R43, R169.reuse, 0x1, RZ ;  /* 0x00000001a92b7819 */ /* 0x040fe200000006ff */
[----:B------:R-:W-:Y:S01]  /*62e0*/  IMAD.WIDE.U32 R46, R218, 0xe0, R142 ;  /* 0x000000e0da2e7825 */ /* 0x000fe200078e008e */
[-C--:B------:R-:W-:Y:S02]  /*62f0*/  ISETP.GE.AND P0, PT, R18, R17.reuse, PT ;  /* 0x000000111200720c */ /* 0x080fe40003f06270 */
[----:B------:R-:W-:Y:S01]  /*6300*/  SHF.L.U64.HI R44, R169, 0x1, R154 ;  /* 0x00000001a92c7819 */ /* 0x000fe2000001029a */
[----:B------:R-:W-:Y:S01]  /*6310*/  IMAD.WIDE.U32 R50, R134, 0xe0, R148 ;  /* 0x000000e086327825 */ /* 0x000fe200078e0094 */
[C---:B------:R-:W-:Y:S02]  /*6320*/  IADD3 R32, P2, R43.reuse, R12, RZ ;  /* 0x0000000c2b207210 */ /* 0x040fe40007f5e0ff */
[----:B------:R-:W-:Y:S02]  /*6330*/  IADD3 R40, P1, R43, R56, RZ ;  /* 0x000000382b287210 */ /* 0x000fe40007f3e0ff */
[----:B------:R-:W-:Y:S01]  /*6340*/  IADD3 R43, R47, R42, RZ ;  /* 0x0000002a2f2b7210 */ /* 0x000fe20007ffe0ff */
[C---:B------:R-:W-:Y:S01]  /*6350*/  IMAD.X R33, R44.reuse, 0x1, R9, P2 ;  /* 0x000000012c217824 */ /* 0x040fe200010e0609 */
[----:B------:R-:W-:Y:S01]  /*6360*/  MOV R42, R46 ;  /* 0x0000002e002a7202 */ /* 0x000fe20000000f00 */
[----:B------:R-:W-:Y:S01]  /*6370*/  IMAD.X R41, R44, 0x1, R57, P1 ;  /* 0x000000012c297824 */ /* 0x000fe200008e0639 */
[----:B------:R-:W-:Y:S01]  /*6380*/  ISETP.GE.AND P1, PT, R14, R17, PT ;  /* 0x000000110e00720c */ /* 0x000fe20003f26270 */
[----:B------:R-:W-:Y:S01]  /*6390*/  IMAD R46, R135, 0xe0, RZ ;  /* 0x000000e0872e7824 */ /* 0x000fe200078e02ff */
[----:B------:R-:W2:Y:S03]  /*63a0*/  @!P0 LD.E.64 R20, [R32.64] ;  /* 0x0000000620148980 */ /* 0x000ea6000c101b00 */
[----:B------:R-:W-:Y:S01]  /*63b0*/  IMAD.IADD R51, R51, 0x1, R46 ;  /* 0x0000000133337824 */ /* 0x000fe200078e022e */
[C---:B------:R-:W-:Y:S02]  /*63c0*/  LEA R46, P2, R125.reuse, R142, 0x1 ;  /* 0x0000008e7d2e7211 */ /* 0x040fe400078408ff */
[----:B-1----:R-:W3:Y:S02]  /*63d0*/  LD.E.128 R24, [R42.64] ;  /* 0x000000062a187980 */ /* 0x002ee4000c101d00 */
[----:B------:R-:W-:Y:S06]  /*63e0*/  LEA.HI.X R47, R125, R143, R124, 0x1, P2 ;  /* 0x0000008f7d2f7211 */ /* 0x000fec00010f0c7c */
[----:B------:R-:W4:Y:S01]  /*63f0*/  @!P0 LD.E.64 R38, [R40.64] ;  /* 0x0000000628268980 */ /* 0x000f22000c101b00 */
[C---:B--2---:R-:W-:Y:S01]  /*6400*/  @!P0 IMAD.U32 R22, R20.reuse, 0x10000, RZ ;  /* 0x0001000014168824 */ /* 0x044fe200078e00ff */
[----:B------:R-:W-:Y:S02]  /*6410*/  @!P0 LOP3.LUT R20, R20, 0xffff0000, RZ, 0xc0, !PT ;  /* 0xffff000014148812 */ /* 0x000fe400078ec0ff */
[C---:B------:R-:W-:Y:S02]  /*6420*/  @!P0 SHF.L.U32 R17, R21.reuse, 0x10, RZ ;  /* 0x0000001015118819 */ /* 0x040fe400000006ff */
[----:B------:R-:W-:Y:S01]  /*6430*/  @!P0 LOP3.LUT R21, R21, 0xffff0000, RZ, 0xc0, !PT ;  /* 0xffff000015158812 */ /* 0x000fe200078ec0ff */
[C---:B---3--:R-:W-:Y:S01]  /*6440*/  @!P0 IMAD.U32 R35, R24.reuse, 0x10000, RZ ;  /* 0x0001000018238824 */ /* 0x048fe200078e00ff */
[----:B------:R-:W-:Y:S02]  /*6450*/  @!P0 LOP3.LUT R23, R24, 0xffff0000, RZ, 0xc0, !PT ;  /* 0xffff000018178812 */ /* 0x000fe400078ec0ff */
[----:B------:R-:W-:Y:S03]  /*6460*/  @!P0 LOP3.LUT R28, R26, 0xffff0000, RZ, 0xc0, !PT ;  /* 0xffff00001a1c8812 */ /* 0x000fe600078ec0ff */
[----:B------:R-:W-:Y:S02]  /*6470*/  @!P0 FMUL.FTZ R0, R23, R22 ;  /* 0x0000001617008220 */ /* 0x000fe40000410000 */
[C---:B----4-:R-:W-:Y:S01]  /*6480*/  @!P0 IMAD.U32 R34, R38.reuse, 0x10000, RZ ;  /* 0x0001000026228824 */ /* 0x050fe200078e00ff */
[----:B------:R-:W-:Y:S01]  /*6490*/  @!P0 LOP3.LUT R36, R38, 0xffff0000, RZ, 0xc0, !PT ;  /* 0xffff000026248812 */ /* 0x000fe200078ec0ff */
[----:B------:R-:W-:Y:S01]  /*64a0*/  @!P0 FMUL.FTZ R3, R28, R17 ;  /* 0x000000111c038220 */ /* 0x000fe20000410000 */
[----:B------:R-:W-:Y:S01]  /*64b0*/  @!P0 SHF.L.U32 R38, R27, 0x10, RZ ;  /* 0x000000101b268819 */ /* 0x000fe200000006ff */
[----:B------:R-:W-:Y:S01]  /*64c0*/  @!P0 FMUL.FTZ R43, R23, R34 ;  /* 0x00000022172b8220 */ /* 0x000fe20000410000 */
[----:B------:R-:W-:Y:S01]  /*64d0*/  @!P0 LOP3.LUT R23, R25, 0xffff0000, RZ, 0xc0, !PT ;  /* 0xffff000019178812 */ /* 0x000fe200078ec0ff */
[----:B------:R-:W-:Y:S01]  /*64e0*/  @!P0 FFMA.FTZ R0, R34, R35, R0 ;  /* 0x0000002322008223 */ /* 0x000fe20000010000 */
[----:B------:R-:W-:Y:S01]  /*64f0*/  @!P0 SHF.L.U32 R37, R39, 0x10, RZ ;  /* 0x0000001027258819 */ /* 0x000fe200000006ff */
[----:B------:R-:W-:Y:S01]  /*6500*/  @!P0 FFMA.FTZ R43, R35, R22, -R43 ;  /* 0x00000016232b8223 */ /* 0x000fe2000001082b */
[----:B------:R-:W-:Y:S01]  /*6510*/  @!P0 LOP3.LUT R39, R39, 0xffff0000, RZ, 0xc0, !PT ;  /* 0xffff000027278812 */ /* 0x000fe200078ec0ff */
[----:B------:R-:W-:Y:S01]  /*6520*/  @!P0 FMUL.FTZ R2, R23, R20 ;  /* 0x0000001417028220 */ /* 0x000fe20000410000 */
[----:B------:R-:W-:Y:S01]  /*6530*/  @!P0 SHF.L.U32 R35, R25, 0x10, RZ ;  /* 0x0000001019238819 */ /* 0x000fe200000006ff */
[----:B------:R-:W-:Y:S01]  /*6540*/  @!P0 IMAD.U32 R34, R26, 0x10000, RZ ;  /* 0x000100001a228824 */ /* 0x000fe200078e00ff */
[----:B------:R-:W-:Y:S01]  /*6550*/  @!P0 LOP3.LUT R22, R27, 0xffff0000, RZ, 0xc0, !PT ;  /* 0xffff00001b168812 */ /* 0x000fe200078ec0ff */
[----:B------:R-:W-:Y:S01]  /*6560*/  @!P0 FMUL.FTZ R45, R23, R36 ;  /* 0x00000024172d8220 */ /* 0x000fe20000410000 */
[----:B------:R-:W-:Y:S01]  /*6570*/  @!P0 F2FP.BF16.PACK_AB R43, R0, R43 ;  /* 0x0000002b002b823e */ /* 0x000fe200000010ff */
[----:B------:R-:W-:Y:S02]  /*6580*/  @!P0 FFMA.FTZ R2, R36, R35, R2 ;  /* 0x0000002324028223 */ /* 0x000fe40000010002 */
[C---:B------:R-:W-:Y:S01]  /*6590*/  @!P0 FMUL.FTZ R44, R22.reuse, R39 ;  /* 0x00000027162c8220 */ /* 0x040fe20000410000 */
[----:B------:R-:W-:Y:S01]  /*65a0*/  @!P0 MOV R24, R43 ;  /* 0x0000002b00188202 */ /* 0x000fe20000000f00 */
[----:B------:R-:W-:Y:S02]  /*65b0*/  @!P0 FMUL.FTZ R4, R22, R21 ;  /* 0x0000001516048220 */ /* 0x000fe40000410000 */
[----:B------:R-:W-:Y:S02]  /*65c0*/  @!P0 FMUL.FTZ R42, R28, R37 ;  /* 0x000000251c2a8220 */ /* 0x000fe40000410000 */
[----:B------:R-:W-:Y:S02]  /*65d0*/  @!P0 FFMA.FTZ R3, R37, R34, R3 ;  /* 0x0000002225038223 */ /* 0x000fe40000010003 */
[----:B------:R-:W-:Y:S02]  /*65e0*/  @!P0 FFMA.FTZ R45, R35, R20, -R45 ;  /* 0x00000014232d8223 */ /* 0x000fe4000001082d */
[----:B------:R-:W-:Y:S02]  /*65f0*/  @!P0 FFMA.FTZ R44, R38, R21, -R44 ;  /* 0x00000015262c8223 */ /* 0x000fe4000001082c */
[----:B------:R-:W-:Y:S01]  /*6600*/  @!P0 FFMA.FTZ R4, R39, R38, R4 ;  /* 0x0000002627048223 */ /* 0x000fe20000010004 */
[----:B------:R-:W-:Y:S01]  /*6610*/  @!P0 F2FP.BF16.PACK_AB R48, R2, R45 ;  /* 0x0000002d0230823e */ /* 0x000fe200000010ff */
[----:B------:R-:W-:Y:S03]  /*6620*/  @!P0 FFMA.FTZ R42, R34, R17, -R42 ;  /* 0x00000011222a8223 */ /* 0x000fe6000001082a */
[----:B------:R-:W-:Y:S01]  /*6630*/  @!P0 F2FP.BF16.PACK_AB R45, R4, R44 ;  /* 0x0000002c042d823e */ /* 0x000fe200000010ff */
[----:B------:R-:W-:Y:S01]  /*6640*/  @!P0 IMAD.MOV.U32 R25, RZ, RZ, R48 ;  /* 0x000000ffff198224 */ /* 0x000fe200078e0030 */
[----:B------:R-:W-:Y:S03]  /*6650*/  @!P0 F2FP.BF16.PACK_AB R42, R3, R42 ;  /* 0x0000002a032a823e */ /* 0x000fe600000010ff */
[----:B------:R-:W-:Y:S01]  /*6660*/  @!P0 IMAD.MOV.U32 R27, RZ, RZ, R45 ;  /* 0x000000ffff1b8224 */ /* 0x000fe200078e002d */
[----:B------:R-:W-:Y:S05]  /*6670*/  @!P0 MOV R26, R42 ;  /* 0x0000002a001a8202 */ /* 0x000fea0000000f00 */
[----:B------:R1:W-:Y:S08]  /*6680*/  ST.E.128 [R50.64], R24 ;  /* 0x0000001832007985 */ /* 0x0003f0000c101d06 */
[----:B------:R-:W2:Y:S06]  /*6690*/  @!P1 LD.E.64 R20, [R32.64+0x40] ;  /* 0x0000400620149980 */ /* 0x000eac000c101b00 */
[----:B------:R-:W3:Y:S06]  /*66a0*/  @!P1 LD.E.64 R38, [R40.64+0x40] ;  /* 0x0000400628269980 */ /* 0x000eec000c101b00 */
[----:B------:R4:W5:Y:S02]  /*66b0*/  LD.E.128 R28, [R46.64] ;  /* 0x000000062e1c7980 */ /* 0x000964000c101d00 */
[C---:B----4-:R-:W-:Y:S04]  /*66c0*/  LEA R46, P0, R96.reuse, R148, 0x1 ;  /* 0x00000094602e7211 */ /* 0x050fe800078008ff */
[----:B------:R-:W-:Y:S02]  /*66d0*/  LEA.HI.X R47, R96, R149, R95, 0x1, P0 ;  /* 0x00000095602f7211 */ /* 0x000fe400000f0c5f */
[C---:B--2---:R-:W-:Y:S01]  /*66e0*/  @!P1 SHF.L.U32 R22, R20.reuse, 0x10, RZ ;  /* 0x0000001014169819 */ /* 0x044fe200000006ff */
[C---:B------:R-:W-:Y:S01]  /*66f0*/  @!P1 IMAD.U32 R17, R21.reuse, 0x10000, RZ ;  /* 0x0001000015119824 */ /* 0x040fe200078e00ff */
[----:B------:R-:W-:Y:S02]  /*6700*/  @!P1 LOP3.LUT R20, R20, 0xffff0000, RZ, 0xc0, !PT ;  /* 0xffff000014149812 */ /* 0x000fe400078ec0ff */
[----:B------:R-:W-:Y:S01]  /*6710*/  @!P1 LOP3.LUT R21, R21, 0xffff0000, RZ, 0xc0, !PT ;  /* 0xffff000015159812 */ /* 0x000fe200078ec0ff */
[C---:B---3--:R-:W-:Y:S01]  /*6720*/  @!P1 IMAD.U32 R37, R39.reuse, 0x10000, RZ ;  /* 0x0001000027259824 */ /* 0x048fe200078e00ff */
[C---:B------:R-:W-:Y:S02]  /*6730*/  @!P1 SHF.L.U32 R34, R38.reuse, 0x10, RZ ;  /* 0x0000001026229819 */ /* 0x040fe400000006ff */
[----:B------:R-:W-:Y:S02]  /*6740*/  @!P1 LOP3.LUT R36, R38, 0xffff0000, RZ, 0xc0, !PT ;  /* 0xffff000026249812 */ /* 0x000fe400078ec0ff */
[----:B------:R-:W-:Y:S02]  /*6750*/  @!P1 LOP3.LUT R39, R39, 0xffff0000, RZ, 0xc0, !PT ;  /* 0xffff000027279812 */ /* 0x000fe400078ec0ff */
[C---:B-----5:R-:W-:Y:S02]  /*6760*/  @!P1 LOP3.LUT R23, R28.reuse, 0xffff0000, RZ, 0xc0, !PT ;  /* 0xffff00001c179812 */ /* 0x060fe400078ec0ff */
[----:B------:R-:W-:Y:S02]  /*6770*/  @!P1 SHF.L.U32 R35, R28, 0x10, RZ ;  /* 0x000000101c239819 */ /* 0x000fe400000006ff */
[----:B-1----:R-:W-:Y:S01]  /*6780*/  @!P1 LOP3.LUT R24, R30, 0xffff0000, RZ, 0xc0, !PT ;  /* 0xffff00001e189812 */ /* 0x002fe200078ec0ff */
        /* <DEDUP_REMOVED lines=8> */
[----:B------:R-:W-:Y:S02]  /*6810*/  @!P1 FMUL.FTZ R6, R23, R20 ;  /* 0x0000001417069220 */ /* 0x000fe40000410000 */
        /* <DEDUP_REMOVED lines=21> */
.L_x_2602:
[----:B------:R-:W-:Y:S05]  /*6970*/  BSYNC B0 ;  /* 0x0000000000007941 */ /* 0x000fea0003800000 */
.L_x_2601:
        /* <DEDUP_REMOVED lines=8> */
.L_x_2586:
[----:B------:R-:W-:Y:S01]  /*6a00*/  BSSY B1, `(.L_x_2604) ;  /* 0x00000ab000017945 */ /* 0x000fe20003800000 */
[----:B------:R-:W-:-:S05]  /*6a10*/  @!P2 BRA `(.L_x_2605) ;  /* 0x00000a900000a947 */ /* 0x000fca0003800000 */
[----:B------:R1:W5:Y:S01]  /*6a20*/  LD.E.128 R64, [R142.64] ;  /* 0x000000068e407980 */ /* 0x000362000c101d00 */
[----:B------:R-:W-:Y:S01]  /*6a30*/  ISETP.GE.AND P0, PT, R18, R17, PT ;  /* 0x000000111200720c */ /* 0x000fe20003f06270 */
[----:B------:R-:W-:Y:S01]  /*6a40*/  @!UPT UIADD3 URZ, URZ, URZ, URZ ;  /* 0x0000003f3f3ff290 */ /* 0x000fe2000fffe03f */
[----:B------:R-:W-:Y:S11]  /*6a50*/  BSSY B0, `(.L_x_2606) ;  /* 0x0000050000007945 */ /* 0x000ff60003800000 */
[----:B------:R-:W-:-:S05]  /*6a60*/  @P0 BRA `(.L_x_2607) ;  /* 0x000004e000000947 */ /* 0x000fca0003800000 */
[----:B------:R-:W-:Y:S01]  /*6a70*/  LEA.HI R235, R17, R17, RZ, 0x1 ;  /* 0x0000001111eb7211 */ /* 0x000fe200078f08ff */
[----:B-----5:R-:W-:Y:S01]  /*6a80*/  IMAD.U32 R37, R64, 0x10000, RZ ;  /* 0x0001000040257824 */ /* 0x020fe200078e00ff */
[----:B------:R-:W-:Y:S01]  /*6a90*/  MOV R233, RZ ;  /* 0x000000ff00e97202 */ /* 0x000fe20000000f00 */
[----:B------:R-:W-:Y:S01]  /*6aa0*/  IMAD.U32 R44, R66, 0x10000, RZ ;  /* 0x00010000422c7824 */ /* 0x000fe200078e00ff */
[----:B------:R-:W-:Y:S02]  /*6ab0*/  SHF.R.S32.HI R235, RZ, 0x1, R235 ;  /* 0x00000001ffeb7819 */ /* 0x000fe400000114eb */
[----:B------:R-:W-:Y:S02]  /*6ac0*/  LOP3.LUT R39, R64, 0xffff0000, RZ, 0xc0, !PT ;  /* 0xffff000040277812 */ /* 0x000fe400078ec0ff */
[----:B------:R-:W-:Y:S01]  /*6ad0*/  ISETP.GE.AND P1, PT, R18, R235, PT ;  /* 0x000000eb1200720c */ /* 0x000fe20003f26270 */
[--C-:B------:R-:W-:Y:S01]  /*6ae0*/  IMAD.MOV.U32 R239, RZ, RZ, R235.reuse ;  /* 0x000000ffffef7224 */ /* 0x100fe200078e00eb */
[C---:B------:R-:W-:Y:S02]  /*6af0*/  SHF.L.U32 R40, R65.reuse, 0x10, RZ ;  /* 0x0000001041287819 */ /* 0x040fe400000006ff */
        /* <DEDUP_REMOVED lines=32> */
[C---:B----4-:R-:W-:Y:S01]  /*6d00*/  LOP3.LUT R38, R60.reuse, 0xffff0000, RZ, 0xc0, !PT ;  /* 0xffff00003c267812 */ /* 0x050fe200078ec0ff */
[----:B------:R-:W-:Y:S01]  /*6d10*/  FMUL.FTZ R0, R31, R34 ;  /* 0x000000221f007220 */ /* 0x000fe20000410000 */
[C---:B------:R-:W-:Y:S01]  /*6d20*/  SHF.L.U32 R20, R23.reuse, 0x10, RZ ;  /* 0x0000001017147819 */ /* 0x040fe200000006ff */
[----:B------:R-:W-:Y:S01]  /*6d30*/  IMAD.U32 R36, R60, 0x10000, RZ ;  /* 0x000100003c247824 */ /* 0x000fe200078e00ff */
[----:B------:R-:W-:Y:S01]  /*6d40*/  LOP3.LUT R22, R23, 0xffff0000, RZ, 0xc0, !PT ;  /* 0xffff000017167812 */ /* 0x000fe200078ec0ff */
[----:B------:R-:W-:Y:S01]  /*6d50*/  @!P1 FADD.FTZ R33, -R33, -RZ ;  /* 0x800000ff21219221 */ /* 0x000fe20000010100 */
[----:B------:R-:W-:Y:S01]  /*6d60*/  SHF.L.U32 R23, R243, 0x10, RZ ;  /* 0x00000010f3177819 */ /* 0x000fe200000006ff */
[----:B------:R-:W-:Y:S01]  /*6d70*/  FMUL.FTZ R2, R29, R32 ;  /* 0x000000201d027220 */ /* 0x000fe20000410000 */
[----:B------:R-:W-:Y:S01]  /*6d80*/  SHF.L.U32 R41, R61, 0x10, RZ ;  /* 0x000000103d297819 */ /* 0x000fe200000006ff */
[----:B------:R-:W-:Y:S01]  /*6d90*/  FMUL.FTZ R3, R26, R35 ;  /* 0x000000231a037220 */ /* 0x000fe20000410000 */
[----:B------:R-:W-:Y:S01]  /*6da0*/  LOP3.LUT R21, R243, 0xffff0000, RZ, 0xc0, !PT ;  /* 0xffff0000f3157812 */ /* 0x000fe200078ec0ff */
[----:B------:R-:W-:Y:S01]  /*6db0*/  @!P1 FADD.FTZ R30, -R30, -RZ ;  /* 0x800000ff1e1e9221 */ /* 0x000fe20000010100 */
[----:B------:R-:W-:Y:S01]  /*6dc0*/  LOP3.LUT R42, R61, 0xffff0000, RZ, 0xc0, !PT ;  /* 0xffff00003d2a7812 */ /* 0x000fe200078ec0ff */
[----:B------:R-:W-:Y:S01]  /*6dd0*/  FFMA.FTZ R0, R37, R36, R0 ;  /* 0x0000002425007223 */ /* 0x000fe20000010000 */
[----:B------:R-:W-:Y:S01]  /*6de0*/  LOP3.LUT R46, R62, 0xffff0000, RZ, 0xc0, !PT ;  /* 0xffff00003e2e7812 */ /* 0x000fe200078ec0ff */
[----:B------:R-:W-:Y:S01]  /*6df0*/  FMUL.FTZ R4, R28, R33 ;  /* 0x000000211c047220 */ /* 0x000fe20000410000 */
[----:B------:R-:W-:Y:S01]  /*6e00*/  SHF.L.U32 R49, R63, 0x10, RZ ;  /* 0x000000103f317819 */ /* 0x000fe200000006ff */
[----:B------:R-:W-:Y:S01]  /*6e10*/  @!P1 FADD.FTZ R27, -R27, -RZ ;  /* 0x800000ff1b1b9221 */ /* 0x000fe20000010100 */
[----:B------:R-:W-:Y:S01]  /*6e20*/  LOP3.LUT R50, R63, 0xffff0000, RZ, 0xc0, !PT ;  /* 0xffff00003f327812 */ /* 0x000fe200078ec0ff */
[----:B------:R-:W-:Y:S02]  /*6e30*/  FFMA.FTZ R2, R39, R38, R2 ;  /* 0x0000002627027223 */ /* 0x000fe40000010002 */
[----:B------:R-:W-:Y:S02]  /*6e40*/  @!P1 FADD.FTZ R23, -R23, -RZ ;  /* 0x800000ff17179221 */ /* 0x000fe40000010100 */
[----:B------:R-:W-:Y:S01]  /*6e50*/  FMUL.FTZ R5, R25, R30 ;  /* 0x0000001e19057220 */ /* 0x000fe20000410000 */
[----:B------:R-:W-:Y:S01]  /*6e60*/  F2FP.BF16.PACK_AB R64, R2, R0 ;  /* 0x000000000240723e */ /* 0x000fe200000010ff */
[----:B------:R-:W-:Y:S02]  /*6e70*/  IMAD.U32 R45, R62, 0x10000, RZ ;  /* 0x000100003e2d7824 */ /* 0x000fe400078e00ff */
[----:B------:R-:W-:Y:S02]  /*6e80*/  FFMA.FTZ R3, R40, R41, R3 ;  /* 0x0000002928037223 */ /* 0x000fe40000010003 */
[----:B------:R-:W-:Y:S02]  /*6e90*/  @!P1 FADD.FTZ R21, -R21, -RZ ;  /* 0x800000ff15159221 */ /* 0x000fe40000010100 */
[----:B------:R-:W-:Y:S02]  /*6ea0*/  FMUL.FTZ R6, R24, R27 ;  /* 0x0000001b18067220 */ /* 0x000fe40000410000 */
[----:B------:R-:W-:Y:S02]  /*6eb0*/  FFMA.FTZ R4, R43, R42, R4 ;  /* 0x0000002a2b047223 */ /* 0x000fe40000010004 */
[----:B------:R-:W-:Y:S02]  /*6ec0*/  FMUL.FTZ R7, R20, R23 ;  /* 0x0000001714077220 */ /* 0x000fe40000410000 */
[----:B------:R-:W-:Y:S01]  /*6ed0*/  FFMA.FTZ R5, R44, R45, R5 ;  /* 0x0000002d2c057223 */ /* 0x000fe20000010005 */
[----:B------:R-:W-:Y:S01]  /*6ee0*/  F2FP.BF16.PACK_AB R65, R4, R3 ;  /* 0x000000030441723e */ /* 0x000fe200000010ff */
[----:B------:R-:W-:Y:S02]  /*6ef0*/  FMUL.FTZ R8, R22, R21 ;  /* 0x0000001516087220 */ /* 0x000fe40000410000 */
[----:B------:R-:W-:Y:S02]  /*6f00*/  FFMA.FTZ R6, R47, R46, R6 ;  /* 0x0000002e2f067223 */ /* 0x000fe40000010006 */
[----:B------:R-:W-:Y:S02]  /*6f10*/  FFMA.FTZ R7, R48, R49, R7 ;  /* 0x0000003130077223 */ /* 0x000fe40000010007 */
[----:B------:R-:W-:Y:S01]  /*6f20*/  FFMA.FTZ R8, R51, R50, R8 ;  /* 0x0000003233087223 */ /* 0x000fe20000010008 */
[----:B------:R-:W-:Y:S04]  /*6f30*/  F2FP.BF16.PACK_AB R66, R6, R5 ;  /* 0x000000050642723e */ /* 0x000fe800000010ff */
[----:B------:R-:W-:Y:S02]  /*6f40*/  F2FP.BF16.PACK_AB R67, R8, R7 ;  /* 0x000000070843723e */ /* 0x000fe400000010ff */
.L_x_2607:
[----:B------:R-:W-:Y:S05]  /*6f50*/  BSYNC B0 ;  /* 0x0000000000007941 */ /* 0x000fea0003800000 */
.L_x_2606:
[----:B-----5:R2:W-:Y:S01]  /*6f60*/  ST.E.128 [R148.64], R64 ;  /* 0x0000004094007985 */ /* 0x0205e2000c101d06 */
[----:B------:R-:W-:Y:S01]  /*6f70*/  ISETP.GE.AND P0, PT, R14, R17, PT ;  /* 0x000000110e00720c */ /* 0x000fe20003f06270 */
[----:B------:R-:W-:Y:S02]  /*6f80*/  BSSY B0, `(.L_x_2608) ;  /* 0x0000051000007945 */ /* 0x000fe40003800000 */
[----:B------:R2:W5:Y:S10]  /*6f90*/  LD.E.128 R48, [R142.64+0x80] ;  /* 0x000080068e307980 */ /* 0x000574000c101d00 */
[----:B------:R-:W-:-:S05]  /*6fa0*/  @P0 BRA `(.L_x_2609) ;  /* 0x000004e000000947 */ /* 0x000fca0003800000 */
[----:B------:R-:W-:Y:S01]  /*6fb0*/  LEA.HI R59, R17, R17, RZ, 0x1 ;  /* 0x00000011113b7211 */ /* 0x000fe200078f08ff */
[----:B--2---:R-:W-:Y:S01]  /*6fc0*/  IMAD.MOV.U32 R65, RZ, RZ, RZ ;  /* 0x000000ffff417224 */ /* 0x004fe200078e00ff */
        /* <DEDUP_REMOVED lines=19> */
[----:B------:R-:W2:Y:S03]  /*7100*/  LD.E.128 R64, [R66.64+0x80] ;  /* 0x0000800642407980 */ /* 0x000ea6000c101d00 */
[C---:B------:R-:W-:Y:S04]  /*7110*/  LEA R40, P0, R233.reuse, R146, 0x1 ;  /* 0x00000092e9287211 */ /* 0x040fe800078008ff */
[----:B------:R-:W-:Y:S01]  /*7120*/  LEA.HI.X.SX32 R41, R233, R147, 0x1, P0 ;  /* 0x00000093e9297211 */ /* 0x000fe200000f0eff */
[----:B------:R-:W3:Y:S08]  /*7130*/  LD.E.128 R20, [R20.64+0x80] ;  /* 0x0000800614147980 */ /* 0x000ef0000c101d00 */
[----:B------:R-:W4:Y:S01]  /*7140*/  LD.E.128 R60, [R40.64+0x80] ;  /* 0x00008006283c7980 */ /* 0x000f22000c101d00 */
        /* <DEDUP_REMOVED lines=52> */
.L_x_2609:
[----:B------:R-:W-:Y:S05]  /*7490*/  BSYNC B0 ;  /* 0x0000000000007941 */ /* 0x000fea0003800000 */
.L_x_2608:
[----:B-----5:R3:W-:Y:S02]  /*74a0*/  ST.E.128 [R148.64+0x80], R48 ;  /* 0x0000803094007985 */ /* 0x0207e4000c101d06 */
.L_x_2605:
[----:B------:R-:W-:Y:S05]  /*74b0*/  BSYNC B1 ;  /* 0x0000000000017941 */ /* 0x000fea0003800000 */
.L_x_2604:
[C---:B------:R-:W-:Y:S01]  /*74c0*/  ISETP.GE.AND P0, PT, R86.reuse, R225, PT ;  /* 0x000000e15600720c */ /* 0x040fe20003f06270 */
[----:B------:R-:W-:Y:S03]  /*74d0*/  BSSY B1, `(.L_x_2610) ;  /* 0x00000bc000017945 */ /* 0x000fe60003800000 */
[----:B------:R-:W-:Y:S11]  /*74e0*/  ISETP.GE.AND P0, PT, R86, R221, !P0 ;  /* 0x000000dd5600720c */ /* 0x000ff60004706270 */
[----:B------:R-:W-:Y:S02]  /*74f0*/  @!UPT UIADD3 URZ, URZ, URZ, URZ ;  /* 0x0000003f3f3ff290 */ /* 0x000fe4000fffe03f */
[----:B------:R-:W-:-:S05]  /*7500*/  @!P0 BRA `(.L_x_2611) ;  /* 0x00000b8000008947 */ /* 0x000fca0003800000 */
[C---:B------:R-:W-:Y:S01]  /*7510*/  LEA R238, P0, R115.reuse, R142, 0x1 ;  /* 0x0000008e73ee7211 */ /* 0x040fe200078008ff */
        /* <DEDUP_REMOVED lines=12> */
[C---:B---3--:R-:W-:Y:S01]  /*75e0*/  IMAD.U32 R48, R67.reuse, 0x10000, RZ ;  /* 0x0001000043307824 */ /* 0x048fe200078e00ff */
        /* <DEDUP_REMOVED lines=17> */
[----:B------:R-:W4:Y:S03]  /*7700*/  LD.E.128 R240, [R240.64] ;  /* 0x00000006f0f07980 */ /* 0x000f26000c101d00 */
[----:B------:R-:W-:Y:S02]  /*7710*/  LEA.HI.X.SX32 R52, R52, R165, 0x1, P0 ;  /* 0x000000a534347211 */ /* 0x000fe400000f0eff */
[C---:B------:R-:W-:Y:S04]  /*7720*/  LEA R58, P0, R233.reuse, R146, 0x1 ;  /* 0x00000092e93a7211 */ /* 0x040fe800078008ff */
[----:B------:R-:W-:Y:S05]  /*7730*/  LEA.HI.X R59, R233, R147, R52, 0x1, P0 ;  /* 0x00000093e93b7211 */ /* 0x000fea00000f0c34 */
[----:B--2---:R-:W2:Y:S01]  /*7740*/  LD.E.128 R60, [R58.64] ;  /* 0x000000063a3c7980 */ /* 0x004ea2000c101d00 */
[C---:B---3--:R-:W-:Y:S01]  /*7750*/  IMAD.U32 R31, R20.reuse, 0x10000, RZ ;  /* 0x00010000141f7824 */ /* 0x048fe200078e00ff */
[----:B------:R-:W-:Y:S01]  /*7760*/  LOP3.LUT R29, R20, 0xffff0000, RZ, 0xc0, !PT ;  /* 0xffff0000141d7812 */ /* 0x000fe200078ec0ff */
[C---:B------:R-:W-:Y:S01]  /*7770*/  IMAD.U32 R25, R22.reuse, 0x10000, RZ ;  /* 0x0001000016197824 */ /* 0x040fe200078e00ff */
[----:B------:R-:W-:Y:S01]  /*7780*/  SHF.L.U32 R26, R21, 0x10, RZ ;  /* 0x00000010151a7819 */ /* 0x000fe200000006ff */
[----:B------:R-:W-:Y:S01]  /*7790*/  IMAD.U32 R20, R23, 0x10000, RZ ;  /* 0x0001000017147824 */ /* 0x000fe200078e00ff */
[----:B------:R-:W-:Y:S02]  /*77a0*/  LOP3.LUT R28, R21, 0xffff0000, RZ, 0xc0, !PT ;  /* 0xffff0000151c7812 */ /* 0x000fe400078ec0ff */
[----:B------:R-:W-:Y:S01]  /*77b0*/  LOP3.LUT R24, R22, 0xffff0000, RZ, 0xc0, !PT ;  /* 0xffff000016187812 */ /* 0x000fe200078ec0ff */
[----:B----4-:R-:W-:Y:S01]  /*77c0*/  IMAD.U32 R35, R241, 0x10000, RZ ;  /* 0x00010000f1237824 */ /* 0x010fe200078e00ff */
        /* <DEDUP_REMOVED lines=13> */
[C---:B--2---:R-:W-:Y:S01]  /*78a0*/  IMAD.U32 R36, R60.reuse, 0x10000, RZ ;  /* 0x000100003c247824 */ /* 0x044fe200078e00ff */
        /* <DEDUP_REMOVED lines=30> */
.L_x_2613:
[----:B------:R-:W-:Y:S05]  /*7a90*/  BSYNC B0 ;  /* 0x0000000000007941 */ /* 0x000fea0003800000 */
.L_x_2612:
[C---:B------:R-:W-:Y:S01]  /*7aa0*/  LEA R2, P1, R77.reuse, R148, 0x1 ;  /* 0x000000944d027211 */ /* 0x040fe200078208ff */
[----:B------:R-:W-:Y:S01]  /*7ab0*/  BSSY B0, `(.L_x_2614) ;  /* 0x000005a000007945 */ /* 0x000fe20003800000 */
[C---:B--2---:R-:W-:Y:S02]  /*7ac0*/  LEA R238, P0, R216.reuse, R142, 0x1 ;  /* 0x0000008ed8ee7211 */ /* 0x044fe400078008ff */
[----:B------:R-:W-:Y:S02]  /*7ad0*/  LEA.HI.X R3, R77, R149, R78, 0x1, P1 ;  /* 0x000000954d037211 */ /* 0x000fe400008f0c4e */
[----:B------:R-:W-:Y:S02]  /*7ae0*/  LEA.HI.X R239, R216, R143, R217, 0x1, P0 ;  /* 0x0000008fd8ef7211 */ /* 0x000fe400000f0cd9 */
[----:B------:R-:W-:Y:S01]  /*7af0*/  ISETP.GE.AND P0, PT, R14, R17, PT ;  /* 0x000000110e00720c */ /* 0x000fe20003f06270 */
[----:B-----5:R2:W-:Y:S04]  /*7b00*/  ST.E.128 [R2.64], R64 ;  /* 0x0000004002007985 */ /* 0x0205e8000c101d06 */
[----:B---3--:R2:W5:Y:S08]  /*7b10*/  LD.E.128 R48, [R238.64] ;  /* 0x00000006ee307980 */ /* 0x008570000c101d00 */
        /* <DEDUP_REMOVED lines=19> */
[C---:B------:R-:W-:Y:S02]  /*7c50*/  LEA R66, P0, R65.reuse, R144, 0x1 ;  /* 0x0000009041427211 */ /* 0x040fe400078008ff */
        /* <DEDUP_REMOVED lines=63> */
.L_x_2615:
[----:B------:R-:W-:Y:S05]  /*8050*/  BSYNC B0 ;  /* 0x0000000000007941 */ /* 0x000fea0003800000 */
.L_x_2614:
[C---:B--2---:R-:W-:Y:S04]  /*8060*/  LEA R2, P0, R110.reuse, R148, 0x1 ;  /* 0x000000946e027211 */ /* 0x044fe800078008ff */
[----:B------:R-:W-:Y:S05]  /*8070*/  LEA.HI.X R3, R110, R149, R109, 0x1, P0 ;  /* 0x000000956e037211 */ /* 0x000fea00000f0c6d */
[----:B-----5:R2:W-:Y:S04]  /*8080*/  ST.E.128 [R2.64], R48 ;  /* 0x0000003002007985 */ /* 0x0205e8000c101d06 */
.L_x_2611:
[----:B------:R-:W-:Y:S05]  /*8090*/  BSYNC B1 ;  /* 0x0000000000017941 */ /* 0x000fea0003800000 */
.L_x_2610:
        /* <DEDUP_REMOVED lines=93> */
.L_x_2619:
[----:B------:R-:W-:Y:S05]  /*8670*/  BSYNC B0 ;  /* 0x0000000000007941 */ /* 0x000fea0003800000 */
.L_x_2618:
        /* <DEDUP_REMOVED lines=91> */
.L_x_2621:
[----:B------:R-:W-:Y:S05]  /*8c30*/  BSYNC B0 ;  /* 0x0000000000007941 */ /* 0x000fea0003800000 */
.L_x_2620:
[C---:B--2---:R-:W-:Y:S04]  /*8c40*/  LEA R2, P0, R106.reuse, R148, 0x1 ;  /* 0x000000946a027211 */ /* 0x044fe800078008ff */
[----:B------:R-:W-:Y:S05]  /*8c50*/  LEA.HI.X R3, R106, R149, R105, 0x1, P0 ;  /* 0x000000956a037211 */ /* 0x000fea00000f0c69 */
[----:B-----5:R2:W-:Y:S04]  /*8c60*/  ST.E.128 [R2.64], R48 ;  /* 0x0000003002007985 */ /* 0x0205e8000c101d06 */
.L_x_2617:
[----:B------:R-:W-:Y:S05]  /*8c70*/  BSYNC B1 ;  /* 0x0000000000017941 */ /* 0x000fea0003800000 */
.L_x_2616:
[C---:B------:R-:W-:Y:S01]  /*8c80*/  ISETP.GE.AND P0, PT, R84.reuse, R225, PT ;  /* 0x000000e15400720c */ /* 0x040fe20003f06270 */
[----:B------:R-:W-:Y:S03]  /*8c90*/  BSSY B1, `(.L_x_2622) ;  /* 0x00000be000017945 */ /* 0x000fe60003800000 */
[----:B------:R-:W-:Y:S11]  /*8ca0*/  ISETP.GE.AND P0, PT, R84, R221, !P0 ;  /* 0x000000dd5400720c */ /* 0x000ff60004706270 */
[----:B------:R-:W-:Y:S02]  /*8cb0*/  @!UPT UIADD3 URZ, URZ, URZ, URZ ;  /* 0x0000003f3f3ff290 */ /* 0x000fe4000fffe03f */
[----:B------:R-:W-:-:S05]  /*8cc0*/  @!P0 BRA `(.L_x_2623) ;  /* 0x00000ba000008947 */ /* 0x000fca0003800000 */
        /* <DEDUP_REMOVED lines=89> */
.L_x_2625:
[----:B------:R-:W-:Y:S05]  /*9260*/  BSYNC B0 ;  /* 0x0000000000007941 */ /* 0x000fea0003800000 */
.L_x_2624:
[----:B------:R-:W-:Y:S01]  /*9270*/  IMAD.WIDE.U32 R4, R134, 0x60, R148 ;  /* 0x0000006086047825 */ /* 0x000fe200078e0094 */
[C---:B------:R-:W-:Y:S01]  /*9280*/  LEA R2, P0, R212.reuse, R142, 0x1 ;  /* 0x0000008ed4027211 */ /* 0x040fe200078008ff */
[----:B------:R-:W-:Y:S02]  /*9290*/  BSSY B0, `(.L_x_2626) ;  /* 0x000005a000007945 */ /* 0x000fe40003800000 */
[----:B------:R-:W-:Y:S01]  /*92a0*/  IMAD R0, R135, 0x60, RZ ;  /* 0x0000006087007824 */ /* 0x000fe200078e02ff */
[----:B------:R-:W-:Y:S02]  /*92b0*/  LEA.HI.X R3, R212, R143, R213, 0x1, P0 ;  /* 0x0000008fd4037211 */ /* 0x000fe400000f0cd5 */
[----:B------:R-:W-:Y:S02]  /*92c0*/  ISETP.GE.AND P0, PT, R14, R17, PT ;  /* 0x000000110e00720c */ /* 0x000fe40003f06270 */
[----:B------:R-:W-:Y:S05]  /*92d0*/  IADD3 R5, R5, R0, RZ ;  /* 0x0000000005057210 */ /* 0x000fea0007ffe0ff */
[----:B-----5:R3:W-:Y:S04]  /*92e0*/  ST.E.128 [R4.64], R48 ;  /* 0x0000003004007985 */ /* 0x0207e8000c101d06 */
[----:B------:R3:W5:Y:S02]  /*92f0*/  LD.E.128 R20, [R2.64] ;  /* 0x0000000602147980 */ /* 0x000764000c101d00 */
        /* <DEDUP_REMOVED lines=10> */
[--C-:B---3--:R-:W-:Y:S01]  /*93a0*/  IMAD.MOV.U32 R4, RZ, RZ, R25.reuse ;  /* 0x000000ffff047224 */ /* 0x108fe200078e0019 */
        /* <DEDUP_REMOVED lines=9> */
[----:B------:R-:W-:Y:S01]  /*9440*/  LEA.HI.X.SX32 R0, R0, R159, 0x1, P2 ;  /* 0x0000009f00007211 */ /* 0x000fe200010f0eff */
[----:B------:R-:W3:Y:S03]  /*9450*/  LD.E.128 R4, [R2.64] ;  /* 0x0000000602047980 */ /* 0x000ee6000c101d00 */
        /* <DEDUP_REMOVED lines=15> */
[C---:B------:R-:W-:Y:S01]  /*9550*/  IMAD.U32 R5, R6.reuse, 0x10000, RZ ;  /* 0x0001000006057824 */ /* 0x040fe200078e00ff */
[----:B------:R-:W-:Y:S01]  /*9560*/  LOP3.LUT R6, R6, 0xffff0000, RZ, 0xc0, !PT ;  /* 0xffff000006067812 */ /* 0x000fe200078ec0ff */
[----:B----4-:R-:W-:Y:S01]  /*9570*/  IMAD.U32 R22, R46, 0x10000, RZ ;  /* 0x000100002e167824 */ /* 0x010fe200078e00ff */
[----:B------:R-:W-:Y:S01]  /*9580*/  SHF.L.U32 R29, R44, 0x10, RZ ;  /* 0x000000102c1d7819 */ /* 0x000fe200000006ff */
[----:B-1----:R-:W-:Y:S01]  /*9590*/  IMAD.U32 R24, R45, 0x10000, RZ ;  /* 0x000100002d187824 */ /* 0x002fe200078e00ff */
        /* <DEDUP_REMOVED lines=11> */
[----:B------:R-:W-:Y:S01]  /*9650*/  FMUL.FTZ R0, R0, R29 ;  /* 0x0000001d00007220 */ /* 0x000fe20000410000 */
[----:B--2---:R-:W-:Y:S01]  /*9660*/  LOP3.LUT R29, R43, 0xffff0000, RZ, 0xc0, !PT ;  /* 0xffff00002b1d7812 */ /* 0x004fe200078ec0ff */
[----:B------:R-:W-:Y:S02]  /*9670*/  FMUL.FTZ R7, R8, R7 ;  /* 0x0000000708077220 */ /* 0x000fe40000410000 */
[----:B------:R-:W-:Y:S01]  /*9680*/  FMUL.FTZ R8, R21, R20 ;  /* 0x0000001415087220 */ /* 0x000fe20000410000 */
[C---:B------:R-:W-:Y:S01]  /*9690*/  LOP3.LUT R21, R40.reuse, 0xffff0000, RZ, 0xc0, !PT ;  /* 0xffff000028157812 */ /* 0x040fe200078ec0ff */
[----:B------:R-:W-:Y:S02]  /*96a0*/  IMAD.U32 R20, R40, 0x10000, RZ ;  /* 0x0001000028147824 */ /* 0x000fe400078e00ff */
[----:B------:R-:W-:Y:S02]  /*96b0*/  @!P1 FADD.FTZ R23, -R23, -RZ ;  /* 0x800000ff17179221 */ /* 0x000fe40000010100 */
[----:B------:R-:W-:Y:S02]  /*96c0*/  @!P1 FADD.FTZ R25, -R25, -RZ ;  /* 0x800000ff19199221 */ /* 0x000fe40000010100 */
[----:B------:R-:W-:Y:S01]  /*96d0*/  FMUL.FTZ R2, R2, R27 ;  /* 0x0000001b02027220 */ /* 0x000fe20000410000 */
[----:B------:R-:W-:Y:S01]  /*96e0*/  SHF.L.U32 R27, R43, 0x10, RZ ;  /* 0x000000102b1b7819 */ /* 0x000fe200000006ff */
[----:B------:R-:W-:Y:S01]  /*96f0*/  FMUL.FTZ R5, R5, R22 ;  /* 0x0000001605057220 */ /* 0x000fe20000410000 */
[----:B------:R-:W-:Y:S01]  /*9700*/  SHF.L.U32 R22, R41, 0x10, RZ ;  /* 0x0000001029167819 */ /* 0x000fe200000006ff */
[----:B------:R-:W-:Y:S02]  /*9710*/  FMUL.FTZ R3, R3, R24 ;  /* 0x0000001803037220 */ /* 0x000fe40000410000 */
[----:B------:R-:W-:Y:S02]  /*9720*/  FFMA.FTZ R0, R31, R20, R0 ;  /* 0x000000141f007223 */ /* 0x000fe40000010000 */
[----:B------:R-:W-:Y:S01]  /*9730*/  FMUL.FTZ R6, R6, R23 ;  /* 0x0000001706067220 */ /* 0x000fe20000410000 */
[----:B------:R-:W-:Y:S01]  /*9740*/  LOP3.LUT R23, R41, 0xffff0000, RZ, 0xc0, !PT ;  /* 0xffff000029177812 */ /* 0x000fe200078ec0ff */
[----:B------:R-:W-:Y:S01]  /*9750*/  FMUL.FTZ R4, R4, R25 ;  /* 0x0000001904047220 */ /* 0x000fe20000410000 */
[C---:B------:R-:W-:Y:S01]  /*9760*/  LOP3.LUT R25, R42.reuse, 0xffff0000, RZ, 0xc0, !PT ;  /* 0xffff00002a197812 */ /* 0x040fe200078ec0ff */
        /* <DEDUP_REMOVED lines=12> */
.L_x_2627:
[----:B------:R-:W-:Y:S05]  /*9830*/  BSYNC B0 ;  /* 0x0000000000007941 */ /* 0x000fea0003800000 */
.L_x_2626:
[C---:B---3--:R-:W-:Y:S04]  /*9840*/  LEA R2, P0, R104.reuse, R148, 0x1 ;  /* 0x0000009468027211 */ /* 0x048fe800078008ff */
[----:B------:R-:W-:Y:S05]  /*9850*/  LEA.HI.X R3, R104, R149, R103, 0x1, P0 ;  /* 0x0000009568037211 */ /* 0x000fea00000f0c67 */
[----:B-----5:R3:W-:Y:S04]  /*9860*/  ST.E.128 [R2.64], R20 ;  /* 0x0000001402007985 */ /* 0x0207e8000c101d06 */
.L_x_2623:
[----:B------:R-:W-:Y:S05]  /*9870*/  BSYNC B1 ;  /* 0x0000000000017941 */ /* 0x000fea0003800000 */
.L_x_2622:
[C---:B------:R-:W-:Y:S01]  /*9880*/  ISETP.GE.AND P0, PT, R182.reuse, R225, PT ;  /* 0x000000e1b600720c */ /* 0x040fe20003f06270 */
[----:B------:R-:W-:Y:S03]  /*9890*/  BSSY B1, `(.L_x_2628) ;  /* 0x00000bc000017945 */ /* 0x000fe60003800000 */
[----:B------:R-:W-:Y:S11]  /*98a0*/  ISETP.GE.AND P0, PT, R182, R221, !P0 ;  /* 0x000000ddb600720c */ /* 0x000ff60004706270 */
[----:B------:R-:W-:Y:S02]  /*98b0*/  @!UPT UIADD3 URZ, URZ, URZ, URZ ;  /* 0x0000003f3f3ff290 */ /* 0x000fe4000fffe03f */
[----:B------:R-:W-:-:S05]  /*98c0*/  @!P0 BRA `(.L_x_2629) ;  /* 0x00000b8000008947 */ /* 0x000fca0003800000 */
[C---:B--23--:R-:W-:Y:S01]  /*98d0*/  LEA R2, P0, R119.reuse, R142, 0x1 ;  /* 0x0000008e77027211 */ /* 0x04cfe200078008ff */
        /* <DEDUP_REMOVED lines=20> */
[C---:B--2---:R-:W-:Y:S02]  /*9a20*/  LEA R2, P0, R4.reuse, R2, 0x1 ;  /* 0x0000000204027211 */ /* 0x044fe400078008ff */
[----:B------:R-:W-:Y:S02]  /*9a30*/  IADD3 R23, P2, R175, R0, RZ ;  /* 0x00000000af177210 */ /* 0x000fe40007f5e0ff */
[----:B------:R-:W-:Y:S02]  /*9a40*/  LEA.HI.X.SX32 R3, R4, R3, 0x1, P0 ;  /* 0x0000000304037211 */ /* 0x000fe400000f0eff */
[C---:B------:R-:W-:Y:S02]  /*9a50*/  LEA R44, P0, R23.reuse, R144, 0x1 ;  /* 0x00000090172c7211 */ /* 0x040fe400078008ff */
[----:B------:R-:W-:Y:S01]  /*9a60*/  LEA.HI.X.SX32 R0, R0, R160, 0x1, P2 ;  /* 0x000000a000007211 */ /* 0x000fe200010f0eff */
[----:B------:R-:W2:Y:S03]  /*9a70*/  LD.E.128 R4, [R2.64] ;  /* 0x0000000602047980 */ /* 0x000ea6000c101d00 */
        /* <DEDUP_REMOVED lines=8> */
[----:B------:R4:W3:Y:S01]  /*9b00*/  LD.E.128 R40, [R20.64] ;  /* 0x0000000614287980 */ /* 0x0008e2000c101d00 */
[C---:B--2---:R-:W-:Y:S01]  /*9b10*/  IMAD.U32 R8, R7.reuse, 0x10000, RZ ;  /* 0x0001000007087824 */ /* 0x044fe200078e00ff */
[----:B----4-:R-:W-:Y:S01]  /*9b20*/  LOP3.LUT R21, R7, 0xffff0000, RZ, 0xc0, !PT ;  /* 0xffff000007157812 */ /* 0x010fe200078ec0ff */
[C---:B------:R-:W-:Y:S01]  /*9b30*/  IMAD.U32 R0, R4.reuse, 0x10000, RZ ;  /* 0x0001000004007824 */ /* 0x040fe200078e00ff */
[----:B------:R-:W-:Y:S02]  /*9b40*/  LOP3.LUT R2, R4, 0xffff0000, RZ, 0xc0, !PT ;  /* 0xffff000004027812 */ /* 0x000fe400078ec0ff */
[C---:B------:R-:W-:Y:S02]  /*9b50*/  SHF.L.U32 R3, R5.reuse, 0x10, RZ ;  /* 0x0000001005037819 */ /* 0x040fe400000006ff */
[----:B------:R-:W-:Y:S01]  /*9b60*/  LOP3.LUT R4, R5, 0xffff0000, RZ, 0xc0, !PT ;  /* 0xffff000005047812 */ /* 0x000fe200078ec0ff */
[C---:B------:R-:W-:Y:S01]  /*9b70*/  IMAD.U32 R5, R6.reuse, 0x10000, RZ ;  /* 0x0001000006057824 */ /* 0x040fe200078e00ff */
[----:B------:R-:W-:Y:S01]  /*9b80*/  LOP3.LUT R6, R6, 0xffff0000, RZ, 0xc0, !PT ;  /* 0xffff000006067812 */ /* 0x000fe200078ec0ff */
[----:B---3--:R-:W-:Y:S01]  /*9b90*/  IMAD.U32 R22, R46, 0x10000, RZ ;  /* 0x000100002e167824 */ /* 0x008fe200078e00ff */
[----:B------:R-:W-:Y:S01]  /*9ba0*/  SHF.L.U32 R29, R44, 0x10, RZ ;  /* 0x000000102c1d7819 */ /* 0x000fe200000006ff */
        /* <DEDUP_REMOVED lines=13> */
[----:B------:R-:W-:Y:S01]  /*9c80*/  LOP3.LUT R29, R43, 0xffff0000, RZ, 0xc0, !PT ;  /* 0xffff00002b1d7812 */ /* 0x000fe200078ec0ff */
        /* <DEDUP_REMOVED lines=28> */
.L_x_2631:
[----:B------:R-:W-:Y:S05]  /*9e50*/  BSYNC B0 ;  /* 0x0000000000007941 */ /* 0x000fea0003800000 */
.L_x_2630:
[C---:B------:R-:W-:Y:S01]  /*9e60*/  LEA R4, P1, R107.reuse, R148, 0x1 ;  /* 0x000000946b047211 */ /* 0x040fe200078208ff */
[----:B------:R-:W-:Y:S01]  /*9e70*/  BSSY B0, `(.L_x_2632) ;  /* 0x000005a000007945 */ /* 0x000fe20003800000 */
[C---:B--2---:R-:W-:Y:S02]  /*9e80*/  LEA R2, P0, R210.reuse, R142, 0x1 ;  /* 0x0000008ed2027211 */ /* 0x044fe400078008ff */
[----:B------:R-:W-:Y:S02]  /*9e90*/  LEA.HI.X R5, R107, R149, R108, 0x1, P1 ;  /* 0x000000956b057211 */ /* 0x000fe400008f0c6c */
[----:B------:R-:W-:Y:S02]  /*9ea0*/  LEA.HI.X R3, R210, R143, R211, 0x1, P0 ;  /* 0x0000008fd2037211 */ /* 0x000fe400000f0cd3 */
[----:B------:R-:W-:Y:S01]  /*9eb0*/  ISETP.GE.AND P0, PT, R14, R17, PT ;  /* 0x000000110e00720c */ /* 0x000fe20003f06270 */
[----:B-----5:R2:W-:Y:S04]  /*9ec0*/  ST.E.128 [R4.64], R36 ;  /* 0x0000002404007985 */ /* 0x0205e8000c101d06 */
[----:B------:R2:W5:Y:S08]  /*9ed0*/  LD.E.128 R20, [R2.64] ;  /* 0x0000000602147980 */ /* 0x000570000c101d00 */
        /* <DEDUP_REMOVED lines=30> */
[----:B------:R4:W4:Y:S01]  /*a0c0*/  LD.E.128 R40, [R24.64] ;  /* 0x0000000618287980 */ /* 0x000922000c101d00 */
[C---:B--2---:R-:W-:Y:S01]  /*a0d0*/  IMAD.U32 R8, R7.reuse, 0x10000, RZ ;  /* 0x0001000007087824 */ /* 0x044fe200078e00ff */
[----:B------:R-:W-:Y:S01]  /*a0e0*/  LOP3.LUT R21, R7, 0xffff0000, RZ, 0xc0, !PT ;  /* 0xffff000007157812 */ /* 0x000fe200078ec0ff */
        /* <DEDUP_REMOVED lines=8> */
[----:B----4-:R-:W-:Y:S01]  /*a170*/  IMAD.U32 R24, R45, 0x10000, RZ ;  /* 0x000100002d187824 */ /* 0x010fe200078e00ff */
        /* <DEDUP_REMOVED lines=41> */
.L_x_2633:
[----:B------:R-:W-:Y:S05]  /*a410*/  BSYNC B0 ;  /* 0x0000000000007941 */ /* 0x000fea0003800000 */
.L_x_2632:
[C---:B--2---:R-:W-:Y:S04]  /*a420*/  LEA R2, P0, R102.reuse, R148, 0x1 ;  /* 0x0000009466027211 */ /* 0x044fe800078008ff */
[----:B------:R-:W-:Y:S05]  /*a430*/  LEA.HI.X R3, R102, R149, R101, 0x1, P0 ;  /* 0x0000009566037211 */ /* 0x000fea00000f0c65 */
[----:B-----5:R2:W-:Y:S04]  /*a440*/  ST.E.128 [R2.64], R20 ;  /* 0x0000001402007985 */ /* 0x0205e8000c101d06 */
.L_x_2629:
[----:B------:R-:W-:Y:S05]  /*a450*/  BSYNC B1 ;  /* 0x0000000000017941 */ /* 0x000fea0003800000 */
.L_x_2628:
[C---:B------:R-:W-:Y:S01]  /*a460*/  ISETP.GE.AND P0, PT, R181.reuse, R225, PT ;  /* 0x000000e1b500720c */ /* 0x040fe20003f06270 */
[----:B------:R-:W-:Y:S03]  /*a470*/  BSSY B1, `(.L_x_2634) ;  /* 0x00000be000017945 */ /* 0x000fe60003800000 */
[----:B------:R-:W-:Y:S11]  /*a480*/  ISETP.GE.AND P0, PT, R181, R221, !P0 ;  /* 0x000000ddb500720c */ /* 0x000ff60004706270 */
[----:B------:R-:W-:Y:S02]  /*a490*/  @!UPT UIADD3 URZ, URZ, URZ, URZ ;  /* 0x0000003f3f3ff290 */ /* 0x000fe4000fffe03f */
[----:B------:R-:W-:-:S05]  /*a4a0*/  @!P0 BRA `(.L_x_2635) ;  /* 0x00000ba000008947 */ /* 0x000fca0003800000 */
[----:B--23--:R-:W-:Y:S01]  /*a4b0*/  IMAD.WIDE.U32 R2, R218, 0xa0, R142 ;  /* 0x000000a0da027825 */ /* 0x00cfe200078e008e */
[----:B------:R-:W-:Y:S01]  /*a4c0*/  ISETP.GE.AND P0, PT, R18, R17, PT ;  /* 0x000000111200720c */ /* 0x000fe20003f06270 */
[----:B------:R-:W-:Y:S02]  /*a4d0*/  BSSY B0, `(.L_x_2636) ;  /* 0x0000057000007945 */ /* 0x000fe40003800000 */
[----:B------:R-:W-:Y:S05]  /*a4e0*/  IMAD R0, R219, 0xa0, RZ ;  /* 0x000000a0db007824 */ /* 0x000fea00078e02ff */
[----:B------:R-:W-:Y:S05]  /*a4f0*/  IADD3 R3, R3, R0, RZ ;  /* 0x0000000003037210 */ /* 0x000fea0007ffe0ff */
[----:B------:R2:W5:Y:S01]  /*a500*/  LD.E.128 R36, [R2.64] ;  /* 0x0000000602247980 */ /* 0x000562000c101d00 */
        /* <DEDUP_REMOVED lines=83> */
.L_x_2637:
[----:B------:R-:W-:Y:S05]  /*aa40*/  BSYNC B0 ;  /* 0x0000000000007941 */ /* 0x000fea0003800000 */
.L_x_2636:
[----:B------:R-:W-:Y:S01]  /*aa50*/  IMAD.WIDE.U32 R4, R134, 0xa0, R148 ;  /* 0x000000a086047825 */ /* 0x000fe200078e0094 */
[C---:B--2---:R-:W-:Y:S01]  /*aa60*/  LEA R2, P0, R120.reuse, R142, 0x1 ;  /* 0x0000008e78027211 */ /* 0x044fe200078008ff */
        /* <DEDUP_REMOVED lines=90> */
.L_x_2639:
[----:B------:R-:W-:Y:S05]  /*b010*/  BSYNC B0 ;  /* 0x0000000000007941 */ /* 0x000fea0003800000 */
.L_x_2638:
[C---:B--2---:R-:W-:Y:S04]  /*b020*/  LEA R2, P0, R100.reuse, R148, 0x1 ;  /* 0x0000009464027211 */ /* 0x044fe800078008ff */
[----:B------:R-:W-:Y:S05]  /*b030*/  LEA.HI.X R3, R100, R149, R99, 0x1, P0 ;  /* 0x0000009564037211 */ /* 0x000fea00000f0c63 */
[----:B-----5:R2:W-:Y:S04]  /*b040*/  ST.E.128 [R2.64], R20 ;  /* 0x0000001402007985 */ /* 0x0205e8000c101d06 */
.L_x_2635:
[----:B------:R-:W-:Y:S05]  /*b050*/  BSYNC B1 ;  /* 0x0000000000017941 */ /* 0x000fea0003800000 */
.L_x_2634:
        /* <DEDUP_REMOVED lines=94> */
.L_x_2643:
[----:B------:R-:W-:Y:S05]  /*b640*/  BSYNC B0 ;  /* 0x0000000000007941 */ /* 0x000fea0003800000 */
.L_x_2642:
        /* <DEDUP_REMOVED lines=92> */
.L_x_2645:
[----:B------:R-:W-:Y:S05]  /*bc10*/  BSYNC B0 ;  /* 0x0000000000007941 */ /* 0x000fea0003800000 */
.L_x_2644:
[C---:B--2---:R-:W-:Y:S04]  /*bc20*/  LEA R2, P0, R98.reuse, R148, 0x1 ;  /* 0x0000009462027211 */ /* 0x044fe800078008ff */
[----:B------:R-:W-:Y:S05]  /*bc30*/  LEA.HI.X R3, R98, R149, R97, 0x1, P0 ;  /* 0x0000009562037211 */ /* 0x000fea00000f0c61 */
[----:B-----5:R2:W-:Y:S04]  /*bc40*/  ST.E.128 [R2.64], R20 ;  /* 0x0000001402007985 */ /* 0x0205e8000c101d06 */
.L_x_2641:
[----:B------:R-:W-:Y:S05]  /*bc50*/  BSYNC B1 ;  /* 0x0000000000017941 */ /* 0x000fea0003800000 */
.L_x_2640:
        /* <DEDUP_REMOVED lines=94> */
.L_x_2649:
[----:B------:R-:W-:Y:S05]  /*c240*/  BSYNC B0 ;  /* 0x0000000000007941 */ /* 0x000fea0003800000 */
.L_x_2648:
[----:B------:R-:W-:Y:S01]  /*c250*/  IMAD.WIDE.U32 R4, R134, 0xe0, R148 ;  /* 0x000000e086047825 */ /* 0x000fe200078e0094 */
[----:B--2---:R-:W-:Y:S01]  /*c260*/  LEA R2, P0, R125, R142, 0x1 ;  /* 0x0000008e7d027211 */ /* 0x004fe200078008ff */
        /* <DEDUP_REMOVED lines=9> */
[----:B--2---:R-:W-:Y:S01]  /*c300*/  IMAD.MOV.U32 R5, RZ, RZ, RZ ;  /* 0x000000ffff057224 */ /* 0x004fe200078e00ff */
        /* <DEDUP_REMOVED lines=14> */
[----:B------:R-:W-:Y:S02]  /*c3f0*/  LEA R2, P0, R0, R2, 0x1 ;  /* 0x0000000200027211 */ /* 0x000fe400078008ff */
[----:B------:R-:W-:Y:S02]  /*c400*/  IADD3 R27, P2, R166, R5, RZ ;  /* 0x00000005a61b7210 */ /* 0x000fe40007f5e0ff */
[----:B------:R-:W-:Y:S02]  /*c410*/  LEA.HI.X.SX32 R3, R0, R3, 0x1, P0 ;  /* 0x0000000300037211 */ /* 0x000fe400000f0eff */
[----:B------:R-:W-:Y:S02]  /*c420*/  LEA.HI.X.SX32 R0, R5, R152, 0x1, P2 ;  /* 0x0000009805007211 */ /* 0x000fe400010f0eff */
[C---:B------:R-:W-:Y:S01]  /*c430*/  LEA R44, P0, R27.reuse, R144, 0x1 ;  /* 0x000000901b2c7211 */ /* 0x040fe200078008ff */
[----:B------:R-:W2:Y:S03]  /*c440*/  LD.E.128 R4, [R2.64] ;  /* 0x0000000602047980 */ /* 0x000ea6000c101d00 */
[----:B------:R-:W-:Y:S02]  /*c450*/  LEA.HI.X R45, R27, R145, R0, 0x1, P0 ;  /* 0x000000911b2d7211 */ /* 0x000fe400000f0c00 */
[----:B------:R-:W-:Y:S04]  /*c460*/  IADD3 R27, P0, R166, R29, RZ ;  /* 0x0000001da61b7210 */ /* 0x000fe80007f1e0ff */
[----:B------:R-:W3:Y:S01]  /*c470*/  LD.E.128 R44, [R44.64] ;  /* 0x000000062c2c7980 */ /* 0x000ee2000c101d00 */
[----:B------:R-:W-:Y:S01]  /*c480*/  LEA.HI.X.SX32 R0, R29, R152, 0x1, P0 ;  /* 0x000000981d007211 */ /* 0x000fe200000f0eff */
[----:B------:R-:W-:Y:S01]  /*c490*/  IMAD.U32 R29, R20, 0x10000, RZ ;  /* 0x00010000141d7824 */ /* 0x000fe200078e00ff */
        /* <DEDUP_REMOVED lines=9> */
[----:B------:R-:W-:Y:S01]  /*c530*/  IMAD.U32 R5, R6, 0x10000, RZ ;  /* 0x0001000006057824 */ /* 0x000fe200078e00ff */
[----:B---3--:R-:W-:Y:S01]  /*c540*/  SHF.L.U32 R27, R44, 0x10, RZ ;  /* 0x000000102c1b7819 */ /* 0x008fe200000006ff */
[C---:B------:R-:W-:Y:S01]  /*c550*/  IMAD.U32 R22, R46.reuse, 0x10000, RZ ;  /* 0x000100002e167824 */ /* 0x040fe200078e00ff */
[----:B------:R-:W-:Y:S01]  /*c560*/  SHF.L.U32 R7, R47, 0x10, RZ ;  /* 0x000000102f077819 */ /* 0x000fe200000006ff */
[----:B----4-:R-:W-:Y:S01]  /*c570*/  IMAD.U32 R24, R45, 0x10000, RZ ;  /* 0x000100002d187824 */ /* 0x010fe200078e00ff */
        /* <DEDUP_REMOVED lines=41> */
.L_x_2651:
[----:B------:R-:W-:Y:S05]  /*c810*/  BSYNC B0 ;  /* 0x0000000000007941 */ /* 0x000fea0003800000 */
.L_x_2650:
[C---:B--2---:R-:W-:Y:S04]  /*c820*/  LEA R2, P0, R96.reuse, R148, 0x1 ;  /* 0x0000009460027211 */ /* 0x044fe800078008ff */
[----:B------:R-:W-:Y:S05]  /*c830*/  LEA.HI.X R3, R96, R149, R95, 0x1, P0 ;  /* 0x0000009560037211 */ /* 0x000fea00000f0c5f */
[----:B-----5:R2:W-:Y:S04]  /*c840*/  ST.E.128 [R2.64], R20 ;  /* 0x0000001402007985 */ /* 0x0205e8000c101d06 */
.L_x_2647:
[----:B------:R-:W-:Y:S05]  /*c850*/  BSYNC B1 ;  /* 0x0000000000017941 */ /* 0x000fea0003800000 */
.L_x_2646:
[----:B--23--:R-:W2:Y:S02]  /*c860*/  LD.E R3, [R10.64+0xd0] ;  /* 0x0000d0060a037980 */ /* 0x00cea4000c101900 */
[----:B--2---:R-:W-:Y:S05]  /*c870*/  IMAD.U32 R3, R3, -0x40, RZ ;  /* 0xffffffc003037824 */ /* 0x004fea00078e00ff */
[C---:B------:R-:W-:Y:S02]  /*c880*/  LEA R146, P1, R3.reuse, R146, 0x1 ;  /* 0x0000009203927211 */ /* 0x040fe400078208ff */
[C---:B------:R-:W-:Y:S02]  /*c890*/  LEA R144, P0, R3.reuse, R144, 0x1 ;  /* 0x0000009003907211 */ /* 0x040fe400078008ff */
[C---:B------:R-:W-:Y:S02]  /*c8a0*/  LEA.HI.X.SX32 R147, R3.reuse, R147, 0x1, P1 ;  /* 0x0000009303937211 */ /* 0x040fe400008f0eff */
[----:B------:R-:W-:Y:S01]  /*c8b0*/  LEA.HI.X.SX32 R145, R3, R145, 0x1, P0 ;  /* 0x0000009103917211 */ /* 0x000fe200000f0eff */
[----:B------:R-:W-:-:S05]  /*c8c0*/  BRA `(.L_x_2603) ;  /* 0x0000058000007947 */ /* 0x000fca0003800000 */
.L_x_2585:
[----:B--2---:R-:W2:Y:S01]  /*c8d0*/  @P2 LD.E.128 R20, [R142.64] ;  /* 0x000000068e142980 */ /* 0x004ea2000c101d00 */
[C---:B------:R-:W-:Y:S04]  /*c8e0*/  ISETP.GE.AND P0, PT, R86.reuse, R225, PT ;  /* 0x000000e15600720c */ /* 0x040fe80003f06270 */
[----:B------:R-:W-:Y:S11]  /*c8f0*/  ISETP.GE.AND P0, PT, R86, R221, !P0 ;  /* 0x000000dd5600720c */ /* 0x000ff60004706270 */
[----:B------:R-:W-:Y:S02]  /*c900*/  @!UPT UIADD3 URZ, URZ, URZ, URZ ;  /* 0x0000003f3f3ff290 */ /* 0x000fe4000fffe03f */
[C---:B------:R-:W-:Y:S04]  /*c910*/  @P0 LEA R2, P1, R115.reuse, R142, 0x1 ;  /* 0x0000008e73020211 */ /* 0x040fe800078208ff */
[----:B------:R-:W-:Y:S02]  /*c920*/  @P0 LEA.HI.X R3, R115, R143, R114, 0x1, P1 ;  /* 0x0000008f73030211 */ /* 0x000fe400008f0c72 */
[C---:B------:R-:W-:Y:S04]  /*c930*/  @P0 LEA R32, P1, R77.reuse, R148, 0x1 ;  /* 0x000000944d200211 */ /* 0x040fe800078208ff */
[----:B------:R-:W-:Y:S02]  /*c940*/  @P0 LEA.HI.X R33, R77, R149, R78, 0x1, P1 ;  /* 0x000000954d210211 */ /* 0x000fe400008f0c4e */
[C---:B------:R-:W-:Y:S04]  /*c950*/  ISETP.GE.AND P1, PT, R85.reuse, R225, PT ;  /* 0x000000e15500720c */ /* 0x040fe80003f26270 */
[----:B------:R-:W-:Y:S01]  /*c960*/  ISETP.GE.AND P1, PT, R85, R221, !P1 ;  /* 0x000000dd5500720c */ /* 0x000fe20004f26270 */
[----:B--2---:R1:W-:Y:S04]  /*c970*/  @P2 ST.E.128 [R148.64], R20 ;  /* 0x0000001494002985 */ /* 0x0043e8000c101d06 */
[----:B------:R-:W2:Y:S04]  /*c980*/  @P2 LD.E.128 R4, [R142.64+0x80] ;  /* 0x000080068e042980 */ /* 0x000ea8000c101d00 */
[----:B--2---:R2:W-:Y:S04]  /*c990*/  @P2 ST.E.128 [R148.64+0x80], R4 ;  /* 0x0000800494002985 */ /* 0x0045e8000c101d06 */
[C---:B------:R-:W-:Y:S01]  /*c9a0*/  @P1 LEA R30, P2, R117.reuse, R142, 0x1 ;  /* 0x0000008e751e1211 */ /* 0x040fe200078408ff */
[----:B------:R-:W3:Y:S03]  /*c9b0*/  @P0 LD.E.128 R24, [R2.64] ;  /* 0x0000000602180980 */ /* 0x000ee6000c101d00 */
[----:B------:R-:W-:Y:S01]  /*c9c0*/  @P1 LEA.HI.X R31, R117, R143, R116, 0x1, P2 ;  /* 0x0000008f751f1211 */ /* 0x000fe200010f0c74 */
[----:B---3--:R-:W-:Y:S04]  /*c9d0*/  @P0 ST.E.128 [R32.64], R24 ;  /* 0x0000001820000985 */ /* 0x008fe8000c101d06 */
[----:B-1----:R-:W3:Y:S04]  /*c9e0*/  @P0 LD.E.128 R20, [R2.64+0x80] ;  /* 0x0000800602140980 */ /* 0x002ee8000c101d00 */
[----:B---3--:R1:W-:Y:S01]  /*c9f0*/  @P0 ST.E.128 [R32.64+0x80], R20 ;  /* 0x0000801420000985 */ /* 0x0083e2000c101d06 */
[C---:B------:R-:W-:Y:S03]  /*ca00*/  @P1 LEA R28, P0, R111.reuse, R148, 0x1 ;  /* 0x000000946f1c1211 */ /* 0x040fe600078008ff */
[----:B--2---:R-:W2:Y:S01]  /*ca10*/  @P1 LD.E.128 R4, [R30.64] ;  /* 0x000000061e041980 */ /* 0x004ea2000c101d00 */
[----:B------:R-:W-:Y:S02]  /*ca20*/  @P1 LEA.HI.X R29, R111, R149, R112, 0x1, P0 ;  /* 0x000000956f1d1211 */ /* 0x000fe400000f0c70 */
[C---:B------:R-:W-:Y:S04]  /*ca30*/  ISETP.GE.AND P0, PT, R84.reuse, R225, PT ;  /* 0x000000e15400720c */ /* 0x040fe80003f06270 */
[----:B------:R-:W-:Y:S11]  /*ca40*/  ISETP.GE.AND P0, PT, R84, R221, !P0 ;  /* 0x000000dd5400720c */ /* 0x000ff60004706270 */
[----:B------:R-:W-:Y:S02]  /*ca50*/  @!UPT UIADD3 URZ, URZ, URZ, URZ ;  /* 0x0000003f3f3ff290 */ /* 0x000fe4000fffe03f */
[----:B------:R-:W-:Y:S04]  /*ca60*/  @P0 IMAD.WIDE.U32 R2, R218, 0x60, R142 ;  /* 0x00000060da020825 */ /* 0x000fe800078e008e */
[----:B------:R-:W-:Y:S04]  /*ca70*/  @P0 IMAD R0, R219, 0x60, RZ ;  /* 0x00000060db000824 */ /* 0x000fe800078e02ff */
[----:B------:R-:W-:Y:S02]  /*ca80*/  @P0 IMAD.IADD R3, R3, 0x1, R0 ;  /* 0x0000000103030824 */ /* 0x000fe400078e0200 */
[----:B-1----:R-:W-:Y:S04]  /*ca90*/  @P0 IMAD.WIDE.U32 R32, R134, 0x60, R148 ;  /* 0x0000006086200825 */ /* 0x002fe800078e0094 */
[----:B------:R-:W-:Y:S04]  /*caa0*/  @P0 IMAD R0, R135, 0x60, RZ ;  /* 0x0000006087000824 */ /* 0x000fe800078e02ff */
[----:B------:R-:W-:Y:S01]  /*cab0*/  @P0 IMAD.IADD R33, R33, 0x1, R0 ;  /* 0x0000000121210824 */ /* 0x000fe200078e0200 */
[----:B--2---:R1:W-:Y:S04]  /*cac0*/  @P1 ST.E.128 [R28.64], R4 ;  /* 0x000000041c001985 */ /* 0x0043e8000c101d06 */
[----:B------:R-:W2:Y:S04]  /*cad0*/  @P1 LD.E.128 R24, [R30.64+0x80] ;  /* 0x000080061e181980 */ /* 0x000ea8000c101d00 */
[----:B--2---:R2:W-:Y:S01]  /*cae0*/  @P1 ST.E.128 [R28.64+0x80], R24 ;  /* 0x000080181c001985 */ /* 0x0045e2000c101d06 */
[C---:B------:R-:W-:Y:S03]  /*caf0*/  ISETP.GE.AND P1, PT, R182.reuse, R225, PT ;  /* 0x000000e1b600720c */ /* 0x040fe60003f26270 */
[----:B------:R-:W3:Y:S01]  /*cb00*/  @P0 LD.E.128 R20, [R2.64] ;  /* 0x0000000602140980 */ /* 0x000ee2000c101d00 */
[----:B------:R-:W-:Y:S11]  /*cb10*/  ISETP.GE.AND P1, PT, R182, R221, !P1 ;  /* 0x000000ddb600720c */ /* 0x000ff60004f26270 */
[----:B------:R-:W-:Y:S02]  /*cb20*/  @!UPT UIADD3 URZ, URZ, URZ, URZ ;  /* 0x0000003f3f3ff290 */ /* 0x000fe4000fffe03f */
[C---:B------:R-:W-:Y:S04]  /*cb30*/  @P1 LEA R30, P2, R119.reuse, R142, 0x1 ;  /* 0x0000008e771e1211 */ /* 0x040fe800078408ff */
[----:B------:R-:W-:Y:S01]  /*cb40*/  @P1 LEA.HI.X R31, R119, R143, R118, 0x1, P2 ;  /* 0x0000008f771f1211 */ /* 0x000fe200010f0c76 */
[----:B---3--:R3:W-:Y:S04]  /*cb50*/  @P0 ST.E.128 [R32.64], R20 ;  /* 0x0000001420000985 */ /* 0x0087e8000c101d06 */
[----:B-1----:R-:W4:Y:S04]  /*cb60*/  @P0 LD.E.128 R4, [R2.64+0x80] ;  /* 0x0000800602040980 */ /* 0x002f28000c101d00 */
[----:B----4-:R1:W-:Y:S01]  /*cb70*/  @P0 ST.E.128 [R32.64+0x80], R4 ;  /* 0x0000800420000985 */ /* 0x0103e2000c101d06 */
[C---:B--2---:R-:W-:Y:S03]  /*cb80*/  @P1 LEA R28, P0, R107.reuse, R148, 0x1 ;  /* 0x000000946b1c1211 */ /* 0x044fe600078008ff */
[----:B------:R-:W2:Y:S01]  /*cb90*/  @P1 LD.E.128 R24, [R30.64] ;  /* 0x000000061e181980 */ /* 0x000ea2000c101d00 */
[----:B------:R-:W-:Y:S02]  /*cba0*/  @P1 LEA.HI.X R29, R107, R149, R108, 0x1, P0 ;  /* 0x000000956b1d1211 */ /* 0x000fe400000f0c6c */
[C---:B------:R-:W-:Y:S04]  /*cbb0*/  ISETP.GE.AND P0, PT, R181.reuse, R225, PT ;  /* 0x000000e1b500720c */ /* 0x040fe80003f06270 */
[----:B------:R-:W-:Y:S11]  /*cbc0*/  ISETP.GE.AND P0, PT, R181, R221, !P0 ;  /* 0x000000ddb500720c */ /* 0x000ff60004706270 */
[----:B------:R-:W-:Y:S02]  /*cbd0*/  @!UPT UIADD3 URZ, URZ, URZ, URZ ;  /* 0x0000003f3f3ff290 */ /* 0x000fe4000fffe03f */
[----:B------:R-:W-:Y:S04]  /*cbe0*/  @P0 IMAD.WIDE.U32 R2, R218, 0xa0, R142 ;  /* 0x000000a0da020825 */ /* 0x000fe800078e008e */
[----:B------:R-:W-:Y:S04]  /*cbf0*/  @P0 IMAD R0, R219, 0xa0, RZ ;  /* 0x000000a0db000824 */ /* 0x000fe800078e02ff */
[----:B------:R-:W-:Y:S02]  /*cc00*/  @P0 IMAD.IADD R3, R3, 0x1, R0 ;  /* 0x0000000103030824 */ /* 0x000fe400078e0200 */
[----:B------:R-:W-:Y:S01]  /*cc10*/  @P0 IMAD R0, R135, 0xa0, RZ ;  /* 0x000000a087000824 */ /* 0x000fe200078e02ff */
[----:B--2---:R-:W-:Y:S04]  /*cc20*/  @P1 ST.E.128 [R28.64], R24 ;  /* 0x000000181c001985 */ /* 0x004fe8000c101d06 */
[----:B---3--:R2:W3:Y:S02]  /*cc30*/  @P1 LD.E.128 R20, [R30.64+0x80] ;  /* 0x000080061e141980 */ /* 0x0084e4000c101d00 */
[----:B--2---:R-:W-:Y:S04]  /*cc40*/  @P0 IMAD.WIDE.U32 R30, R134, 0xa0, R148 ;  /* 0x000000a0861e0825 */ /* 0x004fe800078e0094 */
[----:B------:R-:W-:Y:S01]  /*cc50*/  @P0 IMAD.IADD R31, R31, 0x1, R0 ;  /* 0x000000011f1f0824 */ /* 0x000fe200078e0200 */
[----:B---3--:R2:W-:Y:S01]  /*cc60*/  @P1 ST.E.128 [R28.64+0x80], R20 ;  /* 0x000080141c001985 */ /* 0x0085e2000c101d06 */
[C---:B------:R-:W-:Y:S03]  /*cc70*/  ISETP.GE.AND P1, PT, R180.reuse, R225, PT ;  /* 0x000000e1b400720c */ /* 0x040fe60003f26270 */
[----:B-1----:R-:W3:Y:S01]  /*cc80*/  @P0 LD.E.128 R4, [R2.64] ;  /* 0x0000000602040980 */ /* 0x002ee2000c101d00 */
[----:B------:R-:W-:Y:S11]  /*cc90*/  ISETP.GE.AND P1, PT, R180, R221, !P1 ;  /* 0x000000ddb400720c */ /* 0x000ff60004f26270 */
[----:B------:R-:W-:Y:S02]  /*cca0*/  @!UPT UIADD3 URZ, URZ, URZ, URZ ;  /* 0x0000003f3f3ff290 */ /* 0x000fe4000fffe03f */
[----:B------:R-:W-:Y:S02]  /*ccb0*/  @P1 IMAD R0, R219, 0xc0, RZ ;  /* 0x000000c0db001824 */ /* 0x000fe400078e02ff */
[----:B--2---:R-:W-:Y:S04]  /*ccc0*/  @P1 IMAD.WIDE.U32 R28, R218, 0xc0, R142 ;  /* 0x000000c0da1c1825 */ /* 0x004fe800078e008e */
[----:B------:R-:W-:Y:S02]  /*ccd0*/  @P1 IMAD.IADD R29, R29, 0x1, R0 ;  /* 0x000000011d1d1824 */ /* 0x000fe400078e0200 */
[----:B------:R-:W-:Y:S01]  /*cce0*/  @P1 IMAD R0, R135, 0xc0, RZ ;  /* 0x000000c087001824 */ /* 0x000fe200078e02ff */
[----:B---3--:R-:W-:Y:S04]  /*ccf0*/  @P0 ST.E.128 [R30.64], R4 ;  /* 0x000000041e000985 */ /* 0x008fe8000c101d06 */
[----:B------:R1:W2:Y:S02]  /*cd00*/  @P0 LD.E.128 R24, [R2.64+0x80] ;  /* 0x0000800602180980 */ /* 0x0002a4000c101d00 */
[----:B-1----:R-:W-:Y:S04]  /*cd10*/  @P1 IMAD.WIDE.U32 R2, R134, 0xc0, R148 ;  /* 0x000000c086021825 */ /* 0x002fe800078e0094 */
[----:B------:R-:W-:Y:S01]  /*cd20*/  @P1 IMAD.IADD R3, R3, 0x1, R0 ;  /* 0x0000000103031824 */ /* 0x000fe200078e0200 */
[----:B--2---:R1:W-:Y:S01]  /*cd30*/  @P0 ST.E.128 [R30.64+0x80], R24 ;  /* 0x000080181e000985 */ /* 0x0043e2000c101d06 */
[C---:B------:R-:W-:Y:S03]  /*cd40*/  ISETP.GE.AND P0, PT, R178.reuse, R225, PT ;  /* 0x000000e1b200720c */ /* 0x040fe60003f06270 */
[----:B------:R-:W2:Y:S01]  /*cd50*/  @P1 LD.E.128 R20, [R28.64] ;  /* 0x000000061c141980 */ /* 0x000ea2000c101d00 */
[----:B------:R-:W-:Y:S11]  /*cd60*/  ISETP.GE.AND P0, PT, R178, R221, !P0 ;  /* 0x000000ddb200720c */ /* 0x000ff60004706270 */
[----:B------:R-:W-:Y:S02]  /*cd70*/  @!UPT UIADD3 URZ, URZ, URZ, URZ ;  /* 0x0000003f3f3ff290 */ /* 0x000fe4000fffe03f */
[----:B------:R-:W-:Y:S02]  /*cd80*/  @P0 IMAD R0, R219, 0xe0, RZ ;  /* 0x000000e0db000824 */ /* 0x000fe400078e02ff */
[----:B-1----:R-:W-:Y:S04]  /*cd90*/  @P0 IMAD.WIDE.U32 R30, R218, 0xe0, R142 ;  /* 0x000000e0da1e0825 */ /* 0x002fe800078e008e */
[----:B------:R-:W-:Y:S02]  /*cda0*/  @P0 IMAD.IADD R31, R31, 0x1, R0 ;  /* 0x000000011f1f0824 */ /* 0x000fe400078e0200 */
[----:B------:R-:W-:Y:S01]  /*cdb0*/  @P0 IMAD R0, R135, 0xe0, RZ ;  /* 0x000000e087000824 */ /* 0x000fe200078e02ff */
[----:B--2---:R1:W-:Y:S04]  /*cdc0*/  @P1 ST.E.128 [R2.64], R20 ;  /* 0x0000001402001985 */ /* 0x0043e8000c101d06 */
[----:B------:R2:W3:Y:S02]  /*cdd0*/  @P1 LD.E.128 R4, [R28.64+0x80] ;  /* 0x000080061c041980 */ /* 0x0004e4000c101d00 */
[----:B--2---:R-:W-:Y:S04]  /*cde0*/  @P0 IMAD.WIDE.U32 R28, R134, 0xe0, R148 ;  /* 0x000000e0861c0825 */ /* 0x004fe800078e0094 */
[----:B------:R-:W-:Y:S01]  /*cdf0*/  @P0 IMAD.IADD R29, R29, 0x1, R0 ;  /* 0x000000011d1d0824 */ /* 0x000fe200078e0200 */
[----:B---3--:R2:W-:Y:S04]  /*ce00*/  @P1 ST.E.128 [R2.64+0x80], R4 ;  /* 0x0000800402001985 */ /* 0x0085e8000c101d06 */
[----:B------:R-:W3:Y:S04]  /*ce10*/  @P0 LD.E.128 R24, [R30.64] ;  /* 0x000000061e180980 */ /* 0x000ee8000c101d00 */
[----:B---3--:R2:W-:Y:S04]  /*ce20*/  @P0 ST.E.128 [R28.64], R24 ;  /* 0x000000181c000985 */ /* 0x0085e8000c101d06 */
[----:B-1----:R-:W3:Y:S04]  /*ce30*/  @P0 LD.E.128 R20, [R30.64+0x80] ;  /* 0x000080061e140980 */ /* 0x002ee8000c101d00 */
[----:B---3--:R2:W-:Y:S02]  /*ce40*/  @P0 ST.E.128 [R28.64+0x80], R20 ;  /* 0x000080141c000985 */ /* 0x0085e4000c101d06 */
.L_x_2603:
[----:B------:R-:W-:Y:S05]  /*ce50*/  BSYNC B2 ;  /* 0x0000000000027941 */ /* 0x000fea0003800000 */
.L_x_2584:
[----:B------:R-:W-:Y:S01]  /*ce60*/  ISETP.NE.U32.AND P1, PT, R236, RZ, PT ;  /* 0x000000ffec00720c */ /* 0x000fe20003f25070 */
[----:B--2---:R-:W2:Y:S01]  /*ce70*/  LD.E R3, [R10.64+0x128] ;  /* 0x000128060a037980 */ /* 0x004ea2000c101900 */
[----:B------:R-:W-:Y:S02]  /*ce80*/  BSSY B0, `(.L_x_2652) ;  /* 0x000005f000007945 */ /* 0x000fe40003800000 */
[----:B------:R-:W-:Y:S01]  /*ce90*/  ISETP.NE.AND.EX P1, PT, R237, RZ, PT, P1 ;  /* 0x000000ffed00720c */ /* 0x000fe20003f25310 */
[----:B--2---:R-:W-:Y:S05]  /*cea0*/  IMAD.U32 R3, R3, -0x80, RZ ;  /* 0xffffff8003037824 */ /* 0x004fea00078e00ff */
[C---:B-1----:R-:W-:Y:S04]  /*ceb0*/  LEA R142, P0, R3.reuse, R142, 0x1 ;  /* 0x0000008e038e7211 */ /* 0x042fe800078008ff */
        /* <DEDUP_REMOVED lines=10> */
[----:B------:R-:W4:Y:S01]  /*cf60*/  LD.E.64 R22, [R10.64+0x20] ;  /* 0x000020060a167980 */ /* 0x000f22000c101b00 */
        /* <DEDUP_REMOVED lines=13> */
[----:B------:R-:W5:Y:S04]  /*d040*/  LD.E.64 R20, [R10.64+0x28] ;  /* 0x000028060a147980 */ /* 0x000f68000c101b00 */
        /* <DEDUP_REMOVED lines=45> */
[----:B-----5:R-:W-:Y:S04]  /*d320*/  IMAD.WIDE.U32 R22, R6, R20, R22 ;  /* 0x0000001406167225 */ /* 0x020fe800078e0016 */
        /* <DEDUP_REMOVED lines=12> */
.L_x_2653:
        /* <DEDUP_REMOVED lines=8> */
.L_x_2654:
[----:B------:R-:W-:Y:S05]  /*d470*/  BSYNC B0 ;  /* 0x0000000000007941 */ /* 0x000fea0003800000 */
.L_x_2652:
[----:B------:R-:W-:Y:S04]  /*d480*/  IADD3 R13, R13, -0x1, RZ ;  /* 0xffffffff0d0d7810 */ /* 0x000fe80007ffe0ff */
[----:B------:R-:W-:Y:S11]  /*d490*/  ISETP.GT.AND P0, PT, R13, R113, PT ;  /* 0x000000710d00720c */ /* 0x000ff60003f04270 */
[----:B------:R-:W-:Y:S02]  /*d4a0*/  @!UPT UIADD3 URZ, URZ, URZ, URZ ;  /* 0x0000003f3f3ff290 */ /* 0x000fe4000fffe03f */
[----:B------:R-:W-:-:S05]  /*d4b0*/  @P0 BRA `(.L_x_2655) ;  /* 0xffff57d000000947 */ /* 0x000fca000383ffff */
.L_x_2583:
        /* <DEDUP_REMOVED lines=9> */
[----:B------:R-:W2:Y:S01]  /*d550*/  LD.E.64 R6, [R10.64+0xf0] ;  /* 0x0000f0060a067980 */ /* 0x000ea2000c101b00 */
[----:B------:R-:W-:-:S03]  /*d560*/  IMAD.MOV.U32 R2, RZ, RZ, RZ ;  /* 0x000000ffff027224 */ /* 0x000fc600078e00ff */
[----:B-----5:R-:W3:Y:S04]  /*d570*/  LD.E.U8 R0, [R10.64+0x1b3] ;  /* 0x0001b3060a007980 */ /* 0x020ee8000c101100 */
[----:B------:R1:W5:Y:S04]  /*d580*/  LD.E.64 R34, [R10.64+0x148] ;  /* 0x000148060a227980 */ /* 0x000368000c101b00 */
[----:B------:R1:W5:Y:S01]  /*d590*/  LD.E.64 R32, [R10.64+0x150] ;  /* 0x000150060a207980 */ /* 0x000362000c101b00 */
[----:B--2---:R-:W-:-:S04]  /*d5a0*/  ISETP.NE.U32.AND P1, PT, R6, RZ, PT ;  /* 0x000000ff0600720c */ /* 0x004fc80003f25070 */
[----:B------:R-:W-:-:S13]  /*d5b0*/  ISETP.NE.AND.EX P1, PT, R7, RZ, PT, P1 ;  /* 0x000000ff0700720c */ /* 0x000fda0003f25310 */
[----:B------:R-:W-:-:S04]  /*d5c0*/  @P1 LEA R14, P0, R230, R6, 0x2 ;  /* 0x00000006e60e1211 */ /* 0x000fc800078010ff */
[----:B------:R-:W-:-:S05]  /*d5d0*/  @P1 LEA.HI.X R15, R230, R7, R81, 0x2, P0 ;  /* 0x00000007e60f1211 */ /* 0x000fca00000f1451 */
[----:B------:R-:W2:Y:S01]  /*d5e0*/  @P1 LD.E R2, [R14.64] ;  /* 0x000000060e021980 */ /* 0x000ea2000c101900 */
[-C--:B------:R-:W-:Y:S02]  /*d5f0*/  IADD3 R5, P1, R5, R188.reuse, RZ ;  /* 0x000000bc05057210 */ /* 0x080fe40007f3e0ff */
[----:B------:R-:W-:Y:S02]  /*d600*/  LEA.HI R12, R3, R3, RZ, 0x1 ;  /* 0x00000003030c7211 */ /* 0x000fe400078f08ff */
[C---:B------:R-:W-:Y:S01]  /*d610*/  LEA R7, P0, R190.reuse, R188, 0x5 ;  /* 0x000000bcbe077211 */ /* 0x040fe200078028ff */
[----:B------:R-:W-:Y:S01]  /*d620*/  IMAD.X R6, R9, 0x1, R185, P1 ;  /* 0x0000000109067824 */ /* 0x000fe200008e06b9 */
[----:B------:R-:W-:Y:S02]  /*d630*/  LEA R42, P1, R5, R192, 0x1 ;  /* 0x000000c0052a7211 */ /* 0x000fe400078208ff */
[----:B------:R-:W-:Y:S02]  /*d640*/  SHF.R.S32.HI R9, RZ, 0x1, R12 ;  /* 0x00000001ff097819 */ /* 0x000fe4000001140c */
[----:B------:R-:W-:-:S02]  /*d650*/  LEA.HI.X R8, R190, R185, R191, 0x5, P0 ;  /* 0x000000b9be087211 */ /* 0x000fc400000f2cbf */
[----:B---3--:R-:W-:Y:S01]  /*d660*/  ISETP.NE.AND P4, PT, R0, RZ, PT ;  /* 0x000000ff0000720c */ /* 0x008fe20003f85270 */
[----:B------:R-:W-:Y:S01]  /*d670*/  IMAD.MOV.U32 R184, RZ, RZ, R188 ;  /* 0x000000ffffb87224 */ /* 0x000fe200078e00bc */
[-C--:B------:R-:W-:Y:S02]  /*d680*/  LEA R44, P2, R188, R192.reuse, 0x1 ;  /* 0x000000c0bc2c7211 */ /* 0x080fe400078408ff */
[----:B------:R-:W-:Y:S02]  /*d690*/  LEA R36, P0, R7, R192, 0x1 ;  /* 0x000000c007247211 */ /* 0x000fe400078008ff */
[----:B------:R-:W-:Y:S01]  /*d6a0*/  LEA.HI.X R43, R5, R193, R6, 0x1, P1 ;  /* 0x000000c1052b7211 */ /* 0x000fe200008f0c06 */
[----:B------:R-:W-:Y:S01]  /*d6b0*/  IMAD R6, R186, R9, R83 ;  /* 0x00000009ba067224 */ /* 0x000fe200078e0253 */
[-CC-:B------:R-:W-:Y:S01]  /*d6c0*/  LEA.HI.X R45, R188, R193.reuse, R185.reuse, 0x1, P2 ;  /* 0x000000c1bc2d7211 */ /* 0x180fe200010f0cb9 */
[----:B------:R-:W-:Y:S01]  /*d6d0*/  IMAD R4, R191, 0x30, RZ ;  /* 0x00000030bf047824 */ /* 0x000fe200078e02ff */
[----:B------:R-:W-:Y:S01]  /*d6e0*/  LEA.HI.X R37, R7, R193, R8, 0x1, P0 ;  /* 0x000000c107257211 */ /* 0x000fe200000f0c08 */
        /* <DEDUP_REMOVED lines=19> */
[----:B------:R1:W5:Y:S01]  /*d820*/  LD.E.128 R20, [R44.64] ;  /* 0x000000062c147980 */ /* 0x000362000c101d00 */
[----:B------:R-:W-:Y:S01]  /*d830*/  ISETP.GE.AND P2, PT, R18, R3, PT ;  /* 0x000000031200720c */ /* 0x000fe20003f46270 */
[C---:B------:R-:W-:Y:S01]  /*d840*/  IMAD.SHL.U32 R31, R24.reuse, 0x2, RZ ;  /* 0x00000002181f7824 */ /* 0x040fe200078e00ff */
[----:B------:R-:W-:Y:S01]  /*d850*/  SHF.L.U64.HI R5, R24, 0x1, R25 ;  /* 0x0000000118057819 */ /* 0x000fe20000010219 */
[----:B------:R-:W-:Y:S03]  /*d860*/  BSSY B0, `(.L_x_2661) ;  /* 0x000002c000007945 */ /* 0x000fe60003800000 */
[----:B-----5:R-:W-:-:S02]  /*d870*/  IADD3 R28, P1, R34, R31, RZ ;  /* 0x0000001f221c7210 */ /* 0x020fc40007f3e0ff */
[----:B------:R-:W-:-:S03]  /*d880*/  IADD3 R30, P0, R32, R31, RZ ;  /* 0x0000001f201e7210 */ /* 0x000fc60007f1e0ff */
[--C-:B------:R-:W-:Y:S02]  /*d890*/  IMAD.X R29, R35, 0x1, R5.reuse, P1 ;  /* 0x00000001231d7824 */ /* 0x100fe400008e0605 */
[----:B------:R-:W-:Y:S01]  /*d8a0*/  IMAD.X R31, R33, 0x1, R5, P0 ;  /* 0x00000001211f7824 */ /* 0x000fe200000e0605 */
[----:B------:R-:W-:Y:S05]  /*d8b0*/  @P2 BRA `(.L_x_2662) ;  /* 0x0000026000002947 */ /* 0x000fea0003800000 */
[----:B------:R-:W2:Y:S04]  /*d8c0*/  LD.E.64 R4, [R30.64] ;  /* 0x000000061e047980 */ /* 0x000ea8000c101b00 */
[----:B------:R-:W3:Y:S01]  /*d8d0*/  LD.E.64 R6, [R28.64] ;  /* 0x000000061c067980 */ /* 0x000ee2000c101b00 */
[C---:B------:R-:W-:Y:S01]  /*d8e0*/  SHF.L.U32 R2, R21.reuse, 0x10, RZ ;  /* 0x0000001015027819 */ /* 0x040fe200000006ff */
[----:B------:R-:W-:Y:S01]  /*d8f0*/  IMAD.U32 R16, R22, 0x10000, RZ ;  /* 0x0001000016107824 */ /* 0x000fe200078e00ff */
[----:B------:R-:W-:-:S02]  /*d900*/  LOP3.LUT R0, R21, 0xffff0000, RZ, 0xc0, !PT ;  /* 0xffff000015007812 */ /* 0x000fc400078ec0ff */
[C---:B------:R-:W-:Y:S02]  /*d910*/  SHF.L.U32 R27, R23.reuse, 0x10, RZ ;  /* 0x00000010171b7819 */ /* 0x040fe400000006ff */
[C---:B------:R-:W-:Y:S02]  /*d920*/  SHF.L.U32 R8, R20.reuse, 0x10, RZ ;  /* 0x0000001014087819 */ /* 0x040fe400000006ff */
[----:B------:R-:W-:Y:S02]  /*d930*/  LOP3.LUT R23, R23, 0xffff0000, RZ, 0xc0, !PT ;  /* 0xffff000017177812 */ /* 0x000fe400078ec0ff */
[----:B------:R-:W-:Y:S02]  /*d940*/  LOP3.LUT R20, R20, 0xffff0000, RZ, 0xc0, !PT ;  /* 0xffff000014147812 */ /* 0x000fe400078ec0ff */
[----:B------:R-:W-:Y:S02]  /*d950*/  LOP3.LUT R26, R22, 0xffff0000, RZ, 0xc0, !PT ;  /* 0xffff0000161a7812 */ /* 0x000fe400078ec0ff */
[----:B--2---:R-:W-:-:S02]  /*d960*/  LOP3.LUT R15, R4, 0xffff0000, RZ, 0xc0, !PT ;  /* 0xffff0000040f7812 */ /* 0x004fc400078ec0ff */
[----:B------:R-:W-:Y:S02]  /*d970*/  LOP3.LUT R12, R5, 0xffff0000, RZ, 0xc0, !PT ;  /* 0xffff0000050c7812 */ /* 0x000fe400078ec0ff */
[----:B---3--:R-:W-:Y:S01]  /*d980*/  LOP3.LUT R21, R6, 0xffff0000, RZ, 0xc0, !PT ;  /* 0xffff000006157812 */ /* 0x008fe200078ec0ff */
[C---:B------:R-:W-:Y:S01]  /*d990*/  FMUL.FTZ R13, R0.reuse, R15 ;  /* 0x0000000f000d7220 */ /* 0x040fe20000410000 */
[----:B------:R-:W-:Y:S01]  /*d9a0*/  LOP3.LUT R14, R7, 0xffff0000, RZ, 0xc0, !PT ;  /* 0xffff0000070e7812 */ /* 0x000fe200078ec0ff */
[----:B------:R-:W-:Y:S01]  /*d9b0*/  FMUL.FTZ R22, R23, R12 ;  /* 0x0000000c17167220 */ /* 0x000fe20000410000 */
[----:B------:R-:W-:Y:S01]  /*d9c0*/  SHF.L.U32 R5, R5, 0x10, RZ ;  /* 0x0000001005057819 */ /* 0x000fe200000006ff */
[-C--:B------:R-:W-:Y:S01]  /*d9d0*/  FMUL.FTZ R0, R0, R21.reuse ;  /* 0x0000001500007220 */ /* 0x080fe20000410000 */
[----:B------:R-:W-:Y:S01]  /*d9e0*/  SHF.L.U32 R7, R7, 0x10, RZ ;  /* 0x0000001007077819 */ /* 0x000fe200000006ff */
[C---:B------:R-:W-:Y:S02]  /*d9f0*/  FFMA.FTZ R13, R2.reuse, R21, -R13 ;  /* 0x00000015020d7223 */ /* 0x040fe4000001080d */
[----:B------:R-:W-:Y:S01]  /*da00*/  FFMA.FTZ R0, R2, R15, R0 ;  /* 0x0000000f02007223 */ /* 0x000fe20000010000 */
[----:B------:R-:W-:Y:S01]  /*da10*/  SHF.L.U32 R15, R4, 0x10, RZ ;  /* 0x00000010040f7819 */ /* 0x000fe200000006ff */
[----:B------:R-:W-:-:S02]  /*da20*/  IMAD.U32 R21, R6, 0x10000, RZ ;  /* 0x0001000006157824 */ /* 0x000fc400078e00ff */
[-C--:B------:R-:W-:Y:S02]  /*da30*/  FMUL.FTZ R23, R23, R14.reuse ;  /* 0x0000000e17177220 */ /* 0x080fe40000410000 */
[----:B------:R-:W-:Y:S02]  /*da40*/  FMUL.FTZ R2, R20, R15 ;  /* 0x0000000f14027220 */ /* 0x000fe40000410000 */
[----:B------:R-:W-:Y:S02]  /*da50*/  FMUL.FTZ R4, R26, R5 ;  /* 0x000000051a047220 */ /* 0x000fe40000410000 */
[----:B------:R-:W-:Y:S02]  /*da60*/  FMUL.FTZ R20, R20, R21 ;  /* 0x0000001514147220 */ /* 0x000fe40000410000 */
[----:B------:R-:W-:Y:S02]  /*da70*/  FMUL.FTZ R26, R26, R7 ;  /* 0x000000071a1a7220 */ /* 0x000fe40000410000 */
[----:B------:R-:W-:-:S02]  /*da80*/  FFMA.FTZ R22, R27, R14, -R22 ;  /* 0x0000000e1b167223 */ /* 0x000fc40000010816 */
[----:B------:R-:W-:Y:S02]  /*da90*/  FFMA.FTZ R23, R27, R12, R23 ;  /* 0x0000000c1b177223 */ /* 0x000fe40000010017 */
[----:B------:R-:W-:Y:S01]  /*daa0*/  FFMA.FTZ R2, R8, R21, -R2 ;  /* 0x0000001508027223 */ /* 0x000fe20000010802 */
[----:B------:R-:W-:Y:S01]  /*dab0*/  F2FP.BF16.PACK_AB R21, R0, R13 ;  /* 0x0000000d0015723e */ /* 0x000fe200000010ff */
[----:B------:R-:W-:Y:S01]  /*dac0*/  FFMA.FTZ R15, R8, R15, R20 ;  /* 0x0000000f080f7223 */ /* 0x000fe20000010014 */
[----:B------:R-:W-:Y:S01]  /*dad0*/  F2FP.BF16.PACK_AB R23, R23, R22 ;  /* 0x000000161717723e */ /* 0x000fe200000010ff */
[C---:B------:R-:W-:Y:S02]  /*dae0*/  FFMA.FTZ R4, R16.reuse, R7, -R4 ;  /* 0x0000000710047223 */ /* 0x040fe40000010804 */
[----:B------:R-:W-:Y:S01]  /*daf0*/  FFMA.FTZ R5, R16, R5, R26 ;  /* 0x0000000510057223 */ /* 0x000fe2000001001a */
[----:B------:R-:W-:-:S04]  /*db00*/  F2FP.BF16.PACK_AB R20, R15, R2 ;  /* 0x000000020f14723e */ /* 0x000fc800000010ff */
[----:B------:R-:W-:Y:S02]  /*db10*/  F2FP.BF16.PACK_AB R22, R5, R4 ;  /* 0x000000040516723e */ /* 0x000fe400000010ff */
.L_x_2662:
[----:B------:R-:W-:Y:S05]  /*db20*/  BSYNC B0 ;  /* 0x0000000000007941 */ /* 0x000fea0003800000 */
.L_x_2661:
[----:B------:R2:W-:Y:S04]  /*db30*/  STS.128 [R233], R20 ;  /* 0x00000014e9007388 */ /* 0x0005e80000000c00 */
[----:B------:R2:W5:Y:S01]  /*db40*/  LD.E.128 R12, [R44.64+0x80] ;  /* 0x000080062c0c7980 */ /* 0x000562000c101d00 */
[----:B------:R-:W-:Y:S01]  /*db50*/  IADD3 R0, R18, 0x40, RZ ;  /* 0x0000004012007810 */ /* 0x000fe20007ffe0ff */
[----:B------:R-:W-:Y:S03]  /*db60*/  BSSY B0, `(.L_x_2663) ;  /* 0x000002a000007945 */ /* 0x000fe60003800000 */
[----:B------:R-:W-:-:S13]  /*db70*/  ISETP.GE.AND P0, PT, R0, R3, PT ;  /* 0x000000030000720c */ /* 0x000fda0003f06270 */
[----:B------:R-:W-:Y:S05]  /*db80*/  @P0 BRA `(.L_x_2664) ;  /* 0x0000027000000947 */ /* 0x000fea0003800000 */
[----:B------:R-:W3:Y:S04]  /*db90*/  LD.E.64 R4, [R30.64+0x40] ;  /* 0x000040061e047980 */ /* 0x000ee8000c101b00 */
[----:B------:R-:W4:Y:S01]  /*dba0*/  LD.E.64 R6, [R28.64+0x40] ;  /* 0x000040061c067980 */ /* 0x000f22000c101b00 */
[C---:B-----5:R-:W-:Y:S01]  /*dbb0*/  SHF.L.U32 R27, R15.reuse, 0x10, RZ ;  /* 0x000000100f1b7819 */ /* 0x060fe200000006ff */
[----:B--2---:R-:W-:Y:S01]  /*dbc0*/  IMAD.U32 R20, R14, 0x10000, RZ ;  /* 0x000100000e147824 */ /* 0x004fe200078e00ff */
        /* <DEDUP_REMOVED lines=35> */
.L_x_2664:
[----:B------:R-:W-:Y:S05]  /*de00*/  BSYNC B0 ;  /* 0x0000000000007941 */ /* 0x000fea0003800000 */
.L_x_2663:
[----:B-----5:R3:W-:Y:S02]  /*de10*/  STS.128 [R233+0x2000], R12 ;  /* 0x0020000ce9007388 */ /* 0x0207e40000000c00 */
.L_x_2660:
[----:B------:R-:W-:Y:S05]  /*de20*/  BSYNC B1 ;  /* 0x0000000000017941 */ /* 0x000fea0003800000 */
.L_x_2659:
[----:B------:R-:W-:Y:S01]  /*de30*/  IADD3 R0, R186, 0x10, RZ ;  /* 0x00000010ba007810 */ /* 0x000fe20007ffe0ff */
[----:B------:R-:W-:Y:S03]  /*de40*/  BSSY B1, `(.L_x_2665) ;  /* 0x0000067000017945 */ /* 0x000fe60003800000 */
[----:B------:R-:W-:-:S04]  /*de50*/  ISETP.GE.AND P0, PT, R0, R17, PT ;  /* 0x000000110000720c */ /* 0x000fc80003f06270 */
[----:B------:R-:W-:-:S13]  /*de60*/  ISETP.LT.OR P0, PT, R68, -0x87, P0 ;  /* 0xffffff794400780c */ /* 0x000fda0000701670 */
[----:B------:R-:W-:Y:S05]  /*de70*/  @P0 BRA `(.L_x_2666) ;  /* 0x0000063000000947 */ /* 0x000fea0003800000 */
[----:B---3--:R3:W5:Y:S01]  /*de80*/  LD.E.128 R12, [R42.64] ;  /* 0x000000062a0c7980 */ /* 0x008762000c101d00 */
[C---:B------:R-:W-:Y:S01]  /*de90*/  IADD3 R5, P0, R41.reuse, R24, RZ ;  /* 0x0000001829057210 */ /* 0x040fe20007f1e0ff */
[----:B------:R-:W-:Y:S03]  /*dea0*/  BSSY B0, `(.L_x_2667) ;  /* 0x0000032000007945 */ /* 0x000fe60003800000 */
[----:B------:R-:W-:Y:S01]  /*deb0*/  LEA.HI.X.SX32 R2, R41, R25, 0x1, P0 ;  /* 0x0000001929027211 */ /* 0x000fe200000f0eff */
[C---:B------:R-:W-:Y:S01]  /*dec0*/  IMAD.SHL.U32 R41, R5.reuse, 0x2, RZ ;  /* 0x0000000205297824 */ /* 0x040fe200078e00ff */
[----:B------:R-:W-:Y:S02]  /*ded0*/  ISETP.GE.AND P0, PT, R18, R3, PT ;  /* 0x000000031200720c */ /* 0x000fe40003f06270 */
[----:B------:R-:W-:Y:S02]  /*dee0*/  SHF.L.U64.HI R5, R5, 0x1, R2 ;  /* 0x0000000105057819 */ /* 0x000fe40000010202 */
[----:B-----5:R-:W-:-:S02]  /*def0*/  IADD3 R30, P2, R34, R41, RZ ;  /* 0x00000029221e7210 */ /* 0x020fc40007f5e0ff */
[----:B------:R-:W-:-:S03]  /*df00*/  IADD3 R40, P1, R32, R41, RZ ;  /* 0x0000002920287210 */ /* 0x000fc60007f3e0ff */
[--C-:B------:R-:W-:Y:S02]  /*df10*/  IMAD.X R31, R35, 0x1, R5.reuse, P2 ;  /* 0x00000001231f7824 */ /* 0x100fe400010e0605 */
[----:B------:R-:W-:Y:S02]  /*df20*/  IMAD.X R41, R33, 0x1, R5, P1 ;  /* 0x0000000121297824 */ /* 0x000fe400008e0605 */
[----:B------:R-:W-:Y:S05]  /*df30*/  @P0 BRA `(.L_x_2668) ;  /* 0x0000028000000947 */ /* 0x000fea0003800000 */
[----:B------:R-:W4:Y:S04]  /*df40*/  LD.E.64 R4, [R40.64] ;  /* 0x0000000628047980 */ /* 0x000f28000c101b00 */
[----:B------:R-:W5:Y:S01]  /*df50*/  LD.E.64 R6, [R30.64] ;  /* 0x000000061e067980 */ /* 0x000f62000c101b00 */
[----:B------:R-:W-:Y:S01]  /*df60*/  LOP3.LUT R2, R13, 0xffff0000, RZ, 0xc0, !PT ;  /* 0xffff00000d027812 */ /* 0x000fe200078ec0ff */
[----:B------:R-:W-:Y:S01]  /*df70*/  IMAD.U32 R29, R15, 0x10000, RZ ;  /* 0x000100000f1d7824 */ /* 0x000fe200078e00ff */
[----:B------:R-:W-:-:S02]  /*df80*/  SHF.L.U32 R8, R13, 0x10, RZ ;  /* 0x000000100d087819 */ /* 0x000fc400000006ff */
[C---:B------:R-:W-:Y:S02]  /*df90*/  SHF.L.U32 R13, R12.reuse, 0x10, RZ ;  /* 0x000000100c0d7819 */ /* 0x040fe400000006ff */
[----:B--2---:R-:W-:Y:S02]  /*dfa0*/  LOP3.LUT R22, R12, 0xffff0000, RZ, 0xc0, !PT ;  /* 0xffff00000c167812 */ /* 0x004fe400078ec0ff */
[----:B------:R-:W-:Y:S02]  /*dfb0*/  LOP3.LUT R27, R15, 0xffff0000, RZ, 0xc0, !PT ;  /* 0xffff00000f1b7812 */ /* 0x000fe400078ec0ff */
[C---:B------:R-:W-:Y:S02]  /*dfc0*/  SHF.L.U32 R20, R14.reuse, 0x10, RZ ;  /* 0x000000100e147819 */ /* 0x040fe400000006ff */
[----:B------:R-:W-:Y:S02]  /*dfd0*/  LOP3.LUT R26, R14, 0xffff0000, RZ, 0xc0, !PT ;  /* 0xffff00000e1a7812 */ /* 0x000fe400078ec0ff */
[C---:B----4-:R-:W-:Y:S01]  /*dfe0*/  LOP3.LUT R21, R4.reuse, 0xffff0000, RZ, 0xc0, !PT ;  /* 0xffff000004157812 */ /* 0x050fe200078ec0ff */
[----:B------:R-:W-:Y:S01]  /*dff0*/  IMAD.U32 R4, R4, 0x10000, RZ ;  /* 0x0001000004047824 */ /* 0x000fe200078e00ff */
[----:B------:R-:W-:-:S02]  /*e000*/  LOP3.LUT R12, R5, 0xffff0000, RZ, 0xc0, !PT ;  /* 0xffff0000050c7812 */ /* 0x000fc400078ec0ff */
[----:B-----5:R-:W-:Y:S01]  /*e010*/  LOP3.LUT R23, R6, 0xffff0000, RZ, 0xc0, !PT ;  /* 0xffff000006177812 */ /* 0x020fe200078ec0ff */
[----:B------:R-:W-:Y:S01]  /*e020*/  FMUL.FTZ R15, R2, R21 ;  /* 0x00000015020f7220 */ /* 0x000fe20000410000 */
[----:B------:R-:W-:Y:S01]  /*e030*/  LOP3.LUT R16, R7, 0xffff0000, RZ, 0xc0, !PT ;  /* 0xffff000007107812 */ /* 0x000fe200078ec0ff */
[----:B------:R-:W-:Y:S01]  /*e040*/  FMUL.FTZ R14, R27, R12 ;  /* 0x0000000c1b0e7220 */ /* 0x000fe20000410000 */
[----:B------:R-:W-:Y:S01]  /*e050*/  SHF.L.U32 R6, R6, 0x10, RZ ;  /* 0x0000001006067819 */ /* 0x000fe200000006ff */
[-C--:B------:R-:W-:Y:S01]  /*e060*/  FMUL.FTZ R2, R2, R23.reuse ;  /* 0x0000001702027220 */ /* 0x080fe20000410000 */
[----:B------:R-:W-:Y:S01]  /*e070*/  SHF.L.U32 R5, R5, 0x10, RZ ;  /* 0x0000001005057819 */ /* 0x000fe200000006ff */
[----:B------:R-:W-:Y:S02]  /*e080*/  FMUL.FTZ R27, R27, R16 ;  /* 0x000000101b1b7220 */ /* 0x000fe40000410000 */
[C---:B------:R-:W-:Y:S02]  /*e090*/  FFMA.FTZ R15, R8.reuse, R23, -R15 ;  /* 0x00000017080f7223 */ /* 0x040fe4000001080f */
[----:B------:R-:W-:-:S02]  /*e0a0*/  FFMA.FTZ R2, R8, R21, R2 ;  /* 0x0000001508027223 */ /* 0x000fc40000010002 */
[----:B------:R-:W-:Y:S02]  /*e0b0*/  IMAD.U32 R7, R7, 0x10000, RZ ;  /* 0x0001000007077824 */ /* 0x000fe400078e00ff */
[----:B------:R-:W-:Y:S01]  /*e0c0*/  FMUL.FTZ R8, R22, R4 ;  /* 0x0000000416087220 */ /* 0x000fe20000410000 */
[----:B------:R-:W-:Y:S01]  /*e0d0*/  F2FP.BF16.PACK_AB R2, R2, R15 ;  /* 0x0000000f0202723e */ /* 0x000fe200000010ff */
[----:B------:R-:W-:Y:S02]  /*e0e0*/  FMUL.FTZ R22, R22, R6 ;  /* 0x0000000616167220 */ /* 0x000fe40000410000 */
[----:B------:R-:W-:Y:S02]  /*e0f0*/  FFMA.FTZ R27, R29, R12, R27 ;  /* 0x0000000c1d1b7223 */ /* 0x000fe4000001001b */
[C---:B------:R-:W-:Y:S02]  /*e100*/  FMUL.FTZ R12, R26.reuse, R5 ;  /* 0x000000051a0c7220 */ /* 0x040fe40000410000 */
[----:B------:R-:W-:-:S02]  /*e110*/  FMUL.FTZ R26, R26, R7 ;  /* 0x000000071a1a7220 */ /* 0x000fc40000410000 */
[C---:B------:R-:W-:Y:S02]  /*e120*/  FFMA.FTZ R8, R13.reuse, R6, -R8 ;  /* 0x000000060d087223 */ /* 0x040fe40000010808 */
[----:B------:R-:W-:Y:S02]  /*e130*/  FFMA.FTZ R13, R13, R4, R22 ;  /* 0x000000040d0d7223 */ /* 0x000fe40000010016 */
[----:B------:R-:W-:Y:S02]  /*e140*/  FFMA.FTZ R14, R29, R16, -R14 ;  /* 0x000000101d0e7223 */ /* 0x000fe4000001080e */
[C---:B------:R-:W-:Y:S01]  /*e150*/  FFMA.FTZ R12, R20.reuse, R7, -R12 ;  /* 0x00000007140c7223 */ /* 0x040fe2000001080c */
[----:B------:R-:W-:Y:S01]  /*e160*/  F2FP.BF16.PACK_AB R7, R13, R8 ;  /* 0x000000080d07723e */ /* 0x000fe200000010ff */
[----:B------:R-:W-:Y:S01]  /*e170*/  FFMA.FTZ R5, R20, R5, R26 ;  /* 0x0000000514057223 */ /* 0x000fe2000001001a */
[----:B------:R-:W-:Y:S02]  /*e180*/  F2FP.BF16.PACK_AB R15, R27, R14 ;  /* 0x0000000e1b0f723e */ /* 0x000fe400000010ff */
[----:B------:R-:W-:-:S02]  /*e190*/  MOV R13, R2 ;  /* 0x00000002000d7202 */ /* 0x000fc40000000f00 */
[----:B------:R-:W-:Y:S02]  /*e1a0*/  F2FP.BF16.PACK_AB R14, R5, R12 ;  /* 0x0000000c050e723e */ /* 0x000fe400000010ff */
[----:B------:R-:W-:Y:S02]  /*e1b0*/  MOV R12, R7 ;  /* 0x00000007000c7202 */ /* 0x000fe40000000f00 */
.L_x_2668:
[----:B------:R-:W-:Y:S05]  /*e1c0*/  BSYNC B0 ;  /* 0x0000000000007941 */ /* 0x000fea0003800000 */
.L_x_2667:
[----:B------:R4:W-:Y:S04]  /*e1d0*/  STS.128 [R233+0x800], R12 ;  /* 0x0008000ce9007388 */ /* 0x0009e80000000c00 */
[----:B--2---:R4:W5:Y:S01]  /*e1e0*/  LD.E.128 R20, [R42.64+0x80] ;  /* 0x000080062a147980 */ /* 0x004962000c101d00 */
[----:B------:R-:W-:Y:S01]  /*e1f0*/  IADD3 R2, R18, 0x40, RZ ;  /* 0x0000004012027810 */ /* 0x000fe20007ffe0ff */
[----:B------:R-:W-:Y:S03]  /*e200*/  BSSY B0, `(.L_x_2669) ;  /* 0x0000029000007945 */ /* 0x000fe60003800000 */
[----:B------:R-:W-:-:S13]  /*e210*/  ISETP.GE.AND P0, PT, R2, R3, PT ;  /* 0x000000030200720c */ /* 0x000fda0003f06270 */
[----:B------:R-:W-:Y:S05]  /*e220*/  @P0 BRA `(.L_x_2670) ;  /* 0x0000026000000947 */ /* 0x000fea0003800000 */
[----:B------:R-:W2:Y:S04]  /*e230*/  LD.E.64 R4, [R40.64+0x40] ;  /* 0x0000400628047980 */ /* 0x000ea8000c101b00 */
[----:B---3--:R-:W3:Y:S01]  /*e240*/  LD.E.64 R6, [R30.64+0x40] ;  /* 0x000040061e067980 */ /* 0x008ee2000c101b00 */
[C---:B-----5:R-:W-:Y:S02]  /*e250*/  SHF.L.U32 R8, R21.reuse, 0x10, RZ ;  /* 0x0000001015087819 */ /* 0x060fe400000006ff */
[----:B------:R-:W-:Y:S02]  /*e260*/  LOP3.LUT R2, R21, 0xffff0000, RZ, 0xc0, !PT ;  /* 0xffff000015027812 */ /* 0x000fe400078ec0ff */
[C---:B------:R-:W-:Y:S02]  /*e270*/  SHF.L.U32 R27, R23.reuse, 0x10, RZ ;  /* 0x00000010171b7819 */ /* 0x040fe400000006ff */
[----:B------:R-:W-:-:S02]  /*e280*/  LOP3.LUT R23, R23, 0xffff0000, RZ, 0xc0, !PT ;  /* 0xffff000017177812 */ /* 0x000fc400078ec0ff */
[----:B------:R-:W-:Y:S02]  /*e290*/  LOP3.LUT R26, R20, 0xffff0000, RZ, 0xc0, !PT ;  /* 0xffff0000141a7812 */ /* 0x000fe400078ec0ff */
[----:B------:R-:W-:Y:S02]  /*e2a0*/  LOP3.LUT R28, R22, 0xffff0000, RZ, 0xc0, !PT ;  /* 0xffff0000161c7812 */ /* 0x000fe400078ec0ff */
[----:B----4-:R-:W-:Y:S01]  /*e2b0*/  SHF.L.U32 R12, R20, 0x10, RZ ;  /* 0x00000010140c7819 */ /* 0x010fe200000006ff */
[----:B------:R-:W-:Y:S01]  /*e2c0*/  IMAD.U32 R20, R22, 0x10000, RZ ;  /* 0x0001000016147824 */ /* 0x000fe200078e00ff */
[----:B--2---:R-:W-:Y:S02]  /*e2d0*/  LOP3.LUT R15, R4, 0xffff0000, RZ, 0xc0, !PT ;  /* 0xffff0000040f7812 */ /* 0x004fe400078ec0ff */
        /* <DEDUP_REMOVED lines=12> */
[----:B------:R-:W-:Y:S02]  /*e3a0*/  FMUL.FTZ R23, R23, R16 ;  /* 0x0000001017177220 */ /* 0x000fe40000410000 */
[----:B------:R-:W-:Y:S02]  /*e3b0*/  FMUL.FTZ R4, R26, R15 ;  /* 0x0000000f1a047220 */ /* 0x000fe40000410000 */
[----:B------:R-:W-:Y:S02]  /*e3c0*/  FMUL.FTZ R6, R28, R5 ;  /* 0x000000051c067220 */ /* 0x000fe40000410000 */
[----:B------:R-:W-:-:S02]  /*e3d0*/  FMUL.FTZ R26, R26, R21 ;  /* 0x000000151a1a7220 */ /* 0x000fc40000410000 */
[----:B------:R-:W-:Y:S02]  /*e3e0*/  FMUL.FTZ R28, R28, R7 ;  /* 0x000000071c1c7220 */ /* 0x000fe40000410000 */
[C---:B------:R-:W-:Y:S02]  /*e3f0*/  FFMA.FTZ R22, R27.reuse, R16, -R22 ;  /* 0x000000101b167223 */ /* 0x040fe40000010816 */
[----:B------:R-:W-:Y:S02]  /*e400*/  FFMA.FTZ R23, R27, R14, R23 ;  /* 0x0000000e1b177223 */ /* 0x000fe40000010017 */
[----:B------:R-:W-:Y:S01]  /*e410*/  FFMA.FTZ R4, R12, R21, -R4 ;  /* 0x000000150c047223 */ /* 0x000fe20000010804 */
[----:B------:R-:W-:Y:S01]  /*e420*/  F2FP.BF16.PACK_AB R21, R2, R13 ;  /* 0x0000000d0215723e */ /* 0x000fe200000010ff */
[----:B------:R-:W-:Y:S01]  /*e430*/  FFMA.FTZ R15, R12, R15, R26 ;  /* 0x0000000f0c0f7223 */ /* 0x000fe2000001001a */
[----:B------:R-:W-:Y:S01]  /*e440*/  F2FP.BF16.PACK_AB R23, R23, R22 ;  /* 0x000000161717723e */ /* 0x000fe200000010ff */
[----:B------:R-:W-:-:S02]  /*e450*/  FFMA.FTZ R6, R20, R7, -R6 ;  /* 0x0000000714067223 */ /* 0x000fc40000010806 */
[----:B------:R-:W-:Y:S01]  /*e460*/  FFMA.FTZ R5, R20, R5, R28 ;  /* 0x0000000514057223 */ /* 0x000fe2000001001c */
[----:B------:R-:W-:-:S04]  /*e470*/  F2FP.BF16.PACK_AB R20, R15, R4 ;  /* 0x000000040f14723e */ /* 0x000fc800000010ff */
[----:B------:R-:W-:Y:S02]  /*e480*/  F2FP.BF16.PACK_AB R22, R5, R6 ;  /* 0x000000060516723e */ /* 0x000fe400000010ff */
.L_x_2670:
[----:B------:R-:W-:Y:S05]  /*e490*/  BSYNC B0 ;  /* 0x0000000000007941 */ /* 0x000fea0003800000 */
.L_x_2669:
[----:B-----5:R2:W-:Y:S02]  /*e4a0*/  STS.128 [R233+0x2800], R20 ;  /* 0x00280014e9007388 */ /* 0x0205e40000000c00 */
.L_x_2666:
[----:B------:R-:W-:Y:S05]  /*e4b0*/  BSYNC B1 ;  /* 0x0000000000017941 */ /* 0x000fea0003800000 */
.L_x_2665:
[----:B------:R-:W-:Y:S01]  /*e4c0*/  IADD3 R16, R186, 0x20, RZ ;  /* 0x00000020ba107810 */ /* 0x000fe20007ffe0ff */
[----:B------:R-:W-:Y:S03]  /*e4d0*/  BSSY B1, `(.L_x_2671) ;  /* 0x0000068000017945 */ /* 0x000fe60003800000 */
[----:B------:R-:W-:-:S04]  /*e4e0*/  ISETP.GE.AND P0, PT, R16, R17, PT ;  /* 0x000000111000720c */ /* 0x000fc80003f06270 */
[----:B------:R-:W-:-:S13]  /*e4f0*/  ISETP.LT.OR P0, PT, R68, -0x107, P0 ;  /* 0xfffffef94400780c */ /* 0x000fda0000701670 */
[----:B------:R-:W-:Y:S05]  /*e500*/  @P0 BRA `(.L_x_2672) ;  /* 0x0000064000000947 */ /* 0x000fea0003800000 */
[----:B---34-:R3:W5:Y:S01]  /*e510*/  LD.E.128 R12, [R36.64] ;  /* 0x00000006240c7980 */ /* 0x018762000c101d00 */
[----:B------:R-:W-:Y:S01]  /*e520*/  IMAD.SHL.U32 R5, R9, 0x20, RZ ;  /* 0x0000002009057824 */ /* 0x000fe200078e00ff */
[----:B------:R-:W-:Y:S04]  /*e530*/  BSSY B0, `(.L_x_2673) ;  /* 0x0000033000007945 */ /* 0x000fe80003800000 */
[----:B------:R-:W-:-:S04]  /*e540*/  IADD3 R2, P0, R5, R24, RZ ;  /* 0x0000001805027210 */ /* 0x000fc80007f1e0ff */
[----:B------:R-:W-:Y:S01]  /*e550*/  LEA.HI.X.SX32 R5, R5, R25, 0x1, P0 ;  /* 0x0000001905057211 */ /* 0x000fe200000f0eff */
[----:B------:R-:W-:Y:S01]  /*e560*/  IMAD.SHL.U32 R41, R2, 0x2, RZ ;  /* 0x0000000202297824 */ /* 0x000fe200078e00ff */
[----:B------:R-:W-:Y:S02]  /*e570*/  ISETP.GE.AND P0, PT, R18, R3, PT ;  /* 0x000000031200720c */ /* 0x000fe40003f06270 */
[----:B------:R-:W-:Y:S02]  /*e580*/  SHF.L.U64.HI R5, R2, 0x1, R5 ;  /* 0x0000000102057819 */ /* 0x000fe40000010205 */
[-C--:B-----5:R-:W-:Y:S02]  /*e590*/  IADD3 R30, P2, R34, R41.reuse, RZ ;  /* 0x00000029221e7210 */ /* 0x0a0fe40007f5e0ff */
[----:B------:R-:W-:-:S03]  /*e5a0*/  IADD3 R40, P1, R32, R41, RZ ;  /* 0x0000002920287210 */ /* 0x000fc60007f3e0ff */
[--C-:B------:R-:W-:Y:S02]  /*e5b0*/  IMAD.X R31, R35, 0x1, R5.reuse, P2 ;  /* 0x00000001231f7824 */ /* 0x100fe400010e0605 */
[----:B------:R-:W-:Y:S02]  /*e5c0*/  IMAD.X R41, R33, 0x1, R5, P1 ;  /* 0x0000000121297824 */ /* 0x000fe400008e0605 */
[----:B------:R-:W-:Y:S05]  /*e5d0*/  @P0 BRA `(.L_x_2674) ;  /* 0x0000028000000947 */ /* 0x000fea0003800000 */
[----:B---3--:R-:W3:Y:S04]  /*e5e0*/  LD.E.64 R4, [R40.64] ;  /* 0x0000000628047980 */ /* 0x008ee8000c101b00 */
[----:B------:R-:W4:Y:S01]  /*e5f0*/  LD.E.64 R6, [R30.64] ;  /* 0x000000061e067980 */ /* 0x000f22000c101b00 */
[----:B------:R-:W-:Y:S01]  /*e600*/  LOP3.LUT R2, R13, 0xffff0000, RZ, 0xc0, !PT ;  /* 0xffff00000d027812 */ /* 0x000fe200078ec0ff */
[----:B------:R-:W-:Y:S01]  /*e610*/  IMAD.U32 R29, R15, 0x10000, RZ ;  /* 0x000100000f1d7824 */ /* 0x000fe200078e00ff */
[----:B------:R-:W-:-:S02]  /*e620*/  SHF.L.U32 R8, R13, 0x10, RZ ;  /* 0x000000100d087819 */ /* 0x000fc400000006ff */
[C---:B------:R-:W-:Y:S02]  /*e630*/  SHF.L.U32 R13, R12.reuse, 0x10, RZ ;  /* 0x000000100c0d7819 */ /* 0x040fe400000006ff */
[----:B------:R-:W-:Y:S02]  /*e640*/  LOP3.LUT R26, R12, 0xffff0000, RZ, 0xc0, !PT ;  /* 0xffff00000c1a7812 */ /* 0x000fe400078ec0ff */
[----:B------:R-:W-:Y:S02]  /*e650*/  LOP3.LUT R27, R15, 0xffff0000, RZ, 0xc0, !PT ;  /* 0xffff00000f1b7812 */ /* 0x000fe400078ec0ff */
[C---:B--2---:R-:W-:Y:S02]  /*e660*/  SHF.L.U32 R22, R14.reuse, 0x10, RZ ;  /* 0x000000100e167819 */ /* 0x044fe400000006ff */
[----:B------:R-:W-:Y:S02]  /*e670*/  LOP3.LUT R28, R14, 0xffff0000, RZ, 0xc0, !PT ;  /* 0xffff00000e1c7812 */ /* 0x000fe400078ec0ff */
[C---:B---3--:R-:W-:Y:S01]  /*e680*/  LOP3.LUT R21, R4.reuse, 0xffff0000, RZ, 0xc0, !PT ;  /* 0xffff000004157812 */ /* 0x048fe200078ec0ff */
[----:B------:R-:W-:Y:S01]  /*e690*/  IMAD.U32 R4, R4, 0x10000, RZ ;  /* 0x0001000004047824 */ /* 0x000fe200078e00ff */
[----:B------:R-:W-:-:S02]  /*e6a0*/  LOP3.LUT R12, R5, 0xffff0000, RZ, 0xc0, !PT ;  /* 0xffff0000050c7812 */ /* 0x000fc400078ec0ff */
[----:B----4-:R-:W-:Y:S01]  /*e6b0*/  LOP3.LUT R23, R6, 0xffff0000, RZ, 0xc0, !PT ;  /* 0xffff000006177812 */ /* 0x010fe200078ec0ff */
        /* <DEDUP_REMOVED lines=26> */
.L_x_2674:
[----:B---3--:R-:W-:Y:S05]  /*e860*/  BSYNC B0 ;  /* 0x0000000000007941 */ /* 0x008fea0003800000 */
.L_x_2673:
[----:B------:R3:W-:Y:S04]  /*e870*/  STS.128 [R233+0x1000], R12 ;  /* 0x0010000ce9007388 */ /* 0x0007e80000000c00 */
[----:B--2---:R3:W5:Y:S01]  /*e880*/  LD.E.128 R20, [R36.64+0x80] ;  /* 0x0000800624147980 */ /* 0x004762000c101d00 */
[----:B------:R-:W-:Y:S01]  /*e890*/  IADD3 R2, R18, 0x40, RZ ;  /* 0x0000004012027810 */ /* 0x000fe20007ffe0ff */
[----:B------:R-:W-:Y:S03]  /*e8a0*/  BSSY B0, `(.L_x_2675) ;  /* 0x0000029000007945 */ /* 0x000fe60003800000 */
[----:B------:R-:W-:-:S13]  /*e8b0*/  ISETP.GE.AND P0, PT, R2, R3, PT ;  /* 0x000000030200720c */ /* 0x000fda0003f06270 */
[----:B------:R-:W-:Y:S05]  /*e8c0*/  @P0 BRA `(.L_x_2676) ;  /* 0x0000026000000947 */ /* 0x000fea0003800000 */
[----:B------:R-:W2:Y:S04]  /*e8d0*/  LD.E.64 R4, [R40.64+0x40] ;  /* 0x0000400628047980 */ /* 0x000ea8000c101b00 */
[----:B------:R-:W4:Y:S01]  /*e8e0*/  LD.E.64 R6, [R30.64+0x40] ;  /* 0x000040061e067980 */ /* 0x000f22000c101b00 */
[C---:B-----5:R-:W-:Y:S01]  /*e8f0*/  SHF.L.U32 R8, R21.reuse, 0x10, RZ ;  /* 0x0000001015087819 */ /* 0x060fe200000006ff */
[----:B------:R-:W-:Y:S01]  /*e900*/  IMAD.U32 R26, R22, 0x10000, RZ ;  /* 0x00010000161a7824 */ /* 0x000fe200078e00ff */
[----:B------:R-:W-:Y:S02]  /*e910*/  LOP3.LUT R2, R21, 0xffff0000, RZ, 0xc0, !PT ;  /* 0xffff000015027812 */ /* 0x000fe400078ec0ff */
[----:B------:R-:W-:Y:S02]  /*e920*/  SHF.L.U32 R27, R23, 0x10, RZ ;  /* 0x00000010171b7819 */ /* 0x000fe400000006ff */
[----:B---3--:R-:W-:-:S02]  /*e930*/  SHF.L.U32 R12, R20, 0x10, RZ ;  /* 0x00000010140c7819 */ /* 0x008fc400000006ff */
[----:B------:R-:W-:Y:S02]  /*e940*/  LOP3.LUT R28, R20, 0xffff0000, RZ, 0xc0, !PT ;  /* 0xffff0000141c7812 */ /* 0x000fe400078ec0ff */
[----:B------:R-:W-:Y:S02]  /*e950*/  LOP3.LUT R23, R23, 0xffff0000, RZ, 0xc0, !PT ;  /* 0xffff000017177812 */ /* 0x000fe400078ec0ff */
[----:B------:R-:W-:Y:S02]  /*e960*/  LOP3.LUT R29, R22, 0xffff0000, RZ, 0xc0, !PT ;  /* 0xffff0000161d7812 */ /* 0x000fe400078ec0ff */
[----:B--2---:R-:W-:Y:S02]  /*e970*/  LOP3.LUT R15, R4, 0xffff0000, RZ, 0xc0, !PT ;  /* 0xffff0000040f7812 */ /* 0x004fe400078ec0ff */
[----:B------:R-:W-:Y:S02]  /*e980*/  LOP3.LUT R14, R5, 0xffff0000, RZ, 0xc0, !PT ;  /* 0xffff0000050e7812 */ /* 0x000fe400078ec0ff */
[----:B----4-:R-:W-:Y:S01]  /*e990*/  LOP3.LUT R21, R6, 0xffff0000, RZ, 0xc0, !PT ;  /* 0xffff000006157812 */ /* 0x010fe200078ec0ff */
        /* <DEDUP_REMOVED lines=11> */
[C---:B------:R-:W-:Y:S02]  /*ea50*/  FMUL.FTZ R4, R28.reuse, R15 ;  /* 0x0000000f1c047220 */ /* 0x040fe40000410000 */
        /* <DEDUP_REMOVED lines=13> */
.L_x_2676:
[----:B------:R-:W-:Y:S05]  /*eb30*/  BSYNC B0 ;  /* 0x0000000000007941 */ /* 0x000fea0003800000 */
.L_x_2675:
[----:B-----5:R2:W-:Y:S02]  /*eb40*/  STS.128 [R233+0x3000], R20 ;  /* 0x00300014e9007388 */ /* 0x0205e40000000c00 */
.L_x_2672:
[----:B------:R-:W-:Y:S05]  /*eb50*/  BSYNC B1 ;  /* 0x0000000000017941 */ /* 0x000fea0003800000 */
.L_x_2671:
[----:B------:R-:W-:-:S04]  /*eb60*/  IADD3 R28, R186, 0x30, RZ ;  /* 0x00000030ba1c7810 */ /* 0x000fc80007ffe0ff */
[----:B------:R-:W-:-:S04]  /*eb70*/  ISETP.GE.AND P0, PT, R28, R17, PT ;  /* 0x000000111c00720c */ /* 0x000fc80003f06270 */
[----:B------:R-:W-:-:S13]  /*eb80*/  ISETP.LT.OR P0, PT, R68, -0x187, P0 ;  /* 0xfffffe794400780c */ /* 0x000fda0000701670 */
[----:B------:R-:W-:Y:S05]  /*eb90*/  @P0 BRA `(.L_x_2677) ;  /* 0x000035c000000947 */ /* 0x000fea0003800000 */
[----:B---34-:R3:W5:Y:S01]  /*eba0*/  LD.E.128 R12, [R38.64] ;  /* 0x00000006260c7980 */ /* 0x018762000c101d00 */
[----:B------:R-:W-:Y:S01]  /*ebb0*/  IMAD R9, R9, 0x30, RZ ;  /* 0x0000003009097824 */ /* 0x000fe200078e02ff */
[----:B------:R-:W-:Y:S04]  /*ebc0*/  BSSY B0, `(.L_x_2678) ;  /* 0x0000031000007945 */ /* 0x000fe80003800000 */
[----:B------:R-:W-:-:S04]  /*ebd0*/  IADD3 R5, P0, R9, R24, RZ ;  /* 0x0000001809057210 */ /* 0x000fc80007f1e0ff */
[----:B------:R-:W-:Y:S01]  /*ebe0*/  LEA.HI.X.SX32 R2, R9, R25, 0x1, P0 ;  /* 0x0000001909027211 */ /* 0x000fe200000f0eff */
[C---:B------:R-:W-:Y:S01]  /*ebf0*/  IMAD.SHL.U32 R31, R5.reuse, 0x2, RZ ;  /* 0x00000002051f7824 */ /* 0x040fe200078e00ff */
        /* <DEDUP_REMOVED lines=9> */
[C---:B--2---:R-:W-:Y:S01]  /*ec90*/  SHF.L.U32 R22, R15.reuse, 0x10, RZ ;  /* 0x000000100f167819 */ /* 0x044fe200000006ff */
[----:B------:R-:W-:Y:S01]  /*eca0*/  IMAD.U32 R23, R14, 0x10000, RZ ;  /* 0x000100000e177824 */ /* 0x000fe200078e00ff */
[----:B------:R-:W-:-:S02]  /*ecb0*/  LOP3.LUT R20, R15, 0xffff0000, RZ, 0xc0, !PT ;  /* 0xffff00000f147812 */ /* 0x000fc400078ec0ff */
[C---:B------:R-:W-:Y:S02]  /*ecc0*/  LOP3.LUT R2, R13.reuse, 0xffff0000, RZ, 0xc0, !PT ;  /* 0xffff00000d027812 */ /* 0x040fe400078ec0ff */
[----:B------:R-:W-:Y:S02]  /*ecd0*/  SHF.L.U32 R8, R13, 0x10, RZ ;  /* 0x000000100d087819 */ /* 0x000fe400000006ff */
[C---:B------:R-:W-:Y:S02]  /*ece0*/  SHF.L.U32 R9, R12.reuse, 0x10, RZ ;  /* 0x000000100c097819 */ /* 0x040fe400000006ff */
[----:B------:R-:W-:Y:S02]  /*ecf0*/  LOP3.LUT R24, R12, 0xffff0000, RZ, 0xc0, !PT ;  /* 0xffff00000c187812 */ /* 0x000fe400078ec0ff */
[----:B------:R-:W-:Y:S02]  /*ed00*/  LOP3.LUT R25, R14, 0xffff0000, RZ, 0xc0, !PT ;  /* 0xffff00000e197812 */ /* 0x000fe400078ec0ff */
[----:B---3--:R-:W-:-:S02]  /*ed10*/  LOP3.LUT R15, R4, 0xffff0000, RZ, 0xc0, !PT ;  /* 0xffff0000040f7812 */ /* 0x008fc400078ec0ff */
[----:B------:R-:W-:Y:S02]  /*ed20*/  LOP3.LUT R12, R5, 0xffff0000, RZ, 0xc0, !PT ;  /* 0xffff0000050c7812 */ /* 0x000fe400078ec0ff */
[----:B----4-:R-:W-:Y:S01]  /*ed30*/  LOP3.LUT R21, R6, 0xffff0000, RZ, 0xc0, !PT ;  /* 0xffff000006157812 */ /* 0x010fe200078ec0ff */
[----:B------:R-:W-:Y:S01]  /*ed40*/  FMUL.FTZ R13, R2, R15 ;  /* 0x0000000f020d7220 */ /* 0x000fe20000410000 */
[----:B------:R-:W-:Y:S01]  /*ed50*/  LOP3.LUT R17, R7, 0xffff0000, RZ, 0xc0, !PT ;  /* 0xffff000007117812 */ /* 0x000fe200078ec0ff */
[----:B------:R-:W-:Y:S01]  /*ed60*/  FMUL.FTZ R14, R20, R12 ;  /* 0x0000000c140e7220 */ /* 0x000fe20000410000 */
[----:B------:R-:W-:Y:S01]  /*ed70*/  SHF.L.U32 R4, R4, 0x10, RZ ;  /* 0x0000001004047819 */ /* 0x000fe200000006ff */
[-C--:B------:R-:W-:Y:S02]  /*ed80*/  FMUL.FTZ R2, R2, R21.reuse ;  /* 0x0000001502027220 */ /* 0x080fe40000410000 */
[C---:B------:R-:W-:Y:S02]  /*ed90*/  FFMA.FTZ R13, R8.reuse, R21, -R13 ;  /* 0x00000015080d7223 */ /* 0x040fe4000001080d */
[----:B------:R-:W-:Y:S01]  /*eda0*/  FFMA.FTZ R2, R8, R15, R2 ;  /* 0x0000000f08027223 */ /* 0x000fe20000010002 */
[----:B------:R-:W-:Y:S01]  /*edb0*/  SHF.L.U32 R8, R5, 0x10, RZ ;  /* 0x0000001005087819 */ /* 0x000fe200000006ff */
[----:B------:R-:W-:Y:S01]  /*edc0*/  FMUL.FTZ R15, R20, R17 ;  /* 0x00000011140f7220 */ /* 0x000fe20000410000 */
[----:B------:R-:W-:Y:S01]  /*edd0*/  SHF.L.U32 R20, R7, 0x10, RZ ;  /* 0x0000001007147819 */ /* 0x000fe200000006ff */
[----:B------:R-:W-:Y:S01]  /*ede0*/  IMAD.U32 R6, R6, 0x10000, RZ ;  /* 0x0001000006067824 */ /* 0x000fe200078e00ff */
[----:B------:R-:W-:Y:S01]  /*edf0*/  F2FP.BF16.PACK_AB R13, R2, R13 ;  /* 0x0000000d020d723e */ /* 0x000fe200000010ff */
[----:B------:R-:W-:-:S02]  /*ee00*/  FMUL.FTZ R5, R24, R4 ;  /* 0x0000000418057220 */ /* 0x000fc40000410000 */
[C---:B------:R-:W-:Y:S02]  /*ee10*/  FMUL.FTZ R7, R25.reuse, R8 ;  /* 0x0000000819077220 */ /* 0x040fe40000410000 */
[----:B------:R-:W-:Y:S02]  /*ee20*/  FMUL.FTZ R24, R24, R6 ;  /* 0x0000000618187220 */ /* 0x000fe40000410000 */
[----:B------:R-:W-:Y:S02]  /*ee30*/  FMUL.FTZ R25, R25, R20 ;  /* 0x0000001419197220 */ /* 0x000fe40000410000 */
[C---:B------:R-:W-:Y:S02]  /*ee40*/  FFMA.FTZ R14, R22.reuse, R17, -R14 ;  /* 0x00000011160e7223 */ /* 0x040fe4000001080e */
[----:B------:R-:W-:Y:S02]  /*ee50*/  FFMA.FTZ R15, R22, R12, R15 ;  /* 0x0000000c160f7223 */ /* 0x000fe4000001000f */
[----:B------:R-:W-:-:S02]  /*ee60*/  FFMA.FTZ R5, R9, R6, -R5 ;  /* 0x0000000609057223 */ /* 0x000fc40000010805 */
[----:B------:R-:W-:Y:S01]  /*ee70*/  FFMA.FTZ R24, R9, R4, R24 ;  /* 0x0000000409187223 */ /* 0x000fe20000010018 */
[----:B------:R-:W-:Y:S01]  /*ee80*/  F2FP.BF16.PACK_AB R15, R15, R14 ;  /* 0x0000000e0f0f723e */ /* 0x000fe200000010ff */
[C---:B------:R-:W-:Y:S02]  /*ee90*/  FFMA.FTZ R7, R23.reuse, R20, -R7 ;  /* 0x0000001417077223 */ /* 0x040fe40000010807 */
[----:B------:R-:W-:Y:S01]  /*eea0*/  FFMA.FTZ R8, R23, R8, R25 ;  /* 0x0000000817087223 */ /* 0x000fe20000010019 */
[----:B------:R-:W-:-:S04]  /*eeb0*/  F2FP.BF16.PACK_AB R12, R24, R5 ;  /* 0x00000005180c723e */ /* 0x000fc800000010ff */
[----:B------:R-:W-:Y:S02]  /*eec0*/  F2FP.BF16.PACK_AB R14, R8, R7 ;  /* 0x00000007080e723e */ /* 0x000fe400000010ff */
.L_x_2679:
[----:B---3--:R-:W-:Y:S05]  /*eed0*/  BSYNC B0 ;  /* 0x0000000000007941 */ /* 0x008fea0003800000 */
.L_x_2678:
[----:B------:R3:W-:Y:S04]  /*eee0*/  STS.128 [R233+0x1800], R12 ;  /* 0x0018000ce9007388 */ /* 0x0007e80000000c00 */
[----:B------:R-:W5:Y:S01]  /*eef0*/  LD.E.128 R36, [R38.64+0x80] ;  /* 0x0000800626247980 */ /* 0x000f62000c101d00 */
[----:B------:R-:W-:Y:S01]  /*ef00*/  IADD3 R18, R18, 0x40, RZ ;  /* 0x0000004012127810 */ /* 0x000fe20007ffe0ff */
[----:B------:R-:W-:Y:S03]  /*ef10*/  BSSY B0, `(.L_x_2680) ;  /* 0x0000029000007945 */ /* 0x000fe60003800000 */
[----:B------:R-:W-:-:S13]  /*ef20*/  ISETP.GE.AND P0, PT, R18, R3, PT ;  /* 0x000000031200720c */ /* 0x000fda0003f06270 */
[----:B------:R-:W-:Y:S05]  /*ef30*/  @P0 BRA `(.L_x_2681) ;  /* 0x0000026000000947 */ /* 0x000fea0003800000 */
[----:B------:R-:W4:Y:S04]  /*ef40*/  LD.E.64 R2, [R30.64+0x40] ;  /* 0x000040061e027980 */ /* 0x000f28000c101b00 */
        /* <DEDUP_REMOVED lines=9> */
[----:B---34-:R-:W-:Y:S02]  /*efe0*/  LOP3.LUT R13, R2, 0xffff0000, RZ, 0xc0, !PT ;  /* 0xffff0000020d7812 */ /* 0x018fe400078ec0ff */
[----:B------:R-:W-:Y:S02]  /*eff0*/  LOP3.LUT R9, R3, 0xffff0000, RZ, 0xc0, !PT ;  /* 0xffff000003097812 */ /* 0x000fe400078ec0ff */
[----:B--2---:R-:W-:Y:S01]  /*f000*/  LOP3.LUT R15, R4, 0xffff0000, RZ, 0xc0, !PT ;  /* 0xffff0000040f7812 */ /* 0x004fe200078ec0ff */
        /* <DEDUP_REMOVED lines=12> */
[C---:B------:R-:W-:Y:S02]  /*f0d0*/  FMUL.FTZ R2, R36.reuse, R13 ;  /* 0x0000000d24027220 */ /* 0x040fe40000410000 */
        /* <DEDUP_REMOVED lines=12> */
.L_x_2681:
[----:B------:R-:W-:Y:S05]  /*f1a0*/  BSYNC B0 ;  /* 0x0000000000007941 */ /* 0x000fea0003800000 */
.L_x_2680:
[----:B-----5:R4:W-:Y:S01]  /*f1b0*/  STS.128 [R233+0x3800], R36 ;  /* 0x00380024e9007388 */ /* 0x0209e20000000c00 */
[----:B------:R-:W-:Y:S05]  /*f1c0*/  BRA `(.L_x_2677) ;  /* 0x00002f9000007947 */ /* 0x000fea0003800000 */
.L_x_2658:
[----:B-1----:R-:W-:Y:S01]  /*f1d0*/  BSSY B1, `(.L_x_2682) ;  /* 0x00000ad000017945 */ /* 0x002fe20003800000 */
[----:B------:R-:W-:Y:S05]  /*f1e0*/  @!P0 BRA `(.L_x_2683) ;  /* 0x00000ab000008947 */ /* 0x000fea0003800000 */
        /* <DEDUP_REMOVED lines=12> */
[----:B-----5:R-:W-:Y:S01]  /*f2b0*/  LEA R12, P0, R15, R32, 0x1 ;  /* 0x000000200f0c7211 */ /* 0x020fe200078008ff */
[----:B------:R-:W-:Y:S01]  /*f2c0*/  IMAD.MOV.U32 R21, RZ, RZ, RZ ;  /* 0x000000ffff157224 */ /* 0x000fe200078e00ff */
[----:B------:R-:W-:Y:S01]  /*f2d0*/  @P1 IADD3 R21, -R9, RZ, RZ ;  /* 0x000000ff09151210 */ /* 0x000fe20007ffe1ff */
[----:B------:R-:W2:Y:S01]  /*f2e0*/  LD.E.128 R4, [R4.64] ;  /* 0x0000000604047980 */ /* 0x000ea2000c101d00 */
[----:B------:R-:W-:Y:S02]  /*f2f0*/  LEA.HI.X R13, R15, R33, R13, 0x1, P0 ;  /* 0x000000210f0d7211 */ /* 0x000fe400000f0c0d */
[----:B------:R-:W-:-:S04]  /*f300*/  IADD3 R23, P0, R21, R2, RZ ;  /* 0x0000000215177210 */ /* 0x000fc80007f1e0ff */
[----:B------:R-:W3:Y:S01]  /*f310*/  LD.E.128 R12, [R12.64] ;  /* 0x000000060c0c7980 */ /* 0x000ee2000c101d00 */
[----:B------:R-:W-:Y:S02]  /*f320*/  LEA.HI.X.SX32 R21, R21, R8, 0x1, P0 ;  /* 0x0000000815157211 */ /* 0x000fe400000f0eff */
[----:B------:R-:W-:-:S04]  /*f330*/  LEA R20, P0, R23, R34, 0x1 ;  /* 0x0000002217147211 */ /* 0x000fc800078008ff */
[----:B------:R-:W-:-:S06]  /*f340*/  LEA.HI.X R21, R23, R35, R21, 0x1, P0 ;  /* 0x0000002317157211 */ /* 0x000fcc00000f0c15 */
[----:B------:R-:W4:Y:S01]  /*f350*/  LD.E.128 R20, [R20.64] ;  /* 0x0000000614147980 */ /* 0x000f22000c101d00 */
[C---:B------:R-:W-:Y:S01]  /*f360*/  IMAD.U32 R24, R28.reuse, 0x10000, RZ ;  /* 0x000100001c187824 */ /* 0x040fe200078e00ff */
        /* <DEDUP_REMOVED lines=12> */
[C---:B------:R-:W-:Y:S01]  /*f430*/  SHF.L.U32 R5, R7.reuse, 0x10, RZ ;  /* 0x0000001007057819 */ /* 0x040fe200000006ff */
[----:B---3--:R-:W-:Y:S01]  /*f440*/  IMAD.U32 R49, R14, 0x10000, RZ ;  /* 0x000100000e317824 */ /* 0x008fe200078e00ff */
        /* <DEDUP_REMOVED lines=17> */
[----:B------:R-:W-:Y:S02]  /*f560*/  FMUL.FTZ R13, R6, R13 ;  /* 0x0000000d060d7220 */ /* 0x000fe40000410000 */
[----:B------:R-:W-:Y:S01]  /*f570*/  FMUL.FTZ R14, R5, R14 ;  /* 0x0000000e050e7220 */ /* 0x000fe20000410000 */
[----:B----4-:R-:W-:Y:S01]  /*f580*/  LOP3.LUT R5, R20, 0xffff0000, RZ, 0xc0, !PT ;  /* 0xffff000014057812 */ /* 0x010fe200078ec0ff */
        /* <DEDUP_REMOVED lines=22> */
[----:B------:R-:W-:-:S03]  /*f6f0*/  FFMA.FTZ R13, R26, R15, R13 ;  /* 0x0000000f1a0d7223 */ /* 0x000fc6000001000d */
[----:B------:R-:W-:Y:S02]  /*f700*/  F2FP.BF16.PACK_AB R31, R25, R12 ;  /* 0x0000000c191f723e */ /* 0x000fe400000010ff */
[----:B------:R-:W-:Y:S02]  /*f710*/  F2FP.BF16.PACK_AB R30, R13, R20 ;  /* 0x000000140d1e723e */ /* 0x000fe400000010ff */
.L_x_2685:
[----:B------:R-:W-:Y:S05]  /*f720*/  BSYNC B0 ;  /* 0x0000000000007941 */ /* 0x000fea0003800000 */
.L_x_2684:
[----:B-----5:R2:W-:Y:S04]  /*f730*/  STS.128 [R233], R28 ;  /* 0x0000001ce9007388 */ /* 0x0205e80000000c00 */
[----:B------:R2:W5:Y:S01]  /*f740*/  LD.E.128 R24, [R44.64+0x80] ;  /* 0x000080062c187980 */ /* 0x000562000c101d00 */
[----:B------:R-:W-:Y:S01]  /*f750*/  IADD3 R0, R18, 0x40, RZ ;  /* 0x0000004012007810 */ /* 0x000fe20007ffe0ff */
[----:B------:R-:W-:Y:S03]  /*f760*/  BSSY B0, `(.L_x_2686) ;  /* 0x0000052000007945 */ /* 0x000fe60003800000 */
[----:B------:R-:W-:-:S13]  /*f770*/  ISETP.GE.AND P0, PT, R0, R3, PT ;  /* 0x000000030000720c */ /* 0x000fda0003f06270 */
        /* <DEDUP_REMOVED lines=11> */
[----:B------:R-:W3:Y:S01]  /*f830*/  LD.E.128 R4, [R6.64+0x80] ;  /* 0x0000800606047980 */ /* 0x000ee2000c101d00 */
[----:B------:R-:W-:Y:S02]  /*f840*/  @P1 IADD3 R21, -R9, RZ, RZ ;  /* 0x000000ff09151210 */ /* 0x000fe40007ffe1ff */
[----:B------:R-:W-:Y:S02]  /*f850*/  LEA.HI.X R13, R13, R33, R0, 0x1, P0 ;  /* 0x000000210d0d7211 */ /* 0x000fe400000f0c00 */
[----:B------:R-:W-:-:S04]  /*f860*/  IADD3 R23, P0, R21, R2, RZ ;  /* 0x0000000215177210 */ /* 0x000fc80007f1e0ff */
[----:B------:R-:W4:Y:S01]  /*f870*/  LD.E.128 R12, [R12.64+0x80] ;  /* 0x000080060c0c7980 */ /* 0x000f22000c101d00 */
[----:B------:R-:W-:Y:S02]  /*f880*/  LEA.HI.X.SX32 R21, R21, R8, 0x1, P0 ;  /* 0x0000000815157211 */ /* 0x000fe400000f0eff */
[----:B------:R-:W-:-:S04]  /*f890*/  LEA R20, P0, R23, R34, 0x1 ;  /* 0x0000002217147211 */ /* 0x000fc800078008ff */
[----:B------:R-:W-:-:S06]  /*f8a0*/  LEA.HI.X R21, R23, R35, R21, 0x1, P0 ;  /* 0x0000002317157211 */ /* 0x000fcc00000f0c15 */
[----:B--2---:R-:W2:Y:S01]  /*f8b0*/  LD.E.128 R20, [R20.64+0x80] ;  /* 0x0000800614147980 */ /* 0x004ea2000c101d00 */
        /* <DEDUP_REMOVED lines=12> */
[----:B-1----:R-:W-:Y:S02]  /*f980*/  LOP3.LUT R44, R5, 0xffff0000, RZ, 0xc0, !PT ;  /* 0xffff0000052c7812 */ /* 0x002fe400078ec0ff */
        /* <DEDUP_REMOVED lines=47> */
.L_x_2687:
[----:B------:R-:W-:Y:S05]  /*fc80*/  BSYNC B0 ;  /* 0x0000000000007941 */ /* 0x000fea0003800000 */
.L_x_2686:
[----:B-----5:R3:W-:Y:S02]  /*fc90*/  STS.128 [R233+0x2000], R24 ;  /* 0x00200018e9007388 */ /* 0x0207e40000000c00 */
.L_x_2683:
[----:B------:R-:W-:Y:S05]  /*fca0*/  BSYNC B1 ;  /* 0x0000000000017941 */ /* 0x000fea0003800000 */
.L_x_2682:
[----:B------:R-:W-:Y:S01]  /*fcb0*/  IADD3 R0, R186, 0x10, RZ ;  /* 0x00000010ba007810 */ /* 0x000fe20007ffe0ff */
[----:B------:R-:W-:Y:S03]  /*fcc0*/  BSSY B1, `(.L_x_2688) ;  /* 0x00000b4000017945 */ /* 0x000fe60003800000 */
[----:B------:R-:W-:-:S04]  /*fcd0*/  ISETP.GE.AND P0, PT, R0, R17, PT ;  /* 0x000000110000720c */ /* 0x000fc80003f06270 */
[----:B------:R-:W-:-:S13]  /*fce0*/  ISETP.LT.OR P0, PT, R68, -0x87, P0 ;  /* 0xffffff794400780c */ /* 0x000fda0000701670 */
[----:B------:R-:W-:Y:S05]  /*fcf0*/  @P0 BRA `(.L_x_2689) ;  /* 0x00000b0000000947 */ /* 0x000fea0003800000 */
[----:B--2---:R2:W5:Y:S01]  /*fd00*/  LD.E.128 R28, [R42.64] ;  /* 0x000000062a1c7980 */ /* 0x004562000c101d00 */
        /* <DEDUP_REMOVED lines=13> */
[----:B-----5:R-:W-:Y:S02]  /*fde0*/  LEA R12, P1, R13, R32, 0x1 ;  /* 0x000000200d0c7211 */ /* 0x020fe400078208ff */
[----:B------:R-:W-:Y:S02]  /*fdf0*/  @P0 IADD3 R21, -R9, RZ, RZ ;  /* 0x000000ff09150210 */ /* 0x000fe40007ffe1ff */
[----:B------:R-:W-:Y:S01]  /*fe00*/  LEA.HI.X R13, R13, R33, R7, 0x1, P1 ;  /* 0x000000210d0d7211 */ /* 0x000fe200008f0c07 */
[----:B------:R-:W-:Y:S01]  /*fe10*/  IMAD.WIDE R4, R5, 0x2, R42 ;  /* 0x0000000205047825 */ /* 0x000fe200078e022a */
[----:B------:R-:W-:-:S04]  /*fe20*/  IADD3 R23, P1, R21, R20, RZ ;  /* 0x0000001415177210 */ /* 0x000fc80007f3e0ff */
[----:B------:R-:W4:Y:S01]  /*fe30*/  LD.E.128 R12, [R12.64] ;  /* 0x000000060c0c7980 */ /* 0x000f22000c101d00 */
[----:B------:R-:W-:Y:S02]  /*fe40*/  LEA.HI.X.SX32 R16, R21, R16, 0x1, P1 ;  /* 0x0000001015107211 */ /* 0x000fe400008f0eff */
[C---:B------:R-:W-:Y:S01]  /*fe50*/  LEA R20, P1, R23.reuse, R34, 0x1 ;  /* 0x0000002217147211 */ /* 0x040fe200078208ff */
[----:B--2---:R-:W2:Y:S03]  /*fe60*/  LD.E.128 R4, [R4.64] ;  /* 0x0000000604047980 */ /* 0x004ea6000c101d00 */
[----:B------:R-:W-:-:S06]  /*fe70*/  LEA.HI.X R21, R23, R35, R16, 0x1, P1 ;  /* 0x0000002317157211 */ /* 0x000fcc00008f0c10 */
[----:B---3--:R-:W3:Y:S01]  /*fe80*/  LD.E.128 R20, [R20.64] ;  /* 0x0000000614147980 */ /* 0x008ee2000c101d00 */
[C---:B------:R-:W-:Y:S01]  /*fe90*/  IMAD.U32 R25, R28.reuse, 0x10000, RZ ;  /* 0x000100001c197824 */ /* 0x040fe200078e00ff */
[----:B------:R-:W-:Y:S01]  /*fea0*/  LOP3.LUT R24, R28, 0xffff0000, RZ, 0xc0, !PT ;  /* 0xffff00001c187812 */ /* 0x000fe200078ec0ff */
[C---:B------:R-:W-:Y:S01]  /*feb0*/  IMAD.U32 R40, R31.reuse, 0x10000, RZ ;  /* 0x000100001f287824 */ /* 0x040fe200078e00ff */
[C---:B------:R-:W-:Y:S02]  /*fec0*/  SHF.L.U32 R28, R30.reuse, 0x10, RZ ;  /* 0x000000101e1c7819 */ /* 0x040fe400000006ff */
[----:B------:R-:W-:Y:S02]  /*fed0*/  LOP3.LUT R27, R30, 0xffff0000, RZ, 0xc0, !PT ;  /* 0xffff00001e1b7812 */ /* 0x000fe400078ec0ff */
[----:B------:R-:W-:Y:S02]  /*fee0*/  LOP3.LUT R26, R31, 0xffff0000, RZ, 0xc0, !PT ;  /* 0xffff00001f1a7812 */ /* 0x000fe400078ec0ff */
[C---:B------:R-:W-:Y:S01]  /*fef0*/  LOP3.LUT R16, R29.reuse, 0xffff0000, RZ, 0xc0, !PT ;  /* 0xffff00001d107812 */ /* 0x040fe200078ec0ff */
[----:B------:R-:W-:-:S02]  /*ff00*/  IMAD.U32 R29, R29, 0x10000, RZ ;  /* 0x000100001d1d7824 */ /* 0x000fc400078e00ff */
[C---:B----4-:R-:W-:Y:S01]  /*ff10*/  IMAD.U32 R31, R12.reuse, 0x10000, RZ ;  /* 0x000100000c1f7824 */ /* 0x050fe200078e00ff */
[----:B------:R-:W-:Y:S01]  /*ff20*/  LOP3.LUT R30, R12, 0xffff0000, RZ, 0xc0, !PT ;  /* 0xffff00000c1e7812 */ /* 0x000fe200078ec0ff */
[----:B-1----:R-:W-:Y:S01]  /*ff30*/  IMAD.U32 R44, R14, 0x10000, RZ ;  /* 0x000100000e2c7824 */ /* 0x002fe200078e00ff */
        /* <DEDUP_REMOVED lines=22> */
[----:B---3--:R-:W-:Y:S01]  /*100a0*/  LOP3.LUT R30, R21, 0xffff0000, RZ, 0xc0, !PT ;  /* 0xffff0000151e7812 */ /* 0x008fe200078ec0ff */
        /* <DEDUP_REMOVED lines=18> */
[----:B------:R-:W-:Y:S01]  /*101d0*/  FFMA.FTZ R21, R28, R21, R51 ;  /* 0x000000151c157223 */ /* 0x000fe20000010033 */
[----:B------:R-:W-:Y:S01]  /*101e0*/  F2FP.BF16.PACK_AB R28, R5, R6 ;  /* 0x00000006051c723e */ /* 0x000fe200000010ff */
[----:B------:R-:W-:Y:S01]  /*101f0*/  FFMA.FTZ R14, R27, R20, R14 ;  /* 0x000000141b0e7223 */ /* 0x000fe2000001000e */
[----:B------:R-:W-:Y:S01]  /*10200*/  F2FP.BF16.PACK_AB R29, R45, R4 ;  /* 0x000000042d1d723e */ /* 0x000fe200000010ff */
[----:B------:R-:W-:Y:S02]  /*10210*/  FFMA.FTZ R7, R40, R7, R13 ;  /* 0x0000000728077223 */ /* 0x000fe4000001000d */
[----:B------:R-:W-:Y:S01]  /*10220*/  FFMA.FTZ R22, R26, R22, R15 ;  /* 0x000000161a167223 */ /* 0x000fe2000001000f */
[----:B------:R-:W-:-:S04]  /*10230*/  F2FP.BF16.PACK_AB R30, R14, R21 ;  /* 0x000000150e1e723e */ /* 0x000fc800000010ff */
[----:B------:R-:W-:Y:S02]  /*10240*/  F2FP.BF16.PACK_AB R31, R22, R7 ;  /* 0x00000007161f723e */ /* 0x000fe400000010ff */
.L_x_2691:
[----:B------:R-:W-:Y:S05]  /*10250*/  BSYNC B0 ;  /* 0x0000000000007941 */ /* 0x000fea0003800000 */
.L_x_2690:
[----:B-----5:R4:W-:Y:S04]  /*10260*/  STS.128 [R233+0x800], R28 ;  /* 0x0008001ce9007388 */ /* 0x0209e80000000c00 */
[----:B---3--:R4:W5:Y:S01]  /*10270*/  LD.E.128 R24, [R42.64+0x80] ;  /* 0x000080062a187980 */ /* 0x008962000c101d00 */
[----:B------:R-:W-:Y:S01]  /*10280*/  IADD3 R4, R18, 0x40, RZ ;  /* 0x0000004012047810 */ /* 0x000fe20007ffe0ff */
[----:B------:R-:W-:Y:S03]  /*10290*/  BSSY B0, `(.L_x_2692) ;  /* 0x0000055000007945 */ /* 0x000fe60003800000 */
[----:B------:R-:W-:-:S13]  /*102a0*/  ISETP.GE.AND P0, PT, R4, R3, PT ;  /* 0x000000030400720c */ /* 0x000fda0003f06270 */
[----:B------:R-:W-:Y:S05]  /*102b0*/  @P0 BRA `(.L_x_2693) ;  /* 0x0000052000000947 */ /* 0x000fea0003800000 */
[----:B------:R-:W-:Y:S01]  /*102c0*/  ISETP.GE.AND P0, PT, R4, R9, PT ;  /* 0x000000090400720c */ /* 0x000fe20003f06270 */
[----:B------:R-:W-:Y:S01]  /*102d0*/  IMAD.MOV.U32 R5, RZ, RZ, RZ ;  /* 0x000000ffff057224 */ /* 0x000fe200078e00ff */
[----:B------:R-:W-:Y:S01]  /*102e0*/  IADD3 R41, R41, 0x40, RZ ;  /* 0x0000004029297810 */ /* 0x000fe20007ffe0ff */
[----:B------:R-:W-:-:S03]  /*102f0*/  IMAD.MOV.U32 R7, RZ, RZ, R9 ;  /* 0x000000ffff077224 */ /* 0x000fc600078e0009 */
[----:B------:R-:W-:-:S04]  /*10300*/  IADD3 R20, P1, R41, R2, RZ ;  /* 0x0000000229147210 */ /* 0x000fc80007f3e0ff */
[----:B------:R-:W-:-:S03]  /*10310*/  LEA.HI.X.SX32 R16, R41, R8, 0x1, P1 ;  /* 0x0000000829107211 */ /* 0x000fc600008f0eff */
        /* <DEDUP_REMOVED lines=11> */
[----:B--2---:R-:W2:Y:S01]  /*103d0*/  LD.E.128 R12, [R14.64] ;  /* 0x000000060e0c7980 */ /* 0x004ea2000c101d00 */
[----:B------:R-:W-:Y:S02]  /*103e0*/  LEA.HI.X.SX32 R16, R21, R16, 0x1, P1 ;  /* 0x0000001015107211 */ /* 0x000fe400008f0eff */
[----:B------:R-:W-:-:S04]  /*103f0*/  LEA R20, P1, R23, R34, 0x1 ;  /* 0x0000002217147211 */ /* 0x000fc800078208ff */
[----:B------:R-:W-:-:S06]  /*10400*/  LEA.HI.X R21, R23, R35, R16, 0x1, P1 ;  /* 0x0000002317157211 */ /* 0x000fcc00008f0c10 */
[----:B----4-:R-:W4:Y:S01]  /*10410*/  LD.E.128 R20, [R20.64] ;  /* 0x0000000614147980 */ /* 0x010f22000c101d00 */
[C---:B-----5:R-:W-:Y:S01]  /*10420*/  LOP3.LUT R16, R25.reuse, 0xffff0000, RZ, 0xc0, !PT ;  /* 0xffff000019107812 */ /* 0x060fe200078ec0ff */
[----:B------:R-:W-:Y:S01]  /*10430*/  IMAD.U32 R30, R25, 0x10000, RZ ;  /* 0x00010000191e7824 */ /* 0x000fe200078e00ff */
        /* <DEDUP_REMOVED lines=13> */
[----:B-12---:R-:W-:Y:S01]  /*10510*/  IMAD.U32 R44, R12, 0x10000, RZ ;  /* 0x000100000c2c7824 */ /* 0x006fe200078e00ff */
        /* <DEDUP_REMOVED lines=44> */
.L_x_2693:
[----:B------:R-:W-:Y:S05]  /*107e0*/  BSYNC B0 ;  /* 0x0000000000007941 */ /* 0x000fea0003800000 */
.L_x_2692:
[----:B-----5:R3:W-:Y:S02]  /*107f0*/  STS.128 [R233+0x2800], R24 ;  /* 0x00280018e9007388 */ /* 0x0207e40000000c00 */
.L_x_2689:
[----:B------:R-:W-:Y:S05]  /*10800*/  BSYNC B1 ;  /* 0x0000000000017941 */ /* 0x000fea0003800000 */
.L_x_2688:
[----:B------:R-:W-:Y:S01]  /*10810*/  IADD3 R16, R186, 0x20, RZ ;  /* 0x00000020ba107810 */ /* 0x000fe20007ffe0ff */
[----:B------:R-:W-:Y:S03]  /*10820*/  BSSY B1, `(.L_x_2694) ;  /* 0x00000b7000017945 */ /* 0x000fe60003800000 */
[----:B------:R-:W-:-:S04]  /*10830*/  ISETP.GE.AND P0, PT, R16, R17, PT ;  /* 0x000000111000720c */ /* 0x000fc80003f06270 */
[----:B------:R-:W-:-:S13]  /*10840*/  ISETP.LT.OR P0, PT, R68, -0x107, P0 ;  /* 0xfffffef94400780c */ /* 0x000fda0000701670 */
[----:B------:R-:W-:Y:S05]  /*10850*/  @P0 BRA `(.L_x_2695) ;  /* 0x00000b3000000947 */ /* 0x000fea0003800000 */
[----:B---3--:R3:W5:Y:S01]  /*10860*/  LD.E.128 R24, [R36.64] ;  /* 0x0000000624187980 */ /* 0x008762000c101d00 */
[----:B------:R-:W-:Y:S01]  /*10870*/  ISETP.GE.AND P0, PT, R18, R3, PT ;  /* 0x000000031200720c */ /* 0x000fe20003f06270 */
[----:B------:R-:W-:-:S12]  /*10880*/  BSSY B0, `(.L_x_2696) ;  /* 0x0000055000007945 */ /* 0x000fd80003800000 */
[----:B------:R-:W-:Y:S05]  /*10890*/  @P0 BRA `(.L_x_2697) ;  /* 0x0000053000000947 */ /* 0x000fea0003800000 */
[----:B------:R-:W-:Y:S01]  /*108a0*/  ISETP.GE.AND P0, PT, R18, R9, PT ;  /* 0x000000091200720c */ /* 0x000fe20003f06270 */
[----:B------:R-:W-:Y:S02]  /*108b0*/  IMAD.SHL.U32 R5, R9, 0x20, RZ ;  /* 0x0000002009057824 */ /* 0x000fe400078e00ff */
[----:B------:R-:W-:-:S03]  /*108c0*/  IMAD.MOV.U32 R7, RZ, RZ, RZ ;  /* 0x000000ffff077224 */ /* 0x000fc600078e00ff */
[----:B------:R-:W-:-:S04]  /*108d0*/  IADD3 R21, P1, R5, R2, RZ ;  /* 0x0000000205157210 */ /* 0x000fc80007f3e0ff */
[----:B------:R-:W-:Y:S01]  /*108e0*/  LEA.HI.X.SX32 R20, R5, R8, 0x1, P1 ;  /* 0x0000000805147211 */ /* 0x000fe200008f0eff */
[--C-:B------:R-:W-:Y:S02]  /*108f0*/  IMAD.MOV.U32 R5, RZ, RZ, R9.reuse ;  /* 0x000000ffff057224 */ /* 0x100fe400078e0009 */
[----:B------:R-:W-:Y:S01]  /*10900*/  @P0 IADD3 R7, -R9, RZ, RZ ;  /* 0x000000ff09070210 */ /* 0x000fe20007ffe1ff */
[----:B------:R-:W-:-:S03]  /*10910*/  @P0 IMAD.MOV R5, RZ, RZ, -R9 ;  /* 0x000000ffff050224 */ /* 0x000fc600078e0a09 */
[C---:B------:R-:W-:Y:S02]  /*10920*/  IADD3 R13, P1, R7.reuse, R21, RZ ;  /* 0x00000015070d7210 */ /* 0x040fe40007f3e0ff */
[----:B------:R-:W-:Y:S01]  /*10930*/  MOV R22, RZ ;  /* 0x000000ff00167202 */ /* 0x000fe20000000f00 */
[----:B------:R-:W-:Y:S01]  /*10940*/  @P0 IMAD.MOV R22, RZ, RZ, -R9 ;  /* 0x000000ffff160224 */ /* 0x000fe200078e0a09 */
[----:B------:R-:W-:Y:S02]  /*10950*/  LEA.HI.X.SX32 R7, R7, R20, 0x1, P1 ;  /* 0x0000001407077211 */ /* 0x000fe400008f0eff */
[----:B-----5:R-:W-:Y:S01]  /*10960*/  LEA R12, P1, R13, R32, 0x1 ;  /* 0x000000200d0c7211 */ /* 0x020fe200078208ff */
[----:B------:R-:W-:-:S03]  /*10970*/  IMAD.WIDE R4, R5, 0x2, R36 ;  /* 0x0000000205047825 */ /* 0x000fc600078e0224 */
[----:B------:R-:W-:Y:S02]  /*10980*/  LEA.HI.X R13, R13, R33, R7, 0x1, P1 ;  /* 0x000000210d0d7211 */ /* 0x000fe400008f0c07 */
[C---:B------:R-:W-:Y:S01]  /*10990*/  IADD3 R21, P1, R22.reuse, R21, RZ ;  /* 0x0000001516157210 */ /* 0x040fe20007f3e0ff */
[----:B--2---:R-:W2:Y:S03]  /*109a0*/  LD.E.128 R4, [R4.64] ;  /* 0x0000000604047980 */ /* 0x004ea6000c101d00 */
[----:B------:R-:W-:Y:S01]  /*109b0*/  LEA.HI.X.SX32 R20, R22, R20, 0x1, P1 ;  /* 0x0000001416147211 */ /* 0x000fe200008f0eff */
[----:B---3--:R-:W3:Y:S01]  /*109c0*/  LD.E.128 R12, [R12.64] ;  /* 0x000000060c0c7980 */ /* 0x008ee2000c101d00 */
[----:B------:R-:W-:-:S04]  /*109d0*/  LEA R22, P1, R21, R34, 0x1 ;  /* 0x0000002215167211 */ /* 0x000fc800078208ff */
[----:B------:R-:W-:-:S06]  /*109e0*/  LEA.HI.X R23, R21, R35, R20, 0x1, P1 ;  /* 0x0000002315177211 */ /* 0x000fcc00008f0c14 */
[----:B----4-:R-:W4:Y:S01]  /*109f0*/  LD.E.128 R20, [R22.64] ;  /* 0x0000000616147980 */ /* 0x010f22000c101d00 */
[C---:B------:R-:W-:Y:S01]  /*10a00*/  IMAD.U32 R29, R24.reuse, 0x10000, RZ ;  /* 0x00010000181d7824 */ /* 0x040fe200078e00ff */
[----:B------:R-:W-:Y:S01]  /*10a10*/  LOP3.LUT R28, R24, 0xffff0000, RZ, 0xc0, !PT ;  /* 0xffff0000181c7812 */ /* 0x000fe200078ec0ff */
[----:B------:R-:W-:Y:S01]  /*10a20*/  IMAD.U32 R41, R27, 0x10000, RZ ;  /* 0x000100001b297824 */ /* 0x000fe200078e00ff */
[C---:B------:R-:W-:Y:S02]  /*10a30*/  LOP3.LUT R24, R25.reuse, 0xffff0000, RZ, 0xc0, !PT ;  /* 0xffff000019187812 */ /* 0x040fe400078ec0ff */
[----:B------:R-:W-:Y:S02]  /*10a40*/  SHF.L.U32 R31, R25, 0x10, RZ ;  /* 0x00000010191f7819 */ /* 0x000fe400000006ff */
[----:B------:R-:W-:Y:S01]  /*10a50*/  LOP3.LUT R25, R27, 0xffff0000, RZ, 0xc0, !PT ;  /* 0xffff00001b197812 */ /* 0x000fe200078ec0ff */
[C---:B------:R-:W-:Y:S01]  /*10a60*/  IMAD.U32 R30, R26.reuse, 0x10000, RZ ;  /* 0x000100001a1e7824 */ /* 0x040fe200078e00ff */
[----:B------:R-:W-:-:S02]  /*10a70*/  LOP3.LUT R26, R26, 0xffff0000, RZ, 0xc0, !PT ;  /* 0xffff00001a1a7812 */ /* 0x000fc400078ec0ff */
[----:B--2---:R-:W-:Y:S02]  /*10a80*/  SHF.L.U32 R47, R4, 0x10, RZ ;  /* 0x00000010042f7819 */ /* 0x004fe400000006ff */
[C---:B---3--:R-:W-:Y:S02]  /*10a90*/  SHF.L.U32 R40, R12.reuse, 0x10, RZ ;  /* 0x000000100c287819 */ /* 0x048fe400000006ff */
[----:B------:R-:W-:Y:S01]  /*10aa0*/  LOP3.LUT R27, R12, 0xffff0000, RZ, 0xc0, !PT ;  /* 0xffff00000c1b7812 */ /* 0x000fe200078ec0ff */
[C---:B------:R-:W-:Y:S01]  /*10ab0*/  IMAD.U32 R12, R13.reuse, 0x10000, RZ ;  /* 0x000100000d0c7824 */ /* 0x040fe200078e00ff */
[----:B------:R-:W-:Y:S01]  /*10ac0*/  LOP3.LUT R43, R13, 0xffff0000, RZ, 0xc0, !PT ;  /* 0xffff00000d2b7812 */ /* 0x000fe200078ec0ff */
[C---:B------:R-:W-:Y:S01]  /*10ad0*/  IMAD.U32 R13, R15.reuse, 0x10000, RZ ;  /* 0x000100000f0d7824 */ /* 0x040fe200078e00ff */
[----:B------:R-:W-:Y:S01]  /*10ae0*/  LOP3.LUT R15, R15, 0xffff0000, RZ, 0xc0, !PT ;  /* 0xffff00000f0f7812 */ /* 0x000fe200078ec0ff */
[----:B-1----:R-:W-:Y:S01]  /*10af0*/  IMAD.U32 R45, R5, 0x10000, RZ ;  /* 0x00010000052d7824 */ /* 0x002fe200078e00ff */
        /* <DEDUP_REMOVED lines=45> */
.L_x_2697:
[----:B------:R-:W-:Y:S05]  /*10dd0*/  BSYNC B0 ;  /* 0x0000000000007941 */ /* 0x000fea0003800000 */
.L_x_2696:
[----:B-----5:R1:W-:Y:S04]  /*10de0*/  STS.128 [R233+0x1000], R24 ;  /* 0x00100018e9007388 */ /* 0x0203e80000000c00 */
[----:B------:R1:W5:Y:S01]  /*10df0*/  LD.E.128 R12, [R36.64+0x80] ;  /* 0x00008006240c7980 */ /* 0x000362000c101d00 */
[----:B------:R-:W-:Y:S01]  /*10e00*/  IADD3 R4, R18, 0x40, RZ ;  /* 0x0000004012047810 */ /* 0x000fe20007ffe0ff */
[----:B------:R-:W-:Y:S03]  /*10e10*/  BSSY B0, `(.L_x_2698) ;  /* 0x0000056000007945 */ /* 0x000fe60003800000 */
[----:B------:R-:W-:-:S13]  /*10e20*/  ISETP.GE.AND P0, PT, R4, R3, PT ;  /* 0x000000030400720c */ /* 0x000fda0003f06270 */
[----:B------:R-:W-:Y:S05]  /*10e30*/  @P0 BRA `(.L_x_2699) ;  /* 0x0000053000000947 */ /* 0x000fea0003800000 */
[-C--:B------:R-:W-:Y:S01]  /*10e40*/  ISETP.GE.AND P0, PT, R4, R9.reuse, PT ;  /* 0x000000090400720c */ /* 0x080fe20003f06270 */
[----:B------:R-:W-:Y:S01]  /*10e50*/  IMAD.MOV.U32 R5, RZ, RZ, RZ ;  /* 0x000000ffff057224 */ /* 0x000fe200078e00ff */
[----:B------:R-:W-:Y:S02]  /*10e60*/  LEA R7, R9, 0x40, 0x5 ;  /* 0x0000004009077811 */ /* 0x000fe400078e28ff */
[----:B------:R-:W-:Y:S02]  /*10e70*/  MOV R21, R9 ;  /* 0x0000000900157202 */ /* 0x000fe40000000f00 */
[----:B-1----:R-:W-:-:S04]  /*10e80*/  IADD3 R25, P1, R7, R2, RZ ;  /* 0x0000000207197210 */ /* 0x002fc80007f3e0ff */
        /* <DEDUP_REMOVED lines=14> */
[----:B---3--:R-:W3:Y:S03]  /*10f70*/  LD.E.128 R20, [R20.64+0x80] ;  /* 0x0000800614147980 */ /* 0x008ee6000c101d00 */
        /* <DEDUP_REMOVED lines=10> */
[C---:B--2---:R-:W-:Y:S01]  /*11020*/  IMAD.U32 R36, R4.reuse, 0x10000, RZ ;  /* 0x0001000004247824 */ /* 0x044fe200078e00ff */
[----:B------:R-:W-:Y:S01]  /*11030*/  LOP3.LUT R15, R4, 0xffff0000, RZ, 0xc0, !PT ;  /* 0xffff0000040f7812 */ /* 0x000fe200078ec0ff */
[C---:B------:R-:W-:Y:S01]  /*11040*/  IMAD.U32 R40, R6.reuse, 0x10000, RZ ;  /* 0x0001000006287824 */ /* 0x040fe200078e00ff */
[----:B------:R-:W-:Y:S01]  /*11050*/  SHF.L.U32 R4, R5, 0x10, RZ ;  /* 0x0000001005047819 */ /* 0x000fe200000006ff */
[----:B---3--:R-:W-:Y:S01]  /*11060*/  IMAD.U32 R43, R21, 0x10000, RZ ;  /* 0x00010000152b7824 */ /* 0x008fe200078e00ff */
[----:B------:R-:W-:Y:S01]  /*11070*/  LOP3.LUT R41, R5, 0xffff0000, RZ, 0xc0, !PT ;  /* 0xffff000005297812 */ /* 0x000fe200078ec0ff */
[C---:B------:R-:W-:Y:S01]  /*11080*/  IMAD.U32 R5, R7.reuse, 0x10000, RZ ;  /* 0x0001000007057824 */ /* 0x040fe200078e00ff */
[----:B------:R-:W-:Y:S01]  /*11090*/  LOP3.LUT R6, R6, 0xffff0000, RZ, 0xc0, !PT ;  /* 0xffff000006067812 */ /* 0x000fe200078ec0ff */
        /* <DEDUP_REMOVED lines=8> */
[C---:B------:R-:W-:Y:S01]  /*11120*/  IMAD.U32 R22, R23.reuse, 0x10000, RZ ;  /* 0x0001000017167824 */ /* 0x040fe200078e00ff */
[----:B------:R-:W-:Y:S01]  /*11130*/  LOP3.LUT R44, R23, 0xffff0000, RZ, 0xc0, !PT ;  /* 0xffff0000172c7812 */ /* 0x000fe200078ec0ff */
[----:B------:R-:W-:Y:S01]  /*11140*/  @!P0 FADD.FTZ R41, -R41, -RZ ;  /* 0x800000ff29298221 */ /* 0x000fe20000010100 */
[----:B------:R-:W-:Y:S01]  /*11150*/  SHF.L.U32 R45, R20, 0x10, RZ ;  /* 0x00000010142d7819 */ /* 0x000fe200000006ff */
[----:B------:R-:W-:Y:S01]  /*11160*/  FMUL.FTZ R22, R22, R5 ;  /* 0x0000000516167220 */ /* 0x000fe20000410000 */
[----:B------:R-:W-:Y:S01]  /*11170*/  LOP3.LUT R20, R20, 0xffff0000, RZ, 0xc0, !PT ;  /* 0xffff000014147812 */ /* 0x000fe200078ec0ff */
[----:B------:R-:W-:Y:S01]  /*11180*/  @!P0 FADD.FTZ R15, -R15, -RZ ;  /* 0x800000ff0f0f8221 */ /* 0x000fe20000010100 */
[----:B----4-:R-:W-:Y:S01]  /*11190*/  LOP3.LUT R23, R26, 0xffff0000, RZ, 0xc0, !PT ;  /* 0xffff00001a177812 */ /* 0x010fe200078ec0ff */
[C---:B------:R-:W-:Y:S01]  /*111a0*/  IMAD.U32 R5, R25.reuse, 0x10000, RZ ;  /* 0x0001000019057824 */ /* 0x040fe200078e00ff */
[----:B------:R-:W-:Y:S01]  /*111b0*/  LOP3.LUT R25, R25, 0xffff0000, RZ, 0xc0, !PT ;  /* 0xffff000019197812 */ /* 0x000fe200078ec0ff */
[----:B------:R-:W-:Y:S01]  /*111c0*/  FMUL.FTZ R21, R21, R6 ;  /* 0x0000000615157220 */ /* 0x000fe20000410000 */
[----:B------:R-:W-:Y:S01]  /*111d0*/  LOP3.LUT R6, R24, 0xffff0000, RZ, 0xc0, !PT ;  /* 0xffff000018067812 */ /* 0x000fe200078ec0ff */
[----:B------:R-:W-:Y:S01]  /*111e0*/  FMUL.FTZ R44, R44, R7 ;  /* 0x000000072c2c7220 */ /* 0x000fe20000410000 */
[----:B------:R-:W-:Y:S01]  /*111f0*/  SHF.L.U32 R7, R24, 0x10, RZ ;  /* 0x0000001018077819 */ /* 0x000fe200000006ff */
[----:B------:R-:W-:Y:S01]  /*11200*/  @!P0 FADD.FTZ R36, -R36, -RZ ;  /* 0x800000ff24248221 */ /* 0x000fe20000010100 */
[----:B------:R-:W-:Y:S01]  /*11210*/  SHF.L.U32 R24, R26, 0x10, RZ ;  /* 0x000000101a187819 */ /* 0x000fe200000006ff */
[----:B------:R-:W-:Y:S01]  /*11220*/  FMUL.FTZ R4, R43, R4 ;  /* 0x000000042b047220 */ /* 0x000fe20000410000 */
[----:B------:R-:W-:Y:S01]  /*11230*/  LOP3.LUT R26, R27, 0xffff0000, RZ, 0xc0, !PT ;  /* 0xffff00001b1a7812 */ /* 0x000fe200078ec0ff */
[----:B------:R-:W-:-:S02]  /*11240*/  FMUL.FTZ R41, R42, R41 ;  /* 0x000000292a297220 */ /* 0x000fc40000410000 */
[----:B------:R-:W-:Y:S02]  /*11250*/  @!P0 FADD.FTZ R40, -R40, -RZ ;  /* 0x800000ff28288221 */ /* 0x000fe40000010100 */
[----:B------:R-:W-:Y:S02]  /*11260*/  FMUL.FTZ R15, R20, R15 ;  /* 0x0000000f140f7220 */ /* 0x000fe40000410000 */
        /* <DEDUP_REMOVED lines=9> */
[----:B------:R-:W-:Y:S01]  /*11300*/  FFMA.FTZ R6, R28, R6, R15 ;  /* 0x000000061c067223 */ /* 0x000fe2000001000f */
[----:B------:R-:W-:Y:S01]  /*11310*/  F2FP.BF16.PACK_AB R15, R13, R20 ;  /* 0x000000140d0f723e */ /* 0x000fe200000010ff */
[----:B------:R-:W-:Y:S01]  /*11320*/  FFMA.FTZ R24, R30, R24, R47 ;  /* 0x000000181e187223 */ /* 0x000fe2000001002f */
[----:B------:R-:W-:Y:S01]  /*11330*/  MOV R13, R25 ;  /* 0x00000019000d7202 */ /* 0x000fe20000000f00 */
[----:B------:R-:W-:Y:S01]  /*11340*/  FFMA.FTZ R21, R14, R23, R21 ;  /* 0x000000170e157223 */ /* 0x000fe20000010015 */
[----:B------:R-:W-:-:S04]  /*11350*/  F2FP.BF16.PACK_AB R12, R6, R7 ;  /* 0x00000007060c723e */ /* 0x000fc800000010ff */
[----:B------:R-:W-:Y:S02]  /*11360*/  F2FP.BF16.PACK_AB R14, R21, R24 ;  /* 0x00000018150e723e */ /* 0x000fe400000010ff */
.L_x_2699:
[----:B------:R-:W-:Y:S05]  /*11370*/  BSYNC B0 ;  /* 0x0000000000007941 */ /* 0x000fea0003800000 */
.L_x_2698:
[----:B-----5:R1:W-:Y:S02]  /*11380*/  STS.128 [R233+0x3000], R12 ;  /* 0x0030000ce9007388 */ /* 0x0203e40000000c00 */
.L_x_2695:
[----:B------:R-:W-:Y:S05]  /*11390*/  BSYNC B1 ;  /* 0x0000000000017941 */ /* 0x000fea0003800000 */
.L_x_2694:
[----:B--2-4-:R-:W-:-:S04]  /*113a0*/  IADD3 R28, R186, 0x30, RZ ;  /* 0x00000030ba1c7810 */ /* 0x014fc80007ffe0ff */
[----:B------:R-:W-:-:S04]  /*113b0*/  ISETP.GE.AND P0, PT, R28, R17, PT ;  /* 0x000000111c00720c */ /* 0x000fc80003f06270 */
[----:B------:R-:W-:-:S13]  /*113c0*/  ISETP.LT.OR P0, PT, R68, -0x187, P0 ;  /* 0xfffffe794400780c */ /* 0x000fda0000701670 */
[----:B------:R-:W-:Y:S05]  /*113d0*/  @P0 BRA `(.L_x_2677) ;  /* 0x00000d8000000947 */ /* 0x000fea0003800000 */
[----:B-1-3--:R1:W5:Y:S01]  /*113e0*/  LD.E.128 R24, [R38.64] ;  /* 0x0000000626187980 */ /* 0x00a362000c101d00 */
        /* <DEDUP_REMOVED lines=15> */
[----:B-----5:R-:W-:Y:S01]  /*114e0*/  LEA R12, P1, R13, R32, 0x1 ;  /* 0x000000200d0c7211 */ /* 0x020fe200078208ff */
[----:B------:R-:W-:-:S03]  /*114f0*/  IMAD.WIDE R4, R5, 0x2, R38 ;  /* 0x0000000205047825 */ /* 0x000fc600078e0226 */
[----:B------:R-:W-:Y:S02]  /*11500*/  LEA.HI.X R13, R13, R33, R7, 0x1, P1 ;  /* 0x000000210d0d7211 */ /* 0x000fe400008f0c07 */
[C---:B------:R-:W-:Y:S01]  /*11510*/  IADD3 R23, P1, R21.reuse, R20, RZ ;  /* 0x0000001415177210 */ /* 0x040fe20007f3e0ff */
[----:B------:R-:W2:Y:S03]  /*11520*/  LD.E.128 R4, [R4.64] ;  /* 0x0000000604047980 */ /* 0x000ea6000c101d00 */
[----:B------:R-:W-:Y:S01]  /*11530*/  LEA.HI.X.SX32 R17, R21, R17, 0x1, P1 ;  /* 0x0000001115117211 */ /* 0x000fe200008f0eff */
[----:B------:R-:W3:Y:S01]  /*11540*/  LD.E.128 R12, [R12.64] ;  /* 0x000000060c0c7980 */ /* 0x000ee2000c101d00 */
[----:B------:R-:W-:-:S04]  /*11550*/  LEA R20, P1, R23, R34, 0x1 ;  /* 0x0000002217147211 */ /* 0x000fc800078208ff */
[----:B------:R-:W-:-:S06]  /*11560*/  LEA.HI.X R21, R23, R35, R17, 0x1, P1 ;  /* 0x0000002317157211 */ /* 0x000fcc00008f0c11 */
[----:B------:R-:W4:Y:S01]  /*11570*/  LD.E.128 R20, [R20.64] ;  /* 0x0000000614147980 */ /* 0x000f22000c101d00 */
[C---:B------:R-:W-:Y:S01]  /*11580*/  LOP3.LUT R17, R25.reuse, 0xffff0000, RZ, 0xc0, !PT ;  /* 0xffff000019117812 */ /* 0x040fe200078ec0ff */
[----:B------:R-:W-:Y:S01]  /*11590*/  IMAD.U32 R31, R25, 0x10000, RZ ;  /* 0x00010000191f7824 */ /* 0x000fe200078e00ff */
[C---:B------:R-:W-:Y:S01]  /*115a0*/  LOP3.LUT R25, R27.reuse, 0xffff0000, RZ, 0xc0, !PT ;  /* 0xffff00001b197812 */ /* 0x040fe200078ec0ff */
[----:B------:R-:W-:Y:S01]  /*115b0*/  IMAD.U32 R37, R27, 0x10000, RZ ;  /* 0x000100001b257824 */ /* 0x000fe200078e00ff */
[----:B------:R-:W-:Y:S01]  /*115c0*/  SHF.L.U32 R30, R26, 0x10, RZ ;  /* 0x000000101a1e7819 */ /* 0x000fe200000006ff */
[C---:B------:R-:W-:Y:S01]  /*115d0*/  IMAD.U32 R29, R24.reuse, 0x10000, RZ ;  /* 0x00010000181d7824 */ /* 0x040fe200078e00ff */
[----:B------:R-:W-:Y:S02]  /*115e0*/  LOP3.LUT R24, R24, 0xffff0000, RZ, 0xc0, !PT ;  /* 0xffff000018187812 */ /* 0x000fe400078ec0ff */
[----:B------:R-:W-:Y:S02]  /*115f0*/  LOP3.LUT R26, R26, 0xffff0000, RZ, 0xc0, !PT ;  /* 0xffff00001a1a7812 */ /* 0x000fe400078ec0ff */
[----:B--2---:R-:W-:-:S02]  /*11600*/  SHF.L.U32 R45, R4, 0x10, RZ ;  /* 0x00000010042d7819 */ /* 0x004fc400000006ff */
[C---:B---3--:R-:W-:Y:S02]  /*11610*/  SHF.L.U32 R36, R12.reuse, 0x10, RZ ;  /* 0x000000100c247819 */ /* 0x048fe400000006ff */
        /* <DEDUP_REMOVED lines=51> */
.L_x_2701:
[----:B------:R-:W-:Y:S05]  /*11950*/  BSYNC B0 ;  /* 0x0000000000007941 */ /* 0x000fea0003800000 */
.L_x_2700:
[----:B-----5:R2:W-:Y:S04]  /*11960*/  STS.128 [R233+0x1800], R24 ;  /* 0x00180018e9007388 */ /* 0x0205e80000000c00 */
[----:B------:R2:W5:Y:S01]  /*11970*/  LD.E.128 R4, [R38.64+0x80] ;  /* 0x0000800626047980 */ /* 0x000562000c101d00 */
[----:B------:R-:W-:Y:S01]  /*11980*/  IADD3 R18, R18, 0x40, RZ ;  /* 0x0000004012127810 */ /* 0x000fe20007ffe0ff */
[----:B------:R-:W-:Y:S03]  /*11990*/  BSSY B0, `(.L_x_2702) ;  /* 0x0000056000007945 */ /* 0x000fe60003800000 */
[----:B------:R-:W-:-:S13]  /*119a0*/  ISETP.GE.AND P0, PT, R18, R3, PT ;  /* 0x000000031200720c */ /* 0x000fda0003f06270 */
        /* <DEDUP_REMOVED lines=14> */
[----:B------:R-:W3:Y:S03]  /*11a90*/  LD.E.128 R12, [R14.64+0x80] ;  /* 0x000080060e0c7980 */ /* 0x000ee6000c101d00 */
[----:B------:R-:W-:Y:S02]  /*11aa0*/  LEA.HI.X R21, R3, R33, R17, 0x1, P1 ;  /* 0x0000002103157211 */ /* 0x000fe400008f0c11 */
[----:B------:R-:W-:Y:S01]  /*11ab0*/  MOV R3, RZ ;  /* 0x000000ff00037202 */ /* 0x000fe20000000f00 */
[----:B------:R-:W-:-:S03]  /*11ac0*/  @P0 IMAD.MOV R3, RZ, RZ, -R9 ;  /* 0x000000ffff030224 */ /* 0x000fc600078e0a09 */
[----:B------:R-:W4:Y:S02]  /*11ad0*/  LD.E.128 R20, [R20.64] ;  /* 0x0000000614147980 */ /* 0x000f24000c101d00 */
[----:B------:R-:W-:-:S04]  /*11ae0*/  IADD3 R9, P1, R3, R2, RZ ;  /* 0x0000000203097210 */ /* 0x000fc80007f3e0ff */
[----:B------:R-:W-:Y:S02]  /*11af0*/  LEA.HI.X.SX32 R3, R3, R8, 0x1, P1 ;  /* 0x0000000803037211 */ /* 0x000fe400008f0eff */
[----:B--2---:R-:W-:-:S04]  /*11b00*/  LEA R24, P1, R9, R34, 0x1 ;  /* 0x0000002209187211 */ /* 0x004fc800078208ff */
[----:B------:R-:W-:-:S06]  /*11b10*/  LEA.HI.X R25, R9, R35, R3, 0x1, P1 ;  /* 0x0000002309197211 */ /* 0x000fcc00008f0c03 */
[----:B------:R-:W2:Y:S01]  /*11b20*/  LD.E.128 R24, [R24.64] ;  /* 0x0000000618187980 */ /* 0x000ea2000c101d00 */
        /* <DEDUP_REMOVED lines=8> */
[C---:B---3--:R-:W-:Y:S01]  /*11bb0*/  SHF.L.U32 R6, R13.reuse, 0x10, RZ ;  /* 0x000000100d067819 */ /* 0x048fe200000006ff */
[----:B------:R-:W-:Y:S01]  /*11bc0*/  IMAD.U32 R18, R12, 0x10000, RZ ;  /* 0x000100000c127824 */ /* 0x000fe200078e00ff */
[----:B------:R-:W-:Y:S01]  /*11bd0*/  LOP3.LUT R30, R13, 0xffff0000, RZ, 0xc0, !PT ;  /* 0xffff00000d1e7812 */ /* 0x000fe200078ec0ff */
[----:B------:R-:W-:Y:S01]  /*11be0*/  IMAD.U32 R29, R14, 0x10000, RZ ;  /* 0x000100000e1d7824 */ /* 0x000fe200078e00ff */
[----:B------:R-:W-:Y:S02]  /*11bf0*/  LOP3.LUT R7, R12, 0xffff0000, RZ, 0xc0, !PT ;  /* 0xffff00000c077812 */ /* 0x000fe400078ec0ff */
[----:B------:R-:W-:Y:S02]  /*11c00*/  LOP3.LUT R13, R14, 0xffff0000, RZ, 0xc0, !PT ;  /* 0xffff00000e0d7812 */ /* 0x000fe400078ec0ff */
[C---:B------:R-:W-:Y:S01]  /*11c10*/  SHF.L.U32 R12, R15.reuse, 0x10, RZ ;  /* 0x000000100f0c7819 */ /* 0x040fe200000006ff */
[----:B----4-:R-:W-:Y:S01]  /*11c20*/  IMAD.U32 R31, R20, 0x10000, RZ ;  /* 0x00010000141f7824 */ /* 0x010fe200078e00ff */
        /* <DEDUP_REMOVED lines=15> */
[----:B------:R-:W-:Y:S02]  /*11d20*/  FMUL.FTZ R6, R6, R15 ;  /* 0x0000000f06067220 */ /* 0x000fe40000410000 */
[----:B------:R-:W-:Y:S02]  /*11d30*/  @!P0 FADD.FTZ R23, -R23, -RZ ;  /* 0x800000ff17178221 */ /* 0x000fe40000010100 */
[----:B------:R-:W-:Y:S01]  /*11d40*/  FMUL.FTZ R20, R13, R20 ;  /* 0x000000140d147220 */ /* 0x000fe20000410000 */
[----:B--2---:R-:W-:Y:S01]  /*11d50*/  LOP3.LUT R13, R24, 0xffff0000, RZ, 0xc0, !PT ;  /* 0xffff0000180d7812 */ /* 0x004fe200078ec0ff */
        /* <DEDUP_REMOVED lines=25> */
.L_x_2703:
[----:B------:R-:W-:Y:S05]  /*11ef0*/  BSYNC B0 ;  /* 0x0000000000007941 */ /* 0x000fea0003800000 */
.L_x_2702:
[----:B-----5:R3:W-:Y:S01]  /*11f00*/  STS.128 [R233+0x3800], R4 ;  /* 0x00380004e9007388 */ /* 0x0207e20000000c00 */
[----:B------:R-:W-:Y:S05]  /*11f10*/  BRA `(.L_x_2677) ;  /* 0x0000024000007947 */ /* 0x000fea0003800000 */
.L_x_2657:
[----:B------:R-:W-:Y:S01]  /*11f20*/  IMAD.IADD R3, R232, 0x1, -R71 ;  /* 0x00000001e8037824 */ /* 0x000fe200078e0a47 */
[----:B-----5:R-:W-:-:S02]  /*11f30*/  IADD3 R0, R186, 0x10, RZ ;  /* 0x00000010ba007810 */ /* 0x020fc40007ffe0ff */
[----:B------:R-:W-:Y:S02]  /*11f40*/  IADD3 R28, R186, 0x30, RZ ;  /* 0x00000030ba1c7810 */ /* 0x000fe40007ffe0ff */
[-C--:B------:R-:W-:Y:S02]  /*11f50*/  ISETP.GE.AND P5, PT, R0, R3.reuse, PT ;  /* 0x000000030000720c */ /* 0x080fe40003fa6270 */
[----:B------:R-:W-:Y:S02]  /*11f60*/  IADD3 R16, R186, 0x20, RZ ;  /* 0x00000020ba107810 */ /* 0x000fe40007ffe0ff */
[-C--:B------:R-:W-:Y:S02]  /*11f70*/  ISETP.GE.AND P3, PT, R28, R3.reuse, PT ;  /* 0x000000031c00720c */ /* 0x080fe40003f66270 */
[-C--:B------:R-:W-:Y:S02]  /*11f80*/  ISETP.GE.AND P6, PT, R186, R3.reuse, PT ;  /* 0x00000003ba00720c */ /* 0x080fe40003fc6270 */
[----:B------:R-:W-:-:S05]  /*11f90*/  ISETP.GE.AND P4, PT, R16, R3, PT ;  /* 0x000000031000720c */ /* 0x000fca0003f86270 */
[----:B------:R-:W-:-:S04]  /*11fa0*/  @!P5 IADD3 R5, P1, R5, R188, RZ ;  /* 0x000000bc0505d210 */ /* 0x000fc80007f3e0ff */
[----:B------:R-:W-:Y:S02]  /*11fb0*/  @!P3 IMAD.MOV.U32 R12, RZ, RZ, R188 ;  /* 0x000000ffff0cb224 */ /* 0x000fe400078e00bc */
[--C-:B------:R-:W-:Y:S01]  /*11fc0*/  @!P3 IMAD.MOV.U32 R13, RZ, RZ, R185.reuse ;  /* 0x000000ffff0db224 */ /* 0x100fe200078e00b9 */
[-C--:B------:R-:W-:Y:S01]  /*11fd0*/  @!P6 LEA R6, P2, R188, R192.reuse, 0x1 ;  /* 0x000000c0bc06e211 */ /* 0x080fe200078408ff */
[----:B------:R-:W-:Y:S01]  /*11fe0*/  @!P5 IMAD.X R9, R9, 0x1, R185, P1 ;  /* 0x000000010909d824 */ /* 0x000fe200008e06b9 */
[----:B------:R-:W-:Y:S01]  /*11ff0*/  @!P5 LEA R8, P1, R5, R192, 0x1 ;  /* 0x000000c00508d211 */ /* 0x000fe200078208ff */
[----:B------:R-:W-:Y:S01]  /*12000*/  @!P3 IMAD R2, R191, 0x30, RZ ;  /* 0x00000030bf02b824 */ /* 0x000fe200078e02ff */
[C---:B------:R-:W-:Y:S01]  /*12010*/  @!P4 LEA R3, P0, R190.reuse, R188, 0x5 ;  /* 0x000000bcbe03c211 */ /* 0x040fe200078028ff */
[----:B------:R-:W-:Y:S01]  /*12020*/  @!P3 IMAD.WIDE.U32 R12, R190, 0x30, R12 ;  /* 0x00000030be0cb825 */ /* 0x000fe200078e000c */
[-C--:B------:R-:W-:Y:S02]  /*12030*/  @!P5 LEA.HI.X R9, R5, R193.reuse, R9, 0x1, P1 ;  /* 0x000000c10509d211 */ /* 0x080fe400008f0c09 */
[----:B------:R-:W-:Y:S01]  /*12040*/  @!P6 LEA.HI.X R7, R188, R193, R185, 0x1, P2 ;  /* 0x000000c1bc07e211 */ /* 0x000fe200010f0cb9 */
[----:B------:R-:W-:Y:S01]  /*12050*/  @!P3 IMAD.IADD R5, R13, 0x1, R2 ;  /* 0x000000010d05b824 */ /* 0x000fe200078e0202 */
[----:B------:R-:W-:-:S02]  /*12060*/  @!P4 LEA.HI.X R184, R190, R185, R191, 0x5, P0 ;  /* 0x000000b9beb8c211 */ /* 0x000fc400000f2cbf */
[CC--:B------:R-:W-:Y:S01]  /*12070*/  @!P4 LEA R14, P1, R3.reuse, R192.reuse, 0x1 ;  /* 0x000000c0030ec211 */ /* 0x0c0fe200078208ff */
[----:B------:R-:W-:Y:S01]  /*12080*/  @!PT LDS RZ, [RZ] ;  /* 0x00000000fffff984 */ /* 0x000fe20000000800 */
[----:B------:R-:W-:Y:S01]  /*12090*/  @!PT LDS RZ, [RZ] ;  /* 0x00000000fffff984 */ /* 0x000fe20000000800 */
[----:B------:R-:W-:Y:S01]  /*120a0*/  @!PT LDS RZ, [RZ] ;  /* 0x00000000fffff984 */ /* 0x000fe20000000800 */
[----:B------:R1:W-:Y:S01]  /*120b0*/  @!P6 LDGSTS.E.BYPASS.LTC128B.128 [R233], [R6.64] ;  /* 0x0000000006e9efae */ /* 0x0003e2000b901d46 */
[C---:B------:R-:W-:Y:S02]  /*120c0*/  @!P3 LEA R2, P0, R12.reuse, R192, 0x1 ;  /* 0x000000c00c02b211 */ /* 0x040fe400078008ff */
[-C--:B------:R-:W-:Y:S01]  /*120d0*/  @!P4 LEA.HI.X R15, R3, R193.reuse, R184, 0x1, P1 ;  /* 0x000000c1030fc211 */ /* 0x080fe200008f0cb8 */
[----:B------:R1:W-:Y:S01]  /*120e0*/  @!P6 LDGSTS.E.BYPASS.LTC128B.128 [R233+0x2000], [R6.64+0x80] ;  /* 0x0200008006e9efae */ /* 0x0003e2000b901d46 */
[----:B------:R-:W-:-:S03]  /*120f0*/  @!P3 LEA.HI.X R3, R12, R193, R5, 0x1, P0 ;  /* 0x000000c10c03b211 */ /* 0x000fc600000f0c05 */
[----:B------:R1:W-:Y:S04]  /*12100*/  @!P5 LDGSTS.E.BYPASS.LTC128B.128 [R233+0x800], [R8.64] ;  /* 0x0080000008e9dfae */ /* 0x0003e8000b901d46 */
[----:B------:R1:W-:Y:S04]  /*12110*/  @!P5 LDGSTS.E.BYPASS.LTC128B.128 [R233+0x2800], [R8.64+0x80] ;  /* 0x0280008008e9dfae */ /* 0x0003e8000b901d46 */
[----:B------:R1:W-:Y:S04]  /*12120*/  @!P4 LDGSTS.E.BYPASS.LTC128B.128 [R233+0x1000], [R14.64] ;  /* 0x010000000ee9cfae */ /* 0x0003e8000b901d46 */
[----:B------:R1:W-:Y:S04]  /*12130*/  @!P4 LDGSTS.E.BYPASS.LTC128B.128 [R233+0x3000], [R14.64+0x80] ;  /* 0x030000800ee9cfae */ /* 0x0003e8000b901d46 */
[----:B------:R1:W-:Y:S04]  /*12140*/  @!P3 LDGSTS.E.BYPASS.LTC128B.128 [R233+0x1800], [R2.64] ;  /* 0x0180000002e9bfae */ /* 0x0003e8000b901d46 */
[----:B------:R1:W-:Y:S02]  /*12150*/  @!P3 LDGSTS.E.BYPASS.LTC128B.128 [R233+0x3800], [R2.64+0x80] ;  /* 0x0380008002e9bfae */ /* 0x0003e4000b901d46 */
.L_x_2677:
[----:B------:R-:W-:Y:S05]  /*12160*/  BSYNC B2 ;  /* 0x0000000000027941 */ /* 0x000fea0003800000 */
.L_x_2656:
[----:B------:R-:W-:Y:S01]  /*12170*/  IADD3 R235, R54, -0x1, RZ ;  /* 0xffffffff36eb7810 */ /* 0x000fe20007ffe0ff */
[----:B------:R-:W-:Y:S01]  /*12180*/  IMAD.SHL.U32 R79, R79, 0x40, RZ ;  /* 0x000000404f4f7824 */ /* 0x000fe200078e00ff */
[----:B-1-3--:R-:W-:-:S02]  /*12190*/  IADD3 R6, R186, 0x50, RZ ;  /* 0x00000050ba067810 */ /* 0x00afc40007ffe0ff */
[C---:B------:R-:W-:Y:S01]  /*121a0*/  IADD3 R4, R186.reuse, 0x60, RZ ;  /* 0x00000060ba047810 */ /* 0x040fe20007ffe0ff */
[----:B------:R-:W-:Y:S01]  /*121b0*/  IMAD.SHL.U32 R3, R235, 0x80, RZ ;  /* 0x00000080eb037824 */ /* 0x000fe200078e00ff */
[----:B------:R-:W-:Y:S02]  /*121c0*/  IADD3 R2, R186, 0x70, RZ ;  /* 0x00000070ba027810 */ /* 0x000fe40007ffe0ff */
[----:B------:R-:W-:Y:S01]  /*121d0*/  LOP3.LUT R79, R79, 0x1c0, RZ, 0xc0, !PT ;  /* 0x000001c04f4f7812 */ /* 0x000fe200078ec0ff */
[----:B------:R-:W-:-:S05]  /*121e0*/  IMAD.IADD R5, R72, 0x1, -R3 ;  /* 0x0000000148057824 */ /* 0x000fca00078e0a03 */
[-C--:B------:R-:W-:Y:S02]  /*121f0*/  ISETP.GE.AND P0, PT, R0, R5.reuse, PT ;  /* 0x000000050000720c */ /* 0x080fe40003f06270 */
[-C--:B------:R-:W-:Y:S02]  /*12200*/  ISETP.GE.AND P1, PT, R186, R5.reuse, PT ;  /* 0x00000005ba00720c */ /* 0x080fe40003f26270 */
[-C--:B------:R-:W-:Y:S02]  /*12210*/  ISETP.GE.AND P6, PT, R16, R5.reuse, PT ;  /* 0x000000051000720c */ /* 0x080fe40003fc6270 */
[-C--:B------:R-:W-:Y:S02]  /*12220*/  ISETP.GE.AND P3, PT, R28, R5.reuse, PT ;  /* 0x000000051c00720c */ /* 0x080fe40003f66270 */
[-C--:B------:R-:W-:Y:S02]  /*12230*/  ISETP.GE.AND P4, PT, R6, R5.reuse, PT ;  /* 0x000000050600720c */ /* 0x080fe40003f86270 */
[----:B------:R-:W-:-:S03]  /*12240*/  ISETP.GE.AND P5, PT, R28, R5, PT ;  /* 0x000000051c00720c */ /* 0x000fc60003fa6270 */
[C---:B----4-:R-:W-:Y:S02]  /*12250*/  @!P0 LEA R12, P2, R77.reuse, R224, 0x1 ;  /* 0x000000e04d0c8211 */ /* 0x050fe400078408ff */
[----:B------:R-:W-:Y:S02]  /*12260*/  @!P1 IMAD.MOV.U32 R222, RZ, RZ, R224 ;  /* 0x000000ffffde9224 */ /* 0x000fe400078e00e0 */
[----:B------:R-:W-:Y:S02]  /*12270*/  @!P0 LEA.HI.X R13, R77, R223, R78, 0x1, P2 ;  /* 0x000000df4d0d8211 */ /* 0x000fe400010f0c4e */
[----:B------:R-:W-:Y:S01]  /*12280*/  ISETP.GE.AND P2, PT, R4, R5, PT ;  /* 0x000000050400720c */ /* 0x000fe20003f46270 */
[----:B------:R-:W-:Y:S01]  /*12290*/  @!PT LDS RZ, [RZ] ;  /* 0x00000000fffff984 */ /* 0x000fe20000000800 */
[----:B------:R-:W-:Y:S01]  /*122a0*/  @!PT LDS RZ, [RZ] ;  /* 0x00000000fffff984 */ /* 0x000fe20000000800 */
[----:B------:R-:W-:Y:S01]  /*122b0*/  @!PT LDS RZ, [RZ] ;  /* 0x00000000fffff984 */ /* 0x000fe20000000800 */
[----:B------:R1:W-:Y:S01]  /*122c0*/  @!P1 LDGSTS.E.BYPASS.LTC128B.128 [R233+0x4000], [R222.64] ;  /* 0x04000000dee99fae */ /* 0x0003e2000b901d46 */
[----:B------:R-:W-:-:S03]  /*122d0*/  @!P3 IMAD R14, R135, 0x60, RZ ;  /* 0x00000060870eb824 */ /* 0x000fc600078e02ff */
[----:B------:R1:W-:Y:S01]  /*122e0*/  @!P1 LDGSTS.E.BYPASS.LTC128B.128 [R233+0x8000], [R222.64+0x80] ;  /* 0x08000080dee99fae */ /* 0x0003e2000b901d46 */
[----:B------:R-:W-:-:S03]  /*122f0*/  ISETP.GE.AND P1, PT, R2, R5, PT ;  /* 0x000000050200720c */ /* 0x000fc60003f26270 */
[----:B------:R3:W-:Y:S04]  /*12300*/  @!P0 LDGSTS.E.BYPASS.LTC128B.128 [R233+0x4800], [R12.64] ;  /* 0x048000000ce98fae */ /* 0x0007e8000b901d46 */
[----:B------:R3:W-:Y:S01]  /*12310*/  @!P0 LDGSTS.E.BYPASS.LTC128B.128 [R233+0x8800], [R12.64+0x80] ;  /* 0x088000800ce98fae */ /* 0x0007e2000b901d46 */
[----:B--2---:R-:W-:Y:S01]  /*12320*/  @!P6 LEA R20, P0, R134, R224, 0x6 ;  /* 0x000000e08614e211 */ /* 0x004fe200078030ff */
[----:B------:R-:W-:-:S03]  /*12330*/  @!P2 IMAD.MOV.U32 R225, RZ, RZ, R223 ;  /* 0x000000ffffe1a224 */ /* 0x000fc600078e00df */
[C---:B------:R-:W-:Y:S01]  /*12340*/  @!P6 LEA.HI.X R21, R134.reuse, R223, R135, 0x6, P0 ;  /* 0x000000df8615e211 */ /* 0x040fe200000f3487 */
[----:B------:R-:W-:Y:S01]  /*12350*/  @!P2 IMAD.WIDE.U32 R18, R134, 0xc0, R224 ;  /* 0x000000c08612a825 */ /* 0x000fe200078e00e0 */
[----:B------:R-:W-:Y:S02]  /*12360*/  ISETP.GE.AND P0, PT, R0, R5, PT ;  /* 0x000000050000720c */ /* 0x000fe40003f06270 */
[----:B------:R-:W-:Y:S01]  /*12370*/  IADD3 R0, R186, 0x40, RZ ;  /* 0x00000040ba007810 */ /* 0x000fe20007ffe0ff */
[----:B------:R2:W-:Y:S01]  /*12380*/  @!P6 LDGSTS.E.BYPASS.LTC128B.128 [R233+0x5000], [R20.64] ;  /* 0x0500000014e9efae */ /* 0x0005e2000b901d46 */
[----:B------:R-:W-:-:S03]  /*12390*/  @!P1 IMAD R7, R135, 0xe0, RZ ;  /* 0x000000e087079824 */ /* 0x000fc600078e02ff */
[----:B------:R2:W-:Y:S01]  /*123a0*/  @!P6 LDGSTS.E.BYPASS.LTC128B.128 [R233+0x9000], [R20.64+0x80] ;  /* 0x0900008014e9efae */ /* 0x0005e2000b901d46 */
[----:B------:R-:W-:Y:S01]  /*123b0*/  ISETP.GE.AND P6, PT, R0, R5, PT ;  /* 0x000000050000720c */ /* 0x000fe20003fc6270 */
[----:B-1----:R-:W-:-:S04]  /*123c0*/  @!P3 IMAD.MOV.U32 R222, RZ, RZ, R224 ;  /* 0x000000ffffdeb224 */ /* 0x002fc800078e00e0 */
[----:B------:R-:W-:-:S04]  /*123d0*/  @!P3 IMAD.WIDE.U32 R8, R134, 0x60, R222 ;  /* 0x000000608608b825 */ /* 0x000fc800078e00de */
[----:B------:R-:W-:Y:S02]  /*123e0*/  @!P3 IMAD.IADD R15, R14, 0x1, R9 ;  /* 0x000000010e0fb824 */ /* 0x000fe400078e0209 */
[----:B------:R-:W-:Y:S02]  /*123f0*/  @!P3 IMAD.MOV.U32 R14, RZ, RZ, R8 ;  /* 0x000000ffff0eb224 */ /* 0x000fe400078e0008 */
[--C-:B---3--:R-:W-:Y:S02]  /*12400*/  @!P4 IMAD.MOV.U32 R12, RZ, RZ, R224.reuse ;  /* 0x000000ffff0cc224 */ /* 0x108fe400078e00e0 */
[----:B------:R-:W-:Y:S01]  /*12410*/  @!P4 IMAD.MOV.U32 R13, RZ, RZ, R223 ;  /* 0x000000ffff0dc224 */ /* 0x000fe200078e00df */
[----:B------:R1:W-:Y:S01]  /*12420*/  @!P3 LDGSTS.E.BYPASS.LTC128B.128 [R233+0x5800], [R14.64] ;  /* 0x058000000ee9bfae */ /* 0x0003e2000b901d46 */
[----:B------:R-:W-:Y:S02]  /*12430*/  @!P4 IMAD R9, R135, 0xa0, RZ ;  /* 0x000000a08709c824 */ /* 0x000fe400078e02ff */
[----:B------:R-:W-:Y:S01]  /*12440*/  @!P1 IMAD.MOV.U32 R222, RZ, RZ, R224 ;  /* 0x000000ffffde9224 */ /* 0x000fe200078e00e0 */
[----:B------:R1:W-:Y:S01]  /*12450*/  @!P3 LDGSTS.E.BYPASS.LTC128B.128 [R233+0x9800], [R14.64+0x80] ;  /* 0x098000800ee9bfae */ /* 0x0003e2000b901d46 */
[C---:B------:R-:W-:Y:S01]  /*12460*/  @!P6 LEA R22, P3, R134.reuse, R224, 0x7 ;  /* 0x000000e08616e211 */ /* 0x040fe200078638ff */
[----:B------:R-:W-:-:S03]  /*12470*/  @!P4 IMAD.WIDE.U32 R12, R134, 0xa0, R12 ;  /* 0x000000a0860cc825 */ /* 0x000fc600078e000c */
[----:B------:R-:W-:Y:S01]  /*12480*/  @!P6 LEA.HI.X R23, R134, R223, R135, 0x7, P3 ;  /* 0x000000df8617e211 */ /* 0x000fe200018f3c87 */
[----:B------:R-:W-:Y:S01]  /*12490*/  @!P2 IMAD R8, R135, 0xc0, RZ ;  /* 0x000000c08708a824 */ /* 0x000fe200078e02ff */
[-C--:B------:R-:W-:Y:S01]  /*124a0*/  ISETP.GE.AND P3, PT, R6, R5.reuse, PT ;  /* 0x000000050600720c */ /* 0x080fe20003f66270 */
[----:B--2---:R-:W-:Y:S02]  /*124b0*/  @!P1 IMAD.WIDE.U32 R20, R134, 0xe0, R222 ;  /* 0x000000e086149825 */ /* 0x004fe400078e00de */
[----:B------:R2:W-:Y:S02]  /*124c0*/  @!P6 LDGSTS.E.BYPASS.LTC128B.128 [R233+0x6000], [R22.64] ;  /* 0x0600000016e9efae */ /* 0x0005e4000b901d46 */
[----:B------:R-:W-:Y:S02]  /*124d0*/  @!P4 IMAD.IADD R13, R9, 0x1, R13 ;  /* 0x00000001090dc824 */ /* 0x000fe400078e020d */
[----:B------:R-:W-:Y:S01]  /*124e0*/  @!P2 IMAD.IADD R19, R8, 0x1, R19 ;  /* 0x000000010813a824 */ /* 0x000fe200078e0213 */
[----:B------:R2:W-:Y:S01]  /*124f0*/  @!P6 LDGSTS.E.BYPASS.LTC128B.128 [R233+0xa000], [R22.64+0x80] ;  /* 0x0a00008016e9efae */ /* 0x0005e2000b901d46 */
[----:B------:R-:W-:Y:S01]  /*12500*/  @!P1 IMAD.IADD R21, R7, 0x1, R21 ;  /* 0x0000000107159824 */ /* 0x000fe200078e0215 */
[C---:B------:R-:W-:Y:S01]  /*12510*/  ISETP.GE.AND P6, PT, R186.reuse, R5, PT ;  /* 0x00000005ba00720c */ /* 0x040fe20003fc6270 */
[----:B------:R-:W-:Y:S01]  /*12520*/  IMAD.SHL.U32 R6, R73, 0x40, RZ ;  /* 0x0000004049067824 */ /* 0x000fe200078e00ff */
[----:B------:R3:W-:Y:S01]  /*12530*/  @!P4 LDGSTS.E.BYPASS.LTC128B.128 [R233+0x6800], [R12.64] ;  /* 0x068000000ce9cfae */ /* 0x0007e2000b901d46 */
[----:B------:R-:W-:Y:S01]  /*12540*/  SHF.R.S32.HI R7, RZ, 0x4, R80 ;  /* 0x00000004ff077819 */ /* 0x000fe20000011450 */
[----:B------:R-:W-:-:S02]  /*12550*/  IMAD.SHL.U32 R186, R186, 0x8, RZ ;  /* 0x00000008baba7824 */ /* 0x000fc400078e00ff */
[----:B------:R3:W-:Y:S01]  /*12560*/  @!P4 LDGSTS.E.BYPASS.LTC128B.128 [R233+0xa800], [R12.64+0x80] ;  /* 0x0a8000800ce9cfae */ /* 0x0007e2000b901d46 */
[----:B------:R-:W-:Y:S02]  /*12570*/  LEA.HI R80, R80, R7, RZ, 0x1 ;  /* 0x0000000750507211 */ /* 0x000fe400078f08ff */
[----:B------:R-:W-:Y:S01]  /*12580*/  LOP3.LUT R9, R6, 0x1c0, RZ, 0xc0, !PT ;  /* 0x000001c006097812 */ /* 0x000fe200078ec0ff */
[----:B------:R2:W-:Y:S01]  /*12590*/  @!P2 LDGSTS.E.BYPASS.LTC128B.128 [R233+0x7000], [R18.64] ;  /* 0x0700000012e9afae */ /* 0x0005e2000b901d46 */
[----:B------:R-:W-:Y:S02]  /*125a0*/  LOP3.LUT R80, R80, 0xfffffffe, RZ, 0xc0, !PT ;  /* 0xfffffffe50507812 */ /* 0x000fe400078ec0ff */
[----:B------:R-:W-:Y:S01]  /*125b0*/  @!P0 LEA R6, P4, R75, R226, 0x1 ;  /* 0x000000e24b068211 */ /* 0x000fe200078808ff */
[----:B------:R2:W-:Y:S01]  /*125c0*/  @!P2 LDGSTS.E.BYPASS.LTC128B.128 [R233+0xb000], [R18.64+0x80] ;  /* 0x0b00008012e9afae */ /* 0x0005e2000b901d46 */
[----:B------:R-:W-:Y:S01]  /*125d0*/  LOP3.LUT R186, R9, 0x8, R186, 0xf8, !PT ;  /* 0x0000000809ba7812 */ /* 0x000fe200078ef8ba */
[----:B------:R-:W-:Y:S01]  /*125e0*/  IMAD.IADD R80, R7, 0x1, -R80 ;  /* 0x0000000107507824 */ /* 0x000fe200078e0a50 */
[----:B------:R-:W-:Y:S01]  /*125f0*/  @!P0 LEA.HI.X R7, R75, R227, R76, 0x1, P4 ;  /* 0x000000e34b078211 */ /* 0x000fe200020f0c4c */
[----:B------:R2:W-:Y:S01]  /*12600*/  @!P1 LDGSTS.E.BYPASS.LTC128B.128 [R233+0x7800], [R20.64] ;  /* 0x0780000014e99fae */ /* 0x0005e2000b901d46 */
[----:B------:R-:W-:Y:S01]  /*12610*/  SHF.R.U32.HI R9, RZ, 0x3, R9 ;  /* 0x00000003ff097819 */ /* 0x000fe20000011609 */
[----:B------:R-:W-:Y:S01]  /*12620*/  @!P3 IMAD.MOV.U32 R17, RZ, RZ, R227 ;  /* 0x000000ffff11b224 */ /* 0x000fe200078e00e3 */
[-C--:B------:R-:W-:Y:S01]  /*12630*/  ISETP.GE.AND P2, PT, R4, R5.reuse, PT ;  /* 0x000000050400720c */ /* 0x080fe20003f46270 */
[----:B------:R2:W-:Y:S01]  /*12640*/  @!P1 LDGSTS.E.BYPASS.LTC128B.128 [R233+0xb800], [R20.64+0x80] ;  /* 0x0b80008014e99fae */ /* 0x0005e2000b901d46 */
[-C--:B------:R-:W-:Y:S01]  /*12650*/  ISETP.GE.AND P1, PT, R2, R5.reuse, PT ;  /* 0x000000050200720c */ /* 0x080fe20003f26270 */
[----:B------:R-:W-:Y:S01]  /*12660*/  IMAD.SHL.U32 R8, R80, 0x8, RZ ;  /* 0x0000000850087824 */ /* 0x000fe200078e00ff */
[----:B------:R-:W-:Y:S01]  /*12670*/  ISETP.GE.AND P4, PT, R0, R5, PT ;  /* 0x000000050000720c */ /* 0x000fe20003f86270 */
[----:B------:R-:W0:Y:S01]  /*12680*/  LDGDEPBAR ;  /* 0x00000000000079af */ /* 0x000e220000000000 */
[----:B------:R-:W-:-:S03]  /*12690*/  LOP3.LUT R9, R186, R9, RZ, 0x3c, !PT ;  /* 0x00000009ba097212 */ /* 0x000fc600078e3cff */
[----:B------:R-:W4:Y:S01]  /*126a0*/  LD.E R2, [R10.64+0x188] ;  /* 0x000188060a027980 */ /* 0x000f22000c101900 */
[----:B-1----:R-:W-:Y:S01]  /*126b0*/  @!P5 IMAD R14, R137, 0x60, RZ ;  /* 0x00000060890ed824 */ /* 0x002fe200078e02ff */
[----:B------:R-:W-:Y:S01]  /*126c0*/  LOP3.LUT R8, R79, 0x8, R8, 0xf8, !PT ;  /* 0x000000084f087812 */ /* 0x000fe200078ef808 */
[----:B------:R-:W-:Y:S01]  /*126d0*/  IMAD R221, R80, 0x200, R9 ;  /* 0x0000020050dd7824 */ /* 0x000fe200078e0209 */
[----:B---3--:R-:W-:Y:S01]  /*126e0*/  SHF.R.U32.HI R13, RZ, 0x3, R79 ;  /* 0x00000003ff0d7819 */ /* 0x008fe2000001164f */
[--C-:B--2---:R-:W-:Y:S01]  /*126f0*/  @!P5 IMAD.WIDE.U32 R22, R136, 0x60, R226.reuse ;  /* 0x000000608816d825 */ /* 0x104fe200078e00e2 */
[----:B------:R-:W-:Y:S02]  /*12700*/  BSSY B1, `(.L_x_2704) ;  /* 0x0000256000017945 */ /* 0x000fe40003800000 */
[----:B------:R-:W-:Y:S01]  /*12710*/  LOP3.LUT R8, R8, R13, RZ, 0x3c, !PT ;  /* 0x0000000d08087212 */ /* 0x000fe200078e3cff */
[----:B------:R-:W-:Y:S02]  /*12720*/  @!P1 IMAD R4, R137, 0xe0, RZ ;  /* 0x000000e089049824 */ /* 0x000fe400078e02ff */
[----:B------:R-:W-:-:S04]  /*12730*/  @!P1 IMAD.WIDE.U32 R18, R136, 0xe0, R226 ;  /* 0x000000e088129825 */ /* 0x000fc800078e00e2 */
[----:B------:R-:W-:Y:S02]  /*12740*/  IMAD.SHL.U32 R9, R74, 0x40, RZ ;  /* 0x000000404a097824 */ /* 0x000fe400078e00ff */
[----:B------:R-:W-:Y:S02]  /*12750*/  @!P5 IMAD.IADD R15, R14, 0x1, R23 ;  /* 0x000000010e0fd824 */ /* 0x000fe400078e0217 */
[----:B------:R-:W-:Y:S01]  /*12760*/  @!P5 IMAD.MOV.U32 R14, RZ, RZ, R22 ;  /* 0x000000ffff0ed224 */ /* 0x000fe200078e0016 */
[----:B------:R-:W-:-:S04]  /*12770*/  DEPBAR.LE SB0, 0x0 ;  /* 0x000080000000791a */ /* 0x000fc80000000000 */
[----:B------:R-:W-:Y:S01]  /*12780*/  BAR.SYNC.DEFER_BLOCKING 0x0 ;  /* 0x0000000000007b1d */ /* 0x000fe20000010000 */
[----:B------:R-:W-:Y:S01]  /*12790*/  @!P3 IMAD R12, R137, 0xa0, RZ ;  /* 0x000000a0890cb824 */ /* 0x000fe200078e02ff */
[----:B------:R-:W-:Y:S01]  /*127a0*/  LOP3.LUT R9, R9, 0xfffffe00, RZ, 0xc0, !PT ;  /* 0xfffffe0009097812 */ /* 0x000fe200078ec0ff */
[----:B------:R-:W-:Y:S02]  /*127b0*/  @!P2 IMAD R0, R137, 0xc0, RZ ;  /* 0x000000c08900a824 */ /* 0x000fe400078e02ff */
[----:B------:R-:W-:Y:S02]  /*127c0*/  IMAD.SHL.U32 R221, R221, 0x2, RZ ;  /* 0x00000002dddd7824 */ /* 0x000fe400078e00ff */
[----:B------:R-:W-:-:S03]  /*127d0*/  IMAD.SHL.U32 R68, R68, 0x2, RZ ;  /* 0x0000000244447824 */ /* 0x000fc600078e00ff */
[----:B------:R-:W-:Y:S02]  /*127e0*/  IADD3 R219, R221, 0x4020, RZ ;  /* 0x00004020dddb7810 */ /* 0x000fe40007ffe0ff */
[----:B------:R-:W-:Y:S01]  /*127f0*/  LOP3.LUT R68, R68, 0x6, RZ, 0xc0, !PT ;  /* 0x0000000644447812 */ /* 0x000fe200078ec0ff */
[----:B------:R-:W-:Y:S04]  /*12800*/  @P6 STS.128 [R233+0xc000], RZ ;  /* 0x00c000ffe9006388 */ /* 0x000fe80000000c00 */
[----:B------:R-:W-:Y:S04]  /*12810*/  @P6 STS.128 [R233+0x10000], RZ ;  /* 0x010000ffe9006388 */ /* 0x000fe80000000c00 */
[----:B------:R-:W-:Y:S01]  /*12820*/  @!PT LDS RZ, [RZ] ;  /* 0x00000000fffff984 */ /* 0x000fe20000000800 */
[----:B------:R-:W-:Y:S01]  /*12830*/  @!PT LDS RZ, [RZ] ;  /* 0x00000000fffff984 */ /* 0x000fe20000000800 */
[----:B------:R-:W-:Y:S01]  /*12840*/  @!PT LDS RZ, [RZ] ;  /* 0x00000000fffff984 */ /* 0x000fe20000000800 */
[----:B------:R1:W-:Y:S04]  /*12850*/  @!P6 LDGSTS.E.BYPASS.LTC128B.128 [R233+0xc000], [R226.64] ;  /* 0x0c000000e2e9efae */ /* 0x0003e8000b901d46 */
[----:B------:R1:W-:Y:S01]  /*12860*/  @!P6 LDGSTS.E.BYPASS.LTC128B.128 [R233+0x10000], [R226.64+0x80] ;  /* 0x10000080e2e9efae */ /* 0x0003e2000b901d46 */
[----:B------:R-:W-:Y:S01]  /*12870*/  ISETP.GE.AND P6, PT, R16, R5, PT ;  /* 0x000000051000720c */ /* 0x000fe20003fc6270 */
[----:B------:R-:W-:-:S02]  /*12880*/  @!P3 IMAD.MOV.U32 R16, RZ, RZ, R226 ;  /* 0x000000ffff10b224 */ /* 0x000fc400078e00e2 */
[----:B------:R-:W-:Y:S01]  /*12890*/  @P0 STS.128 [R233+0xc800], RZ ;  /* 0x00c800ffe9000388 */ /* 0x000fe20000000c00 */
[----:B------:R-:W-:Y:S02]  /*128a0*/  @!P1 IMAD.IADD R5, R4, 0x1, R19 ;  /* 0x0000000104059824 */ /* 0x000fe400078e0213 */
[----:B------:R-:W-:Y:S01]  /*128b0*/  @!P3 IMAD.WIDE.U32 R20, R136, 0xa0, R16 ;  /* 0x000000a08814b825 */ /* 0x000fe200078e0010 */
[----:B------:R-:W-:Y:S03]  /*128c0*/  @P0 STS.128 [R233+0x10800], RZ ;  /* 0x010800ffe9000388 */ /* 0x000fe60000000c00 */
[----:B------:R-:W-:Y:S01]  /*128d0*/  @!P1 IMAD.MOV.U32 R4, RZ, RZ, R18 ;  /* 0x000000ffff049224 */ /* 0x000fe200078e0012 */
[----:B------:R-:W-:Y:S01]  /*128e0*/  @!PT LDS RZ, [RZ] ;  /* 0x00000000fffff984 */ /* 0x000fe20000000800 */
[----:B------:R-:W-:Y:S01]  /*128f0*/  @!PT LDS RZ, [RZ] ;  /* 0x00000000fffff984 */ /* 0x000fe20000000800 */
[----:B------:R-:W-:Y:S01]  /*12900*/  @!PT LDS RZ, [RZ] ;  /* 0x00000000fffff984 */ /* 0x000fe20000000800 */
[----:B------:R2:W-:Y:S01]  /*12910*/  @!P0 LDGSTS.E.BYPASS.LTC128B.128 [R233+0xc800], [R6.64] ;  /* 0x0c80000006e98fae */ /* 0x0005e2000b901d46 */
[----:B------:R-:W-:Y:S02]  /*12920*/  @!P3 IMAD.IADD R13, R12, 0x1, R21 ;  /* 0x000000010c0db824 */ /* 0x000fe400078e0215 */
[----:B------:R-:W-:Y:S01]  /*12930*/  @!P3 IMAD.MOV.U32 R12, RZ, RZ, R20 ;  /* 0x000000ffff0cb224 */ /* 0x000fe200078e0014 */
[----:B------:R2:W-:Y:S01]  /*12940*/  @!P0 LDGSTS.E.BYPASS.LTC128B.128 [R233+0x10800], [R6.64+0x80] ;  /* 0x1080008006e98fae */ /* 0x0005e2000b901d46 */
[----:B------:R-:W-:-:S03]  /*12950*/  @!P6 LEA R16, P0, R136, R226, 0x6 ;  /* 0x000000e28810e211 */ /* 0x000fc600078030ff */
[----:B------:R-:W-:Y:S01]  /*12960*/  @P6 STS.128 [R233+0xd000], RZ ;  /* 0x00d000ffe9006388 */ /* 0x000fe20000000c00 */
[CCC-:B------:R-:W-:Y:S02]  /*12970*/  @!P6 LEA.HI.X R17, R136.reuse, R227.reuse, R137.reuse, 0x6, P0 ;  /* 0x000000e38811e211 */ /* 0x1c0fe400000f3489 */
[C---:B------:R-:W-:Y:S01]  /*12980*/  @!P4 LEA R18, P0, R136.reuse, R226, 0x7 ;  /* 0x000000e28812c211 */ /* 0x040fe200078038ff */
[----:B------:R-:W-:Y:S03]  /*12990*/  @P6 STS.128 [R233+0x11000], RZ ;  /* 0x011000ffe9006388 */ /* 0x000fe60000000c00 */
[----:B------:R-:W-:Y:S01]  /*129a0*/  @!P4 LEA.HI.X R19, R136, R227, R137, 0x7, P0 ;  /* 0x000000e38813c211 */ /* 0x000fe200000f3c89 */
[----:B------:R-:W-:Y:S01]  /*129b0*/  @!PT LDS RZ, [RZ] ;  /* 0x00000000fffff984 */ /* 0x000fe20000000800 */
[----:B------:R-:W-:Y:S01]  /*129c0*/  @!PT LDS RZ, [RZ] ;  /* 0x00000000fffff984 */ /* 0x000fe20000000800 */
[----:B------:R-:W-:Y:S01]  /*129d0*/  @!PT LDS RZ, [RZ] ;  /* 0x00000000fffff984 */ /* 0x000fe20000000800 */
[----:B------:R3:W-:Y:S04]  /*129e0*/  @!P6 LDGSTS.E.BYPASS.LTC128B.128 [R233+0xd000], [R16.64] ;  /* 0x0d00000010e9efae */ /* 0x0007e8000b901d46 */
[----:B------:R3:W-:Y:S04]  /*129f0*/  @!P6 LDGSTS.E.BYPASS.LTC128B.128 [R233+0x11000], [R16.64+0x80] ;  /* 0x1100008010e9efae */ /* 0x0007e8000b901d46 */
[----:B------:R-:W-:Y:S04]  /*12a00*/  @P5 STS.128 [R233+0xd800], RZ ;  /* 0x00d800ffe9005388 */ /* 0x000fe80000000c00 */
[----:B------:R-:W-:Y:S01]  /*12a10*/  @P5 STS.128 [R233+0x11800], RZ ;  /* 0x011800ffe9005388 */ /* 0x000fe20000000c00 */
[----:B--2---:R-:W-:-:S03]  /*12a20*/  @!P2 IMAD.MOV.U32 R6, RZ, RZ, R226 ;  /* 0x000000ffff06a224 */ /* 0x004fc600078e00e2 */
[----:B------:R-:W-:Y:S01]  /*12a30*/  @!PT LDS RZ, [RZ] ;  /* 0x00000000fffff984 */ /* 0x000fe20000000800 */
[----:B------:R-:W-:Y:S01]  /*12a40*/  @!PT LDS RZ, [RZ] ;  /* 0x00000000fffff984 */ /* 0x000fe20000000800 */
[----:B------:R-:W-:Y:S01]  /*12a50*/  @!PT LDS RZ, [RZ] ;  /* 0x00000000fffff984 */ /* 0x000fe20000000800 */
[----:B------:R2:W-:Y:S01]  /*12a60*/  @!P5 LDGSTS.E.BYPASS.LTC128B.128 [R233+0xd800], [R14.64] ;  /* 0x0d8000000ee9dfae */ /* 0x0005e2000b901d46 */
[----:B------:R-:W-:-:S03]  /*12a70*/  @!P2 IMAD.MOV.U32 R7, RZ, RZ, R227 ;  /* 0x000000ffff07a224 */ /* 0x000fc600078e00e3 */
[----:B------:R2:W-:Y:S01]  /*12a80*/  @!P5 LDGSTS.E.BYPASS.LTC128B.128 [R233+0x11800], [R14.64+0x80] ;  /* 0x118000800ee9dfae */ /* 0x0005e2000b901d46 */
[----:B------:R-:W-:-:S03]  /*12a90*/  @!P2 IMAD.WIDE.U32 R6, R136, 0xc0, R6 ;  /* 0x000000c08806a825 */ /* 0x000fc600078e0006 */
[----:B------:R-:W-:Y:S01]  /*12aa0*/  @P4 STS.128 [R233+0xe000], RZ ;  /* 0x00e000ffe9004388 */ /* 0x000fe20000000c00 */
[----:B------:R-:W-:Y:S01]  /*12ab0*/  @!P2 IMAD.IADD R7, R0, 0x1, R7 ;  /* 0x000000010007a824 */ /* 0x000fe200078e0207 */
[----:B------:R-:W-:Y:S02]  /*12ac0*/  IADD3 R0, R221, 0x4000, RZ ;  /* 0x00004000dd007810 */ /* 0x000fe40007ffe0ff */
[----:B------:R-:W-:Y:S01]  /*12ad0*/  @P4 STS.128 [R233+0x12000], RZ ;  /* 0x012000ffe9004388 */ /* 0x000fe20000000c00 */
[----:B---3--:R-:W-:-:S03]  /*12ae0*/  IMAD R17, R69, 0x400, R9 ;  /* 0x0000040045117824 */ /* 0x008fc600078e0209 */
[----:B------:R-:W-:Y:S01]  /*12af0*/  @!PT LDS RZ, [RZ] ;  /* 0x00000000fffff984 */ /* 0x000fe20000000800 */
[----:B------:R-:W-:Y:S01]  /*12b00*/  @!PT LDS RZ, [RZ] ;  /* 0x00000000fffff984 */ /* 0x000fe20000000800 */
[----:B------:R-:W-:Y:S01]  /*12b10*/  @!PT LDS RZ, [RZ] ;  /* 0x00000000fffff984 */ /* 0x000fe20000000800 */
[----:B------:R3:W-:Y:S01]  /*12b20*/  @!P4 LDGSTS.E.BYPASS.LTC128B.128 [R233+0xe000], [R18.64] ;  /* 0x0e00000012e9cfae */ /* 0x0007e2000b901d46 */
[----:B------:R-:W-:-:S03]  /*12b30*/  IMAD.IADD R222, R8, 0x1, R17 ;  /* 0x0000000108de7824 */ /* 0x000fc600078e0211 */
[----:B------:R3:W-:Y:S01]  /*12b40*/  @!P4 LDGSTS.E.BYPASS.LTC128B.128 [R233+0x12000], [R18.64+0x80] ;  /* 0x1200008012e9cfae */ /* 0x0007e2000b901d46 */
[----:B------:R-:W-:-:S03]  /*12b50*/  IMAD.SHL.U32 R222, R222, 0x2, RZ ;  /* 0x00000002dede7824 */ /* 0x000fc600078e00ff */
[----:B------:R-:W-:Y:S01]  /*12b60*/  @P3 STS.128 [R233+0xe800], RZ ;  /* 0x00e800ffe9003388 */ /* 0x000fe20000000c00 */
[----:B------:R-:W-:-:S03]  /*12b70*/  IMAD R220, R55, 0x2, R222 ;  /* 0x0000000237dc7824 */ /* 0x000fc600078e02de */
[----:B------:R-:W-:Y:S01]  /*12b80*/  @P3 STS.128 [R233+0x12800], RZ ;  /* 0x012800ffe9003388 */ /* 0x000fe20000000c00 */
[C---:B------:R-:W-:Y:S02]  /*12b90*/  IMAD R218, R53.reuse, 0x2, R222 ;  /* 0x0000000235da7824 */ /* 0x040fe400078e02de */
[----:B------:R-:W-:Y:S01]  /*12ba0*/  IMAD R217, R53, 0x2, R220 ;  /* 0x0000000235d97824 */ /* 0x000fe200078e02dc */
        /* <DEDUP_REMOVED lines=19> */
[----:B------:R-:W-:-:S02]  /*12ce0*/  R2P PR, R73, 0x6 ;  /* 0x0000000649007804 */ /* 0x000fc40000000000 */
[----:B------:R-:W-:Y:S01]  /*12cf0*/  SHF.R.S32.HI R73, RZ, 0x1f, R70 ;  /* 0x0000001fff497819 */ /* 0x000fe20000011446 */
[----:B------:R-:W-:Y:S03]  /*12d00*/  LDSM.16.M88.4 R116, [R222] ;  /* 0x00000000de74783b */ /* 0x000fe60000000200 */
[----:B------:R-:W-:Y:S01]  /*12d10*/  LEA.HI R70, R73, R70, RZ, 0x2 ;  /* 0x0000004649467211 */ /* 0x000fe200078f10ff */
[----:B------:R-:W1:Y:S04]  /*12d20*/  LDSM.16.M88.4 R64, [R221+0x4000] ;  /* 0x00400000dd40783b */ /* 0x000e680000000200 */
[----:B------:R-:W-:Y:S02]  /*12d30*/  LDSM.16.M88.4 R80, [R220] ;  /* 0x00000000dc50783b */ /* 0x000fe40000000200 */
[----:B------:R-:W-:Y:S01]  /*12d40*/  @P1 IADD3 R219, R0, -0x20, RZ ;  /* 0xffffffe000db1810 */ /* 0x000fe20007ffe0ff */
[----:B------:R-:W-:Y:S01]  /*12d50*/  IMAD.MOV.U32 R0, RZ, RZ, 0x40 ;  /* 0x00000040ff007424 */ /* 0x000fe200078e00ff */
[----:B------:R-:W3:Y:S02]  /*12d60*/  LDSM.16.M88.4 R56, [R221+0x4800] ;  /* 0x00480000dd38783b */ /* 0x000ee40000000200 */
[----:B------:R-:W-:-:S02]  /*12d70*/  IADD3 R211, R219, 0x800, RZ ;  /* 0x00000800dbd37810 */ /* 0x000fc40007ffe0ff */
[----:B------:R-:W3:Y:S01]  /*12d80*/  LDSM.16.M88.4 R84, [R219] ;  /* 0x00000000db54783b */ /* 0x000ee20000000200 */
[----:B------:R-:W-:Y:S02]  /*12d90*/  SEL R0, R0, 0xffffffc0, !P2 ;  /* 0xffffffc000007807 */ /* 0x000fe40005000000 */
[C---:B------:R-:W-:Y:S01]  /*12da0*/  IADD3 R210, R219.reuse, 0x1000, RZ ;  /* 0x00001000dbd27810 */ /* 0x040fe20007ffe0ff */
[----:B------:R-:W3:Y:S01]  /*12db0*/  LDSM.16.M88.4 R44, [R221+0x5000] ;  /* 0x00500000dd2c783b */ /* 0x000ee20000000200 */
[----:B------:R-:W-:Y:S01]  /*12dc0*/  IADD3 R209, R219, 0x1800, RZ ;  /* 0x00001800dbd17810 */ /* 0x000fe20007ffe0ff */
[----:B------:R-:W-:Y:S01]  /*12dd0*/  IMAD.IADD R215, R221, 0x1, R0 ;  /* 0x00000001ddd77824 */ /* 0x000fe200078e0200 */
[----:B------:R-:W-:Y:S01]  /*12de0*/  IADD3 R208, R219, 0x2000, RZ ;  /* 0x00002000dbd07810 */ /* 0x000fe20007ffe0ff */
[----:B--2---:R-:W2:Y:S01]  /*12df0*/  LDSM.16.M88.4 R12, [R221+0x7000] ;  /* 0x00700000dd0c783b */ /* 0x004ea20000000200 */
[----:B------:R-:W-:Y:S01]  /*12e00*/  IMAD.IADD R204, R0, 0x1, R219 ;  /* 0x0000000100cc7824 */ /* 0x000fe200078e02db */
[----:B------:R-:W-:-:S02]  /*12e10*/  SHF.R.S32.HI R0, RZ, 0x2, R70 ;  /* 0x00000002ff007819 */ /* 0x000fc40000011446 */
[----:B------:R-:W2:Y:S01]  /*12e20*/  LDSM.16.M88.4 R36, [R221+0x5800] ;  /* 0x00580000dd24783b */ /* 0x000ea20000000200 */
[----:B------:R-:W-:Y:S02]  /*12e30*/  IADD3 R207, R219, 0x2800, RZ ;  /* 0x00002800dbcf7810 */ /* 0x000fe40007ffe0ff */
[----:B------:R-:W-:Y:S01]  /*12e40*/  IMAD R0, R69, 0x10, R0 ;  /* 0x0000001045007824 */ /* 0x000fe200078e0200 */
[----:B------:R-:W2:Y:S01]  /*12e50*/  LDSM.16.M88.4 R28, [R221+0x6000] ;  /* 0x00600000dd1c783b */ /* 0x000ea20000000200 */
[C---:B------:R-:W-:Y:S02]  /*12e60*/  IADD3 R206, R219.reuse, 0x3000, RZ ;  /* 0x00003000dbce7810 */ /* 0x040fe40007ffe0ff */
[----:B------:R-:W-:Y:S01]  /*12e70*/  IADD3 R205, R219, 0x3800, RZ ;  /* 0x00003800dbcd7810 */ /* 0x000fe20007ffe0ff */
[----:B------:R-:W2:Y:S01]  /*12e80*/  LDSM.16.M88.4 R20, [R221+0x6800] ;  /* 0x00680000dd14783b */ /* 0x000ea20000000200 */
[----:B------:R-:W-:Y:S02]  /*12e90*/  IADD3 R69, R0, 0x1, R71 ;  /* 0x0000000100457810 */ /* 0x000fe40007ffe047 */
[----:B------:R-:W-:Y:S01]  /*12ea0*/  LOP3.LUT R0, R8, R9, RZ, 0xfc, !PT ;  /* 0x0000000908007212 */ /* 0x000fe200078efcff */
[----:B------:R-:W2:Y:S01]  /*12eb0*/  LDSM.16.M88.4 R96, [R221+0x7800] ;  /* 0x00780000dd60783b */ /* 0x000ea20000000200 */
[----:B------:R-:W-:-:S02]  /*12ec0*/  IADD3 R69, R72, R69, -R232 ;  /* 0x0000004548457210 */ /* 0x000fc40007ffe8e8 */
[C---:B------:R-:W-:Y:S01]  /*12ed0*/  IADD3 R203, R219.reuse, 0x4000, RZ ;  /* 0x00004000dbcb7810 */ /* 0x040fe20007ffe0ff */
[C---:B-1----:R-:W-:Y:S01]  /*12ee0*/  HMMA.16816.F32.BF16 R76, R116.reuse, R64, RZ ;  /* 0x00000040744c723c */ /* 0x042fe200000418ff */
[----:B------:R-:W1:Y:S01]  /*12ef0*/  LDSM.16.M88.4 R92, [R219+0x800] ;  /* 0x00080000db5c783b */ /* 0x000e620000000200 */
[C---:B------:R-:W-:Y:S02]  /*12f00*/  IADD3 R202, R219.reuse, 0x4800, RZ ;  /* 0x00004800dbca7810 */ /* 0x040fe40007ffe0ff */
[C---:B------:R-:W-:Y:S01]  /*12f10*/  IADD3 R201, R219.reuse, 0x5000, RZ ;  /* 0x00005000dbc97810 */ /* 0x040fe20007ffe0ff */
[----:B------:R-:W1:Y:S01]  /*12f20*/  LDSM.16.M88.4 R88, [R219+0x1000] ;  /* 0x00100000db58783b */ /* 0x000e620000000200 */
[C---:B------:R-:W-:Y:S02]  /*12f30*/  IADD3 R200, R219.reuse, 0x5800, RZ ;  /* 0x00005800dbc87810 */ /* 0x040fe40007ffe0ff */
[----:B------:R-:W-:Y:S01]  /*12f40*/  HMMA.16816.F32.BF16 R64, R116, R66, RZ ;  /* 0x000000427440723c */ /* 0x000fe200000418ff */
[----:B------:R-:W-:Y:S01]  /*12f50*/  LDSM.16.M88.4 R112, [R219+0x1800] ;  /* 0x00180000db70783b */ /* 0x000fe20000000200 */
[----:B------:R-:W-:-:S02]  /*12f60*/  IADD3 R199, R219, 0x6000, RZ ;  /* 0x00006000dbc77810 */ /* 0x000fc40007ffe0ff */
[C---:B------:R-:W-:Y:S01]  /*12f70*/  IADD3 R198, R219.reuse, 0x6800, RZ ;  /* 0x00006800dbc67810 */ /* 0x040fe20007ffe0ff */
[----:B------:R-:W-:Y:S01]  /*12f80*/  LDSM.16.M88.4 R108, [R219+0x2000] ;  /* 0x00200000db6c783b */ /* 0x000fe20000000200 */
[C---:B------:R-:W-:Y:S02]  /*12f90*/  IADD3 R197, R219.reuse, 0x7000, RZ ;  /* 0x00007000dbc57810 */ /* 0x040fe40007ffe0ff */
[----:B---3--:R-:W-:Y:S01]  /*12fa0*/  HMMA.16816.F32.BF16 R60, R116, R56, RZ ;  /* 0x00000038743c723c */ /* 0x008fe200000418ff */
[----:B------:R-:W-:Y:S01]  /*12fb0*/  LDSM.16.M88.4 R104, [R219+0x2800] ;  /* 0x00280000db68783b */ /* 0x000fe20000000200 */
[----:B------:R-:W-:-:S03]  /*12fc0*/  IADD3 R196, R219, 0x7800, RZ ;  /* 0x00007800dbc47810 */ /* 0x000fc60007ffe0ff */
[----:B------:R-:W-:Y:S03]  /*12fd0*/  LDSM.16.M88.4 R100, [R219+0x3800] ;  /* 0x00380000db64783b */ /* 0x000fe60000000200 */
[C---:B------:R-:W-:Y:S01]  /*12fe0*/  HMMA.16816.F32.BF16 R76, R80.reuse, R84, R76 ;  /* 0x00000054504c723c */ /* 0x040fe2000004184c */
[----:B------:R-:W-:Y:S04]  /*12ff0*/  LDSM.16.M88.4 R124, [R204+0x1800] ;  /* 0x00180000cc7c783b */ /* 0x000fe80000000200 */
[----:B------:R-:W-:Y:S03]  /*13000*/  LDSM.16.M88.4 R120, [R204+0x2800] ;  /* 0x00280000cc78783b */ /* 0x000fe60000000200 */
[----:B------:R-:W-:Y:S01]  /*13010*/  HMMA.16816.F32.BF16 R64, R80, R86, R64 ;  /* 0x000000565040723c */ /* 0x000fe20000041840 */
[----:B------:R-:W3:Y:S04]  /*13020*/  LDSM.16.M88.4 R84, [R219+0x3000] ;  /* 0x00300000db54783b */ /* 0x000ee80000000200 */
[----:B------:R-:W0:Y:S03]  /*13030*/  LDGDEPBAR ;  /* 0x00000000000079af */ /* 0x000e260000000000 */
[C---:B------:R-:W-:Y:S08]  /*13040*/  HMMA.16816.F32.BF16 R48, R116.reuse, R44, RZ ;  /* 0x0000002c7430723c */ /* 0x040ff000000418ff */
[C---:B--2---:R-:W-:Y:S08]  /*13050*/  HMMA.16816.F32.BF16 R16, R116.reuse, R12, RZ ;  /* 0x0000000c7410723c */ /* 0x044ff000000418ff */
[C---:B------:R-:W-:Y:S08]  /*13060*/  HMMA.16816.F32.BF16 R56, R116.reuse, R58, RZ ;  /* 0x0000003a7438723c */ /* 0x040ff000000418ff */
[C---:B------:R-:W-:Y:S08]  /*13070*/  HMMA.16816.F32.BF16 R44, R116.reuse, R46, RZ ;  /* 0x0000002e742c723c */ /* 0x040ff000000418ff */
[C---:B------:R-:W-:Y:S08]  /*13080*/  HMMA.16816.F32.BF16 R12, R116.reuse, R14, RZ ;  /* 0x0000000e740c723c */ /* 0x040ff000000418ff */
[----:B------:R-:W-:Y:S01]  /*13090*/  HMMA.16816.F32.BF16 R40, R116, R36, RZ ;  /* 0x000000247428723c */ /* 0x000fe200000418ff */
[----:B----4-:R-:W-:-:S05]  /*130a0*/  IMAD.IADD R71, R2, 0x1, R69 ;  /* 0x0000000102477824 */ /* 0x010fca00078e0245 */
[C---:B------:R-:W-:Y:S02]  /*130b0*/  IADD3 R69, R71.reuse, 0x8, RZ ;  /* 0x0000000847457810 */ /* 0x040fe40007ffe0ff */
[----:B-----5:R-:W-:Y:S01]  /*130c0*/  HMMA.16816.F32.BF16 R32, R116, R28, RZ ;  /* 0x0000001c7420723c */ /* 0x020fe200000418ff */
[-C--:B------:R-:W-:Y:S02]  /*130d0*/  IMNMX R2, R71, R72.reuse, PT ;  /* 0x0000004847027217 */ /* 0x080fe40003800200 */
[----:B------:R-:W-:-:S05]  /*130e0*/  IMNMX R52, R69, R72, PT ;  /* 0x0000004845347217 */ /* 0x000fca0003800200 */
[C---:B------:R-:W-:Y:S08]  /*130f0*/  HMMA.16816.F32.BF16 R24, R116.reuse, R20, RZ ;  /* 0x000000147418723c */ /* 0x040ff000000418ff */
[C---:B------:R-:W-:Y:S08]  /*13100*/  HMMA.16816.F32.BF16 R36, R116.reuse, R38, RZ ;  /* 0x000000267424723c */ /* 0x040ff000000418ff */
[C---:B------:R-:W-:Y:S08]  /*13110*/  HMMA.16816.F32.BF16 R28, R116.reuse, R30, RZ ;  /* 0x0000001e741c723c */ /* 0x040ff000000418ff */
[C---:B------:R-:W-:Y:S08]  /*13120*/  HMMA.16816.F32.BF16 R20, R116.reuse, R22, RZ ;  /* 0x000000167414723c */ /* 0x040ff000000418ff */
[C---:B------:R-:W-:Y:S08]  /*13130*/  HMMA.16816.F32.BF16 R4, R116.reuse, R96, RZ ;  /* 0x000000607404723c */ /* 0x040ff000000418ff */
[----:B------:R-:W-:Y:S01]  /*13140*/  HMMA.16816.F32.BF16 R116, R116, R98, RZ ;  /* 0x000000627474723c */ /* 0x000fe200000418ff */
[----:B------:R-:W-:Y:S07]  /*13150*/  LDSM.16.M88.4 R96, [R215+0x4000] ;  /* 0x00400000d760783b */ /* 0x000fee0000000200 */
[C---:B-1----:R-:W-:Y:S08]  /*13160*/  HMMA.16816.F32.BF16 R60, R80.reuse, R92, R60 ;  /* 0x0000005c503c723c */ /* 0x042ff0000004183c */
[C---:B------:R-:W-:Y:S01]  /*13170*/  HMMA.16816.F32.BF16 R56, R80.reuse, R94, R56 ;  /* 0x0000005e5038723c */ /* 0x040fe20000041838 */
[----:B------:R-:W-:Y:S07]  /*13180*/  LDSM.16.M88.4 R92, [R218] ;  /* 0x00000000da5c783b */ /* 0x000fee0000000200 */
[C---:B------:R-:W-:Y:S08]  /*13190*/  HMMA.16816.F32.BF16 R48, R80.reuse, R88, R48 ;  /* 0x000000585030723c */ /* 0x040ff00000041830 */
[C---:B------:R-:W-:Y:S01]  /*131a0*/  HMMA.16816.F32.BF16 R44, R80.reuse, R90, R44 ;  /* 0x0000005a502c723c */ /* 0x040fe2000004182c */
[----:B------:R-:W1:Y:S07]  /*131b0*/  LDSM.16.M88.4 R88, [R215+0x4800] ;  /* 0x00480000d758783b */ /* 0x000e6e0000000200 */
[C---:B---3--:R-:W-:Y:S08]  /*131c0*/  HMMA.16816.F32.BF16 R16, R80.reuse, R84, R16 ;  /* 0x000000545010723c */ /* 0x048ff00000041810 */
        /* <DEDUP_REMOVED lines=10> */
[----:B------:R-:W-:Y:S07]  /*13270*/  LDSM.16.M88.4 R104, [R217] ;  /* 0x00000000d968783b */ /* 0x000fee0000000200 */
[C---:B------:R-:W-:Y:S08]  /*13280*/  HMMA.16816.F32.BF16 R4, R80.reuse, R100, R4 ;  /* 0x000000645004723c */ /* 0x040ff00000041804 */
[----:B------:R-:W-:Y:S01]  /*13290*/  HMMA.16816.F32.BF16 R116, R80, R102, R116 ;  /* 0x000000665074723c */ /* 0x000fe20000041874 */
[----:B------:R-:W3:Y:S04]  /*132a0*/  LDSM.16.M88.4 R80, [R215+0x6800] ;  /* 0x00680000d750783b */ /* 0x000ee80000000200 */
[----:B------:R-:W-:Y:S03]  /*132b0*/  LDSM.16.M88.4 R100, [R215+0x7000] ;  /* 0x00700000d764783b */ /* 0x000fe60000000200 */
        /* <DEDUP_REMOVED lines=8> */
[----:B------:R-:W4:Y:S07]  /*13340*/  LDSM.16.M88.4 R96, [R215+0x7800] ;  /* 0x00780000d760783b */ /* 0x000f2e0000000200 */
[C---:B---3--:R-:W-:Y:S08]  /*13350*/  HMMA.16816.F32.BF16 R24, R92.reuse, R80, R24 ;  /* 0x000000505c18723c */ /* 0x048ff00000041818 */
        /* <DEDUP_REMOVED lines=8> */
[C---:B----4-:R-:W-:Y:S08]  /*133e0*/  HMMA.16816.F32.BF16 R4, R92.reuse, R96, R4 ;  /* 0x000000605c04723c */ /* 0x050ff00000041804 */
[C---:B------:R-:W-:Y:S01]  /*133f0*/  HMMA.16816.F32.BF16 R116, R92.reuse, R98, R116 ;  /* 0x000000625c74723c */ /* 0x040fe20000041874 */
[----:B------:R-:W2:Y:S07]  /*13400*/  LDSM.16.M88.4 R96, [R204+0x2000] ;  /* 0x00200000cc60783b */ /* 0x000eae0000000200 */
[C---:B------:R-:W-:Y:S08]  /*13410*/  HMMA.16816.F32.BF16 R40, R92.reuse, R112, R40 ;  /* 0x000000705c28723c */ /* 0x040ff00000041828 */
[----:B------:R-:W-:Y:S01]  /*13420*/  HMMA.16816.F32.BF16 R36, R92, R114, R36 ;  /* 0x000000725c24723c */ /* 0x000fe20000041824 */
[----:B------:R-:W-:Y:S07]  /*13430*/  LDSM.16.M88.4 R112, [R204+0x3000] ;  /* 0x00300000cc70783b */ /* 0x000fee0000000200 */
[C---:B---3--:R-:W-:Y:S08]  /*13440*/  HMMA.16816.F32.BF16 R48, R104.reuse, R80, R48 ;  /* 0x000000506830723c */ /* 0x048ff00000041830 */
[----:B------:R-:W-:Y:S01]  /*13450*/  HMMA.16816.F32.BF16 R44, R104, R82, R44 ;  /* 0x00000052682c723c */ /* 0x000fe2000004182c */
[----:B------:R-:W3:Y:S07]  /*13460*/  LDSM.16.M88.4 R80, [R221+0x9800] ;  /* 0x00980000dd50783b */ /* 0x000eee0000000200 */
        /* <DEDUP_REMOVED lines=16> */
[C---:B--2---:R-:W-:Y:S08]  /*13570*/  HMMA.16816.F32.BF16 R32, R104.reuse, R96, R32 ;  /* 0x000000606820723c */ /* 0x044ff00000041820 */
[----:B------:R-:W-:Y:S01]  /*13580*/  HMMA.16816.F32.BF16 R28, R104, R98, R28 ;  /* 0x00000062681c723c */ /* 0x000fe2000004181c */
        /* <DEDUP_REMOVED lines=8> */
[----:B------:R-:W-:Y:S01]  /*13610*/  HMMA.16816.F32.BF16 R56, R88, R94, R56 ;  /* 0x0000005e5838723c */ /* 0x000fe20000041838 */
[----:B------:R-:W4:Y:S07]  /*13620*/  LDSM.16.M88.4 R92, [R221+0xa800] ;  /* 0x00a80000dd5c783b */ /* 0x000f2e0000000200 */
        /* <DEDUP_REMOVED lines=8> */
[----:B------:R-:W-:Y:S01]  /*136b0*/  HMMA.16816.F32.BF16 R64, R120, R86, R64 ;  /* 0x000000567840723c */ /* 0x000fe20000041840 */
[----:B------:R-:W1:Y:S07]  /*136c0*/  LDSM.16.M88.4 R84, [R219+0x6800] ;  /* 0x00680000db54783b */ /* 0x000e6e0000000200 */
[C---:B--2---:R-:W-:Y:S08]  /*136d0*/  HMMA.16816.F32.BF16 R32, R88.reuse, R96, R32 ;  /* 0x000000605820723c */ /* 0x044ff00000041820 */
[----:B------:R-:W-:Y:S01]  /*136e0*/  HMMA.16816.F32.BF16 R28, R88, R98, R28 ;  /* 0x00000062581c723c */ /* 0x000fe2000004181c */
[----:B------:R-:W2:Y:S07]  /*136f0*/  LDSM.16.M88.4 R96, [R219+0x5000] ;  /* 0x00500000db60783b */ /* 0x000eae0000000200 */
[C---:B---3--:R-:W-:Y:S08]  /*13700*/  HMMA.16816.F32.BF16 R60, R120.reuse, R80, R60 ;  /* 0x00000050783c723c */ /* 0x048ff0000004183c */
[----:B------:R-:W-:Y:S01]  /*13710*/  HMMA.16816.F32.BF16 R56, R120, R82, R56 ;  /* 0x000000527838723c */ /* 0x000fe20000041838 */
        /* <DEDUP_REMOVED lines=10> */
[----:B------:R-:W4:Y:S03]  /*137c0*/  LDSM.16.M88.4 R100, [R215+0x9000] ;  /* 0x00900000d764783b */ /* 0x000f260000000200 */
[C---:B-1----:R-:W-:Y:S08]  /*137d0*/  HMMA.16816.F32.BF16 R24, R120.reuse, R84, R24 ;  /* 0x000000547818723c */ /* 0x042ff00000041818 */
[C---:B------:R-:W-:Y:S01]  /*137e0*/  HMMA.16816.F32.BF16 R20, R120.reuse, R86, R20 ;  /* 0x000000567814723c */ /* 0x040fe20000041814 */
[----:B------:R-:W1:Y:S07]  /*137f0*/  LDSM.16.M88.4 R84, [R215+0xb000] ;  /* 0x00b00000d754783b */ /* 0x000e6e0000000200 */
[C---:B--2---:R-:W-:Y:S08]  /*13800*/  HMMA.16816.F32.BF16 R48, R120.reuse, R96, R48 ;  /* 0x000000607830723c */ /* 0x044ff00000041830 */
[C---:B---3--:R-:W-:Y:S08]  /*13810*/  HMMA.16816.F32.BF16 R16, R120.reuse, R80, R16 ;  /* 0x000000507810723c */ /* 0x048ff00000041810 */
[C---:B------:R-:W-:Y:S01]  /*13820*/  HMMA.16816.F32.BF16 R12, R120.reuse, R82, R12 ;  /* 0x00000052780c723c */ /* 0x040fe2000004180c */
[----:B------:R-:W2:Y:S07]  /*13830*/  LDSM.16.M88.4 R80, [R215+0xb800] ;  /* 0x00b80000d750783b */ /* 0x000eae0000000200 */
[C---:B----4-:R-:W-:Y:S08]  /*13840*/  HMMA.16816.F32.BF16 R32, R120.reuse, R88, R32 ;  /* 0x000000587820723c */ /* 0x050ff00000041820 */
[----:B------:R-:W-:Y:S01]  /*13850*/  HMMA.16816.F32.BF16 R28, R120, R90, R28 ;  /* 0x0000005a781c723c */ /* 0x000fe2000004181c */
[----:B------:R-:W3:Y:S07]  /*13860*/  LDSM.16.M88.4 R88, [R215+0xa800] ;  /* 0x00a80000d758783b */ /* 0x000eee0000000200 */
[C---:B------:R-:W-:Y:S08]  /*13870*/  HMMA.16816.F32.BF16 R60, R112.reuse, R104, R60 ;  /* 0x00000068703c723c */ /* 0x040ff0000004183c */
[C---:B------:R-:W-:Y:S08]  /*13880*/  HMMA.16816.F32.BF16 R56, R112.reuse, R106, R56 ;  /* 0x0000006a7038723c */ /* 0x040ff00000041838 */
[C---:B------:R-:W-:Y:S08]  /*13890*/  HMMA.16816.F32.BF16 R76, R112.reuse, R108, R76 ;  /* 0x0000006c704c723c */ /* 0x040ff0000004184c */
[C---:B------:R-:W-:Y:S01]  /*138a0*/  HMMA.16816.F32.BF16 R64, R112.reuse, R110, R64 ;  /* 0x0000006e7040723c */ /* 0x040fe20000041840 */
[----:B------:R-:W-:Y:S07]  /*138b0*/  LDSM.16.M88.4 R108, [R204+0x4000] ;  /* 0x00400000cc6c783b */ /* 0x000fee0000000200 */
[----:B------:R-:W-:Y:S01]  /*138c0*/  HMMA.16816.F32.BF16 R104, R112, R100, R48 ;  /* 0x000000647068723c */ /* 0x000fe20000041830 */
[----:B------:R-:W4:Y:S07]  /*138d0*/  LDSM.16.M88.4 R48, [R217+0x2000] ;  /* 0x00200000d930783b */ /* 0x000f2e0000000200 */
[C---:B------:R-:W-:Y:S08]  /*138e0*/  HMMA.16816.F32.BF16 R4, R120.reuse, R124, R4 ;  /* 0x0000007c7804723c */ /* 0x040ff00000041804 */
[----:B------:R-:W-:Y:S08]  /*138f0*/  HMMA.16816.F32.BF16 R116, R120, R126, R116 ;  /* 0x0000007e7874723c */ /* 0x000ff00000041874 */
[C---:B-1----:R-:W-:Y:S08]  /*13900*/  HMMA.16816.F32.BF16 R16, R112.reuse, R84, R16 ;  /* 0x000000547010723c */ /* 0x042ff00000041810 */
[----:B------:R-:W-:Y:S01]  /*13910*/  HMMA.16816.F32.BF16 R12, R112, R86, R12 ;  /* 0x00000056700c723c */ /* 0x000fe2000004180c */
[----:B------:R-:W1:Y:S07]  /*13920*/  LDSM.16.M88.4 R84, [R204+0x4800] ;  /* 0x00480000cc54783b */ /* 0x000e6e0000000200 */
[----:B------:R-:W-:Y:S01]  /*13930*/  HMMA.16816.F32.BF16 R44, R120, R98, R44 ;  /* 0x00000062782c723c */ /* 0x000fe2000004182c */
[----:B------:R-:W1:Y:S07]  /*13940*/  LDSM.16.M88.4 R96, [R215+0x9800] ;  /* 0x00980000d760783b */ /* 0x000e6e0000000200 */
[C---:B--2---:R-:W-:Y:S08]  /*13950*/  HMMA.16816.F32.BF16 R4, R112.reuse, R80, R4 ;  /* 0x000000507004723c */ /* 0x044ff00000041804 */
[----:B------:R-:W-:Y:S01]  /*13960*/  HMMA.16816.F32.BF16 R116, R112, R82, R116 ;  /* 0x000000527074723c */ /* 0x000fe20000041874 */
[----:B------:R-:W2:Y:S07]  /*13970*/  LDSM.16.M88.4 R80, [R204+0x5000] ;  /* 0x00500000cc50783b */ /* 0x000eae0000000200 */
[C---:B------:R-:W-:Y:S08]  /*13980*/  HMMA.16816.F32.BF16 R40, R120.reuse, R92, R40 ;  /* 0x0000005c7828723c */ /* 0x040ff00000041828 */
[----:B------:R-:W-:Y:S01]  /*13990*/  HMMA.16816.F32.BF16 R36, R120, R94, R36 ;  /* 0x0000005e7824723c */ /* 0x000fe20000041824 */
[----:B------:R-:W2:Y:S07]  /*139a0*/  LDSM.16.M88.4 R92, [R215+0xa000] ;  /* 0x00a00000d75c783b */ /* 0x000eae0000000200 */
[----:B---3--:R-:W-:Y:S07]  /*139b0*/  HMMA.16816.F32.BF16 R24, R112, R88, R24 ;  /* 0x000000587018723c */ /* 0x008fee0000041818 */
[----:B------:R-:W-:Y:S01]  /*139c0*/  IMAD.IADD R89, R3, 0x1, R68 ;  /* 0x0000000103597824 */ /* 0x000fe200078e0244 */
[----:B----4-:R-:W-:Y:S01]  /*139d0*/  HMMA.16816.F32.BF16 R76, R48, R108, R76 ;  /* 0x0000006c304c723c */ /* 0x010fe2000004184c */
[----:B------:R-:W3:Y:S03]  /*139e0*/  LDSM.16.M88.4 R68, [R204+0x5800] ;  /* 0x00580000cc44783b */ /* 0x000ee60000000200 */
[----:B------:R-:W-:-:S02]  /*139f0*/  IADD3 R73, R89, 0x1, RZ ;  /* 0x0000000159497810 */ /* 0x000fc40007ffe0ff */
[----:B------:R-:W-:Y:S02]  /*13a00*/  IADD3 R9, R89, 0x8, RZ ;  /* 0x0000000859097810 */ /* 0x000fe40007ffe0ff */
[C---:B------:R-:W-:Y:S01]  /*13a10*/  HMMA.16816.F32.BF16 R64, R48.reuse, R110, R64 ;  /* 0x0000006e3040723c */ /* 0x040fe20000041840 */
[C---:B------:R-:W-:Y:S02]  /*13a20*/  ISETP.GE.AND P6, PT, R73.reuse, R2, PT ;  /* 0x000000024900720c */ /* 0x040fe40003fc6270 */
[----:B------:R-:W-:Y:S02]  /*13a30*/  ISETP.GE.AND P2, PT, R73, R52, PT ;  /* 0x000000344900720c */ /* 0x000fe40003f46270 */
[----:B------:R-:W-:Y:S02]  /*13a40*/  IADD3 R73, R89, 0x9, RZ ;  /* 0x0000000959497810 */ /* 0x000fe40007ffe0ff */
[-C--:B------:R-:W-:Y:S01]  /*13a50*/  ISETP.GE.AND P5, PT, R9, R2.reuse, PT ;  /* 0x000000020900720c */ /* 0x080fe20003fa6270 */
[----:B-1----:R-:W-:Y:S01]  /*13a60*/  HMMA.16816.F32.BF16 R60, R48, R84, R60 ;  /* 0x00000054303c723c */ /* 0x002fe2000004183c */
[----:B------:R-:W-:-:S02]  /*13a70*/  ISETP.GE.AND P0, PT, R73, R2, PT ;  /* 0x000000024900720c */ /* 0x000fc40003f06270 */
[-C--:B------:R-:W-:Y:S02]  /*13a80*/  ISETP.GE.AND P3, PT, R73, R52.reuse, PT ;  /* 0x000000344900720c */ /* 0x080fe40003f66270 */
[----:B------:R-:W-:Y:S02]  /*13a90*/  IADD3 R73, R89, 0x11, RZ ;  /* 0x0000001159497810 */ /* 0x000fe40007ffe0ff */
[----:B------:R-:W-:Y:S01]  /*13aa0*/  ISETP.GE.AND P1, PT, R9, R52, PT ;  /* 0x000000340900720c */ /* 0x000fe20003f26270 */
[----:B------:R-:W-:Y:S01]  /*13ab0*/  HMMA.16816.F32.BF16 R40, R112, R96, R40 ;  /* 0x000000607028723c */ /* 0x000fe20000041828 */
[----:B------:R-:W-:Y:S02]  /*13ac0*/  FSEL R88, R79, -INF , !P2 ;  /* 0xff8000004f587808 */ /* 0x000fe40005000000 */
[----:B------:R-:W-:Y:S02]  /*13ad0*/  ISETP.GE.AND P2, PT, R73, R2, PT ;  /* 0x000000024900720c */ /* 0x000fe40003f46270 */
[----:B------:R-:W-:-:S03]  /*13ae0*/  IADD3 R9, R89, 0x10, RZ ;  /* 0x0000001059097810 */ /* 0x000fc60007ffe0ff */
[----:B------:R-:W-:Y:S01]  /*13af0*/  HMMA.16816.F32.BF16 R44, R112, R102, R44 ;  /* 0x00000066702c723c */ /* 0x000fe2000004182c */
[----:B------:R-:W-:Y:S02]  /*13b00*/  FSEL R79, R64, -INF , !P5 ;  /* 0xff800000404f7808 */ /* 0x000fe40006800000 */
[----:B------:R-:W-:Y:S02]  /*13b10*/  ISETP.GE.AND P5, PT, R73, R52, PT ;  /* 0x000000344900720c */ /* 0x000fe40003fa6270 */
[----:B------:R-:W-:Y:S02]  /*13b20*/  IADD3 R73, R89, 0x18, RZ ;  /* 0x0000001859497810 */ /* 0x000fe40007ffe0ff */
[----:B------:R-:W-:Y:S01]  /*13b30*/  ISETP.GE.AND P4, PT, R9, R2, PT ;  /* 0x000000020900720c */ /* 0x000fe20003f86270 */
[----:B--2---:R-:W-:Y:S01]  /*13b40*/  HMMA.16816.F32.BF16 R104, R48, R80, R104 ;  /* 0x000000503068723c */ /* 0x004fe20000041868 */
[----:B------:R-:W-:Y:S02]  /*13b50*/  FSEL R85, R63, -INF , !P5 ;  /* 0xff8000003f557808 */ /* 0x000fe40006800000 */
[----:B------:R-:W-:-:S04]  /*13b60*/  FSEL R84, R60, -INF , !P4 ;  /* 0xff8000003c547808 */ /* 0x000fc80006000000 */
[----:B------:R-:W-:Y:S01]  /*13b70*/  FSEL R81, R66, -INF , !P1 ;  /* 0xff80000042517808 */ /* 0x000fe20004800000 */
[----:B------:R-:W-:Y:S01]  /*13b80*/  HMMA.16816.F32.BF16 R56, R48, R86, R56 ;  /* 0x000000563038723c */ /* 0x000fe20000041838 */
[----:B------:R-:W-:Y:S02]  /*13b90*/  FSEL R80, R65, -INF , !P0 ;  /* 0xff80000041507808 */ /* 0x000fe40004000000 */
[C---:B------:R-:W-:Y:S02]  /*13ba0*/  ISETP.GE.AND P1, PT, R73.reuse, R2, PT ;  /* 0x000000024900720c */ /* 0x040fe40003f26270 */
[-C--:B------:R-:W-:Y:S02]  /*13bb0*/  ISETP.GE.AND P0, PT, R73, R52.reuse, PT ;  /* 0x000000344900720c */ /* 0x080fe40003f06270 */
[----:B------:R-:W-:Y:S01]  /*13bc0*/  LDSM.16.M88.4 R72, [R204+0x6000] ;  /* 0x00600000cc48783b */ /* 0x000fe20000000200 */
[----:B------:R-:W-:Y:S01]  /*13bd0*/  FSEL R87, R77, -INF , !P6 ;  /* 0xff8000004d577808 */ /* 0x000fe20007000000 */
[----:B------:R-:W-:Y:S01]  /*13be0*/  HMMA.16816.F32.BF16 R32, R112, R92, R32 ;  /* 0x0000005c7020723c */ /* 0x000fe20000041820 */
[----:B------:R-:W-:-:S02]  /*13bf0*/  ISETP.GE.AND P6, PT, R9, R52, PT ;  /* 0x000000340900720c */ /* 0x000fc40003fc6270 */
[----:B------:R-:W-:Y:S02]  /*13c00*/  IADD3 R9, R89, 0x19, RZ ;  /* 0x0000001959097810 */ /* 0x000fe40007ffe0ff */
[----:B------:R-:W-:Y:S02]  /*13c10*/  FSEL R77, R62, -INF , !P6 ;  /* 0xff8000003e4d7808 */ /* 0x000fe40007000000 */
[----:B------:R-:W-:Y:S01]  /*13c20*/  FSEL R93, R61, -INF , !P2 ;  /* 0xff8000003d5d7808 */ /* 0x000fe20005000000 */
[----:B------:R-:W-:Y:S01]  /*13c30*/  HMMA.16816.F32.BF16 R44, R48, R82, R44 ;  /* 0x00000052302c723c */ /* 0x000fe2000004182c */
[----:B------:R-:W-:Y:S02]  /*13c40*/  ISETP.GE.AND P4, PT, R9, R52, PT ;  /* 0x000000340900720c */ /* 0x000fe40003f86270 */
[----:B------:R-:W-:-:S04]  /*13c50*/  IADD3 R65, R89, 0x21, RZ ;  /* 0x0000002159417810 */ /* 0x000fc80007ffe0ff */
[----:B------:R-:W-:Y:S01]  /*13c60*/  FSEL R92, R56, -INF , !P1 ;  /* 0xff800000385c7808 */ /* 0x000fe20004800000 */
[----:B---3--:R-:W-:Y:S01]  /*13c70*/  HMMA.16816.F32.BF16 R60, R48, R68, R40 ;  /* 0x00000044303c723c */ /* 0x008fe20000041828 */
[----:B------:R-:W1:Y:S01]  /*13c80*/  LDSM.16.M88.4 R40, [R204+0x6800] ;  /* 0x00680000cc28783b */ /* 0x000e620000000200 */
[C---:B------:R-:W-:Y:S02]  /*13c90*/  ISETP.GE.AND P5, PT, R65.reuse, R2, PT ;  /* 0x000000024100720c */ /* 0x040fe40003fa6270 */
[----:B------:R-:W-:Y:S02]  /*13ca0*/  ISETP.GE.AND P1, PT, R65, R52, PT ;  /* 0x000000344100720c */ /* 0x000fe40003f26270 */
[----:B------:R-:W-:Y:S02]  /*13cb0*/  IADD3 R65, R89, 0x28, RZ ;  /* 0x0000002859417810 */ /* 0x000fe40007ffe0ff */
[----:B------:R-:W-:Y:S01]  /*13cc0*/  HMMA.16816.F32.BF16 R20, R112, R90, R20 ;  /* 0x0000005a7014723c */ /* 0x000fe20000041814 */
[----:B------:R-:W-:-:S02]  /*13cd0*/  FSEL R100, R59, -INF , !P4 ;  /* 0xff8000003b647808 */ /* 0x000fc40006000000 */
[----:B------:R-:W-:Y:S02]  /*13ce0*/  FSEL R86, R58, -INF , !P0 ;  /* 0xff8000003a567808 */ /* 0x000fe40004000000 */
[-C--:B------:R-:W-:Y:S02]  /*13cf0*/  ISETP.GE.AND P0, PT, R65, R2.reuse, PT ;  /* 0x000000024100720c */ /* 0x080fe40003f06270 */
[----:B------:R-:W-:Y:S01]  /*13d00*/  FSEL R90, R67, -INF , !P3 ;  /* 0xff800000435a7808 */ /* 0x000fe20005800000 */
[----:B------:R-:W-:Y:S01]  /*13d10*/  HMMA.16816.F32.BF16 R36, R112, R98, R36 ;  /* 0x000000627024723c */ /* 0x000fe20000041824 */
[----:B------:R-:W-:Y:S02]  /*13d20*/  ISETP.GE.AND P3, PT, R9, R2, PT ;  /* 0x000000020900720c */ /* 0x000fe40003f66270 */
[----:B------:R-:W-:Y:S02]  /*13d30*/  IADD3 R9, R89, 0x20, RZ ;  /* 0x0000002059097810 */ /* 0x000fe40007ffe0ff */
[----:B------:R-:W-:-:S02]  /*13d40*/  FSEL R101, R57, -INF , !P3 ;  /* 0xff80000039657808 */ /* 0x000fc40005800000 */
[C---:B------:R-:W-:Y:S01]  /*13d50*/  ISETP.GE.AND P6, PT, R9.reuse, R2, PT ;  /* 0x000000020900720c */ /* 0x040fe20003fc6270 */
[----:B------:R-:W-:Y:S01]  /*13d60*/  HMMA.16816.F32.BF16 R28, R112, R94, R28 ;  /* 0x0000005e701c723c */ /* 0x000fe2000004181c */
[----:B------:R-:W-:Y:S02]  /*13d70*/  ISETP.GE.AND P2, PT, R9, R52, PT ;  /* 0x000000340900720c */ /* 0x000fe40003f46270 */
[----:B------:R-:W-:Y:S02]  /*13d80*/  IADD3 R9, R89, 0x29, RZ ;  /* 0x0000002959097810 */ /* 0x000fe40007ffe0ff */
[----:B------:R-:W-:Y:S02]  /*13d90*/  FSEL R177, R104, -INF , !P6 ;  /* 0xff80000068b17808 */ /* 0x000fe40007000000 */
[C---:B------:R-:W-:Y:S02]  /*13da0*/  ISETP.GE.AND P4, PT, R9.reuse, R2, PT ;  /* 0x000000020900720c */ /* 0x040fe40003f86270 */
[----:B------:R-:W-:-:S02]  /*13db0*/  ISETP.GE.AND P6, PT, R9, R52, PT ;  /* 0x000000340900720c */ /* 0x000fc40003fc6270 */
[C---:B------:R-:W-:Y:S02]  /*13dc0*/  IADD3 R9, R89.reuse, 0x30, RZ ;  /* 0x0000003059097810 */ /* 0x040fe40007ffe0ff */
[----:B------:R-:W-:Y:S02]  /*13dd0*/  IADD3 R57, R89, 0x31, RZ ;  /* 0x0000003159397810 */ /* 0x000fe40007ffe0ff */
[----:B------:R-:W-:Y:S01]  /*13de0*/  FSEL R180, R106, -INF , !P2 ;  /* 0xff8000006ab47808 */ /* 0x000fe20005000000 */
[----:B------:R-:W-:Y:S01]  /*13df0*/  HMMA.16816.F32.BF16 R36, R48, R70, R36 ;  /* 0x000000463024723c */ /* 0x000fe20000041824 */
[----:B------:R-:W-:Y:S02]  /*13e00*/  FSEL R178, R105, -INF , !P5 ;  /* 0xff80000069b27808 */ /* 0x000fe40006800000 */
[C---:B------:R-:W-:Y:S02]  /*13e10*/  ISETP.GE.AND P2, PT, R9.reuse, R2, PT ;  /* 0x000000020900720c */ /* 0x040fe40003f46270 */
[----:B------:R-:W-:-:S02]  /*13e20*/  ISETP.GE.AND P5, PT, R9, R52, PT ;  /* 0x000000340900720c */ /* 0x000fc40003fa6270 */
[----:B------:R-:W-:Y:S01]  /*13e30*/  FSEL R9, R107, -INF , !P1 ;  /* 0xff8000006b097808 */ /* 0x000fe20004800000 */
[C---:B-1----:R-:W-:Y:S01]  /*13e40*/  HMMA.16816.F32.BF16 R172, R48.reuse, R40, R24 ;  /* 0x0000002830ac723c */ /* 0x042fe20000041818 */
[----:B------:R-:W-:Y:S01]  /*13e50*/  FSEL R179, R44, -INF , !P0 ;  /* 0xff8000002cb37808 */ /* 0x000fe20004000000 */
[----:B------:R-:W1:Y:S01]  /*13e60*/  LDSM.16.M88.4 R24, [R204+0x7800] ;  /* 0x00780000cc18783b */ /* 0x000e620000000200 */
[C---:B------:R-:W-:Y:S02]  /*13e70*/  ISETP.GE.AND P1, PT, R57.reuse, R2, PT ;  /* 0x000000023900720c */ /* 0x040fe40003f26270 */
[-C--:B------:R-:W-:Y:S02]  /*13e80*/  ISETP.GE.AND P0, PT, R57, R52.reuse, PT ;  /* 0x000000343900720c */ /* 0x080fe40003f06270 */
[----:B------:R-:W-:Y:S01]  /*13e90*/  ISETP.GE.AND P3, PT, R65, R52, PT ;  /* 0x000000344100720c */ /* 0x000fe20003f66270 */
[----:B------:R-:W-:Y:S01]  /*13ea0*/  HMMA.16816.F32.BF16 R56, R48, R72, R32 ;  /* 0x000000483038723c */ /* 0x000fe20000041820 */
[----:B------:R-:W2:Y:S01]  /*13eb0*/  LDSM.16.M88.4 R32, [R204+0x7000] ;  /* 0x00700000cc20783b */ /* 0x000ea20000000200 */
[----:B------:R-:W-:Y:S01]  /*13ec0*/  IADD3 R67, R89, 0x38, RZ ;  /* 0x0000003859437810 */ /* 0x000fe20007ffe0ff */
[----:B------:R-:W-:-:S04]  /*13ed0*/  DEPBAR.LE SB0, 0x0 ;  /* 0x000080000000791a */ /* 0x000fc80000000000 */
[----:B------:R-:W-:Y:S01]  /*13ee0*/  FSEL R8, R45, -INF , !P4 ;  /* 0xff8000002d087808 */ /* 0x000fe20006000000 */
[C---:B------:R-:W-:Y:S01]  /*13ef0*/  HMMA.16816.F32.BF16 R28, R48.reuse, R74, R28 ;  /* 0x0000004a301c723c */ /* 0x040fe2000004181c */
[C---:B------:R-:W-:Y:S02]  /*13f00*/  IADD3 R65, R89.reuse, 0x39, RZ ;  /* 0x0000003959417810 */ /* 0x040fe40007ffe0ff */
[----:B------:R-:W-:Y:S02]  /*13f10*/  IADD3 R45, R89, 0x40, RZ ;  /* 0x00000040592d7810 */ /* 0x000fe40007ffe0ff */
[----:B------:R-:W-:Y:S02]  /*13f20*/  FSEL R181, R46, -INF , !P3 ;  /* 0xff8000002eb57808 */ /* 0x000fe40005800000 */
[----:B------:R-:W-:Y:S01]  /*13f30*/  ISETP.GE.AND P3, PT, R67, R2, PT ;  /* 0x000000024300720c */ /* 0x000fe20003f66270 */
[----:B------:R-:W-:Y:S01]  /*13f40*/  HMMA.16816.F32.BF16 R20, R48, R42, R20 ;  /* 0x0000002a3014723c */ /* 0x000fe20000041814 */
[----:B------:R-:W-:-:S02]  /*13f50*/  FSEL R176, R47, -INF , !P6 ;  /* 0xff8000002fb07808 */ /* 0x000fc40007000000 */
[----:B------:R-:W-:Y:S02]  /*13f60*/  FSEL R146, R60, -INF , !P2 ;  /* 0xff8000003c927808 */ /* 0x000fe40005000000 */
[----:B------:R-:W-:Y:S02]  /*13f70*/  FSEL R133, R62, -INF , !P5 ;  /* 0xff8000003e857808 */ /* 0x000fe40006800000 */
[----:B------:R-:W-:Y:S02]  /*13f80*/  FSEL R147, R61, -INF , !P1 ;  /* 0xff8000003d937808 */ /* 0x000fe40004800000 */
[----:B------:R-:W-:Y:S02]  /*13f90*/  ISETP.GE.AND P4, PT, R67, R52, PT ;  /* 0x000000344300720c */ /* 0x000fe40003f86270 */
[C---:B------:R-:W-:Y:S02]  /*13fa0*/  ISETP.GE.AND P6, PT, R65.reuse, R2, PT ;  /* 0x000000024100720c */ /* 0x040fe40003fc6270 */
[----:B------:R-:W-:-:S02]  /*13fb0*/  ISETP.GE.AND P2, PT, R65, R52, PT ;  /* 0x000000344100720c */ /* 0x000fc40003f46270 */
[----:B------:R-:W-:Y:S02]  /*13fc0*/  IADD3 R47, R89, 0x41, RZ ;  /* 0x00000041592f7810 */ /* 0x000fe40007ffe0ff */
[C---:B------:R-:W-:Y:S01]  /*13fd0*/  ISETP.GE.AND P5, PT, R45.reuse, R2, PT ;  /* 0x000000022d00720c */ /* 0x040fe20003fa6270 */
[C---:B-1----:R-:W-:Y:S01]  /*13fe0*/  HMMA.16816.F32.BF16 R116, R48.reuse, R26, R116 ;  /* 0x0000001a3074723c */ /* 0x042fe20000041874 */
[-C--:B------:R-:W-:Y:S02]  /*13ff0*/  ISETP.GE.AND P1, PT, R45, R52.reuse, PT ;  /* 0x000000342d00720c */ /* 0x080fe40003f26270 */
[C---:B------:R-:W-:Y:S02]  /*14000*/  IADD3 R45, R89.reuse, 0x48, RZ ;  /* 0x00000048592d7810 */ /* 0x040fe40007ffe0ff */
[----:B------:R-:W-:Y:S02]  /*14010*/  IADD3 R41, R89, 0x49, RZ ;  /* 0x0000004959297810 */ /* 0x000fe40007ffe0ff */
[----:B------:R-:W-:Y:S01]  /*14020*/  FSEL R148, R36, -INF , !P3 ;  /* 0xff80000024947808 */ /* 0x000fe20005800000 */
[----:B--2---:R-:W-:Y:S01]  /*14030*/  HMMA.16816.F32.BF16 R16, R48, R32, R16 ;  /* 0x000000203010723c */ /* 0x004fe20000041810 */
[----:B------:R-:W-:-:S02]  /*14040*/  ISETP.GE.AND P3, PT, R47, R52, PT ;  /* 0x000000342f00720c */ /* 0x000fc40003f66270 */
[----:B------:R-:W-:Y:S02]  /*14050*/  FSEL R145, R38, -INF , !P4 ;  /* 0xff80000026917808 */ /* 0x000fe40006000000 */
[----:B------:R-:W-:Y:S02]  /*14060*/  FSEL R151, R37, -INF , !P6 ;  /* 0xff80000025977808 */ /* 0x000fe40007000000 */
[----:B------:R-:W-:Y:S01]  /*14070*/  FSEL R152, R39, -INF , !P2 ;  /* 0xff80000027987808 */ /* 0x000fe20005000000 */
[----:B------:R-:W-:Y:S01]  /*14080*/  HMMA.16816.F32.BF16 R12, R48, R34, R12 ;  /* 0x00000022300c723c */ /* 0x000fe2000004180c */
[----:B------:R-:W-:Y:S02]  /*14090*/  ISETP.GE.AND P4, PT, R45, R2, PT ;  /* 0x000000022d00720c */ /* 0x000fe40003f86270 */
[----:B------:R-:W-:Y:S02]  /*140a0*/  FSEL R162, R56, -INF , !P5 ;  /* 0xff80000038a27808 */ /* 0x000fe40006800000 */
[----:B------:R-:W-:-:S02]  /*140b0*/  IADD3 R37, R89, 0x50, RZ ;  /* 0x0000005059257810 */ /* 0x000fc40007ffe0ff */
[----:B------:R-:W-:Y:S01]  /*140c0*/  IADD3 R39, R89, 0x51, RZ ;  /* 0x0000005159277810 */ /* 0x000fe20007ffe0ff */
[----:B------:R-:W-:Y:S01]  /*140d0*/  HMMA.16816.F32.BF16 R4, R48, R24, R4 ;  /* 0x000000183004723c */ /* 0x000fe20000041804 */
[----:B------:R-:W-:Y:S02]  /*140e0*/  ISETP.GE.AND P5, PT, R41, R52, PT ;  /* 0x000000342900720c */ /* 0x000fe40003fa6270 */
[----:B------:R-:W-:Y:S02]  /*140f0*/  FSEL R159, R58, -INF , !P1 ;  /* 0xff8000003a9f7808 */ /* 0x000fe40004800000 */
[----:B------:R-:W-:Y:S02]  /*14100*/  FSEL R160, R59, -INF , !P3 ;  /* 0xff8000003ba07808 */ /* 0x000fe40005800000 */
[----:B------:R-:W-:Y:S02]  /*14110*/  FSEL R142, R63, -INF , !P0 ;  /* 0xff8000003f8e7808 */ /* 0x000fe40004000000 */
[----:B------:R-:W-:-:S02]  /*14120*/  ISETP.GE.AND P1, PT, R37, R2, PT ;  /* 0x000000022500720c */ /* 0x000fc40003f26270 */
[-C--:B------:R-:W-:Y:S02]  /*14130*/  ISETP.GE.AND P3, PT, R39, R2.reuse, PT ;  /* 0x000000022700720c */ /* 0x080fe40003f66270 */
[----:B------:R-:W-:Y:S02]  /*14140*/  FSEL R165, R28, -INF , !P4 ;  /* 0xff8000001ca57808 */ /* 0x000fe40006000000 */
[----:B------:R-:W-:Y:S02]  /*14150*/  ISETP.GE.AND P0, PT, R47, R2, PT ;  /* 0x000000022f00720c */ /* 0x000fe40003f06270 */
[----:B------:R-:W-:Y:S02]  /*14160*/  ISETP.GE.AND P4, PT, R39, R52, PT ;  /* 0x000000342700720c */ /* 0x000fe40003f86270 */
[----:B------:R-:W-:Y:S02]  /*14170*/  IADD3 R33, R89, 0x59, RZ ;  /* 0x0000005959217810 */ /* 0x000fe40007ffe0ff */
[----:B------:R-:W-:-:S02]  /*14180*/  FSEL R168, R31, -INF , !P5 ;  /* 0xff8000001fa87808 */ /* 0x000fc40006800000 */
[----:B------:R-:W-:Y:S02]  /*14190*/  ISETP.GE.AND P2, PT, R41, R2, PT ;  /* 0x000000022900720c */ /* 0x000fe40003f46270 */
[----:B------:R-:W-:Y:S02]  /*141a0*/  IADD3 R31, R89, 0x61, RZ ;  /* 0x00000061591f7810 */ /* 0x000fe40007ffe0ff */
[----:B------:R-:W-:Y:S02]  /*141b0*/  FSEL R171, R172, -INF , !P1 ;  /* 0xff800000acab7808 */ /* 0x000fe40004800000 */
[----:B------:R-:W-:Y:S02]  /*141c0*/  FSEL R170, R173, -INF , !P3 ;  /* 0xff800000adaa7808 */ /* 0x000fe40005800000 */
[----:B------:R-:W-:Y:S01]  /*141d0*/  FSEL R163, R57, -INF , !P0 ;  /* 0xff80000039a37808 */ /* 0x000fe20004000000 */
[----:B------:R-:W-:Y:S01]  /*141e0*/  BAR.SYNC.DEFER_BLOCKING 0x0 ;  /* 0x0000000000007b1d */ /* 0x000fe20000010000 */
[----:B------:R-:W-:-:S02]  /*141f0*/  ISETP.GE.AND P1, PT, R33, R52, PT ;  /* 0x000000342100720c */ /* 0x000fc40003f26270 */
[----:B------:R-:W-:Y:S02]  /*14200*/  FSEL R173, R175, -INF , !P4 ;  /* 0xff800000afad7808 */ /* 0x000fe40006000000 */
[----:B------:R-:W-:Y:S02]  /*14210*/  ISETP.GE.AND P0, PT, R37, R52, PT ;  /* 0x000000342500720c */ /* 0x000fe40003f06270 */
[----:B------:R-:W-:Y:S02]  /*14220*/  FSEL R166, R29, -INF , !P2 ;  /* 0xff8000001da67808 */ /* 0x000fe40005000000 */
[----:B------:R-:W-:Y:S02]  /*14230*/  ISETP.GE.AND P4, PT, R31, R2, PT ;  /* 0x000000021f00720c */ /* 0x000fe40003f86270 */
[C---:B------:R-:W-:Y:S02]  /*14240*/  IADD3 R25, R89.reuse, 0x69, RZ ;  /* 0x0000006959197810 */ /* 0x040fe40007ffe0ff */
[----:B------:R-:W-:-:S02]  /*14250*/  IADD3 R29, R89, 0x60, RZ ;  /* 0x00000060591d7810 */ /* 0x000fc40007ffe0ff */
[----:B------:R-:W-:Y:S02]  /*14260*/  FSEL R164, R23, -INF , !P1 ;  /* 0xff80000017a47808 */ /* 0x000fe40004800000 */
[----:B------:R-:W-:Y:S02]  /*14270*/  FSEL R174, R174, -INF , !P0 ;  /* 0xff800000aeae7808 */ /* 0x000fe40004000000 */
[-C--:B------:R-:W-:Y:S02]  /*14280*/  ISETP.GE.AND P1, PT, R25, R2.reuse, PT ;  /* 0x000000021900720c */ /* 0x080fe40003f26270 */
[----:B------:R-:W-:Y:S02]  /*14290*/  FSEL R154, R17, -INF , !P4 ;  /* 0xff800000119a7808 */ /* 0x000fe40006000000 */
[----:B------:R-:W-:Y:S02]  /*142a0*/  ISETP.GE.AND P0, PT, R29, R2, PT ;  /* 0x000000021d00720c */ /* 0x000fe40003f06270 */
[----:B------:R-:W-:-:S02]  /*142b0*/  IADD3 R17, R89, 0x78, RZ ;  /* 0x0000007859117810 */ /* 0x000fc40007ffe0ff */
[----:B------:R-:W-:Y:S02]  /*142c0*/  FSEL R150, R13, -INF , !P1 ;  /* 0xff8000000d967808 */ /* 0x000fe40004800000 */
[----:B------:R-:W-:Y:S02]  /*142d0*/  FSEL R155, R16, -INF , !P0 ;  /* 0xff800000109b7808 */ /* 0x000fe40004000000 */
[-C--:B------:R-:W-:Y:S02]  /*142e0*/  ISETP.GE.AND P1, PT, R17, R52.reuse, PT ;  /* 0x000000341100720c */ /* 0x080fe40003f26270 */
[-C--:B------:R-:W-:Y:S02]  /*142f0*/  ISETP.GE.AND P6, PT, R45, R52.reuse, PT ;  /* 0x000000342d00720c */ /* 0x080fe40003fc6270 */
[----:B------:R-:W-:Y:S02]  /*14300*/  ISETP.GE.AND P0, PT, R25, R52, PT ;  /* 0x000000341900720c */ /* 0x000fe40003f06270 */
[----:B------:R-:W-:-:S02]  /*14310*/  IADD3 R37, R89, 0x58, RZ ;  /* 0x0000005859257810 */ /* 0x000fc40007ffe0ff */
[-C--:B------:R-:W-:Y:S02]  /*14320*/  ISETP.GE.AND P5, PT, R33, R2.reuse, PT ;  /* 0x000000022100720c */ /* 0x080fe40003fa6270 */
[----:B------:R-:W-:Y:S02]  /*14330*/  FSEL R141, R118, -INF , !P1 ;  /* 0xff800000768d7808 */ /* 0x000fe40004800000 */
[----:B------:R-:W-:Y:S02]  /*14340*/  FSEL R161, R30, -INF , !P6 ;  /* 0xff8000001ea17808 */ /* 0x000fe40007000000 */
[----:B------:R-:W-:Y:S02]  /*14350*/  FSEL R149, R15, -INF , !P0 ;  /* 0xff8000000f957808 */ /* 0x000fe40004000000 */
[----:B------:R-:W-:Y:S02]  /*14360*/  ISETP.GE.AND P1, PT, R54, 0x2, PT ;  /* 0x000000023600780c */ /* 0x000fe40003f26270 */
[----:B------:R-:W-:-:S02]  /*14370*/  ISETP.GE.AND P6, PT, R37, R2, PT ;  /* 0x000000022500720c */ /* 0x000fc40003fc6270 */
[-C--:B------:R-:W-:Y:S02]  /*14380*/  ISETP.GE.AND P2, PT, R37, R52.reuse, PT ;  /* 0x000000342500720c */ /* 0x080fe40003f46270 */
[----:B------:R-:W-:Y:S02]  /*14390*/  ISETP.GE.AND P3, PT, R29, R52, PT ;  /* 0x000000341d00720c */ /* 0x000fe40003f66270 */
[----:B------:R-:W-:Y:S02]  /*143a0*/  FSEL R167, R21, -INF , !P5 ;  /* 0xff80000015a77808 */ /* 0x000fe40006800000 */
[C---:B------:R-:W-:Y:S02]  /*143b0*/  ISETP.GE.AND P0, PT, R89.reuse, R2, PT ;  /* 0x000000025900720c */ /* 0x040fe40003f06270 */
[C---:B------:R-:W-:Y:S02]  /*143c0*/  IADD3 R29, R89.reuse, 0x68, RZ ;  /* 0x00000068591d7810 */ /* 0x040fe40007ffe0ff */
        /* <DEDUP_REMOVED lines=9> */
[C---:B------:R-:W-:Y:S02]  /*14460*/  ISETP.GE.AND P3, PT, R21.reuse, R2, PT ;  /* 0x000000021500720c */ /* 0x040fe40003f66270 */
        /* <DEDUP_REMOVED lines=8> */
[----:B------:R-:W-:-:S02]  /*144f0*/  FSEL R63, R119, -INF , !P0 ;  /* 0xff800000773f7808 */ /* 0x000fc40004000000 */
[C---:B------:R-:W-:Y:S02]  /*14500*/  ISETP.GE.AND P6, PT, R23.reuse, R2, PT ;  /* 0x000000021700720c */ /* 0x040fe40003fc6270 */
[----:B------:R-:W-:Y:S02]  /*14510*/  ISETP.GE.AND P2, PT, R23, R52, PT ;  /* 0x000000341700720c */ /* 0x000fe40003f46270 */
[----:B------:R-:W-:Y:S02]  /*14520*/  ISETP.GE.AND P5, PT, R17, R2, PT ;  /* 0x000000021100720c */ /* 0x000fe40003fa6270 */
[----:B------:R-:W-:Y:S02]  /*14530*/  ISETP.GE.AND P3, PT, R89, R52, PT ;  /* 0x000000345900720c */ /* 0x000fe40003f66270 */
[----:B------:R-:W-:Y:S02]  /*14540*/  ISETP.GE.AND P4, PT, R13, R2, PT ;  /* 0x000000020d00720c */ /* 0x000fe40003f86270 */
[----:B------:R-:W-:-:S02]  /*14550*/  ISETP.NE.U32.AND P0, PT, R236, RZ, PT ;  /* 0x000000ffec00720c */ /* 0x000fc40003f05070 */
[----:B------:R-:W-:Y:S02]  /*14560*/  FSEL R13, R78, -INF , !P3 ;  /* 0xff8000004e0d7808 */ /* 0x000fe40005800000 */
        /* <DEDUP_REMOVED lines=11> */
[-C--:B--2---:R-:W-:Y:S02]  /*14620*/  IABS R7, R16.reuse ;  /* 0x0000001000077213 */ /* 0x084fe40000000000 */
[-C--:B------:R-:W-:Y:S02]  /*14630*/  IABS R5, R16.reuse ;  /* 0x0000001000057213 */ /* 0x080fe40000000000 */
[----:B------:R-:W1:Y:S01]  /*14640*/  I2F.RP R12, R7 ;  /* 0x00000007000c7306 */ /* 0x000e620000209400 */
[----:B------:R-:W-:Y:S02]  /*14650*/  LOP3.LUT R3, R3, R16, RZ, 0x3c, !PT ;  /* 0x0000001003037212 */ /* 0x000fe400078e3cff */
[----:B------:R-:W-:Y:S02]  /*14660*/  IMAD.MOV R5, RZ, RZ, -R5 ;  /* 0x000000ffff057224 */ /* 0x000fe400078e0a05 */
[----:B------:R-:W-:-:S02]  /*14670*/  ISETP.GE.AND P4, PT, R3, RZ, PT ;  /* 0x000000ff0300720c */ /* 0x000fc40003f86270 */
        /* <DEDUP_REMOVED lines=10> */
[----:B------:R-:W2:Y:S04]  /*14720*/  LD.E.64 R18, [R10.64+0x20] ;  /* 0x000020060a127980 */ /* 0x000ea8000c101b00 */
        /* <DEDUP_REMOVED lines=20> */
[----:B------:R-:W3:Y:S02]  /*14870*/  LD.E.64 R14, [R10.64+0x38] ;  /* 0x000038060a0e7980 */ /* 0x000ee4000c101b00 */
        /* <DEDUP_REMOVED lines=19> */
.L_x_2707:
[----:B------:R-:W2:Y:S02]  /*149b0*/  LD.E R5, [R10.64+0x38] ;  /* 0x000038060a057980 */ /* 0x000ea4000c101900 */
[----:B--2---:R-:W-:-:S04]  /*149c0*/  LEA R5, -R5, RZ, 0x7 ;  /* 0x000000ff05057211 */ /* 0x004fc800078e39ff */
[----:B------:R-:W-:Y:S02]  /*149d0*/  SHF.R.S32.HI R6, RZ, 0x1f, R5 ;  /* 0x0000001fff067819 */ /* 0x000fe40000011405 */
.L_x_2708:
[----:B------:R-:W-:Y:S05]  /*149e0*/  BSYNC B0 ;  /* 0x0000000000007941 */ /* 0x000fea0003800000 */
.L_x_2706:
[C---:B------:R-:W-:Y:S01]  /*149f0*/  IMAD.SHL.U32 R3, R134.reuse, 0x20, RZ ;  /* 0x0000002086037824 */ /* 0x040fe200078e00ff */
[C---:B------:R-:W-:Y:S02]  /*14a00*/  LEA R224, P3, R5.reuse, R224, 0x1 ;  /* 0x000000e005e07211 */ /* 0x040fe400078608ff */
[----:B------:R-:W-:Y:S02]  /*14a10*/  SHF.L.U64.HI R4, R134, 0x5, R135 ;  /* 0x0000000586047819 */ /* 0x000fe40000010287 */
[----:B------:R-:W-:Y:S02]  /*14a20*/  IADD3 R14, P2, R224, R3, RZ ;  /* 0x00000003e00e7210 */ /* 0x000fe40007f5e0ff */
[----:B------:R-:W-:Y:S02]  /*14a30*/  LEA.HI.X R223, R5, R223, R6, 0x1, P3 ;  /* 0x000000df05df7211 */ /* 0x000fe400018f0c06 */
[----:B------:R-:W-:-:S03]  /*14a40*/  IADD3 R20, P3, R14, R3, RZ ;  /* 0x000000030e147210 */ /* 0x000fc60007f7e0ff */
[--C-:B------:R-:W-:Y:S01]  /*14a50*/  IMAD.X R15, R223, 0x1, R4.reuse, P2 ;  /* 0x00000001df0f7824 */ /* 0x100fe200010e0604 */
[-C--:B------:R-:W-:Y:S01]  /*14a60*/  IADD3 R18, P2, R20, R3.reuse, RZ ;  /* 0x0000000314127210 */ /* 0x080fe20007f5e0ff */
[----:B------:R-:W-:Y:S02]  /*14a70*/  IMAD.MOV.U32 R225, RZ, RZ, R223 ;  /* 0x000000ffffe17224 */ /* 0x000fe400078e00df */
[--C-:B------:R-:W-:Y:S01]  /*14a80*/  IMAD.X R21, R15, 0x1, R4.reuse, P3 ;  /* 0x000000010f157824 */ /* 0x100fe200018e0604 */
[-C--:B------:R-:W-:Y:S02]  /*14a90*/  IADD3 R16, P3, R18, R3.reuse, RZ ;  /* 0x0000000312107210 */ /* 0x080fe40007f7e0ff */
[----:B------:R-:W-:Y:S01]  /*14aa0*/  @!PT LDS RZ, [RZ] ;  /* 0x00000000fffff984 */ /* 0x000fe20000000800 */
[----:B------:R-:W-:Y:S01]  /*14ab0*/  @!PT LDS RZ, [RZ] ;  /* 0x00000000fffff984 */ /* 0x000fe20000000800 */
[----:B------:R-:W-:Y:S01]  /*14ac0*/  @!PT LDS RZ, [RZ] ;  /* 0x00000000fffff984 */ /* 0x000fe20000000800 */
[----:B------:R1:W-:Y:S01]  /*14ad0*/  LDGSTS.E.BYPASS.LTC128B.128 [R233+0x4000], [R224.64] ;  /* 0x04000000e0e97fae */ /* 0x0003e2000b901d46 */
[--C-:B------:R-:W-:Y:S01]  /*14ae0*/  IMAD.X R19, R21, 0x1, R4.reuse, P2 ;  /* 0x0000000115137824 */ /* 0x100fe200010e0604 */
[-C--:B------:R-:W-:Y:S02]  /*14af0*/  IADD3 R6, P2, R16, R3.reuse, RZ ;  /* 0x0000000310067210 */ /* 0x080fe40007f5e0ff */
[----:B------:R1:W-:Y:S01]  /*14b00*/  LDGSTS.E.BYPASS.LTC128B.128 [R233+0x8000], [R224.64+0x80] ;  /* 0x08000080e0e97fae */ /* 0x0003e2000b901d46 */
[----:B------:R-:W-:Y:S01]  /*14b10*/  IMAD.X R17, R19, 0x1, R4, P3 ;  /* 0x0000000113117824 */ /* 0x000fe200018e0604 */
[----:B------:R-:W-:-:S02]  /*14b20*/  IADD3 R22, P3, R6, R3, RZ ;  /* 0x0000000306167210 */ /* 0x000fc40007f7e0ff */
[----:B------:R1:W-:Y:S01]  /*14b30*/  LDGSTS.E.BYPASS.LTC128B.128 [R233+0x4800], [R14.64] ;  /* 0x048000000ee97fae */ /* 0x0003e2000b901d46 */
[--C-:B------:R-:W-:Y:S01]  /*14b40*/  IMAD.X R7, R17, 0x1, R4.reuse, P2 ;  /* 0x0000000111077824 */ /* 0x100fe200010e0604 */
[----:B------:R-:W-:Y:S02]  /*14b50*/  IADD3 R24, P2, R22, R3, RZ ;  /* 0x0000000316187210 */ /* 0x000fe40007f5e0ff */
[----:B------:R1:W-:Y:S01]  /*14b60*/  LDGSTS.E.BYPASS.LTC128B.128 [R233+0x8800], [R14.64+0x80] ;  /* 0x088000800ee97fae */ /* 0x0003e2000b901d46 */
[----:B------:R-:W-:-:S03]  /*14b70*/  IMAD.X R23, R7, 0x1, R4, P3 ;  /* 0x0000000107177824 */ /* 0x000fc600018e0604 */
[----:B------:R1:W-:Y:S01]  /*14b80*/  LDGSTS.E.BYPASS.LTC128B.128 [R233+0x5000], [R20.64] ;  /* 0x0500000014e97fae */ /* 0x0003e2000b901d46 */
[----:B------:R-:W-:-:S03]  /*14b90*/  IMAD.X R25, R23, 0x1, R4, P2 ;  /* 0x0000000117197824 */ /* 0x000fc600010e0604 */
        /* <DEDUP_REMOVED lines=12> */
.L_x_2705:
[----:B------:R-:W-:Y:S05]  /*14c60*/  BSYNC B1 ;  /* 0x0000000000017941 */ /* 0x000fea0003800000 */
.L_x_2704:
[----:B------:R-:W2:Y:S01]  /*14c70*/  LD.E R65, [R10.64+0xdc] ;  /* 0x0000dc060a417980 */ /* 0x000ea2000c101900 */
[----:B------:R-:W-:-:S02]  /*14c80*/  FMNMX.FTZ R4, R13, R88, !PT ;  /* 0x000000580d047209 */ /* 0x000fc40007810000 */
[----:B------:R-:W-:Y:S02]  /*14c90*/  SHF.L.U32 R216, R0, 0x1, RZ ;  /* 0x0000000100d87819 */ /* 0x000fe400000006ff */
[----:B------:R-:W-:Y:S02]  /*14ca0*/  FMNMX.FTZ R3, R81, R4, !PT ;  /* 0x0000000451037209 */ /* 0x000fe40007810000 */
[----:B------:R-:W-:Y:S01]  /*14cb0*/  LEA R214, R55, R216, 0x1 ;  /* 0x000000d837d67211 */ /* 0x000fe200078e08ff */
[----:B------:R-:W-:Y:S01]  /*14cc0*/  LDSM.16.MT88.4 R96, [R216+0x10000] ;  /* 0x01000000d860783b */ /* 0x000fe20000004200 */
        /* <DEDUP_REMOVED lines=89> */
[----:B------:R-:W1:Y:S01]  /*15260*/  LDSM.16.MT88.4 R88, [R212+0xc000] ;  /* 0x00c00000d458783b */ /* 0x000e620000004200 */
[-CC-:B------:R-:W-:Y:S01]  /*15270*/  FFMA.FTZ R59, R13, R65.reuse, -R64.reuse ;  /* 0x000000410d3b7223 */ /* 0x180fe20000010840 */
[----:B------:R-:W-:Y:S01]  /*15280*/  MUFU.EX2 R58, R58 ;  /* 0x0000003a003a7308 */ /* 0x000fe20000000800 */
[-C--:B------:R-:W-:Y:S01]  /*15290*/  FFMA.FTZ R56, R81, R65.reuse, -R64 ;  /* 0x0000004151387223 */ /* 0x080fe20000010840 */
[----:B------:R-:W-:Y:S01]  /*152a0*/  LDSM.16.MT88.4 R12, [R216+0x10800] ;  /* 0x01080000d80c783b */ /* 0x000fe20000004200 */
[-CC-:B------:R-:W-:Y:S02]  /*152b0*/  FFMA.FTZ R62, R76, R65.reuse, -R140.reuse ;  /* 0x000000414c3e7223 */ /* 0x180fe4000001088c */
[----:B------:R-:W-:-:S02]  /*152c0*/  FFMA.FTZ R61, R87, R65, -R140 ;  /* 0x00000041573d7223 */ /* 0x000fc4000001088c */
[-CC-:B------:R-:W-:Y:S01]  /*152d0*/  FFMA.FTZ R60, R79, R65.reuse, -R140.reuse ;  /* 0x000000414f3c7223 */ /* 0x180fe2000001088c */
[----:B------:R-:W2:Y:S01]  /*152e0*/  MUFU.EX2 R59, R59 ;  /* 0x0000003b003b7308 */ /* 0x000ea20000000800 */
[-C--:B------:R-:W-:Y:S02]  /*152f0*/  FFMA.FTZ R55, R80, R65.reuse, -R140 ;  /* 0x0000004150377223 */ /* 0x080fe4000001088c */
[----:B------:R-:W3:Y:S01]  /*15300*/  LDSM.16.MT88.4 R80, [R213+0xc000] ;  /* 0x00c00000d550783b */ /* 0x000ee20000004200 */
[-CC-:B------:R-:W-:Y:S02]  /*15310*/  FFMA.FTZ R53, R77, R65.reuse, -R64.reuse ;  /* 0x000000414d357223 */ /* 0x180fe40000010840 */
[-CC-:B------:R-:W-:Y:S02]  /*15320*/  FFMA.FTZ R48, R85, R65.reuse, -R64.reuse ;  /* 0x0000004155307223 */ /* 0x180fe40000010840 */
[----:B------:R-:W-:Y:S01]  /*15330*/  MUFU.EX2 R56, R56 ;  /* 0x0000003800387308 */ /* 0x000fe20000000800 */
[----:B------:R-:W-:-:S02]  /*15340*/  FFMA.FTZ R47, R86, R65, -R64 ;  /* 0x00000041562f7223 */ /* 0x000fc40000010840 */
[-CC-:B------:R-:W-:Y:S02]  /*15350*/  FFMA.FTZ R57, R84, R65.reuse, -R140.reuse ;  /* 0x0000004154397223 */ /* 0x180fe4000001088c */
[-CC-:B------:R-:W-:Y:S02]  /*15360*/  FFMA.FTZ R50, R93, R65.reuse, -R140.reuse ;  /* 0x000000415d327223 */ /* 0x180fe4000001088c */
[--C-:B------:R-:W-:Y:S01]  /*15370*/  FFMA.FTZ R49, R92, R65, -R140.reuse ;  /* 0x000000415c317223 */ /* 0x100fe2000001088c */
[----:B------:R-:W4:Y:S01]  /*15380*/  MUFU.EX2 R51, R51 ;  /* 0x0000003300337308 */ /* 0x000f220000000800 */
[----:B--2---:R-:W-:Y:S01]  /*15390*/  F2FP.BF16.PACK_AB R113, R58, R59 ;  /* 0x0000003b3a71723e */ /* 0x004fe200000010ff */
[-C--:B------:R-:W-:Y:S02]  /*153a0*/  FFMA.FTZ R46, R101, R65.reuse, -R140 ;  /* 0x00000041652e7223 */ /* 0x080fe4000001088c */
[-CC-:B------:R-:W-:Y:S02]  /*153b0*/  FFMA.FTZ R44, R100, R65.reuse, -R64.reuse ;  /* 0x00000041642c7223 */ /* 0x180fe40000010840 */
[----:B------:R-:W-:-:S02]  /*153c0*/  FFMA.FTZ R40, R9, R65, -R64 ;  /* 0x0000004109287223 */ /* 0x000fc40000010840 */
[----:B------:R-:W-:Y:S01]  /*153d0*/  MUFU.EX2 R62, R62 ;  /* 0x0000003e003e7308 */ /* 0x000fe20000000800 */
[-CC-:B------:R-:W-:Y:S02]  /*153e0*/  FFMA.FTZ R43, R180, R65.reuse, -R64.reuse ;  /* 0x00000041b42b7223 */ /* 0x180fe40000010840 */
[-C--:B------:R-:W-:Y:S02]  /*153f0*/  FFMA.FTZ R9, R181, R65.reuse, -R64 ;  /* 0x00000041b5097223 */ /* 0x080fe40000010840 */
[-CC-:B------:R-:W-:Y:S02]  /*15400*/  FFMA.FTZ R45, R177, R65.reuse, -R140.reuse ;  /* 0x00000041b12d7223 */ /* 0x180fe4000001088c */
[-CC-:B------:R-:W-:Y:S01]  /*15410*/  FFMA.FTZ R42, R178, R65.reuse, -R140.reuse ;  /* 0x00000041b22a7223 */ /* 0x180fe2000001088c */
[----:B------:R-:W2:Y:S01]  /*15420*/  MUFU.EX2 R61, R61 ;  /* 0x0000003d003d7308 */ /* 0x000ea20000000800 */
[----:B----4-:R-:W-:Y:S01]  /*15430*/  F2FP.BF16.PACK_AB R115, R51, R56 ;  /* 0x000000383373723e */ /* 0x010fe200000010ff */
[----:B------:R-:W-:-:S02]  /*15440*/  FFMA.FTZ R41, R179, R65, -R140 ;  /* 0x00000041b3297223 */ /* 0x000fc4000001088c */
[-C--:B------:R-:W-:Y:S02]  /*15450*/  FFMA.FTZ R8, R8, R65.reuse, -R140 ;  /* 0x0000004108087223 */ /* 0x080fe4000001088c */
[-CC-:B------:R-:W-:Y:S02]  /*15460*/  FFMA.FTZ R0, R176, R65.reuse, -R64.reuse ;  /* 0x00000041b0007223 */ /* 0x180fe40000010840 */
[----:B------:R-:W-:Y:S01]  /*15470*/  MUFU.EX2 R60, R60 ;  /* 0x0000003c003c7308 */ /* 0x000fe20000000800 */
[-CC-:B------:R-:W-:Y:S02]  /*15480*/  FFMA.FTZ R133, R133, R65.reuse, -R64.reuse ;  /* 0x0000004185857223 */ /* 0x180fe40000010840 */
[-CC-:B------:R-:W-:Y:S02]  /*15490*/  FFMA.FTZ R142, R142, R65.reuse, -R64.reuse ;  /* 0x000000418e8e7223 */ /* 0x180fe40000010840 */
[-C--:B------:R-:W-:Y:S02]  /*154a0*/  FFMA.FTZ R145, R145, R65.reuse, -R64 ;  /* 0x0000004191917223 */ /* 0x080fe40000010840 */
[-CC-:B------:R-:W-:Y:S01]  /*154b0*/  FFMA.FTZ R146, R146, R65.reuse, -R140.reuse ;  /* 0x0000004192927223 */ /* 0x180fe2000001088c */
[----:B------:R-:W4:Y:S01]  /*154c0*/  MUFU.EX2 R55, R55 ;  /* 0x0000003700377308 */ /* 0x000f220000000800 */
        /* <DEDUP_REMOVED lines=9> */
[----:B----4-:R-:W-:Y:S01]  /*15560*/  F2FP.BF16.PACK_AB R114, R55, R60 ;  /* 0x0000003c3772723e */ /* 0x010fe200000010ff */
[----:B------:R-:W-:Y:S01]  /*15570*/  MUFU.EX2 R48, R48 ;  /* 0x0000003000307308 */ /* 0x000fe20000000800 */
[----:B------:R-:W-:-:S02]  /*15580*/  FFMA.FTZ R162, R162, R65, -R140 ;  /* 0x00000041a2a27223 */ /* 0x000fc4000001088c */
[-CC-:B------:R-:W-:Y:S02]  /*15590*/  FFMA.FTZ R163, R163, R65.reuse, -R140.reuse ;  /* 0x00000041a3a37223 */ /* 0x180fe4000001088c */
[-CC-:B------:R-:W-:Y:S01]  /*155a0*/  FFMA.FTZ R165, R165, R65.reuse, -R140.reuse ;  /* 0x00000041a5a57223 */ /* 0x180fe2000001088c */
[C---:B-1----:R-:W-:Y:S01]  /*155b0*/  HMMA.16816.F32.BF16 R84, R112.reuse, R88, RZ ;  /* 0x000000587054723c */ /* 0x042fe200000418ff */
[-C--:B------:R-:W-:Y:S01]  /*155c0*/  FFMA.FTZ R166, R166, R65.reuse, -R140 ;  /* 0x00000041a6a67223 */ /* 0x080fe2000001088c */
[----:B------:R-:W-:Y:S01]  /*155d0*/  MUFU.EX2 R47, R47 ;  /* 0x0000002f002f7308 */ /* 0x000fe20000000800 */
[-C--:B------:R-:W-:Y:S02]  /*155e0*/  FFMA.FTZ R168, R168, R65.reuse, -R64 ;  /* 0x00000041a8a87223 */ /* 0x080fe40000010840 */
[-C--:B------:R-:W-:Y:S02]  /*155f0*/  FFMA.FTZ R176, R167, R65.reuse, -R140 ;  /* 0x00000041a7b07223 */ /* 0x080fe4000001088c */
[-CC-:B------:R-:W-:Y:S01]  /*15600*/  FFMA.FTZ R174, R174, R65.reuse, -R64.reuse ;  /* 0x00000041aeae7223 */ /* 0x180fe20000010840 */
[----:B------:R-:W-:Y:S01]  /*15610*/  HMMA.16816.F32.BF16 R88, R112, R90, RZ ;  /* 0x0000005a7058723c */ /* 0x000fe200000418ff */
[-CC-:B------:R-:W-:Y:S01]  /*15620*/  FFMA.FTZ R173, R173, R65.reuse, -R64.reuse ;  /* 0x00000041adad7223 */ /* 0x180fe20000010840 */
[----:B------:R-:W-:Y:S01]  /*15630*/  MUFU.EX2 R57, R57 ;  /* 0x0000003900397308 */ /* 0x000fe20000000800 */
[----:B------:R-:W-:-:S02]  /*15640*/  FFMA.FTZ R172, R172, R65, -R64 ;  /* 0x00000041acac7223 */ /* 0x000fc40000010840 */
[-CC-:B------:R-:W-:Y:S02]  /*15650*/  FFMA.FTZ R171, R171, R65.reuse, -R140.reuse ;  /* 0x00000041abab7223 */ /* 0x180fe4000001088c */
[-CC-:B------:R-:W-:Y:S01]  /*15660*/  FFMA.FTZ R170, R170, R65.reuse, -R140.reuse ;  /* 0x00000041aaaa7223 */ /* 0x180fe2000001088c */
[C---:B------:R-:W-:Y:S01]  /*15670*/  HMMA.16816.F32.BF16 R92, R112.reuse, R96, RZ ;  /* 0x00000060705c723c */ /* 0x040fe200000418ff */
[-C--:B------:R-:W-:Y:S01]  /*15680*/  FFMA.FTZ R169, R169, R65.reuse, -R140 ;  /* 0x00000041a9a97223 */ /* 0x080fe2000001088c */
[----:B------:R-:W1:Y:S01]  /*15690*/  MUFU.EX2 R50, R50 ;  /* 0x0000003200327308 */ /* 0x000e620000000800 */
[-CC-:B------:R-:W-:Y:S02]  /*156a0*/  FFMA.FTZ R167, R164, R65.reuse, -R64.reuse ;  /* 0x00000041a4a77223 */ /* 0x180fe40000010840 */
[-CC-:B------:R-:W-:Y:S02]  /*156b0*/  FFMA.FTZ R158, R158, R65.reuse, -R64.reuse ;  /* 0x000000419e9e7223 */ /* 0x180fe40000010840 */
[-CC-:B------:R-:W-:Y:S01]  /*156c0*/  FFMA.FTZ R157, R157, R65.reuse, -R64.reuse ;  /* 0x000000419d9d7223 */ /* 0x180fe20000010840 */
[----:B------:R-:W-:Y:S01]  /*156d0*/  HMMA.16816.F32.BF16 R96, R112, R98, RZ ;  /* 0x000000627060723c */ /* 0x000fe200000418ff */
[-C--:B------:R-:W-:Y:S01]  /*156e0*/  FFMA.FTZ R156, R156, R65.reuse, -R64 ;  /* 0x000000419c9c7223 */ /* 0x080fe20000010840 */
[----:B------:R-:W-:Y:S01]  /*156f0*/  MUFU.EX2 R49, R49 ;  /* 0x0000003100317308 */ /* 0x000fe20000000800 */
[----:B------:R-:W-:-:S02]  /*15700*/  FFMA.FTZ R155, R155, R65, -R140 ;  /* 0x000000419b9b7223 */ /* 0x000fc4000001088c */
[-CC-:B------:R-:W-:Y:S02]  /*15710*/  FFMA.FTZ R154, R154, R65.reuse, -R140.reuse ;  /* 0x000000419a9a7223 */ /* 0x180fe4000001088c */
[-CC-:B------:R-:W-:Y:S01]  /*15720*/  FFMA.FTZ R153, R153, R65.reuse, -R140.reuse ;  /* 0x0000004199997223 */ /* 0x180fe2000001088c */
[C---:B------:R-:W-:Y:S01]  /*15730*/  HMMA.16816.F32.BF16 R128, R112.reuse, R124, RZ ;  /* 0x0000007c7080723c */ /* 0x040fe200000418ff */
[-C--:B------:R-:W-:Y:S01]  /*15740*/  FFMA.FTZ R150, R150, R65.reuse, -R140 ;  /* 0x0000004196967223 */ /* 0x080fe2000001088c */
[----:B------:R-:W2:Y:S01]  /*15750*/  MUFU.EX2 R46, R46 ;  /* 0x0000002e002e7308 */ /* 0x000ea20000000800 */
[----:B------:R-:W-:Y:S02]  /*15760*/  FFMA.FTZ R149, R149, R65, -R64 ;  /* 0x0000004195957223 */ /* 0x000fe40000010840 */
[----:B------:R-:W-:Y:S02]  /*15770*/  FADD.FTZ R59, R59, R58 ;  /* 0x0000003a3b3b7221 */ /* 0x000fe40000010000 */
[----:B------:R-:W-:Y:S01]  /*15780*/  FADD.FTZ R61, R62, R61 ;  /* 0x0000003d3e3d7221 */ /* 0x000fe20000010000 */
[----:B------:R-:W-:Y:S01]  /*15790*/  HMMA.16816.F32.BF16 R68, R112, R72, RZ ;  /* 0x000000487044723c */ /* 0x000fe200000418ff */
[----:B------:R-:W-:Y:S01]  /*157a0*/  FADD.FTZ R56, R56, R59 ;  /* 0x0000003b38387221 */ /* 0x000fe20000010000 */
[----:B------:R-:W4:Y:S01]  /*157b0*/  MUFU.EX2 R44, R44 ;  /* 0x0000002c002c7308 */ /* 0x000f220000000800 */
[----:B------:R-:W-:-:S02]  /*157c0*/  FADD.FTZ R60, R60, R61 ;  /* 0x0000003d3c3c7221 */ /* 0x000fc40000010000 */
[----:B------:R-:W-:Y:S02]  /*157d0*/  FFMA.FTZ R245, R63, R65, -R64 ;  /* 0x000000413ff57223 */ /* 0x000fe40000010840 */
[----:B------:R-:W-:Y:S01]  /*157e0*/  FADD.FTZ R56, R51, R56 ;  /* 0x0000003833387221 */ /* 0x000fe20000010000 */
[C---:B---3--:R-:W-:Y:S01]  /*157f0*/  HMMA.16816.F32.BF16 R76, R112.reuse, R80, RZ ;  /* 0x00000050704c723c */ /* 0x048fe200000418ff */
        /* <DEDUP_REMOVED lines=9> */
[----:B------:R-:W3:Y:S06]  /*15890*/  MUFU.EX2 R42, R42 ;  /* 0x0000002a002a7308 */ /* 0x000eec0000000800 */
        /* <DEDUP_REMOVED lines=63> */
[----:B---3--:R-:W-:Y:S01]  /*15c90*/  F2FP.BF16.PACK_AB R4, R42, R45 ;  /* 0x0000002d2a04723e */ /* 0x008fe200000010ff */
        /* <DEDUP_REMOVED lines=8> */
[----:B------:R-:W3:Y:S01]  /*15d20*/  MUFU.EX2 R170, R170 ;  /* 0x000000aa00aa7308 */ /* 0x000ee20000000800 */
        /* <DEDUP_REMOVED lines=125> */
[----:B------:R-:W5:Y:S07]  /*16500*/  LDSM.16.MT88.4 R20, [R214+0x12800] ;  /* 0x01280000d614783b */ /* 0x000f6e0000004200 */
        /* <DEDUP_REMOVED lines=13> */
[C---:B------:R-:W-:Y:S01]  /*165e0*/  HMMA.16816.F32.BF16 R112, R4.reuse, R14, R112 ;  /* 0x0000000e0470723c */ /* 0x040fe20000041870 */
[----:B------:R-:W2:Y:S07]  /*165f0*/  LDSM.16.MT88.4 R12, [R214+0x13000] ;  /* 0x01300000d60c783b */ /* 0x000eae0000004200 */
[C---:B------:R-:W-:Y:S01]  /*16600*/  HMMA.16816.F32.BF16 R104, R4.reuse, R36, R104 ;  /* 0x000000240468723c */ /* 0x040fe20000041868 */
[----:B------:R-:W5:Y:S07]  /*16610*/  MUFU.EX2 R37, R149 ;  /* 0x0000009500257308 */ /* 0x000f6e0000000800 */
[C---:B------:R-:W-:Y:S08]  /*16620*/  HMMA.16816.F32.BF16 R128, R4.reuse, R28, R128 ;  /* 0x0000001c0480723c */ /* 0x040ff00000041880 */
[C---:B------:R-:W-:Y:S01]  /*16630*/  HMMA.16816.F32.BF16 R124, R4.reuse, R30, R124 ;  /* 0x0000001e047c723c */ /* 0x040fe2000004187c */
[----:B------:R-:W2:Y:S07]  /*16640*/  LDSM.16.MT88.4 R28, [R214+0xf000] ;  /* 0x00f00000d61c783b */ /* 0x000eae0000004200 */
[----:B------:R-:W-:Y:S07]  /*16650*/  HMMA.16816.F32.BF16 R108, R4, R38, R108 ;  /* 0x00000026046c723c */ /* 0x000fee000004186c */
[----:B----4-:R-:W-:Y:S01]  /*16660*/  F2FP.BF16.PACK_AB R4, R154, R155 ;  /* 0x0000009b9a04723e */ /* 0x010fe200000010ff */
        /* <DEDUP_REMOVED lines=29> */
[C---:B------:R-:W-:Y:S05]  /*16840*/  HMMA.16816.F32.BF16 R68, R4.reuse, R28, R68 ;  /* 0x0000001c0444723c */ /* 0x040fea0000041844 */
        /* <DEDUP_REMOVED lines=116> */
.L_x_2711:
[----:B------:R-:W2:Y:S02]  /*16f90*/  LD.E R6, [R10.64+0x40] ;  /* 0x000040060a067980 */ /* 0x000ea4000c101900 */
[----:B--2---:R-:W-:-:S04]  /*16fa0*/  LEA R6, -R6, RZ, 0x7 ;  /* 0x000000ff06067211 */ /* 0x004fc800078e39ff */
[----:B------:R-:W-:Y:S02]  /*16fb0*/  SHF.R.S32.HI R4, RZ, 0x1f, R6 ;  /* 0x0000001fff047819 */ /* 0x000fe40000011406 */
.L_x_2712:
[----:B------:R-:W-:Y:S05]  /*16fc0*/  BSYNC B0 ;  /* 0x0000000000007941 */ /* 0x000fea0003800000 */
.L_x_2710:
[----:B------:R-:W-:Y:S01]  /*16fd0*/  IMAD.SHL.U32 R5, R136, 0x20, RZ ;  /* 0x0000002088057824 */ /* 0x000fe200078e00ff */
[----:B------:R-:W-:Y:S01]  /*16fe0*/  LEA R226, P2, R6, R226, 0x1 ;  /* 0x000000e206e27211 */ /* 0x000fe200078408ff */
[----:B------:R-:W-:Y:S01]  /*16ff0*/  ULDC.64 UR4, c[0x0][0x40] ;  /* 0x0000100000047ab9 */ /* 0x000fe20000000a00 */
[----:B------:R-:W-:Y:S01]  /*17000*/  SHF.L.U64.HI R0, R136, 0x5, R137 ;  /* 0x0000000588007819 */ /* 0x000fe20000010289 */
[----:B------:R-:W-:Y:S01]  /*17010*/  UIADD3 UR4, UP0, UR4, 0x160, URZ ;  /* 0x0000016004047890 */ /* 0x000fe2000ff1e03f */
[----:B------:R-:W-:Y:S01]  /*17020*/  IADD3 R14, P1, R226, R5, RZ ;  /* 0x00000005e20e7210 */ /* 0x000fe20007f3e0ff */
[----:B------:R-:W-:Y:S01]  /*17030*/  BSSY B1, `(.L_x_2713) ;  /* 0x0000201000017945 */ /* 0x000fe20003800000 */
[----:B------:R-:W-:Y:S01]  /*17040*/  LEA.HI.X R227, R6, R227, R4, 0x1, P2 ;  /* 0x000000e306e37211 */ /* 0x000fe200010f0c04 */
[----:B------:R-:W-:Y:S01]  /*17050*/  UIADD3.X UR5, URZ, UR5, URZ, UP0, !UPT ;  /* 0x000000053f057290 */ /* 0x000fe200087fe43f */
[----:B------:R-:W-:-:S03]  /*17060*/  IADD3 R12, P2, R14, R5, RZ ;  /* 0x000000050e0c7210 */ /* 0x000fc60007f5e0ff */
[--C-:B------:R-:W-:Y:S01]  /*17070*/  IMAD.X R15, R227, 0x1, R0.reuse, P1 ;  /* 0x00000001e30f7824 */ /* 0x100fe200008e0600 */
        /* <DEDUP_REMOVED lines=19> */
[----:B------:R-:W-:Y:S01]  /*171b0*/  IMAD.X R17, R5, 0x1, R0, P1 ;  /* 0x0000000105117824 */ /* 0x000fe200008e0600 */
[----:B------:R-:W-:Y:S01]  /*171c0*/  ISETP.GE.AND P1, PT, R54, 0x3, PT ;  /* 0x000000033600780c */ /* 0x000fe20003f26270 */
        /* <DEDUP_REMOVED lines=11> */
[----:B------:R-:W1:Y:S04]  /*17280*/  LDSM.16.M88.4 R56, [R221+0x4000] ;  /* 0x00400000dd38783b */ /* 0x000e680000000200 */
[----:B------:R-:W3:Y:S04]  /*17290*/  LDSM.16.M88.4 R36, [R221+0x5000] ;  /* 0x00500000dd24783b */ /* 0x000ee80000000200 */
[----:B------:R-:W5:Y:S04]  /*172a0*/  LDSM.16.M88.4 R44, [R221+0x4800] ;  /* 0x00480000dd2c783b */ /* 0x000f680000000200 */
[----:B------:R-:W5:Y:S04]  /*172b0*/  LDSM.16.M88.4 R28, [R221+0x5800] ;  /* 0x00580000dd1c783b */ /* 0x000f680000000200 */
[----:B------:R-:W5:Y:S04]  /*172c0*/  LDSM.16.M88.4 R20, [R221+0x6000] ;  /* 0x00600000dd14783b */ /* 0x000f680000000200 */
[----:B--2---:R-:W2:Y:S04]  /*172d0*/  LDSM.16.M88.4 R12, [R221+0x6800] ;  /* 0x00680000dd0c783b */ /* 0x004ea80000000200 */
[----:B------:R-:W2:Y:S04]  /*172e0*/  LDSM.16.M88.4 R180, [R221+0x7000] ;  /* 0x00700000ddb4783b */ /* 0x000ea80000000200 */
[----:B------:R-:W2:Y:S04]  /*172f0*/  LDSM.16.M88.4 R64, [R221+0x7800] ;  /* 0x00780000dd40783b */ /* 0x000ea80000000200 */
[----:B------:R-:W-:Y:S04]  /*17300*/  LDSM.16.M88.4 R140, [R220] ;  /* 0x00000000dc8c783b */ /* 0x000fe80000000200 */
[----:B------:R-:W2:Y:S04]  /*17310*/  LDSM.16.M88.4 R144, [R219] ;  /* 0x00000000db90783b */ /* 0x000ea80000000200 */
[----:B----4-:R-:W4:Y:S01]  /*17320*/  LDSM.16.M88.4 R4, [R210] ;  /* 0x00000000d204783b */ /* 0x010f220000000200 */
[C---:B-1----:R-:W-:Y:S03]  /*17330*/  HMMA.16816.F32.BF16 R60, R172.reuse, R56, RZ ;  /* 0x00000038ac3c723c */ /* 0x042fe600000418ff */
[----:B---3--:R-:W1:Y:S04]  /*17340*/  LDSM.16.M88.4 R8, [R211] ;  /* 0x00000000d308783b */ /* 0x008e680000000200 */
[----:B------:R-:W-:Y:S01]  /*17350*/  LDSM.16.M88.4 R152, [R206] ;  /* 0x00000000ce98783b */ /* 0x000fe20000000200 */
[C---:B------:R-:W-:Y:S03]  /*17360*/  HMMA.16816.F32.BF16 R40, R172.reuse, R36, RZ ;  /* 0x00000024ac28723c */ /* 0x040fe600000418ff */
        /* <DEDUP_REMOVED lines=8> */
[C---:B-----5:R-:W-:Y:S03]  /*173f0*/  HMMA.16816.F32.BF16 R48, R172.reuse, R44, RZ ;  /* 0x0000002cac30723c */ /* 0x060fe600000418ff */
[----:B------:R-:W-:Y:S04]  /*17400*/  LDSM.16.M88.4 R248, [R220+0x2000] ;  /* 0x00200000dcf8783b */ /* 0x000fe80000000200 */
[----:B------:R-:W-:Y:S01]  /*17410*/  LDSM.16.M88.4 R188, [R221+0x9800] ;  /* 0x00980000ddbc783b */ /* 0x000fe20000000200 */
[C---:B------:R-:W-:Y:S03]  /*17420*/  HMMA.16816.F32.BF16 R44, R172.reuse, R46, RZ ;  /* 0x0000002eac2c723c */ /* 0x040fe600000418ff */
[----:B------:R-:W3:Y:S04]  /*17430*/  S2R R0, SR_TID.X ;  /* 0x0000000000007919 */ /* 0x000ee80000002100 */
[----:B------:R-:W0:Y:S01]  /*17440*/  LDGDEPBAR ;  /* 0x00000000000079af */ /* 0x000e220000000000 */
[C---:B------:R-:W-:Y:S08]  /*17450*/  HMMA.16816.F32.BF16 R32, R172.reuse, R28, RZ ;  /* 0x0000001cac20723c */ /* 0x040ff000000418ff */
[C---:B------:R-:W-:Y:S08]  /*17460*/  HMMA.16816.F32.BF16 R24, R172.reuse, R20, RZ ;  /* 0x00000014ac18723c */ /* 0x040ff000000418ff */
[----:B--2---:R-:W-:Y:S01]  /*17470*/  HMMA.16816.F32.BF16 R16, R172, R12, RZ ;  /* 0x0000000cac10723c */ /* 0x004fe200000418ff */
[----:B---3--:R-:W-:-:S07]  /*17480*/  IMAD.SHL.U32 R0, R0, 0x2, RZ ;  /* 0x0000000200007824 */ /* 0x008fce00078e00ff */
[----:B------:R-:W-:Y:S01]  /*17490*/  HMMA.16816.F32.BF16 R184, R172, R180, RZ ;  /* 0x000000b4acb8723c */ /* 0x000fe200000418ff */
[----:B------:R-:W-:-:S07]  /*174a0*/  LOP3.LUT R0, R0, 0x6, RZ, 0xc0, !PT ;  /* 0x0000000600007812 */ /* 0x000fce00078ec0ff */
        /* <DEDUP_REMOVED lines=10> */
[C---:B----4-:R-:W-:Y:S08]  /*17550*/  HMMA.16816.F32.BF16 R40, R140.reuse, R4, R40 ;  /* 0x000000048c28723c */ /* 0x050ff00000041828 */
        /* <DEDUP_REMOVED lines=9> */
[----:B------:R-:W-:Y:S01]  /*175f0*/  HMMA.16816.F32.BF16 R180, R140, R154, R180 ;  /* 0x0000009a8cb4723c */ /* 0x000fe200000418b4 */
[----:B------:R-:W4:Y:S07]  /*17600*/  LDSM.16.M88.4 R152, [R215+0x5800] ;  /* 0x00580000d798783b */ /* 0x000f2e0000000200 */
[C---:B---3--:R-:W-:Y:S08]  /*17610*/  HMMA.16816.F32.BF16 R48, R144.reuse, R4, R48 ;  /* 0x000000049030723c */ /* 0x048ff00000041830 */
        /* <DEDUP_REMOVED lines=21> */
[C---:B---3--:R-:W-:Y:S08]  /*17770*/  HMMA.16816.F32.BF16 R184, R144.reuse, R4, R184 ;  /* 0x0000000490b8723c */ /* 0x048ff000000418b8 */
[C---:B------:R-:W-:Y:S01]  /*17780*/  HMMA.16816.F32.BF16 R180, R144.reuse, R6, R180 ;  /* 0x0000000690b4723c */ /* 0x040fe200000418b4 */
[----:B------:R-:W3:Y:S07]  /*17790*/  LDSM.16.M88.4 R4, [R204+0x2000] ;  /* 0x00200000cc04783b */ /* 0x000eee0000000200 */
[C---:B-1----:R-:W-:Y:S08]  /*177a0*/  HMMA.16816.F32.BF16 R24, R144.reuse, R8, R24 ;  /* 0x000000089018723c */ /* 0x042ff00000041818 */
[----:B------:R-:W-:Y:S01]  /*177b0*/  HMMA.16816.F32.BF16 R20, R144, R10, R20 ;  /* 0x0000000a9014723c */ /* 0x000fe20000041814 */
        /* <DEDUP_REMOVED lines=28> */
[----:B------:R-:W5:Y:S07]  /*17980*/  LDSM.16.M88.4 R144, [R202] ;  /* 0x00000000ca90783b */ /* 0x000f6e0000000200 */
[C---:B------:R-:W-:Y:S08]  /*17990*/  HMMA.16816.F32.BF16 R16, R64.reuse, R148, R16 ;  /* 0x000000944010723c */ /* 0x040ff00000041810 */
[----:B------:R-:W-:Y:S01]  /*179a0*/  HMMA.16816.F32.BF16 R12, R64, R150, R12 ;  /* 0x00000096400c723c */ /* 0x000fe2000004180c */
[----:B------:R-:W2:Y:S04]  /*179b0*/  LDSM.16.M88.4 R148, [R203] ;  /* 0x00000000cb94783b */ /* 0x000ea80000000200 */
[----:B------:R-:W-:Y:S03]  /*179c0*/  LDSM.16.M88.4 R64, [R200] ;  /* 0x00000000c840783b */ /* 0x000fe60000000200 */
[C---:B----4-:R-:W-:Y:S08]  /*179d0*/  HMMA.16816.F32.BF16 R60, R152.reuse, R192, R60 ;  /* 0x000000c0983c723c */ /* 0x050ff0000004183c */
[C---:B------:R-:W-:Y:S01]  /*179e0*/  HMMA.16816.F32.BF16 R56, R152.reuse, R194, R56 ;  /* 0x000000c29838723c */ /* 0x040fe20000041838 */
[----:B------:R-:W4:Y:S07]  /*179f0*/  LDSM.16.M88.4 R192, [R197] ;  /* 0x00000000c5c0783b */ /* 0x000f2e0000000200 */
[C---:B---3--:R-:W-:Y:S08]  /*17a00*/  HMMA.16816.F32.BF16 R40, R152.reuse, R4, R40 ;  /* 0x000000049828723c */ /* 0x048ff00000041828 */
[C---:B------:R-:W-:Y:S01]  /*17a10*/  HMMA.16816.F32.BF16 R36, R152.reuse, R6, R36 ;  /* 0x000000069824723c */ /* 0x040fe20000041824 */
[----:B------:R-:W-:Y:S07]  /*17a20*/  LDSM.16.M88.4 R4, [R198] ;  /* 0x00000000c604783b */ /* 0x000fee0000000200 */
[C---:B-1----:R-:W-:Y:S08]  /*17a30*/  HMMA.16816.F32.BF16 R48, R152.reuse, R8, R48 ;  /* 0x000000089830723c */ /* 0x042ff00000041830 */
[C---:B------:R-:W-:Y:S01]  /*17a40*/  HMMA.16816.F32.BF16 R44, R152.reuse, R10, R44 ;  /* 0x0000000a982c723c */ /* 0x040fe2000004182c */
[----:B------:R-:W1:Y:S07]  /*17a50*/  LDSM.16.M88.4 R8, [R199] ;  /* 0x00000000c708783b */ /* 0x000e6e0000000200 */
[C---:B------:R-:W-:Y:S08]  /*17a60*/  HMMA.16816.F32.BF16 R24, R152.reuse, R168, R24 ;  /* 0x000000a89818723c */ /* 0x040ff00000041818 */
[C---:B------:R-:W-:Y:S01]  /*17a70*/  HMMA.16816.F32.BF16 R20, R152.reuse, R170, R20 ;  /* 0x000000aa9814723c */ /* 0x040fe20000041814 */
[----:B------:R-:W-:Y:S07]  /*17a80*/  LDSM.16.M88.4 R168, [R218+0x2000] ;  /* 0x00200000daa8783b */ /* 0x000fee0000000200 */
[C---:B------:R-:W-:Y:S08]  /*17a90*/  HMMA.16816.F32.BF16 R184, R152.reuse, R160, R184 ;  /* 0x000000a098b8723c */ /* 0x040ff000000418b8 */
[C---:B------:R-:W-:Y:S01]  /*17aa0*/  HMMA.16816.F32.BF16 R180, R152.reuse, R162, R180 ;  /* 0x000000a298b4723c */ /* 0x040fe200000418b4 */
[----:B------:R-:W3:Y:S07]  /*17ab0*/  LDSM.16.M88.4 R160, [R215+0x8800] ;  /* 0x00880000d7a0783b */ /* 0x000eee0000000200 */
[C---:B------:R-:W-:Y:S08]  /*17ac0*/  HMMA.16816.F32.BF16 R16, R152.reuse, R164, R16 ;  /* 0x000000a49810723c */ /* 0x040ff00000041810 */
[----:B------:R-:W-:Y:S01]  /*17ad0*/  HMMA.16816.F32.BF16 R12, R152, R166, R12 ;  /* 0x000000a6980c723c */ /* 0x000fe2000004180c */
[----:B------:R-:W1:Y:S07]  /*17ae0*/  LDSM.16.M88.4 R164, [R215+0x8000] ;  /* 0x00800000d7a4783b */ /* 0x000e6e0000000200 */
[C---:B--2---:R-:W-:Y:S08]  /*17af0*/  HMMA.16816.F32.BF16 R40, R248.reuse, R140, R40 ;  /* 0x0000008cf828723c */ /* 0x044ff00000041828 */
[C---:B------:R-:W-:Y:S01]  /*17b00*/  HMMA.16816.F32.BF16 R36, R248.reuse, R142, R36 ;  /* 0x0000008ef824723c */ /* 0x040fe20000041824 */
[----:B------:R-:W2:Y:S07]  /*17b10*/  LDSM.16.M88.4 R140, [R215+0xb000] ;  /* 0x00b00000d78c783b */ /* 0x000eae0000000200 */
[C---:B-----5:R-:W-:Y:S08]  /*17b20*/  HMMA.16816.F32.BF16 R48, R248.reuse, R144, R48 ;  /* 0x00000090f830723c */ /* 0x060ff00000041830 */
[C---:B------:R-:W-:Y:S01]  /*17b30*/  HMMA.16816.F32.BF16 R44, R248.reuse, R146, R44 ;  /* 0x00000092f82c723c */ /* 0x040fe2000004182c */
[----:B------:R-:W-:Y:S07]  /*17b40*/  LDSM.16.M88.4 R144, [R215+0xa800] ;  /* 0x00a80000d790783b */ /* 0x000fee0000000200 */
[----:B------:R-:W-:Y:S08]  /*17b50*/  HMMA.16816.F32.BF16 R60, R248, R148, R60 ;  /* 0x00000094f83c723c */ /* 0x000ff0000004183c */
[C---:B------:R-:W-:Y:S08]  /*17b60*/  HMMA.16816.F32.BF16 R176, R152.reuse, R156, R176 ;  /* 0x0000009c98b0723c */ /* 0x040ff000000418b0 */
[----:B------:R-:W-:Y:S01]  /*17b70*/  HMMA.16816.F32.BF16 R172, R152, R158, R172 ;  /* 0x0000009e98ac723c */ /* 0x000fe200000418ac */
[----:B------:R-:W5:Y:S07]  /*17b80*/  LDSM.16.M88.4 R156, [R215+0x9000] ;  /* 0x00900000d79c783b */ /* 0x000f6e0000000200 */
[C---:B------:R-:W-:Y:S01]  /*17b90*/  HMMA.16816.F32.BF16 R56, R248.reuse, R150, R56 ;  /* 0x00000096f838723c */ /* 0x040fe20000041838 */
[----:B------:R-:W-:Y:S07]  /*17ba0*/  LDSM.16.M88.4 R148, [R215+0xa000] ;  /* 0x00a00000d794783b */ /* 0x000fee0000000200 */
[C---:B----4-:R-:W-:Y:S08]  /*17bb0*/  HMMA.16816.F32.BF16 R184, R248.reuse, R192, R184 ;  /* 0x000000c0f8b8723c */ /* 0x050ff000000418b8 */
[C---:B------:R-:W-:Y:S08]  /*17bc0*/  HMMA.16816.F32.BF16 R180, R248.reuse, R194, R180 ;  /* 0x000000c2f8b4723c */ /* 0x040ff000000418b4 */
[C---:B-1----:R-:W-:Y:S08]  /*17bd0*/  HMMA.16816.F32.BF16 R24, R248.reuse, R8, R24 ;  /* 0x00000008f818723c */ /* 0x042ff00000041818 */
[C---:B------:R-:W-:Y:S01]  /*17be0*/  HMMA.16816.F32.BF16 R20, R248.reuse, R10, R20 ;  /* 0x0000000af814723c */ /* 0x040fe20000041814 */
[----:B------:R-:W-:Y:S07]  /*17bf0*/  LDSM.16.M88.4 R8, [R217+0x2000] ;  /* 0x00200000d908783b */ /* 0x000fee0000000200 */
[C---:B------:R-:W-:Y:S08]  /*17c00*/  HMMA.16816.F32.BF16 R16, R248.reuse, R4, R16 ;  /* 0x00000004f810723c */ /* 0x040ff00000041810 */
[----:B------:R-:W-:Y:S01]  /*17c10*/  HMMA.16816.F32.BF16 R12, R248, R6, R12 ;  /* 0x00000006f80c723c */ /* 0x000fe2000004180c */
[----:B------:R-:W1:Y:S07]  /*17c20*/  LDSM.16.M88.4 R4, [R204+0x4000] ;  /* 0x00400000cc04783b */ /* 0x000e6e0000000200 */
[C---:B------:R-:W-:Y:S08]  /*17c30*/  HMMA.16816.F32.BF16 R32, R152.reuse, R188, R32 ;  /* 0x000000bc9820723c */ /* 0x040ff00000041820 */
[----:B------:R-:W-:Y:S01]  /*17c40*/  HMMA.16816.F32.BF16 R28, R152, R190, R28 ;  /* 0x000000be981c723c */ /* 0x000fe2000004181c */
[----:B------:R-:W4:Y:S04]  /*17c50*/  LDSM.16.M88.4 R188, [R196] ;  /* 0x00000000c4bc783b */ /* 0x000f280000000200 */
[----:B------:R-:W-:Y:S03]  /*17c60*/  LDSM.16.M88.4 R152, [R215+0x9800] ;  /* 0x00980000d798783b */ /* 0x000fe60000000200 */
[C---:B---3--:R-:W-:Y:S08]  /*17c70*/  HMMA.16816.F32.BF16 R48, R168.reuse, R160, R48 ;  /* 0x000000a0a830723c */ /* 0x048ff00000041830 */
[C---:B------:R-:W-:Y:S01]  /*17c80*/  HMMA.16816.F32.BF16 R44, R168.reuse, R162, R44 ;  /* 0x000000a2a82c723c */ /* 0x040fe2000004182c */
[----:B------:R-:W3:Y:S07]  /*17c90*/  LDSM.16.M88.4 R160, [R204+0x4800] ;  /* 0x00480000cca0783b */ /* 0x000eee0000000200 */
[C---:B------:R-:W-:Y:S07]  /*17ca0*/  HMMA.16816.F32.BF16 R60, R168.reuse, R164, R60 ;  /* 0x000000a4a83c723c */ /* 0x040fee000004183c */
[----:B------:R-:W-:Y:S01]  /*17cb0*/  IMAD R165, R235, 0x80, R0 ;  /* 0x00000080eba57824 */ /* 0x000fe200078e0200 */
[----:B------:R-:W-:Y:S04]  /*17cc0*/  HMMA.16816.F32.BF16 R56, R168, R166, R56 ;  /* 0x000000a6a838723c */ /* 0x000fe80000041838 */
[----:B------:R-:W-:-:S02]  /*17cd0*/  IADD3 R53, R165, 0x8, RZ ;  /* 0x00000008a5357810 */ /* 0x000fc40007ffe0ff */
[----:B------:R-:W-:Y:S02]  /*17ce0*/  IADD3 R55, R165, 0x9, RZ ;  /* 0x00000009a5377810 */ /* 0x000fe40007ffe0ff */
[C---:B--2---:R-:W-:Y:S01]  /*17cf0*/  HMMA.16816.F32.BF16 R184, R168.reuse, R140, R184 ;  /* 0x0000008ca8b8723c */ /* 0x044fe200000418b8 */
[C---:B------:R-:W-:Y:S02]  /*17d00*/  ISETP.GE.AND P5, PT, R53.reuse, R2, PT ;  /* 0x000000023500720c */ /* 0x040fe40003fa6270 */
[----:B------:R-:W-:Y:S02]  /*17d10*/  ISETP.GE.AND P2, PT, R53, R52, PT ;  /* 0x000000343500720c */ /* 0x000fe40003f46270 */
[----:B------:R-:W-:Y:S02]  /*17d20*/  IADD3 R53, R165, 0x10, RZ ;  /* 0x00000010a5357810 */ /* 0x000fe40007ffe0ff */
[-C--:B------:R-:W-:Y:S01]  /*17d30*/  ISETP.GE.AND P4, PT, R55, R2.reuse, PT ;  /* 0x000000023700720c */ /* 0x080fe20003f86270 */
[----:B------:R-:W-:Y:S01]  /*17d40*/  HMMA.16816.F32.BF16 R180, R168, R142, R180 ;  /* 0x0000008ea8b4723c */ /* 0x000fe200000418b4 */
[----:B------:R-:W2:Y:S07]  /*17d50*/  LDSM.16.M88.4 R140, [R204+0x5000] ;  /* 0x00500000cc8c783b */ /* 0x000eae0000000200 */
[C---:B------:R-:W-:Y:S08]  /*17d60*/  HMMA.16816.F32.BF16 R32, R248.reuse, R64, R32 ;  /* 0x00000040f820723c */ /* 0x040ff00000041820 */
[----:B------:R-:W-:Y:S01]  /*17d70*/  HMMA.16816.F32.BF16 R28, R248, R66, R28 ;  /* 0x00000042f81c723c */ /* 0x000fe2000004181c */
[----:B------:R-:W2:Y:S07]  /*17d80*/  LDSM.16.M88.4 R64, [R215+0xb800] ;  /* 0x00b80000d740783b */ /* 0x000eae0000000200 */
[----:B-----5:R-:W-:Y:S08]  /*17d90*/  HMMA.16816.F32.BF16 R40, R168, R156, R40 ;  /* 0x0000009ca828723c */ /* 0x020ff00000041828 */
[C---:B-1----:R-:W-:Y:S07]  /*17da0*/  HMMA.16816.F32.BF16 R60, R8.reuse, R4, R60 ;  /* 0x00000004083c723c */ /* 0x042fee000004183c */
[----:B------:R-:W-:Y:S01]  /*17db0*/  IADD3 R5, R165, 0x1, RZ ;  /* 0x00000001a5057810 */ /* 0x000fe20007ffe0ff */
[----:B------:R-:W-:Y:S03]  /*17dc0*/  HMMA.16816.F32.BF16 R56, R8, R6, R56 ;  /* 0x000000060838723c */ /* 0x000fe60000041838 */
[----:B------:R-:W-:-:S02]  /*17dd0*/  ISETP.GE.AND P6, PT, R5, R2, PT ;  /* 0x000000020500720c */ /* 0x000fc40003fc6270 */
[----:B------:R-:W-:Y:S02]  /*17de0*/  ISETP.GE.AND P3, PT, R5, R52, PT ;  /* 0x000000340500720c */ /* 0x000fe40003f66270 */
[----:B------:R-:W1:Y:S01]  /*17df0*/  LDSM.16.M88.4 R4, [R204+0x5800] ;  /* 0x00580000cc04783b */ /* 0x000e620000000200 */
[----:B----4-:R-:W-:Y:S08]  /*17e00*/  HMMA.16816.F32.BF16 R172, R248, R190, R172 ;  /* 0x000000bef8ac723c */ /* 0x010ff000000418ac */
[----:B---3--:R-:W-:Y:S01]  /*17e10*/  HMMA.16816.F32.BF16 R48, R8, R160, R48 ;  /* 0x000000a00830723c */ /* 0x008fe20000041830 */
[----:B------:R-:W-:-:S02]  /*17e20*/  FSEL R193, R61, -INF , !P6 ;  /* 0xff8000003dc17808 */ /* 0x000fc40007000000 */
[----:B------:R-:W-:Y:S02]  /*17e30*/  ISETP.GE.AND P6, PT, R55, R52, PT ;  /* 0x000000343700720c */ /* 0x000fe40003fc6270 */
[----:B------:R-:W-:Y:S02]  /*17e40*/  IADD3 R55, R165, 0x11, RZ ;  /* 0x00000011a5377810 */ /* 0x000fe40007ffe0ff */
[----:B------:R-:W-:Y:S01]  /*17e50*/  FSEL R0, R63, -INF , !P3 ;  /* 0xff8000003f007808 */ /* 0x000fe20005800000 */
[----:B------:R-:W-:Y:S01]  /*17e60*/  HMMA.16816.F32.BF16 R176, R248, R188, R176 ;  /* 0x000000bcf8b0723c */ /* 0x000fe200000418b0 */
[----:B------:R-:W-:Y:S02]  /*17e70*/  FSEL R195, R56, -INF , !P5 ;  /* 0xff80000038c37808 */ /* 0x000fe40006800000 */
[C---:B------:R-:W-:Y:S02]  /*17e80*/  ISETP.GE.AND P3, PT, R53.reuse, R2, PT ;  /* 0x000000023500720c */ /* 0x040fe40003f66270 */
[----:B------:R-:W-:-:S02]  /*17e90*/  ISETP.GE.AND P5, PT, R53, R52, PT ;  /* 0x000000343500720c */ /* 0x000fc40003fa6270 */
[----:B------:R-:W-:Y:S01]  /*17ea0*/  FSEL R225, R58, -INF , !P2 ;  /* 0xff8000003ae17808 */ /* 0x000fe20005000000 */
[C---:B------:R-:W-:Y:S01]  /*17eb0*/  HMMA.16816.F32.BF16 R44, R8.reuse, R162, R44 ;  /* 0x000000a2082c723c */ /* 0x040fe2000004182c */
[----:B------:R-:W-:Y:S02]  /*17ec0*/  FSEL R194, R57, -INF , !P4 ;  /* 0xff80000039c27808 */ /* 0x000fe40006000000 */
[----:B------:R-:W-:Y:S02]  /*17ed0*/  IADD3 R53, R165, 0x18, RZ ;  /* 0x00000018a5357810 */ /* 0x000fe40007ffe0ff */
[C---:B------:R-:W-:Y:S02]  /*17ee0*/  ISETP.GE.AND P2, PT, R55.reuse, R2, PT ;  /* 0x000000023700720c */ /* 0x040fe40003f46270 */
[----:B------:R-:W-:Y:S01]  /*17ef0*/  ISETP.GE.AND P4, PT, R55, R52, PT ;  /* 0x000000343700720c */ /* 0x000fe20003f86270 */
[----:B--2---:R-:W-:Y:S01]  /*17f00*/  HMMA.16816.F32.BF16 R40, R8, R140, R40 ;  /* 0x0000008c0828723c */ /* 0x004fe20000041828 */
[----:B------:R-:W-:-:S02]  /*17f10*/  IADD3 R55, R165, 0x19, RZ ;  /* 0x00000019a5377810 */ /* 0x000fc40007ffe0ff */
[----:B------:R-:W-:Y:S02]  /*17f20*/  FSEL R238, R59, -INF , !P6 ;  /* 0xff8000003bee7808 */ /* 0x000fe40007000000 */
[----:B------:R-:W-:Y:S01]  /*17f30*/  ISETP.GE.AND P6, PT, R53, R2, PT ;  /* 0x000000023500720c */ /* 0x000fe20003fc6270 */
[----:B------:R-:W2:Y:S02]  /*17f40*/  LDSM.16.M88.4 R56, [R204+0x6000] ;  /* 0x00600000cc38783b */ /* 0x000ea40000000200 */
[C---:B------:R-:W-:Y:S07]  /*17f50*/  HMMA.16816.F32.BF16 R36, R168.reuse, R158, R36 ;  /* 0x0000009ea824723c */ /* 0x040fee0000041824 */
[----:B------:R-:W-:Y:S01]  /*17f60*/  FSEL R158, R51, -INF , !P4 ;  /* 0xff800000339e7808 */ /* 0x000fe20006000000 */
[----:B------:R-:W-:Y:S01]  /*17f70*/  HMMA.16816.F32.BF16 R32, R168, R152, R32 ;  /* 0x00000098a820723c */ /* 0x000fe20000041820 */
[----:B------:R-:W-:-:S06]  /*17f80*/  IADD3 R51, R165, 0x21, RZ ;  /* 0x00000021a5337810 */ /* 0x000fcc0007ffe0ff */
[----:B------:R-:W-:Y:S01]  /*17f90*/  FSEL R152, R44, -INF , !P6 ;  /* 0xff8000002c987808 */ /* 0x000fe20007000000 */
[C---:B------:R-:W-:Y:S07]  /*17fa0*/  HMMA.16816.F32.BF16 R172, R168.reuse, R66, R172 ;  /* 0x00000042a8ac723c */ /* 0x040fee00000418ac */
[----:B------:R-:W-:Y:S01]  /*17fb0*/  FSEL R67, R48, -INF , !P3 ;  /* 0xff80000030437808 */ /* 0x000fe20005800000 */
[----:B------:R-:W-:Y:S01]  /*17fc0*/  HMMA.16816.F32.BF16 R176, R168, R64, R176 ;  /* 0x00000040a8b0723c */ /* 0x000fe200000418b0 */
[----:B------:R-:W-:-:S02]  /*17fd0*/  ISETP.GE.AND P3, PT, R53, R52, PT ;  /* 0x000000343500720c */ /* 0x000fc40003f66270 */
[----:B------:R-:W-:Y:S02]  /*17fe0*/  FSEL R53, R50, -INF , !P5 ;  /* 0xff80000032357808 */ /* 0x000fe40006800000 */
[----:B------:R-:W-:Y:S02]  /*17ff0*/  ISETP.GE.AND P5, PT, R55, R2, PT ;  /* 0x000000023700720c */ /* 0x000fe40003fa6270 */
[----:B------:R-:W-:Y:S01]  /*18000*/  FSEL R65, R49, -INF , !P2 ;  /* 0xff80000031417808 */ /* 0x000fe20005000000 */
[----:B------:R-:W-:Y:S01]  /*18010*/  HMMA.16816.F32.BF16 R28, R168, R154, R28 ;  /* 0x0000009aa81c723c */ /* 0x000fe2000004181c */
[----:B------:R-:W-:Y:S02]  /*18020*/  IADD3 R49, R165, 0x20, RZ ;  /* 0x00000020a5317810 */ /* 0x000fe40007ffe0ff */
[----:B------:R-:W-:Y:S02]  /*18030*/  FSEL R64, R45, -INF , !P5 ;  /* 0xff8000002d407808 */ /* 0x000fe40006800000 */
[----:B------:R-:W-:-:S02]  /*18040*/  ISETP.GE.AND P2, PT, R55, R52, PT ;  /* 0x000000343700720c */ /* 0x000fc40003f46270 */
[-C--:B------:R-:W-:Y:S01]  /*18050*/  ISETP.GE.AND P4, PT, R49, R2.reuse, PT ;  /* 0x000000023100720c */ /* 0x080fe20003f86270 */
[C---:B------:R-:W-:Y:S01]  /*18060*/  HMMA.16816.F32.BF16 R36, R8.reuse, R142, R36 ;  /* 0x0000008e0824723c */ /* 0x040fe20000041824 */
[----:B------:R-:W-:Y:S02]  /*18070*/  IADD3 R45, R165, 0x28, RZ ;  /* 0x00000028a52d7810 */ /* 0x000fe40007ffe0ff */
[----:B------:R-:W-:Y:S02]  /*18080*/  FSEL R66, R47, -INF , !P2 ;  /* 0xff8000002f427808 */ /* 0x000fe40005000000 */
[----:B------:R-:W-:Y:S02]  /*18090*/  FSEL R139, R40, -INF , !P4 ;  /* 0xff800000288b7808 */ /* 0x000fe40006000000 */
[----:B------:R-:W-:Y:S01]  /*180a0*/  FSEL R157, R46, -INF , !P3 ;  /* 0xff8000002e9d7808 */ /* 0x000fe20005800000 */
[----:B-1----:R-:W-:Y:S01]  /*180b0*/  HMMA.16816.F32.BF16 R32, R8, R4, R32 ;  /* 0x000000040820723c */ /* 0x002fe20000041820 */
[----:B------:R-:W-:-:S02]  /*180c0*/  ISETP.GE.AND P2, PT, R45, R2, PT ;  /* 0x000000022d00720c */ /* 0x000fc40003f46270 */
[-C--:B------:R-:W-:Y:S02]  /*180d0*/  ISETP.GE.AND P4, PT, R45, R52.reuse, PT ;  /* 0x000000342d00720c */ /* 0x080fe40003f86270 */
[----:B------:R-:W1:Y:S01]  /*180e0*/  LDSM.16.M88.4 R44, [R204+0x6800] ;  /* 0x00680000cc2c783b */ /* 0x000e620000000200 */
[----:B------:R-:W-:Y:S02]  /*180f0*/  ISETP.GE.AND P6, PT, R49, R52, PT ;  /* 0x000000343100720c */ /* 0x000fe40003fc6270 */
[----:B------:R-:W-:Y:S01]  /*18100*/  ISETP.GE.AND P3, PT, R51, R2, PT ;  /* 0x000000023300720c */ /* 0x000fe20003f66270 */
[----:B------:R-:W-:Y:S01]  /*18110*/  HMMA.16816.F32.BF16 R28, R8, R6, R28 ;  /* 0x00000006081c723c */ /* 0x000fe2000004181c */
[----:B------:R-:W-:Y:S02]  /*18120*/  IADD3 R5, R165, 0x29, RZ ;  /* 0x00000029a5057810 */ /* 0x000fe40007ffe0ff */
[----:B------:R-:W-:Y:S02]  /*18130*/  FSEL R133, R42, -INF , !P6 ;  /* 0xff8000002a857808 */ /* 0x000fe40007000000 */
[----:B------:R-:W-:-:S02]  /*18140*/  FSEL R140, R41, -INF , !P3 ;  /* 0xff800000298c7808 */ /* 0x000fc40005800000 */
[----:B------:R-:W-:Y:S01]  /*18150*/  ISETP.GE.AND P5, PT, R51, R52, PT ;  /* 0x000000343300720c */ /* 0x000fe20003fa6270 */
[C---:B------:R-:W-:Y:S01]  /*18160*/  HMMA.16816.F32.BF16 R16, R168.reuse, R144, R16 ;  /* 0x00000090a810723c */ /* 0x040fe20000041810 */
[C---:B------:R-:W-:Y:S02]  /*18170*/  ISETP.GE.AND P6, PT, R5.reuse, R2, PT ;  /* 0x000000020500720c */ /* 0x040fe40003fc6270 */
[----:B------:R-:W-:Y:S02]  /*18180*/  ISETP.GE.AND P3, PT, R5, R52, PT ;  /* 0x000000340500720c */ /* 0x000fe40003f66270 */
[----:B------:R-:W-:Y:S02]  /*18190*/  IADD3 R5, R165, 0x30, RZ ;  /* 0x00000030a5057810 */ /* 0x000fe40007ffe0ff */
[----:B------:R-:W-:Y:S01]  /*181a0*/  FSEL R138, R43, -INF , !P5 ;  /* 0xff8000002b8a7808 */ /* 0x000fe20006800000 */
[----:B------:R-:W-:Y:S01]  /*181b0*/  HMMA.16816.F32.BF16 R24, R168, R148, R24 ;  /* 0x00000094a818723c */ /* 0x000fe20000041818 */
[----:B------:R-:W-:-:S02]  /*181c0*/  FSEL R141, R36, -INF , !P2 ;  /* 0xff800000248d7808 */ /* 0x000fc40005000000 */
        /* <DEDUP_REMOVED lines=8> */
[----:B------:R-:W-:Y:S01]  /*18250*/  HMMA.16816.F32.BF16 R12, R168, R146, R12 ;  /* 0x00000092a80c723c */ /* 0x000fe2000004180c */
[----:B------:R-:W-:Y:S02]  /*18260*/  FSEL R160, R32, -INF , !P5 ;  /* 0xff80000020a07808 */ /* 0x000fe40006800000 */
[C---:B------:R-:W-:Y:S02]  /*18270*/  ISETP.GE.AND P4, PT, R7.reuse, R2, PT ;  /* 0x000000020700720c */ /* 0x040fe40003f86270 */
[----:B------:R-:W-:Y:S02]  /*18280*/  ISETP.GE.AND P6, PT, R7, R52, PT ;  /* 0x000000340700720c */ /* 0x000fe40003fc6270 */
[----:B------:R-:W-:Y:S01]  /*18290*/  IADD3 R37, R165, 0x39, RZ ;  /* 0x00000039a5257810 */ /* 0x000fe20007ffe0ff */
[----:B--2---:R-:W-:Y:S01]  /*182a0*/  HMMA.16816.F32.BF16 R24, R8, R56, R24 ;  /* 0x000000380818723c */ /* 0x004fe20000041818 */
[----:B------:R-:W-:-:S02]  /*182b0*/  ISETP.GE.AND P3, PT, R5, R2, PT ;  /* 0x000000020500720c */ /* 0x000fc40003f66270 */
[----:B------:R-:W-:Y:S02]  /*182c0*/  ISETP.GE.AND P5, PT, R5, R52, PT ;  /* 0x000000340500720c */ /* 0x000fe40003fa6270 */
[----:B------:R-:W2:Y:S01]  /*182d0*/  LDSM.16.M88.4 R4, [R204+0x7000] ;  /* 0x00700000cc04783b */ /* 0x000ea20000000200 */
[----:B------:R-:W-:Y:S02]  /*182e0*/  FSEL R50, R34, -INF , !P2 ;  /* 0xff80000022327808 */ /* 0x000fe40005000000 */
[----:B------:R-:W-:Y:S01]  /*182f0*/  ISETP.GE.AND P2, PT, R37, R2, PT ;  /* 0x000000022500720c */ /* 0x000fe20003f46270 */
[----:B------:R-:W-:Y:S01]  /*18300*/  HMMA.16816.F32.BF16 R20, R8, R58, R20 ;  /* 0x0000003a0814723c */ /* 0x000fe20000041814 */
[----:B------:R-:W-:Y:S02]  /*18310*/  FSEL R164, R33, -INF , !P4 ;  /* 0xff80000021a47808 */ /* 0x000fe40006000000 */
[----:B------:R-:W-:Y:S02]  /*18320*/  FSEL R48, R35, -INF , !P6 ;  /* 0xff80000023307808 */ /* 0x000fe40007000000 */
[----:B------:R-:W-:-:S02]  /*18330*/  IADD3 R33, R165, 0x40, RZ ;  /* 0x00000040a5217810 */ /* 0x000fc40007ffe0ff */
[----:B------:R-:W-:Y:S01]  /*18340*/  IADD3 R35, R165, 0x41, RZ ;  /* 0x00000041a5237810 */ /* 0x000fe20007ffe0ff */
[----:B-1----:R-:W-:Y:S01]  /*18350*/  HMMA.16816.F32.BF16 R12, R8, R46, R12 ;  /* 0x0000002e080c723c */ /* 0x002fe2000004180c */
        /* <DEDUP_REMOVED lines=8> */
[----:B------:R-:W1:Y:S01]  /*183e0*/  LDSM.16.M88.4 R16, [R204+0x7800] ;  /* 0x00780000cc10783b */ /* 0x000e620000000200 */
[----:B------:R-:W-:Y:S01]  /*183f0*/  ISETP.GE.AND P4, PT, R37, R52, PT ;  /* 0x000000342500720c */ /* 0x000fe20003f86270 */
[----:B------:R-:W-:-:S04]  /*18400*/  DEPBAR.LE SB0, 0x0 ;  /* 0x000080000000791a */ /* 0x000fc80000000000 */
[----:B------:R-:W-:Y:S02]  /*18410*/  IADD3 R29, R165, 0x48, RZ ;  /* 0x00000048a51d7810 */ /* 0x000fe40007ffe0ff */
[----:B------:R-:W-:Y:S02]  /*18420*/  FSEL R171, R31, -INF , !P4 ;  /* 0xff8000001fab7808 */ /* 0x000fe40006000000 */
[----:B------:R-:W-:Y:S01]  /*18430*/  IADD3 R31, R165, 0x49, RZ ;  /* 0x00000049a51f7810 */ /* 0x000fe20007ffe0ff */
[----:B--2---:R-:W-:Y:S01]  /*18440*/  HMMA.16816.F32.BF16 R184, R8, R4, R184 ;  /* 0x0000000408b8723c */ /* 0x004fe200000418b8 */
[----:B------:R-:W-:Y:S02]  /*18450*/  FSEL R188, R24, -INF , !P6 ;  /* 0xff80000018bc7808 */ /* 0x000fe40007000000 */
[C---:B------:R-:W-:Y:S02]  /*18460*/  ISETP.GE.AND P4, PT, R29.reuse, R2, PT ;  /* 0x000000021d00720c */ /* 0x040fe40003f86270 */
[----:B------:R-:W-:-:S02]  /*18470*/  ISETP.GE.AND P6, PT, R29, R52, PT ;  /* 0x000000341d00720c */ /* 0x000fc40003fc6270 */
[----:B------:R-:W-:Y:S01]  /*18480*/  FSEL R189, R26, -INF , !P3 ;  /* 0xff8000001abd7808 */ /* 0x000fe20005800000 */
[----:B------:R-:W-:Y:S01]  /*18490*/  HMMA.16816.F32.BF16 R180, R8, R6, R180 ;  /* 0x0000000608b4723c */ /* 0x000fe200000418b4 */
[----:B------:R-:W-:Y:S02]  /*184a0*/  FSEL R170, R25, -INF , !P5 ;  /* 0xff80000019aa7808 */ /* 0x000fe40006800000 */
[----:B------:R-:W-:Y:S02]  /*184b0*/  FSEL R190, R27, -INF , !P2 ;  /* 0xff8000001bbe7808 */ /* 0x000fe40005000000 */
[----:B------:R-:W-:Y:S02]  /*184c0*/  ISETP.GE.AND P3, PT, R31, R2, PT ;  /* 0x000000021f00720c */ /* 0x000fe40003f66270 */
[C---:B------:R-:W-:Y:S01]  /*184d0*/  IADD3 R25, R165.reuse, 0x50, RZ ;  /* 0x00000050a5197810 */ /* 0x040fe20007ffe0ff */
[----:B------:R-:W-:Y:S01]  /*184e0*/  IMAD.U32 R6, RZ, RZ, UR4 ;  /* 0x00000004ff067e24 */ /* 0x000fe2000f8e00ff */
[----:B------:R-:W-:-:S02]  /*184f0*/  IADD3 R27, R165, 0x51, RZ ;  /* 0x00000051a51b7810 */ /* 0x000fc40007ffe0ff */
[----:B------:R-:W-:Y:S02]  /*18500*/  FSEL R168, R20, -INF , !P4 ;  /* 0xff80000014a87808 */ /* 0x000fe40006000000 */
[----:B------:R-:W-:Y:S02]  /*18510*/  FSEL R191, R22, -INF , !P6 ;  /* 0xff80000016bf7808 */ /* 0x000fe40007000000 */
[-C--:B------:R-:W-:Y:S02]  /*18520*/  ISETP.GE.AND P5, PT, R31, R52.reuse, PT ;  /* 0x000000341f00720c */ /* 0x080fe40003fa6270 */
[----:B------:R-:W-:Y:S02]  /*18530*/  ISETP.GE.AND P4, PT, R25, R52, PT ;  /* 0x000000341900720c */ /* 0x000fe40003f86270 */
[----:B------:R-:W-:Y:S01]  /*18540*/  ISETP.GE.AND P6, PT, R27, R2, PT ;  /* 0x000000021b00720c */ /* 0x000fe20003fc6270 */
[----:B-1----:R-:W-:Y:S01]  /*18550*/  HMMA.16816.F32.BF16 R176, R8, R16, R176 ;  /* 0x0000001008b0723c */ /* 0x002fe200000418b0 */
[----:B------:R-:W-:-:S02]  /*18560*/  FSEL R166, R21, -INF , !P3 ;  /* 0xff80000015a67808 */ /* 0x000fc40005800000 */
[C---:B------:R-:W-:Y:S02]  /*18570*/  IADD3 R21, R165.reuse, 0x58, RZ ;  /* 0x00000058a5157810 */ /* 0x040fe40007ffe0ff */
[----:B------:R-:W-:Y:S01]  /*18580*/  IADD3 R5, R165, 0x59, RZ ;  /* 0x00000059a5057810 */ /* 0x000fe20007ffe0ff */
[----:B------:R-:W-:Y:S01]  /*18590*/  BAR.SYNC.DEFER_BLOCKING 0x0 ;  /* 0x0000000000007b1d */ /* 0x000fe20000010000 */
[----:B------:R-:W-:Y:S01]  /*185a0*/  ISETP.GE.AND P2, PT, R25, R2, PT ;  /* 0x000000021900720c */ /* 0x000fe20003f46270 */
[----:B------:R-:W-:Y:S01]  /*185b0*/  HMMA.16816.F32.BF16 R172, R8, R18, R172 ;  /* 0x0000001208ac723c */ /* 0x000fe200000418ac */
[----:B------:R-:W-:Y:S02]  /*185c0*/  FSEL R169, R23, -INF , !P5 ;  /* 0xff80000017a97808 */ /* 0x000fe40006800000 */
[----:B------:R-:W-:Y:S02]  /*185d0*/  FSEL R163, R34, -INF , !P4 ;  /* 0xff80000022a37808 */ /* 0x000fe40006000000 */
[----:B------:R-:W-:-:S02]  /*185e0*/  FSEL R156, R33, -INF , !P6 ;  /* 0xff800000219c7808 */ /* 0x000fc40007000000 */
[----:B------:R-:W-:Y:S02]  /*185f0*/  ISETP.GE.AND P3, PT, R27, R52, PT ;  /* 0x000000341b00720c */ /* 0x000fe40003f66270 */
[-C--:B------:R-:W-:Y:S02]  /*18600*/  ISETP.GE.AND P5, PT, R21, R2.reuse, PT ;  /* 0x000000021500720c */ /* 0x080fe40003fa6270 */
[C---:B------:R-:W-:Y:S02]  /*18610*/  ISETP.GE.AND P4, PT, R5.reuse, R2, PT ;  /* 0x000000020500720c */ /* 0x040fe40003f86270 */
[----:B------:R-:W-:Y:S02]  /*18620*/  ISETP.GE.AND P6, PT, R5, R52, PT ;  /* 0x000000340500720c */ /* 0x000fe40003fc6270 */
[----:B------:R-:W-:Y:S02]  /*18630*/  IADD3 R5, R165, 0x60, RZ ;  /* 0x00000060a5057810 */ /* 0x000fe40007ffe0ff */
[----:B------:R-:W-:-:S02]  /*18640*/  FSEL R159, R32, -INF , !P2 ;  /* 0xff800000209f7808 */ /* 0x000fc40005000000 */
[----:B------:R-:W-:Y:S02]  /*18650*/  ISETP.GE.AND P2, PT, R21, R52, PT ;  /* 0x000000341500720c */ /* 0x000fe40003f46270 */
[----:B------:R-:W-:Y:S02]  /*18660*/  FSEL R162, R35, -INF , !P3 ;  /* 0xff80000023a27808 */ /* 0x000fe40005800000 */
[----:B------:R-:W-:Y:S02]  /*18670*/  IADD3 R7, R165, 0x61, RZ ;  /* 0x00000061a5077810 */ /* 0x000fe40007ffe0ff */
        /* <DEDUP_REMOVED lines=8> */
[----:B------:R-:W-:-:S02]  /*18700*/  FSEL R153, R15, -INF , !P6 ;  /* 0xff8000000f997808 */ /* 0x000fc40007000000 */
[----:B------:R-:W-:Y:S02]  /*18710*/  FSEL R148, R184, -INF , !P3 ;  /* 0xff800000b8947808 */ /* 0x000fe40005800000 */
[----:B------:R-:W-:Y:S02]  /*18720*/  IADD3 R7, R165, 0x69, RZ ;  /* 0x00000069a5077810 */ /* 0x000fe40007ffe0ff */
[C---:B------:R-:W-:Y:S02]  /*18730*/  ISETP.GE.AND P6, PT, R5.reuse, R2, PT ;  /* 0x000000020500720c */ /* 0x040fe40003fc6270 */
[----:B------:R-:W-:Y:S02]  /*18740*/  ISETP.GE.AND P3, PT, R5, R52, PT ;  /* 0x000000340500720c */ /* 0x000fe40003f66270 */
[----:B------:R-:W-:Y:S02]  /*18750*/  IADD3 R5, R165, 0x70, RZ ;  /* 0x00000070a5057810 */ /* 0x000fe40007ffe0ff */
[----:B------:R-:W-:-:S02]  /*18760*/  FSEL R151, R186, -INF , !P5 ;  /* 0xff800000ba977808 */ /* 0x000fc40006800000 */
[----:B------:R-:W-:Y:S02]  /*18770*/  FSEL R147, R185, -INF , !P2 ;  /* 0xff800000b9937808 */ /* 0x000fe40005000000 */
[C---:B------:R-:W-:Y:S02]  /*18780*/  ISETP.GE.AND P5, PT, R7.reuse, R2, PT ;  /* 0x000000020700720c */ /* 0x040fe40003fa6270 */
[----:B------:R-:W-:Y:S02]  /*18790*/  ISETP.GE.AND P2, PT, R7, R52, PT ;  /* 0x000000340700720c */ /* 0x000fe40003f46270 */
[----:B------:R-:W-:Y:S02]  /*187a0*/  FSEL R150, R187, -INF , !P4 ;  /* 0xff800000bb967808 */ /* 0x000fe40006000000 */
[----:B------:R-:W-:Y:S02]  /*187b0*/  IADD3 R7, R165, 0x71, RZ ;  /* 0x00000071a5077810 */ /* 0x000fe40007ffe0ff */
[----:B------:R-:W-:-:S02]  /*187c0*/  ISETP.GE.AND P4, PT, R5, R2, PT ;  /* 0x000000020500720c */ /* 0x000fc40003f86270 */
[----:B------:R-:W-:Y:S02]  /*187d0*/  FSEL R146, R180, -INF , !P6 ;  /* 0xff800000b4927808 */ /* 0x000fe40007000000 */
[----:B------:R-:W-:Y:S02]  /*187e0*/  FSEL R149, R182, -INF , !P3 ;  /* 0xff800000b6957808 */ /* 0x000fe40005800000 */
[----:B------:R-:W-:Y:S02]  /*187f0*/  ISETP.GE.AND P6, PT, R5, R52, PT ;  /* 0x000000340500720c */ /* 0x000fe40003fc6270 */
[----:B------:R-:W-:Y:S02]  /*18800*/  ISETP.GE.AND P3, PT, R7, R2, PT ;  /* 0x000000020700720c */ /* 0x000fe40003f66270 */
[----:B------:R-:W-:Y:S02]  /*18810*/  FSEL R142, R181, -INF , !P5 ;  /* 0xff800000b58e7808 */ /* 0x000fe40006800000 */
[----:B------:R-:W-:-:S02]  /*18820*/  FSEL R143, R183, -INF , !P2 ;  /* 0xff800000b78f7808 */ /* 0x000fc40005000000 */
[----:B------:R-:W-:Y:S02]  /*18830*/  FSEL R55, R176, -INF , !P4 ;  /* 0xff800000b0377808 */ /* 0x000fe40006000000 */
[----:B------:R-:W-:Y:S02]  /*18840*/  IADD3 R5, R165, 0x78, RZ ;  /* 0x00000078a5057810 */ /* 0x000fe40007ffe0ff */
[----:B------:R-:W-:Y:S01]  /*18850*/  ISETP.GE.AND P5, PT, R7, R52, PT ;  /* 0x000000340700720c */ /* 0x000fe20003fa6270 */
[----:B------:R-:W-:Y:S01]  /*18860*/  IMAD.U32 R7, RZ, RZ, UR5 ;  /* 0x00000005ff077e24 */ /* 0x000fe2000f8e00ff */
[C---:B------:R-:W-:Y:S01]  /*18870*/  ISETP.GE.AND P2, PT, R165.reuse, R2, PT ;  /* 0x00000002a500720c */ /* 0x040fe20003f46270 */
[----:B------:R-:W-:Y:S01]  /*18880*/  ULDC.64 UR4, c[0x0][0x118] ;  /* 0x0000460000047ab9 */ /* 0x000fe20000000a00 */
[C---:B------:R-:W-:Y:S02]  /*18890*/  ISETP.GE.AND P4, PT, R165.reuse, R52, PT ;  /* 0x00000034a500720c */ /* 0x040fe40003f86270 */
        /* <DEDUP_REMOVED lines=9> */
[----:B------:R-:W-:Y:S02]  /*18930*/  FSEL R62, R62, -INF , !P4 ;  /* 0xff8000003e3e7808 */ /* 0x000fe40006000000 */
        /* <DEDUP_REMOVED lines=38> */
[----:B------:R-:W2:Y:S01]  /*18ba0*/  LD.E.64 R16, [R6.64+0x20] ;  /* 0x0000200406107980 */ /* 0x000ea2000c101b00 */
[----:B------:R-:W-:Y:S02]  /*18bb0*/  @!P3 IADD3 R13, R13, 0x1, RZ ;  /* 0x000000010d0db810 */ /* 0x000fe40007ffe0ff */
[----:B------:R-:W-:-:S02]  /*18bc0*/  ISETP.NE.AND P1, PT, R15, RZ, PT ;  /* 0x000000ff0f00720c */ /* 0x000fc40003f25270 */
[----:B------:R-:W-:-:S05]  /*18bd0*/  LOP3.LUT R9, RZ, R15, RZ, 0x33, !PT ;  /* 0x0000000fff097212 */ /* 0x000fca00078e33ff */
[----:B------:R-:W-:Y:S02]  /*18be0*/  @P5 IADD3 R13, R13, 0x1, RZ ;  /* 0x000000010d0d5810 */ /* 0x000fe40007ffe0ff */
[----:B------:R-:W-:-:S03]  /*18bf0*/  @P4 IADD3 R11, R11, 0x1, RZ ;  /* 0x000000010b0b4810 */ /* 0x000fc60007ffe0ff */
[----:B------:R-:W-:Y:S02]  /*18c00*/  @!P2 IMAD.MOV R13, RZ, RZ, -R13 ;  /* 0x000000ffff0da224 */ /* 0x000fe400078e0a0d */
[----:B------:R-:W-:-:S03]  /*18c10*/  IMAD.MOV.U32 R4, RZ, RZ, R11 ;  /* 0x000000ffff047224 */ /* 0x000fc600078e000b */
[----:B------:R-:W-:Y:S02]  /*18c20*/  SEL R11, R9, R13, !P1 ;  /* 0x0000000d090b7207 */ /* 0x000fe40004800000 */
[----:B------:R-:W-:Y:S01]  /*18c30*/  @!P0 IADD3 R4, -R4, RZ, RZ ;  /* 0x000000ff04048210 */ /* 0x000fe20007ffe1ff */
[----:B------:R-:W3:Y:S02]  /*18c40*/  LD.E.64 R12, [R6.64+0x38] ;  /* 0x00003804060c7980 */ /* 0x000ee4000c101b00 */
[----:B------:R-:W-:Y:S01]  /*18c50*/  IMAD.WIDE R20, R11, 0x4, R236 ;  /* 0x000000040b147825 */ /* 0x000fe200078e02ec */
[----:B------:R-:W-:-:S04]  /*18c60*/  SEL R4, R9, R4, !P1 ;  /* 0x0000000409047207 */ /* 0x000fc80004800000 */
[----:B------:R-:W4:Y:S01]  /*18c70*/  LD.E R9, [R20.64] ;  /* 0x0000000414097980 */ /* 0x000f22000c101900 */
[----:B------:R-:W-:-:S05]  /*18c80*/  IMAD.WIDE R18, R4, 0x4, R236 ;  /* 0x0000000404127825 */ /* 0x000fca00078e02ec */
        /* <DEDUP_REMOVED lines=15> */
.L_x_2716:
[----:B------:R-:W2:Y:S02]  /*18d80*/  LD.E R8, [R6.64+0x38] ;  /* 0x0000380406087980 */ /* 0x000ea4000c101900 */
[----:B--2---:R-:W-:-:S04]  /*18d90*/  LEA R8, -R8, RZ, 0x7 ;  /* 0x000000ff08087211 */ /* 0x004fc800078e39ff */
[----:B------:R-:W-:Y:S02]  /*18da0*/  SHF.R.S32.HI R4, RZ, 0x1f, R8 ;  /* 0x0000001fff047819 */ /* 0x000fe40000011408 */
.L_x_2717:
[----:B------:R-:W-:Y:S05]  /*18db0*/  BSYNC B0 ;  /* 0x0000000000007941 */ /* 0x000fea0003800000 */
.L_x_2715:
[----:B------:R-:W-:Y:S01]  /*18dc0*/  IMAD.SHL.U32 R9, R134, 0x20, RZ ;  /* 0x0000002086097824 */ /* 0x000fe200078e00ff */
[----:B------:R-:W-:Y:S02]  /*18dd0*/  LEA R224, P1, R8, R224, 0x1 ;  /* 0x000000e008e07211 */ /* 0x000fe400078208ff */
[----:B------:R-:W-:Y:S02]  /*18de0*/  SHF.L.U64.HI R2, R134, 0x5, R135 ;  /* 0x0000000586027819 */ /* 0x000fe40000010287 */
[----:B------:R-:W-:Y:S01]  /*18df0*/  IADD3 R10, P0, R224, R9, RZ ;  /* 0x00000009e00a7210 */ /* 0x000fe20007f1e0ff */
[----:B------:R-:W-:Y:S01]  /*18e00*/  IMAD.MOV.U32 R20, RZ, RZ, R224 ;  /* 0x000000ffff147224 */ /* 0x000fe200078e00e0 */
        /* <DEDUP_REMOVED lines=35> */
.L_x_2714:
[----:B------:R-:W-:Y:S05]  /*19040*/  BSYNC B1 ;  /* 0x0000000000017941 */ /* 0x000fea0003800000 */
.L_x_2713:
[----:B------:R2:W3:Y:S01]  /*19050*/  LD.E R47, [R6.64+0xdc] ;  /* 0x0000dc04062f7980 */ /* 0x0004e2000c101900 */
[----:B-1----:R-:W-:-:S03]  /*19060*/  FMNMX.FTZ R9, R3, R62, !PT ;  /* 0x0000003e03097209 */ /* 0x002fc60007810000 */
        /* <DEDUP_REMOVED lines=77> */
[----:B------:R-:W-:Y:S02]  /*19540*/  FSETP.NEU.FTZ.AND P0, PT, R41, -INF , PT ;  /* 0xff8000002900780b */ /* 0x000fe40003f1d000 */
[----:B--2---:R-:W-:-:S04]  /*19550*/  FMNMX.FTZ R42, R7, R42, !PT ;  /* 0x0000002a072a7209 */ /* 0x004fc80007810000 */
[----:B------:R-:W-:Y:S01]  /*19560*/  FSETP.NEU.FTZ.AND P1, PT, R42, -INF , PT ;  /* 0xff8000002a00780b */ /* 0x000fe20003f3d000 */
[C---:B---3--:R-:W-:Y:S02]  /*19570*/  FMUL.FTZ R46, R47.reuse, R41 ;  /* 0x000000292f2e7220 */ /* 0x048fe40000410000 */
[----:B------:R-:W-:-:S03]  /*19580*/  FMUL.FTZ R58, R47, R42 ;  /* 0x0000002a2f3a7220 */ /* 0x000fc60000410000 */
[----:B------:R-:W-:Y:S02]  /*19590*/  FSEL R46, R46, RZ, P0 ;  /* 0x000000ff2e2e7208 */ /* 0x000fe40000000000 */
[----:B------:R-:W-:-:S03]  /*195a0*/  FSEL R58, R58, RZ, P1 ;  /* 0x000000ff3a3a7208 */ /* 0x000fc60000800000 */
[-C--:B------:R-:W-:Y:S02]  /*195b0*/  FFMA.FTZ R4, R0, R47.reuse, -R46 ;  /* 0x0000002f00047223 */ /* 0x080fe4000001082e */
[-C--:B------:R-:W-:Y:S01]  /*195c0*/  FFMA.FTZ R40, R5, R47.reuse, -R58 ;  /* 0x0000002f05287223 */ /* 0x080fe2000001083a */
[----:B------:R-:W-:Y:S01]  /*195d0*/  FSEL R5, R42, RZ, P1 ;  /* 0x000000ff2a057208 */ /* 0x000fe20000800000 */
[----:B------:R1:W-:Y:S01]  /*195e0*/  MUFU.EX2 R2, R4 ;  /* 0x0000000400027308 */ /* 0x0003e20000000800 */
[-CC-:B------:R-:W-:Y:S02]  /*195f0*/  FFMA.FTZ R32, R62, R47.reuse, -R46.reuse ;  /* 0x0000002f3e207223 */ /* 0x180fe4000001082e */
[-CC-:B------:R-:W-:Y:S02]  /*19600*/  FFMA.FTZ R33, R225, R47.reuse, -R46.reuse ;  /* 0x0000002fe1217223 */ /* 0x180fe4000001082e */
[-C--:B------:R-:W-:Y:S02]  /*19610*/  FFMA.FTZ R0, R238, R47.reuse, -R46 ;  /* 0x0000002fee007223 */ /* 0x080fe4000001082e */
[-CC-:B------:R-:W-:Y:S01]  /*19620*/  FFMA.FTZ R35, R193, R47.reuse, -R58.reuse ;  /* 0x0000002fc1237223 */ /* 0x180fe2000001083a */
[----:B------:R-:W2:Y:S01]  /*19630*/  MUFU.EX2 R32, R32 ;  /* 0x0000002000207308 */ /* 0x000ea20000000800 */
[----:B------:R-:W-:-:S02]  /*19640*/  FFMA.FTZ R34, R195, R47, -R58 ;  /* 0x0000002fc3227223 */ /* 0x000fc4000001083a */
[-CC-:B------:R-:W-:Y:S02]  /*19650*/  FFMA.FTZ R62, R67, R47.reuse, -R58.reuse ;  /* 0x0000002f433e7223 */ /* 0x180fe4000001083a */
[-C--:B------:R-:W-:Y:S02]  /*19660*/  FFMA.FTZ R67, R65, R47.reuse, -R58 ;  /* 0x0000002f41437223 */ /* 0x080fe4000001083a */
[-CC-:B------:R-:W-:Y:S01]  /*19670*/  FFMA.FTZ R53, R53, R47.reuse, -R46.reuse ;  /* 0x0000002f35357223 */ /* 0x180fe2000001082e */
[----:B-1----:R-:W-:Y:S01]  /*19680*/  FSEL R4, R41, RZ, P0 ;  /* 0x000000ff29047208 */ /* 0x002fe20000000000 */
[----:B------:R-:W-:Y:S01]  /*19690*/  MUFU.EX2 R33, R33 ;  /* 0x0000002100217308 */ /* 0x000fe20000000800 */
[-CC-:B------:R-:W-:Y:S02]  /*196a0*/  FFMA.FTZ R60, R158, R47.reuse, -R46.reuse ;  /* 0x0000002f9e3c7223 */ /* 0x180fe4000001082e */
[----:B------:R-:W-:Y:S02]  /*196b0*/  FFMA.FTZ R57, R157, R47, -R46 ;  /* 0x0000002f9d397223 */ /* 0x000fe4000001082e */
[----:B------:R-:W-:-:S02]  /*196c0*/  FADD.FTZ R4, R3, -R4 ;  /* 0x8000000403047221 */ /* 0x000fc40000010000 */
[-CC-:B------:R-:W-:Y:S01]  /*196d0*/  FFMA.FTZ R3, R194, R47.reuse, -R58.reuse ;  /* 0x0000002fc2037223 */ /* 0x180fe2000001083a */
[----:B------:R-:W1:Y:S01]  /*196e0*/  MUFU.EX2 R0, R0 ;  /* 0x0000000000007308 */ /* 0x000e620000000800 */
[C---:B------:R-:W-:Y:S02]  /*196f0*/  FMUL.FTZ R43, R47.reuse, R4 ;  /* 0x000000042f2b7220 */ /* 0x040fe40000410000 */
[----:B------:R-:W-:Y:S01]  /*19700*/  FADD.FTZ R4, R132, -R5 ;  /* 0x8000000584047221 */ /* 0x000fe20000010000 */
[----:B--2---:R-:W-:Y:S01]  /*19710*/  F2FP.BF16.PACK_AB R5, R2, R32 ;  /* 0x000000200205723e */ /* 0x004fe200000010ff */
[-CC-:B------:R-:W-:Y:S02]  /*19720*/  FFMA.FTZ R65, R152, R47.reuse, -R58.reuse ;  /* 0x0000002f98417223 */ /* 0x180fe4000001083a */
[----:B------:R-:W-:Y:S01]  /*19730*/  FMUL.FTZ R44, R47, R4 ;  /* 0x000000042f2c7220 */ /* 0x000fe20000410000 */
[----:B------:R-:W-:Y:S01]  /*19740*/  MUFU.EX2 R40, R40 ;  /* 0x0000002800287308 */ /* 0x000fe20000000800 */
[----:B------:R-:W-:-:S02]  /*19750*/  FFMA.FTZ R64, R64, R47, -R58 ;  /* 0x0000002f40407223 */ /* 0x000fc4000001083a */
[-CC-:B------:R-:W-:Y:S02]  /*19760*/  FFMA.FTZ R66, R66, R47.reuse, -R46.reuse ;  /* 0x0000002f42427223 */ /* 0x180fe4000001082e */
[-CC-:B------:R-:W-:Y:S02]  /*19770*/  FFMA.FTZ R132, R133, R47.reuse, -R46.reuse ;  /* 0x0000002f85847223 */ /* 0x180fe4000001082e */
[--C-:B------:R-:W-:Y:S01]  /*19780*/  FFMA.FTZ R133, R138, R47, -R46.reuse ;  /* 0x0000002f8a857223 */ /* 0x100fe2000001082e */
[----:B------:R-:W2:Y:S01]  /*19790*/  MUFU.EX2 R35, R35 ;  /* 0x0000002300237308 */ /* 0x000ea20000000800 */
[----:B-1----:R-:W-:Y:S01]  /*197a0*/  F2FP.BF16.PACK_AB R7, R0, R33 ;  /* 0x000000210007723e */ /* 0x002fe200000010ff */
[-CC-:B------:R-:W-:Y:S02]  /*197b0*/  FFMA.FTZ R138, R145, R47.reuse, -R46.reuse ;  /* 0x0000002f918a7223 */ /* 0x180fe4000001082e */
[-CC-:B------:R-:W-:Y:S02]  /*197c0*/  FFMA.FTZ R145, R51, R47.reuse, -R46.reuse ;  /* 0x0000002f33917223 */ /* 0x180fe4000001082e */
[----:B------:R-:W-:-:S02]  /*197d0*/  FFMA.FTZ R152, R50, R47, -R46 ;  /* 0x0000002f32987223 */ /* 0x000fc4000001082e */
[----:B------:R-:W-:Y:S01]  /*197e0*/  MUFU.EX2 R34, R34 ;  /* 0x0000002200227308 */ /* 0x000fe20000000800 */
[-CC-:B------:R-:W-:Y:S02]  /*197f0*/  FFMA.FTZ R157, R48, R47.reuse, -R46.reuse ;  /* 0x0000002f309d7223 */ /* 0x180fe4000001082e */
[-C--:B------:R-:W-:Y:S02]  /*19800*/  FFMA.FTZ R158, R49, R47.reuse, -R46 ;  /* 0x0000002f319e7223 */ /* 0x080fe4000001082e */
[-CC-:B------:R-:W-:Y:S01]  /*19810*/  FFMA.FTZ R139, R139, R47.reuse, -R58.reuse ;  /* 0x0000002f8b8b7223 */ /* 0x180fe2000001083a */
[----:B------:R-:W-:Y:S01]  /*19820*/  LDSM.16.MT88.4 R48, [R213+0x11000] ;  /* 0x01100000d530783b */ /* 0x000fe20000004200 */
[-CC-:B------:R-:W-:Y:S01]  /*19830*/  FFMA.FTZ R140, R140, R47.reuse, -R58.reuse ;  /* 0x0000002f8c8c7223 */ /* 0x180fe2000001083a */
[----:B------:R-:W1:Y:S01]  /*19840*/  MUFU.EX2 R3, R3 ;  /* 0x0000000300037308 */ /* 0x000e620000000800 */
[----:B--2---:R-:W-:Y:S01]  /*19850*/  F2FP.BF16.PACK_AB R4, R35, R40 ;  /* 0x000000282304723e */ /* 0x004fe200000010ff */
[----:B------:R-:W-:-:S02]  /*19860*/  FFMA.FTZ R141, R141, R47, -R58 ;  /* 0x0000002f8d8d7223 */ /* 0x000fc4000001083a */
[-CC-:B------:R-:W-:Y:S02]  /*19870*/  FFMA.FTZ R144, R144, R47.reuse, -R58.reuse ;  /* 0x0000002f90907223 */ /* 0x180fe4000001083a */
[-CC-:B------:R-:W-:Y:S02]  /*19880*/  FFMA.FTZ R165, R164, R47.reuse, -R58.reuse ;  /* 0x0000002fa4a57223 */ /* 0x180fe4000001083a */
[----:B------:R-:W2:Y:S01]  /*19890*/  MUFU.EX2 R43, R43 ;  /* 0x0000002b002b7308 */ /* 0x000ea20000000800 */
[-CC-:B------:R-:W-:Y:S02]  /*198a0*/  FFMA.FTZ R160, R160, R47.reuse, -R58.reuse ;  /* 0x0000002fa0a07223 */ /* 0x180fe4000001083a */
[-CC-:B------:R-:W-:Y:S02]  /*198b0*/  FFMA.FTZ R164, R192, R47.reuse, -R58.reuse ;  /* 0x0000002fc0a47223 */ /* 0x180fe4000001083a */
[-C--:B------:R-:W-:Y:S02]  /*198c0*/  FFMA.FTZ R167, R167, R47.reuse, -R58 ;  /* 0x0000002fa7a77223 */ /* 0x080fe4000001083a */
[-CC-:B------:R-:W-:Y:S01]  /*198d0*/  FFMA.FTZ R171, R171, R47.reuse, -R46.reuse ;  /* 0x0000002fabab7223 */ /* 0x180fe2000001082e */
[----:B------:R-:W3:Y:S01]  /*198e0*/  MUFU.EX2 R44, R44 ;  /* 0x0000002c002c7308 */ /* 0x000ee20000000800 */
[----:B-1----:R-:W-:Y:S01]  /*198f0*/  F2FP.BF16.PACK_AB R6, R3, R34 ;  /* 0x000000220306723e */ /* 0x002fe200000010ff */
[----:B------:R-:W-:-:S02]  /*19900*/  FFMA.FTZ R172, R189, R47, -R46 ;  /* 0x0000002fbdac7223 */ /* 0x000fc4000001082e */
[-CC-:B------:R-:W-:Y:S02]  /*19910*/  FFMA.FTZ R173, R190, R47.reuse, -R46.reuse ;  /* 0x0000002fbead7223 */ /* 0x180fe4000001082e */
[----:B------:R-:W-:Y:S02]  /*19920*/  FFMA.FTZ R174, R191, R47, -R46 ;  /* 0x0000002fbfae7223 */ /* 0x000fe4000001082e */
[-C--:B--2---:R-:W-:Y:S01]  /*19930*/  FMUL.FTZ R130, R130, R43.reuse ;  /* 0x0000002b82827220 */ /* 0x084fe20000410000 */
[----:B------:R-:W-:Y:S01]  /*19940*/  MUFU.EX2 R53, R53 ;  /* 0x0000003500357308 */ /* 0x000fe20000000800 */
[-C--:B------:R-:W-:Y:S02]  /*19950*/  FMUL.FTZ R131, R131, R43.reuse ;  /* 0x0000002b83837220 */ /* 0x080fe40000410000 */
[-C--:B------:R-:W-:Y:S02]  /*19960*/  FMUL.FTZ R126, R126, R43.reuse ;  /* 0x0000002b7e7e7220 */ /* 0x080fe40000410000 */
[----:B------:R-:W-:-:S02]  /*19970*/  FMUL.FTZ R127, R127, R43 ;  /* 0x0000002b7f7f7220 */ /* 0x000fc40000410000 */
[-C--:B---3--:R-:W-:Y:S01]  /*19980*/  FMUL.FTZ R128, R128, R44.reuse ;  /* 0x0000002c80807220 */ /* 0x088fe20000410000 */
[----:B------:R-:W-:Y:S01]  /*19990*/  MUFU.EX2 R60, R60 ;  /* 0x0000003c003c7308 */ /* 0x000fe20000000800 */
        /* <DEDUP_REMOVED lines=20> */
[----:B------:R-:W2:Y:S01]  /*19ae0*/  MUFU.EX2 R67, R67 ;  /* 0x0000004300437308 */ /* 0x000ea20000000800 */
        /* <DEDUP_REMOVED lines=8> */
[-C--:B------:R-:W-:Y:S01]  /*19b70*/  FMUL.FTZ R86, R86, R43.reuse ;  /* 0x0000002b56567220 */ /* 0x080fe20000410000 */
[C---:B------:R-:W-:Y:S01]  /*19b80*/  HMMA.16816.F32.BF16 R76, R4.reuse, R16, R76 ;  /* 0x00000010044c723c */ /* 0x040fe2000004184c */
[-C--:B------:R-:W-:Y:S02]  /*19b90*/  FMUL.FTZ R87, R87, R43.reuse ;  /* 0x0000002b57577220 */ /* 0x080fe40000410000 */
[-C--:B------:R-:W-:Y:S01]  /*19ba0*/  FMUL.FTZ R84, R84, R44.reuse ;  /* 0x0000002c54547220 */ /* 0x080fe20000410000 */
[----:B------:R-:W4:Y:S01]  /*19bb0*/  MUFU.EX2 R64, R64 ;  /* 0x0000004000407308 */ /* 0x000f220000000800 */
[-C--:B------:R-:W-:Y:S02]  /*19bc0*/  FMUL.FTZ R85, R85, R44.reuse ;  /* 0x0000002c55557220 */ /* 0x080fe40000410000 */
[-C--:B------:R-:W-:Y:S01]  /*19bd0*/  FMUL.FTZ R90, R90, R43.reuse ;  /* 0x0000002b5a5a7220 */ /* 0x080fe20000410000 */
[----:B------:R-:W-:Y:S01]  /*19be0*/  HMMA.16816.F32.BF16 R80, R4, R18, R80 ;  /* 0x000000120450723c */ /* 0x000fe20000041850 */
[----:B------:R-:W-:Y:S01]  /*19bf0*/  FMUL.FTZ R91, R91, R43 ;  /* 0x0000002b5b5b7220 */ /* 0x000fe20000410000 */
[----:B------:R-:W5:Y:S01]  /*19c00*/  LDSM.16.MT88.4 R16, [R214+0x10000] ;  /* 0x01000000d610783b */ /* 0x000f620000004200 */
[-C--:B------:R-:W-:Y:S01]  /*19c10*/  FMUL.FTZ R88, R88, R44.reuse ;  /* 0x0000002c58587220 */ /* 0x080fe20000410000 */
[----:B------:R-:W2:Y:S01]  /*19c20*/  MUFU.EX2 R66, R66 ;  /* 0x0000004200427308 */ /* 0x000ea20000000800 */
        /* <DEDUP_REMOVED lines=36> */
[----:B------:R-:W4:Y:S01]  /*19e70*/  LDSM.16.MT88.4 R16, [R213+0xc800] ;  /* 0x00c80000d510783b */ /* 0x000f220000004200 */
[-C--:B------:R-:W-:Y:S01]  /*19e80*/  FMUL.FTZ R108, R108, R44.reuse ;  /* 0x0000002c6c6c7220 */ /* 0x080fe20000410000 */
[----:B------:R-:W-:Y:S01]  /*19e90*/  MUFU.EX2 R141, R141 ;  /* 0x0000008d008d7308 */ /* 0x000fe20000000800 */
[----:B------:R-:W-:Y:S02]  /*19ea0*/  FMUL.FTZ R109, R109, R44 ;  /* 0x0000002c6d6d7220 */ /* 0x000fe40000410000 */
[-C--:B------:R-:W-:Y:S01]  /*19eb0*/  FMUL.FTZ R118, R118, R43.reuse ;  /* 0x0000002b76767220 */ /* 0x080fe20000410000 */
[----:B-1----:R-:W-:Y:S01]  /*19ec0*/  HMMA.16816.F32.BF16 R104, R4, R12, R104 ;  /* 0x0000000c0468723c */ /* 0x002fe20000041868 */
[----:B------:R-:W-:-:S02]  /*19ed0*/  FMUL.FTZ R119, R119, R43 ;  /* 0x0000002b77777220 */ /* 0x000fc40000410000 */
[-C--:B------:R-:W-:Y:S01]  /*19ee0*/  FMUL.FTZ R116, R116, R44.reuse ;  /* 0x0000002c74747220 */ /* 0x080fe20000410000 */
[----:B------:R-:W1:Y:S01]  /*19ef0*/  MUFU.EX2 R144, R144 ;  /* 0x0000009000907308 */ /* 0x000e620000000800 */
        /* <DEDUP_REMOVED lines=9> */
[-CC-:B------:R-:W-:Y:S02]  /*19f90*/  FFMA.FTZ R175, R188, R47.reuse, -R58.reuse ;  /* 0x0000002fbcaf7223 */ /* 0x180fe4000001083a */
[-CC-:B------:R-:W-:Y:S02]  /*19fa0*/  FFMA.FTZ R170, R170, R47.reuse, -R58.reuse ;  /* 0x0000002faaaa7223 */ /* 0x180fe4000001083a */
[----:B------:R-:W-:Y:S01]  /*19fb0*/  MUFU.EX2 R152, R152 ;  /* 0x0000009800987308 */ /* 0x000fe20000000800 */
[-C--:B------:R-:W-:Y:S02]  /*19fc0*/  FFMA.FTZ R168, R168, R47.reuse, -R58 ;  /* 0x0000002fa8a87223 */ /* 0x080fe4000001083a */
[----:B------:R-:W-:Y:S01]  /*19fd0*/  HMMA.16816.F32.BF16 R112, R4, R10, R112 ;  /* 0x0000000a0470723c */ /* 0x000fe20000041870 */
[----:B------:R-:W3:Y:S01]  /*19fe0*/  LDSM.16.MT88.4 R8, [R216+0x10800] ;  /* 0x01080000d808783b */ /* 0x000ee20000004200 */
[----:B------:R-:W-:-:S02]  /*19ff0*/  FFMA.FTZ R169, R169, R47, -R46 ;  /* 0x0000002fa9a97223 */ /* 0x000fc4000001082e */
[-CC-:B------:R-:W-:Y:S01]  /*1a000*/  FFMA.FTZ R159, R159, R47.reuse, -R58.reuse ;  /* 0x0000002f9f9f7223 */ /* 0x180fe2000001083a */
[----:B------:R-:W-:Y:S01]  /*1a010*/  MUFU.EX2 R157, R157 ;  /* 0x0000009d009d7308 */ /* 0x000fe20000000800 */
[-CC-:B------:R-:W-:Y:S01]  /*1a020*/  FFMA.FTZ R156, R156, R47.reuse, -R58.reuse ;  /* 0x0000002f9c9c7223 */ /* 0x180fe2000001083a */
[----:B--2---:R-:W-:Y:S01]  /*1a030*/  F2FP.BF16.PACK_AB R4, R67, R62 ;  /* 0x0000003e4304723e */ /* 0x004fe200000010ff */
[--C-:B------:R-:W-:Y:S01]  /*1a040*/  FFMA.FTZ R155, R155, R47, -R58.reuse ;  /* 0x0000002f9b9b7223 */ /* 0x100fe2000001083a */
[----:B------:R-:W-:Y:S01]  /*1a050*/  F2FP.BF16.PACK_AB R5, R60, R53 ;  /* 0x000000353c05723e */ /* 0x000fe200000010ff */
[----:B------:R-:W-:Y:S01]  /*1a060*/  FFMA.FTZ R154, R154, R47, -R58 ;  /* 0x0000002f9a9a7223 */ /* 0x000fe2000001083a */
[----:B----4-:R-:W-:Y:S01]  /*1a070*/  F2FP.BF16.PACK_AB R6, R64, R65 ;  /* 0x000000414006723e */ /* 0x010fe200000010ff */
[--C-:B------:R-:W-:Y:S01]  /*1a080*/  FFMA.FTZ R153, R153, R47, -R46.reuse ;  /* 0x0000002f99997223 */ /* 0x100fe2000001082e */
[----:B------:R-:W-:Y:S01]  /*1a090*/  F2FP.BF16.PACK_AB R7, R66, R57 ;  /* 0x000000394207723e */ /* 0x000fe200000010ff */
[----:B------:R-:W-:Y:S01]  /*1a0a0*/  MUFU.EX2 R158, R158 ;  /* 0x0000009e009e7308 */ /* 0x000fe20000000800 */
[----:B------:R-:W-:-:S02]  /*1a0b0*/  FFMA.FTZ R151, R151, R47, -R46 ;  /* 0x0000002f97977223 */ /* 0x000fc4000001082e */
[-CC-:B------:R-:W-:Y:S02]  /*1a0c0*/  FFMA.FTZ R150, R150, R47.reuse, -R46.reuse ;  /* 0x0000002f96967223 */ /* 0x180fe4000001082e */
[-C--:B------:R-:W-:Y:S01]  /*1a0d0*/  FFMA.FTZ R149, R149, R47.reuse, -R46 ;  /* 0x0000002f95957223 */ /* 0x080fe2000001082e */
[C---:B------:R-:W-:Y:S01]  /*1a0e0*/  HMMA.16816.F32.BF16 R68, R4.reuse, R20, R68 ;  /* 0x000000140444723c */ /* 0x040fe20000041844 */
[-CC-:B------:R-:W-:Y:S01]  /*1a0f0*/  FFMA.FTZ R148, R148, R47.reuse, -R58.reuse ;  /* 0x0000002f94947223 */ /* 0x180fe2000001083a */
[----:B------:R-:W-:Y:S01]  /*1a100*/  MUFU.EX2 R160, R160 ;  /* 0x000000a000a07308 */ /* 0x000fe20000000800 */
[-CC-:B------:R-:W-:Y:S02]  /*1a110*/  FFMA.FTZ R147, R147, R47.reuse, -R58.reuse ;  /* 0x0000002f93937223 */ /* 0x180fe4000001083a */
[-C--:B------:R-:W-:Y:S02]  /*1a120*/  FFMA.FTZ R146, R146, R47.reuse, -R58 ;  /* 0x0000002f92927223 */ /* 0x080fe4000001083a */
[----:B------:R-:W-:Y:S01]  /*1a130*/  FFMA.FTZ R143, R143, R47, -R46 ;  /* 0x0000002f8f8f7223 */ /* 0x000fe2000001082e */
[----:B------:R-:W-:Y:S01]  /*1a140*/  HMMA.16816.F32.BF16 R72, R4, R22, R72 ;  /* 0x000000160448723c */ /* 0x000fe20000041848 */
[----:B------:R-:W2:Y:S01]  /*1a150*/  LDSM.16.MT88.4 R20, [R212+0x10800] ;  /* 0x01080000d414783b */ /* 0x000ea20000004200 */
[----:B------:R-:W4:Y:S01]  /*1a160*/  MUFU.EX2 R165, R165 ;  /* 0x000000a500a57308 */ /* 0x000f220000000800 */
[----:B------:R-:W-:-:S02]  /*1a170*/  FFMA.FTZ R43, R245, R43, R32 ;  /* 0x0000002bf52b7223 */ /* 0x000fc40000010020 */
[----:B------:R-:W-:Y:S02]  /*1a180*/  FFMA.FTZ R40, R243, R44, R40 ;  /* 0x0000002cf3287223 */ /* 0x000fe40000010028 */
[----:B------:R-:W-:Y:S01]  /*1a190*/  FADD.FTZ R2, R2, R43 ;  /* 0x0000002b02027221 */ /* 0x000fe20000010000 */
[C---:B------:R-:W-:Y:S01]  /*1a1a0*/  HMMA.16816.F32.BF16 R76, R4.reuse, R16, R76 ;  /* 0x00000010044c723c */ /* 0x040fe2000004184c */
[----:B------:R-:W-:Y:S01]  /*1a1b0*/  FADD.FTZ R35, R35, R40 ;  /* 0x0000002823237221 */ /* 0x000fe20000010000 */
[----:B------:R-:W-:Y:S01]  /*1a1c0*/  MUFU.EX2 R164, R164 ;  /* 0x000000a400a47308 */ /* 0x000fe20000000800 */
[----:B------:R-:W-:Y:S02]  /*1a1d0*/  FADD.FTZ R33, R33, R2 ;  /* 0x0000000221217221 */ /* 0x000fe40000010000 */
[----:B------:R-:W-:Y:S02]  /*1a1e0*/  FADD.FTZ R34, R34, R35 ;  /* 0x0000002322227221 */ /* 0x000fe40000010000 */
[----:B------:R-:W-:Y:S01]  /*1a1f0*/  FADD.FTZ R0, R0, R33 ;  /* 0x0000002100007221 */ /* 0x000fe20000010000 */
[----:B------:R-:W-:Y:S01]  /*1a200*/  HMMA.16816.F32.BF16 R80, R4, R18, R80 ;  /* 0x000000120450723c */ /* 0x000fe20000041850 */
[----:B------:R-:W2:Y:S01]  /*1a210*/  LDSM.16.MT88.4 R16, [R214+0xd000] ;  /* 0x00d00000d610783b */ /* 0x000ea20000004200 */
[----:B------:R-:W2:Y:S01]  /*1a220*/  MUFU.EX2 R167, R167 ;  /* 0x000000a700a77308 */ /* 0x000ea20000000800 */
        /* <DEDUP_REMOVED lines=15> */
[----:B------:R-:W-:Y:S06]  /*1a320*/  MUFU.EX2 R173, R173 ;  /* 0x000000ad00ad7308 */ /* 0x000fec0000000800 */
[C---:B------:R-:W-:Y:S01]  /*1a330*/  HMMA.16816.F32.BF16 R96, R4.reuse, R10, R96 ;  /* 0x0000000a0460723c */ /* 0x040fe20000041860 */
[----:B------:R-:W3:Y:S01]  /*1a340*/  LDSM.16.MT88.4 R8, [R212+0xd000] ;  /* 0x00d00000d408783b */ /* 0x000ee20000004200 */
[----:B------:R-:W-:Y:S06]  /*1a350*/  MUFU.EX2 R174, R174 ;  /* 0x000000ae00ae7308 */ /* 0x000fec0000000800 */
[C---:B------:R-:W-:Y:S02]  /*1a360*/  HMMA.16816.F32.BF16 R100, R4.reuse, R36, R100 ;  /* 0x000000240464723c */ /* 0x040fe40000041864 */
[----:B------:R-:W1:Y:S06]  /*1a370*/  MUFU.EX2 R175, R175 ;  /* 0x000000af00af7308 */ /* 0x000e6c0000000800 */
        /* <DEDUP_REMOVED lines=26> */
[----:B------:R-:W-:Y:S01]  /*1a520*/  FADD.FTZ R133, R133, R132 ;  /* 0x0000008485857221 */ /* 0x000fe20000010000 */
[----:B------:R-:W-:Y:S01]  /*1a530*/  MOV R132, R42 ;  /* 0x0000002a00847202 */ /* 0x000fe20000000f00 */
[----:B------:R-:W-:Y:S01]  /*1a540*/  MUFU.EX2 R150, R150 ;  /* 0x0000009600967308 */ /* 0x000fe20000000800 */
        /* <DEDUP_REMOVED lines=8> */
[----:B------:R-:W-:Y:S02]  /*1a5d0*/  MUFU.EX2 R148, R148 ;  /* 0x0000009400947308 */ /* 0x000fe40000000800 */
[C---:B-1----:R-:W-:Y:S06]  /*1a5e0*/  HMMA.16816.F32.BF16 R76, R4.reuse, R12, R76 ;  /* 0x0000000c044c723c */ /* 0x042fec000004184c */
[----:B------:R-:W-:Y:S02]  /*1a5f0*/  MUFU.EX2 R147, R147 ;  /* 0x0000009300937308 */ /* 0x000fe40000000800 */
[C---:B------:R-:W-:Y:S01]  /*1a600*/  HMMA.16816.F32.BF16 R80, R4.reuse, R14, R80 ;  /* 0x0000000e0450723c */ /* 0x040fe20000041850 */
[----:B------:R-:W1:Y:S05]  /*1a610*/  LDSM.16.MT88.4 R12, [R213+0xd800] ;  /* 0x00d80000d50c783b */ /* 0x000e6a0000004200 */
[----:B------:R-:W-:Y:S02]  /*1a620*/  MUFU.EX2 R146, R146 ;  /* 0x0000009200927308 */ /* 0x000fe40000000800 */
[C---:B---3--:R-:W-:Y:S08]  /*1a630*/  HMMA.16816.F32.BF16 R84, R4.reuse, R8, R84 ;  /* 0x000000080454723c */ /* 0x048ff00000041854 */
[C---:B------:R-:W-:Y:S01]  /*1a640*/  HMMA.16816.F32.BF16 R88, R4.reuse, R10, R88 ;  /* 0x0000000a0458723c */ /* 0x040fe20000041858 */
[----:B------:R-:W3:Y:S07]  /*1a650*/  LDSM.16.MT88.4 R8, [R212+0xd800] ;  /* 0x00d80000d408783b */ /* 0x000eee0000004200 */
[C---:B------:R-:W-:Y:S08]  /*1a660*/  HMMA.16816.F32.BF16 R104, R4.reuse, R48, R104 ;  /* 0x000000300468723c */ /* 0x040ff00000041868 */
[C---:B------:R-:W-:Y:S01]  /*1a670*/  HMMA.16816.F32.BF16 R108, R4.reuse, R50, R108 ;  /* 0x00000032046c723c */ /* 0x040fe2000004186c */
[----:B------:R-:W1:Y:S07]  /*1a680*/  LDSM.16.MT88.4 R48, [R214+0x11800] ;  /* 0x01180000d630783b */ /* 0x000e6e0000004200 */
[C---:B------:R-:W-:Y:S08]  /*1a690*/  HMMA.16816.F32.BF16 R100, R4.reuse, R36, R100 ;  /* 0x000000240464723c */ /* 0x040ff00000041864 */
[C---:B------:R-:W-:Y:S08]  /*1a6a0*/  HMMA.16816.F32.BF16 R128, R4.reuse, R24, R128 ;  /* 0x000000180480723c */ /* 0x040ff00000041880 */
        /* <DEDUP_REMOVED lines=9> */
[----:B------:R-:W2:Y:S06]  /*1a740*/  LDSM.16.MT88.4 R28, [R212+0x11800] ;  /* 0x01180000d41c783b */ /* 0x000eac0000004200 */
[----:B----4-:R-:W-:Y:S01]  /*1a750*/  F2FP.BF16.PACK_AB R4, R165, R160 ;  /* 0x000000a0a504723e */ /* 0x010fe200000010ff */
        /* <DEDUP_REMOVED lines=11> */
[----:B------:R-:W-:Y:S02]  /*1a810*/  FADD.FTZ R171, R171, R158 ;  /* 0x0000009eabab7221 */ /* 0x000fe40000010000 */
[----:B------:R-:W-:-:S03]  /*1a820*/  FADD.FTZ R3, R175, R0 ;  /* 0x00000000af037221 */ /* 0x000fc60000010000 */
[----:B------:R-:W-:Y:S01]  /*1a830*/  HMMA.16816.F32.BF16 R72, R4, R18, R72 ;  /* 0x000000120448723c */ /* 0x000fe20000041848 */
[----:B------:R-:W4:Y:S01]  /*1a840*/  LDSM.16.MT88.4 R16, [R214+0xe000] ;  /* 0x00e00000d610783b */ /* 0x000f220000004200 */
[----:B------:R-:W-:-:S04]  /*1a850*/  FADD.FTZ R3, R170, R3 ;  /* 0x00000003aa037221 */ /* 0x000fc80000010000 */
[----:B------:R-:W-:Y:S02]  /*1a860*/  FADD.FTZ R0, R168, R3 ;  /* 0x00000003a8007221 */ /* 0x000fe40000010000 */
[C---:B-1----:R-:W-:Y:S08]  /*1a870*/  HMMA.16816.F32.BF16 R76, R4.reuse, R12, R76 ;  /* 0x0000000c044c723c */ /* 0x042ff0000004184c */
[C---:B------:R-:W-:Y:S01]  /*1a880*/  HMMA.16816.F32.BF16 R80, R4.reuse, R14, R80 ;  /* 0x0000000e0450723c */ /* 0x040fe20000041850 */
[----:B------:R-:W1:Y:S07]  /*1a890*/  LDSM.16.MT88.4 R12, [R213+0xe000] ;  /* 0x00e00000d50c783b */ /* 0x000e6e0000004200 */
[C---:B---3--:R-:W-:Y:S08]  /*1a8a0*/  HMMA.16816.F32.BF16 R84, R4.reuse, R8, R84 ;  /* 0x000000080454723c */ /* 0x048ff00000041854 */
[C---:B------:R-:W-:Y:S01]  /*1a8b0*/  HMMA.16816.F32.BF16 R88, R4.reuse, R10, R88 ;  /* 0x0000000a0458723c */ /* 0x040fe20000041858 */
[----:B------:R-:W3:Y:S07]  /*1a8c0*/  LDSM.16.MT88.4 R8, [R212+0xe000] ;  /* 0x00e00000d408783b */ /* 0x000eee0000004200 */
[C---:B------:R-:W-:Y:S07]  /*1a8d0*/  HMMA.16816.F32.BF16 R100, R4.reuse, R48, R100 ;  /* 0x000000300464723c */ /* 0x040fee0000041864 */
[-C--:B------:R-:W-:Y:S01]  /*1a8e0*/  FFMA.FTZ R49, R166, R47.reuse, -R58 ;  /* 0x0000002fa6317223 */ /* 0x080fe2000001083a */
[----:B------:R-:W-:Y:S01]  /*1a8f0*/  HMMA.16816.F32.BF16 R120, R4, R50, R120 ;  /* 0x000000320478723c */ /* 0x000fe20000041878 */
[----:B------:R-:W-:Y:S01]  /*1a900*/  MUFU.EX2 R51, R169 ;  /* 0x000000a900337308 */ /* 0x000fe20000000800 */
[----:B------:R-:W-:-:S02]  /*1a910*/  FFMA.FTZ R48, R163, R47, -R46 ;  /* 0x0000002fa3307223 */ /* 0x000fc4000001082e */
[----:B------:R-:W-:-:S03]  /*1a920*/  FFMA.FTZ R163, R162, R47, -R46 ;  /* 0x0000002fa2a37223 */ /* 0x000fc6000001082e */
[-C--:B------:R-:W-:Y:S01]  /*1a930*/  FFMA.FTZ R50, R161, R47.reuse, -R46 ;  /* 0x0000002fa1327223 */ /* 0x080fe2000001082e */
[----:B------:R-:W-:Y:S01]  /*1a940*/  HMMA.16816.F32.BF16 R128, R4, R24, R128 ;  /* 0x000000180480723c */ /* 0x000fe20000041880 */
[----:B------:R-:W5:Y:S01]  /*1a950*/  MUFU.EX2 R49, R49 ;  /* 0x0000003100317308 */ /* 0x000f620000000800 */
[----:B------:R-:W-:-:S06]  /*1a960*/  FFMA.FTZ R161, R142, R47, -R58 ;  /* 0x0000002f8ea17223 */ /* 0x000fcc000001083a */
[C---:B------:R-:W-:Y:S01]  /*1a970*/  HMMA.16816.F32.BF16 R124, R4.reuse, R26, R124 ;  /* 0x0000001a047c723c */ /* 0x040fe2000004187c */
[----:B------:R-:W1:Y:S01]  /*1a980*/  LDSM.16.MT88.4 R24, [R216+0xe000] ;  /* 0x00e00000d818783b */ /* 0x000e620000004200 */
[----:B------:R-:W-:Y:S06]  /*1a990*/  MUFU.EX2 R48, R48 ;  /* 0x0000003000307308 */ /* 0x000fec0000000800 */
[C---:B--2---:R-:W-:Y:S01]  /*1a9a0*/  HMMA.16816.F32.BF16 R92, R4.reuse, R20, R92 ;  /* 0x00000014045c723c */ /* 0x044fe2000004185c */
[----:B-----5:R-:W-:Y:S01]  /*1a9b0*/  FADD.FTZ R0, R49, R0 ;  /* 0x0000000031007221 */ /* 0x020fe20000010000 */
[----:B------:R-:W2:Y:S06]  /*1a9c0*/  MUFU.EX2 R163, R163 ;  /* 0x000000a300a37308 */ /* 0x000eac0000000800 */
[C---:B------:R-:W-:Y:S01]  /*1a9d0*/  HMMA.16816.F32.BF16 R96, R4.reuse, R22, R96 ;  /* 0x000000160460723c */ /* 0x040fe20000041860 */
[----:B------:R-:W5:Y:S01]  /*1a9e0*/  LDSM.16.MT88.4 R20, [R216+0x12000] ;  /* 0x01200000d814783b */ /* 0x000f620000004200 */
[----:B------:R-:W1:Y:S06]  /*1a9f0*/  MUFU.EX2 R50, R50 ;  /* 0x0000003200327308 */ /* 0x000e6c0000000800 */
[C---:B------:R-:W-:Y:S02]  /*1aa00*/  HMMA.16816.F32.BF16 R104, R4.reuse, R36, R104 ;  /* 0x000000240468723c */ /* 0x040fe40000041868 */
[----:B------:R-:W1:Y:S06]  /*1aa10*/  MUFU.EX2 R161, R161 ;  /* 0x000000a100a17308 */ /* 0x000e6c0000000800 */
[C---:B------:R-:W-:Y:S01]  /*1aa20*/  HMMA.16816.F32.BF16 R108, R4.reuse, R38, R108 ;  /* 0x00000026046c723c */ /* 0x040fe2000004186c */
[----:B------:R-:W-:Y:S07]  /*1aa30*/  LDSM.16.MT88.4 R36, [R213+0x12800] ;  /* 0x01280000d524783b */ /* 0x000fee0000004200 */
        /* <DEDUP_REMOVED lines=23> */
[C---:B-----5:R-:W-:Y:S08]  /*1abb0*/  HMMA.16816.F32.BF16 R92, R4.reuse, R20, R92 ;  /* 0x00000014045c723c */ /* 0x060ff0000004185c */
[C---:B------:R-:W-:Y:S01]  /*1abc0*/  HMMA.16816.F32.BF16 R96, R4.reuse, R22, R96 ;  /* 0x000000160460723c */ /* 0x040fe20000041860 */
[----:B------:R-:W-:Y:S07]  /*1abd0*/  LDSM.16.MT88.4 R20, [R213+0xe800] ;  /* 0x00e80000d514783b */ /* 0x000fee0000004200 */
[C---:B--2---:R-:W-:Y:S08]  /*1abe0*/  HMMA.16816.F32.BF16 R100, R4.reuse, R28, R100 ;  /* 0x0000001c0464723c */ /* 0x044ff00000041864 */
[C---:B------:R-:W-:Y:S01]  /*1abf0*/  HMMA.16816.F32.BF16 R120, R4.reuse, R30, R120 ;  /* 0x0000001e0478723c */ /* 0x040fe20000041878 */
[----:B------:R-:W-:Y:S07]  /*1ac00*/  LDSM.16.MT88.4 R28, [R216+0xf000] ;  /* 0x00f00000d81c783b */ /* 0x000fee0000004200 */
[C---:B----4-:R-:W-:Y:S08]  /*1ac10*/  HMMA.16816.F32.BF16 R104, R4.reuse, R16, R104 ;  /* 0x000000100468723c */ /* 0x050ff00000041868 */
        /* <DEDUP_REMOVED lines=35> */
[C---:B------:R-:W-:Y:S01]  /*1ae50*/  HMMA.16816.F32.BF16 R124, R4.reuse, R26, R124 ;  /* 0x0000001a047c723c */ /* 0x040fe2000004187c */
[----:B------:R-:W1:Y:S07]  /*1ae60*/  LDSM.16.MT88.4 R24, [R214+0xf000] ;  /* 0x00f00000d618783b */ /* 0x000e6e0000004200 */
[C---:B------:R-:W-:Y:S08]  /*1ae70*/  HMMA.16816.F32.BF16 R108, R4.reuse, R38, R108 ;  /* 0x00000026046c723c */ /* 0x040ff0000004186c */
        /* <DEDUP_REMOVED lines=38> */
[----:B--2---:R-:W-:Y:S01]  /*1b0e0*/  HMMA.16816.F32.BF16 R100, R4, R16, R100 ;  /* 0x000000100464723c */ /* 0x004fe20000041864 */
[----:B------:R-:W-:-:S04]  /*1b0f0*/  FFMA.FTZ R27, R55, R47, -R58 ;  /* 0x0000002f371b7223 */ /* 0x000fc8000001083a */
[----:B------:R-:W-:Y:S03]  /*1b100*/  MUFU.EX2 R25, R25 ;  /* 0x0000001900197308 */ /* 0x000fe60000000800 */
[C---:B------:R-:W-:Y:S01]  /*1b110*/  HMMA.16816.F32.BF16 R120, R4.reuse, R18, R120 ;  /* 0x000000120478723c */ /* 0x040fe20000041878 */
[----:B------:R-:W2:Y:S04]  /*1b120*/  LDSM.16.MT88.4 R16, [R214+0xf800] ;  /* 0x00f80000d610783b */ /* 0x000ea80000004200 */
        /* <DEDUP_REMOVED lines=9> */
[----:B------:R-:W2:Y:S06]  /*1b1c0*/  LDSM.16.MT88.4 R8, [R212+0xf800] ;  /* 0x00f80000d408783b */ /* 0x000eac0000004200 */
        /* <DEDUP_REMOVED lines=33> */
.L_x_2709:
[----:B------:R-:W-:-:S13]  /*1b3e0*/  ISETP.GE.AND P0, PT, R235, 0x1, PT ;  /* 0x00000001eb00780c */ /* 0x000fda0003f06270 */
[----:B------:R-:W-:Y:S05]  /*1b3f0*/  @!P0 BRA `(.L_x_2718) ;  /* 0x00003f4000008947 */ /* 0x000fea0003800000 */
[----:B------:R-:W-:Y:S01]  /*1b400*/  SHF.L.U64.HI R240, R134, 0x5, R135 ;  /* 0x0000000586f07819 */ /* 0x000fe20000010287 */
[C---:B------:R-:W-:Y:S01]  /*1b410*/  IMAD.SHL.U32 R239, R136.reuse, 0x20, RZ ;  /* 0x0000002088ef7824 */ /* 0x040fe200078e00ff */
[----:B------:R-:W-:Y:S01]  /*1b420*/  SHF.L.U64.HI R238, R136, 0x5, R137 ;  /* 0x0000000588ee7819 */ /* 0x000fe20000010289 */
[----:B------:R-:W-:Y:S01]  /*1b430*/  IMAD.SHL.U32 R241, R134, 0x20, RZ ;  /* 0x0000002086f17824 */ /* 0x000fe200078e00ff */
[----:B------:R-:W-:Y:S01]  /*1b440*/  MOV R0, R3 ;  /* 0x0000000300007202 */ /* 0x000fe20000000f00 */
[----:B------:R-:W-:Y:S02]  /*1b450*/  IMAD.MOV.U32 R135, RZ, RZ, R132 ;  /* 0x000000ffff877224 */ /* 0x000fe400078e0084 */
.L_x_2727:
        /* <DEDUP_REMOVED lines=73> */
.L_x_2720:
[----:B------:R-:W-:Y:S02]  /*1b8f0*/  ULDC.64 UR4, c[0x0][0x118] ;  /* 0x0000460000047ab9 */ /* 0x000fe40000000a00 */
[----:B------:R-:W2:Y:S02]  /*1b900*/  LD.E R10, [R2.64+0x40] ;  /* 0x00004004020a7980 */ /* 0x000ea4000c101900 */
[----:B--2---:R-:W-:Y:S04]  /*1b910*/  LEA R10, -R10, RZ, 0x7 ;  /* 0x000000ff0a0a7211 */ /* 0x004fe800078e39ff */
[----:B------:R-:W-:Y:S02]  /*1b920*/  SHF.R.S32.HI R7, RZ, 0x1f, R10 ;  /* 0x0000001fff077819 */ /* 0x000fe4000001140a */
.L_x_2721:
[----:B------:R-:W-:Y:S05]  /*1b930*/  BSYNC B0 ;  /* 0x0000000000007941 */ /* 0x000fea0003800000 */
.L_x_2719:
[C---:B------:R-:W-:Y:S01]  /*1b940*/  LEA R226, P0, R10.reuse, R226, 0x1 ;  /* 0x000000e20ae27211 */ /* 0x040fe200078008ff */
[----:B------:R-:W-:Y:S01]  /*1b950*/  ULDC.64 UR4, c[0x0][0x118] ;  /* 0x0000460000047ab9 */ /* 0x000fe20000000a00 */
[----:B------:R-:W-:Y:S02]  /*1b960*/  BSSY B1, `(.L_x_2722) ;  /* 0x0000161000017945 */ /* 0x000fe40003800000 */
[----:B------:R-:W-:Y:S02]  /*1b970*/  LEA.HI.X R227, R10, R227, R7, 0x1, P0 ;  /* 0x000000e30ae37211 */ /* 0x000fe400000f0c07 */
[-C--:B------:R-:W-:Y:S03]  /*1b980*/  IADD3 R10, P0, R226, R239.reuse, RZ ;  /* 0x000000efe20a7210 */ /* 0x080fe60007f1e0ff */
[----:B------:R-:W-:Y:S01]  /*1b990*/  @!PT LDS RZ, [RZ] ;  /* 0x00000000fffff984 */ /* 0x000fe20000000800 */
[----:B------:R-:W-:Y:S01]  /*1b9a0*/  @!PT LDS RZ, [RZ] ;  /* 0x00000000fffff984 */ /* 0x000fe20000000800 */
[----:B------:R-:W-:Y:S01]  /*1b9b0*/  @!PT LDS RZ, [RZ] ;  /* 0x00000000fffff984 */ /* 0x000fe20000000800 */
[----:B------:R1:W-:Y:S02]  /*1b9c0*/  LDGSTS.E.BYPASS.LTC128B.128 [R233+0xc000], [R226.64] ;  /* 0x0c000000e2e97fae */ /* 0x0003e4000b901d44 */
[--C-:B------:R-:W-:Y:S01]  /*1b9d0*/  IMAD.X R11, R227, 0x1, R238.reuse, P0 ;  /* 0x00000001e30b7824 */ /* 0x100fe200000e06ee */
[-C--:B------:R-:W-:Y:S02]  /*1b9e0*/  IADD3 R8, P0, R10, R239.reuse, RZ ;  /* 0x000000ef0a087210 */ /* 0x080fe40007f1e0ff */
[----:B------:R1:W-:Y:S03]  /*1b9f0*/  LDGSTS.E.BYPASS.LTC128B.128 [R233+0x10000], [R226.64+0x80] ;  /* 0x10000080e2e97fae */ /* 0x0003e6000b901d44 */
[--C-:B------:R-:W-:Y:S01]  /*1ba00*/  IMAD.X R9, R11, 0x1, R238.reuse, P0 ;  /* 0x000000010b097824 */ /* 0x100fe200000e06ee */
[-C--:B------:R-:W-:Y:S01]  /*1ba10*/  IADD3 R14, P0, R8, R239.reuse, RZ ;  /* 0x000000ef080e7210 */ /* 0x080fe20007f1e0ff */
[----:B------:R2:W-:Y:S04]  /*1ba20*/  LDGSTS.E.BYPASS.LTC128B.128 [R233+0xc800], [R10.64] ;  /* 0x0c8000000ae97fae */ /* 0x0005e8000b901d44 */
[--C-:B------:R-:W-:Y:S01]  /*1ba30*/  IMAD.X R15, R9, 0x1, R238.reuse, P0 ;  /* 0x00000001090f7824 */ /* 0x100fe200000e06ee */
[----:B------:R2:W-:Y:S01]  /*1ba40*/  LDGSTS.E.BYPASS.LTC128B.128 [R233+0x10800], [R10.64+0x80] ;  /* 0x108000800ae97fae */ /* 0x0005e2000b901d44 */
[-C--:B------:R-:W-:Y:S04]  /*1ba50*/  IADD3 R6, P0, R14, R239.reuse, RZ ;  /* 0x000000ef0e067210 */ /* 0x080fe80007f1e0ff */
[----:B------:R2:W-:Y:S01]  /*1ba60*/  LDGSTS.E.BYPASS.LTC128B.128 [R233+0xd000], [R8.64] ;  /* 0x0d00000008e97fae */ /* 0x0005e2000b901d44 */
[--C-:B------:R-:W-:Y:S01]  /*1ba70*/  IMAD.X R7, R15, 0x1, R238.reuse, P0 ;  /* 0x000000010f077824 */ /* 0x100fe200000e06ee */
[-C--:B------:R-:W-:Y:S03]  /*1ba80*/  IADD3 R4, P0, R6, R239.reuse, RZ ;  /* 0x000000ef06047210 */ /* 0x080fe60007f1e0ff */
[----:B------:R2:W-:Y:S02]  /*1ba90*/  LDGSTS.E.BYPASS.LTC128B.128 [R233+0x11000], [R8.64+0x80] ;  /* 0x1100008008e97fae */ /* 0x0005e4000b901d44 */
[--C-:B------:R-:W-:Y:S01]  /*1baa0*/  IMAD.X R5, R7, 0x1, R238.reuse, P0 ;  /* 0x0000000107057824 */ /* 0x100fe200000e06ee */
[-C--:B------:R-:W-:Y:S02]  /*1bab0*/  IADD3 R12, P0, R4, R239.reuse, RZ ;  /* 0x000000ef040c7210 */ /* 0x080fe40007f1e0ff */
[----:B------:R3:W-:Y:S03]  /*1bac0*/  LDGSTS.E.BYPASS.LTC128B.128 [R233+0xd800], [R14.64] ;  /* 0x0d8000000ee97fae */ /* 0x0007e6000b901d44 */
[--C-:B------:R-:W-:Y:S01]  /*1bad0*/  IMAD.X R13, R5, 0x1, R238.reuse, P0 ;  /* 0x00000001050d7824 */ /* 0x100fe200000e06ee */
[----:B------:R-:W-:Y:S01]  /*1bae0*/  IADD3 R20, P0, R12, R239, RZ ;  /* 0x000000ef0c147210 */ /* 0x000fe20007f1e0ff */
[----:B------:R3:W-:Y:S04]  /*1baf0*/  LDGSTS.E.BYPASS.LTC128B.128 [R233+0x11800], [R14.64+0x80] ;  /* 0x118000800ee97fae */ /* 0x0007e8000b901d44 */
[----:B------:R-:W-:Y:S01]  /*1bb00*/  IMAD.X R21, R13, 0x1, R238, P0 ;  /* 0x000000010d157824 */ /* 0x000fe200000e06ee */
[----:B------:R4:W-:Y:S01]  /*1bb10*/  LDGSTS.E.BYPASS.LTC128B.128 [R233+0xe000], [R6.64] ;  /* 0x0e00000006e97fae */ /* 0x0009e2000b901d44 */
[----:B------:R-:W-:Y:S04]  /*1bb20*/  ISETP.GE.AND P0, PT, R235, 0x2, PT ;  /* 0x00000002eb00780c */ /* 0x000fe80003f06270 */
        /* <DEDUP_REMOVED lines=8> */
[----:B--2---:R-:W4:Y:S05]  /*1bbb0*/  LDSM.16.M88.4 R8, [R221+0x4000] ;  /* 0x00400000dd08783b */ /* 0x004f2a0000000200 */
[----:B------:R-:W3:Y:S05]  /*1bbc0*/  LDSM.16.M88.4 R16, [R221+0x4800] ;  /* 0x00480000dd10783b */ /* 0x000eea0000000200 */
[----:B------:R-:W5:Y:S05]  /*1bbd0*/  LDSM.16.M88.4 R24, [R221+0x5000] ;  /* 0x00500000dd18783b */ /* 0x000f6a0000000200 */
[----:B------:R-:W0:Y:S05]  /*1bbe0*/  LDGDEPBAR ;  /* 0x00000000000079af */ /* 0x000e2a0000000000 */
[----:B------:R-:W2:Y:S05]  /*1bbf0*/  LDSM.16.M88.4 R32, [R221+0x5800] ;  /* 0x00580000dd20783b */ /* 0x000eaa0000000200 */
[----:B------:R-:W1:Y:S05]  /*1bc00*/  LDSM.16.M88.4 R40, [R221+0x6000] ;  /* 0x00600000dd28783b */ /* 0x000e6a0000000200 */
[----:B------:R-:W1:Y:S05]  /*1bc10*/  LDSM.16.M88.4 R48, [R221+0x6800] ;  /* 0x00680000dd30783b */ /* 0x000e6a0000000200 */
[----:B------:R-:W1:Y:S01]  /*1bc20*/  LDSM.16.M88.4 R56, [R221+0x7000] ;  /* 0x00700000dd38783b */ /* 0x000e620000000200 */
[C---:B----4-:R-:W-:Y:S04]  /*1bc30*/  HMMA.16816.F32.BF16 R4, R64.reuse, R8, RZ ;  /* 0x000000084004723c */ /* 0x050fe800000418ff */
[----:B------:R-:W4:Y:S05]  /*1bc40*/  LDSM.16.M88.4 R136, [R221+0x7800] ;  /* 0x00780000dd88783b */ /* 0x000f2a0000000200 */
[----:B------:R-:W-:Y:S01]  /*1bc50*/  LDSM.16.M88.4 R140, [R220] ;  /* 0x00000000dc8c783b */ /* 0x000fe20000000200 */
[C---:B------:R-:W-:Y:S04]  /*1bc60*/  HMMA.16816.F32.BF16 R8, R64.reuse, R10, RZ ;  /* 0x0000000a4008723c */ /* 0x040fe800000418ff */
[----:B------:R-:W1:Y:S04]  /*1bc70*/  LDSM.16.M88.4 R144, [R219] ;  /* 0x00000000db90783b */ /* 0x000e680000000200 */
[C---:B---3--:R-:W-:Y:S01]  /*1bc80*/  HMMA.16816.F32.BF16 R12, R64.reuse, R16, RZ ;  /* 0x00000010400c723c */ /* 0x048fe200000418ff */
[----:B------:R-:W3:Y:S05]  /*1bc90*/  LDSM.16.M88.4 R148, [R211] ;  /* 0x00000000d394783b */ /* 0x000eea0000000200 */
[----:B------:R-:W1:Y:S02]  /*1bca0*/  LDSM.16.M88.4 R152, [R210] ;  /* 0x00000000d298783b */ /* 0x000e640000000200 */
[C---:B------:R-:W-:Y:S03]  /*1bcb0*/  HMMA.16816.F32.BF16 R16, R64.reuse, R18, RZ ;  /* 0x000000124010723c */ /* 0x040fe600000418ff */
[----:B------:R-:W3:Y:S05]  /*1bcc0*/  LDSM.16.M88.4 R156, [R209] ;  /* 0x00000000d19c783b */ /* 0x000eea0000000200 */
[C---:B-----5:R-:W-:Y:S01]  /*1bcd0*/  HMMA.16816.F32.BF16 R20, R64.reuse, R24, RZ ;  /* 0x000000184014723c */ /* 0x060fe200000418ff */
[----:B------:R-:W-:Y:S05]  /*1bce0*/  LDSM.16.M88.4 R160, [R215+0x4000] ;  /* 0x00400000d7a0783b */ /* 0x000fea0000000200 */
[----:B------:R-:W-:Y:S02]  /*1bcf0*/  LDSM.16.M88.4 R164, [R204+0x1000] ;  /* 0x00100000cca4783b */ /* 0x000fe40000000200 */
[C---:B------:R-:W-:Y:S03]  /*1bd00*/  HMMA.16816.F32.BF16 R24, R64.reuse, R26, RZ ;  /* 0x0000001a4018723c */ /* 0x040fe600000418ff */
[----:B------:R-:W-:Y:S05]  /*1bd10*/  LDSM.16.M88.4 R168, [R221+0x8000] ;  /* 0x00800000dda8783b */ /* 0x000fea0000000200 */
[C---:B--2---:R-:W-:Y:S01]  /*1bd20*/  HMMA.16816.F32.BF16 R28, R64.reuse, R32, RZ ;  /* 0x00000020401c723c */ /* 0x044fe200000418ff */
[----:B------:R-:W-:Y:S05]  /*1bd30*/  LDSM.16.M88.4 R172, [R221+0x8800] ;  /* 0x00880000ddac783b */ /* 0x000fea0000000200 */
[----:B------:R-:W-:Y:S02]  /*1bd40*/  LDSM.16.M88.4 R176, [R221+0xa000] ;  /* 0x00a00000ddb0783b */ /* 0x000fe40000000200 */
[C---:B------:R-:W-:Y:S03]  /*1bd50*/  HMMA.16816.F32.BF16 R32, R64.reuse, R34, RZ ;  /* 0x000000224020723c */ /* 0x040fe600000418ff */
[----:B------:R-:W-:Y:S05]  /*1bd60*/  LDSM.16.M88.4 R180, [R200] ;  /* 0x00000000c8b4783b */ /* 0x000fea0000000200 */
[C---:B-1----:R-:W-:Y:S01]  /*1bd70*/  HMMA.16816.F32.BF16 R36, R64.reuse, R40, RZ ;  /* 0x000000284024723c */ /* 0x042fe200000418ff */
[----:B------:R-:W-:Y:S05]  /*1bd80*/  LDSM.16.M88.4 R184, [R218+0x2000] ;  /* 0x00200000dab8783b */ /* 0x000fea0000000200 */
[----:B------:R-:W-:Y:S02]  /*1bd90*/  LDSM.16.M88.4 R188, [R215+0x8000] ;  /* 0x00800000d7bc783b */ /* 0x000fe40000000200 */
[C---:B------:R-:W-:Y:S03]  /*1bda0*/  HMMA.16816.F32.BF16 R40, R64.reuse, R42, RZ ;  /* 0x0000002a4028723c */ /* 0x040fe600000418ff */
[----:B------:R-:W-:Y:S05]  /*1bdb0*/  LDSM.16.M88.4 R192, [R204+0x7000] ;  /* 0x00700000ccc0783b */ /* 0x000fea0000000200 */
[C---:B------:R-:W-:Y:S08]  /*1bdc0*/  HMMA.16816.F32.BF16 R44, R64.reuse, R48, RZ ;  /* 0x00000030402c723c */ /* 0x040ff000000418ff */
[C---:B------:R-:W-:Y:S08]  /*1bdd0*/  HMMA.16816.F32.BF16 R48, R64.reuse, R50, RZ ;  /* 0x000000324030723c */ /* 0x040ff000000418ff */
[C---:B------:R-:W-:Y:S08]  /*1bde0*/  HMMA.16816.F32.BF16 R52, R64.reuse, R56, RZ ;  /* 0x000000384034723c */ /* 0x040ff000000418ff */
[C---:B------:R-:W-:Y:S08]  /*1bdf0*/  HMMA.16816.F32.BF16 R56, R64.reuse, R58, RZ ;  /* 0x0000003a4038723c */ /* 0x040ff000000418ff */
[C---:B----4-:R-:W-:Y:S08]  /*1be00*/  HMMA.16816.F32.BF16 R60, R64.reuse, R136, RZ ;  /* 0x00000088403c723c */ /* 0x050ff000000418ff */
[----:B------:R-:W-:Y:S01]  /*1be10*/  HMMA.16816.F32.BF16 R64, R64, R138, RZ ;  /* 0x0000008a4040723c */ /* 0x000fe200000418ff */
[----:B------:R-:W1:Y:S07]  /*1be20*/  LDSM.16.M88.4 R136, [R208] ;  /* 0x00000000d088783b */ /* 0x000e6e0000000200 */
[C---:B------:R-:W-:Y:S08]  /*1be30*/  HMMA.16816.F32.BF16 R4, R140.reuse, R144, R4 ;  /* 0x000000908c04723c */ /* 0x040ff00000041804 */
[C---:B------:R-:W-:Y:S01]  /*1be40*/  HMMA.16816.F32.BF16 R8, R140.reuse, R146, R8 ;  /* 0x000000928c08723c */ /* 0x040fe20000041808 */
[----:B------:R-:W2:Y:S07]  /*1be50*/  LDSM.16.M88.4 R144, [R207] ;  /* 0x00000000cf90783b */ /* 0x000eae0000000200 */
[C---:B---3--:R-:W-:Y:S08]  /*1be60*/  HMMA.16816.F32.BF16 R12, R140.reuse, R148, R12 ;  /* 0x000000948c0c723c */ /* 0x048ff0000004180c */
        /* <DEDUP_REMOVED lines=20> */
[----:B------:R-:W-:Y:S02]  /*1bfb0*/  LDSM.16.M88.4 R152, [R217] ;  /* 0x00000000d998783b */ /* 0x000fe40000000200 */
        /* <DEDUP_REMOVED lines=23> */
[----:B------:R-:W-:Y:S05]  /*1c130*/  LDSM.16.M88.4 R148, [R204+0x3000] ;  /* 0x00300000cc94783b */ /* 0x000fea0000000200 */
[----:B------:R-:W-:Y:S02]  /*1c140*/  LDSM.16.M88.4 R156, [R204+0x3800] ;  /* 0x00380000cc9c783b */ /* 0x000fe40000000200 */
        /* <DEDUP_REMOVED lines=23> */
[----:B------:R-:W-:Y:S05]  /*1c2c0*/  LDSM.16.M88.4 R152, [R220+0x2000] ;  /* 0x00200000dc98783b */ /* 0x000fea0000000200 */
[----:B------:R-:W1:Y:S02]  /*1c2d0*/  LDSM.16.M88.4 R156, [R203] ;  /* 0x00000000cb9c783b */ /* 0x000e640000000200 */
        /* <DEDUP_REMOVED lines=23> */
[----:B------:R-:W5:Y:S05]  /*1c450*/  LDSM.16.M88.4 R148, [R215+0x9000] ;  /* 0x00900000d794783b */ /* 0x000f6a0000000200 */
        /* <DEDUP_REMOVED lines=24> */
[----:B------:R-:W2:Y:S05]  /*1c5e0*/  LDSM.16.M88.4 R144, [R215+0xa000] ;  /* 0x00a00000d790783b */ /* 0x000eaa0000000200 */
[----:B------:R-:W4:Y:S02]  /*1c5f0*/  LDSM.16.M88.4 R152, [R215+0xa800] ;  /* 0x00a80000d798783b */ /* 0x000f240000000200 */
        /* <DEDUP_REMOVED lines=35> */
[C---:B-----5:R-:W-:Y:S08]  /*1c830*/  HMMA.16816.F32.BF16 R60, R164.reuse, R148, R60 ;  /* 0x00000094a43c723c */ /* 0x060ff0000004183c */
[----:B------:R-:W-:Y:S01]  /*1c840*/  HMMA.16816.F32.BF16 R64, R164, R150, R64 ;  /* 0x00000096a440723c */ /* 0x000fe20000041840 */
[----:B------:R-:W-:Y:S07]  /*1c850*/  @!UPT UIADD3 URZ, URZ, URZ, URZ ;  /* 0x0000003f3f3ff290 */ /* 0x000fee000fffe03f */
        /* <DEDUP_REMOVED lines=70> */
.L_x_2725:
[----:B------:R-:W-:Y:S02]  /*1ccc0*/  ULDC.64 UR4, c[0x0][0x118] ;  /* 0x0000460000047ab9 */ /* 0x000fe40000000a00 */
[----:B------:R-:W2:Y:S02]  /*1ccd0*/  LD.E R138, [R2.64+0x38] ;  /* 0x00003804028a7980 */ /* 0x000ea4000c101900 */
[----:B--2---:R-:W-:Y:S04]  /*1cce0*/  LEA R138, -R138, RZ, 0x7 ;  /* 0x000000ff8a8a7211 */ /* 0x004fe800078e39ff */
[----:B------:R-:W-:Y:S02]  /*1ccf0*/  SHF.R.S32.HI R137, RZ, 0x1f, R138 ;  /* 0x0000001fff897819 */ /* 0x000fe4000001148a */
.L_x_2726:
[----:B------:R-:W-:Y:S05]  /*1cd00*/  BSYNC B0 ;  /* 0x0000000000007941 */ /* 0x000fea0003800000 */
.L_x_2724:
[C---:B------:R-:W-:Y:S01]  /*1cd10*/  LEA R224, P0, R138.reuse, R224, 0x1 ;  /* 0x000000e08ae07211 */ /* 0x040fe200078008ff */
[----:B------:R-:W-:Y:S03]  /*1cd20*/  ULDC.64 UR4, c[0x0][0x118] ;  /* 0x0000460000047ab9 */ /* 0x000fe60000000a00 */
[----:B------:R-:W-:Y:S02]  /*1cd30*/  LEA.HI.X R223, R138, R223, R137, 0x1, P0 ;  /* 0x000000df8adf7211 */ /* 0x000fe400000f0c89 */
[-C--:B------:R-:W-:Y:S03]  /*1cd40*/  IADD3 R144, P0, R224, R241.reuse, RZ ;  /* 0x000000f1e0907210 */ /* 0x080fe60007f1e0ff */
[----:B------:R-:W-:Y:S02]  /*1cd50*/  IMAD.MOV.U32 R225, RZ, RZ, R223 ;  /* 0x000000ffffe17224 */ /* 0x000fe400078e00df */
[--C-:B------:R-:W-:Y:S01]  /*1cd60*/  IMAD.X R145, R223, 0x1, R240.reuse, P0 ;  /* 0x00000001df917824 */ /* 0x100fe200000e06f0 */
[-C--:B------:R-:W-:Y:S02]  /*1cd70*/  IADD3 R142, P0, R144, R241.reuse, RZ ;  /* 0x000000f1908e7210 */ /* 0x080fe40007f1e0ff */
[----:B------:R-:W-:Y:S01]  /*1cd80*/  @!PT LDS RZ, [RZ] ;  /* 0x00000000fffff984 */ /* 0x000fe20000000800 */
[----:B------:R-:W-:Y:S01]  /*1cd90*/  @!PT LDS RZ, [RZ] ;  /* 0x00000000fffff984 */ /* 0x000fe20000000800 */
[----:B------:R-:W-:Y:S01]  /*1cda0*/  @!PT LDS RZ, [RZ] ;  /* 0x00000000fffff984 */ /* 0x000fe20000000800 */
[----:B------:R1:W-:Y:S03]  /*1cdb0*/  LDGSTS.E.BYPASS.LTC128B.128 [R233+0x4000], [R224.64] ;  /* 0x04000000e0e97fae */ /* 0x0003e6000b901d44 */
[--C-:B------:R-:W-:Y:S01]  /*1cdc0*/  IMAD.X R143, R145, 0x1, R240.reuse, P0 ;  /* 0x00000001918f7824 */ /* 0x100fe200000e06f0 */
[----:B------:R1:W-:Y:S01]  /*1cdd0*/  LDGSTS.E.BYPASS.LTC128B.128 [R233+0x8000], [R224.64+0x80] ;  /* 0x08000080e0e97fae */ /* 0x0003e2000b901d44 */
[-C--:B------:R-:W-:Y:S03]  /*1cde0*/  IADD3 R140, P0, R142, R241.reuse, RZ ;  /* 0x000000f18e8c7210 */ /* 0x080fe60007f1e0ff */
[----:B------:R1:W-:Y:S02]  /*1cdf0*/  LDGSTS.E.BYPASS.LTC128B.128 [R233+0x4800], [R144.64] ;  /* 0x0480000090e97fae */ /* 0x0003e4000b901d44 */
[--C-:B------:R-:W-:Y:S01]  /*1ce00*/  IMAD.X R141, R143, 0x1, R240.reuse, P0 ;  /* 0x000000018f8d7824 */ /* 0x100fe200000e06f0 */
[-C--:B------:R-:W-:Y:S01]  /*1ce10*/  IADD3 R138, P0, R140, R241.reuse, RZ ;  /* 0x000000f18c8a7210 */ /* 0x080fe20007f1e0ff */
[----:B------:R1:W-:Y:S04]  /*1ce20*/  LDGSTS.E.BYPASS.LTC128B.128 [R233+0x8800], [R144.64+0x80] ;  /* 0x0880008090e97fae */ /* 0x0003e8000b901d44 */
[----:B------:R1:W-:Y:S01]  /*1ce30*/  LDGSTS.E.BYPASS.LTC128B.128 [R233+0x5000], [R142.64] ;  /* 0x050000008ee97fae */ /* 0x0003e2000b901d44 */
[--C-:B------:R-:W-:Y:S01]  /*1ce40*/  IMAD.X R139, R141, 0x1, R240.reuse, P0 ;  /* 0x000000018d8b7824 */ /* 0x100fe200000e06f0 */
[-C--:B------:R-:W-:Y:S02]  /*1ce50*/  IADD3 R136, P0, R138, R241.reuse, RZ ;  /* 0x000000f18a887210 */ /* 0x080fe40007f1e0ff */
[----:B------:R1:W-:Y:S03]  /*1ce60*/  LDGSTS.E.BYPASS.LTC128B.128 [R233+0x9000], [R142.64+0x80] ;  /* 0x090000808ee97fae */ /* 0x0003e6000b901d44 */
[--C-:B------:R-:W-:Y:S01]  /*1ce70*/  IMAD.X R137, R139, 0x1, R240.reuse, P0 ;  /* 0x000000018b897824 */ /* 0x100fe200000e06f0 */
[----:B------:R1:W-:Y:S01]  /*1ce80*/  LDGSTS.E.BYPASS.LTC128B.128 [R233+0x5800], [R140.64] ;  /* 0x058000008ce97fae */ /* 0x0003e2000b901d44 */
[-C--:B------:R-:W-:Y:S03]  /*1ce90*/  IADD3 R132, P0, R136, R241.reuse, RZ ;  /* 0x000000f188847210 */ /* 0x080fe60007f1e0ff */
[----:B------:R1:W-:Y:S02]  /*1cea0*/  LDGSTS.E.BYPASS.LTC128B.128 [R233+0x9800], [R140.64+0x80] ;  /* 0x098000808ce97fae */ /* 0x0003e4000b901d44 */
[--C-:B------:R-:W-:Y:S01]  /*1ceb0*/  IMAD.X R133, R137, 0x1, R240.reuse, P0 ;  /* 0x0000000189857824 */ /* 0x100fe200000e06f0 */
[----:B------:R-:W-:Y:S01]  /*1cec0*/  IADD3 R146, P0, R132, R241, RZ ;  /* 0x000000f184927210 */ /* 0x000fe20007f1e0ff */
[----:B------:R1:W-:Y:S04]  /*1ced0*/  LDGSTS.E.BYPASS.LTC128B.128 [R233+0x6000], [R138.64] ;  /* 0x060000008ae97fae */ /* 0x0003e8000b901d44 */
[----:B------:R1:W-:Y:S01]  /*1cee0*/  LDGSTS.E.BYPASS.LTC128B.128 [R233+0xa000], [R138.64+0x80] ;  /* 0x0a0000808ae97fae */ /* 0x0003e2000b901d44 */
[----:B------:R-:W-:Y:S03]  /*1cef0*/  IMAD.X R147, R133, 0x1, R240, P0 ;  /* 0x0000000185937824 */ /* 0x000fe600000e06f0 */
[----:B------:R1:W-:Y:S04]  /*1cf00*/  LDGSTS.E.BYPASS.LTC128B.128 [R233+0x6800], [R136.64] ;  /* 0x0680000088e97fae */ /* 0x0003e8000b901d44 */
[----:B------:R1:W-:Y:S04]  /*1cf10*/  LDGSTS.E.BYPASS.LTC128B.128 [R233+0xa800], [R136.64+0x80] ;  /* 0x0a80008088e97fae */ /* 0x0003e8000b901d44 */
[----:B------:R1:W-:Y:S04]  /*1cf20*/  LDGSTS.E.BYPASS.LTC128B.128 [R233+0x7000], [R132.64] ;  /* 0x0700000084e97fae */ /* 0x0003e8000b901d44 */
[----:B------:R1:W-:Y:S04]  /*1cf30*/  LDGSTS.E.BYPASS.LTC128B.128 [R233+0xb000], [R132.64+0x80] ;  /* 0x0b00008084e97fae */ /* 0x0003e8000b901d44 */
[----:B------:R1:W-:Y:S04]  /*1cf40*/  LDGSTS.E.BYPASS.LTC128B.128 [R233+0x7800], [R146.64] ;  /* 0x0780000092e97fae */ /* 0x0003e8000b901d44 */
[----:B------:R1:W-:Y:S04]  /*1cf50*/  LDGSTS.E.BYPASS.LTC128B.128 [R233+0xb800], [R146.64+0x80] ;  /* 0x0b80008092e97fae */ /* 0x0003e8000b901d44 */
[----:B------:R-:W0:Y:S02]  /*1cf60*/  LDGDEPBAR ;  /* 0x00000000000079af */ /* 0x000e240000000000 */
.L_x_2723:
[----:B------:R-:W-:Y:S05]  /*1cf70*/  BSYNC B1 ;  /* 0x0000000000017941 */ /* 0x000fea0003800000 */
.L_x_2722:
[----:B------:R-:W-:Y:S01]  /*1cf80*/  ULDC.64 UR4, c[0x0][0x118] ;  /* 0x0000460000047ab9 */ /* 0x000fe20000000a00 */
[----:B-1----:R-:W-:Y:S01]  /*1cf90*/  FMNMX.FTZ R132, R6, R0, !PT ;  /* 0x0000000006847209 */ /* 0x002fe20007810000 */
[----:B------:R1:W2:Y:S01]  /*1cfa0*/  LD.E R133, [R2.64+0xdc] ;  /* 0x0000dc0402857980 */ /* 0x0002a2000c101900 */
        /* <DEDUP_REMOVED lines=69> */
[----:B------:R-:W3:Y:S08]  /*1d400*/  SHFL.BFLY PT, R132, R139, 0x1, 0x1f ;  /* 0x0c201f008b847f89 */ /* 0x000ef000000e0000 */
[----:B------:R-:W-:Y:S01]  /*1d410*/  LDSM.16.MT88.4 R140, [R214+0xc000] ;  /* 0x00c00000d68c783b */ /* 0x000fe20000004200 */
[----:B-1----:R-:W-:Y:S05]  /*1d420*/  FMNMX.FTZ R3, R136, R3, !PT ;  /* 0x0000000388037209 */ /* 0x002fea0007810000 */
[----:B------:R-:W-:Y:S01]  /*1d430*/  FADD.FTZ R2, -R3, R0 ;  /* 0x0000000003027221 */ /* 0x000fe20000010100 */
[----:B---3--:R-:W-:Y:S02]  /*1d440*/  FMNMX.FTZ R132, R139, R132, !PT ;  /* 0x000000848b847209 */ /* 0x008fe40007810000 */
[----:B------:R-:W1:Y:S02]  /*1d450*/  LDSM.16.MT88.4 R136, [R216+0xc000] ;  /* 0x00c00000d888783b */ /* 0x000e640000004200 */
[C---:B------:R-:W-:Y:S01]  /*1d460*/  FSETP.NEU.FTZ.AND P0, PT, R132.reuse, -INF , PT ;  /* 0xff8000008400780b */ /* 0x040fe20003f1d000 */
[C---:B--2---:R-:W-:Y:S02]  /*1d470*/  FMUL.FTZ R0, R133.reuse, R2 ;  /* 0x0000000285007220 */ /* 0x044fe40000410000 */
        /* <DEDUP_REMOVED lines=492> */
.L_x_2718:
        /* <DEDUP_REMOVED lines=11> */
.L_x_2741:
[----:B--23--:R-:W-:Y:S01]  /*1f3f0*/  FADD.FTZ R243, R6, R243 ;  /* 0x000000f306f37221 */ /* 0x00cfe20000010000 */
[----:B------:R-:W-:Y:S05]  /*1f400*/  BRA.DIV ~URZ, `(.L_x_2729) ;  /* 0x000016027f007947 */ /* 0x000fea000b800000 */
[----:B------:R-:W2:Y:S04]  /*1f410*/  SHFL.BFLY PT, R0, R245, 0x2, 0x1f ;  /* 0x0c401f00f5007f89 */ /* 0x000ea800000e0000 */
[----:B------:R-:W3:Y:S01]  /*1f420*/  SHFL.BFLY PT, R10, R243, 0x1, 0x1f ;  /* 0x0c201f00f30a7f89 */ /* 0x000ee200000e0000 */
[----:B--2---:R-:W-:Y:S02]  /*1f430*/  FADD.FTZ R7, R0, R245 ;  /* 0x000000f500077221 */ /* 0x004fe40000010000 */
[----:B---3--:R-:W-:-:S03]  /*1f440*/  FADD.FTZ R10, R243, R10 ;  /* 0x0000000af30a7221 */ /* 0x008fc60000010000 */
[----:B------:R2:W3:Y:S04]  /*1f450*/  SHFL.BFLY PT, R6, R7, 0x1, 0x1f ;  /* 0x0c201f0007067f89 */ /* 0x0004e800000e0000 */
.L_x_2742:
        /* <DEDUP_REMOVED lines=202> */
.L_x_2731:
[----:B------:R-:W-:Y:S02]  /*20100*/  ULDC.64 UR4, c[0x0][0x118] ;  /* 0x0000460000047ab9 */ /* 0x000fe40000000a00 */
[----:B------:R-:W2:Y:S04]  /*20110*/  LD.E R2, [R8.64+0x60] ;  /* 0x0000600408027980 */ /* 0x000ea8000c101900 */
[----:B------:R-:W3:Y:S01]  /*20120*/  LD.E R234, [R8.64+0xb4] ;  /* 0x0000b40408ea7980 */ /* 0x000ee2000c101900 */
[----:B--2---:R-:W-:-:S04]  /*20130*/  IMAD R3, R2, R230, R229 ;  /* 0x000000e602037224 */ /* 0x004fc800078e02e5 */
[----:B---3--:R-:W-:Y:S02]  /*20140*/  IMAD R234, R234, R3, RZ ;  /* 0x00000003eaea7224 */ /* 0x008fe400078e02ff */
.L_x_2732:
[----:B------:R-:W-:Y:S05]  /*20150*/  BSYNC B0 ;  /* 0x0000000000007941 */ /* 0x000fea0003800000 */
.L_x_2730:
[----:B------:R-:W-:Y:S02]  /*20160*/  ULDC.64 UR4, c[0x0][0x118] ;  /* 0x0000460000047ab9 */ /* 0x000fe40000000a00 */
[----:B------:R1:W5:Y:S04]  /*20170*/  LD.E.64 R52, [R8.64+0x70] ;  /* 0x0000700408347980 */ /* 0x000368000c101b00 */
[----:B------:R1:W5:Y:S01]  /*20180*/  LD.E.64 R54, [R8.64+0xa0] ;  /* 0x0000a00408367980 */ /* 0x000362000c101b00 */
[----:B------:R-:W-:Y:S01]  /*20190*/  WARPSYNC 0xffffffff ;  /* 0xffffffff00007948 */ /* 0x000fe20003800000 */
[----:B------:R-:W-:Y:S01]  /*201a0*/  LOP3.LUT R15, R11, 0xffffffe0, RZ, 0xc0, !PT ;  /* 0xffffffe00b0f7812 */ /* 0x000fe200078ec0ff */
[----:B------:R-:W-:Y:S01]  /*201b0*/  BSSY B0, `(.L_x_2733) ;  /* 0x0000027000007945 */ /* 0x000fe20003800000 */
[----:B------:R-:W-:Y:S03]  /*201c0*/  BAR.SYNC.DEFER_BLOCKING 0x0 ;  /* 0x0000000000007b1d */ /* 0x000fe60000010000 */
[----:B------:R-:W-:-:S03]  /*201d0*/  IMAD.IADD R10, R0, 0x1, -R15 ;  /* 0x00000001000a7824 */ /* 0x000fc600078e0a0f */
[----:B------:R-:W2:Y:S02]  /*201e0*/  S2R R2, SR_TID.X ;  /* 0x0000000000027919 */ /* 0x000ea40000002100 */
[----:B------:R-:W-:Y:S02]  /*201f0*/  LOP3.LUT P0, RZ, R10, 0x3, RZ, 0xc0, !PT ;  /* 0x000000030aff7812 */ /* 0x000fe4000780c0ff */
[----:B-1----:R-:W-:Y:S01]  /*20200*/  SHF.R.S32.HI R8, RZ, 0x1f, R13 ;  /* 0x0000001fff087819 */ /* 0x002fe2000001140d */
[----:B------:R1:W3:Y:S03]  /*20210*/  LDS.128 R40, [R233] ;  /* 0x00000000e9287984 */ /* 0x0002e60000000c00 */
[----:B------:R-:W-:Y:S01]  /*20220*/  LEA.HI R11, R8, R13, RZ, 0x2 ;  /* 0x0000000d080b7211 */ /* 0x000fe200078f10ff */
[----:B------:R1:W4:Y:S03]  /*20230*/  LDS.128 R36, [R233+0x800] ;  /* 0x00080000e9247984 */ /* 0x0003260000000c00 */
[----:B------:R-:W-:-:S02]  /*20240*/  LOP3.LUT R14, R11, 0xffffffc, RZ, 0xc0, !PT ;  /* 0x0ffffffc0b0e7812 */ /* 0x000fc400078ec0ff */
[----:B--2---:R-:W-:Y:S01]  /*20250*/  SHF.R.S32.HI R9, RZ, 0x1f, R2 ;  /* 0x0000001fff097819 */ /* 0x004fe20000011402 */
[----:B------:R1:W2:Y:S03]  /*20260*/  LDS.128 R32, [R233+0x1000] ;  /* 0x00100000e9207984 */ /* 0x0002a60000000c00 */
[----:B------:R-:W-:Y:S01]  /*20270*/  LEA.HI R3, R9, R2, RZ, 0x5 ;  /* 0x0000000209037211 */ /* 0x000fe200078f28ff */
[----:B------:R1:W1:Y:S03]  /*20280*/  LDS.128 R28, [R233+0x1800] ;  /* 0x00180000e91c7984 */ /* 0x0002660000000c00 */
[----:B------:R-:W-:Y:S01]  /*20290*/  LOP3.LUT R3, R3, 0xffffffe0, RZ, 0xc0, !PT ;  /* 0xffffffe003037812 */ /* 0x000fe200078ec0ff */
[----:B------:R1:W1:Y:S04]  /*202a0*/  LDS.128 R24, [R233+0x2000] ;  /* 0x00200000e9187984 */ /* 0x0002680000000c00 */
[----:B------:R1:W1:Y:S01]  /*202b0*/  LDS.128 R20, [R233+0x2800] ;  /* 0x00280000e9147984 */ /* 0x0002620000000c00 */
[----:B------:R-:W-:-:S03]  /*202c0*/  IMAD.IADD R3, R2, 0x1, -R3 ;  /* 0x0000000102037824 */ /* 0x000fc600078e0a03 */
[----:B------:R1:W1:Y:S02]  /*202d0*/  LDS.128 R16, [R233+0x3000] ;  /* 0x00300000e9107984 */ /* 0x0002640000000c00 */
[----:B------:R-:W-:Y:S02]  /*202e0*/  SHF.R.S32.HI R8, RZ, 0x1f, R3 ;  /* 0x0000001fff087819 */ /* 0x000fe40000011403 */
[----:B------:R1:W1:Y:S02]  /*202f0*/  LDS.128 R44, [R233+0x3800] ;  /* 0x00380000e92c7984 */ /* 0x0002640000000c00 */
[----:B------:R-:W-:Y:S01]  /*20300*/  LEA.HI R8, R8, R3, RZ, 0x2 ;  /* 0x0000000308087211 */ /* 0x000fe200078f10ff */
[----:B------:R-:W-:-:S03]  /*20310*/  IMAD.IADD R3, R13, 0x1, -R14 ;  /* 0x000000010d037824 */ /* 0x000fc600078e0a0e */
[----:B------:R-:W-:-:S05]  /*20320*/  SHF.R.S32.HI R8, RZ, 0x2, R8 ;  /* 0x00000002ff087819 */ /* 0x000fca0000011408 */
[----:B------:R-:W-:Y:S01]  /*20330*/  IMAD R3, R3, 0x10, R8 ;  /* 0x0000001003037824 */ /* 0x000fe200078e0208 */
[----:B------:R-:W-:Y:S05]  /*20340*/  @P0 BRA `(.L_x_2734) ;  /* 0x000000d000000947 */ /* 0x000fea0003800000 */
[----:B---3--:R-:W-:Y:S01]  /*20350*/  IMAD R234, R231, 0x40, R234 ;  /* 0x00000040e7ea7824 */ /* 0x008fe200078e02ea */
[----:B------:R-:W-:Y:S01]  /*20360*/  IADD3 R11, R3, 0x8, RZ ;  /* 0x00000008030b7810 */ /* 0x000fe20007ffe0ff */
        /* <DEDUP_REMOVED lines=11> */
.L_x_2734:
[----:B---3--:R-:W-:Y:S05]  /*20420*/  BSYNC B0 ;  /* 0x0000000000007941 */ /* 0x008fea0003800000 */
.L_x_2733:
[----:B------:R-:W-:Y:S01]  /*20430*/  LEA.HI R3, R5, R0, RZ, 0x3 ;  /* 0x0000000005037211 */ /* 0x000fe200078f18ff */
[----:B------:R-:W-:Y:S01]  /*20440*/  IMAD.SHL.U32 R231, R231, 0x40, RZ ;  /* 0x00000040e7e77824 */ /* 0x000fe200078e00ff */
[----:B------:R-:W-:Y:S01]  /*20450*/  LEA.HI R2, R9, R2, RZ, 0x3 ;  /* 0x0000000209027211 */ /* 0x000fe200078f18ff */
[----:B------:R-:W-:Y:S01]  /*20460*/  BSSY B0, `(.L_x_2735) ;  /* 0x000001f000007945 */ /* 0x000fe20003800000 */
[----:B------:R-:W-:Y:S02]  /*20470*/  LOP3.LUT R3, R3, 0xfffffff8, RZ, 0xc0, !PT ;  /* 0xfffffff803037812 */ /* 0x000fe400078ec0ff */
[----:B------:R-:W-:-:S03]  /*20480*/  SHF.R.S32.HI R5, RZ, 0x3, R2 ;  /* 0x00000003ff057819 */ /* 0x000fc60000011402 */
        /* <DEDUP_REMOVED lines=9> */
[----:B------:R-:W-:-:S04]  /*20520*/  IADD3 R6, P0, R6, R10, RZ ;  /* 0x0000000a06067210 */ /* 0x000fc80007f1e0ff */
[----:B------:R-:W-:Y:S01]  /*20530*/  IADD3.X R7, R4, R11, R3, P0, !PT ;  /* 0x0000000b04077210 */ /* 0x000fe200007fe403 */
[----:B------:R-:W-:Y:S01]  /*20540*/  IMAD R3, R49, R229, RZ ;  /* 0x000000e531037224 */ /* 0x000fe200078e02ff */
[----:B------:R-:W-:-:S03]  /*20550*/  ISETP.GE.AND P0, PT, R5, R231, PT ;  /* 0x000000e70500720c */ /* 0x000fc60003f06270 */
[C---:B------:R-:W-:Y:S01]  /*20560*/  IMAD R0, R48.reuse, R0, R3 ;  /* 0x0000000030007224 */ /* 0x040fe200078e0203 */
[----:B------:R-:W-:Y:S01]  /*20570*/  SHF.R.S32.HI R3, RZ, 0x1f, R5 ;  /* 0x0000001fff037819 */ /* 0x000fe20000011405 */
[----:B------:R-:W-:-:S04]  /*20580*/  IMAD.WIDE.U32 R48, R48, R229, R6 ;  /* 0x000000e530307225 */ /* 0x000fc800078e0006 */
[----:B------:R-:W-:-:S04]  /*20590*/  IMAD.IADD R11, R49, 0x1, R0 ;  /* 0x00000001310b7824 */ /* 0x000fc800078e0200 */
[----:B------:R-:W-:Y:S05]  /*205a0*/  @P0 BRA `(.L_x_2736) ;  /* 0x000000a000000947 */ /* 0x000fea0003800000 */
[----:B------:R-:W-:Y:S01]  /*205b0*/  MOV R10, R48 ;  /* 0x00000030000a7202 */ /* 0x000fe20000000f00 */
[----:B------:R-:W-:Y:S01]  /*205c0*/  IMAD R0, R51, R5, RZ ;  /* 0x0000000533007224 */ /* 0x000fe200078e02ff */
[----:B------:R-:W-:-:S03]  /*205d0*/  ULDC.64 UR4, c[0x0][0x118] ;  /* 0x0000460000047ab9 */ /* 0x000fc60000000a00 */
[----:B------:R-:W-:-:S04]  /*205e0*/  IMAD.WIDE.U32 R6, R5, R50, R10 ;  /* 0x0000003205067225 */ /* 0x000fc800078e000a */
[----:B------:R-:W-:Y:S01]  /*205f0*/  IMAD R0, R50, R3, R0 ;  /* 0x0000000332007224 */ /* 0x000fe200078e0200 */
[----:B-----5:R-:W-:-:S04]  /*20600*/  LEA R8, P0, R6, R52, 0x1 ;  /* 0x0000003406087211 */ /* 0x020fc800078008ff */
[----:B------:R-:W-:-:S04]  /*20610*/  IADD3 R7, R7, R0, RZ ;  /* 0x0000000007077210 */ /* 0x000fc80007ffe0ff */
[----:B------:R-:W-:-:S05]  /*20620*/  LEA.HI.X R9, R6, R53, R7, 0x1, P0 ;  /* 0x0000003506097211 */ /* 0x000fca00000f0c07 */
[----:B------:R3:W-:Y:S04]  /*20630*/  ST.E.128 [R8.64], R40 ;  /* 0x0000002808007985 */ /* 0x0007e8000c101d04 */
[----:B-1----:R3:W-:Y:S02]  /*20640*/  ST.E.128 [R8.64+0x80], R24 ;  /* 0x0000801808007985 */ /* 0x0027e4000c101d04 */
.L_x_2736:
[----:B------:R-:W-:Y:S05]  /*20650*/  BSYNC B0 ;  /* 0x0000000000007941 */ /* 0x000fea0003800000 */
.L_x_2735:
[----:B------:R-:W-:Y:S01]  /*20660*/  IADD3 R0, R5, 0x10, RZ ;  /* 0x0000001005007810 */ /* 0x000fe20007ffe0ff */
[----:B------:R-:W-:Y:S03]  /*20670*/  BSSY B0, `(.L_x_2737) ;  /* 0x0000010000007945 */ /* 0x000fe60003800000 */
[----:B------:R-:W-:-:S13]  /*20680*/  ISETP.GE.AND P0, PT, R0, R231, PT ;  /* 0x000000e70000720c */ /* 0x000fda0003f06270 */
[----:B------:R-:W-:Y:S05]  /*20690*/  @P0 BRA `(.L_x_2738) ;  /* 0x000000d000000947 */ /* 0x000fea0003800000 */
[----:B---3--:R-:W-:Y:S01]  /*206a0*/  IADD3 R9, P0, R5, 0x10, RZ ;  /* 0x0000001005097810 */ /* 0x008fe20007f1e0ff */
[----:B------:R-:W-:Y:S01]  /*206b0*/  IMAD.MOV.U32 R12, RZ, RZ, R48 ;  /* 0x000000ffff0c7224 */ /* 0x000fe200078e0030 */
[----:B------:R-:W-:Y:S01]  /*206c0*/  MOV R13, R11 ;  /* 0x0000000b000d7202 */ /* 0x000fe20000000f00 */
[----:B------:R-:W-:Y:S02]  /*206d0*/  ULDC.64 UR4, c[0x0][0x118] ;  /* 0x0000460000047ab9 */ /* 0x000fe40000000a00 */
[----:B------:R-:W-:Y:S02]  /*206e0*/  IMAD.X R7, RZ, RZ, R3, P0 ;  /* 0x000000ffff077224 */ /* 0x000fe400000e0603 */
[----:B------:R-:W-:-:S04]  /*206f0*/  IMAD.WIDE.U32 R12, R50, R9, R12 ;  /* 0x00000009320c7225 */ /* 0x000fc800078e000c */
[----:B------:R-:W-:Y:S01]  /*20700*/  IMAD R7, R7, R50, RZ ;  /* 0x0000003207077224 */ /* 0x000fe200078e02ff */
[----:B-----5:R-:W-:-:S03]  /*20710*/  LEA R6, P0, R12, R52, 0x1 ;  /* 0x000000340c067211 */ /* 0x020fc600078008ff */
[----:B------:R-:W-:-:S05]  /*20720*/  IMAD R7, R51, R9, R7 ;  /* 0x0000000933077224 */ /* 0x000fca00078e0207 */
[----:B------:R-:W-:-:S04]  /*20730*/  IADD3 R7, R13, R7, RZ ;  /* 0x000000070d077210 */ /* 0x000fc80007ffe0ff */
[----:B------:R-:W-:-:S05]  /*20740*/  LEA.HI.X R7, R12, R53, R7, 0x1, P0 ;  /* 0x000000350c077211 */ /* 0x000fca00000f0c07 */
[----:B----4-:R3:W-:Y:S04]  /*20750*/  ST.E.128 [R6.64], R36 ;  /* 0x0000002406007985 */ /* 0x0107e8000c101d04 */
[----:B-1----:R3:W-:Y:S02]  /*20760*/  ST.E.128 [R6.64+0x80], R20 ;  /* 0x0000801406007985 */ /* 0x0027e4000c101d04 */
.L_x_2738:
[----:B------:R-:W-:Y:S05]  /*20770*/  BSYNC B0 ;  /* 0x0000000000007941 */ /* 0x000fea0003800000 */
.L_x_2737:
        /* <DEDUP_REMOVED lines=15> */
[----:B--2---:R2:W-:Y:S04]  /*20870*/  ST.E.128 [R6.64], R32 ;  /* 0x0000002006007985 */ /* 0x0045e8000c101d04 */
[----:B-1----:R2:W-:Y:S02]  /*20880*/  ST.E.128 [R6.64+0x80], R16 ;  /* 0x0000801006007985 */ /* 0x0025e4000c101d04 */
.L_x_2740:
[----:B------:R-:W-:Y:S05]  /*20890*/  BSYNC B0 ;  /* 0x0000000000007941 */ /* 0x000fea0003800000 */
.L_x_2739:
[----:B------:R-:W-:Y:S01]  /*208a0*/  IADD3 R0, R5, 0x30, RZ ;  /* 0x0000003005007810 */ /* 0x000fe20007ffe0ff */
[----:B------:R-:W-:-:S03]  /*208b0*/  IMAD.MOV.U32 R229, RZ, RZ, 0x0 ;  /* 0x00000000ffe57424 */ /* 0x000fc600078e00ff */
[----:B------:R-:W-:-:S13]  /*208c0*/  ISETP.GE.AND P0, PT, R0, R231, PT ;  /* 0x000000e70000720c */ /* 0x000fda0003f06270 */
[----:B------:R-:W-:Y:S05]  /*208d0*/  @P0 RET.REL.NODEC R228 `(_ZN5flash24flash_fwd_splitkv_kernelI23Flash_fwd_kernel_traitsILi128ELi64ELi128ELi4ELb0ELb0EN7cutlass10bfloat16_tE19Flash_kernel_traitsILi128ELi64ELi128ELi4ES3_EELb1ELb0ELb0ELb0ELb1ELb0ELb0ELb1EEEvNS_16Flash_fwd_paramsE) ;  /* 0xfffdf720e4000950 */ /* 0x000fea0003c3ffff */
[----:B------:R-:W-:Y:S01]  /*208e0*/  IADD3 R5, P0, R5, 0x30, RZ ;  /* 0x0000003005057810 */ /* 0x000fe20007f1e0ff */
[----:B--23--:R-:W-:Y:S01]  /*208f0*/  IMAD.MOV.U32 R7, RZ, RZ, R11 ;  /* 0x000000ffff077224 */ /* 0x00cfe200078e000b */
[----:B------:R-:W-:Y:S01]  /*20900*/  MOV R6, R48 ;  /* 0x0000003000067202 */ /* 0x000fe20000000f00 */
[----:B------:R-:W-:Y:S01]  /*20910*/  IMAD.MOV.U32 R229, RZ, RZ, 0x0 ;  /* 0x00000000ffe57424 */ /* 0x000fe200078e00ff */
[----:B------:R-:W-:Y:S01]  /*20920*/  IADD3.X R3, RZ, R3, RZ, P0, !PT ;  /* 0x00000003ff037210 */ /* 0x000fe200007fe4ff */
[----:B------:R-:W-:Y:S02]  /*20930*/  ULDC.64 UR4, c[0x0][0x118] ;  /* 0x0000460000047ab9 */ /* 0x000fe40000000a00 */
[----:B------:R-:W-:-:S04]  /*20940*/  IMAD.WIDE.U32 R6, R50, R5, R6 ;  /* 0x0000000532067225 */ /* 0x000fc800078e0006 */
[----:B------:R-:W-:Y:S01]  /*20950*/  IMAD R3, R3, R50, RZ ;  /* 0x0000003203037224 */ /* 0x000fe200078e02ff */
[----:B-----5:R-:W-:-:S03]  /*20960*/  LEA R2, P0, R6, R52, 0x1 ;  /* 0x0000003406027211 */ /* 0x020fc600078008ff */
[----:B------:R-:W-:-:S05]  /*20970*/  IMAD R3, R51, R5, R3 ;  /* 0x0000000533037224 */ /* 0x000fca00078e0203 */
[----:B------:R-:W-:-:S04]  /*20980*/  IADD3 R3, R7, R3, RZ ;  /* 0x0000000307037210 */ /* 0x000fc80007ffe0ff */
[----:B------:R-:W-:-:S05]  /*20990*/  LEA.HI.X R3, R6, R53, R3, 0x1, P0 ;  /* 0x0000003506037211 */ /* 0x000fca00000f0c03 */
[----:B-1----:R1:W-:Y:S04]  /*209a0*/  ST.E.128 [R2.64], R28 ;  /* 0x0000001c02007985 */ /* 0x0023e8000c101d04 */
[----:B------:R1:W-:Y:S01]  /*209b0*/  ST.E.128 [R2.64+0x80], R44 ;  /* 0x0000802c02007985 */ /* 0x0003e2000c101d04 */
[----:B------:R-:W-:Y:S05]  /*209c0*/  RET.REL.NODEC R228 `(_ZN5flash24flash_fwd_splitkv_kernelI23Flash_fwd_kernel_traitsILi128ELi64ELi128ELi4ELb0ELb0EN7cutlass10bfloat16_tE19Flash_kernel_traitsILi128ELi64ELi128ELi4ES3_EELb1ELb0ELb0ELb0ELb1ELb0ELb0ELb1EEEvNS_16Flash_fwd_paramsE) ;  /* 0xfffdf630e4007950 */ /* 0x000fea0003c3ffff */
.L_x_2728:
[----:B------:R-:W-:Y:S02]  /*209d0*/  MOV R6, 0x2 ;  /* 0x0000000200067802 */ /* 0x000fe40000000f00 */
[----:B------:R-:W-:Y:S02]  /*209e0*/  MOV R4, 0x20a00 ;  /* 0x00020a0000047802 */ /* 0x000fe40000000f00 */
[----:B-1---5:R-:W-:Y:S05]  /*209f0*/  CALL.REL.NOINC `($__internal_18_$__cuda_sm70_shflsync_bfly_p) ;  /* 0x000000f000007944 */ /* 0x022fea0003c00000 */
[----:B-12---:R-:W-:Y:S05]  /*20a00*/  BRA `(.L_x_2741) ;  /* 0xffffe9e000007947 */ /* 0x006fea000383ffff */
.L_x_2729:
[----:B------:R-:W-:Y:S02]  /*20a10*/  MOV R6, 0x1 ;  /* 0x0000000100067802 */ /* 0x000fe40000000f00 */
[----:B------:R-:W-:Y:S02]  /*20a20*/  MOV R4, 0x20a40 ;  /* 0x00020a4000047802 */ /* 0x000fe40000000f00 */
[----:B-1---5:R-:W-:Y:S05]  /*20a30*/  CALL.REL.NOINC `($__internal_18_$__cuda_sm70_shflsync_bfly_p) ;  /* 0x000000b000007944 */ /* 0x022fea0003c00000 */
[----:B--2---:R-:W-:Y:S01]  /*20a40*/  FADD.FTZ R10, R243, R6 ;  /* 0x00000006f30a7221 */ /* 0x004fe20000010000 */
[----:B-1----:R-:W-:-:S02]  /*20a50*/  MOV R243, R245 ;  /* 0x000000f500f37202 */ /* 0x002fc40000000f00 */
[----:B------:R-:W-:Y:S02]  /*20a60*/  MOV R6, 0x2 ;  /* 0x0000000200067802 */ /* 0x000fe40000000f00 */
[----:B------:R-:W-:Y:S02]  /*20a70*/  MOV R4, 0x20a90 ;  /* 0x00020a9000047802 */ /* 0x000fe40000000f00 */
[----:B------:R-:W-:Y:S05]  /*20a80*/  CALL.REL.NOINC `($__internal_18_$__cuda_sm70_shflsync_bfly_p) ;  /* 0x0000006000007944 */ /* 0x000fea0003c00000 */
[----:B--2---:R-:W-:Y:S01]  /*20a90*/  FADD.FTZ R7, R245, R6 ;  /* 0x00000006f5077221 */ /* 0x004fe20000010000 */
[----:B------:R-:W-:Y:S02]  /*20aa0*/  MOV R6, 0x1 ;  /* 0x0000000100067802 */ /* 0x000fe40000000f00 */
[----:B------:R-:W-:Y:S02]  /*20ab0*/  MOV R4, 0x20ae0 ;  /* 0x00020ae000047802 */ /* 0x000fe40000000f00 */
[----:B-1----:R-:W-:Y:S02]  /*20ac0*/  MOV R243, R7 ;  /* 0x0000000700f37202 */ /* 0x002fe40000000f00 */
[----:B------:R-:W-:Y:S05]  /*20ad0*/  CALL.REL.NOINC `($__internal_18_$__cuda_sm70_shflsync_bfly_p) ;  /* 0x0000001000007944 */ /* 0x000fea0003c00000 */
[----:B-12---:R-:W-:Y:S05]  /*20ae0*/  BRA `(.L_x_2742) ;  /* 0xffffe97000007947 */ /* 0x006fea000383ffff */
        .weak           $__internal_18_$__cuda_sm70_shflsync_bfly_p
        .type           $__internal_18_$__cuda_sm70_shflsync_bfly_p,@function
        .size           $__internal_18_$__cuda_sm70_shflsync_bfly_p,(.L_x_8285 - $__internal_18_$__cuda_sm70_shflsync_bfly_p)
$__internal_18_$__cuda_sm70_shflsync_bfly_p:
[----:B------:R-:W-:Y:S01]  /*20af0*/  MOV R12, R4 ;  /* 0x00000004000c7202 */ /* 0x000fe20000000f00 */
[----:B------:R-:W-:Y:S04]  /*20b00*/  WARPSYNC R0 ;  /* 0x0000000000007348 */ /* 0x000fe80003800000 */
[----:B------:R-:W-:Y:S01]  /*20b10*/  MOV R13, 0x0 ;  /* 0x00000000000d7802 */ /* 0x000fe20000000f00 */
[----:B------:R1:W2:Y:S03]  /*20b20*/  SHFL.BFLY PT, R6, R243, R6, R5 ;  /* 0x0c000006f3067389 */ /* 0x0002a600000e0005 */
[----:B------:R-:W-:Y:S05]  /*20b30*/  RET.REL.NODEC R12 `(_ZN5flash24flash_fwd_splitkv_kernelI23Flash_fwd_kernel_traitsILi128ELi64ELi128ELi4ELb0ELb0EN7cutlass10bfloat16_tE19Flash_kernel_traitsILi128ELi64ELi128ELi4ES3_EELb1ELb0ELb0ELb0ELb1ELb0ELb0ELb1EEEvNS_16Flash_fwd_paramsE) ;  /* 0xfffdf4c00c007950 */ /* 0x000fea0003c3ffff */
.L_x_2743:
        /* <DEDUP_REMOVED lines=12> */
.L_x_8285:


//--------------------- .text._ZN5flash24flash_fwd_splitkv_kernelI23Flash_fwd_kernel_traitsILi128ELi64ELi128ELi4ELb0ELb0EN7cutlass10bfloat16_tE19Flash_kernel_traitsILi128ELi64ELi128ELi4ES3_EELb1ELb0ELb0ELb0ELb1ELb1ELb0ELb1EEEvNS_16Flash_fwd_paramsE --------------------------
	.section	.text._ZN5flash24flash_fwd_splitkv_kernelI23Flash_fwd_kernel_traitsILi128ELi64ELi128ELi4ELb0ELb0EN7cutlass10bfloat16_tE19Flash_kernel_traitsILi128ELi64ELi128ELi4ES3_EELb1ELb0ELb0ELb0ELb1ELb1ELb0ELb1EEEvNS_16Flash_fwd_paramsE,"ax",@progbits
	.sectioninfo	@"SHI_REGISTERS=255"
	.align	128
        .global         _ZN5flash24flash_fwd_splitkv_kernelI23Flash_fwd_kernel_traitsILi128ELi64ELi128ELi4ELb0ELb0EN7cutlass10bfloat16_tE19Flash_kernel_traitsILi128ELi64ELi128ELi4ES3_EELb1ELb0ELb0ELb0ELb1ELb1ELb0ELb1EEEvNS_16Flash_fwd_paramsE
        .type           _ZN5flash24flash_fwd_splitkv_kernelI23Flash_fwd_kernel_traitsILi128ELi64ELi128ELi4ELb0ELb0EN7cutlass10bfloat16_tE19Flash_kernel_traitsILi128ELi64ELi128ELi4ES3_EELb1ELb0ELb0ELb0ELb1ELb1ELb0ELb1EEEvNS_16Flash_fwd_paramsE,@function
        .size           _ZN5flash24flash_fwd_splitkv_kernelI23Flash_fwd_kernel_traitsILi128ELi64ELi128ELi4ELb0ELb0EN7cutlass10bfloat16_tE19Flash_kernel_traitsILi128ELi64ELi128ELi4ES3_EELb1ELb0ELb0ELb0ELb1ELb1ELb0ELb1EEEvNS_16Flash_fwd_paramsE,(.L_x_8287 - _ZN5flash24flash_fwd_splitkv_kernelI23Flash_fwd_kernel_traitsILi128ELi64ELi128ELi4ELb0ELb0EN7cutlass10bfloat16_tE19Flash_kernel_traitsILi128ELi64ELi128ELi4ES3_EELb1ELb0ELb0ELb0ELb1ELb1ELb0ELb1EEEvNS_16Flash_fwd_paramsE)
        .other          _ZN5flash24flash_fwd_splitkv_kernelI23Flash_fwd_kernel_traitsILi128ELi64ELi128ELi4ELb0ELb0EN7cutlass10bfloat16_tE19Flash_kernel_traitsILi128ELi64ELi128ELi4ES3_EELb1ELb0ELb0ELb0ELb1ELb1ELb0ELb1EEEvNS_16Flash_fwd_paramsE,@"STO_CUDA_ENTRY STV_DEFAULT"
_ZN5flash24flash_fwd_splitkv_kernelI23Flash_fwd_kernel_traitsILi128ELi64ELi128ELi4ELb0ELb0EN7cutlass10bfloat16_tE19Flash_kernel_traitsILi128ELi64ELi128ELi4ES3_EELb1ELb0ELb0ELb0ELb1ELb1ELb0ELb1EEEvNS_16Flash_fwd_paramsE:
.text._ZN5flash24flash_fwd_splitkv_kernelI23Flash_fwd_kernel_traitsILi128ELi64ELi128ELi4ELb0ELb0EN7cutlass10bfloat16_tE19Flash_kernel_traitsILi128ELi64ELi128ELi4ES3_EELb1ELb0ELb0ELb0ELb1ELb1ELb0ELb1EEEvNS_16Flash_fwd_paramsE:
        /* <DEDUP_REMOVED lines=9> */
[----:B-123--:R-:W-:Y:S05]  /*0090*/  CALL.REL.NOINC `($_ZN5flash24flash_fwd_splitkv_kernelI23Flash_fwd_kernel_traitsILi128ELi64ELi128ELi4ELb0ELb0EN7cutlass10bfloat16_tE19Flash_kernel_traitsILi128ELi64ELi128ELi4ES3_EELb1ELb0ELb0ELb0ELb1ELb1ELb0ELb1EEEvNS_16Flash_fwd_paramsE$_ZN5flash30compute_attn_1rowblock_splitkvI23Flash_fwd_kernel_traitsILi128ELi64ELi128ELi4ELb0ELb0EN7cutlass10bfloat16_tE19Flash_kernel_traitsILi128ELi64ELi128ELi4ES3_EELb1ELb0ELb0ELb0ELb1ELb1ELb0ELb1ENS_16Flash_fwd_paramsEEEvRKT8_iiiii) ;  /* 0x0000002000007944 */ /* 0x00efea0003c00000 */
[----:B------:R-:W-:Y:S05]  /*00a0*/  BSYNC B3 ;  /* 0x0000000000037941 */ /* 0x000fea0003800000 */
.L_x_2744:
[----:B------:R-:W-:Y:S05]  /*00b0*/  EXIT ;  /* 0x000000000000794d */ /* 0x000fea0003800000 */
        .type           $_ZN5flash24flash_fwd_splitkv_kernelI23Flash_fwd_kernel_traitsILi128ELi64ELi128ELi4ELb0ELb0EN7cutlass10bfloat16_tE19Flash_kernel_traitsILi128ELi64ELi128ELi4ES3_EELb1ELb0ELb0ELb0ELb1ELb1ELb0ELb1EEEvNS_16Flash_fwd_paramsE$_ZN5flash30compute_attn_1rowblock_splitkvI23Flash_fwd_kernel_traitsILi128ELi64ELi128ELi4ELb0ELb0EN7cutlass10bfloat16_tE19Flash_kernel_traitsILi128ELi64ELi128ELi4ES3_EELb1ELb0ELb0ELb0ELb1ELb1ELb0ELb1ENS_16Flash_fwd_paramsEEEvRKT8_iiiii,@function
        .size           $_ZN5flash24flash_fwd_splitkv_kernelI23Flash_fwd_kernel_traitsILi128ELi64ELi128ELi4ELb0ELb0EN7cutlass10bfloat16_tE19Flash_kernel_traitsILi128ELi64ELi128ELi4ES3_EELb1ELb0ELb0ELb0ELb1ELb1ELb0ELb1EEEvNS_16Flash_fwd_paramsE$_ZN5flash30compute_attn_1rowblock_splitkvI23Flash_fwd_kernel_traitsILi128ELi64ELi128ELi4ELb0ELb0EN7cutlass10bfloat16_tE19Flash_kernel_traitsILi128ELi64ELi128ELi4ES3_EELb1ELb0ELb0ELb0ELb1ELb1ELb0ELb1ENS_16Flash_fwd_paramsEEEvRKT8_iiiii,($__internal_19_$__cuda_sm70_shflsync_bfly_p - $_ZN5flash24flash_fwd_splitkv_kernelI23Flash_fwd_kernel_traitsILi128ELi64ELi128ELi4ELb0ELb0EN7cutlass10bfloat16_tE19Flash_kernel_traitsILi128ELi64ELi128ELi4ES3_EELb1ELb0ELb0ELb0ELb1ELb1ELb0ELb1EEEvNS_16Flash_fwd_paramsE$_ZN5flash30compute_attn_1rowblock_splitkvI23Flash_fwd_kernel_traitsILi128ELi64ELi128ELi4ELb0ELb0EN7cutlass10bfloat16_tE19Flash_kernel_traitsILi128ELi64ELi128ELi4ES3_EELb1ELb0ELb0ELb0ELb1ELb1ELb0ELb1ENS_16Flash_fwd_paramsEEEvRKT8_iiiii)
$_ZN5flash24flash_fwd_splitkv_kernelI23Flash_fwd_kernel_traitsILi128ELi64ELi128ELi4ELb0ELb0EN7cutlass10bfloat16_tE19Flash_kernel_traitsILi128ELi64ELi128ELi4ES3_EELb1ELb0ELb0ELb0ELb1ELb1ELb0ELb1EEEvNS_16Flash_fwd_paramsE$_ZN5flash30compute_attn_1rowblock_splitkvI23Flash_fwd_kernel_traitsILi128ELi64ELi128ELi4ELb0ELb0EN7cutlass10bfloat16_tE19Flash_kernel_traitsILi128ELi64ELi128ELi4ES3_EELb1ELb0ELb0ELb0ELb1ELb1ELb0ELb1ENS_16Flash_fwd_paramsEEEvRKT8_iiiii:
        /* <DEDUP_REMOVED lines=20> */
.L_x_2746:
[----:B------:R-:W-:Y:S05]  /*0200*/  BSYNC B0 ;  /* 0x0000000000007941 */ /* 0x000fea0003800000 */
.L_x_2745:
        /* <DEDUP_REMOVED lines=17> */
.L_x_2748:
[----:B------:R3:W5:Y:S02]  /*0320*/  LD.E R3, [R10.64+0xb8] ;  /* 0x0000b8060a037980 */ /* 0x000764000c101900 */
.L_x_2749:
[----:B------:R-:W-:Y:S05]  /*0330*/  BSYNC B0 ;  /* 0x0000000000007941 */ /* 0x000fea0003800000 */
.L_x_2747:
        /* <DEDUP_REMOVED lines=10> */
.L_x_2751:
[----:B------:R-:W2:Y:S01]  /*03e0*/  LD.E.64 R2, [R10.64+0x108] ;  /* 0x000108060a027980 */ /* 0x000ea2000c101b00 */
[----:B------:R-:W-:Y:S01]  /*03f0*/  BSSY B0, `(.L_x_2753) ;  /* 0x0000006000007945 */ /* 0x000fe20003800000 */
[----:B--2---:R-:W-:-:S04]  /*0400*/  ISETP.NE.U32.AND P0, PT, R2, RZ, PT ;  /* 0x000000ff0200720c */ /* 0x004fc80003f05070 */
[----:B------:R-:W-:Y:S01]  /*0410*/  ISETP.NE.AND.EX P0, PT, R3, RZ, PT, P0 ;  /* 0x000000ff0300720c */ /* 0x000fe20003f05300 */
[----:B------:R-:W-:-:S12]  /*0420*/  IMAD.MOV.U32 R3, RZ, RZ, RZ ;  /* 0x000000ffff037224 */ /* 0x000fd800078e00ff */
[----:B------:R-:W-:Y:S05]  /*0430*/  @!P0 BRA `(.L_x_2754) ;  /* 0x0000001000008947 */ /* 0x000fea0003800000 */
[----:B------:R2:W5:Y:S02]  /*0440*/  LD.E R3, [R10.64+0xbc] ;  /* 0x0000bc060a037980 */ /* 0x000564000c101900 */
.L_x_2754:
[----:B------:R-:W-:Y:S05]  /*0450*/  BSYNC B0 ;  /* 0x0000000000007941 */ /* 0x000fea0003800000 */
.L_x_2753:
[----:B-----5:R-:W-:Y:S02]  /*0460*/  IADD3 R70, R80, R3, RZ ;  /* 0x0000000350467210 */ /* 0x020fe40007ffe0ff */
.L_x_2752:
[----:B------:R-:W-:Y:S05]  /*0470*/  BSYNC B1 ;  /* 0x0000000000017941 */ /* 0x000fea0003800000 */
.L_x_2750:
[----:B------:R-:W-:Y:S01]  /*0480*/  IMAD.SHL.U32 R69, R231, 0x40, RZ ;  /* 0x00000040e7457824 */ /* 0x000fe200078e00ff */
[----:B------:R-:W-:Y:S01]  /*0490*/  MOV R2, R228 ;  /* 0x000000e400027202 */ /* 0x000fe20000000f00 */
[----:B------:R-:W-:-:S03]  /*04a0*/  IMAD.MOV.U32 R3, RZ, RZ, 0x0 ;  /* 0x00000000ff037424 */ /* 0x000fc600078e00ff */
[----:B------:R-:W-:-:S13]  /*04b0*/  ISETP.GT.AND P0, PT, R232, R69, PT ;  /* 0x00000045e800720c */ /* 0x000fda0003f04270 */
[----:B------:R-:W-:Y:S05]  /*04c0*/  @!P0 RET.REL.NODEC R2 `(_ZN5flash24flash_fwd_splitkv_kernelI23Flash_fwd_kernel_traitsILi128ELi64ELi128ELi4ELb0ELb0EN7cutlass10bfloat16_tE19Flash_kernel_traitsILi128ELi64ELi128ELi4ES3_EELb1ELb0ELb0ELb0ELb1ELb1ELb0ELb1EEEvNS_16Flash_fwd_paramsE) ;  /* 0xfffffb3002008950 */ /* 0x000fea0003c3ffff */
        /* <DEDUP_REMOVED lines=72> */
.L_x_2757:
[----:B------:R-:W-:Y:S05]  /*0950*/  BSYNC B0 ;  /* 0x0000000000007941 */ /* 0x000fea0003800000 */
.L_x_2756:
        /* <DEDUP_REMOVED lines=16> */
.L_x_2759:
[----:B------:R-:W-:Y:S05]  /*0a60*/  BSYNC B0 ;  /* 0x0000000000007941 */ /* 0x000fea0003800000 */
.L_x_2758:
        /* <DEDUP_REMOVED lines=16> */
.L_x_2761:
[----:B------:R-:W-:Y:S05]  /*0b70*/  BSYNC B0 ;  /* 0x0000000000007941 */ /* 0x000fea0003800000 */
.L_x_2760:
        /* <DEDUP_REMOVED lines=15> */
.L_x_2763:
[----:B------:R-:W-:Y:S05]  /*0c70*/  BSYNC B0 ;  /* 0x0000000000007941 */ /* 0x000fea0003800000 */
.L_x_2762:
        /* <DEDUP_REMOVED lines=16> */
[----:B------:R-:W-:Y:S05]  /*0d80*/  @P4 RET.REL.NODEC R228 `(_ZN5flash24flash_fwd_splitkv_kernelI23Flash_fwd_kernel_traitsILi128ELi64ELi128ELi4ELb0ELb0EN7cutlass10bfloat16_tE19Flash_kernel_traitsILi128ELi64ELi128ELi4ES3_EELb1ELb0ELb0ELb0ELb1ELb1ELb0ELb1EEEvNS_16Flash_fwd_paramsE) ;  /* 0xfffff270e4004950 */ /* 0x000fea0003c3ffff */
[----:B-1----:R-:W-:Y:S02]  /*0d90*/  MOV R5, 0x7f800000 ;  /* 0x7f80000000057802 */ /* 0x002fe40000000f00 */
[----:B------:R-:W-:-:S03]  /*0da0*/  MOV R229, 0x0 ;  /* 0x0000000000e57802 */ /* 0x000fc60000000f00 */
[----:B------:R1:W-:Y:S01]  /*0db0*/  ST.E [R2.64+0xc0], R5 ;  /* 0x0000c00502007985 */ /* 0x0003e2000c101906 */
[----:B------:R-:W-:Y:S05]  /*0dc0*/  RET.REL.NODEC R228 `(_ZN5flash24flash_fwd_splitkv_kernelI23Flash_fwd_kernel_traitsILi128ELi64ELi128ELi4ELb0ELb0EN7cutlass10bfloat16_tE19Flash_kernel_traitsILi128ELi64ELi128ELi4ES3_EELb1ELb0ELb0ELb0ELb1ELb1ELb0ELb1EEEvNS_16Flash_fwd_paramsE) ;  /* 0xfffff230e4007950 */ /* 0x000fea0003c3ffff */
.L_x_2755:
        /* <DEDUP_REMOVED lines=93> */
[-C--:B------:R-:W-:Y:S01]  /*13a0*/  IMAD R7, R15, R2.reuse, RZ ;  /* 0x000000020f077224 */ /* 0x080fe200078e02ff */
[----:B------:R-:W-:Y:S02]  /*13b0*/  IADD3 R19, R19, R5, RZ ;  /* 0x0000000513137210 */ /* 0x000fe40007ffe0ff */
[----:B------:R-:W-:Y:S01]  /*13c0*/  SHF.R.S32.HI R5, RZ, 0x1f, R4 ;  /* 0x0000001fff057819 */ /* 0x000fe20000011404 */
[----:B------:R-:W-:-:S04]  /*13d0*/  IMAD.WIDE.U32 R20, R14, R2, RZ ;  /* 0x000000020e147225 */ /* 0x000fc800078e00ff */
[----:B------:R-:W-:Y:S02]  /*13e0*/  IMAD R7, R14, R0, R7 ;  /* 0x000000000e077224 */ /* 0x000fe400078e0207 */
[----:B------:R-:W-:Y:S02]  /*13f0*/  IMAD R6, R16, R5, R6 ;  /* 0x0000000510067224 */ /* 0x000fe400078e0206 */
[----:B------:R-:W-:Y:S01]  /*1400*/  IMAD.WIDE.U32 R18, R4, R16, R18 ;  /* 0x0000001004127225 */ /* 0x000fe200078e0012 */
[----:B------:R-:W-:-:S03]  /*1410*/  IADD3 R17, R21, R7, RZ ;  /* 0x0000000715117210 */ /* 0x000fc60007ffe0ff */
[----:B------:R-:W-:Y:S01]  /*1420*/  IMAD.IADD R7, R19, 0x1, R6 ;  /* 0x0000000113077824 */ /* 0x000fe200078e0206 */
[----:B------:R-:W-:Y:S01]  /*1430*/  MOV R6, R18 ;  /* 0x0000001200067202 */ /* 0x000fe20000000f00 */
[----:B------:R-:W-:Y:S01]  /*1440*/  IMAD.MOV.U32 R8, RZ, RZ, R20 ;  /* 0x000000ffff087224 */ /* 0x000fe200078e0014 */
[----:B------:R-:W-:Y:S05]  /*1450*/  BRA `(.L_x_2766) ;  /* 0x000004e000007947 */ /* 0x000fea0003800000 */
.L_x_2765:
        /* <DEDUP_REMOVED lines=35> */
[----:B------:R-:W-:Y:S01]  /*1690*/  @P3 IMAD.WIDE.U32 R26, R134, R7, RZ ;  /* 0x00000007861a3225 */ /* 0x000fe200078e00ff */
[----:B------:R-:W-:-:S03]  /*16a0*/  LOP3.LUT R0, R229, R4, RZ, 0x3c, !PT ;  /* 0x00000004e5007212 */ /* 0x000fc600078e3cff */
[----:B------:R-:W-:Y:S01]  /*16b0*/  @!P3 IMAD.WIDE.U32 R20, R20, R12, R24 ;  /* 0x0000000c1414b225 */ /* 0x000fe200078e0018 */
[----:B------:R-:W-:-:S03]  /*16c0*/  @P3 MOV R8, R26 ;  /* 0x0000001a00083202 */ /* 0x000fc60000000f00 */
[----:B------:R-:W-:Y:S01]  /*16d0*/  @P3 IMAD.IADD R9, R27, 0x1, R9 ;  /* 0x000000011b093824 */ /* 0x000fe200078e0209 */
[----:B------:R-:W-:Y:S02]  /*16e0*/  @!P3 IADD3 R9, R21, R3, RZ ;  /* 0x000000031509b210 */ /* 0x000fe40007ffe0ff */
[----:B------:R-:W-:Y:S02]  /*16f0*/  LEA R3, R55, 0xffffff80, 0x7 ;  /* 0xffffff8037037811 */ /* 0x000fe400078e38ff */
[----:B------:R-:W-:Y:S02]  /*1700*/  @!P3 MOV R8, R20 ;  /* 0x000000140008b202 */ /* 0x000fe40000000f00 */
[----:B------:R-:W-:Y:S02]  /*1710*/  ISETP.GE.AND P1, PT, R0, RZ, PT ;  /* 0x000000ff0000720c */ /* 0x000fe40003f26270 */
[----:B------:R-:W-:Y:S01]  /*1720*/  @!P0 IADD3 R2, R2, 0x1, RZ ;  /* 0x0000000102028810 */ /* 0x000fe20007ffe0ff */
[----:B------:R-:W-:Y:S01]  /*1730*/  @!P3 IMAD R6, R141, R14, RZ ;  /* 0x0000000e8d06b224 */ /* 0x000fe200078e02ff */
[----:B------:R-:W-:-:S02]  /*1740*/  @!P3 SHF.R.S32.HI R5, RZ, 0x1f, R14 ;  /* 0x0000001fff05b819 */ /* 0x000fc4000001140e */
[----:B------:R-:W-:Y:S01]  /*1750*/  ISETP.NE.AND P0, PT, R4, RZ, PT ;  /* 0x000000ff0400720c */ /* 0x000fe20003f05270 */
[----:B------:R-:W-:Y:S01]  /*1760*/  IMAD.WIDE.U32 R20, R134, R3, R8 ;  /* 0x0000000386147225 */ /* 0x000fe200078e0008 */
[----:B------:R-:W-:-:S03]  /*1770*/  @P2 IADD3 R2, R2, 0x1, RZ ;  /* 0x0000000102022810 */ /* 0x000fc60007ffe0ff */
[----:B------:R-:W-:Y:S02]  /*1780*/  @!P3 IMAD R5, R5, R140, R6 ;  /* 0x0000008c0505b224 */ /* 0x000fe400078e0206 */
[----:B------:R-:W-:Y:S01]  /*1790*/  @!P3 IMAD.WIDE.U32 R8, R140, R14, RZ ;  /* 0x0000000e8c08b225 */ /* 0x000fe200078e00ff */
[----:B------:R-:W-:-:S03]  /*17a0*/  SHF.R.S32.HI R13, RZ, 0x1f, R3 ;  /* 0x0000001fff0d7819 */ /* 0x000fc60000011403 */
[----:B------:R-:W-:Y:S01]  /*17b0*/  IMAD R7, R135, R3, RZ ;  /* 0x0000000387077224 */ /* 0x000fe200078e02ff */
[----:B------:R-:W-:Y:S01]  /*17c0*/  @!P3 IADD3 R9, R9, R5, RZ ;  /* 0x000000050909b210 */ /* 0x000fe20007ffe0ff */
[----:B------:R-:W-:Y:S01]  /*17d0*/  @!P3 IMAD R0, R19, R12, RZ ;  /* 0x0000000c1300b224 */ /* 0x000fe200078e02ff */
[----:B------:R-:W-:Y:S02]  /*17e0*/  @!P3 SHF.R.S32.HI R5, RZ, 0x1f, R12 ;  /* 0x0000001fff05b819 */ /* 0x000fe4000001140c */
[----:B------:R-:W-:Y:S01]  /*17f0*/  @!P1 IADD3 R2, -R2, RZ, RZ ;  /* 0x000000ff02029210 */ /* 0x000fe20007ffe1ff */
[----:B------:R-:W-:Y:S01]  /*1800*/  IMAD R7, R13, R134, R7 ;  /* 0x000000860d077224 */ /* 0x000fe200078e0207 */
[----:B------:R-:W-:Y:S01]  /*1810*/  @!P0 LOP3.LUT R2, RZ, R4, RZ, 0x33, !PT ;  /* 0x00000004ff028212 */ /* 0x000fe200078e33ff */
[----:B------:R-:W-:Y:S01]  /*1820*/  @!P3 IMAD R0, R18, R5, R0 ;  /* 0x000000051200b224 */ /* 0x000fe200078e0200 */
[----:B------:R-:W-:Y:S01]  /*1830*/  @P3 IADD3 R14, R14, R15, RZ ;  /* 0x0000000f0e0e3210 */ /* 0x000fe20007ffe0ff */
[----:B------:R-:W-:Y:S01]  /*1840*/  @!P3 IMAD.WIDE.U32 R18, R18, R12, R8 ;  /* 0x0000000c1212b225 */ /* 0x000fe200078e0008 */
[----:B------:R-:W-:-:S03]  /*1850*/  SHF.R.S32.HI R5, RZ, 0x1f, R2 ;  /* 0x0000001fff057819 */ /* 0x000fc60000011402 */
[----:B------:R-:W-:Y:S02]  /*1860*/  IMAD.IADD R7, R21, 0x1, R7 ;  /* 0x0000000115077824 */ /* 0x000fe400078e0207 */
[----:B------:R-:W-:Y:S02]  /*1870*/  IMAD.MOV.U32 R6, RZ, RZ, R20 ;  /* 0x000000ffff067224 */ /* 0x000fe400078e0014 */
[----:B------:R-:W-:Y:S02]  /*1880*/  IMAD R9, R17, R2, RZ ;  /* 0x0000000211097224 */ /* 0x000fe400078e02ff */
[-C--:B------:R-:W-:Y:S02]  /*1890*/  @P3 IMAD R4, R141, R14.reuse, RZ ;  /* 0x0000000e8d043224 */ /* 0x080fe400078e02ff */
[----:B------:R-:W-:-:S04]  /*18a0*/  @P3 IMAD.WIDE.U32 R14, R140, R14, RZ ;  /* 0x0000000e8c0e3225 */ /* 0x000fc800078e00ff */
[----:B------:R-:W-:-:S04]  /*18b0*/  IMAD.WIDE.U32 R6, R16, R2, R6 ;  /* 0x0000000210067225 */ /* 0x000fc800078e0006 */
[----:B------:R-:W-:Y:S01]  /*18c0*/  IMAD R9, R16, R5, R9 ;  /* 0x0000000510097224 */ /* 0x000fe200078e0209 */
[----:B------:R-:W-:Y:S01]  /*18d0*/  @P3 IADD3 R17, R15, R4, RZ ;  /* 0x000000040f113210 */ /* 0x000fe20007ffe0ff */
[----:B------:R-:W-:Y:S01]  /*18e0*/  @P3 IMAD.MOV.U32 R8, RZ, RZ, R14 ;  /* 0x000000ffff083224 */ /* 0x000fe200078e000e */
[----:B------:R-:W-:Y:S01]  /*18f0*/  @!P3 IADD3 R17, R19, R0, RZ ;  /* 0x000000001311b210 */ /* 0x000fe20007ffe0ff */
[----:B------:R-:W-:Y:S01]  /*1900*/  IMAD.IADD R7, R7, 0x1, R9 ;  /* 0x0000000107077824 */ /* 0x000fe200078e0209 */
[----:B------:R-:W-:Y:S02]  /*1910*/  @!P3 MOV R8, R18 ;  /* 0x000000120008b202 */ /* 0x000fe40000000f00 */
[----:B------:R-:W-:Y:S02]  /*1920*/  MOV R9, R3 ;  /* 0x0000000300097202 */ /* 0x000fe40000000f00 */
[----:B------:R-:W-:Y:S02]  /*1930*/  MOV R4, R2 ;  /* 0x0000000200047202 */ /* 0x000fe40000000f00 */
.L_x_2766:
[----:B-1----:R-:W-:Y:S05]  /*1940*/  BSYNC B0 ;  /* 0x0000000000007941 */ /* 0x002fea0003800000 */
.L_x_2764:
        /* <DEDUP_REMOVED lines=16> */
[-C--:B------:R-:W-:Y:S01]  /*1a50*/  IMAD R8, R13, R140.reuse, RZ ;  /* 0x0000008c0d087224 */ /* 0x080fe200078e02ff */
[----:B------:R-:W-:Y:S02]  /*1a60*/  LEA.HI R78, R2, R57, RZ, 0x4 ;  /* 0x00000039024e7211 */ /* 0x000fe400078f20ff */
[----:B------:R-:W-:Y:S01]  /*1a70*/  IADD3.X R29, R19, R17, RZ, P1, !PT ;  /* 0x00000011131d7210 */ /* 0x000fe20000ffe4ff */
[----:B------:R-:W-:Y:S01]  /*1a80*/  IMAD.SHL.U32 R13, R186, 0x40, RZ ;  /* 0x00000040ba0d7824 */ /* 0x000fe200078e00ff */
[----:B------:R-:W-:Y:S01]  /*1a90*/  LOP3.LUT R16, R78, 0xfffffff0, RZ, 0xc0, !PT ;  /* 0xfffffff04e107812 */ /* 0x000fe200078ec0ff */
[C---:B------:R-:W-:Y:S02]  /*1aa0*/  IMAD R8, R9.reuse, R141, R8 ;  /* 0x0000008d09087224 */ /* 0x040fe400078e0208 */
[----:B------:R-:W-:Y:S01]  /*1ab0*/  IMAD.WIDE.U32 R28, R9, R140, R28 ;  /* 0x0000008c091c7225 */ /* 0x000fe200078e001c */
[----:B------:R-:W-:-:S02]  /*1ac0*/  LOP3.LUT R13, R13, 0x1c0, RZ, 0xc0, !PT ;  /* 0x000001c00d0d7812 */ /* 0x000fc400078ec0ff */
[----:B------:R-:W-:Y:S01]  /*1ad0*/  SHF.R.S32.HI R79, RZ, 0x1f, R230 ;  /* 0x0000001fff4f7819 */ /* 0x000fe200000114e6 */
[----:B------:R-:W-:Y:S01]  /*1ae0*/  IMAD.IADD R29, R29, 0x1, R8 ;  /* 0x000000011d1d7824 */ /* 0x000fe200078e0208 */
[----:B------:R-:W-:Y:S01]  /*1af0*/  LOP3.LUT R9, R13, 0x38, R18, 0xf8, !PT ;  /* 0x000000380d097812 */ /* 0x000fe200078ef812 */
[----:B------:R-:W-:Y:S01]  /*1b00*/  IMAD R8, R23, R4, RZ ;  /* 0x0000000417087224 */ /* 0x000fe200078e02ff */
[----:B------:R-:W-:Y:S01]  /*1b10*/  SHF.R.U32.HI R184, RZ, 0x3, R13 ;  /* 0x00000003ffb87819 */ /* 0x000fe2000001160d */
[----:B------:R-:W-:Y:S02]  /*1b20*/  IMAD.IADD R16, R57, 0x1, -R16 ;  /* 0x0000000139107824 */ /* 0x000fe400078e0a10 */
[----:B------:R-:W-:Y:S01]  /*1b30*/  IMAD R8, R5, R22, R8 ;  /* 0x0000001605087224 */ /* 0x000fe200078e0208 */
[----:B------:R-:W-:Y:S01]  /*1b40*/  LOP3.LUT R184, R9, R184, RZ, 0x3c, !PT ;  /* 0x000000b809b87212 */ /* 0x000fe200078e3cff */
[----:B------:R-:W-:Y:S01]  /*1b50*/  IMAD.WIDE.U32 R22, R4, R22, R28 ;  /* 0x0000001604167225 */ /* 0x000fe200078e001c */
[----:B------:R-:W-:-:S04]  /*1b60*/  SHF.R.S32.HI R13, RZ, 0x1f, R16 ;  /* 0x0000001fff0d7819 */ /* 0x000fc80000011410 */
[----:B------:R-:W-:Y:S01]  /*1b70*/  LEA.HI R72, R13, R16, RZ, 0x3 ;  /* 0x000000100d487211 */ /* 0x000fe200078f18ff */
[----:B------:R-:W-:Y:S01]  /*1b80*/  IMAD R225, R135, R186, RZ ;  /* 0x000000ba87e17224 */ /* 0x000fe200078e02ff */
[----:B------:R-:W-:Y:S02]  /*1b90*/  SHF.R.S32.HI R187, RZ, 0x1f, R186 ;  /* 0x0000001fffbb7819 */ /* 0x000fe400000114ba */
[----:B------:R-:W-:-:S03]  /*1ba0*/  LOP3.LUT R77, R72, 0xfffffff8, RZ, 0xc0, !PT ;  /* 0xfffffff8484d7812 */ /* 0x000fc600078ec0ff */
[----:B------:R-:W-:Y:S01]  /*1bb0*/  IMAD R225, R187, R134, R225 ;  /* 0x00000086bbe17224 */ /* 0x000fe200078e02e1 */
[----:B------:R-:W-:Y:S01]  /*1bc0*/  LEA.HI R17, R2, R57, RZ, 0x6 ;  /* 0x0000003902117211 */ /* 0x000fe200078f30ff */
[----:B------:R-:W-:Y:S02]  /*1bd0*/  IMAD.IADD R23, R23, 0x1, R8 ;  /* 0x0000000117177824 */ /* 0x000fe400078e0208 */
[----:B------:R-:W-:Y:S01]  /*1be0*/  IMAD R227, R141, R186, RZ ;  /* 0x000000ba8de37224 */ /* 0x000fe200078e02ff */
[----:B------:R-:W-:Y:S01]  /*1bf0*/  SHF.L.U32 R17, R17, 0x3, RZ ;  /* 0x0000000311117819 */ /* 0x000fe200000006ff */
[----:B------:R-:W-:Y:S02]  /*1c00*/  IMAD.IADD R77, R16, 0x1, -R77 ;  /* 0x00000001104d7824 */ /* 0x000fe400078e0a4d */
[-C--:B------:R-:W-:Y:S02]  /*1c10*/  IMAD R227, R187, R140.reuse, R227 ;  /* 0x0000008cbbe37224 */ /* 0x080fe400078e02e3 */
[----:B------:R-:W-:Y:S01]  /*1c20*/  IMAD.WIDE.U32 R22, R186, R140, R22 ;  /* 0x0000008cba167225 */ /* 0x000fe200078e0016 */
[----:B------:R-:W-:-:S02]  /*1c30*/  LOP3.LUT R184, R184, 0xfffffe00, R17, 0xf8, !PT ;  /* 0xfffffe00b8b87812 */ /* 0x000fc400078ef811 */
[----:B------:R-:W-:Y:S01]  /*1c40*/  SHF.R.S32.HI R8, RZ, 0x1f, R229 ;  /* 0x0000001fff087819 */ /* 0x000fe200000114e5 */
[----:B------:R-:W-:Y:S02]  /*1c50*/  IMAD.IADD R227, R23, 0x1, R227 ;  /* 0x0000000117e37824 */ /* 0x000fe400078e02e3 */
[----:B------:R-:W-:Y:S01]  /*1c60*/  IMAD.WIDE R188, R231, 0x40, R186 ;  /* 0x00000040e7bc7825 */ /* 0x000fe200078e02ba */
[----:B------:R-:W-:Y:S02]  /*1c70*/  LEA.HI R59, R2, R57, RZ, 0x5 ;  /* 0x00000039023b7211 */ /* 0x000fe400078f28ff */
[----:B------:R-:W-:Y:S01]  /*1c80*/  MOV R56, 0x10 ;  /* 0x0000001000387802 */ /* 0x000fe20000000f00 */
[----:B------:R-:W-:Y:S01]  /*1c90*/  IMAD.MOV.U32 R54, RZ, RZ, 0x20 ;  /* 0x00000020ff367424 */ /* 0x000fe200078e00ff */
[----:B------:R-:W-:Y:S01]  /*1ca0*/  LOP3.LUT R68, R59, 0xffffffe0, RZ, 0xc0, !PT ;  /* 0xffffffe03b447812 */ /* 0x000fe200078ec0ff */
[C---:B------:R-:W-:Y:S01]  /*1cb0*/  IMAD.SHL.U32 R75, R134.reuse, 0x10, RZ ;  /* 0x00000010864b7824 */ /* 0x040fe200078e00ff */
[----:B------:R-:W-:-:S02]  /*1cc0*/  SHF.L.U64.HI R76, R134, 0x4, R135 ;  /* 0x00000004864c7819 */ /* 0x000fc40000010287 */
[C---:B------:R-:W-:Y:S01]  /*1cd0*/  SHF.L.U64.HI R74, R140.reuse, 0x4, R141 ;  /* 0x000000048c4a7819 */ /* 0x040fe2000001028d */
[----:B------:R-:W-:Y:S01]  /*1ce0*/  IMAD.IADD R68, R57, 0x1, -R68 ;  /* 0x0000000139447824 */ /* 0x000fe200078e0a44 */
[----:B------:R-:W-:Y:S02]  /*1cf0*/  SHF.L.U32 R73, R140, 0x4, RZ ;  /* 0x000000048c497819 */ /* 0x000fe400000006ff */
[----:B------:R-:W-:Y:S02]  /*1d00*/  SHF.R.S32.HI R59, RZ, 0x5, R59 ;  /* 0x00000005ff3b7819 */ /* 0x000fe4000001143b */
[----:B------:R-:W-:Y:S01]  /*1d10*/  SHF.L.U32 R81, R71, 0x2, RZ ;  /* 0x0000000247517819 */ /* 0x000fe200000006ff */
[----:B--2---:R-:W-:-:S04]  /*1d20*/  @P0 IMAD.WIDE.U32 R28, R190, R234, RZ ;  /* 0x000000eabe1c0225 */ /* 0x004fc800078e00ff */
[----:B------:R-:W-:Y:S02]  /*1d30*/  @P0 IMAD R9, R191, R234, RZ ;  /* 0x000000eabf090224 */ /* 0x000fe400078e02ff */
[----:B---3--:R-:W-:-:S04]  /*1d40*/  @!P0 IMAD R12, R27, R230, RZ ;  /* 0x000000e61b0c8224 */ /* 0x008fc800078e02ff */
[C---:B------:R-:W-:Y:S02]  /*1d50*/  @!P0 IMAD R12, R26.reuse, R79, R12 ;  /* 0x0000004f1a0c8224 */ /* 0x040fe400078e020c */
[----:B------:R-:W-:-:S04]  /*1d60*/  @!P0 IMAD.WIDE.U32 R26, R26, R230, RZ ;  /* 0x000000e61a1a8225 */ /* 0x000fc800078e00ff */
[----:B------:R-:W-:Y:S02]  /*1d70*/  @P0 IMAD.MOV.U32 R13, RZ, RZ, R28 ;  /* 0x000000ffff0d0224 */ /* 0x000fe400078e001c */
[----:B------:R-:W-:Y:S01]  /*1d80*/  @P0 IMAD.IADD R9, R29, 0x1, R9 ;  /* 0x000000011d090824 */ /* 0x000fe200078e0209 */
[----:B------:R-:W-:Y:S01]  /*1d90*/  @!P0 IADD3 R9, R27, R12, RZ ;  /* 0x0000000c1b098210 */ /* 0x000fe20007ffe0ff */
[----:B------:R-:W-:Y:S01]  /*1da0*/  @!P0 IMAD.MOV.U32 R13, RZ, RZ, R26 ;  /* 0x000000ffff0d8224 */ /* 0x000fe200078e001a */
[----:B------:R-:W-:-:S05]  /*1db0*/  IADD3 R6, P0, R18, R6, RZ ;  /* 0x0000000612067210 */ /* 0x000fca0007f1e0ff */
[----:B------:R-:W-:-:S04]  /*1dc0*/  IMAD.X R7, R19, 0x1, R7, P0 ;  /* 0x0000000113077824 */ /* 0x000fc800000e0607 */
[----:B------:R-:W-:-:S04]  /*1dd0*/  IMAD.WIDE.U32 R6, R186, R134, R6 ;  /* 0x00000086ba067225 */ /* 0x000fc800078e0006 */
[----:B------:R-:W-:Y:S01]  /*1de0*/  IMAD.IADD R225, R7, 0x1, R225 ;  /* 0x0000000107e17824 */ /* 0x000fe200078e02e1 */
[----:B------:R-:W-:Y:S02]  /*1df0*/  SHF.R.S32.HI R7, RZ, 0x1f, R80 ;  /* 0x0000001fff077819 */ /* 0x000fe40000011450 */
[----:B------:R-:W-:Y:S02]  /*1e00*/  IADD3 R16, P1, R18, R13, RZ ;  /* 0x0000000d12107210 */ /* 0x000fe40007f3e0ff */
[----:B------:R-:W-:-:S03]  /*1e10*/  LEA.HI R7, R7, R80, RZ, 0x7 ;  /* 0x0000005007077211 */ /* 0x000fc600078f38ff */
[----:B------:R-:W-:Y:S01]  /*1e20*/  IMAD.X R17, R19, 0x1, R9, P1 ;  /* 0x0000000113117824 */ /* 0x000fe200008e0609 */
[----:B------:R-:W-:Y:S02]  /*1e30*/  SHF.R.S32.HI R112, RZ, 0x7, R7 ;  /* 0x00000007ff707819 */ /* 0x000fe40000011407 */
[----:B------:R-:W-:Y:S01]  /*1e40*/  LEA R224, P1, R6, R20, 0x1 ;  /* 0x0000001406e07211 */ /* 0x000fe200078208ff */
[----:B----4-:R-:W-:Y:S01]  /*1e50*/  IMAD R13, R25, R229, RZ ;  /* 0x000000e5190d7224 */ /* 0x010fe200078e02ff */
[----:B------:R-:W-:Y:S02]  /*1e60*/  LEA R226, P0, R22, R14, 0x1 ;  /* 0x0000000e16e27211 */ /* 0x000fe400078008ff */
[----:B------:R-:W-:Y:S02]  /*1e70*/  IMNMX R112, RZ, R112, !PT ;  /* 0x00000070ff707217 */ /* 0x000fe40007800200 */
[----:B------:R-:W-:Y:S01]  /*1e80*/  LEA.HI.X R225, R6, R21, R225, 0x1, P1 ;  /* 0x0000001506e17211 */ /* 0x000fe200008f0ce1 */
[----:B------:R-:W-:Y:S01]  /*1e90*/  IMAD R8, R24, R8, R13 ;  /* 0x0000000818087224 */ /* 0x000fe200078e020d */
[----:B------:R-:W-:-:S02]  /*1ea0*/  LEA.HI.X R227, R22, R15, R227, 0x1, P0 ;  /* 0x0000000f16e37211 */ /* 0x000fc400000f0ce3 */
[----:B------:R-:W-:Y:S01]  /*1eb0*/  R2P PR, R77, 0x6 ;  /* 0x000000064d007804 */ /* 0x000fe20000000000 */
[----:B------:R-:W-:Y:S01]  /*1ec0*/  IMAD.WIDE.U32 R24, R229, R24, R16 ;  /* 0x00000018e5187225 */ /* 0x000fe200078e0010 */
[----:B------:R-:W-:-:S03]  /*1ed0*/  ISETP.GT.AND P0, PT, R55, R112, PT ;  /* 0x000000703700720c */ /* 0x000fc60003f04270 */
[----:B------:R-:W-:Y:S01]  /*1ee0*/  IMAD R185, R189, R190, RZ ;  /* 0x000000bebdb97224 */ /* 0x000fe200078e02ff */
[----:B------:R-:W-:Y:S01]  /*1ef0*/  IADD3 R9, R25, R8, RZ ;  /* 0x0000000819097210 */ /* 0x000fe20007ffe0ff */
[----:B------:R-:W-:Y:S02]  /*1f00*/  IMAD.MOV.U32 R8, RZ, RZ, R24 ;  /* 0x000000ffff087224 */ /* 0x000fe400078e0018 */
[C---:B------:R-:W-:Y:S02]  /*1f10*/  IMAD R185, R188.reuse, R191, R185 ;  /* 0x000000bfbcb97224 */ /* 0x040fe400078e02b9 */
[----:B------:R-:W-:Y:S01]  /*1f20*/  IMAD.WIDE.U32 R188, R188, R190, R8 ;  /* 0x000000bebcbc7225 */ /* 0x000fe200078e0008 */
[----:B------:R-:W-:Y:S02]  /*1f30*/  SEL R56, R56, 0xfffffff0, !P1 ;  /* 0xfffffff038387807 */ /* 0x000fe40004800000 */
[----:B------:R-:W-:Y:S01]  /*1f40*/  SEL R54, R54, 0xffffffe0, !P2 ;  /* 0xffffffe036367807 */ /* 0x000fe20005000000 */
[----:B------:R-:W-:-:S02]  /*1f50*/  @!P4 IMAD.MOV.U32 R0, RZ, RZ, RZ ;  /* 0x000000ffff00c224 */ /* 0x000fc400078e00ff */
        /* <DEDUP_REMOVED lines=13> */
[--C-:B------:R-:W-:Y:S01]  /*2030*/  SHF.R.S32.HI R7, RZ, 0x1f, R3.reuse ;  /* 0x0000001fff077819 */ /* 0x100fe20000011403 */
        /* <DEDUP_REMOVED lines=37> */
[--C-:B------:R-:W-:Y:S01]  /*2290*/  SHF.L.U64.HI R113, R218, 0x5, R219.reuse ;  /* 0x00000005da717819 */ /* 0x100fe200000102db */
        /* <DEDUP_REMOVED lines=8> */
[C-C-:B----4-:R-:W-:Y:S01]  /*2320*/  SHF.L.U64.HI R126, R202.reuse, 0x5, R203.reuse ;  /* 0x00000005ca7e7819 */ /* 0x150fe200000102cb */
[----:B------:R-:W-:Y:S01]  /*2330*/  IMAD.IADD R31, R31, 0x1, R2 ;  /* 0x000000011f1f7824 */ /* 0x000fe200078e0202 */
[----:B------:R-:W-:Y:S01]  /*2340*/  IADD3.X R217, ~R113, RZ, R12, P1, P0 ;  /* 0x000000ff71d97210 */ /* 0x000fe20000fe050c */
[----:B------:R-:W-:Y:S01]  /*2350*/  IMAD R13, R203, R3, RZ ;  /* 0x00000003cb0d7224 */ /* 0x000fe200078e02ff */
[C---:B------:R-:W-:Y:S01]  /*2360*/  SHF.L.U32 R127, R202.reuse, 0x5, RZ ;  /* 0x00000005ca7f7819 */ /* 0x040fe200000006ff */
[----:B------:R-:W-:Y:S01]  /*2370*/  IMAD R12, R27, R230, RZ ;  /* 0x000000e61b0c7224 */ /* 0x000fe200078e02ff */
[----:B------:R-:W-:Y:S01]  /*2380*/  SHF.L.U64.HI R129, R202, 0x6, R203 ;  /* 0x00000006ca817819 */ /* 0x000fe200000102cb */
[----:B------:R-:W-:Y:S01]  /*2390*/  IMAD.WIDE.U32 R32, R218, 0x30, R216 ;  /* 0x00000030da207825 */ /* 0x000fe200078e00d8 */
[C---:B------:R-:W-:Y:S02]  /*23a0*/  SHF.L.U64.HI R126, R127.reuse, 0x1, R126 ;  /* 0x000000017f7e7819 */ /* 0x040fe4000001027e */
[----:B------:R-:W-:Y:S01]  /*23b0*/  SHF.L.U32 R127, R127, 0x1, RZ ;  /* 0x000000017f7f7819 */ /* 0x000fe200000006ff */
[----:B------:R-:W-:Y:S01]  /*23c0*/  IMAD R13, R202, R7, R13 ;  /* 0x00000007ca0d7224 */ /* 0x000fe200078e020d */
[----:B------:R-:W-:Y:S01]  /*23d0*/  IADD3 R214, P0, -R116, R32, RZ ;  /* 0x0000002074d67210 */ /* 0x000fe20007f1e1ff */
[----:B------:R-:W-:Y:S01]  /*23e0*/  IMAD.WIDE.U32 R30, R202, R3, R30 ;  /* 0x00000003ca1e7225 */ /* 0x000fe200078e001e */
[----:B------:R-:W-:-:S02]  /*23f0*/  LEA.HI R169, R6, R6, RZ, 0x1 ;  /* 0x0000000606a97211 */ /* 0x000fc400078f08ff */
[----:B------:R-:W-:Y:S01]  /*2400*/  IADD3.X R215, ~R113, R33, R120, P0, !PT ;  /* 0x0000002171d77210 */ /* 0x000fe200007fe578 */
[----:B------:R-:W-:Y:S01]  /*2410*/  IMAD.WIDE.U32 R28, R230, R26, R18 ;  /* 0x0000001ae61c7225 */ /* 0x000fe200078e0012 */
[----:B------:R-:W-:Y:S02]  /*2420*/  IADD3 R27, R31, R13, RZ ;  /* 0x0000000d1f1b7210 */ /* 0x000fe40007ffe0ff */
[----:B------:R-:W-:Y:S01]  /*2430*/  SHF.R.S32.HI R169, RZ, 0x1, R169 ;  /* 0x00000001ffa97819 */ /* 0x000fe200000114a9 */
[----:B------:R-:W-:Y:S02]  /*2440*/  IMAD R12, R26, R79, R12 ;  /* 0x0000004f1a0c7224 */ /* 0x000fe400078e020c */
[----:B------:R-:W-:Y:S01]  /*2450*/  IMAD R2, R219, R3, RZ ;  /* 0x00000003db027224 */ /* 0x000fe200078e02ff */
[----:B------:R-:W-:Y:S01]  /*2460*/  SHF.L.U32 R175, R169, 0x6, RZ ;  /* 0x00000006a9af7819 */ /* 0x000fe200000006ff */
[----:B------:R-:W-:Y:S02]  /*2470*/  IMAD.IADD R29, R29, 0x1, R12 ;  /* 0x000000011d1d7824 */ /* 0x000fe400078e020c */
[----:B------:R-:W-:Y:S01]  /*2480*/  IMAD.WIDE.U32 R12, R218, 0x30, R214 ;  /* 0x00000030da0c7825 */ /* 0x000fe200078e00d6 */
[----:B------:R-:W-:-:S03]  /*2490*/  SHF.R.S32.HI R160, RZ, 0x1f, R175 ;  /* 0x0000001fffa07819 */ /* 0x000fc600000114af */
[----:B------:R-:W-:Y:S01]  /*24a0*/  IMAD R2, R218, R7, R2 ;  /* 0x00000007da027224 */ /* 0x000fe200078e0202 */
        /* <DEDUP_REMOVED lines=42> */
[C---:B------:R-:W-:Y:S01]  /*2750*/  IMAD R5, R141.reuse, 0x60, RZ ;  /* 0x000000608d057824 */ /* 0x040fe200078e02ff */
        /* <DEDUP_REMOVED lines=48> */
[C---:B------:R-:W-:Y:S01]  /*2a60*/  SHF.L.U64.HI R0, R202.reuse, 0x4, R203 ;  /* 0x00000004ca007819 */ /* 0x040fe200000102cb */
[----:B------:R-:W-:Y:S01]  /*2a70*/  IMAD.WIDE.U32 R204, R202, 0xc0, RZ ;  /* 0x000000c0cacc7825 */ /* 0x000fe200078e00ff */
[----:B------:R-:W-:-:S02]  /*2a80*/  IADD3.X R122, R120, R111, RZ, P1, !PT ;  /* 0x0000006f787a7210 */ /* 0x000fc40000ffe4ff */
[----:B------:R-:W-:Y:S01]  /*2a90*/  SHF.L.U64.HI R123, R125, 0x1, R0 ;  /* 0x000000017d7b7819 */ /* 0x000fe20000010200 */
[----:B------:R-:W-:Y:S01]  /*2aa0*/  IMAD.X R93, R76, 0x1, R95, P0 ;  /* 0x000000014c5d7824 */ /* 0x000fe200000e065f */
[----:B------:R-:W-:Y:S01]  /*2ab0*/  IADD3 R124, P0, R119, R114, RZ ;  /* 0x00000072777c7210 */ /* 0x000fe20007f1e0ff */
[----:B------:R-:W-:Y:S01]  /*2ac0*/  IMAD R169, R169, 0x70, RZ ;  /* 0x00000070a9a97824 */ /* 0x000fe200078e02ff */
[----:B------:R-:W-:Y:S01]  /*2ad0*/  SHF.L.U64.HI R129, R130, 0x1, R129 ;  /* 0x0000000182817819 */ /* 0x000fe20000010281 */
[----:B------:R-:W-:Y:S01]  /*2ae0*/  IMAD.IADD R166, R183, 0x1, R167 ;  /* 0x00000001b7a67824 */ /* 0x000fe200078e02a7 */
[----:B------:R-:W-:Y:S01]  /*2af0*/  IADD3 R14, R18, 0x40, RZ ;  /* 0x00000040120e7810 */ /* 0x000fe20007ffe0ff */
[----:B------:R-:W-:Y:S01]  /*2b00*/  IMAD.WIDE.U32 R202, R202, 0xe0, RZ ;  /* 0x000000e0caca7825 */ /* 0x000fe200078e00ff */
[----:B------:R-:W-:Y:S02]  /*2b10*/  IADD3 R131, R207, R131, RZ ;  /* 0x00000083cf837210 */ /* 0x000fe40007ffe0ff */
        /* <DEDUP_REMOVED lines=21> */
[----:B------:R-:W-:Y:S02]  /*2c70*/  SHF.R.S32.HI R152, RZ, 0x1f, R166 ;  /* 0x0000001fff987819 */ /* 0x000fe400000114a6 */
.L_x_2839:
[----:B------:R-:W-:Y:S01]  /*2c80*/  IMAD.SHL.U32 R16, R13, 0x80, RZ ;  /* 0x000000800d107824 */ /* 0x000fe200078e00ff */
[----:B------:R-:W-:Y:S01]  /*2c90*/  BSSY B2, `(.L_x_2768) ;  /* 0x0000a2d000027945 */ /* 0x000fe20003800000 */
[----:B------:R-:W-:Y:S03]  /*2ca0*/  IMAD.MOV.U32 R139, RZ, RZ, R136 ;  /* 0x000000ffff8b7224 */ /* 0x000fe600078e0088 */
        /* <DEDUP_REMOVED lines=8> */
[----:B------:R-:W-:Y:S05]  /*2d30*/  @P0 IADD3 R2, P1, R138, R125, RZ ;  /* 0x0000007d8a020210 */ /* 0x000fea0007f3e0ff */
[----:B------:R-:W-:Y:S01]  /*2d40*/  @P0 IMAD.X R3, R136, 0x1, R123, P1 ;  /* 0x0000000188030824 */ /* 0x000fe200008e067b */
[C---:B-1----:R-:W-:Y:S04]  /*2d50*/  @P0 LEA R28, P1, R73.reuse, R150, 0x1 ;  /* 0x00000096491c0211 */ /* 0x042fe800078208ff */
        /* <DEDUP_REMOVED lines=9> */
[----:B---3--:R-:W3:Y:S04]  /*2df0*/  @P0 LD.E.128 R24, [R2.64] ;  /* 0x0000000602180980 */ /* 0x008ee8000c101d00 */
[----:B---3--:R3:W-:Y:S04]  /*2e00*/  @P0 ST.E.128 [R28.64], R24 ;  /* 0x000000181c000985 */ /* 0x0087e8000c101d06 */
[----:B-1----:R-:W4:Y:S04]  /*2e10*/  @P0 LD.E.128 R20, [R2.64+0x80] ;  /* 0x0000800602140980 */ /* 0x002f28000c101d00 */
[----:B----4-:R1:W-:Y:S01]  /*2e20*/  @P0 ST.E.128 [R28.64+0x80], R20 ;  /* 0x000080141c000985 */ /* 0x0103e2000c101d06 */
[----:B------:R-:W-:Y:S03]  /*2e30*/  @P1 IADD3 R32, P0, R150, R91, RZ ;  /* 0x0000005b96201210 */ /* 0x000fe60007f1e0ff */
[----:B--2---:R-:W2:Y:S02]  /*2e40*/  @P1 LD.E.128 R4, [R30.64] ;  /* 0x000000061e041980 */ /* 0x004ea4000c101d00 */
[C---:B------:R-:W-:Y:S01]  /*2e50*/  @P1 IMAD.X R33, R151.reuse, 0x1, R92, P0 ;  /* 0x0000000197211824 */ /* 0x040fe200000e065c */
        /* <DEDUP_REMOVED lines=10> */
[C---:B------:R-:W-:Y:S01]  /*2f00*/  @P0 IMAD.X R29, R151.reuse, 0x1, R90, P1 ;  /* 0x00000001971d0824 */ /* 0x040fe200008e065a */
        /* <DEDUP_REMOVED lines=60> */
[----:B------:R-:W-:Y:S02]  /*32d0*/  ISETP.GE.AND P0, PT, R18, R17, PT ;  /* 0x000000111200720c */ /* 0x000fe40003f06270 */
[----:B------:R-:W-:Y:S02]  /*32e0*/  MOV R143, R137 ;  /* 0x00000089008f7202 */ /* 0x000fe40000000f00 */
[----:B------:R-:W-:Y:S03]  /*32f0*/  ISETP.GE.AND P1, PT, R14, R17, PT ;  /* 0x000000110e00720c */ /* 0x000fe60003f26270 */
[----:B------:R-:W2:Y:S06]  /*3300*/  LD.E.128 R28, [R142.64] ;  /* 0x000000068e1c7980 */ /* 0x000eac000c101d00 */
[----:B------:R-:W-:Y:S01]  /*3310*/  @!P0 IMAD.MOV.U32 R8, RZ, RZ, R12 ;  /* 0x000000ffff088224 */ /* 0x000fe200078e000c */
[----:B------:R-:W-:Y:S04]  /*3320*/  @!P0 MOV R52, R58 ;  /* 0x0000003a00348202 */ /* 0x000fe80000000f00 */
[----:B------:R1:W3:Y:S06]  /*3330*/  @!P0 LD.E.64 R20, [R8.64] ;  /* 0x0000000608148980 */ /* 0x0002ec000c101b00 */
[----:B------:R4:W5:Y:S01]  /*3340*/  @!P0 LD.E.64 R38, [R52.64] ;  /* 0x0000000634268980 */ /* 0x000962000c101b00 */
[----:B-1----:R-:W-:Y:S02]  /*3350*/  @!P1 MOV R8, R12 ;  /* 0x0000000c00089202 */ /* 0x002fe40000000f00 */
[----:B----4-:R-:W-:Y:S01]  /*3360*/  @!P1 MOV R52, R58 ;  /* 0x0000003a00349202 */ /* 0x010fe20000000f00 */
[----:B--2---:R-:W-:Y:S01]  /*3370*/  @!P0 IMAD.U32 R37, R30, 0x10000, RZ ;  /* 0x000100001e258824 */ /* 0x004fe200078e00ff */
[C---:B------:R-:W-:Y:S02]  /*3380*/  @!P0 LOP3.LUT R24, R28.reuse, 0xffff0000, RZ, 0xc0, !PT ;  /* 0xffff00001c188812 */ /* 0x040fe400078ec0ff */
[----:B------:R-:W-:Y:S02]  /*3390*/  @!P0 LOP3.LUT R25, R29, 0xffff0000, RZ, 0xc0, !PT ;  /* 0xffff00001d198812 */ /* 0x000fe400078ec0ff */
[----:B------:R-:W-:Y:S01]  /*33a0*/  @!P0 SHF.L.U32 R34, R28, 0x10, RZ ;  /* 0x000000101c228819 */ /* 0x000fe200000006ff */
[C---:B---3--:R-:W-:Y:S01]  /*33b0*/  @!P0 IMAD.U32 R23, R20.reuse, 0x10000, RZ ;  /* 0x0001000014178824 */ /* 0x048fe200078e00ff */
[----:B------:R-:W-:Y:S02]  /*33c0*/  @!P0 LOP3.LUT R22, R20, 0xffff0000, RZ, 0xc0, !PT ;  /* 0xffff000014168812 */ /* 0x000fe400078ec0ff */
[C---:B------:R-:W-:Y:S01]  /*33d0*/  @!P0 SHF.L.U32 R20, R21.reuse, 0x10, RZ ;  /* 0x0000001015148819 */ /* 0x040fe200000006ff */
[----:B------:R-:W-:Y:S01]  /*33e0*/  @!P0 FMUL.FTZ R0, R24, R23 ;  /* 0x0000001718008220 */ /* 0x000fe20000410000 */
[----:B------:R-:W-:Y:S01]  /*33f0*/  @!P0 LOP3.LUT R21, R21, 0xffff0000, RZ, 0xc0, !PT ;  /* 0xffff000015158812 */ /* 0x000fe200078ec0ff */
[C---:B-----5:R-:W-:Y:S01]  /*3400*/  @!P0 IMAD.U32 R33, R38.reuse, 0x10000, RZ ;  /* 0x0001000026218824 */ /* 0x060fe200078e00ff */
[----:B------:R-:W-:Y:S01]  /*3410*/  @!P0 LOP3.LUT R35, R38, 0xffff0000, RZ, 0xc0, !PT ;  /* 0xffff000026238812 */ /* 0x000fe200078ec0ff */
[C---:B------:R-:W-:Y:S01]  /*3420*/  @!P0 IMAD.U32 R36, R39.reuse, 0x10000, RZ ;  /* 0x0001000027248824 */ /* 0x040fe200078e00ff */
[----:B------:R-:W-:Y:S01]  /*3430*/  @!P0 LOP3.LUT R39, R39, 0xffff0000, RZ, 0xc0, !PT ;  /* 0xffff000027278812 */ /* 0x000fe200078ec0ff */
        /* <DEDUP_REMOVED lines=14> */
[----:B------:R-:W-:Y:S02]  /*3520*/  @!P0 FMUL.FTZ R40, R23, R36 ;  /* 0x0000002417288220 */ /* 0x000fe40000410000 */
[----:B------:R-:W-:Y:S02]  /*3530*/  @!P0 FFMA.FTZ R3, R36, R37, R3 ;  /* 0x0000002524038223 */ /* 0x000fe40000010003 */
[----:B------:R-:W-:Y:S02]  /*3540*/  @!P0 FFMA.FTZ R42, R34, R21, -R42 ;  /* 0x00000015222a8223 */ /* 0x000fe4000001082a */
[----:B------:R-:W-:Y:S02]  /*3550*/  @!P0 FFMA.FTZ R4, R39, R34, R4 ;  /* 0x0000002227048223 */ /* 0x000fe40000010004 */
[----:B------:R-:W-:Y:S02]  /*3560*/  @!P0 FFMA.FTZ R43, R33, R22, -R43 ;  /* 0x00000016212b8223 */ /* 0x000fe4000001082b */
[----:B------:R-:W-:Y:S02]  /*3570*/  @!P0 FFMA.FTZ R40, R37, R20, -R40 ;  /* 0x0000001425288223 */ /* 0x000fe40000010828 */
[----:B------:R-:W-:Y:S01]  /*3580*/  @!P0 IMAD.MOV.U32 R28, RZ, RZ, R41 ;  /* 0x000000ffff1c8224 */ /* 0x000fe200078e0029 */
[----:B------:R-:W-:Y:S02]  /*3590*/  @!P0 F2FP.BF16.PACK_AB R44, R2, R43 ;  /* 0x0000002b022c823e */ /* 0x000fe400000010ff */
[----:B------:R-:W-:Y:S02]  /*35a0*/  @!P0 F2FP.BF16.PACK_AB R43, R4, R42 ;  /* 0x0000002a042b823e */ /* 0x000fe400000010ff */
[----:B------:R-:W-:Y:S02]  /*35b0*/  @!P0 F2FP.BF16.PACK_AB R40, R3, R40 ;  /* 0x000000280328823e */ /* 0x000fe400000010ff */
[----:B------:R-:W-:Y:S01]  /*35c0*/  @!P0 MOV R29, R44 ;  /* 0x0000002c001d8202 */ /* 0x000fe20000000f00 */
[----:B------:R-:W-:Y:S01]  /*35d0*/  @!P0 IMAD.MOV.U32 R31, RZ, RZ, R43 ;  /* 0x000000ffff1f8224 */ /* 0x000fe200078e002b */
        /* <DEDUP_REMOVED lines=46> */
.L_x_2772:
[----:B------:R-:W-:Y:S05]  /*38c0*/  BSYNC B0 ;  /* 0x0000000000007941 */ /* 0x000fea0003800000 */
.L_x_2771:
[C---:B------:R-:W-:Y:S01]  /*38d0*/  ISETP.GE.AND P0, PT, R84.reuse, R223, PT ;  /* 0x000000df5400720c */ /* 0x040fe20003f06270 */
[----:B------:R-:W-:Y:S03]  /*38e0*/  BSSY B0, `(.L_x_2773) ;  /* 0x000006c000007945 */ /* 0x000fe60003800000 */
[----:B------:R-:W-:Y:S11]  /*38f0*/  ISETP.GE.AND P0, PT, R84, R221, !P0 ;  /* 0x000000dd5400720c */ /* 0x000ff60004706270 */
[----:B------:R-:W-:Y:S02]  /*3900*/  @!UPT UIADD3 URZ, URZ, URZ, URZ ;  /* 0x0000003f3f3ff290 */ /* 0x000fe4000fffe03f */
[----:B------:R-:W-:-:S05]  /*3910*/  @!P0 BRA `(.L_x_2774) ;  /* 0x0000068000008947 */ /* 0x000fca0003800000 */
[----:B------:R-:W-:Y:S01]  /*3920*/  ISETP.GE.AND P0, PT, R18, R17, PT ;  /* 0x000000111200720c */ /* 0x000fe20003f06270 */
[C---:B------:R-:W-:Y:S01]  /*3930*/  IMAD.SHL.U32 R45, R183.reuse, 0x2, RZ ;  /* 0x00000002b72d7824 */ /* 0x040fe200078e00ff */
[C---:B------:R-:W-:Y:S02]  /*3940*/  LEA R46, P1, R114.reuse, R142, 0x1 ;  /* 0x0000008e722e7211 */ /* 0x040fe400078208ff */
        /* <DEDUP_REMOVED lines=101> */
.L_x_2774:
[----:B------:R-:W-:Y:S05]  /*3fa0*/  BSYNC B0 ;  /* 0x0000000000007941 */ /* 0x000fea0003800000 */
.L_x_2773:
        /* <DEDUP_REMOVED lines=109> */
.L_x_2776:
[----:B------:R-:W-:Y:S05]  /*4680*/  BSYNC B0 ;  /* 0x0000000000007941 */ /* 0x000fea0003800000 */
.L_x_2775:
[C---:B------:R-:W-:Y:S01]  /*4690*/  ISETP.GE.AND P0, PT, R82.reuse, R223, PT ;  /* 0x000000df5200720c */ /* 0x040fe20003f06270 */
[----:B------:R-:W-:Y:S03]  /*46a0*/  BSSY B0, `(.L_x_2777) ;  /* 0x0000070000007945 */ /* 0x000fe60003800000 */
[----:B------:R-:W-:Y:S11]  /*46b0*/  ISETP.GE.AND P0, PT, R82, R221, !P0 ;  /* 0x000000dd5200720c */ /* 0x000ff60004706270 */
[----:B------:R-:W-:Y:S02]  /*46c0*/  @!UPT UIADD3 URZ, URZ, URZ, URZ ;  /* 0x0000003f3f3ff290 */ /* 0x000fe4000fffe03f */
[----:B------:R-:W-:-:S05]  /*46d0*/  @!P0 BRA `(.L_x_2778) ;  /* 0x000006c000008947 */ /* 0x000fca0003800000 */
[----:B------:R-:W-:Y:S01]  /*46e0*/  IMAD.MOV.U32 R143, RZ, RZ, R137 ;  /* 0x000000ffff8f7224 */ /* 0x000fe200078e0089 */
[----:B------:R-:W-:Y:S01]  /*46f0*/  ISETP.GE.AND P0, PT, R18, R17, PT ;  /* 0x000000111200720c */ /* 0x000fe20003f06270 */
[----:B------:R-:W-:Y:S01]  /*4700*/  IMAD R44, R219, 0x60, RZ ;  /* 0x00000060db2c7824 */ /* 0x000fe200078e02ff */
[C---:B------:R-:W-:Y:S01]  /*4710*/  SHF.L.U32 R45, R177.reuse, 0x1, RZ ;  /* 0x00000001b12d7819 */ /* 0x040fe200000006ff */
[----:B-1----:R-:W-:Y:S01]  /*4720*/  IMAD.WIDE.U32 R48, R218, 0x60, R142 ;  /* 0x00000060da307825 */ /* 0x002fe200078e008e */
[----:B------:R-:W-:Y:S02]  /*4730*/  SHF.L.U64.HI R46, R177, 0x1, R162 ;  /* 0x00000001b12e7819 */ /* 0x000fe400000102a2 */
[----:B------:R-:W-:Y:S01]  /*4740*/  IADD3 R32, P2, R45, R12, RZ ;  /* 0x0000000c2d207210 */ /* 0x000fe20007f5e0ff */
[----:B------:R-:W-:Y:S01]  /*4750*/  IMAD.IADD R47, R49, 0x1, R44 ;  /* 0x00000001312f7824 */ /* 0x000fe200078e022c */
[----:B------:R-:W-:Y:S01]  /*4760*/  IADD3 R42, P1, R45, R58, RZ ;  /* 0x0000003a2d2a7210 */ /* 0x000fe20007f3e0ff */
[----:B------:R-:W-:Y:S01]  /*4770*/  IMAD.WIDE.U32 R60, R134, 0x60, R148 ;  /* 0x00000060863c7825 */ /* 0x000fe200078e0094 */
[C---:B------:R-:W-:Y:S02]  /*4780*/  IADD3.X R33, R46.reuse, R9, RZ, P2, !PT ;  /* 0x000000092e217210 */ /* 0x040fe400017fe4ff */
[----:B------:R-:W-:Y:S01]  /*4790*/  IADD3.X R43, R46, R53, RZ, P1, !PT ;  /* 0x000000352e2b7210 */ /* 0x000fe20000ffe4ff */
[----:B------:R-:W-:Y:S01]  /*47a0*/  IMAD.MOV.U32 R46, RZ, RZ, R48 ;  /* 0x000000ffff2e7224 */ /* 0x000fe200078e0030 */
[----:B------:R-:W-:Y:S01]  /*47b0*/  ISETP.GE.AND P1, PT, R14, R17, PT ;  /* 0x000000110e00720c */ /* 0x000fe20003f26270 */
[----:B------:R-:W-:Y:S01]  /*47c0*/  IMAD R48, R135, 0x60, RZ ;  /* 0x0000006087307824 */ /* 0x000fe200078e02ff */
[----:B------:R-:W2:Y:S04]  /*47d0*/  @!P0 LD.E.64 R20, [R32.64] ;  /* 0x0000000620148980 */ /* 0x000ea8000c101b00 */
[----:B------:R-:W-:Y:S02]  /*47e0*/  IADD3 R61, R61, R48, RZ ;  /* 0x000000303d3d7210 */ /* 0x000fe40007ffe0ff */
[----:B------:R-:W3:Y:S01]  /*47f0*/  @!P0 LD.E.64 R40, [R42.64] ;  /* 0x000000062a288980 */ /* 0x000ee2000c101b00 */
[C---:B------:R-:W-:Y:S04]  /*4800*/  LEA R48, P2, R212.reuse, R142, 0x1 ;  /* 0x0000008ed4307211 */ /* 0x040fe800078408ff */
[----:B------:R-:W-:Y:S01]  /*4810*/  LEA.HI.X R49, R212, R137, R213, 0x1, P2 ;  /* 0x00000089d4317211 */ /* 0x000fe200010f0cd5 */
[----:B------:R-:W4:Y:S01]  /*4820*/  LD.E.128 R28, [R46.64] ;  /* 0x000000062e1c7980 */ /* 0x000f22000c101d00 */
[----:B---3--:R-:W-:Y:S01]  /*4830*/  @!P0 IMAD.U32 R38, R41, 0x10000, RZ ;  /* 0x0001000029268824 */ /* 0x008fe200078e00ff */
[----:B------:R-:W-:Y:S02]  /*4840*/  @!P0 SHF.L.U32 R35, R40, 0x10, RZ ;  /* 0x0000001028238819 */ /* 0x000fe400000006ff */
[C---:B--2---:R-:W-:Y:S02]  /*4850*/  @!P0 SHF.L.U32 R23, R20.reuse, 0x10, RZ ;  /* 0x0000001014178819 */ /* 0x044fe400000006ff */
[----:B------:R-:W-:Y:S01]  /*4860*/  @!P0 LOP3.LUT R22, R20, 0xffff0000, RZ, 0xc0, !PT ;  /* 0xffff000014168812 */ /* 0x000fe200078ec0ff */
[----:B------:R-:W-:Y:S01]  /*4870*/  @!P0 IMAD.U32 R20, R21, 0x10000, RZ ;  /* 0x0001000015148824 */ /* 0x000fe200078e00ff */
[C---:B----4-:R-:W-:Y:S02]  /*4880*/  @!P0 LOP3.LUT R24, R28.reuse, 0xffff0000, RZ, 0xc0, !PT ;  /* 0xffff00001c188812 */ /* 0x050fe400078ec0ff */
[----:B------:R-:W-:Y:S02]  /*4890*/  @!P0 SHF.L.U32 R36, R28, 0x10, RZ ;  /* 0x000000101c248819 */ /* 0x000fe400000006ff */
[----:B------:R-:W-:Y:S01]  /*48a0*/  @!P0 LOP3.LUT R25, R29, 0xffff0000, RZ, 0xc0, !PT ;  /* 0xffff00001d198812 */ /* 0x000fe200078ec0ff */
[C---:B------:R-:W-:Y:S01]  /*48b0*/  @!P0 FMUL.FTZ R45, R24.reuse, R35 ;  /* 0x00000023182d8220 */ /* 0x040fe20000410000 */
[----:B------:R-:W-:Y:S01]  /*48c0*/  @!P0 LOP3.LUT R21, R21, 0xffff0000, RZ, 0xc0, !PT ;  /* 0xffff000015158812 */ /* 0x000fe200078ec0ff */
[-C--:B------:R-:W-:Y:S01]  /*48d0*/  @!P0 FMUL.FTZ R0, R24, R23.reuse ;  /* 0x0000001718008220 */ /* 0x080fe20000410000 */
[----:B------:R-:W-:Y:S01]  /*48e0*/  @!P0 LOP3.LUT R37, R40, 0xffff0000, RZ, 0xc0, !PT ;  /* 0xffff000028258812 */ /* 0x000fe200078ec0ff */
[----:B------:R-:W-:Y:S01]  /*48f0*/  @!P0 FFMA.FTZ R45, R36, R23, -R45 ;  /* 0x00000017242d8223 */ /* 0x000fe2000001082d */
[C---:B------:R-:W-:Y:S01]  /*4900*/  @!P0 LOP3.LUT R23, R30.reuse, 0xffff0000, RZ, 0xc0, !PT ;  /* 0xffff00001e178812 */ /* 0x040fe200078ec0ff */
[----:B------:R-:W-:Y:S01]  /*4910*/  @!P0 FFMA.FTZ R0, R35, R36, R0 ;  /* 0x0000002423008223 */ /* 0x000fe20000010000 */
[----:B------:R-:W-:Y:S01]  /*4920*/  @!P0 LOP3.LUT R41, R41, 0xffff0000, RZ, 0xc0, !PT ;  /* 0xffff000029298812 */ /* 0x000fe200078ec0ff */
[----:B------:R-:W-:Y:S01]  /*4930*/  @!P0 IMAD.U32 R35, R29, 0x10000, RZ ;  /* 0x000100001d238824 */ /* 0x000fe200078e00ff */
[----:B------:R-:W-:Y:S01]  /*4940*/  @!P0 LOP3.LUT R24, R31, 0xffff0000, RZ, 0xc0, !PT ;  /* 0xffff00001f188812 */ /* 0x000fe200078ec0ff */
[----:B------:R-:W-:Y:S01]  /*4950*/  @!P0 FMUL.FTZ R2, R25, R22 ;  /* 0x0000001619028220 */ /* 0x000fe20000410000 */
[----:B------:R-:W-:Y:S01]  /*4960*/  @!P0 SHF.L.U32 R39, R30, 0x10, RZ ;  /* 0x000000101e278819 */ /* 0x000fe200000006ff */
[C---:B------:R-:W-:Y:S01]  /*4970*/  @!P0 FMUL.FTZ R3, R23.reuse, R20 ;  /* 0x0000001417038220 */ /* 0x040fe20000410000 */
[----:B------:R-:W-:Y:S01]  /*4980*/  @!P0 F2FP.BF16.PACK_AB R45, R0, R45 ;  /* 0x0000002d002d823e */ /* 0x000fe200000010ff */
[----:B------:R-:W-:Y:S02]  /*4990*/  @!P0 FMUL.FTZ R44, R23, R38 ;  /* 0x00000026172c8220 */ /* 0x000fe40000410000 */
[----:B------:R-:W-:Y:S02]  /*49a0*/  @!P0 FMUL.FTZ R47, R25, R37 ;  /* 0x00000025192f8220 */ /* 0x000fe40000410000 */
[----:B------:R-:W-:Y:S02]  /*49b0*/  @!P0 IMAD.U32 R36, R31, 0x10000, RZ ;  /* 0x000100001f248824 */ /* 0x000fe400078e00ff */
        /* <DEDUP_REMOVED lines=16> */
[----:B------:R2:W3:Y:S08]  /*4ac0*/  LD.E.128 R24, [R48.64] ;  /* 0x0000000630187980 */ /* 0x0004f0000c101d00 */
[----:B------:R-:W4:Y:S06]  /*4ad0*/  @!P1 LD.E.64 R40, [R42.64+0x40] ;  /* 0x000040062a289980 */ /* 0x000f2c000c101b00 */
[----:B------:R-:W5:Y:S01]  /*4ae0*/  @!P1 LD.E.64 R20, [R32.64+0x40] ;  /* 0x0000400620149980 */ /* 0x000f62000c101b00 */
[C---:B--2---:R-:W-:Y:S04]  /*4af0*/  LEA R48, P0, R102.reuse, R148, 0x1 ;  /* 0x0000009466307211 */ /* 0x044fe800078008ff */
[----:B------:R-:W-:Y:S01]  /*4b00*/  LEA.HI.X R49, R102, R149, R101, 0x1, P0 ;  /* 0x0000009566317211 */ /* 0x000fe200000f0c65 */
[C---:B---3--:R-:W-:Y:S01]  /*4b10*/  @!P1 IMAD.U32 R36, R24.reuse, 0x10000, RZ ;  /* 0x0001000018249824 */ /* 0x048fe200078e00ff */
[----:B------:R-:W-:Y:S01]  /*4b20*/  @!P1 LOP3.LUT R34, R24, 0xffff0000, RZ, 0xc0, !PT ;  /* 0xffff000018229812 */ /* 0x000fe200078ec0ff */
[----:B------:R-:W-:Y:S01]  /*4b30*/  @!P1 IMAD.U32 R39, R26, 0x10000, RZ ;  /* 0x000100001a279824 */ /* 0x000fe200078e00ff */
[----:B-1----:R-:W-:Y:S02]  /*4b40*/  @!P1 LOP3.LUT R29, R25, 0xffff0000, RZ, 0xc0, !PT ;  /* 0xffff0000191d9812 */ /* 0x002fe400078ec0ff */
[----:B------:R-:W-:Y:S01]  /*4b50*/  @!P1 LOP3.LUT R28, R27, 0xffff0000, RZ, 0xc0, !PT ;  /* 0xffff00001b1c9812 */ /* 0x000fe200078ec0ff */
[C---:B----4-:R-:W-:Y:S01]  /*4b60*/  @!P1 IMAD.U32 R35, R40.reuse, 0x10000, RZ ;  /* 0x0001000028239824 */ /* 0x050fe200078e00ff */
[----:B------:R-:W-:Y:S02]  /*4b70*/  @!P1 LOP3.LUT R37, R40, 0xffff0000, RZ, 0xc0, !PT ;  /* 0xffff000028259812 */ /* 0x000fe400078ec0ff */
[C---:B------:R-:W-:Y:S01]  /*4b80*/  @!P1 SHF.L.U32 R38, R41.reuse, 0x10, RZ ;  /* 0x0000001029269819 */ /* 0x040fe200000006ff */
[----:B------:R-:W-:Y:S01]  /*4b90*/  @!P1 FMUL.FTZ R44, R34, R35 ;  /* 0x00000023222c9220 */ /* 0x000fe20000410000 */
[----:B------:R-:W-:Y:S01]  /*4ba0*/  @!P1 LOP3.LUT R41, R41, 0xffff0000, RZ, 0xc0, !PT ;  /* 0xffff000029299812 */ /* 0x000fe200078ec0ff */
[C---:B-----5:R-:W-:Y:S01]  /*4bb0*/  @!P1 IMAD.U32 R23, R20.reuse, 0x10000, RZ ;  /* 0x0001000014179824 */ /* 0x060fe200078e00ff */
        /* <DEDUP_REMOVED lines=30> */
.L_x_2778:
[----:B------:R-:W-:Y:S05]  /*4da0*/  BSYNC B0 ;  /* 0x0000000000007941 */ /* 0x000fea0003800000 */
.L_x_2777:
        /* <DEDUP_REMOVED lines=109> */
.L_x_2780:
[----:B------:R-:W-:Y:S05]  /*5480*/  BSYNC B0 ;  /* 0x0000000000007941 */ /* 0x000fea0003800000 */
.L_x_2779:
        /* <DEDUP_REMOVED lines=113> */
.L_x_2782:
[----:B------:R-:W-:Y:S05]  /*5ba0*/  BSYNC B0 ;  /* 0x0000000000007941 */ /* 0x000fea0003800000 */
.L_x_2781:
        /* <DEDUP_REMOVED lines=113> */
.L_x_2784:
[----:B------:R-:W-:Y:S05]  /*62c0*/  BSYNC B0 ;  /* 0x0000000000007941 */ /* 0x000fea0003800000 */
.L_x_2783:
        /* <DEDUP_REMOVED lines=9> */
[----:B------:R-:W-:Y:S01]  /*6360*/  IMAD.WIDE.U32 R46, R218, 0xe0, R142 ;  /* 0x000000e0da2e7825 */ /* 0x000fe200078e008e */
[----:B------:R-:W-:Y:S02]  /*6370*/  SHF.L.U64.HI R44, R169, 0x1, R154 ;  /* 0x00000001a92c7819 */ /* 0x000fe4000001029a */
[C---:B------:R-:W-:Y:S01]  /*6380*/  IADD3 R32, P2, R43.reuse, R12, RZ ;  /* 0x0000000c2b207210 */ /* 0x040fe20007f5e0ff */
[----:B------:R-:W-:Y:S01]  /*6390*/  IMAD.WIDE.U32 R50, R134, 0xe0, R148 ;  /* 0x000000e086327825 */ /* 0x000fe200078e0094 */
[----:B------:R-:W-:Y:S02]  /*63a0*/  IADD3 R40, P1, R43, R58, RZ ;  /* 0x0000003a2b287210 */ /* 0x000fe40007f3e0ff */
[C---:B------:R-:W-:Y:S01]  /*63b0*/  IADD3.X R33, R44.reuse, R9, RZ, P2, !PT ;  /* 0x000000092c217210 */ /* 0x040fe200017fe4ff */
[----:B------:R-:W-:Y:S01]  /*63c0*/  IMAD.IADD R43, R47, 0x1, R42 ;  /* 0x000000012f2b7824 */ /* 0x000fe200078e022a */
        /* <DEDUP_REMOVED lines=9> */
[----:B-1----:R-:W4:Y:S01]  /*6460*/  LD.E.128 R24, [R42.64] ;  /* 0x000000062a187980 */ /* 0x002f22000c101d00 */
[C---:B--2---:R-:W-:Y:S01]  /*6470*/  @!P0 IMAD.U32 R17, R21.reuse, 0x10000, RZ ;  /* 0x0001000015118824 */ /* 0x044fe200078e00ff */
[C---:B------:R-:W-:Y:S02]  /*6480*/  @!P0 SHF.L.U32 R22, R20.reuse, 0x10, RZ ;  /* 0x0000001014168819 */ /* 0x040fe400000006ff */
[----:B------:R-:W-:Y:S02]  /*6490*/  @!P0 LOP3.LUT R20, R20, 0xffff0000, RZ, 0xc0, !PT ;  /* 0xffff000014148812 */ /* 0x000fe400078ec0ff */
[----:B------:R-:W-:Y:S01]  /*64a0*/  @!P0 LOP3.LUT R21, R21, 0xffff0000, RZ, 0xc0, !PT ;  /* 0xffff000015158812 */ /* 0x000fe200078ec0ff */
[C---:B---3--:R-:W-:Y:S01]  /*64b0*/  @!P0 IMAD.U32 R37, R39.reuse, 0x10000, RZ ;  /* 0x0001000027258824 */ /* 0x048fe200078e00ff */
[C---:B------:R-:W-:Y:S02]  /*64c0*/  @!P0 SHF.L.U32 R34, R38.reuse, 0x10, RZ ;  /* 0x0000001026228819 */ /* 0x040fe400000006ff */
[----:B------:R-:W-:Y:S02]  /*64d0*/  @!P0 LOP3.LUT R39, R39, 0xffff0000, RZ, 0xc0, !PT ;  /* 0xffff000027278812 */ /* 0x000fe400078ec0ff */
[----:B------:R-:W-:Y:S01]  /*64e0*/  @!P0 LOP3.LUT R36, R38, 0xffff0000, RZ, 0xc0, !PT ;  /* 0xffff000026248812 */ /* 0x000fe200078ec0ff */
[----:B----4-:R-:W-:Y:S01]  /*64f0*/  @!P0 IMAD.U32 R38, R27, 0x10000, RZ ;  /* 0x000100001b268824 */ /* 0x010fe200078e00ff */
[C---:B------:R-:W-:Y:S02]  /*6500*/  @!P0 LOP3.LUT R23, R24.reuse, 0xffff0000, RZ, 0xc0, !PT ;  /* 0xffff000018178812 */ /* 0x040fe400078ec0ff */
[----:B------:R-:W-:Y:S02]  /*6510*/  @!P0 SHF.L.U32 R35, R24, 0x10, RZ ;  /* 0x0000001018238819 */ /* 0x000fe400000006ff */
[----:B------:R-:W-:Y:S01]  /*6520*/  @!P0 LOP3.LUT R28, R26, 0xffff0000, RZ, 0xc0, !PT ;  /* 0xffff00001a1c8812 */ /* 0x000fe200078ec0ff */
[C---:B------:R-:W-:Y:S02]  /*6530*/  @!P0 FMUL.FTZ R43, R23.reuse, R34 ;  /* 0x00000022172b8220 */ /* 0x040fe40000410000 */
[-C--:B------:R-:W-:Y:S01]  /*6540*/  @!P0 FMUL.FTZ R0, R23, R22.reuse ;  /* 0x0000001617008220 */ /* 0x080fe20000410000 */
        /* <DEDUP_REMOVED lines=23> */
[----:B------:R-:W-:Y:S01]  /*66c0*/  @!P0 F2FP.BF16.PACK_AB R45, R4, R44 ;  /* 0x0000002c042d823e */ /* 0x000fe200000010ff */
[----:B------:R-:W-:Y:S03]  /*66d0*/  @!P0 IMAD.MOV.U32 R26, RZ, RZ, R42 ;  /* 0x000000ffff1a8224 */ /* 0x000fe600078e002a */
        /* <DEDUP_REMOVED lines=8> */
[----:B------:R-:W-:Y:S02]  /*6760*/  @!P1 LOP3.LUT R23, R28, 0xffff0000, RZ, 0xc0, !PT ;  /* 0xffff00001c179812 */ /* 0x000fe400078ec0ff */
[----:B-1----:R-:W-:Y:S01]  /*6770*/  @!P1 LOP3.LUT R24, R30, 0xffff0000, RZ, 0xc0, !PT ;  /* 0xffff00001e189812 */ /* 0x002fe200078ec0ff */
[C---:B----4-:R-:W-:Y:S01]  /*6780*/  @!P1 IMAD.U32 R22, R20.reuse, 0x10000, RZ ;  /* 0x0001000014169824 */ /* 0x050fe200078e00ff */
[----:B------:R-:W-:Y:S02]  /*6790*/  @!P1 LOP3.LUT R20, R20, 0xffff0000, RZ, 0xc0, !PT ;  /* 0xffff000014149812 */ /* 0x000fe400078ec0ff */
[----:B------:R-:W-:Y:S01]  /*67a0*/  @!P1 SHF.L.U32 R17, R21, 0x10, RZ ;  /* 0x0000001015119819 */ /* 0x000fe200000006ff */
[----:B------:R-:W-:Y:S01]  /*67b0*/  @!P1 FMUL.FTZ R5, R23, R22 ;  /* 0x0000001617059220 */ /* 0x000fe20000410000 */
[----:B------:R-:W-:Y:S01]  /*67c0*/  @!P1 LOP3.LUT R21, R21, 0xffff0000, RZ, 0xc0, !PT ;  /* 0xffff000015159812 */ /* 0x000fe200078ec0ff */
[C---:B-----5:R-:W-:Y:S01]  /*67d0*/  @!P1 IMAD.U32 R34, R38.reuse, 0x10000, RZ ;  /* 0x0001000026229824 */ /* 0x060fe200078e00ff */
        /* <DEDUP_REMOVED lines=8> */
[----:B------:R-:W-:Y:S01]  /*6860*/  @!P1 SHF.L.U32 R35, R29, 0x10, RZ ;  /* 0x000000101d239819 */ /* 0x000fe200000006ff */
[----:B------:R-:W-:Y:S01]  /*6870*/  @!P1 FMUL.FTZ R6, R23, R20 ;  /* 0x0000001417069220 */ /* 0x000fe20000410000 */
[----:B------:R-:W-:Y:S01]  /*6880*/  @!P1 LOP3.LUT R22, R31, 0xffff0000, RZ, 0xc0, !PT ;  /* 0xffff00001f169812 */ /* 0x000fe200078ec0ff */
[----:B------:R-:W-:Y:S01]  /*6890*/  @!P1 IMAD.U32 R34, R30, 0x10000, RZ ;  /* 0x000100001e229824 */ /* 0x000fe200078e00ff */
        /* <DEDUP_REMOVED lines=20> */
.L_x_2786:
[----:B------:R-:W-:Y:S05]  /*69e0*/  BSYNC B0 ;  /* 0x0000000000007941 */ /* 0x000fea0003800000 */
.L_x_2785:
        /* <DEDUP_REMOVED lines=9> */
.L_x_2770:
[----:B------:R-:W-:Y:S01]  /*6a80*/  BSSY B1, `(.L_x_2788) ;  /* 0x00000ab000017945 */ /* 0x000fe20003800000 */
[----:B------:R-:W-:-:S05]  /*6a90*/  @!P2 BRA `(.L_x_2789) ;  /* 0x00000a900000a947 */ /* 0x000fca0003800000 */
[----:B------:R-:W-:Y:S01]  /*6aa0*/  MOV R143, R137 ;  /* 0x00000089008f7202 */ /* 0x000fe20000000f00 */
[----:B------:R-:W-:Y:S01]  /*6ab0*/  BSSY B0, `(.L_x_2790) ;  /* 0x0000052000007945 */ /* 0x000fe20003800000 */
[----:B------:R-:W-:Y:S03]  /*6ac0*/  ISETP.GE.AND P0, PT, R18, R17, PT ;  /* 0x000000111200720c */ /* 0x000fe60003f06270 */
[----:B------:R1:W5:Y:S10]  /*6ad0*/  LD.E.128 R64, [R142.64] ;  /* 0x000000068e407980 */ /* 0x000374000c101d00 */
        /* <DEDUP_REMOVED lines=79> */
.L_x_2791:
[----:B------:R-:W-:Y:S05]  /*6fd0*/  BSYNC B0 ;  /* 0x0000000000007941 */ /* 0x000fea0003800000 */
.L_x_2790:
        /* <DEDUP_REMOVED lines=24> */
[----:B-1----:R-:W-:Y:S01]  /*7160*/  IMAD.MOV.U32 R143, RZ, RZ, RZ ;  /* 0x000000ffff8f7224 */ /* 0x002fe200078e00ff */
        /* <DEDUP_REMOVED lines=58> */
.L_x_2793:
[----:B------:R-:W-:Y:S05]  /*7510*/  BSYNC B0 ;  /* 0x0000000000007941 */ /* 0x000fea0003800000 */
.L_x_2792:
[----:B-----5:R3:W-:Y:S02]  /*7520*/  ST.E.128 [R148.64+0x80], R48 ;  /* 0x0000803094007985 */ /* 0x0207e4000c101d06 */
.L_x_2789:
[----:B------:R-:W-:Y:S05]  /*7530*/  BSYNC B1 ;  /* 0x0000000000017941 */ /* 0x000fea0003800000 */
.L_x_2788:
        /* <DEDUP_REMOVED lines=27> */
[----:B-1----:R-:W-:Y:S02]  /*76f0*/  IADD3 R143, P2, R183, R52, RZ ;  /* 0x00000034b78f7210 */ /* 0x002fe40007f5e0ff */
        /* <DEDUP_REMOVED lines=11> */
[----:B------:R-:W-:Y:S06]  /*77b0*/  LEA.HI.X R61, R139, R147, R52, 0x1, P0 ;  /* 0x000000938b3d7211 */ /* 0x000fec00000f0c34 */
        /* <DEDUP_REMOVED lines=22> */
[----:B------:R-:W-:Y:S01]  /*7920*/  FMUL.FTZ R2, R29, R32 ;  /* 0x000000201d027220 */ /* 0x000fe20000410000 */
[C---:B--2---:R-:W-:Y:S01]  /*7930*/  LOP3.LUT R38, R60.reuse, 0xffff0000, RZ, 0xc0, !PT ;  /* 0xffff00003c267812 */ /* 0x044fe200078ec0ff */
[----:B------:R-:W-:Y:S01]  /*7940*/  IMAD.U32 R36, R60, 0x10000, RZ ;  /* 0x000100003c247824 */ /* 0x000fe200078e00ff */
        /* <DEDUP_REMOVED lines=28> */
.L_x_2797:
[----:B------:R-:W-:Y:S05]  /*7b10*/  BSYNC B0 ;  /* 0x0000000000007941 */ /* 0x000fea0003800000 */
.L_x_2796:
        /* <DEDUP_REMOVED lines=37> */
[----:B------:R-:W-:Y:S06]  /*7d70*/  LEA.HI.X R61, R139, R147, R52, 0x1, P0 ;  /* 0x000000938b3d7211 */ /* 0x000fec00000f0c34 */
        /* <DEDUP_REMOVED lines=23> */
[C---:B----4-:R-:W-:Y:S01]  /*7ef0*/  LOP3.LUT R38, R60.reuse, 0xffff0000, RZ, 0xc0, !PT ;  /* 0xffff00003c267812 */ /* 0x050fe200078ec0ff */
        /* <DEDUP_REMOVED lines=29> */
.L_x_2799:
[----:B------:R-:W-:Y:S05]  /*80d0*/  BSYNC B0 ;  /* 0x0000000000007941 */ /* 0x000fea0003800000 */
.L_x_2798:
[C---:B--2---:R-:W-:Y:S04]  /*80e0*/  LEA R2, P0, R108.reuse, R148, 0x1 ;  /* 0x000000946c027211 */ /* 0x044fe800078008ff */
[----:B------:R-:W-:Y:S05]  /*80f0*/  LEA.HI.X R3, R108, R149, R107, 0x1, P0 ;  /* 0x000000956c037211 */ /* 0x000fea00000f0c6b */
[----:B-----5:R2:W-:Y:S04]  /*8100*/  ST.E.128 [R2.64], R48 ;  /* 0x0000003002007985 */ /* 0x0205e8000c101d06 */
.L_x_2795:
[----:B------:R-:W-:Y:S05]  /*8110*/  BSYNC B1 ;  /* 0x0000000000017941 */ /* 0x000fea0003800000 */
.L_x_2794:
        /* <DEDUP_REMOVED lines=93> */
.L_x_2803:
[----:B------:R-:W-:Y:S05]  /*86f0*/  BSYNC B0 ;  /* 0x0000000000007941 */ /* 0x000fea0003800000 */
.L_x_2802:
        /* <DEDUP_REMOVED lines=91> */
.L_x_2805:
[----:B------:R-:W-:Y:S05]  /*8cb0*/  BSYNC B0 ;  /* 0x0000000000007941 */ /* 0x000fea0003800000 */
.L_x_2804:
[C---:B--2---:R-:W-:Y:S04]  /*8cc0*/  LEA R2, P0, R104.reuse, R148, 0x1 ;  /* 0x0000009468027211 */ /* 0x044fe800078008ff */
[----:B------:R-:W-:Y:S05]  /*8cd0*/  LEA.HI.X R3, R104, R149, R103, 0x1, P0 ;  /* 0x0000009568037211 */ /* 0x000fea00000f0c67 */
[----:B-----5:R2:W-:Y:S04]  /*8ce0*/  ST.E.128 [R2.64], R48 ;  /* 0x0000003002007985 */ /* 0x0205e8000c101d06 */
.L_x_2801:
[----:B------:R-:W-:Y:S05]  /*8cf0*/  BSYNC B1 ;  /* 0x0000000000017941 */ /* 0x000fea0003800000 */
.L_x_2800:
[C---:B------:R-:W-:Y:S01]  /*8d00*/  ISETP.GE.AND P0, PT, R82.reuse, R223, PT ;  /* 0x000000df5200720c */ /* 0x040fe20003f06270 */
[----:B------:R-:W-:Y:S03]  /*8d10*/  BSSY B1, `(.L_x_2806) ;  /* 0x00000bf000017945 */ /* 0x000fe60003800000 */
[----:B------:R-:W-:Y:S11]  /*8d20*/  ISETP.GE.AND P0, PT, R82, R221, !P0 ;  /* 0x000000dd5200720c */ /* 0x000ff60004706270 */
[----:B------:R-:W-:Y:S02]  /*8d30*/  @!UPT UIADD3 URZ, URZ, URZ, URZ ;  /* 0x0000003f3f3ff290 */ /* 0x000fe4000fffe03f */
[----:B------:R-:W-:-:S05]  /*8d40*/  @!P0 BRA `(.L_x_2807) ;  /* 0x00000bb000008947 */ /* 0x000fca0003800000 */
[----:B-12---:R-:W-:Y:S01]  /*8d50*/  MOV R143, R137 ;  /* 0x00000089008f7202 */ /* 0x006fe20000000f00 */
[----:B------:R-:W-:Y:S01]  /*8d60*/  IMAD R0, R219, 0x60, RZ ;  /* 0x00000060db007824 */ /* 0x000fe200078e02ff */
[----:B------:R-:W-:Y:S01]  /*8d70*/  ISETP.GE.AND P0, PT, R18, R17, PT ;  /* 0x000000111200720c */ /* 0x000fe20003f06270 */
[----:B------:R-:W-:Y:S02]  /*8d80*/  BSSY B0, `(.L_x_2808) ;  /* 0x0000057000007945 */ /* 0x000fe40003800000 */
[----:B------:R-:W-:Y:S05]  /*8d90*/  IMAD.WIDE.U32 R64, R218, 0x60, R142 ;  /* 0x00000060da407825 */ /* 0x000fea00078e008e */
        /* <DEDUP_REMOVED lines=21> */
[C---:B-1----:R-:W-:Y:S02]  /*8ef0*/  LEA R64, P0, R41.reuse, R144, 0x1 ;  /* 0x0000009029407211 */ /* 0x042fe400078008ff */
        /* <DEDUP_REMOVED lines=63> */
.L_x_2809:
[----:B------:R-:W-:Y:S05]  /*92f0*/  BSYNC B0 ;  /* 0x0000000000007941 */ /* 0x000fea0003800000 */
.L_x_2808:
        /* <DEDUP_REMOVED lines=92> */
.L_x_2811:
[----:B------:R-:W-:Y:S05]  /*98c0*/  BSYNC B0 ;  /* 0x0000000000007941 */ /* 0x000fea0003800000 */
.L_x_2810:
[C---:B--2---:R-:W-:Y:S04]  /*98d0*/  LEA R2, P0, R102.reuse, R148, 0x1 ;  /* 0x0000009466027211 */ /* 0x044fe800078008ff */
[----:B------:R-:W-:Y:S05]  /*98e0*/  LEA.HI.X R3, R102, R149, R101, 0x1, P0 ;  /* 0x0000009566037211 */ /* 0x000fea00000f0c65 */
[----:B-----5:R2:W-:Y:S04]  /*98f0*/  ST.E.128 [R2.64], R20 ;  /* 0x0000001402007985 */ /* 0x0205e8000c101d06 */
.L_x_2807:
[----:B------:R-:W-:Y:S05]  /*9900*/  BSYNC B1 ;  /* 0x0000000000017941 */ /* 0x000fea0003800000 */
.L_x_2806:
[C---:B------:R-:W-:Y:S01]  /*9910*/  ISETP.GE.AND P0, PT, R182.reuse, R223, PT ;  /* 0x000000dfb600720c */ /* 0x040fe20003f06270 */
[----:B------:R-:W-:Y:S03]  /*9920*/  BSSY B1, `(.L_x_2812) ;  /* 0x00000bc000017945 */ /* 0x000fe60003800000 */
[----:B------:R-:W-:Y:S11]  /*9930*/  ISETP.GE.AND P0, PT, R182, R221, !P0 ;  /* 0x000000ddb600720c */ /* 0x000ff60004706270 */
[----:B------:R-:W-:Y:S02]  /*9940*/  @!UPT UIADD3 URZ, URZ, URZ, URZ ;  /* 0x0000003f3f3ff290 */ /* 0x000fe4000fffe03f */
[----:B------:R-:W-:-:S05]  /*9950*/  @!P0 BRA `(.L_x_2813) ;  /* 0x00000b8000008947 */ /* 0x000fca0003800000 */
[C---:B--2---:R-:W-:Y:S01]  /*9960*/  LEA R2, P0, R118.reuse, R142, 0x1 ;  /* 0x0000008e76027211 */ /* 0x044fe200078008ff */
        /* <DEDUP_REMOVED lines=34> */
[----:B---3--:R1:W3:Y:S01]  /*9b90*/  LD.E.128 R40, [R20.64] ;  /* 0x0000000614287980 */ /* 0x0082e2000c101d00 */
[C---:B--2---:R-:W-:Y:S01]  /*9ba0*/  IMAD.U32 R8, R7.reuse, 0x10000, RZ ;  /* 0x0001000007087824 */ /* 0x044fe200078e00ff */
[----:B-1----:R-:W-:Y:S01]  /*9bb0*/  LOP3.LUT R21, R7, 0xffff0000, RZ, 0xc0, !PT ;  /* 0xffff000007157812 */ /* 0x002fe200078ec0ff */
        /* <DEDUP_REMOVED lines=21> */
[----:B---3--:R-:W-:Y:S01]  /*9d10*/  LOP3.LUT R29, R43, 0xffff0000, RZ, 0xc0, !PT ;  /* 0xffff00002b1d7812 */ /* 0x008fe200078ec0ff */
        /* <DEDUP_REMOVED lines=28> */
.L_x_2815:
[----:B------:R-:W-:Y:S05]  /*9ee0*/  BSYNC B0 ;  /* 0x0000000000007941 */ /* 0x000fea0003800000 */
.L_x_2814:
        /* <DEDUP_REMOVED lines=91> */
.L_x_2817:
[----:B------:R-:W-:Y:S05]  /*a4a0*/  BSYNC B0 ;  /* 0x0000000000007941 */ /* 0x000fea0003800000 */
.L_x_2816:
[C---:B--2---:R-:W-:Y:S04]  /*a4b0*/  LEA R2, P0, R100.reuse, R148, 0x1 ;  /* 0x0000009464027211 */ /* 0x044fe800078008ff */
[----:B------:R-:W-:Y:S05]  /*a4c0*/  LEA.HI.X R3, R100, R149, R99, 0x1, P0 ;  /* 0x0000009564037211 */ /* 0x000fea00000f0c63 */
[----:B-----5:R2:W-:Y:S04]  /*a4d0*/  ST.E.128 [R2.64], R20 ;  /* 0x0000001402007985 */ /* 0x0205e8000c101d06 */
.L_x_2813:
[----:B------:R-:W-:Y:S05]  /*a4e0*/  BSYNC B1 ;  /* 0x0000000000017941 */ /* 0x000fea0003800000 */
.L_x_2812:
        /* <DEDUP_REMOVED lines=28> */
[C---:B-1----:R-:W-:Y:S02]  /*a6b0*/  LEA R2, P0, R4.reuse, R2, 0x1 ;  /* 0x0000000204027211 */ /* 0x042fe400078008ff */
        /* <DEDUP_REMOVED lines=66> */
.L_x_2821:
[----:B------:R-:W-:Y:S05]  /*aae0*/  BSYNC B0 ;  /* 0x0000000000007941 */ /* 0x000fea0003800000 */
.L_x_2820:
[----:B------:R-:W-:Y:S01]  /*aaf0*/  IMAD.WIDE.U32 R4, R134, 0xa0, R148 ;  /* 0x000000a086047825 */ /* 0x000fe200078e0094 */
[----:B-1----:R-:W-:Y:S01]  /*ab00*/  LEA R2, P0, R117, R142, 0x1 ;  /* 0x0000008e75027211 */ /* 0x002fe200078008ff */
        /* <DEDUP_REMOVED lines=17> */
[--C-:B-1----:R-:W-:Y:S01]  /*ac20*/  IMAD.MOV.U32 R4, RZ, RZ, R25.reuse ;  /* 0x000000ffff047224 */ /* 0x102fe200078e0019 */
        /* <DEDUP_REMOVED lines=72> */
.L_x_2823:
[----:B------:R-:W-:Y:S05]  /*b0b0*/  BSYNC B0 ;  /* 0x0000000000007941 */ /* 0x000fea0003800000 */
.L_x_2822:
[C---:B-1----:R-:W-:Y:S04]  /*b0c0*/  LEA R2, P0, R98.reuse, R148, 0x1 ;  /* 0x0000009462027211 */ /* 0x042fe800078008ff */
[----:B------:R-:W-:Y:S05]  /*b0d0*/  LEA.HI.X R3, R98, R149, R97, 0x1, P0 ;  /* 0x0000009562037211 */ /* 0x000fea00000f0c61 */
[----:B-----5:R1:W-:Y:S04]  /*b0e0*/  ST.E.128 [R2.64], R20 ;  /* 0x0000001402007985 */ /* 0x0203e8000c101d06 */
.L_x_2819:
[----:B------:R-:W-:Y:S05]  /*b0f0*/  BSYNC B1 ;  /* 0x0000000000017941 */ /* 0x000fea0003800000 */
.L_x_2818:
        /* <DEDUP_REMOVED lines=95> */
.L_x_2827:
[----:B------:R-:W-:Y:S05]  /*b6f0*/  BSYNC B0 ;  /* 0x0000000000007941 */ /* 0x000fea0003800000 */
.L_x_2826:
        /* <DEDUP_REMOVED lines=92> */
.L_x_2829:
[----:B------:R-:W-:Y:S05]  /*bcc0*/  BSYNC B0 ;  /* 0x0000000000007941 */ /* 0x000fea0003800000 */
.L_x_2828:
[C---:B-1----:R-:W-:Y:S04]  /*bcd0*/  LEA R2, P0, R96.reuse, R148, 0x1 ;  /* 0x0000009460027211 */ /* 0x042fe800078008ff */
[----:B------:R-:W-:Y:S05]  /*bce0*/  LEA.HI.X R3, R96, R149, R95, 0x1, P0 ;  /* 0x0000009560037211 */ /* 0x000fea00000f0c5f */
[----:B-----5:R1:W-:Y:S04]  /*bcf0*/  ST.E.128 [R2.64], R20 ;  /* 0x0000001402007985 */ /* 0x0203e8000c101d06 */
.L_x_2825:
[----:B------:R-:W-:Y:S05]  /*bd00*/  BSYNC B1 ;  /* 0x0000000000017941 */ /* 0x000fea0003800000 */
.L_x_2824:
        /* <DEDUP_REMOVED lines=95> */
.L_x_2833:
[----:B------:R-:W-:Y:S05]  /*c300*/  BSYNC B0 ;  /* 0x0000000000007941 */ /* 0x000fea0003800000 */
.L_x_2832:
[----:B------:R-:W-:Y:S01]  /*c310*/  IMAD.WIDE.U32 R4, R134, 0xe0, R148 ;  /* 0x000000e086047825 */ /* 0x000fe200078e0094 */
[C---:B-1----:R-:W-:Y:S01]  /*c320*/  LEA R2, P0, R124.reuse, R142, 0x1 ;  /* 0x0000008e7c027211 */ /* 0x042fe200078008ff */
        /* <DEDUP_REMOVED lines=9> */
[----:B-1----:R-:W-:Y:S01]  /*c3c0*/  IMAD.MOV.U32 R5, RZ, RZ, RZ ;  /* 0x000000ffff057224 */ /* 0x002fe200078e00ff */
        /* <DEDUP_REMOVED lines=22> */
[----:B------:R-:W4:Y:S01]  /*c530*/  LD.E.128 R44, [R44.64] ;  /* 0x000000062c2c7980 */ /* 0x000f22000c101d00 */
[----:B------:R-:W-:Y:S01]  /*c540*/  LEA.HI.X.SX32 R0, R29, R152, 0x1, P0 ;  /* 0x000000981d007211 */ /* 0x000fe200000f0eff */
[----:B------:R-:W-:Y:S01]  /*c550*/  IMAD.U32 R29, R20, 0x10000, RZ ;  /* 0x00010000141d7824 */ /* 0x000fe200078e00ff */
        /* <DEDUP_REMOVED lines=24> */
[C---:B---3--:R-:W-:Y:S01]  /*c6e0*/  LOP3.LUT R32, R43.reuse, 0xffff0000, RZ, 0xc0, !PT ;  /* 0xffff00002b207812 */ /* 0x048fe200078ec0ff */
        /* <DEDUP_REMOVED lines=30> */
.L_x_2835:
[----:B------:R-:W-:Y:S05]  /*c8d0*/  BSYNC B0 ;  /* 0x0000000000007941 */ /* 0x000fea0003800000 */
.L_x_2834:
[C---:B-1----:R-:W-:Y:S04]  /*c8e0*/  LEA R2, P0, R94.reuse, R148, 0x1 ;  /* 0x000000945e027211 */ /* 0x042fe800078008ff */
[----:B------:R-:W-:Y:S05]  /*c8f0*/  LEA.HI.X R3, R94, R149, R93, 0x1, P0 ;  /* 0x000000955e037211 */ /* 0x000fea00000f0c5d */
[----:B-----5:R1:W-:Y:S04]  /*c900*/  ST.E.128 [R2.64], R20 ;  /* 0x0000001402007985 */ /* 0x0203e8000c101d06 */
.L_x_2831:
[----:B------:R-:W-:Y:S05]  /*c910*/  BSYNC B1 ;  /* 0x0000000000017941 */ /* 0x000fea0003800000 */
.L_x_2830:
[----:B-12---:R-:W2:Y:S02]  /*c920*/  LD.E R3, [R10.64+0xd0] ;  /* 0x0000d0060a037980 */ /* 0x006ea4000c101900 */
[----:B--2---:R-:W-:Y:S05]  /*c930*/  IMAD.U32 R3, R3, -0x40, RZ ;  /* 0xffffffc003037824 */ /* 0x004fea00078e00ff */
[C---:B------:R-:W-:Y:S02]  /*c940*/  LEA R146, P1, R3.reuse, R146, 0x1 ;  /* 0x0000009203927211 */ /* 0x040fe400078208ff */
[C---:B------:R-:W-:Y:S02]  /*c950*/  LEA R144, P0, R3.reuse, R144, 0x1 ;  /* 0x0000009003907211 */ /* 0x040fe400078008ff */
[C---:B------:R-:W-:Y:S02]  /*c960*/  LEA.HI.X.SX32 R147, R3.reuse, R147, 0x1, P1 ;  /* 0x0000009303937211 */ /* 0x040fe400008f0eff */
[----:B------:R-:W-:Y:S01]  /*c970*/  LEA.HI.X.SX32 R145, R3, R145, 0x1, P0 ;  /* 0x0000009103917211 */ /* 0x000fe200000f0eff */
[----:B------:R-:W-:-:S05]  /*c980*/  BRA `(.L_x_2787) ;  /* 0x000005d000007947 */ /* 0x000fca0003800000 */
.L_x_2769:
[----:B--2---:R-:W-:Y:S01]  /*c990*/  @P2 IMAD.MOV.U32 R143, RZ, RZ, R137 ;  /* 0x000000ffff8f2224 */ /* 0x004fe200078e0089 */
[C---:B------:R-:W-:Y:S04]  /*c9a0*/  ISETP.GE.AND P0, PT, R84.reuse, R223, PT ;  /* 0x000000df5400720c */ /* 0x040fe80003f06270 */
[----:B------:R-:W2:Y:S01]  /*c9b0*/  @P2 LD.E.128 R20, [R142.64] ;  /* 0x000000068e142980 */ /* 0x000ea2000c101d00 */
        /* <DEDUP_REMOVED lines=23> */
[----:B------:R-:W-:Y:S02]  /*cb30*/  @P0 IMAD.MOV.U32 R143, RZ, RZ, R137 ;  /* 0x000000ffff8f0224 */ /* 0x000fe400078e0089 */
[----:B------:R-:W-:Y:S02]  /*cb40*/  @P0 IMAD R0, R219, 0x60, RZ ;  /* 0x00000060db000824 */ /* 0x000fe400078e02ff */
[----:B------:R-:W-:Y:S04]  /*cb50*/  @P0 IMAD.WIDE.U32 R2, R218, 0x60, R142 ;  /* 0x00000060da020825 */ /* 0x000fe800078e008e */
        /* <DEDUP_REMOVED lines=22> */
[----:B------:R-:W-:Y:S01]  /*ccc0*/  @P0 MOV R143, R137 ;  /* 0x00000089008f0202 */ /* 0x000fe20000000f00 */
[----:B------:R-:W-:Y:S04]  /*ccd0*/  @P0 IMAD R0, R219, 0xa0, RZ ;  /* 0x000000a0db000824 */ /* 0x000fe800078e02ff */
[----:B------:R-:W-:Y:S04]  /*cce0*/  @P0 IMAD.WIDE.U32 R2, R218, 0xa0, R142 ;  /* 0x000000a0da020825 */ /* 0x000fe800078e008e */
        /* <DEDUP_REMOVED lines=11> */
[----:B------:R-:W-:Y:S02]  /*cda0*/  @P1 IMAD.MOV.U32 R143, RZ, RZ, R137 ;  /* 0x000000ffff8f1224 */ /* 0x000fe400078e0089 */
[----:B------:R-:W-:Y:S02]  /*cdb0*/  @P1 IMAD R0, R219, 0xc0, RZ ;  /* 0x000000c0db001824 */ /* 0x000fe400078e02ff */
[----:B--2---:R-:W-:Y:S05]  /*cdc0*/  @P1 IMAD.WIDE.U32 R28, R218, 0xc0, R142 ;  /* 0x000000c0da1c1825 */ /* 0x004fea00078e008e */
[----:B------:R-:W-:Y:S01]  /*cdd0*/  @P1 IADD3 R29, R29, R0, RZ ;  /* 0x000000001d1d1210 */ /* 0x000fe20007ffe0ff */
        /* <DEDUP_REMOVED lines=10> */
[----:B------:R-:W-:Y:S02]  /*ce80*/  @P0 IMAD.MOV.U32 R143, RZ, RZ, R137 ;  /* 0x000000ffff8f0224 */ /* 0x000fe400078e0089 */
[----:B------:R-:W-:Y:S02]  /*ce90*/  @P0 IMAD R0, R219, 0xe0, RZ ;  /* 0x000000e0db000824 */ /* 0x000fe400078e02ff */
[----:B-1----:R-:W-:Y:S05]  /*cea0*/  @P0 IMAD.WIDE.U32 R30, R218, 0xe0, R142 ;  /* 0x000000e0da1e0825 */ /* 0x002fea00078e008e */
[----:B------:R-:W-:Y:S01]  /*ceb0*/  @P0 IADD3 R31, R31, R0, RZ ;  /* 0x000000001f1f0210 */ /* 0x000fe20007ffe0ff */
        /* <DEDUP_REMOVED lines=10> */
.L_x_2787:
[----:B------:R-:W-:Y:S05]  /*cf60*/  BSYNC B2 ;  /* 0x0000000000027941 */ /* 0x000fea0003800000 */
.L_x_2768:
[----:B------:R-:W-:Y:S01]  /*cf70*/  ISETP.NE.U32.AND P1, PT, R236, RZ, PT ;  /* 0x000000ffec00720c */ /* 0x000fe20003f25070 */
[----:B--2---:R-:W2:Y:S01]  /*cf80*/  LD.E R3, [R10.64+0x128] ;  /* 0x000128060a037980 */ /* 0x004ea2000c101900 */
[----:B------:R-:W-:Y:S01]  /*cf90*/  IMAD.MOV.U32 R143, RZ, RZ, R137 ;  /* 0x000000ffff8f7224 */ /* 0x000fe200078e0089 */
[----:B------:R-:W-:Y:S01]  /*cfa0*/  BSSY B0, `(.L_x_2836) ;  /* 0x000005f000007945 */ /* 0x000fe20003800000 */
[----:B------:R-:W-:Y:S01]  /*cfb0*/  ISETP.NE.AND.EX P1, PT, R237, RZ, PT, P1 ;  /* 0x000000ffed00720c */ /* 0x000fe20003f25310 */
[----:B--2---:R-:W-:Y:S05]  /*cfc0*/  IMAD.U32 R3, R3, -0x80, RZ ;  /* 0xffffff8003037824 */ /* 0x004fea00078e00ff */
[C---:B------:R-:W-:Y:S04]  /*cfd0*/  LEA R142, P0, R3.reuse, R142, 0x1 ;  /* 0x0000008e038e7211 */ /* 0x040fe800078008ff */
        /* <DEDUP_REMOVED lines=9> */
[----:B-1----:R-:W4:Y:S06]  /*d070*/  LD.E.64 R24, [R10.64+0x40] ;  /* 0x000040060a187980 */ /* 0x002f2c000c101b00 */
[----:B------:R-:W5:Y:S01]  /*d080*/  LD.E.64 R22, [R10.64+0x20] ;  /* 0x000020060a167980 */ /* 0x000f62000c101b00 */
        /* <DEDUP_REMOVED lines=13> */
[----:B---3--:R-:W3:Y:S04]  /*d160*/  LD.E.64 R20, [R10.64+0x28] ;  /* 0x000028060a147980 */ /* 0x008ee8000c101b00 */
        /* <DEDUP_REMOVED lines=33> */
[-C--:B----4-:R-:W-:Y:S01]  /*d380*/  IMAD R4, R25, R0.reuse, RZ ;  /* 0x0000000019047224 */ /* 0x090fe200078e02ff */
[----:B------:R-:W-:Y:S01]  /*d390*/  SHF.R.S32.HI R3, RZ, 0x1f, R0 ;  /* 0x0000001fff037819 */ /* 0x000fe20000011400 */
[C---:B-1----:R-:W-:Y:S04]  /*d3a0*/  IMAD.WIDE.U32 R26, R24.reuse, R0, RZ ;  /* 0x00000000181a7225 */ /* 0x042fe800078e00ff */
[----:B--2---:R-:W-:Y:S02]  /*d3b0*/  IMAD.IADD R6, R5, 0x1, -R6 ;  /* 0x0000000105067824 */ /* 0x004fe400078e0a06 */
[----:B------:R-:W-:Y:S02]  /*d3c0*/  IMAD R5, R24, R3, R4 ;  /* 0x0000000318057224 */ /* 0x000fe400078e0204 */
[-C--:B-----5:R-:W-:Y:S01]  /*d3d0*/  IMAD R4, R23, R6.reuse, RZ ;  /* 0x0000000617047224 */ /* 0x0a0fe200078e02ff */
[----:B------:R-:W-:Y:S01]  /*d3e0*/  SHF.R.S32.HI R7, RZ, 0x1f, R6 ;  /* 0x0000001fff077819 */ /* 0x000fe20000011406 */
[C---:B------:R-:W-:Y:S04]  /*d3f0*/  IMAD.WIDE.U32 R24, R22.reuse, R6, RZ ;  /* 0x0000000616187225 */ /* 0x040fe800078e00ff */
[-C--:B------:R-:W-:Y:S01]  /*d400*/  IMAD R4, R22, R7.reuse, R4 ;  /* 0x0000000716047224 */ /* 0x080fe200078e0204 */
[----:B------:R-:W-:Y:S01]  /*d410*/  MOV R22, R26 ;  /* 0x0000001a00167202 */ /* 0x000fe20000000f00 */
[----:B------:R-:W-:Y:S02]  /*d420*/  IMAD.IADD R23, R27, 0x1, R5 ;  /* 0x000000011b177824 */ /* 0x000fe400078e0205 */
[----:B------:R-:W-:Y:S02]  /*d430*/  IMAD.IADD R25, R25, 0x1, R4 ;  /* 0x0000000119197824 */ /* 0x000fe400078e0204 */
[----:B---3--:R-:W-:Y:S04]  /*d440*/  IMAD.WIDE.U32 R22, R6, R20, R22 ;  /* 0x0000001406167225 */ /* 0x008fe800078e0016 */
        /* <DEDUP_REMOVED lines=12> */
.L_x_2837:
[----:B------:R-:W2:Y:S04]  /*d510*/  LD.E R5, [R10.64+0x40] ;  /* 0x000040060a057980 */ /* 0x000ea8000c101900 */
[----:B------:R-:W4:Y:S02]  /*d520*/  LD.E R3, [R10.64+0x38] ;  /* 0x000038060a037980 */ /* 0x000f24000c101900 */
[----:B----4-:R-:W-:Y:S02]  /*d530*/  IMAD.U32 R3, R3, -0x80, RZ ;  /* 0xffffff8003037824 */ /* 0x010fe400078e00ff */
[----:B--2---:R-:W-:Y:S03]  /*d540*/  IMAD.U32 R5, R5, -0x80, RZ ;  /* 0xffffff8005057824 */ /* 0x004fe600078e00ff */
[----:B-1-3--:R-:W-:Y:S02]  /*d550*/  LEA R148, P0, R3, R148, 0x1 ;  /* 0x0000009403947211 */ /* 0x00afe400078008ff */
[----:B------:R-:W-:Y:S02]  /*d560*/  LEA R150, P1, R5, R150, 0x1 ;  /* 0x0000009605967211 */ /* 0x000fe400078208ff */
[----:B------:R-:W-:Y:S02]  /*d570*/  LEA.HI.X.SX32 R149, R3, R149, 0x1, P0 ;  /* 0x0000009503957211 */ /* 0x000fe400000f0eff */
[----:B------:R-:W-:Y:S04]  /*d580*/  LEA.HI.X.SX32 R151, R5, R151, 0x1, P1 ;  /* 0x0000009705977211 */ /* 0x000fe800008f0eff */
.L_x_2838:
[----:B------:R-:W-:Y:S05]  /*d590*/  BSYNC B0 ;  /* 0x0000000000007941 */ /* 0x000fea0003800000 */
.L_x_2836:
[----:B------:R-:W-:Y:S04]  /*d5a0*/  IADD3 R13, R13, -0x1, RZ ;  /* 0xffffffff0d0d7810 */ /* 0x000fe80007ffe0ff */
[----:B------:R-:W-:Y:S11]  /*d5b0*/  ISETP.GT.AND P0, PT, R13, R112, PT ;  /* 0x000000700d00720c */ /* 0x000ff60003f04270 */
[----:B------:R-:W-:Y:S02]  /*d5c0*/  @!UPT UIADD3 URZ, URZ, URZ, URZ ;  /* 0x0000003f3f3ff290 */ /* 0x000fe4000fffe03f */
[----:B------:R-:W-:-:S05]  /*d5d0*/  @P0 BRA `(.L_x_2839) ;  /* 0xffff56a000000947 */ /* 0x000fca000383ffff */
.L_x_2767:
        /* <DEDUP_REMOVED lines=11> */
[----:B-----5:R-:W4:Y:S04]  /*d690*/  LD.E.U8 R0, [R10.64+0x1b3] ;  /* 0x0001b3060a007980 */ /* 0x020f28000c101100 */
        /* <DEDUP_REMOVED lines=14> */
[----:B----4-:R-:W-:Y:S01]  /*d780*/  ISETP.NE.AND P4, PT, R0, RZ, PT ;  /* 0x000000ff0000720c */ /* 0x010fe20003f85270 */
        /* <DEDUP_REMOVED lines=38> */
[----:B------:R-:W4:Y:S01]  /*d9f0*/  LD.E.64 R6, [R28.64] ;  /* 0x000000061c067980 */ /* 0x000f22000c101b00 */
        /* <DEDUP_REMOVED lines=36> */
.L_x_2846:
[----:B------:R-:W-:Y:S05]  /*dc40*/  BSYNC B0 ;  /* 0x0000000000007941 */ /* 0x000fea0003800000 */
.L_x_2845:
[----:B------:R2:W-:Y:S04]  /*dc50*/  STS.128 [R233], R20 ;  /* 0x00000014e9007388 */ /* 0x0005e80000000c00 */
[----:B------:R2:W5:Y:S01]  /*dc60*/  LD.E.128 R12, [R44.64+0x80] ;  /* 0x000080062c0c7980 */ /* 0x000562000c101d00 */
[----:B------:R-:W-:Y:S01]  /*dc70*/  IADD3 R0, R18, 0x40, RZ ;  /* 0x0000004012007810 */ /* 0x000fe20007ffe0ff */
[----:B------:R-:W-:Y:S03]  /*dc80*/  BSSY B0, `(.L_x_2847) ;  /* 0x000002a000007945 */ /* 0x000fe60003800000 */
[----:B------:R-:W-:-:S13]  /*dc90*/  ISETP.GE.AND P0, PT, R0, R3, PT ;  /* 0x000000030000720c */ /* 0x000fda0003f06270 */
[----:B------:R-:W-:Y:S05]  /*dca0*/  @P0 BRA `(.L_x_2848) ;  /* 0x0000027000000947 */ /* 0x000fea0003800000 */
[----:B------:R-:W4:Y:S04]  /*dcb0*/  LD.E.64 R4, [R30.64+0x40] ;  /* 0x000040061e047980 */ /* 0x000f28000c101b00 */
        /* <DEDUP_REMOVED lines=9> */
[----:B----4-:R-:W-:Y:S02]  /*dd50*/  LOP3.LUT R15, R4, 0xffff0000, RZ, 0xc0, !PT ;  /* 0xffff0000040f7812 */ /* 0x010fe400078ec0ff */
        /* <DEDUP_REMOVED lines=28> */
.L_x_2848:
[----:B------:R-:W-:Y:S05]  /*df20*/  BSYNC B0 ;  /* 0x0000000000007941 */ /* 0x000fea0003800000 */
.L_x_2847:
[----:B-----5:R4:W-:Y:S02]  /*df30*/  STS.128 [R233+0x2000], R12 ;  /* 0x0020000ce9007388 */ /* 0x0209e40000000c00 */
.L_x_2844:
[----:B------:R-:W-:Y:S05]  /*df40*/  BSYNC B1 ;  /* 0x0000000000017941 */ /* 0x000fea0003800000 */
.L_x_2843:
[----:B------:R-:W-:Y:S01]  /*df50*/  IADD3 R0, R186, 0x10, RZ ;  /* 0x00000010ba007810 */ /* 0x000fe20007ffe0ff */
[----:B------:R-:W-:Y:S03]  /*df60*/  BSSY B1, `(.L_x_2849) ;  /* 0x0000067000017945 */ /* 0x000fe60003800000 */
[----:B------:R-:W-:-:S04]  /*df70*/  ISETP.GE.AND P0, PT, R0, R17, PT ;  /* 0x000000110000720c */ /* 0x000fc80003f06270 */
[----:B------:R-:W-:-:S13]  /*df80*/  ISETP.LT.OR P0, PT, R57, -0x87, P0 ;  /* 0xffffff793900780c */ /* 0x000fda0000701670 */
[----:B------:R-:W-:Y:S05]  /*df90*/  @P0 BRA `(.L_x_2850) ;  /* 0x0000063000000947 */ /* 0x000fea0003800000 */
[----:B----4-:R4:W5:Y:S01]  /*dfa0*/  LD.E.128 R12, [R42.64] ;  /* 0x000000062a0c7980 */ /* 0x010962000c101d00 */
        /* <DEDUP_REMOVED lines=11> */
[----:B------:R-:W5:Y:S04]  /*e060*/  LD.E.64 R4, [R40.64] ;  /* 0x0000000628047980 */ /* 0x000f68000c101b00 */
[----:B--2---:R-:W2:Y:S01]  /*e070*/  LD.E.64 R6, [R30.64] ;  /* 0x000000061e067980 */ /* 0x004ea2000c101b00 */
[----:B------:R-:W-:Y:S01]  /*e080*/  LOP3.LUT R2, R13, 0xffff0000, RZ, 0xc0, !PT ;  /* 0xffff00000d027812 */ /* 0x000fe200078ec0ff */
[----:B------:R-:W-:Y:S01]  /*e090*/  IMAD.U32 R29, R15, 0x10000, RZ ;  /* 0x000100000f1d7824 */ /* 0x000fe200078e00ff */
[----:B------:R-:W-:-:S02]  /*e0a0*/  SHF.L.U32 R8, R13, 0x10, RZ ;  /* 0x000000100d087819 */ /* 0x000fc400000006ff */
[C---:B------:R-:W-:Y:S02]  /*e0b0*/  SHF.L.U32 R13, R12.reuse, 0x10, RZ ;  /* 0x000000100c0d7819 */ /* 0x040fe400000006ff */
[----:B------:R-:W-:Y:S02]  /*e0c0*/  LOP3.LUT R22, R12, 0xffff0000, RZ, 0xc0, !PT ;  /* 0xffff00000c167812 */ /* 0x000fe400078ec0ff */
[----:B------:R-:W-:Y:S02]  /*e0d0*/  LOP3.LUT R27, R15, 0xffff0000, RZ, 0xc0, !PT ;  /* 0xffff00000f1b7812 */ /* 0x000fe400078ec0ff */
[C---:B------:R-:W-:Y:S02]  /*e0e0*/  SHF.L.U32 R20, R14.reuse, 0x10, RZ ;  /* 0x000000100e147819 */ /* 0x040fe400000006ff */
[----:B------:R-:W-:Y:S02]  /*e0f0*/  LOP3.LUT R26, R14, 0xffff0000, RZ, 0xc0, !PT ;  /* 0xffff00000e1a7812 */ /* 0x000fe400078ec0ff */
[C---:B-----5:R-:W-:Y:S01]  /*e100*/  LOP3.LUT R21, R4.reuse, 0xffff0000, RZ, 0xc0, !PT ;  /* 0xffff000004157812 */ /* 0x060fe200078ec0ff */
[----:B------:R-:W-:Y:S01]  /*e110*/  IMAD.U32 R4, R4, 0x10000, RZ ;  /* 0x0001000004047824 */ /* 0x000fe200078e00ff */
[----:B------:R-:W-:-:S02]  /*e120*/  LOP3.LUT R12, R5, 0xffff0000, RZ, 0xc0, !PT ;  /* 0xffff0000050c7812 */ /* 0x000fc400078ec0ff */
[----:B--2---:R-:W-:Y:S01]  /*e130*/  LOP3.LUT R23, R6, 0xffff0000, RZ, 0xc0, !PT ;  /* 0xffff000006177812 */ /* 0x004fe200078ec0ff */
        /* <DEDUP_REMOVED lines=26> */
.L_x_2852:
[----:B------:R-:W-:Y:S05]  /*e2e0*/  BSYNC B0 ;  /* 0x0000000000007941 */ /* 0x000fea0003800000 */
.L_x_2851:
        /* <DEDUP_REMOVED lines=14> */
[----:B-1----:R-:W-:Y:S01]  /*e3d0*/  SHF.L.U32 R12, R20, 0x10, RZ ;  /* 0x00000010140c7819 */ /* 0x002fe200000006ff */
        /* <DEDUP_REMOVED lines=29> */
.L_x_2854:
[----:B------:R-:W-:Y:S05]  /*e5b0*/  BSYNC B0 ;  /* 0x0000000000007941 */ /* 0x000fea0003800000 */
.L_x_2853:
[----:B-----5:R2:W-:Y:S02]  /*e5c0*/  STS.128 [R233+0x2800], R20 ;  /* 0x00280014e9007388 */ /* 0x0205e40000000c00 */
.L_x_2850:
[----:B------:R-:W-:Y:S05]  /*e5d0*/  BSYNC B1 ;  /* 0x0000000000017941 */ /* 0x000fea0003800000 */
.L_x_2849:
[----:B------:R-:W-:Y:S01]  /*e5e0*/  IADD3 R16, R186, 0x20, RZ ;  /* 0x00000020ba107810 */ /* 0x000fe20007ffe0ff */
[----:B------:R-:W-:Y:S03]  /*e5f0*/  BSSY B1, `(.L_x_2855) ;  /* 0x0000068000017945 */ /* 0x000fe60003800000 */
[----:B------:R-:W-:-:S04]  /*e600*/  ISETP.GE.AND P0, PT, R16, R17, PT ;  /* 0x000000111000720c */ /* 0x000fc80003f06270 */
[----:B------:R-:W-:-:S13]  /*e610*/  ISETP.LT.OR P0, PT, R57, -0x107, P0 ;  /* 0xfffffef93900780c */ /* 0x000fda0000701670 */
[----:B------:R-:W-:Y:S05]  /*e620*/  @P0 BRA `(.L_x_2856) ;  /* 0x0000064000000947 */ /* 0x000fea0003800000 */
[----:B-1--4-:R1:W5:Y:S01]  /*e630*/  LD.E.128 R12, [R36.64] ;  /* 0x00000006240c7980 */ /* 0x012362000c101d00 */
        /* <DEDUP_REMOVED lines=12> */
[----:B-1----:R-:W4:Y:S04]  /*e700*/  LD.E.64 R4, [R40.64] ;  /* 0x0000000628047980 */ /* 0x002f28000c101b00 */
[----:B------:R-:W5:Y:S01]  /*e710*/  LD.E.64 R6, [R30.64] ;  /* 0x000000061e067980 */ /* 0x000f62000c101b00 */
        /* <DEDUP_REMOVED lines=38> */
.L_x_2858:
[----:B-1----:R-:W-:Y:S05]  /*e980*/  BSYNC B0 ;  /* 0x0000000000007941 */ /* 0x002fea0003800000 */
.L_x_2857:
        /* <DEDUP_REMOVED lines=12> */
[----:B-1----:R-:W-:-:S02]  /*ea50*/  SHF.L.U32 R12, R20, 0x10, RZ ;  /* 0x00000010140c7819 */ /* 0x002fc400000006ff */
        /* <DEDUP_REMOVED lines=31> */
.L_x_2860:
[----:B------:R-:W-:Y:S05]  /*ec50*/  BSYNC B0 ;  /* 0x0000000000007941 */ /* 0x000fea0003800000 */
.L_x_2859:
[----:B-----5:R2:W-:Y:S02]  /*ec60*/  STS.128 [R233+0x3000], R20 ;  /* 0x00300014e9007388 */ /* 0x0205e40000000c00 */
.L_x_2856:
[----:B------:R-:W-:Y:S05]  /*ec70*/  BSYNC B1 ;  /* 0x0000000000017941 */ /* 0x000fea0003800000 */
.L_x_2855:
[----:B------:R-:W-:-:S04]  /*ec80*/  IADD3 R28, R186, 0x30, RZ ;  /* 0x00000030ba1c7810 */ /* 0x000fc80007ffe0ff */
[----:B------:R-:W-:-:S04]  /*ec90*/  ISETP.GE.AND P0, PT, R28, R17, PT ;  /* 0x000000111c00720c */ /* 0x000fc80003f06270 */
[----:B------:R-:W-:-:S13]  /*eca0*/  ISETP.LT.OR P0, PT, R57, -0x187, P0 ;  /* 0xfffffe793900780c */ /* 0x000fda0000701670 */
[----:B------:R-:W-:Y:S05]  /*ecb0*/  @P0 BRA `(.L_x_2861) ;  /* 0x000035c000000947 */ /* 0x000fea0003800000 */
[----:B-1--4-:R1:W5:Y:S01]  /*ecc0*/  LD.E.128 R12, [R38.64] ;  /* 0x00000006260c7980 */ /* 0x012362000c101d00 */
        /* <DEDUP_REMOVED lines=22> */
[----:B----4-:R-:W-:-:S02]  /*ee30*/  LOP3.LUT R15, R4, 0xffff0000, RZ, 0xc0, !PT ;  /* 0xffff0000040f7812 */ /* 0x010fc400078ec0ff */
[----:B------:R-:W-:Y:S02]  /*ee40*/  LOP3.LUT R12, R5, 0xffff0000, RZ, 0xc0, !PT ;  /* 0xffff0000050c7812 */ /* 0x000fe400078ec0ff */
[----:B-----5:R-:W-:Y:S01]  /*ee50*/  LOP3.LUT R21, R6, 0xffff0000, RZ, 0xc0, !PT ;  /* 0xffff000006157812 */ /* 0x020fe200078ec0ff */
        /* <DEDUP_REMOVED lines=25> */
.L_x_2863:
[----:B-1----:R-:W-:Y:S05]  /*eff0*/  BSYNC B0 ;  /* 0x0000000000007941 */ /* 0x002fea0003800000 */
.L_x_2862:
        /* <DEDUP_REMOVED lines=16> */
[----:B-1--4-:R-:W-:Y:S02]  /*f100*/  LOP3.LUT R13, R2, 0xffff0000, RZ, 0xc0, !PT ;  /* 0xffff0000020d7812 */ /* 0x012fe400078ec0ff */
        /* <DEDUP_REMOVED lines=27> */
.L_x_2865:
[----:B------:R-:W-:Y:S05]  /*f2c0*/  BSYNC B0 ;  /* 0x0000000000007941 */ /* 0x000fea0003800000 */
.L_x_2864:
[----:B-----5:R4:W-:Y:S01]  /*f2d0*/  STS.128 [R233+0x3800], R36 ;  /* 0x00380024e9007388 */ /* 0x0209e20000000c00 */
[----:B------:R-:W-:Y:S05]  /*f2e0*/  BRA `(.L_x_2861) ;  /* 0x00002f9000007947 */ /* 0x000fea0003800000 */
.L_x_2842:
        /* <DEDUP_REMOVED lines=20> */
[----:B------:R-:W4:Y:S01]  /*f430*/  LD.E.128 R12, [R12.64] ;  /* 0x000000060c0c7980 */ /* 0x000f22000c101d00 */
[----:B------:R-:W-:Y:S02]  /*f440*/  LEA.HI.X.SX32 R21, R21, R8, 0x1, P0 ;  /* 0x0000000815157211 */ /* 0x000fe400000f0eff */
[----:B------:R-:W-:-:S04]  /*f450*/  LEA R20, P0, R23, R34, 0x1 ;  /* 0x0000002217147211 */ /* 0x000fc800078008ff */
[----:B------:R-:W-:-:S06]  /*f460*/  LEA.HI.X R21, R23, R35, R21, 0x1, P0 ;  /* 0x0000002317157211 */ /* 0x000fcc00000f0c15 */
[----:B---3--:R-:W3:Y:S01]  /*f470*/  LD.E.128 R20, [R20.64] ;  /* 0x0000000614147980 */ /* 0x008ee2000c101d00 */
        /* <DEDUP_REMOVED lines=14> */
[----:B----4-:R-:W-:Y:S01]  /*f560*/  IMAD.U32 R49, R14, 0x10000, RZ ;  /* 0x000100000e317824 */ /* 0x010fe200078e00ff */
        /* <DEDUP_REMOVED lines=19> */
[----:B---3--:R-:W-:Y:S01]  /*f6a0*/  LOP3.LUT R5, R20, 0xffff0000, RZ, 0xc0, !PT ;  /* 0xffff000014057812 */ /* 0x008fe200078ec0ff */
        /* <DEDUP_REMOVED lines=25> */
.L_x_2869:
[----:B------:R-:W-:Y:S05]  /*f840*/  BSYNC B0 ;  /* 0x0000000000007941 */ /* 0x000fea0003800000 */
.L_x_2868:
        /* <DEDUP_REMOVED lines=16> */
[----:B------:R-:W4:Y:S01]  /*f950*/  LD.E.128 R4, [R6.64+0x80] ;  /* 0x0000800606047980 */ /* 0x000f22000c101d00 */
[----:B------:R-:W-:Y:S02]  /*f960*/  @P1 IADD3 R21, -R9, RZ, RZ ;  /* 0x000000ff09151210 */ /* 0x000fe40007ffe1ff */
[----:B------:R-:W-:Y:S02]  /*f970*/  LEA.HI.X R13, R13, R33, R0, 0x1, P0 ;  /* 0x000000210d0d7211 */ /* 0x000fe400000f0c00 */
[----:B------:R-:W-:-:S04]  /*f980*/  IADD3 R23, P0, R21, R2, RZ ;  /* 0x0000000215177210 */ /* 0x000fc80007f1e0ff */
[----:B--2---:R-:W2:Y:S01]  /*f990*/  LD.E.128 R12, [R12.64+0x80] ;  /* 0x000080060c0c7980 */ /* 0x004ea2000c101d00 */
[----:B------:R-:W-:Y:S02]  /*f9a0*/  LEA.HI.X.SX32 R21, R21, R8, 0x1, P0 ;  /* 0x0000000815157211 */ /* 0x000fe400000f0eff */
[----:B------:R-:W-:-:S04]  /*f9b0*/  LEA R20, P0, R23, R34, 0x1 ;  /* 0x0000002217147211 */ /* 0x000fc800078008ff */
[----:B------:R-:W-:-:S06]  /*f9c0*/  LEA.HI.X R21, R23, R35, R21, 0x1, P0 ;  /* 0x0000002317157211 */ /* 0x000fcc00000f0c15 */
[----:B---3--:R-:W3:Y:S01]  /*f9d0*/  LD.E.128 R20, [R20.64+0x80] ;  /* 0x0000800614147980 */ /* 0x008ee2000c101d00 */
        /* <DEDUP_REMOVED lines=8> */
[C---:B----4-:R-:W-:Y:S01]  /*fa60*/  IMAD.U32 R27, R4.reuse, 0x10000, RZ ;  /* 0x00010000041b7824 */ /* 0x050fe200078e00ff */
[----:B------:R-:W-:Y:S01]  /*fa70*/  LOP3.LUT R26, R4, 0xffff0000, RZ, 0xc0, !PT ;  /* 0xffff0000041a7812 */ /* 0x000fe200078ec0ff */
[----:B------:R-:W-:Y:S01]  /*fa80*/  IMAD.U32 R40, R6, 0x10000, RZ ;  /* 0x0001000006287824 */ /* 0x000fe200078e00ff */
[C---:B------:R-:W-:Y:S02]  /*fa90*/  SHF.L.U32 R4, R5.reuse, 0x10, RZ ;  /* 0x0000001005047819 */ /* 0x040fe400000006ff */
[----:B-1----:R-:W-:Y:S02]  /*faa0*/  LOP3.LUT R44, R5, 0xffff0000, RZ, 0xc0, !PT ;  /* 0xffff0000052c7812 */ /* 0x002fe400078ec0ff */
[C---:B------:R-:W-:Y:S02]  /*fab0*/  SHF.L.U32 R5, R7.reuse, 0x10, RZ ;  /* 0x0000001007057819 */ /* 0x040fe400000006ff */
[----:B------:R-:W-:Y:S01]  /*fac0*/  LOP3.LUT R47, R7, 0xffff0000, RZ, 0xc0, !PT ;  /* 0xffff0000072f7812 */ /* 0x000fe200078ec0ff */
[C---:B--2---:R-:W-:Y:S01]  /*fad0*/  IMAD.U32 R46, R12.reuse, 0x10000, RZ ;  /* 0x000100000c2e7824 */ /* 0x044fe200078e00ff */
        /* <DEDUP_REMOVED lines=14> */
[----:B---3--:R-:W-:Y:S01]  /*fbc0*/  LOP3.LUT R15, R22, 0xffff0000, RZ, 0xc0, !PT ;  /* 0xffff0000160f7812 */ /* 0x008fe200078ec0ff */
        /* <DEDUP_REMOVED lines=29> */
.L_x_2871:
[----:B------:R-:W-:Y:S05]  /*fda0*/  BSYNC B0 ;  /* 0x0000000000007941 */ /* 0x000fea0003800000 */
.L_x_2870:
[----:B-----5:R4:W-:Y:S02]  /*fdb0*/  STS.128 [R233+0x2000], R24 ;  /* 0x00200018e9007388 */ /* 0x0209e40000000c00 */
.L_x_2867:
[----:B------:R-:W-:Y:S05]  /*fdc0*/  BSYNC B1 ;  /* 0x0000000000017941 */ /* 0x000fea0003800000 */
.L_x_2866:
        /* <DEDUP_REMOVED lines=24> */
[----:B--2---:R-:W2:Y:S01]  /*ff50*/  LD.E.128 R12, [R12.64] ;  /* 0x000000060c0c7980 */ /* 0x004ea2000c101d00 */
[----:B------:R-:W-:Y:S02]  /*ff60*/  LEA.HI.X.SX32 R16, R21, R16, 0x1, P1 ;  /* 0x0000001015107211 */ /* 0x000fe400008f0eff */
[C---:B------:R-:W-:Y:S01]  /*ff70*/  LEA R20, P1, R23.reuse, R34, 0x1 ;  /* 0x0000002217147211 */ /* 0x040fe200078208ff */
[----:B---3--:R-:W3:Y:S03]  /*ff80*/  LD.E.128 R4, [R4.64] ;  /* 0x0000000604047980 */ /* 0x008ee6000c101d00 */
[----:B------:R-:W-:-:S06]  /*ff90*/  LEA.HI.X R21, R23, R35, R16, 0x1, P1 ;  /* 0x0000002317157211 */ /* 0x000fcc00008f0c10 */
[----:B----4-:R-:W4:Y:S01]  /*ffa0*/  LD.E.128 R20, [R20.64] ;  /* 0x0000000614147980 */ /* 0x010f22000c101d00 */
        /* <DEDUP_REMOVED lines=8> */
[C---:B--2---:R-:W-:Y:S01]  /*10030*/  IMAD.U32 R31, R12.reuse, 0x10000, RZ ;  /* 0x000100000c1f7824 */ /* 0x044fe200078e00ff */
[----:B------:R-:W-:Y:S01]  /*10040*/  LOP3.LUT R30, R12, 0xffff0000, RZ, 0xc0, !PT ;  /* 0xffff00000c1e7812 */ /* 0x000fe200078ec0ff */
[----:B-1----:R-:W-:Y:S01]  /*10050*/  IMAD.U32 R44, R14, 0x10000, RZ ;  /* 0x000100000e2c7824 */ /* 0x002fe200078e00ff */
        /* <DEDUP_REMOVED lines=49> */
.L_x_2875:
[----:B------:R-:W-:Y:S05]  /*10370*/  BSYNC B0 ;  /* 0x0000000000007941 */ /* 0x000fea0003800000 */
.L_x_2874:
[----:B-----5:R1:W-:Y:S04]  /*10380*/  STS.128 [R233+0x800], R28 ;  /* 0x0008001ce9007388 */ /* 0x0203e80000000c00 */
[----:B----4-:R1:W5:Y:S01]  /*10390*/  LD.E.128 R24, [R42.64+0x80] ;  /* 0x000080062a187980 */ /* 0x010362000c101d00 */
        /* <DEDUP_REMOVED lines=21> */
[----:B--2---:R-:W2:Y:S01]  /*104f0*/  LD.E.128 R12, [R14.64] ;  /* 0x000000060e0c7980 */ /* 0x004ea2000c101d00 */
[----:B------:R-:W-:Y:S02]  /*10500*/  LEA.HI.X.SX32 R16, R21, R16, 0x1, P1 ;  /* 0x0000001015107211 */ /* 0x000fe400008f0eff */
[----:B------:R-:W-:-:S04]  /*10510*/  LEA R20, P1, R23, R34, 0x1 ;  /* 0x0000002217147211 */ /* 0x000fc800078208ff */
[----:B------:R-:W-:-:S06]  /*10520*/  LEA.HI.X R21, R23, R35, R16, 0x1, P1 ;  /* 0x0000002317157211 */ /* 0x000fcc00008f0c10 */
[----:B---3--:R-:W3:Y:S01]  /*10530*/  LD.E.128 R20, [R20.64] ;  /* 0x0000000614147980 */ /* 0x008ee2000c101d00 */
        /* <DEDUP_REMOVED lines=8> */
[C---:B----4-:R-:W-:Y:S01]  /*105c0*/  IMAD.U32 R31, R4.reuse, 0x10000, RZ ;  /* 0x00010000041f7824 */ /* 0x050fe200078e00ff */
[----:B------:R-:W-:Y:S01]  /*105d0*/  LOP3.LUT R27, R4, 0xffff0000, RZ, 0xc0, !PT ;  /* 0xffff0000041b7812 */ /* 0x000fe200078ec0ff */
[----:B------:R-:W-:Y:S01]  /*105e0*/  IMAD.U32 R41, R6, 0x10000, RZ ;  /* 0x0001000006297824 */ /* 0x000fe200078e00ff */
[----:B------:R-:W-:-:S02]  /*105f0*/  SHF.L.U32 R4, R5, 0x10, RZ ;  /* 0x0000001005047819 */ /* 0x000fc400000006ff */
[----:B------:R-:W-:Y:S02]  /*10600*/  LOP3.LUT R42, R5, 0xffff0000, RZ, 0xc0, !PT ;  /* 0xffff0000052a7812 */ /* 0x000fe400078ec0ff */
[C---:B------:R-:W-:Y:S02]  /*10610*/  SHF.L.U32 R5, R7.reuse, 0x10, RZ ;  /* 0x0000001007057819 */ /* 0x040fe400000006ff */
        /* <DEDUP_REMOVED lines=46> */
.L_x_2877:
[----:B------:R-:W-:Y:S05]  /*10900*/  BSYNC B0 ;  /* 0x0000000000007941 */ /* 0x000fea0003800000 */
.L_x_2876:
[----:B-----5:R4:W-:Y:S02]  /*10910*/  STS.128 [R233+0x2800], R24 ;  /* 0x00280018e9007388 */ /* 0x0209e40000000c00 */
.L_x_2873:
[----:B------:R-:W-:Y:S05]  /*10920*/  BSYNC B1 ;  /* 0x0000000000017941 */ /* 0x000fea0003800000 */
.L_x_2872:
[----:B------:R-:W-:Y:S01]  /*10930*/  IADD3 R16, R186, 0x20, RZ ;  /* 0x00000020ba107810 */ /* 0x000fe20007ffe0ff */
[----:B------:R-:W-:Y:S03]  /*10940*/  BSSY B1, `(.L_x_2878) ;  /* 0x00000b7000017945 */ /* 0x000fe60003800000 */
[----:B------:R-:W-:-:S04]  /*10950*/  ISETP.GE.AND P0, PT, R16, R17, PT ;  /* 0x000000111000720c */ /* 0x000fc80003f06270 */
[----:B------:R-:W-:-:S13]  /*10960*/  ISETP.LT.OR P0, PT, R57, -0x107, P0 ;  /* 0xfffffef93900780c */ /* 0x000fda0000701670 */
[----:B------:R-:W-:Y:S05]  /*10970*/  @P0 BRA `(.L_x_2879) ;  /* 0x00000b3000000947 */ /* 0x000fea0003800000 */
[----:B----4-:R4:W5:Y:S01]  /*10980*/  LD.E.128 R24, [R36.64] ;  /* 0x0000000624187980 */ /* 0x010962000c101d00 */
        /* <DEDUP_REMOVED lines=25> */
[C---:B-1----:R-:W-:Y:S01]  /*10b20*/  IMAD.U32 R29, R24.reuse, 0x10000, RZ ;  /* 0x00010000181d7824 */ /* 0x042fe200078e00ff */
        /* <DEDUP_REMOVED lines=60> */
.L_x_2881:
[----:B------:R-:W-:Y:S05]  /*10ef0*/  BSYNC B0 ;  /* 0x0000000000007941 */ /* 0x000fea0003800000 */
.L_x_2880:
        /* <DEDUP_REMOVED lines=89> */
.L_x_2883:
[----:B------:R-:W-:Y:S05]  /*11490*/  BSYNC B0 ;  /* 0x0000000000007941 */ /* 0x000fea0003800000 */
.L_x_2882:
[----:B-----5:R1:W-:Y:S02]  /*114a0*/  STS.128 [R233+0x3000], R12 ;  /* 0x0030000ce9007388 */ /* 0x0203e40000000c00 */
.L_x_2879:
[----:B------:R-:W-:Y:S05]  /*114b0*/  BSYNC B1 ;  /* 0x0000000000017941 */ /* 0x000fea0003800000 */
.L_x_2878:
[----:B-12---:R-:W-:-:S04]  /*114c0*/  IADD3 R28, R186, 0x30, RZ ;  /* 0x00000030ba1c7810 */ /* 0x006fc80007ffe0ff */
[----:B------:R-:W-:-:S04]  /*114d0*/  ISETP.GE.AND P0, PT, R28, R17, PT ;  /* 0x000000111c00720c */ /* 0x000fc80003f06270 */
[----:B------:R-:W-:-:S13]  /*114e0*/  ISETP.LT.OR P0, PT, R57, -0x187, P0 ;  /* 0xfffffe793900780c */ /* 0x000fda0000701670 */
[----:B------:R-:W-:Y:S05]  /*114f0*/  @P0 BRA `(.L_x_2861) ;  /* 0x00000d8000000947 */ /* 0x000fea0003800000 */
[----:B----4-:R1:W5:Y:S01]  /*11500*/  LD.E.128 R24, [R38.64] ;  /* 0x0000000626187980 */ /* 0x010362000c101d00 */
        /* <DEDUP_REMOVED lines=21> */
[----:B------:R-:W4:Y:S01]  /*11660*/  LD.E.128 R12, [R12.64] ;  /* 0x000000060c0c7980 */ /* 0x000f22000c101d00 */
[----:B------:R-:W-:-:S04]  /*11670*/  LEA R20, P1, R23, R34, 0x1 ;  /* 0x0000002217147211 */ /* 0x000fc800078208ff */
[----:B------:R-:W-:-:S06]  /*11680*/  LEA.HI.X R21, R23, R35, R17, 0x1, P1 ;  /* 0x0000002317157211 */ /* 0x000fcc00008f0c11 */
[----:B---3--:R-:W3:Y:S01]  /*11690*/  LD.E.128 R20, [R20.64] ;  /* 0x0000000614147980 */ /* 0x008ee2000c101d00 */
        /* <DEDUP_REMOVED lines=9> */
[C---:B----4-:R-:W-:Y:S02]  /*11730*/  SHF.L.U32 R36, R12.reuse, 0x10, RZ ;  /* 0x000000100c247819 */ /* 0x050fe400000006ff */
        /* <DEDUP_REMOVED lines=21> */
[C---:B---3--:R-:W-:Y:S01]  /*11890*/  IMAD.U32 R4, R21.reuse, 0x10000, RZ ;  /* 0x0001000015047824 */ /* 0x048fe200078e00ff */
        /* <DEDUP_REMOVED lines=29> */
.L_x_2885:
[----:B------:R-:W-:Y:S05]  /*11a70*/  BSYNC B0 ;  /* 0x0000000000007941 */ /* 0x000fea0003800000 */
.L_x_2884:
        /* <DEDUP_REMOVED lines=19> */
[----:B------:R-:W4:Y:S03]  /*11bb0*/  LD.E.128 R12, [R14.64+0x80] ;  /* 0x000080060e0c7980 */ /* 0x000f26000c101d00 */
[----:B------:R-:W-:Y:S02]  /*11bc0*/  LEA.HI.X R21, R3, R33, R17, 0x1, P1 ;  /* 0x0000002103157211 */ /* 0x000fe400008f0c11 */
[----:B------:R-:W-:Y:S01]  /*11bd0*/  MOV R3, RZ ;  /* 0x000000ff00037202 */ /* 0x000fe20000000f00 */
[----:B------:R-:W-:-:S03]  /*11be0*/  @P0 IMAD.MOV R3, RZ, RZ, -R9 ;  /* 0x000000ffff030224 */ /* 0x000fc600078e0a09 */
[----:B--2---:R-:W2:Y:S02]  /*11bf0*/  LD.E.128 R20, [R20.64] ;  /* 0x0000000614147980 */ /* 0x004ea4000c101d00 */
[----:B------:R-:W-:-:S04]  /*11c00*/  IADD3 R9, P1, R3, R2, RZ ;  /* 0x0000000203097210 */ /* 0x000fc80007f3e0ff */
[----:B------:R-:W-:Y:S02]  /*11c10*/  LEA.HI.X.SX32 R3, R3, R8, 0x1, P1 ;  /* 0x0000000803037211 */ /* 0x000fe400008f0eff */
[----:B------:R-:W-:-:S04]  /*11c20*/  LEA R24, P1, R9, R34, 0x1 ;  /* 0x0000002209187211 */ /* 0x000fc800078208ff */
[----:B------:R-:W-:-:S06]  /*11c30*/  LEA.HI.X R25, R9, R35, R3, 0x1, P1 ;  /* 0x0000002309197211 */ /* 0x000fcc00008f0c03 */
[----:B---3--:R-:W3:Y:S01]  /*11c40*/  LD.E.128 R24, [R24.64] ;  /* 0x0000000618187980 */ /* 0x008ee2000c101d00 */
        /* <DEDUP_REMOVED lines=8> */
[C---:B----4-:R-:W-:Y:S01]  /*11cd0*/  SHF.L.U32 R6, R13.reuse, 0x10, RZ ;  /* 0x000000100d067819 */ /* 0x050fe200000006ff */
[----:B------:R-:W-:Y:S01]  /*11ce0*/  IMAD.U32 R18, R12, 0x10000, RZ ;  /* 0x000100000c127824 */ /* 0x000fe200078e00ff */
[----:B------:R-:W-:Y:S01]  /*11cf0*/  LOP3.LUT R30, R13, 0xffff0000, RZ, 0xc0, !PT ;  /* 0xffff00000d1e7812 */ /* 0x000fe200078ec0ff */
[----:B------:R-:W-:Y:S01]  /*11d00*/  IMAD.U32 R29, R14, 0x10000, RZ ;  /* 0x000100000e1d7824 */ /* 0x000fe200078e00ff */
[----:B------:R-:W-:Y:S02]  /*11d10*/  LOP3.LUT R7, R12, 0xffff0000, RZ, 0xc0, !PT ;  /* 0xffff00000c077812 */ /* 0x000fe400078ec0ff */
[----:B------:R-:W-:Y:S02]  /*11d20*/  LOP3.LUT R13, R14, 0xffff0000, RZ, 0xc0, !PT ;  /* 0xffff00000e0d7812 */ /* 0x000fe400078ec0ff */
        /* <DEDUP_REMOVED lines=46> */
.L_x_2887:
[----:B------:R-:W-:Y:S05]  /*12010*/  BSYNC B0 ;  /* 0x0000000000007941 */ /* 0x000fea0003800000 */
.L_x_2886:
[----:B-----5:R4:W-:Y:S01]  /*12020*/  STS.128 [R233+0x3800], R4 ;  /* 0x00380004e9007388 */ /* 0x0209e20000000c00 */
[----:B------:R-:W-:Y:S05]  /*12030*/  BRA `(.L_x_2861) ;  /* 0x0000024000007947 */ /* 0x000fea0003800000 */
.L_x_2841:
        /* <DEDUP_REMOVED lines=36> */
.L_x_2861:
[----:B------:R-:W-:Y:S05]  /*12280*/  BSYNC B2 ;  /* 0x0000000000027941 */ /* 0x000fea0003800000 */
.L_x_2840:
[----:B------:R-:W-:Y:S01]  /*12290*/  IADD3 R235, R55, -0x1, RZ ;  /* 0xffffffff37eb7810 */ /* 0x000fe20007ffe0ff */
[----:B------:R-:W-:Y:S01]  /*122a0*/  IMAD.SHL.U32 R77, R77, 0x40, RZ ;  /* 0x000000404d4d7824 */ /* 0x000fe200078e00ff */
[----:B-1--4-:R-:W-:-:S02]  /*122b0*/  IADD3 R6, R186, 0x50, RZ ;  /* 0x00000050ba067810 */ /* 0x012fc40007ffe0ff */
        /* <DEDUP_REMOVED lines=11> */
[C---:B------:R-:W-:Y:S02]  /*12370*/  @!P0 LEA R14, P2, R75.reuse, R224, 0x1 ;  /* 0x000000e04b0e8211 */ /* 0x040fe400078408ff */
[----:B------:R-:W-:Y:S01]  /*12380*/  @!PT LDS RZ, [RZ] ;  /* 0x00000000fffff984 */ /* 0x000fe20000000800 */
[----:B------:R-:W-:Y:S01]  /*12390*/  @!PT LDS RZ, [RZ] ;  /* 0x00000000fffff984 */ /* 0x000fe20000000800 */
[----:B------:R-:W-:Y:S01]  /*123a0*/  @!PT LDS RZ, [RZ] ;  /* 0x00000000fffff984 */ /* 0x000fe20000000800 */
[----:B------:R1:W-:Y:S02]  /*123b0*/  @!P1 LDGSTS.E.BYPASS.LTC128B.128 [R233+0x4000], [R224.64] ;  /* 0x04000000e0e99fae */ /* 0x0003e4000b901d46 */
[----:B------:R-:W-:Y:S02]  /*123c0*/  @!P0 LEA.HI.X R15, R75, R225, R76, 0x1, P2 ;  /* 0x000000e14b0f8211 */ /* 0x000fe400010f0c4c */
[----:B------:R1:W-:Y:S01]  /*123d0*/  @!P1 LDGSTS.E.BYPASS.LTC128B.128 [R233+0x8000], [R224.64+0x80] ;  /* 0x08000080e0e99fae */ /* 0x0003e2000b901d46 */
[-C--:B------:R-:W-:Y:S01]  /*123e0*/  ISETP.GE.AND P2, PT, R4, R3.reuse, PT ;  /* 0x000000030400720c */ /* 0x080fe20003f46270 */
[----:B------:R-:W-:Y:S01]  /*123f0*/  @!P3 IMAD R18, R135, 0x60, RZ ;  /* 0x000000608712b824 */ /* 0x000fe200078e02ff */
[----:B------:R-:W-:Y:S01]  /*12400*/  ISETP.GE.AND P1, PT, R2, R3, PT ;  /* 0x000000030200720c */ /* 0x000fe20003f26270 */
[----:B------:R4:W-:Y:S01]  /*12410*/  @!P0 LDGSTS.E.BYPASS.LTC128B.128 [R233+0x4800], [R14.64] ;  /* 0x048000000ee98fae */ /* 0x0009e2000b901d46 */
[----:B------:R-:W-:-:S03]  /*12420*/  @!P3 IMAD.WIDE.U32 R12, R134, 0x60, R224 ;  /* 0x00000060860cb825 */ /* 0x000fc600078e00e0 */
[----:B------:R4:W-:Y:S01]  /*12430*/  @!P0 LDGSTS.E.BYPASS.LTC128B.128 [R233+0x8800], [R14.64+0x80] ;  /* 0x088000800ee98fae */ /* 0x0009e2000b901d46 */
[----:B--2---:R-:W-:Y:S01]  /*12440*/  @!P6 LEA R20, P0, R134, R224, 0x6 ;  /* 0x000000e08614e211 */ /* 0x004fe200078030ff */
[----:B------:R-:W-:Y:S02]  /*12450*/  @!P3 IMAD.IADD R19, R18, 0x1, R13 ;  /* 0x000000011213b824 */ /* 0x000fe400078e020d */
[----:B------:R-:W-:Y:S01]  /*12460*/  @!P3 IMAD.MOV.U32 R18, RZ, RZ, R12 ;  /* 0x000000ffff12b224 */ /* 0x000fe200078e000c */
[----:B------:R-:W-:Y:S01]  /*12470*/  @!P6 LEA.HI.X R21, R134, R225, R135, 0x6, P0 ;  /* 0x000000e18615e211 */ /* 0x000fe200000f3487 */
[----:B------:R-:W-:Y:S01]  /*12480*/  @!P2 IMAD.MOV.U32 R12, RZ, RZ, R224 ;  /* 0x000000ffff0ca224 */ /* 0x000fe200078e00e0 */
[----:B------:R-:W-:Y:S01]  /*12490*/  ISETP.GE.AND P0, PT, R0, R3, PT ;  /* 0x000000030000720c */ /* 0x000fe20003f06270 */
[----:B------:R-:W-:Y:S01]  /*124a0*/  @!P2 IMAD.MOV.U32 R13, RZ, RZ, R225 ;  /* 0x000000ffff0da224 */ /* 0x000fe200078e00e1 */
[----:B------:R-:W-:Y:S01]  /*124b0*/  IADD3 R0, R186, 0x40, RZ ;  /* 0x00000040ba007810 */ /* 0x000fe20007ffe0ff */
[----:B------:R2:W-:Y:S01]  /*124c0*/  @!P6 LDGSTS.E.BYPASS.LTC128B.128 [R233+0x5000], [R20.64] ;  /* 0x0500000014e9efae */ /* 0x0005e2000b901d46 */
[----:B------:R-:W-:-:S02]  /*124d0*/  @!P4 IMAD R8, R135, 0xa0, RZ ;  /* 0x000000a08708c824 */ /* 0x000fc400078e02ff */
[C---:B------:R-:W-:Y:S01]  /*124e0*/  @!P2 IMAD R7, R135.reuse, 0xc0, RZ ;  /* 0x000000c08707a824 */ /* 0x040fe200078e02ff */
[----:B------:R2:W-:Y:S01]  /*124f0*/  @!P6 LDGSTS.E.BYPASS.LTC128B.128 [R233+0x9000], [R20.64+0x80] ;  /* 0x0900008014e9efae */ /* 0x0005e2000b901d46 */
[----:B------:R-:W-:Y:S01]  /*12500*/  ISETP.GE.AND P6, PT, R0, R3, PT ;  /* 0x000000030000720c */ /* 0x000fe20003fc6270 */
[----:B------:R-:W-:Y:S02]  /*12510*/  @!P2 IMAD.WIDE.U32 R12, R134, 0xc0, R12 ;  /* 0x000000c0860ca825 */ /* 0x000fe400078e000c */
[----:B------:R4:W-:Y:S02]  /*12520*/  @!P3 LDGSTS.E.BYPASS.LTC128B.128 [R233+0x5800], [R18.64] ;  /* 0x0580000012e9bfae */ /* 0x0009e4000b901d46 */
[----:B------:R-:W-:Y:S02]  /*12530*/  @!P1 IMAD R5, R135, 0xe0, RZ ;  /* 0x000000e087059824 */ /* 0x000fe400078e02ff */
[----:B------:R4:W-:Y:S01]  /*12540*/  @!P3 LDGSTS.E.BYPASS.LTC128B.128 [R233+0x9800], [R18.64+0x80] ;  /* 0x0980008012e9bfae */ /* 0x0009e2000b901d46 */
[----:B------:R-:W-:Y:S01]  /*12550*/  @!P2 IMAD.IADD R13, R7, 0x1, R13 ;  /* 0x00000001070da824 */ /* 0x000fe200078e020d */
[----:B------:R-:W-:Y:S01]  /*12560*/  SHF.R.S32.HI R7, RZ, 0x4, R78 ;  /* 0x00000004ff077819 */ /* 0x000fe2000001144e */
[----:B----4-:R-:W-:-:S03]  /*12570*/  @!P4 IMAD.MOV.U32 R14, RZ, RZ, R224 ;  /* 0x000000ffff0ec224 */ /* 0x010fc600078e00e0 */
[----:B------:R-:W-:Y:S01]  /*12580*/  @!P6 LEA R22, P3, R134, R224, 0x7 ;  /* 0x000000e08616e211 */ /* 0x000fe200078638ff */
[----:B------:R-:W-:Y:S01]  /*12590*/  @!P4 IMAD.MOV.U32 R15, RZ, RZ, R225 ;  /* 0x000000ffff0fc224 */ /* 0x000fe200078e00e1 */
[----:B------:R-:W-:Y:S02]  /*125a0*/  LEA.HI R78, R78, R7, RZ, 0x1 ;  /* 0x000000074e4e7211 */ /* 0x000fe400078f08ff */
[C---:B------:R-:W-:Y:S01]  /*125b0*/  @!P6 LEA.HI.X R23, R134.reuse, R225, R135, 0x7, P3 ;  /* 0x000000e18617e211 */ /* 0x040fe200018f3c87 */
[----:B------:R-:W-:Y:S01]  /*125c0*/  @!P4 IMAD.WIDE.U32 R14, R134, 0xa0, R14 ;  /* 0x000000a0860ec825 */ /* 0x000fe200078e000e */
[----:B------:R-:W-:Y:S02]  /*125d0*/  LOP3.LUT R78, R78, 0xfffffffe, RZ, 0xc0, !PT ;  /* 0xfffffffe4e4e7812 */ /* 0x000fe400078ec0ff */
[----:B------:R-:W-:Y:S01]  /*125e0*/  ISETP.GE.AND P3, PT, R6, R3, PT ;  /* 0x000000030600720c */ /* 0x000fe20003f66270 */
[----:B------:R-:W-:Y:S01]  /*125f0*/  @!P4 IMAD.IADD R15, R8, 0x1, R15 ;  /* 0x00000001080fc824 */ /* 0x000fe200078e020f */
[----:B------:R4:W-:Y:S01]  /*12600*/  @!P6 LDGSTS.E.BYPASS.LTC128B.128 [R233+0x6000], [R22.64] ;  /* 0x0600000016e9efae */ /* 0x0009e2000b901d46 */
[----:B------:R-:W-:-:S02]  /*12610*/  IMAD.IADD R78, R7, 0x1, -R78 ;  /* 0x00000001074e7824 */ /* 0x000fc400078e0a4e */
[----:B--2---:R-:W-:Y:S01]  /*12620*/  @!P1 IMAD.WIDE.U32 R20, R134, 0xe0, R224 ;  /* 0x000000e086149825 */ /* 0x004fe200078e00e0 */
[----:B------:R4:W-:Y:S01]  /*12630*/  @!P6 LDGSTS.E.BYPASS.LTC128B.128 [R233+0xa000], [R22.64+0x80] ;  /* 0x0a00008016e9efae */ /* 0x0009e2000b901d46 */
[C---:B------:R-:W-:Y:S02]  /*12640*/  ISETP.GE.AND P6, PT, R186.reuse, R3, PT ;  /* 0x00000003ba00720c */ /* 0x040fe40003fc6270 */
[----:B------:R-:W-:Y:S01]  /*12650*/  @!P1 IMAD.IADD R21, R5, 0x1, R21 ;  /* 0x0000000105159824 */ /* 0x000fe200078e0215 */
[----:B------:R2:W-:Y:S01]  /*12660*/  @!P4 LDGSTS.E.BYPASS.LTC128B.128 [R233+0x6800], [R14.64] ;  /* 0x068000000ee9cfae */ /* 0x0005e2000b901d46 */
[----:B------:R-:W-:Y:S02]  /*12670*/  IMAD.SHL.U32 R5, R71, 0x40, RZ ;  /* 0x0000004047057824 */ /* 0x000fe400078e00ff */
[----:B------:R-:W-:Y:S01]  /*12680*/  IMAD.SHL.U32 R186, R186, 0x8, RZ ;  /* 0x00000008baba7824 */ /* 0x000fe200078e00ff */
[----:B------:R2:W-:Y:S01]  /*12690*/  @!P4 LDGSTS.E.BYPASS.LTC128B.128 [R233+0xa800], [R14.64+0x80] ;  /* 0x0a8000800ee9cfae */ /* 0x0005e2000b901d46 */
[----:B------:R-:W-:Y:S01]  /*126a0*/  IMAD.SHL.U32 R6, R78, 0x8, RZ ;  /* 0x000000084e067824 */ /* 0x000fe200078e00ff */
[----:B------:R-:W-:-:S02]  /*126b0*/  LOP3.LUT R5, R5, 0x1c0, RZ, 0xc0, !PT ;  /* 0x000001c005057812 */ /* 0x000fc400078ec0ff */
[----:B------:R1:W-:Y:S02]  /*126c0*/  @!P2 LDGSTS.E.BYPASS.LTC128B.128 [R233+0x7000], [R12.64] ;  /* 0x070000000ce9afae */ /* 0x0003e4000b901d46 */
[----:B------:R-:W-:Y:S02]  /*126d0*/  LOP3.LUT R186, R5, 0x8, R186, 0xf8, !PT ;  /* 0x0000000805ba7812 */ /* 0x000fe400078ef8ba */
[----:B------:R1:W-:Y:S01]  /*126e0*/  @!P2 LDGSTS.E.BYPASS.LTC128B.128 [R233+0xb000], [R12.64+0x80] ;  /* 0x0b0000800ce9afae */ /* 0x0003e2000b901d46 */
[----:B------:R-:W-:Y:S02]  /*126f0*/  ISETP.GE.AND P2, PT, R4, R3, PT ;  /* 0x000000030400720c */ /* 0x000fe40003f46270 */
[----:B------:R-:W-:Y:S01]  /*12700*/  SHF.R.U32.HI R5, RZ, 0x3, R5 ;  /* 0x00000003ff057819 */ /* 0x000fe20000011605 */
[----:B------:R4:W-:Y:S01]  /*12710*/  @!P1 LDGSTS.E.BYPASS.LTC128B.128 [R233+0x7800], [R20.64] ;  /* 0x0780000014e99fae */ /* 0x0009e2000b901d46 */
[----:B------:R-:W-:Y:S02]  /*12720*/  @!P0 LEA R4, P4, R73, R226, 0x1 ;  /* 0x000000e249048211 */ /* 0x000fe400078808ff */
[----:B------:R-:W-:Y:S01]  /*12730*/  LOP3.LUT R7, R186, R5, RZ, 0x3c, !PT ;  /* 0x00000005ba077212 */ /* 0x000fe200078e3cff */
[----:B------:R4:W-:Y:S01]  /*12740*/  @!P1 LDGSTS.E.BYPASS.LTC128B.128 [R233+0xb800], [R20.64+0x80] ;  /* 0x0b80008014e99fae */ /* 0x0009e2000b901d46 */
[----:B------:R-:W-:-:S02]  /*12750*/  ISETP.GE.AND P1, PT, R2, R3, PT ;  /* 0x000000030200720c */ /* 0x000fc40003f26270 */
[----:B------:R-:W-:Y:S01]  /*12760*/  @!P0 LEA.HI.X R5, R73, R227, R74, 0x1, P4 ;  /* 0x000000e349058211 */ /* 0x000fe200020f0c4a */
[----:B------:R-:W0:Y:S04]  /*12770*/  LDGDEPBAR ;  /* 0x00000000000079af */ /* 0x000e280000000000 */
[----:B------:R-:W3:Y:S01]  /*12780*/  LD.E R2, [R10.64+0x188] ;  /* 0x000188060a027980 */ /* 0x000ee2000c101900 */
[----:B------:R-:W-:Y:S01]  /*12790*/  ISETP.GE.AND P4, PT, R0, R3, PT ;  /* 0x000000030000720c */ /* 0x000fe20003f86270 */
[--C-:B------:R-:W-:Y:S01]  /*127a0*/  @!P3 IMAD.MOV.U32 R17, RZ, RZ, R227.reuse ;  /* 0x000000ffff11b224 */ /* 0x100fe200078e00e3 */
[----:B------:R-:W-:Y:S01]  /*127b0*/  LOP3.LUT R6, R77, 0x8, R6, 0xf8, !PT ;  /* 0x000000084d067812 */ /* 0x000fe200078ef806 */
[----:B--2---:R-:W-:Y:S02]  /*127c0*/  @!P5 IMAD R14, R141, 0x60, RZ ;  /* 0x000000608d0ed824 */ /* 0x004fe400078e02ff */
[----:B----4-:R-:W-:-:S04]  /*127d0*/  @!P5 IMAD.WIDE.U32 R22, R140, 0x60, R226 ;  /* 0x000000608c16d825 */ /* 0x010fc800078e00e2 */
[----:B------:R-:W-:Y:S01]  /*127e0*/  IMAD R222, R78, 0x200, R7 ;  /* 0x000002004ede7824 */ /* 0x000fe200078e0207 */
[----:B-1----:R-:W-:Y:S01]  /*127f0*/  SHF.R.U32.HI R13, RZ, 0x3, R77 ;  /* 0x00000003ff0d7819 */ /* 0x002fe2000001164d */
[----:B------:R-:W-:Y:S02]  /*12800*/  @!P5 IMAD.IADD R15, R14, 0x1, R23 ;  /* 0x000000010e0fd824 */ /* 0x000fe400078e0217 */
[----:B------:R-:W-:Y:S01]  /*12810*/  @!P5 IMAD.MOV.U32 R14, RZ, RZ, R22 ;  /* 0x000000ffff0ed224 */ /* 0x000fe200078e0016 */
[----:B------:R-:W-:Y:S01]  /*12820*/  LOP3.LUT R0, R6, R13, RZ, 0x3c, !PT ;  /* 0x0000000d06007212 */ /* 0x000fe200078e3cff */
[C---:B------:R-:W-:Y:S02]  /*12830*/  @!P2 IMAD R6, R141.reuse, 0xc0, RZ ;  /* 0x000000c08d06a824 */ /* 0x040fe400078e02ff */
[----:B------:R-:W-:Y:S01]  /*12840*/  @!P3 IMAD R12, R141, 0xa0, RZ ;  /* 0x000000a08d0cb824 */ /* 0x000fe200078e02ff */
[----:B------:R-:W-:-:S04]  /*12850*/  DEPBAR.LE SB0, 0x0 ;  /* 0x000080000000791a */ /* 0x000fc80000000000 */
[----:B------:R-:W-:Y:S01]  /*12860*/  BAR.SYNC.DEFER_BLOCKING 0x0 ;  /* 0x0000000000007b1d */ /* 0x000fe20000010000 */
[----:B------:R-:W-:Y:S02]  /*12870*/  IMAD.SHL.U32 R53, R72, 0x40, RZ ;  /* 0x0000004048357824 */ /* 0x000fe400078e00ff */
[----:B------:R-:W-:-:S03]  /*12880*/  IMAD.SHL.U32 R222, R222, 0x2, RZ ;  /* 0x00000002dede7824 */ /* 0x000fc600078e00ff */
[----:B------:R-:W-:-:S05]  /*12890*/  LOP3.LUT R53, R53, 0xfffffe00, RZ, 0xc0, !PT ;  /* 0xfffffe0035357812 */ /* 0x000fca00078ec0ff */
[----:B------:R-:W-:-:S04]  /*128a0*/  IMAD R223, R59, 0x400, R53 ;  /* 0x000004003bdf7824 */ /* 0x000fc800078e0235 */
[----:B------:R-:W-:-:S04]  /*128b0*/  IMAD.IADD R223, R0, 0x1, R223 ;  /* 0x0000000100df7824 */ /* 0x000fc800078e02df */
[----:B------:R-:W-:Y:S01]  /*128c0*/  IMAD.SHL.U32 R223, R223, 0x2, RZ ;  /* 0x00000002dfdf7824 */ /* 0x000fe200078e00ff */
        /* <DEDUP_REMOVED lines=10> */
[----:B------:R-:W-:Y:S02]  /*12970*/  @!P1 IMAD R3, R141, 0xe0, RZ ;  /* 0x000000e08d039824 */ /* 0x000fe400078e02ff */
[----:B------:R-:W-:Y:S01]  /*12980*/  @!P3 IMAD.WIDE.U32 R20, R140, 0xa0, R16 ;  /* 0x000000a08c14b825 */ /* 0x000fe200078e0010 */
[----:B------:R-:W-:Y:S03]  /*12990*/  @P0 STS.128 [R233+0x10800], RZ ;  /* 0x010800ffe9000388 */ /* 0x000fe60000000c00 */
[----:B------:R-:W-:Y:S01]  /*129a0*/  @!P3 IMAD.IADD R13, R12, 0x1, R21 ;  /* 0x000000010c0db824 */ /* 0x000fe200078e0215 */
[----:B------:R-:W-:Y:S01]  /*129b0*/  @!PT LDS RZ, [RZ] ;  /* 0x00000000fffff984 */ /* 0x000fe20000000800 */
[----:B------:R-:W-:Y:S01]  /*129c0*/  @!PT LDS RZ, [RZ] ;  /* 0x00000000fffff984 */ /* 0x000fe20000000800 */
[----:B------:R-:W-:Y:S01]  /*129d0*/  @!PT LDS RZ, [RZ] ;  /* 0x00000000fffff984 */ /* 0x000fe20000000800 */
[----:B------:R2:W-:Y:S01]  /*129e0*/  @!P0 LDGSTS.E.BYPASS.LTC128B.128 [R233+0xc800], [R4.64] ;  /* 0x0c80000004e98fae */ /* 0x0005e2000b901d46 */
[----:B------:R-:W-:-:S03]  /*129f0*/  @!P3 IMAD.MOV.U32 R12, RZ, RZ, R20 ;  /* 0x000000ffff0cb224 */ /* 0x000fc600078e0014 */
[----:B------:R2:W-:Y:S01]  /*12a00*/  @!P0 LDGSTS.E.BYPASS.LTC128B.128 [R233+0x10800], [R4.64+0x80] ;  /* 0x1080008004e98fae */ /* 0x0005e2000b901d46 */
[----:B------:R-:W-:-:S03]  /*12a10*/  @!P6 LEA R16, P0, R140, R226, 0x6 ;  /* 0x000000e28c10e211 */ /* 0x000fc600078030ff */
[----:B------:R-:W-:Y:S01]  /*12a20*/  @P6 STS.128 [R233+0xd000], RZ ;  /* 0x00d000ffe9006388 */ /* 0x000fe20000000c00 */
[----:B------:R-:W-:-:S03]  /*12a30*/  @!P6 LEA.HI.X R17, R140, R227, R141, 0x6, P0 ;  /* 0x000000e38c11e211 */ /* 0x000fc600000f348d */
[----:B------:R-:W-:Y:S04]  /*12a40*/  @P6 STS.128 [R233+0x11000], RZ ;  /* 0x011000ffe9006388 */ /* 0x000fe80000000c00 */
        /* <DEDUP_REMOVED lines=16> */
[----:B------:R-:W-:Y:S02]  /*12b50*/  @!P2 IMAD.IADD R7, R6, 0x1, R19 ;  /* 0x000000010607a824 */ /* 0x000fe400078e0213 */
[----:B------:R-:W-:Y:S01]  /*12b60*/  @!P2 IMAD.MOV.U32 R6, RZ, RZ, R18 ;  /* 0x000000ffff06a224 */ /* 0x000fe200078e0012 */
[C---:B------:R-:W-:Y:S01]  /*12b70*/  @!P4 LEA R18, P0, R140.reuse, R226, 0x7 ;  /* 0x000000e28c12c211 */ /* 0x040fe200078038ff */
[----:B------:R-:W-:Y:S01]  /*12b80*/  @P4 STS.128 [R233+0x12000], RZ ;  /* 0x012000ffe9004388 */ /* 0x000fe20000000c00 */
[C---:B------:R-:W-:Y:S02]  /*12b90*/  @!P1 IMAD.WIDE.U32 R4, R140.reuse, 0xe0, R226 ;  /* 0x000000e08c049825 */ /* 0x040fe400078e00e2 */
[----:B------:R-:W-:Y:S02]  /*12ba0*/  @!P4 LEA.HI.X R19, R140, R227, R141, 0x7, P0 ;  /* 0x000000e38c13c211 */ /* 0x000fe400000f3c8d */
[----:B------:R-:W-:-:S03]  /*12bb0*/  @!P1 IMAD.IADD R5, R3, 0x1, R5 ;  /* 0x0000000103059824 */ /* 0x000fc600078e0205 */
        /* <DEDUP_REMOVED lines=26> */
[----:B------:R-:W3:Y:S04]  /*12d60*/  LD.E R8, [R10.64+0x18c] ;  /* 0x00018c060a087980 */ /* 0x000ee8000c101900 */
[----:B------:R-:W-:Y:S04]  /*12d70*/  LDSM.16.M88.4 R28, [R223] ;  /* 0x00000000df1c783b */ /* 0x000fe80000000200 */
[----:B------:R-:W1:Y:S04]  /*12d80*/  LDSM.16.M88.4 R20, [R222+0x4000] ;  /* 0x00400000de14783b */ /* 0x000e680000000200 */
[----:B------:R-:W4:Y:S01]  /*12d90*/  LDSM.16.M88.4 R100, [R222+0x5000] ;  /* 0x00500000de64783b */ /* 0x000f220000000200 */
[----:B------:R-:W-:-:S03]  /*12da0*/  R2P PR, R71, 0x6 ;  /* 0x0000000647007804 */ /* 0x000fc60000000000 */
[----:B--2---:R-:W2:Y:S04]  /*12db0*/  LDSM.16.M88.4 R12, [R222+0x4800] ;  /* 0x00480000de0c783b */ /* 0x004ea80000000200 */
[----:B------:R-:W2:Y:S04]  /*12dc0*/  LDSM.16.M88.4 R72, [R222+0x5800] ;  /* 0x00580000de48783b */ /* 0x000ea80000000200 */
[----:B------:R-:W2:Y:S04]  /*12dd0*/  LDSM.16.M88.4 R60, [R222+0x6000] ;  /* 0x00600000de3c783b */ /* 0x000ea80000000200 */
[----:B------:R-:W2:Y:S04]  /*12de0*/  LDSM.16.M88.4 R44, [R222+0x6800] ;  /* 0x00680000de2c783b */ /* 0x000ea80000000200 */
[----:B------:R-:W2:Y:S04]  /*12df0*/  LDSM.16.M88.4 R36, [R222+0x7000] ;  /* 0x00700000de24783b */ /* 0x000ea80000000200 */
[----:B------:R-:W2:Y:S01]  /*12e00*/  LDSM.16.M88.4 R76, [R222+0x7800] ;  /* 0x00780000de4c783b */ /* 0x000ea20000000200 */
[----:B------:R-:W-:Y:S01]  /*12e10*/  IADD3 R3, R222, 0x4000, RZ ;  /* 0x00004000de037810 */ /* 0x000fe20007ffe0ff */
[--C-:B------:R-:W-:Y:S01]  /*12e20*/  IMAD R221, R56, 0x2, R223.reuse ;  /* 0x0000000238dd7824 */ /* 0x100fe200078e02df */
[----:B------:R-:W-:Y:S01]  /*12e30*/  IADD3 R220, R222, 0x4020, RZ ;  /* 0x00004020dedc7810 */ /* 0x000fe20007ffe0ff */
[----:B------:R-:W-:Y:S01]  /*12e40*/  IMAD R219, R54, 0x2, R223 ;  /* 0x0000000236db7824 */ /* 0x000fe200078e02df */
[----:B------:R-:W-:Y:S01]  /*12e50*/  @P1 IADD3 R220, R3, -0x20, RZ ;  /* 0xffffffe003dc1810 */ /* 0x000fe20007ffe0ff */
[----:B------:R-:W0:Y:S04]  /*12e60*/  LDGDEPBAR ;  /* 0x00000000000079af */ /* 0x000e280000000000 */
[----:B------:R-:W-:Y:S01]  /*12e70*/  LDSM.16.M88.4 R80, [R221] ;  /* 0x00000000dd50783b */ /* 0x000fe20000000200 */
[C---:B-1----:R-:W-:Y:S03]  /*12e80*/  HMMA.16816.F32.BF16 R24, R28.reuse, R20, RZ ;  /* 0x000000141c18723c */ /* 0x042fe600000418ff */
[----:B------:R-:W1:Y:S04]  /*12e90*/  LDSM.16.M88.4 R124, [R220] ;  /* 0x00000000dc7c783b */ /* 0x000e680000000200 */
[----:B------:R-:W1:Y:S01]  /*12ea0*/  LDSM.16.M88.4 R108, [R220+0x1000] ;  /* 0x00100000dc6c783b */ /* 0x000e620000000200 */
[----:B------:R-:W-:Y:S01]  /*12eb0*/  IMAD.MOV.U32 R3, RZ, RZ, 0x40 ;  /* 0x00000040ff037424 */ /* 0x000fe200078e00ff */
[C---:B------:R-:W-:Y:S02]  /*12ec0*/  HMMA.16816.F32.BF16 R20, R28.reuse, R22, RZ ;  /* 0x000000161c14723c */ /* 0x040fe400000418ff */
[----:B------:R-:W1:Y:S04]  /*12ed0*/  LDSM.16.M88.4 R104, [R220+0x1800] ;  /* 0x00180000dc68783b */ /* 0x000e680000000200 */
[----:B------:R-:W1:Y:S01]  /*12ee0*/  LDSM.16.M88.4 R84, [R220+0x3800] ;  /* 0x00380000dc54783b */ /* 0x000e620000000200 */
[----:B------:R-:W-:Y:S01]  /*12ef0*/  SEL R3, R3, 0xffffffc0, !P2 ;  /* 0xffffffc003037807 */ /* 0x000fe20005000000 */
[----:B----4-:R-:W-:Y:S02]  /*12f00*/  HMMA.16816.F32.BF16 R4, R28, R100, RZ ;  /* 0x000000641c04723c */ /* 0x010fe400000418ff */
[----:B------:R-:W4:Y:S02]  /*12f10*/  LDSM.16.M88.4 R120, [R220+0x800] ;  /* 0x00080000dc78783b */ /* 0x000f240000000200 */
[----:B------:R-:W-:-:S02]  /*12f20*/  IMAD.IADD R216, R222, 0x1, R3 ;  /* 0x00000001ded87824 */ /* 0x000fc400078e0203 */
[----:B------:R-:W1:Y:S02]  /*12f30*/  LDSM.16.M88.4 R116, [R220+0x2000] ;  /* 0x00200000dc74783b */ /* 0x000e640000000200 */
[C---:B------:R-:W-:Y:S02]  /*12f40*/  HMMA.16816.F32.BF16 R100, R28.reuse, R102, RZ ;  /* 0x000000661c64723c */ /* 0x040fe400000418ff */
[----:B------:R-:W1:Y:S04]  /*12f50*/  LDSM.16.M88.4 R112, [R220+0x2800] ;  /* 0x00280000dc70783b */ /* 0x000e680000000200 */
[----:B------:R-:W1:Y:S02]  /*12f60*/  LDSM.16.M88.4 R88, [R220+0x3000] ;  /* 0x00300000dc58783b */ /* 0x000e640000000200 */
[C---:B--2---:R-:W-:Y:S02]  /*12f70*/  HMMA.16816.F32.BF16 R16, R28.reuse, R12, RZ ;  /* 0x0000000c1c10723c */ /* 0x044fe400000418ff */
[----:B------:R-:W-:Y:S04]  /*12f80*/  LDSM.16.M88.4 R92, [R219] ;  /* 0x00000000db5c783b */ /* 0x000fe80000000200 */
[----:B------:R-:W-:Y:S02]  /*12f90*/  LDSM.16.M88.4 R128, [R216+0x5800] ;  /* 0x00580000d880783b */ /* 0x000fe40000000200 */
[C---:B------:R-:W-:Y:S08]  /*12fa0*/  HMMA.16816.F32.BF16 R96, R28.reuse, R72, RZ ;  /* 0x000000481c60723c */ /* 0x040ff000000418ff */
[C---:B------:R-:W-:Y:S08]  /*12fb0*/  HMMA.16816.F32.BF16 R64, R28.reuse, R60, RZ ;  /* 0x0000003c1c40723c */ /* 0x040ff000000418ff */
[C---:B---3--:R-:W-:Y:S08]  /*12fc0*/  HMMA.16816.F32.BF16 R48, R28.reuse, R44, RZ ;  /* 0x0000002c1c30723c */ /* 0x048ff000000418ff */
        /* <DEDUP_REMOVED lines=8> */
[----:B------:R-:W2:Y:S07]  /*13050*/  LDSM.16.M88.4 R76, [R216+0x4000] ;  /* 0x00400000d84c783b */ /* 0x000eae0000000200 */
[C---:B-1----:R-:W-:Y:S08]  /*13060*/  HMMA.16816.F32.BF16 R24, R80.reuse, R124, R24 ;  /* 0x0000007c5018723c */ /* 0x042ff00000041818 */
[C---:B------:R-:W-:Y:S08]  /*13070*/  HMMA.16816.F32.BF16 R20, R80.reuse, R126, R20 ;  /* 0x0000007e5014723c */ /* 0x040ff00000041814 */
[C---:B------:R-:W-:Y:S08]  /*13080*/  HMMA.16816.F32.BF16 R4, R80.reuse, R108, R4 ;  /* 0x0000006c5004723c */ /* 0x040ff00000041804 */
[C---:B------:R-:W-:Y:S01]  /*13090*/  HMMA.16816.F32.BF16 R100, R80.reuse, R110, R100 ;  /* 0x0000006e5064723c */ /* 0x040fe20000041864 */
[----:B------:R-:W1:Y:S07]  /*130a0*/  LDSM.16.M88.4 R108, [R216+0x4800] ;  /* 0x00480000d86c783b */ /* 0x000e6e0000000200 */
[C---:B------:R-:W-:Y:S08]  /*130b0*/  HMMA.16816.F32.BF16 R96, R80.reuse, R104, R96 ;  /* 0x000000685060723c */ /* 0x040ff00000041860 */
[C---:B------:R-:W-:Y:S01]  /*130c0*/  HMMA.16816.F32.BF16 R72, R80.reuse, R106, R72 ;  /* 0x0000006a5048723c */ /* 0x040fe20000041848 */
[----:B------:R-:W3:Y:S07]  /*130d0*/  LDSM.16.M88.4 R104, [R216+0x5000] ;  /* 0x00500000d868783b */ /* 0x000eee0000000200 */
[C---:B------:R-:W-:Y:S08]  /*130e0*/  HMMA.16816.F32.BF16 R32, R80.reuse, R84, R32 ;  /* 0x000000545020723c */ /* 0x040ff00000041820 */
[C---:B------:R-:W-:Y:S01]  /*130f0*/  HMMA.16816.F32.BF16 R28, R80.reuse, R86, R28 ;  /* 0x00000056501c723c */ /* 0x040fe2000004181c */
[----:B------:R-:W1:Y:S07]  /*13100*/  LDSM.16.M88.4 R84, [R216+0x6800] ;  /* 0x00680000d854783b */ /* 0x000e6e0000000200 */
[C---:B----4-:R-:W-:Y:S08]  /*13110*/  HMMA.16816.F32.BF16 R16, R80.reuse, R120, R16 ;  /* 0x000000785010723c */ /* 0x050ff00000041810 */
[C---:B------:R-:W-:Y:S08]  /*13120*/  HMMA.16816.F32.BF16 R12, R80.reuse, R122, R12 ;  /* 0x0000007a500c723c */ /* 0x040ff0000004180c */
[C---:B------:R-:W-:Y:S08]  /*13130*/  HMMA.16816.F32.BF16 R64, R80.reuse, R116, R64 ;  /* 0x000000745040723c */ /* 0x040ff00000041840 */
[C---:B------:R-:W-:Y:S08]  /*13140*/  HMMA.16816.F32.BF16 R60, R80.reuse, R118, R60 ;  /* 0x00000076503c723c */ /* 0x040ff0000004183c */
[C---:B------:R-:W-:Y:S08]  /*13150*/  HMMA.16816.F32.BF16 R48, R80.reuse, R112, R48 ;  /* 0x000000705030723c */ /* 0x040ff00000041830 */
[C---:B------:R-:W-:Y:S08]  /*13160*/  HMMA.16816.F32.BF16 R44, R80.reuse, R114, R44 ;  /* 0x00000072502c723c */ /* 0x040ff0000004182c */
[C---:B------:R-:W-:Y:S08]  /*13170*/  HMMA.16816.F32.BF16 R40, R80.reuse, R88, R40 ;  /* 0x000000585028723c */ /* 0x040ff00000041828 */
[----:B------:R-:W-:Y:S01]  /*13180*/  HMMA.16816.F32.BF16 R36, R80, R90, R36 ;  /* 0x0000005a5024723c */ /* 0x000fe20000041824 */
[----:B------:R-:W4:Y:S04]  /*13190*/  LDSM.16.M88.4 R88, [R216+0x6000] ;  /* 0x00600000d858783b */ /* 0x000f280000000200 */
[----:B------:R-:W4:Y:S03]  /*131a0*/  LDSM.16.M88.4 R80, [R216+0x7000] ;  /* 0x00700000d850783b */ /* 0x000f260000000200 */
[C---:B--2---:R-:W-:Y:S08]  /*131b0*/  HMMA.16816.F32.BF16 R24, R92.reuse, R76, R24 ;  /* 0x0000004c5c18723c */ /* 0x044ff00000041818 */
[----:B------:R-:W-:Y:S01]  /*131c0*/  HMMA.16816.F32.BF16 R20, R92, R78, R20 ;  /* 0x0000004e5c14723c */ /* 0x000fe20000041814 */
[----:B------:R-:W2:Y:S01]  /*131d0*/  LDSM.16.M88.4 R76, [R216+0x7800] ;  /* 0x00780000d84c783b */ /* 0x000ea20000000200 */
[----:B------:R-:W-:-:S02]  /*131e0*/  IMAD R218, R54, 0x2, R221 ;  /* 0x0000000236da7824 */ /* 0x000fc400078e02dd */
[----:B------:R-:W-:-:S03]  /*131f0*/  IMAD.IADD R205, R3, 0x1, R220 ;  /* 0x0000000103cd7824 */ /* 0x000fc600078e02dc */
[----:B------:R-:W-:Y:S01]  /*13200*/  LDSM.16.M88.4 R124, [R218] ;  /* 0x00000000da7c783b */ /* 0x000fe20000000200 */
[C---:B-1----:R-:W-:Y:S03]  /*13210*/  HMMA.16816.F32.BF16 R16, R92.reuse, R108, R16 ;  /* 0x0000006c5c10723c */ /* 0x042fe60000041810 */
[----:B------:R-:W1:Y:S04]  /*13220*/  LDSM.16.M88.4 R120, [R205] ;  /* 0x00000000cd78783b */ /* 0x000e680000000200 */
[----:B------:R-:W-:Y:S01]  /*13230*/  LDSM.16.M88.4 R112, [R205+0x1000] ;  /* 0x00100000cd70783b */ /* 0x000fe20000000200 */
[C---:B------:R-:W-:Y:S03]  /*13240*/  HMMA.16816.F32.BF16 R12, R92.reuse, R110, R12 ;  /* 0x0000006e5c0c723c */ /* 0x040fe6000004180c */
[----:B------:R-:W1:Y:S04]  /*13250*/  LDSM.16.M88.4 R108, [R205+0x1800] ;  /* 0x00180000cd6c783b */ /* 0x000e680000000200 */
[----:B------:R-:W-:Y:S01]  /*13260*/  LDSM.16.M88.4 R116, [R205+0x800] ;  /* 0x00080000cd74783b */ /* 0x000fe20000000200 */
[C---:B---3--:R-:W-:Y:S08]  /*13270*/  HMMA.16816.F32.BF16 R4, R92.reuse, R104, R4 ;  /* 0x000000685c04723c */ /* 0x048ff00000041804 */
[C---:B------:R-:W-:Y:S01]  /*13280*/  HMMA.16816.F32.BF16 R100, R92.reuse, R106, R100 ;  /* 0x0000006a5c64723c */ /* 0x040fe20000041864 */
[----:B------:R-:W3:Y:S07]  /*13290*/  LDSM.16.M88.4 R104, [R205+0x2000] ;  /* 0x00200000cd68783b */ /* 0x000eee0000000200 */
[C---:B------:R-:W-:Y:S08]  /*132a0*/  HMMA.16816.F32.BF16 R48, R92.reuse, R84, R48 ;  /* 0x000000545c30723c */ /* 0x040ff00000041830 */
[C---:B------:R-:W-:Y:S01]  /*132b0*/  HMMA.16816.F32.BF16 R44, R92.reuse, R86, R44 ;  /* 0x000000565c2c723c */ /* 0x040fe2000004182c */
[----:B------:R-:W1:Y:S07]  /*132c0*/  LDSM.16.M88.4 R84, [R205+0x3000] ;  /* 0x00300000cd54783b */ /* 0x000e6e0000000200 */
        /* <DEDUP_REMOVED lines=12> */
[C---:B-1----:R-:W-:Y:S08]  /*13390*/  HMMA.16816.F32.BF16 R24, R124.reuse, R120, R24 ;  /* 0x000000787c18723c */ /* 0x042ff00000041818 */
[C---:B------:R-:W-:Y:S08]  /*133a0*/  HMMA.16816.F32.BF16 R20, R124.reuse, R122, R20 ;  /* 0x0000007a7c14723c */ /* 0x040ff00000041814 */
[C---:B------:R-:W-:Y:S08]  /*133b0*/  HMMA.16816.F32.BF16 R96, R124.reuse, R108, R96 ;  /* 0x0000006c7c60723c */ /* 0x040ff00000041860 */
[C---:B------:R-:W-:Y:S01]  /*133c0*/  HMMA.16816.F32.BF16 R72, R124.reuse, R110, R72 ;  /* 0x0000006e7c48723c */ /* 0x040fe20000041848 */
[----:B------:R-:W1:Y:S07]  /*133d0*/  LDSM.16.M88.4 R108, [R222+0x8800] ;  /* 0x00880000de6c783b */ /* 0x000e6e0000000200 */
[C---:B------:R-:W-:Y:S08]  /*133e0*/  HMMA.16816.F32.BF16 R4, R124.reuse, R112, R4 ;  /* 0x000000707c04723c */ /* 0x040ff00000041804 */
[C---:B------:R-:W-:Y:S08]  /*133f0*/  HMMA.16816.F32.BF16 R100, R124.reuse, R114, R100 ;  /* 0x000000727c64723c */ /* 0x040ff00000041864 */
[C---:B---3--:R-:W-:Y:S08]  /*13400*/  HMMA.16816.F32.BF16 R64, R124.reuse, R104, R64 ;  /* 0x000000687c40723c */ /* 0x048ff00000041840 */
[C---:B------:R-:W-:Y:S01]  /*13410*/  HMMA.16816.F32.BF16 R112, R124.reuse, R106, R60 ;  /* 0x0000006a7c70723c */ /* 0x040fe2000004183c */
[----:B------:R-:W-:Y:S04]  /*13420*/  LDSM.16.M88.4 R60, [R221+0x2000] ;  /* 0x00200000dd3c783b */ /* 0x000fe80000000200 */
[----:B------:R-:W3:Y:S03]  /*13430*/  LDSM.16.M88.4 R104, [R220+0x4000] ;  /* 0x00400000dc68783b */ /* 0x000ee60000000200 */
[C---:B------:R-:W-:Y:S08]  /*13440*/  HMMA.16816.F32.BF16 R40, R124.reuse, R84, R40 ;  /* 0x000000547c28723c */ /* 0x040ff00000041828 */
        /* <DEDUP_REMOVED lines=16> */
[----:B---3--:R-:W-:Y:S08]  /*13550*/  HMMA.16816.F32.BF16 R24, R60, R104, R24 ;  /* 0x000000683c18723c */ /* 0x008ff00000041818 */
[C---:B------:R-:W-:Y:S01]  /*13560*/  HMMA.16816.F32.BF16 R120, R76.reuse, R110, R12 ;  /* 0x0000006e4c78723c */ /* 0x040fe2000004180c */
[----:B------:R-:W-:Y:S04]  /*13570*/  LDSM.16.M88.4 R12, [R218+0x2000] ;  /* 0x00200000da0c783b */ /* 0x000fe80000000200 */
[----:B------:R-:W-:Y:S03]  /*13580*/  LDSM.16.M88.4 R108, [R205+0x4000] ;  /* 0x00400000cd6c783b */ /* 0x000fe60000000200 */
[----:B----4-:R-:W-:Y:S08]  /*13590*/  HMMA.16816.F32.BF16 R4, R76, R84, R4 ;  /* 0x000000544c04723c */ /* 0x010ff00000041804 */
[----:B------:R-:W-:Y:S01]  /*135a0*/  HMMA.16816.F32.BF16 R20, R60, R106, R20 ;  /* 0x0000006a3c14723c */ /* 0x000fe20000041814 */
[----:B------:R-:W-:Y:S07]  /*135b0*/  LDSM.16.M88.4 R104, [R216+0x8800] ;  /* 0x00880000d868783b */ /* 0x000fee0000000200 */
[----:B------:R-:W-:Y:S01]  /*135c0*/  HMMA.16816.F32.BF16 R100, R76, R86, R100 ;  /* 0x000000564c64723c */ /* 0x000fe20000041864 */
[----:B------:R-:W1:Y:S07]  /*135d0*/  LDSM.16.M88.4 R84, [R220+0x5000] ;  /* 0x00500000dc54783b */ /* 0x000e6e0000000200 */
[----:B--2---:R-:W-:Y:S08]  /*135e0*/  HMMA.16816.F32.BF16 R16, R60, R28, R16 ;  /* 0x0000001c3c10723c */ /* 0x004ff00000041810 */
[C---:B------:R-:W-:Y:S08]  /*135f0*/  HMMA.16816.F32.BF16 R24, R80.reuse, R88, R24 ;  /* 0x000000585018723c */ /* 0x040ff00000041818 */
[----:B------:R-:W-:Y:S01]  /*13600*/  HMMA.16816.F32.BF16 R20, R80, R90, R20 ;  /* 0x0000005a5014723c */ /* 0x000fe20000041814 */
[----:B------:R-:W-:Y:S07]  /*13610*/  LDSM.16.M88.4 R88, [R205+0x4800] ;  /* 0x00480000cd58783b */ /* 0x000fee0000000200 */
[C---:B------:R-:W-:Y:S01]  /*13620*/  HMMA.16816.F32.BF16 R120, R60.reuse, R30, R120 ;  /* 0x0000001e3c78723c */ /* 0x040fe20000041878 */
[----:B------:R-:W2:Y:S07]  /*13630*/  LDSM.16.M88.4 R28, [R216+0x9000] ;  /* 0x00900000d81c783b */ /* 0x000eae0000000200 */
[----:B-1----:R-:W-:Y:S08]  /*13640*/  HMMA.16816.F32.BF16 R4, R60, R84, R4 ;  /* 0x000000543c04723c */ /* 0x002ff00000041804 */
[----:B------:R-:W-:Y:S08]  /*13650*/  HMMA.16816.F32.BF16 R16, R80, R104, R16 ;  /* 0x000000685010723c */ /* 0x000ff00000041810 */
[C---:B------:R-:W-:Y:S08]  /*13660*/  HMMA.16816.F32.BF16 R24, R12.reuse, R108, R24 ;  /* 0x0000006c0c18723c */ /* 0x040ff00000041818 */
[----:B------:R-:W-:Y:S01]  /*13670*/  HMMA.16816.F32.BF16 R20, R12, R110, R20 ;  /* 0x0000006e0c14723c */ /* 0x000fe20000041814 */
[----:B------:R-:W1:Y:S07]  /*13680*/  LDSM.16.M88.4 R108, [R205+0x5000] ;  /* 0x00500000cd6c783b */ /* 0x000e6e0000000200 */
[C---:B------:R-:W-:Y:S08]  /*13690*/  HMMA.16816.F32.BF16 R96, R76.reuse, R116, R96 ;  /* 0x000000744c60723c */ /* 0x040ff00000041860 */
[----:B------:R-:W-:Y:S01]  /*136a0*/  HMMA.16816.F32.BF16 R72, R76, R118, R72 ;  /* 0x000000764c48723c */ /* 0x000fe20000041848 */
[----:B------:R-:W3:Y:S07]  /*136b0*/  LDSM.16.M88.4 R116, [R222+0xa800] ;  /* 0x00a80000de74783b */ /* 0x000eee0000000200 */
[----:B------:R-:W-:Y:S01]  /*136c0*/  HMMA.16816.F32.BF16 R120, R80, R106, R120 ;  /* 0x0000006a5078723c */ /* 0x000fe20000041878 */
[----:B------:R-:W4:Y:S07]  /*136d0*/  LDSM.16.M88.4 R104, [R220+0x5800] ;  /* 0x00580000dc68783b */ /* 0x000f2e0000000200 */
[----:B------:R-:W-:Y:S01]  /*136e0*/  HMMA.16816.F32.BF16 R100, R60, R86, R100 ;  /* 0x000000563c64723c */ /* 0x000fe20000041864 */
[----:B------:R-:W3:Y:S07]  /*136f0*/  LDSM.16.M88.4 R84, [R222+0xb000] ;  /* 0x00b00000de54783b */ /* 0x000eee0000000200 */
[----:B--2---:R-:W-:Y:S08]  /*13700*/  HMMA.16816.F32.BF16 R4, R80, R28, R4 ;  /* 0x0000001c5004723c */ /* 0x004ff00000041804 */
[C---:B------:R-:W-:Y:S08]  /*13710*/  HMMA.16816.F32.BF16 R16, R12.reuse, R88, R16 ;  /* 0x000000580c10723c */ /* 0x040ff00000041810 */
[----:B------:R-:W-:Y:S01]  /*13720*/  HMMA.16816.F32.BF16 R120, R12, R90, R120 ;  /* 0x0000005a0c78723c */ /* 0x000fe20000041878 */
[----:B------:R-:W2:Y:S01]  /*13730*/  LDSM.16.M88.4 R88, [R220+0x6000] ;  /* 0x00600000dc58783b */ /* 0x000ea20000000200 */
[----:B------:R-:W-:-:S06]  /*13740*/  FMUL.FTZ R20, R20, R8 ;  /* 0x0000000814147220 */ /* 0x000fcc0000410000 */
[----:B------:R-:W-:Y:S01]  /*13750*/  HMMA.16816.F32.BF16 R100, R80, R30, R100 ;  /* 0x0000001e5064723c */ /* 0x000fe20000041864 */
[----:B------:R-:W-:-:S07]  /*13760*/  FMUL.FTZ R3, R24, R8 ;  /* 0x0000000818037220 */ /* 0x000fce0000410000 */
[----:B-1----:R-:W-:Y:S01]  /*13770*/  HMMA.16816.F32.BF16 R4, R12, R108, R4 ;  /* 0x0000006c0c04723c */ /* 0x002fe20000041804 */
[----:B------:R-:W-:-:S07]  /*13780*/  FMUL.FTZ R24, R25, R8 ;  /* 0x0000000819187220 */ /* 0x000fce0000410000 */
[C---:B---3--:R-:W-:Y:S08]  /*13790*/  HMMA.16816.F32.BF16 R48, R76.reuse, R116, R48 ;  /* 0x000000744c30723c */ /* 0x048ff00000041830 */
[----:B------:R-:W-:Y:S01]  /*137a0*/  HMMA.16816.F32.BF16 R44, R76, R118, R44 ;  /* 0x000000764c2c723c */ /* 0x000fe2000004182c */
[----:B------:R-:W-:-:S07]  /*137b0*/  FMUL.FTZ R117, R16, R8 ;  /* 0x0000000810757220 */ /* 0x000fce0000410000 */
[----:B----4-:R-:W-:Y:S01]  /*137c0*/  HMMA.16816.F32.BF16 R96, R60, R104, R96 ;  /* 0x000000683c60723c */ /* 0x010fe20000041860 */
[-C--:B------:R-:W-:Y:S01]  /*137d0*/  FMUL.FTZ R118, R17, R8.reuse ;  /* 0x0000000811767220 */ /* 0x080fe20000410000 */
[----:B------:R1:W-:Y:S01]  /*137e0*/  MUFU.TANH R58, R20 ;  /* 0x00000014003a7308 */ /* 0x0003e20000002400 */
[-C--:B------:R-:W-:Y:S01]  /*137f0*/  FMUL.FTZ R71, R22, R8.reuse ;  /* 0x0000000816477220 */ /* 0x080fe20000410000 */
[----:B------:R-:W-:Y:S03]  /*13800*/  LDSM.16.M88.4 R28, [R205+0x5800] ;  /* 0x00580000cd1c783b */ /* 0x000fe60000000200 */
[-C--:B------:R-:W-:Y:S02]  /*13810*/  FMUL.FTZ R104, R18, R8.reuse ;  /* 0x0000000812687220 */ /* 0x080fe40000410000 */
[-C--:B------:R-:W-:Y:S02]  /*13820*/  FMUL.FTZ R105, R19, R8.reuse ;  /* 0x0000000813697220 */ /* 0x080fe40000410000 */
[----:B------:R-:W3:Y:S01]  /*13830*/  LDSM.16.M88.4 R16, [R222+0xb800] ;  /* 0x00b80000de10783b */ /* 0x000ee20000000200 */
[----:B------:R-:W-:-:S02]  /*13840*/  FMUL.FTZ R25, R27, R8 ;  /* 0x000000081b197220 */ /* 0x000fc40000410000 */
[-C--:B------:R-:W-:Y:S02]  /*13850*/  FMUL.FTZ R27, R21, R8.reuse ;  /* 0x00000008151b7220 */ /* 0x080fe40000410000 */
[-C--:B------:R-:W-:Y:S01]  /*13860*/  FMUL.FTZ R116, R23, R8.reuse ;  /* 0x0000000817747220 */ /* 0x080fe20000410000 */
[----:B------:R-:W-:Y:S01]  /*13870*/  HMMA.16816.F32.BF16 R64, R76, R124, R64 ;  /* 0x0000007c4c40723c */ /* 0x000fe20000041840 */
[----:B-1----:R-:W1:Y:S01]  /*13880*/  LDSM.16.M88.4 R20, [R216+0x9800] ;  /* 0x00980000d814783b */ /* 0x002e620000000200 */
[----:B------:R-:W-:-:S06]  /*13890*/  FMUL.FTZ R181, R4, R8 ;  /* 0x0000000804b57220 */ /* 0x000fcc0000410000 */
[----:B------:R-:W-:Y:S01]  /*138a0*/  HMMA.16816.F32.BF16 R40, R76, R84, R40 ;  /* 0x000000544c28723c */ /* 0x000fe20000041828 */
[-C--:B------:R-:W-:Y:S02]  /*138b0*/  FMUL.FTZ R183, R5, R8.reuse ;  /* 0x0000000805b77220 */ /* 0x080fe40000410000 */
[----:B------:R-:W-:-:S05]  /*138c0*/  FMUL.FTZ R184, R6, R8 ;  /* 0x0000000806b87220 */ /* 0x000fca0000410000 */
[----:B------:R-:W-:Y:S01]  /*138d0*/  HMMA.16816.F32.BF16 R36, R76, R86, R36 ;  /* 0x000000564c24723c */ /* 0x000fe20000041824 */
[----:B------:R-:W4:Y:S07]  /*138e0*/  LDSM.16.M88.4 R84, [R216+0xa000] ;  /* 0x00a00000d854783b */ /* 0x000f2e0000000200 */
[----:B------:R-:W-:Y:S07]  /*138f0*/  HMMA.16816.F32.BF16 R100, R12, R110, R100 ;  /* 0x0000006e0c64723c */ /* 0x000fee0000041864 */
[----:B------:R-:W-:-:S02]  /*13900*/  FMUL.FTZ R110, R7, R8 ;  /* 0x00000008076e7220 */ /* 0x000fc40000410000 */
[----:B------:R-:W1:Y:S01]  /*13910*/  LDSM.16.M88.4 R4, [R220+0x6800] ;  /* 0x00680000dc04783b */ /* 0x000e620000000200 */
[----:B------:R-:W-:Y:S08]  /*13920*/  HMMA.16816.F32.BF16 R72, R60, R106, R72 ;  /* 0x0000006a3c48723c */ /* 0x000ff00000041848 */
[----:B------:R-:W-:Y:S08]  /*13930*/  HMMA.16816.F32.BF16 R112, R76, R126, R112 ;  /* 0x0000007e4c70723c */ /* 0x000ff00000041870 */
[----:B--2---:R-:W-:Y:S08]  /*13940*/  HMMA.16816.F32.BF16 R64, R60, R88, R64 ;  /* 0x000000583c40723c */ /* 0x004ff00000041840 */
[C---:B---3--:R-:W-:Y:S08]  /*13950*/  HMMA.16816.F32.BF16 R32, R76.reuse, R16, R32 ;  /* 0x000000104c20723c */ /* 0x048ff00000041820 */
[----:B------:R-:W-:Y:S01]  /*13960*/  HMMA.16816.F32.BF16 R92, R76, R18, R92 ;  /* 0x000000124c5c723c */ /* 0x000fe2000004185c */
[----:B------:R-:W2:Y:S07]  /*13970*/  LDSM.16.M88.4 R16, [R205+0x6000] ;  /* 0x00600000cd10783b */ /* 0x000eae0000000200 */
[C---:B-1----:R-:W-:Y:S08]  /*13980*/  HMMA.16816.F32.BF16 R96, R80.reuse, R20, R96 ;  /* 0x000000145060723c */ /* 0x042ff00000041860 */
[----:B------:R-:W-:Y:S01]  /*13990*/  HMMA.16816.F32.BF16 R72, R80, R22, R72 ;  /* 0x000000165048723c */ /* 0x000fe20000041848 */
[----:B------:R-:W1:Y:S07]  /*139a0*/  LDSM.16.M88.4 R20, [R220+0x7000] ;  /* 0x00700000dc14783b */ /* 0x000e6e0000000200 */
[----:B------:R-:W-:Y:S08]  /*139b0*/  HMMA.16816.F32.BF16 R112, R60, R90, R112 ;  /* 0x0000005a3c70723c */ /* 0x000ff00000041870 */
[----:B----4-:R-:W-:Y:S08]  /*139c0*/  HMMA.16816.F32.BF16 R64, R80, R84, R64 ;  /* 0x000000545040723c */ /* 0x010ff00000041840 */
[C---:B------:R-:W-:Y:S08]  /*139d0*/  HMMA.16816.F32.BF16 R48, R60.reuse, R4, R48 ;  /* 0x000000043c30723c */ /* 0x040ff00000041830 */
[----:B------:R-:W-:Y:S01]  /*139e0*/  HMMA.16816.F32.BF16 R44, R60, R6, R44 ;  /* 0x000000063c2c723c */ /* 0x000fe2000004182c */
[----:B------:R-:W3:Y:S07]  /*139f0*/  LDSM.16.M88.4 R4, [R216+0xa800] ;  /* 0x00a80000d804783b */ /* 0x000eee0000000200 */
[----:B------:R-:W-:Y:S08]  /*13a00*/  HMMA.16816.F32.BF16 R112, R80, R86, R112 ;  /* 0x000000565070723c */ /* 0x000ff00000041870 */
[C---:B------:R-:W-:Y:S08]  /*13a10*/  HMMA.16816.F32.BF16 R96, R12.reuse, R28, R96 ;  /* 0x0000001c0c60723c */ /* 0x040ff00000041860 */
[C---:B------:R-:W-:Y:S01]  /*13a20*/  HMMA.16816.F32.BF16 R72, R12.reuse, R30, R72 ;  /* 0x0000001e0c48723c */ /* 0x040fe20000041848 */
[----:B------:R-:W4:Y:S07]  /*13a30*/  LDSM.16.M88.4 R28, [R220+0x7800] ;  /* 0x00780000dc1c783b */ /* 0x000f2e0000000200 */
[----:B--2---:R-:W-:Y:S07]  /*13a40*/  HMMA.16816.F32.BF16 R64, R12, R16, R64 ;  /* 0x000000100c40723c */ /* 0x004fee0000041840 */
[----:B------:R-:W-:Y:S01]  /*13a50*/  SHF.R.S32.HI R17, RZ, 0x1f, R68 ;  /* 0x0000001fff117819 */ /* 0x000fe20000011444 */
[----:B-1----:R-:W-:Y:S03]  /*13a60*/  HMMA.16816.F32.BF16 R40, R60, R20, R40 ;  /* 0x000000143c28723c */ /* 0x002fe60000041828 */
[----:B------:R-:W-:-:S04]  /*13a70*/  LEA.HI R17, R17, R68, RZ, 0x2 ;  /* 0x0000004411117211 */ /* 0x000fc800078f10ff */
[----:B------:R-:W-:-:S05]  /*13a80*/  SHF.R.S32.HI R20, RZ, 0x2, R17 ;  /* 0x00000002ff147819 */ /* 0x000fca0000011411 */
[----:B------:R-:W-:Y:S01]  /*13a90*/  IMAD R20, R59, 0x10, R20 ;  /* 0x000000103b147824 */ /* 0x000fe200078e0214 */
[----:B------:R-:W-:Y:S04]  /*13aa0*/  HMMA.16816.F32.BF16 R36, R60, R22, R36 ;  /* 0x000000163c24723c */ /* 0x000fe80000041824 */
[----:B------:R-:W-:Y:S02]  /*13ab0*/  IADD3 R69, R20, 0x1, R69 ;  /* 0x0000000114457810 */ /* 0x000fe40007ffe045 */
[----:B------:R-:W-:Y:S02]  /*13ac0*/  LDSM.16.M88.4 R20, [R216+0xb000] ;  /* 0x00b00000d814783b */ /* 0x000fe40000000200 */
[----:B------:R-:W-:Y:S02]  /*13ad0*/  HMMA.16816.F32.BF16 R112, R12, R18, R112 ;  /* 0x000000120c70723c */ /* 0x000fe40000041870 */
[----:B------:R-:W1:Y:S06]  /*13ae0*/  LDSM.16.M88.4 R16, [R205+0x6800] ;  /* 0x00680000cd10783b */ /* 0x000e6c0000000200 */
[----:B---3--:R-:W-:Y:S07]  /*13af0*/  HMMA.16816.F32.BF16 R48, R80, R4, R48 ;  /* 0x000000045030723c */ /* 0x008fee0000041830 */
[----:B------:R-:W-:Y:S01]  /*13b00*/  IMAD.SHL.U32 R4, R57, 0x2, RZ ;  /* 0x0000000239047824 */ /* 0x000fe200078e00ff */
[----:B------:R-:W-:Y:S01]  /*13b10*/  IADD3 R5, R70, R69, -R232 ;  /* 0x0000004546057210 */ /* 0x000fe20007ffe8e8 */
[----:B------:R-:W2:Y:S03]  /*13b20*/  MUFU.TANH R25, R25 ;  /* 0x0000001900197308 */ /* 0x000ea60000002400 */
[----:B------:R-:W-:Y:S01]  /*13b30*/  LOP3.LUT R4, R4, 0x6, RZ, 0xc0, !PT ;  /* 0x0000000604047812 */ /* 0x000fe200078ec0ff */
[----:B------:R-:W-:-:S04]  /*13b40*/  IMAD.IADD R5, R2, 0x1, R5 ;  /* 0x0000000102057824 */ /* 0x000fc800078e0205 */
[----:B------:R-:W3:Y:S01]  /*13b50*/  MUFU.TANH R24, R24 ;  /* 0x0000001800187308 */ /* 0x000ee20000002400 */
[----:B------:R-:W-:Y:S01]  /*13b60*/  IMAD.IADD R57, R9, 0x1, R4 ;  /* 0x0000000109397824 */ /* 0x000fe200078e0204 */
[C---:B------:R-:W-:Y:S01]  /*13b70*/  IADD3 R59, R5.reuse, 0x8, RZ ;  /* 0x00000008053b7810 */ /* 0x040fe20007ffe0ff */
[----:B----4-:R-:W-:Y:S01]  /*13b80*/  HMMA.16816.F32.BF16 R32, R60, R28, R32 ;  /* 0x0000001c3c20723c */ /* 0x010fe20000041820 */
[-C--:B------:R-:W-:Y:S02]  /*13b90*/  IMNMX R2, R5, R70.reuse, PT ;  /* 0x0000004605027217 */ /* 0x080fe40003800200 */
[----:B------:R-:W-:Y:S02]  /*13ba0*/  IMNMX R52, R59, R70, PT ;  /* 0x000000463b347217 */ /* 0x000fe40003800200 */
[C---:B------:R-:W-:Y:S02]  /*13bb0*/  IADD3 R5, R57.reuse, 0x8, RZ ;  /* 0x0000000839057810 */ /* 0x040fe40007ffe0ff */
[----:B------:R-:W-:Y:S01]  /*13bc0*/  IADD3 R29, R57, 0x1, RZ ;  /* 0x00000001391d7810 */ /* 0x000fe20007ffe0ff */
[----:B------:R-:W-:Y:S01]  /*13bd0*/  HMMA.16816.F32.BF16 R44, R80, R6, R44 ;  /* 0x00000006502c723c */ /* 0x000fe2000004182c */
[----:B------:R-:W-:-:S02]  /*13be0*/  ISETP.GE.AND P1, PT, R5, R2, PT ;  /* 0x000000020500720c */ /* 0x000fc40003f26270 */
[----:B------:R-:W-:-:S04]  /*13bf0*/  ISETP.GE.AND P0, PT, R29, R52, PT ;  /* 0x000000341d00720c */ /* 0x000fc80003f06270 */
[----:B------:R-:W-:Y:S02]  /*13c00*/  IADD3 R7, R57, 0x9, RZ ;  /* 0x0000000939077810 */ /* 0x000fe40007ffe0ff */
[----:B------:R-:W-:Y:S02]  /*13c10*/  ISETP.GE.AND P3, PT, R5, R52, PT ;  /* 0x000000340500720c */ /* 0x000fe40003f66270 */
[C---:B------:R-:W-:Y:S02]  /*13c20*/  ISETP.GE.AND P6, PT, R7.reuse, R2, PT ;  /* 0x000000020700720c */ /* 0x040fe40003fc6270 */
[----:B------:R-:W-:Y:S02]  /*13c30*/  ISETP.GE.AND P4, PT, R7, R52, PT ;  /* 0x000000340700720c */ /* 0x000fe40003f86270 */
[----:B------:R-:W-:Y:S02]  /*13c40*/  ISETP.GE.AND P2, PT, R29, R2, PT ;  /* 0x000000021d00720c */ /* 0x000fe40003f46270 */
[----:B------:R-:W-:-:S02]  /*13c50*/  IADD3 R5, R57, 0x10, RZ ;  /* 0x0000001039057810 */ /* 0x000fc40007ffe0ff */
[----:B------:R-:W-:Y:S01]  /*13c60*/  IADD3 R7, R57, 0x11, RZ ;  /* 0x0000001139077810 */ /* 0x000fe20007ffe0ff */
[----:B------:R-:W-:Y:S01]  /*13c70*/  FMUL.FTZ R108, R120, R8 ;  /* 0x00000008786c7220 */ /* 0x000fe20000410000 */
[----:B--2---:R-:W-:Y:S01]  /*13c80*/  FSEL R29, R25, -INF , !P0 ;  /* 0xff800000191d7808 */ /* 0x004fe20004000000 */
[----:B------:R-:W2:Y:S01]  /*13c90*/  MUFU.TANH R71, R71 ;  /* 0x0000004700477308 */ /* 0x000ea20000002400 */
[----:B---3--:R-:W-:Y:S02]  /*13ca0*/  FSEL R28, R24, -INF , !P2 ;  /* 0xff800000181c7808 */ /* 0x008fe40005000000 */
[----:B------:R-:W-:Y:S02]  /*13cb0*/  FSEL R25, R58, -INF , !P1 ;  /* 0xff8000003a197808 */ /* 0x000fe40004800000 */
[C---:B------:R-:W-:Y:S02]  /*13cc0*/  ISETP.GE.AND P5, PT, R5.reuse, R2, PT ;  /* 0x000000020500720c */ /* 0x040fe40003fa6270 */
[----:B------:R-:W-:Y:S01]  /*13cd0*/  ISETP.GE.AND P2, PT, R5, R52, PT ;  /* 0x000000340500720c */ /* 0x000fe20003f46270 */
[----:B------:R-:W3:Y:S01]  /*13ce0*/  MUFU.TANH R116, R116 ;  /* 0x0000007400747308 */ /* 0x000ee20000002400 */
[----:B------:R-:W-:-:S02]  /*13cf0*/  ISETP.GE.AND P0, PT, R7, R2, PT ;  /* 0x000000020700720c */ /* 0x000fc40003f06270 */
[----:B------:R-:W-:Y:S02]  /*13d00*/  ISETP.GE.AND P1, PT, R7, R52, PT ;  /* 0x000000340700720c */ /* 0x000fe40003f26270 */
[----:B------:R-:W4:Y:S03]  /*13d10*/  LDSM.16.M88.4 R4, [R205+0x7000] ;  /* 0x00700000cd04783b */ /* 0x000f260000000200 */
[----:B------:R-:W2:Y:S01]  /*13d20*/  MUFU.TANH R117, R117 ;  /* 0x0000007500757308 */ /* 0x000ea20000002400 */
[-C--:B------:R-:W-:Y:S02]  /*13d30*/  FMUL.FTZ R109, R121, R8.reuse ;  /* 0x00000008796d7220 */ /* 0x080fe40000410000 */
[-C--:B------:R-:W-:Y:S02]  /*13d40*/  FMUL.FTZ R106, R122, R8.reuse ;  /* 0x000000087a6a7220 */ /* 0x080fe40000410000 */
[----:B------:R-:W-:-:S03]  /*13d50*/  FMUL.FTZ R107, R123, R8 ;  /* 0x000000087b6b7220 */ /* 0x000fc60000410000 */
[----:B------:R-:W2:Y:S01]  /*13d60*/  MUFU.TANH R27, R27 ;  /* 0x0000001b001b7308 */ /* 0x000ea20000002400 */
[----:B-1----:R-:W-:Y:S07]  /*13d70*/  HMMA.16816.F32.BF16 R48, R12, R16, R48 ;  /* 0x000000100c30723c */ /* 0x002fee0000041830 */
[----:B------:R-:W-:Y:S01]  /*13d80*/  MUFU.TANH R118, R118 ;  /* 0x0000007600767308 */ /* 0x000fe20000002400 */
[----:B------:R-:W-:Y:S07]  /*13d90*/  HMMA.16816.F32.BF16 R40, R80, R20, R40 ;  /* 0x000000145028723c */ /* 0x000fee0000041828 */
[----:B------:R-:W1:Y:S08]  /*13da0*/  MUFU.TANH R104, R104 ;  /* 0x0000006800687308 */ /* 0x000e700000002400 */
[----:B------:R-:W1:Y:S08]  /*13db0*/  MUFU.TANH R105, R105 ;  /* 0x0000006900697308 */ /* 0x000e700000002400 */
[----:B------:R-:W1:Y:S01]  /*13dc0*/  MUFU.TANH R108, R108 ;  /* 0x0000006c006c7308 */ /* 0x000e620000002400 */
[----:B------:R-:W-:-:S02]  /*13dd0*/  IADD3 R21, R57, 0x18, RZ ;  /* 0x0000001839157810 */ /* 0x000fc40007ffe0ff */
[----:B------:R-:W-:-:S05]  /*13de0*/  IADD3 R17, R57, 0x19, RZ ;  /* 0x0000001939117810 */ /* 0x000fca0007ffe0ff */
[----:B------:R-:W-:Y:S01]  /*13df0*/  MUFU.TANH R109, R109 ;  /* 0x0000006d006d7308 */ /* 0x000fe20000002400 */
[----:B--2---:R-:W-:Y:S01]  /*13e00*/  FSEL R71, R71, -INF , !P3 ;  /* 0xff80000047477808 */ /* 0x004fe20005800000 */
[----:B------:R-:W-:Y:S01]  /*13e10*/  HMMA.16816.F32.BF16 R44, R12, R18, R44 ;  /* 0x000000120c2c723c */ /* 0x000fe2000004182c */
[----:B---3--:R-:W-:-:S05]  /*13e20*/  FSEL R116, R116, -INF , !P4 ;  /* 0xff80000074747808 */ /* 0x008fca0006000000 */
[----:B------:R-:W2:Y:S01]  /*13e30*/  MUFU.TANH R106, R106 ;  /* 0x0000006a006a7308 */ /* 0x000ea20000002400 */
[----:B------:R-:W-:-:S07]  /*13e40*/  FSEL R20, R117, -INF , !P5 ;  /* 0xff80000075147808 */ /* 0x000fce0006800000 */
[----:B------:R-:W-:Y:S01]  /*13e50*/  MUFU.TANH R107, R107 ;  /* 0x0000006b006b7308 */ /* 0x000fe20000002400 */
[----:B------:R-:W-:-:S07]  /*13e60*/  ISETP.GE.AND P3, PT, R21, R2, PT ;  /* 0x000000021500720c */ /* 0x000fce0003f66270 */
[----:B------:R-:W3:Y:S01]  /*13e70*/  MUFU.TANH R181, R181 ;  /* 0x000000b500b57308 */ /* 0x000ee20000002400 */
[C---:B------:R-:W-:Y:S02]  /*13e80*/  ISETP.GE.AND P4, PT, R17.reuse, R2, PT ;  /* 0x000000021100720c */ /* 0x040fe40003f86270 */
[-C--:B------:R-:W-:Y:S02]  /*13e90*/  ISETP.GE.AND P5, PT, R17, R52.reuse, PT ;  /* 0x000000341100720c */ /* 0x080fe40003fa6270 */
[C---:B------:R-:W-:Y:S02]  /*13ea0*/  IADD3 R19, R57.reuse, 0x20, RZ ;  /* 0x0000002039137810 */ /* 0x040fe40007ffe0ff */
[----:B------:R-:W-:Y:S02]  /*13eb0*/  IADD3 R17, R57, 0x21, RZ ;  /* 0x0000002139117810 */ /* 0x000fe40007ffe0ff */
[----:B------:R-:W-:Y:S02]  /*13ec0*/  FSEL R27, R27, -INF , !P6 ;  /* 0xff8000001b1b7808 */ /* 0x000fe40007000000 */
[----:B------:R-:W-:Y:S01]  /*13ed0*/  ISETP.GE.AND P6, PT, R21, R52, PT ;  /* 0x000000341500720c */ /* 0x000fe20003fc6270 */
[-C--:B------:R-:W-:Y:S01]  /*13ee0*/  FMUL.FTZ R72, R72, R8.reuse ;  /* 0x0000000848487220 */ /* 0x080fe20000410000 */
[----:B-1----:R-:W-:Y:S01]  /*13ef0*/  FSEL R104, R104, -INF , !P2 ;  /* 0xff80000068687808 */ /* 0x002fe20005000000 */
[----:B------:R-:W-:Y:S01]  /*13f00*/  FMUL.FTZ R73, R73, R8 ;  /* 0x0000000849497220 */ /* 0x000fe20000410000 */
[----:B------:R-:W-:-:S02]  /*13f10*/  FSEL R24, R118, -INF , !P0 ;  /* 0xff80000076187808 */ /* 0x000fc40004000000 */
[----:B------:R-:W-:Y:S02]  /*13f20*/  FSEL R105, R105, -INF , !P1 ;  /* 0xff80000069697808 */ /* 0x000fe40004800000 */
[----:B------:R-:W-:Y:S02]  /*13f30*/  FSEL R21, R108, -INF , !P3 ;  /* 0xff8000006c157808 */ /* 0x000fe40005800000 */
[C---:B------:R-:W-:Y:S02]  /*13f40*/  ISETP.GE.AND P2, PT, R19.reuse, R2, PT ;  /* 0x000000021300720c */ /* 0x040fe40003f46270 */
[----:B------:R-:W-:Y:S02]  /*13f50*/  ISETP.GE.AND P0, PT, R19, R52, PT ;  /* 0x000000341300720c */ /* 0x000fe40003f06270 */
[C---:B------:R-:W-:Y:S02]  /*13f60*/  ISETP.GE.AND P1, PT, R17.reuse, R2, PT ;  /* 0x000000021100720c */ /* 0x040fe40003f26270 */
[----:B------:R-:W-:-:S02]  /*13f70*/  ISETP.GE.AND P3, PT, R17, R52, PT ;  /* 0x000000341100720c */ /* 0x000fc40003f66270 */
[C---:B------:R-:W-:Y:S02]  /*13f80*/  IADD3 R19, R57.reuse, 0x28, RZ ;  /* 0x0000002839137810 */ /* 0x040fe40007ffe0ff */
[----:B------:R-:W-:Y:S01]  /*13f90*/  IADD3 R17, R57, 0x29, RZ ;  /* 0x0000002939117810 */ /* 0x000fe20007ffe0ff */
[----:B------:R-:W-:Y:S01]  /*13fa0*/  FMUL.FTZ R100, R100, R8 ;  /* 0x0000000864647220 */ /* 0x000fe20000410000 */
[----:B------:R1:W-:Y:S01]  /*13fb0*/  MUFU.TANH R151, R72 ;  /* 0x0000004800977308 */ /* 0x0003e20000002400 */
[----:B--2---:R-:W-:Y:S01]  /*13fc0*/  FSEL R106, R106, -INF , !P6 ;  /* 0xff8000006a6a7808 */ /* 0x004fe20007000000 */
[----:B------:R-:W-:Y:S01]  /*13fd0*/  HMMA.16816.F32.BF16 R36, R80, R22, R36 ;  /* 0x000000165024723c */ /* 0x000fe20000041824 */
[----:B---3--:R-:W-:Y:S02]  /*13fe0*/  FSEL R181, R181, -INF , !P2 ;  /* 0xff800000b5b57808 */ /* 0x008fe40005000000 */
[----:B------:R-:W-:-:S03]  /*13ff0*/  ISETP.GE.AND P6, PT, R19, R2, PT ;  /* 0x000000021300720c */ /* 0x000fc60003fc6270 */
[----:B------:R2:W-:Y:S01]  /*14000*/  MUFU.TANH R154, R73 ;  /* 0x00000049009a7308 */ /* 0x0005e20000002400 */
[----:B------:R-:W-:Y:S01]  /*14010*/  ISETP.GE.AND P2, PT, R17, R52, PT ;  /* 0x000000341100720c */ /* 0x000fe20003f46270 */
[-C--:B------:R-:W-:Y:S02]  /*14020*/  FMUL.FTZ R103, R103, R8.reuse ;  /* 0x0000000867677220 */ /* 0x080fe40000410000 */
[----:B------:R-:W-:Y:S01]  /*14030*/  FMUL.FTZ R96, R96, R8 ;  /* 0x0000000860607220 */ /* 0x000fe20000410000 */
[----:B-1----:R-:W-:-:S03]  /*14040*/  FSEL R72, R107, -INF , !P5 ;  /* 0xff8000006b487808 */ /* 0x002fc60006800000 */
[----:B------:R-:W1:Y:S01]  /*14050*/  MUFU.TANH R110, R110 ;  /* 0x0000006e006e7308 */ /* 0x000e620000002400 */
[----:B------:R-:W-:Y:S02]  /*14060*/  ISETP.GE.AND P5, PT, R17, R2, PT ;  /* 0x000000021100720c */ /* 0x000fe40003fa6270 */
[----:B--2---:R-:W-:-:S05]  /*14070*/  FSEL R73, R109, -INF , !P4 ;  /* 0xff8000006d497808 */ /* 0x004fca0006000000 */
[----:B------:R-:W2:Y:S01]  /*14080*/  MUFU.TANH R182, R100 ;  /* 0x0000006400b67308 */ /* 0x000ea20000002400 */
[----:B------:R-:W-:Y:S02]  /*14090*/  ISETP.GE.AND P4, PT, R19, R52, PT ;  /* 0x000000341300720c */ /* 0x000fe40003f86270 */
[----:B------:R-:W3:Y:S05]  /*140a0*/  LDSM.16.M88.4 R16, [R216+0xb800] ;  /* 0x00b80000d810783b */ /* 0x000eea0000000200 */
[----:B------:R-:W1:Y:S01]  /*140b0*/  MUFU.TANH R184, R184 ;  /* 0x000000b800b87308 */ /* 0x000e620000002400 */
[----:B----4-:R-:W-:Y:S07]  /*140c0*/  HMMA.16816.F32.BF16 R40, R12, R4, R40 ;  /* 0x000000040c28723c */ /* 0x010fee0000041828 */
[----:B------:R-:W4:Y:S01]  /*140d0*/  MUFU.TANH R179, R103 ;  /* 0x0000006700b37308 */ /* 0x000f220000002400 */
[----:B------:R-:W-:-:S07]  /*140e0*/  IADD3 R5, R57, 0x31, RZ ;  /* 0x0000003139057810 */ /* 0x000fce0007ffe0ff */
[----:B------:R-:W3:Y:S01]  /*140f0*/  MUFU.TANH R149, R96 ;  /* 0x0000006000957308 */ /* 0x000ee20000002400 */
[----:B------:R-:W-:Y:S01]  /*14100*/  IADD3 R23, R57, 0x30, RZ ;  /* 0x0000003039177810 */ /* 0x000fe20007ffe0ff */
[----:B------:R-:W-:Y:S01]  /*14110*/  FMUL.FTZ R170, R45, R8 ;  /* 0x000000082daa7220 */ /* 0x000fe20000410000 */
[----:B-1----:R-:W-:Y:S01]  /*14120*/  FSEL R45, R110, -INF , !P3 ;  /* 0xff8000006e2d7808 */ /* 0x002fe20005800000 */
[----:B------:R-:W-:Y:S01]  /*14130*/  HMMA.16816.F32.BF16 R92, R60, R30, R92 ;  /* 0x0000001e3c5c723c */ /* 0x000fe2000004185c */
[----:B--2---:R-:W-:Y:S02]  /*14140*/  FSEL R182, R182, -INF , !P6 ;  /* 0xff800000b6b67808 */ /* 0x004fe40007000000 */
[----:B------:R-:W-:Y:S02]  /*14150*/  FSEL R184, R184, -INF , !P0 ;  /* 0xff800000b8b87808 */ /* 0x000fe40004000000 */
[C---:B------:R-:W-:Y:S02]  /*14160*/  ISETP.GE.AND P3, PT, R5.reuse, R2, PT ;  /* 0x000000020500720c */ /* 0x040fe40003f66270 */
[----:B------:R-:W-:-:S02]  /*14170*/  ISETP.GE.AND P6, PT, R5, R52, PT ;  /* 0x000000340500720c */ /* 0x000fc40003fc6270 */
[-C--:B------:R-:W-:Y:S02]  /*14180*/  ISETP.GE.AND P0, PT, R23, R2.reuse, PT ;  /* 0x000000021700720c */ /* 0x080fe40003f06270 */
[----:B------:R-:W-:Y:S01]  /*14190*/  IADD3 R5, R57, 0x39, RZ ;  /* 0x0000003939057810 */ /* 0x000fe20007ffe0ff */
[----:B------:R-:W-:Y:S01]  /*141a0*/  HMMA.16816.F32.BF16 R36, R12, R6, R36 ;  /* 0x000000060c24723c */ /* 0x000fe20000041824 */
[----:B----4-:R-:W-:Y:S02]  /*141b0*/  FSEL R179, R179, -INF , !P2 ;  /* 0xff800000b3b37808 */ /* 0x010fe40005000000 */
[----:B---3--:R-:W-:Y:S02]  /*141c0*/  FSEL R149, R149, -INF , !P0 ;  /* 0xff80000095957808 */ /* 0x008fe40004000000 */
[C---:B------:R-:W-:Y:S02]  /*141d0*/  ISETP.GE.AND P2, PT, R5.reuse, R2, PT ;  /* 0x000000020500720c */ /* 0x040fe40003f46270 */
[----:B------:R-:W-:-:S02]  /*141e0*/  ISETP.GE.AND P0, PT, R5, R52, PT ;  /* 0x000000340500720c */ /* 0x000fc40003f06270 */
[----:B------:R-:W1:Y:S01]  /*141f0*/  LDSM.16.M88.4 R4, [R205+0x7800] ;  /* 0x00780000cd04783b */ /* 0x000e620000000200 */
[----:B------:R-:W2:Y:S02]  /*14200*/  MUFU.TANH R183, R183 ;  /* 0x000000b700b77308 */ /* 0x000ea40000002400 */
[C---:B------:R-:W-:Y:S01]  /*14210*/  HMMA.16816.F32.BF16 R92, R80.reuse, R18, R92 ;  /* 0x00000012505c723c */ /* 0x040fe2000004185c */
[-C--:B------:R-:W-:Y:S02]  /*14220*/  FMUL.FTZ R101, R101, R8.reuse ;  /* 0x0000000865657220 */ /* 0x080fe40000410000 */
[-C--:B------:R-:W-:Y:S02]  /*14230*/  FMUL.FTZ R102, R102, R8.reuse ;  /* 0x0000000866667220 */ /* 0x080fe40000410000 */
[-C--:B------:R-:W-:Y:S01]  /*14240*/  FMUL.FTZ R98, R98, R8.reuse ;  /* 0x0000000862627220 */ /* 0x080fe20000410000 */
[----:B------:R-:W-:Y:S01]  /*14250*/  MUFU.TANH R180, R101 ;  /* 0x0000006500b47308 */ /* 0x000fe20000002400 */
[-C--:B------:R-:W-:Y:S01]  /*14260*/  FMUL.FTZ R99, R99, R8.reuse ;  /* 0x0000000863637220 */ /* 0x080fe20000410000 */
[----:B------:R-:W-:Y:S01]  /*14270*/  HMMA.16816.F32.BF16 R32, R80, R16, R32 ;  /* 0x000000105020723c */ /* 0x000fe20000041820 */
[----:B------:R-:W-:-:S02]  /*14280*/  FMUL.FTZ R97, R97, R8 ;  /* 0x0000000861617220 */ /* 0x000fc40000410000 */
[-C--:B------:R-:W-:Y:S02]  /*14290*/  FMUL.FTZ R74, R74, R8.reuse ;  /* 0x000000084a4a7220 */ /* 0x080fe40000410000 */
[-C--:B------:R-:W-:Y:S01]  /*142a0*/  FMUL.FTZ R75, R75, R8.reuse ;  /* 0x000000084b4b7220 */ /* 0x080fe20000410000 */
[----:B------:R-:W3:Y:S01]  /*142b0*/  MUFU.TANH R185, R102 ;  /* 0x0000006600b97308 */ /* 0x000ee20000002400 */
[-C--:B------:R-:W-:Y:S01]  /*142c0*/  FMUL.FTZ R64, R64, R8.reuse ;  /* 0x0000000840407220 */ /* 0x080fe20000410000 */
[----:B--2---:R-:W-:Y:S01]  /*142d0*/  FSEL R183, R183, -INF , !P1 ;  /* 0xff800000b7b77808 */ /* 0x004fe20004800000 */
[-C--:B------:R-:W-:Y:S02]  /*142e0*/  FMUL.FTZ R66, R66, R8.reuse ;  /* 0x0000000842427220 */ /* 0x080fe40000410000 */
[-C--:B------:R-:W-:Y:S02]  /*142f0*/  FMUL.FTZ R67, R67, R8.reuse ;  /* 0x0000000843437220 */ /* 0x080fe40000410000 */
[----:B------:R-:W-:Y:S01]  /*14300*/  FMUL.FTZ R112, R112, R8 ;  /* 0x0000000870707220 */ /* 0x000fe20000410000 */
[----:B------:R-:W2:Y:S01]  /*14310*/  MUFU.TANH R178, R98 ;  /* 0x0000006200b27308 */ /* 0x000ea20000002400 */
[----:B------:R-:W-:Y:S01]  /*14320*/  ISETP.GE.AND P1, PT, R23, R52, PT ;  /* 0x000000341700720c */ /* 0x000fe20003f26270 */
[----:B------:R-:W-:-:S02]  /*14330*/  FMUL.FTZ R114, R114, R8 ;  /* 0x0000000872727220 */ /* 0x000fc40000410000 */
[-C--:B------:R-:W-:Y:S02]  /*14340*/  FMUL.FTZ R115, R115, R8.reuse ;  /* 0x0000000873737220 */ /* 0x080fe40000410000 */
[-C--:B------:R-:W-:Y:S01]  /*14350*/  FMUL.FTZ R48, R48, R8.reuse ;  /* 0x0000000830307220 */ /* 0x080fe20000410000 */
[C---:B------:R-:W-:Y:S01]  /*14360*/  IADD3 R31, R57.reuse, 0x40, RZ ;  /* 0x00000040391f7810 */ /* 0x040fe20007ffe0ff */
[----:B------:R-:W4:Y:S01]  /*14370*/  MUFU.TANH R145, R99 ;  /* 0x0000006300917308 */ /* 0x000f220000002400 */
[----:B------:R-:W-:Y:S01]  /*14380*/  IADD3 R23, R57, 0x38, RZ ;  /* 0x0000003839177810 */ /* 0x000fe20007ffe0ff */
[-C--:B------:R-:W-:Y:S02]  /*14390*/  FMUL.FTZ R113, R113, R8.reuse ;  /* 0x0000000871717220 */ /* 0x080fe40000410000 */
[-C--:B------:R-:W-:Y:S02]  /*143a0*/  FMUL.FTZ R51, R51, R8.reuse ;  /* 0x0000000833337220 */ /* 0x080fe40000410000 */
[----:B------:R-:W-:-:S02]  /*143b0*/  FMUL.FTZ R44, R44, R8 ;  /* 0x000000082c2c7220 */ /* 0x000fc40000410000 */
[-C--:B------:R-:W-:Y:S01]  /*143c0*/  FMUL.FTZ R49, R49, R8.reuse ;  /* 0x0000000831317220 */ /* 0x080fe20000410000 */
[----:B------:R-:W1:Y:S01]  /*143d0*/  MUFU.TANH R150, R97 ;  /* 0x0000006100967308 */ /* 0x000e620000002400 */
[----:B---3--:R-:W-:Y:S01]  /*143e0*/  FSEL R185, R185, -INF , !P4 ;  /* 0xff800000b9b97808 */ /* 0x008fe20006000000 */
[-C--:B------:R-:W-:Y:S01]  /*143f0*/  FMUL.FTZ R46, R46, R8.reuse ;  /* 0x000000082e2e7220 */ /* 0x080fe20000410000 */
[----:B------:R-:W-:Y:S01]  /*14400*/  FSEL R154, R154, -INF , !P2 ;  /* 0xff8000009a9a7808 */ /* 0x000fe20005000000 */
[----:B------:R-:W-:Y:S01]  /*14410*/  FMUL.FTZ R41, R41, R8 ;  /* 0x0000000829297220 */ /* 0x000fe20000410000 */
[----:B------:R-:W-:-:S04]  /*14420*/  DEPBAR.LE SB0, 0x0 ;  /* 0x000080000000791a */ /* 0x000fc80000000000 */
[----:B------:R-:W3:Y:S01]  /*14430*/  MUFU.TANH R148, R74 ;  /* 0x0000004a00947308 */ /* 0x000ee20000002400 */
[----:B------:R-:W-:-:S07]  /*14440*/  FSEL R180, R180, -INF , !P5 ;  /* 0xff800000b4b47808 */ /* 0x000fce0006800000 */
[----:B------:R-:W2:Y:S01]  /*14450*/  MUFU.TANH R155, R75 ;  /* 0x0000004b009b7308 */ /* 0x000ea20000002400 */
[----:B------:R-:W-:-:S07]  /*14460*/  ISETP.GE.AND P4, PT, R23, R2, PT ;  /* 0x000000021700720c */ /* 0x000fce0003f86270 */
[----:B------:R-:W3:Y:S01]  /*14470*/  MUFU.TANH R165, R64 ;  /* 0x0000004000a57308 */ /* 0x000ee20000002400 */
[----:B------:R-:W-:Y:S01]  /*14480*/  ISETP.GE.AND P5, PT, R23, R52, PT ;  /* 0x000000341700720c */ /* 0x000fe20003fa6270 */
[----:B-1----:R-:W-:Y:S01]  /*14490*/  HMMA.16816.F32.BF16 R92, R12, R6, R92 ;  /* 0x000000060c5c723c */ /* 0x002fe2000004185c */
[----:B------:R-:W-:-:S05]  /*144a0*/  IADD3 R23, R57, 0x41, RZ ;  /* 0x0000004139177810 */ /* 0x000fca0007ffe0ff */
[----:B------:R-:W1:Y:S01]  /*144b0*/  MUFU.TANH R162, R66 ;  /* 0x0000004200a27308 */ /* 0x000e620000002400 */
[----:B--2---:R-:W-:-:S07]  /*144c0*/  FSEL R178, R178, -INF , !P1 ;  /* 0xff800000b2b27808 */ /* 0x004fce0004800000 */
[----:B------:R-:W2:Y:S01]  /*144d0*/  MUFU.TANH R163, R67 ;  /* 0x0000004300a37308 */ /* 0x000ea20000002400 */
[----:B----4-:R-:W-:-:S07]  /*144e0*/  FSEL R145, R145, -INF , !P6 ;  /* 0xff80000091917808 */ /* 0x010fce0007000000 */
[----:B------:R-:W4:Y:S01]  /*144f0*/  MUFU.TANH R168, R112 ;  /* 0x0000007000a87308 */ /* 0x000f220000002400 */
[----:B------:R-:W-:Y:S02]  /*14500*/  FSEL R151, R151, -INF , !P4 ;  /* 0xff80000097977808 */ /* 0x000fe40006000000 */
[-C--:B------:R-:W-:Y:S02]  /*14510*/  ISETP.GE.AND P1, PT, R31, R2.reuse, PT ;  /* 0x000000021f00720c */ /* 0x080fe40003f26270 */
[----:B------:R-:W-:-:S03]  /*14520*/  ISETP.GE.AND P6, PT, R23, R2, PT ;  /* 0x000000021700720c */ /* 0x000fc60003fc6270 */
[----:B------:R-:W1:Y:S01]  /*14530*/  MUFU.TANH R164, R114 ;  /* 0x0000007200a47308 */ /* 0x000e620000002400 */
[----:B------:R-:W-:Y:S02]  /*14540*/  ISETP.GE.AND P4, PT, R23, R52, PT ;  /* 0x000000341700720c */ /* 0x000fe40003f86270 */
[C---:B------:R-:W-:Y:S02]  /*14550*/  IADD3 R23, R57.reuse, 0x48, RZ ;  /* 0x0000004839177810 */ /* 0x040fe40007ffe0ff */
[----:B------:R-:W-:-:S03]  /*14560*/  IADD3 R17, R57, 0x49, RZ ;  /* 0x0000004939117810 */ /* 0x000fc60007ffe0ff */
[----:B------:R-:W1:Y:S01]  /*14570*/  MUFU.TANH R171, R115 ;  /* 0x0000007300ab7308 */ /* 0x000e620000002400 */
[----:B------:R-:W-:Y:S01]  /*14580*/  FSEL R150, R150, -INF , !P3 ;  /* 0xff80000096967808 */ /* 0x000fe20005800000 */
[----:B------:R-:W-:Y:S06]  /*14590*/  HMMA.16816.F32.BF16 R32, R12, R4, R32 ;  /* 0x000000040c20723c */ /* 0x000fec0000041820 */
[----:B------:R-:W1:Y:S01]  /*145a0*/  MUFU.TANH R174, R48 ;  /* 0x0000003000ae7308 */ /* 0x000e620000002400 */
[----:B---3--:R-:W-:Y:S02]  /*145b0*/  FSEL R148, R148, -INF , !P5 ;  /* 0xff80000094947808 */ /* 0x008fe40006800000 */
[----:B------:R-:W-:-:S02]  /*145c0*/  FSEL R155, R155, -INF , !P0 ;  /* 0xff8000009b9b7808 */ /* 0x000fc40004000000 */
[----:B------:R-:W-:-:S03]  /*145d0*/  FSEL R165, R165, -INF , !P1 ;  /* 0xff800000a5a57808 */ /* 0x000fc60004800000 */
[----:B------:R-:W3:Y:S01]  /*145e0*/  MUFU.TANH R169, R113 ;  /* 0x0000007100a97308 */ /* 0x000ee20000002400 */
[----:B------:R-:W-:Y:S02]  /*145f0*/  ISETP.GE.AND P3, PT, R31, R52, PT ;  /* 0x000000341f00720c */ /* 0x000fe40003f66270 */
[-C--:B------:R-:W-:Y:S02]  /*14600*/  ISETP.GE.AND P5, PT, R23, R2.reuse, PT ;  /* 0x000000021700720c */ /* 0x080fe40003fa6270 */
[----:B------:R-:W-:-:S03]  /*14610*/  ISETP.GE.AND P0, PT, R17, R2, PT ;  /* 0x000000021100720c */ /* 0x000fc60003f06270 */
[----:B------:R-:W3:Y:S01]  /*14620*/  MUFU.TANH R176, R51 ;  /* 0x0000003300b07308 */ /* 0x000ee20000002400 */
[----:B------:R-:W-:Y:S02]  /*14630*/  ISETP.GE.AND P1, PT, R17, R52, PT ;  /* 0x000000341100720c */ /* 0x000fe40003f26270 */
[C---:B------:R-:W-:Y:S02]  /*14640*/  IADD3 R19, R57.reuse, 0x50, RZ ;  /* 0x0000005039137810 */ /* 0x040fe40007ffe0ff */
[----:B------:R-:W-:-:S03]  /*14650*/  IADD3 R17, R57, 0x51, RZ ;  /* 0x0000005139117810 */ /* 0x000fc60007ffe0ff */
[----:B------:R-:W3:Y:S01]  /*14660*/  MUFU.TANH R172, R44 ;  /* 0x0000002c00ac7308 */ /* 0x000ee20000002400 */
[-C--:B------:R-:W-:Y:S01]  /*14670*/  FMUL.FTZ R42, R42, R8.reuse ;  /* 0x000000082a2a7220 */ /* 0x080fe20000410000 */
[----:B-1----:R-:W-:Y:S01]  /*14680*/  FSEL R162, R162, -INF , !P3 ;  /* 0xff800000a2a27808 */ /* 0x002fe20005800000 */
[----:B------:R-:W-:Y:S01]  /*14690*/  FMUL.FTZ R65, R65, R8 ;  /* 0x0000000841417220 */ /* 0x000fe20000410000 */
[----:B--2---:R-:W-:Y:S02]  /*146a0*/  FSEL R163, R163, -INF , !P4 ;  /* 0xff800000a3a37808 */ /* 0x004fe40006000000 */
[----:B----4-:R-:W-:Y:S02]  /*146b0*/  FSEL R168, R168, -INF , !P5 ;  /* 0xff800000a8a87808 */ /* 0x010fe40006800000 */
[----:B------:R-:W1:Y:S01]  /*146c0*/  MUFU.TANH R173, R49 ;  /* 0x0000003100ad7308 */ /* 0x000e620000002400 */
[----:B------:R-:W-:Y:S02]  /*146d0*/  ISETP.GE.AND P2, PT, R23, R52, PT ;  /* 0x000000341700720c */ /* 0x000fe40003f46270 */
[----:B------:R-:W-:-:S02]  /*146e0*/  ISETP.GE.AND P3, PT, R19, R2, PT ;  /* 0x000000021300720c */ /* 0x000fc40003f66270 */
[----:B------:R-:W-:-:S03]  /*146f0*/  ISETP.GE.AND P4, PT, R17, R2, PT ;  /* 0x000000021100720c */ /* 0x000fc60003f86270 */
[----:B------:R-:W-:Y:S01]  /*14700*/  MUFU.TANH R170, R170 ;  /* 0x000000aa00aa7308 */ /* 0x000fe20000002400 */
[----:B------:R-:W-:Y:S02]  /*14710*/  ISETP.GE.AND P5, PT, R17, R52, PT ;  /* 0x000000341100720c */ /* 0x000fe40003fa6270 */
[C---:B------:R-:W-:Y:S02]  /*14720*/  IADD3 R17, R57.reuse, 0x58, RZ ;  /* 0x0000005839117810 */ /* 0x040fe40007ffe0ff */
[----:B------:R-:W-:-:S03]  /*14730*/  IADD3 R5, R57, 0x59, RZ ;  /* 0x0000005939057810 */ /* 0x000fc60007ffe0ff */
[----:B------:R-:W2:Y:S01]  /*14740*/  MUFU.TANH R175, R46 ;  /* 0x0000002e00af7308 */ /* 0x000ea20000002400 */
[----:B------:R-:W-:Y:S01]  /*14750*/  FSEL R164, R164, -INF , !P2 ;  /* 0xff800000a4a47808 */ /* 0x000fe20005000000 */
[-C--:B------:R-:W-:Y:S01]  /*14760*/  FMUL.FTZ R38, R38, R8.reuse ;  /* 0x0000000826267220 */ /* 0x080fe20000410000 */
[----:B------:R-:W-:Y:S01]  /*14770*/  FSEL R171, R171, -INF , !P1 ;  /* 0xff800000abab7808 */ /* 0x000fe20004800000 */
[----:B------:R-:W-:Y:S01]  /*14780*/  FMUL.FTZ R50, R50, R8 ;  /* 0x0000000832327220 */ /* 0x000fe20000410000 */
[----:B------:R-:W-:-:S03]  /*14790*/  FSEL R174, R174, -INF , !P3 ;  /* 0xff800000aeae7808 */ /* 0x000fc60005800000 */
[----:B------:R-:W-:Y:S01]  /*147a0*/  MUFU.TANH R157, R41 ;  /* 0x00000029009d7308 */ /* 0x000fe20000002400 */
[-C--:B------:R-:W-:Y:S02]  /*147b0*/  ISETP.GE.AND P2, PT, R17, R2.reuse, PT ;  /* 0x000000021100720c */ /* 0x080fe40003f46270 */
[C---:B------:R-:W-:Y:S02]  /*147c0*/  ISETP.GE.AND P1, PT, R5.reuse, R2, PT ;  /* 0x000000020500720c */ /* 0x040fe40003f26270 */
[----:B------:R-:W-:-:S03]  /*147d0*/  ISETP.GE.AND P3, PT, R5, R52, PT ;  /* 0x000000340500720c */ /* 0x000fc60003f66270 */
[----:B------:R-:W4:Y:S01]  /*147e0*/  MUFU.TANH R161, R42 ;  /* 0x0000002a00a17308 */ /* 0x000f220000002400 */
[----:B------:R-:W-:Y:S01]  /*147f0*/  IADD3 R5, R57, 0x61, RZ ;  /* 0x0000006139057810 */ /* 0x000fe20007ffe0ff */
[----:B------:R-:W-:Y:S01]  /*14800*/  FMUL.FTZ R92, R92, R8 ;  /* 0x000000085c5c7220 */ /* 0x000fe20000410000 */
[----:B---3--:R-:W-:-:S05]  /*14810*/  FSEL R169, R169, -INF , !P0 ;  /* 0xff800000a9a97808 */ /* 0x008fca0004000000 */
[----:B------:R-:W3:Y:S01]  /*14820*/  MUFU.TANH R166, R65 ;  /* 0x0000004100a67308 */ /* 0x000ee20000002400 */
[----:B------:R-:W-:Y:S01]  /*14830*/  FSEL R176, R176, -INF , !P5 ;  /* 0xff800000b0b07808 */ /* 0x000fe20006800000 */
[-C--:B------:R-:W-:Y:S01]  /*14840*/  FMUL.FTZ R47, R47, R8.reuse ;  /* 0x000000082f2f7220 */ /* 0x080fe20000410000 */
[----:B------:R-:W-:Y:S01]  /*14850*/  FSEL R172, R172, -INF , !P2 ;  /* 0xff800000acac7808 */ /* 0x000fe20005000000 */
[----:B------:R-:W-:Y:S01]  /*14860*/  FMUL.FTZ R40, R40, R8 ;  /* 0x0000000828287220 */ /* 0x000fe20000410000 */
[----:B------:R-:W-:-:S03]  /*14870*/  ISETP.GE.AND P0, PT, R17, R52, PT ;  /* 0x000000341100720c */ /* 0x000fc60003f06270 */
[----:B------:R-:W3:Y:S01]  /*14880*/  MUFU.TANH R159, R38 ;  /* 0x00000026009f7308 */ /* 0x000ee20000002400 */
[C---:B------:R-:W-:Y:S02]  /*14890*/  ISETP.GE.AND P5, PT, R5.reuse, R2, PT ;  /* 0x000000020500720c */ /* 0x040fe40003fa6270 */
[----:B------:R-:W-:Y:S02]  /*148a0*/  ISETP.GE.AND P2, PT, R5, R52, PT ;  /* 0x000000340500720c */ /* 0x000fe40003f46270 */
[----:B------:R-:W-:-:S03]  /*148b0*/  IADD3 R17, R57, 0x60, RZ ;  /* 0x0000006039117810 */ /* 0x000fc60007ffe0ff */
[----:B------:R-:W3:Y:S01]  /*148c0*/  MUFU.TANH R177, R50 ;  /* 0x0000003200b17308 */ /* 0x000ee20000002400 */
[----:B------:R-:W-:Y:S01]  /*148d0*/  IADD3 R5, R57, 0x68, RZ ;  /* 0x0000006839057810 */ /* 0x000fe20007ffe0ff */
[-C--:B------:R-:W-:Y:S01]  /*148e0*/  FMUL.FTZ R43, R43, R8.reuse ;  /* 0x000000082b2b7220 */ /* 0x080fe20000410000 */
[----:B-1----:R-:W-:Y:S01]  /*148f0*/  FSEL R173, R173, -INF , !P4 ;  /* 0xff800000adad7808 */ /* 0x002fe20006000000 */
[-C--:B------:R-:W-:Y:S01]  /*14900*/  FMUL.FTZ R36, R36, R8.reuse ;  /* 0x0000000824247220 */ /* 0x080fe20000410000 */
[----:B--2---:R-:W-:Y:S01]  /*14910*/  FSEL R175, R175, -INF , !P0 ;  /* 0xff800000afaf7808 */ /* 0x004fe20004000000 */
[----:B------:R-:W-:Y:S01]  /*14920*/  FMUL.FTZ R37, R37, R8 ;  /* 0x0000000825257220 */ /* 0x000fe20000410000 */
[----:B------:R-:W-:Y:S01]  /*14930*/  FSEL R170, R170, -INF , !P1 ;  /* 0xff800000aaaa7808 */ /* 0x000fe20004800000 */
[----:B------:R-:W1:Y:S01]  /*14940*/  MUFU.TANH R133, R92 ;  /* 0x0000005c00857308 */ /* 0x000e620000002400 */
[----:B------:R-:W-:Y:S02]  /*14950*/  ISETP.GE.AND P4, PT, R17, R52, PT ;  /* 0x000000341100720c */ /* 0x000fe40003f86270 */
[----:B------:R-:W-:-:S02]  /*14960*/  ISETP.GE.AND P0, PT, R5, R2, PT ;  /* 0x000000020500720c */ /* 0x000fc40003f06270 */
[----:B------:R-:W-:-:S03]  /*14970*/  ISETP.GE.AND P1, PT, R5, R52, PT ;  /* 0x000000340500720c */ /* 0x000fc60003f26270 */
[----:B------:R-:W2:Y:S01]  /*14980*/  MUFU.TANH R167, R47 ;  /* 0x0000002f00a77308 */ /* 0x000ea20000002400 */
[----:B------:R-:W-:Y:S01]  /*14990*/  IADD3 R5, R57, 0x70, RZ ;  /* 0x0000007039057810 */ /* 0x000fe20007ffe0ff */
[----:B------:R-:W-:Y:S01]  /*149a0*/  FMUL.FTZ R32, R32, R8 ;  /* 0x0000000820207220 */ /* 0x000fe20000410000 */
[----:B----4-:R-:W-:-:S05]  /*149b0*/  FSEL R161, R161, -INF , !P4 ;  /* 0xff800000a1a17808 */ /* 0x010fca0006000000 */
[----:B------:R-:W4:Y:S01]  /*149c0*/  MUFU.TANH R158, R40 ;  /* 0x00000028009e7308 */ /* 0x000f220000002400 */
[----:B------:R-:W-:Y:S01]  /*149d0*/  FSEL R157, R157, -INF , !P5 ;  /* 0xff8000009d9d7808 */ /* 0x000fe20006800000 */
[-C--:B------:R-:W-:Y:S01]  /*149e0*/  FMUL.FTZ R39, R39, R8.reuse ;  /* 0x0000000827277220 */ /* 0x080fe20000410000 */
[----:B---3--:R-:W-:Y:S01]  /*149f0*/  FSEL R166, R166, -INF , !P6 ;  /* 0xff800000a6a67808 */ /* 0x008fe20007000000 */
[----:B------:R-:W-:Y:S01]  /*14a00*/  FMUL.FTZ R33, R33, R8 ;  /* 0x0000000821217220 */ /* 0x000fe20000410000 */
[C---:B------:R-:W-:Y:S01]  /*14a10*/  ISETP.GE.AND P4, PT, R5.reuse, R2, PT ;  /* 0x000000020500720c */ /* 0x040fe20003f86270 */
[----:B------:R-:W-:Y:S01]  /*14a20*/  FMUL.FTZ R34, R34, R8 ;  /* 0x0000000822227220 */ /* 0x000fe20000410000 */
[----:B------:R-:W-:Y:S01]  /*14a30*/  ISETP.GE.AND P5, PT, R5, R52, PT ;  /* 0x000000340500720c */ /* 0x000fe20003fa6270 */
[----:B------:R-:W3:Y:S01]  /*14a40*/  MUFU.TANH R160, R43 ;  /* 0x0000002b00a07308 */ /* 0x000ee20000002400 */
[----:B------:R-:W-:Y:S01]  /*14a50*/  FMUL.FTZ R35, R35, R8 ;  /* 0x0000000823237220 */ /* 0x000fe20000410000 */
[----:B------:R-:W-:-:S02]  /*14a60*/  ISETP.GE.AND P6, PT, R19, R52, PT ;  /* 0x000000341300720c */ /* 0x000fc40003fc6270 */
[----:B------:R-:W-:-:S04]  /*14a70*/  IADD3 R5, R57, 0x78, RZ ;  /* 0x0000007839057810 */ /* 0x000fc80007ffe0ff */
[----:B------:R-:W1:Y:S01]  /*14a80*/  MUFU.TANH R156, R36 ;  /* 0x00000024009c7308 */ /* 0x000e620000002400 */
[-C--:B------:R-:W-:Y:S01]  /*14a90*/  FMUL.FTZ R4, R26, R8.reuse ;  /* 0x000000081a047220 */ /* 0x080fe20000410000 */
[----:B------:R-:W-:Y:S01]  /*14aa0*/  FSEL R159, R159, -INF , !P1 ;  /* 0xff8000009f9f7808 */ /* 0x000fe20004800000 */
[----:B------:R-:W-:-:S05]  /*14ab0*/  FMUL.FTZ R67, R93, R8 ;  /* 0x000000085d437220 */ /* 0x000fca0000410000 */
[----:B------:R-:W2:Y:S01]  /*14ac0*/  MUFU.TANH R153, R37 ;  /* 0x0000002500997308 */ /* 0x000ea20000002400 */
[-C--:B------:R-:W-:Y:S01]  /*14ad0*/  FMUL.FTZ R64, R95, R8.reuse ;  /* 0x000000085f407220 */ /* 0x080fe20000410000 */
[----:B------:R-:W-:Y:S01]  /*14ae0*/  FSEL R177, R177, -INF , !P6 ;  /* 0xff800000b1b17808 */ /* 0x000fe20007000000 */
[----:B------:R-:W-:Y:S01]  /*14af0*/  FMUL.FTZ R94, R94, R8 ;  /* 0x000000085e5e7220 */ /* 0x000fe20000410000 */
[-C--:B------:R-:W-:Y:S02]  /*14b00*/  ISETP.GE.AND P1, PT, R5, R2.reuse, PT ;  /* 0x000000020500720c */ /* 0x080fe40003f26270 */
[----:B------:R-:W-:Y:S02]  /*14b10*/  ISETP.GE.AND P6, PT, R17, R2, PT ;  /* 0x000000021100720c */ /* 0x000fe40003fc6270 */
[----:B------:R-:W3:Y:S01]  /*14b20*/  MUFU.TANH R152, R39 ;  /* 0x0000002700987308 */ /* 0x000ee20000002400 */
[----:B------:R-:W-:Y:S02]  /*14b30*/  IADD3 R7, R57, 0x69, RZ ;  /* 0x0000006939077810 */ /* 0x000fe40007ffe0ff */
[----:B-1----:R-:W-:-:S05]  /*14b40*/  FSEL R133, R133, -INF , !P1 ;  /* 0xff80000085857808 */ /* 0x002fca0004800000 */
[----:B------:R-:W1:Y:S01]  /*14b50*/  MUFU.TANH R32, R32 ;  /* 0x0000002000207308 */ /* 0x000e620000002400 */
[----:B--2---:R-:W-:-:S07]  /*14b60*/  FSEL R167, R167, -INF , !P3 ;  /* 0xff800000a7a77808 */ /* 0x004fce0005800000 */
[----:B------:R-:W-:Y:S01]  /*14b70*/  MUFU.TANH R142, R33 ;  /* 0x00000021008e7308 */ /* 0x000fe20000002400 */
[----:B----4-:R-:W-:-:S07]  /*14b80*/  FSEL R158, R158, -INF , !P6 ;  /* 0xff8000009e9e7808 */ /* 0x010fce0007000000 */
[----:B------:R-:W2:Y:S01]  /*14b90*/  MUFU.TANH R147, R34 ;  /* 0x0000002200937308 */ /* 0x000ea20000002400 */
[----:B------:R-:W-:-:S07]  /*14ba0*/  ISETP.GE.AND P1, PT, R55, 0x2, PT ;  /* 0x000000023700780c */ /* 0x000fce0003f26270 */
[----:B------:R-:W4:Y:S01]  /*14bb0*/  MUFU.TANH R146, R35 ;  /* 0x0000002300927308 */ /* 0x000f220000002400 */
[C---:B------:R-:W-:Y:S02]  /*14bc0*/  ISETP.GE.AND P3, PT, R7.reuse, R2, PT ;  /* 0x000000020700720c */ /* 0x040fe40003f66270 */
[----:B------:R-:W-:Y:S02]  /*14bd0*/  ISETP.GE.AND P6, PT, R7, R52, PT ;  /* 0x000000340700720c */ /* 0x000fe40003fc6270 */
[----:B------:R-:W-:-:S03]  /*14be0*/  IADD3 R7, R57, 0x71, RZ ;  /* 0x0000007139077810 */ /* 0x000fc60007ffe0ff */
[----:B------:R-:W-:Y:S01]  /*14bf0*/  MUFU.TANH R3, R3 ;  /* 0x0000000300037308 */ /* 0x000fe20000002400 */
[----:B---3--:R-:W-:-:S07]  /*14c00*/  FSEL R160, R160, -INF , !P2 ;  /* 0xff800000a0a07808 */ /* 0x008fce0005000000 */
[----:B------:R-:W-:Y:S01]  /*14c10*/  MUFU.TANH R4, R4 ;  /* 0x0000000400047308 */ /* 0x000fe20000002400 */
[----:B------:R-:W-:-:S07]  /*14c20*/  FSEL R156, R156, -INF , !P0 ;  /* 0xff8000009c9c7808 */ /* 0x000fce0004000000 */
[----:B------:R-:W-:Y:S01]  /*14c30*/  MUFU.TANH R67, R67 ;  /* 0x0000004300437308 */ /* 0x000fe20000002400 */
[----:B------:R-:W-:-:S07]  /*14c40*/  FSEL R153, R153, -INF , !P3 ;  /* 0xff80000099997808 */ /* 0x000fce0005800000 */
[----:B------:R-:W3:Y:S01]  /*14c50*/  MUFU.TANH R144, R94 ;  /* 0x0000005e00907308 */ /* 0x000ee20000002400 */
[----:B------:R-:W-:-:S07]  /*14c60*/  ISETP.GE.AND P2, PT, R7, R2, PT ;  /* 0x000000020700720c */ /* 0x000fce0003f46270 */
[----:B------:R-:W3:Y:S01]  /*14c70*/  MUFU.TANH R64, R64 ;  /* 0x0000004000407308 */ /* 0x000ee20000002400 */
[-C--:B------:R-:W-:Y:S02]  /*14c80*/  ISETP.GE.AND P0, PT, R7, R52.reuse, PT ;  /* 0x000000340700720c */ /* 0x080fe40003f06270 */
[----:B------:R-:W-:Y:S02]  /*14c90*/  ISETP.GE.AND P3, PT, R5, R52, PT ;  /* 0x000000340500720c */ /* 0x000fe40003f66270 */
[----:B------:R-:W-:Y:S02]  /*14ca0*/  IADD3 R5, R57, 0x79, RZ ;  /* 0x0000007939057810 */ /* 0x000fe40007ffe0ff */
[----:B------:R-:W-:Y:S02]  /*14cb0*/  FSEL R152, R152, -INF , !P6 ;  /* 0xff80000098987808 */ /* 0x000fe40007000000 */
[----:B-1----:R-:W-:Y:S02]  /*14cc0*/  FSEL R143, R32, -INF , !P4 ;  /* 0xff800000208f7808 */ /* 0x002fe40006000000 */
[----:B--2---:R-:W-:-:S02]  /*14cd0*/  FSEL R147, R147, -INF , !P5 ;  /* 0xff80000093937808 */ /* 0x004fc40006800000 */
[----:B------:R-:W-:Y:S02]  /*14ce0*/  FSEL R142, R142, -INF , !P2 ;  /* 0xff8000008e8e7808 */ /* 0x000fe40005000000 */
[----:B----4-:R-:W-:Y:S01]  /*14cf0*/  FSEL R146, R146, -INF , !P0 ;  /* 0xff80000092927808 */ /* 0x010fe20004000000 */
[----:B------:R-:W-:Y:S01]  /*14d00*/  BSSY B1, `(.L_x_2888) ;  /* 0x0000086000017945 */ /* 0x000fe20003800000 */
[C---:B------:R-:W-:Y:S02]  /*14d10*/  ISETP.GE.AND P6, PT, R57.reuse, R2, PT ;  /* 0x000000023900720c */ /* 0x040fe40003fc6270 */
[----:B------:R-:W-:Y:S02]  /*14d20*/  ISETP.GE.AND P4, PT, R57, R52, PT ;  /* 0x000000343900720c */ /* 0x000fe40003f86270 */
[C---:B------:R-:W-:Y:S02]  /*14d30*/  ISETP.GE.AND P5, PT, R5.reuse, R2, PT ;  /* 0x000000020500720c */ /* 0x040fe40003fa6270 */
[----:B------:R-:W-:-:S02]  /*14d40*/  ISETP.GE.AND P2, PT, R5, R52, PT ;  /* 0x000000340500720c */ /* 0x000fc40003f46270 */
[----:B------:R-:W-:Y:S02]  /*14d50*/  ISETP.NE.U32.AND P0, PT, R236, RZ, PT ;  /* 0x000000ffec00720c */ /* 0x000fe40003f05070 */
[----:B------:R-:W-:Y:S02]  /*14d60*/  LOP3.LUT R0, R0, R53, RZ, 0xfc, !PT ;  /* 0x0000003500007212 */ /* 0x000fe400078efcff */
[----:B------:R-:W-:Y:S02]  /*14d70*/  ISETP.NE.AND.EX P0, PT, R237, RZ, PT, P0 ;  /* 0x000000ffed00720c */ /* 0x000fe40003f05300 */
        /* <DEDUP_REMOVED lines=15> */
[----:B---3--:R-:W-:Y:S02]  /*14e70*/  FSEL R144, R144, -INF , !P3 ;  /* 0xff80000090907808 */ /* 0x008fe40005800000 */
[----:B------:R-:W-:Y:S02]  /*14e80*/  FSEL R5, R3, -INF , !P6 ;  /* 0xff80000003057808 */ /* 0x000fe40007000000 */
[----:B------:R-:W-:Y:S02]  /*14e90*/  FSEL R4, R4, -INF , !P4 ;  /* 0xff80000004047808 */ /* 0x000fe40006000000 */
[----:B------:R-:W-:Y:S02]  /*14ea0*/  FSEL R67, R67, -INF , !P5 ;  /* 0xff80000043437808 */ /* 0x000fe40006800000 */
[----:B------:R-:W-:Y:S01]  /*14eb0*/  FSEL R64, R64, -INF , !P2 ;  /* 0xff80000040407808 */ /* 0x000fe20005000000 */
[----:B------:R-:W-:Y:S06]  /*14ec0*/  BAR.SYNC.DEFER_BLOCKING 0x0 ;  /* 0x0000000000007b1d */ /* 0x000fec0000010000 */
[----:B------:R-:W-:Y:S05]  /*14ed0*/  @!P1 BRA `(.L_x_2889) ;  /* 0x0000068000009947 */ /* 0x000fea0003800000 */
        /* <DEDUP_REMOVED lines=62> */
.L_x_2891:
[----:B------:R-:W2:Y:S02]  /*152c0*/  LD.E R7, [R10.64+0x38] ;  /* 0x000038060a077980 */ /* 0x000ea4000c101900 */
[----:B--2---:R-:W-:-:S04]  /*152d0*/  LEA R7, -R7, RZ, 0x7 ;  /* 0x000000ff07077211 */ /* 0x004fc800078e39ff */
[----:B------:R-:W-:Y:S02]  /*152e0*/  SHF.R.S32.HI R8, RZ, 0x1f, R7 ;  /* 0x0000001fff087819 */ /* 0x000fe40000011407 */
.L_x_2892:
[----:B------:R-:W-:Y:S05]  /*152f0*/  BSYNC B0 ;  /* 0x0000000000007941 */ /* 0x000fea0003800000 */
.L_x_2890:
        /* <DEDUP_REMOVED lines=38> */
.L_x_2889:
[----:B------:R-:W-:Y:S05]  /*15560*/  BSYNC B1 ;  /* 0x0000000000017941 */ /* 0x000fea0003800000 */
.L_x_2888:
[----:B------:R-:W2:Y:S01]  /*15570*/  LD.E R66, [R10.64+0xdc] ;  /* 0x0000dc060a427980 */ /* 0x000ea2000c101900 */
[----:B------:R-:W-:-:S02]  /*15580*/  FMNMX.FTZ R6, R4, R29, !PT ;  /* 0x0000001d04067209 */ /* 0x000fc40007810000 */
[----:B-1----:R-:W-:Y:S02]  /*15590*/  FMNMX.FTZ R8, R5, R28, !PT ;  /* 0x0000001c05087209 */ /* 0x002fe40007810000 */
[----:B------:R-:W-:Y:S02]  /*155a0*/  FMNMX.FTZ R3, R71, R6, !PT ;  /* 0x0000000647037209 */ /* 0x000fe40007810000 */
[----:B------:R-:W-:Y:S02]  /*155b0*/  FMNMX.FTZ R8, R25, R8, !PT ;  /* 0x0000000819087209 */ /* 0x000fe40007810000 */
[----:B------:R-:W-:Y:S02]  /*155c0*/  FMNMX.FTZ R3, R116, R3, !PT ;  /* 0x0000000374037209 */ /* 0x000fe40007810000 */
[----:B------:R-:W-:Y:S02]  /*155d0*/  SHF.L.U32 R217, R0, 0x1, RZ ;  /* 0x0000000100d97819 */ /* 0x000fe400000006ff */
[----:B------:R-:W-:-:S02]  /*155e0*/  FMNMX.FTZ R6, R104, R3, !PT ;  /* 0x0000000368067209 */ /* 0x000fc40007810000 */
[----:B------:R-:W-:Y:S01]  /*155f0*/  LEA R215, R56, R217, 0x1 ;  /* 0x000000d938d77211 */ /* 0x000fe200078e08ff */
[----:B------:R-:W-:Y:S01]  /*15600*/  LDSM.16.MT88.4 R92, [R217+0x10000] ;  /* 0x01000000d95c783b */ /* 0x000fe20000004200 */
[----:B------:R-:W-:Y:S02]  /*15610*/  FMNMX.FTZ R3, R105, R6, !PT ;  /* 0x0000000669037209 */ /* 0x000fe40007810000 */
[----:B------:R-:W-:Y:S01]  /*15620*/  LEA R213, R54, R215, 0x1 ;  /* 0x000000d736d57211 */ /* 0x000fe200078e08ff */
        /* <DEDUP_REMOVED lines=81> */
[-CC-:B------:R-:W-:Y:S02]  /*15b40*/  FFMA.FTZ R58, R71, R66.reuse, -R65.reuse ;  /* 0x00000042473a7223 */ /* 0x180fe40000010841 */
[-C--:B------:R-:W-:Y:S01]  /*15b50*/  FFMA.FTZ R51, R116, R66.reuse, -R65 ;  /* 0x0000004274337223 */ /* 0x080fe20000010841 */
[----:B------:R-:W-:Y:S01]  /*15b60*/  MUFU.EX2 R61, R61 ;  /* 0x0000003d003d7308 */ /* 0x000fe20000000800 */
[-CC-:B------:R-:W-:Y:S01]  /*15b70*/  FFMA.FTZ R63, R5, R66.reuse, -R137.reuse ;  /* 0x00000042053f7223 */ /* 0x180fe20000010889 */
[----:B------:R-:W1:Y:S01]  /*15b80*/  LDSM.16.MT88.4 R116, [R215+0xc000] ;  /* 0x00c00000d774783b */ /* 0x000e620000004200 */
[----:B------:R-:W-:-:S02]  /*15b90*/  FFMA.FTZ R62, R28, R66, -R137 ;  /* 0x000000421c3e7223 */ /* 0x000fc40000010889 */
[-CC-:B------:R-:W-:Y:S01]  /*15ba0*/  FFMA.FTZ R56, R25, R66.reuse, -R137.reuse ;  /* 0x0000004219387223 */ /* 0x180fe20000010889 */
[----:B------:R-:W2:Y:S01]  /*15bb0*/  LDSM.16.MT88.4 R4, [R213+0x10000] ;  /* 0x01000000d504783b */ /* 0x000ea20000004200 */
[-C--:B------:R-:W-:Y:S01]  /*15bc0*/  FFMA.FTZ R53, R27, R66.reuse, -R137 ;  /* 0x000000421b357223 */ /* 0x080fe20000010889 */
[----:B------:R-:W3:Y:S01]  /*15bd0*/  MUFU.EX2 R60, R60 ;  /* 0x0000003c003c7308 */ /* 0x000ee20000000800 */
[-CC-:B------:R-:W-:Y:S01]  /*15be0*/  FFMA.FTZ R57, R104, R66.reuse, -R65.reuse ;  /* 0x0000004268397223 */ /* 0x180fe20000010841 */
[----:B------:R-:W4:Y:S01]  /*15bf0*/  LDSM.16.MT88.4 R28, [R217+0xc800] ;  /* 0x00c80000d91c783b */ /* 0x000f220000004200 */
[-CC-:B------:R-:W-:Y:S02]  /*15c00*/  FFMA.FTZ R48, R105, R66.reuse, -R65.reuse ;  /* 0x0000004269307223 */ /* 0x180fe40000010841 */
[-C--:B------:R-:W-:Y:S02]  /*15c10*/  FFMA.FTZ R47, R106, R66.reuse, -R65 ;  /* 0x000000426a2f7223 */ /* 0x080fe40000010841 */
[-CC-:B------:R-:W-:Y:S01]  /*15c20*/  FFMA.FTZ R59, R20, R66.reuse, -R137.reuse ;  /* 0x00000042143b7223 */ /* 0x180fe20000010889 */
[----:B------:R-:W-:Y:S01]  /*15c30*/  MUFU.EX2 R58, R58 ;  /* 0x0000003a003a7308 */ /* 0x000fe20000000800 */
[----:B------:R-:W-:-:S02]  /*15c40*/  FFMA.FTZ R50, R24, R66, -R137 ;  /* 0x0000004218327223 */ /* 0x000fc40000010889 */
[-CC-:B------:R-:W-:Y:S01]  /*15c50*/  FFMA.FTZ R49, R21, R66.reuse, -R137.reuse ;  /* 0x0000004215317223 */ /* 0x180fe20000010889 */
[----:B------:R-:W5:Y:S01]  /*15c60*/  LDSM.16.MT88.4 R24, [R215+0xc800] ;  /* 0x00c80000d718783b */ /* 0x000f620000004200 */
[-C--:B------:R-:W-:Y:S02]  /*15c70*/  FFMA.FTZ R46, R73, R66.reuse, -R137 ;  /* 0x00000042492e7223 */ /* 0x080fe40000010889 */
[-CC-:B------:R-:W-:Y:S01]  /*15c80*/  FFMA.FTZ R44, R72, R66.reuse, -R65.reuse ;  /* 0x00000042482c7223 */ /* 0x180fe20000010841 */
[----:B------:R-:W1:Y:S01]  /*15c90*/  MUFU.EX2 R51, R51 ;  /* 0x0000003300337308 */ /* 0x000e620000000800 */
[----:B---3--:R-:W-:Y:S01]  /*15ca0*/  F2FP.BF16.PACK_AB R69, R60, R61 ;  /* 0x0000003d3c45723e */ /* 0x008fe200000010ff */
[----:B------:R-:W3:Y:S01]  /*15cb0*/  LDSM.16.MT88.4 R20, [R214+0xc800] ;  /* 0x00c80000d614783b */ /* 0x000ee20000004200 */
[-CC-:B------:R-:W-:Y:S02]  /*15cc0*/  FFMA.FTZ R40, R45, R66.reuse, -R65.reuse ;  /* 0x000000422d287223 */ /* 0x180fe40000010841 */
[----:B------:R-:W-:-:S02]  /*15cd0*/  FFMA.FTZ R43, R184, R66, -R65 ;  /* 0x00000042b82b7223 */ /* 0x000fc40000010841 */
[-C--:B------:R-:W-:Y:S01]  /*15ce0*/  FFMA.FTZ R9, R185, R66.reuse, -R65 ;  /* 0x00000042b9097223 */ /* 0x080fe20000010841 */
[----:B------:R-:W-:Y:S01]  /*15cf0*/  MUFU.EX2 R63, R63 ;  /* 0x0000003f003f7308 */ /* 0x000fe20000000800 */
[-CC-:B------:R-:W-:Y:S02]  /*15d00*/  FFMA.FTZ R45, R181, R66.reuse, -R137.reuse ;  /* 0x00000042b52d7223 */ /* 0x180fe40000010889 */
[-CC-:B------:R-:W-:Y:S02]  /*15d10*/  FFMA.FTZ R42, R183, R66.reuse, -R137.reuse ;  /* 0x00000042b72a7223 */ /* 0x180fe40000010889 */
[-CC-:B------:R-:W-:Y:S02]  /*15d20*/  FFMA.FTZ R41, R182, R66.reuse, -R137.reuse ;  /* 0x00000042b6297223 */ /* 0x180fe40000010889 */
[----:B------:R-:W-:Y:S01]  /*15d30*/  FFMA.FTZ R8, R180, R66, -R137 ;  /* 0x00000042b4087223 */ /* 0x000fe20000010889 */
[----:B------:R-:W2:Y:S01]  /*15d40*/  MUFU.EX2 R62, R62 ;  /* 0x0000003e003e7308 */ /* 0x000ea20000000800 */
[----:B-1----:R-:W-:Y:S01]  /*15d50*/  F2FP.BF16.PACK_AB R71, R51, R58 ;  /* 0x0000003a3347723e */ /* 0x002fe200000010ff */
        /* <DEDUP_REMOVED lines=17> */
[--C-:B------:R-:W-:Y:S01]  /*15e70*/  FFMA.FTZ R166, R166, R66, -R137.reuse ;  /* 0x00000042a6a67223 */ /* 0x100fe20000010889 */
[----:B-1----:R-:W-:Y:S01]  /*15e80*/  F2FP.BF16.PACK_AB R70, R53, R56 ;  /* 0x000000383546723e */ /* 0x002fe200000010ff */
[----:B------:R-:W-:Y:S01]  /*15e90*/  MUFU.EX2 R48, R48 ;  /* 0x0000003000307308 */ /* 0x000fe20000000800 */
[----:B------:R-:W-:-:S02]  /*15ea0*/  FFMA.FTZ R168, R168, R66, -R137 ;  /* 0x00000042a8a87223 */ /* 0x000fc40000010889 */
[-C--:B------:R-:W-:Y:S02]  /*15eb0*/  FFMA.FTZ R169, R169, R66.reuse, -R137 ;  /* 0x00000042a9a97223 */ /* 0x080fe40000010889 */
[-C--:B------:R-:W-:Y:S01]  /*15ec0*/  FFMA.FTZ R171, R171, R66.reuse, -R65 ;  /* 0x00000042abab7223 */ /* 0x080fe20000010841 */
[C---:B------:R-:W-:Y:S01]  /*15ed0*/  HMMA.16816.F32.BF16 R104, R68.reuse, R100, RZ ;  /* 0x000000644468723c */ /* 0x040fe200000418ff */
[-C--:B------:R-:W-:Y:S01]  /*15ee0*/  FFMA.FTZ R179, R170, R66.reuse, -R137 ;  /* 0x00000042aab37223 */ /* 0x080fe20000010889 */
        /* <DEDUP_REMOVED lines=30> */
[----:B------:R-:W1:Y:S01]  /*160d0*/  MUFU.EX2 R44, R44 ;  /* 0x0000002c002c7308 */ /* 0x000e620000000800 */
        /* <DEDUP_REMOVED lines=45> */
[C---:B----4-:R-:W-:Y:S02]  /*163b0*/  HMMA.16816.F32.BF16 R128, R4.reuse, R28, R128 ;  /* 0x0000001c0480723c */ /* 0x050fe40000041880 */
[----:B------:R-:W4:Y:S06]  /*163c0*/  MUFU.EX2 R155, R155 ;  /* 0x0000009b009b7308 */ /* 0x000f2c0000000800 */
        /* <DEDUP_REMOVED lines=8> */
[C---:B---3--:R-:W-:Y:S02]  /*16450*/  HMMA.16816.F32.BF16 R112, R4.reuse, R20, R112 ;  /* 0x000000140470723c */ /* 0x048fe40000041870 */
[----:B------:R-:W-:Y:S06]  /*16460*/  MUFU.EX2 R165, R165 ;  /* 0x000000a500a57308 */ /* 0x000fec0000000800 */
[C---:B------:R-:W-:Y:S01]  /*16470*/  HMMA.16816.F32.BF16 R108, R4.reuse, R22, R108 ;  /* 0x00000016046c723c */ /* 0x040fe2000004186c */
[----:B------:R-:W3:Y:S01]  /*16480*/  LDSM.16.MT88.4 R20, [R214+0xd000] ;  /* 0x00d00000d614783b */ /* 0x000ee20000004200 */
[----:B------:R-:W5:Y:S06]  /*16490*/  MUFU.EX2 R166, R166 ;  /* 0x000000a600a67308 */ /* 0x000f6c0000000800 */
        /* <DEDUP_REMOVED lines=26> */
[C---:B------:R-:W-:Y:S01]  /*16640*/  HMMA.16816.F32.BF16 R104, R4.reuse, R12, R104 ;  /* 0x0000000c0468723c */ /* 0x040fe20000041868 */
[----:B------:R-:W-:Y:S02]  /*16650*/  FADD.FTZ R9, R9, R40 ;  /* 0x0000002809097221 */ /* 0x000fe40000010000 */
[----:B------:R-:W-:Y:S02]  /*16660*/  FADD.FTZ R8, R8, R41 ;  /* 0x0000002908087221 */ /* 0x000fe40000010000 */
[----:B------:R-:W-:Y:S01]  /*16670*/  FADD.FTZ R9, R0, R9 ;  /* 0x0000000900097221 */ /* 0x000fe20000010000 */
[----:B------:R-:W-:Y:S02]  /*16680*/  MUFU.EX2 R172, R172 ;  /* 0x000000ac00ac7308 */ /* 0x000fe40000000800 */
[C---:B------:R-:W-:Y:S01]  /*16690*/  HMMA.16816.F32.BF16 R100, R4.reuse, R14, R100 ;  /* 0x0000000e0464723c */ /* 0x040fe20000041864 */
[----:B------:R-:W2:Y:S05]  /*166a0*/  LDSM.16.MT88.4 R12, [R213+0x11000] ;  /* 0x01100000d50c783b */ /* 0x000eaa0000004200 */
[----:B------:R-:W1:Y:S02]  /*166b0*/  MUFU.EX2 R179, R179 ;  /* 0x000000b300b37308 */ /* 0x000e640000000800 */
[C---:B---3--:R-:W-:Y:S06]  /*166c0*/  HMMA.16816.F32.BF16 R112, R4.reuse, R20, R112 ;  /* 0x000000140470723c */ /* 0x048fec0000041870 */
[----:B------:R-:W3:Y:S02]  /*166d0*/  MUFU.EX2 R170, R170 ;  /* 0x000000aa00aa7308 */ /* 0x000ee40000000800 */
        /* <DEDUP_REMOVED lines=10> */
[C---:B--2---:R-:W-:Y:S06]  /*16780*/  HMMA.16816.F32.BF16 R72, R4.reuse, R12, R72 ;  /* 0x0000000c0448723c */ /* 0x044fec0000041848 */
[----:B------:R-:W2:Y:S02]  /*16790*/  MUFU.EX2 R157, R157 ;  /* 0x0000009d009d7308 */ /* 0x000ea40000000800 */
        /* <DEDUP_REMOVED lines=52> */
[----:B-----5:R-:W-:Y:S01]  /*16ae0*/  F2FP.BF16.PACK_AB R4, R166, R165 ;  /* 0x000000a5a604723e */ /* 0x020fe200000010ff */
        /* <DEDUP_REMOVED lines=16> */
[----:B------:R-:W5:Y:S07]  /*16bf0*/  LDSM.16.MT88.4 R24, [R215+0x12000] ;  /* 0x01200000d718783b */ /* 0x000f6e0000004200 */
        /* <DEDUP_REMOVED lines=33> */
[C---:B--2---:R-:W-:Y:S08]  /*16e10*/  HMMA.16816.F32.BF16 R104, R4.reuse, R12, R104 ;  /* 0x0000000c0468723c */ /* 0x044ff00000041868 */
        /* <DEDUP_REMOVED lines=167> */
.L_x_2895:
[----:B------:R-:W2:Y:S02]  /*17890*/  LD.E R6, [R10.64+0x40] ;  /* 0x000040060a067980 */ /* 0x000ea4000c101900 */
[----:B--2---:R-:W-:-:S04]  /*178a0*/  LEA R6, -R6, RZ, 0x7 ;  /* 0x000000ff06067211 */ /* 0x004fc800078e39ff */
[----:B------:R-:W-:Y:S02]  /*178b0*/  SHF.R.S32.HI R4, RZ, 0x1f, R6 ;  /* 0x0000001fff047819 */ /* 0x000fe40000011406 */
.L_x_2896:
[----:B------:R-:W-:Y:S05]  /*178c0*/  BSYNC B0 ;  /* 0x0000000000007941 */ /* 0x000fea0003800000 */
.L_x_2894:
[----:B------:R-:W-:Y:S01]  /*178d0*/  LEA R226, P1, R6, R226, 0x1 ;  /* 0x000000e206e27211 */ /* 0x000fe200078208ff */
[C---:B------:R-:W-:Y:S01]  /*178e0*/  IMAD.SHL.U32 R5, R140.reuse, 0x20, RZ ;  /* 0x000000208c057824 */ /* 0x040fe200078e00ff */
[----:B------:R-:W-:Y:S01]  /*178f0*/  SHF.L.U64.HI R0, R140, 0x5, R141 ;  /* 0x000000058c007819 */ /* 0x000fe2000001028d */
[----:B------:R-:W-:Y:S01]  /*17900*/  ULDC.64 UR4, c[0x0][0x40] ;  /* 0x0000100000047ab9 */ /* 0x000fe20000000a00 */
[----:B------:R-:W-:Y:S01]  /*17910*/  LEA.HI.X R227, R6, R227, R4, 0x1, P1 ;  /* 0x000000e306e37211 */ /* 0x000fe200008f0c04 */
[----:B------:R-:W-:Y:S01]  /*17920*/  UIADD3 UR4, UP0, UR4, 0x160, URZ ;  /* 0x0000016004047890 */ /* 0x000fe2000ff1e03f */
[----:B------:R-:W-:-:S03]  /*17930*/  IADD3 R12, P1, R226, R5, RZ ;  /* 0x00000005e20c7210 */ /* 0x000fc60007f3e0ff */
[----:B------:R-:W-:Y:S01]  /*17940*/  @!PT LDS RZ, [RZ] ;  /* 0x00000000fffff984 */ /* 0x000fe20000000800 */
[----:B------:R-:W-:Y:S01]  /*17950*/  @!PT LDS RZ, [RZ] ;  /* 0x00000000fffff984 */ /* 0x000fe20000000800 */
[----:B------:R-:W-:Y:S01]  /*17960*/  @!PT LDS RZ, [RZ] ;  /* 0x00000000fffff984 */ /* 0x000fe20000000800 */
[----:B------:R1:W-:Y:S01]  /*17970*/  LDGSTS.E.BYPASS.LTC128B.128 [R233+0xc000], [R226.64] ;  /* 0x0c000000e2e97fae */ /* 0x0003e2000b901d46 */
[----:B------:R-:W-:Y:S01]  /*17980*/  UIADD3.X UR5, URZ, UR5, URZ, UP0, !UPT ;  /* 0x000000053f057290 */ /* 0x000fe200087fe43f */
[--C-:B------:R-:W-:Y:S01]  /*17990*/  IMAD.X R13, R227, 0x1, R0.reuse, P1 ;  /* 0x00000001e30d7824 */ /* 0x100fe200008e0600 */
[-C--:B------:R-:W-:Y:S01]  /*179a0*/  IADD3 R10, P1, R12, R5.reuse, RZ ;  /* 0x000000050c0a7210 */ /* 0x080fe20007f3e0ff */
[----:B------:R1:W-:Y:S01]  /*179b0*/  LDGSTS.E.BYPASS.LTC128B.128 [R233+0x10000], [R226.64+0x80] ;  /* 0x10000080e2e97fae */ /* 0x0003e2000b901d46 */
[----:B------:R-:W-:Y:S02]  /*179c0*/  IMAD.U32 R142, RZ, RZ, UR4 ;  /* 0x00000004ff8e7e24 */ /* 0x000fe4000f8e00ff */
[----:B------:R-:W-:Y:S01]  /*179d0*/  IMAD.U32 R143, RZ, RZ, UR5 ;  /* 0x00000005ff8f7e24 */ /* 0x000fe2000f8e00ff */
[----:B------:R3:W-:Y:S01]  /*179e0*/  LDGSTS.E.BYPASS.LTC128B.128 [R233+0xc800], [R12.64] ;  /* 0x0c8000000ce97fae */ /* 0x0007e2000b901d46 */
[--C-:B------:R-:W-:Y:S01]  /*179f0*/  IMAD.X R11, R13, 0x1, R0.reuse, P1 ;  /* 0x000000010d0b7824 */ /* 0x100fe200008e0600 */
[-C--:B------:R-:W-:Y:S01]  /*17a00*/  IADD3 R8, P1, R10, R5.reuse, RZ ;  /* 0x000000050a087210 */ /* 0x080fe20007f3e0ff */
[----:B------:R-:W-:Y:S01]  /*17a10*/  ULDC.64 UR4, c[0x0][0x118] ;  /* 0x0000460000047ab9 */ /* 0x000fe20000000a00 */
[----:B------:R3:W-:Y:S03]  /*17a20*/  LDGSTS.E.BYPASS.LTC128B.128 [R233+0x10800], [R12.64+0x80] ;  /* 0x108000800ce97fae */ /* 0x0007e6000b901d46 */
[--C-:B------:R-:W-:Y:S01]  /*17a30*/  IMAD.X R9, R11, 0x1, R0.reuse, P1 ;  /* 0x000000010b097824 */ /* 0x100fe200008e0600 */
[-C--:B------:R-:W-:Y:S01]  /*17a40*/  IADD3 R6, P1, R8, R5.reuse, RZ ;  /* 0x0000000508067210 */ /* 0x080fe20007f3e0ff */
[----:B------:R3:W-:Y:S04]  /*17a50*/  LDGSTS.E.BYPASS.LTC128B.128 [R233+0xd000], [R10.64] ;  /* 0x0d0000000ae97fae */ /* 0x0007e8000b901d46 */
[--C-:B------:R-:W-:Y:S01]  /*17a60*/  IMAD.X R7, R9, 0x1, R0.reuse, P1 ;  /* 0x0000000109077824 */ /* 0x100fe200008e0600 */
[-C--:B------:R-:W-:Y:S01]  /*17a70*/  IADD3 R14, P1, R6, R5.reuse, RZ ;  /* 0x00000005060e7210 */ /* 0x080fe20007f3e0ff */
[----:B------:R3:W-:Y:S03]  /*17a80*/  LDGSTS.E.BYPASS.LTC128B.128 [R233+0x11000], [R10.64+0x80] ;  /* 0x110000800ae97fae */ /* 0x0007e6000b901d46 */
[-C--:B------:R-:W-:Y:S01]  /*17a90*/  IADD3 R4, P2, R14, R5.reuse, RZ ;  /* 0x000000050e047210 */ /* 0x080fe20007f5e0ff */
[--C-:B------:R-:W-:Y:S01]  /*17aa0*/  IMAD.X R15, R7, 0x1, R0.reuse, P1 ;  /* 0x00000001070f7824 */ /* 0x100fe200008e0600 */
[----:B------:R3:W-:Y:S02]  /*17ab0*/  LDGSTS.E.BYPASS.LTC128B.128 [R233+0xd800], [R8.64] ;  /* 0x0d80000008e97fae */ /* 0x0007e4000b901d46 */
[----:B------:R-:W-:Y:S01]  /*17ac0*/  IADD3 R16, P1, R4, R5, RZ ;  /* 0x0000000504107210 */ /* 0x000fe20007f3e0ff */
[--C-:B------:R-:W-:Y:S01]  /*17ad0*/  IMAD.X R5, R15, 0x1, R0.reuse, P2 ;  /* 0x000000010f057824 */ /* 0x100fe200010e0600 */
[----:B------:R3:W-:Y:S03]  /*17ae0*/  LDGSTS.E.BYPASS.LTC128B.128 [R233+0x11800], [R8.64+0x80] ;  /* 0x1180008008e97fae */ /* 0x0007e6000b901d46 */
[----:B------:R-:W-:Y:S01]  /*17af0*/  IMAD.X R17, R5, 0x1, R0, P1 ;  /* 0x0000000105117824 */ /* 0x000fe200008e0600 */
        /* <DEDUP_REMOVED lines=8> */
[----:B------:R-:W2:Y:S04]  /*17b80*/  LD.E R0, [R142.64+0x18c] ;  /* 0x00018c048e007980 */ /* 0x000ea8000c101900 */
[----:B------:R-:W-:Y:S04]  /*17b90*/  LDSM.16.M88.4 R160, [R223] ;  /* 0x00000000dfa0783b */ /* 0x000fe80000000200 */
[----:B------:R-:W1:Y:S04]  /*17ba0*/  LDSM.16.M88.4 R24, [R222+0x4000] ;  /* 0x00400000de18783b */ /* 0x000e680000000200 */
[----:B------:R-:W1:Y:S04]  /*17bb0*/  LDSM.16.M88.4 R48, [R222+0x5800] ;  /* 0x00580000de30783b */ /* 0x000e680000000200 */
[----:B------:R-:W1:Y:S04]  /*17bc0*/  LDSM.16.M88.4 R40, [R222+0x6000] ;  /* 0x00600000de28783b */ /* 0x000e680000000200 */
[----:B------:R-:W1:Y:S04]  /*17bd0*/  LDSM.16.M88.4 R144, [R222+0x4800] ;  /* 0x00480000de90783b */ /* 0x000e680000000200 */
[----:B------:R-:W1:Y:S04]  /*17be0*/  LDSM.16.M88.4 R60, [R222+0x5000] ;  /* 0x00500000de3c783b */ /* 0x000e680000000200 */
[----:B------:R-:W1:Y:S04]  /*17bf0*/  LDSM.16.M88.4 R176, [R222+0x6800] ;  /* 0x00680000deb0783b */ /* 0x000e680000000200 */
[----:B------:R-:W1:Y:S04]  /*17c00*/  LDSM.16.M88.4 R168, [R222+0x7000] ;  /* 0x00700000dea8783b */ /* 0x000e680000000200 */
[----:B-----5:R-:W5:Y:S04]  /*17c10*/  LDSM.16.M88.4 R16, [R222+0x7800] ;  /* 0x00780000de10783b */ /* 0x020f680000000200 */
[----:B------:R-:W-:Y:S04]  /*17c20*/  LDSM.16.M88.4 R32, [R221] ;  /* 0x00000000dd20783b */ /* 0x000fe80000000200 */
[----:B---3--:R-:W3:Y:S04]  /*17c30*/  LDSM.16.M88.4 R8, [R220] ;  /* 0x00000000dc08783b */ /* 0x008ee80000000200 */
[----:B------:R-:W3:Y:S04]  /*17c40*/  LDSM.16.M88.4 R156, [R210] ;  /* 0x00000000d29c783b */ /* 0x000ee80000000200 */
[----:B----4-:R-:W4:Y:S01]  /*17c50*/  LDSM.16.M88.4 R4, [R209] ;  /* 0x00000000d104783b */ /* 0x010f220000000200 */
[C---:B-1----:R-:W-:Y:S03]  /*17c60*/  HMMA.16816.F32.BF16 R12, R160.reuse, R24, RZ ;  /* 0x00000018a00c723c */ /* 0x042fe600000418ff */
[----:B------:R-:W1:Y:S04]  /*17c70*/  LDSM.16.M88.4 R184, [R212] ;  /* 0x00000000d4b8783b */ /* 0x000e680000000200 */
[----:B------:R-:W1:Y:S01]  /*17c80*/  LDSM.16.M88.4 R180, [R211] ;  /* 0x00000000d3b4783b */ /* 0x000e620000000200 */
[C---:B------:R-:W-:Y:S03]  /*17c90*/  HMMA.16816.F32.BF16 R24, R160.reuse, R26, RZ ;  /* 0x0000001aa018723c */ /* 0x040fe600000418ff */
[----:B------:R-:W1:Y:S04]  /*17ca0*/  LDSM.16.M88.4 R152, [R208] ;  /* 0x00000000d098783b */ /* 0x000e680000000200 */
[----:B------:R-:W1:Y:S01]  /*17cb0*/  LDSM.16.M88.4 R192, [R207] ;  /* 0x00000000cfc0783b */ /* 0x000e620000000200 */
[C---:B------:R-:W-:Y:S03]  /*17cc0*/  HMMA.16816.F32.BF16 R56, R160.reuse, R48, RZ ;  /* 0x00000030a038723c */ /* 0x040fe600000418ff */
[----:B------:R-:W1:Y:S04]  /*17cd0*/  LDSM.16.M88.4 R188, [R206] ;  /* 0x00000000cebc783b */ /* 0x000e680000000200 */
[----:B------:R-:W-:Y:S01]  /*17ce0*/  LDSM.16.M88.4 R28, [R216+0x4000] ;  /* 0x00400000d81c783b */ /* 0x000fe20000000200 */
[C---:B------:R-:W-:Y:S03]  /*17cf0*/  HMMA.16816.F32.BF16 R44, R160.reuse, R40, RZ ;  /* 0x00000028a02c723c */ /* 0x040fe600000418ff */
[----:B------:R-:W-:Y:S04]  /*17d00*/  LDSM.16.M88.4 R20, [R216+0x4800] ;  /* 0x00480000d814783b */ /* 0x000fe80000000200 */
[----:B------:R-:W-:Y:S01]  /*17d10*/  LDSM.16.M88.4 R196, [R204] ;  /* 0x00000000ccc4783b */ /* 0x000fe20000000200 */
[----:B------:R-:W-:Y:S01]  /*17d20*/  HMMA.16816.F32.BF16 R48, R160, R50, RZ ;  /* 0x00000032a030723c */ /* 0x000fe200000418ff */
[----:B------:R-:W-:-:S02]  /*17d30*/  ISETP.GE.AND P1, PT, R55, 0x3, PT ;  /* 0x000000033700780c */ /* 0x000fc40003f26270 */
        /* <DEDUP_REMOVED lines=13> */
[C---:B---3--:R-:W-:Y:S08]  /*17e10*/  HMMA.16816.F32.BF16 R12, R32.reuse, R8, R12 ;  /* 0x00000008200c723c */ /* 0x048ff0000004180c */
[C---:B------:R-:W-:Y:S01]  /*17e20*/  HMMA.16816.F32.BF16 R24, R32.reuse, R10, R24 ;  /* 0x0000000a2018723c */ /* 0x040fe20000041818 */
[----:B------:R-:W3:Y:S07]  /*17e30*/  LDSM.16.M88.4 R8, [R219] ;  /* 0x00000000db08783b */ /* 0x000eee0000000200 */
[C---:B------:R-:W-:Y:S08]  /*17e40*/  HMMA.16816.F32.BF16 R56, R32.reuse, R156, R56 ;  /* 0x0000009c2038723c */ /* 0x040ff00000041838 */
[C---:B------:R-:W-:Y:S01]  /*17e50*/  HMMA.16816.F32.BF16 R48, R32.reuse, R158, R48 ;  /* 0x0000009e2030723c */ /* 0x040fe20000041830 */
[----:B------:R-:W5:Y:S07]  /*17e60*/  LDSM.16.M88.4 R156, [R216+0x6800] ;  /* 0x00680000d89c783b */ /* 0x000f6e0000000200 */
[C---:B----4-:R-:W-:Y:S08]  /*17e70*/  HMMA.16816.F32.BF16 R44, R32.reuse, R4, R44 ;  /* 0x00000004202c723c */ /* 0x050ff0000004182c */
[C---:B------:R-:W-:Y:S01]  /*17e80*/  HMMA.16816.F32.BF16 R40, R32.reuse, R6, R40 ;  /* 0x000000062028723c */ /* 0x040fe20000041828 */
[----:B------:R-:W4:Y:S07]  /*17e90*/  LDSM.16.M88.4 R4, [R216+0x7000] ;  /* 0x00700000d804783b */ /* 0x000f2e0000000200 */
[C---:B-1----:R-:W-:Y:S08]  /*17ea0*/  HMMA.16816.F32.BF16 R148, R32.reuse, R184, R148 ;  /* 0x000000b82094723c */ /* 0x042ff00000041894 */
        /* <DEDUP_REMOVED lines=15> */
[C---:B---3--:R-:W-:Y:S08]  /*17fa0*/  HMMA.16816.F32.BF16 R12, R8.reuse, R28, R12 ;  /* 0x0000001c080c723c */ /* 0x048ff0000004180c */
[C---:B------:R-:W-:Y:S01]  /*17fb0*/  HMMA.16816.F32.BF16 R24, R8.reuse, R30, R24 ;  /* 0x0000001e0818723c */ /* 0x040fe20000041818 */
[----:B------:R-:W-:Y:S07]  /*17fc0*/  LDSM.16.M88.4 R28, [R205+0x800] ;  /* 0x00080000cd1c783b */ /* 0x000fee0000000200 */
[C---:B-----5:R-:W-:Y:S08]  /*17fd0*/  HMMA.16816.F32.BF16 R36, R8.reuse, R156, R36 ;  /* 0x0000009c0824723c */ /* 0x060ff00000041824 */
        /* <DEDUP_REMOVED lines=10> */
[----:B------:R-:W5:Y:S07]  /*18080*/  LDSM.16.M88.4 R16, [R205+0x1800] ;  /* 0x00180000cd10783b */ /* 0x000f6e0000000200 */
[----:B-1----:R-:W-:Y:S08]  /*18090*/  HMMA.16816.F32.BF16 R12, R188, R32, R12 ;  /* 0x00000020bc0c723c */ /* 0x002ff0000004180c */
[C---:B------:R-:W-:Y:S08]  /*180a0*/  HMMA.16816.F32.BF16 R56, R8.reuse, R184, R56 ;  /* 0x000000b80838723c */ /* 0x040ff00000041838 */
[----:B------:R-:W-:Y:S01]  /*180b0*/  HMMA.16816.F32.BF16 R48, R8, R186, R48 ;  /* 0x000000ba0830723c */ /* 0x000fe20000041830 */
[----:B------:R-:W-:Y:S07]  /*180c0*/  LDSM.16.M88.4 R184, [R205+0x3000] ;  /* 0x00300000cdb8783b */ /* 0x000fee0000000200 */
[----:B------:R-:W-:Y:S01]  /*180d0*/  HMMA.16816.F32.BF16 R24, R188, R34, R24 ;  /* 0x00000022bc18723c */ /* 0x000fe20000041818 */
[----:B------:R-:W1:Y:S07]  /*180e0*/  LDSM.16.M88.4 R32, [R221+0x2000] ;  /* 0x00200000dd20783b */ /* 0x000e6e0000000200 */
[C---:B------:R-:W-:Y:S08]  /*180f0*/  HMMA.16816.F32.BF16 R44, R8.reuse, R180, R44 ;  /* 0x000000b4082c723c */ /* 0x040ff0000004182c */
[C---:B------:R-:W-:Y:S01]  /*18100*/  HMMA.16816.F32.BF16 R40, R8.reuse, R182, R40 ;  /* 0x000000b60828723c */ /* 0x040fe20000041828 */
[----:B------:R-:W-:Y:S07]  /*18110*/  LDSM.16.M88.4 R180, [R205+0x3800] ;  /* 0x00380000cdb4783b */ /* 0x000fee0000000200 */
[C---:B------:R-:W-:Y:S08]  /*18120*/  HMMA.16816.F32.BF16 R164, R8.reuse, R152, R164 ;  /* 0x0000009808a4723c */ /* 0x040ff000000418a4 */
[----:B------:R-:W-:Y:S01]  /*18130*/  HMMA.16816.F32.BF16 R160, R8, R154, R160 ;  /* 0x0000009a08a0723c */ /* 0x000fe200000418a0 */
[----:B------:R-:W1:Y:S04]  /*18140*/  LDSM.16.M88.4 R8, [R205+0x2000] ;  /* 0x00200000cd08783b */ /* 0x000e680000000200 */
[----:B------:R-:W1:Y:S03]  /*18150*/  LDSM.16.M88.4 R152, [R222+0x8800] ;  /* 0x00880000de98783b */ /* 0x000e660000000200 */
[----:B---3--:R-:W-:Y:S08]  /*18160*/  HMMA.16816.F32.BF16 R12, R156, R4, R12 ;  /* 0x000000049c0c723c */ /* 0x008ff0000004180c */
[C---:B----4-:R-:W-:Y:S08]  /*18170*/  HMMA.16816.F32.BF16 R64, R188.reuse, R20, R64 ;  /* 0x00000014bc40723c */ /* 0x050ff00000041840 */
[C---:B------:R-:W-:Y:S01]  /*18180*/  HMMA.16816.F32.BF16 R60, R188.reuse, R22, R60 ;  /* 0x00000016bc3c723c */ /* 0x040fe2000004183c */
[----:B------:R-:W-:Y:S07]  /*18190*/  LDSM.16.M88.4 R20, [R219+0x2000] ;  /* 0x00200000db14783b */ /* 0x000fee0000000200 */
[C---:B-----5:R-:W-:Y:S08]  /*181a0*/  HMMA.16816.F32.BF16 R56, R188.reuse, R16, R56 ;  /* 0x00000010bc38723c */ /* 0x060ff00000041838 */
[C---:B------:R-:W-:Y:S01]  /*181b0*/  HMMA.16816.F32.BF16 R48, R188.reuse, R18, R48 ;  /* 0x00000012bc30723c */ /* 0x040fe20000041830 */
[----:B------:R-:W3:Y:S07]  /*181c0*/  LDSM.16.M88.4 R16, [R216+0x8000] ;  /* 0x00800000d810783b */ /* 0x000eee0000000200 */
[----:B------:R-:W-:Y:S08]  /*181d0*/  HMMA.16816.F32.BF16 R148, R188, R28, R148 ;  /* 0x0000001cbc94723c */ /* 0x000ff00000041894 */
[----:B------:R-:W-:Y:S01]  /*181e0*/  HMMA.16816.F32.BF16 R24, R156, R6, R24 ;  /* 0x000000069c18723c */ /* 0x000fe20000041818 */
[----:B------:R-:W-:Y:S07]  /*181f0*/  LDSM.16.M88.4 R4, [R205+0x4000] ;  /* 0x00400000cd04783b */ /* 0x000fee0000000200 */
[----:B-1----:R-:W-:Y:S08]  /*18200*/  HMMA.16816.F32.BF16 R12, R32, R196, R12 ;  /* 0x000000c4200c723c */ /* 0x002ff0000004180c */
[C---:B------:R-:W-:Y:S01]  /*18210*/  HMMA.16816.F32.BF16 R144, R188.reuse, R30, R144 ;  /* 0x0000001ebc90723c */ /* 0x040fe20000041890 */
[----:B------:R-:W1:Y:S07]  /*18220*/  LDSM.16.M88.4 R28, [R203] ;  /* 0x00000000cb1c783b */ /* 0x000e6e0000000200 */
[C---:B------:R-:W-:Y:S08]  /*18230*/  HMMA.16816.F32.BF16 R44, R188.reuse, R8, R44 ;  /* 0x00000008bc2c723c */ /* 0x040ff0000004182c */
[----:B------:R-:W-:Y:S01]  /*18240*/  HMMA.16816.F32.BF16 R40, R188, R10, R40 ;  /* 0x0000000abc28723c */ /* 0x000fe20000041828 */
[----:B------:R-:W4:Y:S07]  /*18250*/  LDSM.16.M88.4 R8, [R218+0x2000] ;  /* 0x00200000da08783b */ /* 0x000f2e0000000200 */
[----:B------:R-:W-:Y:S08]  /*18260*/  HMMA.16816.F32.BF16 R148, R156, R152, R148 ;  /* 0x000000989c94723c */ /* 0x000ff00000041894 */
[----:B------:R-:W-:Y:S08]  /*18270*/  HMMA.16816.F32.BF16 R24, R32, R198, R24 ;  /* 0x000000c62018723c */ /* 0x000ff00000041818 */
[----:B---3--:R-:W-:Y:S08]  /*18280*/  HMMA.16816.F32.BF16 R12, R20, R16, R12 ;  /* 0x00000010140c723c */ /* 0x008ff0000004180c */
[C---:B------:R-:W-:Y:S08]  /*18290*/  HMMA.16816.F32.BF16 R36, R188.reuse, R192, R36 ;  /* 0x000000c0bc24723c */ /* 0x040ff00000041824 */
[C---:B------:R-:W-:Y:S01]  /*182a0*/  HMMA.16816.F32.BF16 R176, R188.reuse, R194, R176 ;  /* 0x000000c2bcb0723c */ /* 0x040fe200000418b0 */
[----:B------:R-:W3:Y:S07]  /*182b0*/  LDSM.16.M88.4 R192, [R222+0x9000] ;  /* 0x00900000dec0783b */ /* 0x000eee0000000200 */
[----:B------:R-:W-:Y:S01]  /*182c0*/  HMMA.16816.F32.BF16 R196, R188, R184, R172 ;  /* 0x000000b8bcc4723c */ /* 0x000fe200000418ac */
[----:B------:R-:W5:Y:S07]  /*182d0*/  LDSM.16.M88.4 R172, [R216+0x8800] ;  /* 0x00880000d8ac783b */ /* 0x000f6e0000000200 */
[----:B-1----:R-:W-:Y:S08]  /*182e0*/  HMMA.16816.F32.BF16 R148, R32, R28, R148 ;  /* 0x0000001c2094723c */ /* 0x002ff00000041894 */
[----:B------:R-:W-:Y:S01]  /*182f0*/  HMMA.16816.F32.BF16 R24, R20, R18, R24 ;  /* 0x000000121418723c */ /* 0x000fe20000041818 */
[----:B------:R-:W-:Y:S07]  /*18300*/  LDSM.16.M88.4 R16, [R202] ;  /* 0x00000000ca10783b */ /* 0x000fee0000000200 */
[----:B------:R-:W-:Y:S01]  /*18310*/  HMMA.16816.F32.BF16 R144, R156, R154, R144 ;  /* 0x0000009a9c90723c */ /* 0x000fe20000041890 */
[----:B------:R-:W-:Y:S07]  /*18320*/  LDSM.16.M88.4 R152, [R205+0x4800] ;  /* 0x00480000cd98783b */ /* 0x000fee0000000200 */
[----:B------:R-:W-:Y:S08]  /*18330*/  HMMA.16816.F32.BF16 R164, R188, R180, R164 ;  /* 0x000000b4bca4723c */ /* 0x000ff000000418a4 */
[----:B----4-:R-:W-:Y:S08]  /*18340*/  HMMA.16816.F32.BF16 R12, R8, R4, R12 ;  /* 0x00000004080c723c */ /* 0x010ff0000004180c */
[----:B------:R-:W-:Y:S01]  /*18350*/  HMMA.16816.F32.BF16 R160, R188, R182, R160 ;  /* 0x000000b6bca0723c */ /* 0x000fe200000418a0 */
[----:B------:R-:W1:Y:S07]  /*18360*/  LDSM.16.M88.4 R180, [R222+0x9800] ;  /* 0x00980000deb4783b */ /* 0x000e6e0000000200 */
[C---:B---3--:R-:W-:Y:S08]  /*18370*/  HMMA.16816.F32.BF16 R64, R156.reuse, R192, R64 ;  /* 0x000000c09c40723c */ /* 0x048ff00000041840 */
[----:B------:R-:W-:Y:S01]  /*18380*/  HMMA.16816.F32.BF16 R60, R156, R194, R60 ;  /* 0x000000c29c3c723c */ /* 0x000fe2000004183c */
[----:B--2---:R-:W-:-:S02]  /*18390*/  FMUL.FTZ R53, R12, R0 ;  /* 0x000000000c357220 */ /* 0x004fc40000410000 */
[----:B------:R-:W-:-:S05]  /*183a0*/  FMUL.FTZ R54, R13, R0 ;  /* 0x000000000d367220 */ /* 0x000fca0000410000 */
[----:B-----5:R-:W-:Y:S01]  /*183b0*/  HMMA.16816.F32.BF16 R148, R20, R172, R148 ;  /* 0x000000ac1494723c */ /* 0x020fe20000041894 */
[-C--:B------:R-:W-:Y:S02]  /*183c0*/  FMUL.FTZ R133, R14, R0.reuse ;  /* 0x000000000e857220 */ /* 0x080fe40000410000 */
[-C--:B------:R-:W-:Y:S02]  /*183d0*/  FMUL.FTZ R137, R15, R0.reuse ;  /* 0x000000000f897220 */ /* 0x080fe40000410000 */
[----:B------:R-:W2:Y:S03]  /*183e0*/  LDSM.16.M88.4 R12, [R201] ;  /* 0x00000000c90c783b */ /* 0x000ea60000000200 */
[----:B------:R-:W-:Y:S01]  /*183f0*/  HMMA.16816.F32.BF16 R24, R8, R6, R24 ;  /* 0x000000060818723c */ /* 0x000fe20000041818 */
[----:B------:R-:W3:Y:S07]  /*18400*/  LDSM.16.M88.4 R4, [R216+0x9000] ;  /* 0x00900000d804783b */ /* 0x000eee0000000200 */
[----:B------:R-:W-:Y:S01]  /*18410*/  HMMA.16816.F32.BF16 R144, R32, R30, R144 ;  /* 0x0000001e2090723c */ /* 0x000fe20000041890 */
[----:B------:R-:W-:Y:S07]  /*18420*/  LDSM.16.M88.4 R28, [R205+0x5000] ;  /* 0x00500000cd1c783b */ /* 0x000fee0000000200 */
[----:B-1----:R-:W-:Y:S08]  /*18430*/  HMMA.16816.F32.BF16 R56, R156, R180, R56 ;  /* 0x000000b49c38723c */ /* 0x002ff00000041838 */
[----:B------:R-:W-:Y:S01]  /*18440*/  HMMA.16816.F32.BF16 R64, R32, R16, R64 ;  /* 0x000000102040723c */ /* 0x000fe20000041840 */
[----:B------:R-:W-:-:S07]  /*18450*/  FMUL.FTZ R24, R24, R0 ;  /* 0x0000000018187220 */ /* 0x000fce0000410000 */
[----:B------:R-:W-:Y:S01]  /*18460*/  HMMA.16816.F32.BF16 R60, R32, R18, R60 ;  /* 0x00000012203c723c */ /* 0x000fe2000004183c */
[----:B------:R-:W1:Y:S01]  /*18470*/  LDSM.16.M88.4 R16, [R222+0xa000] ;  /* 0x00a00000de10783b */ /* 0x000e620000000200 */
[----:B------:R-:W-:-:S06]  /*18480*/  FMUL.FTZ R172, R26, R0 ;  /* 0x000000001aac7220 */ /* 0x000fcc0000410000 */
[----:B------:R-:W-:Y:S01]  /*18490*/  HMMA.16816.F32.BF16 R148, R8, R152, R148 ;  /* 0x000000980894723c */ /* 0x000fe20000041894 */
[----:B------:R4:W-:Y:S01]  /*184a0*/  MUFU.TANH R152, R24 ;  /* 0x0000001800987308 */ /* 0x0009e20000002400 */
[----:B------:R-:W-:-:S05]  /*184b0*/  FMUL.FTZ R173, R27, R0 ;  /* 0x000000001bad7220 */ /* 0x000fca0000410000 */
[-C--:B------:R-:W-:Y:S01]  /*184c0*/  FMUL.FTZ R153, R25, R0.reuse ;  /* 0x0000000019997220 */ /* 0x080fe20000410000 */
[----:B------:R-:W-:Y:S01]  /*184d0*/  HMMA.16816.F32.BF16 R144, R20, R174, R144 ;  /* 0x000000ae1490723c */ /* 0x000fe20000041890 */
[----:B----4-:R-:W4:Y:S07]  /*184e0*/  LDSM.16.M88.4 R24, [R216+0x9800] ;  /* 0x00980000d818783b */ /* 0x010f2e0000000200 */
[----:B------:R-:W-:Y:S08]  /*184f0*/  HMMA.16816.F32.BF16 R48, R156, R182, R48 ;  /* 0x000000b69c30723c */ /* 0x000ff00000041830 */
[-C--:B------:R-:W-:Y:S01]  /*18500*/  FMUL.FTZ R148, R148, R0.reuse ;  /* 0x0000000094947220 */ /* 0x080fe20000410000 */
[----:B--2---:R-:W-:Y:S01]  /*18510*/  HMMA.16816.F32.BF16 R56, R32, R12, R56 ;  /* 0x0000000c2038723c */ /* 0x004fe20000041838 */
[----:B------:R-:W-:-:S07]  /*18520*/  FMUL.FTZ R149, R149, R0 ;  /* 0x0000000095957220 */ /* 0x000fce0000410000 */
[----:B---3--:R-:W-:Y:S01]  /*18530*/  HMMA.16816.F32.BF16 R64, R20, R4, R64 ;  /* 0x000000041440723c */ /* 0x008fe20000041840 */
[----:B------:R-:W-:-:S07]  /*18540*/  FMUL.FTZ R174, R150, R0 ;  /* 0x0000000096ae7220 */ /* 0x000fce0000410000 */
[----:B------:R-:W-:Y:S01]  /*18550*/  HMMA.16816.F32.BF16 R60, R20, R6, R60 ;  /* 0x00000006143c723c */ /* 0x000fe2000004183c */
[----:B------:R-:W2:Y:S01]  /*18560*/  LDSM.16.M88.4 R4, [R200] ;  /* 0x00000000c804783b */ /* 0x000ea20000000200 */
[----:B------:R-:W-:-:S06]  /*18570*/  FMUL.FTZ R175, R151, R0 ;  /* 0x0000000097af7220 */ /* 0x000fcc0000410000 */
[----:B------:R-:W-:Y:S01]  /*18580*/  HMMA.16816.F32.BF16 R144, R8, R154, R144 ;  /* 0x0000009a0890723c */ /* 0x000fe20000041890 */
[----:B------:R-:W-:Y:S08]  /*18590*/  MUFU.TANH R154, R148 ;  /* 0x00000094009a7308 */ /* 0x000ff00000002400 */
[----:B------:R3:W-:Y:S01]  /*185a0*/  MUFU.TANH R155, R149 ;  /* 0x00000095009b7308 */ /* 0x0007e20000002400 */
[----:B-1----:R-:W-:Y:S01]  /*185b0*/  HMMA.16816.F32.BF16 R44, R156, R16, R44 ;  /* 0x000000109c2c723c */ /* 0x002fe2000004182c */
[----:B---3--:R-:W1:Y:S07]  /*185c0*/  LDSM.16.M88.4 R148, [R205+0x5800] ;  /* 0x00580000cd94783b */ /* 0x008e6e0000000200 */
[----:B------:R-:W-:Y:S01]  /*185d0*/  HMMA.16816.F32.BF16 R48, R32, R14, R48 ;  /* 0x0000000e2030723c */ /* 0x000fe20000041830 */
[----:B------:R-:W3:Y:S07]  /*185e0*/  LDSM.16.M88.4 R12, [R222+0xa800] ;  /* 0x00a80000de0c783b */ /* 0x000eee0000000200 */
[----:B------:R-:W-:Y:S01]  /*185f0*/  HMMA.16816.F32.BF16 R40, R156, R18, R40 ;  /* 0x000000129c28723c */ /* 0x000fe20000041828 */
[----:B------:R-:W-:Y:S07]  /*18600*/  LDSM.16.M88.4 R16, [R222+0xb000] ;  /* 0x00b00000de10783b */ /* 0x000fee0000000200 */
[----:B----4-:R-:W-:Y:S08]  /*18610*/  HMMA.16816.F32.BF16 R56, R20, R24, R56 ;  /* 0x000000181438723c */ /* 0x010ff00000041838 */
[C---:B------:R-:W-:Y:S08]  /*18620*/  HMMA.16816.F32.BF16 R64, R8.reuse, R28, R64 ;  /* 0x0000001c0840723c */ /* 0x040ff00000041840 */
[----:B------:R-:W-:Y:S01]  /*18630*/  HMMA.16816.F32.BF16 R60, R8, R30, R60 ;  /* 0x0000001e083c723c */ /* 0x000fe2000004183c */
[----:B------:R-:W4:Y:S07]  /*18640*/  LDSM.16.M88.4 R28, [R216+0xa000] ;  /* 0x00a00000d81c783b */ /* 0x000f2e0000000200 */
[C---:B--2---:R-:W-:Y:S08]  /*18650*/  HMMA.16816.F32.BF16 R44, R32.reuse, R4, R44 ;  /* 0x00000004202c723c */ /* 0x044ff0000004182c */
[----:B------:R-:W-:Y:S01]  /*18660*/  HMMA.16816.F32.BF16 R40, R32, R6, R40 ;  /* 0x000000062028723c */ /* 0x000fe20000041828 */
[----:B------:R-:W2:Y:S07]  /*18670*/  LDSM.16.M88.4 R4, [R139] ;  /* 0x000000008b04783b */ /* 0x000eae0000000200 */
[----:B-1----:R-:W-:Y:S08]  /*18680*/  HMMA.16816.F32.BF16 R56, R8, R148, R56 ;  /* 0x000000940838723c */ /* 0x002ff00000041838 */
[----:B------:R-:W-:Y:S01]  /*18690*/  HMMA.16816.F32.BF16 R48, R20, R26, R48 ;  /* 0x0000001a1430723c */ /* 0x000fe20000041830 */
[----:B------:R-:W1:Y:S07]  /*186a0*/  LDSM.16.M88.4 R24, [R205+0x6000] ;  /* 0x00600000cd18783b */ /* 0x000e6e0000000200 */
[----:B---3--:R-:W-:Y:S08]  /*186b0*/  HMMA.16816.F32.BF16 R36, R156, R12, R36 ;  /* 0x0000000c9c24723c */ /* 0x008ff00000041824 */
[----:B----4-:R-:W-:Y:S01]  /*186c0*/  HMMA.16816.F32.BF16 R44, R20, R28, R44 ;  /* 0x0000001c142c723c */ /* 0x010fe2000004182c */
[----:B------:R-:W-:-:S02]  /*186d0*/  FMUL.FTZ R56, R56, R0 ;  /* 0x0000000038387220 */ /* 0x000fc40000410000 */
[----:B------:R-:W-:-:S05]  /*186e0*/  FMUL.FTZ R57, R57, R0 ;  /* 0x0000000039397220 */ /* 0x000fca0000410000 */
[----:B------:R-:W-:Y:S08]  /*186f0*/  HMMA.16816.F32.BF16 R168, R188, R186, R168 ;  /* 0x000000babca8723c */ /* 0x000ff000000418a8 */
[----:B------:R-:W-:Y:S01]  /*18700*/  HMMA.16816.F32.BF16 R176, R156, R14, R176 ;  /* 0x0000000e9cb0723c */ /* 0x000fe200000418b0 */
[----:B------:R-:W3:Y:S01]  /*18710*/  LDSM.16.M88.4 R12, [R216+0xa800] ;  /* 0x00a80000d80c783b */ /* 0x000ee20000000200 */
[----:B------:R-:W-:Y:S01]  /*18720*/  MUFU.TANH R182, R56 ;  /* 0x0000003800b67308 */ /* 0x000fe20000002400 */
[----:B------:R-:W-:-:S05]  /*18730*/  FMUL.FTZ R149, R58, R0 ;  /* 0x000000003a957220 */ /* 0x000fca0000410000 */
[----:B------:R-:W-:Y:S02]  /*18740*/  HMMA.16816.F32.BF16 R48, R8, R150, R48 ;  /* 0x000000960830723c */ /* 0x000fe40000041830 */
[----:B------:R4:W-:Y:S05]  /*18750*/  MUFU.TANH R181, R57 ;  /* 0x0000003900b57308 */ /* 0x0009ea0000002400 */
[----:B------:R-:W-:Y:S01]  /*18760*/  FMUL.FTZ R150, R59, R0 ;  /* 0x000000003b967220 */ /* 0x000fe20000410000 */
[----:B------:R-:W-:Y:S01]  /*18770*/  HMMA.16816.F32.BF16 R40, R20, R30, R40 ;  /* 0x0000001e1428723c */ /* 0x000fe20000041828 */
[----:B------:R-:W-:Y:S04]  /*18780*/  LDSM.16.M88.4 R28, [R222+0xb800] ;  /* 0x00b80000de1c783b */ /* 0x000fe80000000200 */
[----:B----4-:R-:W4:Y:S03]  /*18790*/  LDSM.16.M88.4 R56, [R138] ;  /* 0x000000008a38783b */ /* 0x010f260000000200 */
[----:B--2---:R-:W-:Y:S08]  /*187a0*/  HMMA.16816.F32.BF16 R36, R32, R4, R36 ;  /* 0x000000042024723c */ /* 0x004ff00000041824 */
[----:B-1----:R-:W-:Y:S01]  /*187b0*/  HMMA.16816.F32.BF16 R44, R8, R24, R44 ;  /* 0x00000018082c723c */ /* 0x002fe2000004182c */
[----:B------:R-:W1:Y:S07]  /*187c0*/  S2R R24, SR_TID.X ;  /* 0x0000000000187919 */ /* 0x000e6e0000002100 */
[C---:B------:R-:W-:Y:S08]  /*187d0*/  HMMA.16816.F32.BF16 R196, R156.reuse, R16, R196 ;  /* 0x000000109cc4723c */ /* 0x040ff000000418c4 */
[----:B------:R-:W-:Y:S01]  /*187e0*/  HMMA.16816.F32.BF16 R168, R156, R18, R168 ;  /* 0x000000129ca8723c */ /* 0x000fe200000418a8 */
[----:B------:R-:W2:Y:S07]  /*187f0*/  LDSM.16.M88.4 R16, [R205+0x6800] ;  /* 0x00680000cd10783b */ /* 0x000eae0000000200 */
[----:B------:R-:W-:Y:S01]  /*18800*/  HMMA.16816.F32.BF16 R176, R32, R6, R176 ;  /* 0x0000000620b0723c */ /* 0x000fe200000418b0 */
[----:B------:R-:W5:Y:S07]  /*18810*/  LDSM.16.M88.4 R4, [R216+0xb000] ;  /* 0x00b00000d804783b */ /* 0x000f6e0000000200 */
[----:B------:R-:W-:Y:S01]  /*18820*/  HMMA.16816.F32.BF16 R40, R8, R26, R40 ;  /* 0x0000001a0828723c */ /* 0x000fe20000041828 */
[----:B-1----:R-:W-:-:S07]  /*18830*/  IMAD.SHL.U32 R24, R24, 0x2, RZ ;  /* 0x0000000218187824 */ /* 0x002fce00078e00ff */
[----:B---3--:R-:W-:Y:S01]  /*18840*/  HMMA.16816.F32.BF16 R36, R20, R12, R36 ;  /* 0x0000000c1424723c */ /* 0x008fe20000041824 */
[----:B------:R-:W-:-:S07]  /*18850*/  LOP3.LUT R24, R24, 0x6, RZ, 0xc0, !PT ;  /* 0x0000000618187812 */ /* 0x000fce00078ec0ff */
[----:B------:R-:W-:Y:S01]  /*18860*/  HMMA.16816.F32.BF16 R176, R20, R14, R176 ;  /* 0x0000000e14b0723c */ /* 0x000fe200000418b0 */
[----:B------:R-:W1:Y:S07]  /*18870*/  LDSM.16.M88.4 R12, [R136] ;  /* 0x00000000880c783b */ /* 0x000e6e0000000200 */
[----:B----4-:R-:W-:Y:S01]  /*18880*/  HMMA.16816.F32.BF16 R196, R32, R56, R196 ;  /* 0x0000003820c4723c */ /* 0x010fe200000418c4 */
[----:B------:R-:W-:Y:S02]  /*18890*/  FMUL.FTZ R185, R41, R0 ;  /* 0x0000000029b97220 */ /* 0x000fe40000410000 */
[----:B------:R-:W-:-:S02]  /*188a0*/  IMAD R41, R235, 0x80, R24 ;  /* 0x00000080eb297824 */ /* 0x000fc400078e0218 */
[----:B------:R-:W3:Y:S01]  /*188b0*/  LDSM.16.M88.4 R24, [R205+0x7000] ;  /* 0x00700000cd18783b */ /* 0x000ee20000000200 */
[----:B------:R-:W4:Y:S02]  /*188c0*/  MUFU.TANH R54, R54 ;  /* 0x0000003600367308 */ /* 0x000f240000002400 */
[----:B--2---:R-:W-:Y:S06]  /*188d0*/  HMMA.16816.F32.BF16 R36, R8, R16, R36 ;  /* 0x000000100824723c */ /* 0x004fec0000041824 */
[----:B------:R-:W-:Y:S01]  /*188e0*/  MUFU.TANH R137, R137 ;  /* 0x0000008900897308 */ /* 0x000fe20000002400 */
[----:B------:R-:W-:Y:S01]  /*188f0*/  IADD3 R17, R41, 0x1, RZ ;  /* 0x0000000129117810 */ /* 0x000fe20007ffe0ff */
[----:B------:R-:W-:Y:S01]  /*18900*/  HMMA.16816.F32.BF16 R164, R156, R28, R164 ;  /* 0x0000001c9ca4723c */ /* 0x000fe200000418a4 */
[----:B------:R-:W-:-:S02]  /*18910*/  FMUL.FTZ R144, R144, R0 ;  /* 0x0000000090907220 */ /* 0x000fc40000410000 */
[----:B------:R-:W-:-:S03]  /*18920*/  ISETP.GE.AND P2, PT, R17, R2, PT ;  /* 0x000000021100720c */ /* 0x000fc60003f46270 */
[----:B------:R-:W-:Y:S01]  /*18930*/  MUFU.TANH R153, R153 ;  /* 0x0000009900997308 */ /* 0x000fe20000002400 */
[----:B------:R-:W-:Y:S02]  /*18940*/  ISETP.GE.AND P3, PT, R17, R52, PT ;  /* 0x000000341100720c */ /* 0x000fe40003f66270 */
[----:B------:R-:W-:-:S05]  /*18950*/  IADD3 R17, R41, 0x8, RZ ;  /* 0x0000000829117810 */ /* 0x000fca0007ffe0ff */
[----:B------:R-:W2:Y:S01]  /*18960*/  MUFU.TANH R172, R172 ;  /* 0x000000ac00ac7308 */ /* 0x000ea20000002400 */
[----:B-----5:R-:W-:Y:S01]  /*18970*/  HMMA.16816.F32.BF16 R196, R20, R4, R196 ;  /* 0x0000000414c4723c */ /* 0x020fe200000418c4 */
[----:B------:R-:W-:Y:S01]  /*18980*/  FMUL.FTZ R40, R40, R0 ;  /* 0x0000000028287220 */ /* 0x000fe20000410000 */
[----:B------:R-:W-:Y:S01]  /*18990*/  ISETP.GE.AND P5, PT, R17, R2, PT ;  /* 0x000000021100720c */ /* 0x000fe20003fa6270 */
[----:B------:R-:W-:Y:S01]  /*189a0*/  FMUL.FTZ R147, R147, R0 ;  /* 0x0000000093937220 */ /* 0x000fe20000410000 */
[----:B------:R-:W-:-:S03]  /*189b0*/  ISETP.GE.AND P6, PT, R17, R52, PT ;  /* 0x000000341100720c */ /* 0x000fc60003fc6270 */
[----:B------:R-:W5:Y:S01]  /*189c0*/  MUFU.TANH R173, R173 ;  /* 0x000000ad00ad7308 */ /* 0x000f620000002400 */
[C---:B------:R-:W-:Y:S01]  /*189d0*/  IADD3 R5, R41.reuse, 0x9, RZ ;  /* 0x0000000929057810 */ /* 0x040fe20007ffe0ff */
[-C--:B------:R-:W-:Y:S01]  /*189e0*/  FMUL.FTZ R64, R64, R0.reuse ;  /* 0x0000000040407220 */ /* 0x080fe20000410000 */
[----:B------:R-:W-:Y:S01]  /*189f0*/  IADD3 R17, R41, 0x10, RZ ;  /* 0x0000001029117810 */ /* 0x000fe20007ffe0ff */
[-C--:B------:R-:W-:Y:S02]  /*18a00*/  FMUL.FTZ R146, R146, R0.reuse ;  /* 0x0000000092927220 */ /* 0x080fe40000410000 */
[----:B------:R-:W-:Y:S01]  /*18a10*/  FMUL.FTZ R55, R43, R0 ;  /* 0x000000002b377220 */ /* 0x000fe20000410000 */
[----:B----4-:R-:W-:Y:S01]  /*18a20*/  FSEL R43, R54, -INF , !P2 ;  /* 0xff800000362b7808 */ /* 0x010fe20005000000 */
[----:B------:R-:W4:Y:S01]  /*18a30*/  MUFU.TANH R175, R175 ;  /* 0x000000af00af7308 */ /* 0x000f220000002400 */
[----:B------:R-:W-:Y:S01]  /*18a40*/  HMMA.16816.F32.BF16 R160, R156, R30, R160 ;  /* 0x0000001e9ca0723c */ /* 0x000fe200000418a0 */
[----:B------:R-:W-:-:S02]  /*18a50*/  ISETP.GE.AND P4, PT, R5, R2, PT ;  /* 0x000000020500720c */ /* 0x000fc40003f86270 */
[----:B------:R-:W-:-:S04]  /*18a60*/  ISETP.GE.AND P2, PT, R5, R52, PT ;  /* 0x000000340500720c */ /* 0x000fc80003f46270 */
[----:B------:R-:W-:Y:S01]  /*18a70*/  MUFU.TANH R144, R144 ;  /* 0x0000009000907308 */ /* 0x000fe20000002400 */
[----:B------:R-:W-:Y:S01]  /*18a80*/  IADD3 R5, R41, 0x11, RZ ;  /* 0x0000001129057810 */ /* 0x000fe20007ffe0ff */
[----:B------:R-:W-:Y:S01]  /*18a90*/  HMMA.16816.F32.BF16 R176, R8, R18, R176 ;  /* 0x0000001208b0723c */ /* 0x000fe200000418b0 */
[----:B------:R-:W-:Y:S01]  /*18aa0*/  FSEL R157, R152, -INF , !P5 ;  /* 0xff800000989d7808 */ /* 0x000fe20006800000 */
[----:B------:R-:W-:Y:S01]  /*18ab0*/  FMUL.FTZ R65, R65, R0 ;  /* 0x0000000041417220 */ /* 0x000fe20000410000 */
[----:B------:R-:W-:-:S03]  /*18ac0*/  ISETP.GE.AND P5, PT, R17, R52, PT ;  /* 0x000000341100720c */ /* 0x000fc60003fa6270 */
[----:B------:R-:W1:Y:S01]  /*18ad0*/  MUFU.TANH R174, R174 ;  /* 0x000000ae00ae7308 */ /* 0x000e620000002400 */
[-C--:B------:R-:W-:Y:S01]  /*18ae0*/  FMUL.FTZ R180, R66, R0.reuse ;  /* 0x0000000042b47220 */ /* 0x080fe20000410000 */
[----:B------:R-:W-:Y:S01]  /*18af0*/  HMMA.16816.F32.BF16 R168, R32, R58, R168 ;  /* 0x0000003a20a8723c */ /* 0x000fe200000418a8 */
[----:B------:R-:W-:Y:S01]  /*18b00*/  FMUL.FTZ R62, R62, R0 ;  /* 0x000000003e3e7220 */ /* 0x000fe20000410000 */
[----:B--2---:R-:W-:-:S04]  /*18b10*/  FSEL R158, R172, -INF , !P6 ;  /* 0xff800000ac9e7808 */ /* 0x004fc80007000000 */
[----:B------:R2:W-:Y:S01]  /*18b20*/  MUFU.TANH R56, R40 ;  /* 0x0000002800387308 */ /* 0x0005e20000002400 */
[----:B------:R-:W-:Y:S01]  /*18b30*/  ISETP.GE.AND P6, PT, R5, R2, PT ;  /* 0x000000020500720c */ /* 0x000fe20003fc6270 */
[----:B------:R-:W-:-:S06]  /*18b40*/  FMUL.FTZ R66, R67, R0 ;  /* 0x0000000043427220 */ /* 0x000fcc0000410000 */
[----:B------:R-:W1:Y:S01]  /*18b50*/  MUFU.TANH R147, R147 ;  /* 0x0000009300937308 */ /* 0x000e620000002400 */
[----:B--2---:R-:W-:-:S07]  /*18b60*/  FSEL R40, R137, -INF , !P3 ;  /* 0xff80000089287808 */ /* 0x004fce0005800000 */
[----:B------:R-:W2:Y:S01]  /*18b70*/  MUFU.TANH R64, R64 ;  /* 0x0000004000407308 */ /* 0x000ea20000002400 */
[----:B------:R-:W-:Y:S02]  /*18b80*/  ISETP.GE.AND P3, PT, R17, R2, PT ;  /* 0x000000021100720c */ /* 0x000fe40003f66270 */
[----:B------:R-:W2:Y:S01]  /*18b90*/  LDSM.16.M88.4 R16, [R216+0xb800] ;  /* 0x00b80000d810783b */ /* 0x000ea20000000200 */
[----:B------:R-:W-:Y:S02]  /*18ba0*/  FSEL R137, R153, -INF , !P4 ;  /* 0xff80000099897808 */ /* 0x000fe40006000000 */
[----:B------:R-:W-:Y:S02]  /*18bb0*/  ISETP.GE.AND P4, PT, R5, R52, PT ;  /* 0x000000340500720c */ /* 0x000fe40003f86270 */
[----:B------:R-:W2:Y:S01]  /*18bc0*/  MUFU.TANH R146, R146 ;  /* 0x0000009200927308 */ /* 0x000ea20000002400 */
[----:B------:R-:W-:Y:S01]  /*18bd0*/  IADD3 R5, R41, 0x18, RZ ;  /* 0x0000001829057810 */ /* 0x000fe20007ffe0ff */
[----:B------:R-:W-:Y:S01]  /*18be0*/  FMUL.FTZ R37, R37, R0 ;  /* 0x0000000025257220 */ /* 0x000fe20000410000 */
[----:B-----5:R-:W-:Y:S01]  /*18bf0*/  FSEL R186, R173, -INF , !P2 ;  /* 0xff800000adba7808 */ /* 0x020fe20005000000 */
[----:B-1----:R-:W-:Y:S01]  /*18c00*/  HMMA.16816.F32.BF16 R164, R32, R12, R164 ;  /* 0x0000000c20a4723c */ /* 0x002fe200000418a4 */
[----:B------:R-:W-:-:S03]  /*18c10*/  ISETP.GE.AND P2, PT, R5, R2, PT ;  /* 0x000000020500720c */ /* 0x000fc60003f46270 */
[----:B------:R1:W-:Y:S01]  /*18c20*/  MUFU.TANH R67, R62 ;  /* 0x0000003e00437308 */ /* 0x0003e20000002400 */
[-C--:B------:R-:W-:Y:S02]  /*18c30*/  FMUL.FTZ R58, R38, R0.reuse ;  /* 0x00000000263a7220 */ /* 0x080fe40000410000 */
[----:B------:R-:W-:Y:S01]  /*18c40*/  IADD3 R13, R41, 0x19, RZ ;  /* 0x00000019290d7810 */ /* 0x000fe20007ffe0ff */
[----:B------:R-:W-:-:S04]  /*18c50*/  FMUL.FTZ R59, R39, R0 ;  /* 0x00000000273b7220 */ /* 0x000fc80000410000 */
[----:B------:R-:W-:Y:S01]  /*18c60*/  MUFU.TANH R65, R65 ;  /* 0x0000004100417308 */ /* 0x000fe20000002400 */
[----:B------:R-:W-:Y:S02]  /*18c70*/  FSEL R38, R155, -INF , !P6 ;  /* 0xff8000009b267808 */ /* 0x000fe40007000000 */
[----:B----4-:R-:W-:-:S05]  /*18c80*/  FSEL R39, R175, -INF , !P4 ;  /* 0xff800000af277808 */ /* 0x010fca0006000000 */
[----:B------:R-:W4:Y:S01]  /*18c90*/  MUFU.TANH R180, R180 ;  /* 0x000000b400b47308 */ /* 0x000f220000002400 */
[----:B-1----:R-:W-:Y:S02]  /*18ca0*/  FSEL R62, R154, -INF , !P3 ;  /* 0xff8000009a3e7808 */ /* 0x002fe40005800000 */
[----:B------:R-:W-:Y:S02]  /*18cb0*/  ISETP.GE.AND P3, PT, R5, R52, PT ;  /* 0x000000340500720c */ /* 0x000fe40003f66270 */
[----:B------:R-:W-:-:S03]  /*18cc0*/  IADD3 R5, R41, 0x20, RZ ;  /* 0x0000002029057810 */ /* 0x000fc60007ffe0ff */
[----:B------:R1:W-:Y:S01]  /*18cd0*/  MUFU.TANH R54, R37 ;  /* 0x0000002500367308 */ /* 0x0003e20000002400 */
[----:B------:R-:W-:Y:S02]  /*18ce0*/  FSEL R57, R174, -INF , !P5 ;  /* 0xff800000ae397808 */ /* 0x000fe40006800000 */
[----:B------:R-:W-:Y:S02]  /*18cf0*/  ISETP.GE.AND P6, PT, R13, R52, PT ;  /* 0x000000340d00720c */ /* 0x000fe40003fc6270 */
[-C--:B------:R-:W-:Y:S02]  /*18d00*/  ISETP.GE.AND P4, PT, R5, R2.reuse, PT ;  /* 0x000000020500720c */ /* 0x080fe40003f86270 */
[----:B------:R-:W-:Y:S02]  /*18d10*/  ISETP.GE.AND P5, PT, R13, R2, PT ;  /* 0x000000020d00720c */ /* 0x000fe40003fa6270 */
[----:B------:R-:W-:Y:S01]  /*18d20*/  IADD3 R13, R41, 0x21, RZ ;  /* 0x00000021290d7810 */ /* 0x000fe20007ffe0ff */
[----:B---3--:R-:W-:Y:S01]  /*18d30*/  HMMA.16816.F32.BF16 R196, R8, R24, R196 ;  /* 0x0000001808c4723c */ /* 0x008fe200000418c4 */
[----:B------:R-:W-:-:S02]  /*18d40*/  FSEL R31, R147, -INF , !P6 ;  /* 0xff800000931f7808 */ /* 0x000fc40007000000 */
[----:B-1----:R-:W-:Y:S02]  /*18d50*/  FSEL R37, R144, -INF , !P2 ;  /* 0xff80000090257808 */ /* 0x002fe40005000000 */
[----:B------:R-:W-:Y:S02]  /*18d60*/  ISETP.GE.AND P2, PT, R5, R52, PT ;  /* 0x000000340500720c */ /* 0x000fe40003f46270 */
[----:B------:R-:W-:Y:S02]  /*18d70*/  IADD3 R5, R41, 0x28, RZ ;  /* 0x0000002829057810 */ /* 0x000fe40007ffe0ff */
[----:B--2---:R-:W-:Y:S02]  /*18d80*/  FSEL R144, R64, -INF , !P4 ;  /* 0xff80000040907808 */ /* 0x004fe40006000000 */
[----:B------:R-:W-:Y:S02]  /*18d90*/  FSEL R24, R146, -INF , !P3 ;  /* 0xff80000092187808 */ /* 0x000fe40005800000 */
[----:B------:R-:W-:-:S02]  /*18da0*/  ISETP.GE.AND P6, PT, R5, R2, PT ;  /* 0x000000020500720c */ /* 0x000fc40003fc6270 */
[----:B------:R-:W-:Y:S02]  /*18db0*/  ISETP.GE.AND P4, PT, R5, R52, PT ;  /* 0x000000340500720c */ /* 0x000fe40003f86270 */
[-C--:B------:R-:W-:Y:S02]  /*18dc0*/  ISETP.GE.AND P3, PT, R13, R2.reuse, PT ;  /* 0x000000020d00720c */ /* 0x080fe40003f66270 */
[----:B------:R-:W-:Y:S01]  /*18dd0*/  IADD3 R5, R41, 0x29, RZ ;  /* 0x0000002929057810 */ /* 0x000fe20007ffe0ff */
[----:B------:R-:W-:Y:S01]  /*18de0*/  HMMA.16816.F32.BF16 R168, R20, R6, R168 ;  /* 0x0000000614a8723c */ /* 0x000fe200000418a8 */
[----:B----4-:R-:W-:Y:S02]  /*18df0*/  FSEL R28, R180, -INF , !P2 ;  /* 0xff800000b41c7808 */ /* 0x010fe40005000000 */
[----:B------:R-:W-:Y:S02]  /*18e00*/  FSEL R148, R65, -INF , !P3 ;  /* 0xff80000041947808 */ /* 0x000fe40005800000 */
[----:B------:R-:W-:-:S02]  /*18e10*/  ISETP.GE.AND P2, PT, R5, R2, PT ;  /* 0x000000020500720c */ /* 0x000fc40003f46270 */
[----:B------:R-:W-:Y:S01]  /*18e20*/  ISETP.GE.AND P3, PT, R5, R52, PT ;  /* 0x000000340500720c */ /* 0x000fe20003f66270 */
[-C--:B------:R-:W-:Y:S01]  /*18e30*/  FMUL.FTZ R145, R145, R0.reuse ;  /* 0x0000000091917220 */ /* 0x080fe20000410000 */
[----:B------:R-:W1:Y:S01]  /*18e40*/  LDSM.16.M88.4 R4, [R205+0x7800] ;  /* 0x00780000cd04783b */ /* 0x000e620000000200 */
[-C--:B------:R-:W-:Y:S02]  /*18e50*/  FMUL.FTZ R60, R60, R0.reuse ;  /* 0x000000003c3c7220 */ /* 0x080fe40000410000 */
[-C--:B------:R-:W-:Y:S01]  /*18e60*/  FMUL.FTZ R61, R61, R0.reuse ;  /* 0x000000003d3d7220 */ /* 0x080fe20000410000 */
[----:B------:R-:W-:Y:S01]  /*18e70*/  HMMA.16816.F32.BF16 R160, R32, R14, R160 ;  /* 0x0000000e20a0723c */ /* 0x000fe200000418a0 */
[----:B------:R-:W-:Y:S01]  /*18e80*/  MUFU.TANH R145, R145 ;  /* 0x0000009100917308 */ /* 0x000fe20000002400 */
[-C--:B------:R-:W-:Y:S02]  /*18e90*/  FMUL.FTZ R63, R63, R0.reuse ;  /* 0x000000003f3f7220 */ /* 0x080fe40000410000 */
[----:B------:R-:W-:-:S05]  /*18ea0*/  FMUL.FTZ R151, R49, R0 ;  /* 0x0000000031977220 */ /* 0x000fca0000410000 */
[----:B------:R-:W-:Y:S01]  /*18eb0*/  MUFU.TANH R66, R66 ;  /* 0x0000004200427308 */ /* 0x000fe20000002400 */
[-C--:B------:R-:W-:Y:S01]  /*18ec0*/  FMUL.FTZ R49, R50, R0.reuse ;  /* 0x0000000032317220 */ /* 0x080fe20000410000 */
[----:B------:R-:W-:Y:S01]  /*18ed0*/  HMMA.16816.F32.BF16 R164, R20, R16, R164 ;  /* 0x0000001014a4723c */ /* 0x000fe200000418a4 */
[-C--:B------:R-:W-:Y:S02]  /*18ee0*/  FMUL.FTZ R48, R48, R0.reuse ;  /* 0x0000000030307220 */ /* 0x080fe40000410000 */
[----:B------:R-:W-:-:S03]  /*18ef0*/  FMUL.FTZ R36, R36, R0 ;  /* 0x0000000024247220 */ /* 0x000fc60000410000 */
[----:B------:R-:W-:Y:S01]  /*18f00*/  MUFU.TANH R149, R149 ;  /* 0x0000009500957308 */ /* 0x000fe20000002400 */
[-C--:B------:R-:W-:Y:S02]  /*18f10*/  FMUL.FTZ R45, R45, R0.reuse ;  /* 0x000000002d2d7220 */ /* 0x080fe40000410000 */
[-C--:B------:R-:W-:Y:S02]  /*18f20*/  FMUL.FTZ R46, R46, R0.reuse ;  /* 0x000000002e2e7220 */ /* 0x080fe40000410000 */
[----:B------:R-:W-:-:S03]  /*18f30*/  FMUL.FTZ R51, R51, R0 ;  /* 0x0000000033337220 */ /* 0x000fc60000410000 */
[----:B------:R-:W-:Y:S01]  /*18f40*/  MUFU.TANH R150, R150 ;  /* 0x0000009600967308 */ /* 0x000fe20000002400 */
[-C--:B------:R-:W-:Y:S01]  /*18f50*/  FMUL.FTZ R47, R47, R0.reuse ;  /* 0x000000002f2f7220 */ /* 0x080fe20000410000 */
[----:B------:R-:W-:Y:S01]  /*18f60*/  FSEL R29, R67, -INF , !P4 ;  /* 0xff800000431d7808 */ /* 0x000fe20006000000 */
[----:B------:R-:W-:Y:S01]  /*18f70*/  HMMA.16816.F32.BF16 R168, R8, R26, R168 ;  /* 0x0000001a08a8723c */ /* 0x000fe200000418a8 */
[----:B------:R-:W-:Y:S01]  /*18f80*/  FMUL.FTZ R176, R176, R0 ;  /* 0x00000000b0b07220 */ /* 0x000fe20000410000 */
[----:B------:R-:W-:-:S04]  /*18f90*/  DEPBAR.LE SB0, 0x0 ;  /* 0x000080000000791a */ /* 0x000fc80000000000 */
[----:B------:R-:W2:Y:S08]  /*18fa0*/  MUFU.TANH R60, R60 ;  /* 0x0000003c003c7308 */ /* 0x000eb00000002400 */
[----:B------:R-:W3:Y:S08]  /*18fb0*/  MUFU.TANH R61, R61 ;  /* 0x0000003d003d7308 */ /* 0x000ef00000002400 */
[----:B------:R-:W4:Y:S01]  /*18fc0*/  MUFU.TANH R63, R63 ;  /* 0x0000003f003f7308 */ /* 0x000f220000002400 */
[----:B------:R-:W-:-:S07]  /*18fd0*/  IADD3 R17, R41, 0x30, RZ ;  /* 0x0000003029117810 */ /* 0x000fce0007ffe0ff */
[----:B------:R5:W1:Y:S01]  /*18fe0*/  MUFU.TANH R183, R48 ;  /* 0x0000003000b77308 */ /* 0x000a620000002400 */
[----:B--2---:R-:W-:-:S07]  /*18ff0*/  FSEL R155, R60, -INF , !P6 ;  /* 0xff8000003c9b7808 */ /* 0x004fce0007000000 */
[----:B------:R-:W-:Y:S01]  /*19000*/  MUFU.TANH R151, R151 ;  /* 0x0000009700977308 */ /* 0x000fe20000002400 */
[----:B------:R-:W-:-:S07]  /*19010*/  ISETP.GE.AND P6, PT, R17, R52, PT ;  /* 0x000000341100720c */ /* 0x000fce0003fc6270 */
[----:B------:R-:W2:Y:S08]  /*19020*/  MUFU.TANH R49, R49 ;  /* 0x0000003100317308 */ /* 0x000eb00000002400 */
[----:B------:R1:W-:Y:S01]  /*19030*/  MUFU.TANH R156, R36 ;  /* 0x00000024009c7308 */ /* 0x0003e20000002400 */
[----:B------:R-:W-:Y:S01]  /*19040*/  IADD3 R27, R41, 0x38, RZ ;  /* 0x00000038291b7810 */ /* 0x000fe20007ffe0ff */
[----:B------:R-:W-:Y:S01]  /*19050*/  HMMA.16816.F32.BF16 R160, R20, R18, R160 ;  /* 0x0000001214a0723c */ /* 0x000fe200000418a0 */
[----:B-----5:R-:W-:-:S05]  /*19060*/  FSEL R48, R149, -INF , !P6 ;  /* 0xff80000095307808 */ /* 0x020fca0007000000 */
[----:B------:R4:W-:Y:S01]  /*19070*/  MUFU.TANH R184, R51 ;  /* 0x0000003300b87308 */ /* 0x0009e20000002400 */
[----:B-1----:R-:W-:Y:S02]  /*19080*/  FSEL R36, R145, -INF , !P5 ;  /* 0xff80000091247808 */ /* 0x002fe40006800000 */
[----:B------:R-:W-:Y:S02]  /*19090*/  ISETP.GE.AND P5, PT, R13, R52, PT ;  /* 0x000000340d00720c */ /* 0x000fe40003fa6270 */
[----:B------:R-:W-:-:S03]  /*190a0*/  IADD3 R13, R41, 0x31, RZ ;  /* 0x00000031290d7810 */ /* 0x000fc60007ffe0ff */
[----:B------:R-:W1:Y:S01]  /*190b0*/  MUFU.TANH R45, R45 ;  /* 0x0000002d002d7308 */ /* 0x000e620000002400 */
[----:B------:R-:W-:Y:S02]  /*190c0*/  FSEL R30, R66, -INF , !P5 ;  /* 0xff800000421e7808 */ /* 0x000fe40006800000 */
[----:B---3--:R-:W-:Y:S02]  /*190d0*/  FSEL R145, R61, -INF , !P2 ;  /* 0xff8000003d917808 */ /* 0x008fe40005000000 */
[-C--:B------:R-:W-:Y:S02]  /*190e0*/  ISETP.GE.AND P5, PT, R17, R2.reuse, PT ;  /* 0x000000021100720c */ /* 0x080fe40003fa6270 */
[C---:B------:R-:W-:Y:S01]  /*190f0*/  ISETP.GE.AND P4, PT, R13.reuse, R2, PT ;  /* 0x000000020d00720c */ /* 0x040fe20003f86270 */
[----:B------:R-:W3:Y:S01]  /*19100*/  MUFU.TANH R46, R46 ;  /* 0x0000002e002e7308 */ /* 0x000ee20000002400 */
[----:B------:R-:W-:Y:S02]  /*19110*/  ISETP.GE.AND P2, PT, R13, R52, PT ;  /* 0x000000340d00720c */ /* 0x000fe40003f46270 */
[----:B------:R-:W-:-:S02]  /*19120*/  IADD3 R13, R41, 0x39, RZ ;  /* 0x00000039290d7810 */ /* 0x000fc40007ffe0ff */
[----:B----4-:R-:W-:Y:S02]  /*19130*/  FSEL R51, R63, -INF , !P3 ;  /* 0xff8000003f337808 */ /* 0x010fe40005800000 */
[----:B------:R-:W-:Y:S01]  /*19140*/  FSEL R182, R182, -INF , !P5 ;  /* 0xff800000b6b67808 */ /* 0x000fe20006800000 */
[----:B------:R-:W-:Y:S01]  /*19150*/  MUFU.TANH R47, R47 ;  /* 0x0000002f002f7308 */ /* 0x000fe20000002400 */
[----:B------:R-:W-:Y:S02]  /*19160*/  FSEL R181, R181, -INF , !P4 ;  /* 0xff800000b5b57808 */ /* 0x000fe40006000000 */
[C---:B------:R-:W-:Y:S02]  /*19170*/  ISETP.GE.AND P3, PT, R27.reuse, R2, PT ;  /* 0x000000021b00720c */ /* 0x040fe40003f66270 */
[----:B------:R-:W-:Y:S02]  /*19180*/  ISETP.GE.AND P5, PT, R27, R52, PT ;  /* 0x000000341b00720c */ /* 0x000fe40003fa6270 */
[----:B------:R-:W-:-:S02]  /*19190*/  ISETP.GE.AND P6, PT, R13, R2, PT ;  /* 0x000000020d00720c */ /* 0x000fc40003fc6270 */
[----:B------:R-:W-:Y:S02]  /*191a0*/  ISETP.GE.AND P4, PT, R13, R52, PT ;  /* 0x000000340d00720c */ /* 0x000fe40003f86270 */
[C---:B------:R-:W-:Y:S02]  /*191b0*/  IADD3 R15, R41.reuse, 0x40, RZ ;  /* 0x00000040290f7810 */ /* 0x040fe40007ffe0ff */
[----:B------:R-:W-:Y:S01]  /*191c0*/  IADD3 R13, R41, 0x41, RZ ;  /* 0x00000041290d7810 */ /* 0x000fe20007ffe0ff */
[----:B------:R-:W4:Y:S01]  /*191d0*/  MUFU.TANH R55, R55 ;  /* 0x0000003700377308 */ /* 0x000f220000002400 */
[----:B------:R-:W-:Y:S01]  /*191e0*/  FSEL R50, R150, -INF , !P2 ;  /* 0xff80000096327808 */ /* 0x000fe20005000000 */
[----:B------:R-:W-:Y:S01]  /*191f0*/  FMUL.FTZ R179, R179, R0 ;  /* 0x00000000b3b37220 */ /* 0x000fe20000410000 */
[----:B------:R-:W-:Y:S02]  /*19200*/  FSEL R183, R183, -INF , !P3 ;  /* 0xff800000b7b77808 */ /* 0x000fe40005800000 */
[----:B--2---:R-:W-:-:S02]  /*19210*/  FSEL R49, R49, -INF , !P5 ;  /* 0xff80000031317808 */ /* 0x004fc40006800000 */
[----:B------:R-:W-:Y:S02]  /*19220*/  FSEL R180, R151, -INF , !P6 ;  /* 0xff80000097b47808 */ /* 0x000fe40007000000 */
[C---:B------:R-:W-:Y:S02]  /*19230*/  ISETP.GE.AND P2, PT, R15.reuse, R2, PT ;  /* 0x000000020f00720c */ /* 0x040fe40003f46270 */
[----:B------:R-:W-:Y:S02]  /*19240*/  ISETP.GE.AND P3, PT, R15, R52, PT ;  /* 0x000000340f00720c */ /* 0x000fe40003f66270 */
[C---:B------:R-:W-:Y:S02]  /*19250*/  ISETP.GE.AND P5, PT, R13.reuse, R2, PT ;  /* 0x000000020d00720c */ /* 0x040fe40003fa6270 */
[----:B------:R-:W-:Y:S02]  /*19260*/  ISETP.GE.AND P6, PT, R13, R52, PT ;  /* 0x000000340d00720c */ /* 0x000fe40003fc6270 */
[----:B------:R-:W-:Y:S01]  /*19270*/  HMMA.16816.F32.BF16 R12, R8, R4, R164 ;  /* 0x00000004080c723c */ /* 0x000fe200000418a4 */
[----:B------:R-:W-:Y:S01]  /*19280*/  IADD3 R27, R41, 0x48, RZ ;  /* 0x00000048291b7810 */ /* 0x000fe20007ffe0ff */
[----:B------:R3:W-:Y:S01]  /*19290*/  MUFU.TANH R25, R176 ;  /* 0x000000b000197308 */ /* 0x0007e20000002400 */
[----:B------:R-:W-:Y:S01]  /*192a0*/  FMUL.FTZ R178, R178, R0 ;  /* 0x00000000b2b27220 */ /* 0x000fe20000410000 */
[----:B-1----:R-:W-:-:S03]  /*192b0*/  FSEL R175, R45, -INF , !P5 ;  /* 0xff8000002daf7808 */ /* 0x002fc60006800000 */
[----:B------:R-:W-:-:S03]  /*192c0*/  IADD3 R5, R41, 0x49, RZ ;  /* 0x0000004929057810 */ /* 0x000fc60007ffe0ff */
[----:B------:R1:W-:Y:S01]  /*192d0*/  MUFU.TANH R16, R179 ;  /* 0x000000b300107308 */ /* 0x0003e20000002400 */
[C---:B------:R-:W-:Y:S01]  /*192e0*/  ISETP.GE.AND P5, PT, R5.reuse, R52, PT ;  /* 0x000000340500720c */ /* 0x040fe20003fa6270 */
[----:B------:R-:W-:Y:S01]  /*192f0*/  FMUL.FTZ R44, R44, R0 ;  /* 0x000000002c2c7220 */ /* 0x000fe20000410000 */
[----:B---3--:R-:W-:Y:S02]  /*19300*/  FSEL R176, R46, -INF , !P3 ;  /* 0xff8000002eb07808 */ /* 0x008fe40005800000 */
[-C--:B------:R-:W-:Y:S02]  /*19310*/  ISETP.GE.AND P3, PT, R5, R2.reuse, PT ;  /* 0x000000020500720c */ /* 0x080fe40003f66270 */
[----:B------:R-:W-:Y:S02]  /*19320*/  IADD3 R5, R41, 0x50, RZ ;  /* 0x0000005029057810 */ /* 0x000fe40007ffe0ff */
[----:B-1----:R-:W-:Y:S02]  /*19330*/  FSEL R179, R184, -INF , !P4 ;  /* 0xff800000b8b37808 */ /* 0x002fe40006000000 */
[----:B------:R-:W-:Y:S01]  /*19340*/  ISETP.GE.AND P4, PT, R27, R2, PT ;  /* 0x000000021b00720c */ /* 0x000fe20003f86270 */
[----:B------:R1:W-:Y:S03]  /*19350*/  MUFU.TANH R64, R178 ;  /* 0x000000b200407308 */ /* 0x0003e60000002400 */
[----:B------:R-:W-:-:S02]  /*19360*/  FSEL R173, R56, -INF , !P4 ;  /* 0xff80000038ad7808 */ /* 0x000fc40006000000 */
[----:B------:R-:W-:Y:S01]  /*19370*/  ISETP.GE.AND P4, PT, R5, R52, PT ;  /* 0x000000340500720c */ /* 0x000fe20003f86270 */
[-C--:B------:R-:W-:Y:S02]  /*19380*/  FMUL.FTZ R42, R42, R0.reuse ;  /* 0x000000002a2a7220 */ /* 0x080fe40000410000 */
[----:B------:R-:W2:Y:S01]  /*19390*/  MUFU.TANH R44, R44 ;  /* 0x0000002c002c7308 */ /* 0x000ea20000002400 */
[----:B------:R-:W-:Y:S01]  /*193a0*/  FMUL.FTZ R147, R171, R0 ;  /* 0x00000000ab937220 */ /* 0x000fe20000410000 */
[----:B----4-:R-:W-:Y:S02]  /*193b0*/  FSEL R171, R55, -INF , !P5 ;  /* 0xff80000037ab7808 */ /* 0x010fe40006800000 */
[----:B-1----:R-:W-:Y:S02]  /*193c0*/  FSEL R178, R47, -INF , !P6 ;  /* 0xff8000002fb27808 */ /* 0x002fe40007000000 */
[----:B------:R-:W-:Y:S02]  /*193d0*/  ISETP.GE.AND P6, PT, R5, R2, PT ;  /* 0x000000020500720c */ /* 0x000fe40003fc6270 */
[----:B------:R-:W-:-:S02]  /*193e0*/  IADD3 R5, R41, 0x58, RZ ;  /* 0x0000005829057810 */ /* 0x000fc40007ffe0ff */
[----:B------:R-:W-:Y:S01]  /*193f0*/  FSEL R165, R156, -INF , !P6 ;  /* 0xff8000009ca57808 */ /* 0x000fe20007000000 */
[----:B------:R-:W1:Y:S01]  /*19400*/  MUFU.TANH R185, R185 ;  /* 0x000000b900b97308 */ /* 0x000e620000002400 */
[C---:B------:R-:W-:Y:S02]  /*19410*/  ISETP.GE.AND P5, PT, R5.reuse, R2, PT ;  /* 0x000000020500720c */ /* 0x040fe40003fa6270 */
[----:B------:R-:W-:Y:S02]  /*19420*/  ISETP.GE.AND P6, PT, R5, R52, PT ;  /* 0x000000340500720c */ /* 0x000fe40003fc6270 */
[----:B------:R-:W-:Y:S01]  /*19430*/  HMMA.16816.F32.BF16 R4, R8, R6, R160 ;  /* 0x000000060804723c */ /* 0x000fe200000418a0 */
[-C--:B------:R-:W-:Y:S02]  /*19440*/  FMUL.FTZ R159, R177, R0.reuse ;  /* 0x00000000b19f7220 */ /* 0x080fe40000410000 */
[----:B------:R-:W3:Y:S01]  /*19450*/  MUFU.TANH R42, R42 ;  /* 0x0000002a002a7308 */ /* 0x000ee20000002400 */
[----:B------:R-:W-:-:S07]  /*19460*/  FMUL.FTZ R154, R198, R0 ;  /* 0x00000000c69a7220 */ /* 0x000fce0000410000 */
[----:B------:R-:W4:Y:S01]  /*19470*/  MUFU.TANH R58, R58 ;  /* 0x0000003a003a7308 */ /* 0x000f220000002400 */
[----:B------:R-:W-:-:S07]  /*19480*/  FMUL.FTZ R196, R196, R0 ;  /* 0x00000000c4c47220 */ /* 0x000fce0000410000 */
[----:B------:R-:W5:Y:S01]  /*19490*/  MUFU.TANH R59, R59 ;  /* 0x0000003b003b7308 */ /* 0x000f620000002400 */
[-C--:B------:R-:W-:Y:S01]  /*194a0*/  FMUL.FTZ R197, R197, R0.reuse ;  /* 0x00000000c5c57220 */ /* 0x080fe20000410000 */
[----:B--2---:R-:W-:Y:S01]  /*194b0*/  FSEL R174, R44, -INF , !P2 ;  /* 0xff8000002cae7808 */ /* 0x004fe20005000000 */
[----:B------:R-:W-:Y:S01]  /*194c0*/  FMUL.FTZ R153, R199, R0 ;  /* 0x00000000c7997220 */ /* 0x000fe20000410000 */
[----:B------:R-:W-:-:S04]  /*194d0*/  IADD3 R19, R41, 0x51, RZ ;  /* 0x0000005129137810 */ /* 0x000fc80007ffe0ff */
[----:B------:R-:W2:Y:S01]  /*194e0*/  MUFU.TANH R159, R159 ;  /* 0x0000009f009f7308 */ /* 0x000ea20000002400 */
[----:B------:R-:W-:Y:S01]  /*194f0*/  FMUL.FTZ R149, R168, R0 ;  /* 0x00000000a8957220 */ /* 0x000fe20000410000 */
[----:B------:R-:W-:Y:S01]  /*19500*/  ISETP.GE.AND P2, PT, R27, R52, PT ;  /* 0x000000341b00720c */ /* 0x000fe20003f46270 */
[-C--:B------:R-:W-:Y:S02]  /*19510*/  FMUL.FTZ R146, R169, R0.reuse ;  /* 0x00000000a9927220 */ /* 0x080fe40000410000 */
[----:B------:R-:W-:Y:S01]  /*19520*/  FMUL.FTZ R152, R170, R0 ;  /* 0x00000000aa987220 */ /* 0x000fe20000410000 */
[----:B-1----:R-:W-:Y:S02]  /*19530*/  FSEL R172, R185, -INF , !P3 ;  /* 0xff800000b9ac7808 */ /* 0x002fe40005800000 */
[----:B------:R-:W1:Y:S01]  /*19540*/  MUFU.TANH R17, R196 ;  /* 0x000000c400117308 */ /* 0x000e620000002400 */
[----:B------:R-:W-:Y:S02]  /*19550*/  ISETP.GE.AND P3, PT, R19, R52, PT ;  /* 0x000000341300720c */ /* 0x000fe40003f66270 */
[----:B---3--:R-:W-:-:S02]  /*19560*/  FSEL R177, R42, -INF , !P2 ;  /* 0xff8000002ab17808 */ /* 0x008fc40005000000 */
[----:B------:R-:W-:-:S03]  /*19570*/  IADD3 R11, R41, 0x59, RZ ;  /* 0x00000059290b7810 */ /* 0x000fc60007ffe0ff */
[----:B------:R-:W-:Y:S01]  /*19580*/  MUFU.TANH R26, R197 ;  /* 0x000000c5001a7308 */ /* 0x000fe20000002400 */
[----:B------:R-:W-:Y:S02]  /*19590*/  IADD3 R9, R41, 0x60, RZ ;  /* 0x0000006029097810 */ /* 0x000fe40007ffe0ff */
[----:B------:R-:W-:-:S05]  /*195a0*/  ISETP.GE.AND P2, PT, R19, R2, PT ;  /* 0x000000021300720c */ /* 0x000fca0003f46270 */
[----:B------:R-:W3:Y:S01]  /*195b0*/  MUFU.TANH R154, R154 ;  /* 0x0000009a009a7308 */ /* 0x000ee20000002400 */
[-C--:B------:R-:W-:Y:S01]  /*195c0*/  FMUL.FTZ R12, R12, R0.reuse ;  /* 0x000000000c0c7220 */ /* 0x080fe20000410000 */
[----:B----4-:R-:W-:Y:S01]  /*195d0*/  FSEL R169, R58, -INF , !P4 ;  /* 0xff8000003aa97808 */ /* 0x010fe20006000000 */
[----:B------:R-:W-:Y:S01]  /*195e0*/  FMUL.FTZ R14, R14, R0 ;  /* 0x000000000e0e7220 */ /* 0x000fe20000410000 */
[----:B-----5:R-:W-:Y:S02]  /*195f0*/  FSEL R168, R59, -INF , !P3 ;  /* 0xff8000003ba87808 */ /* 0x020fe40005800000 */
[----:B------:R-:W-:Y:S02]  /*19600*/  FSEL R163, R25, -INF , !P5 ;  /* 0xff80000019a37808 */ /* 0x000fe40006800000 */
[----:B------:R-:W4:Y:S01]  /*19610*/  MUFU.TANH R153, R153 ;  /* 0x0000009900997308 */ /* 0x000f220000002400 */
[-C--:B------:R-:W-:Y:S02]  /*19620*/  ISETP.GE.AND P4, PT, R11, R2.reuse, PT ;  /* 0x000000020b00720c */ /* 0x080fe40003f86270 */
[----:B------:R-:W-:-:S02]  /*19630*/  ISETP.GE.AND P3, PT, R9, R2, PT ;  /* 0x000000020900720c */ /* 0x000fc40003f66270 */
[----:B------:R-:W-:-:S03]  /*19640*/  ISETP.GE.AND P5, PT, R9, R52, PT ;  /* 0x000000340900720c */ /* 0x000fc60003fa6270 */
[----:B------:R-:W5:Y:S01]  /*19650*/  MUFU.TANH R149, R149 ;  /* 0x0000009500957308 */ /* 0x000f620000002400 */
[----:B------:R-:W-:Y:S01]  /*19660*/  FSEL R164, R54, -INF , !P2 ;  /* 0xff80000036a47808 */ /* 0x000fe20005000000 */
[----:B------:R-:W-:Y:S01]  /*19670*/  FMUL.FTZ R54, R4, R0 ;  /* 0x0000000004367220 */ /* 0x000fe20000410000 */
[----:B------:R-:W-:-:S05]  /*19680*/  IADD3 R9, R41, 0x61, RZ ;  /* 0x0000006129097810 */ /* 0x000fca0007ffe0ff */
[----:B------:R-:W-:Y:S01]  /*19690*/  MUFU.TANH R146, R146 ;  /* 0x0000009200927308 */ /* 0x000fe20000002400 */
[----:B------:R-:W-:Y:S01]  /*196a0*/  FMUL.FTZ R13, R13, R0 ;  /* 0x000000000d0d7220 */ /* 0x000fe20000410000 */
[----:B------:R-:W-:-:S06]  /*196b0*/  FSEL R166, R64, -INF , !P6 ;  /* 0xff80000040a67808 */ /* 0x000fcc0007000000 */
[----:B------:R-:W1:Y:S01]  /*196c0*/  MUFU.TANH R152, R152 ;  /* 0x0000009800987308 */ /* 0x000e620000002400 */
[----:B------:R-:W-:Y:S01]  /*196d0*/  FMUL.FTZ R15, R15, R0 ;  /* 0x000000000f0f7220 */ /* 0x000fe20000410000 */
[----:B--2---:R-:W-:Y:S02]  /*196e0*/  FSEL R159, R159, -INF , !P4 ;  /* 0xff8000009f9f7808 */ /* 0x004fe40006000000 */
[----:B------:R-:W-:Y:S02]  /*196f0*/  ISETP.GE.AND P2, PT, R11, R52, PT ;  /* 0x000000340b00720c */ /* 0x000fe40003f46270 */
[C---:B------:R-:W-:Y:S02]  /*19700*/  ISETP.GE.AND P6, PT, R9.reuse, R2, PT ;  /* 0x000000020900720c */ /* 0x040fe40003fc6270 */
[----:B------:R-:W2:Y:S01]  /*19710*/  MUFU.TANH R147, R147 ;  /* 0x0000009300937308 */ /* 0x000ea20000002400 */
[----:B------:R-:W-:Y:S01]  /*19720*/  ISETP.GE.AND P4, PT, R9, R52, PT ;  /* 0x000000340900720c */ /* 0x000fe20003f86270 */
[----:B------:R-:W-:Y:S01]  /*19730*/  FMUL.FTZ R4, R5, R0 ;  /* 0x0000000005047220 */ /* 0x000fe20000410000 */
[----:B------:R-:W-:-:S02]  /*19740*/  IADD3 R11, R41, 0x68, RZ ;  /* 0x00000068290b7810 */ /* 0x000fc40007ffe0ff */
[----:B------:R-:W-:-:S03]  /*19750*/  IADD3 R9, R41, 0x69, RZ ;  /* 0x0000006929097810 */ /* 0x000fc60007ffe0ff */
[----:B------:R-:W2:Y:S01]  /*19760*/  MUFU.TANH R55, R12 ;  /* 0x0000000c00377308 */ /* 0x000ea20000002400 */
[----:B------:R-:W-:Y:S01]  /*19770*/  FSEL R156, R16, -INF , !P2 ;  /* 0xff800000109c7808 */ /* 0x000fe20005000000 */
[----:B------:R-:W-:-:S06]  /*19780*/  FMUL.FTZ R6, R6, R0 ;  /* 0x0000000006067220 */ /* 0x000fcc0000410000 */
[----:B------:R-:W2:Y:S01]  /*19790*/  MUFU.TANH R63, R14 ;  /* 0x0000000e003f7308 */ /* 0x000ea20000002400 */
[----:B-1----:R-:W-:Y:S01]  /*197a0*/  FSEL R151, R17, -INF , !P3 ;  /* 0xff80000011977808 */ /* 0x002fe20005800000 */
[----:B------:R-:W-:Y:S01]  /*197b0*/  FMUL.FTZ R7, R7, R0 ;  /* 0x0000000007077220 */ /* 0x000fe20000410000 */
[----:B---3--:R-:W-:Y:S02]  /*197c0*/  FSEL R154, R154, -INF , !P5 ;  /* 0xff8000009a9a7808 */ /* 0x008fe40006800000 */
[----:B------:R-:W-:-:S03]  /*197d0*/  FSEL R150, R26, -INF , !P6 ;  /* 0xff8000001a967808 */ /* 0x000fc60007000000 */
[----:B------:R-:W1:Y:S01]  /*197e0*/  MUFU.TANH R56, R13 ;  /* 0x0000000d00387308 */ /* 0x000e620000002400 */
[C---:B------:R-:W-:Y:S02]  /*197f0*/  ISETP.GE.AND P2, PT, R11.reuse, R2, PT ;  /* 0x000000020b00720c */ /* 0x040fe40003f46270 */
[----:B------:R-:W-:Y:S02]  /*19800*/  ISETP.GE.AND P3, PT, R11, R52, PT ;  /* 0x000000340b00720c */ /* 0x000fe40003f66270 */
[----:B------:R-:W-:-:S03]  /*19810*/  ISETP.GE.AND P5, PT, R9, R2, PT ;  /* 0x000000020900720c */ /* 0x000fc60003fa6270 */
[----:B------:R-:W3:Y:S01]  /*19820*/  MUFU.TANH R61, R15 ;  /* 0x0000000f003d7308 */ /* 0x000ee20000002400 */
[----:B------:R-:W-:Y:S02]  /*19830*/  ISETP.GE.AND P6, PT, R9, R52, PT ;  /* 0x000000340900720c */ /* 0x000fe40003fc6270 */
[C---:B------:R-:W-:Y:S02]  /*19840*/  IADD3 R9, R41.reuse, 0x70, RZ ;  /* 0x0000007029097810 */ /* 0x040fe40007ffe0ff */
[----:B------:R-:W-:-:S03]  /*19850*/  IADD3 R5, R41, 0x71, RZ ;  /* 0x0000007129057810 */ /* 0x000fc60007ffe0ff */
[----:B------:R-:W1:Y:S01]  /*19860*/  MUFU.TANH R54, R54 ;  /* 0x0000003600367308 */ /* 0x000e620000002400 */
[----:B----4-:R-:W-:Y:S02]  /*19870*/  FSEL R153, R153, -INF , !P4 ;  /* 0xff80000099997808 */ /* 0x010fe40006000000 */
[----:B-----5:R-:W-:Y:S02]  /*19880*/  FSEL R149, R149, -INF , !P2 ;  /* 0xff80000095957808 */ /* 0x020fe40005000000 */
[----:B------:R-:W-:Y:S02]  /*19890*/  FSEL R152, R152, -INF , !P3 ;  /* 0xff80000098987808 */ /* 0x000fe40005800000 */
[----:B------:R-:W-:Y:S01]  /*198a0*/  FSEL R146, R146, -INF , !P5 ;  /* 0xff80000092927808 */ /* 0x000fe20006800000 */
[----:B------:R-:W-:Y:S01]  /*198b0*/  MUFU.TANH R53, R53 ;  /* 0x0000003500357308 */ /* 0x000fe20000002400 */
[C---:B------:R-:W-:Y:S02]  /*198c0*/  ISETP.GE.AND P4, PT, R9.reuse, R2, PT ;  /* 0x000000020900720c */ /* 0x040fe40003f86270 */
[----:B------:R-:W-:-:S02]  /*198d0*/  ISETP.GE.AND P2, PT, R9, R52, PT ;  /* 0x000000340900720c */ /* 0x000fc40003f46270 */
[----:B------:R-:W-:-:S03]  /*198e0*/  ISETP.GE.AND P3, PT, R5, R2, PT ;  /* 0x000000020500720c */ /* 0x000fc60003f66270 */
[----:B------:R-:W-:Y:S01]  /*198f0*/  MUFU.TANH R133, R133 ;  /* 0x0000008500857308 */ /* 0x000fe20000002400 */
[----:B------:R-:W-:Y:S02]  /*19900*/  ISETP.GE.AND P5, PT, R5, R52, PT ;  /* 0x000000340500720c */ /* 0x000fe40003fa6270 */
[----:B------:R-:W-:-:S05]  /*19910*/  IADD3 R5, R41, 0x78, RZ ;  /* 0x0000007829057810 */ /* 0x000fca0007ffe0ff */
[----:B------:R-:W-:Y:S01]  /*19920*/  MUFU.TANH R4, R4 ;  /* 0x0000000400047308 */ /* 0x000fe20000002400 */
[----:B--2---:R-:W-:-:S07]  /*19930*/  FSEL R147, R147, -INF , !P6 ;  /* 0xff80000093937808 */ /* 0x004fce0007000000 */
[----:B------:R-:W2:Y:S01]  /*19940*/  MUFU.TANH R59, R6 ;  /* 0x00000006003b7308 */ /* 0x000ea20000002400 */
[----:B------:R-:W-:-:S07]  /*19950*/  FSEL R55, R55, -INF , !P4 ;  /* 0xff80000037377808 */ /* 0x000fce0006000000 */
[----:B------:R-:W4:Y:S01]  /*19960*/  MUFU.TANH R45, R7 ;  /* 0x00000007002d7308 */ /* 0x000f220000002400 */
[----:B------:R-:W-:Y:S01]  /*19970*/  FSEL R63, R63, -INF , !P2 ;  /* 0xff8000003f3f7808 */ /* 0x000fe20005000000 */
[----:B------:R-:W-:Y:S01]  /*19980*/  BAR.SYNC.DEFER_BLOCKING 0x0 ;  /* 0x0000000000007b1d */ /* 0x000fe20000010000 */
[C---:B------:R-:W-:Y:S02]  /*19990*/  ISETP.GE.AND P6, PT, R41.reuse, R2, PT ;  /* 0x000000022900720c */ /* 0x040fe40003fc6270 */
[----:B------:R-:W-:Y:S02]  /*199a0*/  ISETP.GE.AND P4, PT, R41, R52, PT ;  /* 0x000000342900720c */ /* 0x000fe40003f86270 */
[----:B------:R-:W-:Y:S02]  /*199b0*/  ISETP.GE.AND P2, PT, R5, R2, PT ;  /* 0x000000020500720c */ /* 0x000fe40003f46270 */
[----:B------:R-:W-:Y:S02]  /*199c0*/  IADD3 R41, R41, 0x79, RZ ;  /* 0x0000007929297810 */ /* 0x000fe40007ffe0ff */
[----:B-1----:R-:W-:-:S02]  /*199d0*/  FSEL R56, R56, -INF , !P3 ;  /* 0xff80000038387808 */ /* 0x002fc40005800000 */
[----:B---3--:R-:W-:Y:S02]  /*199e0*/  FSEL R61, R61, -INF , !P5 ;  /* 0xff8000003d3d7808 */ /* 0x008fe40006800000 */
[----:B------:R-:W-:Y:S01]  /*199f0*/  FSEL R54, R54, -INF , !P2 ;  /* 0xff80000036367808 */ /* 0x000fe20005000000 */
[----:B------:R-:W-:Y:S01]  /*19a00*/  BSSY B1, `(.L_x_2897) ;  /* 0x0000072000017945 */ /* 0x000fe20003800000 */
[----:B------:R-:W-:Y:S02]  /*19a10*/  ISETP.GE.AND P3, PT, R5, R52, PT ;  /* 0x000000340500720c */ /* 0x000fe40003f66270 */
[C---:B------:R-:W-:Y:S02]  /*19a20*/  ISETP.GE.AND P5, PT, R41.reuse, R2, PT ;  /* 0x000000022900720c */ /* 0x040fe40003fa6270 */
[----:B------:R-:W-:Y:S02]  /*19a30*/  ISETP.GE.AND P2, PT, R41, R52, PT ;  /* 0x000000342900720c */ /* 0x000fe40003f46270 */
[----:B--2---:R-:W-:-:S02]  /*19a40*/  FSEL R59, R59, -INF , !P3 ;  /* 0xff8000003b3b7808 */ /* 0x004fc40005800000 */
[----:B------:R-:W-:Y:S02]  /*19a50*/  FSEL R53, R53, -INF , !P6 ;  /* 0xff80000035357808 */ /* 0x000fe40007000000 */
[----:B------:R-:W-:Y:S02]  /*19a60*/  FSEL R52, R4, -INF , !P5 ;  /* 0xff80000004347808 */ /* 0x000fe40006800000 */
        /* <DEDUP_REMOVED lines=23> */
[----:B------:R-:W-:-:S03]  /*19be0*/  IMAD.HI.U32 R13, R15, R13, R14 ;  /* 0x0000000d0f0d7227 */ /* 0x000fc600078e000e */
[----:B------:R-:W-:-:S03]  /*19bf0*/  ISETP.GE.AND P0, PT, R9, RZ, PT ;  /* 0x000000ff0900720c */ /* 0x000fc60003f06270 */
[----:B------:R-:W-:-:S04]  /*19c00*/  IMAD.HI.U32 R10, R13, R6, RZ ;  /* 0x000000060d0a7227 */ /* 0x000fc800078e00ff */
[----:B------:R-:W-:Y:S02]  /*19c10*/  IMAD.HI.U32 R8, R13, R4, RZ ;  /* 0x000000040d087227 */ /* 0x000fe400078e00ff */
[----:B------:R-:W2:Y:S02]  /*19c20*/  LD.E.64 R12, [R142.64+0x20] ;  /* 0x000020048e0c7980 */ /* 0x000ea4000c101b00 */
        /* <DEDUP_REMOVED lines=20> */
[----:B------:R-:W-:Y:S01]  /*19d70*/  IMAD.WIDE R14, R4, 0x4, R236 ;  /* 0x00000004040e7825 */ /* 0x000fe200078e02ec */
        /* <DEDUP_REMOVED lines=16> */
.L_x_2900:
[----:B------:R-:W2:Y:S02]  /*19e80*/  LD.E R6, [R142.64+0x38] ;  /* 0x000038048e067980 */ /* 0x000ea4000c101900 */
[----:B--2---:R-:W-:-:S04]  /*19e90*/  LEA R6, -R6, RZ, 0x7 ;  /* 0x000000ff06067211 */ /* 0x004fc800078e39ff */
[----:B------:R-:W-:Y:S02]  /*19ea0*/  SHF.R.S32.HI R4, RZ, 0x1f, R6 ;  /* 0x0000001fff047819 */ /* 0x000fe40000011406 */
.L_x_2901:
[----:B------:R-:W-:Y:S05]  /*19eb0*/  BSYNC B0 ;  /* 0x0000000000007941 */ /* 0x000fea0003800000 */
.L_x_2899:
[----:B------:R-:W-:Y:S01]  /*19ec0*/  IMAD.SHL.U32 R5, R134, 0x20, RZ ;  /* 0x0000002086057824 */ /* 0x000fe200078e00ff */
[----:B------:R-:W-:Y:S02]  /*19ed0*/  LEA R224, P1, R6, R224, 0x1 ;  /* 0x000000e006e07211 */ /* 0x000fe400078208ff */
        /* <DEDUP_REMOVED lines=36> */
.L_x_2898:
[----:B------:R-:W-:Y:S05]  /*1a120*/  BSYNC B1 ;  /* 0x0000000000017941 */ /* 0x000fea0003800000 */
.L_x_2897:
        /* <DEDUP_REMOVED lines=77> */
[----:B---3--:R-:W-:-:S04]  /*1a600*/  FMNMX.FTZ R42, R5, R42, !PT ;  /* 0x0000002a052a7209 */ /* 0x008fc80007810000 */
[----:B------:R-:W-:-:S04]  /*1a610*/  FSETP.NEU.FTZ.AND P1, PT, R42, -INF , PT ;  /* 0xff8000002a00780b */ /* 0x000fc80003f3d000 */
[----:B------:R-:W-:Y:S01]  /*1a620*/  FSEL R5, R42, RZ, P1 ;  /* 0x000000ff2a057208 */ /* 0x000fe20000800000 */
[C---:B--2---:R-:W-:Y:S02]  /*1a630*/  FMUL.FTZ R46, R47.reuse, R41 ;  /* 0x000000292f2e7220 */ /* 0x044fe40000410000 */
[----:B------:R-:W-:-:S03]  /*1a640*/  FMUL.FTZ R58, R47, R42 ;  /* 0x0000002a2f3a7220 */ /* 0x000fc60000410000 */
[----:B------:R-:W-:Y:S02]  /*1a650*/  FSEL R46, R46, RZ, P0 ;  /* 0x000000ff2e2e7208 */ /* 0x000fe40000000000 */
[----:B------:R-:W-:-:S03]  /*1a660*/  FSEL R58, R58, RZ, P1 ;  /* 0x000000ff3a3a7208 */ /* 0x000fc60000800000 */
[-C--:B------:R-:W-:Y:S02]  /*1a670*/  FFMA.FTZ R4, R40, R47.reuse, -R46 ;  /* 0x0000002f28047223 */ /* 0x080fe4000001082e */
[-C--:B------:R-:W-:Y:S02]  /*1a680*/  FFMA.FTZ R35, R43, R47.reuse, -R58 ;  /* 0x0000002f2b237223 */ /* 0x080fe4000001083a */
        /* <DEDUP_REMOVED lines=8> */
[-CC-:B------:R-:W-:Y:S02]  /*1a710*/  FFMA.FTZ R60, R39, R47.reuse, -R46.reuse ;  /* 0x0000002f273c7223 */ /* 0x180fe4000001082e */
[-C--:B------:R-:W-:Y:S01]  /*1a720*/  FFMA.FTZ R57, R24, R47.reuse, -R46 ;  /* 0x0000002f18397223 */ /* 0x080fe2000001082e */
[----:B-1----:R-:W-:Y:S01]  /*1a730*/  FSEL R4, R41, RZ, P0 ;  /* 0x000000ff29047208 */ /* 0x002fe20000000000 */
[----:B------:R-:W-:Y:S01]  /*1a740*/  MUFU.EX2 R33, R33 ;  /* 0x0000002100217308 */ /* 0x000fe20000000800 */
[-CC-:B------:R-:W-:Y:S01]  /*1a750*/  FFMA.FTZ R62, R62, R47.reuse, -R58.reuse ;  /* 0x0000002f3e3e7223 */ /* 0x180fe2000001083a */
[----:B------:R-:W-:Y:S01]  /*1a760*/  LDSM.16.MT88.4 R24, [R217+0xc800] ;  /* 0x00c80000d918783b */ /* 0x000fe20000004200 */
[----:B------:R-:W-:Y:S02]  /*1a770*/  FFMA.FTZ R67, R38, R47, -R58 ;  /* 0x0000002f26437223 */ /* 0x000fe4000001083a */
[----:B------:R-:W-:-:S02]  /*1a780*/  FADD.FTZ R4, R3, -R4 ;  /* 0x8000000403047221 */ /* 0x000fc40000010000 */
[-CC-:B------:R-:W-:Y:S01]  /*1a790*/  FFMA.FTZ R3, R137, R47.reuse, -R58.reuse ;  /* 0x0000002f89037223 */ /* 0x180fe2000001083a */
[----:B------:R-:W1:Y:S01]  /*1a7a0*/  MUFU.EX2 R0, R0 ;  /* 0x0000000000007308 */ /* 0x000e620000000800 */
[----:B------:R-:W-:Y:S02]  /*1a7b0*/  FMUL.FTZ R43, R47, R4 ;  /* 0x000000042f2b7220 */ /* 0x000fe40000410000 */
[----:B------:R-:W-:Y:S01]  /*1a7c0*/  FADD.FTZ R4, R132, -R5 ;  /* 0x8000000584047221 */ /* 0x000fe20000010000 */
[----:B--2---:R-:W-:Y:S01]  /*1a7d0*/  F2FP.BF16.PACK_AB R5, R2, R32 ;  /* 0x000000200205723e */ /* 0x004fe200000010ff */
[-CC-:B------:R-:W-:Y:S02]  /*1a7e0*/  FFMA.FTZ R65, R37, R47.reuse, -R58.reuse ;  /* 0x0000002f25417223 */ /* 0x180fe4000001083a */
[----:B------:R-:W-:Y:S01]  /*1a7f0*/  FMUL.FTZ R44, R47, R4 ;  /* 0x000000042f2c7220 */ /* 0x000fe20000410000 */
[----:B------:R-:W-:Y:S01]  /*1a800*/  MUFU.EX2 R40, R40 ;  /* 0x0000002800287308 */ /* 0x000fe20000000800 */
[----:B------:R-:W-:-:S02]  /*1a810*/  FFMA.FTZ R64, R36, R47, -R58 ;  /* 0x0000002f24407223 */ /* 0x000fc4000001083a */
[-CC-:B------:R-:W-:Y:S01]  /*1a820*/  FFMA.FTZ R66, R31, R47.reuse, -R46.reuse ;  /* 0x0000002f1f427223 */ /* 0x180fe2000001082e */
[----:B------:R-:W-:Y:S01]  /*1a830*/  LDSM.16.MT88.4 R36, [R215+0x10800] ;  /* 0x01080000d724783b */ /* 0x000fe20000004200 */
[-CC-:B------:R-:W-:Y:S02]  /*1a840*/  FFMA.FTZ R132, R28, R47.reuse, -R46.reuse ;  /* 0x0000002f1c847223 */ /* 0x180fe4000001082e */
[--C-:B------:R-:W-:Y:S01]  /*1a850*/  FFMA.FTZ R133, R30, R47, -R46.reuse ;  /* 0x0000002f1e857223 */ /* 0x100fe2000001082e */
[----:B------:R-:W2:Y:S01]  /*1a860*/  MUFU.EX2 R35, R35 ;  /* 0x0000002300237308 */ /* 0x000ea20000000800 */
[----:B-1----:R-:W-:Y:S01]  /*1a870*/  F2FP.BF16.PACK_AB R7, R0, R33 ;  /* 0x000000210007723e */ /* 0x002fe200000010ff */
[-C--:B------:R-:W-:Y:S02]  /*1a880*/  FFMA.FTZ R137, R29, R47.reuse, -R46 ;  /* 0x0000002f1d897223 */ /* 0x080fe4000001082e */
[----:B------:R-:W-:Y:S01]  /*1a890*/  LDSM.16.MT88.4 R28, [R214+0x10800] ;  /* 0x01080000d61c783b */ /* 0x000fe20000004200 */
[----:B------:R-:W-:-:S02]  /*1a8a0*/  FFMA.FTZ R142, R144, R47, -R58 ;  /* 0x0000002f908e7223 */ /* 0x000fc4000001083a */
[-CC-:B------:R-:W-:Y:S01]  /*1a8b0*/  FFMA.FTZ R143, R148, R47.reuse, -R58.reuse ;  /* 0x0000002f948f7223 */ /* 0x180fe2000001083a */
        /* <DEDUP_REMOVED lines=8> */
[-CC-:B------:R-:W-:Y:S01]  /*1a940*/  FFMA.FTZ R145, R145, R47.reuse, -R58.reuse ;  /* 0x0000002f91917223 */ /* 0x180fe2000001083a */
[----:B------:R-:W-:Y:S01]  /*1a950*/  LDSM.16.MT88.4 R48, [R214+0x11000] ;  /* 0x01100000d630783b */ /* 0x000fe20000004200 */
        /* <DEDUP_REMOVED lines=47> */
[C---:B------:R-:W-:Y:S01]  /*1ac50*/  HMMA.16816.F32.BF16 R112, R4.reuse, R16, R112 ;  /* 0x000000100470723c */ /* 0x040fe20000041870 */
[-C--:B------:R-:W-:Y:S02]  /*1ac60*/  FMUL.FTZ R106, R106, R43.reuse ;  /* 0x0000002b6a6a7220 */ /* 0x080fe40000410000 */
[-C--:B------:R-:W-:Y:S02]  /*1ac70*/  FMUL.FTZ R107, R107, R43.reuse ;  /* 0x0000002b6b6b7220 */ /* 0x080fe40000410000 */
[-C--:B------:R-:W-:Y:S01]  /*1ac80*/  FMUL.FTZ R104, R104, R44.reuse ;  /* 0x0000002c68687220 */ /* 0x080fe20000410000 */
[----:B------:R-:W4:Y:S01]  /*1ac90*/  MUFU.EX2 R64, R64 ;  /* 0x0000004000407308 */ /* 0x000f220000000800 */
[----:B------:R-:W-:Y:S01]  /*1aca0*/  FMUL.FTZ R105, R105, R44 ;  /* 0x0000002c69697220 */ /* 0x000fe20000410000 */
[----:B------:R-:W-:Y:S01]  /*1acb0*/  HMMA.16816.F32.BF16 R108, R4, R18, R108 ;  /* 0x00000012046c723c */ /* 0x000fe2000004186c */
[----:B------:R-:W5:Y:S01]  /*1acc0*/  LDSM.16.MT88.4 R16, [R215+0x10000] ;  /* 0x01000000d710783b */ /* 0x000f620000004200 */
[----:B------:R-:W-:-:S02]  /*1acd0*/  FMUL.FTZ R102, R102, R43 ;  /* 0x0000002b66667220 */ /* 0x000fc40000410000 */
[-C--:B------:R-:W-:Y:S02]  /*1ace0*/  FMUL.FTZ R103, R103, R43.reuse ;  /* 0x0000002b67677220 */ /* 0x080fe40000410000 */
[-C--:B------:R-:W-:Y:S01]  /*1acf0*/  FMUL.FTZ R100, R100, R44.reuse ;  /* 0x0000002c64647220 */ /* 0x080fe20000410000 */
[----:B------:R-:W2:Y:S01]  /*1ad00*/  MUFU.EX2 R66, R66 ;  /* 0x0000004200427308 */ /* 0x000ea20000000800 */
        /* <DEDUP_REMOVED lines=31> */
[----:B------:R-:W5:Y:S01]  /*1af00*/  MUFU.EX2 R143, R143 ;  /* 0x0000008f008f7308 */ /* 0x000f620000000800 */
[----:B------:R-:W-:Y:S01]  /*1af10*/  FMUL.FTZ R81, R81, R44 ;  /* 0x0000002c51517220 */ /* 0x000fe20000410000 */
[----:B------:R-:W-:Y:S01]  /*1af20*/  HMMA.16816.F32.BF16 R84, R4, R18, R84 ;  /* 0x000000120454723c */ /* 0x000fe20000041854 */
[----:B------:R-:W2:Y:S01]  /*1af30*/  LDSM.16.MT88.4 R16, [R214+0xc800] ;  /* 0x00c80000d610783b */ /* 0x000ea20000004200 */
[----:B------:R-:W-:-:S02]  /*1af40*/  FMUL.FTZ R78, R78, R43 ;  /* 0x0000002b4e4e7220 */ /* 0x000fc40000410000 */
[-C--:B------:R-:W-:Y:S02]  /*1af50*/  FMUL.FTZ R79, R79, R43.reuse ;  /* 0x0000002b4f4f7220 */ /* 0x080fe40000410000 */
[-C--:B------:R-:W-:Y:S01]  /*1af60*/  FMUL.FTZ R76, R76, R44.reuse ;  /* 0x0000002c4c4c7220 */ /* 0x080fe20000410000 */
[----:B------:R-:W-:Y:S01]  /*1af70*/  MUFU.EX2 R144, R144 ;  /* 0x0000009000907308 */ /* 0x000fe20000000800 */
[-C--:B------:R-:W-:Y:S02]  /*1af80*/  FMUL.FTZ R77, R77, R44.reuse ;  /* 0x0000002c4d4d7220 */ /* 0x080fe40000410000 */
[-C--:B------:R-:W-:Y:S01]  /*1af90*/  FMUL.FTZ R74, R74, R43.reuse ;  /* 0x0000002b4a4a7220 */ /* 0x080fe20000410000 */
[----:B-1----:R-:W-:Y:S01]  /*1afa0*/  HMMA.16816.F32.BF16 R80, R4, R12, R80 ;  /* 0x0000000c0450723c */ /* 0x002fe20000041850 */
[----:B------:R-:W-:Y:S02]  /*1afb0*/  FMUL.FTZ R75, R75, R43 ;  /* 0x0000002b4b4b7220 */ /* 0x000fe40000410000 */
[-C--:B------:R-:W-:Y:S01]  /*1afc0*/  FMUL.FTZ R72, R72, R44.reuse ;  /* 0x0000002c48487220 */ /* 0x080fe20000410000 */
[----:B------:R-:W1:Y:S01]  /*1afd0*/  MUFU.EX2 R145, R145 ;  /* 0x0000009100917308 */ /* 0x000e620000000800 */
[----:B------:R-:W-:-:S02]  /*1afe0*/  FMUL.FTZ R73, R73, R44 ;  /* 0x0000002c49497220 */ /* 0x000fc40000410000 */
[-C--:B------:R-:W-:Y:S01]  /*1aff0*/  FMUL.FTZ R70, R70, R43.reuse ;  /* 0x0000002b46467220 */ /* 0x080fe20000410000 */
[C---:B------:R-:W-:Y:S01]  /*1b000*/  HMMA.16816.F32.BF16 R76, R4.reuse, R14, R76 ;  /* 0x0000000e044c723c */ /* 0x040fe2000004184c */
[----:B------:R-:W-:Y:S01]  /*1b010*/  FMUL.FTZ R71, R71, R43 ;  /* 0x0000002b47477220 */ /* 0x000fe20000410000 */
[----:B------:R-:W1:Y:S01]  /*1b020*/  LDSM.16.MT88.4 R12, [R213+0xc800] ;  /* 0x00c80000d50c783b */ /* 0x000e620000004200 */
[-C--:B------:R-:W-:Y:S01]  /*1b030*/  FMUL.FTZ R68, R68, R44.reuse ;  /* 0x0000002c44447220 */ /* 0x080fe20000410000 */
[----:B------:R-:W1:Y:S01]  /*1b040*/  MUFU.EX2 R148, R148 ;  /* 0x0000009400947308 */ /* 0x000e620000000800 */
[----:B------:R-:W-:Y:S02]  /*1b050*/  FMUL.FTZ R69, R69, R44 ;  /* 0x0000002c45457220 */ /* 0x000fe40000410000 */
[-CC-:B------:R-:W-:Y:S01]  /*1b060*/  FFMA.FTZ R174, R174, R47.reuse, -R58.reuse ;  /* 0x0000002faeae7223 */ /* 0x180fe2000001083a */
[----:B---3--:R-:W-:Y:S01]  /*1b070*/  HMMA.16816.F32.BF16 R72, R4, R8, R72 ;  /* 0x000000080448723c */ /* 0x008fe20000041848 */
[----:B------:R-:W-:-:S02]  /*1b080*/  FFMA.FTZ R175, R175, R47, -R58 ;  /* 0x0000002fafaf7223 */ /* 0x000fc4000001083a */
[-C--:B------:R-:W-:Y:S01]  /*1b090*/  FFMA.FTZ R173, R173, R47.reuse, -R58 ;  /* 0x0000002fadad7223 */ /* 0x080fe2000001083a */
[----:B------:R-:W-:Y:S01]  /*1b0a0*/  MUFU.EX2 R155, R155 ;  /* 0x0000009b009b7308 */ /* 0x000fe20000000800 */
[-CC-:B------:R-:W-:Y:S02]  /*1b0b0*/  FFMA.FTZ R171, R171, R47.reuse, -R46.reuse ;  /* 0x0000002fabab7223 */ /* 0x180fe4000001082e */
[-C--:B------:R-:W-:Y:S01]  /*1b0c0*/  FFMA.FTZ R168, R168, R47.reuse, -R46 ;  /* 0x0000002fa8a87223 */ /* 0x080fe2000001082e */
[----:B------:R-:W-:Y:S01]  /*1b0d0*/  HMMA.16816.F32.BF16 R68, R4, R10, R68 ;  /* 0x0000000a0444723c */ /* 0x000fe20000041844 */
[----:B------:R-:W3:Y:S01]  /*1b0e0*/  LDSM.16.MT88.4 R8, [R217+0x10800] ;  /* 0x01080000d908783b */ /* 0x000ee20000004200 */
[-CC-:B------:R-:W-:Y:S02]  /*1b0f0*/  FFMA.FTZ R165, R165, R47.reuse, -R58.reuse ;  /* 0x0000002fa5a57223 */ /* 0x180fe4000001083a */
[----:B------:R-:W-:Y:S01]  /*1b100*/  MUFU.EX2 R158, R158 ;  /* 0x0000009e009e7308 */ /* 0x000fe20000000800 */
[----:B------:R-:W-:-:S02]  /*1b110*/  FFMA.FTZ R164, R164, R47, -R58 ;  /* 0x0000002fa4a47223 */ /* 0x000fc4000001083a */
[----:B--2---:R-:W-:Y:S01]  /*1b120*/  F2FP.BF16.PACK_AB R4, R67, R62 ;  /* 0x0000003e4304723e */ /* 0x004fe200000010ff */
[----:B------:R-:W-:Y:S01]  /*1b130*/  FFMA.FTZ R163, R163, R47, -R58 ;  /* 0x0000002fa3a37223 */ /* 0x000fe2000001083a */
[----:B------:R-:W-:Y:S01]  /*1b140*/  F2FP.BF16.PACK_AB R5, R60, R53 ;  /* 0x000000353c05723e */ /* 0x000fe200000010ff */
[--C-:B------:R-:W-:Y:S01]  /*1b150*/  FFMA.FTZ R156, R156, R47, -R46.reuse ;  /* 0x0000002f9c9c7223 */ /* 0x100fe2000001082e */
[----:B----4-:R-:W-:Y:S01]  /*1b160*/  F2FP.BF16.PACK_AB R6, R64, R65 ;  /* 0x000000414006723e */ /* 0x010fe200000010ff */
[----:B------:R-:W-:Y:S01]  /*1b170*/  MUFU.EX2 R157, R157 ;  /* 0x0000009d009d7308 */ /* 0x000fe20000000800 */
[----:B------:R-:W-:Y:S01]  /*1b180*/  F2FP.BF16.PACK_AB R7, R66, R57 ;  /* 0x000000394207723e */ /* 0x000fe200000010ff */
[-CC-:B------:R-:W-:Y:S02]  /*1b190*/  FFMA.FTZ R154, R154, R47.reuse, -R46.reuse ;  /* 0x0000002f9a9a7223 */ /* 0x180fe4000001082e */
[-CC-:B------:R-:W-:Y:S02]  /*1b1a0*/  FFMA.FTZ R153, R153, R47.reuse, -R46.reuse ;  /* 0x0000002f99997223 */ /* 0x180fe4000001082e */
[----:B------:R-:W-:-:S02]  /*1b1b0*/  FFMA.FTZ R152, R152, R47, -R46 ;  /* 0x0000002f98987223 */ /* 0x000fc4000001082e */
[C---:B------:R-:W-:Y:S01]  /*1b1c0*/  HMMA.16816.F32.BF16 R120, R4.reuse, R20, R120 ;  /* 0x000000140478723c */ /* 0x040fe20000041878 */
[----:B------:R-:W-:Y:S01]  /*1b1d0*/  MUFU.EX2 R160, R160 ;  /* 0x000000a000a07308 */ /* 0x000fe20000000800 */
[-CC-:B------:R-:W-:Y:S02]  /*1b1e0*/  FFMA.FTZ R151, R151, R47.reuse, -R58.reuse ;  /* 0x0000002f97977223 */ /* 0x180fe4000001083a */
[-CC-:B------:R-:W-:Y:S02]  /*1b1f0*/  FFMA.FTZ R150, R150, R47.reuse, -R58.reuse ;  /* 0x0000002f96967223 */ /* 0x180fe4000001083a */
[-CC-:B------:R-:W-:Y:S02]  /*1b200*/  FFMA.FTZ R149, R149, R47.reuse, -R58.reuse ;  /* 0x0000002f95957223 */ /* 0x180fe4000001083a */
[----:B------:R-:W-:Y:S01]  /*1b210*/  HMMA.16816.F32.BF16 R116, R4, R22, R116 ;  /* 0x000000160474723c */ /* 0x000fe20000041874 */
[----:B------:R-:W2:Y:S01]  /*1b220*/  LDSM.16.MT88.4 R20, [R213+0x10800] ;  /* 0x01080000d514783b */ /* 0x000ea20000004200 */
[----:B------:R-:W4:Y:S01]  /*1b230*/  MUFU.EX2 R161, R161 ;  /* 0x000000a100a17308 */ /* 0x000f220000000800 */
[----:B------:R-:W-:-:S02]  /*1b240*/  FFMA.FTZ R146, R146, R47, -R58 ;  /* 0x0000002f92927223 */ /* 0x000fc4000001083a */
[----:B------:R-:W-:Y:S02]  /*1b250*/  FFMA.FTZ R147, R147, R47, -R46 ;  /* 0x0000002f93937223 */ /* 0x000fe4000001082e */
[----:B------:R-:W-:Y:S01]  /*1b260*/  FFMA.FTZ R43, R245, R43, R32 ;  /* 0x0000002bf52b7223 */ /* 0x000fe20000010020 */
[C---:B------:R-:W-:Y:S01]  /*1b270*/  HMMA.16816.F32.BF16 R112, R4.reuse, R16, R112 ;  /* 0x000000100470723c */ /* 0x040fe20000041870 */
[----:B------:R-:W-:Y:S01]  /*1b280*/  FFMA.FTZ R40, R243, R44, R40 ;  /* 0x0000002cf3287223 */ /* 0x000fe20000010028 */
[----:B------:R-:W-:Y:S01]  /*1b290*/  MUFU.EX2 R162, R162 ;  /* 0x000000a200a27308 */ /* 0x000fe20000000800 */
        /* <DEDUP_REMOVED lines=8> */
[----:B------:R-:W-:Y:S01]  /*1b320*/  FADD.FTZ R3, R3, R34 ;  /* 0x0000002203037221 */ /* 0x000fe20000010000 */
[C---:B------:R-:W-:Y:S01]  /*1b330*/  HMMA.16816.F32.BF16 R88, R4.reuse, R36, R88 ;  /* 0x000000240458723c */ /* 0x040fe20000041858 */
[----:B------:R-:W-:Y:S01]  /*1b340*/  FADD.FTZ R53, R53, R0 ;  /* 0x0000000035357221 */ /* 0x000fe20000010000 */
[----:B------:R-:W1:Y:S01]  /*1b350*/  MUFU.EX2 R170, R170 ;  /* 0x000000aa00aa7308 */ /* 0x000e620000000800 */
[----:B------:R-:W-:Y:S02]  /*1b360*/  FADD.FTZ R0, R62, R3 ;  /* 0x000000033e007221 */ /* 0x000fe40000010000 */
[----:B------:R-:W-:Y:S02]  /*1b370*/  FADD.FTZ R60, R60, R53 ;  /* 0x000000353c3c7221 */ /* 0x000fe40000010000 */
[----:B------:R-:W-:Y:S01]  /*1b380*/  FADD.FTZ R0, R67, R0 ;  /* 0x0000000043007221 */ /* 0x000fe20000010000 */
[----:B------:R-:W-:Y:S01]  /*1b390*/  HMMA.16816.F32.BF16 R84, R4, R38, R84 ;  /* 0x000000260454723c */ /* 0x000fe20000041854 */
[----:B------:R-:W2:Y:S01]  /*1b3a0*/  LDSM.16.MT88.4 R36, [R215+0x11000] ;  /* 0x01100000d724783b */ /* 0x000ea20000004200 */
[----:B------:R-:W-:Y:S01]  /*1b3b0*/  MUFU.EX2 R176, R176 ;  /* 0x000000b000b07308 */ /* 0x000fe20000000800 */
[----:B------:R-:W-:-:S04]  /*1b3c0*/  FADD.FTZ R3, R57, R60 ;  /* 0x0000003c39037221 */ /* 0x000fc80000010000 */
[----:B------:R-:W-:Y:S01]  /*1b3d0*/  FADD.FTZ R3, R66, R3 ;  /* 0x0000000342037221 */ /* 0x000fe20000010000 */
        /* <DEDUP_REMOVED lines=8> */
[----:B------:R-:W4:Y:S01]  /*1b460*/  LDSM.16.MT88.4 R24, [R217+0xd000] ;  /* 0x00d00000d918783b */ /* 0x000f220000004200 */
[----:B------:R-:W2:Y:S06]  /*1b470*/  MUFU.EX2 R175, R175 ;  /* 0x000000af00af7308 */ /* 0x000eac0000000800 */
[C---:B-1----:R-:W-:Y:S02]  /*1b480*/  HMMA.16816.F32.BF16 R104, R4.reuse, R12, R104 ;  /* 0x0000000c0468723c */ /* 0x042fe40000041868 */
        /* <DEDUP_REMOVED lines=14> */
[----:B-----5:R-:W-:-:S02]  /*1b570*/  F2FP.BF16.PACK_AB R4, R143, R142 ;  /* 0x0000008e8f04723e */ /* 0x020fc400000010ff */
[----:B------:R-:W-:Y:S01]  /*1b580*/  F2FP.BF16.PACK_AB R5, R133, R132 ;  /* 0x000000848505723e */ /* 0x000fe200000010ff */
[----:B------:R-:W-:Y:S01]  /*1b590*/  MUFU.EX2 R154, R154 ;  /* 0x0000009a009a7308 */ /* 0x000fe20000000800 */
[----:B------:R-:W-:Y:S02]  /*1b5a0*/  F2FP.BF16.PACK_AB R6, R145, R144 ;  /* 0x000000909106723e */ /* 0x000fe400000010ff */
[----:B------:R-:W-:-:S05]  /*1b5b0*/  F2FP.BF16.PACK_AB R7, R148, R137 ;  /* 0x000000899407723e */ /* 0x000fca00000010ff */
[----:B------:R-:W-:Y:S02]  /*1b5c0*/  MUFU.EX2 R153, R153 ;  /* 0x0000009900997308 */ /* 0x000fe40000000800 */
[C---:B------:R-:W-:Y:S06]  /*1b5d0*/  HMMA.16816.F32.BF16 R120, R4.reuse, R16, R120 ;  /* 0x000000100478723c */ /* 0x040fec0000041878 */
[----:B------:R-:W-:Y:S02]  /*1b5e0*/  MUFU.EX2 R152, R152 ;  /* 0x0000009800987308 */ /* 0x000fe40000000800 */
[C---:B------:R-:W-:Y:S01]  /*1b5f0*/  HMMA.16816.F32.BF16 R116, R4.reuse, R18, R116 ;  /* 0x000000120474723c */ /* 0x040fe20000041874 */
[----:B------:R-:W5:Y:S05]  /*1b600*/  LDSM.16.MT88.4 R16, [R215+0xd800] ;  /* 0x00d80000d710783b */ /* 0x000f6a0000004200 */
[----:B------:R-:W-:Y:S02]  /*1b610*/  MUFU.EX2 R151, R151 ;  /* 0x0000009700977308 */ /* 0x000fe40000000800 */
[C---:B------:R-:W-:Y:S06]  /*1b620*/  HMMA.16816.F32.BF16 R80, R4.reuse, R48, R80 ;  /* 0x000000300450723c */ /* 0x040fec0000041850 */
[----:B------:R-:W-:Y:S02]  /*1b630*/  MUFU.EX2 R150, R150 ;  /* 0x0000009600967308 */ /* 0x000fe40000000800 */
[C---:B------:R-:W-:Y:S01]  /*1b640*/  HMMA.16816.F32.BF16 R76, R4.reuse, R50, R76 ;  /* 0x00000032044c723c */ /* 0x040fe2000004184c */
[----:B------:R-:W2:Y:S05]  /*1b650*/  LDSM.16.MT88.4 R48, [R215+0x11800] ;  /* 0x01180000d730783b */ /* 0x000eaa0000004200 */
[----:B------:R-:W-:Y:S02]  /*1b660*/  MUFU.EX2 R149, R149 ;  /* 0x0000009500957308 */ /* 0x000fe40000000800 */
[C---:B------:R-:W-:Y:S06]  /*1b670*/  HMMA.16816.F32.BF16 R88, R4.reuse, R36, R88 ;  /* 0x000000240458723c */ /* 0x040fec0000041858 */
[----:B------:R-:W-:Y:S02]  /*1b680*/  MUFU.EX2 R146, R146 ;  /* 0x0000009200927308 */ /* 0x000fe40000000800 */
[C---:B----4-:R-:W-:Y:S08]  /*1b690*/  HMMA.16816.F32.BF16 R128, R4.reuse, R24, R128 ;  /* 0x000000180480723c */ /* 0x050ff00000041880 */
        /* <DEDUP_REMOVED lines=17> */
[----:B------:R-:W-:Y:S02]  /*1b7b0*/  F2FP.BF16.PACK_AB R5, R158, R155 ;  /* 0x0000009b9e05723e */ /* 0x000fe400000010ff */
[----:B------:R-:W-:Y:S02]  /*1b7c0*/  F2FP.BF16.PACK_AB R6, R167, R162 ;  /* 0x000000a2a706723e */ /* 0x000fe400000010ff */
[----:B------:R-:W-:-:S07]  /*1b7d0*/  F2FP.BF16.PACK_AB R7, R170, R157 ;  /* 0x0000009daa07723e */ /* 0x000fce00000010ff */
[C---:B-----5:R-:W-:Y:S08]  /*1b7e0*/  HMMA.16816.F32.BF16 R120, R4.reuse, R16, R120 ;  /* 0x000000100478723c */ /* 0x060ff00000041878 */
[C---:B------:R-:W-:Y:S01]  /*1b7f0*/  HMMA.16816.F32.BF16 R116, R4.reuse, R18, R116 ;  /* 0x000000120474723c */ /* 0x040fe20000041874 */
[----:B------:R-:W5:Y:S07]  /*1b800*/  LDSM.16.MT88.4 R16, [R215+0xe000] ;  /* 0x00e00000d710783b */ /* 0x000f6e0000004200 */
[C---:B------:R-:W-:Y:S07]  /*1b810*/  HMMA.16816.F32.BF16 R88, R4.reuse, R48, R88 ;  /* 0x000000300458723c */ /* 0x040fee0000041858 */
[-C--:B------:R-:W-:Y:S01]  /*1b820*/  FFMA.FTZ R48, R172, R47.reuse, -R58 ;  /* 0x0000002fac307223 */ /* 0x080fe2000001083a */
[----:B------:R-:W-:Y:S01]  /*1b830*/  HMMA.16816.F32.BF16 R84, R4, R50, R84 ;  /* 0x000000320454723c */ /* 0x000fe20000041854 */
[----:B------:R-:W-:Y:S01]  /*1b840*/  MUFU.EX2 R50, R171 ;  /* 0x000000ab00327308 */ /* 0x000fe20000000800 */
[----:B------:R-:W-:-:S05]  /*1b850*/  FFMA.FTZ R49, R169, R47, -R46 ;  /* 0x0000002fa9317223 */ /* 0x000fca000001082e */
[-C--:B------:R-:W-:Y:S01]  /*1b860*/  FFMA.FTZ R51, R166, R47.reuse, -R46 ;  /* 0x0000002fa6337223 */ /* 0x080fe2000001082e */
[----:B----4-:R-:W-:Y:S01]  /*1b870*/  HMMA.16816.F32.BF16 R128, R4, R24, R128 ;  /* 0x000000180480723c */ /* 0x010fe20000041880 */
[----:B------:R-:W4:Y:S01]  /*1b880*/  MUFU.EX2 R48, R48 ;  /* 0x0000003000307308 */ /* 0x000f220000000800 */
[----:B------:R-:W-:-:S06]  /*1b890*/  FFMA.FTZ R166, R159, R47, -R58 ;  /* 0x0000002f9fa67223 */ /* 0x000fcc000001083a */
[C---:B------:R-:W-:Y:S01]  /*1b8a0*/  HMMA.16816.F32.BF16 R124, R4.reuse, R26, R124 ;  /* 0x0000001a047c723c */ /* 0x040fe2000004187c */
[----:B------:R-:W-:Y:S01]  /*1b8b0*/  LDSM.16.MT88.4 R24, [R217+0xe000] ;  /* 0x00e00000d918783b */ /* 0x000fe20000004200 */
[----:B------:R-:W2:Y:S06]  /*1b8c0*/  MUFU.EX2 R49, R49 ;  /* 0x0000003100317308 */ /* 0x000eac0000000800 */
[C---:B-1----:R-:W-:Y:S02]  /*1b8d0*/  HMMA.16816.F32.BF16 R112, R4.reuse, R12, R112 ;  /* 0x0000000c0470723c */ /* 0x042fe40000041870 */
[----:B------:R-:W-:Y:S06]  /*1b8e0*/  MUFU.EX2 R51, R51 ;  /* 0x0000003300337308 */ /* 0x000fec0000000800 */
[C---:B------:R-:W-:Y:S01]  /*1b8f0*/  HMMA.16816.F32.BF16 R108, R4.reuse, R14, R108 ;  /* 0x0000000e046c723c */ /* 0x040fe2000004186c */
[----:B------:R-:W1:Y:S01]  /*1b900*/  LDSM.16.MT88.4 R12, [R214+0xe000] ;  /* 0x00e00000d60c783b */ /* 0x000e620000004200 */
[----:B------:R-:W1:Y:S06]  /*1b910*/  MUFU.EX2 R166, R166 ;  /* 0x000000a600a67308 */ /* 0x000e6c0000000800 */
        /* <DEDUP_REMOVED lines=10> */
[----:B------:R-:W-:Y:S01]  /*1b9c0*/  HMMA.16816.F32.BF16 R68, R4, R30, R68 ;  /* 0x0000001e0444723c */ /* 0x000fe20000041844 */
[----:B------:R-:W-:Y:S06]  /*1b9d0*/  LDSM.16.MT88.4 R28, [R215+0x12000] ;  /* 0x01200000d71c783b */ /* 0x000fec0000004200 */
[----:B------:R-:W-:-:S02]  /*1b9e0*/  F2FP.BF16.PACK_AB R4, R175, R174 ;  /* 0x000000aeaf04723e */ /* 0x000fc400000010ff */
[----:B------:R-:W-:Y:S02]  /*1b9f0*/  F2FP.BF16.PACK_AB R5, R179, R176 ;  /* 0x000000b0b305723e */ /* 0x000fe400000010ff */
[----:B----4-:R-:W-:Y:S02]  /*1ba00*/  F2FP.BF16.PACK_AB R6, R48, R173 ;  /* 0x000000ad3006723e */ /* 0x010fe400000010ff */
[----:B------:R-:W-:-:S07]  /*1ba10*/  F2FP.BF16.PACK_AB R7, R50, R177 ;  /* 0x000000b13207723e */ /* 0x000fce00000010ff */
[C---:B-----5:R-:W-:Y:S08]  /*1ba20*/  HMMA.16816.F32.BF16 R120, R4.reuse, R16, R120 ;  /* 0x000000100478723c */ /* 0x060ff00000041878 */
        /* <DEDUP_REMOVED lines=9> */
[C---:B----4-:R-:W-:Y:S08]  /*1bac0*/  HMMA.16816.F32.BF16 R80, R4.reuse, R16, R80 ;  /* 0x000000100450723c */ /* 0x050ff00000041850 */
[C---:B------:R-:W-:Y:S01]  /*1bad0*/  HMMA.16816.F32.BF16 R76, R4.reuse, R18, R76 ;  /* 0x00000012044c723c */ /* 0x040fe2000004184c */
[----:B------:R-:W2:Y:S07]  /*1bae0*/  LDSM.16.MT88.4 R16, [R213+0xe800] ;  /* 0x00e80000d510783b */ /* 0x000eae0000004200 */
[C---:B------:R-:W-:Y:S01]  /*1baf0*/  HMMA.16816.F32.BF16 R92, R4.reuse, R22, R92 ;  /* 0x00000016045c723c */ /* 0x040fe2000004185c */
[----:B------:R-:W4:Y:S07]  /*1bb00*/  LDSM.16.MT88.4 R20, [R214+0xe800] ;  /* 0x00e80000d614783b */ /* 0x000f2e0000004200 */
[C---:B------:R-:W-:Y:S08]  /*1bb10*/  HMMA.16816.F32.BF16 R128, R4.reuse, R24, R128 ;  /* 0x000000180480723c */ /* 0x040ff00000041880 */
[C---:B------:R-:W-:Y:S01]  /*1bb20*/  HMMA.16816.F32.BF16 R124, R4.reuse, R26, R124 ;  /* 0x0000001a047c723c */ /* 0x040fe2000004187c */
[----:B------:R-:W5:Y:S07]  /*1bb30*/  LDSM.16.MT88.4 R24, [R217+0xe800] ;  /* 0x00e80000d918783b */ /* 0x000f6e0000004200 */
        /* <DEDUP_REMOVED lines=8> */
[----:B------:R-:W-:Y:S02]  /*1bbc0*/  F2FP.BF16.PACK_AB R6, R166, R163 ;  /* 0x000000a3a606723e */ /* 0x000fe400000010ff */
[----:B------:R-:W-:-:S07]  /*1bbd0*/  F2FP.BF16.PACK_AB R7, R156, R51 ;  /* 0x000000339c07723e */ /* 0x000fce00000010ff */
[C---:B---3--:R-:W-:Y:S08]  /*1bbe0*/  HMMA.16816.F32.BF16 R120, R4.reuse, R8, R120 ;  /* 0x000000080478723c */ /* 0x048ff00000041878 */
[C---:B------:R-:W-:Y:S01]  /*1bbf0*/  HMMA.16816.F32.BF16 R116, R4.reuse, R10, R116 ;  /* 0x0000000a0474723c */ /* 0x040fe20000041874 */
[----:B------:R-:W3:Y:S07]  /*1bc00*/  LDSM.16.MT88.4 R8, [R215+0x12800] ;  /* 0x01280000d708783b */ /* 0x000eee0000004200 */
[C---:B--2---:R-:W-:Y:S08]  /*1bc10*/  HMMA.16816.F32.BF16 R104, R4.reuse, R16, R104 ;  /* 0x000000100468723c */ /* 0x044ff00000041868 */
[C---:B------:R-:W-:Y:S01]  /*1bc20*/  HMMA.16816.F32.BF16 R100, R4.reuse, R18, R100 ;  /* 0x000000120464723c */ /* 0x040fe20000041864 */
[----:B------:R-:W2:Y:S07]  /*1bc30*/  LDSM.16.MT88.4 R16, [R213+0x12800] ;  /* 0x01280000d510783b */ /* 0x000eae0000004200 */
[C---:B----4-:R-:W-:Y:S08]  /*1bc40*/  HMMA.16816.F32.BF16 R112, R4.reuse, R20, R112 ;  /* 0x000000140470723c */ /* 0x050ff00000041870 */
[C---:B------:R-:W-:Y:S01]  /*1bc50*/  HMMA.16816.F32.BF16 R108, R4.reuse, R22, R108 ;  /* 0x00000016046c723c */ /* 0x040fe2000004186c */
[----:B------:R-:W4:Y:S07]  /*1bc60*/  LDSM.16.MT88.4 R20, [R214+0xf000] ;  /* 0x00f00000d614783b */ /* 0x000f2e0000004200 */
[C---:B------:R-:W-:Y:S01]  /*1bc70*/  HMMA.16816.F32.BF16 R80, R4.reuse, R36, R80 ;  /* 0x000000240450723c */ /* 0x040fe20000041850 */
[----:B------:R-:W1:Y:S07]  /*1bc80*/  MUFU.EX2 R37, R147 ;  /* 0x0000009300257308 */ /* 0x000e6e0000000800 */
[C---:B-----5:R-:W-:Y:S08]  /*1bc90*/  HMMA.16816.F32.BF16 R128, R4.reuse, R24, R128 ;  /* 0x000000180480723c */ /* 0x060ff00000041880 */
[C---:B------:R-:W-:Y:S01]  /*1bca0*/  HMMA.16816.F32.BF16 R124, R4.reuse, R26, R124 ;  /* 0x0000001a047c723c */ /* 0x040fe2000004187c */
[----:B------:R-:W-:Y:S07]  /*1bcb0*/  LDSM.16.MT88.4 R24, [R215+0xf000] ;  /* 0x00f00000d718783b */ /* 0x000fee0000004200 */
[C---:B-1----:R-:W-:Y:S08]  /*1bcc0*/  HMMA.16816.F32.BF16 R96, R4.reuse, R12, R96 ;  /* 0x0000000c0460723c */ /* 0x042ff00000041860 */
[C---:B------:R-:W-:Y:S01]  /*1bcd0*/  HMMA.16816.F32.BF16 R92, R4.reuse, R14, R92 ;  /* 0x0000000e045c723c */ /* 0x040fe2000004185c */
[----:B------:R-:W-:Y:S07]  /*1bce0*/  LDSM.16.MT88.4 R12, [R213+0xf000] ;  /* 0x00f00000d50c783b */ /* 0x000fee0000004200 */
[C---:B---3--:R-:W-:Y:S08]  /*1bcf0*/  HMMA.16816.F32.BF16 R88, R4.reuse, R8, R88 ;  /* 0x000000080458723c */ /* 0x048ff00000041858 */
[C---:B------:R-:W-:Y:S01]  /*1bd00*/  HMMA.16816.F32.BF16 R84, R4.reuse, R10, R84 ;  /* 0x0000000a0454723c */ /* 0x040fe20000041854 */
[----:B------:R-:W1:Y:S07]  /*1bd10*/  LDSM.16.MT88.4 R8, [R217+0x13000] ;  /* 0x01300000d908783b */ /* 0x000e6e0000004200 */
[C---:B------:R-:W-:Y:S08]  /*1bd20*/  HMMA.16816.F32.BF16 R76, R4.reuse, R38, R76 ;  /* 0x00000026044c723c */ /* 0x040ff0000004184c */
[C---:B--2---:R-:W-:Y:S08]  /*1bd30*/  HMMA.16816.F32.BF16 R72, R4.reuse, R16, R72 ;  /* 0x000000100448723c */ /* 0x044ff00000041848 */
        /* <DEDUP_REMOVED lines=15> */
[C---:B------:R-:W-:Y:S07]  /*1be30*/  HMMA.16816.F32.BF16 R128, R4.reuse, R28, R128 ;  /* 0x0000001c0480723c */ /* 0x040fee0000041880 */
[-CC-:B------:R-:W-:Y:S01]  /*1be40*/  FFMA.FTZ R28, R56, R47.reuse, -R58.reuse ;  /* 0x0000002f381c7223 */ /* 0x180fe2000001083a */
[----:B--2---:R-:W-:Y:S01]  /*1be50*/  HMMA.16816.F32.BF16 R80, R4, R20, R80 ;  /* 0x000000140450723c */ /* 0x004fe20000041850 */
[----:B------:R-:W-:-:S04]  /*1be60*/  FFMA.FTZ R29, R54, R47, -R58 ;  /* 0x0000002f361d7223 */ /* 0x000fc8000001083a */
[----:B------:R-:W-:Y:S03]  /*1be70*/  MUFU.EX2 R28, R28 ;  /* 0x0000001c001c7308 */ /* 0x000fe60000000800 */
[C---:B------:R-:W-:Y:S01]  /*1be80*/  HMMA.16816.F32.BF16 R76, R4.reuse, R22, R76 ;  /* 0x00000016044c723c */ /* 0x040fe2000004184c */
[----:B------:R-:W2:Y:S04]  /*1be90*/  LDSM.16.MT88.4 R20, [R214+0xf800] ;  /* 0x00f80000d614783b */ /* 0x000ea80000004200 */
[----:B------:R-:W-:Y:S03]  /*1bea0*/  MUFU.EX2 R29, R29 ;  /* 0x0000001d001d7308 */ /* 0x000fe60000000800 */
[C---:B------:R-:W-:Y:S07]  /*1beb0*/  HMMA.16816.F32.BF16 R124, R4.reuse, R30, R124 ;  /* 0x0000001e047c723c */ /* 0x040fee000004187c */
        /* <DEDUP_REMOVED lines=9> */
[----:B------:R-:W-:Y:S01]  /*1bf50*/  HMMA.16816.F32.BF16 R88, R4, R16, R88 ;  /* 0x000000100458723c */ /* 0x000fe20000041858 */
[----:B------:R-:W-:-:S04]  /*1bf60*/  FFMA.FTZ R27, R55, R47, -R58 ;  /* 0x0000002f371b7223 */ /* 0x000fc8000001083a */
[----:B------:R-:W3:Y:S03]  /*1bf70*/  MUFU.EX2 R25, R25 ;  /* 0x0000001900197308 */ /* 0x000ee60000000800 */
[C---:B------:R-:W-:Y:S01]  /*1bf80*/  HMMA.16816.F32.BF16 R84, R4.reuse, R18, R84 ;  /* 0x000000120454723c */ /* 0x040fe20000041854 */
[----:B------:R-:W4:Y:S04]  /*1bf90*/  LDSM.16.MT88.4 R16, [R215+0xf800] ;  /* 0x00f80000d710783b */ /* 0x000f280000004200 */
[----:B------:R-:W-:Y:S03]  /*1bfa0*/  MUFU.EX2 R26, R26 ;  /* 0x0000001a001a7308 */ /* 0x000fe60000000800 */
[C---:B-1----:R-:W-:Y:S05]  /*1bfb0*/  HMMA.16816.F32.BF16 R72, R4.reuse, R8, R72 ;  /* 0x000000080448723c */ /* 0x042fea0000041848 */
[----:B------:R-:W1:Y:S03]  /*1bfc0*/  MUFU.EX2 R27, R27 ;  /* 0x0000001b001b7308 */ /* 0x000e660000000800 */
[----:B------:R-:W-:Y:S01]  /*1bfd0*/  HMMA.16816.F32.BF16 R68, R4, R10, R68 ;  /* 0x0000000a0444723c */ /* 0x000fe20000041844 */
[----:B------:R-:W5:Y:S04]  /*1bfe0*/  LDSM.16.MT88.4 R8, [R213+0xf800] ;  /* 0x00f80000d508783b */ /* 0x000f680000004200 */
[----:B------:R-:W2:Y:S02]  /*1bff0*/  MUFU.EX2 R31, R31 ;  /* 0x0000001f001f7308 */ /* 0x000ea40000000800 */
[----:B---3--:R-:W-:-:S02]  /*1c000*/  F2FP.BF16.PACK_AB R5, R25, R24 ;  /* 0x000000181905723e */ /* 0x008fc400000010ff */
[----:B------:R-:W-:Y:S02]  /*1c010*/  F2FP.BF16.PACK_AB R6, R30, R29 ;  /* 0x0000001d1e06723e */ /* 0x000fe400000010ff */
[----:B-1----:R-:W-:Y:S02]  /*1c020*/  F2FP.BF16.PACK_AB R4, R28, R27 ;  /* 0x0000001b1c04723e */ /* 0x002fe400000010ff */
[----:B--2---:R-:W-:-:S07]  /*1c030*/  F2FP.BF16.PACK_AB R7, R31, R26 ;  /* 0x0000001a1f07723e */ /* 0x004fce00000010ff */
[C---:B------:R-:W-:Y:S07]  /*1c040*/  HMMA.16816.F32.BF16 R112, R4.reuse, R20, R112 ;  /* 0x000000140470723c */ /* 0x040fee0000041870 */
        /* <DEDUP_REMOVED lines=8> */
[----:B------:R-:W1:Y:S01]  /*1c0d0*/  LDSM.16.MT88.4 R12, [R217+0x13800] ;  /* 0x01380000d90c783b */ /* 0x000e620000004200 */
[----:B------:R-:W-:Y:S02]  /*1c0e0*/  FADD.FTZ R137, R137, R0 ;  /* 0x0000000089897221 */ /* 0x000fe40000010000 */
[----:B------:R-:W-:Y:S02]  /*1c0f0*/  FADD.FTZ R143, R143, R142 ;  /* 0x0000008e8f8f7221 */ /* 0x000fe40000010000 */
[----:B------:R-:W-:Y:S02]  /*1c100*/  FADD.FTZ R148, R148, R137 ;  /* 0x0000008994947221 */ /* 0x000fe40000010000 */
[----:B------:R-:W-:Y:S01]  /*1c110*/  FADD.FTZ R144, R144, R143 ;  /* 0x0000008f90907221 */ /* 0x000fe20000010000 */
[----:B----4-:R-:W-:Y:S01]  /*1c120*/  HMMA.16816.F32.BF16 R120, R4, R16, R120 ;  /* 0x000000100478723c */ /* 0x010fe20000041878 */
[----:B------:R-:W-:-:S02]  /*1c130*/  FADD.FTZ R155, R155, R148 ;  /* 0x000000949b9b7221 */ /* 0x000fc40000010000 */
[----:B------:R-:W-:Y:S02]  /*1c140*/  FADD.FTZ R145, R145, R144 ;  /* 0x0000009091917221 */ /* 0x000fe40000010000 */
[----:B------:R-:W-:Y:S02]  /*1c150*/  FADD.FTZ R158, R158, R155 ;  /* 0x0000009b9e9e7221 */ /* 0x000fe40000010000 */
[----:B------:R-:W-:Y:S01]  /*1c160*/  FADD.FTZ R160, R160, R145 ;  /* 0x00000091a0a07221 */ /* 0x000fe20000010000 */
[----:B------:R-:W-:Y:S01]  /*1c170*/  HMMA.16816.F32.BF16 R116, R4, R18, R116 ;  /* 0x000000120474723c */ /* 0x000fe20000041874 */
[----:B------:R-:W-:Y:S01]  /*1c180*/  FADD.FTZ R3, R157, R158 ;  /* 0x0000009e9d037221 */ /* 0x000fe20000010000 */
[----:B------:R-:W2:Y:S01]  /*1c190*/  LDSM.16.MT88.4 R16, [R215+0x13800] ;  /* 0x01380000d710783b */ /* 0x000ea20000004200 */
[----:B------:R-:W-:Y:S02]  /*1c1a0*/  FADD.FTZ R161, R161, R160 ;  /* 0x000000a0a1a17221 */ /* 0x000fe40000010000 */
[----:B------:R-:W-:-:S02]  /*1c1b0*/  FADD.FTZ R3, R170, R3 ;  /* 0x00000003aa037221 */ /* 0x000fc40000010000 */
[----:B------:R-:W-:Y:S01]  /*1c1c0*/  FADD.FTZ R162, R162, R161 ;  /* 0x000000a1a2a27221 */ /* 0x000fe20000010000 */
[C---:B-----5:R-:W-:Y:S01]  /*1c1d0*/  HMMA.16816.F32.BF16 R104, R4.reuse, R8, R104 ;  /* 0x000000080468723c */ /* 0x060fe20000041868 */
[----:B------:R-:W-:Y:S02]  /*1c1e0*/  FADD.FTZ R0, R176, R3 ;  /* 0x00000003b0007221 */ /* 0x000fe40000010000 */
[----:B------:R-:W-:Y:S02]  /*1c1f0*/  FADD.FTZ R167, R167, R162 ;  /* 0x000000a2a7a77221 */ /* 0x000fe40000010000 */
[----:B------:R-:W-:Y:S02]  /*1c200*/  FADD.FTZ R0, R179, R0 ;  /* 0x00000000b3007221 */ /* 0x000fe40000010000 */
[----:B------:R-:W-:Y:S01]  /*1c210*/  FADD.FTZ R2, R174, R167 ;  /* 0x000000a7ae027221 */ /* 0x000fe20000010000 */
[----:B------:R-:W-:Y:S01]  /*1c220*/  HMMA.16816.F32.BF16 R100, R4, R10, R100 ;  /* 0x0000000a0464723c */ /* 0x000fe20000041864 */
[----:B------:R-:W3:Y:S01]  /*1c230*/  LDSM.16.MT88.4 R8, [R214+0x13800] ;  /* 0x01380000d608783b */ /* 0x000ee20000004200 */
[----:B------:R-:W-:-:S02]  /*1c240*/  FADD.FTZ R177, R177, R0 ;  /* 0x00000000b1b17221 */ /* 0x000fc40000010000 */
[----:B------:R-:W-:Y:S02]  /*1c250*/  FADD.FTZ R2, R175, R2 ;  /* 0x00000002af027221 */ /* 0x000fe40000010000 */
[----:B------:R-:W-:Y:S02]  /*1c260*/  FADD.FTZ R50, R50, R177 ;  /* 0x000000b132327221 */ /* 0x000fe40000010000 */
[C---:B-1----:R-:W-:Y:S01]  /*1c270*/  HMMA.16816.F32.BF16 R96, R4.reuse, R12, R96 ;  /* 0x0000000c0460723c */ /* 0x042fe20000041860 */
[----:B------:R-:W-:Y:S02]  /*1c280*/  FADD.FTZ R173, R173, R2 ;  /* 0x00000002adad7221 */ /* 0x000fe40000010000 */
[----:B------:R-:W-:Y:S02]  /*1c290*/  FADD.FTZ R49, R49, R50 ;  /* 0x0000003231317221 */ /* 0x000fe40000010000 */
[----:B------:R-:W-:Y:S02]  /*1c2a0*/  FADD.FTZ R48, R48, R173 ;  /* 0x000000ad30307221 */ /* 0x000fe40000010000 */
[----:B------:R-:W-:Y:S01]  /*1c2b0*/  FADD.FTZ R168, R168, R49 ;  /* 0x00000031a8a87221 */ /* 0x000fe20000010000 */
[----:B------:R-:W-:Y:S01]  /*1c2c0*/  HMMA.16816.F32.BF16 R92, R4, R14, R92 ;  /* 0x0000000e045c723c */ /* 0x000fe2000004185c */
[----:B------:R-:W1:Y:S01]  /*1c2d0*/  LDSM.16.MT88.4 R12, [R213+0x13800] ;  /* 0x01380000d50c783b */ /* 0x000e620000004200 */
[----:B------:R-:W-:-:S02]  /*1c2e0*/  FADD.FTZ R165, R165, R48 ;  /* 0x00000030a5a57221 */ /* 0x000fc40000010000 */
[----:B------:R-:W-:Y:S02]  /*1c2f0*/  FADD.FTZ R3, R51, R168 ;  /* 0x000000a833037221 */ /* 0x000fe40000010000 */
[----:B------:R-:W-:Y:S02]  /*1c300*/  FADD.FTZ R164, R164, R165 ;  /* 0x000000a5a4a47221 */ /* 0x000fe40000010000 */
[----:B------:R-:W-:Y:S01]  /*1c310*/  FADD.FTZ R3, R156, R3 ;  /* 0x000000039c037221 */ /* 0x000fe20000010000 */
[----:B------:R-:W-:Y:S01]  /*1c320*/  HMMA.16816.F32.BF16 R108, R4, R22, R108 ;  /* 0x00000016046c723c */ /* 0x000fe2000004186c */
[----:B------:R-:W-:Y:S02]  /*1c330*/  FADD.FTZ R163, R163, R164 ;  /* 0x000000a4a3a37221 */ /* 0x000fe40000010000 */
[----:B------:R-:W-:Y:S01]  /*1c340*/  FADD.FTZ R154, R154, R3 ;  /* 0x000000039a9a7221 */ /* 0x000fe20000010000 */
[----:B------:R-:W-:Y:S01]  /*1c350*/  MOV R3, R41 ;  /* 0x0000002900037202 */ /* 0x000fe20000000f00 */
[----:B------:R-:W-:-:S02]  /*1c360*/  FADD.FTZ R166, R166, R163 ;  /* 0x000000a3a6a67221 */ /* 0x000fc40000010000 */
[----:B------:R-:W-:Y:S01]  /*1c370*/  FADD.FTZ R153, R153, R154 ;  /* 0x0000009a99997221 */ /* 0x000fe20000010000 */
[C---:B--2---:R-:W-:Y:S01]  /*1c380*/  HMMA.16816.F32.BF16 R88, R4.reuse, R16, R88 ;  /* 0x000000100458723c */ /* 0x044fe20000041858 */
        /* <DEDUP_REMOVED lines=14> */
[----:B------:R-:W-:Y:S01]  /*1c470*/  HMMA.16816.F32.BF16 R76, R4, R10, R76 ;  /* 0x0000000a044c723c */ /* 0x000fe2000004184c */
[----:B------:R-:W-:-:S04]  /*1c480*/  FADD.FTZ R29, R29, R28 ;  /* 0x0000001c1d1d7221 */ /* 0x000fc80000010000 */
[----:B------:R-:W-:-:S03]  /*1c490*/  FADD.FTZ R243, R30, R29 ;  /* 0x0000001d1ef37221 */ /* 0x000fc60000010000 */
[C---:B-1----:R-:W-:Y:S08]  /*1c4a0*/  HMMA.16816.F32.BF16 R72, R4.reuse, R12, R72 ;  /* 0x0000000c0448723c */ /* 0x042ff00000041848 */
[----:B------:R-:W-:Y:S08]  /*1c4b0*/  HMMA.16816.F32.BF16 R68, R4, R14, R68 ;  /* 0x0000000e0444723c */ /* 0x000ff00000041844 */
.L_x_2893:
[----:B------:R-:W-:-:S13]  /*1c4c0*/  ISETP.GE.AND P0, PT, R235, 0x1, PT ;  /* 0x00000001eb00780c */ /* 0x000fda0003f06270 */
[----:B------:R-:W-:Y:S05]  /*1c4d0*/  @!P0 BRA `(.L_x_2902) ;  /* 0x0000475000008947 */ /* 0x000fea0003800000 */
[C---:B------:R-:W-:Y:S01]  /*1c4e0*/  SHF.L.U64.HI R238, R140.reuse, 0x5, R141 ;  /* 0x000000058cee7819 */ /* 0x040fe2000001028d */
[----:B------:R-:W-:Y:S01]  /*1c4f0*/  IMAD.SHL.U32 R239, R140, 0x20, RZ ;  /* 0x000000208cef7824 */ /* 0x000fe200078e00ff */
[C---:B------:R-:W-:Y:S01]  /*1c500*/  SHF.L.U64.HI R240, R134.reuse, 0x5, R135 ;  /* 0x0000000586f07819 */ /* 0x040fe20000010287 */
[----:B------:R-:W-:Y:S01]  /*1c510*/  IMAD.SHL.U32 R241, R134, 0x20, RZ ;  /* 0x0000002086f17824 */ /* 0x000fe200078e00ff */
[----:B------:R-:W-:Y:S01]  /*1c520*/  MOV R0, R3 ;  /* 0x0000000300007202 */ /* 0x000fe20000000f00 */
[----:B------:R-:W-:Y:S02]  /*1c530*/  IMAD.MOV.U32 R137, RZ, RZ, R132 ;  /* 0x000000ffff897224 */ /* 0x000fe400078e0084 */
.L_x_2911:
        /* <DEDUP_REMOVED lines=73> */
.L_x_2904:
[----:B------:R-:W-:Y:S02]  /*1c9d0*/  ULDC.64 UR4, c[0x0][0x118] ;  /* 0x0000460000047ab9 */ /* 0x000fe40000000a00 */
[----:B------:R-:W2:Y:S02]  /*1c9e0*/  LD.E R10, [R2.64+0x40] ;  /* 0x00004004020a7980 */ /* 0x000ea4000c101900 */
[----:B--2---:R-:W-:Y:S04]  /*1c9f0*/  LEA R10, -R10, RZ, 0x7 ;  /* 0x000000ff0a0a7211 */ /* 0x004fe800078e39ff */
[----:B------:R-:W-:Y:S02]  /*1ca00*/  SHF.R.S32.HI R7, RZ, 0x1f, R10 ;  /* 0x0000001fff077819 */ /* 0x000fe4000001140a */
.L_x_2905:
[----:B------:R-:W-:Y:S05]  /*1ca10*/  BSYNC B0 ;  /* 0x0000000000007941 */ /* 0x000fea0003800000 */
.L_x_2903:
        /* <DEDUP_REMOVED lines=8> */
[----:B------:R1:W-:Y:S01]  /*1caa0*/  LDGSTS.E.BYPASS.LTC128B.128 [R233+0xc000], [R226.64] ;  /* 0x0c000000e2e97fae */ /* 0x0003e2000b901d44 */
[-C--:B------:R-:W-:Y:S02]  /*1cab0*/  IADD3.X R11, R227, R238.reuse, RZ, P0, !PT ;  /* 0x000000eee30b7210 */ /* 0x080fe400007fe4ff */
[-C--:B------:R-:W-:Y:S04]  /*1cac0*/  IADD3 R8, P0, R10, R239.reuse, RZ ;  /* 0x000000ef0a087210 */ /* 0x080fe80007f1e0ff */
[-C--:B------:R-:W-:Y:S01]  /*1cad0*/  IADD3.X R9, R11, R238.reuse, RZ, P0, !PT ;  /* 0x000000ee0b097210 */ /* 0x080fe200007fe4ff */
[----:B------:R1:W-:Y:S01]  /*1cae0*/  LDGSTS.E.BYPASS.LTC128B.128 [R233+0x10000], [R226.64+0x80] ;  /* 0x10000080e2e97fae */ /* 0x0003e2000b901d44 */
[-C--:B------:R-:W-:Y:S04]  /*1caf0*/  IADD3 R6, P0, R8, R239.reuse, RZ ;  /* 0x000000ef08067210 */ /* 0x080fe80007f1e0ff */
[-C--:B------:R-:W-:Y:S02]  /*1cb00*/  IADD3.X R7, R9, R238.reuse, RZ, P0, !PT ;  /* 0x000000ee09077210 */ /* 0x080fe400007fe4ff */
[-C--:B------:R-:W-:Y:S01]  /*1cb10*/  IADD3 R4, P0, R6, R239.reuse, RZ ;  /* 0x000000ef06047210 */ /* 0x080fe20007f1e0ff */
[----:B------:R2:W-:Y:S03]  /*1cb20*/  LDGSTS.E.BYPASS.LTC128B.128 [R233+0xc800], [R10.64] ;  /* 0x0c8000000ae97fae */ /* 0x0005e6000b901d44 */
[-C--:B------:R-:W-:Y:S02]  /*1cb30*/  IADD3.X R5, R7, R238.reuse, RZ, P0, !PT ;  /* 0x000000ee07057210 */ /* 0x080fe400007fe4ff */
[-C--:B------:R-:W-:Y:S03]  /*1cb40*/  IADD3 R12, P0, R4, R239.reuse, RZ ;  /* 0x000000ef040c7210 */ /* 0x080fe60007f1e0ff */
[----:B------:R2:W-:Y:S01]  /*1cb50*/  LDGSTS.E.BYPASS.LTC128B.128 [R233+0x10800], [R10.64+0x80] ;  /* 0x108000800ae97fae */ /* 0x0005e2000b901d44 */
[-C--:B------:R-:W-:Y:S02]  /*1cb60*/  IADD3.X R13, R5, R238.reuse, RZ, P0, !PT ;  /* 0x000000ee050d7210 */ /* 0x080fe400007fe4ff */
[-C--:B------:R-:W-:Y:S04]  /*1cb70*/  IADD3 R20, P0, R12, R239.reuse, RZ ;  /* 0x000000ef0c147210 */ /* 0x080fe80007f1e0ff */
[-C--:B------:R-:W-:Y:S01]  /*1cb80*/  IADD3.X R21, R13, R238.reuse, RZ, P0, !PT ;  /* 0x000000ee0d157210 */ /* 0x080fe200007fe4ff */
[----:B------:R2:W-:Y:S01]  /*1cb90*/  LDGSTS.E.BYPASS.LTC128B.128 [R233+0xd000], [R8.64] ;  /* 0x0d00000008e97fae */ /* 0x0005e2000b901d44 */
[----:B------:R-:W-:Y:S04]  /*1cba0*/  IADD3 R22, P0, R20, R239, RZ ;  /* 0x000000ef14167210 */ /* 0x000fe80007f1e0ff */
[----:B------:R-:W-:Y:S02]  /*1cbb0*/  IADD3.X R23, R21, R238, RZ, P0, !PT ;  /* 0x000000ee15177210 */ /* 0x000fe400007fe4ff */
[----:B------:R-:W-:Y:S01]  /*1cbc0*/  ISETP.GE.AND P0, PT, R235, 0x2, PT ;  /* 0x00000002eb00780c */ /* 0x000fe20003f06270 */
        /* <DEDUP_REMOVED lines=12> */
[----:B--2---:R-:W3:Y:S08]  /*1cc90*/  LDSM.16.M88.4 R8, [R222+0x4000] ;  /* 0x00400000de08783b */ /* 0x004ef00000000200 */
[----:B------:R-:W4:Y:S08]  /*1cca0*/  LDSM.16.M88.4 R16, [R222+0x4800] ;  /* 0x00480000de10783b */ /* 0x000f300000000200 */
[----:B------:R-:W5:Y:S08]  /*1ccb0*/  LDSM.16.M88.4 R24, [R222+0x5000] ;  /* 0x00500000de18783b */ /* 0x000f700000000200 */
[----:B------:R-:W0:Y:S08]  /*1ccc0*/  LDGDEPBAR ;  /* 0x00000000000079af */ /* 0x000e300000000000 */
[----:B------:R-:W2:Y:S01]  /*1ccd0*/  LDSM.16.M88.4 R32, [R222+0x5800] ;  /* 0x00580000de20783b */ /* 0x000ea20000000200 */
[C---:B---3--:R-:W-:Y:S07]  /*1cce0*/  HMMA.16816.F32.BF16 R4, R64.reuse, R8, RZ ;  /* 0x000000084004723c */ /* 0x048fee00000418ff */
[----:B------:R-:W3:Y:S01]  /*1ccf0*/  LDSM.16.M88.4 R40, [R222+0x6000] ;  /* 0x00600000de28783b */ /* 0x000ee20000000200 */
[C---:B------:R-:W-:Y:S07]  /*1cd00*/  HMMA.16816.F32.BF16 R8, R64.reuse, R10, RZ ;  /* 0x0000000a4008723c */ /* 0x040fee00000418ff */
[----:B------:R-:W1:Y:S01]  /*1cd10*/  LDSM.16.M88.4 R48, [R222+0x6800] ;  /* 0x00680000de30783b */ /* 0x000e620000000200 */
[C---:B----4-:R-:W-:Y:S07]  /*1cd20*/  HMMA.16816.F32.BF16 R12, R64.reuse, R16, RZ ;  /* 0x00000010400c723c */ /* 0x050fee00000418ff */
[----:B------:R-:W4:Y:S01]  /*1cd30*/  LDSM.16.M88.4 R56, [R222+0x7000] ;  /* 0x00700000de38783b */ /* 0x000f220000000200 */
[C---:B------:R-:W-:Y:S07]  /*1cd40*/  HMMA.16816.F32.BF16 R16, R64.reuse, R18, RZ ;  /* 0x000000124010723c */ /* 0x040fee00000418ff */
[----:B------:R-:W1:Y:S01]  /*1cd50*/  LDSM.16.M88.4 R132, [R222+0x7800] ;  /* 0x00780000de84783b */ /* 0x000e620000000200 */
[C---:B-----5:R-:W-:Y:S07]  /*1cd60*/  HMMA.16816.F32.BF16 R20, R64.reuse, R24, RZ ;  /* 0x000000184014723c */ /* 0x060fee00000418ff */
[----:B------:R-:W-:Y:S01]  /*1cd70*/  LDSM.16.M88.4 R140, [R221] ;  /* 0x00000000dd8c783b */ /* 0x000fe20000000200 */
[C---:B------:R-:W-:Y:S07]  /*1cd80*/  HMMA.16816.F32.BF16 R24, R64.reuse, R26, RZ ;  /* 0x0000001a4018723c */ /* 0x040fee00000418ff */
[----:B------:R-:W5:Y:S01]  /*1cd90*/  LDSM.16.M88.4 R144, [R220] ;  /* 0x00000000dc90783b */ /* 0x000f620000000200 */
[C---:B--2---:R-:W-:Y:S07]  /*1cda0*/  HMMA.16816.F32.BF16 R28, R64.reuse, R32, RZ ;  /* 0x00000020401c723c */ /* 0x044fee00000418ff */
[----:B------:R-:W2:Y:S01]  /*1cdb0*/  LDSM.16.M88.4 R148, [R212] ;  /* 0x00000000d494783b */ /* 0x000ea20000000200 */
[C---:B------:R-:W-:Y:S07]  /*1cdc0*/  HMMA.16816.F32.BF16 R32, R64.reuse, R34, RZ ;  /* 0x000000224020723c */ /* 0x040fee00000418ff */
[----:B------:R-:W2:Y:S01]  /*1cdd0*/  LDSM.16.M88.4 R152, [R211] ;  /* 0x00000000d398783b */ /* 0x000ea20000000200 */
[C---:B---3--:R-:W-:Y:S07]  /*1cde0*/  HMMA.16816.F32.BF16 R36, R64.reuse, R40, RZ ;  /* 0x000000284024723c */ /* 0x048fee00000418ff */
[----:B------:R-:W3:Y:S01]  /*1cdf0*/  LDSM.16.M88.4 R156, [R210] ;  /* 0x00000000d29c783b */ /* 0x000ee20000000200 */
[C---:B------:R-:W-:Y:S07]  /*1ce00*/  HMMA.16816.F32.BF16 R40, R64.reuse, R42, RZ ;  /* 0x0000002a4028723c */ /* 0x040fee00000418ff */
[----:B------:R-:W2:Y:S01]  /*1ce10*/  LDSM.16.M88.4 R160, [R209] ;  /* 0x00000000d1a0783b */ /* 0x000ea20000000200 */
[C---:B-1----:R-:W-:Y:S07]  /*1ce20*/  HMMA.16816.F32.BF16 R44, R64.reuse, R48, RZ ;  /* 0x00000030402c723c */ /* 0x042fee00000418ff */
[----:B------:R-:W1:Y:S01]  /*1ce30*/  LDSM.16.M88.4 R164, [R208] ;  /* 0x00000000d0a4783b */ /* 0x000e620000000200 */
[C---:B------:R-:W-:Y:S07]  /*1ce40*/  HMMA.16816.F32.BF16 R48, R64.reuse, R50, RZ ;  /* 0x000000324030723c */ /* 0x040fee00000418ff */
[----:B------:R-:W1:Y:S01]  /*1ce50*/  LDSM.16.M88.4 R168, [R207] ;  /* 0x00000000cfa8783b */ /* 0x000e620000000200 */
[C---:B----4-:R-:W-:Y:S07]  /*1ce60*/  HMMA.16816.F32.BF16 R52, R64.reuse, R56, RZ ;  /* 0x000000384034723c */ /* 0x050fee00000418ff */
[----:B------:R-:W4:Y:S01]  /*1ce70*/  LDSM.16.M88.4 R172, [R206] ;  /* 0x00000000ceac783b */ /* 0x000f220000000200 */
[C---:B------:R-:W-:Y:S07]  /*1ce80*/  HMMA.16816.F32.BF16 R56, R64.reuse, R58, RZ ;  /* 0x0000003a4038723c */ /* 0x040fee00000418ff */
[----:B------:R-:W-:Y:S01]  /*1ce90*/  LDSM.16.M88.4 R176, [R219] ;  /* 0x00000000dbb0783b */ /* 0x000fe20000000200 */
[C---:B------:R-:W-:Y:S07]  /*1cea0*/  HMMA.16816.F32.BF16 R60, R64.reuse, R132, RZ ;  /* 0x00000084403c723c */ /* 0x040fee00000418ff */
[----:B------:R-:W1:Y:S01]  /*1ceb0*/  LDSM.16.M88.4 R180, [R216+0x4000] ;  /* 0x00400000d8b4783b */ /* 0x000e620000000200 */
[----:B------:R-:W-:Y:S07]  /*1cec0*/  HMMA.16816.F32.BF16 R64, R64, R134, RZ ;  /* 0x000000864040723c */ /* 0x000fee00000418ff */
[----:B------:R-:W1:Y:S01]  /*1ced0*/  LDSM.16.M88.4 R132, [R216+0x4800] ;  /* 0x00480000d884783b */ /* 0x000e620000000200 */
[C---:B-----5:R-:W-:Y:S07]  /*1cee0*/  HMMA.16816.F32.BF16 R4, R140.reuse, R144, R4 ;  /* 0x000000908c04723c */ /* 0x060fee0000041804 */
[----:B------:R-:W-:Y:S01]  /*1cef0*/  LDSM.16.M88.4 R184, [R221+0x2000] ;  /* 0x00200000ddb8783b */ /* 0x000fe20000000200 */
[C---:B------:R-:W-:Y:S07]  /*1cf00*/  HMMA.16816.F32.BF16 R8, R140.reuse, R146, R8 ;  /* 0x000000928c08723c */ /* 0x040fee0000041808 */
[----:B------:R-:W5:Y:S01]  /*1cf10*/  LDSM.16.M88.4 R144, [R216+0x5000] ;  /* 0x00500000d890783b */ /* 0x000f620000000200 */
[C---:B--2---:R-:W-:Y:S07]  /*1cf20*/  HMMA.16816.F32.BF16 R12, R140.reuse, R148, R12 ;  /* 0x000000948c0c723c */ /* 0x044fee000004180c */
[----:B------:R-:W-:Y:S01]  /*1cf30*/  LDSM.16.M88.4 R188, [R204] ;  /* 0x00000000ccbc783b */ /* 0x000fe20000000200 */
[C---:B------:R-:W-:Y:S07]  /*1cf40*/  HMMA.16816.F32.BF16 R16, R140.reuse, R150, R16 ;  /* 0x000000968c10723c */ /* 0x040fee0000041810 */
[----:B------:R-:W4:Y:S01]  /*1cf50*/  LDSM.16.M88.4 R148, [R216+0x5800] ;  /* 0x00580000d894783b */ /* 0x000f220000000200 */
[C---:B------:R-:W-:Y:S07]  /*1cf60*/  HMMA.16816.F32.BF16 R20, R140.reuse, R152, R20 ;  /* 0x000000988c14723c */ /* 0x040fee0000041814 */
[----:B------:R-:W2:Y:S04]  /*1cf70*/  LD.E R242, [R2.64+0x18c] ;  /* 0x00018c0402f27980 */ /* 0x000ea8000c101900 */
[----:B------:R-:W-:Y:S01]  /*1cf80*/  LDSM.16.M88.4 R192, [R218+0x2000] ;  /* 0x00200000dac0783b */ /* 0x000fe20000000200 */
[C---:B------:R-:W-:Y:S07]  /*1cf90*/  HMMA.16816.F32.BF16 R24, R140.reuse, R154, R24 ;  /* 0x0000009a8c18723c */ /* 0x040fee0000041818 */
[----:B------:R-:W4:Y:S01]  /*1cfa0*/  LDSM.16.M88.4 R152, [R216+0x6000] ;  /* 0x00600000d898783b */ /* 0x000f220000000200 */
[C---:B---3--:R-:W-:Y:S07]  /*1cfb0*/  HMMA.16816.F32.BF16 R28, R140.reuse, R156, R28 ;  /* 0x0000009c8c1c723c */ /* 0x048fee000004181c */
[----:B------:R-:W-:Y:S01]  /*1cfc0*/  LDSM.16.M88.4 R196, [R205+0x4000] ;  /* 0x00400000cdc4783b */ /* 0x000fe20000000200 */
[C---:B------:R-:W-:Y:S07]  /*1cfd0*/  HMMA.16816.F32.BF16 R32, R140.reuse, R158, R32 ;  /* 0x0000009e8c20723c */ /* 0x040fee0000041820 */
[----:B------:R-:W3:Y:S01]  /*1cfe0*/  LDSM.16.M88.4 R156, [R216+0x6800] ;  /* 0x00680000d89c783b */ /* 0x000ee20000000200 */
        /* <DEDUP_REMOVED lines=9> */
[C---:B----4-:R-:W-:Y:S08]  /*1d080*/  HMMA.16816.F32.BF16 R60, R140.reuse, R172, R60 ;  /* 0x000000ac8c3c723c */ /* 0x050ff0000004183c */
[----:B------:R-:W-:Y:S01]  /*1d090*/  HMMA.16816.F32.BF16 R64, R140, R174, R64 ;  /* 0x000000ae8c40723c */ /* 0x000fe20000041840 */
[----:B------:R-:W1:Y:S07]  /*1d0a0*/  LDSM.16.M88.4 R140, [R216+0x7000] ;  /* 0x00700000d88c783b */ /* 0x000e6e0000000200 */
[C---:B------:R-:W-:Y:S01]  /*1d0b0*/  HMMA.16816.F32.BF16 R4, R176.reuse, R180, R4 ;  /* 0x000000b4b004723c */ /* 0x040fe20000041804 */
[----:B------:R-:W4:Y:S07]  /*1d0c0*/  LDSM.16.M88.4 R172, [R205+0x800] ;  /* 0x00080000cdac783b */ /* 0x000f2e0000000200 */
        /* <DEDUP_REMOVED lines=8> */
[C---:B------:R-:W-:Y:S08]  /*1d150*/  HMMA.16816.F32.BF16 R28, R176.reuse, R148, R28 ;  /* 0x00000094b01c723c */ /* 0x040ff0000004181c */
[C---:B------:R-:W-:Y:S01]  /*1d160*/  HMMA.16816.F32.BF16 R32, R176.reuse, R150, R32 ;  /* 0x00000096b020723c */ /* 0x040fe20000041820 */
[----:B------:R-:W2:Y:S07]  /*1d170*/  LDSM.16.M88.4 R148, [R205+0x2800] ;  /* 0x00280000cd94783b */ /* 0x000eae0000000200 */
[C---:B------:R-:W-:Y:S08]  /*1d180*/  HMMA.16816.F32.BF16 R36, R176.reuse, R152, R36 ;  /* 0x00000098b024723c */ /* 0x040ff00000041824 */
[C---:B------:R-:W-:Y:S01]  /*1d190*/  HMMA.16816.F32.BF16 R40, R176.reuse, R154, R40 ;  /* 0x0000009ab028723c */ /* 0x040fe20000041828 */
[----:B------:R-:W2:Y:S07]  /*1d1a0*/  LDSM.16.M88.4 R152, [R205+0x3000] ;  /* 0x00300000cd98783b */ /* 0x000eae0000000200 */
[C---:B---3--:R-:W-:Y:S08]  /*1d1b0*/  HMMA.16816.F32.BF16 R44, R176.reuse, R156, R44 ;  /* 0x0000009cb02c723c */ /* 0x048ff0000004182c */
[C---:B------:R-:W-:Y:S01]  /*1d1c0*/  HMMA.16816.F32.BF16 R48, R176.reuse, R158, R48 ;  /* 0x0000009eb030723c */ /* 0x040fe20000041830 */
[----:B------:R-:W-:Y:S07]  /*1d1d0*/  LDSM.16.M88.4 R156, [R223+0x2000] ;  /* 0x00200000df9c783b */ /* 0x000fee0000000200 */
[C---:B-1----:R-:W-:Y:S08]  /*1d1e0*/  HMMA.16816.F32.BF16 R52, R176.reuse, R140, R52 ;  /* 0x0000008cb034723c */ /* 0x042ff00000041834 */
[C---:B------:R-:W-:Y:S01]  /*1d1f0*/  HMMA.16816.F32.BF16 R56, R176.reuse, R142, R56 ;  /* 0x0000008eb038723c */ /* 0x040fe20000041838 */
[----:B------:R-:W1:Y:S07]  /*1d200*/  LDSM.16.M88.4 R140, [R205+0x3800] ;  /* 0x00380000cd8c783b */ /* 0x000e6e0000000200 */
[C---:B------:R-:W-:Y:S08]  /*1d210*/  HMMA.16816.F32.BF16 R60, R176.reuse, R160, R60 ;  /* 0x000000a0b03c723c */ /* 0x040ff0000004183c */
[----:B------:R-:W-:Y:S01]  /*1d220*/  HMMA.16816.F32.BF16 R64, R176, R162, R64 ;  /* 0x000000a2b040723c */ /* 0x000fe20000041840 */
[----:B------:R-:W3:Y:S07]  /*1d230*/  LDSM.16.M88.4 R160, [R222+0x8000] ;  /* 0x00800000dea0783b */ /* 0x000eee0000000200 */
        /* <DEDUP_REMOVED lines=12> */
[----:B------:R-:W1:Y:S07]  /*1d300*/  LDSM.16.M88.4 R132, [R222+0xa000] ;  /* 0x00a00000de84783b */ /* 0x000e6e0000000200 */
[C---:B-----5:R-:W-:Y:S08]  /*1d310*/  HMMA.16816.F32.BF16 R36, R164.reuse, R144, R36 ;  /* 0x00000090a424723c */ /* 0x060ff00000041824 */
[C---:B------:R-:W-:Y:S01]  /*1d320*/  HMMA.16816.F32.BF16 R40, R164.reuse, R146, R40 ;  /* 0x00000092a428723c */ /* 0x040fe20000041828 */
[----:B------:R-:W5:Y:S07]  /*1d330*/  LDSM.16.M88.4 R144, [R222+0xa800] ;  /* 0x00a80000de90783b */ /* 0x000f6e0000000200 */
[C---:B--2---:R-:W-:Y:S08]  /*1d340*/  HMMA.16816.F32.BF16 R44, R164.reuse, R148, R44 ;  /* 0x00000094a42c723c */ /* 0x044ff0000004182c */
[C---:B------:R-:W-:Y:S01]  /*1d350*/  HMMA.16816.F32.BF16 R48, R164.reuse, R150, R48 ;  /* 0x00000096a430723c */ /* 0x040fe20000041830 */
[----:B------:R-:W2:Y:S07]  /*1d360*/  LDSM.16.M88.4 R148, [R222+0xb000] ;  /* 0x00b00000de94783b */ /* 0x000eae0000000200 */
[C---:B------:R-:W-:Y:S08]  /*1d370*/  HMMA.16816.F32.BF16 R52, R164.reuse, R152, R52 ;  /* 0x00000098a434723c */ /* 0x040ff00000041834 */
[C---:B------:R-:W-:Y:S01]  /*1d380*/  HMMA.16816.F32.BF16 R56, R164.reuse, R154, R56 ;  /* 0x0000009aa438723c */ /* 0x040fe20000041838 */
[----:B------:R-:W2:Y:S07]  /*1d390*/  LDSM.16.M88.4 R152, [R203] ;  /* 0x00000000cb98783b */ /* 0x000eae0000000200 */
[C---:B-1----:R-:W-:Y:S08]  /*1d3a0*/  HMMA.16816.F32.BF16 R60, R164.reuse, R140, R60 ;  /* 0x0000008ca43c723c */ /* 0x042ff0000004183c */
[----:B------:R-:W-:Y:S01]  /*1d3b0*/  HMMA.16816.F32.BF16 R64, R164, R142, R64 ;  /* 0x0000008ea440723c */ /* 0x000fe20000041840 */
[----:B------:R-:W1:Y:S07]  /*1d3c0*/  LDSM.16.M88.4 R140, [R202] ;  /* 0x00000000ca8c783b */ /* 0x000e6e0000000200 */
[C---:B---3--:R-:W-:Y:S01]  /*1d3d0*/  HMMA.16816.F32.BF16 R4, R156.reuse, R160, R4 ;  /* 0x000000a09c04723c */ /* 0x048fe20000041804 */
[----:B------:R-:W-:Y:S07]  /*1d3e0*/  LDSM.16.M88.4 R164, [R216+0x8000] ;  /* 0x00800000d8a4783b */ /* 0x000fee0000000200 */
[C---:B------:R-:W-:Y:S01]  /*1d3f0*/  HMMA.16816.F32.BF16 R8, R156.reuse, R162, R8 ;  /* 0x000000a29c08723c */ /* 0x040fe20000041808 */
[----:B------:R-:W3:Y:S07]  /*1d400*/  LDSM.16.M88.4 R160, [R201] ;  /* 0x00000000c9a0783b */ /* 0x000eee0000000200 */
        /* <DEDUP_REMOVED lines=11> */
[----:B------:R-:W4:Y:S07]  /*1d4c0*/  LDSM.16.M88.4 R132, [R200] ;  /* 0x00000000c884783b */ /* 0x000f2e0000000200 */
[C---:B-----5:R-:W-:Y:S08]  /*1d4d0*/  HMMA.16816.F32.BF16 R44, R156.reuse, R144, R44 ;  /* 0x000000909c2c723c */ /* 0x060ff0000004182c */
[C---:B------:R-:W-:Y:S01]  /*1d4e0*/  HMMA.16816.F32.BF16 R48, R156.reuse, R146, R48 ;  /* 0x000000929c30723c */ /* 0x040fe20000041830 */
[----:B------:R-:W5:Y:S07]  /*1d4f0*/  LDSM.16.M88.4 R144, [R139] ;  /* 0x000000008b90783b */ /* 0x000f6e0000000200 */
[C---:B--2---:R-:W-:Y:S08]  /*1d500*/  HMMA.16816.F32.BF16 R52, R156.reuse, R148, R52 ;  /* 0x000000949c34723c */ /* 0x044ff00000041834 */
        /* <DEDUP_REMOVED lines=11> */
[----:B------:R-:W2:Y:S07]  /*1d5c0*/  LDSM.16.M88.4 R152, [R136] ;  /* 0x000000008898783b */ /* 0x000eae0000000200 */
[C---:B-1----:R-:W-:Y:S08]  /*1d5d0*/  HMMA.16816.F32.BF16 R20, R184.reuse, R140, R20 ;  /* 0x0000008cb814723c */ /* 0x042ff00000041814 */
        /* <DEDUP_REMOVED lines=8> */
[C---:B-----5:R-:W-:Y:S08]  /*1d660*/  HMMA.16816.F32.BF16 R44, R184.reuse, R144, R44 ;  /* 0x00000090b82c723c */ /* 0x060ff0000004182c */
[C---:B------:R-:W-:Y:S08]  /*1d670*/  HMMA.16816.F32.BF16 R48, R184.reuse, R146, R48 ;  /* 0x00000092b830723c */ /* 0x040ff00000041830 */
[C---:B--2---:R-:W-:Y:S08]  /*1d680*/  HMMA.16816.F32.BF16 R52, R184.reuse, R148, R52 ;  /* 0x00000094b834723c */ /* 0x044ff00000041834 */
[C---:B------:R-:W-:Y:S08]  /*1d690*/  HMMA.16816.F32.BF16 R56, R184.reuse, R150, R56 ;  /* 0x00000096b838723c */ /* 0x040ff00000041838 */
[C---:B------:R-:W-:Y:S08]  /*1d6a0*/  HMMA.16816.F32.BF16 R60, R184.reuse, R152, R60 ;  /* 0x00000098b83c723c */ /* 0x040ff0000004183c */
        /* <DEDUP_REMOVED lines=19> */
[C---:B----4-:R-:W-:Y:S08]  /*1d7e0*/  HMMA.16816.F32.BF16 R12, R192.reuse, R132, R12 ;  /* 0x00000084c00c723c */ /* 0x050ff0000004180c */
[-C--:B------:R-:W-:Y:S01]  /*1d7f0*/  FMUL.FTZ R144, R4, R242.reuse ;  /* 0x000000f204907220 */ /* 0x080fe20000410000 */
[C---:B------:R-:W-:Y:S03]  /*1d800*/  HMMA.16816.F32.BF16 R16, R192.reuse, R134, R16 ;  /* 0x00000086c010723c */ /* 0x040fe60000041810 */
[-C--:B------:R-:W-:Y:S02]  /*1d810*/  FMUL.FTZ R142, R5, R242.reuse ;  /* 0x000000f2058e7220 */ /* 0x080fe40000410000 */
[----:B------:R-:W1:Y:S01]  /*1d820*/  MUFU.TANH R144, R144 ;  /* 0x0000009000907308 */ /* 0x000e620000002400 */
[-C--:B------:R-:W-:Y:S02]  /*1d830*/  FMUL.FTZ R143, R6, R242.reuse ;  /* 0x000000f2068f7220 */ /* 0x080fe40000410000 */
[-C--:B------:R-:W-:Y:S04]  /*1d840*/  FMUL.FTZ R9, R9, R242.reuse ;  /* 0x000000f209097220 */ /* 0x080fe80000410000 */
[-C--:B------:R-:W-:Y:S02]  /*1d850*/  FMUL.FTZ R10, R10, R242.reuse ;  /* 0x000000f20a0a7220 */ /* 0x080fe40000410000 */
[-C--:B------:R-:W-:Y:S01]  /*1d860*/  FMUL.FTZ R11, R11, R242.reuse ;  /* 0x000000f20b0b7220 */ /* 0x080fe20000410000 */
[----:B------:R-:W2:Y:S01]  /*1d870*/  MUFU.TANH R146, R9 ;  /* 0x0000000900927308 */ /* 0x000ea20000002400 */
[-C--:B------:R-:W-:Y:S02]  /*1d880*/  FMUL.FTZ R141, R7, R242.reuse ;  /* 0x000000f2078d7220 */ /* 0x080fe40000410000 */
[----:B------:R-:W3:Y:S01]  /*1d890*/  LDSM.16.M88.4 R4, [R205+0x5000] ;  /* 0x00500000cd04783b */ /* 0x000ee20000000200 */
[-C--:B------:R-:W-:Y:S02]  /*1d8a0*/  FMUL.FTZ R140, R8, R242.reuse ;  /* 0x000000f2088c7220 */ /* 0x080fe40000410000 */
[-C--:B------:R-:W-:Y:S02]  /*1d8b0*/  FMUL.FTZ R251, R12, R242.reuse ;  /* 0x000000f20cfb7220 */ /* 0x080fe40000410000 */
[-C--:B------:R-:W-:Y:S02]  /*1d8c0*/  FMUL.FTZ R13, R13, R242.reuse ;  /* 0x000000f20d0d7220 */ /* 0x080fe40000410000 */
[----:B------:R-:W4:Y:S01]  /*1d8d0*/  MUFU.TANH R145, R10 ;  /* 0x0000000a00917308 */ /* 0x000f220000002400 */
        /* <DEDUP_REMOVED lines=9> */
[C---:B---3--:R-:W-:Y:S01]  /*1d970*/  HMMA.16816.F32.BF16 R20, R192.reuse, R4, R20 ;  /* 0x00000004c014723c */ /* 0x048fe20000041814 */
[----:B-----5:R-:W3:Y:S08]  /*1d980*/  LDSM.16.M88.4 R8, [R205+0x5800] ;  /* 0x00580000cd08783b */ /* 0x020ef00000000200 */
[----:B------:R-:W1:Y:S01]  /*1d990*/  MUFU.TANH R141, R141 ;  /* 0x0000008d008d7308 */ /* 0x000e620000002400 */
[C---:B------:R-:W-:Y:S01]  /*1d9a0*/  HMMA.16816.F32.BF16 R24, R192.reuse, R6, R24 ;  /* 0x00000006c018723c */ /* 0x040fe20000041818 */
[----:B------:R-:W5:Y:S08]  /*1d9b0*/  LDSM.16.M88.4 R4, [R205+0x6000] ;  /* 0x00600000cd04783b */ /* 0x000f700000000200 */
[----:B------:R-:W1:Y:S05]  /*1d9c0*/  MUFU.TANH R140, R140 ;  /* 0x0000008c008c7308 */ /* 0x000e6a0000002400 */
[-C--:B------:R-:W-:Y:S02]  /*1d9d0*/  FMUL.FTZ R166, R20, R242.reuse ;  /* 0x000000f214a67220 */ /* 0x080fe40000410000 */
[-C--:B------:R-:W-:Y:S03]  /*1d9e0*/  FMUL.FTZ R21, R21, R242.reuse ;  /* 0x000000f215157220 */ /* 0x080fe60000410000 */
[----:B------:R-:W1:Y:S01]  /*1d9f0*/  MUFU.TANH R251, R251 ;  /* 0x000000fb00fb7308 */ /* 0x000e620000002400 */
[-C--:B------:R-:W-:Y:S02]  /*1da00*/  FMUL.FTZ R22, R22, R242.reuse ;  /* 0x000000f216167220 */ /* 0x080fe40000410000 */
[-C--:B------:R-:W-:Y:S02]  /*1da10*/  FMUL.FTZ R23, R23, R242.reuse ;  /* 0x000000f217177220 */ /* 0x080fe40000410000 */
[-C--:B------:R-:W-:Y:S02]  /*1da20*/  FMUL.FTZ R170, R24, R242.reuse ;  /* 0x000000f218aa7220 */ /* 0x080fe40000410000 */
[-C--:B------:R-:W-:Y:S02]  /*1da30*/  FMUL.FTZ R25, R25, R242.reuse ;  /* 0x000000f219197220 */ /* 0x080fe40000410000 */
[-C--:B------:R-:W-:Y:S01]  /*1da40*/  FMUL.FTZ R26, R26, R242.reuse ;  /* 0x000000f21a1a7220 */ /* 0x080fe20000410000 */
[----:B------:R1:W1:Y:S01]  /*1da50*/  MUFU.TANH R250, R13 ;  /* 0x0000000d00fa7308 */ /* 0x0002620000002400 */
[-C--:B------:R-:W-:Y:S01]  /*1da60*/  FMUL.FTZ R27, R27, R242.reuse ;  /* 0x000000f21b1b7220 */ /* 0x080fe20000410000 */
[C---:B---3--:R-:W-:Y:S08]  /*1da70*/  HMMA.16816.F32.BF16 R28, R192.reuse, R8, R28 ;  /* 0x00000008c01c723c */ /* 0x048ff0000004181c */
[----:B------:R3:W1:Y:S01]  /*1da80*/  MUFU.TANH R249, R14 ;  /* 0x0000000e00f97308 */ /* 0x0006620000002400 */
[C---:B------:R-:W-:Y:S01]  /*1da90*/  HMMA.16816.F32.BF16 R32, R192.reuse, R10, R32 ;  /* 0x0000000ac020723c */ /* 0x040fe20000041820 */
[----:B------:R-:W1:Y:S08]  /*1daa0*/  LDSM.16.M88.4 R8, [R205+0x6800] ;  /* 0x00680000cd08783b */ /* 0x000e700000000200 */
[----:B------:R3:W1:Y:S01]  /*1dab0*/  MUFU.TANH R248, R15 ;  /* 0x0000000f00f87308 */ /* 0x0006620000002400 */
[C---:B-----5:R-:W-:Y:S05]  /*1dac0*/  HMMA.16816.F32.BF16 R36, R192.reuse, R4, R36 ;  /* 0x00000004c024723c */ /* 0x060fea0000041824 */
[-C--:B------:R-:W-:Y:S03]  /*1dad0*/  FMUL.FTZ R181, R28, R242.reuse ;  /* 0x000000f21cb57220 */ /* 0x080fe60000410000 */
[C---:B------:R-:W-:Y:S01]  /*1dae0*/  HMMA.16816.F32.BF16 R40, R192.reuse, R6, R40 ;  /* 0x00000006c028723c */ /* 0x040fe20000041828 */
[----:B------:R-:W2:Y:S01]  /*1daf0*/  MUFU.TANH R155, R155 ;  /* 0x0000009b009b7308 */ /* 0x000ea20000002400 */
[----:B------:R-:W5:Y:S02]  /*1db00*/  LDSM.16.M88.4 R4, [R205+0x7000] ;  /* 0x00700000cd04783b */ /* 0x000f640000000200 */
[-C--:B------:R-:W-:Y:S02]  /*1db10*/  FMUL.FTZ R29, R29, R242.reuse ;  /* 0x000000f21d1d7220 */ /* 0x080fe40000410000 */
[-C--:B------:R-:W-:Y:S02]  /*1db20*/  FMUL.FTZ R30, R30, R242.reuse ;  /* 0x000000f21e1e7220 */ /* 0x080fe40000410000 */
[-C--:B------:R-:W-:Y:S03]  /*1db30*/  FMUL.FTZ R186, R32, R242.reuse ;  /* 0x000000f220ba7220 */ /* 0x080fe60000410000 */
[----:B------:R3:W2:Y:S01]  /*1db40*/  MUFU.TANH R158, R17 ;  /* 0x00000011009e7308 */ /* 0x0006a20000002400 */
[-C--:B------:R-:W-:Y:S02]  /*1db50*/  FMUL.FTZ R31, R31, R242.reuse ;  /* 0x000000f21f1f7220 */ /* 0x080fe40000410000 */
[-C--:B------:R-:W-:Y:S02]  /*1db60*/  FMUL.FTZ R33, R33, R242.reuse ;  /* 0x000000f221217220 */ /* 0x080fe40000410000 */
[-C--:B------:R-:W-:Y:S02]  /*1db70*/  FMUL.FTZ R246, R36, R242.reuse ;  /* 0x000000f224f67220 */ /* 0x080fe40000410000 */
[-C--:B------:R-:W-:Y:S02]  /*1db80*/  FMUL.FTZ R34, R34, R242.reuse ;  /* 0x000000f222227220 */ /* 0x080fe40000410000 */
[-C--:B------:R-:W-:Y:S01]  /*1db90*/  FMUL.FTZ R35, R35, R242.reuse ;  /* 0x000000f223237220 */ /* 0x080fe20000410000 */
[----:B------:R3:W2:Y:S01]  /*1dba0*/  MUFU.TANH R247, R18 ;  /* 0x0000001200f77308 */ /* 0x0006a20000002400 */
[-C--:B------:R-:W-:Y:S01]  /*1dbb0*/  FMUL.FTZ R37, R37, R242.reuse ;  /* 0x000000f225257220 */ /* 0x080fe20000410000 */
[C---:B-1----:R-:W-:Y:S03]  /*1dbc0*/  HMMA.16816.F32.BF16 R44, R192.reuse, R8, R44 ;  /* 0x00000008c02c723c */ /* 0x042fe6000004182c */
[-C--:B------:R-:W-:Y:S02]  /*1dbd0*/  FMUL.FTZ R197, R40, R242.reuse ;  /* 0x000000f228c57220 */ /* 0x080fe40000410000 */
[-C--:B------:R-:W-:Y:S03]  /*1dbe0*/  FMUL.FTZ R38, R38, R242.reuse ;  /* 0x000000f226267220 */ /* 0x080fe60000410000 */
[----:B------:R3:W1:Y:S01]  /*1dbf0*/  MUFU.TANH R165, R19 ;  /* 0x0000001300a57308 */ /* 0x0006620000002400 */
[C---:B------:R-:W-:Y:S01]  /*1dc00*/  HMMA.16816.F32.BF16 R48, R192.reuse, R10, R48 ;  /* 0x0000000ac030723c */ /* 0x040fe20000041830 */
[----:B------:R-:W1:Y:S01]  /*1dc10*/  LDSM.16.M88.4 R8, [R205+0x7800] ;  /* 0x00780000cd08783b */ /* 0x000e620000000200 */
[----:B------:R-:W-:Y:S04]  /*1dc20*/  DEPBAR.LE SB0, 0x0 ;  /* 0x000080000000791a */ /* 0x000fe80000000000 */
[-C--:B------:R-:W-:Y:S02]  /*1dc30*/  FMUL.FTZ R39, R39, R242.reuse ;  /* 0x000000f227277220 */ /* 0x080fe40000410000 */
[-C--:B------:R-:W-:Y:S01]  /*1dc40*/  FMUL.FTZ R41, R41, R242.reuse ;  /* 0x000000f229297220 */ /* 0x080fe20000410000 */
[----:B------:R-:W1:Y:S01]  /*1dc50*/  MUFU.TANH R166, R166 ;  /* 0x000000a600a67308 */ /* 0x000e620000002400 */
[----:B------:R-:W-:Y:S01]  /*1dc60*/  BAR.SYNC.DEFER_BLOCKING 0x0 ;  /* 0x0000000000007b1d */ /* 0x000fe20000010000 */
[C---:B-----5:R-:W-:Y:S05]  /*1dc70*/  HMMA.16816.F32.BF16 R52, R192.reuse, R4, R52 ;  /* 0x00000004c034723c */ /* 0x060fea0000041834 */
[-C--:B------:R-:W-:Y:S02]  /*1dc80*/  FMUL.FTZ R183, R44, R242.reuse ;  /* 0x000000f22cb77220 */ /* 0x080fe40000410000 */
[-C--:B------:R-:W-:Y:S01]  /*1dc90*/  FMUL.FTZ R42, R42, R242.reuse ;  /* 0x000000f22a2a7220 */ /* 0x080fe20000410000 */
[----:B------:R3:W2:Y:S01]  /*1dca0*/  MUFU.TANH R167, R21 ;  /* 0x0000001500a77308 */ /* 0x0006a20000002400 */
[C---:B------:R-:W-:Y:S03]  /*1dcb0*/  HMMA.16816.F32.BF16 R56, R192.reuse, R6, R56 ;  /* 0x00000006c038723c */ /* 0x040fe60000041838 */
[-C--:B------:R-:W-:Y:S02]  /*1dcc0*/  FMUL.FTZ R43, R43, R242.reuse ;  /* 0x000000f22b2b7220 */ /* 0x080fe40000410000 */
[-C--:B------:R-:W-:Y:S02]  /*1dcd0*/  FMUL.FTZ R177, R48, R242.reuse ;  /* 0x000000f230b17220 */ /* 0x080fe40000410000 */
[-C--:B------:R-:W-:Y:S02]  /*1dce0*/  FMUL.FTZ R45, R45, R242.reuse ;  /* 0x000000f22d2d7220 */ /* 0x080fe40000410000 */
[----:B------:R3:W2:Y:S03]  /*1dcf0*/  MUFU.TANH R168, R22 ;  /* 0x0000001600a87308 */ /* 0x0006a60000002400 */
        /* <DEDUP_REMOVED lines=8> */
[-C--:B------:R-:W-:Y:S02]  /*1dd80*/  FMUL.FTZ R51, R51, R242.reuse ;  /* 0x000000f233337220 */ /* 0x080fe40000410000 */
[-C--:B------:R-:W-:Y:S01]  /*1dd90*/  FMUL.FTZ R53, R53, R242.reuse ;  /* 0x000000f235357220 */ /* 0x080fe20000410000 */
[----:B------:R-:W1:Y:S01]  /*1dda0*/  MUFU.TANH R170, R170 ;  /* 0x000000aa00aa7308 */ /* 0x000e620000002400 */
        /* <DEDUP_REMOVED lines=58> */
[----:B--2-4-:R-:W-:Y:S01]  /*1e150*/  ISETP.NE.U32.AND P0, PT, R236, RZ, PT ;  /* 0x000000ffec00720c */ /* 0x014fe20003f05070 */
        /* <DEDUP_REMOVED lines=9> */
[-C--:B--2---:R-:W-:Y:S04]  /*1e1f0*/  IABS R7, R12.reuse ;  /* 0x0000000c00077213 */ /* 0x084fe80000000000 */
[----:B------:R-:W2:Y:S10]  /*1e200*/  I2F.RP R5, R7 ;  /* 0x0000000700057306 */ /* 0x000eb40000209400 */
[----:B--2---:R-:W2:Y:S02]  /*1e210*/  MUFU.RCP R4, R5 ;  /* 0x0000000500047308 */ /* 0x004ea40000001000 */
[----:B--23--:R-:W-:Y:S02]  /*1e220*/  IADD3 R14, R4, 0xffffffe, RZ ;  /* 0x0ffffffe040e7810 */ /* 0x00cfe40007ffe0ff */
[----:B------:R-:W-:Y:S06]  /*1e230*/  IABS R4, R9 ;  /* 0x0000000900047213 */ /* 0x000fec0000000000 */
[----:B------:R-:W2:Y:S01]  /*1e240*/  F2I.FTZ.U32.TRUNC.NTZ R15, R14 ;  /* 0x0000000e000f7305 */ /* 0x000ea2000021f000 */
[-C--:B------:R-:W-:Y:S02]  /*1e250*/  LOP3.LUT R9, R9, R12.reuse, RZ, 0x3c, !PT ;  /* 0x0000000c09097212 */ /* 0x080fe400078e3cff */
[-C--:B------:R-:W-:Y:S02]  /*1e260*/  IABS R5, R12.reuse ;  /* 0x0000000c00057213 */ /* 0x080fe40000000000 */
[----:B------:R-:W-:Y:S03]  /*1e270*/  ISETP.GE.AND P0, PT, R9, RZ, PT ;  /* 0x000000ff0900720c */ /* 0x000fe60003f06270 */
[----:B------:R-:W-:Y:S02]  /*1e280*/  IMAD.MOV R5, RZ, RZ, -R5 ;  /* 0x000000ffff057224 */ /* 0x000fe400078e0a05 */
[--C-:B--2---:R-:W-:Y:S02]  /*1e290*/  IMAD.MOV R6, RZ, RZ, -R15.reuse ;  /* 0x000000ffff067224 */ /* 0x104fe400078e0a0f */
        /* <DEDUP_REMOVED lines=29> */
[----:B------:R-:W-:Y:S02]  /*1e470*/  LEA R16, P0, R7, R236, 0x2 ;  /* 0x000000ec07107211 */ /* 0x000fe400078010ff */
[-C--:B------:R-:W-:Y:S02]  /*1e480*/  LEA.HI.X.SX32 R19, R11, R237.reuse, 0x2, P1 ;  /* 0x000000ed0b137211 */ /* 0x080fe400008f16ff */
[C---:B------:R-:W-:Y:S01]  /*1e490*/  LEA.HI.X.SX32 R17, R7.reuse, R237, 0x2, P0 ;  /* 0x000000ed07117211 */ /* 0x040fe200000f16ff */
[----:B------:R-:W-:Y:S02]  /*1e4a0*/  IMAD.IADD R7, R7, 0x1, -R11 ;  /* 0x0000000107077824 */ /* 0x000fe400078e0a0b */
[----:B------:R-:W4:Y:S02]  /*1e4b0*/  LD.E R4, [R18.64] ;  /* 0x0000000412047980 */ /* 0x000f24000c101900 */
[----:B------:R-:W-:Y:S02]  /*1e4c0*/  IMAD R12, R12, R7, -0x80 ;  /* 0xffffff800c0c7424 */ /* 0x000fe400078e0207 */
[----:B------:R-:W4:Y:S03]  /*1e4d0*/  LD.E R5, [R16.64] ;  /* 0x0000000410057980 */ /* 0x000f26000c101900 */
[----:B------:R-:W-:Y:S01]  /*1e4e0*/  SHF.R.S32.HI R7, RZ, 0x1f, R12 ;  /* 0x0000001fff077819 */ /* 0x000fe2000001140c */
        /* <DEDUP_REMOVED lines=11> */
.L_x_2909:
[----:B------:R-:W-:Y:S02]  /*1e5a0*/  ULDC.64 UR4, c[0x0][0x118] ;  /* 0x0000460000047ab9 */ /* 0x000fe40000000a00 */
[----:B------:R-:W2:Y:S02]  /*1e5b0*/  LD.E R12, [R2.64+0x38] ;  /* 0x00003804020c7980 */ /* 0x000ea4000c101900 */
[----:B--2---:R-:W-:Y:S04]  /*1e5c0*/  LEA R12, -R12, RZ, 0x7 ;  /* 0x000000ff0c0c7211 */ /* 0x004fe800078e39ff */
[----:B------:R-:W-:Y:S02]  /*1e5d0*/  SHF.R.S32.HI R7, RZ, 0x1f, R12 ;  /* 0x0000001fff077819 */ /* 0x000fe4000001140c */
.L_x_2910:
[----:B------:R-:W-:Y:S05]  /*1e5e0*/  BSYNC B0 ;  /* 0x0000000000007941 */ /* 0x000fea0003800000 */
.L_x_2908:
[C---:B------:R-:W-:Y:S01]  /*1e5f0*/  LEA R224, P0, R12.reuse, R224, 0x1 ;  /* 0x000000e00ce07211 */ /* 0x040fe200078008ff */
[----:B------:R-:W-:Y:S03]  /*1e600*/  ULDC.64 UR4, c[0x0][0x118] ;  /* 0x0000460000047ab9 */ /* 0x000fe60000000a00 */
[----:B------:R-:W-:Y:S02]  /*1e610*/  LEA.HI.X R225, R12, R225, R7, 0x1, P0 ;  /* 0x000000e10ce17211 */ /* 0x000fe400000f0c07 */
[-C--:B---3--:R-:W-:Y:S03]  /*1e620*/  IADD3 R14, P0, R224, R241.reuse, RZ ;  /* 0x000000f1e00e7210 */ /* 0x088fe60007f1e0ff */
[----:B------:R-:W-:Y:S01]  /*1e630*/  @!PT LDS RZ, [RZ] ;  /* 0x00000000fffff984 */ /* 0x000fe20000000800 */
[----:B------:R-:W-:Y:S01]  /*1e640*/  @!PT LDS RZ, [RZ] ;  /* 0x00000000fffff984 */ /* 0x000fe20000000800 */
[----:B------:R-:W-:Y:S01]  /*1e650*/  @!PT LDS RZ, [RZ] ;  /* 0x00000000fffff984 */ /* 0x000fe20000000800 */
        /* <DEDUP_REMOVED lines=13> */
[-C--:B------:R-:W-:Y:S01]  /*1e730*/  IADD3 R6, P0, R8, R241.reuse, RZ ;  /* 0x000000f108067210 */ /* 0x080fe20007f1e0ff */
[----:B------:R2:W-:Y:S04]  /*1e740*/  LDGSTS.E.BYPASS.LTC128B.128 [R233+0x5800], [R10.64] ;  /* 0x058000000ae97fae */ /* 0x0005e8000b901d44 */
[----:B------:R2:W-:Y:S01]  /*1e750*/  LDGSTS.E.BYPASS.LTC128B.128 [R233+0x9800], [R10.64+0x80] ;  /* 0x098000800ae97fae */ /* 0x0005e2000b901d44 */
[--C-:B------:R-:W-:Y:S01]  /*1e760*/  IMAD.X R7, R9, 0x1, R240.reuse, P0 ;  /* 0x0000000109077824 */ /* 0x100fe200000e06f0 */
[-C--:B------:R-:W-:Y:S02]  /*1e770*/  IADD3 R4, P0, R6, R241.reuse, RZ ;  /* 0x000000f106047210 */ /* 0x080fe40007f1e0ff */
[----:B------:R2:W-:Y:S03]  /*1e780*/  LDGSTS.E.BYPASS.LTC128B.128 [R233+0x6000], [R8.64] ;  /* 0x0600000008e97fae */ /* 0x0005e6000b901d44 */
[--C-:B------:R-:W-:Y:S01]  /*1e790*/  IMAD.X R5, R7, 0x1, R240.reuse, P0 ;  /* 0x0000000107057824 */ /* 0x100fe200000e06f0 */
[----:B------:R2:W-:Y:S01]  /*1e7a0*/  LDGSTS.E.BYPASS.LTC128B.128 [R233+0xa000], [R8.64+0x80] ;  /* 0x0a00008008e97fae */ /* 0x0005e2000b901d44 */
[----:B------:R-:W-:Y:S03]  /*1e7b0*/  IADD3 R16, P0, R4, R241, RZ ;  /* 0x000000f104107210 */ /* 0x000fe60007f1e0ff */
[----:B------:R2:W-:Y:S02]  /*1e7c0*/  LDGSTS.E.BYPASS.LTC128B.128 [R233+0x6800], [R6.64] ;  /* 0x0680000006e97fae */ /* 0x0005e4000b901d44 */
[----:B------:R-:W-:Y:S02]  /*1e7d0*/  IMAD.X R17, R5, 0x1, R240, P0 ;  /* 0x0000000105117824 */ /* 0x000fe400000e06f0 */
[----:B------:R2:W-:Y:S04]  /*1e7e0*/  LDGSTS.E.BYPASS.LTC128B.128 [R233+0xa800], [R6.64+0x80] ;  /* 0x0a80008006e97fae */ /* 0x0005e8000b901d44 */
[----:B------:R2:W-:Y:S04]  /*1e7f0*/  LDGSTS.E.BYPASS.LTC128B.128 [R233+0x7000], [R4.64] ;  /* 0x0700000004e97fae */ /* 0x0005e8000b901d44 */
[----:B------:R2:W-:Y:S04]  /*1e800*/  LDGSTS.E.BYPASS.LTC128B.128 [R233+0xb000], [R4.64+0x80] ;  /* 0x0b00008004e97fae */ /* 0x0005e8000b901d44 */
[----:B------:R2:W-:Y:S04]  /*1e810*/  LDGSTS.E.BYPASS.LTC128B.128 [R233+0x7800], [R16.64] ;  /* 0x0780000010e97fae */ /* 0x0005e8000b901d44 */
[----:B------:R2:W-:Y:S04]  /*1e820*/  LDGSTS.E.BYPASS.LTC128B.128 [R233+0xb800], [R16.64+0x80] ;  /* 0x0b80008010e97fae */ /* 0x0005e8000b901d44 */
[----:B------:R-:W0:Y:S02]  /*1e830*/  LDGDEPBAR ;  /* 0x00000000000079af */ /* 0x000e240000000000 */
.L_x_2907:
[----:B--2-4-:R-:W-:Y:S05]  /*1e840*/  BSYNC B1 ;  /* 0x0000000000017941 */ /* 0x014fea0003800000 */
.L_x_2906:
[----:B------:R-:W-:Y:S01]  /*1e850*/  ULDC.64 UR4, c[0x0][0x118] ;  /* 0x0000460000047ab9 */ /* 0x000fe20000000a00 */
[----:B------:R-:W-:Y:S01]  /*1e860*/  FMNMX.FTZ R4, R143, R0, !PT ;  /* 0x000000008f047209 */ /* 0x000fe20007810000 */
[----:B------:R2:W4:Y:S01]  /*1e870*/  LD.E R134, [R2.64+0xdc] ;  /* 0x0000dc0402867980 */ /* 0x000522000c101900 */
[----:B------:R-:W-:Y:S02]  /*1e880*/  MOV R10, R145 ;  /* 0x00000091000a7202 */ /* 0x000fe40000000f00 */
[----:B------:R-:W-:Y:S01]  /*1e890*/  FMNMX.FTZ R7, R141, R4, !PT ;  /* 0x000000048d077209 */ /* 0x000fe20007810000 */
[----:B---3--:R-:W-:Y:S01]  /*1e8a0*/  LDSM.16.MT88.4 R12, [R217+0xc000] ;  /* 0x00c00000d90c783b */ /* 0x008fe20000004200 */
[----:B------:R-:W-:Y:S02]  /*1e8b0*/  FMNMX.FTZ R5, R144, R137, !PT ;  /* 0x0000008990057209 */ /* 0x000fe40007810000 */
        /* <DEDUP_REMOVED lines=8> */
[----:B------:R-:W-:Y:S03]  /*1e940*/  LDSM.16.MT88.4 R28, [R214+0xc000] ;  /* 0x00c00000d61c783b */ /* 0x000fe60000004200 */
[----:B------:R-:W-:Y:S02]  /*1e950*/  FMNMX.FTZ R4, R248, R5, !PT ;  /* 0x00000005f8047209 */ /* 0x000fe40007810000 */
[----:B--2---:R-:W-:Y:S02]  /*1e960*/  FMNMX.FTZ R3, R251, R6, !PT ;  /* 0x00000006fb037209 */ /* 0x004fe40007810000 */
        /* <DEDUP_REMOVED lines=63> */
[----:B-1----:R-:W-:Y:S05]  /*1ed60*/  FMNMX.FTZ R3, R4, R3, !PT ;  /* 0x0000000304037209 */ /* 0x002fea0007810000 */
[----:B------:R-:W-:Y:S01]  /*1ed70*/  FADD.FTZ R5, -R3, R0 ;  /* 0x0000000003057221 */ /* 0x000fe20000010100 */
[----:B--2---:R-:W-:Y:S04]  /*1ed80*/  FMNMX.FTZ R132, R9, R132, !PT ;  /* 0x0000008409847209 */ /* 0x004fe80007810000 */
[----:B------:R-:W-:Y:S01]  /*1ed90*/  FSETP.NEU.FTZ.AND P0, PT, R132, -INF , PT ;  /* 0xff8000008400780b */ /* 0x000fe20003f1d000 */
[C---:B----4-:R-:W-:Y:S02]  /*1eda0*/  FMUL.FTZ R151, R134.reuse, R132 ;  /* 0x0000008486977220 */ /* 0x050fe40000410000 */
[C---:B------:R-:W-:Y:S02]  /*1edb0*/  FMUL.FTZ R149, R134.reuse, R3 ;  /* 0x0000000386957220 */ /* 0x040fe40000410000 */
[----:B------:R-:W-:Y:S01]  /*1edc0*/  FMUL.FTZ R0, R134, R5 ;  /* 0x0000000586007220 */ /* 0x000fe20000410000 */
[----:B------:R-:W-:Y:S01]  /*1edd0*/  FSEL R151, R151, RZ, P0 ;  /* 0x000000ff97977208 */ /* 0x000fe20000000000 */
[----:B------:R-:W-:Y:S01]  /*1ede0*/  FADD.FTZ R5, -R132, R137 ;  /* 0x0000008984057221 */ /* 0x000fe20000010100 */
[----:B------:R-:W-:Y:S03]  /*1edf0*/  FSETP.NEU.FTZ.AND P0, PT, R3, -INF , PT ;  /* 0xff8000000300780b */ /* 0x000fe60003f1d000 */
[----:B------:R-:W-:Y:S01]  /*1ee00*/  FMUL.FTZ R2, R134, R5 ;  /* 0x0000000586027220 */ /* 0x000fe20000410000 */
[----:B------:R-:W-:Y:S01]  /*1ee10*/  FSEL R149, R149, RZ, P0 ;  /* 0x000000ff95957208 */ /* 0x000fe20000000000 */
[-CC-:B------:R-:W-:Y:S01]  /*1ee20*/  FFMA.FTZ R145, R144, R134.reuse, -R151.reuse ;  /* 0x0000008690917223 */ /* 0x180fe20000010897 */
[----:B------:R-:W1:Y:S01]  /*1ee30*/  MUFU.EX2 R0, R0 ;  /* 0x0000000000007308 */ /* 0x000e620000000800 */
[-CC-:B------:R-:W-:Y:S01]  /*1ee40*/  FFMA.FTZ R144, R142, R134.reuse, -R151.reuse ;  /* 0x000000868e907223 */ /* 0x180fe20000010897 */
[----:B------:R-:W-:Y:S01]  /*1ee50*/  ISETP.GT.AND P0, PT, R235, 0x1, PT ;  /* 0x00000001eb00780c */ /* 0x000fe20003f04270 */
[-C--:B------:R-:W-:Y:S02]  /*1ee60*/  FFMA.FTZ R142, R11, R134.reuse, -R151 ;  /* 0x000000860b8e7223 */ /* 0x080fe40000010897 */
[-C--:B------:R-:W-:Y:S02]  /*1ee70*/  FFMA.FTZ R146, R143, R134.reuse, -R149 ;  /* 0x000000868f927223 */ /* 0x080fe40000010895 */
[-C--:B------:R-:W-:Y:S02]  /*1ee80*/  FFMA.FTZ R143, R140, R134.reuse, -R151 ;  /* 0x000000868c8f7223 */ /* 0x080fe40000010897 */
[-CC-:B------:R-:W-:Y:S01]  /*1ee90*/  FFMA.FTZ R140, R10, R134.reuse, -R149.reuse ;  /* 0x000000860a8c7223 */ /* 0x180fe20000010895 */
[----:B------:R-:W2:Y:S01]  /*1eea0*/  MUFU.EX2 R2, R2 ;  /* 0x0000000200027308 */ /* 0x000ea20000000800 */
[-CC-:B------:R-:W-:Y:S02]  /*1eeb0*/  FFMA.FTZ R141, R141, R134.reuse, -R149.reuse ;  /* 0x000000868d8d7223 */ /* 0x180fe40000010895 */
[-C--:B------:R-:W-:Y:S02]  /*1eec0*/  FFMA.FTZ R137, R252, R134.reuse, -R149 ;  /* 0x00000086fc897223 */ /* 0x080fe40000010895 */
[-CC-:B------:R-:W-:Y:S02]  /*1eed0*/  FFMA.FTZ R182, R182, R134.reuse, -R151.reuse ;  /* 0x00000086b6b67223 */ /* 0x180fe40000010897 */
[-CC-:B------:R-:W-:Y:S02]  /*1eee0*/  FFMA.FTZ R186, R186, R134.reuse, -R151.reuse ;  /* 0x00000086baba7223 */ /* 0x180fe40000010897 */
[-CC-:B------:R-:W-:Y:S01]  /*1eef0*/  FFMA.FTZ R155, R155, R134.reuse, -R151.reuse ;  /* 0x000000869b9b7223 */ /* 0x180fe20000010897 */
[----:B------:R-:W-:Y:S01]  /*1ef00*/  MUFU.EX2 R145, R145 ;  /* 0x0000009100917308 */ /* 0x000fe20000000800 */
[-C--:B------:R-:W-:Y:S02]  /*1ef10*/  FFMA.FTZ R158, R158, R134.reuse, -R151 ;  /* 0x000000869e9e7223 */ /* 0x080fe40000010897 */
        /* <DEDUP_REMOVED lines=31> */
[C---:B------:R-:W-:Y:S01]  /*1f110*/  FMUL.FTZ R40, R2.reuse, R92 ;  /* 0x0000005c02287220 */ /* 0x040fe20000410000 */
[----:B------:R-:W1:Y:S01]  /*1f120*/  MUFU.EX2 R142, R142 ;  /* 0x0000008e008e7308 */ /* 0x000e620000000800 */
[----:B------:R-:W-:Y:S01]  /*1f130*/  FMUL.FTZ R41, R2, R93 ;  /* 0x0000005d02297220 */ /* 0x000fe20000410000 */
[----:B------:R-:W-:Y:S01]  /*1f140*/  LDSM.16.MT88.4 R100, [R213+0xf800] ;  /* 0x00f80000d564783b */ /* 0x000fe20000004200 */
[C---:B------:R-:W-:Y:S01]  /*1f150*/  FMUL.FTZ R50, R0.reuse, R86 ;  /* 0x0000005600327220 */ /* 0x040fe20000410000 */
[----:B--2---:R-:W-:Y:S01]  /*1f160*/  F2FP.BF16.PACK_AB R129, R141, R146 ;  /* 0x000000928d81723e */ /* 0x004fe200000010ff */
[----:B------:R-:W-:Y:S02]  /*1f170*/  FMUL.FTZ R51, R0, R87 ;  /* 0x0000005700337220 */ /* 0x000fe40000410000 */
[C---:B------:R-:W-:Y:S02]  /*1f180*/  FMUL.FTZ R48, R2.reuse, R84 ;  /* 0x0000005402307220 */ /* 0x040fe40000410000 */
[----:B------:R-:W-:Y:S01]  /*1f190*/  FMUL.FTZ R49, R2, R85 ;  /* 0x0000005502317220 */ /* 0x000fe20000410000 */
[----:B------:R-:W-:Y:S01]  /*1f1a0*/  MUFU.EX2 R140, R140 ;  /* 0x0000008c008c7308 */ /* 0x000fe20000000800 */
[----:B------:R-:W2:Y:S01]  /*1f1b0*/  LDSM.16.MT88.4 R84, [R213+0x10000] ;  /* 0x01000000d554783b */ /* 0x000ea20000004200 */
[C---:B------:R-:W-:Y:S02]  /*1f1c0*/  FMUL.FTZ R58, R0.reuse, R78 ;  /* 0x0000004e003a7220 */ /* 0x040fe40000410000 */
[----:B------:R-:W-:Y:S02]  /*1f1d0*/  FMUL.FTZ R59, R0, R79 ;  /* 0x0000004f003b7220 */ /* 0x000fe40000410000 */
[C---:B------:R-:W-:Y:S02]  /*1f1e0*/  FMUL.FTZ R56, R2.reuse, R76 ;  /* 0x0000004c02387220 */ /* 0x040fe40000410000 */
[----:B------:R-:W-:Y:S01]  /*1f1f0*/  FMUL.FTZ R57, R2, R77 ;  /* 0x0000004d02397220 */ /* 0x000fe20000410000 */
[----:B------:R-:W-:Y:S01]  /*1f200*/  LDSM.16.MT88.4 R92, [R213+0x11000] ;  /* 0x01100000d55c783b */ /* 0x000fe20000004200 */
[----:B------:R-:W3:Y:S01]  /*1f210*/  MUFU.EX2 R137, R137 ;  /* 0x0000008900897308 */ /* 0x000ee20000000800 */
[C---:B------:R-:W-:Y:S02]  /*1f220*/  FMUL.FTZ R66, R0.reuse, R70 ;  /* 0x0000004600427220 */ /* 0x040fe40000410000 */
[----:B------:R-:W-:Y:S01]  /*1f230*/  FMUL.FTZ R67, R0, R71 ;  /* 0x0000004700437220 */ /* 0x000fe20000410000 */
[----:B-1----:R-:W-:Y:S01]  /*1f240*/  F2FP.BF16.PACK_AB R130, R142, R143 ;  /* 0x0000008f8e82723e */ /* 0x002fe200000010ff */
[C---:B------:R-:W-:Y:S02]  /*1f250*/  FMUL.FTZ R64, R2.reuse, R68 ;  /* 0x0000004402407220 */ /* 0x040fe40000410000 */
[----:B------:R-:W1:Y:S01]  /*1f260*/  LDSM.16.MT88.4 R76, [R217+0xc800] ;  /* 0x00c80000d94c783b */ /* 0x000e620000004200 */
[----:B------:R-:W-:Y:S02]  /*1f270*/  FMUL.FTZ R65, R2, R69 ;  /* 0x0000004502417220 */ /* 0x000fe40000410000 */
[----:B------:R-:W-:Y:S01]  /*1f280*/  MUFU.EX2 R182, R182 ;  /* 0x000000b600b67308 */ /* 0x000fe20000000800 */
[-CC-:B------:R-:W-:Y:S02]  /*1f290*/  FFMA.FTZ R166, R166, R134.reuse, -R151.reuse ;  /* 0x00000086a6a67223 */ /* 0x180fe40000010897 */
[-C--:B------:R-:W-:Y:S02]  /*1f2a0*/  FFMA.FTZ R167, R167, R134.reuse, -R151 ;  /* 0x00000086a7a77223 */ /* 0x080fe40000010897 */
[-CC-:B------:R-:W-:Y:S02]  /*1f2b0*/  FFMA.FTZ R168, R168, R134.reuse, -R149.reuse ;  /* 0x00000086a8a87223 */ /* 0x180fe40000010895 */
[-C--:B------:R-:W-:Y:S02]  /*1f2c0*/  FFMA.FTZ R169, R169, R134.reuse, -R149 ;  /* 0x00000086a9a97223 */ /* 0x080fe40000010895 */
[-CC-:B------:R-:W-:Y:S01]  /*1f2d0*/  FFMA.FTZ R170, R170, R134.reuse, -R151.reuse ;  /* 0x00000086aaaa7223 */ /* 0x180fe20000010897 */
[----:B------:R-:W-:Y:S01]  /*1f2e0*/  MUFU.EX2 R186, R186 ;  /* 0x000000ba00ba7308 */ /* 0x000fe20000000800 */
[-C--:B------:R-:W-:Y:S02]  /*1f2f0*/  FFMA.FTZ R171, R171, R134.reuse, -R151 ;  /* 0x00000086abab7223 */ /* 0x080fe40000010897 */
[--C-:B------:R-:W-:Y:S01]  /*1f300*/  FFMA.FTZ R172, R172, R134, -R149.reuse ;  /* 0x00000086acac7223 */ /* 0x100fe20000010895 */
[----:B---3--:R-:W-:Y:S01]  /*1f310*/  F2FP.BF16.PACK_AB R131, R137, R140 ;  /* 0x0000008c8983723e */ /* 0x008fe200000010ff */
[-C--:B------:R-:W-:Y:S02]  /*1f320*/  FFMA.FTZ R173, R173, R134.reuse, -R149 ;  /* 0x00000086adad7223 */ /* 0x080fe40000010895 */
[-C--:B------:R-:W-:Y:S02]  /*1f330*/  FFMA.FTZ R181, R181, R134.reuse, -R151 ;  /* 0x00000086b5b57223 */ /* 0x080fe40000010897 */
[-CC-:B------:R-:W-:Y:S01]  /*1f340*/  FFMA.FTZ R185, R185, R134.reuse, -R149.reuse ;  /* 0x00000086b9b97223 */ /* 0x180fe20000010895 */
[----:B------:R-:W-:Y:S01]  /*1f350*/  MUFU.EX2 R155, R155 ;  /* 0x0000009b009b7308 */ /* 0x000fe20000000800 */
[C---:B------:R-:W-:Y:S05]  /*1f360*/  HMMA.16816.F32.BF16 R4, R128.reuse, R12, R4 ;  /* 0x0000000c8004723c */ /* 0x040fea0000041804 */
[----:B------:R-:W-:Y:S02]  /*1f370*/  FFMA.FTZ R184, R184, R134, -R149 ;  /* 0x00000086b8b87223 */ /* 0x000fe40000010895 */
[C---:B------:R-:W-:Y:S01]  /*1f380*/  FMUL.FTZ R12, R2.reuse, R120 ;  /* 0x00000078020c7220 */ /* 0x040fe20000410000 */
[C---:B------:R-:W-:Y:S01]  /*1f390*/  HMMA.16816.F32.BF16 R8, R128.reuse, R14, R8 ;  /* 0x0000000e8008723c */ /* 0x040fe20000041808 */
[----:B------:R-:W3:Y:S03]  /*1f3a0*/  MUFU.EX2 R158, R158 ;  /* 0x0000009e009e7308 */ /* 0x000ee60000000800 */
[----:B------:R-:W-:Y:S02]  /*1f3b0*/  FMUL.FTZ R13, R2, R121 ;  /* 0x00000079020d7220 */ /* 0x000fe40000410000 */
        /* <DEDUP_REMOVED lines=16> */
[--C-:B------:R-:W-:Y:S02]  /*1f4c0*/  FFMA.FTZ R112, R247, R134, -R149.reuse ;  /* 0x00000086f7707223 */ /* 0x100fe40000010895 */
[C---:B------:R-:W-:Y:S04]  /*1f4d0*/  FMUL.FTZ R22, R0.reuse, R114 ;  /* 0x0000007200167220 */ /* 0x040fe80000410000 */
[----:B------:R-:W-:Y:S02]  /*1f4e0*/  FMUL.FTZ R23, R0, R115 ;  /* 0x0000007300177220 */ /* 0x000fe40000410000 */
[-C--:B------:R-:W-:Y:S01]  /*1f4f0*/  FFMA.FTZ R194, R198, R134.reuse, -R149 ;  /* 0x00000086c6c27223 */ /* 0x080fe20000010895 */
[----:B------:R-:W3:Y:S01]  /*1f500*/  MUFU.EX2 R112, R112 ;  /* 0x0000007000707308 */ /* 0x000ee20000000800 */
[-CC-:B------:R-:W-:Y:S02]  /*1f510*/  FFMA.FTZ R197, R197, R134.reuse, -R151.reuse ;  /* 0x00000086c5c57223 */ /* 0x180fe40000010897 */
[-C--:B------:R-:W-:Y:S01]  /*1f520*/  FFMA.FTZ R196, R196, R134.reuse, -R151 ;  /* 0x00000086c4c47223 */ /* 0x080fe20000010897 */
[C---:B------:R-:W-:Y:S03]  /*1f530*/  HMMA.16816.F32.BF16 R20, R128.reuse, R28, R20 ;  /* 0x0000001c8014723c */ /* 0x040fe60000041814 */
[-CC-:B------:R-:W-:Y:S02]  /*1f540*/  FFMA.FTZ R191, R191, R134.reuse, -R149.reuse ;  /* 0x00000086bfbf7223 */ /* 0x180fe40000010895 */
[----:B------:R-:W-:Y:S01]  /*1f550*/  FFMA.FTZ R190, R190, R134, -R149 ;  /* 0x00000086bebe7223 */ /* 0x000fe20000010895 */
        /* <DEDUP_REMOVED lines=8> */
[----:B---3--:R-:W-:Y:S01]  /*1f5e0*/  F2FP.BF16.PACK_AB R71, R165, R112 ;  /* 0x00000070a547723e */ /* 0x008fe200000010ff */
[-C--:B------:R-:W-:Y:S02]  /*1f5f0*/  FFMA.FTZ R105, R250, R134.reuse, -R151 ;  /* 0x00000086fa697223 */ /* 0x080fe40000010897 */
[-CC-:B------:R-:W-:Y:S02]  /*1f600*/  FFMA.FTZ R107, R249, R134.reuse, -R149.reuse ;  /* 0x00000086f96b7223 */ /* 0x180fe40000010895 */
[-C--:B------:R-:W-:Y:S01]  /*1f610*/  FFMA.FTZ R106, R248, R134.reuse, -R149 ;  /* 0x00000086f86a7223 */ /* 0x080fe20000010895 */
[C---:B------:R-:W-:Y:S01]  /*1f620*/  HMMA.16816.F32.BF16 R28, R128.reuse, R36, R28 ;  /* 0x00000024801c723c */ /* 0x040fe2000004181c */
[----:B------:R-:W-:Y:S02]  /*1f630*/  MUFU.EX2 R104, R104 ;  /* 0x0000006800687308 */ /* 0x000fe40000000800 */
[-CC-:B------:R-:W-:Y:S02]  /*1f640*/  FFMA.FTZ R183, R183, R134.reuse, -R151.reuse ;  /* 0x00000086b7b77223 */ /* 0x180fe40000010897 */
        /* <DEDUP_REMOVED lines=8> */
[----:B------:R-:W-:Y:S01]  /*1f6d0*/  MUFU.EX2 R107, R107 ;  /* 0x0000006b006b7308 */ /* 0x000fe20000000800 */
[----:B------:R-:W-:Y:S01]  /*1f6e0*/  LDSM.16.MT88.4 R96, [R213+0x13000] ;  /* 0x01300000d560783b */ /* 0x000fe20000004200 */
[-C--:B------:R-:W-:Y:S02]  /*1f6f0*/  FFMA.FTZ R178, R178, R134.reuse, -R149 ;  /* 0x00000086b2b27223 */ /* 0x080fe40000010895 */
[-CC-:B------:R-:W-:Y:S02]  /*1f700*/  FFMA.FTZ R177, R177, R134.reuse, -R151.reuse ;  /* 0x00000086b1b17223 */ /* 0x180fe40000010897 */
[C---:B------:R-:W-:Y:S03]  /*1f710*/  HMMA.16816.F32.BF16 R36, R128.reuse, R44, R36 ;  /* 0x0000002c8024723c */ /* 0x040fe60000041824 */
[-C--:B------:R-:W-:Y:S01]  /*1f720*/  FFMA.FTZ R176, R176, R134.reuse, -R151 ;  /* 0x00000086b0b07223 */ /* 0x080fe20000010897 */
[----:B------:R-:W4:Y:S01]  /*1f730*/  MUFU.EX2 R106, R106 ;  /* 0x0000006a006a7308 */ /* 0x000f220000000800 */
[--C-:B------:R-:W-:Y:S02]  /*1f740*/  FFMA.FTZ R175, R175, R134, -R149.reuse ;  /* 0x00000086afaf7223 */ /* 0x100fe40000010895 */
        /* <DEDUP_REMOVED lines=8> */
[-C--:B------:R-:W-:Y:S02]  /*1f7d0*/  FFMA.FTZ R174, R174, R134.reuse, -R149 ;  /* 0x00000086aeae7223 */ /* 0x080fe40000010895 */
[-CC-:B------:R-:W-:Y:S02]  /*1f7e0*/  FFMA.FTZ R163, R163, R134.reuse, -R151.reuse ;  /* 0x00000086a3a37223 */ /* 0x180fe40000010897 */
[C---:B------:R-:W-:Y:S01]  /*1f7f0*/  HMMA.16816.F32.BF16 R44, R128.reuse, R52, R44 ;  /* 0x00000034802c723c */ /* 0x040fe2000004182c */
[----:B------:R-:W3:Y:S02]  /*1f800*/  MUFU.EX2 R171, R171 ;  /* 0x000000ab00ab7308 */ /* 0x000ee40000000800 */
[-C--:B------:R-:W-:Y:S01]  /*1f810*/  FFMA.FTZ R164, R164, R134.reuse, -R151 ;  /* 0x00000086a4a47223 */ /* 0x080fe20000010897 */
[----:B----4-:R-:W-:Y:S01]  /*1f820*/  F2FP.BF16.PACK_AB R69, R106, R107 ;  /* 0x0000006b6a45723e */ /* 0x010fe200000010ff */
[--C-:B------:R-:W-:Y:S02]  /*1f830*/  FFMA.FTZ R162, R162, R134, -R149.reuse ;  /* 0x00000086a2a27223 */ /* 0x100fe40000010895 */
[C---:B------:R-:W-:Y:S01]  /*1f840*/  FMUL.FTZ R52, R2.reuse, R80 ;  /* 0x0000005002347220 */ /* 0x040fe20000410000 */
[C---:B------:R-:W-:Y:S03]  /*1f850*/  HMMA.16816.F32.BF16 R48, R128.reuse, R54, R48 ;  /* 0x000000368030723c */ /* 0x040fe60000041830 */
[----:B------:R-:W-:Y:S01]  /*1f860*/  MUFU.EX2 R172, R172 ;  /* 0x000000ac00ac7308 */ /* 0x000fe20000000800 */
[----:B------:R-:W-:Y:S02]  /*1f870*/  FMUL.FTZ R53, R2, R81 ;  /* 0x0000005102357220 */ /* 0x000fe40000410000 */
[----:B------:R-:W-:Y:S02]  /*1f880*/  FFMA.FTZ R161, R161, R134, -R149 ;  /* 0x00000086a1a17223 */ /* 0x000fe40000010895 */
[C---:B------:R-:W-:Y:S04]  /*1f890*/  FMUL.FTZ R54, R0.reuse, R82 ;  /* 0x0000005200367220 */ /* 0x040fe80000410000 */
[----:B------:R-:W-:Y:S01]  /*1f8a0*/  FMUL.FTZ R55, R0, R83 ;  /* 0x0000005300377220 */ /* 0x000fe20000410000 */
[----:B------:R-:W4:Y:S01]  /*1f8b0*/  MUFU.EX2 R173, R173 ;  /* 0x000000ad00ad7308 */ /* 0x000f220000000800 */
[----:B------:R-:W-:Y:S01]  /*1f8c0*/  LDSM.16.MT88.4 R80, [R214+0xc800] ;  /* 0x00c80000d650783b */ /* 0x000fe20000004200 */
[-CC-:B------:R-:W-:Y:S02]  /*1f8d0*/  FFMA.FTZ R160, R160, R134.reuse, -R151.reuse ;  /* 0x00000086a0a07223 */ /* 0x180fe40000010897 */
[-C--:B------:R-:W-:Y:S02]  /*1f8e0*/  FFMA.FTZ R159, R159, R134.reuse, -R151 ;  /* 0x000000869f9f7223 */ /* 0x080fe40000010897 */
[C---:B------:R-:W-:Y:S03]  /*1f8f0*/  HMMA.16816.F32.BF16 R52, R128.reuse, R60, R52 ;  /* 0x0000003c8034723c */ /* 0x040fe60000041834 */
[-CC-:B------:R-:W-:Y:S01]  /*1f900*/  FFMA.FTZ R157, R157, R134.reuse, -R149.reuse ;  /* 0x000000869d9d7223 */ /* 0x180fe20000010895 */
[----:B------:R-:W5:Y:S01]  /*1f910*/  MUFU.EX2 R181, R181 ;  /* 0x000000b500b57308 */ /* 0x000f620000000800 */
[----:B------:R-:W-:Y:S02]  /*1f920*/  FFMA.FTZ R156, R156, R134, -R149 ;  /* 0x000000869c9c7223 */ /* 0x000fe40000010895 */
[C---:B------:R-:W-:Y:S01]  /*1f930*/  FMUL.FTZ R60, R2.reuse, R72 ;  /* 0x00000048023c7220 */ /* 0x040fe20000410000 */
[C---:B------:R-:W-:Y:S04]  /*1f940*/  HMMA.16816.F32.BF16 R56, R128.reuse, R62, R56 ;  /* 0x0000003e8038723c */ /* 0x040fe80000041838 */
[----:B------:R-:W-:Y:S02]  /*1f950*/  FMUL.FTZ R61, R2, R73 ;  /* 0x00000049023d7220 */ /* 0x000fe40000410000 */
[----:B------:R-:W-:Y:S01]  /*1f960*/  MUFU.EX2 R185, R185 ;  /* 0x000000b900b97308 */ /* 0x000fe20000000800 */
[C---:B------:R-:W-:Y:S02]  /*1f970*/  FMUL.FTZ R62, R0.reuse, R74 ;  /* 0x0000004a003e7220 */ /* 0x040fe40000410000 */
[----:B------:R-:W-:Y:S02]  /*1f980*/  FMUL.FTZ R63, R0, R75 ;  /* 0x0000004b003f7220 */ /* 0x000fe40000410000 */
[----:B------:R-:W3:Y:S01]  /*1f990*/  LDSM.16.MT88.4 R72, [R215+0xc800] ;  /* 0x00c80000d748783b */ /* 0x000ee20000004200 */
[-CC-:B------:R-:W-:Y:S02]  /*1f9a0*/  FFMA.FTZ R153, R153, R134.reuse, -R151.reuse ;  /* 0x0000008699997223 */ /* 0x180fe40000010897 */
[-C--:B------:R-:W-:Y:S02]  /*1f9b0*/  FFMA.FTZ R154, R154, R134.reuse, -R151 ;  /* 0x000000869a9a7223 */ /* 0x080fe40000010897 */
[C---:B--2---:R-:W-:Y:S01]  /*1f9c0*/  HMMA.16816.F32.BF16 R60, R128.reuse, R84, R60 ;  /* 0x00000054803c723c */ /* 0x044fe2000004183c */
[----:B------:R-:W2:Y:S02]  /*1f9d0*/  MUFU.EX2 R184, R184 ;  /* 0x000000b800b87308 */ /* 0x000ea40000000800 */
[-CC-:B------:R-:W-:Y:S02]  /*1f9e0*/  FFMA.FTZ R152, R152, R134.reuse, -R149.reuse ;  /* 0x0000008698987223 */ /* 0x180fe40000010895 */
[-C--:B------:R-:W-:Y:S02]  /*1f9f0*/  FFMA.FTZ R199, R150, R134.reuse, -R149 ;  /* 0x0000008696c77223 */ /* 0x080fe40000010895 */
[-CC-:B------:R-:W-:Y:S01]  /*1fa00*/  FFMA.FTZ R148, R148, R134.reuse, -R151.reuse ;  /* 0x0000008694947223 */ /* 0x180fe20000010897 */
[----:B------:R-:W-:Y:S01]  /*1fa10*/  HMMA.16816.F32.BF16 R64, R128, R86, R64 ;  /* 0x000000568040723c */ /* 0x000fe20000041840 */
[----:B------:R-:W2:Y:S02]  /*1fa20*/  LDSM.16.MT88.4 R84, [R213+0xc800] ;  /* 0x00c80000d554783b */ /* 0x000ea40000004200 */
[----:B------:R-:W2:Y:S01]  /*1fa30*/  MUFU.EX2 R187, R187 ;  /* 0x000000bb00bb7308 */ /* 0x000ea20000000800 */
[-C--:B------:R-:W-:Y:S02]  /*1fa40*/  FFMA.FTZ R151, R147, R134.reuse, -R151 ;  /* 0x0000008693977223 */ /* 0x080fe40000010897 */
[-CC-:B------:R-:W-:Y:S02]  /*1fa50*/  FFMA.FTZ R135, R135, R134.reuse, -R149.reuse ;  /* 0x0000008687877223 */ /* 0x180fe40000010895 */
[C---:B-1----:R-:W-:Y:S05]  /*1fa60*/  HMMA.16816.F32.BF16 R4, R68.reuse, R76, R4 ;  /* 0x0000004c4404723c */ /* 0x042fea0000041804 */
[----:B------:R-:W-:Y:S01]  /*1fa70*/  MUFU.EX2 R188, R188 ;  /* 0x000000bc00bc7308 */ /* 0x000fe20000000800 */
[----:B------:R-:W-:Y:S02]  /*1fa80*/  FFMA.FTZ R149, R133, R134, -R149 ;  /* 0x0000008685957223 */ /* 0x000fe40000010895 */
[C---:B------:R-:W-:Y:S01]  /*1fa90*/  HMMA.16816.F32.BF16 R8, R68.reuse, R78, R8 ;  /* 0x0000004e4408723c */ /* 0x040fe20000041808 */
[----:B------:R-:W1:Y:S03]  /*1faa0*/  LDSM.16.MT88.4 R76, [R217+0x10800] ;  /* 0x01080000d94c783b */ /* 0x000e660000004200 */
[----:B------:R-:W-:Y:S02]  /*1fab0*/  FFMA.FTZ R146, R0, R245, R146 ;  /* 0x000000f500927223 */ /* 0x000fe40000010092 */
[----:B------:R-:W-:Y:S01]  /*1fac0*/  FFMA.FTZ R145, R2, R243, R145 ;  /* 0x000000f302917223 */ /* 0x000fe20000010091 */
[----:B------:R-:W1:Y:S01]  /*1fad0*/  MUFU.EX2 R189, R189 ;  /* 0x000000bd00bd7308 */ /* 0x000e620000000800 */
[----:B------:R-:W-:Y:S01]  /*1fae0*/  FADD.FTZ R141, R141, R146 ;  /* 0x000000928d8d7221 */ /* 0x000fe20000010000 */
[C---:B---3--:R-:W-:Y:S03]  /*1faf0*/  HMMA.16816.F32.BF16 R12, R68.reuse, R72, R12 ;  /* 0x00000048440c723c */ /* 0x048fe6000004180c */
[----:B------:R-:W-:Y:S02]  /*1fb00*/  FADD.FTZ R144, R144, R145 ;  /* 0x0000009190907221 */ /* 0x000fe40000010000 */
[----:B------:R-:W-:Y:S03]  /*1fb10*/  FADD.FTZ R140, R140, R141 ;  /* 0x0000008d8c8c7221 */ /* 0x000fe60000010000 */
[----:B------:R-:W-:Y:S01]  /*1fb20*/  MUFU.EX2 R192, R192 ;  /* 0x000000c000c07308 */ /* 0x000fe20000000800 */
[C---:B------:R-:W-:Y:S01]  /*1fb30*/  HMMA.16816.F32.BF16 R16, R68.reuse, R74, R16 ;  /* 0x0000004a4410723c */ /* 0x040fe20000041810 */
[----:B------:R-:W3:Y:S02]  /*1fb40*/  LDSM.16.MT88.4 R72, [R215+0x10800] ;  /* 0x01080000d748783b */ /* 0x000ee40000004200 */
[----:B------:R-:W-:Y:S01]  /*1fb50*/  FADD.FTZ R140, R137, R140 ;  /* 0x0000008c898c7221 */ /* 0x000fe20000010000 */
[----:B------:R-:W-:Y:S04]  /*1fb60*/  MOV R137, R132 ;  /* 0x0000008400897202 */ /* 0x000fe80000000f00 */
        /* <DEDUP_REMOVED lines=14> */
[C---:B-1----:R-:W-:Y:S08]  /*1fc50*/  HMMA.16816.F32.BF16 R36, R68.reuse, R76, R36 ;  /* 0x0000004c4424723c */ /* 0x042ff00000041824 */
[C---:B------:R-:W-:Y:S01]  /*1fc60*/  HMMA.16816.F32.BF16 R40, R68.reuse, R78, R40 ;  /* 0x0000004e4428723c */ /* 0x040fe20000041828 */
[----:B------:R-:W1:Y:S01]  /*1fc70*/  LDSM.16.MT88.4 R76, [R215+0xd000] ;  /* 0x00d00000d74c783b */ /* 0x000e620000004200 */
[----:B------:R-:W1:Y:S06]  /*1fc80*/  MUFU.EX2 R196, R196 ;  /* 0x000000c400c47308 */ /* 0x000e6c0000000800 */
[C---:B---3--:R-:W-:Y:S04]  /*1fc90*/  HMMA.16816.F32.BF16 R44, R68.reuse, R72, R44 ;  /* 0x00000048442c723c */ /* 0x048fe8000004182c */
[----:B------:R-:W-:Y:S04]  /*1fca0*/  MUFU.EX2 R191, R191 ;  /* 0x000000bf00bf7308 */ /* 0x000fe80000000800 */
[C---:B------:R-:W-:Y:S01]  /*1fcb0*/  HMMA.16816.F32.BF16 R48, R68.reuse, R74, R48 ;  /* 0x0000004a4430723c */ /* 0x040fe20000041830 */
[----:B------:R-:W3:Y:S05]  /*1fcc0*/  LDSM.16.MT88.4 R72, [R214+0xd000] ;  /* 0x00d00000d648783b */ /* 0x000eea0000004200 */
        /* <DEDUP_REMOVED lines=11> */
[----:B------:R-:W-:Y:S03]  /*1fd80*/  F2FP.BF16.PACK_AB R69, R169, R168 ;  /* 0x000000a8a945723e */ /* 0x000fe600000010ff */
[----:B------:R-:W-:Y:S01]  /*1fd90*/  F2FP.BF16.PACK_AB R70, R171, R170 ;  /* 0x000000aaab46723e */ /* 0x000fe200000010ff */
[----:B------:R-:W-:Y:S01]  /*1fda0*/  FADD.FTZ R168, R168, R165 ;  /* 0x000000a5a8a87221 */ /* 0x000fe20000010000 */
[----:B------:R-:W-:Y:S02]  /*1fdb0*/  F2FP.BF16.PACK_AB R71, R173, R172 ;  /* 0x000000acad47723e */ /* 0x000fe400000010ff */
[----:B------:R-:W3:Y:S01]  /*1fdc0*/  MUFU.EX2 R178, R178 ;  /* 0x000000b200b27308 */ /* 0x000ee20000000800 */
        /* <DEDUP_REMOVED lines=8> */
[C---:B-1----:R-:W-:Y:S08]  /*1fe50*/  HMMA.16816.F32.BF16 R12, R68.reuse, R76, R12 ;  /* 0x0000004c440c723c */ /* 0x042ff0000004180c */
[C---:B------:R-:W-:Y:S01]  /*1fe60*/  HMMA.16816.F32.BF16 R16, R68.reuse, R78, R16 ;  /* 0x0000004e4410723c */ /* 0x040fe20000041810 */
[----:B------:R-:W1:Y:S01]  /*1fe70*/  LDSM.16.MT88.4 R76, [R215+0x11000] ;  /* 0x01100000d74c783b */ /* 0x000e620000004200 */
[----:B------:R-:W-:Y:S06]  /*1fe80*/  MUFU.EX2 R175, R175 ;  /* 0x000000af00af7308 */ /* 0x000fec0000000800 */
[C---:B---3--:R-:W-:Y:S04]  /*1fe90*/  HMMA.16816.F32.BF16 R20, R68.reuse, R72, R20 ;  /* 0x000000484414723c */ /* 0x048fe80000041814 */
[----:B------:R-:W3:Y:S04]  /*1fea0*/  MUFU.EX2 R174, R174 ;  /* 0x000000ae00ae7308 */ /* 0x000ee80000000800 */
[C---:B------:R-:W-:Y:S01]  /*1feb0*/  HMMA.16816.F32.BF16 R24, R68.reuse, R74, R24 ;  /* 0x0000004a4418723c */ /* 0x040fe20000041818 */
[----:B------:R-:W3:Y:S05]  /*1fec0*/  LDSM.16.MT88.4 R72, [R217+0xd800] ;  /* 0x00d80000d948783b */ /* 0x000eea0000004200 */
[----:B------:R-:W-:Y:S02]  /*1fed0*/  MUFU.EX2 R163, R163 ;  /* 0x000000a300a37308 */ /* 0x000fe40000000800 */
[C---:B----4-:R-:W-:Y:S08]  /*1fee0*/  HMMA.16816.F32.BF16 R28, R68.reuse, R80, R28 ;  /* 0x00000050441c723c */ /* 0x050ff0000004181c */
[C---:B------:R-:W-:Y:S01]  /*1fef0*/  HMMA.16816.F32.BF16 R32, R68.reuse, R82, R32 ;  /* 0x000000524420723c */ /* 0x040fe20000041820 */
[----:B------:R-:W4:Y:S01]  /*1ff00*/  LDSM.16.MT88.4 R80, [R215+0xd800] ;  /* 0x00d80000d750783b */ /* 0x000f220000004200 */
        /* <DEDUP_REMOVED lines=19> */
[----:B-----5:R-:W-:Y:S02]  /*20040*/  F2FP.BF16.PACK_AB R68, R182, R181 ;  /* 0x000000b5b644723e */ /* 0x020fe400000010ff */
[C---:B------:R-:W-:Y:S03]  /*20050*/  F2FP.BF16.PACK_AB R69, R184.reuse, R185 ;  /* 0x000000b9b845723e */ /* 0x040fe600000010ff */
[----:B------:R-:W-:Y:S01]  /*20060*/  F2FP.BF16.PACK_AB R70, R187, R186 ;  /* 0x000000babb46723e */ /* 0x000fe200000010ff */
[----:B------:R-:W-:Y:S01]  /*20070*/  MUFU.EX2 R153, R153 ;  /* 0x0000009900997308 */ /* 0x000fe20000000800 */
[----:B------:R-:W-:Y:S01]  /*20080*/  F2FP.BF16.PACK_AB R71, R189, R188 ;  /* 0x000000bcbd47723e */ /* 0x000fe200000010ff */
[----:B------:R-:W-:Y:S04]  /*20090*/  FADD.FTZ R185, R185, R172 ;  /* 0x000000acb9b97221 */ /* 0x000fe80000010000 */
[----:B------:R-:W-:Y:S02]  /*200a0*/  FADD.FTZ R185, R184, R185 ;  /* 0x000000b9b8b97221 */ /* 0x000fe40000010000 */
[C---:B---3--:R-:W-:Y:S02]  /*200b0*/  HMMA.16816.F32.BF16 R4, R68.reuse, R72, R4 ;  /* 0x000000484404723c */ /* 0x048fe40000041804 */
[----:B------:R-:W3:Y:S01]  /*200c0*/  MUFU.EX2 R154, R154 ;  /* 0x0000009a009a7308 */ /* 0x000ee20000000800 */
[----:B------:R-:W-:Y:S04]  /*200d0*/  FADD.FTZ R188, R188, R185 ;  /* 0x000000b9bcbc7221 */ /* 0x000fe80000010000 */
[----:B------:R-:W-:Y:S01]  /*200e0*/  FADD.FTZ R188, R189, R188 ;  /* 0x000000bcbdbc7221 */ /* 0x000fe20000010000 */
[C---:B------:R-:W-:Y:S01]  /*200f0*/  HMMA.16816.F32.BF16 R8, R68.reuse, R74, R8 ;  /* 0x0000004a4408723c */ /* 0x040fe20000041808 */
[----:B------:R-:W5:Y:S03]  /*20100*/  LDSM.16.MT88.4 R72, [R217+0x11800] ;  /* 0x01180000d948783b */ /* 0x000f660000004200 */
[----:B------:R-:W-:Y:S04]  /*20110*/  MUFU.EX2 R152, R152 ;  /* 0x0000009800987308 */ /* 0x000fe80000000800 */
[C---:B----4-:R-:W-:Y:S06]  /*20120*/  HMMA.16816.F32.BF16 R12, R68.reuse, R80, R12 ;  /* 0x00000050440c723c */ /* 0x050fec000004180c */
[----:B------:R-:W4:Y:S02]  /*20130*/  MUFU.EX2 R199, R199 ;  /* 0x000000c700c77308 */ /* 0x000f240000000800 */
[C---:B------:R-:W-:Y:S01]  /*20140*/  HMMA.16816.F32.BF16 R16, R68.reuse, R82, R16 ;  /* 0x000000524410723c */ /* 0x040fe20000041810 */
[----:B------:R-:W2:Y:S07]  /*20150*/  LDSM.16.MT88.4 R80, [R215+0x11800] ;  /* 0x01180000d750783b */ /* 0x000eae0000004200 */
        /* <DEDUP_REMOVED lines=10> */
[C---:B-----5:R-:W-:Y:S08]  /*20200*/  HMMA.16816.F32.BF16 R36, R68.reuse, R72, R36 ;  /* 0x000000484424723c */ /* 0x060ff00000041824 */
[C---:B------:R-:W-:Y:S01]  /*20210*/  HMMA.16816.F32.BF16 R40, R68.reuse, R74, R40 ;  /* 0x0000004a4428723c */ /* 0x040fe20000041828 */
[----:B------:R-:W5:Y:S07]  /*20220*/  LDSM.16.MT88.4 R72, [R215+0xe000] ;  /* 0x00e00000d748783b */ /* 0x000f6e0000004200 */
[C---:B--2---:R-:W-:Y:S08]  /*20230*/  HMMA.16816.F32.BF16 R44, R68.reuse, R80, R44 ;  /* 0x00000050442c723c */ /* 0x044ff0000004182c */
        /* <DEDUP_REMOVED lines=14> */
[C---:B------:R-:W-:Y:S03]  /*20320*/  HMMA.16816.F32.BF16 R4, R68.reuse, R84, R4 ;  /* 0x000000544404723c */ /* 0x040fe60000041804 */
[----:B------:R-:W-:Y:S04]  /*20330*/  FADD.FTZ R191, R191, R194 ;  /* 0x000000c2bfbf7221 */ /* 0x000fe80000010000 */
[----:B------:R-:W-:Y:S01]  /*20340*/  FADD.FTZ R190, R190, R191 ;  /* 0x000000bfbebe7221 */ /* 0x000fe20000010000 */
        /* <DEDUP_REMOVED lines=18> */
[C---:B------:R-:W-:Y:S01]  /*20470*/  HMMA.16816.F32.BF16 R56, R68.reuse, R90, R56 ;  /* 0x0000005a4438723c */ /* 0x040fe20000041838 */
[----:B------:R-:W2:Y:S07]  /*20480*/  LDSM.16.MT88.4 R88, [R217+0x12800] ;  /* 0x01280000d958783b */ /* 0x000eae0000004200 */
[C---:B------:R-:W-:Y:S08]  /*20490*/  HMMA.16816.F32.BF16 R60, R68.reuse, R92, R60 ;  /* 0x0000005c443c723c */ /* 0x040ff0000004183c */
[----:B------:R-:W-:Y:S01]  /*204a0*/  HMMA.16816.F32.BF16 R64, R68, R94, R64 ;  /* 0x0000005e4440723c */ /* 0x000fe20000041840 */
[----:B------:R-:W-:Y:S06]  /*204b0*/  LDSM.16.MT88.4 R92, [R214+0x13000] ;  /* 0x01300000d65c783b */ /* 0x000fec0000004200 */
        /* <DEDUP_REMOVED lines=11> */
[C---:B------:R-:W-:Y:S08]  /*20570*/  HMMA.16816.F32.BF16 R12, R68.reuse, R80, R12 ;  /* 0x00000050440c723c */ /* 0x040ff0000004180c */
[C---:B------:R-:W-:Y:S01]  /*20580*/  HMMA.16816.F32.BF16 R16, R68.reuse, R82, R16 ;  /* 0x000000524410723c */ /* 0x040fe20000041810 */
[----:B------:R-:W1:Y:S07]  /*20590*/  LDSM.16.MT88.4 R80, [R214+0x12800] ;  /* 0x01280000d650783b */ /* 0x000e6e0000004200 */
[C---:B--2---:R-:W-:Y:S08]  /*205a0*/  HMMA.16816.F32.BF16 R20, R68.reuse, R84, R20 ;  /* 0x000000544414723c */ /* 0x044ff00000041814 */
[C---:B------:R-:W-:Y:S01]  /*205b0*/  HMMA.16816.F32.BF16 R24, R68.reuse, R86, R24 ;  /* 0x000000564418723c */ /* 0x040fe20000041818 */
[----:B------:R-:W-:Y:S07]  /*205c0*/  LDSM.16.MT88.4 R84, [R213+0xf000] ;  /* 0x00f00000d554783b */ /* 0x000fee0000004200 */
[C---:B-----5:R-:W-:Y:S08]  /*205d0*/  HMMA.16816.F32.BF16 R28, R68.reuse, R72, R28 ;  /* 0x00000048441c723c */ /* 0x060ff0000004181c */
        /* <DEDUP_REMOVED lines=8> */
[C---:B------:R-:W-:Y:S08]  /*20660*/  HMMA.16816.F32.BF16 R52, R68.reuse, R80, R52 ;  /* 0x000000504434723c */ /* 0x040ff00000041834 */
[C---:B------:R-:W-:Y:S01]  /*20670*/  HMMA.16816.F32.BF16 R56, R68.reuse, R82, R56 ;  /* 0x000000524438723c */ /* 0x040fe20000041838 */
[----:B------:R-:W5:Y:S07]  /*20680*/  LDSM.16.MT88.4 R80, [R215+0xf000] ;  /* 0x00f00000d750783b */ /* 0x000f6e0000004200 */
[C---:B--2---:R-:W-:Y:S08]  /*20690*/  HMMA.16816.F32.BF16 R60, R68.reuse, R72, R60 ;  /* 0x00000048443c723c */ /* 0x044ff0000004183c */
[----:B------:R-:W-:Y:S01]  /*206a0*/  HMMA.16816.F32.BF16 R64, R68, R74, R64 ;  /* 0x0000004a4440723c */ /* 0x000fe20000041840 */
[----:B------:R-:W2:Y:S06]  /*206b0*/  LDSM.16.MT88.4 R72, [R214+0xf000] ;  /* 0x00f00000d648783b */ /* 0x000eac0000004200 */
[----:B------:R-:W-:Y:S02]  /*206c0*/  F2FP.BF16.PACK_AB R68, R164, R163 ;  /* 0x000000a3a444723e */ /* 0x000fe400000010ff */
[----:B------:R-:W-:Y:S03]  /*206d0*/  F2FP.BF16.PACK_AB R69, R161, R162 ;  /* 0x000000a2a145723e */ /* 0x000fe600000010ff */
[----:B------:R-:W-:Y:S01]  /*206e0*/  F2FP.BF16.PACK_AB R70, R159, R160 ;  /* 0x000000a09f46723e */ /* 0x000fe200000010ff */
[----:B------:R-:W-:Y:S01]  /*206f0*/  FADD.FTZ R162, R162, R175 ;  /* 0x000000afa2a27221 */ /* 0x000fe20000010000 */
[C---:B------:R-:W-:Y:S03]  /*20700*/  F2FP.BF16.PACK_AB R71, R156.reuse, R157 ;  /* 0x0000009d9c47723e */ /* 0x040fe600000010ff */
[----:B------:R-:W-:Y:S04]  /*20710*/  FADD.FTZ R162, R161, R162 ;  /* 0x000000a2a1a27221 */ /* 0x000fe80000010000 */
[C---:B-1----:R-:W-:Y:S03]  /*20720*/  HMMA.16816.F32.BF16 R4, R68.reuse, R76, R4 ;  /* 0x0000004c4404723c */ /* 0x042fe60000041804 */
[----:B------:R-:W-:Y:S04]  /*20730*/  FADD.FTZ R157, R157, R162 ;  /* 0x000000a29d9d7221 */ /* 0x000fe80000010000 */
[----:B------:R-:W-:Y:S01]  /*20740*/  FADD.FTZ R157, R156, R157 ;  /* 0x0000009d9c9d7221 */ /* 0x000fe20000010000 */
[C---:B------:R-:W-:Y:S01]  /*20750*/  HMMA.16816.F32.BF16 R8, R68.reuse, R78, R8 ;  /* 0x0000004e4408723c */ /* 0x040fe20000041808 */
[----:B------:R-:W1:Y:S07]  /*20760*/  LDSM.16.MT88.4 R76, [R217+0x13000] ;  /* 0x01300000d94c783b */ /* 0x000e6e0000004200 */
[C---:B-----5:R-:W-:Y:S08]  /*20770*/  HMMA.16816.F32.BF16 R12, R68.reuse, R80, R12 ;  /* 0x00000050440c723c */ /* 0x060ff0000004180c */
        /* <DEDUP_REMOVED lines=16> */
[----:B---3--:R-:W-:Y:S02]  /*20880*/  F2FP.BF16.PACK_AB R68, R154, R153 ;  /* 0x000000999a44723e */ /* 0x008fe400000010ff */
        /* <DEDUP_REMOVED lines=32> */
[C---:B------:R-:W-:Y:S01]  /*20a90*/  HMMA.16816.F32.BF16 R80, R68.reuse, R76, R52 ;  /* 0x0000004c4450723c */ /* 0x040fe20000041834 */
[----:B------:R-:W1:Y:S02]  /*20aa0*/  LDSM.16.MT88.4 R4, [R213+0x13800] ;  /* 0x01380000d504783b */ /* 0x000e640000004200 */
[----:B------:R-:W-:Y:S04]  /*20ab0*/  FADD.FTZ R187, R187, R186 ;  /* 0x000000babbbb7221 */ /* 0x000fe80000010000 */
[----:B------:R-:W-:Y:S01]  /*20ac0*/  FADD.FTZ R0, R192, R187 ;  /* 0x000000bbc0007221 */ /* 0x000fe20000010000 */
[C---:B------:R-:W-:Y:S04]  /*20ad0*/  HMMA.16816.F32.BF16 R76, R68.reuse, R78, R56 ;  /* 0x0000004e444c723c */ /* 0x040fe80000041838 */
[----:B------:R-:W-:Y:S04]  /*20ae0*/  FADD.FTZ R0, R193, R0 ;  /* 0x00000000c1007221 */ /* 0x000fe80000010000 */
[----:B------:R-:W-:Y:S04]  /*20af0*/  FADD.FTZ R197, R197, R0 ;  /* 0x00000000c5c57221 */ /* 0x000fe80000010000 */
[----:B------:R-:W-:Y:S04]  /*20b00*/  FADD.FTZ R196, R196, R197 ;  /* 0x000000c5c4c47221 */ /* 0x000fe80000010000 */
[----:B------:R-:W-:Y:S04]  /*20b10*/  FADD.FTZ R183, R183, R196 ;  /* 0x000000c4b7b77221 */ /* 0x000fe80000010000 */
[----:B------:R-:W-:Y:S04]  /*20b20*/  FADD.FTZ R180, R180, R183 ;  /* 0x000000b7b4b47221 */ /* 0x000fe80000010000 */
[----:B------:R-:W-:Y:S04]  /*20b30*/  FADD.FTZ R177, R177, R180 ;  /* 0x000000b4b1b17221 */ /* 0x000fe80000010000 */
[----:B------:R-:W-:Y:S04]  /*20b40*/  FADD.FTZ R176, R176, R177 ;  /* 0x000000b1b0b07221 */ /* 0x000fe80000010000 */
[----:B------:R-:W-:Y:S01]  /*20b50*/  FADD.FTZ R9, R163, R176 ;  /* 0x000000b0a3097221 */ /* 0x000fe20000010000 */
[C---:B-1----:R-:W-:Y:S03]  /*20b60*/  HMMA.16816.F32.BF16 R72, R68.reuse, R4, R60 ;  /* 0x000000044448723c */ /* 0x042fe6000004183c */
[----:B------:R-:W-:Y:S04]  /*20b70*/  FADD.FTZ R9, R164, R9 ;  /* 0x00000009a4097221 */ /* 0x000fe80000010000 */
[----:B------:R-:W-:Y:S01]  /*20b80*/  FADD.FTZ R0, R160, R9 ;  /* 0x00000009a0007221 */ /* 0x000fe20000010000 */
[----:B------:R-:W-:Y:S04]  /*20b90*/  HMMA.16816.F32.BF16 R68, R68, R6, R64 ;  /* 0x000000064444723c */ /* 0x000fe80000041840 */
[----:B------:R-:W-:Y:S04]  /*20ba0*/  FADD.FTZ R0, R159, R0 ;  /* 0x000000009f007221 */ /* 0x000fe80000010000 */
[----:B------:R-:W-:Y:S01]  /*20bb0*/  FADD.FTZ R153, R153, R0 ;  /* 0x0000000099997221 */ /* 0x000fe20000010000 */
[----:B------:R-:W-:Y:S03]  /*20bc0*/  IADD3 R0, R235, -0x1, RZ ;  /* 0xffffffffeb007810 */ /* 0x000fe60007ffe0ff */
[----:B------:R-:W-:Y:S01]  /*20bd0*/  FADD.FTZ R153, R154, R153 ;  /* 0x000000999a997221 */ /* 0x000fe20000010000 */
[----:B------:R-:W-:Y:S02]  /*20be0*/  MOV R235, R0 ;  /* 0x0000000000eb7202 */ /* 0x000fe40000000f00 */
[----:B------:R-:W-:Y:S01]  /*20bf0*/  MOV R0, R3 ;  /* 0x0000000300007202 */ /* 0x000fe20000000f00 */
[----:B------:R-:W-:Y:S04]  /*20c00*/  FADD.FTZ R148, R148, R153 ;  /* 0x0000009994947221 */ /* 0x000fe80000010000 */
[----:B------:R-:W-:Y:S01]  /*20c10*/  FADD.FTZ R243, R151, R148 ;  /* 0x0000009497f37221 */ /* 0x000fe20000010000 */
[----:B------:R-:W-:-:S05]  /*20c20*/  @P0 BRA `(.L_x_2911) ;  /* 0xffffb91000000947 */ /* 0x000fca000383ffff */
.L_x_2902:
        /* <DEDUP_REMOVED lines=11> */
.L_x_2925:
[----:B--23--:R-:W-:Y:S01]  /*20ce0*/  FADD.FTZ R243, R6, R243 ;  /* 0x000000f306f37221 */ /* 0x00cfe20000010000 */
[----:B------:R-:W-:Y:S05]  /*20cf0*/  BRA.DIV ~URZ, `(.L_x_2913) ;  /* 0x000016027f007947 */ /* 0x000fea000b800000 */
[----:B------:R-:W2:Y:S04]  /*20d00*/  SHFL.BFLY PT, R0, R245, 0x2, 0x1f ;  /* 0x0c401f00f5007f89 */ /* 0x000ea800000e0000 */
[----:B------:R-:W3:Y:S01]  /*20d10*/  SHFL.BFLY PT, R10, R243, 0x1, 0x1f ;  /* 0x0c201f00f30a7f89 */ /* 0x000ee200000e0000 */
[----:B--2---:R-:W-:Y:S02]  /*20d20*/  FADD.FTZ R7, R0, R245 ;  /* 0x000000f500077221 */ /* 0x004fe40000010000 */
[----:B---3--:R-:W-:-:S03]  /*20d30*/  FADD.FTZ R10, R243, R10 ;  /* 0x0000000af30a7221 */ /* 0x008fc60000010000 */
[----:B------:R2:W3:Y:S04]  /*20d40*/  SHFL.BFLY PT, R6, R7, 0x1, 0x1f ;  /* 0x0c201f0007067f89 */ /* 0x0004e800000e0000 */
.L_x_2926:
        /* <DEDUP_REMOVED lines=202> */
.L_x_2915:
[----:B------:R-:W-:Y:S02]  /*219f0*/  ULDC.64 UR4, c[0x0][0x118] ;  /* 0x0000460000047ab9 */ /* 0x000fe40000000a00 */
[----:B------:R-:W2:Y:S04]  /*21a00*/  LD.E R2, [R8.64+0x60] ;  /* 0x0000600408027980 */ /* 0x000ea8000c101900 */
[----:B------:R-:W3:Y:S01]  /*21a10*/  LD.E R234, [R8.64+0xb4] ;  /* 0x0000b40408ea7980 */ /* 0x000ee2000c101900 */
[----:B--2---:R-:W-:-:S04]  /*21a20*/  IMAD R3, R2, R230, R229 ;  /* 0x000000e602037224 */ /* 0x004fc800078e02e5 */
[----:B---3--:R-:W-:Y:S02]  /*21a30*/  IMAD R234, R234, R3, RZ ;  /* 0x00000003eaea7224 */ /* 0x008fe400078e02ff */
.L_x_2916:
[----:B------:R-:W-:Y:S05]  /*21a40*/  BSYNC B0 ;  /* 0x0000000000007941 */ /* 0x000fea0003800000 */
.L_x_2914:
        /* <DEDUP_REMOVED lines=44> */
.L_x_2918:
[----:B---3--:R-:W-:Y:S05]  /*21d10*/  BSYNC B0 ;  /* 0x0000000000007941 */ /* 0x008fea0003800000 */
.L_x_2917:
        /* <DEDUP_REMOVED lines=34> */
.L_x_2920:
[----:B------:R-:W-:Y:S05]  /*21f40*/  BSYNC B0 ;  /* 0x0000000000007941 */ /* 0x000fea0003800000 */
.L_x_2919:
        /* <DEDUP_REMOVED lines=17> */
.L_x_2922:
[----:B------:R-:W-:Y:S05]  /*22060*/  BSYNC B0 ;  /* 0x0000000000007941 */ /* 0x000fea0003800000 */
.L_x_2921:
        /* <DEDUP_REMOVED lines=17> */
.L_x_2924:
[----:B------:R-:W-:Y:S05]  /*22180*/  BSYNC B0 ;  /* 0x0000000000007941 */ /* 0x000fea0003800000 */
.L_x_2923:
[----:B------:R-:W-:Y:S01]  /*22190*/  IADD3 R0, R5, 0x30, RZ ;  /* 0x0000003005007810 */ /* 0x000fe20007ffe0ff */
[----:B------:R-:W-:-:S03]  /*221a0*/  IMAD.MOV.U32 R229, RZ, RZ, 0x0 ;  /* 0x00000000ffe57424 */ /* 0x000fc600078e00ff */
[----:B------:R-:W-:-:S13]  /*221b0*/  ISETP.GE.AND P0, PT, R0, R231, PT ;  /* 0x000000e70000720c */ /* 0x000fda0003f06270 */
[----:B------:R-:W-:Y:S05]  /*221c0*/  @P0 RET.REL.NODEC R228 `(_ZN5flash24flash_fwd_splitkv_kernelI23Flash_fwd_kernel_traitsILi128ELi64ELi128ELi4ELb0ELb0EN7cutlass10bfloat16_tE19Flash_kernel_traitsILi128ELi64ELi128ELi4ES3_EELb1ELb0ELb0ELb0ELb1ELb1ELb0ELb1EEEvNS_16Flash_fwd_paramsE) ;  /* 0xfffdde30e4000950 */ /* 0x000fea0003c3ffff */
        /* <DEDUP_REMOVED lines=14> */
[----:B------:R-:W-:Y:S05]  /*222b0*/  RET.REL.NODEC R228 `(_ZN5flash24flash_fwd_splitkv_kernelI23Flash_fwd_kernel_traitsILi128ELi64ELi128ELi4ELb0ELb0EN7cutlass10bfloat16_tE19Flash_kernel_traitsILi128ELi64ELi128ELi4ES3_EELb1ELb0ELb0ELb0ELb1ELb1ELb0ELb1EEEvNS_16Flash_fwd_paramsE) ;  /* 0xfffddd40e4007950 */ /* 0x000fea0003c3ffff */
.L_x_2912:
[----:B------:R-:W-:Y:S02]  /*222c0*/  MOV R6, 0x2 ;  /* 0x0000000200067802 */ /* 0x000fe40000000f00 */
[----:B------:R-:W-:Y:S02]  /*222d0*/  MOV R4, 0x222f0 ;  /* 0x000222f000047802 */ /* 0x000fe40000000f00 */
[----:B-1---5:R-:W-:Y:S05]  /*222e0*/  CALL.REL.NOINC `($__internal_19_$__cuda_sm70_shflsync_bfly_p) ;  /* 0x000000f000007944 */ /* 0x022fea0003c00000 */
[----:B-12---:R-:W-:Y:S05]  /*222f0*/  BRA `(.L_x_2925) ;  /* 0xffffe9e000007947 */ /* 0x006fea000383ffff */
.L_x_2913:
[----:B------:R-:W-:Y:S02]  /*22300*/  MOV R6, 0x1 ;  /* 0x0000000100067802 */ /* 0x000fe40000000f00 */
[----:B------:R-:W-:Y:S02]  /*22310*/  MOV R4, 0x22330 ;  /* 0x0002233000047802 */ /* 0x000fe40000000f00 */
[----:B-1---5:R-:W-:Y:S05]  /*22320*/  CALL.REL.NOINC `($__internal_19_$__cuda_sm70_shflsync_bfly_p) ;  /* 0x000000b000007944 */ /* 0x022fea0003c00000 */
[----:B--2---:R-:W-:Y:S01]  /*22330*/  FADD.FTZ R10, R243, R6 ;  /* 0x00000006f30a7221 */ /* 0x004fe20000010000 */
[----:B-1----:R-:W-:-:S02]  /*22340*/  MOV R243, R245 ;  /* 0x000000f500f37202 */ /* 0x002fc40000000f00 */
[----:B------:R-:W-:Y:S02]  /*22350*/  MOV R6, 0x2 ;  /* 0x0000000200067802 */ /* 0x000fe40000000f00 */
[----:B------:R-:W-:Y:S02]  /*22360*/  MOV R4, 0x22380 ;  /* 0x0002238000047802 */ /* 0x000fe40000000f00 */
[----:B------:R-:W-:Y:S05]  /*22370*/  CALL.REL.NOINC `($__internal_19_$__cuda_sm70_shflsync_bfly_p) ;  /* 0x0000006000007944 */ /* 0x000fea0003c00000 */
[----:B--2---:R-:W-:Y:S01]  /*22380*/  FADD.FTZ R7, R245, R6 ;  /* 0x00000006f5077221 */ /* 0x004fe20000010000 */
[----:B------:R-:W-:Y:S02]  /*22390*/  MOV R6, 0x1 ;  /* 0x0000000100067802 */ /* 0x000fe40000000f00 */
[----:B------:R-:W-:Y:S02]  /*223a0*/  MOV R4, 0x223d0 ;  /* 0x000223d000047802 */ /* 0x000fe40000000f00 */
[----:B-1----:R-:W-:Y:S02]  /*223b0*/  MOV R243, R7 ;  /* 0x0000000700f37202 */ /* 0x002fe40000000f00 */
[----:B------:R-:W-:Y:S05]  /*223c0*/  CALL.REL.NOINC `($__internal_19_$__cuda_sm70_shflsync_bfly_p) ;  /* 0x0000001000007944 */ /* 0x000fea0003c00000 */
[----:B-12---:R-:W-:Y:S05]  /*223d0*/  BRA `(.L_x_2926) ;  /* 0xffffe97000007947 */ /* 0x006fea000383ffff */
        .weak           $__internal_19_$__cuda_sm70_shflsync_bfly_p
        .type           $__internal_19_$__cuda_sm70_shflsync_bfly_p,@function
        .size           $__internal_19_$__cuda_sm70_shflsync_bfly_p,(.L_x_8287 - $__internal_19_$__cuda_sm70_shflsync_bfly_p)
$__internal_19_$__cuda_sm70_shflsync_bfly_p:
[----:B------:R-:W-:Y:S01]  /*223e0*/  MOV R12, R4 ;  /* 0x00000004000c7202 */ /* 0x000fe20000000f00 */
[----:B------:R-:W-:Y:S04]  /*223f0*/  WARPSYNC R0 ;  /* 0x0000000000007348 */ /* 0x000fe80003800000 */
[----:B------:R-:W-:Y:S01]  /*22400*/  MOV R13, 0x0 ;  /* 0x00000000000d7802 */ /* 0x000fe20000000f00 */
[----:B------:R1:W2:Y:S03]  /*22410*/  SHFL.BFLY PT, R6, R243, R6, R5 ;  /* 0x0c000006f3067389 */ /* 0x0002a600000e0005 */
[----:B------:R-:W-:Y:S05]  /*22420*/  RET.REL.NODEC R12 `(_ZN5flash24flash_fwd_splitkv_kernelI23Flash_fwd_kernel_traitsILi128ELi64ELi128ELi4ELb0ELb0EN7cutlass10bfloat16_tE19Flash_kernel_traitsILi128ELi64ELi128ELi4ES3_EELb1ELb0ELb0ELb0ELb1ELb1ELb0ELb1EEEvNS_16Flash_fwd_paramsE) ;  /* 0xfffddbd00c007950 */ /* 0x000fea0003c3ffff */
.L_x_2927:
        /* <DEDUP_REMOVED lines=13> */
.L_x_8287:


//--------------------- .text._ZN5flash24flash_fwd_splitkv_kernelI23Flash_fwd_kernel_traitsILi128ELi64ELi128ELi4ELb0ELb0EN7cutlass10bfloat16_tE19Flash_kernel_traitsILi128ELi64ELi128ELi4ES3_EELb1ELb0ELb1ELb0ELb0ELb0ELb0ELb1EEEvNS_16Flash_fwd_paramsE --------------------------
	.section	.text._ZN5flash24flash_fwd_splitkv_kernelI23Flash_fwd_kernel_traitsILi128ELi64ELi128ELi4ELb0ELb0EN7cutlass10bfloat16_tE19Flash_kernel_traitsILi128ELi64ELi128ELi4ES3_EELb1ELb0ELb1ELb0ELb0ELb0ELb0ELb1EEEvNS_16Flash_fwd_paramsE,"ax",@progbits
	.sectioninfo	@"SHI_REGISTERS=254"
	.align	128
        .global         _ZN5flash24flash_fwd_splitkv_kernelI23Flash_fwd_kernel_traitsILi128ELi64ELi128ELi4ELb0ELb0EN7cutlass10bfloat16_tE19Flash_kernel_traitsILi128ELi64ELi128ELi4ES3_EELb1ELb0ELb1ELb0ELb0ELb0ELb0ELb1EEEvNS_16Flash_fwd_paramsE
        .type           _ZN5flash24flash_fwd_splitkv_kernelI23Flash_fwd_kernel_traitsILi128ELi64ELi128ELi4ELb0ELb0EN7cutlass10bfloat16_tE19Flash_kernel_traitsILi128ELi64ELi128ELi4ES3_EELb1ELb0ELb1ELb0ELb0ELb0ELb0ELb1EEEvNS_16Flash_fwd_paramsE,@function
        .size           _ZN5flash24flash_fwd_splitkv_kernelI23Flash_fwd_kernel_traitsILi128ELi64ELi128ELi4ELb0ELb0EN7cutlass10bfloat16_tE19Flash_kernel_traitsILi128ELi64ELi128ELi4ES3_EELb1ELb0ELb1ELb0ELb0ELb0ELb0ELb1EEEvNS_16Flash_fwd_paramsE,(.L_x_8289 - _ZN5flash24flash_fwd_splitkv_kernelI23Flash_fwd_kernel_traitsILi128ELi64ELi128ELi4ELb0ELb0EN7cutlass10bfloat16_tE19Flash_kernel_traitsILi128ELi64ELi128ELi4ES3_EELb1ELb0ELb1ELb0ELb0ELb0ELb0ELb1EEEvNS_16Flash_fwd_paramsE)
        .other          _ZN5flash24flash_fwd_splitkv_kernelI23Flash_fwd_kernel_traitsILi128ELi64ELi128ELi4ELb0ELb0EN7cutlass10bfloat16_tE19Flash_kernel_traitsILi128ELi64ELi128ELi4ES3_EELb1ELb0ELb1ELb0ELb0ELb0ELb0ELb1EEEvNS_16Flash_fwd_paramsE,@"STO_CUDA_ENTRY STV_DEFAULT"
_ZN5flash24flash_fwd_splitkv_kernelI23Flash_fwd_kernel_traitsILi128ELi64ELi128ELi4ELb0ELb0EN7cutlass10bfloat16_tE19Flash_kernel_traitsILi128ELi64ELi128ELi4ES3_EELb1ELb0ELb1ELb0ELb0ELb0ELb0ELb1EEEvNS_16Flash_fwd_paramsE:
.text._ZN5flash24flash_fwd_splitkv_kernelI23Flash_fwd_kernel_traitsILi128ELi64ELi128ELi4ELb0ELb0EN7cutlass10bfloat16_tE19Flash_kernel_traitsILi128ELi64ELi128ELi4ES3_EELb1ELb0ELb1ELb0ELb0ELb0ELb0ELb1EEEvNS_16Flash_fwd_paramsE:
        /* <DEDUP_REMOVED lines=9> */
[----:B-123--:R-:W-:Y:S05]  /*0090*/  CALL.REL.NOINC `($_ZN5flash24flash_fwd_splitkv_kernelI23Flash_fwd_kernel_traitsILi128ELi64ELi128ELi4ELb0ELb0EN7cutlass10bfloat16_tE19Flash_kernel_traitsILi128ELi64ELi128ELi4ES3_EELb1ELb0ELb1ELb0ELb0ELb0ELb0ELb1EEEvNS_16Flash_fwd_paramsE$_ZN5flash30compute_attn_1rowblock_splitkvI23Flash_fwd_kernel_traitsILi128ELi64ELi128ELi4ELb0ELb0EN7cutlass10bfloat16_tE19Flash_kernel_traitsILi128ELi64ELi128ELi4ES3_EELb1ELb0ELb1ELb0ELb0ELb0ELb0ELb1ENS_16Flash_fwd_paramsEEEvRKT8_iiiii) ;  /* 0x0000002000007944 */ /* 0x00efea0003c00000 */
[----:B------:R-:W-:Y:S05]  /*00a0*/  BSYNC B4 ;  /* 0x0000000000047941 */ /* 0x000fea0003800000 */
.L_x_2928:
[----:B------:R-:W-:Y:S05]  /*00b0*/  EXIT ;  /* 0x000000000000794d */ /* 0x000fea0003800000 */
        .type           $_ZN5flash24flash_fwd_splitkv_kernelI23Flash_fwd_kernel_traitsILi128ELi64ELi128ELi4ELb0ELb0EN7cutlass10bfloat16_tE19Flash_kernel_traitsILi128ELi64ELi128ELi4ES3_EELb1ELb0ELb1ELb0ELb0ELb0ELb0ELb1EEEvNS_16Flash_fwd_paramsE$_ZN5flash30compute_attn_1rowblock_splitkvI23Flash_fwd_kernel_traitsILi128ELi64ELi128ELi4ELb0ELb0EN7cutlass10bfloat16_tE19Flash_kernel_traitsILi128ELi64ELi128ELi4ES3_EELb1ELb0ELb1ELb0ELb0ELb0ELb0ELb1ENS_16Flash_fwd_paramsEEEvRKT8_iiiii,@function
        .size           $_ZN5flash24flash_fwd_splitkv_kernelI23Flash_fwd_kernel_traitsILi128ELi64ELi128ELi4ELb0ELb0EN7cutlass10bfloat16_tE19Flash_kernel_traitsILi128ELi64ELi128ELi4ES3_EELb1ELb0ELb1ELb0ELb0ELb0ELb0ELb1EEEvNS_16Flash_fwd_paramsE$_ZN5flash30compute_attn_1rowblock_splitkvI23Flash_fwd_kernel_traitsILi128ELi64ELi128ELi4ELb0ELb0EN7cutlass10bfloat16_tE19Flash_kernel_traitsILi128ELi64ELi128ELi4ES3_EELb1ELb0ELb1ELb0ELb0ELb0ELb0ELb1ENS_16Flash_fwd_paramsEEEvRKT8_iiiii,($__internal_20_$__cuda_sm70_shflsync_bfly_p - $_ZN5flash24flash_fwd_splitkv_kernelI23Flash_fwd_kernel_traitsILi128ELi64ELi128ELi4ELb0ELb0EN7cutlass10bfloat16_tE19Flash_kernel_traitsILi128ELi64ELi128ELi4ES3_EELb1ELb0ELb1ELb0ELb0ELb0ELb0ELb1EEEvNS_16Flash_fwd_paramsE$_ZN5flash30compute_attn_1rowblock_splitkvI23Flash_fwd_kernel_traitsILi128ELi64ELi128ELi4ELb0ELb0EN7cutlass10bfloat16_tE19Flash_kernel_traitsILi128ELi64ELi128ELi4ES3_EELb1ELb0ELb1ELb0ELb0ELb0ELb0ELb1ENS_16Flash_fwd_paramsEEEvRKT8_iiiii)
$_ZN5flash24flash_fwd_splitkv_kernelI23Flash_fwd_kernel_traitsILi128ELi64ELi128ELi4ELb0ELb0EN7cutlass10bfloat16_tE19Flash_kernel_traitsILi128ELi64ELi128ELi4ES3_EELb1ELb0ELb1ELb0ELb0ELb0ELb0ELb1EEEvNS_16Flash_fwd_paramsE$_ZN5flash30compute_attn_1rowblock_splitkvI23Flash_fwd_kernel_traitsILi128ELi64ELi128ELi4ELb0ELb0EN7cutlass10bfloat16_tE19Flash_kernel_traitsILi128ELi64ELi128ELi4ES3_EELb1ELb0ELb1ELb0ELb0ELb0ELb0ELb1ENS_16Flash_fwd_paramsEEEvRKT8_iiiii:
        /* <DEDUP_REMOVED lines=20> */
.L_x_2930:
[----:B------:R-:W-:Y:S05]  /*0200*/  BSYNC B0 ;  /* 0x0000000000007941 */ /* 0x000fea0003800000 */
.L_x_2929:
        /* <DEDUP_REMOVED lines=17> */
.L_x_2932:
[----:B-1----:R1:W5:Y:S02]  /*0320*/  LD.E R3, [R10.64+0xb8] ;  /* 0x0000b8060a037980 */ /* 0x002364000c101900 */
.L_x_2933:
[----:B------:R-:W-:Y:S05]  /*0330*/  BSYNC B0 ;  /* 0x0000000000007941 */ /* 0x000fea0003800000 */
.L_x_2931:
        /* <DEDUP_REMOVED lines=10> */
.L_x_2935:
[----:B------:R-:W2:Y:S01]  /*03e0*/  LD.E.64 R2, [R10.64+0x108] ;  /* 0x000108060a027980 */ /* 0x000ea2000c101b00 */
[----:B------:R-:W-:Y:S01]  /*03f0*/  BSSY B0, `(.L_x_2937) ;  /* 0x0000006000007945 */ /* 0x000fe20003800000 */
[----:B--2---:R-:W-:-:S04]  /*0400*/  ISETP.NE.U32.AND P0, PT, R2, RZ, PT ;  /* 0x000000ff0200720c */ /* 0x004fc80003f05070 */
[----:B------:R-:W-:Y:S01]  /*0410*/  ISETP.NE.AND.EX P0, PT, R3, RZ, PT, P0 ;  /* 0x000000ff0300720c */ /* 0x000fe20003f05300 */
[----:B------:R-:W-:-:S12]  /*0420*/  IMAD.MOV.U32 R3, RZ, RZ, RZ ;  /* 0x000000ffff037224 */ /* 0x000fd800078e00ff */
[----:B------:R-:W-:Y:S05]  /*0430*/  @!P0 BRA `(.L_x_2938) ;  /* 0x0000001000008947 */ /* 0x000fea0003800000 */
[----:B------:R1:W5:Y:S02]  /*0440*/  LD.E R3, [R10.64+0xbc] ;  /* 0x0000bc060a037980 */ /* 0x000364000c101900 */
.L_x_2938:
[----:B------:R-:W-:Y:S05]  /*0450*/  BSYNC B0 ;  /* 0x0000000000007941 */ /* 0x000fea0003800000 */
.L_x_2937:
[----:B-----5:R-:W-:Y:S02]  /*0460*/  IADD3 R70, R80, R3, RZ ;  /* 0x0000000350467210 */ /* 0x020fe40007ffe0ff */
.L_x_2936:
[----:B------:R-:W-:Y:S05]  /*0470*/  BSYNC B1 ;  /* 0x0000000000017941 */ /* 0x000fea0003800000 */
.L_x_2934:
[----:B------:R-:W-:Y:S01]  /*0480*/  IMAD.SHL.U32 R69, R231, 0x40, RZ ;  /* 0x00000040e7457824 */ /* 0x000fe200078e00ff */
[----:B------:R-:W-:Y:S01]  /*0490*/  MOV R2, R230 ;  /* 0x000000e600027202 */ /* 0x000fe20000000f00 */
[----:B------:R-:W-:-:S03]  /*04a0*/  IMAD.MOV.U32 R3, RZ, RZ, 0x0 ;  /* 0x00000000ff037424 */ /* 0x000fc600078e00ff */
[----:B------:R-:W-:-:S13]  /*04b0*/  ISETP.GT.AND P0, PT, R234, R69, PT ;  /* 0x00000045ea00720c */ /* 0x000fda0003f04270 */
[----:B------:R-:W-:Y:S05]  /*04c0*/  @!P0 RET.REL.NODEC R2 `(_ZN5flash24flash_fwd_splitkv_kernelI23Flash_fwd_kernel_traitsILi128ELi64ELi128ELi4ELb0ELb0EN7cutlass10bfloat16_tE19Flash_kernel_traitsILi128ELi64ELi128ELi4ES3_EELb1ELb0ELb1ELb0ELb0ELb0ELb0ELb1EEEvNS_16Flash_fwd_paramsE) ;  /* 0xfffffb3002008950 */ /* 0x000fea0003c3ffff */
[----:B------:R-:W2:Y:S04]  /*04d0*/  LD.E R7, [R10.64+0xb8] ;  /* 0x0000b8060a077980 */ /* 0x000ea8000c101900 */
[----:B------:R-:W4:Y:S01]  /*04e0*/  LD.E R3, [R10.64+0x188] ;  /* 0x000188060a037980 */ /* 0x000f22000c101900 */
[----:B------:R-:W-:Y:S02]  /*04f0*/  IADD3 R0, -R234, 0xbf, R69 ;  /* 0x000000bfea007810 */ /* 0x000fe40007ffe145 */
[----:B------:R-:W-:Y:S01]  /*0500*/  IADD3 R5, R70, 0x7f, RZ ;  /* 0x0000007f46057810 */ /* 0x000fe20007ffe0ff */
[----:B------:R-:W1:Y:S03]  /*0510*/  S2R R75, SR_TID.X ;  /* 0x00000000004b7919 */ /* 0x000e660000002100 */
[----:B------:R-:W-:-:S04]  /*0520*/  SHF.R.S32.HI R2, RZ, 0x1f, R5 ;  /* 0x0000001fff027819 */ /* 0x000fc80000011405 */
[----:B------:R-:W-:-:S04]  /*0530*/  LEA.HI R2, R2, R5, RZ, 0x7 ;  /* 0x0000000502027211 */ /* 0x000fc800078f38ff */
[----:B------:R-:W-:Y:S02]  /*0540*/  SHF.R.S32.HI R2, RZ, 0x7, R2 ;  /* 0x00000007ff027819 */ /* 0x000fe40000011402 */
[----:B--2---:R-:W-:Y:S02]  /*0550*/  IADD3 R7, R7, 0x7f, RZ ;  /* 0x0000007f07077810 */ /* 0x004fe40007ffe0ff */
        /* <DEDUP_REMOVED lines=12> */
[----:B------:R1:W2:Y:S04]  /*0620*/  LD.E.64 R16, [R10.64+0x88] ;  /* 0x000088060a107980 */ /* 0x0002a8000c101b00 */
[----:B------:R1:W4:Y:S04]  /*0630*/  LD.E.64 R4, [R10.64+0x90] ;  /* 0x000090060a047980 */ /* 0x000328000c101b00 */
[----:B---3--:R1:W3:Y:S04]  /*0640*/  LD.E R3, [R10.64+0x60] ;  /* 0x000060060a037980 */ /* 0x0082e8000c101900 */
[----:B------:R1:W3:Y:S04]  /*0650*/  @!P0 LD.E.64 R14, [R10.64+0x80] ;  /* 0x000080060a0e8980 */ /* 0x0002e8000c101b00 */
        /* <DEDUP_REMOVED lines=12> */
[----:B-1----:R-:W-:Y:S01]  /*0720*/  SHF.R.S32.HI R11, RZ, 0x1f, R69 ;  /* 0x0000001fff0b7819 */ /* 0x002fe20000011445 */
[----:B------:R-:W-:Y:S01]  /*0730*/  BSSY B0, `(.L_x_2940) ;  /* 0x0000026000007945 */ /* 0x000fe20003800000 */
[-C--:B--2---:R-:W-:Y:S02]  /*0740*/  @P0 IMAD R7, R17, R233.reuse, RZ ;  /* 0x000000e911070224 */ /* 0x084fe400078e02ff */
[----:B------:R-:W-:-:S04]  /*0750*/  @P0 IMAD.WIDE.U32 R22, R16, R233, RZ ;  /* 0x000000e910160225 */ /* 0x000fc800078e00ff */
[----:B---3--:R-:W-:-:S04]  /*0760*/  @!P0 IMAD R9, R15, R229, RZ ;  /* 0x000000e50f098224 */ /* 0x008fc800078e02ff */
        /* <DEDUP_REMOVED lines=9> */
[----:B------:R-:W-:Y:S02]  /*0800*/  IADD3 R10, P0, R10, R22, RZ ;  /* 0x000000160a0a7210 */ /* 0x000fe40007f1e0ff */
[----:B------:R-:W-:Y:S02]  /*0810*/  SHF.R.S32.HI R9, RZ, 0x3, R6 ;  /* 0x00000003ff097819 */ /* 0x000fe40000011406 */
[----:B------:R-:W-:Y:S02]  /*0820*/  IADD3.X R11, R7, R23, R14, P0, !PT ;  /* 0x00000017070b7210 */ /* 0x000fe400007fe40e */
[----:B------:R-:W-:Y:S01]  /*0830*/  ISETP.GE.AND P0, PT, R9, R234, PT ;  /* 0x000000ea0900720c */ /* 0x000fe20003f06270 */
[----:B----4-:R-:W-:Y:S01]  /*0840*/  IMAD R5, R5, R232, RZ ;  /* 0x000000e805057224 */ /* 0x010fe200078e02ff */
[--C-:B------:R-:W-:Y:S01]  /*0850*/  SHF.R.S32.HI R7, RZ, 0x1f, R232.reuse ;  /* 0x0000001fff077819 */ /* 0x100fe200000114e8 */
[----:B------:R-:W-:-:S02]  /*0860*/  IMAD R3, R229, R3, R232 ;  /* 0x00000003e5037224 */ /* 0x000fc400078e02e8 */
        /* <DEDUP_REMOVED lines=18> */
.L_x_2941:
[----:B------:R-:W-:Y:S05]  /*0990*/  BSYNC B0 ;  /* 0x0000000000007941 */ /* 0x000fea0003800000 */
.L_x_2940:
        /* <DEDUP_REMOVED lines=18> */
.L_x_2943:
[----:B------:R-:W-:Y:S05]  /*0ac0*/  BSYNC B0 ;  /* 0x0000000000007941 */ /* 0x000fea0003800000 */
.L_x_2942:
        /* <DEDUP_REMOVED lines=18> */
.L_x_2945:
[----:B------:R-:W-:Y:S05]  /*0bf0*/  BSYNC B0 ;  /* 0x0000000000007941 */ /* 0x000fea0003800000 */
.L_x_2944:
[----:B------:R-:W-:Y:S01]  /*0c00*/  IADD3 R15, R9, 0x30, RZ ;  /* 0x00000030090f7810 */ /* 0x000fe20007ffe0ff */
[----:B------:R-:W-:Y:S03]  /*0c10*/  BSSY B0, `(.L_x_2946) ;  /* 0x0000010000007945 */ /* 0x000fe60003800000 */
[----:B------:R-:W-:-:S13]  /*0c20*/  ISETP.GE.AND P0, PT, R15, R234, PT ;  /* 0x000000ea0f00720c */ /* 0x000fda0003f06270 */
[----:B------:R-:W-:Y:S05]  /*0c30*/  @P0 BRA `(.L_x_2947) ;  /* 0x000000d000000947 */ /* 0x000fea0003800000 */
[----:B------:R-:W-:Y:S02]  /*0c40*/  IADD3 R11, P0, R9, 0x30, RZ ;  /* 0x00000030090b7810 */ /* 0x000fe40007f1e0ff */
        /* <DEDUP_REMOVED lines=12> */
.L_x_2947:
[----:B------:R-:W-:Y:S05]  /*0d10*/  BSYNC B0 ;  /* 0x0000000000007941 */ /* 0x000fea0003800000 */
.L_x_2946:
[----:B------:R-:W-:Y:S01]  /*0d20*/  ISETP.NE.AND P4, PT, R75, RZ, PT ;  /* 0x000000ff4b00720c */ /* 0x000fe20003f85270 */
[----:B------:R-:W-:-:S03]  /*0d30*/  IMAD.MOV.U32 R231, RZ, RZ, 0x0 ;  /* 0x00000000ffe77424 */ /* 0x000fc600078e00ff */
[-C--:B------:R-:W-:Y:S02]  /*0d40*/  ISETP.GE.OR P3, PT, R9, R234.reuse, P4 ;  /* 0x000000ea0900720c */ /* 0x080fe40002766670 */
[-C--:B------:R-:W-:Y:S02]  /*0d50*/  ISETP.GE.OR P2, PT, R25, R234.reuse, P4 ;  /* 0x000000ea1900720c */ /* 0x080fe40002746670 */
[-C--:B------:R-:W-:Y:S02]  /*0d60*/  ISETP.GE.OR P1, PT, R23, R234.reuse, P4 ;  /* 0x000000ea1700720c */ /* 0x080fe40002726670 */
[C---:B------:R-:W-:Y:S02]  /*0d70*/  IADD3 R9, P0, R0.reuse, R9, RZ ;  /* 0x0000000900097210 */ /* 0x040fe40007f1e0ff */
[----:B------:R-:W-:Y:S02]  /*0d80*/  ISETP.GE.OR P4, PT, R15, R234, P4 ;  /* 0x000000ea0f00720c */ /* 0x000fe40002786670 */
[----:B------:R-:W-:-:S02]  /*0d90*/  LEA.HI.X.SX32 R0, R0, R3, 0x1, P0 ;  /* 0x0000000300007211 */ /* 0x000fc400000f0eff */
[----:B-----5:R-:W-:-:S03]  /*0da0*/  LEA R2, P0, R9, R18, 0x2 ;  /* 0x0000001209027211 */ /* 0x020fc600078010ff */
[----:B------:R-:W-:Y:S01]  /*0db0*/  @!P2 IMAD.MOV.U32 R7, RZ, RZ, 0x7f800000 ;  /* 0x7f800000ff07a424 */ /* 0x000fe200078e00ff */
[----:B------:R-:W-:Y:S01]  /*0dc0*/  LEA.HI.X R3, R9, R19, R0, 0x2, P0 ;  /* 0x0000001309037211 */ /* 0x000fe200000f1400 */
[----:B------:R-:W-:Y:S02]  /*0dd0*/  @!P3 IMAD.MOV.U32 R9, RZ, RZ, 0x7f800000 ;  /* 0x7f800000ff09b424 */ /* 0x000fe400078e00ff */
[----:B-1----:R-:W-:Y:S02]  /*0de0*/  @!P1 IMAD.MOV.U32 R5, RZ, RZ, 0x7f800000 ;  /* 0x7f800000ff059424 */ /* 0x002fe400078e00ff */
[----:B------:R1:W-:Y:S04]  /*0df0*/  @!P2 ST.E [R2.64+0x40], R7 ;  /* 0x000040070200a985 */ /* 0x0003e8000c101906 */
[----:B------:R1:W-:Y:S04]  /*0e00*/  @!P3 ST.E [R2.64], R9 ;  /* 0x000000090200b985 */ /* 0x0003e8000c101906 */
[----:B------:R1:W-:Y:S01]  /*0e10*/  @!P1 ST.E [R2.64+0x80], R5 ;  /* 0x0000800502009985 */ /* 0x0003e2000c101906 */
[----:B------:R-:W-:Y:S05]  /*0e20*/  @P4 RET.REL.NODEC R230 `(_ZN5flash24flash_fwd_splitkv_kernelI23Flash_fwd_kernel_traitsILi128ELi64ELi128ELi4ELb0ELb0EN7cutlass10bfloat16_tE19Flash_kernel_traitsILi128ELi64ELi128ELi4ES3_EELb1ELb0ELb1ELb0ELb0ELb0ELb0ELb1EEEvNS_16Flash_fwd_paramsE) ;  /* 0xfffff1d0e6004950 */ /* 0x000fea0003c3ffff */
[----:B-1----:R-:W-:Y:S02]  /*0e30*/  MOV R5, 0x7f800000 ;  /* 0x7f80000000057802 */ /* 0x002fe40000000f00 */
[----:B------:R-:W-:-:S03]  /*0e40*/  MOV R231, 0x0 ;  /* 0x0000000000e77802 */ /* 0x000fc60000000f00 */
[----:B------:R1:W-:Y:S01]  /*0e50*/  ST.E [R2.64+0xc0], R5 ;  /* 0x0000c00502007985 */ /* 0x0003e2000c101906 */
[----:B------:R-:W-:Y:S05]  /*0e60*/  RET.REL.NODEC R230 `(_ZN5flash24flash_fwd_splitkv_kernelI23Flash_fwd_kernel_traitsILi128ELi64ELi128ELi4ELb0ELb0EN7cutlass10bfloat16_tE19Flash_kernel_traitsILi128ELi64ELi128ELi4ES3_EELb1ELb0ELb1ELb0ELb0ELb0ELb0ELb1EEEvNS_16Flash_fwd_paramsE) ;  /* 0xfffff190e6007950 */ /* 0x000fea0003c3ffff */
.L_x_2939:
        /* <DEDUP_REMOVED lines=25> */
[----:B---3--:R-:W2:Y:S04]  /*1000*/  LD.E.64 R22, [R10.64+0x20] ;  /* 0x000020060a167980 */ /* 0x008ea8000c101b00 */
[----:B------:R-:W2:Y:S04]  /*1010*/  LD.E.64 R66, [R10.64+0x38] ;  /* 0x000038060a427980 */ /* 0x000ea8000c101b00 */
        /* <DEDUP_REMOVED lines=12> */
[----:B------:R-:W-:Y:S01]  /*10e0*/  IMAD R6, R3, R4, RZ ;  /* 0x0000000403067224 */ /* 0x000fe200078e02ff */
[----:B------:R-:W-:-:S03]  /*10f0*/  IABS R3, R13 ;  /* 0x0000000d00037213 */ /* 0x000fc60000000000 */
        /* <DEDUP_REMOVED lines=22> */
[----:B------:R-:W-:Y:S02]  /*1260*/  IABS R7, R5 ;  /* 0x0000000500077213 */ /* 0x000fe40000000000 */
[----:B----4-:R-:W-:-:S05]  /*1270*/  IADD3 R0, RZ, -R25, RZ ;  /* 0x80000019ff007210 */ /* 0x010fca0007ffe0ff */
[----:B--2---:R-:W-:Y:S01]  /*1280*/  IMAD R19, R0, R4, RZ ;  /* 0x0000000400137224 */ /* 0x004fe200078e02ff */
        /* <DEDUP_REMOVED lines=17> */
[----:B------:R-:W-:Y:S02]  /*13a0*/  @!P1 LOP3.LUT R8, RZ, R5, RZ, 0x33, !PT ;  /* 0x00000005ff089212 */ /* 0x000fe400078e33ff */
[----:B---3--:R-:W-:Y:S01]  /*13b0*/  SHF.R.S32.HI R0, RZ, 0x1f, R3 ;  /* 0x0000001fff007819 */ /* 0x008fe20000011403 */
        /* <DEDUP_REMOVED lines=10> */
[----:B------:R-:W-:Y:S02]  /*1460*/  IMAD R4, R17, R8, RZ ;  /* 0x0000000811047224 */ /* 0x000fe400078e02ff */
        /* <DEDUP_REMOVED lines=9> */
.L_x_2949:
        /* <DEDUP_REMOVED lines=8> */
[----:B------:R-:W-:-:S02]  /*1580*/  IMAD.MOV.U32 R24, RZ, RZ, RZ ;  /* 0x000000ffff187224 */ /* 0x000fc400078e00ff */
[----:B------:R-:W-:Y:S01]  /*1590*/  @P3 IMAD.IADD R6, R14, 0x1, R15 ;  /* 0x000000010e063824 */ /* 0x000fe200078e020f */
[----:B------:R-:W-:Y:S02]  /*15a0*/  LEA R13, R54, 0xffffff80, 0x7 ;  /* 0xffffff80360d7811 */ /* 0x000fe400078e38ff */
        /* <DEDUP_REMOVED lines=18> */
[----:B-----5:R-:W-:-:S05]  /*16d0*/  @!P3 SHF.R.S32.HI R7, RZ, 0x1f, R12 ;  /* 0x0000001fff07b819 */ /* 0x020fca000001140c */
[----:B------:R-:W-:Y:S01]  /*16e0*/  @!P0 IMAD.IADD R0, R0, 0x1, -R3 ;  /* 0x0000000100008824 */ /* 0x000fe200078e0a03 */
[----:B------:R-:W-:Y:S01]  /*16f0*/  @!P3 IADD3 R25, R25, R4, RZ ;  /* 0x000000041919b210 */ /* 0x000fe20007ffe0ff */
[----:B---3--:R-:W-:-:S03]  /*1700*/  @!P3 IMAD R4, R23, R12, RZ ;  /* 0x0000000c1704b224 */ /* 0x008fc600078e02ff */
[----:B------:R-:W-:Y:S01]  /*1710*/  ISETP.GE.U32.AND P2, PT, R0, R3, PT ;  /* 0x000000030000720c */ /* 0x000fe20003f46070 */
[----:B------:R-:W-:Y:S01]  /*1720*/  @P3 IMAD.WIDE.U32 R28, R66, R6, RZ ;  /* 0x00000006421c3225 */ /* 0x000fe200078e00ff */
[----:B------:R-:W-:-:S03]  /*1730*/  LOP3.LUT R0, R232, R5, RZ, 0x3c, !PT ;  /* 0x00000005e8007212 */ /* 0x000fc600078e3cff */
[C---:B------:R-:W-:Y:S02]  /*1740*/  @!P3 IMAD R4, R22.reuse, R7, R4 ;  /* 0x000000071604b224 */ /* 0x040fe400078e0204 */
[----:B------:R-:W-:Y:S02]  /*1750*/  @P3 IMAD R9, R67, R6, RZ ;  /* 0x0000000643093224 */ /* 0x000fe400078e02ff */
[----:B------:R-:W-:Y:S01]  /*1760*/  @!P3 IMAD.WIDE.U32 R22, R22, R12, R24 ;  /* 0x0000000c1616b225 */ /* 0x000fe200078e0018 */
[----:B------:R-:W-:Y:S02]  /*1770*/  ISETP.GE.AND P1, PT, R0, RZ, PT ;  /* 0x000000ff0000720c */ /* 0x000fe40003f26270 */
[----:B------:R-:W-:Y:S01]  /*1780*/  @!P0 IADD3 R2, R2, 0x1, RZ ;  /* 0x0000000102028810 */ /* 0x000fe20007ffe0ff */
[----:B------:R-:W-:Y:S01]  /*1790*/  @P3 IMAD.IADD R9, R29, 0x1, R9 ;  /* 0x000000011d093824 */ /* 0x000fe200078e0209 */
[----:B------:R-:W-:Y:S02]  /*17a0*/  ISETP.NE.AND P0, PT, R5, RZ, PT ;  /* 0x000000ff0500720c */ /* 0x000fe40003f05270 */
[----:B------:R-:W-:-:S02]  /*17b0*/  @P3 MOV R8, R28 ;  /* 0x0000001c00083202 */ /* 0x000fc40000000f00 */
[----:B------:R-:W-:Y:S02]  /*17c0*/  @!P3 IADD3 R9, R23, R4, RZ ;  /* 0x000000041709b210 */ /* 0x000fe40007ffe0ff */
[----:B------:R-:W-:Y:S02]  /*17d0*/  @!P3 MOV R8, R22 ;  /* 0x000000160008b202 */ /* 0x000fe40000000f00 */
[----:B------:R-:W-:Y:S01]  /*17e0*/  @P2 IADD3 R2, R2, 0x1, RZ ;  /* 0x0000000102022810 */ /* 0x000fe20007ffe0ff */
[----:B------:R-:W-:Y:S01]  /*17f0*/  @!P3 IMAD R4, R65, R14, RZ ;  /* 0x0000000e4104b224 */ /* 0x000fe200078e02ff */
[----:B------:R-:W-:Y:S01]  /*1800*/  @!P3 SHF.R.S32.HI R3, RZ, 0x1f, R14 ;  /* 0x0000001fff03b819 */ /* 0x000fe2000001140e */
[-C--:B------:R-:W-:Y:S01]  /*1810*/  IMAD.WIDE.U32 R22, R66, R13.reuse, R8 ;  /* 0x0000000d42167225 */ /* 0x080fe200078e0008 */
[----:B------:R-:W-:Y:S02]  /*1820*/  MOV R8, R2 ;  /* 0x0000000200087202 */ /* 0x000fe40000000f00 */
[----:B------:R-:W-:Y:S01]  /*1830*/  SHF.R.S32.HI R7, RZ, 0x1f, R13 ;  /* 0x0000001fff077819 */ /* 0x000fe2000001140d */
[----:B------:R-:W-:-:S02]  /*1840*/  IMAD R6, R67, R13, RZ ;  /* 0x0000000d43067224 */ /* 0x000fc400078e02ff */
[----:B------:R-:W-:Y:S02]  /*1850*/  @!P3 IMAD R3, R3, R64, R4 ;  /* 0x000000400303b224 */ /* 0x000fe400078e0204 */
[----:B------:R-:W-:Y:S01]  /*1860*/  @!P3 IMAD.WIDE.U32 R24, R64, R14, RZ ;  /* 0x0000000e4018b225 */ /* 0x000fe200078e00ff */
[----:B------:R-:W-:Y:S02]  /*1870*/  @!P1 IADD3 R8, -R8, RZ, RZ ;  /* 0x000000ff08089210 */ /* 0x000fe40007ffe1ff */
[----:B------:R-:W-:Y:S01]  /*1880*/  @!P0 LOP3.LUT R8, RZ, R5, RZ, 0x33, !PT ;  /* 0x00000005ff088212 */ /* 0x000fe200078e33ff */
[----:B------:R-:W-:Y:S01]  /*1890*/  IMAD R6, R7, R66, R6 ;  /* 0x0000004207067224 */ /* 0x000fe200078e0206 */
[----:B------:R-:W-:Y:S01]  /*18a0*/  @!P3 IADD3 R25, R25, R3, RZ ;  /* 0x000000031919b210 */ /* 0x000fe20007ffe0ff */
[----:B------:R-:W-:Y:S01]  /*18b0*/  @P3 IMAD.IADD R14, R14, 0x1, R15 ;  /* 0x000000010e0e3824 */ /* 0x000fe200078e020f */
[----:B------:R-:W-:Y:S01]  /*18c0*/  @!P3 SHF.R.S32.HI R3, RZ, 0x1f, R12 ;  /* 0x0000001fff03b819 */ /* 0x000fe2000001140c */
[----:B------:R-:W-:Y:S01]  /*18d0*/  @!P3 IMAD R0, R19, R12, RZ ;  /* 0x0000000c1300b224 */ /* 0x000fe200078e02ff */
[----:B------:R-:W-:Y:S01]  /*18e0*/  SHF.R.S32.HI R15, RZ, 0x1f, R8 ;  /* 0x0000001fff0f7819 */ /* 0x000fe20000011408 */
[----:B------:R-:W-:-:S02]  /*18f0*/  IMAD.IADD R23, R23, 0x1, R6 ;  /* 0x0000000117177824 */ /* 0x000fc400078e0206 */
[----:B------:R-:W-:Y:S02]  /*1900*/  IMAD R2, R17, R8, RZ ;  /* 0x0000000811027224 */ /* 0x000fe400078e02ff */
[-C--:B------:R-:W-:Y:S02]  /*1910*/  @P3 IMAD R5, R65, R14.reuse, RZ ;  /* 0x0000000e41053224 */ /* 0x080fe400078e02ff */
[----:B------:R-:W-:-:S04]  /*1920*/  @P3 IMAD.WIDE.U32 R28, R64, R14, RZ ;  /* 0x0000000e401c3225 */ /* 0x000fc800078e00ff */
[C---:B------:R-:W-:Y:S02]  /*1930*/  @!P3 IMAD R0, R18.reuse, R3, R0 ;  /* 0x000000031200b224 */ /* 0x040fe400078e0200 */
[----:B------:R-:W-:-:S04]  /*1940*/  @!P3 IMAD.WIDE.U32 R18, R18, R12, R24 ;  /* 0x0000000c1212b225 */ /* 0x000fc800078e0018 */
[----:B------:R-:W-:-:S04]  /*1950*/  IMAD.WIDE.U32 R22, R16, R8, R22 ;  /* 0x0000000810167225 */ /* 0x000fc800078e0016 */
[----:B------:R-:W-:Y:S01]  /*1960*/  IMAD R2, R16, R15, R2 ;  /* 0x0000000f10027224 */ /* 0x000fe200078e0202 */
[----:B------:R-:W-:Y:S01]  /*1970*/  @P3 IADD3 R5, R29, R5, RZ ;  /* 0x000000051d053210 */ /* 0x000fe20007ffe0ff */
[----:B------:R-:W-:Y:S01]  /*1980*/  @P3 IMAD.MOV.U32 R4, RZ, RZ, R28 ;  /* 0x000000ffff043224 */ /* 0x000fe200078e001c */
[----:B------:R-:W-:Y:S01]  /*1990*/  @!P3 IADD3 R5, R19, R0, RZ ;  /* 0x000000001305b210 */ /* 0x000fe20007ffe0ff */
[----:B------:R-:W-:Y:S01]  /*19a0*/  IMAD.MOV.U32 R0, RZ, RZ, R22 ;  /* 0x000000ffff007224 */ /* 0x000fe200078e0016 */
[----:B------:R-:W-:Y:S02]  /*19b0*/  IADD3 R3, R23, R2, RZ ;  /* 0x0000000217037210 */ /* 0x000fe40007ffe0ff */
[----:B------:R-:W-:Y:S02]  /*19c0*/  @!P3 MOV R4, R18 ;  /* 0x000000120004b202 */ /* 0x000fe40000000f00 */
[----:B------:R-:W-:Y:S02]  /*19d0*/  MOV R2, R13 ;  /* 0x0000000d00027202 */ /* 0x000fe40000000f00 */
.L_x_2950:
[----:B-1----:R-:W-:Y:S05]  /*19e0*/  BSYNC B0 ;  /* 0x0000000000007941 */ /* 0x002fea0003800000 */
.L_x_2948:
[----:B------:R-:W-:Y:S01]  /*19f0*/  ISETP.NE.AND P0, PT, R233, -0x1, PT ;  /* 0xffffffffe900780c */ /* 0x000fe20003f05270 */
[----:B------:R-:W2:Y:S04]  /*1a00*/  LD.E.64 R196, [R10.64+0x30] ;  /* 0x000030060ac47980 */ /* 0x000ea8000c101b00 */
[----:B------:R-:W3:Y:S04]  /*1a10*/  LD.E.64 R16, [R10.64+0x10] ;  /* 0x000010060a107980 */ /* 0x000ee8000c101b00 */
[----:B------:R-:W4:Y:S04]  /*1a20*/  LD.E.64 R22, [R10.64+0x48] ;  /* 0x000048060a167980 */ /* 0x000f28000c101b00 */
[----:B------:R-:W3:Y:S04]  /*1a30*/  @!P0 LD.E.64 R24, [R10.64+0x18] ;  /* 0x000018060a188980 */ /* 0x000ee8000c101b00 */
[----:B------:R-:W4:Y:S04]  /*1a40*/  LD.E R81, [R10.64+0xc0] ;  /* 0x0000c0060a517980 */ /* 0x000f28000c101900 */
        /* <DEDUP_REMOVED lines=10> */
[----:B-----5:R-:W-:Y:S01]  /*1af0*/  IMAD R4, R7, R64, RZ ;  /* 0x0000004007047224 */ /* 0x020fe200078e02ff */
[----:B------:R-:W-:Y:S01]  /*1b00*/  SHF.R.S32.HI R19, RZ, 0x1f, R18 ;  /* 0x0000001fff137819 */ /* 0x000fe20000011412 */
[----:B------:R-:W-:Y:S01]  /*1b10*/  IMAD.SHL.U32 R7, R184, 0x40, RZ ;  /* 0x00000040b8077824 */ /* 0x000fe200078e00ff */
[----:B------:R-:W-:-:S03]  /*1b20*/  LEA.HI R74, R68, R75, RZ, 0x4 ;  /* 0x0000004b444a7211 */ /* 0x000fc600078f20ff */
[----:B------:R-:W-:Y:S01]  /*1b30*/  IMAD.X R29, R19, 0x1, R5, P1 ;  /* 0x00000001131d7824 */ /* 0x000fe200008e0605 */
[----:B------:R-:W-:Y:S01]  /*1b40*/  LOP3.LUT R7, R7, 0x1c0, RZ, 0xc0, !PT ;  /* 0x000001c007077812 */ /* 0x000fe200078ec0ff */
[C---:B------:R-:W-:Y:S02]  /*1b50*/  IMAD R4, R2.reuse, R65, R4 ;  /* 0x0000004102047224 */ /* 0x040fe400078e0204 */
[----:B------:R-:W-:Y:S01]  /*1b60*/  IMAD.WIDE.U32 R28, R2, R64, R28 ;  /* 0x00000040021c7225 */ /* 0x000fe200078e001c */
[----:B------:R-:W-:Y:S02]  /*1b70*/  LOP3.LUT R5, R7, 0x38, R18, 0xf8, !PT ;  /* 0x0000003807057812 */ /* 0x000fe400078ef812 */
[----:B------:R-:W-:Y:S02]  /*1b80*/  SHF.R.U32.HI R182, RZ, 0x3, R7 ;  /* 0x00000003ffb67819 */ /* 0x000fe40000011607 */
[----:B------:R-:W-:Y:S01]  /*1b90*/  LOP3.LUT R2, R74, 0xfffffff0, RZ, 0xc0, !PT ;  /* 0xfffffff04a027812 */ /* 0x000fe200078ec0ff */
[----:B-1----:R-:W-:Y:S01]  /*1ba0*/  IMAD R20, R27, R8, RZ ;  /* 0x000000081b147224 */ /* 0x002fe200078e02ff */
[----:B------:R-:W-:Y:S01]  /*1bb0*/  LOP3.LUT R182, R5, R182, RZ, 0x3c, !PT ;  /* 0x000000b605b67212 */ /* 0x000fe200078e3cff */
[----:B------:R-:W-:Y:S01]  /*1bc0*/  IMAD.IADD R29, R29, 0x1, R4 ;  /* 0x000000011d1d7824 */ /* 0x000fe200078e0204 */
[----:B------:R-:W-:Y:S01]  /*1bd0*/  LEA.HI R7, R68, R75, RZ, 0x6 ;  /* 0x0000004b44077211 */ /* 0x000fe200078f30ff */
[----:B------:R-:W-:Y:S01]  /*1be0*/  IMAD.IADD R5, R75, 0x1, -R2 ;  /* 0x000000014b057824 */ /* 0x000fe200078e0a02 */
[----:B------:R-:W-:Y:S01]  /*1bf0*/  SHF.R.S32.HI R76, RZ, 0x1f, R229 ;  /* 0x0000001fff4c7819 */ /* 0x000fe200000114e5 */
[----:B------:R-:W-:-:S02]  /*1c00*/  IMAD R20, R15, R26, R20 ;  /* 0x0000001a0f147224 */ /* 0x000fc400078e0214 */
[----:B------:R-:W-:Y:S01]  /*1c10*/  IMAD.WIDE.U32 R26, R8, R26, R28 ;  /* 0x0000001a081a7225 */ /* 0x000fe200078e001c */
[----:B------:R-:W-:-:S03]  /*1c20*/  SHF.R.S32.HI R2, RZ, 0x1f, R5 ;  /* 0x0000001fff027819 */ /* 0x000fc60000011405 */
[----:B------:R-:W-:Y:S01]  /*1c30*/  IMAD.SHL.U32 R7, R7, 0x8, RZ ;  /* 0x0000000807077824 */ /* 0x000fe200078e00ff */
[----:B------:R-:W-:Y:S01]  /*1c40*/  IADD3 R21, R27, R20, RZ ;  /* 0x000000141b157210 */ /* 0x000fe20007ffe0ff */
[----:B------:R-:W-:Y:S01]  /*1c50*/  IMAD.MOV.U32 R20, RZ, RZ, R26 ;  /* 0x000000ffff147224 */ /* 0x000fe200078e001a */
[----:B------:R-:W-:Y:S01]  /*1c60*/  SHF.R.S32.HI R185, RZ, 0x1f, R184 ;  /* 0x0000001fffb97819 */ /* 0x000fe200000114b8 */
[----:B------:R-:W-:Y:S01]  /*1c70*/  IMAD R149, R65, R184, RZ ;  /* 0x000000b841957224 */ /* 0x000fe200078e02ff */
[----:B------:R-:W-:Y:S02]  /*1c80*/  LEA.HI R73, R2, R5, RZ, 0x3 ;  /* 0x0000000502497211 */ /* 0x000fe400078f18ff */
[----:B------:R-:W-:Y:S01]  /*1c90*/  LOP3.LUT R182, R182, 0xfffffe00, R7, 0xf8, !PT ;  /* 0xfffffe00b6b67812 */ /* 0x000fe200078ef807 */
[-C--:B------:R-:W-:Y:S01]  /*1ca0*/  IMAD R149, R185, R64.reuse, R149 ;  /* 0x00000040b9957224 */ /* 0x080fe200078e0295 */
[----:B------:R-:W-:Y:S01]  /*1cb0*/  SHF.R.S32.HI R103, RZ, 0x1f, R80 ;  /* 0x0000001fff677819 */ /* 0x000fe20000011450 */
[----:B------:R-:W-:Y:S01]  /*1cc0*/  IMAD.WIDE.U32 R20, R184, R64, R20 ;  /* 0x00000040b8147225 */ /* 0x000fe200078e0014 */
[----:B------:R-:W-:-:S02]  /*1cd0*/  LOP3.LUT R72, R73, 0xfffffff8, RZ, 0xc0, !PT ;  /* 0xfffffff849487812 */ /* 0x000fc400078ec0ff */
[----:B------:R-:W-:Y:S01]  /*1ce0*/  LEA.HI R103, R103, R80, RZ, 0x7 ;  /* 0x0000005067677211 */ /* 0x000fe200078f38ff */
[----:B------:R-:W-:Y:S01]  /*1cf0*/  IMAD.IADD R149, R21, 0x1, R149 ;  /* 0x0000000115957824 */ /* 0x000fe200078e0295 */
[----:B------:R-:W-:Y:S01]  /*1d00*/  SHF.R.S32.HI R183, RZ, 0x1f, R232 ;  /* 0x0000001fffb77819 */ /* 0x000fe200000114e8 */
[----:B------:R-:W-:Y:S01]  /*1d10*/  IMAD.IADD R72, R5, 0x1, -R72 ;  /* 0x0000000105487824 */ /* 0x000fe200078e0a48 */
[----:B------:R-:W-:-:S04]  /*1d20*/  SHF.R.S32.HI R103, RZ, 0x7, R103 ;  /* 0x00000007ff677819 */ /* 0x000fc80000011467 */
[----:B------:R-:W-:Y:S01]  /*1d30*/  IMNMX R103, RZ, R103, !PT ;  /* 0x00000067ff677217 */ /* 0x000fe20007800200 */
[----:B------:R-:W-:-:S04]  /*1d40*/  IMAD.WIDE R192, R231, 0x40, R184 ;  /* 0x00000040e7c07825 */ /* 0x000fc800078e02b8 */
[----:B------:R-:W-:Y:S01]  /*1d50*/  IMAD R189, R67, R184, RZ ;  /* 0x000000b843bd7224 */ /* 0x000fe200078e02ff */
[----:B------:R-:W-:-:S03]  /*1d60*/  LEA.HI R68, R68, R75, RZ, 0x5 ;  /* 0x0000004b44447211 */ /* 0x000fc600078f28ff */
[----:B------:R-:W-:Y:S01]  /*1d70*/  IMAD R189, R185, R66, R189 ;  /* 0x00000042b9bd7224 */ /* 0x000fe200078e02bd */
[----:B------:R-:W-:Y:S01]  /*1d80*/  MOV R53, 0x20 ;  /* 0x0000002000357802 */ /* 0x000fe20000000f00 */
[----:B------:R-:W-:Y:S01]  /*1d90*/  IMAD.MOV.U32 R55, RZ, RZ, 0x10 ;  /* 0x00000010ff377424 */ /* 0x000fe200078e00ff */
[C---:B------:R-:W-:Y:S01]  /*1da0*/  SHF.L.U64.HI R226, R66.reuse, 0x4, R67 ;  /* 0x0000000442e27819 */ /* 0x040fe20000010243 */
[----:B------:R-:W-:Y:S01]  /*1db0*/  IMAD.SHL.U32 R225, R66, 0x10, RZ ;  /* 0x0000001042e17824 */ /* 0x000fe200078e00ff */
[C---:B------:R-:W-:Y:S01]  /*1dc0*/  SHF.L.U64.HI R224, R64.reuse, 0x4, R65 ;  /* 0x0000000440e07819 */ /* 0x040fe20000010241 */
[----:B------:R-:W-:Y:S02]  /*1dd0*/  IMAD.SHL.U32 R223, R64, 0x10, RZ ;  /* 0x0000001040df7824 */ /* 0x000fe400078e00ff */
[----:B------:R-:W-:Y:S02]  /*1de0*/  IMAD.SHL.U32 R79, R71, 0x4, RZ ;  /* 0x00000004474f7824 */ /* 0x000fe400078e00ff */
[----:B--2---:R-:W-:-:S04]  /*1df0*/  @P0 IMAD.WIDE.U32 R28, R196, R233, RZ ;  /* 0x000000e9c41c0225 */ /* 0x004fc800078e00ff */
[----:B------:R-:W-:Y:S02]  /*1e00*/  @P0 IMAD.MOV.U32 R2, RZ, RZ, R28 ;  /* 0x000000ffff020224 */ /* 0x000fe400078e001c */
[----:B---3--:R-:W-:-:S04]  /*1e10*/  @!P0 IMAD R9, R25, R229, RZ ;  /* 0x000000e519098224 */ /* 0x008fc800078e02ff */
[C---:B------:R-:W-:Y:S02]  /*1e20*/  @!P0 IMAD R4, R24.reuse, R76, R9 ;  /* 0x0000004c18048224 */ /* 0x040fe400078e0209 */
[----:B------:R-:W-:-:S04]  /*1e30*/  @!P0 IMAD.WIDE.U32 R24, R24, R229, RZ ;  /* 0x000000e518188225 */ /* 0x000fc800078e00ff */
[----:B------:R-:W-:Y:S02]  /*1e40*/  @P0 IMAD R7, R197, R233, RZ ;  /* 0x000000e9c5070224 */ /* 0x000fe400078e02ff */
[----:B------:R-:W-:Y:S02]  /*1e50*/  @!P0 IMAD.MOV.U32 R2, RZ, RZ, R24 ;  /* 0x000000ffff028224 */ /* 0x000fe400078e0018 */
[----:B------:R-:W-:Y:S01]  /*1e60*/  @P0 IMAD.IADD R7, R29, 0x1, R7 ;  /* 0x000000011d070824 */ /* 0x000fe200078e0207 */
[----:B------:R-:W-:Y:S02]  /*1e70*/  @!P0 IADD3 R7, R25, R4, RZ ;  /* 0x0000000419078210 */ /* 0x000fe40007ffe0ff */
[C---:B------:R-:W-:Y:S02]  /*1e80*/  IADD3 R6, P1, R18.reuse, R2, RZ ;  /* 0x0000000212067210 */ /* 0x040fe40007f3e0ff */
[----:B------:R-:W-:Y:S02]  /*1e90*/  IADD3 R9, R18, 0x40, RZ ;  /* 0x0000004012097810 */ /* 0x000fe40007ffe0ff */
[----:B------:R-:W-:Y:S01]  /*1ea0*/  LEA R148, P0, R20, R16, 0x1 ;  /* 0x0000001014947211 */ /* 0x000fe200078008ff */
[----:B----4-:R-:W-:Y:S01]  /*1eb0*/  IMAD R5, R23, R232, RZ ;  /* 0x000000e817057224 */ /* 0x010fe200078e02ff */
[-C--:B------:R-:W-:Y:S01]  /*1ec0*/  ISETP.GE.AND P2, PT, R18, R81.reuse, PT ;  /* 0x000000511200720c */ /* 0x080fe20003f46270 */
[----:B------:R-:W-:Y:S01]  /*1ed0*/  IMAD.X R7, R19, 0x1, R7, P1 ;  /* 0x0000000113077824 */ /* 0x000fe200008e0607 */
[----:B------:R-:W-:-:S02]  /*1ee0*/  ISETP.GE.AND P1, PT, R9, R81, PT ;  /* 0x000000510900720c */ /* 0x000fc40003f26270 */
[----:B------:R-:W-:Y:S02]  /*1ef0*/  LEA.HI.X R149, R20, R17, R149, 0x1, P0 ;  /* 0x0000001114957211 */ /* 0x000fe400000f0c95 */
[----:B------:R-:W-:Y:S01]  /*1f00*/  IADD3 R186, P0, R18, R0, RZ ;  /* 0x0000000012ba7210 */ /* 0x000fe20007f1e0ff */
[----:B------:R-:W-:Y:S01]  /*1f10*/  IMAD R2, R22, R183, R5 ;  /* 0x000000b716027224 */ /* 0x000fe200078e0205 */
[----:B------:R-:W-:Y:S02]  /*1f20*/  SEL R78, RZ, 0xffffffff, P1 ;  /* 0xffffffffff4e7807 */ /* 0x000fe40000800000 */
[----:B------:R-:W-:Y:S02]  /*1f30*/  SEL R5, RZ, 0x1, P2 ;  /* 0x00000001ff057807 */ /* 0x000fe40001000000 */
[----:B------:R-:W-:Y:S02]  /*1f40*/  R2P PR, R72, 0x6 ;  /* 0x0000000648007804 */ /* 0x000fe40000000000 */
[----:B------:R-:W-:Y:S01]  /*1f50*/  ISETP.GT.AND P3, PT, R54, R103, PT ;  /* 0x000000673600720c */ /* 0x000fe20003f64270 */
[----:B------:R-:W-:-:S02]  /*1f60*/  IMAD.X R187, R19, 0x1, R3, P0 ;  /* 0x0000000113bb7824 */ /* 0x000fc400000e0603 */
[----:B------:R-:W-:-:S04]  /*1f70*/  IMAD.WIDE.U32 R22, R232, R22, R6 ;  /* 0x00000016e8167225 */ /* 0x000fc800078e0006 */
[----:B------:R-:W-:Y:S02]  /*1f80*/  IMAD R195, R193, R196, RZ ;  /* 0x000000c4c1c37224 */ /* 0x000fe400078e02ff */
[----:B------:R-:W-:-:S04]  /*1f90*/  IMAD.WIDE.U32 R186, R184, R66, R186 ;  /* 0x00000042b8ba7225 */ /* 0x000fc800078e00ba */
[----:B------:R-:W-:Y:S01]  /*1fa0*/  IMAD.IADD R23, R23, 0x1, R2 ;  /* 0x0000000117177824 */ /* 0x000fe200078e0202 */
[----:B------:R-:W-:Y:S01]  /*1fb0*/  LOP3.LUT R0, R68, 0xffffffe0, RZ, 0xc0, !PT ;  /* 0xffffffe044007812 */ /* 0x000fe200078ec0ff */
[----:B------:R-:W-:Y:S01]  /*1fc0*/  IMAD.SHL.U32 R78, R78, 0x2, RZ ;  /* 0x000000024e4e7824 */ /* 0x000fe200078e00ff */
[----:B------:R-:W-:Y:S01]  /*1fd0*/  LEA R228, P0, R186, R190, 0x1 ;  /* 0x000000bebae47211 */ /* 0x000fe200078008ff */
[C---:B------:R-:W-:Y:S02]  /*1fe0*/  IMAD R195, R192.reuse, R197, R195 ;  /* 0x000000c5c0c37224 */ /* 0x040fe400078e02c3 */
[----:B------:R-:W-:Y:S02]  /*1ff0*/  IMAD.IADD R189, R187, 0x1, R189 ;  /* 0x00000001bbbd7824 */ /* 0x000fe400078e02bd */
[----:B------:R-:W-:Y:S01]  /*2000*/  IMAD.WIDE.U32 R192, R192, R196, R22 ;  /* 0x000000c4c0c07225 */ /* 0x000fe200078e0016 */
[----:B------:R-:W-:Y:S02]  /*2010*/  LOP3.LUT R78, R78, 0x2, R5, 0xe2, !PT ;  /* 0x000000024e4e7812 */ /* 0x000fe400078ee205 */
[----:B------:R-:W-:Y:S01]  /*2020*/  SHF.R.S32.HI R68, RZ, 0x5, R68 ;  /* 0x00000005ff447819 */ /* 0x000fe20000011444 */
[----:B------:R-:W-:Y:S01]  /*2030*/  @!P4 IMAD.MOV.U32 R14, RZ, RZ, RZ ;  /* 0x000000ffff0ec224 */ /* 0x000fe200078e00ff */
[----:B------:R-:W-:Y:S01]  /*2040*/  IADD3 R77, -R0, R75, RZ ;  /* 0x0000004b004d7210 */ /* 0x000fe20007ffe1ff */
[----:B------:R-:W-:Y:S01]  /*2050*/  IMAD.IADD R195, R193, 0x1, R195 ;  /* 0x00000001c1c37824 */ /* 0x000fe200078e02c3 */
[----:B------:R-:W-:-:S02]  /*2060*/  SEL R55, R55, 0xfffffff0, !P1 ;  /* 0xfffffff037377807 */ /* 0x000fc40004800000 */
[----:B------:R-:W-:Y:S02]  /*2070*/  SEL R53, R53, 0xffffffe0, !P2 ;  /* 0xffffffe035357807 */ /* 0x000fe40005000000 */
[----:B------:R-:W-:Y:S01]  /*2080*/  LEA.HI.X R227, R186, R191, R189, 0x1, P0 ;  /* 0x000000bfbae37211 */ /* 0x000fe200000f0cbd */
[----:B------:R-:W-:Y:S05]  /*2090*/  @!P3 BRA `(.L_x_2951) ;  /* 0x0000c3300000b947 */ /* 0x000fea0003800000 */
[----:B------:R-:W2:Y:S04]  /*20a0*/  LD.E.64 R28, [R10.64+0x120] ;  /* 0x000120060a1c7980 */ /* 0x000ea8000c101b00 */
[----:B------:R-:W3:Y:S04]  /*20b0*/  LD.E.64 R30, [R10.64+0x118] ;  /* 0x000118060a1e7980 */ /* 0x000ee8000c101b00 */
[----:B------:R-:W4:Y:S04]  /*20c0*/  LD.E.64 R214, [R10.64+0x130] ;  /* 0x000130060ad67980 */ /* 0x000f28000c101b00 */
[----:B------:R-:W5:Y:S04]  /*20d0*/  LD.E.64 R244, [R10.64+0x128] ;  /* 0x000128060af47980 */ /* 0x000f68000c101b00 */
[----:B------:R-:W5:Y:S04]  /*20e0*/  LD.E.64 R24, [R10.64+0x140] ;  /* 0x000140060a187980 */ /* 0x000f68000c101b00 */
[----:B------:R-:W5:Y:S04]  /*20f0*/  LD.E.64 R16, [R10.64+0x138] ;  /* 0x000138060a107980 */ /* 0x000f68000c101b00 */
[----:B------:R-:W5:Y:S04]  /*2100*/  LD.E R12, [R10.64+0xd0] ;  /* 0x0000d0060a0c7980 */ /* 0x000f68000c101900 */
[----:B------:R-:W5:Y:S04]  /*2110*/  LD.E.64 R22, [R10.64+0x110] ;  /* 0x000110060a167980 */ /* 0x000f68000c101b00 */
[----:B------:R-:W5:Y:S04]  /*2120*/  LD.E.64 R20, [R10.64+0x108] ;  /* 0x000108060a147980 */ /* 0x000f68000c101b00 */
[----:B------:R-:W5:Y:S04]  /*2130*/  LD.E.64 R6, [R10.64+0x150] ;  /* 0x000150060a067980 */ /* 0x000f68000c101b00 */
[----:B------:R-:W5:Y:S01]  /*2140*/  LD.E.64 R4, [R10.64+0x148] ;  /* 0x000148060a047980 */ /* 0x000f62000c101b00 */
[----:B------:R-:W-:Y:S01]  /*2150*/  IMAD.IADD R14, R14, 0x1, R13 ;  /* 0x000000010e0e7824 */ /* 0x000fe200078e020d */
[C---:B------:R-:W-:Y:S01]  /*2160*/  SHF.L.U64.HI R97, R66.reuse, 0x6, R67 ;  /* 0x0000000642617819 */ /* 0x040fe20000010243 */
[----:B------:R-:W-:Y:S01]  /*2170*/  IMAD.SHL.U32 R96, R66, 0x40, RZ ;  /* 0x0000004042607824 */ /* 0x000fe200078e00ff */
[----:B------:R-:W-:Y:S01]  /*2180*/  LOP3.LUT R179, R78, 0xffff, RZ, 0xc0, !PT ;  /* 0x0000ffff4eb37812 */ /* 0x000fe200078ec0ff */
[C---:B------:R-:W-:Y:S01]  /*2190*/  IMAD.WIDE.U32 R202, R64.reuse, 0xc0, RZ ;  /* 0x000000c040ca7825 */ /* 0x040fe200078e00ff */
[----:B------:R-:W-:-:S02]  /*21a0*/  SHF.L.U64.HI R92, R64, 0x5, R65 ;  /* 0x00000005405c7819 */ /* 0x000fc40000010241 */
[C---:B------:R-:W-:Y:S01]  /*21b0*/  SHF.L.U32 R91, R64.reuse, 0x5, RZ ;  /* 0x00000005405b7819 */ /* 0x040fe200000006ff */
[C---:B------:R-:W-:Y:S01]  /*21c0*/  IMAD.WIDE.U32 R206, R64.reuse, 0x60, RZ ;  /* 0x0000006040ce7825 */ /* 0x040fe200078e00ff */
[C---:B------:R-:W-:Y:S02]  /*21d0*/  SHF.L.U64.HI R89, R64.reuse, 0x6, R65 ;  /* 0x0000000640597819 */ /* 0x040fe40000010241 */
[----:B------:R-:W-:Y:S01]  /*21e0*/  LOP3.LUT R180, R179, 0x1, RZ, 0xc0, !PT ;  /* 0x00000001b3b47812 */ /* 0x000fe200078ec0ff */
[----:B------:R-:W-:Y:S01]  /*21f0*/  IMAD.SHL.U32 R88, R64, 0x40, RZ ;  /* 0x0000004040587824 */ /* 0x000fe200078e00ff */
[----:B------:R-:W-:Y:S01]  /*2200*/  SHF.L.U64.HI R92, R91, 0x1, R92 ;  /* 0x000000015b5c7819 */ /* 0x000fe2000001025c */
[C---:B------:R-:W-:Y:S01]  /*2210*/  IMAD R87, R65.reuse, 0xa0, RZ ;  /* 0x000000a041577824 */ /* 0x040fe200078e02ff */
[----:B------:R-:W-:Y:S01]  /*2220*/  IADD3 R84, R184, 0x10, RZ ;  /* 0x00000010b8547810 */ /* 0x000fe20007ffe0ff */
        /* <DEDUP_REMOVED lines=17> */
[----:B------:R-:W-:Y:S01]  /*2340*/  LOP3.LUT R179, R179, 0x2, RZ, 0xc0, !PT ;  /* 0x00000002b3b37812 */ /* 0x000fe200078ec0ff */
[----:B------:R-:W-:Y:S01]  /*2350*/  IMAD.IADD R87, R205, 0x1, R87 ;  /* 0x00000001cd577824 */ /* 0x000fe200078e0257 */
[----:B------:R-:W-:Y:S01]  /*2360*/  SHF.L.U32 R88, R88, 0x1, RZ ;  /* 0x0000000158587819 */ /* 0x000fe200000006ff */
[----:B------:R-:W-:-:S02]  /*2370*/  IMAD.IADD R85, R201, 0x1, R85 ;  /* 0x00000001c9557824 */ /* 0x000fc400078e0255 */
[----:B--2---:R-:W-:-:S04]  /*2380*/  IMAD R3, R29, R229, RZ ;  /* 0x000000e51d037224 */ /* 0x004fc800078e02ff */
[----:B------:R-:W-:Y:S02]  /*2390*/  IMAD R0, R28, R76, R3 ;  /* 0x0000004c1c007224 */ /* 0x000fe400078e0203 */
[----:B------:R-:W-:Y:S01]  /*23a0*/  IMAD.WIDE.U32 R28, R229, R28, R18 ;  /* 0x0000001ce51c7225 */ /* 0x000fe200078e0012 */
[----:B----4-:R-:W-:-:S03]  /*23b0*/  SHF.L.U32 R124, R214, 0x4, RZ ;  /* 0x00000004d67c7819 */ /* 0x010fc600000006ff */
[----:B---3--:R-:W-:Y:S01]  /*23c0*/  IMAD R3, R31, R229, RZ ;  /* 0x000000e51f037224 */ /* 0x008fe200078e02ff */
[----:B------:R-:W-:Y:S01]  /*23d0*/  SHF.L.U64.HI R125, R214, 0x5, R215 ;  /* 0x00000005d67d7819 */ /* 0x000fe200000102d7 */
[----:B------:R-:W-:Y:S01]  /*23e0*/  IMAD.IADD R29, R29, 0x1, R0 ;  /* 0x000000011d1d7824 */ /* 0x000fe200078e0200 */
[C---:B-----5:R-:W-:Y:S01]  /*23f0*/  SHF.L.U32 R105, R244.reuse, 0x4, RZ ;  /* 0x00000004f4697819 */ /* 0x060fe200000006ff */
[----:B------:R-:W-:Y:S01]  /*2400*/  IMAD.WIDE.U32 R26, R229, R30, R18 ;  /* 0x0000001ee51a7225 */ /* 0x000fe200078e0012 */
[C-C-:B------:R-:W-:Y:S02]  /*2410*/  SHF.L.U64.HI R102, R244.reuse, 0x4, R245.reuse ;  /* 0x00000004f4667819 */ /* 0x140fe400000102f5 */
[----:B------:R-:W-:Y:S01]  /*2420*/  SHF.L.U64.HI R110, R244, 0x5, R245 ;  /* 0x00000005f46e7819 */ /* 0x000fe200000102f5 */
[----:B------:R-:W-:Y:S01]  /*2430*/  IMAD R0, R30, R76, R3 ;  /* 0x0000004c1e007224 */ /* 0x000fe200078e0203 */
[----:B------:R-:W-:Y:S01]  /*2440*/  SHF.R.S32.HI R3, RZ, 0x1f, R13 ;  /* 0x0000001fff037819 */ /* 0x000fe2000001140d */
        /* <DEDUP_REMOVED lines=21> */
[----:B------:R-:W-:Y:S02]  /*25a0*/  IMAD.X R17, R185, 0x1, ~R17, P0 ;  /* 0x00000001b9117824 */ /* 0x000fe400000e0e11 */
[C---:B------:R-:W-:Y:S01]  /*25b0*/  IMAD.WIDE.U32 R28, R16.reuse, R8, R26 ;  /* 0x00000008101c7225 */ /* 0x040fe200078e001a */
[----:B------:R-:W-:Y:S02]  /*25c0*/  IADD3 R27, R25, R2, RZ ;  /* 0x00000002191b7210 */ /* 0x000fe40007ffe0ff */
[----:B------:R-:W-:Y:S01]  /*25d0*/  MOV R26, R24 ;  /* 0x00000018001a7202 */ /* 0x000fe20000000f00 */
[----:B------:R-:W-:Y:S02]  /*25e0*/  IMAD R133, R17, R214, RZ ;  /* 0x000000d611857224 */ /* 0x000fe400078e02ff */
[----:B------:R-:W-:Y:S02]  /*25f0*/  IMAD R0, R16, R15, R0 ;  /* 0x0000000f10007224 */ /* 0x000fe400078e0200 */
[----:B------:R-:W-:-:S02]  /*2600*/  IMAD R133, R215, R3, R133 ;  /* 0x00000003d7857224 */ /* 0x000fc400078e0285 */
[----:B------:R-:W-:-:S04]  /*2610*/  IMAD.WIDE.U32 R12, R214, R3, R26 ;  /* 0x00000003d60c7225 */ /* 0x000fc800078e001a */
[----:B------:R-:W-:Y:S01]  /*2620*/  IMAD R141, R165, R14, RZ ;  /* 0x0000000ea58d7224 */ /* 0x000fe200078e02ff */
[----:B------:R-:W-:Y:S01]  /*2630*/  IADD3 R133, R13, R133, RZ ;  /* 0x000000850d857210 */ /* 0x000fe20007ffe0ff */
[----:B------:R-:W-:Y:S01]  /*2640*/  IMAD R2, R184, R165, R79 ;  /* 0x000000a5b8027224 */ /* 0x000fe200078e024f */
[C---:B------:R-:W-:Y:S01]  /*2650*/  LEA R134, P1, R12.reuse, R22, 0x1 ;  /* 0x000000160c867211 */ /* 0x040fe200078208ff */
[----:B------:R-:W-:Y:S01]  /*2660*/  IMAD.IADD R25, R29, 0x1, R0 ;  /* 0x000000011d197824 */ /* 0x000fe200078e0200 */
[----:B------:R-:W-:Y:S01]  /*2670*/  SHF.R.S32.HI R0, RZ, 0x1f, R141 ;  /* 0x0000001fff007819 */ /* 0x000fe2000001148d */
[----:B------:R-:W-:Y:S01]  /*2680*/  IMAD.MOV.U32 R24, RZ, RZ, R28 ;  /* 0x000000ffff187224 */ /* 0x000fe200078e001c */
[----:B------:R-:W-:Y:S01]  /*2690*/  IADD3 R13, P3, R141, R2, RZ ;  /* 0x000000028d0d7210 */ /* 0x000fe20007f7e0ff */
[----:B------:R-:W-:Y:S01]  /*26a0*/  IMAD R137, R17, R244, RZ ;  /* 0x000000f411897224 */ /* 0x000fe200078e02ff */
[----:B------:R-:W-:Y:S01]  /*26b0*/  LEA.HI.X R133, R12, R23, R133, 0x1, P1 ;  /* 0x000000170c857211 */ /* 0x000fe200008f0c85 */
[----:B------:R-:W-:-:S04]  /*26c0*/  IMAD.WIDE.U32 R14, R244, R3, R24 ;  /* 0x00000003f40e7225 */ /* 0x000fc800078e0018 */
[----:B------:R-:W-:Y:S01]  /*26d0*/  IMAD R137, R245, R3, R137 ;  /* 0x00000003f5897224 */ /* 0x000fe200078e0289 */
[----:B------:R-:W-:Y:S01]  /*26e0*/  LEA R136, P0, R14, R20, 0x1 ;  /* 0x000000140e887211 */ /* 0x000fe200078008ff */
[----:B------:R-:W-:Y:S01]  /*26f0*/  IMAD.IADD R3, R79, 0x1, R2 ;  /* 0x000000014f037824 */ /* 0x000fe200078e0202 */
[----:B------:R-:W-:Y:S01]  /*2700*/  LEA.HI.X.SX32 R2, R2, R0, 0x1, P3 ;  /* 0x0000000002027211 */ /* 0x000fe200018f0eff */
[----:B------:R-:W-:Y:S02]  /*2710*/  IMAD.SHL.U32 R12, R13, 0x2, RZ ;  /* 0x000000020d0c7824 */ /* 0x000fe400078e00ff */
[----:B------:R-:W-:Y:S01]  /*2720*/  IMAD.IADD R137, R15, 0x1, R137 ;  /* 0x000000010f897824 */ /* 0x000fe200078e0289 */
[----:B------:R-:W-:Y:S01]  /*2730*/  SHF.L.U64.HI R13, R13, 0x1, R2 ;  /* 0x000000010d0d7819 */ /* 0x000fe20000010202 */
[----:B------:R-:W-:Y:S01]  /*2740*/  IMAD.SHL.U32 R181, R165, 0x10, RZ ;  /* 0x00000010a5b57824 */ /* 0x000fe200078e00ff */
[-C--:B------:R-:W-:Y:S01]  /*2750*/  IADD3 R56, P1, R6, R12.reuse, RZ ;  /* 0x0000000c06387210 */ /* 0x080fe20007f3e0ff */
[----:B------:R-:W-:Y:S01]  /*2760*/  IMAD.SHL.U32 R113, R244, 0x20, RZ ;  /* 0x00000020f4717824 */ /* 0x000fe200078e00ff */
[----:B------:R-:W-:Y:S01]  /*2770*/  LEA.HI.X R137, R14, R21, R137, 0x1, P0 ;  /* 0x000000150e897211 */ /* 0x000fe200000f0c89 */
[----:B------:R-:W-:Y:S01]  /*2780*/  IMAD.SHL.U32 R126, R214, 0x20, RZ ;  /* 0x00000020d67e7824 */ /* 0x000fe200078e00ff */
[----:B------:R-:W-:Y:S01]  /*2790*/  IADD3 R12, P0, R4, R12, RZ ;  /* 0x0000000c040c7210 */ /* 0x000fe20007f1e0ff */
[----:B------:R-:W-:Y:S01]  /*27a0*/  IMAD.X R57, R7, 0x1, R13, P1 ;  /* 0x0000000107397824 */ /* 0x000fe200008e060d */
[----:B------:R-:W-:Y:S01]  /*27b0*/  IADD3 R172, R181, 0x40, RZ ;  /* 0x00000040b5ac7810 */ /* 0x000fe20007ffe0ff */
[----:B------:R-:W-:Y:S01]  /*27c0*/  IMAD.SHL.U32 R129, R214, 0x40, RZ ;  /* 0x00000040d6817824 */ /* 0x000fe200078e00ff */
[----:B------:R-:W-:Y:S01]  /*27d0*/  IADD3.X R13, R5, R13, RZ, P0, !PT ;  /* 0x0000000d050d7210 */ /* 0x000fe200007fe4ff */
[----:B------:R-:W-:Y:S01]  /*27e0*/  IMAD R173, R165, 0x30, RZ ;  /* 0x00000030a5ad7824 */ /* 0x000fe200078e02ff */
[----:B------:R-:W-:Y:S01]  /*27f0*/  IADD3 R98, P0, R225, 0x40, RZ ;  /* 0x00000040e1627810 */ /* 0x000fe20007f1e0ff */
[----:B------:R-:W-:Y:S01]  /*2800*/  IMAD.SHL.U32 R171, R165, 0x40, RZ ;  /* 0x00000040a5ab7824 */ /* 0x000fe200078e00ff */
[----:B------:R-:W-:Y:S01]  /*2810*/  IADD3 R141, P2, R141, R3, RZ ;  /* 0x000000038d8d7210 */ /* 0x000fe20007f5e0ff */
[----:B------:R-:W-:Y:S01]  /*2820*/  IMAD R169, R165, 0x50, RZ ;  /* 0x00000050a5a97824 */ /* 0x000fe200078e02ff */
[----:B------:R-:W-:Y:S01]  /*2830*/  IADD3 R170, R181, R172, RZ ;  /* 0x000000acb5aa7210 */ /* 0x000fe20007ffe0ff */
[----:B------:R-:W-:Y:S01]  /*2840*/  IMAD.X R99, RZ, RZ, R226, P0 ;  /* 0x000000ffff637224 */ /* 0x000fe200000e06e2 */
[----:B------:R-:W-:Y:S01]  /*2850*/  IADD3 R238, P0, R96, 0x40, RZ ;  /* 0x0000004060ee7810 */ /* 0x000fe20007f1e0ff */
[----:B------:R-:W-:Y:S01]  /*2860*/  IMAD R167, R165, 0x60, RZ ;  /* 0x00000060a5a77824 */ /* 0x000fe200078e02ff */
[-C--:B------:R-:W-:Y:S01]  /*2870*/  IADD3 R242, P1, R98, R225.reuse, RZ ;  /* 0x000000e162f27210 */ /* 0x080fe20007f3e0ff */
[----:B------:R-:W-:Y:S01]  /*2880*/  IMAD.IADD R168, R181, 0x1, R170 ;  /* 0x00000001b5a87824 */ /* 0x000fe200078e02aa */
[----:B------:R-:W-:Y:S01]  /*2890*/  LEA.HI.X.SX32 R0, R3, R0, 0x1, P2 ;  /* 0x0000000003007211 */ /* 0x000fe200010f0eff */
[----:B------:R-:W-:Y:S01]  /*28a0*/  IMAD.X R239, RZ, RZ, R97, P0 ;  /* 0x000000ffffef7224 */ /* 0x000fe200000e0661 */
[----:B------:R-:W-:Y:S01]  /*28b0*/  SHF.L.U32 R140, R141, 0x1, RZ ;  /* 0x000000018d8c7819 */ /* 0x000fe200000006ff */
[----:B------:R-:W-:Y:S01]  /*28c0*/  IMAD.IADD R166, R181, 0x1, R168 ;  /* 0x00000001b5a67824 */ /* 0x000fe200078e02a8 */
[----:B------:R-:W-:Y:S01]  /*28d0*/  IADD3 R104, P0, R105, 0x40, RZ ;  /* 0x0000004069687810 */ /* 0x000fe20007f1e0ff */
[----:B------:R-:W-:Y:S01]  /*28e0*/  IMAD R3, R67, 0x30, RZ ;  /* 0x0000003043037824 */ /* 0x000fe200078e02ff */
[----:B------:R-:W-:Y:S01]  /*28f0*/  IADD3.X R243, R99, R226, RZ, P1, !PT ;  /* 0x000000e263f37210 */ /* 0x000fe20000ffe4ff */
[----:B------:R-:W-:Y:S01]  /*2900*/  IMAD.IADD R164, R181, 0x1, R166 ;  /* 0x00000001b5a47824 */ /* 0x000fe200078e02a6 */
[----:B------:R-:W-:Y:S01]  /*2910*/  IADD3 R240, P1, R242, R225, RZ ;  /* 0x000000e1f2f07210 */ /* 0x000fe20007f3e0ff */
[----:B------:R-:W-:Y:S01]  /*2920*/  IMAD.X R107, RZ, RZ, R102, P0 ;  /* 0x000000ffff6b7224 */ /* 0x000fe200000e0666 */
[----:B------:R-:W-:Y:S01]  /*2930*/  SHF.L.U64.HI R141, R141, 0x1, R0 ;  /* 0x000000018d8d7819 */ /* 0x000fe20000010200 */
[C---:B------:R-:W-:Y:S01]  /*2940*/  IMAD R127, R215.reuse, 0x60, RZ ;  /* 0x00000060d77f7824 */ /* 0x040fe200078e02ff */
        /* <DEDUP_REMOVED lines=10> */
[----:B------:R-:W-:Y:S01]  /*29f0*/  IMAD R5, R65, 0xc0, RZ ;  /* 0x000000c041057824 */ /* 0x000fe200078e02ff */
[----:B------:R-:W-:Y:S01]  /*2a00*/  IADD3.X R106, R107, R102, RZ, P1, !PT ;  /* 0x000000666b6a7210 */ /* 0x000fe20000ffe4ff */
[----:B------:R-:W-:Y:S01]  /*2a10*/  IMAD.X R115, R110, 0x1, R107, P0 ;  /* 0x000000016e737824 */ /* 0x000fe200000e066b */
[----:B------:R-:W-:Y:S01]  /*2a20*/  IADD3 R114, P1, R113, R109, RZ ;  /* 0x0000006d71727210 */ /* 0x000fe20007f3e0ff */
[----:B------:R-:W-:Y:S01]  /*2a30*/  IMAD R7, R65, 0x60, RZ ;  /* 0x0000006041077824 */ /* 0x000fe200078e02ff */
[----:B------:R-:W-:Y:S01]  /*2a40*/  IADD3 R116, P0, R112, R113, RZ ;  /* 0x0000007170747210 */ /* 0x000fe20007f1e0ff */
[----:B------:R-:W-:Y:S01]  /*2a50*/  IMAD.WIDE.U32 R218, R214, 0xa0, RZ ;  /* 0x000000a0d6da7825 */ /* 0x000fe200078e00ff */
[----:B------:R-:W-:-:S02]  /*2a60*/  IADD3 R86, R203, R5, RZ ;  /* 0x00000005cb567210 */ /* 0x000fc40007ffe0ff */
[----:B------:R-:W-:Y:S01]  /*2a70*/  IADD3.X R117, R110, R106, RZ, P1, !PT ;  /* 0x0000006a6e757210 */ /* 0x000fe20000ffe4ff */
[----:B------:R-:W-:Y:S01]  /*2a80*/  IMAD.IADD R90, R207, 0x1, R7 ;  /* 0x00000001cf5a7824 */ /* 0x000fe200078e0207 */
[----:B------:R-:W-:Y:S01]  /*2a90*/  IADD3.X R119, R115, R110, RZ, P0, !PT ;  /* 0x0000006e73777210 */ /* 0x000fe200007fe4ff */
[C---:B------:R-:W-:Y:S01]  /*2aa0*/  IMAD R7, R215.reuse, 0xa0, RZ ;  /* 0x000000a0d7077824 */ /* 0x040fe200078e02ff */
[----:B------:R-:W-:Y:S01]  /*2ab0*/  SHF.L.U64.HI R15, R214, 0x4, R215 ;  /* 0x00000004d60f7819 */ /* 0x000fe200000102d7 */
[----:B------:R-:W-:Y:S01]  /*2ac0*/  IMAD R5, R215, 0xe0, RZ ;  /* 0x000000e0d7057824 */ /* 0x000fe200078e02ff */
[-C--:B------:R-:W-:Y:S01]  /*2ad0*/  IADD3 R121, P1, R114, R113.reuse, RZ ;  /* 0x0000007172797210 */ /* 0x080fe20007f3e0ff */
[----:B------:R-:W-:Y:S01]  /*2ae0*/  IMAD.WIDE.U32 R216, R214, 0xc0, RZ ;  /* 0x000000c0d6d87825 */ /* 0x000fe200078e00ff */
[----:B------:R-:W-:Y:S02]  /*2af0*/  IADD3 R123, P0, R116, R113, RZ ;  /* 0x00000071747b7210 */ /* 0x000fe40007f1e0ff */
[----:B------:R-:W-:Y:S01]  /*2b00*/  IADD3 R162, R181, R163, RZ ;  /* 0x000000a3b5a27210 */ /* 0x000fe20007ffe0ff */
[----:B------:R-:W-:Y:S01]  /*2b10*/  IMAD R165, R165, 0x70, RZ ;  /* 0x00000070a5a57824 */ /* 0x000fe200078e02ff */
[----:B------:R-:W-:Y:S01]  /*2b20*/  SHF.L.U64.HI R122, R124, 0x1, R15 ;  /* 0x000000017c7a7819 */ /* 0x000fe2000001020f */
[----:B------:R-:W-:Y:S01]  /*2b30*/  IMAD.WIDE.U32 R212, R66, 0x30, R242 ;  /* 0x0000003042d47825 */ /* 0x000fe200078e00f2 */
[----:B------:R-:W-:-:S02]  /*2b40*/  SHF.L.U64.HI R125, R126, 0x1, R125 ;  /* 0x000000017e7d7819 */ /* 0x000fc4000001027d */
[----:B------:R-:W-:Y:S01]  /*2b50*/  SHF.L.U64.HI R128, R129, 0x1, R128 ;  /* 0x0000000181807819 */ /* 0x000fe20000010280 */
[----:B------:R-:W-:Y:S01]  /*2b60*/  IMAD.WIDE.U32 R210, R66, 0x30, R240 ;  /* 0x0000003042d27825 */ /* 0x000fe200078e00f0 */
[----:B------:R-:W-:Y:S02]  /*2b70*/  MOV R14, R54 ;  /* 0x00000036000e7202 */ /* 0x000fe40000000f00 */
[----:B------:R-:W-:Y:S01]  /*2b80*/  SHF.L.U32 R126, R126, 0x1, RZ ;  /* 0x000000017e7e7819 */ /* 0x000fe200000006ff */
[----:B------:R-:W-:Y:S01]  /*2b90*/  IMAD.WIDE.U32 R214, R214, 0xe0, RZ ;  /* 0x000000e0d6d67825 */ /* 0x000fe200078e00ff */
[----:B------:R-:W-:Y:S02]  /*2ba0*/  IADD3 R130, R219, R7, RZ ;  /* 0x00000007db827210 */ /* 0x000fe40007ffe0ff */
[----:B------:R-:W-:Y:S01]  /*2bb0*/  SHF.R.S32.HI R161, RZ, 0x1f, R181 ;  /* 0x0000001fffa17819 */ /* 0x000fe200000114b5 */
        /* <DEDUP_REMOVED lines=10> */
[----:B------:R-:W-:Y:S01]  /*2c60*/  IADD3 R95, R213, R3, RZ ;  /* 0x00000003d55f7210 */ /* 0x000fe20007ffe0ff */
[----:B------:R-:W-:Y:S01]  /*2c70*/  IMAD.IADD R131, R217, 0x1, R131 ;  /* 0x00000001d9837824 */ /* 0x000fe200078e0283 */
[----:B------:R-:W-:Y:S01]  /*2c80*/  SHF.R.S32.HI R159, RZ, 0x1f, R172 ;  /* 0x0000001fff9f7819 */ /* 0x000fe200000114ac */
[----:B------:R-:W-:Y:S01]  /*2c90*/  IMAD.IADD R132, R215, 0x1, R5 ;  /* 0x00000001d7847824 */ /* 0x000fe200078e0205 */
[C---:B------:R-:W-:Y:S01]  /*2ca0*/  IADD3 R94, R3.reuse, R211, RZ ;  /* 0x000000d3035e7210 */ /* 0x040fe20007ffe0ff */
[----:B------:R-:W-:Y:S01]  /*2cb0*/  IMAD.IADD R93, R3, 0x1, R209 ;  /* 0x00000001035d7824 */ /* 0x000fe200078e02d1 */
[----:B------:R-:W-:Y:S01]  /*2cc0*/  SHF.R.S32.HI R157, RZ, 0x1f, R170 ;  /* 0x0000001fff9d7819 */ /* 0x000fe200000114aa */
[----:B------:R-:W-:Y:S01]  /*2cd0*/  IMAD.X R118, R117, 0x1, R110, P1 ;  /* 0x0000000175767824 */ /* 0x000fe200008e066e */
[----:B------:R-:W-:Y:S01]  /*2ce0*/  SHF.R.S32.HI R155, RZ, 0x1f, R168 ;  /* 0x0000001fff9b7819 */ /* 0x000fe200000114a8 */
[----:B------:R-:W-:Y:S01]  /*2cf0*/  IMAD.X R120, R119, 0x1, R110, P0 ;  /* 0x0000000177787824 */ /* 0x000fe200000e066e */
[----:B------:R-:W-:-:S02]  /*2d00*/  SHF.R.S32.HI R153, RZ, 0x1f, R166 ;  /* 0x0000001fff997819 */ /* 0x000fc400000114a6 */
[----:B------:R-:W-:Y:S02]  /*2d10*/  SHF.R.S32.HI R151, RZ, 0x1f, R164 ;  /* 0x0000001fff977819 */ /* 0x000fe400000114a4 */
[----:B------:R-:W-:Y:S02]  /*2d20*/  SHF.R.S32.HI R147, RZ, 0x1f, R163 ;  /* 0x0000001fff937819 */ /* 0x000fe400000114a3 */
[----:B------:R-:W-:Y:S02]  /*2d30*/  SHF.R.S32.HI R146, RZ, 0x1f, R162 ;  /* 0x0000001fff927819 */ /* 0x000fe400000114a2 */
.L_x_3085:
        /* <DEDUP_REMOVED lines=17> */
.L_x_2953:
[----:B------:R-:W-:Y:S05]  /*2e50*/  BSYNC B0 ;  /* 0x0000000000007941 */ /* 0x000fea0003800000 */
.L_x_2952:
        /* <DEDUP_REMOVED lines=15> */
.L_x_2955:
[----:B------:R-:W-:Y:S05]  /*2f50*/  BSYNC B0 ;  /* 0x0000000000007941 */ /* 0x000fea0003800000 */
.L_x_2954:
        /* <DEDUP_REMOVED lines=15> */
.L_x_2957:
[----:B------:R-:W-:Y:S05]  /*3050*/  BSYNC B0 ;  /* 0x0000000000007941 */ /* 0x000fea0003800000 */
.L_x_2956:
        /* <DEDUP_REMOVED lines=15> */
.L_x_2959:
[----:B------:R-:W-:Y:S05]  /*3150*/  BSYNC B0 ;  /* 0x0000000000007941 */ /* 0x000fea0003800000 */
.L_x_2958:
        /* <DEDUP_REMOVED lines=15> */
.L_x_2961:
[----:B------:R-:W-:Y:S05]  /*3250*/  BSYNC B0 ;  /* 0x0000000000007941 */ /* 0x000fea0003800000 */
.L_x_2960:
        /* <DEDUP_REMOVED lines=15> */
.L_x_2963:
[----:B------:R-:W-:Y:S05]  /*3350*/  BSYNC B0 ;  /* 0x0000000000007941 */ /* 0x000fea0003800000 */
.L_x_2962:
        /* <DEDUP_REMOVED lines=15> */
.L_x_2965:
[----:B------:R-:W-:Y:S05]  /*3450*/  BSYNC B0 ;  /* 0x0000000000007941 */ /* 0x000fea0003800000 */
.L_x_2964:
        /* <DEDUP_REMOVED lines=15> */
.L_x_2967:
[----:B------:R-:W-:Y:S05]  /*3550*/  BSYNC B0 ;  /* 0x0000000000007941 */ /* 0x000fea0003800000 */
.L_x_2966:
        /* <DEDUP_REMOVED lines=66> */
.L_x_2974:
[----:B------:R-:W-:Y:S05]  /*3980*/  BSYNC B0 ;  /* 0x0000000000007941 */ /* 0x000fea0003800000 */
.L_x_2973:
        /* <DEDUP_REMOVED lines=49> */
.L_x_2972:
[----:B------:R-:W-:Y:S05]  /*3ca0*/  BSYNC B1 ;  /* 0x0000000000017941 */ /* 0x000fea0003800000 */
.L_x_2971:
        /* <DEDUP_REMOVED lines=63> */
.L_x_2978:
[----:B------:R-:W-:Y:S05]  /*40a0*/  BSYNC B0 ;  /* 0x0000000000007941 */ /* 0x000fea0003800000 */
.L_x_2977:
        /* <DEDUP_REMOVED lines=52> */
.L_x_2976:
[----:B------:R-:W-:Y:S05]  /*43f0*/  BSYNC B1 ;  /* 0x0000000000017941 */ /* 0x000fea0003800000 */
.L_x_2975:
        /* <DEDUP_REMOVED lines=63> */
.L_x_2982:
[----:B------:R-:W-:Y:S05]  /*47f0*/  BSYNC B0 ;  /* 0x0000000000007941 */ /* 0x000fea0003800000 */
.L_x_2981:
        /* <DEDUP_REMOVED lines=52> */
.L_x_2980:
[----:B------:R-:W-:Y:S05]  /*4b40*/  BSYNC B1 ;  /* 0x0000000000017941 */ /* 0x000fea0003800000 */
.L_x_2979:
        /* <DEDUP_REMOVED lines=65> */
.L_x_2986:
[----:B------:R-:W-:Y:S05]  /*4f60*/  BSYNC B0 ;  /* 0x0000000000007941 */ /* 0x000fea0003800000 */
.L_x_2985:
        /* <DEDUP_REMOVED lines=52> */
.L_x_2984:
[----:B------:R-:W-:Y:S05]  /*52b0*/  BSYNC B1 ;  /* 0x0000000000017941 */ /* 0x000fea0003800000 */
.L_x_2983:
        /* <DEDUP_REMOVED lines=63> */
.L_x_2990:
[----:B------:R-:W-:Y:S05]  /*56b0*/  BSYNC B0 ;  /* 0x0000000000007941 */ /* 0x000fea0003800000 */
.L_x_2989:
        /* <DEDUP_REMOVED lines=52> */
.L_x_2988:
[----:B------:R-:W-:Y:S05]  /*5a00*/  BSYNC B1 ;  /* 0x0000000000017941 */ /* 0x000fea0003800000 */
.L_x_2987:
        /* <DEDUP_REMOVED lines=65> */
.L_x_2994:
[----:B------:R-:W-:Y:S05]  /*5e20*/  BSYNC B0 ;  /* 0x0000000000007941 */ /* 0x000fea0003800000 */
.L_x_2993:
        /* <DEDUP_REMOVED lines=52> */
.L_x_2992:
[----:B------:R-:W-:Y:S05]  /*6170*/  BSYNC B1 ;  /* 0x0000000000017941 */ /* 0x000fea0003800000 */
.L_x_2991:
        /* <DEDUP_REMOVED lines=65> */
.L_x_2998:
[----:B------:R-:W-:Y:S05]  /*6590*/  BSYNC B0 ;  /* 0x0000000000007941 */ /* 0x000fea0003800000 */
.L_x_2997:
        /* <DEDUP_REMOVED lines=52> */
.L_x_2996:
[----:B------:R-:W-:Y:S05]  /*68e0*/  BSYNC B1 ;  /* 0x0000000000017941 */ /* 0x000fea0003800000 */
.L_x_2995:
        /* <DEDUP_REMOVED lines=65> */
.L_x_3002:
[----:B------:R-:W-:Y:S05]  /*6d00*/  BSYNC B0 ;  /* 0x0000000000007941 */ /* 0x000fea0003800000 */
.L_x_3001:
        /* <DEDUP_REMOVED lines=52> */
.L_x_3000:
[----:B------:R-:W-:Y:S05]  /*7050*/  BSYNC B1 ;  /* 0x0000000000017941 */ /* 0x000fea0003800000 */
.L_x_2999:
[----:B------:R-:W2:Y:S02]  /*7060*/  LD.E R3, [R10.64+0xd0] ;  /* 0x0000d0060a037980 */ /* 0x000ea4000c101900 */
[----:B--2---:R-:W-:Y:S05]  /*7070*/  IMAD.U32 R3, R3, -0x40, RZ ;  /* 0xffffffc003037824 */ /* 0x004fea00078e00ff */
[C---:B------:R-:W-:Y:S02]  /*7080*/  LEA R12, P1, R3.reuse, R12, 0x1 ;  /* 0x0000000c030c7211 */ /* 0x040fe400078208ff */
[C---:B------:R-:W-:Y:S02]  /*7090*/  LEA R56, P0, R3.reuse, R56, 0x1 ;  /* 0x0000003803387211 */ /* 0x040fe400078008ff */
[C---:B------:R-:W-:Y:S02]  /*70a0*/  LEA.HI.X.SX32 R13, R3.reuse, R13, 0x1, P1 ;  /* 0x0000000d030d7211 */ /* 0x040fe400008f0eff */
[----:B------:R-:W-:Y:S01]  /*70b0*/  LEA.HI.X.SX32 R57, R3, R57, 0x1, P0 ;  /* 0x0000003903397211 */ /* 0x000fe200000f0eff */
[----:B------:R-:W-:-:S05]  /*70c0*/  BRA `(.L_x_3003) ;  /* 0x00006c9000007947 */ /* 0x000fca0003800000 */
.L_x_2970:
        /* <DEDUP_REMOVED lines=89> */
.L_x_3009:
[----:B------:R-:W-:Y:S05]  /*7660*/  BSYNC B0 ;  /* 0x0000000000007941 */ /* 0x000fea0003800000 */
.L_x_3008:
[----:B-----5:R2:W-:Y:S02]  /*7670*/  ST.E.128 [R142.64], R48 ;  /* 0x000000308e007985 */ /* 0x0205e4000c101d06 */
.L_x_3007:
[----:B------:R-:W-:Y:S05]  /*7680*/  BSYNC B1 ;  /* 0x0000000000017941 */ /* 0x000fea0003800000 */
.L_x_3006:
        /* <DEDUP_REMOVED lines=86> */
.L_x_3011:
[----:B------:R-:W-:Y:S05]  /*7bf0*/  BSYNC B0 ;  /* 0x0000000000007941 */ /* 0x000fea0003800000 */
.L_x_3010:
[----:B-----5:R3:W-:Y:S02]  /*7c00*/  ST.E.128 [R142.64+0x80], R48 ;  /* 0x000080308e007985 */ /* 0x0207e4000c101d06 */
.L_x_3005:
[----:B------:R-:W-:Y:S05]  /*7c10*/  BSYNC B2 ;  /* 0x0000000000027941 */ /* 0x000fea0003800000 */
.L_x_3004:
        /* <DEDUP_REMOVED lines=32> */
[----:B------:R-:W-:Y:S01]  /*7e20*/  LEA.HI.X.SX32 R21, R246, R251, 0x1, P0 ;  /* 0x000000fbf6157211 */ /* 0x000fe200000f0eff */
[----:B------:R-:W-:Y:S01]  /*7e30*/  IMAD.MOV.U32 R246, RZ, RZ, RZ ;  /* 0x000000fffff67224 */ /* 0x000fe200078e00ff */
[C---:B--2---:R-:W-:Y:S02]  /*7e40*/  LEA R250, P0, R249.reuse, R138, 0x1 ;  /* 0x0000008af9fa7211 */ /* 0x044fe400078008ff */
[----:B------:R-:W-:Y:S02]  /*7e50*/  LEA.HI.X.SX32 R222, R222, R161, 0x1, P2 ;  /* 0x000000a1dede7211 */ /* 0x000fe400010f0eff */
[----:B------:R-:W-:Y:S01]  /*7e60*/  @P1 IADD3 R246, -R52, RZ, RZ ;  /* 0x000000ff34f61210 */ /* 0x000fe20007ffe1ff */
[----:B------:R-:W2:Y:S01]  /*7e70*/  LD.E.128 R20, [R20.64] ;  /* 0x0000000614147980 */ /* 0x000ea2000c101d00 */
[----:B------:R-:W-:Y:S02]  /*7e80*/  LEA.HI.X R251, R249, R139, R222, 0x1, P0 ;  /* 0x0000008bf9fb7211 */ /* 0x000fe400000f0cde */
[----:B------:R-:W-:Y:S04]  /*7e90*/  IADD3 R222, P0, R181, R246, RZ ;  /* 0x000000f6b5de7210 */ /* 0x000fe80007f1e0ff */
[----:B------:R-:W-:Y:S01]  /*7ea0*/  LEA.HI.X.SX32 R52, R246, R161, 0x1, P0 ;  /* 0x000000a1f6347211 */ /* 0x000fe200000f0eff */
[----:B------:R-:W3:Y:S01]  /*7eb0*/  LD.E.128 R248, [R250.64] ;  /* 0x00000006faf87980 */ /* 0x000ee2000c101d00 */
        /* <DEDUP_REMOVED lines=21> */
[C---:B----4-:R-:W-:Y:S01]  /*8010*/  LOP3.LUT R38, R60.reuse, 0xffff0000, RZ, 0xc0, !PT ;  /* 0xffff00003c267812 */ /* 0x050fe200078ec0ff */
[----:B------:R-:W-:Y:S01]  /*8020*/  IMAD.U32 R36, R60, 0x10000, RZ ;  /* 0x000100003c247824 */ /* 0x000fe200078e00ff */
[----:B------:R-:W-:Y:S01]  /*8030*/  SHF.L.U32 R23, R251, 0x10, RZ ;  /* 0x00000010fb177819 */ /* 0x000fe200000006ff */
[----:B------:R-:W-:Y:S01]  /*8040*/  @!P1 FADD.FTZ R33, -R33, -RZ ;  /* 0x800000ff21219221 */ /* 0x000fe20000010100 */
[----:B------:R-:W-:Y:S01]  /*8050*/  SHF.L.U32 R41, R61, 0x10, RZ ;  /* 0x000000103d297819 */ /* 0x000fe200000006ff */
[----:B------:R-:W-:Y:S01]  /*8060*/  FMUL.FTZ R2, R29, R32 ;  /* 0x000000201d027220 */ /* 0x000fe20000410000 */
[----:B------:R-:W-:Y:S01]  /*8070*/  LOP3.LUT R21, R251, 0xffff0000, RZ, 0xc0, !PT ;  /* 0xffff0000fb157812 */ /* 0x000fe200078ec0ff */
        /* <DEDUP_REMOVED lines=27> */
.L_x_3017:
[----:B------:R-:W-:Y:S05]  /*8230*/  BSYNC B0 ;  /* 0x0000000000007941 */ /* 0x000fea0003800000 */
.L_x_3016:
[C---:B------:R-:W-:Y:S04]  /*8240*/  LEA R2, P0, R225.reuse, R142, 0x1 ;  /* 0x0000008ee1027211 */ /* 0x040fe800078008ff */
[----:B------:R-:W-:Y:S05]  /*8250*/  LEA.HI.X R3, R225, R143, R226, 0x1, P0 ;  /* 0x0000008fe1037211 */ /* 0x000fea00000f0ce2 */
[----:B-----5:R3:W-:Y:S04]  /*8260*/  ST.E.128 [R2.64], R48 ;  /* 0x0000003002007985 */ /* 0x0207e8000c101d06 */
.L_x_3015:
[----:B------:R-:W-:Y:S05]  /*8270*/  BSYNC B1 ;  /* 0x0000000000017941 */ /* 0x000fea0003800000 */
.L_x_3014:
        /* <DEDUP_REMOVED lines=91> */
.L_x_3019:
[----:B------:R-:W-:Y:S05]  /*8830*/  BSYNC B0 ;  /* 0x0000000000007941 */ /* 0x000fea0003800000 */
.L_x_3018:
[C---:B------:R-:W-:Y:S04]  /*8840*/  LEA R2, P0, R98.reuse, R142, 0x1 ;  /* 0x0000008e62027211 */ /* 0x040fe800078008ff */
[----:B------:R-:W-:Y:S05]  /*8850*/  LEA.HI.X R3, R98, R143, R99, 0x1, P0 ;  /* 0x0000008f62037211 */ /* 0x000fea00000f0c63 */
[----:B-----5:R3:W-:Y:S04]  /*8860*/  ST.E.128 [R2.64], R48 ;  /* 0x0000003002007985 */ /* 0x0207e8000c101d06 */
.L_x_3013:
[----:B------:R-:W-:Y:S05]  /*8870*/  BSYNC B2 ;  /* 0x0000000000027941 */ /* 0x000fea0003800000 */
.L_x_3012:
        /* <DEDUP_REMOVED lines=97> */
.L_x_3025:
[----:B------:R-:W-:Y:S05]  /*8e90*/  BSYNC B0 ;  /* 0x0000000000007941 */ /* 0x000fea0003800000 */
.L_x_3024:
[C---:B------:R-:W-:Y:S04]  /*8ea0*/  LEA R2, P0, R100.reuse, R142, 0x1 ;  /* 0x0000008e64027211 */ /* 0x040fe800078008ff */
[----:B------:R-:W-:Y:S05]  /*8eb0*/  LEA.HI.X R3, R100, R143, R101, 0x1, P0 ;  /* 0x0000008f64037211 */ /* 0x000fea00000f0c65 */
[----:B-----5:R3:W-:Y:S04]  /*8ec0*/  ST.E.128 [R2.64], R48 ;  /* 0x0000003002007985 */ /* 0x0207e8000c101d06 */
.L_x_3023:
[----:B------:R-:W-:Y:S05]  /*8ed0*/  BSYNC B1 ;  /* 0x0000000000017941 */ /* 0x000fea0003800000 */
.L_x_3022:
        /* <DEDUP_REMOVED lines=91> */
.L_x_3027:
[----:B------:R-:W-:Y:S05]  /*9490*/  BSYNC B0 ;  /* 0x0000000000007941 */ /* 0x000fea0003800000 */
.L_x_3026:
[C---:B------:R-:W-:Y:S04]  /*94a0*/  LEA R2, P0, R242.reuse, R142, 0x1 ;  /* 0x0000008ef2027211 */ /* 0x040fe800078008ff */
[----:B------:R-:W-:Y:S05]  /*94b0*/  LEA.HI.X R3, R242, R143, R243, 0x1, P0 ;  /* 0x0000008ff2037211 */ /* 0x000fea00000f0cf3 */
[----:B-----5:R3:W-:Y:S04]  /*94c0*/  ST.E.128 [R2.64], R48 ;  /* 0x0000003002007985 */ /* 0x0207e8000c101d06 */
.L_x_3021:
[----:B------:R-:W-:Y:S05]  /*94d0*/  BSYNC B2 ;  /* 0x0000000000027941 */ /* 0x000fea0003800000 */
.L_x_3020:
        /* <DEDUP_REMOVED lines=98> */
.L_x_3033:
[----:B------:R-:W-:Y:S05]  /*9b00*/  BSYNC B0 ;  /* 0x0000000000007941 */ /* 0x000fea0003800000 */
.L_x_3032:
[----:B------:R-:W-:Y:S02]  /*9b10*/  IMAD R0, R67, 0x60, RZ ;  /* 0x0000006043007824 */ /* 0x000fe400078e02ff */
[----:B------:R-:W-:Y:S05]  /*9b20*/  IMAD.WIDE.U32 R2, R66, 0x60, R142 ;  /* 0x0000006042027825 */ /* 0x000fea00078e008e */
[----:B------:R-:W-:Y:S05]  /*9b30*/  IADD3 R3, R3, R0, RZ ;  /* 0x0000000003037210 */ /* 0x000fea0007ffe0ff */
[----:B-----5:R3:W-:Y:S02]  /*9b40*/  ST.E.128 [R2.64], R48 ;  /* 0x0000003002007985 */ /* 0x0207e4000c101d06 */
.L_x_3031:
[----:B------:R-:W-:Y:S05]  /*9b50*/  BSYNC B1 ;  /* 0x0000000000017941 */ /* 0x000fea0003800000 */
.L_x_3030:
        /* <DEDUP_REMOVED lines=91> */
.L_x_3035:
[----:B------:R-:W-:Y:S05]  /*a110*/  BSYNC B0 ;  /* 0x0000000000007941 */ /* 0x000fea0003800000 */
.L_x_3034:
[C---:B------:R-:W-:Y:S04]  /*a120*/  LEA R2, P0, R240.reuse, R142, 0x1 ;  /* 0x0000008ef0027211 */ /* 0x040fe800078008ff */
[----:B------:R-:W-:Y:S05]  /*a130*/  LEA.HI.X R3, R240, R143, R241, 0x1, P0 ;  /* 0x0000008ff0037211 */ /* 0x000fea00000f0cf1 */
[----:B-----5:R3:W-:Y:S04]  /*a140*/  ST.E.128 [R2.64], R48 ;  /* 0x0000003002007985 */ /* 0x0207e8000c101d06 */
.L_x_3029:
[----:B------:R-:W-:Y:S05]  /*a150*/  BSYNC B2 ;  /* 0x0000000000027941 */ /* 0x000fea0003800000 */
.L_x_3028:
        /* <DEDUP_REMOVED lines=97> */
.L_x_3041:
[----:B------:R-:W-:Y:S05]  /*a770*/  BSYNC B0 ;  /* 0x0000000000007941 */ /* 0x000fea0003800000 */
.L_x_3040:
[C---:B------:R-:W-:Y:S04]  /*a780*/  LEA R2, P0, R96.reuse, R142, 0x1 ;  /* 0x0000008e60027211 */ /* 0x040fe800078008ff */
[----:B------:R-:W-:Y:S05]  /*a790*/  LEA.HI.X R3, R96, R143, R97, 0x1, P0 ;  /* 0x0000008f60037211 */ /* 0x000fea00000f0c61 */
[----:B-----5:R3:W-:Y:S04]  /*a7a0*/  ST.E.128 [R2.64], R48 ;  /* 0x0000003002007985 */ /* 0x0207e8000c101d06 */
.L_x_3039:
[----:B------:R-:W-:Y:S05]  /*a7b0*/  BSYNC B1 ;  /* 0x0000000000017941 */ /* 0x000fea0003800000 */
.L_x_3038:
        /* <DEDUP_REMOVED lines=91> */
.L_x_3043:
[----:B------:R-:W-:Y:S05]  /*ad70*/  BSYNC B0 ;  /* 0x0000000000007941 */ /* 0x000fea0003800000 */
.L_x_3042:
[C---:B------:R-:W-:Y:S04]  /*ad80*/  LEA R2, P0, R238.reuse, R142, 0x1 ;  /* 0x0000008eee027211 */ /* 0x040fe800078008ff */
[----:B------:R-:W-:Y:S05]  /*ad90*/  LEA.HI.X R3, R238, R143, R239, 0x1, P0 ;  /* 0x0000008fee037211 */ /* 0x000fea00000f0cef */
[----:B-----5:R3:W-:Y:S04]  /*ada0*/  ST.E.128 [R2.64], R48 ;  /* 0x0000003002007985 */ /* 0x0207e8000c101d06 */
.L_x_3037:
[----:B------:R-:W-:Y:S05]  /*adb0*/  BSYNC B2 ;  /* 0x0000000000027941 */ /* 0x000fea0003800000 */
.L_x_3036:
        /* <DEDUP_REMOVED lines=98> */
.L_x_3049:
[----:B------:R-:W-:Y:S05]  /*b3e0*/  BSYNC B0 ;  /* 0x0000000000007941 */ /* 0x000fea0003800000 */
.L_x_3048:
[----:B------:R-:W-:Y:S02]  /*b3f0*/  IMAD R0, R67, 0xa0, RZ ;  /* 0x000000a043007824 */ /* 0x000fe400078e02ff */
[----:B------:R-:W-:Y:S05]  /*b400*/  IMAD.WIDE.U32 R2, R66, 0xa0, R142 ;  /* 0x000000a042027825 */ /* 0x000fea00078e008e */
[----:B------:R-:W-:Y:S05]  /*b410*/  IADD3 R3, R3, R0, RZ ;  /* 0x0000000003037210 */ /* 0x000fea0007ffe0ff */
[----:B-----5:R3:W-:Y:S02]  /*b420*/  ST.E.128 [R2.64], R48 ;  /* 0x0000003002007985 */ /* 0x0207e4000c101d06 */
.L_x_3047:
[----:B------:R-:W-:Y:S05]  /*b430*/  BSYNC B1 ;  /* 0x0000000000017941 */ /* 0x000fea0003800000 */
.L_x_3046:
        /* <DEDUP_REMOVED lines=91> */
.L_x_3051:
[----:B------:R-:W-:Y:S05]  /*b9f0*/  BSYNC B0 ;  /* 0x0000000000007941 */ /* 0x000fea0003800000 */
.L_x_3050:
[C---:B------:R-:W-:Y:S04]  /*ba00*/  LEA R2, P0, R212.reuse, R142, 0x1 ;  /* 0x0000008ed4027211 */ /* 0x040fe800078008ff */
[----:B------:R-:W-:Y:S05]  /*ba10*/  LEA.HI.X R3, R212, R143, R95, 0x1, P0 ;  /* 0x0000008fd4037211 */ /* 0x000fea00000f0c5f */
[----:B-----5:R3:W-:Y:S04]  /*ba20*/  ST.E.128 [R2.64], R48 ;  /* 0x0000003002007985 */ /* 0x0207e8000c101d06 */
.L_x_3045:
[----:B------:R-:W-:Y:S05]  /*ba30*/  BSYNC B2 ;  /* 0x0000000000027941 */ /* 0x000fea0003800000 */
.L_x_3044:
        /* <DEDUP_REMOVED lines=98> */
.L_x_3057:
[----:B------:R-:W-:Y:S05]  /*c060*/  BSYNC B0 ;  /* 0x0000000000007941 */ /* 0x000fea0003800000 */
.L_x_3056:
[----:B------:R-:W-:Y:S02]  /*c070*/  IMAD R0, R67, 0xc0, RZ ;  /* 0x000000c043007824 */ /* 0x000fe400078e02ff */
[----:B------:R-:W-:Y:S05]  /*c080*/  IMAD.WIDE.U32 R2, R66, 0xc0, R142 ;  /* 0x000000c042027825 */ /* 0x000fea00078e008e */
[----:B------:R-:W-:Y:S05]  /*c090*/  IADD3 R3, R3, R0, RZ ;  /* 0x0000000003037210 */ /* 0x000fea0007ffe0ff */
[----:B-----5:R3:W-:Y:S02]  /*c0a0*/  ST.E.128 [R2.64], R48 ;  /* 0x0000003002007985 */ /* 0x0207e4000c101d06 */
.L_x_3055:
[----:B------:R-:W-:Y:S05]  /*c0b0*/  BSYNC B1 ;  /* 0x0000000000017941 */ /* 0x000fea0003800000 */
.L_x_3054:
        /* <DEDUP_REMOVED lines=91> */
.L_x_3059:
[----:B------:R-:W-:Y:S05]  /*c670*/  BSYNC B0 ;  /* 0x0000000000007941 */ /* 0x000fea0003800000 */
.L_x_3058:
[C---:B------:R-:W-:Y:S04]  /*c680*/  LEA R2, P0, R210.reuse, R142, 0x1 ;  /* 0x0000008ed2027211 */ /* 0x040fe800078008ff */
[----:B------:R-:W-:Y:S05]  /*c690*/  LEA.HI.X R3, R210, R143, R94, 0x1, P0 ;  /* 0x0000008fd2037211 */ /* 0x000fea00000f0c5e */
[----:B-----5:R3:W-:Y:S04]  /*c6a0*/  ST.E.128 [R2.64], R48 ;  /* 0x0000003002007985 */ /* 0x0207e8000c101d06 */
.L_x_3053:
[----:B------:R-:W-:Y:S05]  /*c6b0*/  BSYNC B2 ;  /* 0x0000000000027941 */ /* 0x000fea0003800000 */
.L_x_3052:
        /* <DEDUP_REMOVED lines=98> */
.L_x_3065:
[----:B------:R-:W-:Y:S05]  /*cce0*/  BSYNC B0 ;  /* 0x0000000000007941 */ /* 0x000fea0003800000 */
.L_x_3064:
[----:B------:R-:W-:Y:S02]  /*ccf0*/  IMAD R0, R67, 0xe0, RZ ;  /* 0x000000e043007824 */ /* 0x000fe400078e02ff */
[----:B---3--:R-:W-:Y:S05]  /*cd00*/  IMAD.WIDE.U32 R2, R66, 0xe0, R142 ;  /* 0x000000e042027825 */ /* 0x008fea00078e008e */
[----:B------:R-:W-:Y:S05]  /*cd10*/  IADD3 R3, R3, R0, RZ ;  /* 0x0000000003037210 */ /* 0x000fea0007ffe0ff */
[----:B-----5:R3:W-:Y:S02]  /*cd20*/  ST.E.128 [R2.64], R36 ;  /* 0x0000002402007985 */ /* 0x0207e4000c101d06 */
.L_x_3063:
[----:B------:R-:W-:Y:S05]  /*cd30*/  BSYNC B1 ;  /* 0x0000000000017941 */ /* 0x000fea0003800000 */
.L_x_3062:
        /* <DEDUP_REMOVED lines=91> */
.L_x_3067:
[----:B------:R-:W-:Y:S05]  /*d2f0*/  BSYNC B0 ;  /* 0x0000000000007941 */ /* 0x000fea0003800000 */
.L_x_3066:
[C---:B---3--:R-:W-:Y:S04]  /*d300*/  LEA R2, P0, R208.reuse, R142, 0x1 ;  /* 0x0000008ed0027211 */ /* 0x048fe800078008ff */
[----:B------:R-:W-:Y:S05]  /*d310*/  LEA.HI.X R3, R208, R143, R93, 0x1, P0 ;  /* 0x0000008fd0037211 */ /* 0x000fea00000f0c5d */
[----:B-----5:R3:W-:Y:S04]  /*d320*/  ST.E.128 [R2.64], R20 ;  /* 0x0000001402007985 */ /* 0x0207e8000c101d06 */
.L_x_3061:
[----:B------:R-:W-:Y:S05]  /*d330*/  BSYNC B2 ;  /* 0x0000000000027941 */ /* 0x000fea0003800000 */
.L_x_3060:
[----:B---3--:R-:W3:Y:S02]  /*d340*/  LD.E R3, [R10.64+0xd0] ;  /* 0x0000d0060a037980 */ /* 0x008ee4000c101900 */
[----:B---3--:R-:W-:Y:S05]  /*d350*/  IMAD.U32 R3, R3, -0x40, RZ ;  /* 0xffffffc003037824 */ /* 0x008fea00078e00ff */
[C---:B------:R-:W-:Y:S02]  /*d360*/  LEA R140, P1, R3.reuse, R140, 0x1 ;  /* 0x0000008c038c7211 */ /* 0x040fe400078208ff */
[C---:B------:R-:W-:Y:S02]  /*d370*/  LEA R138, P0, R3.reuse, R138, 0x1 ;  /* 0x0000008a038a7211 */ /* 0x040fe400078008ff */
[C---:B------:R-:W-:Y:S02]  /*d380*/  LEA.HI.X.SX32 R141, R3.reuse, R141, 0x1, P1 ;  /* 0x0000008d038d7211 */ /* 0x040fe400008f0eff */
[----:B------:R-:W-:Y:S01]  /*d390*/  LEA.HI.X.SX32 R139, R3, R139, 0x1, P0 ;  /* 0x0000008b038b7211 */ /* 0x000fe200000f0eff */
[----:B------:R-:W-:-:S05]  /*d3a0*/  BRA `(.L_x_3003) ;  /* 0x000009b000007947 */ /* 0x000fca0003800000 */
.L_x_2969:
        /* <DEDUP_REMOVED lines=8> */
.L_x_3069:
[----:B------:R-:W-:Y:S05]  /*d430*/  BSYNC B0 ;  /* 0x0000000000007941 */ /* 0x000fea0003800000 */
.L_x_3068:
        /* <DEDUP_REMOVED lines=19> */
.L_x_3071:
[----:B------:R-:W-:Y:S05]  /*d570*/  BSYNC B0 ;  /* 0x0000000000007941 */ /* 0x000fea0003800000 */
.L_x_3070:
        /* <DEDUP_REMOVED lines=19> */
.L_x_3073:
[----:B------:R-:W-:Y:S05]  /*d6b0*/  BSYNC B0 ;  /* 0x0000000000007941 */ /* 0x000fea0003800000 */
.L_x_3072:
        /* <DEDUP_REMOVED lines=21> */
.L_x_3075:
[----:B------:R-:W-:Y:S05]  /*d810*/  BSYNC B0 ;  /* 0x0000000000007941 */ /* 0x000fea0003800000 */
.L_x_3074:
        /* <DEDUP_REMOVED lines=19> */
.L_x_3077:
[----:B------:R-:W-:Y:S05]  /*d950*/  BSYNC B0 ;  /* 0x0000000000007941 */ /* 0x000fea0003800000 */
.L_x_3076:
        /* <DEDUP_REMOVED lines=21> */
.L_x_3079:
[----:B------:R-:W-:Y:S05]  /*dab0*/  BSYNC B0 ;  /* 0x0000000000007941 */ /* 0x000fea0003800000 */
.L_x_3078:
        /* <DEDUP_REMOVED lines=21> */
.L_x_3081:
[----:B------:R-:W-:Y:S05]  /*dc10*/  BSYNC B0 ;  /* 0x0000000000007941 */ /* 0x000fea0003800000 */
.L_x_3080:
        /* <DEDUP_REMOVED lines=20> */
.L_x_3003:
[----:B------:R-:W-:Y:S05]  /*dd60*/  BSYNC B3 ;  /* 0x0000000000037941 */ /* 0x000fea0003800000 */
.L_x_2968:
        /* <DEDUP_REMOVED lines=89> */
.L_x_3083:
        /* <DEDUP_REMOVED lines=8> */
.L_x_3084:
[----:B------:R-:W-:Y:S05]  /*e380*/  BSYNC B0 ;  /* 0x0000000000007941 */ /* 0x000fea0003800000 */
.L_x_3082:
[----:B------:R-:W-:Y:S04]  /*e390*/  IADD3 R14, R14, -0x1, RZ ;  /* 0xffffffff0e0e7810 */ /* 0x000fe80007ffe0ff */
[----:B------:R-:W-:Y:S11]  /*e3a0*/  ISETP.GT.AND P0, PT, R14, R103, PT ;  /* 0x000000670e00720c */ /* 0x000ff60003f04270 */
[----:B------:R-:W-:Y:S02]  /*e3b0*/  @!UPT UIADD3 URZ, URZ, URZ, URZ ;  /* 0x0000003f3f3ff290 */ /* 0x000fe4000fffe03f */
[----:B------:R-:W-:-:S05]  /*e3c0*/  @P0 BRA `(.L_x_3085) ;  /* 0xffff497000000947 */ /* 0x000fca000383ffff */
.L_x_2951:
        /* <DEDUP_REMOVED lines=20> */
[----:B------:R-:W-:Y:S02]  /*e510*/  LEA.HI R17, R0, R0, RZ, 0x1 ;  /* 0x0000000000117211 */ /* 0x000fe400078f08ff */
[-C--:B------:R-:W-:Y:S02]  /*e520*/  LEA R5, P0, R196, R192.reuse, 0x5 ;  /* 0x000000c0c4057211 */ /* 0x080fe400078028ff */
[----:B------:R-:W-:Y:S02]  /*e530*/  SHF.R.S32.HI R17, RZ, 0x1, R17 ;  /* 0x00000001ff117819 */ /* 0x000fe40000011411 */
[----:B------:R-:W-:Y:S01]  /*e540*/  IADD3 R3, P1, R3, R192, RZ ;  /* 0x000000c003037210 */ /* 0x000fe20007f3e0ff */
[----:B------:R-:W-:Y:S01]  /*e550*/  IMAD.MOV.U32 R194, RZ, RZ, R192 ;  /* 0x000000ffffc27224 */ /* 0x000fe200078e00c0 */
[-C--:B------:R-:W-:Y:S02]  /*e560*/  LEA R46, P2, R192, R198.reuse, 0x1 ;  /* 0x000000c6c02e7211 */ /* 0x080fe400078408ff */
[----:B---3--:R-:W-:Y:S01]  /*e570*/  ISETP.NE.AND P4, PT, R2, RZ, PT ;  /* 0x000000ff0200720c */ /* 0x008fe20003f85270 */
[--C-:B------:R-:W-:Y:S01]  /*e580*/  IMAD.X R7, R7, 0x1, R195.reuse, P1 ;  /* 0x0000000107077824 */ /* 0x100fe200008e06c3 */
[----:B------:R-:W-:Y:S01]  /*e590*/  LEA.HI.X R47, R192, R199, R195, 0x1, P2 ;  /* 0x000000c7c02f7211 */ /* 0x000fe200010f0cc3 */
[----:B------:R-:W-:Y:S01]  /*e5a0*/  IMAD R6, R197, 0x30, RZ ;  /* 0x00000030c5067824 */ /* 0x000fe200078e02ff */
[----:B------:R-:W-:Y:S01]  /*e5b0*/  LEA R38, P1, R3, R198, 0x1 ;  /* 0x000000c603267211 */ /* 0x000fe200078208ff */
[----:B------:R-:W-:Y:S01]  /*e5c0*/  IMAD.IADD R29, R234, 0x1, -R69 ;  /* 0x00000001ea1d7824 */ /* 0x000fe200078e0a45 */
[----:B--2---:R-:W-:-:S02]  /*e5d0*/  LEA.HI.X R12, R196, R195, R197, 0x5, P0 ;  /* 0x000000c3c40c7211 */ /* 0x004fc400000f2cc5 */
[----:B------:R-:W-:Y:S01]  /*e5e0*/  LEA R36, P0, R5, R198, 0x1 ;  /* 0x000000c605247211 */ /* 0x000fe200078008ff */
[----:B------:R-:W-:-:S03]  /*e5f0*/  IMAD.WIDE.U32 R194, R196, 0x30, R194 ;  /* 0x00000030c4c27825 */ /* 0x000fc600078e00c2 */
[-C--:B------:R-:W-:Y:S02]  /*e600*/  LEA.HI.X R37, R5, R199.reuse, R12, 0x1, P0 ;  /* 0x000000c705257211 */ /* 0x080fe400000f0c0c */
[----:B------:R-:W-:Y:S01]  /*e610*/  LEA.HI.X R39, R3, R199, R7, 0x1, P1 ;  /* 0x000000c703277211 */ /* 0x000fe200008f0c07 */
[----:B------:R-:W-:Y:S01]  /*e620*/  IMAD.IADD R3, R195, 0x1, R6 ;  /* 0x00000001c3037824 */ /* 0x000fe200078e0206 */
[----:B------:R-:W-:Y:S02]  /*e630*/  LEA R34, P1, R194, R198, 0x1 ;  /* 0x000000c6c2227211 */ /* 0x000fe400078208ff */
[----:B------:R-:W-:Y:S01]  /*e640*/  ISETP.GE.AND P0, PT, R184, R29, PT ;  /* 0x0000001db800720c */ /* 0x000fe20003f06270 */
[----:B------:R-:W-:Y:S01]  /*e650*/  IMAD.SHL.U32 R28, R17, 0x10, RZ ;  /* 0x00000010111c7824 */ /* 0x000fe200078e00ff */
[----:B------:R-:W-:Y:S02]  /*e660*/  LEA.HI.X R35, R194, R199, R3, 0x1, P1 ;  /* 0x000000c7c2237211 */ /* 0x000fe400008f0c03 */
[----:B------:R-:W-:-:S02]  /*e670*/  ISETP.GT.AND P0, PT, R75, -0x8, !P0 ;  /* 0xfffffff84b00780c */ /* 0x000fc40004704270 */
[----:B----4-:R-:W-:Y:S01]  /*e680*/  IADD3 R80, R4, R80, R69 ;  /* 0x0000005004507210 */ /* 0x010fe20007ffe045 */
[----:B------:R-:W-:-:S04]  /*e690*/  IMAD R4, R184, R17, R79 ;  /* 0x00000011b8047224 */ /* 0x000fc800078e024f */
[----:B------:R-:W-:Y:S02]  /*e6a0*/  IMAD R13, R80, R17, RZ ;  /* 0x00000011500d7224 */ /* 0x000fe400078e02ff */
[----:B------:R-:W-:-:S03]  /*e6b0*/  IMAD.IADD R12, R79, 0x1, R4 ;  /* 0x000000014f0c7824 */ /* 0x000fc600078e0204 */
        /* <DEDUP_REMOVED lines=24> */
[----:B-----5:R-:W-:Y:S01]  /*e840*/  SHF.L.U32 R16, R13, 0x10, RZ ;  /* 0x000000100d107819 */ /* 0x020fe200000006ff */
[----:B------:R-:W-:Y:S01]  /*e850*/  IMAD.U32 R25, R15, 0x10000, RZ ;  /* 0x000100000f197824 */ /* 0x000fe200078e00ff */
[----:B------:R-:W-:Y:S02]  /*e860*/  LOP3.LUT R13, R13, 0xffff0000, RZ, 0xc0, !PT ;  /* 0xffff00000d0d7812 */ /* 0x000fe400078ec0ff */
        /* <DEDUP_REMOVED lines=8> */
[C---:B----4-:R-:W-:Y:S01]  /*e8f0*/  LOP3.LUT R24, R4.reuse, 0xffff0000, RZ, 0xc0, !PT ;  /* 0xffff000004187812 */ /* 0x050fe200078ec0ff */
[----:B------:R-:W-:Y:S01]  /*e900*/  FMUL.FTZ R15, R13, R21 ;  /* 0x000000150d0f7220 */ /* 0x000fe20000410000 */
[----:B------:R-:W-:Y:S01]  /*e910*/  LOP3.LUT R22, R5, 0xffff0000, RZ, 0xc0, !PT ;  /* 0xffff000005167812 */ /* 0x000fe200078ec0ff */
[----:B------:R-:W-:Y:S01]  /*e920*/  FMUL.FTZ R14, R23, R12 ;  /* 0x0000000c170e7220 */ /* 0x000fe20000410000 */
[----:B------:R-:W-:Y:S01]  /*e930*/  SHF.L.U32 R4, R4, 0x10, RZ ;  /* 0x0000001004047819 */ /* 0x000fe200000006ff */
[-C--:B------:R-:W-:Y:S01]  /*e940*/  FMUL.FTZ R13, R13, R24.reuse ;  /* 0x000000180d0d7220 */ /* 0x080fe20000410000 */
[----:B------:R-:W-:Y:S01]  /*e950*/  SHF.L.U32 R3, R3, 0x10, RZ ;  /* 0x0000001003037819 */ /* 0x000fe200000006ff */
[----:B------:R-:W-:-:S02]  /*e960*/  FFMA.FTZ R15, R16, R24, -R15 ;  /* 0x00000018100f7223 */ /* 0x000fc4000001080f */
[----:B------:R-:W-:Y:S02]  /*e970*/  FMUL.FTZ R23, R23, R22 ;  /* 0x0000001617177220 */ /* 0x000fe40000410000 */
[----:B------:R-:W-:Y:S02]  /*e980*/  FFMA.FTZ R16, R16, R21, R13 ;  /* 0x0000001510107223 */ /* 0x000fe4000001000d */
[----:B------:R-:W-:Y:S02]  /*e990*/  IMAD.U32 R5, R5, 0x10000, RZ ;  /* 0x0001000005057824 */ /* 0x000fe400078e00ff */
[C---:B------:R-:W-:Y:S01]  /*e9a0*/  FMUL.FTZ R13, R27.reuse, R2 ;  /* 0x000000021b0d7220 */ /* 0x040fe20000410000 */
        /* <DEDUP_REMOVED lines=8> */
[----:B------:R-:W-:Y:S01]  /*ea30*/  FFMA.FTZ R12, R26, R5, -R12 ;  /* 0x000000051a0c7223 */ /* 0x000fe2000001080c */
[----:B------:R-:W-:Y:S01]  /*ea40*/  F2FP.BF16.PACK_AB R5, R2, R13 ;  /* 0x0000000d0205723e */ /* 0x000fe200000010ff */
[----:B------:R-:W-:Y:S01]  /*ea50*/  FFMA.FTZ R3, R26, R3, R40 ;  /* 0x000000031a037223 */ /* 0x000fe20000010028 */
[----:B------:R-:W-:-:S02]  /*ea60*/  F2FP.BF16.PACK_AB R15, R23, R14 ;  /* 0x0000000e170f723e */ /* 0x000fc400000010ff */
[----:B------:R-:W-:Y:S02]  /*ea70*/  MOV R13, R16 ;  /* 0x00000010000d7202 */ /* 0x000fe40000000f00 */
[----:B------:R-:W-:Y:S02]  /*ea80*/  F2FP.BF16.PACK_AB R14, R3, R12 ;  /* 0x0000000c030e723e */ /* 0x000fe400000010ff */
[----:B------:R-:W-:Y:S02]  /*ea90*/  MOV R12, R5 ;  /* 0x00000005000c7202 */ /* 0x000fe40000000f00 */
.L_x_3094:
[----:B------:R-:W-:Y:S05]  /*eaa0*/  BSYNC B0 ;  /* 0x0000000000007941 */ /* 0x000fea0003800000 */
.L_x_3093:
[----:B-----5:R3:W-:Y:S02]  /*eab0*/  STS.128 [R235], R12 ;  /* 0x0000000ceb007388 */ /* 0x0207e40000000c00 */
.L_x_3092:
[----:B------:R-:W-:Y:S05]  /*eac0*/  BSYNC B1 ;  /* 0x0000000000017941 */ /* 0x000fea0003800000 */
.L_x_3091:
        /* <DEDUP_REMOVED lines=20> */
[C---:B---3--:R-:W-:Y:S01]  /*ec10*/  LOP3.LUT R24, R4.reuse, 0xffff0000, RZ, 0xc0, !PT ;  /* 0xffff000004187812 */ /* 0x048fe200078ec0ff */
        /* <DEDUP_REMOVED lines=26> */
.L_x_3096:
[----:B------:R-:W-:Y:S05]  /*edc0*/  BSYNC B0 ;  /* 0x0000000000007941 */ /* 0x000fea0003800000 */
.L_x_3095:
[----:B-----5:R1:W-:Y:S02]  /*edd0*/  STS.128 [R235+0x2000], R12 ;  /* 0x0020000ceb007388 */ /* 0x0203e40000000c00 */
.L_x_3090:
[----:B------:R-:W-:Y:S05]  /*ede0*/  BSYNC B2 ;  /* 0x0000000000027941 */ /* 0x000fea0003800000 */
.L_x_3089:
        /* <DEDUP_REMOVED lines=59> */
.L_x_3102:
[----:B------:R-:W-:Y:S05]  /*f1a0*/  BSYNC B0 ;  /* 0x0000000000007941 */ /* 0x000fea0003800000 */
.L_x_3101:
[----:B-----5:R3:W-:Y:S02]  /*f1b0*/  STS.128 [R235+0x800], R12 ;  /* 0x0008000ceb007388 */ /* 0x0207e40000000c00 */
.L_x_3100:
[----:B------:R-:W-:Y:S05]  /*f1c0*/  BSYNC B1 ;  /* 0x0000000000017941 */ /* 0x000fea0003800000 */
.L_x_3099:
        /* <DEDUP_REMOVED lines=11> */
[C---:B------:R-:W-:Y:S02]  /*f280*/  SHF.L.U32 R21, R12.reuse, 0x10, RZ ;  /* 0x000000100c157819 */ /* 0x040fe400000006ff */
[----:B------:R-:W-:Y:S02]  /*f290*/  LOP3.LUT R28, R12, 0xffff0000, RZ, 0xc0, !PT ;  /* 0xffff00000c1c7812 */ /* 0x000fe400078ec0ff */
[----:B------:R-:W-:-:S02]  /*f2a0*/  LOP3.LUT R13, R13, 0xffff0000, RZ, 0xc0, !PT ;  /* 0xffff00000d0d7812 */ /* 0x000fc400078ec0ff */
[C---:B------:R-:W-:Y:S02]  /*f2b0*/  LOP3.LUT R25, R15.reuse, 0xffff0000, RZ, 0xc0, !PT ;  /* 0xffff00000f197812 */ /* 0x040fe400078ec0ff */
[----:B------:R-:W-:Y:S02]  /*f2c0*/  SHF.L.U32 R26, R15, 0x10, RZ ;  /* 0x000000100f1a7819 */ /* 0x000fe400000006ff */
[----:B-1----:R-:W-:Y:S02]  /*f2d0*/  LOP3.LUT R38, R14, 0xffff0000, RZ, 0xc0, !PT ;  /* 0xffff00000e267812 */ /* 0x002fe400078ec0ff */
        /* <DEDUP_REMOVED lines=28> */
.L_x_3104:
[----:B------:R-:W-:Y:S05]  /*f4a0*/  BSYNC B0 ;  /* 0x0000000000007941 */ /* 0x000fea0003800000 */
.L_x_3103:
[----:B-----5:R3:W-:Y:S02]  /*f4b0*/  STS.128 [R235+0x2800], R12 ;  /* 0x0028000ceb007388 */ /* 0x0207e40000000c00 */
.L_x_3098:
[----:B------:R-:W-:Y:S05]  /*f4c0*/  BSYNC B2 ;  /* 0x0000000000027941 */ /* 0x000fea0003800000 */
.L_x_3097:
        /* <DEDUP_REMOVED lines=40> */
[C---:B------:R-:W-:Y:S01]  /*f750*/  FFMA.FTZ R15, R20.reuse, R24, -R15 ;  /* 0x00000018140f7223 */ /* 0x040fe2000001080f */
        /* <DEDUP_REMOVED lines=19> */
.L_x_3110:
[----:B------:R-:W-:Y:S05]  /*f890*/  BSYNC B0 ;  /* 0x0000000000007941 */ /* 0x000fea0003800000 */
.L_x_3109:
[----:B-----5:R3:W-:Y:S02]  /*f8a0*/  STS.128 [R235+0x1000], R12 ;  /* 0x0010000ceb007388 */ /* 0x0207e40000000c00 */
.L_x_3108:
[----:B------:R-:W-:Y:S05]  /*f8b0*/  BSYNC B1 ;  /* 0x0000000000017941 */ /* 0x000fea0003800000 */
.L_x_3107:
        /* <DEDUP_REMOVED lines=17> */
[----:B--2---:R-:W-:Y:S02]  /*f9d0*/  LOP3.LUT R21, R2, 0xffff0000, RZ, 0xc0, !PT ;  /* 0xffff000002157812 */ /* 0x004fe400078ec0ff */
[----:B------:R-:W-:Y:S02]  /*f9e0*/  LOP3.LUT R15, R3, 0xffff0000, RZ, 0xc0, !PT ;  /* 0xffff0000030f7812 */ /* 0x000fe400078ec0ff */
[----:B---3--:R-:W-:Y:S01]  /*f9f0*/  LOP3.LUT R23, R4, 0xffff0000, RZ, 0xc0, !PT ;  /* 0xffff000004177812 */ /* 0x008fe200078ec0ff */
        /* <DEDUP_REMOVED lines=25> */
.L_x_3112:
[----:B------:R-:W-:Y:S05]  /*fb90*/  BSYNC B0 ;  /* 0x0000000000007941 */ /* 0x000fea0003800000 */
.L_x_3111:
[----:B-----5:R1:W-:Y:S02]  /*fba0*/  STS.128 [R235+0x3000], R36 ;  /* 0x00300024eb007388 */ /* 0x0203e40000000c00 */
.L_x_3106:
[----:B------:R-:W-:Y:S05]  /*fbb0*/  BSYNC B2 ;  /* 0x0000000000027941 */ /* 0x000fea0003800000 */
.L_x_3105:
[----:B-1----:R-:W-:-:S04]  /*fbc0*/  IADD3 R36, R184, 0x30, RZ ;  /* 0x00000030b8247810 */ /* 0x002fc80007ffe0ff */
        /* <DEDUP_REMOVED lines=20> */
[----:B--2---:R-:W2:Y:S04]  /*fd10*/  LD.E.64 R2, [R30.64] ;  /* 0x000000061e027980 */ /* 0x004ea8000c101b00 */
[----:B---3--:R-:W3:Y:S01]  /*fd20*/  LD.E.64 R4, [R24.64] ;  /* 0x0000000618047980 */ /* 0x008ee2000c101b00 */
        /* <DEDUP_REMOVED lines=8> */
[----:B--2---:R-:W-:Y:S02]  /*fdb0*/  LOP3.LUT R17, R2, 0xffff0000, RZ, 0xc0, !PT ;  /* 0xffff000002117812 */ /* 0x004fe400078ec0ff */
[----:B------:R-:W-:Y:S02]  /*fdc0*/  LOP3.LUT R15, R3, 0xffff0000, RZ, 0xc0, !PT ;  /* 0xffff0000030f7812 */ /* 0x000fe400078ec0ff */
[----:B---3--:R-:W-:Y:S01]  /*fdd0*/  LOP3.LUT R19, R4, 0xffff0000, RZ, 0xc0, !PT ;  /* 0xffff000004137812 */ /* 0x008fe200078ec0ff */
        /* <DEDUP_REMOVED lines=11> */
[C---:B------:R-:W-:Y:S02]  /*fe90*/  FMUL.FTZ R6, R23.reuse, R2 ;  /* 0x0000000217067220 */ /* 0x040fe40000410000 */
[C---:B------:R-:W-:Y:S02]  /*fea0*/  FMUL.FTZ R17, R26.reuse, R3 ;  /* 0x000000031a117220 */ /* 0x040fe40000410000 */
[----:B------:R-:W-:Y:S02]  /*feb0*/  FMUL.FTZ R23, R23, R4 ;  /* 0x0000000417177220 */ /* 0x000fe40000410000 */
[----:B------:R-:W-:-:S02]  /*fec0*/  FMUL.FTZ R26, R26, R5 ;  /* 0x000000051a1a7220 */ /* 0x000fc40000410000 */
[C---:B------:R-:W-:Y:S02]  /*fed0*/  FFMA.FTZ R14, R21.reuse, R18, -R14 ;  /* 0x00000012150e7223 */ /* 0x040fe4000001080e */
[----:B------:R-:W-:Y:S02]  /*fee0*/  FFMA.FTZ R15, R21, R15, R20 ;  /* 0x0000000f150f7223 */ /* 0x000fe40000010014 */
[C---:B------:R-:W-:Y:S02]  /*fef0*/  FFMA.FTZ R6, R13.reuse, R4, -R6 ;  /* 0x000000040d067223 */ /* 0x040fe40000010806 */
[----:B------:R-:W-:Y:S01]  /*ff00*/  FFMA.FTZ R23, R13, R2, R23 ;  /* 0x000000020d177223 */ /* 0x000fe20000010017 */
[----:B------:R-:W-:Y:S01]  /*ff10*/  F2FP.BF16.PACK_AB R13, R7, R12 ;  /* 0x0000000c070d723e */ /* 0x000fe200000010ff */
[C---:B------:R-:W-:Y:S01]  /*ff20*/  FFMA.FTZ R17, R22.reuse, R5, -R17 ;  /* 0x0000000516117223 */ /* 0x040fe20000010811 */
[----:B------:R-:W-:Y:S01]  /*ff30*/  F2FP.BF16.PACK_AB R15, R15, R14 ;  /* 0x0000000e0f0f723e */ /* 0x000fe200000010ff */
[----:B------:R-:W-:Y:S01]  /*ff40*/  FFMA.FTZ R26, R22, R3, R26 ;  /* 0x00000003161a7223 */ /* 0x000fe2000001001a */
[----:B------:R-:W-:-:S04]  /*ff50*/  F2FP.BF16.PACK_AB R12, R23, R6 ;  /* 0x00000006170c723e */ /* 0x000fc800000010ff */
[----:B------:R-:W-:Y:S02]  /*ff60*/  F2FP.BF16.PACK_AB R14, R26, R17 ;  /* 0x000000111a0e723e */ /* 0x000fe400000010ff */
.L_x_3117:
[----:B------:R-:W-:Y:S05]  /*ff70*/  BSYNC B0 ;  /* 0x0000000000007941 */ /* 0x000fea0003800000 */
.L_x_3116:
[----:B-----5:R1:W-:Y:S02]  /*ff80*/  STS.128 [R235+0x1800], R12 ;  /* 0x0018000ceb007388 */ /* 0x0203e40000000c00 */
.L_x_3115:
[----:B------:R-:W-:Y:S05]  /*ff90*/  BSYNC B1 ;  /* 0x0000000000017941 */ /* 0x000fea0003800000 */
.L_x_3114:
[----:B------:R-:W-:-:S13]  /*ffa0*/  ISETP.GE.AND P0, PT, R9, R8, PT ;  /* 0x000000080900720c */ /* 0x000fda0003f06270 */
[----:B------:R1:W-:Y:S01]  /*ffb0*/  @P0 STS.128 [R235+0x3800], RZ ;  /* 0x003800ffeb000388 */ /* 0x0003e20000000c00 */
[----:B------:R-:W-:Y:S05]  /*ffc0*/  @P0 BRA `(.L_x_3113) ;  /* 0x0000381000000947 */ /* 0x000fea0003800000 */
[----:B---3--:R-:W5:Y:S01]  /*ffd0*/  LD.E.128 R32, [R34.64+0x80] ;  /* 0x0000800622207980 */ /* 0x008f62000c101d00 */
[----:B------:R-:W-:Y:S01]  /*ffe0*/  ISETP.GE.AND P0, PT, R9, R0, PT ;  /* 0x000000000900720c */ /* 0x000fe20003f06270 */
[----:B------:R-:W-:-:S12]  /*fff0*/  BSSY B0, `(.L_x_3118) ;  /* 0x0000028000007945 */ /* 0x000fd80003800000 */
[----:B------:R-:W-:Y:S05]  /*10000*/  @P0 BRA `(.L_x_3119) ;  /* 0x0000026000000947 */ /* 0x000fea0003800000 */
[----:B------:R-:W3:Y:S04]  /*10010*/  LD.E.64 R2, [R30.64+0x40] ;  /* 0x000040061e027980 */ /* 0x000ee8000c101b00 */
[----:B--2---:R-:W2:Y:S01]  /*10020*/  LD.E.64 R4, [R24.64+0x40] ;  /* 0x0000400618047980 */ /* 0x004ea2000c101b00 */
[----:B-----5:R-:W-:Y:S01]  /*10030*/  LOP3.LUT R0, R33, 0xffff0000, RZ, 0xc0, !PT ;  /* 0xffff000021007812 */ /* 0x020fe200078ec0ff */
[----:B-1----:R-:W-:Y:S01]  /*10040*/  IMAD.U32 R14, R34, 0x10000, RZ ;  /* 0x00010000220e7824 */ /* 0x002fe200078e00ff */
        /* <DEDUP_REMOVED lines=29> */
[C---:B------:R-:W-:Y:S01]  /*10220*/  FFMA.FTZ R8, R14.reuse, R5, -R8 ;  /* 0x000000050e087223 */ /* 0x040fe20000010808 */
[----:B------:R-:W-:Y:S01]  /*10230*/  F2FP.BF16.PACK_AB R35, R17, R18 ;  /* 0x000000121123723e */ /* 0x000fe200000010ff */
[----:B------:R-:W-:Y:S01]  /*10240*/  FFMA.FTZ R3, R14, R3, R34 ;  /* 0x000000030e037223 */ /* 0x000fe20000010022 */
[----:B------:R-:W-:-:S04]  /*10250*/  F2FP.BF16.PACK_AB R32, R7, R6 ;  /* 0x000000060720723e */ /* 0x000fc800000010ff */
[----:B------:R-:W-:Y:S02]  /*10260*/  F2FP.BF16.PACK_AB R34, R3, R8 ;  /* 0x000000080322723e */ /* 0x000fe400000010ff */
.L_x_3119:
[----:B------:R-:W-:Y:S05]  /*10270*/  BSYNC B0 ;  /* 0x0000000000007941 */ /* 0x000fea0003800000 */
.L_x_3118:
[----:B-----5:R3:W-:Y:S01]  /*10280*/  STS.128 [R235+0x3800], R32 ;  /* 0x00380020eb007388 */ /* 0x0207e20000000c00 */
[----:B------:R-:W-:Y:S05]  /*10290*/  BRA `(.L_x_3113) ;  /* 0x0000354000007947 */ /* 0x000fea0003800000 */
.L_x_3088:
        /* <DEDUP_REMOVED lines=89> */
.L_x_3125:
[----:B------:R-:W-:Y:S05]  /*10830*/  BSYNC B0 ;  /* 0x0000000000007941 */ /* 0x000fea0003800000 */
.L_x_3124:
[----:B-----5:R3:W-:Y:S02]  /*10840*/  STS.128 [R235], R24 ;  /* 0x00000018eb007388 */ /* 0x0207e40000000c00 */
.L_x_3123:
[----:B------:R-:W-:Y:S05]  /*10850*/  BSYNC B1 ;  /* 0x0000000000017941 */ /* 0x000fea0003800000 */
.L_x_3122:
        /* <DEDUP_REMOVED lines=86> */
.L_x_3127:
[----:B------:R-:W-:Y:S05]  /*10dc0*/  BSYNC B0 ;  /* 0x0000000000007941 */ /* 0x000fea0003800000 */
.L_x_3126:
[----:B-----5:R1:W-:Y:S02]  /*10dd0*/  STS.128 [R235+0x2000], R24 ;  /* 0x00200018eb007388 */ /* 0x0203e40000000c00 */
.L_x_3121:
[----:B------:R-:W-:Y:S05]  /*10de0*/  BSYNC B2 ;  /* 0x0000000000027941 */ /* 0x000fea0003800000 */
.L_x_3120:
        /* <DEDUP_REMOVED lines=95> */
.L_x_3133:
[----:B------:R-:W-:Y:S05]  /*113e0*/  BSYNC B0 ;  /* 0x0000000000007941 */ /* 0x000fea0003800000 */
.L_x_3132:
[----:B-----5:R3:W-:Y:S02]  /*113f0*/  STS.128 [R235+0x800], R24 ;  /* 0x00080018eb007388 */ /* 0x0207e40000000c00 */
.L_x_3131:
[----:B------:R-:W-:Y:S05]  /*11400*/  BSYNC B1 ;  /* 0x0000000000017941 */ /* 0x000fea0003800000 */
.L_x_3130:
        /* <DEDUP_REMOVED lines=90> */
.L_x_3135:
[----:B------:R-:W-:Y:S05]  /*119b0*/  BSYNC B0 ;  /* 0x0000000000007941 */ /* 0x000fea0003800000 */
.L_x_3134:
[----:B-----5:R3:W-:Y:S02]  /*119c0*/  STS.128 [R235+0x2800], R24 ;  /* 0x00280018eb007388 */ /* 0x0207e40000000c00 */
.L_x_3129:
[----:B------:R-:W-:Y:S05]  /*119d0*/  BSYNC B2 ;  /* 0x0000000000027941 */ /* 0x000fea0003800000 */
.L_x_3128:
        /* <DEDUP_REMOVED lines=96> */
.L_x_3141:
[----:B------:R-:W-:Y:S05]  /*11fe0*/  BSYNC B0 ;  /* 0x0000000000007941 */ /* 0x000fea0003800000 */
.L_x_3140:
[----:B-----5:R3:W-:Y:S02]  /*11ff0*/  STS.128 [R235+0x1000], R24 ;  /* 0x00100018eb007388 */ /* 0x0207e40000000c00 */
.L_x_3139:
[----:B------:R-:W-:Y:S05]  /*12000*/  BSYNC B1 ;  /* 0x0000000000017941 */ /* 0x000fea0003800000 */
.L_x_3138:
        /* <DEDUP_REMOVED lines=90> */
.L_x_3143:
[----:B------:R-:W-:Y:S05]  /*125b0*/  BSYNC B0 ;  /* 0x0000000000007941 */ /* 0x000fea0003800000 */
.L_x_3142:
[----:B-----5:R3:W-:Y:S02]  /*125c0*/  STS.128 [R235+0x3000], R24 ;  /* 0x00300018eb007388 */ /* 0x0207e40000000c00 */
.L_x_3137:
[----:B------:R-:W-:Y:S05]  /*125d0*/  BSYNC B2 ;  /* 0x0000000000027941 */ /* 0x000fea0003800000 */
.L_x_3136:
[----:B-1----:R-:W-:-:S04]  /*125e0*/  IADD3 R36, R184, 0x30, RZ ;  /* 0x00000030b8247810 */ /* 0x002fc80007ffe0ff */
        /* <DEDUP_REMOVED lines=18> */
[----:B---3--:R-:W-:Y:S02]  /*12710*/  IMAD.MOV.U32 R24, RZ, RZ, RZ ;  /* 0x000000ffff187224 */ /* 0x008fe400078e00ff */
        /* <DEDUP_REMOVED lines=76> */
.L_x_3147:
[----:B------:R-:W-:Y:S05]  /*12be0*/  BSYNC B0 ;  /* 0x0000000000007941 */ /* 0x000fea0003800000 */
.L_x_3146:
[----:B-----5:R1:W-:Y:S02]  /*12bf0*/  STS.128 [R235+0x1800], R4 ;  /* 0x00180004eb007388 */ /* 0x0203e40000000c00 */
.L_x_3145:
[----:B------:R-:W-:Y:S05]  /*12c00*/  BSYNC B1 ;  /* 0x0000000000017941 */ /* 0x000fea0003800000 */
.L_x_3144:
        /* <DEDUP_REMOVED lines=34> */
[C---:B------:R-:W-:Y:S01]  /*12e30*/  SHF.L.U32 R8, R6.reuse, 0x10, RZ ;  /* 0x0000001006087819 */ /* 0x040fe200000006ff */
[C---:B------:R-:W-:Y:S01]  /*12e40*/  IMAD.U32 R18, R7.reuse, 0x10000, RZ ;  /* 0x0001000007127824 */ /* 0x040fe200078e00ff */
[----:B------:R-:W-:Y:S02]  /*12e50*/  LOP3.LUT R5, R6, 0xffff0000, RZ, 0xc0, !PT ;  /* 0xffff000006057812 */ /* 0x000fe400078ec0ff */
[C---:B------:R-:W-:Y:S02]  /*12e60*/  SHF.L.U32 R3, R4.reuse, 0x10, RZ ;  /* 0x0000001004037819 */ /* 0x040fe400000006ff */
[----:B------:R-:W-:Y:S02]  /*12e70*/  LOP3.LUT R2, R4, 0xffff0000, RZ, 0xc0, !PT ;  /* 0xffff000004027812 */ /* 0x000fe400078ec0ff */
[----:B------:R-:W-:Y:S01]  /*12e80*/  LOP3.LUT R4, R7, 0xffff0000, RZ, 0xc0, !PT ;  /* 0xffff000007047812 */ /* 0x000fe200078ec0ff */
[C---:B--2---:R-:W-:Y:S01]  /*12e90*/  IMAD.U32 R6, R13.reuse, 0x10000, RZ ;  /* 0x000100000d067824 */ /* 0x044fe200078e00ff */
[----:B------:R-:W-:-:S02]  /*12ea0*/  LOP3.LUT R29, R13, 0xffff0000, RZ, 0xc0, !PT ;  /* 0xffff00000d1d7812 */ /* 0x000fc400078ec0ff */
[C---:B------:R-:W-:Y:S02]  /*12eb0*/  SHF.L.U32 R19, R14.reuse, 0x10, RZ ;  /* 0x000000100e137819 */ /* 0x040fe400000006ff */
[----:B------:R-:W-:Y:S02]  /*12ec0*/  LOP3.LUT R13, R14, 0xffff0000, RZ, 0xc0, !PT ;  /* 0xffff00000e0d7812 */ /* 0x000fe400078ec0ff */
[----:B------:R-:W-:Y:S02]  /*12ed0*/  SHF.L.U32 R17, R12, 0x10, RZ ;  /* 0x000000100c117819 */ /* 0x000fe400000006ff */
[C---:B---3--:R-:W-:Y:S02]  /*12ee0*/  SHF.L.U32 R30, R20.reuse, 0x10, RZ ;  /* 0x00000010141e7819 */ /* 0x048fe400000006ff */
[----:B------:R-:W-:Y:S02]  /*12ef0*/  LOP3.LUT R14, R20, 0xffff0000, RZ, 0xc0, !PT ;  /* 0xffff0000140e7812 */ /* 0x000fe400078ec0ff */
[----:B------:R-:W-:Y:S01]  /*12f00*/  LOP3.LUT R7, R12, 0xffff0000, RZ, 0xc0, !PT ;  /* 0xffff00000c077812 */ /* 0x000fe200078ec0ff */
[C---:B------:R-:W-:Y:S01]  /*12f10*/  IMAD.U32 R12, R15.reuse, 0x10000, RZ ;  /* 0x000100000f0c7824 */ /* 0x040fe200078e00ff */
[----:B------:R-:W-:Y:S01]  /*12f20*/  LOP3.LUT R20, R22, 0xffff0000, RZ, 0xc0, !PT ;  /* 0xffff000016147812 */ /* 0x000fe200078ec0ff */
[----:B------:R-:W-:Y:S01]  /*12f30*/  @!P0 FADD.FTZ R14, -R14, -RZ ;  /* 0x800000ff0e0e8221 */ /* 0x000fe20000010100 */
[----:B------:R-:W-:Y:S01]  /*12f40*/  LOP3.LUT R31, R15, 0xffff0000, RZ, 0xc0, !PT ;  /* 0xffff00000f1f7812 */ /* 0x000fe200078ec0ff */
[C---:B------:R-:W-:Y:S01]  /*12f50*/  IMAD.U32 R15, R21.reuse, 0x10000, RZ ;  /* 0x00010000150f7824 */ /* 0x040fe200078e00ff */
[----:B-1----:R-:W-:Y:S01]  /*12f60*/  LOP3.LUT R34, R21, 0xffff0000, RZ, 0xc0, !PT ;  /* 0xffff000015227812 */ /* 0x002fe200078ec0ff */
[C---:B------:R-:W-:Y:S01]  /*12f70*/  IMAD.U32 R21, R23.reuse, 0x10000, RZ ;  /* 0x0001000017157824 */ /* 0x040fe200078e00ff */
[----:B------:R-:W-:Y:S01]  /*12f80*/  SHF.L.U32 R32, R22, 0x10, RZ ;  /* 0x0000001016207819 */ /* 0x000fe200000006ff */
[----:B------:R-:W-:Y:S01]  /*12f90*/  @!P0 FADD.FTZ R20, -R20, -RZ ;  /* 0x800000ff14148221 */ /* 0x000fe20000010100 */
[----:B------:R-:W-:Y:S01]  /*12fa0*/  LOP3.LUT R22, R23, 0xffff0000, RZ, 0xc0, !PT ;  /* 0xffff000017167812 */ /* 0x000fe200078ec0ff */
[----:B------:R-:W-:-:S02]  /*12fb0*/  @!P0 FADD.FTZ R21, -R21, -RZ ;  /* 0x800000ff15158221 */ /* 0x000fc40000010100 */
[----:B------:R-:W-:Y:S02]  /*12fc0*/  @!P0 FADD.FTZ R30, -R30, -RZ ;  /* 0x800000ff1e1e8221 */ /* 0x000fe40000010100 */
[----:B------:R-:W-:Y:S02]  /*12fd0*/  @!P0 FADD.FTZ R15, -R15, -RZ ;  /* 0x800000ff0f0f8221 */ /* 0x000fe40000010100 */
[----:B------:R-:W-:Y:S02]  /*12fe0*/  @!P0 FADD.FTZ R34, -R34, -RZ ;  /* 0x800000ff22228221 */ /* 0x000fe40000010100 */
[----:B------:R-:W-:Y:S02]  /*12ff0*/  @!P0 FADD.FTZ R22, -R22, -RZ ;  /* 0x800000ff16168221 */ /* 0x000fe40000010100 */
[----:B------:R-:W-:Y:S01]  /*13000*/  FMUL.FTZ R7, R7, R14 ;  /* 0x0000000e07077220 */ /* 0x000fe20000410000 */
[C---:B----4-:R-:W-:Y:S01]  /*13010*/  SHF.L.U32 R14, R24.reuse, 0x10, RZ ;  /* 0x00000010180e7819 */ /* 0x050fe200000006ff */
[----:B------:R-:W-:Y:S01]  /*13020*/  FMUL.FTZ R20, R13, R20 ;  /* 0x000000140d147220 */ /* 0x000fe20000410000 */
[----:B------:R-:W-:Y:S01]  /*13030*/  LOP3.LUT R13, R24, 0xffff0000, RZ, 0xc0, !PT ;  /* 0xffff0000180d7812 */ /* 0x000fe200078ec0ff */
[----:B------:R-:W-:Y:S01]  /*13040*/  @!P0 FADD.FTZ R32, -R32, -RZ ;  /* 0x800000ff20208221 */ /* 0x000fe20000010100 */
[----:B------:R-:W-:Y:S01]  /*13050*/  LOP3.LUT R24, R25, 0xffff0000, RZ, 0xc0, !PT ;  /* 0xffff000019187812 */ /* 0x000fe200078ec0ff */
[----:B------:R-:W-:-:S02]  /*13060*/  FMUL.FTZ R21, R12, R21 ;  /* 0x000000150c157220 */ /* 0x000fc40000410000 */
[----:B------:R-:W-:Y:S01]  /*13070*/  FMUL.FTZ R30, R17, R30 ;  /* 0x0000001e111e7220 */ /* 0x000fe20000410000 */
[----:B------:R-:W-:Y:S01]  /*13080*/  LOP3.LUT R17, R26, 0xffff0000, RZ, 0xc0, !PT ;  /* 0xffff00001a117812 */ /* 0x000fe200078ec0ff */
[----:B------:R-:W-:Y:S02]  /*13090*/  FMUL.FTZ R6, R6, R15 ;  /* 0x0000000f06067220 */ /* 0x000fe40000410000 */
[----:B------:R-:W-:Y:S02]  /*130a0*/  FMUL.FTZ R29, R29, R34 ;  /* 0x000000221d1d7220 */ /* 0x000fe40000410000 */
[----:B------:R-:W-:Y:S01]  /*130b0*/  FMUL.FTZ R31, R31, R22 ;  /* 0x000000161f1f7220 */ /* 0x000fe20000410000 */
[----:B------:R-:W-:Y:S01]  /*130c0*/  SHF.L.U32 R22, R26, 0x10, RZ ;  /* 0x000000101a167819 */ /* 0x000fe200000006ff */
[----:B------:R-:W-:Y:S01]  /*130d0*/  IMAD.U32 R12, R25, 0x10000, RZ ;  /* 0x00010000190c7824 */ /* 0x000fe200078e00ff */
[----:B------:R-:W-:Y:S01]  /*130e0*/  LOP3.LUT R26, R27, 0xffff0000, RZ, 0xc0, !PT ;  /* 0xffff00001b1a7812 */ /* 0x000fe200078ec0ff */
[----:B------:R-:W-:-:S02]  /*130f0*/  FMUL.FTZ R19, R19, R32 ;  /* 0x0000002013137220 */ /* 0x000fc40000410000 */
[----:B------:R-:W-:Y:S02]  /*13100*/  FFMA.FTZ R6, R9, R12, R6 ;  /* 0x0000000c09067223 */ /* 0x000fe40000010006 */
[----:B------:R-:W-:Y:S02]  /*13110*/  FFMA.FTZ R29, R0, R24, R29 ;  /* 0x00000018001d7223 */ /* 0x000fe4000001001d */
[----:B------:R-:W-:Y:S02]  /*13120*/  IMAD.U32 R15, R27, 0x10000, RZ ;  /* 0x000100001b0f7824 */ /* 0x000fe400078e00ff */
[----:B------:R-:W-:Y:S01]  /*13130*/  FFMA.FTZ R3, R3, R14, R30 ;  /* 0x0000000e03037223 */ /* 0x000fe2000001001e */
[----:B------:R-:W-:Y:S01]  /*13140*/  F2FP.BF16.PACK_AB R6, R29, R6 ;  /* 0x000000061d06723e */ /* 0x000fe200000010ff */
[----:B------:R-:W-:Y:S02]  /*13150*/  FFMA.FTZ R2, R2, R13, R7 ;  /* 0x0000000d02027223 */ /* 0x000fe40000010007 */
[----:B------:R-:W-:-:S02]  /*13160*/  FFMA.FTZ R8, R8, R22, R19 ;  /* 0x0000001608087223 */ /* 0x000fc40000010013 */
[----:B------:R-:W-:Y:S01]  /*13170*/  FFMA.FTZ R5, R5, R17, R20 ;  /* 0x0000001105057223 */ /* 0x000fe20000010014 */
[----:B------:R-:W-:Y:S01]  /*13180*/  F2FP.BF16.PACK_AB R3, R2, R3 ;  /* 0x000000030203723e */ /* 0x000fe200000010ff */
[----:B------:R-:W-:Y:S02]  /*13190*/  FFMA.FTZ R15, R18, R15, R21 ;  /* 0x0000000f120f7223 */ /* 0x000fe40000010015 */
[----:B------:R-:W-:Y:S01]  /*131a0*/  FFMA.FTZ R4, R4, R26, R31 ;  /* 0x0000001a04047223 */ /* 0x000fe2000001001f */
[----:B------:R-:W-:Y:S01]  /*131b0*/  F2FP.BF16.PACK_AB R8, R5, R8 ;  /* 0x000000080508723e */ /* 0x000fe200000010ff */
[----:B------:R-:W-:-:S03]  /*131c0*/  IMAD.MOV.U32 R5, RZ, RZ, R6 ;  /* 0x000000ffff057224 */ /* 0x000fc600078e0006 */
[----:B------:R-:W-:Y:S02]  /*131d0*/  F2FP.BF16.PACK_AB R7, R4, R15 ;  /* 0x0000000f0407723e */ /* 0x000fe400000010ff */
[----:B------:R-:W-:Y:S02]  /*131e0*/  MOV R4, R3 ;  /* 0x0000000300047202 */ /* 0x000fe40000000f00 */
[----:B------:R-:W-:Y:S02]  /*131f0*/  MOV R6, R8 ;  /* 0x0000000800067202 */ /* 0x000fe40000000f00 */
.L_x_3149:
[----:B------:R-:W-:Y:S05]  /*13200*/  BSYNC B0 ;  /* 0x0000000000007941 */ /* 0x000fea0003800000 */
.L_x_3148:
[----:B-----5:R1:W-:Y:S01]  /*13210*/  STS.128 [R235+0x3800], R4 ;  /* 0x00380004eb007388 */ /* 0x0203e20000000c00 */
[----:B------:R-:W-:Y:S05]  /*13220*/  BRA `(.L_x_3113) ;  /* 0x000005b000007947 */ /* 0x000fea0003800000 */
.L_x_3087:
        /* <DEDUP_REMOVED lines=21> */
.L_x_3151:
[----:B------:R-:W-:Y:S05]  /*13380*/  BSYNC B0 ;  /* 0x0000000000007941 */ /* 0x000fea0003800000 */
.L_x_3150:
        /* <DEDUP_REMOVED lines=22> */
.L_x_3153:
[----:B------:R-:W-:Y:S05]  /*134f0*/  BSYNC B0 ;  /* 0x0000000000007941 */ /* 0x000fea0003800000 */
.L_x_3152:
[----:B------:R-:W-:Y:S01]  /*13500*/  IADD3 R28, R184, 0x20, RZ ;  /* 0x00000020b81c7810 */ /* 0x000fe20007ffe0ff */
[----:B------:R-:W-:Y:S03]  /*13510*/  BSSY B0, `(.L_x_3154) ;  /* 0x0000015000007945 */ /* 0x000fe60003800000 */
[----:B------:R-:W-:-:S13]  /*13520*/  ISETP.GE.AND P1, PT, R28, R5, PT ;  /* 0x000000051c00720c */ /* 0x000fda0003f26270 */
[----:B------:R-:W-:Y:S05]  /*13530*/  @P1 BRA `(.L_x_3155) ;  /* 0x0000012000001947 */ /* 0x000fea0003800000 */
[----:B------:R-:W-:Y:S02]  /*13540*/  ISETP.GE.AND P2, PT, R18, R81, PT ;  /* 0x000000511200720c */ /* 0x000fe40003f46270 */
[----:B------:R-:W-:-:S04]  /*13550*/  LEA R7, P1, R196, R192, 0x5 ;  /* 0x000000c0c4077211 */ /* 0x000fc800078228ff */
[----:B--2---:R-:W-:-:S07]  /*13560*/  LEA.HI.X R3, R196, R195, R197, 0x5, P1 ;  /* 0x000000c3c4037211 */ /* 0x004fce00008f2cc5 */
        /* <DEDUP_REMOVED lines=15> */
.L_x_3155:
[----:B------:R-:W-:Y:S05]  /*13660*/  BSYNC B0 ;  /* 0x0000000000007941 */ /* 0x000fea0003800000 */
.L_x_3154:
[----:B------:R-:W-:-:S04]  /*13670*/  IADD3 R36, R184, 0x30, RZ ;  /* 0x00000030b8247810 */ /* 0x000fc80007ffe0ff */
[----:B------:R-:W-:-:S13]  /*13680*/  ISETP.GE.AND P1, PT, R36, R5, PT ;  /* 0x000000052400720c */ /* 0x000fda0003f26270 */
[----:B------:R-:W-:Y:S05]  /*13690*/  @P1 BRA `(.L_x_3113) ;  /* 0x0000014000001947 */ /* 0x000fea0003800000 */
[----:B------:R-:W-:Y:S01]  /*136a0*/  ISETP.GE.AND P1, PT, R18, R81, PT ;  /* 0x000000511200720c */ /* 0x000fe20003f26270 */
[----:B------:R-:W-:Y:S02]  /*136b0*/  IMAD.MOV.U32 R193, RZ, RZ, R195 ;  /* 0x000000ffffc17224 */ /* 0x000fe400078e00c3 */
[----:B------:R-:W-:Y:S02]  /*136c0*/  IMAD R0, R197, 0x30, RZ ;  /* 0x00000030c5007824 */ /* 0x000fe400078e02ff */
[----:B------:R-:W-:-:S05]  /*136d0*/  IMAD.WIDE.U32 R196, R196, 0x30, R192 ;  /* 0x00000030c4c47825 */ /* 0x000fca00078e00c0 */
[----:B--2---:R-:W-:-:S03]  /*136e0*/  IADD3 R3, R0, R197, RZ ;  /* 0x000000c500037210 */ /* 0x004fc60007ffe0ff */
        /* <DEDUP_REMOVED lines=15> */
.L_x_3113:
[----:B------:R-:W-:Y:S05]  /*137e0*/  BSYNC B3 ;  /* 0x0000000000037941 */ /* 0x000fea0003800000 */
.L_x_3086:
[----:B------:R-:W-:Y:S01]  /*137f0*/  IADD3 R238, R54, -0x1, RZ ;  /* 0xffffffff36ee7810 */ /* 0x000fe20007ffe0ff */
[----:B------:R-:W-:Y:S01]  /*13800*/  BSSY B0, `(.L_x_3156) ;  /* 0x0000017000007945 */ /* 0x000fe20003800000 */
[----:B------:R-:W-:-:S03]  /*13810*/  LOP3.LUT R239, R78, 0xff, RZ, 0xc0, !PT ;  /* 0x000000ff4eef7812 */ /* 0x000fc600078ec0ff */
[----:B-1----:R-:W-:-:S04]  /*13820*/  IMAD.SHL.U32 R9, R238, 0x80, RZ ;  /* 0x00000080ee097824 */ /* 0x002fc800078e00ff */
[----:B--2---:R-:W-:-:S05]  /*13830*/  IMAD.IADD R5, R70, 0x1, -R9 ;  /* 0x0000000146057824 */ /* 0x004fca00078e0a09 */
[----:B------:R-:W-:-:S13]  /*13840*/  ISETP.GE.AND P0, PT, R184, R5, PT ;  /* 0x00000005b800720c */ /* 0x000fda0003f06270 */
[----:B------:R-:W-:Y:S05]  /*13850*/  @P0 BRA `(.L_x_3157) ;  /* 0x0000011000000947 */ /* 0x000fea0003800000 */
[C---:B------:R-:W-:Y:S02]  /*13860*/  LOP3.LUT R0, R239.reuse, 0x1, RZ, 0xc0, !PT ;  /* 0x00000001ef007812 */ /* 0x040fe400078ec0ff */
[----:B------:R-:W-:Y:S02]  /*13870*/  LOP3.LUT P0, RZ, R239, 0x2, RZ, 0xc0, !PT ;  /* 0x00000002efff7812 */ /* 0x000fe4000780c0ff */
[----:B------:R-:W-:-:S11]  /*13880*/  ISETP.NE.U32.AND P1, PT, R0, 0x1, PT ;  /* 0x000000010000780c */ /* 0x000fd60003f25070 */
[----:B---3--:R-:W-:Y:S02]  /*13890*/  @P0 IMAD.MOV.U32 R2, RZ, RZ, R228 ;  /* 0x000000ffff020224 */ /* 0x008fe400078e00e4 */
        /* <DEDUP_REMOVED lines=13> */
.L_x_3157:
[----:B------:R-:W-:Y:S05]  /*13970*/  BSYNC B0 ;  /* 0x0000000000007941 */ /* 0x000fea0003800000 */
.L_x_3156:
[----:B------:R-:W-:Y:S01]  /*13980*/  ISETP.GE.AND P0, PT, R16, R5, PT ;  /* 0x000000051000720c */ /* 0x000fe20003f06270 */
[----:B------:R-:W-:-:S12]  /*13990*/  BSSY B0, `(.L_x_3158) ;  /* 0x0000015000007945 */ /* 0x000fd80003800000 */
[----:B------:R-:W-:Y:S05]  /*139a0*/  @P0 BRA `(.L_x_3159) ;  /* 0x0000013000000947 */ /* 0x000fea0003800000 */
[C---:B------:R-:W-:Y:S02]  /*139b0*/  LOP3.LUT R0, R239.reuse, 0x1, RZ, 0xc0, !PT ;  /* 0x00000001ef007812 */ /* 0x040fe400078ec0ff */
[----:B------:R-:W-:Y:S02]  /*139c0*/  LOP3.LUT P0, RZ, R239, 0x2, RZ, 0xc0, !PT ;  /* 0x00000002efff7812 */ /* 0x000fe4000780c0ff */
[----:B------:R-:W-:-:S11]  /*139d0*/  ISETP.NE.U32.AND P1, PT, R0, 0x1, PT ;  /* 0x000000010000780c */ /* 0x000fd60003f25070 */
[C---:B-1----:R-:W-:Y:S02]  /*139e0*/  @P0 IADD3 R7, P2, R225.reuse, R186, RZ ;  /* 0x000000bae1070210 */ /* 0x042fe40007f5e0ff */
[----:B---3--:R-:W-:-:S03]  /*139f0*/  @!P1 LEA R12, P3, R225, R228, 0x1 ;  /* 0x000000e4e10c9211 */ /* 0x008fc600078608ff */
        /* <DEDUP_REMOVED lines=14> */
.L_x_3159:
[----:B------:R-:W-:Y:S05]  /*13ae0*/  BSYNC B0 ;  /* 0x0000000000007941 */ /* 0x000fea0003800000 */
.L_x_3158:
[----:B------:R-:W-:Y:S01]  /*13af0*/  ISETP.GE.AND P0, PT, R28, R5, PT ;  /* 0x000000051c00720c */ /* 0x000fe20003f06270 */
[----:B------:R-:W-:-:S12]  /*13b00*/  BSSY B0, `(.L_x_3160) ;  /* 0x0000017000007945 */ /* 0x000fd80003800000 */
[----:B------:R-:W-:Y:S05]  /*13b10*/  @P0 BRA `(.L_x_3161) ;  /* 0x0000015000000947 */ /* 0x000fea0003800000 */
[C---:B------:R-:W-:Y:S01]  /*13b20*/  LOP3.LUT R0, R239.reuse, 0x1, RZ, 0xc0, !PT ;  /* 0x00000001ef007812 */ /* 0x040fe200078ec0ff */
[----:B-1-3--:R-:W-:Y:S01]  /*13b30*/  IMAD.SHL.U32 R3, R66, 0x20, RZ ;  /* 0x0000002042037824 */ /* 0x00afe200078e00ff */
        /* <DEDUP_REMOVED lines=19> */
.L_x_3161:
[----:B------:R-:W-:Y:S05]  /*13c70*/  BSYNC B0 ;  /* 0x0000000000007941 */ /* 0x000fea0003800000 */
.L_x_3160:
[----:B------:R-:W-:Y:S01]  /*13c80*/  ISETP.GE.AND P0, PT, R36, R5, PT ;  /* 0x000000052400720c */ /* 0x000fe20003f06270 */
[----:B------:R-:W-:-:S12]  /*13c90*/  BSSY B0, `(.L_x_3162) ;  /* 0x000001a000007945 */ /* 0x000fd80003800000 */
[----:B------:R-:W-:Y:S05]  /*13ca0*/  @P0 BRA `(.L_x_3163) ;  /* 0x0000018000000947 */ /* 0x000fea0003800000 */
[C---:B------:R-:W-:Y:S02]  /*13cb0*/  LOP3.LUT R0, R239.reuse, 0x1, RZ, 0xc0, !PT ;  /* 0x00000001ef007812 */ /* 0x040fe400078ec0ff */
[----:B------:R-:W-:Y:S02]  /*13cc0*/  LOP3.LUT P0, RZ, R239, 0x2, RZ, 0xc0, !PT ;  /* 0x00000002efff7812 */ /* 0x000fe4000780c0ff */
[----:B------:R-:W-:-:S11]  /*13cd0*/  ISETP.NE.U32.AND P1, PT, R0, 0x1, PT ;  /* 0x000000010000780c */ /* 0x000fd60003f25070 */
[----:B------:R-:W-:Y:S02]  /*13ce0*/  @P0 IMAD.MOV.U32 R188, RZ, RZ, R186 ;  /* 0x000000ffffbc0224 */ /* 0x000fe400078e00ba */
[----:B-1-3--:R-:W-:Y:S01]  /*13cf0*/  @!P1 MOV R12, R228 ;  /* 0x000000e4000c9202 */ /* 0x00afe20000000f00 */
[----:B------:R-:W-:Y:S02]  /*13d00*/  @!P1 IMAD.MOV.U32 R13, RZ, RZ, R227 ;  /* 0x000000ffff0d9224 */ /* 0x000fe400078e00e3 */
        /* <DEDUP_REMOVED lines=18> */
.L_x_3163:
[----:B------:R-:W-:Y:S05]  /*13e30*/  BSYNC B0 ;  /* 0x0000000000007941 */ /* 0x000fea0003800000 */
.L_x_3162:
[----:B-----5:R-:W-:Y:S01]  /*13e40*/  IADD3 R8, R184, 0x40, RZ ;  /* 0x00000040b8087810 */ /* 0x020fe20007ffe0ff */
[----:B------:R-:W-:Y:S03]  /*13e50*/  BSSY B0, `(.L_x_3164) ;  /* 0x0000018000007945 */ /* 0x000fe60003800000 */
[----:B------:R-:W-:-:S13]  /*13e60*/  ISETP.GE.AND P0, PT, R8, R5, PT ;  /* 0x000000050800720c */ /* 0x000fda0003f06270 */
        /* <DEDUP_REMOVED lines=22> */
.L_x_3165:
[----:B------:R-:W-:Y:S05]  /*13fd0*/  BSYNC B0 ;  /* 0x0000000000007941 */ /* 0x000fea0003800000 */
.L_x_3164:
[----:B-1----:R-:W-:Y:S01]  /*13fe0*/  IADD3 R6, R184, 0x50, RZ ;  /* 0x00000050b8067810 */ /* 0x002fe20007ffe0ff */
[----:B------:R-:W-:Y:S03]  /*13ff0*/  BSSY B0, `(.L_x_3166) ;  /* 0x000001c000007945 */ /* 0x000fe60003800000 */
[----:B------:R-:W-:-:S13]  /*14000*/  ISETP.GE.AND P0, PT, R6, R5, PT ;  /* 0x000000050600720c */ /* 0x000fda0003f06270 */
[----:B------:R-:W-:Y:S05]  /*14010*/  @P0 BRA `(.L_x_3167) ;  /* 0x0000019000000947 */ /* 0x000fea0003800000 */
[C---:B------:R-:W-:Y:S02]  /*14020*/  LOP3.LUT R0, R239.reuse, 0x1, RZ, 0xc0, !PT ;  /* 0x00000001ef007812 */ /* 0x040fe400078ec0ff */
[----:B------:R-:W-:Y:S02]  /*14030*/  LOP3.LUT P0, RZ, R239, 0x2, RZ, 0xc0, !PT ;  /* 0x00000002efff7812 */ /* 0x000fe4000780c0ff */
[----:B------:R-:W-:-:S11]  /*14040*/  ISETP.NE.U32.AND P1, PT, R0, 0x1, PT ;  /* 0x000000010000780c */ /* 0x000fd60003f25070 */
[----:B---3--:R-:W-:Y:S02]  /*14050*/  @P0 IMAD.MOV.U32 R12, RZ, RZ, R186 ;  /* 0x000000ffff0c0224 */ /* 0x008fe400078e00ba */
        /* <DEDUP_REMOVED lines=21> */
.L_x_3167:
[----:B------:R-:W-:Y:S05]  /*141b0*/  BSYNC B0 ;  /* 0x0000000000007941 */ /* 0x000fea0003800000 */
.L_x_3166:
[----:B------:R-:W-:Y:S01]  /*141c0*/  IADD3 R4, R184, 0x60, RZ ;  /* 0x00000060b8047810 */ /* 0x000fe20007ffe0ff */
        /* <DEDUP_REMOVED lines=8> */
[----:B-1----:R-:W-:Y:S01]  /*14250*/  @!P1 MOV R14, R228 ;  /* 0x000000e4000e9202 */ /* 0x002fe20000000f00 */
        /* <DEDUP_REMOVED lines=19> */
.L_x_3169:
[----:B------:R-:W-:Y:S05]  /*14390*/  BSYNC B0 ;  /* 0x0000000000007941 */ /* 0x000fea0003800000 */
.L_x_3168:
[----:B-1-3--:R-:W-:Y:S01]  /*143a0*/  IADD3 R2, R184, 0x70, RZ ;  /* 0x00000070b8027810 */ /* 0x00afe20007ffe0ff */
        /* <DEDUP_REMOVED lines=28> */
.L_x_3171:
[----:B------:R-:W-:Y:S05]  /*14570*/  BSYNC B0 ;  /* 0x0000000000007941 */ /* 0x000fea0003800000 */
.L_x_3170:
[----:B-1----:R-:W2:Y:S04]  /*14580*/  LD.E.64 R18, [R10.64+0x1c0] ;  /* 0x0001c0060a127980 */ /* 0x002ea8000c101b00 */
[----:B------:R-:W3:Y:S01]  /*14590*/  LD.E.64 R12, [R10.64+0x1b8] ;  /* 0x0001b8060a0c7980 */ /* 0x000ee2000c101b00 */
[----:B------:R-:W-:-:S03]  /*145a0*/  IMAD.MOV.U32 R182, RZ, RZ, R232 ;  /* 0x000000ffffb67224 */ /* 0x000fc600078e00e8 */
[----:B----4-:R-:W4:Y:S04]  /*145b0*/  LD.E R7, [R10.64+0xd8] ;  /* 0x0000d8060a077980 */ /* 0x010f28000c101900 */
[----:B------:R-:W0:Y:S01]  /*145c0*/  LDGDEPBAR ;  /* 0x00000000000079af */ /* 0x000e220000000000 */
[----:B--2---:R-:W-:Y:S02]  /*145d0*/  IMAD R3, R19, R229, RZ ;  /* 0x000000e513037224 */ /* 0x004fe400078e02ff */
[----:B------:R-:W-:-:S04]  /*145e0*/  IMAD.WIDE.U32 R14, R229, R18, R182 ;  /* 0x00000012e50e7225 */ /* 0x000fc800078e00b6 */
[----:B------:R-:W-:Y:S01]  /*145f0*/  IMAD R3, R18, R76, R3 ;  /* 0x0000004c12037224 */ /* 0x000fe200078e0203 */
[----:B---3--:R-:W-:-:S03]  /*14600*/  LEA R18, P0, R14, R12, 0x2 ;  /* 0x0000000c0e127211 */ /* 0x008fc600078010ff */
[----:B------:R-:W-:-:S05]  /*14610*/  IMAD.IADD R3, R15, 0x1, R3 ;  /* 0x000000010f037824 */ /* 0x000fca00078e0203 */
[----:B------:R-:W-:Y:S02]  /*14620*/  LEA.HI.X R19, R14, R13, R3, 0x2, P0 ;  /* 0x0000000d0e137211 */ /* 0x000fe400000f1403 */
[----:B------:R1:W5:Y:S04]  /*14630*/  LD.E R3, [R10.64+0x188] ;  /* 0x000188060a037980 */ /* 0x000368000c101900 */
[----:B------:R-:W2:Y:S01]  /*14640*/  LD.E R0, [R18.64] ;  /* 0x0000000612007980 */ /* 0x000ea2000c101900 */
[----:B------:R-:W-:-:S04]  /*14650*/  DEPBAR.LE SB0, 0x0 ;  /* 0x000080000000791a */ /* 0x000fc80000000000 */
[----:B------:R-:W-:Y:S01]  /*14660*/  BAR.SYNC.DEFER_BLOCKING 0x0 ;  /* 0x0000000000007b1d */ /* 0x000fe20000010000 */
[----:B------:R-:W-:-:S05]  /*14670*/  ISETP.GE.AND P0, PT, R184, R5, PT ;  /* 0x00000005b800720c */ /* 0x000fca0003f06270 */
[----:B----4-:R-:W2:Y:S01]  /*14680*/  MUFU.RCP R7, R7 ;  /* 0x0000000700077308 */ /* 0x010ea20000001000 */
[----:B------:R-:W-:Y:S01]  /*14690*/  SHF.R.S32.HI R12, RZ, 0x1f, R77 ;  /* 0x0000001fff0c7819 */ /* 0x000fe2000001144d */
[----:B------:R-:W-:-:S06]  /*146a0*/  IMAD.SHL.U32 R52, R75, 0x2, RZ ;  /* 0x000000024b347824 */ /* 0x000fcc00078e00ff */
[----:B------:R1:W-:Y:S04]  /*146b0*/  @P0 STS.128 [R235+0xc000], RZ ;  /* 0x00c000ffeb000388 */ /* 0x0003e80000000c00 */
[----:B------:R1:W-:Y:S01]  /*146c0*/  @P0 STS.128 [R235+0x10000], RZ ;  /* 0x010000ffeb000388 */ /* 0x0003e20000000c00 */
[----:B------:R-:W-:Y:S01]  /*146d0*/  LEA.HI R135, R12, R77, RZ, 0x2 ;  /* 0x0000004d0c877211 */ /* 0x000fe200078f10ff */
[----:B------:R-:W-:Y:S01]  /*146e0*/  BSSY B0, `(.L_x_3172) ;  /* 0x0000014000007945 */ /* 0x000fe20003800000 */
[----:B------:R-:W-:Y:S02]  /*146f0*/  LOP3.LUT R52, R52, 0x6, RZ, 0xc0, !PT ;  /* 0x0000000634347812 */ /* 0x000fe400078ec0ff */
[----:B------:R-:W-:Y:S01]  /*14700*/  SHF.R.S32.HI R135, RZ, 0x2, R135 ;  /* 0x00000002ff877819 */ /* 0x000fe20000011487 */
[----:B--2---:R-:W-:Y:S01]  /*14710*/  FMUL.FTZ R0, R0, R7 ;  /* 0x0000000700007220 */ /* 0x004fe20000410000 */
[----:B------:R-:W-:Y:S05]  /*14720*/  @P0 BRA `(.L_x_3173) ;  /* 0x000000f000000947 */ /* 0x000fea0003800000 */
[C---:B-1----:R-:W-:Y:S02]  /*14730*/  LOP3.LUT R7, R239.reuse, 0x1, RZ, 0xc0, !PT ;  /* 0x00000001ef077812 */ /* 0x042fe400078ec0ff */
        /* <DEDUP_REMOVED lines=14> */
.L_x_3173:
[----:B-1----:R-:W-:Y:S05]  /*14820*/  BSYNC B0 ;  /* 0x0000000000007941 */ /* 0x002fea0003800000 */
.L_x_3172:
        /* <DEDUP_REMOVED lines=8> */
[CC--:B------:R-:W-:Y:S02]  /*148b0*/  @P1 LEA R12, P0, R223.reuse, R148.reuse, 0x1 ;  /* 0x00000094df0c1211 */ /* 0x0c0fe400078008ff */
        /* <DEDUP_REMOVED lines=13> */
.L_x_3175:
[----:B------:R-:W-:Y:S05]  /*14990*/  BSYNC B0 ;  /* 0x0000000000007941 */ /* 0x000fea0003800000 */
.L_x_3174:
        /* <DEDUP_REMOVED lines=9> */
[----:B--2---:R-:W-:-:S09]  /*14a30*/  SHF.L.U64.HI R12, R64, 0x5, R65 ;  /* 0x00000005400c7819 */ /* 0x004fd20000010241 */
        /* <DEDUP_REMOVED lines=14> */
.L_x_3177:
[----:B------:R-:W-:Y:S05]  /*14b20*/  BSYNC B0 ;  /* 0x0000000000007941 */ /* 0x000fea0003800000 */
.L_x_3176:
        /* <DEDUP_REMOVED lines=9> */
[----:B--2---:R-:W-:Y:S02]  /*14bc0*/  @!P1 IMAD R12, R65, 0x60, RZ ;  /* 0x00000060410c9824 */ /* 0x004fe400078e02ff */
[----:B------:R-:W-:-:S04]  /*14bd0*/  @!P1 IMAD.WIDE.U32 R16, R64, 0x60, R148 ;  /* 0x0000006040109825 */ /* 0x000fc800078e0094 */
        /* <DEDUP_REMOVED lines=13> */
.L_x_3179:
[----:B------:R-:W-:Y:S05]  /*14cb0*/  BSYNC B0 ;  /* 0x0000000000007941 */ /* 0x000fea0003800000 */
.L_x_3178:
        /* <DEDUP_REMOVED lines=10> */
[CC--:B--2---:R-:W-:Y:S02]  /*14d60*/  @P1 LEA R12, P0, R7.reuse, R148.reuse, 0x1 ;  /* 0x00000094070c1211 */ /* 0x0c4fe400078008ff */
        /* <DEDUP_REMOVED lines=13> */
.L_x_3181:
[----:B------:R-:W-:Y:S05]  /*14e40*/  BSYNC B0 ;  /* 0x0000000000007941 */ /* 0x000fea0003800000 */
.L_x_3180:
        /* <DEDUP_REMOVED lines=10> */
[----:B--2---:R-:W-:-:S04]  /*14ef0*/  @!P1 IMAD.WIDE.U32 R14, R64, 0xa0, R148 ;  /* 0x000000a0400e9825 */ /* 0x004fc800078e0094 */
        /* <DEDUP_REMOVED lines=13> */
.L_x_3183:
[----:B------:R-:W-:Y:S05]  /*14fd0*/  BSYNC B0 ;  /* 0x0000000000007941 */ /* 0x000fea0003800000 */
.L_x_3182:
        /* <DEDUP_REMOVED lines=24> */
.L_x_3185:
[----:B------:R-:W-:Y:S05]  /*15160*/  BSYNC B0 ;  /* 0x0000000000007941 */ /* 0x000fea0003800000 */
.L_x_3184:
        /* <DEDUP_REMOVED lines=24> */
.L_x_3187:
[----:B------:R-:W-:Y:S05]  /*152f0*/  BSYNC B0 ;  /* 0x0000000000007941 */ /* 0x000fea0003800000 */
.L_x_3186:
[----:B------:R-:W-:Y:S01]  /*15300*/  SHF.R.S32.HI R221, RZ, 0x4, R74 ;  /* 0x00000004ffdd7819 */ /* 0x000fe2000001144a */
[C---:B------:R-:W-:Y:S01]  /*15310*/  IMAD.SHL.U32 R2, R71.reuse, 0x40, RZ ;  /* 0x0000004047027824 */ /* 0x040fe200078e00ff */
[----:B------:R-:W-:Y:S01]  /*15320*/  R2P PR, R71, 0x6 ;  /* 0x0000000647007804 */ /* 0x000fe20000000000 */
[----:B------:R-:W-:Y:S01]  /*15330*/  IMAD.SHL.U32 R72, R72, 0x40, RZ ;  /* 0x0000004048487824 */ /* 0x000fe200078e00ff */
[----:B-1----:R-:W-:Y:S01]  /*15340*/  LEA.HI R4, R74, R221, RZ, 0x1 ;  /* 0x000000dd4a047211 */ /* 0x002fe200078f08ff */
[----:B------:R-:W-:Y:S01]  /*15350*/  IMAD.SHL.U32 R184, R184, 0x8, RZ ;  /* 0x00000008b8b87824 */ /* 0x000fe200078e00ff */
[----:B------:R-:W-:Y:S01]  /*15360*/  LOP3.LUT R5, R2, 0x1c0, RZ, 0xc0, !PT ;  /* 0x000001c002057812 */ /* 0x000fe200078ec0ff */
[----:B------:R-:W-:Y:S01]  /*15370*/  IMAD.SHL.U32 R133, R73, 0x40, RZ ;  /* 0x0000004049857824 */ /* 0x000fe200078e00ff */
[----:B------:R-:W-:Y:S01]  /*15380*/  LOP3.LUT R4, R4, 0xfffffffe, RZ, 0xc0, !PT ;  /* 0xfffffffe04047812 */ /* 0x000fe200078ec0ff */
[----:B------:R-:W0:Y:S01]  /*15390*/  LDGDEPBAR ;  /* 0x00000000000079af */ /* 0x000e220000000000 */
[----:B------:R-:W-:Y:S01]  /*153a0*/  LOP3.LUT R7, R72, 0x1c0, RZ, 0xc0, !PT ;  /* 0x000001c048077812 */ /* 0x000fe200078ec0ff */
[----:B------:R-:W-:Y:S01]  /*153b0*/  BSSY B1, `(.L_x_3188) ;  /* 0x00002c0000017945 */ /* 0x000fe20003800000 */
[----:B------:R-:W-:Y:S01]  /*153c0*/  LOP3.LUT R184, R5, 0x8, R184, 0xf8, !PT ;  /* 0x0000000805b87812 */ /* 0x000fe200078ef8b8 */
[----:B------:R-:W-:Y:S01]  /*153d0*/  IMAD.IADD R221, R221, 0x1, -R4 ;  /* 0x00000001dddd7824 */ /* 0x000fe200078e0a04 */
[----:B------:R-:W-:-:S02]  /*153e0*/  LOP3.LUT R133, R133, 0xfffffe00, RZ, 0xc0, !PT ;  /* 0xfffffe0085857812 */ /* 0x000fc400078ec0ff */
[----:B------:R-:W-:Y:S01]  /*153f0*/  SHF.R.U32.HI R5, RZ, 0x3, R5 ;  /* 0x00000003ff057819 */ /* 0x000fe20000011605 */
[----:B------:R-:W-:-:S03]  /*15400*/  IMAD.SHL.U32 R2, R221, 0x8, RZ ;  /* 0x00000008dd027824 */ /* 0x000fc600078e00ff */
[----:B------:R-:W-:Y:S01]  /*15410*/  LOP3.LUT R184, R184, R5, RZ, 0x3c, !PT ;  /* 0x00000005b8b87212 */ /* 0x000fe200078e3cff */
[C---:B------:R-:W-:Y:S01]  /*15420*/  IMAD R5, R68.reuse, 0x400, R133 ;  /* 0x0000040044057824 */ /* 0x040fe200078e0285 */
[----:B------:R-:W-:Y:S01]  /*15430*/  LOP3.LUT R2, R7, 0x8, R2, 0xf8, !PT ;  /* 0x0000000807027812 */ /* 0x000fe200078ef802 */
[----:B------:R-:W-:Y:S01]  /*15440*/  IMAD R68, R68, 0x10, R135 ;  /* 0x0000001044447824 */ /* 0x000fe200078e0287 */
[----:B------:R-:W-:Y:S01]  /*15450*/  SHF.R.U32.HI R7, RZ, 0x3, R7 ;  /* 0x00000003ff077819 */ /* 0x000fe20000011607 */
[----:B------:R-:W-:-:S03]  /*15460*/  IMAD R221, R221, 0x200, R184 ;  /* 0x00000200dddd7824 */ /* 0x000fc600078e02b8 */
[----:B------:R-:W-:Y:S01]  /*15470*/  LOP3.LUT R8, R2, R7, RZ, 0x3c, !PT ;  /* 0x0000000702087212 */ /* 0x000fe200078e3cff */
[----:B------:R-:W-:Y:S01]  /*15480*/  IMAD.SHL.U32 R221, R221, 0x2, RZ ;  /* 0x00000002dddd7824 */ /* 0x000fe200078e00ff */
[----:B------:R-:W-:-:S03]  /*15490*/  IADD3 R69, R68, 0x1, R69 ;  /* 0x0000000144457810 */ /* 0x000fc60007ffe045 */
[----:B------:R-:W-:Y:S01]  /*154a0*/  IMAD.IADD R222, R8, 0x1, R5 ;  /* 0x0000000108de7824 */ /* 0x000fe200078e0205 */
[----:B------:R-:W-:Y:S01]  /*154b0*/  LDSM.16.M88.4 R56, [R221+0x4000] ;  /* 0x00400000dd38783b */ /* 0x000fe20000000200 */
[C---:B------:R-:W-:Y:S02]  /*154c0*/  IADD3 R2, R221.reuse, 0x4000, RZ ;  /* 0x00004000dd027810 */ /* 0x040fe40007ffe0ff */
[----:B------:R-:W-:Y:S01]  /*154d0*/  IMAD.SHL.U32 R222, R222, 0x2, RZ ;  /* 0x00000002dede7824 */ /* 0x000fe200078e00ff */
[----:B------:R-:W-:Y:S01]  /*154e0*/  LDSM.16.M88.4 R44, [R221+0x4800] ;  /* 0x00480000dd2c783b */ /* 0x000fe20000000200 */
[----:B------:R-:W-:Y:S02]  /*154f0*/  IADD3 R219, R221, 0x4020, RZ ;  /* 0x00004020dddb7810 */ /* 0x000fe40007ffe0ff */
[----:B------:R-:W-:Y:S01]  /*15500*/  @P1 IADD3 R219, R2, -0x20, RZ ;  /* 0xffffffe002db1810 */ /* 0x000fe20007ffe0ff */
[----:B------:R-:W1:Y:S01]  /*15510*/  LDSM.16.M88.4 R80, [R222] ;  /* 0x00000000de50783b */ /* 0x000e620000000200 */
[----:B------:R-:W-:-:S02]  /*15520*/  IMAD R220, R55, 0x2, R222 ;  /* 0x0000000237dc7824 */ /* 0x000fc400078e02de */
[----:B------:R-:W-:Y:S01]  /*15530*/  IMAD.MOV.U32 R2, RZ, RZ, 0x40 ;  /* 0x00000040ff027424 */ /* 0x000fe200078e00ff */
[----:B------:R-:W2:Y:S01]  /*15540*/  LDSM.16.M88.4 R36, [R221+0x5000] ;  /* 0x00500000dd24783b */ /* 0x000ea20000000200 */
[----:B------:R-:W-:Y:S01]  /*15550*/  IMAD R218, R53, 0x2, R222 ;  /* 0x0000000235da7824 */ /* 0x000fe200078e02de */
[----:B------:R-:W-:Y:S01]  /*15560*/  IADD3 R211, R219, 0x800, RZ ;  /* 0x00000800dbd37810 */ /* 0x000fe20007ffe0ff */
[----:B------:R-:W-:Y:S01]  /*15570*/  IMAD R217, R53, 0x2, R220 ;  /* 0x0000000235d97824 */ /* 0x000fe200078e02dc */
[----:B------:R-:W3:Y:S01]  /*15580*/  LDSM.16.M88.4 R20, [R221+0x5800] ;  /* 0x00580000dd14783b */ /* 0x000ee20000000200 */
[----:B------:R-:W-:Y:S02]  /*15590*/  SEL R2, R2, 0xffffffc0, !P2 ;  /* 0xffffffc002027807 */ /* 0x000fe40005000000 */
        /* <DEDUP_REMOVED lines=10> */
[----:B------:R-:W-:-:S02]  /*15640*/  IADD3 R52, R70, R69, -R234 ;  /* 0x0000004546347210 */ /* 0x000fc40007ffe8ea */
[----:B------:R-:W-:Y:S01]  /*15650*/  I2F R71, R2 ;  /* 0x0000000200477306 */ /* 0x000fe20000201400 */
[----:B------:R-:W3:Y:S01]  /*15660*/  LDSM.16.M88.4 R24, [R221+0x7800] ;  /* 0x00780000dd18783b */ /* 0x000ee20000000200 */
[----:B------:R-:W-:Y:S01]  /*15670*/  IADD3 R206, R219, 0x3000, RZ ;  /* 0x00003000dbce7810 */ /* 0x000fe20007ffe0ff */
[----:B-----5:R-:W-:Y:S01]  /*15680*/  IMAD.IADD R3, R3, 0x1, R52 ;  /* 0x0000000103037824 */ /* 0x020fe200078e0234 */
[C---:B------:R-:W-:Y:S01]  /*15690*/  IADD3 R205, R219.reuse, 0x3800, RZ ;  /* 0x00003800dbcd7810 */ /* 0x040fe20007ffe0ff */
[----:B--2---:R-:W-:Y:S01]  /*156a0*/  LDSM.16.M88.4 R12, [R219] ;  /* 0x00000000db0c783b */ /* 0x004fe20000000200 */
[C---:B------:R-:W-:Y:S02]  /*156b0*/  IADD3 R203, R219.reuse, 0x4000, RZ ;  /* 0x00004000dbcb7810 */ /* 0x040fe40007ffe0ff */
[C---:B------:R-:W-:Y:S01]  /*156c0*/  IADD3 R202, R219.reuse, 0x4800, RZ ;  /* 0x00004800dbca7810 */ /* 0x040fe20007ffe0ff */
[----:B------:R-:W2:Y:S01]  /*156d0*/  LDSM.16.M88.4 R28, [R220] ;  /* 0x00000000dc1c783b */ /* 0x000ea20000000200 */
[----:B------:R-:W-:-:S02]  /*156e0*/  IADD3 R201, R219, 0x5000, RZ ;  /* 0x00005000dbc97810 */ /* 0x000fc40007ffe0ff */
[C---:B------:R-:W-:Y:S01]  /*156f0*/  IADD3 R200, R219.reuse, 0x5800, RZ ;  /* 0x00005800dbc87810 */ /* 0x040fe20007ffe0ff */
[----:B------:R-:W2:Y:S01]  /*15700*/  LDSM.16.M88.4 R4, [R219+0x800] ;  /* 0x00080000db04783b */ /* 0x000ea20000000200 */
[C---:B------:R-:W-:Y:S02]  /*15710*/  IADD3 R199, R219.reuse, 0x6000, RZ ;  /* 0x00006000dbc77810 */ /* 0x040fe40007ffe0ff */
[C---:B------:R-:W-:Y:S01]  /*15720*/  IADD3 R198, R219.reuse, 0x6800, RZ ;  /* 0x00006800dbc67810 */ /* 0x040fe20007ffe0ff */
[C---:B-1----:R-:W-:Y:S01]  /*15730*/  HMMA.16816.F32.BF16 R60, R80.reuse, R56, RZ ;  /* 0x00000038503c723c */ /* 0x042fe200000418ff */
[----:B------:R-:W1:Y:S01]  /*15740*/  LDSM.16.M88.4 R76, [R219+0x2000] ;  /* 0x00200000db4c783b */ /* 0x000e620000000200 */
[C---:B------:R-:W-:Y:S02]  /*15750*/  IADD3 R197, R219.reuse, 0x7000, RZ ;  /* 0x00007000dbc57810 */ /* 0x040fe40007ffe0ff */
[----:B------:R-:W-:Y:S01]  /*15760*/  IADD3 R196, R219, 0x7800, RZ ;  /* 0x00007800dbc47810 */ /* 0x000fe20007ffe0ff */
[----:B------:R-:W-:Y:S03]  /*15770*/  LDSM.16.M88.4 R64, [R219+0x3800] ;  /* 0x00380000db40783b */ /* 0x000fe60000000200 */
[C---:B------:R-:W-:Y:S01]  /*15780*/  HMMA.16816.F32.BF16 R48, R80.reuse, R44, RZ ;  /* 0x0000002c5030723c */ /* 0x040fe200000418ff */
[----:B------:R-:W-:Y:S04]  /*15790*/  LDSM.16.M88.4 R112, [R219+0x1000] ;  /* 0x00100000db70783b */ /* 0x000fe80000000200 */
[----:B------:R-:W-:Y:S03]  /*157a0*/  LDSM.16.M88.4 R108, [R219+0x1800] ;  /* 0x00180000db6c783b */ /* 0x000fe60000000200 */
[C---:B------:R-:W-:Y:S01]  /*157b0*/  HMMA.16816.F32.BF16 R40, R80.reuse, R36, RZ ;  /* 0x000000245028723c */ /* 0x040fe200000418ff */
[----:B------:R-:W-:Y:S04]  /*157c0*/  LDSM.16.M88.4 R72, [R219+0x2800] ;  /* 0x00280000db48783b */ /* 0x000fe80000000200 */
[----:B------:R-:W-:Y:S03]  /*157d0*/  LDSM.16.M88.4 R116, [R215+0x4800] ;  /* 0x00480000d774783b */ /* 0x000fe60000000200 */
[C---:B---3--:R-:W-:Y:S01]  /*157e0*/  HMMA.16816.F32.BF16 R32, R80.reuse, R20, RZ ;  /* 0x000000145020723c */ /* 0x048fe200000418ff */
[----:B------:R-:W-:Y:S04]  /*157f0*/  LDSM.16.M88.4 R124, [R221+0x8800] ;  /* 0x00880000dd7c783b */ /* 0x000fe80000000200 */
[----:B------:R-:W-:Y:S03]  /*15800*/  LDSM.16.M88.4 R128, [R221+0x8000] ;  /* 0x00800000dd80783b */ /* 0x000fe60000000200 */
[C---:B----4-:R-:W-:Y:S01]  /*15810*/  HMMA.16816.F32.BF16 R16, R80.reuse, R104, RZ ;  /* 0x000000685010723c */ /* 0x050fe200000418ff */
[----:B------:R-:W-:Y:S07]  /*15820*/  LDSM.16.M88.4 R120, [R220+0x2000] ;  /* 0x00200000dc78783b */ /* 0x000fee0000000200 */
        /* <DEDUP_REMOVED lines=11> */
[----:B------:R-:W3:Y:S07]  /*158e0*/  LDSM.16.M88.4 R24, [R219+0x3000] ;  /* 0x00300000db18783b */ /* 0x000eee0000000200 */
[C---:B--2---:R-:W-:Y:S08]  /*158f0*/  HMMA.16816.F32.BF16 R60, R28.reuse, R12, R60 ;  /* 0x0000000c1c3c723c */ /* 0x044ff0000004183c */
[C---:B------:R-:W-:Y:S01]  /*15900*/  HMMA.16816.F32.BF16 R56, R28.reuse, R14, R56 ;  /* 0x0000000e1c38723c */ /* 0x040fe20000041838 */
[----:B------:R-:W-:Y:S07]  /*15910*/  LDSM.16.M88.4 R12, [R215+0x4000] ;  /* 0x00400000d70c783b */ /* 0x000fee0000000200 */
[C---:B------:R-:W-:Y:S08]  /*15920*/  HMMA.16816.F32.BF16 R48, R28.reuse, R4, R48 ;  /* 0x000000041c30723c */ /* 0x040ff00000041830 */
[C---:B------:R-:W-:Y:S01]  /*15930*/  HMMA.16816.F32.BF16 R44, R28.reuse, R6, R44 ;  /* 0x000000061c2c723c */ /* 0x040fe2000004182c */
[----:B------:R-:W2:Y:S07]  /*15940*/  LDSM.16.M88.4 R4, [R218] ;  /* 0x00000000da04783b */ /* 0x000eae0000000200 */
[C---:B-1----:R-:W-:Y:S08]  /*15950*/  HMMA.16816.F32.BF16 R16, R28.reuse, R76, R16 ;  /* 0x0000004c1c10723c */ /* 0x042ff00000041810 */
[C---:B---3--:R-:W-:Y:S08]  /*15960*/  HMMA.16816.F32.BF16 R92, R28.reuse, R24, R92 ;  /* 0x000000181c5c723c */ /* 0x048ff0000004185c */
[C---:B------:R-:W-:Y:S01]  /*15970*/  HMMA.16816.F32.BF16 R88, R28.reuse, R26, R88 ;  /* 0x0000001a1c58723c */ /* 0x040fe20000041858 */
[----:B------:R-:W1:Y:S07]  /*15980*/  LDSM.16.M88.4 R24, [R215+0x6000] ;  /* 0x00600000d718783b */ /* 0x000e6e0000000200 */
[C---:B------:R-:W-:Y:S01]  /*15990*/  HMMA.16816.F32.BF16 R104, R28.reuse, R78, R104 ;  /* 0x0000004e1c68723c */ /* 0x040fe20000041868 */
[----:B------:R-:W-:Y:S07]  /*159a0*/  LDSM.16.M88.4 R76, [R215+0x5800] ;  /* 0x00580000d74c783b */ /* 0x000fee0000000200 */
[C---:B------:R-:W-:Y:S08]  /*159b0*/  HMMA.16816.F32.BF16 R84, R28.reuse, R64, R84 ;  /* 0x000000401c54723c */ /* 0x040ff00000041854 */
[C---:B------:R-:W-:Y:S01]  /*159c0*/  HMMA.16816.F32.BF16 R80, R28.reuse, R66, R80 ;  /* 0x000000421c50723c */ /* 0x040fe20000041850 */
[----:B------:R-:W3:Y:S07]  /*159d0*/  LDSM.16.M88.4 R64, [R215+0x7000] ;  /* 0x00700000d740783b */ /* 0x000eee0000000200 */
[C---:B------:R-:W-:Y:S08]  /*159e0*/  HMMA.16816.F32.BF16 R40, R28.reuse, R112, R40 ;  /* 0x000000701c28723c */ /* 0x040ff00000041828 */
[C---:B------:R-:W-:Y:S01]  /*159f0*/  HMMA.16816.F32.BF16 R36, R28.reuse, R114, R36 ;  /* 0x000000721c24723c */ /* 0x040fe20000041824 */
[----:B------:R-:W4:Y:S07]  /*15a00*/  LDSM.16.M88.4 R112, [R215+0x5000] ;  /* 0x00500000d770783b */ /* 0x000f2e0000000200 */
[C---:B------:R-:W-:Y:S08]  /*15a10*/  HMMA.16816.F32.BF16 R32, R28.reuse, R108, R32 ;  /* 0x0000006c1c20723c */ /* 0x040ff00000041820 */
[C---:B------:R-:W-:Y:S01]  /*15a20*/  HMMA.16816.F32.BF16 R20, R28.reuse, R110, R20 ;  /* 0x0000006e1c14723c */ /* 0x040fe20000041814 */
[----:B------:R-:W-:Y:S07]  /*15a30*/  LDSM.16.M88.4 R108, [R215+0x7800] ;  /* 0x00780000d76c783b */ /* 0x000fee0000000200 */
[C---:B------:R-:W-:Y:S08]  /*15a40*/  HMMA.16816.F32.BF16 R100, R28.reuse, R72, R100 ;  /* 0x000000481c64723c */ /* 0x040ff00000041864 */
[----:B------:R-:W-:Y:S01]  /*15a50*/  HMMA.16816.F32.BF16 R96, R28, R74, R96 ;  /* 0x0000004a1c60723c */ /* 0x000fe20000041860 */
[----:B------:R-:W3:Y:S04]  /*15a60*/  LDSM.16.M88.4 R72, [R215+0x6800] ;  /* 0x00680000d748783b */ /* 0x000ee80000000200 */
[----:B------:R-:W-:Y:S03]  /*15a70*/  LDSM.16.M88.4 R28, [R204] ;  /* 0x00000000cc1c783b */ /* 0x000fe60000000200 */
        /* <DEDUP_REMOVED lines=8> */
[----:B------:R-:W-:Y:S07]  /*15b00*/  LDSM.16.M88.4 R116, [R221+0x9000] ;  /* 0x00900000dd74783b */ /* 0x000fee0000000200 */
        /* <DEDUP_REMOVED lines=15> */
[----:B------:R-:W-:Y:S03]  /*15c00*/  LDSM.16.M88.4 R108, [R221+0xa800] ;  /* 0x00a80000dd6c783b */ /* 0x000fe60000000200 */
[C---:B--2---:R-:W-:Y:S08]  /*15c10*/  HMMA.16816.F32.BF16 R60, R12.reuse, R28, R60 ;  /* 0x0000001c0c3c723c */ /* 0x044ff0000004183c */
[C---:B------:R-:W-:Y:S01]  /*15c20*/  HMMA.16816.F32.BF16 R56, R12.reuse, R30, R56 ;  /* 0x0000001e0c38723c */ /* 0x040fe20000041838 */
[----:B------:R-:W2:Y:S07]  /*15c30*/  LDSM.16.M88.4 R28, [R204+0x3000] ;  /* 0x00300000cc1c783b */ /* 0x000eae0000000200 */
        /* <DEDUP_REMOVED lines=17> */
[----:B------:R-:W-:Y:S07]  /*15d50*/  LDSM.16.M88.4 R28, [R219+0x4000] ;  /* 0x00400000db1c783b */ /* 0x000fee0000000200 */
[C---:B-1----:R-:W-:Y:S08]  /*15d60*/  HMMA.16816.F32.BF16 R84, R12.reuse, R24, R84 ;  /* 0x000000180c54723c */ /* 0x042ff00000041854 */
[----:B------:R-:W-:Y:S01]  /*15d70*/  HMMA.16816.F32.BF16 R80, R12, R26, R80 ;  /* 0x0000001a0c50723c */ /* 0x000fe20000041850 */
[----:B------:R-:W1:Y:S04]  /*15d80*/  LDSM.16.M88.4 R12, [R219+0x4800] ;  /* 0x00480000db0c783b */ /* 0x000e680000000200 */
[----:B------:R-:W2:Y:S03]  /*15d90*/  LDSM.16.M88.4 R24, [R219+0x5000] ;  /* 0x00500000db18783b */ /* 0x000ea60000000200 */
[C---:B---3--:R-:W-:Y:S08]  /*15da0*/  HMMA.16816.F32.BF16 R48, R64.reuse, R124, R48 ;  /* 0x0000007c4030723c */ /* 0x048ff00000041830 */
[C---:B------:R-:W-:Y:S01]  /*15db0*/  HMMA.16816.F32.BF16 R44, R64.reuse, R126, R44 ;  /* 0x0000007e402c723c */ /* 0x040fe2000004182c */
[----:B------:R-:W-:Y:S07]  /*15dc0*/  LDSM.16.M88.4 R124, [R219+0x6000] ;  /* 0x00600000db7c783b */ /* 0x000fee0000000200 */
[C---:B----4-:R-:W-:Y:S08]  /*15dd0*/  HMMA.16816.F32.BF16 R16, R64.reuse, R4, R16 ;  /* 0x000000044010723c */ /* 0x050ff00000041810 */
        /* <DEDUP_REMOVED lines=20> */
[----:B------:R-:W-:Y:S01]  /*15f20*/  HMMA.16816.F32.BF16 R80, R64, R74, R80 ;  /* 0x0000004a4050723c */ /* 0x000fe20000041850 */
[----:B------:R-:W4:Y:S04]  /*15f30*/  LDSM.16.M88.4 R64, [R215+0x9000] ;  /* 0x00900000d740783b */ /* 0x000f280000000200 */
[----:B------:R-:W1:Y:S03]  /*15f40*/  LDSM.16.M88.4 R72, [R215+0x8800] ;  /* 0x00880000d748783b */ /* 0x000e660000000200 */
[C---:B------:R-:W-:Y:S08]  /*15f50*/  HMMA.16816.F32.BF16 R60, R120.reuse, R28, R60 ;  /* 0x0000001c783c723c */ /* 0x040ff0000004183c */
[C---:B------:R-:W-:Y:S01]  /*15f60*/  HMMA.16816.F32.BF16 R56, R120.reuse, R30, R56 ;  /* 0x0000001e7838723c */ /* 0x040fe20000041838 */
[----:B------:R-:W-:Y:S07]  /*15f70*/  LDSM.16.M88.4 R28, [R204+0x4000] ;  /* 0x00400000cc1c783b */ /* 0x000fee0000000200 */
[C---:B--2---:R-:W-:Y:S08]  /*15f80*/  HMMA.16816.F32.BF16 R40, R120.reuse, R24, R40 ;  /* 0x000000187828723c */ /* 0x044ff00000041828 */
[C---:B------:R-:W-:Y:S01]  /*15f90*/  HMMA.16816.F32.BF16 R36, R120.reuse, R26, R36 ;  /* 0x0000001a7824723c */ /* 0x040fe20000041824 */
[----:B------:R-:W2:Y:S07]  /*15fa0*/  LDSM.16.M88.4 R24, [R215+0x9800] ;  /* 0x00980000d718783b */ /* 0x000eae0000000200 */
[C---:B---3--:R-:W-:Y:S08]  /*15fb0*/  HMMA.16816.F32.BF16 R32, R120.reuse, R4, R32 ;  /* 0x000000047820723c */ /* 0x048ff00000041820 */
[----:B------:R-:W-:Y:S01]  /*15fc0*/  HMMA.16816.F32.BF16 R20, R120, R6, R20 ;  /* 0x000000067814723c */ /* 0x000fe20000041814 */
[----:B------:R-:W3:Y:S07]  /*15fd0*/  LDSM.16.M88.4 R4, [R217+0x2000] ;  /* 0x00200000d904783b */ /* 0x000eee0000000200 */
[C---:B-1----:R-:W-:Y:S08]  /*15fe0*/  HMMA.16816.F32.BF16 R60, R12.reuse, R76, R60 ;  /* 0x0000004c0c3c723c */ /* 0x042ff0000004183c */
[C---:B------:R-:W-:Y:S08]  /*15ff0*/  HMMA.16816.F32.BF16 R56, R12.reuse, R78, R56 ;  /* 0x0000004e0c38723c */ /* 0x040ff00000041838 */
[C---:B----4-:R-:W-:Y:S08]  /*16000*/  HMMA.16816.F32.BF16 R40, R12.reuse, R64, R40 ;  /* 0x000000400c28723c */ /* 0x050ff00000041828 */
[C---:B------:R-:W-:Y:S01]  /*16010*/  HMMA.16816.F32.BF16 R36, R12.reuse, R66, R36 ;  /* 0x000000420c24723c */ /* 0x040fe20000041824 */
[----:B------:R-:W1:Y:S07]  /*16020*/  LDSM.16.M88.4 R64, [R204+0x4800] ;  /* 0x00480000cc40783b */ /* 0x000e6e0000000200 */
[C---:B------:R-:W-:Y:S08]  /*16030*/  HMMA.16816.F32.BF16 R48, R12.reuse, R72, R48 ;  /* 0x000000480c30723c */ /* 0x040ff00000041830 */
[C---:B------:R-:W-:Y:S01]  /*16040*/  HMMA.16816.F32.BF16 R44, R12.reuse, R74, R44 ;  /* 0x0000004a0c2c723c */ /* 0x040fe2000004182c */
[----:B------:R-:W4:Y:S07]  /*16050*/  LDSM.16.M88.4 R72, [R215+0xa000] ;  /* 0x00a00000d748783b */ /* 0x000f2e0000000200 */
[----:B--2---:R-:W-:Y:S07]  /*16060*/  HMMA.16816.F32.BF16 R32, R12, R24, R32 ;  /* 0x000000180c20723c */ /* 0x004fee0000041820 */
[----:B------:R-:W-:Y:S01]  /*16070*/  IADD3 R25, R3, 0x8, RZ ;  /* 0x0000000803197810 */ /* 0x000fe20007ffe0ff */
[----:B---3--:R-:W-:Y:S01]  /*16080*/  HMMA.16816.F32.BF16 R60, R4, R28, R60 ;  /* 0x0000001c043c723c */ /* 0x008fe2000004183c */
[----:B------:R-:W-:-:S02]  /*16090*/  IADD3 R24, R2, 0x1, RZ ;  /* 0x0000000102187810 */ /* 0x000fc40007ffe0ff */
[-C--:B------:R-:W-:Y:S02]  /*160a0*/  IMNMX R3, R3, R70.reuse, PT ;  /* 0x0000004603037217 */ /* 0x080fe40003800200 */
[----:B------:R-:W-:Y:S01]  /*160b0*/  IMNMX R52, R25, R70, PT ;  /* 0x0000004619347217 */ /* 0x000fe20003800200 */
[----:B------:R2:W3:Y:S01]  /*160c0*/  I2F R28, R24 ;  /* 0x00000018001c7306 */ /* 0x0004e20000201400 */
[C---:B------:R-:W-:Y:S01]  /*160d0*/  ISETP.GE.AND P2, PT, R24.reuse, R3, PT ;  /* 0x000000031800720c */ /* 0x040fe20003f46270 */
[----:B------:R-:W-:Y:S01]  /*160e0*/  HMMA.16816.F32.BF16 R56, R4, R30, R56 ;  /* 0x0000001e0438723c */ /* 0x000fe20000041838 */
[----:B------:R-:W-:-:S06]  /*160f0*/  ISETP.GE.AND P0, PT, R24, R52, PT ;  /* 0x000000341800720c */ /* 0x000fcc0003f06270 */
[C---:B------:R-:W-:Y:S01]  /*16100*/  IADD3 R31, R2.reuse, 0x8, RZ ;  /* 0x00000008021f7810 */ /* 0x040fe20007ffe0ff */
[----:B------:R-:W-:Y:S01]  /*16110*/  HMMA.16816.F32.BF16 R104, R120, R126, R104 ;  /* 0x0000007e7868723c */ /* 0x000fe20000041868 */
[----:B------:R-:W-:Y:S02]  /*16120*/  IADD3 R30, R2, 0x9, RZ ;  /* 0x00000009021e7810 */ /* 0x000fe40007ffe0ff */
[----:B------:R-:W1:Y:S01]  /*16130*/  I2F R29, R31 ;  /* 0x0000001f001d7306 */ /* 0x000e620000201400 */
[CC--:B------:R-:W-:Y:S02]  /*16140*/  ISETP.GE.AND P1, PT, R31.reuse, R3.reuse, PT ;  /* 0x000000031f00720c */ /* 0x0c0fe40003f26270 */
[-C--:B------:R-:W-:Y:S02]  /*16150*/  ISETP.GE.AND P3, PT, R31, R52.reuse, PT ;  /* 0x000000341f00720c */ /* 0x080fe40003f66270 */
[----:B------:R-:W-:Y:S01]  /*16160*/  HMMA.16816.F32.BF16 R20, R12, R26, R20 ;  /* 0x0000001a0c14723c */ /* 0x000fe20000041814 */
[----:B--2---:R-:W2:Y:S01]  /*16170*/  LDSM.16.M88.4 R24, [R204+0x5000] ;  /* 0x00500000cc18783b */ /* 0x004ea20000000200 */
[C---:B------:R-:W-:Y:S01]  /*16180*/  ISETP.GE.AND P6, PT, R30.reuse, R3, PT ;  /* 0x000000031e00720c */ /* 0x040fe20003fc6270 */
[----:B------:R-:W4:Y:S01]  /*16190*/  I2F R76, R30 ;  /* 0x0000001e004c7306 */ /* 0x000f220000201400 */
[----:B------:R-:W-:Y:S01]  /*161a0*/  ISETP.GE.AND P4, PT, R30, R52, PT ;  /* 0x000000341e00720c */ /* 0x000fe20003f86270 */
[----:B---3--:R-:W-:-:S02]  /*161b0*/  FFMA.FTZ R63, R0, R28, R63 ;  /* 0x0000001c003f7223 */ /* 0x008fc4000001003f */
[C---:B------:R-:W-:Y:S01]  /*161c0*/  FFMA.FTZ R61, R0.reuse, R28, R61 ;  /* 0x0000001c003d7223 */ /* 0x040fe2000001003d */
[----:B------:R-:W-:Y:S02]  /*161d0*/  HMMA.16816.F32.BF16 R16, R120, R124, R16 ;  /* 0x0000007c7810723c */ /* 0x000fe40000041810 */
[----:B------:R-:W-:Y:S01]  /*161e0*/  FSEL R70, R63, -INF , !P0 ;  /* 0xff8000003f467808 */ /* 0x000fe20004000000 */
[-C--:B-1----:R-:W-:Y:S01]  /*161f0*/  FFMA.FTZ R68, R0, R29.reuse, R56 ;  /* 0x0000001d00447223 */ /* 0x082fe20000010038 */
[----:B------:R-:W-:Y:S01]  /*16200*/  IADD3 R31, R2, 0x10, RZ ;  /* 0x00000010021f7810 */ /* 0x000fe20007ffe0ff */
[----:B------:R-:W-:Y:S01]  /*16210*/  FFMA.FTZ R58, R0, R29, R58 ;  /* 0x0000001d003a7223 */ /* 0x000fe2000001003a */
[----:B------:R-:W-:Y:S02]  /*16220*/  IADD3 R56, R2, 0x18, RZ ;  /* 0x0000001802387810 */ /* 0x000fe40007ffe0ff */
[----:B------:R-:W-:Y:S01]  /*16230*/  HMMA.16816.F32.BF16 R48, R4, R64, R48 ;  /* 0x000000400430723c */ /* 0x000fe20000041830 */
[----:B------:R-:W1:Y:S01]  /*16240*/  I2F R65, R31 ;  /* 0x0000001f00417306 */ /* 0x000e620000201400 */
[----:B------:R-:W-:Y:S01]  /*16250*/  FSEL R61, R61, -INF , !P2 ;  /* 0xff8000003d3d7808 */ /* 0x000fe20005000000 */
[----:B----4-:R-:W-:Y:S01]  /*16260*/  FFMA.FTZ R57, R0, R76, R57 ;  /* 0x0000004c00397223 */ /* 0x010fe20000010039 */
[----:B------:R-:W-:-:S02]  /*16270*/  IADD3 R30, R2, 0x11, RZ ;  /* 0x00000011021e7810 */ /* 0x000fc40007ffe0ff */
[----:B------:R-:W-:Y:S02]  /*16280*/  FSEL R68, R68, -INF , !P1 ;  /* 0xff80000044447808 */ /* 0x000fe40004800000 */
[----:B------:R-:W-:Y:S01]  /*16290*/  HMMA.16816.F32.BF16 R44, R4, R66, R44 ;  /* 0x00000042042c723c */ /* 0x000fe2000004182c */
[----:B------:R3:W4:Y:S01]  /*162a0*/  I2F R64, R30 ;  /* 0x0000001e00407306 */ /* 0x0007220000201400 */
[CC--:B------:R-:W-:Y:S02]  /*162b0*/  ISETP.GE.AND P5, PT, R31.reuse, R3.reuse, PT ;  /* 0x000000031f00720c */ /* 0x0c0fe40003fa6270 */
[-C--:B------:R-:W-:Y:S02]  /*162c0*/  ISETP.GE.AND P2, PT, R31, R52.reuse, PT ;  /* 0x000000341f00720c */ /* 0x080fe40003f46270 */
[C---:B------:R-:W-:Y:S02]  /*162d0*/  ISETP.GE.AND P0, PT, R30.reuse, R3, PT ;  /* 0x000000031e00720c */ /* 0x040fe40003f06270 */
[----:B------:R-:W-:Y:S01]  /*162e0*/  HMMA.16816.F32.BF16 R104, R12, R74, R104 ;  /* 0x0000004a0c68723c */ /* 0x000fe20000041868 */
[----:B------:R-:W2:Y:S01]  /*162f0*/  I2F R63, R56 ;  /* 0x00000038003f7306 */ /* 0x000ea20000201400 */
[----:B------:R-:W-:-:S02]  /*16300*/  ISETP.GE.AND P1, PT, R30, R52, PT ;  /* 0x000000341e00720c */ /* 0x000fc40003f26270 */
[----:B------:R-:W-:Y:S02]  /*16310*/  FSEL R69, R57, -INF , !P6 ;  /* 0xff80000039457808 */ /* 0x000fe40007000000 */
[----:B------:R-:W-:Y:S02]  /*16320*/  ISETP.GE.AND P6, PT, R56, R52, PT ;  /* 0x000000343800720c */ /* 0x000fe40003fc6270 */
[----:B------:R-:W-:Y:S01]  /*16330*/  IADD3 R74, R2, 0x19, RZ ;  /* 0x00000019024a7810 */ /* 0x000fe20007ffe0ff */
[----:B---3--:R-:W3:Y:S01]  /*16340*/  LDSM.16.M88.4 R28, [R215+0xa800] ;  /* 0x00a80000d71c783b */ /* 0x008ee20000000200 */
[----:B------:R-:W-:Y:S01]  /*16350*/  HMMA.16816.F32.BF16 R16, R12, R72, R16 ;  /* 0x000000480c10723c */ /* 0x000fe20000041810 */
[CC--:B-1----:R-:W-:Y:S01]  /*16360*/  FFMA.FTZ R48, R0.reuse, R65.reuse, R48 ;  /* 0x0000004100307223 */ /* 0x0c2fe20000010030 */
[----:B------:R-:W1:Y:S01]  /*16370*/  I2F R66, R74 ;  /* 0x0000004a00427306 */ /* 0x000e620000201400 */
[----:B------:R-:W-:Y:S01]  /*16380*/  FFMA.FTZ R50, R0, R65, R50 ;  /* 0x0000004100327223 */ /* 0x000fe20000010032 */
[----:B------:R-:W-:Y:S01]  /*16390*/  IADD3 R67, R2, 0x20, RZ ;  /* 0x0000002002437810 */ /* 0x000fe20007ffe0ff */
[----:B----4-:R-:W-:-:S02]  /*163a0*/  FFMA.FTZ R49, R0, R64, R49 ;  /* 0x0000004000317223 */ /* 0x010fc40000010031 */
[----:B------:R-:W-:Y:S01]  /*163b0*/  FSEL R72, R58, -INF , !P3 ;  /* 0xff8000003a487808 */ /* 0x000fe20005800000 */
[----:B------:R-:W-:Y:S01]  /*163c0*/  FFMA.FTZ R73, R0, R76, R59 ;  /* 0x0000004c00497223 */ /* 0x000fe2000001003b */
[----:B------:R-:W-:Y:S01]  /*163d0*/  ISETP.GE.AND P3, PT, R56, R3, PT ;  /* 0x000000033800720c */ /* 0x000fe20003f66270 */
[CC--:B--2---:R-:W-:Y:S01]  /*163e0*/  FFMA.FTZ R44, R0.reuse, R63.reuse, R44 ;  /* 0x0000003f002c7223 */ /* 0x0c4fe2000001002c */
[----:B------:R-:W2:Y:S01]  /*163f0*/  LDSM.16.M88.4 R56, [R204+0x5800] ;  /* 0x00580000cc38783b */ /* 0x000ea20000000200 */
[----:B------:R-:W-:Y:S01]  /*16400*/  HMMA.16816.F32.BF16 R84, R120, R108, R84 ;  /* 0x0000006c7854723c */ /* 0x000fe20000041854 */
[----:B------:R-:W-:Y:S01]  /*16410*/  FFMA.FTZ R46, R0, R63, R46 ;  /* 0x0000003f002e7223 */ /* 0x000fe2000001002e */
[----:B------:R-:W-:Y:S01]  /*16420*/  FSEL R73, R73, -INF , !P4 ;  /* 0xff80000049497808 */ /* 0x000fe20006000000 */
[----:B------:R-:W4:Y:S01]  /*16430*/  I2F R65, R67 ;  /* 0x0000004300417306 */ /* 0x000f220000201400 */
[----:B------:R-:W-:Y:S01]  /*16440*/  FSEL R76, R50, -INF , !P2 ;  /* 0xff800000324c7808 */ /* 0x000fe20005000000 */
[----:B-1----:R-:W-:-:S02]  /*16450*/  FFMA.FTZ R45, R0, R66, R45 ;  /* 0x00000042002d7223 */ /* 0x002fc4000001002d */
[----:B------:R-:W-:Y:S01]  /*16460*/  FSEL R108, R48, -INF , !P5 ;  /* 0xff800000306c7808 */ /* 0x000fe20006800000 */
[----:B------:R-:W-:Y:S01]  /*16470*/  HMMA.16816.F32.BF16 R40, R4, R24, R40 ;  /* 0x000000180428723c */ /* 0x000fe20000041828 */
[----:B------:R-:W-:Y:S01]  /*16480*/  FFMA.FTZ R48, R0, R64, R51 ;  /* 0x0000004000307223 */ /* 0x000fe20000010033 */
[----:B------:R-:W-:Y:S02]  /*16490*/  ISETP.GE.AND P4, PT, R74, R3, PT ;  /* 0x000000034a00720c */ /* 0x000fe40003f86270 */
[----:B------:R-:W-:Y:S02]  /*164a0*/  FSEL R50, R49, -INF , !P0 ;  /* 0xff80000031327808 */ /* 0x000fe40004000000 */
[----:B------:R-:W-:Y:S01]  /*164b0*/  FSEL R49, R44, -INF , !P3 ;  /* 0xff8000002c317808 */ /* 0x000fe20005800000 */
[----:B------:R-:W-:Y:S01]  /*164c0*/  FFMA.FTZ R44, R0, R66, R47 ;  /* 0x00000042002c7223 */ /* 0x000fe2000001002f */
[----:B------:R-:W-:Y:S01]  /*164d0*/  HMMA.16816.F32.BF16 R100, R120, R116, R100 ;  /* 0x000000747864723c */ /* 0x000fe20000041864 */
[----:B------:R-:W-:-:S02]  /*164e0*/  IADD3 R25, R2, 0x21, RZ ;  /* 0x0000002102197810 */ /* 0x000fc40007ffe0ff */
[----:B------:R-:W-:Y:S02]  /*164f0*/  IADD3 R24, R2, 0x28, RZ ;  /* 0x0000002802187810 */ /* 0x000fe40007ffe0ff */
[----:B------:R-:W-:Y:S01]  /*16500*/  FSEL R47, R46, -INF , !P6 ;  /* 0xff8000002e2f7808 */ /* 0x000fe20007000000 */
[----:B------:R-:W1:Y:S01]  /*16510*/  I2F R51, R25 ;  /* 0x0000001900337306 */ /* 0x000e620000201400 */
[----:B------:R-:W-:Y:S01]  /*16520*/  FSEL R48, R48, -INF , !P1 ;  /* 0xff80000030307808 */ /* 0x000fe20004800000 */
[----:B------:R-:W-:Y:S01]  /*16530*/  HMMA.16816.F32.BF16 R36, R4, R26, R36 ;  /* 0x0000001a0424723c */ /* 0x000fe20000041824 */
[----:B------:R-:W-:Y:S02]  /*16540*/  FSEL R46, R45, -INF , !P4 ;  /* 0xff8000002d2e7808 */ /* 0x000fe40006000000 */
[CC--:B------:R-:W-:Y:S02]  /*16550*/  ISETP.GE.AND P1, PT, R25.reuse, R3.reuse, PT ;  /* 0x000000031900720c */ /* 0x0c0fe40003f26270 */
[-C--:B------:R-:W-:Y:S01]  /*16560*/  ISETP.GE.AND P3, PT, R25, R52.reuse, PT ;  /* 0x000000341900720c */ /* 0x080fe20003f66270 */
[----:B------:R2:W2:Y:S01]  /*16570*/  I2F R63, R24 ;  /* 0x00000018003f7306 */ /* 0x0004a20000201400 */
[C---:B------:R-:W-:Y:S01]  /*16580*/  ISETP.GE.AND P6, PT, R24.reuse, R3, PT ;  /* 0x000000031800720c */ /* 0x040fe20003fc6270 */
[----:B------:R-:W-:Y:S01]  /*16590*/  HMMA.16816.F32.BF16 R96, R120, R118, R96 ;  /* 0x000000767860723c */ /* 0x000fe20000041860 */
[-C--:B------:R-:W-:Y:S01]  /*165a0*/  ISETP.GE.AND P4, PT, R24, R52.reuse, PT ;  /* 0x000000341800720c */ /* 0x080fe20003f86270 */
[-C--:B----4-:R-:W-:Y:S01]  /*165b0*/  FFMA.FTZ R42, R0, R65.reuse, R42 ;  /* 0x00000041002a7223 */ /* 0x090fe2000001002a */
[----:B------:R-:W-:Y:S01]  /*165c0*/  IADD3 R64, R2, 0x29, RZ ;  /* 0x0000002902407810 */ /* 0x000fe20007ffe0ff */
[C---:B------:R-:W-:Y:S01]  /*165d0*/  FFMA.FTZ R40, R0.reuse, R65, R40 ;  /* 0x0000004100287223 */ /* 0x040fe20000010028 */
[-C--:B------:R-:W-:Y:S01]  /*165e0*/  ISETP.GE.AND P0, PT, R67, R52.reuse, PT ;  /* 0x000000344300720c */ /* 0x080fe20003f06270 */
[-C--:B-1----:R-:W-:Y:S01]  /*165f0*/  FFMA.FTZ R177, R0, R51.reuse, R41 ;  /* 0x0000003300b17223 */ /* 0x082fe20000010029 */
[----:B------:R-:W-:Y:S01]  /*16600*/  ISETP.GE.AND P5, PT, R74, R52, PT ;  /* 0x000000344a00720c */ /* 0x000fe20003fa6270 */
[----:B---3--:R-:W-:Y:S01]  /*16610*/  HMMA.16816.F32.BF16 R100, R12, R28, R100 ;  /* 0x0000001c0c64723c */ /* 0x008fe20000041864 */
[----:B------:R-:W1:Y:S01]  /*16620*/  I2F R28, R64 ;  /* 0x00000040001c7306 */ /* 0x000e620000201400 */
[----:B------:R-:W-:Y:S01]  /*16630*/  FFMA.FTZ R178, R0, R51, R43 ;  /* 0x0000003300b27223 */ /* 0x000fe2000001002b */
[----:B------:R-:W-:-:S02]  /*16640*/  FSEL R179, R42, -INF , !P0 ;  /* 0xff8000002ab37808 */ /* 0x000fc40004000000 */
[----:B------:R-:W-:Y:S01]  /*16650*/  FSEL R177, R177, -INF , !P1 ;  /* 0xff800000b1b17808 */ /* 0x000fe20004800000 */
[----:B--2---:R-:W2:Y:S01]  /*16660*/  LDSM.16.M88.4 R24, [R204+0x6000] ;  /* 0x00600000cc18783b */ /* 0x004ea20000000200 */
[----:B------:R-:W-:Y:S01]  /*16670*/  IADD3 R29, R2, 0x30, RZ ;  /* 0x00000030021d7810 */ /* 0x000fe20007ffe0ff */
[C---:B------:R-:W-:Y:S01]  /*16680*/  HMMA.16816.F32.BF16 R32, R4.reuse, R56, R32 ;  /* 0x000000380420723c */ /* 0x040fe20000041820 */
[----:B------:R-:W-:Y:S01]  /*16690*/  FFMA.FTZ R36, R0, R63, R36 ;  /* 0x0000003f00247223 */ /* 0x000fe20000010024 */
[----:B------:R-:W-:Y:S01]  /*166a0*/  FSEL R44, R44, -INF , !P5 ;  /* 0xff8000002c2c7808 */ /* 0x000fe20006800000 */
[----:B------:R3:W4:Y:S01]  /*166b0*/  I2F R51, R29 ;  /* 0x0000001d00337306 */ /* 0x0007220000201400 */
[C---:B------:R-:W-:Y:S01]  /*166c0*/  ISETP.GE.AND P0, PT, R29.reuse, R3, PT ;  /* 0x000000031d00720c */ /* 0x040fe20003f06270 */
[----:B------:R-:W-:Y:S01]  /*166d0*/  FFMA.FTZ R180, R0, R63, R38 ;  /* 0x0000003f00b47223 */ /* 0x000fe20000010026 */
[----:B------:R-:W-:Y:S02]  /*166e0*/  ISETP.GE.AND P1, PT, R29, R52, PT ;  /* 0x000000341d00720c */ /* 0x000fe40003f26270 */
[----:B------:R-:W-:Y:S01]  /*166f0*/  IADD3 R57, R2, 0x31, RZ ;  /* 0x0000003102397810 */ /* 0x000fe20007ffe0ff */
[----:B------:R-:W-:Y:S01]  /*16700*/  HMMA.16816.F32.BF16 R20, R4, R58, R20 ;  /* 0x0000003a0414723c */ /* 0x000fe20000041814 */
[-C--:B-1----:R-:W-:Y:S01]  /*16710*/  FFMA.FTZ R175, R0, R28.reuse, R37 ;  /* 0x0000001c00af7223 */ /* 0x082fe20000010025 */
[----:B------:R-:W-:Y:S01]  /*16720*/  IADD3 R38, R2, 0x39, RZ ;  /* 0x0000003902267810 */ /* 0x000fe20007ffe0ff */
[----:B------:R-:W1:Y:S01]  /*16730*/  I2F R56, R57 ;  /* 0x0000003900387306 */ /* 0x000e620000201400 */
[----:B------:R-:W-:Y:S01]  /*16740*/  ISETP.GE.AND P5, PT, R64, R3, PT ;  /* 0x000000034000720c */ /* 0x000fe20003fa6270 */
[----:B------:R-:W-:Y:S01]  /*16750*/  FFMA.FTZ R39, R0, R28, R39 ;  /* 0x0000001c00277223 */ /* 0x000fe20000010027 */
[----:B------:R-:W-:-:S02]  /*16760*/  FSEL R176, R36, -INF , !P6 ;  /* 0xff80000024b07808 */ /* 0x000fc40007000000 */
[----:B------:R-:W-:Y:S01]  /*16770*/  FSEL R180, R180, -INF , !P4 ;  /* 0xff800000b4b47808 */ /* 0x000fe20006000000 */
[----:B------:R-:W-:Y:S01]  /*16780*/  HMMA.16816.F32.BF16 R96, R12, R30, R96 ;  /* 0x0000001e0c60723c */ /* 0x000fe20000041860 */
[----:B---3--:R-:W-:Y:S01]  /*16790*/  IADD3 R29, R2, 0x38, RZ ;  /* 0x00000038021d7810 */ /* 0x008fe20007ffe0ff */
[----:B------:R-:W3:Y:S01]  /*167a0*/  I2F R36, R38 ;  /* 0x0000002600247306 */ /* 0x000ee20000201400 */
[----:B------:R-:W-:Y:S02]  /*167b0*/  FSEL R175, R175, -INF , !P5 ;  /* 0xff800000afaf7808 */ /* 0x000fe40006800000 */
[C---:B------:R-:W-:Y:S01]  /*167c0*/  ISETP.GE.AND P4, PT, R29.reuse, R3, PT ;  /* 0x000000031d00720c */ /* 0x040fe20003f86270 */
[CC--:B----4-:R-:W-:Y:S01]  /*167d0*/  FFMA.FTZ R32, R0.reuse, R51.reuse, R32 ;  /* 0x0000003300207223 */ /* 0x0d0fe20000010020 */
[----:B------:R-:W-:Y:S01]  /*167e0*/  ISETP.GE.AND P5, PT, R29, R52, PT ;  /* 0x000000341d00720c */ /* 0x000fe20003fa6270 */
[C---:B------:R-:W-:Y:S01]  /*167f0*/  FFMA.FTZ R140, R0.reuse, R51, R34 ;  /* 0x00000033008c7223 */ /* 0x040fe20000010022 */
[----:B------:R-:W-:Y:S01]  /*16800*/  ISETP.GE.AND P2, PT, R67, R3, PT ;  /* 0x000000034300720c */ /* 0x000fe20003f46270 */
[----:B------:R4:W4:Y:S01]  /*16810*/  I2F R37, R29 ;  /* 0x0000001d00257306 */ /* 0x0009220000201400 */
[C---:B-1----:R-:W-:Y:S01]  /*16820*/  FFMA.FTZ R144, R0.reuse, R56, R33 ;  /* 0x0000003800907223 */ /* 0x042fe20000010021 */
[----:B------:R-:W-:Y:S01]  /*16830*/  ISETP.GE.AND P6, PT, R57, R52, PT ;  /* 0x000000343900720c */ /* 0x000fe20003fc6270 */
[----:B------:R-:W-:Y:S01]  /*16840*/  FFMA.FTZ R35, R0, R56, R35 ;  /* 0x0000003800237223 */ /* 0x000fe20000010023 */
[----:B------:R-:W-:Y:S01]  /*16850*/  FSEL R45, R40, -INF , !P2 ;  /* 0xff800000282d7808 */ /* 0x000fe20005000000 */
[----:B------:R-:W-:Y:S01]  /*16860*/  HMMA.16816.F32.BF16 R88, R120, R114, R88 ;  /* 0x000000727858723c */ /* 0x000fe20000041858 */
[----:B------:R-:W-:Y:S01]  /*16870*/  ISETP.GE.AND P2, PT, R64, R52, PT ;  /* 0x000000344000720c */ /* 0x000fe20003f46270 */
[----:B------:R-:W1:Y:S01]  /*16880*/  LDSM.16.M88.4 R40, [R215+0xb000] ;  /* 0x00b00000d728783b */ /* 0x000e620000000200 */
[-C--:B---3--:R-:W-:Y:S01]  /*16890*/  FFMA.FTZ R21, R0, R36.reuse, R21 ;  /* 0x0000002400157223 */ /* 0x088fe20000010015 */
[----:B------:R-:W-:Y:S01]  /*168a0*/  FSEL R143, R32, -INF , !P0 ;  /* 0xff800000208f7808 */ /* 0x000fe20004000000 */
[----:B------:R-:W-:Y:S01]  /*168b0*/  FFMA.FTZ R23, R0, R36, R23 ;  /* 0x0000002400177223 */ /* 0x000fe20000010017 */
[----:B------:R-:W-:-:S02]  /*168c0*/  FSEL R174, R39, -INF , !P2 ;  /* 0xff80000027ae7808 */ /* 0x000fc40005000000 */
[C---:B--2---:R-:W-:Y:S01]  /*168d0*/  HMMA.16816.F32.BF16 R16, R4.reuse, R24, R16 ;  /* 0x000000180410723c */ /* 0x044fe20000041810 */
[----:B------:R-:W-:Y:S01]  /*168e0*/  ISETP.GE.AND P2, PT, R38, R3, PT ;  /* 0x000000032600720c */ /* 0x000fe20003f46270 */
[----:B----4-:R-:W2:Y:S01]  /*168f0*/  LDSM.16.M88.4 R28, [R204+0x6800] ;  /* 0x00680000cc1c783b */ /* 0x010ea20000000200 */
[-C--:B------:R-:W-:Y:S01]  /*16900*/  FFMA.FTZ R20, R0, R37.reuse, R20 ;  /* 0x0000002500147223 */ /* 0x080fe20000010014 */
[----:B------:R-:W-:Y:S01]  /*16910*/  ISETP.GE.AND P0, PT, R38, R52, PT ;  /* 0x000000342600720c */ /* 0x000fe20003f06270 */
[----:B------:R-:W-:Y:S02]  /*16920*/  FFMA.FTZ R22, R0, R37, R22 ;  /* 0x0000002500167223 */ /* 0x000fe40000010016 */
[----:B------:R-:W-:Y:S01]  /*16930*/  IADD3 R24, R2, 0x40, RZ ;  /* 0x0000004002187810 */ /* 0x000fe20007ffe0ff */
[----:B------:R-:W-:Y:S01]  /*16940*/  HMMA.16816.F32.BF16 R104, R4, R26, R104 ;  /* 0x0000001a0468723c */ /* 0x000fe20000041868 */
[----:B------:R-:W-:Y:S02]  /*16950*/  FSEL R145, R20, -INF , !P4 ;  /* 0xff80000014917808 */ /* 0x000fe40006000000 */
[----:B------:R-:W3:Y:S01]  /*16960*/  I2F R33, R24 ;  /* 0x0000001800217306 */ /* 0x000ee20000201400 */
[----:B------:R-:W-:-:S02]  /*16970*/  IADD3 R20, R2, 0x48, RZ ;  /* 0x0000004802147810 */ /* 0x000fc40007ffe0ff */
[C---:B------:R-:W-:Y:S02]  /*16980*/  IADD3 R34, R2.reuse, 0x41, RZ ;  /* 0x0000004102227810 */ /* 0x040fe40007ffe0ff */
[----:B------:R-:W-:Y:S01]  /*16990*/  IADD3 R37, R2, 0x49, RZ ;  /* 0x0000004902257810 */ /* 0x000fe20007ffe0ff */
[C---:B------:R-:W-:Y:S01]  /*169a0*/  HMMA.16816.F32.BF16 R92, R120.reuse, R112, R92 ;  /* 0x00000070785c723c */ /* 0x040fe2000004185c */
[----:B------:R-:W-:Y:S01]  /*169b0*/  FSEL R141, R35, -INF , !P6 ;  /* 0xff800000238d7808 */ /* 0x000fe20007000000 */
[----:B------:R-:W4:Y:S01]  /*169c0*/  I2F R32, R34 ;  /* 0x0000002200207306 */ /* 0x000f220000201400 */
[----:B------:R-:W-:Y:S02]  /*169d0*/  FSEL R142, R22, -INF , !P5 ;  /* 0xff800000168e7808 */ /* 0x000fe40006800000 */
[----:B------:R-:W-:Y:S02]  /*169e0*/  FSEL R150, R21, -INF , !P2 ;  /* 0xff80000015967808 */ /* 0x000fe40005000000 */
[C---:B------:R-:W-:Y:S01]  /*169f0*/  ISETP.GE.AND P5, PT, R20.reuse, R3, PT ;  /* 0x000000031400720c */ /* 0x040fe20003fa6270 */
[----:B------:R-:W-:Y:S01]  /*16a00*/  HMMA.16816.F32.BF16 R80, R120, R110, R80 ;  /* 0x0000006e7850723c */ /* 0x000fe20000041850 */
[----:B------:R-:W-:Y:S01]  /*16a10*/  ISETP.GE.AND P2, PT, R20, R52, PT ;  /* 0x000000341400720c */ /* 0x000fe20003f46270 */
[----:B------:R2:W2:Y:S01]  /*16a20*/  I2F R35, R20 ;  /* 0x0000001400237306 */ /* 0x0004a20000201400 */
[----:B------:R-:W-:Y:S01]  /*16a30*/  FSEL R151, R23, -INF , !P0 ;  /* 0xff80000017977808 */ /* 0x000fe20004000000 */
[-C--:B---3--:R-:W-:Y:S01]  /*16a40*/  FFMA.FTZ R161, R0, R33.reuse, R16 ;  /* 0x0000002100a17223 */ /* 0x088fe20000010010 */
[----:B------:R-:W-:Y:S01]  /*16a50*/  FSEL R178, R178, -INF , !P3 ;  /* 0xff800000b2b27808 */ /* 0x000fe20005800000 */
[----:B------:R-:W-:Y:S01]  /*16a60*/  FFMA.FTZ R18, R0, R33, R18 ;  /* 0x0000002100127223 */ /* 0x000fe20000010012 */
[----:B------:R-:W-:-:S02]  /*16a70*/  ISETP.GE.AND P3, PT, R57, R3, PT ;  /* 0x000000033900720c */ /* 0x000fc40003f66270 */
[----:B------:R-:W-:Y:S01]  /*16a80*/  FSEL R140, R140, -INF , !P1 ;  /* 0xff8000008c8c7808 */ /* 0x000fe20004800000 */
[----:B------:R-:W3:Y:S01]  /*16a90*/  I2F R16, R37 ;  /* 0x0000002500107306 */ /* 0x000ee20000201400 */
[----:B------:R-:W-:Y:S01]  /*16aa0*/  FSEL R144, R144, -INF , !P3 ;  /* 0xff80000090907808 */ /* 0x000fe20005800000 */
[----:B----4-:R-:W-:Y:S01]  /*16ab0*/  FFMA.FTZ R162, R0, R32, R17 ;  /* 0x0000002000a27223 */ /* 0x010fe20000010011 */
[----:B------:R-:W-:Y:S01]  /*16ac0*/  ISETP.GE.AND P3, PT, R24, R52, PT ;  /* 0x000000341800720c */ /* 0x000fe20003f66270 */
[----:B------:R-:W-:Y:S01]  /*16ad0*/  FFMA.FTZ R19, R0, R32, R19 ;  /* 0x0000002000137223 */ /* 0x000fe20000010013 */
[----:B------:R-:W-:Y:S01]  /*16ae0*/  ISETP.GE.AND P1, PT, R24, R3, PT ;  /* 0x000000031800720c */ /* 0x000fe20003f26270 */
[----:B-1----:R-:W-:Y:S01]  /*16af0*/  HMMA.16816.F32.BF16 R88, R12, R42, R88 ;  /* 0x0000002a0c58723c */ /* 0x002fe20000041858 */
[----:B------:R-:W-:Y:S01]  /*16b00*/  FSEL R158, R18, -INF , !P3 ;  /* 0xff800000129e7808 */ /* 0x000fe20005800000 */
[----:B--2---:R-:W1:Y:S01]  /*16b10*/  LDSM.16.M88.4 R20, [R215+0xb800] ;  /* 0x00b80000d714783b */ /* 0x004e620000000200 */
[-C--:B------:R-:W-:Y:S01]  /*16b20*/  FFMA.FTZ R104, R0, R35.reuse, R104 ;  /* 0x0000002300687223 */ /* 0x080fe20000010068 */
[----:B------:R-:W-:Y:S01]  /*16b30*/  ISETP.GE.AND P4, PT, R34, R52, PT ;  /* 0x000000342200720c */ /* 0x000fe20003f86270 */
[----:B------:R-:W-:Y:S01]  /*16b40*/  FFMA.FTZ R106, R0, R35, R106 ;  /* 0x00000023006a7223 */ /* 0x000fe2000001006a */
[----:B------:R-:W-:Y:S01]  /*16b50*/  ISETP.GE.AND P0, PT, R37, R3, PT ;  /* 0x000000032500720c */ /* 0x000fe20003f06270 */
[----:B------:R-:W2:Y:S01]  /*16b60*/  LDSM.16.M88.4 R24, [R204+0x7000] ;  /* 0x00700000cc18783b */ /* 0x000ea20000000200 */
[----:B------:R-:W-:Y:S01]  /*16b70*/  IADD3 R17, R2, 0x51, RZ ;  /* 0x0000005102117810 */ /* 0x000fe20007ffe0ff */
[----:B------:R-:W-:Y:S01]  /*16b80*/  HMMA.16816.F32.BF16 R100, R4, R28, R100 ;  /* 0x0000001c0464723c */ /* 0x000fe20000041864 */
[-C--:B---3--:R-:W-:Y:S01]  /*16b90*/  FFMA.FTZ R105, R0, R16.reuse, R105 ;  /* 0x0000001000697223 */ /* 0x088fe20000010069 */
[----:B------:R-:W-:Y:S01]  /*16ba0*/  IADD3 R18, R2, 0x58, RZ ;  /* 0x0000005802127810 */ /* 0x000fe20007ffe0ff */
[----:B------:R-:W3:Y:S01]  /*16bb0*/  I2F R28, R17 ;  /* 0x00000011001c7306 */ /* 0x000ee20000201400 */
[----:B------:R-:W-:Y:S01]  /*16bc0*/  FSEL R159, R19, -INF , !P4 ;  /* 0xff800000139f7808 */ /* 0x000fe20006000000 */
[----:B------:R-:W-:Y:S01]  /*16bd0*/  FFMA.FTZ R107, R0, R16, R107 ;  /* 0x00000010006b7223 */ /* 0x000fe2000001006b */
[----:B------:R-:W-:-:S02]  /*16be0*/  FSEL R164, R104, -INF , !P5 ;  /* 0xff80000068a47808 */ /* 0x000fc40006800000 */
[----:B------:R-:W-:Y:S01]  /*16bf0*/  FSEL R160, R106, -INF , !P2 ;  /* 0xff8000006aa07808 */ /* 0x000fe20005000000 */
[----:B------:R-:W-:Y:S01]  /*16c00*/  HMMA.16816.F32.BF16 R92, R12, R40, R92 ;  /* 0x000000280c5c723c */ /* 0x000fe2000004185c */
[----:B------:R-:W-:Y:S01]  /*16c10*/  FSEL R165, R105, -INF , !P0 ;  /* 0xff80000069a57808 */ /* 0x000fe20004000000 */
[----:B------:R4:W-:Y:S01]  /*16c20*/  I2F R29, R18 ;  /* 0x00000012001d7306 */ /* 0x0009e20000201400 */
[CC--:B------:R-:W-:Y:S02]  /*16c30*/  ISETP.GE.AND P4, PT, R17.reuse, R3.reuse, PT ;  /* 0x000000031100720c */ /* 0x0c0fe40003f86270 */
[-C--:B------:R-:W-:Y:S02]  /*16c40*/  ISETP.GE.AND P5, PT, R17, R52.reuse, PT ;  /* 0x000000341100720c */ /* 0x080fe40003fa6270 */
[C---:B------:R-:W-:Y:S01]  /*16c50*/  ISETP.GE.AND P2, PT, R18.reuse, R3, PT ;  /* 0x000000031200720c */ /* 0x040fe20003f46270 */
[----:B------:R-:W-:Y:S01]  /*16c60*/  HMMA.16816.F32.BF16 R96, R4, R30, R96 ;  /* 0x0000001e0460723c */ /* 0x000fe20000041860 */
[----:B------:R-:W-:-:S02]  /*16c70*/  ISETP.GE.AND P0, PT, R18, R52, PT ;  /* 0x000000341200720c */ /* 0x000fc40003f06270 */
[----:B------:R-:W-:Y:S02]  /*16c80*/  ISETP.GE.AND P6, PT, R34, R3, PT ;  /* 0x000000032200720c */ /* 0x000fe40003fc6270 */
[C---:B------:R-:W-:Y:S02]  /*16c90*/  IADD3 R34, R2.reuse, 0x50, RZ ;  /* 0x0000005002227810 */ /* 0x040fe40007ffe0ff */
[----:B------:R-:W-:Y:S01]  /*16ca0*/  IADD3 R30, R2, 0x59, RZ ;  /* 0x00000059021e7810 */ /* 0x000fe20007ffe0ff */
[CC--:B---3--:R-:W-:Y:S01]  /*16cb0*/  FFMA.FTZ R101, R0.reuse, R28.reuse, R101 ;  /* 0x0000001c00657223 */ /* 0x0c8fe20000010065 */
[----:B------:R-:W3:Y:S01]  /*16cc0*/  I2F R33, R34 ;  /* 0x0000002200217306 */ /* 0x000ee20000201400 */
[----:B----4-:R-:W4:Y:S01]  /*16cd0*/  LDSM.16.M88.4 R16, [R204+0x7800] ;  /* 0x00780000cc10783b */ /* 0x010f220000000200 */
[----:B------:R-:W-:Y:S01]  /*16ce0*/  FFMA.FTZ R103, R0, R28, R103 ;  /* 0x0000001c00677223 */ /* 0x000fe20000010067 */
[----:B------:R-:W-:Y:S01]  /*16cf0*/  IADD3 R28, R2, 0x68, RZ ;  /* 0x00000068021c7810 */ /* 0x000fe20007ffe0ff */
[----:B------:R-:W-:-:S04]  /*16d00*/  DEPBAR.LE SB0, 0x0 ;  /* 0x000080000000791a */ /* 0x000fc80000000000 */
[C---:B-1----:R-:W-:Y:S01]  /*16d10*/  HMMA.16816.F32.BF16 R80, R12.reuse, R22, R80 ;  /* 0x000000160c50723c */ /* 0x042fe20000041850 */
[----:B------:R-:W-:Y:S02]  /*16d20*/  FSEL R161, R161, -INF , !P1 ;  /* 0xff800000a1a17808 */ /* 0x000fe40004800000 */
[-C--:B------:R-:W-:Y:S02]  /*16d30*/  ISETP.GE.AND P1, PT, R37, R52.reuse, PT ;  /* 0x000000342500720c */ /* 0x080fe40003f26270 */
[----:B------:R-:W-:Y:S02]  /*16d40*/  ISETP.GE.AND P3, PT, R34, R3, PT ;  /* 0x000000032200720c */ /* 0x000fe40003f66270 */
[----:B------:R-:W-:Y:S01]  /*16d50*/  FSEL R167, R107, -INF , !P1 ;  /* 0xff8000006ba77808 */ /* 0x000fe20004800000 */
[----:B------:R-:W-:Y:S01]  /*16d60*/  HMMA.16816.F32.BF16 R84, R12, R20, R84 ;  /* 0x000000140c54723c */ /* 0x000fe20000041854 */
[----:B---3--:R-:W-:Y:S01]  /*16d70*/  FFMA.FTZ R100, R0, R33, R100 ;  /* 0x0000002100647223 */ /* 0x008fe20000010064 */
[----:B------:R-:W1:Y:S01]  /*16d80*/  I2F R21, R28 ;  /* 0x0000001c00157306 */ /* 0x000e620000201400 */
[----:B------:R-:W-:Y:S01]  /*16d90*/  ISETP.GE.AND P1, PT, R30, R3, PT ;  /* 0x000000031e00720c */ /* 0x000fe20003f26270 */
[----:B------:R-:W-:Y:S01]  /*16da0*/  FFMA.FTZ R96, R0, R29, R96 ;  /* 0x0000001d00607223 */ /* 0x000fe20000010060 */
[----:B------:R-:W-:Y:S01]  /*16db0*/  IADD3 R31, R2, 0x60, RZ ;  /* 0x00000060021f7810 */ /* 0x000fe20007ffe0ff */
[----:B------:R-:W-:Y:S01]  /*16dc0*/  FFMA.FTZ R102, R0, R33, R102 ;  /* 0x0000002100667223 */ /* 0x000fe20000010066 */
[----:B------:R-:W-:Y:S01]  /*16dd0*/  FSEL R170, R100, -INF , !P3 ;  /* 0xff80000064aa7808 */ /* 0x000fe20005800000 */
[----:B--2---:R-:W-:Y:S01]  /*16de0*/  HMMA.16816.F32.BF16 R88, R4, R26, R88 ;  /* 0x0000001a0458723c */ /* 0x004fe20000041858 */
[----:B------:R-:W-:Y:S01]  /*16df0*/  ISETP.GE.AND P3, PT, R30, R52, PT ;  /* 0x000000341e00720c */ /* 0x000fe20003f66270 */
[----:B------:R-:W-:Y:S01]  /*16e00*/  FFMA.FTZ R98, R0, R29, R98 ;  /* 0x0000001d00627223 */ /* 0x000fe20000010062 */
[----:B------:R-:W-:-:S02]  /*16e10*/  IADD3 R13, R2, 0x70, RZ ;  /* 0x00000070020d7810 */ /* 0x000fc40007ffe0ff */
[----:B------:R-:W-:Y:S02]  /*16e20*/  FSEL R162, R162, -INF , !P6 ;  /* 0xff800000a2a27808 */ /* 0x000fe40007000000 */
[----:B------:R-:W-:Y:S01]  /*16e30*/  IADD3 R26, R2, 0x69, RZ ;  /* 0x00000069021a7810 */ /* 0x000fe20007ffe0ff */
[C---:B------:R-:W-:Y:S01]  /*16e40*/  HMMA.16816.F32.BF16 R92, R4.reuse, R24, R92 ;  /* 0x00000018045c723c */ /* 0x040fe2000004185c */
[----:B------:R2:W3:Y:S01]  /*16e50*/  I2F R24, R30 ;  /* 0x0000001e00187306 */ /* 0x0004e20000201400 */
[----:B------:R-:W-:Y:S02]  /*16e60*/  ISETP.GE.AND P6, PT, R34, R52, PT ;  /* 0x000000342200720c */ /* 0x000fe40003fc6270 */
[----:B------:R-:W-:Y:S02]  /*16e70*/  FSEL R172, R103, -INF , !P5 ;  /* 0xff80000067ac7808 */ /* 0x000fe40006800000 */
[----:B------:R-:W-:Y:S02]  /*16e80*/  FSEL R168, R96, -INF , !P2 ;  /* 0xff80000060a87808 */ /* 0x000fe40005000000 */
[----:B------:R-:W-:Y:S01]  /*16e90*/  FSEL R173, R102, -INF , !P6 ;  /* 0xff80000066ad7808 */ /* 0x000fe20007000000 */
[----:B----4-:R-:W-:Y:S01]  /*16ea0*/  HMMA.16816.F32.BF16 R80, R4, R18, R80 ;  /* 0x000000120450723c */ /* 0x010fe20000041850 */
[----:B------:R-:W4:Y:S01]  /*16eb0*/  I2F R25, R31 ;  /* 0x0000001f00197306 */ /* 0x000f220000201400 */
[----:B------:R-:W-:-:S02]  /*16ec0*/  FSEL R169, R101, -INF , !P4 ;  /* 0xff80000065a97808 */ /* 0x000fc40006000000 */
[----:B------:R-:W-:Y:S02]  /*16ed0*/  FSEL R171, R98, -INF , !P0 ;  /* 0xff80000062ab7808 */ /* 0x000fe40004000000 */
[----:B------:R-:W-:Y:S01]  /*16ee0*/  ISETP.GE.AND P6, PT, R31, R3, PT ;  /* 0x000000031f00720c */ /* 0x000fe20003fc6270 */
[----:B-1----:R-:W-:Y:S01]  /*16ef0*/  FFMA.FTZ R90, R0, R21, R90 ;  /* 0x00000015005a7223 */ /* 0x002fe2000001005a */
[----:B------:R-:W-:Y:S01]  /*16f00*/  HMMA.16816.F32.BF16 R84, R4, R16, R84 ;  /* 0x000000100454723c */ /* 0x000fe20000041854 */
[----:B--2---:R-:W-:Y:S01]  /*16f10*/  IADD3 R30, R2, 0x61, RZ ;  /* 0x00000061021e7810 */ /* 0x004fe20007ffe0ff */
[CC--:B---3--:R-:W-:Y:S01]  /*16f20*/  FFMA.FTZ R97, R0.reuse, R24.reuse, R97 ;  /* 0x0000001800617223 */ /* 0x0c8fe20000010061 */
[----:B------:R-:W1:Y:S01]  /*16f30*/  I2F R15, R13 ;  /* 0x0000000d000f7306 */ /* 0x000e620000201400 */
[----:B------:R-:W-:Y:S01]  /*16f40*/  FFMA.FTZ R99, R0, R24, R99 ;  /* 0x0000001800637223 */ /* 0x000fe20000010063 */
[----:B------:R-:W-:Y:S01]  /*16f50*/  ISETP.GE.AND P5, PT, R30, R3, PT ;  /* 0x000000031e00720c */ /* 0x000fe20003fa6270 */
[----:B------:R-:W-:Y:S01]  /*16f60*/  FFMA.FTZ R88, R0, R21, R88 ;  /* 0x0000001500587223 */ /* 0x000fe20000010058 */
[----:B------:R-:W-:-:S02]  /*16f70*/  IADD3 R6, R2, 0x78, RZ ;  /* 0x0000007802067810 */ /* 0x000fc40007ffe0ff */
[----:B------:R-:W-:Y:S01]  /*16f80*/  IADD3 R16, R2, 0x71, RZ ;  /* 0x0000007102107810 */ /* 0x000fe20007ffe0ff */
[CC--:B----4-:R-:W-:Y:S01]  /*16f90*/  FFMA.FTZ R92, R0.reuse, R25.reuse, R92 ;  /* 0x00000019005c7223 */ /* 0x0d0fe2000001005c */
[----:B------:R-:W2:Y:S01]  /*16fa0*/  I2F R5, R6 ;  /* 0x0000000600057306 */ /* 0x000ea20000201400 */
[----:B------:R-:W-:Y:S01]  /*16fb0*/  FSEL R166, R97, -INF , !P1 ;  /* 0xff80000061a67808 */ /* 0x000fe20004800000 */
[----:B------:R-:W-:Y:S01]  /*16fc0*/  FFMA.FTZ R94, R0, R25, R94 ;  /* 0x00000019005e7223 */ /* 0x000fe2000001005e */
[----:B------:R-:W-:Y:S02]  /*16fd0*/  IADD3 R4, R2, 0x79, RZ ;  /* 0x0000007902047810 */ /* 0x000fe40007ffe0ff */
[-C--:B------:R-:W-:Y:S02]  /*16fe0*/  ISETP.GE.AND P1, PT, R28, R52.reuse, PT ;  /* 0x000000341c00720c */ /* 0x080fe40003f26270 */
[----:B------:R-:W-:Y:S01]  /*16ff0*/  ISETP.GE.AND P2, PT, R30, R52, PT ;  /* 0x000000341e00720c */ /* 0x000fe20003f46270 */
[----:B------:R-:W3:Y:S01]  /*17000*/  I2F R20, R30 ;  /* 0x0000001e00147306 */ /* 0x000ee20000201400 */
[----:B------:R-:W-:-:S02]  /*17010*/  FSEL R155, R90, -INF , !P1 ;  /* 0xff8000005a9b7808 */ /* 0x000fc40004800000 */
[----:B------:R-:W-:Y:S02]  /*17020*/  ISETP.GE.AND P1, PT, R6, R3, PT ;  /* 0x000000030600720c */ /* 0x000fe40003f26270 */
[----:B------:R-:W-:Y:S01]  /*17030*/  ISETP.GE.AND P4, PT, R31, R52, PT ;  /* 0x000000341f00720c */ /* 0x000fe20003f86270 */
[----:B-1----:R-:W-:Y:S01]  /*17040*/  FFMA.FTZ R86, R0, R15, R86 ;  /* 0x0000000f00567223 */ /* 0x002fe20000010056 */
[----:B------:R-:W-:Y:S01]  /*17050*/  ISETP.GE.AND P0, PT, R28, R3, PT ;  /* 0x000000031c00720c */ /* 0x000fe20003f06270 */
[----:B------:R-:W1:Y:S01]  /*17060*/  I2F R14, R16 ;  /* 0x00000010000e7306 */ /* 0x000e620000201400 */
[C---:B--2---:R-:W-:Y:S01]  /*17070*/  FFMA.FTZ R80, R0.reuse, R5, R80 ;  /* 0x0000000500507223 */ /* 0x044fe20000010050 */
[----:B------:R-:W-:Y:S01]  /*17080*/  FSEL R163, R99, -INF , !P3 ;  /* 0xff80000063a37808 */ /* 0x000fe20005800000 */
[----:B------:R-:W-:Y:S01]  /*17090*/  FFMA.FTZ R84, R0, R15, R84 ;  /* 0x0000000f00547223 */ /* 0x000fe20000010054 */
[----:B------:R-:W-:Y:S01]  /*170a0*/  FSEL R154, R92, -INF , !P6 ;  /* 0xff8000005c9a7808 */ /* 0x000fe20007000000 */
[----:B------:R-:W-:Y:S01]  /*170b0*/  FFMA.FTZ R82, R0, R5, R82 ;  /* 0x0000000500527223 */ /* 0x000fe20000010052 */
[----:B------:R-:W-:Y:S01]  /*170c0*/  FSEL R134, R80, -INF , !P1 ;  /* 0xff80000050867808 */ /* 0x000fe20004800000 */
[C---:B------:R-:W-:Y:S01]  /*170d0*/  FFMA.FTZ R5, R0.reuse, R71, R62 ;  /* 0x0000004700057223 */ /* 0x040fe2000001003e */
[----:B------:R-:W2:Y:S01]  /*170e0*/  I2F R12, R26 ;  /* 0x0000001a000c7306 */ /* 0x000ea20000201400 */
[-C--:B---3--:R-:W-:Y:S01]  /*170f0*/  FFMA.FTZ R93, R0, R20.reuse, R93 ;  /* 0x00000014005d7223 */ /* 0x088fe2000001005d */
[----:B------:R-:W-:Y:S01]  /*17100*/  ISETP.GE.AND P1, PT, R54, 0x2, PT ;  /* 0x000000023600780c */ /* 0x000fe20003f26270 */
[----:B------:R-:W-:Y:S01]  /*17110*/  FFMA.FTZ R95, R0, R20, R95 ;  /* 0x00000014005f7223 */ /* 0x000fe2000001005f */
[----:B------:R-:W-:-:S02]  /*17120*/  FSEL R157, R94, -INF , !P4 ;  /* 0xff8000005e9d7808 */ /* 0x000fc40006000000 */
[----:B------:R-:W-:Y:S02]  /*17130*/  FSEL R153, R93, -INF , !P5 ;  /* 0xff8000005d997808 */ /* 0x000fe40006800000 */
[----:B------:R-:W3:Y:S01]  /*17140*/  I2F R63, R4 ;  /* 0x00000004003f7306 */ /* 0x000ee20000201400 */
[----:B------:R-:W-:Y:S01]  /*17150*/  FSEL R156, R95, -INF , !P2 ;  /* 0xff8000005f9c7808 */ /* 0x000fe20005000000 */
[C---:B-1----:R-:W-:Y:S01]  /*17160*/  FFMA.FTZ R67, R0.reuse, R14, R85 ;  /* 0x0000000e00437223 */ /* 0x042fe20000010055 */
[----:B------:R-:W-:Y:S01]  /*17170*/  ISETP.GE.AND P5, PT, R13, R52, PT ;  /* 0x000000340d00720c */ /* 0x000fe20003fa6270 */
[----:B------:R-:W-:Y:S01]  /*17180*/  FFMA.FTZ R87, R0, R14, R87 ;  /* 0x0000000e00577223 */ /* 0x000fe20000010057 */
[-C--:B------:R-:W-:Y:S02]  /*17190*/  ISETP.GE.AND P2, PT, R16, R3.reuse, PT ;  /* 0x000000031000720c */ /* 0x080fe40003f46270 */
[----:B------:R-:W-:Y:S01]  /*171a0*/  FSEL R152, R88, -INF , !P0 ;  /* 0xff80000058987808 */ /* 0x000fe20004000000 */
[-C--:B--2---:R-:W-:Y:S01]  /*171b0*/  FFMA.FTZ R89, R0, R12.reuse, R89 ;  /* 0x0000000c00597223 */ /* 0x084fe20000010059 */
[----:B------:R-:W-:Y:S01]  /*171c0*/  ISETP.GE.AND P3, PT, R26, R3, PT ;  /* 0x000000031a00720c */ /* 0x000fe20003f66270 */
[----:B------:R-:W-:Y:S01]  /*171d0*/  FFMA.FTZ R91, R0, R12, R91 ;  /* 0x0000000c005b7223 */ /* 0x000fe2000001005b */
[----:B------:R-:W-:Y:S01]  /*171e0*/  BAR.SYNC.DEFER_BLOCKING 0x0 ;  /* 0x0000000000007b1d */ /* 0x000fe20000010000 */
[----:B------:R-:W-:-:S02]  /*171f0*/  ISETP.GE.AND P6, PT, R26, R52, PT ;  /* 0x000000341a00720c */ /* 0x000fc40003fc6270 */
[----:B------:R-:W-:Y:S02]  /*17200*/  ISETP.GE.AND P4, PT, R13, R3, PT ;  /* 0x000000030d00720c */ /* 0x000fe40003f86270 */
[-C--:B------:R-:W-:Y:S01]  /*17210*/  ISETP.GE.AND P0, PT, R16, R52.reuse, PT ;  /* 0x000000341000720c */ /* 0x080fe20003f06270 */
[-C--:B---3--:R-:W-:Y:S01]  /*17220*/  FFMA.FTZ R66, R0, R63.reuse, R81 ;  /* 0x0000003f00427223 */ /* 0x088fe20000010051 */
[----:B------:R-:W-:Y:S01]  /*17230*/  FSEL R139, R86, -INF , !P5 ;  /* 0xff800000568b7808 */ /* 0x000fe20006800000 */
[----:B------:R-:W-:Y:S01]  /*17240*/  FFMA.FTZ R63, R0, R63, R83 ;  /* 0x0000003f003f7223 */ /* 0x000fe20000010053 */
[----:B------:R-:W-:Y:S02]  /*17250*/  FSEL R67, R67, -INF , !P2 ;  /* 0xff80000043437808 */ /* 0x000fe40005000000 */
[C---:B------:R-:W-:Y:S02]  /*17260*/  ISETP.GE.AND P5, PT, R4.reuse, R3, PT ;  /* 0x000000030400720c */ /* 0x040fe40003fa6270 */
[----:B------:R-:W-:Y:S01]  /*17270*/  ISETP.GE.AND P2, PT, R4, R52, PT ;  /* 0x000000340400720c */ /* 0x000fe20003f46270 */
[----:B------:R-:W-:Y:S01]  /*17280*/  FFMA.FTZ R4, R0, R71, R60 ;  /* 0x0000004700047223 */ /* 0x000fe2000001003c */
[----:B------:R-:W-:-:S02]  /*17290*/  FSEL R147, R89, -INF , !P3 ;  /* 0xff80000059937808 */ /* 0x000fc40005800000 */
[----:B------:R-:W-:Y:S02]  /*172a0*/  FSEL R146, R91, -INF , !P6 ;  /* 0xff8000005b927808 */ /* 0x000fe40007000000 */
[----:B------:R-:W-:Y:S02]  /*172b0*/  FSEL R135, R84, -INF , !P4 ;  /* 0xff80000054877808 */ /* 0x000fe40006000000 */
[----:B------:R-:W-:Y:S02]  /*172c0*/  FSEL R138, R87, -INF , !P0 ;  /* 0xff800000578a7808 */ /* 0x000fe40004000000 */
[-C--:B------:R-:W-:Y:S02]  /*172d0*/  ISETP.GE.AND P3, PT, R6, R52.reuse, PT ;  /* 0x000000340600720c */ /* 0x080fe40003f66270 */
[C---:B------:R-:W-:Y:S02]  /*172e0*/  ISETP.GE.AND P6, PT, R2.reuse, R3, PT ;  /* 0x000000030200720c */ /* 0x040fe40003fc6270 */
[----:B------:R-:W-:-:S02]  /*172f0*/  ISETP.GE.AND P4, PT, R2, R52, PT ;  /* 0x000000340200720c */ /* 0x000fc40003f86270 */
[----:B------:R-:W-:Y:S02]  /*17300*/  ISETP.NE.U32.AND P0, PT, R236, RZ, PT ;  /* 0x000000ffec00720c */ /* 0x000fe40003f05070 */
[----:B------:R-:W-:Y:S02]  /*17310*/  LOP3.LUT R2, R8, R133, RZ, 0xfc, !PT ;  /* 0x0000008508027212 */ /* 0x000fe400078efcff */
[----:B------:R-:W-:Y:S02]  /*17320*/  ISETP.NE.AND.EX P0, PT, R237, RZ, PT, P0 ;  /* 0x000000ffed00720c */ /* 0x000fe40003f05300 */
[----:B------:R-:W-:Y:S02]  /*17330*/  FSEL R137, R82, -INF , !P3 ;  /* 0xff80000052897808 */ /* 0x000fe40005800000 */
[----:B------:R-:W-:Y:S02]  /*17340*/  FSEL R4, R4, -INF , !P6 ;  /* 0xff80000004047808 */ /* 0x000fe40007000000 */
[----:B------:R-:W-:-:S02]  /*17350*/  FSEL R5, R5, -INF , !P4 ;  /* 0xff80000005057808 */ /* 0x000fc40006000000 */
[----:B------:R-:W-:Y:S02]  /*17360*/  FSEL R66, R66, -INF , !P5 ;  /* 0xff80000042427808 */ /* 0x000fe40006800000 */
[----:B------:R-:W-:Y:S01]  /*17370*/  FSEL R63, R63, -INF , !P2 ;  /* 0xff8000003f3f7808 */ /* 0x000fe20005000000 */
[----:B------:R-:W-:Y:S05]  /*17380*/  @!P1 BRA `(.L_x_3189) ;  /* 0x00000c2000009947 */ /* 0x000fea0003800000 */
[----:B------:R-:W-:Y:S01]  /*17390*/  BSSY B0, `(.L_x_3190) ;  /* 0x0000040000007945 */ /* 0x000fe20003800000 */
[----:B------:R-:W-:Y:S05]  /*173a0*/  @!P0 BRA `(.L_x_3191) ;  /* 0x000003b000008947 */ /* 0x000fea0003800000 */
[----:B------:R-:W2:Y:S01]  /*173b0*/  LD.E R16, [R10.64+0x170] ;  /* 0x000170060a107980 */ /* 0x000ea2000c101900 */
[----:B------:R-:W-:Y:S02]  /*173c0*/  IADD3 R14, R9, -0x80, RZ ;  /* 0xffffff80090e7810 */ /* 0x000fe40007ffe0ff */
[----:B------:R-:W-:Y:S02]  /*173d0*/  IABS R8, R9 ;  /* 0x0000000900087213 */ /* 0x000fe40000000000 */
[----:B------:R-:W-:Y:S02]  /*173e0*/  IABS R6, R14 ;  /* 0x0000000e00067213 */ /* 0x000fe40000000000 */
[----:B--2---:R-:W-:-:S02]  /*173f0*/  IABS R12, R16 ;  /* 0x00000010000c7213 */ /* 0x004fc40000000000 */
[-C--:B------:R-:W-:Y:S02]  /*17400*/  IABS R7, R16.reuse ;  /* 0x0000001000077213 */ /* 0x080fe40000000000 */
[----:B------:R-:W1:Y:S01]  /*17410*/  I2F.RP R15, R12 ;  /* 0x0000000c000f7306 */ /* 0x000e620000209400 */
[-C--:B------:R-:W-:Y:S02]  /*17420*/  LOP3.LUT R9, R9, R16.reuse, RZ, 0x3c, !PT ;  /* 0x0000001009097212 */ /* 0x080fe400078e3cff */
        /* <DEDUP_REMOVED lines=12> */
[-C--:B------:R-:W-:Y:S01]  /*174f0*/  IMAD R17, R15, R7.reuse, R8 ;  /* 0x000000070f117224 */ /* 0x080fe200078e0208 */
[----:B------:R-:W-:Y:S01]  /*17500*/  LOP3.LUT R8, RZ, R16, RZ, 0x33, !PT ;  /* 0x00000010ff087212 */ /* 0x000fe200078e33ff */
        /* <DEDUP_REMOVED lines=10> */
[----:B------:R-:W-:-:S07]  /*175b0*/  ISETP.NE.AND P3, PT, R16, RZ, PT ;  /* 0x000000ff1000720c */ /* 0x000fce0003f65270 */
[----:B------:R-:W-:Y:S02]  /*175c0*/  @P6 IADD3 R15, R15, 0x1, RZ ;  /* 0x000000010f0f6810 */ /* 0x000fe40007ffe0ff */
[----:B------:R-:W-:Y:S02]  /*175d0*/  @P5 IADD3 R13, R13, 0x1, RZ ;  /* 0x000000010d0d5810 */ /* 0x000fe40007ffe0ff */
[----:B------:R-:W-:-:S03]  /*175e0*/  @!P4 IADD3 R15, -R15, RZ, RZ ;  /* 0x000000ff0f0fc210 */ /* 0x000fc60007ffe1ff */
[----:B------:R-:W-:Y:S01]  /*175f0*/  @!P2 IMAD.MOV R13, RZ, RZ, -R13 ;  /* 0x000000ffff0da224 */ /* 0x000fe200078e0a0d */
[C---:B------:R-:W-:Y:S02]  /*17600*/  SEL R9, R8.reuse, R15, !P3 ;  /* 0x0000000f08097207 */ /* 0x040fe40005800000 */
[----:B------:R-:W2:Y:S02]  /*17610*/  LD.E.64 R14, [R10.64+0x20] ;  /* 0x000020060a0e7980 */ /* 0x000ea4000c101b00 */
[----:B------:R-:W-:Y:S01]  /*17620*/  SEL R8, R8, R13, !P3 ;  /* 0x0000000d08087207 */ /* 0x000fe20005800000 */
[C-C-:B------:R-:W-:Y:S01]  /*17630*/  IMAD.WIDE R20, R9.reuse, 0x4, R236.reuse ;  /* 0x0000000409147825 */ /* 0x140fe200078e02ec */
[----:B------:R-:W3:Y:S03]  /*17640*/  LD.E.64 R12, [R10.64+0x38] ;  /* 0x000038060a0c7980 */ /* 0x000ee6000c101b00 */
        /* <DEDUP_REMOVED lines=17> */
.L_x_3191:
[----:B------:R-:W2:Y:S02]  /*17760*/  LD.E R8, [R10.64+0x38] ;  /* 0x000038060a087980 */ /* 0x000ea4000c101900 */
[----:B--2---:R-:W-:-:S04]  /*17770*/  LEA R8, -R8, RZ, 0x7 ;  /* 0x000000ff08087211 */ /* 0x004fc800078e39ff */
[----:B------:R-:W-:Y:S02]  /*17780*/  SHF.R.S32.HI R6, RZ, 0x1f, R8 ;  /* 0x0000001fff067819 */ /* 0x000fe40000011408 */
.L_x_3192:
[----:B------:R-:W-:Y:S05]  /*17790*/  BSYNC B0 ;  /* 0x0000000000007941 */ /* 0x000fea0003800000 */
.L_x_3190:
        /* <DEDUP_REMOVED lines=129> */
.L_x_3189:
[----:B------:R-:W-:Y:S05]  /*17fb0*/  BSYNC B1 ;  /* 0x0000000000017941 */ /* 0x000fea0003800000 */
.L_x_3188:
        /* <DEDUP_REMOVED lines=23> */
[----:B-1----:R-:W-:Y:S01]  /*18130*/  LDSM.16.MT88.4 R16, [R212+0xc800] ;  /* 0x00c80000d410783b */ /* 0x002fe20000004200 */
        /* <DEDUP_REMOVED lines=15> */
[----:B------:R-:W-:-:S03]  /*18230*/  FMNMX.FTZ R6, R142, R7, !PT ;  /* 0x000000078e067209 */ /* 0x000fc60007810000 */
[----:B------:R-:W-:Y:S01]  /*18240*/  LDSM.16.MT88.4 R32, [R213+0x10800] ;  /* 0x01080000d520783b */ /* 0x000fe20000004200 */
        /* <DEDUP_REMOVED lines=65> */
[-CC-:B------:R-:W-:Y:S02]  /*18660*/  FFMA.FTZ R53, R76, R65.reuse, -R64.reuse ;  /* 0x000000414c357223 */ /* 0x180fe40000010840 */
        /* <DEDUP_REMOVED lines=8> */
[----:B------:R-:W4:Y:S01]  /*186f0*/  MUFU.EX2 R51, R51 ;  /* 0x0000003300337308 */ /* 0x000f220000000800 */
[----:B---3--:R-:W-:Y:S01]  /*18700*/  F2FP.BF16.PACK_AB R113, R58, R59 ;  /* 0x0000003b3a71723e */ /* 0x008fe200000010ff */
[-CC-:B------:R-:W-:Y:S02]  /*18710*/  FFMA.FTZ R43, R179, R65.reuse, -R64.reuse ;  /* 0x00000041b32b7223 */ /* 0x180fe40000010840 */
[-CC-:B------:R-:W-:Y:S02]  /*18720*/  FFMA.FTZ R40, R178, R65.reuse, -R64.reuse ;  /* 0x00000041b2287223 */ /* 0x180fe40000010840 */
[----:B------:R-:W-:-:S02]  /*18730*/  FFMA.FTZ R9, R180, R65, -R64 ;  /* 0x00000041b4097223 */ /* 0x000fc40000010840 */
[----:B------:R-:W-:Y:S01]  /*18740*/  MUFU.EX2 R62, R62 ;  /* 0x0000003e003e7308 */ /* 0x000fe20000000800 */
[-CC-:B------:R-:W-:Y:S02]  /*18750*/  FFMA.FTZ R45, R45, R65.reuse, -R136.reuse ;  /* 0x000000412d2d7223 */ /* 0x180fe40000010888 */
[-CC-:B------:R-:W-:Y:S02]  /*18760*/  FFMA.FTZ R42, R177, R65.reuse, -R136.reuse ;  /* 0x00000041b12a7223 */ /* 0x180fe40000010888 */
[-CC-:B------:R-:W-:Y:S02]  /*18770*/  FFMA.FTZ R41, R176, R65.reuse, -R136.reuse ;  /* 0x00000041b0297223 */ /* 0x180fe40000010888 */
[-C--:B------:R-:W-:Y:S01]  /*18780*/  FFMA.FTZ R8, R175, R65.reuse, -R136 ;  /* 0x00000041af087223 */ /* 0x080fe20000010888 */
[----:B------:R-:W3:Y:S01]  /*18790*/  MUFU.EX2 R61, R61 ;  /* 0x0000003d003d7308 */ /* 0x000ee20000000800 */
[----:B----4-:R-:W-:Y:S01]  /*187a0*/  F2FP.BF16.PACK_AB R115, R51, R56 ;  /* 0x000000383373723e */ /* 0x010fe200000010ff */
        /* <DEDUP_REMOVED lines=8> */
[----:B------:R-:W4:Y:S01]  /*18830*/  MUFU.EX2 R55, R55 ;  /* 0x0000003700377308 */ /* 0x000f220000000800 */
[----:B---3--:R-:W-:Y:S01]  /*18840*/  F2FP.BF16.PACK_AB R112, R61, R62 ;  /* 0x0000003e3d70723e */ /* 0x008fe200000010ff */
        /* <DEDUP_REMOVED lines=8> */
[----:B----4-:R-:W-:Y:S01]  /*188d0*/  F2FP.BF16.PACK_AB R114, R55, R60 ;  /* 0x0000003c3772723e */ /* 0x010fe200000010ff */
        /* <DEDUP_REMOVED lines=18> */
[----:B------:R-:W3:Y:S01]  /*18a00*/  MUFU.EX2 R50, R50 ;  /* 0x0000003200327308 */ /* 0x000ee20000000800 */
        /* <DEDUP_REMOVED lines=11> */
[----:B------:R-:W4:Y:S01]  /*18ac0*/  MUFU.EX2 R46, R46 ;  /* 0x0000002e002e7308 */ /* 0x000f220000000800 */
[----:B------:R-:W-:Y:S02]  /*18ad0*/  FADD.FTZ R61, R62, R61 ;  /* 0x0000003d3e3d7221 */ /* 0x000fe40000010000 */
[----:B------:R-:W-:Y:S02]  /*18ae0*/  FADD.FTZ R56, R56, R59 ;  /* 0x0000003b38387221 */ /* 0x000fe40000010000 */
[----:B------:R-:W-:Y:S01]  /*18af0*/  FADD.FTZ R60, R60, R61 ;  /* 0x0000003d3c3c7221 */ /* 0x000fe20000010000 */
[----:B-1----:R-:W-:Y:S01]  /*18b00*/  HMMA.16816.F32.BF16 R68, R112, R72, RZ ;  /* 0x000000487044723c */ /* 0x002fe200000418ff */
[-C--:B------:R-:W-:Y:S01]  /*18b10*/  FFMA.FTZ R240, R66, R65.reuse, -R136 ;  /* 0x0000004142f07223 */ /* 0x080fe20000010888 */
[----:B------:R-:W1:Y:S01]  /*18b20*/  MUFU.EX2 R44, R44 ;  /* 0x0000002c002c7308 */ /* 0x000e620000000800 */
[----:B------:R-:W-:-:S02]  /*18b30*/  FFMA.FTZ R241, R63, R65, -R64 ;  /* 0x000000413ff17223 */ /* 0x000fc40000010840 */
[----:B------:R-:W-:Y:S02]  /*18b40*/  FADD.FTZ R56, R51, R56 ;  /* 0x0000003833387221 */ /* 0x000fe40000010000 */
[----:B------:R-:W-:Y:S01]  /*18b50*/  FADD.FTZ R60, R55, R60 ;  /* 0x0000003c373c7221 */ /* 0x000fe20000010000 */
        /* <DEDUP_REMOVED lines=15> */
[----:B------:R-:W1:Y:S06]  /*18c50*/  MUFU.EX2 R2, R2 ;  /* 0x0000000200027308 */ /* 0x000e6c0000000800 */
[C---:B--2---:R-:W-:Y:S02]  /*18c60*/  HMMA.16816.F32.BF16 R116, R112.reuse, R4, RZ ;  /* 0x000000047074723c */ /* 0x044fe400000418ff */
[----:B------:R-:W-:Y:S05]  /*18c70*/  MUFU.EX2 R140, R140 ;  /* 0x0000008c008c7308 */ /* 0x000fea0000000800 */
[----:B---3--:R-:W-:Y:S01]  /*18c80*/  F2FP.BF16.PACK_AB R4, R50, R57 ;  /* 0x000000393204723e */ /* 0x008fe200000010ff */
        /* <DEDUP_REMOVED lines=23> */
[----:B------:R-:W4:Y:S06]  /*18e00*/  MUFU.EX2 R150, R150 ;  /* 0x0000009600967308 */ /* 0x000f2c0000000800 */
        /* <DEDUP_REMOVED lines=39> */
[----:B------:R-:W5:Y:S01]  /*19080*/  MUFU.EX2 R169, R169 ;  /* 0x000000a900a97308 */ /* 0x000f620000000800 */
        /* <DEDUP_REMOVED lines=44> */
[----:B----4-:R-:W-:Y:S01]  /*19350*/  F2FP.BF16.PACK_AB R6, R150, R145 ;  /* 0x000000919606723e */ /* 0x010fe200000010ff */
        /* <DEDUP_REMOVED lines=139> */
[----:B------:R-:W-:Y:S03]  /*19c10*/  MUFU.EX2 R29, R29 ;  /* 0x0000001d001d7308 */ /* 0x000fe60000000800 */
[C---:B-1----:R-:W-:Y:S05]  /*19c20*/  HMMA.16816.F32.BF16 R108, R4.reuse, R16, R108 ;  /* 0x00000010046c723c */ /* 0x042fea000004186c */
[----:B------:R-:W-:Y:S03]  /*19c30*/  MUFU.EX2 R30, R30 ;  /* 0x0000001e001e7308 */ /* 0x000fe60000000800 */
[C---:B------:R-:W-:Y:S01]  /*19c40*/  HMMA.16816.F32.BF16 R120, R4.reuse, R18, R120 ;  /* 0x000000120478723c */ /* 0x040fe20000041878 */
[----:B------:R-:W1:Y:S04]  /*19c50*/  LDSM.16.MT88.4 R16, [R213+0xf800] ;  /* 0x00f80000d510783b */ /* 0x000e680000004200 */
[----:B------:R-:W3:Y:S03]  /*19c60*/  MUFU.EX2 R31, R31 ;  /* 0x0000001f001f7308 */ /* 0x000ee60000000800 */
[C---:B----4-:R-:W-:Y:S05]  /*19c70*/  HMMA.16816.F32.BF16 R116, R4.reuse, R24, R116 ;  /* 0x000000180474723c */ /* 0x050fea0000041874 */
[----:B------:R-:W4:Y:S03]  /*19c80*/  MUFU.EX2 R33, R33 ;  /* 0x0000002100217308 */ /* 0x000f260000000800 */
[----:B------:R-:W-:Y:S07]  /*19c90*/  HMMA.16816.F32.BF16 R112, R4, R26, R112 ;  /* 0x0000001a0470723c */ /* 0x000fee0000041870 */
[----:B---3--:R-:W-:Y:S01]  /*19ca0*/  F2FP.BF16.PACK_AB R4, R32, R31 ;  /* 0x0000001f2004723e */ /* 0x008fe200000010ff */
        /* <DEDUP_REMOVED lines=26> */
[C---:B-1----:R-:W-:Y:S08]  /*19e50*/  HMMA.16816.F32.BF16 R100, R4.reuse, R16, R100 ;  /* 0x000000100464723c */ /* 0x042ff00000041864 */
[C---:B------:R-:W-:Y:S08]  /*19e60*/  HMMA.16816.F32.BF16 R104, R4.reuse, R18, R104 ;  /* 0x000000120468723c */ /* 0x040ff00000041868 */
[C---:B--2---:R-:W-:Y:S08]  /*19e70*/  HMMA.16816.F32.BF16 R108, R4.reuse, R12, R108 ;  /* 0x0000000c046c723c */ /* 0x044ff0000004186c */
[C---:B------:R-:W-:Y:S08]  /*19e80*/  HMMA.16816.F32.BF16 R120, R4.reuse, R14, R120 ;  /* 0x0000000e0478723c */ /* 0x040ff00000041878 */
[C---:B---3--:R-:W-:Y:S08]  /*19e90*/  HMMA.16816.F32.BF16 R116, R4.reuse, R20, R116 ;  /* 0x000000140474723c */ /* 0x048ff00000041874 */
        /* <DEDUP_REMOVED lines=68> */
.L_x_3195:
[----:B------:R-:W2:Y:S02]  /*1a2e0*/  LD.E R4, [R10.64+0x40] ;  /* 0x000040060a047980 */ /* 0x000ea4000c101900 */
[----:B--2---:R-:W-:-:S04]  /*1a2f0*/  LEA R4, -R4, RZ, 0x7 ;  /* 0x000000ff04047211 */ /* 0x004fc800078e39ff */
[----:B------:R-:W-:Y:S02]  /*1a300*/  SHF.R.S32.HI R2, RZ, 0x1f, R4 ;  /* 0x0000001fff027819 */ /* 0x000fe40000011404 */
.L_x_3196:
[----:B------:R-:W-:Y:S05]  /*1a310*/  BSYNC B0 ;  /* 0x0000000000007941 */ /* 0x000fea0003800000 */
.L_x_3194:
        /* <DEDUP_REMOVED lines=134> */
[----:B------:R-:W5:Y:S04]  /*1ab80*/  LDSM.16.M88.4 R64, [R221+0x4000] ;  /* 0x00400000dd40783b */ /* 0x000f680000000200 */
[----:B------:R-:W5:Y:S04]  /*1ab90*/  LDSM.16.M88.4 R56, [R221+0x4800] ;  /* 0x00480000dd38783b */ /* 0x000f680000000200 */
[----:B------:R-:W-:Y:S04]  /*1aba0*/  LDSM.16.M88.4 R152, [R220] ;  /* 0x00000000dc98783b */ /* 0x000fe80000000200 */
[----:B-1----:R-:W1:Y:S04]  /*1abb0*/  LDSM.16.M88.4 R8, [R219] ;  /* 0x00000000db08783b */ /* 0x002e680000000200 */
[----:B------:R-:W1:Y:S04]  /*1abc0*/  LDSM.16.M88.4 R4, [R211] ;  /* 0x00000000d304783b */ /* 0x000e680000000200 */
[----:B--2---:R-:W2:Y:S04]  /*1abd0*/  LDSM.16.M88.4 R28, [R221+0x6000] ;  /* 0x00600000dd1c783b */ /* 0x004ea80000000200 */
[----:B---3--:R-:W3:Y:S04]  /*1abe0*/  LDSM.16.M88.4 R20, [R221+0x6800] ;  /* 0x00680000dd14783b */ /* 0x008ee80000000200 */
[----:B------:R-:W1:Y:S04]  /*1abf0*/  LDSM.16.M88.4 R36, [R221+0x5800] ;  /* 0x00580000dd24783b */ /* 0x000e680000000200 */
[----:B------:R-:W1:Y:S04]  /*1ac00*/  LDSM.16.M88.4 R44, [R221+0x5000] ;  /* 0x00500000dd2c783b */ /* 0x000e680000000200 */
[----:B----4-:R-:W4:Y:S01]  /*1ac10*/  LDSM.16.M88.4 R12, [R221+0x7000] ;  /* 0x00700000dd0c783b */ /* 0x010f220000000200 */
[C---:B-----5:R-:W-:Y:S03]  /*1ac20*/  HMMA.16816.F32.BF16 R136, R164.reuse, R64, RZ ;  /* 0x00000040a488723c */ /* 0x060fe600000418ff */
[----:B------:R-:W5:Y:S04]  /*1ac30*/  LDSM.16.M88.4 R148, [R221+0x7800] ;  /* 0x00780000dd94783b */ /* 0x000f680000000200 */
[----:B------:R-:W-:Y:S01]  /*1ac40*/  LDSM.16.M88.4 R140, [R209] ;  /* 0x00000000d18c783b */ /* 0x000fe20000000200 */
[C---:B------:R-:W-:Y:S03]  /*1ac50*/  HMMA.16816.F32.BF16 R60, R164.reuse, R56, RZ ;  /* 0x00000038a43c723c */ /* 0x040fe600000418ff */
[----:B------:R-:W-:Y:S04]  /*1ac60*/  LDSM.16.M88.4 R144, [R210] ;  /* 0x00000000d290783b */ /* 0x000fe80000000200 */
[----:B------:R-:W-:Y:S01]  /*1ac70*/  LDSM.16.M88.4 R156, [R205] ;  /* 0x00000000cd9c783b */ /* 0x000fe20000000200 */
[C---:B------:R-:W-:Y:S03]  /*1ac80*/  HMMA.16816.F32.BF16 R64, R164.reuse, R66, RZ ;  /* 0x00000042a440723c */ /* 0x040fe600000418ff */
[----:B------:R-:W-:Y:S04]  /*1ac90*/  LDSM.16.M88.4 R176, [R220+0x2000] ;  /* 0x00200000dcb0783b */ /* 0x000fe80000000200 */
[----:B------:R-:W-:Y:S01]  /*1aca0*/  LDSM.16.M88.4 R160, [R218+0x2000] ;  /* 0x00200000daa0783b */ /* 0x000fe20000000200 */
[----:B------:R-:W-:Y:S03]  /*1acb0*/  HMMA.16816.F32.BF16 R56, R164, R58, RZ ;  /* 0x0000003aa438723c */ /* 0x000fe600000418ff */
[----:B------:R-:W-:Y:S04]  /*1acc0*/  LDSM.16.M88.4 R172, [R196] ;  /* 0x00000000c4ac783b */ /* 0x000fe80000000200 */
[----:B------:R-:W2:Y:S01]  /*1acd0*/  S2R R2, SR_TID.X ;  /* 0x0000000000027919 */ /* 0x000ea20000002100 */
[C---:B-1----:R-:W-:Y:S03]  /*1ace0*/  HMMA.16816.F32.BF16 R136, R152.reuse, R8, R136 ;  /* 0x000000089888723c */ /* 0x042fe60000041888 */
[----:B------:R-:W-:Y:S04]  /*1acf0*/  LDSM.16.M88.4 R180, [R197] ;  /* 0x00000000c5b4783b */ /* 0x000fe80000000200 */
[----:B------:R-:W0:Y:S01]  /*1ad00*/  LDGDEPBAR ;  /* 0x00000000000079af */ /* 0x000e220000000000 */
[C---:B------:R-:W-:Y:S03]  /*1ad10*/  HMMA.16816.F32.BF16 R64, R152.reuse, R10, R64 ;  /* 0x0000000a9840723c */ /* 0x040fe60000041840 */
[----:B------:R-:W1:Y:S05]  /*1ad20*/  LDSM.16.M88.4 R8, [R208] ;  /* 0x00000000d008783b */ /* 0x000e6a0000000200 */
[----:B------:R-:W-:Y:S01]  /*1ad30*/  HMMA.16816.F32.BF16 R60, R152, R4, R60 ;  /* 0x00000004983c723c */ /* 0x000fe2000004183c */
[----:B--2---:R-:W-:-:S07]  /*1ad40*/  IMAD.SHL.U32 R2, R2, 0x2, RZ ;  /* 0x0000000202027824 */ /* 0x004fce00078e00ff */
[----:B------:R-:W-:Y:S01]  /*1ad50*/  HMMA.16816.F32.BF16 R56, R152, R6, R56 ;  /* 0x000000069838723c */ /* 0x000fe20000041838 */
[----:B------:R-:W2:Y:S07]  /*1ad60*/  LDSM.16.M88.4 R4, [R207] ;  /* 0x00000000cf04783b */ /* 0x000eae0000000200 */
        /* <DEDUP_REMOVED lines=8> */
[C---:B----4-:R-:W-:Y:S08]  /*1adf0*/  HMMA.16816.F32.BF16 R16, R164.reuse, R12, RZ ;  /* 0x0000000ca410723c */ /* 0x050ff000000418ff */
[C---:B------:R-:W-:Y:S08]  /*1ae00*/  HMMA.16816.F32.BF16 R12, R164.reuse, R14, RZ ;  /* 0x0000000ea40c723c */ /* 0x040ff000000418ff */
[C---:B-----5:R-:W-:Y:S08]  /*1ae10*/  HMMA.16816.F32.BF16 R168, R164.reuse, R148, RZ ;  /* 0x00000094a4a8723c */ /* 0x060ff000000418ff */
[----:B------:R-:W-:Y:S01]  /*1ae20*/  HMMA.16816.F32.BF16 R164, R164, R150, RZ ;  /* 0x00000096a4a4723c */ /* 0x000fe200000418ff */
[----:B------:R-:W-:Y:S07]  /*1ae30*/  LDSM.16.M88.4 R148, [R218] ;  /* 0x00000000da94783b */ /* 0x000fee0000000200 */
        /* <DEDUP_REMOVED lines=10> */
[----:B------:R-:W-:Y:S01]  /*1aee0*/  HMMA.16816.F32.BF16 R44, R152, R146, R44 ;  /* 0x00000092982c723c */ /* 0x000fe2000004182c */
        /* <DEDUP_REMOVED lines=13> */
[C---:B------:R-:W-:Y:S08]  /*1afc0*/  HMMA.16816.F32.BF16 R168, R152.reuse, R156, R168 ;  /* 0x0000009c98a8723c */ /* 0x040ff000000418a8 */
[----:B------:R-:W-:Y:S01]  /*1afd0*/  HMMA.16816.F32.BF16 R164, R152, R158, R164 ;  /* 0x0000009e98a4723c */ /* 0x000fe200000418a4 */
[----:B------:R-:W5:Y:S04]  /*1afe0*/  LDSM.16.M88.4 R156, [R215+0x7800] ;  /* 0x00780000d79c783b */ /* 0x000f680000000200 */
[----:B------:R-:W-:Y:S03]  /*1aff0*/  LDSM.16.M88.4 R152, [R217] ;  /* 0x00000000d998783b */ /* 0x000fe60000000200 */
        /* <DEDUP_REMOVED lines=11> */
[----:B------:R-:W4:Y:S07]  /*1b0b0*/  LDSM.16.M88.4 R144, [R204] ;  /* 0x00000000cc90783b */ /* 0x000f2e0000000200 */
[C---:B-----5:R-:W-:Y:S08]  /*1b0c0*/  HMMA.16816.F32.BF16 R168, R148.reuse, R156, R168 ;  /* 0x0000009c94a8723c */ /* 0x060ff000000418a8 */
        /* <DEDUP_REMOVED lines=25> */
[----:B------:R-:W-:Y:S01]  /*1b260*/  HMMA.16816.F32.BF16 R28, R152, R146, R28 ;  /* 0x00000092981c723c */ /* 0x000fe2000004181c */
[----:B------:R-:W4:Y:S07]  /*1b270*/  LDSM.16.M88.4 R144, [R221+0x8800] ;  /* 0x00880000dd90783b */ /* 0x000f2e0000000200 */
[C---:B-1----:R-:W-:Y:S08]  /*1b280*/  HMMA.16816.F32.BF16 R40, R148.reuse, R8, R40 ;  /* 0x000000089428723c */ /* 0x042ff00000041828 */
[C---:B------:R-:W-:Y:S01]  /*1b290*/  HMMA.16816.F32.BF16 R36, R148.reuse, R10, R36 ;  /* 0x0000000a9424723c */ /* 0x040fe20000041824 */
[----:B------:R-:W1:Y:S07]  /*1b2a0*/  LDSM.16.M88.4 R8, [R203] ;  /* 0x00000000cb08783b */ /* 0x000e6e0000000200 */
[C---:B--2---:R-:W-:Y:S08]  /*1b2b0*/  HMMA.16816.F32.BF16 R32, R148.reuse, R4, R32 ;  /* 0x000000049420723c */ /* 0x044ff00000041820 */
[C---:B------:R-:W-:Y:S01]  /*1b2c0*/  HMMA.16816.F32.BF16 R28, R148.reuse, R6, R28 ;  /* 0x00000006941c723c */ /* 0x040fe2000004181c */
[----:B------:R-:W2:Y:S07]  /*1b2d0*/  LDSM.16.M88.4 R4, [R202] ;  /* 0x00000000ca04783b */ /* 0x000eae0000000200 */
[C---:B---3--:R-:W-:Y:S08]  /*1b2e0*/  HMMA.16816.F32.BF16 R48, R148.reuse, R140, R48 ;  /* 0x0000008c9430723c */ /* 0x048ff00000041830 */
[C---:B------:R-:W-:Y:S01]  /*1b2f0*/  HMMA.16816.F32.BF16 R44, R148.reuse, R142, R44 ;  /* 0x0000008e942c723c */ /* 0x040fe2000004182c */
[----:B------:R-:W3:Y:S07]  /*1b300*/  LDSM.16.M88.4 R140, [R221+0xb000] ;  /* 0x00b00000dd8c783b */ /* 0x000eee0000000200 */
[C---:B----4-:R-:W-:Y:S08]  /*1b310*/  HMMA.16816.F32.BF16 R60, R148.reuse, R144, R60 ;  /* 0x00000090943c723c */ /* 0x050ff0000004183c */
[----:B------:R-:W-:Y:S01]  /*1b320*/  HMMA.16816.F32.BF16 R56, R148, R146, R56 ;  /* 0x000000929438723c */ /* 0x000fe20000041838 */
[----:B------:R-:W4:Y:S07]  /*1b330*/  LDSM.16.M88.4 R144, [R221+0xa800] ;  /* 0x00a80000dd90783b */ /* 0x000f2e0000000200 */
[C---:B------:R-:W-:Y:S08]  /*1b340*/  HMMA.16816.F32.BF16 R168, R152.reuse, R156, R168 ;  /* 0x0000009c98a8723c */ /* 0x040ff000000418a8 */
[----:B------:R-:W-:Y:S01]  /*1b350*/  HMMA.16816.F32.BF16 R164, R152, R158, R164 ;  /* 0x0000009e98a4723c */ /* 0x000fe200000418a4 */
[----:B------:R-:W5:Y:S04]  /*1b360*/  LDSM.16.M88.4 R152, [R221+0xb800] ;  /* 0x00b80000dd98783b */ /* 0x000f680000000200 */
[----:B------:R-:W-:Y:S03]  /*1b370*/  LDSM.16.M88.4 R156, [R215+0x8000] ;  /* 0x00800000d79c783b */ /* 0x000fe60000000200 */
[C---:B-1----:R-:W-:Y:S08]  /*1b380*/  HMMA.16816.F32.BF16 R136, R176.reuse, R8, R136 ;  /* 0x00000008b088723c */ /* 0x042ff00000041888 */
[C---:B------:R-:W-:Y:S01]  /*1b390*/  HMMA.16816.F32.BF16 R64, R176.reuse, R10, R64 ;  /* 0x0000000ab040723c */ /* 0x040fe20000041840 */
[----:B------:R-:W1:Y:S07]  /*1b3a0*/  LDSM.16.M88.4 R8, [R199] ;  /* 0x00000000c708783b */ /* 0x000e6e0000000200 */
[C---:B--2---:R-:W-:Y:S08]  /*1b3b0*/  HMMA.16816.F32.BF16 R60, R176.reuse, R4, R60 ;  /* 0x00000004b03c723c */ /* 0x044ff0000004183c */
[----:B------:R-:W-:Y:S01]  /*1b3c0*/  HMMA.16816.F32.BF16 R56, R176, R6, R56 ;  /* 0x00000006b038723c */ /* 0x000fe20000041838 */
[----:B------:R-:W2:Y:S07]  /*1b3d0*/  LDSM.16.M88.4 R4, [R198] ;  /* 0x00000000c604783b */ /* 0x000eae0000000200 */
[C---:B---3--:R-:W-:Y:S08]  /*1b3e0*/  HMMA.16816.F32.BF16 R16, R148.reuse, R140, R16 ;  /* 0x0000008c9410723c */ /* 0x048ff00000041810 */
[C---:B------:R-:W-:Y:S01]  /*1b3f0*/  HMMA.16816.F32.BF16 R12, R148.reuse, R142, R12 ;  /* 0x0000008e940c723c */ /* 0x040fe2000004180c */
[----:B------:R-:W3:Y:S07]  /*1b400*/  LDSM.16.M88.4 R140, [R200] ;  /* 0x00000000c88c783b */ /* 0x000eee0000000200 */
[C---:B----4-:R-:W-:Y:S08]  /*1b410*/  HMMA.16816.F32.BF16 R24, R148.reuse, R144, R24 ;  /* 0x000000909418723c */ /* 0x050ff00000041818 */
[C---:B------:R-:W-:Y:S01]  /*1b420*/  HMMA.16816.F32.BF16 R20, R148.reuse, R146, R20 ;  /* 0x000000929414723c */ /* 0x040fe20000041814 */
[----:B------:R-:W4:Y:S07]  /*1b430*/  LDSM.16.M88.4 R144, [R201] ;  /* 0x00000000c990783b */ /* 0x000f2e0000000200 */
[C---:B-----5:R-:W-:Y:S08]  /*1b440*/  HMMA.16816.F32.BF16 R168, R148.reuse, R152, R168 ;  /* 0x0000009894a8723c */ /* 0x060ff000000418a8 */
[----:B------:R-:W-:Y:S01]  /*1b450*/  HMMA.16816.F32.BF16 R164, R148, R154, R164 ;  /* 0x0000009a94a4723c */ /* 0x000fe200000418a4 */
[----:B------:R-:W5:Y:S04]  /*1b460*/  LDSM.16.M88.4 R152, [R215+0x8800] ;  /* 0x00880000d798783b */ /* 0x000f680000000200 */
[----:B------:R-:W-:Y:S03]  /*1b470*/  LDSM.16.M88.4 R148, [R215+0x9000] ;  /* 0x00900000d794783b */ /* 0x000fe60000000200 */
[C---:B-1----:R-:W-:Y:S08]  /*1b480*/  HMMA.16816.F32.BF16 R32, R176.reuse, R8, R32 ;  /* 0x00000008b020723c */ /* 0x042ff00000041820 */
[C---:B------:R-:W-:Y:S01]  /*1b490*/  HMMA.16816.F32.BF16 R28, R176.reuse, R10, R28 ;  /* 0x0000000ab01c723c */ /* 0x040fe2000004181c */
[----:B------:R-:W-:Y:S07]  /*1b4a0*/  LDSM.16.M88.4 R8, [R217+0x2000] ;  /* 0x00200000d908783b */ /* 0x000fee0000000200 */
[C---:B--2---:R-:W-:Y:S08]  /*1b4b0*/  HMMA.16816.F32.BF16 R24, R176.reuse, R4, R24 ;  /* 0x00000004b018723c */ /* 0x044ff00000041818 */
[C---:B------:R-:W-:Y:S01]  /*1b4c0*/  HMMA.16816.F32.BF16 R20, R176.reuse, R6, R20 ;  /* 0x00000006b014723c */ /* 0x040fe20000041814 */
[----:B------:R-:W1:Y:S07]  /*1b4d0*/  LDSM.16.M88.4 R4, [R204+0x4000] ;  /* 0x00400000cc04783b */ /* 0x000e6e0000000200 */
[C---:B---3--:R-:W-:Y:S08]  /*1b4e0*/  HMMA.16816.F32.BF16 R40, R176.reuse, R140, R40 ;  /* 0x0000008cb028723c */ /* 0x048ff00000041828 */
[----:B------:R-:W-:Y:S01]  /*1b4f0*/  HMMA.16816.F32.BF16 R36, R176, R142, R36 ;  /* 0x0000008eb024723c */ /* 0x000fe20000041824 */
[----:B------:R-:W2:Y:S07]  /*1b500*/  LDSM.16.M88.4 R140, [R215+0xa000] ;  /* 0x00a00000d78c783b */ /* 0x000eae0000000200 */
[----:B------:R-:W-:Y:S08]  /*1b510*/  HMMA.16816.F32.BF16 R136, R160, R156, R136 ;  /* 0x0000009ca088723c */ /* 0x000ff00000041888 */
[C---:B------:R-:W-:Y:S08]  /*1b520*/  HMMA.16816.F32.BF16 R168, R176.reuse, R172, R168 ;  /* 0x000000acb0a8723c */ /* 0x040ff000000418a8 */
[C---:B------:R-:W-:Y:S01]  /*1b530*/  HMMA.16816.F32.BF16 R164, R176.reuse, R174, R164 ;  /* 0x000000aeb0a4723c */ /* 0x040fe200000418a4 */
[----:B------:R-:W3:Y:S07]  /*1b540*/  LDSM.16.M88.4 R172, [R204+0x4800] ;  /* 0x00480000ccac783b */ /* 0x000eee0000000200 */
[C---:B----4-:R-:W-:Y:S08]  /*1b550*/  HMMA.16816.F32.BF16 R48, R176.reuse, R144, R48 ;  /* 0x00000090b030723c */ /* 0x050ff00000041830 */
[----:B------:R-:W-:Y:S01]  /*1b560*/  HMMA.16816.F32.BF16 R44, R176, R146, R44 ;  /* 0x00000092b02c723c */ /* 0x000fe2000004182c */
[----:B------:R-:W4:Y:S07]  /*1b570*/  LDSM.16.M88.4 R144, [R215+0x9800] ;  /* 0x00980000d790783b */ /* 0x000f2e0000000200 */
[C---:B------:R-:W-:Y:S01]  /*1b580*/  HMMA.16816.F32.BF16 R64, R160.reuse, R158, R64 ;  /* 0x0000009ea040723c */ /* 0x040fe20000041840 */
[----:B------:R-:W-:Y:S07]  /*1b590*/  LDSM.16.M88.4 R156, [R215+0xa800] ;  /* 0x00a80000d79c783b */ /* 0x000fee0000000200 */
[----:B-----5:R-:W-:Y:S08]  /*1b5a0*/  HMMA.16816.F32.BF16 R60, R160, R152, R60 ;  /* 0x00000098a03c723c */ /* 0x020ff0000004183c */
[----:B-1----:R-:W-:Y:S07]  /*1b5b0*/  HMMA.16816.F32.BF16 R136, R8, R4, R136 ;  /* 0x000000040888723c */ /* 0x002fee0000041888 */
[----:B------:R-:W-:Y:S01]  /*1b5c0*/  LOP3.LUT R5, R2, 0x6, RZ, 0xc0, !PT ;  /* 0x0000000602057812 */ /* 0x000fe200078ec0ff */
[----:B--2---:R-:W-:Y:S04]  /*1b5d0*/  HMMA.16816.F32.BF16 R32, R160, R140, R32 ;  /* 0x0000008ca020723c */ /* 0x004fe80000041820 */
[----:B------:R-:W-:-:S04]  /*1b5e0*/  IMAD R2, R238, 0x80, R5 ;  /* 0x00000080ee027824 */ /* 0x000fc800078e0205 */
[----:B------:R-:W-:Y:S01]  /*1b5f0*/  HMMA.16816.F32.BF16 R64, R8, R6, R64 ;  /* 0x000000060840723c */ /* 0x000fe20000041840 */
[C---:B------:R-:W-:Y:S01]  /*1b600*/  IADD3 R140, R2.reuse, 0x1, RZ ;  /* 0x00000001028c7810 */ /* 0x040fe20007ffe0ff */
[----:B------:R-:W1:Y:S01]  /*1b610*/  LDSM.16.M88.4 R4, [R204+0x5000] ;  /* 0x00500000cc04783b */ /* 0x000e620000000200 */
[----:B------:R-:W-:Y:S02]  /*1b620*/  IADD3 R54, R2, 0x10, RZ ;  /* 0x0000001002367810 */ /* 0x000fe40007ffe0ff */
[----:B------:R-:W2:Y:S01]  /*1b630*/  I2F R53, R140 ;  /* 0x0000008c00357306 */ /* 0x000ea20000201400 */
[C---:B------:R-:W-:Y:S02]  /*1b640*/  ISETP.GE.AND P6, PT, R140.reuse, R52, PT ;  /* 0x000000348c00720c */ /* 0x040fe40003fc6270 */
[----:B------:R-:W-:Y:S01]  /*1b650*/  HMMA.16816.F32.BF16 R56, R160, R154, R56 ;  /* 0x0000009aa038723c */ /* 0x000fe20000041838 */
[----:B------:R-:W-:-:S07]  /*1b660*/  ISETP.GE.AND P3, PT, R140, R3, PT ;  /* 0x000000038c00720c */ /* 0x000fce0003f66270 */
[----:B---3--:R-:W-:Y:S01]  /*1b670*/  HMMA.16816.F32.BF16 R60, R8, R172, R60 ;  /* 0x000000ac083c723c */ /* 0x008fe2000004183c */
[-C--:B--2---:R-:W-:Y:S01]  /*1b680*/  FFMA.FTZ R192, R0, R53.reuse, R137 ;  /* 0x0000003500c07223 */ /* 0x084fe20000010089 */
[----:B------:R-:W-:Y:S01]  /*1b690*/  IADD3 R137, R2, 0x11, RZ ;  /* 0x0000001102897810 */ /* 0x000fe20007ffe0ff */
[----:B------:R-:W-:-:S05]  /*1b6a0*/  FFMA.FTZ R139, R0, R53, R139 ;  /* 0x00000035008b7223 */ /* 0x000fca000001008b */
[C---:B----4-:R-:W-:Y:S01]  /*1b6b0*/  HMMA.16816.F32.BF16 R40, R160.reuse, R144, R40 ;  /* 0x00000090a028723c */ /* 0x050fe20000041828 */
[----:B------:R-:W2:Y:S01]  /*1b6c0*/  I2F R145, R54 ;  /* 0x0000003600917306 */ /* 0x000ea20000201400 */
[----:B------:R-:W-:Y:S02]  /*1b6d0*/  FSEL R192, R192, -INF , !P3 ;  /* 0xff800000c0c07808 */ /* 0x000fe40005800000 */
[----:B------:R-:W-:Y:S02]  /*1b6e0*/  FSEL R194, R139, -INF , !P6 ;  /* 0xff8000008bc27808 */ /* 0x000fe40007000000 */
[C---:B------:R-:W-:Y:S02]  /*1b6f0*/  IADD3 R139, R2.reuse, 0x18, RZ ;  /* 0x00000018028b7810 */ /* 0x040fe40007ffe0ff */
[----:B------:R-:W-:Y:S01]  /*1b700*/  IADD3 R144, R2, 0x9, RZ ;  /* 0x0000000902907810 */ /* 0x000fe20007ffe0ff */
[----:B------:R-:W-:Y:S01]  /*1b710*/  HMMA.16816.F32.BF16 R48, R160, R148, R48 ;  /* 0x00000094a030723c */ /* 0x000fe20000041830 */
[----:B------:R-:W3:Y:S01]  /*1b720*/  I2F R53, R137 ;  /* 0x0000008900357306 */ /* 0x000ee20000201400 */
[----:B------:R-:W-:-:S02]  /*1b730*/  ISETP.GE.AND P3, PT, R54, R3, PT ;  /* 0x000000033600720c */ /* 0x000fc40003f66270 */
[C---:B------:R-:W-:Y:S02]  /*1b740*/  ISETP.GE.AND P4, PT, R144.reuse, R3, PT ;  /* 0x000000039000720c */ /* 0x040fe40003f86270 */
[-C--:B------:R-:W-:Y:S01]  /*1b750*/  ISETP.GE.AND P5, PT, R144, R52.reuse, PT ;  /* 0x000000349000720c */ /* 0x080fe20003fa6270 */
[----:B------:R-:W-:Y:S01]  /*1b760*/  IMAD.MOV.U32 R148, RZ, RZ, R134 ;  /* 0x000000ffff947224 */ /* 0x000fe200078e0086 */
[----:B------:R-:W-:Y:S01]  /*1b770*/  HMMA.16816.F32.BF16 R56, R8, R174, R56 ;  /* 0x000000ae0838723c */ /* 0x000fe20000041838 */
[----:B------:R-:W4:Y:S01]  /*1b780*/  I2F R55, R144 ;  /* 0x0000009000377306 */ /* 0x000f220000201400 */
[-C--:B--2---:R-:W-:Y:S01]  /*1b790*/  FFMA.FTZ R60, R0, R145.reuse, R60 ;  /* 0x00000091003c7223 */ /* 0x084fe2000001003c */
[----:B------:R-:W-:Y:S01]  /*1b7a0*/  ISETP.GE.AND P6, PT, R54, R52, PT ;  /* 0x000000343600720c */ /* 0x000fe20003fc6270 */
[----:B------:R-:W-:Y:S02]  /*1b7b0*/  FFMA.FTZ R62, R0, R145, R62 ;  /* 0x00000091003e7223 */ /* 0x000fe4000001003e */
[----:B------:R-:W-:-:S02]  /*1b7c0*/  IMAD.MOV.U32 R149, RZ, RZ, R135 ;  /* 0x000000ffff957224 */ /* 0x000fc400078e0087 */
[----:B------:R-:W-:Y:S01]  /*1b7d0*/  HMMA.16816.F32.BF16 R44, R160, R150, R44 ;  /* 0x00000096a02c723c */ /* 0x000fe2000004182c */
[----:B------:R-:W-:Y:S01]  /*1b7e0*/  FSEL R190, R62, -INF , !P6 ;  /* 0xff8000003ebe7808 */ /* 0x000fe20007000000 */
[----:B---3--:R-:W-:Y:S01]  /*1b7f0*/  FFMA.FTZ R189, R0, R53, R63 ;  /* 0x0000003500bd7223 */ /* 0x008fe2000001003f */
[----:B------:R-:W-:-:S05]  /*1b800*/  ISETP.GE.AND P6, PT, R139, R52, PT ;  /* 0x000000348b00720c */ /* 0x000fca0003fc6270 */
[----:B-1----:R-:W-:Y:S01]  /*1b810*/  HMMA.16816.F32.BF16 R48, R8, R4, R48 ;  /* 0x000000040830723c */ /* 0x002fe20000041830 */
[CC--:B----4-:R-:W-:Y:S02]  /*1b820*/  FFMA.FTZ R65, R0.reuse, R55.reuse, R65 ;  /* 0x0000003700417223 */ /* 0x0d0fe40000010041 */
[C---:B------:R-:W-:Y:S02]  /*1b830*/  FFMA.FTZ R67, R0.reuse, R55, R67 ;  /* 0x0000003700437223 */ /* 0x040fe40000010043 */
[----:B------:R-:W1:Y:S01]  /*1b840*/  I2F R55, R139 ;  /* 0x0000008b00377306 */ /* 0x000e620000201400 */
[----:B------:R-:W-:Y:S01]  /*1b850*/  FSEL R191, R65, -INF , !P4 ;  /* 0xff80000041bf7808 */ /* 0x000fe20006000000 */
[----:B------:R-:W-:Y:S01]  /*1b860*/  FFMA.FTZ R65, R0, R53, R61 ;  /* 0x0000003500417223 */ /* 0x000fe2000001003d */
[----:B------:R-:W-:Y:S01]  /*1b870*/  FSEL R193, R67, -INF , !P5 ;  /* 0xff80000043c17808 */ /* 0x000fe20006800000 */
[----:B------:R-:W-:Y:S01]  /*1b880*/  HMMA.16816.F32.BF16 R28, R160, R142, R28 ;  /* 0x0000008ea01c723c */ /* 0x000fe2000004181c */
[----:B------:R-:W-:Y:S01]  /*1b890*/  FSEL R67, R60, -INF , !P3 ;  /* 0xff8000003c437808 */ /* 0x000fe20005800000 */
[----:B------:R-:W-:Y:S01]  /*1b8a0*/  LDSM.16.M88.4 R140, [R215+0xb000] ;  /* 0x00b00000d78c783b */ /* 0x000fe20000000200 */
[----:B------:R-:W-:-:S02]  /*1b8b0*/  ISETP.GE.AND P4, PT, R137, R3, PT ;  /* 0x000000038900720c */ /* 0x000fc40003f86270 */
[----:B------:R-:W-:Y:S01]  /*1b8c0*/  ISETP.GE.AND P5, PT, R137, R52, PT ;  /* 0x000000348900720c */ /* 0x000fe20003fa6270 */
[----:B------:R-:W2:Y:S01]  /*1b8d0*/  LDSM.16.M88.4 R60, [R204+0x5800] ;  /* 0x00580000cc3c783b */ /* 0x000ea20000000200 */
[C---:B------:R-:W-:Y:S01]  /*1b8e0*/  IADD3 R137, R2.reuse, 0x19, RZ ;  /* 0x0000001902897810 */ /* 0x040fe20007ffe0ff */
[----:B------:R-:W-:Y:S01]  /*1b8f0*/  HMMA.16816.F32.BF16 R44, R8, R6, R44 ;  /* 0x00000006082c723c */ /* 0x000fe2000004182c */
[----:B------:R-:W-:Y:S02]  /*1b900*/  IADD3 R4, R2, 0x20, RZ ;  /* 0x0000002002047810 */ /* 0x000fe40007ffe0ff */
[----:B------:R-:W3:Y:S01]  /*1b910*/  I2F R54, R137 ;  /* 0x0000008900367306 */ /* 0x000ee20000201400 */
[C---:B-1----:R-:W-:Y:S01]  /*1b920*/  FFMA.FTZ R56, R0.reuse, R55, R56 ;  /* 0x0000003700387223 */ /* 0x042fe20000010038 */
[----:B------:R-:W-:Y:S01]  /*1b930*/  ISETP.GE.AND P3, PT, R139, R3, PT ;  /* 0x000000038b00720c */ /* 0x000fe20003f66270 */
[----:B------:R-:W-:Y:S01]  /*1b940*/  FFMA.FTZ R188, R0, R55, R58 ;  /* 0x0000003700bc7223 */ /* 0x000fe2000001003a */
[----:B------:R-:W-:Y:S01]  /*1b950*/  IADD3 R58, R2, 0x21, RZ ;  /* 0x00000021023a7810 */ /* 0x000fe20007ffe0ff */
[----:B------:R-:W-:Y:S01]  /*1b960*/  HMMA.16816.F32.BF16 R12, R176, R182, R12 ;  /* 0x000000b6b00c723c */ /* 0x000fe2000004180c */
[----:B------:R-:W-:-:S02]  /*1b970*/  FSEL R187, R56, -INF , !P3 ;  /* 0xff80000038bb7808 */ /* 0x000fc40005800000 */
[----:B------:R1:W4:Y:S01]  /*1b980*/  I2F R53, R4 ;  /* 0x0000000400357306 */ /* 0x0003220000201400 */
[----:B------:R-:W-:Y:S02]  /*1b990*/  FSEL R188, R188, -INF , !P6 ;  /* 0xff800000bcbc7808 */ /* 0x000fe40007000000 */
[CC--:B------:R-:W-:Y:S02]  /*1b9a0*/  ISETP.GE.AND P3, PT, R4.reuse, R3.reuse, PT ;  /* 0x000000030400720c */ /* 0x0c0fe40003f66270 */
[----:B------:R-:W-:Y:S01]  /*1b9b0*/  ISETP.GE.AND P6, PT, R4, R52, PT ;  /* 0x000000340400720c */ /* 0x000fe20003fc6270 */
[----:B------:R-:W-:Y:S01]  /*1b9c0*/  HMMA.16816.F32.BF16 R36, R160, R146, R36 ;  /* 0x00000092a024723c */ /* 0x000fe20000041824 */
[----:B------:R-:W-:Y:S01]  /*1b9d0*/  FSEL R65, R65, -INF , !P4 ;  /* 0xff80000041417808 */ /* 0x000fe20006000000 */
[----:B------:R-:W5:Y:S01]  /*1b9e0*/  I2F R56, R58 ;  /* 0x0000003a00387306 */ /* 0x000f620000201400 */
[----:B------:R-:W-:Y:S01]  /*1b9f0*/  FSEL R189, R189, -INF , !P5 ;  /* 0xff800000bdbd7808 */ /* 0x000fe20006800000 */
[CC--:B---3--:R-:W-:Y:S01]  /*1ba00*/  FFMA.FTZ R186, R0.reuse, R54.reuse, R57 ;  /* 0x0000003600ba7223 */ /* 0x0c8fe20000010039 */
[C---:B------:R-:W-:Y:S01]  /*1ba10*/  ISETP.GE.AND P4, PT, R137.reuse, R3, PT ;  /* 0x000000038900720c */ /* 0x040fe20003f86270 */
[----:B------:R-:W-:Y:S01]  /*1ba20*/  FFMA.FTZ R59, R0, R54, R59 ;  /* 0x00000036003b7223 */ /* 0x000fe2000001003b */
[----:B------:R-:W-:Y:S01]  /*1ba30*/  ISETP.GE.AND P5, PT, R137, R52, PT ;  /* 0x000000348900720c */ /* 0x000fe20003fa6270 */
[----:B------:R-:W-:Y:S01]  /*1ba40*/  HMMA.16816.F32.BF16 R16, R176, R180, R16 ;  /* 0x000000b4b010723c */ /* 0x000fe20000041810 */
[----:B------:R-:W-:Y:S01]  /*1ba50*/  IADD3 R57, R2, 0x28, RZ ;  /* 0x0000002802397810 */ /* 0x000fe20007ffe0ff */
[----:B-1----:R-:W1:Y:S01]  /*1ba60*/  LDSM.16.M88.4 R4, [R204+0x6000] ;  /* 0x00600000cc04783b */ /* 0x002e620000000200 */
[----:B----4-:R-:W-:Y:S01]  /*1ba70*/  FFMA.FTZ R137, R0, R53, R48 ;  /* 0x0000003500897223 */ /* 0x010fe20000010030 */
[----:B------:R-:W-:Y:S01]  /*1ba80*/  IADD3 R48, R2, 0x29, RZ ;  /* 0x0000002902307810 */ /* 0x000fe20007ffe0ff */
[----:B------:R-:W3:Y:S01]  /*1ba90*/  I2F R55, R57 ;  /* 0x0000003900377306 */ /* 0x000ee20000201400 */
[----:B------:R-:W-:Y:S01]  /*1baa0*/  FSEL R186, R186, -INF , !P4 ;  /* 0xff800000baba7808 */ /* 0x000fe20006000000 */
[----:B------:R-:W4:Y:S01]  /*1bab0*/  LDSM.16.M88.4 R144, [R215+0xb800] ;  /* 0x00b80000d790783b */ /* 0x000f220000000200 */
[----:B------:R-:W-:Y:S01]  /*1bac0*/  HMMA.16816.F32.BF16 R24, R160, R156, R24 ;  /* 0x0000009ca018723c */ /* 0x000fe20000041818 */
[----:B------:R-:W-:Y:S01]  /*1bad0*/  ISETP.GE.AND P4, PT, R58, R3, PT ;  /* 0x000000033a00720c */ /* 0x000fe20003f86270 */
[----:B-----5:R-:W-:Y:S01]  /*1bae0*/  FFMA.FTZ R49, R0, R56, R49 ;  /* 0x0000003800317223 */ /* 0x020fe20000010031 */
[----:B------:R-:W-:-:S02]  /*1baf0*/  FSEL R185, R59, -INF , !P5 ;  /* 0xff8000003bb97808 */ /* 0x000fc40006800000 */
[-C--:B------:R-:W-:Y:S02]  /*1bb00*/  ISETP.GE.AND P5, PT, R58, R52.reuse, PT ;  /* 0x000000343a00720c */ /* 0x080fe40003fa6270 */
[----:B------:R-:W-:Y:S01]  /*1bb10*/  FFMA.FTZ R156, R0, R53, R50 ;  /* 0x00000035009c7223 */ /* 0x000fe20000010032 */
[----:B--2---:R-:W-:Y:S01]  /*1bb20*/  HMMA.16816.F32.BF16 R40, R8, R60, R40 ;  /* 0x0000003c0828723c */ /* 0x004fe20000041828 */
[----:B------:R-:W2:Y:S01]  /*1bb30*/  I2F R50, R48 ;  /* 0x0000003000327306 */ /* 0x000ea20000201400 */
[----:B------:R-:W-:Y:S02]  /*1bb40*/  FSEL R137, R137, -INF , !P3 ;  /* 0xff80000089897808 */ /* 0x000fe40005800000 */
[----:B------:R-:W-:Y:S01]  /*1bb50*/  FSEL R156, R156, -INF , !P6 ;  /* 0xff8000009c9c7808 */ /* 0x000fe20007000000 */
[C---:B---3--:R-:W-:Y:S01]  /*1bb60*/  FFMA.FTZ R44, R0.reuse, R55, R44 ;  /* 0x00000037002c7223 */ /* 0x048fe2000001002c */
[C---:B------:R-:W-:Y:S01]  /*1bb70*/  ISETP.GE.AND P3, PT, R57.reuse, R3, PT ;  /* 0x000000033900720c */ /* 0x040fe20003f66270 */
[----:B------:R-:W-:Y:S01]  /*1bb80*/  FFMA.FTZ R46, R0, R55, R46 ;  /* 0x00000037002e7223 */ /* 0x000fe2000001002e */
[----:B------:R-:W-:Y:S01]  /*1bb90*/  HMMA.16816.F32.BF16 R20, R160, R158, R20 ;  /* 0x0000009ea014723c */ /* 0x000fe20000041814 */
[----:B------:R-:W-:-:S02]  /*1bba0*/  ISETP.GE.AND P6, PT, R57, R52, PT ;  /* 0x000000343900720c */ /* 0x000fc40003fc6270 */
[C---:B------:R-:W-:Y:S02]  /*1bbb0*/  IADD3 R53, R2.reuse, 0x38, RZ ;  /* 0x0000003802357810 */ /* 0x040fe40007ffe0ff */
[----:B------:R-:W-:Y:S02]  /*1bbc0*/  IADD3 R54, R2, 0x31, RZ ;  /* 0x0000003102367810 */ /* 0x000fe40007ffe0ff */
[----:B------:R-:W-:Y:S01]  /*1bbd0*/  FFMA.FTZ R158, R0, R56, R51 ;  /* 0x00000038009e7223 */ /* 0x000fe20000010033 */
[----:B------:R-:W-:Y:S01]  /*1bbe0*/  IADD3 R51, R2, 0x30, RZ ;  /* 0x0000003002337810 */ /* 0x000fe20007ffe0ff */
[----:B------:R-:W-:Y:S01]  /*1bbf0*/  HMMA.16816.F32.BF16 R12, R160, R142, R12 ;  /* 0x0000008ea00c723c */ /* 0x000fe2000004180c */
[-C--:B--2---:R-:W-:Y:S01]  /*1bc00*/  FFMA.FTZ R45, R0, R50.reuse, R45 ;  /* 0x00000032002d7223 */ /* 0x084fe2000001002d */
[----:B------:R-:W-:Y:S01]  /*1bc10*/  FSEL R153, R44, -INF , !P3 ;  /* 0xff8000002c997808 */ /* 0x000fe20005800000 */
[----:B------:R-:W-:Y:S01]  /*1bc20*/  FFMA.FTZ R47, R0, R50, R47 ;  /* 0x00000032002f7223 */ /* 0x000fe2000001002f */
[----:B------:R-:W-:Y:S01]  /*1bc30*/  FSEL R158, R158, -INF , !P5 ;  /* 0xff8000009e9e7808 */ /* 0x000fe20006800000 */
[----:B------:R-:W-:Y:S01]  /*1bc40*/  I2F R55, R53 ;  /* 0x0000003500377306 */ /* 0x000fe20000201400 */
[----:B------:R-:W-:-:S02]  /*1bc50*/  ISETP.GE.AND P5, PT, R48, R52, PT ;  /* 0x000000343000720c */ /* 0x000fc40003fa6270 */
[----:B------:R-:W-:Y:S01]  /*1bc60*/  HMMA.16816.F32.BF16 R36, R8, R62, R36 ;  /* 0x0000003e0824723c */ /* 0x000fe20000041824 */
[----:B------:R-:W-:Y:S02]  /*1bc70*/  FSEL R143, R49, -INF , !P4 ;  /* 0xff800000318f7808 */ /* 0x000fe40006000000 */
[-C--:B------:R-:W-:Y:S02]  /*1bc80*/  ISETP.GE.AND P4, PT, R48, R3.reuse, PT ;  /* 0x000000033000720c */ /* 0x080fe40003f86270 */
[----:B------:R2:W3:Y:S01]  /*1bc90*/  I2F R49, R51 ;  /* 0x0000003300317306 */ /* 0x0004e20000201400 */
[----:B------:R-:W-:Y:S02]  /*1bca0*/  FSEL R184, R46, -INF , !P6 ;  /* 0xff8000002eb87808 */ /* 0x000fe40007000000 */
[----:B------:R-:W-:Y:S01]  /*1bcb0*/  HMMA.16816.F32.BF16 R16, R160, R140, R16 ;  /* 0x0000008ca010723c */ /* 0x000fe20000041810 */
[C---:B------:R-:W-:Y:S02]  /*1bcc0*/  ISETP.GE.AND P3, PT, R51.reuse, R3, PT ;  /* 0x000000033300720c */ /* 0x040fe40003f66270 */
[----:B------:R-:W-:-:S02]  /*1bcd0*/  ISETP.GE.AND P6, PT, R51, R52, PT ;  /* 0x000000343300720c */ /* 0x000fc40003fc6270 */
[----:B------:R5:W4:Y:S02]  /*1bce0*/  I2F R48, R54 ;  /* 0x0000003600307306 */ /* 0x000b240000201400 */
[----:B------:R-:W-:Y:S01]  /*1bcf0*/  FSEL R141, R45, -INF , !P4 ;  /* 0xff8000002d8d7808 */ /* 0x000fe20006000000 */
[C---:B-1----:R-:W-:Y:S01]  /*1bd00*/  HMMA.16816.F32.BF16 R32, R8.reuse, R4, R32 ;  /* 0x000000040820723c */ /* 0x042fe20000041820 */
[----:B------:R-:W-:Y:S02]  /*1bd10*/  ISETP.GE.AND P4, PT, R54, R3, PT ;  /* 0x000000033600720c */ /* 0x000fe40003f86270 */
[----:B--2---:R-:W-:Y:S01]  /*1bd20*/  FSEL R51, R47, -INF , !P5 ;  /* 0xff8000002f337808 */ /* 0x004fe20006800000 */
[-C--:B---3--:R-:W-:Y:S01]  /*1bd30*/  FFMA.FTZ R40, R0, R49.reuse, R40 ;  /* 0x0000003100287223 */ /* 0x088fe20000010028 */
[----:B------:R-:W-:Y:S01]  /*1bd40*/  ISETP.GE.AND P5, PT, R54, R52, PT ;  /* 0x000000343600720c */ /* 0x000fe20003fa6270 */
[----:B------:R-:W1:Y:S01]  /*1bd50*/  LDSM.16.M88.4 R44, [R204+0x6800] ;  /* 0x00680000cc2c783b */ /* 0x000e620000000200 */
[----:B------:R-:W-:Y:S01]  /*1bd60*/  FFMA.FTZ R49, R0, R49, R42 ;  /* 0x0000003100317223 */ /* 0x000fe2000001002a */
[----:B------:R-:W-:Y:S01]  /*1bd70*/  IADD3 R5, R2, 0x40, RZ ;  /* 0x0000004002057810 */ /* 0x000fe20007ffe0ff */
[-C--:B------:R-:W-:Y:S01]  /*1bd80*/  FFMA.FTZ R182, R0, R55.reuse, R36 ;  /* 0x0000003700b67223 */ /* 0x080fe20000010024 */
[----:B------:R-:W-:Y:S01]  /*1bd90*/  FSEL R159, R40, -INF , !P3 ;  /* 0xff800000289f7808 */ /* 0x000fe20005800000 */
[----:B------:R-:W-:Y:S01]  /*1bda0*/  FFMA.FTZ R38, R0, R55, R38 ;  /* 0x0000003700267223 */ /* 0x000fe20000010026 */
[----:B-----5:R-:W-:Y:S01]  /*1bdb0*/  IADD3 R54, R2, 0x39, RZ ;  /* 0x0000003902367810 */ /* 0x020fe20007ffe0ff */
[CC--:B----4-:R-:W-:Y:S01]  /*1bdc0*/  FFMA.FTZ R183, R0.reuse, R48.reuse, R41 ;  /* 0x0000003000b77223 */ /* 0x0d0fe20000010029 */
[----:B------:R-:W-:Y:S01]  /*1bdd0*/  FSEL R49, R49, -INF , !P6 ;  /* 0xff80000031317808 */ /* 0x000fe20007000000 */
[----:B------:R-:W-:Y:S01]  /*1bde0*/  FFMA.FTZ R43, R0, R48, R43 ;  /* 0x00000030002b7223 */ /* 0x000fe2000001002b */
[----:B------:R-:W2:Y:S01]  /*1bdf0*/  I2F R4, R54 ;  /* 0x0000003600047306 */ /* 0x000ea20000201400 */
[C---:B------:R-:W-:Y:S01]  /*1be00*/  ISETP.GE.AND P3, PT, R53.reuse, R3, PT ;  /* 0x000000033500720c */ /* 0x040fe20003f66270 */
[----:B------:R-:W-:Y:S01]  /*1be10*/  HMMA.16816.F32.BF16 R28, R8, R6, R28 ;  /* 0x00000006081c723c */ /* 0x000fe2000004181c */
[----:B------:R-:W-:-:S02]  /*1be20*/  ISETP.GE.AND P6, PT, R53, R52, PT ;  /* 0x000000343500720c */ /* 0x000fc40003fc6270 */
[----:B------:R-:W-:Y:S02]  /*1be30*/  FSEL R182, R182, -INF , !P3 ;  /* 0xff800000b6b67808 */ /* 0x000fe40005800000 */
[----:B------:R-:W-:Y:S01]  /*1be40*/  FSEL R48, R38, -INF , !P6 ;  /* 0xff80000026307808 */ /* 0x000fe20007000000 */
[----:B------:R3:W4:Y:S01]  /*1be50*/  I2F R41, R5 ;  /* 0x0000000500297306 */ /* 0x0007220000201400 */
[C---:B------:R-:W-:Y:S01]  /*1be60*/  ISETP.GE.AND P3, PT, R5.reuse, R3, PT ;  /* 0x000000030500720c */ /* 0x040fe20003f66270 */
[C---:B------:R-:W-:Y:S01]  /*1be70*/  HMMA.16816.F32.BF16 R168, R160.reuse, R144, R168 ;  /* 0x00000090a0a8723c */ /* 0x040fe200000418a8 */
[----:B------:R-:W-:Y:S02]  /*1be80*/  ISETP.GE.AND P6, PT, R5, R52, PT ;  /* 0x000000340500720c */ /* 0x000fe40003fc6270 */
[C---:B------:R-:W-:Y:S02]  /*1be90*/  IADD3 R40, R2.reuse, 0x41, RZ ;  /* 0x0000004102287810 */ /* 0x040fe40007ffe0ff */
[----:B------:R-:W-:Y:S01]  /*1bea0*/  IADD3 R38, R2, 0x48, RZ ;  /* 0x0000004802267810 */ /* 0x000fe20007ffe0ff */
[CC--:B--2---:R-:W-:Y:S01]  /*1beb0*/  FFMA.FTZ R37, R0.reuse, R4.reuse, R37 ;  /* 0x0000000400257223 */ /* 0x0c4fe20000010025 */
[----:B------:R-:W2:Y:S01]  /*1bec0*/  I2F R36, R40 ;  /* 0x0000002800247306 */ /* 0x000ea20000201400 */
[----:B------:R-:W-:Y:S01]  /*1bed0*/  FFMA.FTZ R180, R0, R4, R39 ;  /* 0x0000000400b47223 */ /* 0x000fe20000010027 */
[----:B------:R-:W-:Y:S01]  /*1bee0*/  FSEL R50, R43, -INF , !P5 ;  /* 0xff8000002b327808 */ /* 0x000fe20006800000 */
[----:B------:R-:W-:Y:S01]  /*1bef0*/  HMMA.16816.F32.BF16 R164, R160, R146, R164 ;  /* 0x00000092a0a4723c */ /* 0x000fe200000418a4 */
[----:B------:R-:W-:-:S02]  /*1bf00*/  FSEL R183, R183, -INF , !P4 ;  /* 0xff800000b7b77808 */ /* 0x000fc40006000000 */
[----:B------:R-:W-:Y:S01]  /*1bf10*/  ISETP.GE.AND P4, PT, R54, R3, PT ;  /* 0x000000033600720c */ /* 0x000fe20003f86270 */
[----:B---3--:R-:W3:Y:S01]  /*1bf20*/  LDSM.16.M88.4 R4, [R204+0x7000] ;  /* 0x00700000cc04783b */ /* 0x008ee20000000200 */
[----:B------:R-:W5:Y:S01]  /*1bf30*/  I2F R43, R38 ;  /* 0x00000026002b7306 */ /* 0x000f620000201400 */
[-C--:B----4-:R-:W-:Y:S01]  /*1bf40*/  FFMA.FTZ R34, R0, R41.reuse, R34 ;  /* 0x0000002900227223 */ /* 0x090fe20000010022 */
[----:B------:R-:W-:Y:S01]  /*1bf50*/  IADD3 R39, R2, 0x49, RZ ;  /* 0x0000004902277810 */ /* 0x000fe20007ffe0ff */
[----:B------:R-:W-:Y:S01]  /*1bf60*/  FFMA.FTZ R175, R0, R41, R32 ;  /* 0x0000002900af7223 */ /* 0x000fe20000010020 */
[----:B------:R-:W-:Y:S01]  /*1bf70*/  FSEL R181, R37, -INF , !P4 ;  /* 0xff80000025b57808 */ /* 0x000fe20006000000 */
[C---:B-1----:R-:W-:Y:S01]  /*1bf80*/  HMMA.16816.F32.BF16 R24, R8.reuse, R44, R24 ;  /* 0x0000002c0818723c */ /* 0x042fe20000041818 */
[----:B------:R-:W-:Y:S02]  /*1bf90*/  IADD3 R37, R2, 0x50, RZ ;  /* 0x0000005002257810 */ /* 0x000fe40007ffe0ff */
[----:B------:R-:W1:Y:S01]  /*1bfa0*/  I2F R32, R39 ;  /* 0x0000002700207306 */ /* 0x000e620000201400 */
[----:B------:R-:W-:Y:S01]  /*1bfb0*/  FSEL R177, R34, -INF , !P6 ;  /* 0xff80000022b17808 */ /* 0x000fe20007000000 */
[-C--:B--2---:R-:W-:Y:S01]  /*1bfc0*/  FFMA.FTZ R176, R0, R36.reuse, R33 ;  /* 0x0000002400b07223 */ /* 0x084fe20000010021 */
[----:B------:R-:W-:Y:S01]  /*1bfd0*/  IADD3 R34, R2, 0x51, RZ ;  /* 0x0000005102227810 */ /* 0x000fe20007ffe0ff */
[C---:B------:R-:W-:Y:S01]  /*1bfe0*/  FFMA.FTZ R35, R0.reuse, R36, R35 ;  /* 0x0000002400237223 */ /* 0x040fe20000010023 */
[----:B------:R-:W-:Y:S01]  /*1bff0*/  HMMA.16816.F32.BF16 R44, R8, R46, R20 ;  /* 0x0000002e082c723c */ /* 0x000fe20000041814 */
[----:B------:R-:W2:Y:S01]  /*1c000*/  LDSM.16.M88.4 R20, [R204+0x7800] ;  /* 0x00780000cc14783b */ /* 0x000ea20000000200 */
[----:B------:R-:W-:Y:S01]  /*1c010*/  FSEL R175, R175, -INF , !P3 ;  /* 0xff800000afaf7808 */ /* 0x000fe20005800000 */
[----:B------:R-:W4:Y:S01]  /*1c020*/  I2F R33, R37 ;  /* 0x0000002500217306 */ /* 0x000f220000201400 */
[----:B-----5:R-:W-:Y:S01]  /*1c030*/  FFMA.FTZ R178, R0, R43, R30 ;  /* 0x0000002b00b27223 */ /* 0x020fe2000001001e */
[----:B------:R-:W-:Y:S01]  /*1c040*/  ISETP.GE.AND P3, PT, R38, R3, PT ;  /* 0x000000032600720c */ /* 0x000fe20003f66270 */
[----:B------:R-:W-:Y:S01]  /*1c050*/  FFMA.FTZ R28, R0, R43, R28 ;  /* 0x0000002b001c7223 */ /* 0x000fe2000001001c */
[----:B------:R-:W-:Y:S01]  /*1c060*/  ISETP.GE.AND P5, PT, R54, R52, PT ;  /* 0x000000343600720c */ /* 0x000fe20003fa6270 */
[----:B------:R-:W-:-:S04]  /*1c070*/  DEPBAR.LE SB0, 0x0 ;  /* 0x000080000000791a */ /* 0x000fc80000000000 */
[----:B------:R-:W5:Y:S01]  /*1c080*/  I2F R30, R34 ;  /* 0x00000022001e7306 */ /* 0x000f620000201400 */
[----:B------:R-:W-:Y:S01]  /*1c090*/  FSEL R174, R28, -INF , !P3 ;  /* 0xff8000001cae7808 */ /* 0x000fe20005800000 */
[-C--:B-1----:R-:W-:Y:S01]  /*1c0a0*/  FFMA.FTZ R173, R0, R32.reuse, R29 ;  /* 0x0000002000ad7223 */ /* 0x082fe2000001001d */
[----:B------:R-:W-:Y:S01]  /*1c0b0*/  IADD3 R28, R2, 0x58, RZ ;  /* 0x00000058021c7810 */ /* 0x000fe20007ffe0ff */
[----:B------:R-:W-:Y:S01]  /*1c0c0*/  FFMA.FTZ R172, R0, R32, R31 ;  /* 0x0000002000ac7223 */ /* 0x000fe2000001001f */
[----:B------:R-:W-:Y:S01]  /*1c0d0*/  IADD3 R31, R2, 0x59, RZ ;  /* 0x00000059021f7810 */ /* 0x000fe20007ffe0ff */
[-C--:B----4-:R-:W-:Y:S02]  /*1c0e0*/  FFMA.FTZ R157, R0, R33.reuse, R24 ;  /* 0x00000021009d7223 */ /* 0x090fe40000010018 */
[----:B------:R-:W1:Y:S01]  /*1c0f0*/  I2F R29, R28 ;  /* 0x0000001c001d7306 */ /* 0x000e620000201400 */
[----:B------:R-:W-:Y:S01]  /*1c100*/  IADD3 R24, R2, 0x60, RZ ;  /* 0x0000006002187810 */ /* 0x000fe20007ffe0ff */
[----:B------:R-:W-:Y:S01]  /*1c110*/  FFMA.FTZ R26, R0, R33, R26 ;  /* 0x00000021001a7223 */ /* 0x000fe2000001001a */
[----:B------:R-:W-:-:S02]  /*1c120*/  FSEL R180, R180, -INF , !P5 ;  /* 0xff800000b4b47808 */ /* 0x000fc40006800000 */
[C---:B------:R-:W-:Y:S01]  /*1c130*/  ISETP.GE.AND P4, PT, R40.reuse, R3, PT ;  /* 0x000000032800720c */ /* 0x040fe20003f86270 */
[C---:B---3--:R-:W-:Y:S01]  /*1c140*/  HMMA.16816.F32.BF16 R16, R8.reuse, R4, R16 ;  /* 0x000000040810723c */ /* 0x048fe20000041810 */
[----:B------:R-:W-:Y:S01]  /*1c150*/  ISETP.GE.AND P5, PT, R40, R52, PT ;  /* 0x000000342800720c */ /* 0x000fe20003fa6270 */
[----:B------:R-:W3:Y:S01]  /*1c160*/  I2F R4, R31 ;  /* 0x0000001f00047306 */ /* 0x000ee20000201400 */
[-C--:B-----5:R-:W-:Y:S01]  /*1c170*/  FFMA.FTZ R155, R0, R30.reuse, R25 ;  /* 0x0000001e009b7223 */ /* 0x0a0fe20000010019 */
[----:B------:R-:W-:Y:S01]  /*1c180*/  IADD3 R25, R2, 0x61, RZ ;  /* 0x0000006102197810 */ /* 0x000fe20007ffe0ff */
[----:B------:R-:W-:Y:S01]  /*1c190*/  FFMA.FTZ R27, R0, R30, R27 ;  /* 0x0000001e001b7223 */ /* 0x000fe2000001001b */
[-C--:B------:R-:W-:Y:S02]  /*1c1a0*/  ISETP.GE.AND P6, PT, R38, R52.reuse, PT ;  /* 0x000000342600720c */ /* 0x080fe40003fc6270 */
[C---:B------:R-:W-:Y:S01]  /*1c1b0*/  HMMA.16816.F32.BF16 R12, R8.reuse, R6, R12 ;  /* 0x00000006080c723c */ /* 0x040fe2000004180c */
[----:B------:R-:W-:Y:S01]  /*1c1c0*/  FSEL R176, R176, -INF , !P4 ;  /* 0xff800000b0b07808 */ /* 0x000fe20006000000 */
[----:B------:R-:W4:Y:S01]  /*1c1d0*/  I2F R5, R24 ;  /* 0x0000001800057306 */ /* 0x000f220000201400 */
[----:B------:R-:W-:Y:S01]  /*1c1e0*/  FSEL R179, R35, -INF , !P5 ;  /* 0xff80000023b37808 */ /* 0x000fe20006800000 */
[C---:B-1----:R-:W-:Y:S01]  /*1c1f0*/  FFMA.FTZ R44, R0.reuse, R29, R44 ;  /* 0x0000001d002c7223 */ /* 0x042fe2000001002c */
[C---:B------:R-:W-:Y:S01]  /*1c200*/  ISETP.GE.AND P4, PT, R39.reuse, R3, PT ;  /* 0x000000032700720c */ /* 0x040fe20003f86270 */
[----:B------:R-:W-:Y:S01]  /*1c210*/  FFMA.FTZ R46, R0, R29, R46 ;  /* 0x0000001d002e7223 */ /* 0x000fe2000001002e */
[----:B------:R-:W-:Y:S01]  /*1c220*/  ISETP.GE.AND P5, PT, R39, R52, PT ;  /* 0x000000342700720c */ /* 0x000fe20003fa6270 */
[C---:B--2---:R-:W-:Y:S01]  /*1c230*/  HMMA.16816.F32.BF16 R168, R8.reuse, R20, R168 ;  /* 0x0000001408a8723c */ /* 0x044fe200000418a8 */
[----:B------:R-:W-:Y:S01]  /*1c240*/  FSEL R178, R178, -INF , !P6 ;  /* 0xff800000b2b27808 */ /* 0x000fe20007000000 */
[----:B------:R-:W1:Y:S01]  /*1c250*/  I2F R6, R25 ;  /* 0x0000001900067306 */ /* 0x000e620000201400 */
[C---:B------:R-:W-:Y:S01]  /*1c260*/  ISETP.GE.AND P3, PT, R37.reuse, R3, PT ;  /* 0x000000032500720c */ /* 0x040fe20003f66270 */
[C---:B---3--:R-:W-:Y:S01]  /*1c270*/  FFMA.FTZ R45, R0.reuse, R4, R45 ;  /* 0x00000004002d7223 */ /* 0x048fe2000001002d */
[----:B------:R-:W-:Y:S01]  /*1c280*/  ISETP.GE.AND P6, PT, R37, R52, PT ;  /* 0x000000342500720c */ /* 0x000fe20003fc6270 */
[----:B------:R-:W-:Y:S01]  /*1c290*/  FFMA.FTZ R47, R0, R4, R47 ;  /* 0x00000004002f7223 */ /* 0x000fe2000001002f */
[----:B------:R-:W-:Y:S01]  /*1c2a0*/  FSEL R173, R173, -INF , !P4 ;  /* 0xff800000adad7808 */ /* 0x000fe20006000000 */
[----:B------:R-:W-:Y:S01]  /*1c2b0*/  HMMA.16816.F32.BF16 R164, R8, R22, R164 ;  /* 0x0000001608a4723c */ /* 0x000fe200000418a4 */
[----:B------:R-:W-:Y:S01]  /*1c2c0*/  FSEL R172, R172, -INF , !P5 ;  /* 0xff800000acac7808 */ /* 0x000fe20006800000 */
[----:B----4-:R-:W-:Y:S01]  /*1c2d0*/  FFMA.FTZ R16, R0, R5, R16 ;  /* 0x0000000500107223 */ /* 0x010fe20000010010 */
[----:B------:R-:W-:Y:S01]  /*1c2e0*/  ISETP.GE.AND P4, PT, R34, R3, PT ;  /* 0x000000032200720c */ /* 0x000fe20003f86270 */
[----:B------:R-:W-:Y:S01]  /*1c2f0*/  FFMA.FTZ R18, R0, R5, R18 ;  /* 0x0000000500127223 */ /* 0x000fe20000010012 */
[----:B------:R-:W-:-:S02]  /*1c300*/  ISETP.GE.AND P5, PT, R34, R52, PT ;  /* 0x000000342200720c */ /* 0x000fc40003fa6270 */
[----:B------:R-:W-:Y:S01]  /*1c310*/  FSEL R157, R157, -INF , !P3 ;  /* 0xff8000009d9d7808 */ /* 0x000fe20005800000 */
[----:B------:R-:W-:Y:S01]  /*1c320*/  IMAD.U32 R10, RZ, RZ, UR4 ;  /* 0x00000004ff0a7e24 */ /* 0x000fe2000f8e00ff */
[----:B------:R-:W-:Y:S01]  /*1c330*/  FSEL R162, R26, -INF , !P6 ;  /* 0xff8000001aa27808 */ /* 0x000fe20007000000 */
[-C--:B-1----:R-:W-:Y:S01]  /*1c340*/  FFMA.FTZ R144, R0, R6.reuse, R17 ;  /* 0x0000000600907223 */ /* 0x082fe20000010011 */
[----:B------:R-:W-:Y:S01]  /*1c350*/  ISETP.GE.AND P3, PT, R28, R3, PT ;  /* 0x000000031c00720c */ /* 0x000fe20003f66270 */
[----:B------:R-:W-:Y:S01]  /*1c360*/  FFMA.FTZ R19, R0, R6, R19 ;  /* 0x0000000600137223 */ /* 0x000fe20000010013 */
[----:B------:R-:W-:Y:S02]  /*1c370*/  ISETP.GE.AND P6, PT, R28, R52, PT ;  /* 0x000000341c00720c */ /* 0x000fe40003fc6270 */
[----:B------:R-:W-:Y:S02]  /*1c380*/  IADD3 R7, R2, 0x68, RZ ;  /* 0x0000006802077810 */ /* 0x000fe40007ffe0ff */
[----:B------:R-:W-:-:S02]  /*1c390*/  FSEL R155, R155, -INF , !P4 ;  /* 0xff8000009b9b7808 */ /* 0x000fc40006000000 */
[----:B------:R-:W-:Y:S02]  /*1c3a0*/  FSEL R161, R27, -INF , !P5 ;  /* 0xff8000001ba17808 */ /* 0x000fe40006800000 */
[CC--:B------:R-:W-:Y:S01]  /*1c3b0*/  ISETP.GE.AND P4, PT, R31.reuse, R3.reuse, PT ;  /* 0x000000031f00720c */ /* 0x0c0fe20003f86270 */
[----:B------:R-:W1:Y:S01]  /*1c3c0*/  I2F R27, R7 ;  /* 0x00000007001b7306 */ /* 0x000e620000201400 */
[----:B------:R-:W-:Y:S02]  /*1c3d0*/  ISETP.GE.AND P5, PT, R31, R52, PT ;  /* 0x000000341f00720c */ /* 0x000fe40003fa6270 */
[----:B------:R-:W-:Y:S02]  /*1c3e0*/  FSEL R154, R44, -INF , !P3 ;  /* 0xff8000002c9a7808 */ /* 0x000fe40005800000 */
[----:B------:R-:W-:Y:S02]  /*1c3f0*/  FSEL R160, R46, -INF , !P6 ;  /* 0xff8000002ea07808 */ /* 0x000fe40007000000 */
[----:B------:R-:W-:-:S02]  /*1c400*/  ISETP.GE.AND P3, PT, R24, R3, PT ;  /* 0x000000031800720c */ /* 0x000fc40003f66270 */
[-C--:B------:R-:W-:Y:S02]  /*1c410*/  ISETP.GE.AND P6, PT, R24, R52.reuse, PT ;  /* 0x000000341800720c */ /* 0x080fe40003fc6270 */
[C---:B------:R-:W-:Y:S02]  /*1c420*/  IADD3 R4, R2.reuse, 0x69, RZ ;  /* 0x0000006902047810 */ /* 0x040fe40007ffe0ff */
[----:B------:R-:W-:Y:S02]  /*1c430*/  IADD3 R5, R2, 0x70, RZ ;  /* 0x0000007002057810 */ /* 0x000fe40007ffe0ff */
[----:B------:R-:W-:Y:S01]  /*1c440*/  FSEL R152, R45, -INF , !P4 ;  /* 0xff8000002d987808 */ /* 0x000fe20006000000 */
[----:B------:R-:W2:Y:S01]  /*1c450*/  I2F R20, R4 ;  /* 0x0000000400147306 */ /* 0x000ea20000201400 */
[----:B------:R-:W-:Y:S01]  /*1c460*/  FSEL R151, R47, -INF , !P5 ;  /* 0xff8000002f977808 */ /* 0x000fe20006800000 */
[C---:B-1----:R-:W-:Y:S01]  /*1c470*/  FFMA.FTZ R12, R0.reuse, R27, R12 ;  /* 0x0000001b000c7223 */ /* 0x042fe2000001000c */
[C---:B------:R-:W-:Y:S01]  /*1c480*/  ISETP.GE.AND P4, PT, R25.reuse, R3, PT ;  /* 0x000000031900720c */ /* 0x040fe20003f86270 */
[----:B------:R-:W-:Y:S01]  /*1c490*/  FFMA.FTZ R14, R0, R27, R14 ;  /* 0x0000001b000e7223 */ /* 0x000fe2000001000e */
[----:B------:R-:W-:-:S02]  /*1c4a0*/  ISETP.GE.AND P5, PT, R25, R52, PT ;  /* 0x000000341900720c */ /* 0x000fc40003fa6270 */
[----:B------:R-:W-:Y:S01]  /*1c4b0*/  FSEL R145, R16, -INF , !P3 ;  /* 0xff80000010917808 */ /* 0x000fe20005800000 */
[----:B------:R-:W1:Y:S01]  /*1c4c0*/  I2F R17, R5 ;  /* 0x0000000500117306 */ /* 0x000e620000201400 */
[----:B------:R-:W-:Y:S02]  /*1c4d0*/  FSEL R150, R18, -INF , !P6 ;  /* 0xff80000012967808 */ /* 0x000fe40007000000 */
[C---:B------:R-:W-:Y:S02]  /*1c4e0*/  ISETP.GE.AND P3, PT, R7.reuse, R3, PT ;  /* 0x000000030700720c */ /* 0x040fe40003f66270 */
[----:B------:R-:W-:Y:S02]  /*1c4f0*/  ISETP.GE.AND P6, PT, R7, R52, PT ;  /* 0x000000340700720c */ /* 0x000fe40003fc6270 */
[----:B------:R-:W-:Y:S01]  /*1c500*/  IADD3 R6, R2, 0x71, RZ ;  /* 0x0000007102067810 */ /* 0x000fe20007ffe0ff */
[-C--:B--2---:R-:W-:Y:S01]  /*1c510*/  FFMA.FTZ R13, R0, R20.reuse, R13 ;  /* 0x00000014000d7223 */ /* 0x084fe2000001000d */
[----:B------:R-:W-:Y:S01]  /*1c520*/  IADD3 R7, R2, 0x78, RZ ;  /* 0x0000007802077810 */ /* 0x000fe20007ffe0ff */
[----:B------:R-:W-:Y:S01]  /*1c530*/  FFMA.FTZ R15, R0, R20, R15 ;  /* 0x00000014000f7223 */ /* 0x000fe2000001000f */
[----:B------:R-:W-:-:S02]  /*1c540*/  FSEL R144, R144, -INF , !P4 ;  /* 0xff80000090907808 */ /* 0x000fc40006000000 */
[----:B------:R-:W-:Y:S01]  /*1c550*/  FSEL R147, R19, -INF , !P5 ;  /* 0xff80000013937808 */ /* 0x000fe20006800000 */
[----:B------:R-:W2:Y:S01]  /*1c560*/  I2F R9, R7 ;  /* 0x0000000700097306 */ /* 0x000ea20000201400 */
[----:B------:R-:W-:Y:S01]  /*1c570*/  ISETP.GE.AND P4, PT, R4, R3, PT ;  /* 0x000000030400720c */ /* 0x000fe20003f86270 */
[-C--:B-1----:R-:W-:Y:S01]  /*1c580*/  FFMA.FTZ R56, R0, R17.reuse, R168 ;  /* 0x0000001100387223 */ /* 0x082fe200000100a8 */
[----:B------:R-:W-:Y:S01]  /*1c590*/  ISETP.GE.AND P5, PT, R4, R52, PT ;  /* 0x000000340400720c */ /* 0x000fe20003fa6270 */
[----:B------:R-:W-:Y:S01]  /*1c5a0*/  FFMA.FTZ R63, R0, R17, R170 ;  /* 0x00000011003f7223 */ /* 0x000fe200000100aa */
[----:B------:R-:W-:Y:S02]  /*1c5b0*/  FSEL R142, R12, -INF , !P3 ;  /* 0xff8000000c8e7808 */ /* 0x000fe40005800000 */
[----:B------:R-:W-:Y:S01]  /*1c5c0*/  FSEL R146, R14, -INF , !P6 ;  /* 0xff8000000e927808 */ /* 0x000fe20007000000 */
[----:B------:R-:W1:Y:S01]  /*1c5d0*/  I2F R4, R6 ;  /* 0x0000000600047306 */ /* 0x000e620000201400 */
[----:B------:R-:W-:-:S02]  /*1c5e0*/  ISETP.GE.AND P3, PT, R5, R3, PT ;  /* 0x000000030500720c */ /* 0x000fc40003f66270 */
[----:B------:R-:W-:Y:S02]  /*1c5f0*/  ISETP.GE.AND P6, PT, R5, R52, PT ;  /* 0x000000340500720c */ /* 0x000fe40003fc6270 */
[----:B------:R-:W-:Y:S02]  /*1c600*/  IADD3 R5, R2, 0x8, RZ ;  /* 0x0000000802057810 */ /* 0x000fe40007ffe0ff */
[----:B------:R-:W-:Y:S01]  /*1c610*/  FSEL R140, R13, -INF , !P4 ;  /* 0xff8000000d8c7808 */ /* 0x000fe20006000000 */
[-C--:B--2---:R-:W-:Y:S01]  /*1c620*/  FFMA.FTZ R46, R0, R9.reuse, R164 ;  /* 0x00000009002e7223 */ /* 0x084fe200000100a4 */
[----:B------:R-:W-:Y:S01]  /*1c630*/  FSEL R56, R56, -INF , !P3 ;  /* 0xff80000038387808 */ /* 0x000fe20005800000 */
[----:B------:R-:W-:Y:S01]  /*1c640*/  FFMA.FTZ R59, R0, R9, R166 ;  /* 0x00000009003b7223 */ /* 0x000fe200000100a6 */
[----:B------:R-:W-:Y:S01]  /*1c650*/  FSEL R63, R63, -INF , !P6 ;  /* 0xff8000003f3f7808 */ /* 0x000fe20007000000 */
[----:B------:R-:W2:Y:S01]  /*1c660*/  I2F R11, R5 ;  /* 0x00000005000b7306 */ /* 0x000ea20000201400 */
[----:B------:R-:W-:Y:S01]  /*1c670*/  BAR.SYNC.DEFER_BLOCKING 0x0 ;  /* 0x0000000000007b1d */ /* 0x000fe20000010000 */
[-C--:B------:R-:W-:Y:S01]  /*1c680*/  ISETP.GE.AND P4, PT, R6, R3.reuse, PT ;  /* 0x000000030600720c */ /* 0x080fe20003f86270 */
[CC--:B-1----:R-:W-:Y:S01]  /*1c690*/  FFMA.FTZ R53, R0.reuse, R4.reuse, R169 ;  /* 0x0000000400357223 */ /* 0x0c2fe200000100a9 */
[C---:B------:R-:W-:Y:S01]  /*1c6a0*/  ISETP.GE.AND P3, PT, R7.reuse, R3, PT ;  /* 0x000000030700720c */ /* 0x040fe20003f66270 */
[----:B------:R-:W-:Y:S01]  /*1c6b0*/  FFMA.FTZ R61, R0, R4, R171 ;  /* 0x00000004003d7223 */ /* 0x000fe200000100ab */
[----:B------:R-:W-:-:S02]  /*1c6c0*/  ISETP.GE.AND P6, PT, R7, R52, PT ;  /* 0x000000340700720c */ /* 0x000fc40003fc6270 */
[----:B------:R-:W1:Y:S01]  /*1c6d0*/  I2F R7, R2 ;  /* 0x0000000200077306 */ /* 0x000e620000201400 */
[----:B------:R-:W-:Y:S02]  /*1c6e0*/  IADD3 R8, R2, 0x79, RZ ;  /* 0x0000007902087810 */ /* 0x000fe40007ffe0ff */
[----:B------:R-:W-:Y:S02]  /*1c6f0*/  FSEL R53, R53, -INF , !P4 ;  /* 0xff80000035357808 */ /* 0x000fe40006000000 */
[----:B------:R-:W-:Y:S02]  /*1c700*/  FSEL R46, R46, -INF , !P3 ;  /* 0xff8000002e2e7808 */ /* 0x000fe40005800000 */
[----:B------:R-:W-:Y:S01]  /*1c710*/  FSEL R59, R59, -INF , !P6 ;  /* 0xff8000003b3b7808 */ /* 0x000fe20007000000 */
[----:B------:R-:W3:Y:S01]  /*1c720*/  I2F R9, R8 ;  /* 0x0000000800097306 */ /* 0x000ee20000201400 */
[----:B------:R-:W-:Y:S01]  /*1c730*/  ISETP.GE.AND P4, PT, R2, R3, PT ;  /* 0x000000030200720c */ /* 0x000fe20003f86270 */
[----:B--2---:R-:W-:Y:S01]  /*1c740*/  FFMA.FTZ R4, R0, R11, R64 ;  /* 0x0000000b00047223 */ /* 0x004fe20000010040 */
[-C--:B------:R-:W-:Y:S01]  /*1c750*/  ISETP.GE.AND P3, PT, R5, R3.reuse, PT ;  /* 0x000000030500720c */ /* 0x080fe20003f66270 */
[----:B------:R-:W-:Y:S01]  /*1c760*/  IMAD.U32 R11, RZ, RZ, UR5 ;  /* 0x00000005ff0b7e24 */ /* 0x000fe2000f8e00ff */
[----:B------:R-:W-:Y:S01]  /*1c770*/  ISETP.GE.AND P6, PT, R8, R3, PT ;  /* 0x000000030800720c */ /* 0x000fe20003fc6270 */
[----:B------:R-:W-:Y:S01]  /*1c780*/  ULDC.64 UR4, c[0x0][0x118] ;  /* 0x0000460000047ab9 */ /* 0x000fe20000000a00 */
[----:B------:R-:W-:Y:S01]  /*1c790*/  FSEL R139, R15, -INF , !P5 ;  /* 0xff8000000f8b7808 */ /* 0x000fe20006800000 */
[----:B------:R-:W2:Y:S01]  /*1c7a0*/  I2F R3, R5 ;  /* 0x0000000500037306 */ /* 0x000ea20000201400 */
[----:B------:R-:W-:Y:S01]  /*1c7b0*/  ISETP.GE.AND P5, PT, R6, R52, PT ;  /* 0x000000340600720c */ /* 0x000fe20003fa6270 */
[-C--:B-1----:R-:W-:Y:S01]  /*1c7c0*/  FFMA.FTZ R6, R0, R7.reuse, R136 ;  /* 0x0000000700067223 */ /* 0x082fe20000010088 */
[----:B------:R-:W-:Y:S01]  /*1c7d0*/  FSEL R4, R4, -INF , !P3 ;  /* 0xff80000004047808 */ /* 0x000fe20005800000 */
[----:B------:R-:W-:Y:S01]  /*1c7e0*/  FFMA.FTZ R138, R0, R7, R138 ;  /* 0x00000007008a7223 */ /* 0x000fe2000001008a */
[----:B------:R-:W-:-:S02]  /*1c7f0*/  FSEL R61, R61, -INF , !P5 ;  /* 0xff8000003d3d7808 */ /* 0x000fc40006800000 */
[-C--:B------:R-:W-:Y:S01]  /*1c800*/  ISETP.GE.AND P5, PT, R2, R52.reuse, PT ;  /* 0x000000340200720c */ /* 0x080fe20003fa6270 */
[-C--:B---3--:R-:W-:Y:S01]  /*1c810*/  FFMA.FTZ R54, R0, R9.reuse, R165 ;  /* 0x0000000900367223 */ /* 0x088fe200000100a5 */
[----:B------:R-:W-:Y:S01]  /*1c820*/  FSEL R6, R6, -INF , !P4 ;  /* 0xff80000006067808 */ /* 0x000fe20006000000 */
[----:B------:R-:W-:Y:S01]  /*1c830*/  FFMA.FTZ R47, R0, R9, R167 ;  /* 0x00000009002f7223 */ /* 0x000fe200000100a7 */
[-C--:B------:R-:W-:Y:S02]  /*1c840*/  ISETP.GE.AND P4, PT, R5, R52.reuse, PT ;  /* 0x000000340500720c */ /* 0x080fe40003f86270 */
[----:B------:R-:W-:Y:S02]  /*1c850*/  ISETP.GE.AND P3, PT, R8, R52, PT ;  /* 0x000000340800720c */ /* 0x000fe40003f66270 */
[----:B------:R-:W-:Y:S01]  /*1c860*/  FSEL R54, R54, -INF , !P6 ;  /* 0xff80000036367808 */ /* 0x000fe20007000000 */
[----:B--2---:R-:W-:Y:S01]  /*1c870*/  FFMA.FTZ R2, R0, R3, R66 ;  /* 0x0000000300027223 */ /* 0x004fe20000010042 */
[----:B------:R-:W-:-:S02]  /*1c880*/  FSEL R3, R138, -INF , !P5 ;  /* 0xff8000008a037808 */ /* 0x000fc40006800000 */
        /* <DEDUP_REMOVED lines=45> */
[----:B------:R-:W-:Y:S01]  /*1cb60*/  SEL R9, R8, R13, !P2 ;  /* 0x0000000d08097207 */ /* 0x000fe20005000000 */
[----:B------:R-:W3:Y:S02]  /*1cb70*/  LD.E.64 R14, [R10.64+0x38] ;  /* 0x000038040a0e7980 */ /* 0x000ee4000c101b00 */
        /* <DEDUP_REMOVED lines=18> */
.L_x_3200:
[----:B------:R-:W2:Y:S02]  /*1cca0*/  LD.E R8, [R10.64+0x38] ;  /* 0x000038040a087980 */ /* 0x000ea4000c101900 */
[----:B--2---:R-:W-:-:S04]  /*1ccb0*/  LEA R8, -R8, RZ, 0x7 ;  /* 0x000000ff08087211 */ /* 0x004fc800078e39ff */
[----:B------:R-:W-:Y:S02]  /*1ccc0*/  SHF.R.S32.HI R5, RZ, 0x1f, R8 ;  /* 0x0000001fff057819 */ /* 0x000fe40000011408 */
.L_x_3201:
[----:B------:R-:W-:Y:S05]  /*1ccd0*/  BSYNC B0 ;  /* 0x0000000000007941 */ /* 0x000fea0003800000 */
.L_x_3199:
[----:B------:R-:W-:Y:S02]  /*1cce0*/  LOP3.LUT R7, R239, 0x1, RZ, 0xc0, !PT ;  /* 0x00000001ef077812 */ /* 0x000fe400078ec0ff */
[C---:B------:R-:W-:Y:S02]  /*1ccf0*/  LEA R24, P3, R8.reuse, R228, 0x1 ;  /* 0x000000e408187211 */ /* 0x040fe400078608ff */
[----:B------:R-:W-:Y:S02]  /*1cd00*/  ISETP.NE.U32.AND P2, PT, R7, 0x1, PT ;  /* 0x000000010700780c */ /* 0x000fe40003f45070 */
[C---:B------:R-:W-:Y:S02]  /*1cd10*/  @P1 IADD3 R7, P0, R8.reuse, R225, RZ ;  /* 0x000000e108071210 */ /* 0x040fe40007f1e0ff */
[----:B------:R-:W-:-:S03]  /*1cd20*/  LEA.HI.X R25, R8, R227, R5, 0x1, P3 ;  /* 0x000000e308197211 */ /* 0x000fc600018f0c05 */
[----:B------:R-:W-:Y:S01]  /*1cd30*/  @P1 IMAD.X R12, R5, 0x1, R226, P0 ;  /* 0x00000001050c1824 */ /* 0x000fe200000e06e2 */
[----:B------:R-:W-:-:S04]  /*1cd40*/  @P1 LEA R16, P0, R7, R228, 0x1 ;  /* 0x000000e407101211 */ /* 0x000fc800078008ff */
[----:B------:R-:W-:Y:S01]  /*1cd50*/  @P1 LEA.HI.X R17, R7, R227, R12, 0x1, P0 ;  /* 0x000000e307111211 */ /* 0x000fe200000f0c0c */
[----:B------:R-:W-:Y:S01]  /*1cd60*/  @!PT LDS RZ, [RZ] ;  /* 0x00000000fffff984 */ /* 0x000fe20000000800 */
[----:B------:R-:W-:Y:S01]  /*1cd70*/  @!PT LDS RZ, [RZ] ;  /* 0x00000000fffff984 */ /* 0x000fe20000000800 */
[----:B------:R-:W-:Y:S01]  /*1cd80*/  @!PT LDS RZ, [RZ] ;  /* 0x00000000fffff984 */ /* 0x000fe20000000800 */
[----:B------:R1:W-:Y:S01]  /*1cd90*/  @!P2 LDGSTS.E.BYPASS.LTC128B.128 [R235+0x4000], [R24.64] ;  /* 0x0400000018ebafae */ /* 0x0003e2000b901d44 */
[-C--:B------:R-:W-:Y:S02]  /*1cda0*/  @!P2 IADD3 R9, P4, R8, R225.reuse, RZ ;  /* 0x000000e10809a210 */ /* 0x080fe40007f9e0ff */
[----:B------:R-:W-:Y:S01]  /*1cdb0*/  IADD3 R7, P3, P0, R225, R225, R8 ;  /* 0x000000e1e1077210 */ /* 0x000fe2000787e008 */
[----:B------:R1:W-:Y:S01]  /*1cdc0*/  @P2 STS.128 [R235+0x4000], RZ ;  /* 0x004000ffeb002388 */ /* 0x0003e20000000c00 */
[----:B------:R-:W-:Y:S01]  /*1cdd0*/  @!P2 LEA R22, P5, R9, R228, 0x1 ;  /* 0x000000e40916a211 */ /* 0x000fe200078a08ff */
[----:B------:R-:W-:Y:S01]  /*1cde0*/  @!P2 IMAD.X R12, R5, 0x1, R226, P4 ;  /* 0x00000001050ca824 */ /* 0x000fe200020e06e2 */
[----:B------:R-:W-:Y:S01]  /*1cdf0*/  IADD3.X R8, R226, R226, R5, P3, P0 ;  /* 0x000000e2e2087210 */ /* 0x000fe20001fe0405 */
[----:B------:R-:W-:Y:S01]  /*1ce00*/  @!PT LDS RZ, [RZ] ;  /* 0x00000000fffff984 */ /* 0x000fe20000000800 */
[----:B------:R-:W-:Y:S01]  /*1ce10*/  @!PT LDS RZ, [RZ] ;  /* 0x00000000fffff984 */ /* 0x000fe20000000800 */
[----:B------:R-:W-:Y:S01]  /*1ce20*/  @!PT LDS RZ, [RZ] ;  /* 0x00000000fffff984 */ /* 0x000fe20000000800 */
[----:B------:R1:W-:Y:S01]  /*1ce30*/  @P1 LDGSTS.E.BYPASS.LTC128B.128 [R235+0x8000], [R24.64+0x80] ;  /* 0x0800008018eb1fae */ /* 0x0003e2000b901d44 */
[----:B------:R-:W-:-:S02]  /*1ce40*/  @P1 LEA R14, P0, R7, R228, 0x1 ;  /* 0x000000e4070e1211 */ /* 0x000fc400078008ff */
[CC--:B------:R-:W-:Y:S01]  /*1ce50*/  @!P2 LEA R20, P4, R7.reuse, R228.reuse, 0x1 ;  /* 0x000000e40714a211 */ /* 0x0c0fe200078808ff */
[----:B------:R1:W-:Y:S01]  /*1ce60*/  @!P1 STS.128 [R235+0x8000], RZ ;  /* 0x008000ffeb009388 */ /* 0x0003e20000000c00 */
[C---:B------:R-:W-:Y:S02]  /*1ce70*/  IADD3 R5, P3, R7.reuse, R225, RZ ;  /* 0x000000e107057210 */ /* 0x040fe40007f7e0ff */
[CCC-:B------:R-:W-:Y:S02]  /*1ce80*/  @P1 LEA.HI.X R15, R7.reuse, R227.reuse, R8.reuse, 0x1, P0 ;  /* 0x000000e3070f1211 */ /* 0x1c0fe400000f0c08 */
[-C--:B------:R-:W-:Y:S01]  /*1ce90*/  @!P2 LEA.HI.X R21, R7, R227.reuse, R8, 0x1, P4 ;  /* 0x000000e30715a211 */ /* 0x080fe200020f0c08 */
[----:B------:R-:W-:Y:S01]  /*1cea0*/  IMAD.X R8, R8, 0x1, R226, P3 ;  /* 0x0000000108087824 */ /* 0x000fe200018e06e2 */
[----:B------:R-:W-:Y:S02]  /*1ceb0*/  @!P2 LEA.HI.X R23, R9, R227, R12, 0x1, P5 ;  /* 0x000000e30917a211 */ /* 0x000fe400028f0c0c */
[----:B------:R-:W-:-:S02]  /*1cec0*/  @!P2 LEA R18, P4, R5, R228, 0x1 ;  /* 0x000000e40512a211 */ /* 0x000fc400078808ff */
        /* <DEDUP_REMOVED lines=100> */
.L_x_3198:
[----:B------:R-:W-:Y:S05]  /*1d510*/  BSYNC B1 ;  /* 0x0000000000017941 */ /* 0x000fea0003800000 */
.L_x_3197:
[----:B------:R2:W3:Y:S01]  /*1d520*/  LD.E R55, [R10.64+0xdc] ;  /* 0x0000dc040a377980 */ /* 0x0004e2000c101900 */
[----:B------:R-:W-:-:S03]  /*1d530*/  FMNMX.FTZ R5, R132, R3, !PT ;  /* 0x0000000384057209 */ /* 0x000fc60007810000 */
[----:B-1----:R-:W-:Y:S01]  /*1d540*/  LDSM.16.MT88.4 R16, [R213+0xc000] ;  /* 0x00c00000d510783b */ /* 0x002fe20000004200 */
        /* <DEDUP_REMOVED lines=70> */
[----:B-1----:R-:W-:-:S05]  /*1d9b0*/  FMNMX.FTZ R8, R7, R8, !PT ;  /* 0x0000000807087209 */ /* 0x002fca0007810000 */
[----:B------:R-:W1:Y:S01]  /*1d9c0*/  SHFL.BFLY PT, R41, R8, 0x1, 0x1f ;  /* 0x0c201f0008297f89 */ /* 0x000e6200000e0000 */
[----:B--2---:R-:W-:-:S05]  /*1d9d0*/  FMNMX.FTZ R5, R10, R5, !PT ;  /* 0x000000050a057209 */ /* 0x004fca0007810000 */
[----:B------:R-:W2:Y:S01]  /*1d9e0*/  SHFL.BFLY PT, R42, R5, 0x1, 0x1f ;  /* 0x0c201f00052a7f89 */ /* 0x000ea200000e0000 */
[----:B-1----:R-:W-:-:S03]  /*1d9f0*/  FMNMX.FTZ R41, R8, R41, !PT ;  /* 0x0000002908297209 */ /* 0x002fc60007810000 */
[----:B------:R-:W1:Y:S01]  /*1da00*/  LDSM.16.MT88.4 R8, [R214+0xc000] ;  /* 0x00c00000d608783b */ /* 0x000e620000004200 */
[----:B------:R-:W-:Y:S02]  /*1da10*/  FSETP.NEU.FTZ.AND P0, PT, R41, -INF , PT ;  /* 0xff8000002900780b */ /* 0x000fe40003f1d000 */
[----:B--2---:R-:W-:Y:S02]  /*1da20*/  FMNMX.FTZ R42, R5, R42, !PT ;  /* 0x0000002a052a7209 */ /* 0x004fe40007810000 */
[----:B------:R-:W-:Y:S02]  /*1da30*/  FSEL R5, R41, RZ, P0 ;  /* 0x000000ff29057208 */ /* 0x000fe40000000000 */
[----:B------:R-:W-:Y:S01]  /*1da40*/  FSETP.NEU.FTZ.AND P1, PT, R42, -INF , PT ;  /* 0xff8000002a00780b */ /* 0x000fe20003f3d000 */
[C---:B---3--:R-:W-:Y:S02]  /*1da50*/  FMUL.FTZ R58, R55.reuse, R42 ;  /* 0x0000002a373a7220 */ /* 0x048fe40000410000 */
[----:B------:R-:W-:-:S03]  /*1da60*/  FMUL.FTZ R52, R55, R41 ;  /* 0x0000002937347220 */ /* 0x000fc60000410000 */
[----:B------:R-:W-:Y:S02]  /*1da70*/  FSEL R58, R58, RZ, P1 ;  /* 0x000000ff3a3a7208 */ /* 0x000fe40000800000 */
[----:B------:R-:W-:-:S03]  /*1da80*/  FSEL R52, R52, RZ, P0 ;  /* 0x000000ff34347208 */ /* 0x000fc60000000000 */
[-CC-:B------:R-:W-:Y:S01]  /*1da90*/  FFMA.FTZ R40, R6, R55.reuse, -R58.reuse ;  /* 0x0000003706287223 */ /* 0x180fe2000001083a */
[----:B------:R-:W-:Y:S01]  /*1daa0*/  FSEL R6, R42, RZ, P1 ;  /* 0x000000ff2a067208 */ /* 0x000fe20000800000 */
[-C--:B------:R-:W-:Y:S02]  /*1dab0*/  FFMA.FTZ R34, R4, R55.reuse, -R58 ;  /* 0x0000003704227223 */ /* 0x080fe4000001083a */
[----:B------:R-:W-:Y:S02]  /*1dac0*/  FADD.FTZ R4, R132, -R5 ;  /* 0x8000000584047221 */ /* 0x000fe40000010000 */
[----:B------:R-:W-:Y:S01]  /*1dad0*/  FADD.FTZ R6, R133, -R6 ;  /* 0x8000000685067221 */ /* 0x000fe20000010000 */
[----:B------:R-:W-:Y:S01]  /*1dae0*/  MUFU.EX2 R40, R40 ;  /* 0x0000002800287308 */ /* 0x000fe20000000800 */
[-CC-:B------:R-:W-:Y:S02]  /*1daf0*/  FFMA.FTZ R33, R3, R55.reuse, -R52.reuse ;  /* 0x0000003703217223 */ /* 0x180fe40000010834 */
[----:B------:R-:W-:-:S02]  /*1db00*/  FFMA.FTZ R3, R2, R55, -R52 ;  /* 0x0000003702037223 */ /* 0x000fc40000010834 */
[-CC-:B------:R-:W-:Y:S02]  /*1db10*/  FFMA.FTZ R32, R194, R55.reuse, -R52.reuse ;  /* 0x00000037c2207223 */ /* 0x180fe40000010834 */
[-C--:B------:R-:W-:Y:S01]  /*1db20*/  FFMA.FTZ R2, R193, R55.reuse, -R52 ;  /* 0x00000037c1027223 */ /* 0x080fe20000010834 */
[----:B------:R-:W-:Y:S01]  /*1db30*/  MUFU.EX2 R33, R33 ;  /* 0x0000002100217308 */ /* 0x000fe20000000800 */
[-CC-:B------:R-:W-:Y:S02]  /*1db40*/  FFMA.FTZ R35, R192, R55.reuse, -R58.reuse ;  /* 0x00000037c0237223 */ /* 0x180fe4000001083a */
[-CC-:B------:R-:W-:Y:S02]  /*1db50*/  FFMA.FTZ R43, R191, R55.reuse, -R58.reuse ;  /* 0x00000037bf2b7223 */ /* 0x180fe4000001083a */
[C---:B------:R-:W-:Y:S02]  /*1db60*/  FMUL.FTZ R44, R55.reuse, R4 ;  /* 0x00000004372c7220 */ /* 0x040fe40000410000 */
[----:B------:R-:W-:Y:S01]  /*1db70*/  FMUL.FTZ R45, R55, R6 ;  /* 0x00000006372d7220 */ /* 0x000fe20000410000 */
[----:B------:R-:W2:Y:S01]  /*1db80*/  MUFU.EX2 R32, R32 ;  /* 0x0000002000207308 */ /* 0x000ea20000000800 */
        /* <DEDUP_REMOVED lines=9> */
[----:B------:R-:W3:Y:S01]  /*1dc20*/  MUFU.EX2 R2, R2 ;  /* 0x0000000200027308 */ /* 0x000ee20000000800 */
[----:B--2---:R-:W-:Y:S01]  /*1dc30*/  F2FP.BF16.PACK_AB R5, R32, R33 ;  /* 0x000000212005723e */ /* 0x004fe200000010ff */
[-C--:B------:R-:W-:Y:S02]  /*1dc40*/  FFMA.FTZ R136, R137, R55.reuse, -R58 ;  /* 0x0000003789887223 */ /* 0x080fe4000001083a */
[-CC-:B------:R-:W-:Y:S02]  /*1dc50*/  FFMA.FTZ R132, R156, R55.reuse, -R52.reuse ;  /* 0x000000379c847223 */ /* 0x180fe40000010834 */
[-C--:B------:R-:W-:Y:S02]  /*1dc60*/  FFMA.FTZ R135, R158, R55.reuse, -R52 ;  /* 0x000000379e877223 */ /* 0x080fe40000010834 */
[----:B------:R-:W2:Y:S01]  /*1dc70*/  MUFU.EX2 R35, R35 ;  /* 0x0000002300237308 */ /* 0x000ea20000000800 */
[----:B------:R-:W-:-:S02]  /*1dc80*/  FFMA.FTZ R137, R143, R55, -R58 ;  /* 0x000000378f897223 */ /* 0x000fc4000001083a */
[-C--:B------:R-:W-:Y:S02]  /*1dc90*/  FFMA.FTZ R138, R153, R55.reuse, -R58 ;  /* 0x00000037998a7223 */ /* 0x080fe4000001083a */
[-CC-:B------:R-:W-:Y:S02]  /*1dca0*/  FFMA.FTZ R143, R51, R55.reuse, -R52.reuse ;  /* 0x00000037338f7223 */ /* 0x180fe40000010834 */
[--C-:B------:R-:W-:Y:S01]  /*1dcb0*/  FFMA.FTZ R153, R49, R55, -R52.reuse ;  /* 0x0000003731997223 */ /* 0x100fe20000010834 */
[----:B------:R-:W-:Y:S01]  /*1dcc0*/  MUFU.EX2 R34, R34 ;  /* 0x0000002200227308 */ /* 0x000fe20000000800 */
[----:B---3--:R-:W-:Y:S01]  /*1dcd0*/  F2FP.BF16.PACK_AB R7, R2, R3 ;  /* 0x000000030207723e */ /* 0x008fe200000010ff */
[-CC-:B------:R-:W-:Y:S02]  /*1dce0*/  FFMA.FTZ R156, R50, R55.reuse, -R52.reuse ;  /* 0x00000037329c7223 */ /* 0x180fe40000010834 */
[-CC-:B------:R-:W-:Y:S02]  /*1dcf0*/  FFMA.FTZ R158, R48, R55.reuse, -R52.reuse ;  /* 0x00000037309e7223 */ /* 0x180fe40000010834 */
[-C--:B------:R-:W-:Y:S01]  /*1dd00*/  FFMA.FTZ R134, R184, R55.reuse, -R52 ;  /* 0x00000037b8867223 */ /* 0x080fe20000010834 */
[----:B------:R-:W-:Y:S01]  /*1dd10*/  LDSM.16.MT88.4 R48, [R213+0x11000] ;  /* 0x01100000d530783b */ /* 0x000fe20000004200 */
[----:B------:R-:W3:Y:S01]  /*1dd20*/  MUFU.EX2 R43, R43 ;  /* 0x0000002b002b7308 */ /* 0x000ee20000000800 */
[----:B--2---:R-:W-:Y:S01]  /*1dd30*/  F2FP.BF16.PACK_AB R4, R35, R40 ;  /* 0x000000282304723e */ /* 0x004fe200000010ff */
[----:B------:R-:W-:-:S02]  /*1dd40*/  FFMA.FTZ R141, R141, R55, -R58 ;  /* 0x000000378d8d7223 */ /* 0x000fc4000001083a */
[-CC-:B------:R-:W-:Y:S02]  /*1dd50*/  FFMA.FTZ R159, R159, R55.reuse, -R58.reuse ;  /* 0x000000379f9f7223 */ /* 0x180fe4000001083a */
[-CC-:B------:R-:W-:Y:S02]  /*1dd60*/  FFMA.FTZ R164, R183, R55.reuse, -R58.reuse ;  /* 0x00000037b7a47223 */ /* 0x180fe4000001083a */
[----:B------:R-:W2:Y:S01]  /*1dd70*/  MUFU.EX2 R44, R44 ;  /* 0x0000002c002c7308 */ /* 0x000ea20000000800 */
[-CC-:B------:R-:W-:Y:S02]  /*1dd80*/  FFMA.FTZ R163, R182, R55.reuse, -R58.reuse ;  /* 0x00000037b6a37223 */ /* 0x180fe4000001083a */
[-C--:B------:R-:W-:Y:S02]  /*1dd90*/  FFMA.FTZ R166, R181, R55.reuse, -R58 ;  /* 0x00000037b5a67223 */ /* 0x080fe4000001083a */
[-CC-:B------:R-:W-:Y:S02]  /*1dda0*/  FFMA.FTZ R165, R180, R55.reuse, -R52.reuse ;  /* 0x00000037b4a57223 */ /* 0x180fe40000010834 */
[-CC-:B------:R-:W-:Y:S01]  /*1ddb0*/  FFMA.FTZ R167, R177, R55.reuse, -R52.reuse ;  /* 0x00000037b1a77223 */ /* 0x180fe20000010834 */
[----:B------:R-:W4:Y:S01]  /*1ddc0*/  MUFU.EX2 R45, R45 ;  /* 0x0000002d002d7308 */ /* 0x000f220000000800 */
[----:B---3--:R-:W-:Y:S01]  /*1ddd0*/  F2FP.BF16.PACK_AB R6, R43, R34 ;  /* 0x000000222b06723e */ /* 0x008fe200000010ff */
[----:B------:R-:W-:-:S02]  /*1dde0*/  FFMA.FTZ R168, R179, R55, -R52 ;  /* 0x00000037b3a87223 */ /* 0x000fc40000010834 */
[-C--:B------:R-:W-:Y:S02]  /*1ddf0*/  FFMA.FTZ R169, R178, R55.reuse, -R52 ;  /* 0x00000037b2a97223 */ /* 0x080fe40000010834 */
[----:B------:R-:W-:Y:S02]  /*1de00*/  FFMA.FTZ R170, R175, R55, -R58 ;  /* 0x00000037afaa7223 */ /* 0x000fe4000001083a */
[-C--:B--2---:R-:W-:Y:S01]  /*1de10*/  FMUL.FTZ R130, R130, R44.reuse ;  /* 0x0000002c82827220 */ /* 0x084fe20000410000 */
[----:B------:R-:W-:Y:S01]  /*1de20*/  MUFU.EX2 R57, R57 ;  /* 0x0000003900397308 */ /* 0x000fe20000000800 */
[-C--:B------:R-:W-:Y:S02]  /*1de30*/  FMUL.FTZ R131, R131, R44.reuse ;  /* 0x0000002c83837220 */ /* 0x080fe40000410000 */
[-C--:B------:R-:W-:Y:S02]  /*1de40*/  FMUL.FTZ R126, R126, R44.reuse ;  /* 0x0000002c7e7e7220 */ /* 0x080fe40000410000 */
[----:B------:R-:W-:-:S02]  /*1de50*/  FMUL.FTZ R127, R127, R44 ;  /* 0x0000002c7f7f7220 */ /* 0x000fc40000410000 */
[-C--:B----4-:R-:W-:Y:S01]  /*1de60*/  FMUL.FTZ R128, R128, R45.reuse ;  /* 0x0000002d80807220 */ /* 0x090fe20000410000 */
        /* <DEDUP_REMOVED lines=41> */
[----:B------:R-:W1:Y:S01]  /*1e100*/  MUFU.EX2 R133, R133 ;  /* 0x0000008500857308 */ /* 0x000e620000000800 */
[-C--:B------:R-:W-:Y:S01]  /*1e110*/  FMUL.FTZ R89, R89, R45.reuse ;  /* 0x0000002d59597220 */ /* 0x080fe20000410000 */
[C---:B--2---:R-:W-:Y:S01]  /*1e120*/  HMMA.16816.F32.BF16 R84, R4.reuse, R12, R84 ;  /* 0x0000000c0454723c */ /* 0x044fe20000041854 */
[-C--:B------:R-:W-:Y:S02]  /*1e130*/  FMUL.FTZ R94, R94, R44.reuse ;  /* 0x0000002c5e5e7220 */ /* 0x080fe40000410000 */
[-C--:B------:R-:W-:Y:S02]  /*1e140*/  FMUL.FTZ R95, R95, R44.reuse ;  /* 0x0000002c5f5f7220 */ /* 0x080fe40000410000 */
[-C--:B------:R-:W-:Y:S01]  /*1e150*/  FMUL.FTZ R92, R92, R45.reuse ;  /* 0x0000002d5c5c7220 */ /* 0x080fe20000410000 */
[----:B------:R-:W-:Y:S01]  /*1e160*/  MUFU.EX2 R132, R132 ;  /* 0x0000008400847308 */ /* 0x000fe20000000800 */
[----:B------:R-:W-:Y:S01]  /*1e170*/  FMUL.FTZ R93, R93, R45 ;  /* 0x0000002d5d5d7220 */ /* 0x000fe20000410000 */
[----:B------:R-:W-:Y:S01]  /*1e180*/  HMMA.16816.F32.BF16 R88, R4, R14, R88 ;  /* 0x0000000e0458723c */ /* 0x000fe20000041858 */
[-C--:B------:R-:W-:Y:S01]  /*1e190*/  FMUL.FTZ R98, R98, R44.reuse ;  /* 0x0000002c62627220 */ /* 0x080fe20000410000 */
[----:B------:R-:W2:Y:S01]  /*1e1a0*/  LDSM.16.MT88.4 R12, [R213+0x10000] ;  /* 0x01000000d50c783b */ /* 0x000ea20000004200 */
[----:B------:R-:W-:-:S02]  /*1e1b0*/  FMUL.FTZ R99, R99, R44 ;  /* 0x0000002c63637220 */ /* 0x000fc40000410000 */
[-C--:B------:R-:W-:Y:S01]  /*1e1c0*/  FMUL.FTZ R96, R96, R45.reuse ;  /* 0x0000002d60607220 */ /* 0x080fe20000410000 */
[----:B------:R-:W-:Y:S01]  /*1e1d0*/  MUFU.EX2 R135, R135 ;  /* 0x0000008700877308 */ /* 0x000fe20000000800 */
[-C--:B------:R-:W-:Y:S01]  /*1e1e0*/  FMUL.FTZ R97, R97, R45.reuse ;  /* 0x0000002d61617220 */ /* 0x080fe20000410000 */
[C---:B---3--:R-:W-:Y:S01]  /*1e1f0*/  HMMA.16816.F32.BF16 R92, R4.reuse, R8, R92 ;  /* 0x00000008045c723c */ /* 0x048fe2000004185c */
[-C--:B------:R-:W-:Y:S02]  /*1e200*/  FMUL.FTZ R102, R102, R44.reuse ;  /* 0x0000002c66667220 */ /* 0x080fe40000410000 */
[-C--:B------:R-:W-:Y:S02]  /*1e210*/  FMUL.FTZ R103, R103, R44.reuse ;  /* 0x0000002c67677220 */ /* 0x080fe40000410000 */
[-C--:B------:R-:W-:Y:S01]  /*1e220*/  FMUL.FTZ R100, R100, R45.reuse ;  /* 0x0000002d64647220 */ /* 0x080fe20000410000 */
[----:B------:R-:W-:Y:S01]  /*1e230*/  MUFU.EX2 R134, R134 ;  /* 0x0000008600867308 */ /* 0x000fe20000000800 */
[----:B------:R-:W-:Y:S01]  /*1e240*/  FMUL.FTZ R101, R101, R45 ;  /* 0x0000002d65657220 */ /* 0x000fe20000410000 */
[----:B------:R-:W-:Y:S01]  /*1e250*/  HMMA.16816.F32.BF16 R96, R4, R10, R96 ;  /* 0x0000000a0460723c */ /* 0x000fe20000041860 */
[----:B------:R-:W3:Y:S01]  /*1e260*/  LDSM.16.MT88.4 R8, [R212+0x10000] ;  /* 0x01000000d408783b */ /* 0x000ee20000004200 */
[----:B------:R-:W-:-:S02]  /*1e270*/  FMUL.FTZ R106, R106, R44 ;  /* 0x0000002c6a6a7220 */ /* 0x000fc40000410000 */
[-C--:B------:R-:W-:Y:S02]  /*1e280*/  FMUL.FTZ R107, R107, R44.reuse ;  /* 0x0000002c6b6b7220 */ /* 0x080fe40000410000 */
[-C--:B------:R-:W-:Y:S01]  /*1e290*/  FMUL.FTZ R104, R104, R45.reuse ;  /* 0x0000002d68687220 */ /* 0x080fe20000410000 */
[----:B------:R-:W-:Y:S01]  /*1e2a0*/  MUFU.EX2 R136, R136 ;  /* 0x0000008800887308 */ /* 0x000fe20000000800 */
[-C--:B------:R-:W-:Y:S01]  /*1e2b0*/  FMUL.FTZ R105, R105, R45.reuse ;  /* 0x0000002d69697220 */ /* 0x080fe20000410000 */
[C---:B-----5:R-:W-:Y:S01]  /*1e2c0*/  HMMA.16816.F32.BF16 R100, R4.reuse, R16, R100 ;  /* 0x000000100464723c */ /* 0x060fe20000041864 */
[-C--:B------:R-:W-:Y:S02]  /*1e2d0*/  FMUL.FTZ R110, R110, R44.reuse ;  /* 0x0000002c6e6e7220 */ /* 0x080fe40000410000 */
[-C--:B------:R-:W-:Y:S02]  /*1e2e0*/  FMUL.FTZ R111, R111, R44.reuse ;  /* 0x0000002c6f6f7220 */ /* 0x080fe40000410000 */
[-C--:B------:R-:W-:Y:S01]  /*1e2f0*/  FMUL.FTZ R108, R108, R45.reuse ;  /* 0x0000002d6c6c7220 */ /* 0x080fe20000410000 */
[----:B------:R-:W5:Y:S01]  /*1e300*/  MUFU.EX2 R137, R137 ;  /* 0x0000008900897308 */ /* 0x000f620000000800 */
[----:B------:R-:W-:Y:S01]  /*1e310*/  FMUL.FTZ R109, R109, R45 ;  /* 0x0000002d6d6d7220 */ /* 0x000fe20000410000 */
[----:B------:R-:W-:Y:S01]  /*1e320*/  HMMA.16816.F32.BF16 R104, R4, R18, R104 ;  /* 0x000000120468723c */ /* 0x000fe20000041868 */
[----:B------:R-:W4:Y:S01]  /*1e330*/  LDSM.16.MT88.4 R16, [R213+0xc800] ;  /* 0x00c80000d510783b */ /* 0x000f220000004200 */
[----:B------:R-:W-:-:S02]  /*1e340*/  FMUL.FTZ R122, R122, R44 ;  /* 0x0000002c7a7a7220 */ /* 0x000fc40000410000 */
[-C--:B------:R-:W-:Y:S02]  /*1e350*/  FMUL.FTZ R123, R123, R44.reuse ;  /* 0x0000002c7b7b7220 */ /* 0x080fe40000410000 */
[-C--:B------:R-:W-:Y:S01]  /*1e360*/  FMUL.FTZ R120, R120, R45.reuse ;  /* 0x0000002d78787220 */ /* 0x080fe20000410000 */
[----:B------:R-:W-:Y:S01]  /*1e370*/  MUFU.EX2 R138, R138 ;  /* 0x0000008a008a7308 */ /* 0x000fe20000000800 */
[-C--:B------:R-:W-:Y:S01]  /*1e380*/  FMUL.FTZ R121, R121, R45.reuse ;  /* 0x0000002d79797220 */ /* 0x080fe20000410000 */
[C---:B--2---:R-:W-:Y:S01]  /*1e390*/  HMMA.16816.F32.BF16 R108, R4.reuse, R12, R108 ;  /* 0x0000000c046c723c */ /* 0x044fe2000004186c */
[-C--:B------:R-:W-:Y:S02]  /*1e3a0*/  FMUL.FTZ R118, R118, R44.reuse ;  /* 0x0000002c76767220 */ /* 0x080fe40000410000 */
[-C--:B------:R-:W-:Y:S02]  /*1e3b0*/  FMUL.FTZ R119, R119, R44.reuse ;  /* 0x0000002c77777220 */ /* 0x080fe40000410000 */
[-C--:B------:R-:W-:Y:S01]  /*1e3c0*/  FMUL.FTZ R116, R116, R45.reuse ;  /* 0x0000002d74747220 */ /* 0x080fe20000410000 */
[----:B------:R-:W2:Y:S01]  /*1e3d0*/  MUFU.EX2 R141, R141 ;  /* 0x0000008d008d7308 */ /* 0x000ea20000000800 */
[----:B------:R-:W-:Y:S01]  /*1e3e0*/  FMUL.FTZ R117, R117, R45 ;  /* 0x0000002d75757220 */ /* 0x000fe20000410000 */
[----:B------:R-:W-:Y:S01]  /*1e3f0*/  HMMA.16816.F32.BF16 R120, R4, R14, R120 ;  /* 0x0000000e0478723c */ /* 0x000fe20000041878 */
[-C--:B------:R-:W-:Y:S01]  /*1e400*/  FMUL.FTZ R114, R114, R44.reuse ;  /* 0x0000002c72727220 */ /* 0x080fe20000410000 */
[----:B------:R-:W2:Y:S01]  /*1e410*/  LDSM.16.MT88.4 R12, [R212+0xc800] ;  /* 0x00c80000d40c783b */ /* 0x000ea20000004200 */
[----:B------:R-:W-:-:S02]  /*1e420*/  FMUL.FTZ R115, R115, R44 ;  /* 0x0000002c73737220 */ /* 0x000fc40000410000 */
[-C--:B------:R-:W-:Y:S01]  /*1e430*/  FMUL.FTZ R112, R112, R45.reuse ;  /* 0x0000002d70707220 */ /* 0x080fe20000410000 */
[----:B------:R-:W1:Y:S01]  /*1e440*/  MUFU.EX2 R143, R143 ;  /* 0x0000008f008f7308 */ /* 0x000e620000000800 */
[----:B------:R-:W-:Y:S01]  /*1e450*/  FMUL.FTZ R113, R113, R45 ;  /* 0x0000002d71717220 */ /* 0x000fe20000410000 */
[C---:B---3--:R-:W-:Y:S01]  /*1e460*/  HMMA.16816.F32.BF16 R116, R4.reuse, R8, R116 ;  /* 0x000000080474723c */ /* 0x048fe20000041874 */
[-CC-:B------:R-:W-:Y:S02]  /*1e470*/  FFMA.FTZ R171, R176, R55.reuse, -R58.reuse ;  /* 0x00000037b0ab7223 */ /* 0x180fe4000001083a */
[-C--:B------:R-:W-:Y:S02]  /*1e480*/  FFMA.FTZ R174, R174, R55.reuse, -R58 ;  /* 0x00000037aeae7223 */ /* 0x080fe4000001083a */
[-C--:B------:R-:W-:Y:S01]  /*1e490*/  FFMA.FTZ R160, R160, R55.reuse, -R52 ;  /* 0x00000037a0a07223 */ /* 0x080fe20000010834 */
[----:B------:R-:W3:Y:S01]  /*1e4a0*/  MUFU.EX2 R153, R153 ;  /* 0x0000009900997308 */ /* 0x000ee20000000800 */
[-CC-:B------:R-:W-:Y:S01]  /*1e4b0*/  FFMA.FTZ R157, R157, R55.reuse, -R58.reuse ;  /* 0x000000379d9d7223 */ /* 0x180fe2000001083a */
[----:B------:R-:W-:Y:S01]  /*1e4c0*/  HMMA.16816.F32.BF16 R112, R4, R10, R112 ;  /* 0x0000000a0470723c */ /* 0x000fe20000041870 */
[----:B------:R-:W2:Y:S01]  /*1e4d0*/  LDSM.16.MT88.4 R8, [R216+0x10800] ;  /* 0x01080000d808783b */ /* 0x000ea20000004200 */
[----:B------:R-:W-:-:S02]  /*1e4e0*/  FFMA.FTZ R154, R154, R55, -R58 ;  /* 0x000000379a9a7223 */ /* 0x000fc4000001083a */
[-CC-:B------:R-:W-:Y:S02]  /*1e4f0*/  FFMA.FTZ R151, R151, R55.reuse, -R52.reuse ;  /* 0x0000003797977223 */ /* 0x180fe40000010834 */
[----:B------:R-:W2:Y:S01]  /*1e500*/  MUFU.EX2 R156, R156 ;  /* 0x0000009c009c7308 */ /* 0x000ea20000000800 */
[----:B-1----:R-:W-:Y:S01]  /*1e510*/  F2FP.BF16.PACK_AB R4, R67, R64 ;  /* 0x000000404304723e */ /* 0x002fe200000010ff */
[--C-:B------:R-:W-:Y:S01]  /*1e520*/  FFMA.FTZ R150, R150, R55, -R52.reuse ;  /* 0x0000003796967223 */ /* 0x100fe20000010834 */
[----:B------:R-:W-:Y:S01]  /*1e530*/  F2FP.BF16.PACK_AB R5, R62, R57 ;  /* 0x000000393e05723e */ /* 0x000fe200000010ff */
[-CC-:B------:R-:W-:Y:S01]  /*1e540*/  FFMA.FTZ R147, R147, R55.reuse, -R52.reuse ;  /* 0x0000003793937223 */ /* 0x180fe20000010834 */
[----:B----4-:R-:W-:Y:S01]  /*1e550*/  F2FP.BF16.PACK_AB R6, R65, R66 ;  /* 0x000000424106723e */ /* 0x010fe200000010ff */
[-C--:B------:R-:W-:Y:S01]  /*1e560*/  FFMA.FTZ R146, R146, R55.reuse, -R52 ;  /* 0x0000003792927223 */ /* 0x080fe20000010834 */
[----:B------:R-:W-:Y:S01]  /*1e570*/  F2FP.BF16.PACK_AB R7, R133, R60 ;  /* 0x0000003c8507723e */ /* 0x000fe200000010ff */
[----:B------:R-:W1:Y:S01]  /*1e580*/  MUFU.EX2 R158, R158 ;  /* 0x0000009e009e7308 */ /* 0x000e620000000800 */
[----:B------:R-:W-:-:S02]  /*1e590*/  FFMA.FTZ R145, R145, R55, -R58 ;  /* 0x0000003791917223 */ /* 0x000fc4000001083a */
[-CC-:B------:R-:W-:Y:S02]  /*1e5a0*/  FFMA.FTZ R144, R144, R55.reuse, -R58.reuse ;  /* 0x0000003790907223 */ /* 0x180fe4000001083a */
[-C--:B------:R-:W-:Y:S01]  /*1e5b0*/  FFMA.FTZ R142, R142, R55.reuse, -R58 ;  /* 0x000000378e8e7223 */ /* 0x080fe2000001083a */
[C---:B------:R-:W-:Y:S01]  /*1e5c0*/  HMMA.16816.F32.BF16 R68, R4.reuse, R20, R68 ;  /* 0x000000140444723c */ /* 0x040fe20000041844 */
[----:B------:R-:W-:Y:S01]  /*1e5d0*/  FFMA.FTZ R139, R139, R55, -R52 ;  /* 0x000000378b8b7223 */ /* 0x000fe20000010834 */
[----:B------:R-:W-:Y:S01]  /*1e5e0*/  MUFU.EX2 R159, R159 ;  /* 0x0000009f009f7308 */ /* 0x000fe20000000800 */
[----:B------:R-:W-:Y:S02]  /*1e5f0*/  FFMA.FTZ R33, R241, R44, R33 ;  /* 0x0000002cf1217223 */ /* 0x000fe40000010021 */
[----:B------:R-:W-:Y:S02]  /*1e600*/  FFMA.FTZ R40, R240, R45, R40 ;  /* 0x0000002df0287223 */ /* 0x000fe40000010028 */
[----:B------:R-:W-:Y:S01]  /*1e610*/  FADD.FTZ R32, R32, R33 ;  /* 0x0000002120207221 */ /* 0x000fe20000010000 */
[----:B------:R-:W-:Y:S01]  /*1e620*/  HMMA.16816.F32.BF16 R72, R4, R22, R72 ;  /* 0x000000160448723c */ /* 0x000fe20000041848 */
[----:B------:R-:W4:Y:S01]  /*1e630*/  LDSM.16.MT88.4 R20, [R212+0x10800] ;  /* 0x01080000d414783b */ /* 0x000f220000004200 */
[----:B------:R-:W-:Y:S01]  /*1e640*/  MUFU.EX2 R164, R164 ;  /* 0x000000a400a47308 */ /* 0x000fe20000000800 */
[----:B------:R-:W-:-:S02]  /*1e650*/  FADD.FTZ R35, R35, R40 ;  /* 0x0000002823237221 */ /* 0x000fc40000010000 */
[----:B------:R-:W-:Y:S02]  /*1e660*/  FADD.FTZ R3, R3, R32 ;  /* 0x0000002003037221 */ /* 0x000fe40000010000 */
        /* <DEDUP_REMOVED lines=13> */
[----:B--2---:R-:W-:Y:S01]  /*1e740*/  HMMA.16816.F32.BF16 R84, R4, R12, R84 ;  /* 0x0000000c0454723c */ /* 0x004fe20000041854 */
[----:B------:R-:W-:Y:S01]  /*1e750*/  FADD.FTZ R66, R66, R67 ;  /* 0x0000004342427221 */ /* 0x000fe20000010000 */
[----:B------:R-:W2:Y:S01]  /*1e760*/  MUFU.EX2 R165, R165 ;  /* 0x000000a500a57308 */ /* 0x000ea20000000800 */
[----:B------:R-:W-:Y:S02]  /*1e770*/  FADD.FTZ R133, R133, R60 ;  /* 0x0000003c85857221 */ /* 0x000fe40000010000 */
[----:B------:R-:W-:-:S03]  /*1e780*/  FADD.FTZ R65, R65, R66 ;  /* 0x0000004241417221 */ /* 0x000fc60000010000 */
        /* <DEDUP_REMOVED lines=12> */
[----:B------:R-:W1:Y:S06]  /*1e850*/  MUFU.EX2 R171, R171 ;  /* 0x000000ab00ab7308 */ /* 0x000e6c0000000800 */
        /* <DEDUP_REMOVED lines=12> */
[----:B------:R-:W-:Y:S01]  /*1e920*/  HMMA.16816.F32.BF16 R112, R4, R22, R112 ;  /* 0x000000160470723c */ /* 0x000fe20000041870 */
[----:B------:R-:W4:Y:S01]  /*1e930*/  LDSM.16.MT88.4 R20, [R216+0x11000] ;  /* 0x01100000d814783b */ /* 0x000f220000004200 */
        /* <DEDUP_REMOVED lines=8> */
[----:B------:R-:W-:Y:S01]  /*1e9c0*/  FADD.FTZ R137, R137, R136 ;  /* 0x0000008889897221 */ /* 0x000fe20000010000 */
[----:B------:R-:W-:Y:S01]  /*1e9d0*/  MOV R133, R42 ;  /* 0x0000002a00857202 */ /* 0x000fe20000000f00 */
[----:B------:R-:W-:Y:S01]  /*1e9e0*/  FADD.FTZ R135, R135, R132 ;  /* 0x0000008487877221 */ /* 0x000fe20000010000 */
[----:B------:R-:W-:Y:S01]  /*1e9f0*/  MOV R132, R41 ;  /* 0x0000002900847202 */ /* 0x000fe20000000f00 */
[----:B------:R-:W-:Y:S02]  /*1ea00*/  MUFU.EX2 R146, R146 ;  /* 0x0000009200927308 */ /* 0x000fe40000000800 */
[----:B-1----:R-:W-:Y:S01]  /*1ea10*/  HMMA.16816.F32.BF16 R68, R4, R16, R68 ;  /* 0x000000100444723c */ /* 0x002fe20000041844 */
[----:B------:R-:W-:-:S04]  /*1ea20*/  FADD.FTZ R2, R134, R135 ;  /* 0x0000008786027221 */ /* 0x000fc80000010000 */
[----:B------:R-:W-:Y:S01]  /*1ea30*/  FADD.FTZ R2, R143, R2 ;  /* 0x000000028f027221 */ /* 0x000fe20000010000 */
[----:B------:R-:W-:Y:S02]  /*1ea40*/  MUFU.EX2 R145, R145 ;  /* 0x0000009100917308 */ /* 0x000fe40000000800 */
[----:B------:R-:W-:Y:S01]  /*1ea50*/  HMMA.16816.F32.BF16 R72, R4, R18, R72 ;  /* 0x000000120448723c */ /* 0x000fe20000041848 */
[----:B------:R-:W1:Y:S01]  /*1ea60*/  LDSM.16.MT88.4 R16, [R214+0xd800] ;  /* 0x00d80000d610783b */ /* 0x000e620000004200 */
[----:B---3--:R-:W-:-:S04]  /*1ea70*/  FADD.FTZ R3, R153, R2 ;  /* 0x0000000299037221 */ /* 0x008fc80000010000 */
[----:B------:R-:W-:Y:S01]  /*1ea80*/  MUFU.EX2 R144, R144 ;  /* 0x0000009000907308 */ /* 0x000fe20000000800 */
[----:B------:R-:W-:Y:S01]  /*1ea90*/  FADD.FTZ R3, R156, R3 ;  /* 0x000000039c037221 */ /* 0x000fe20000010000 */
[----:B------:R-:W-:Y:S03]  /*1eaa0*/  HMMA.16816.F32.BF16 R108, R4, R48, R108 ;  /* 0x00000030046c723c */ /* 0x000fe6000004186c */
[----:B------:R-:W-:-:S03]  /*1eab0*/  FADD.FTZ R2, R158, R3 ;  /* 0x000000039e027221 */ /* 0x000fc60000010000 */
[----:B------:R-:W-:Y:S01]  /*1eac0*/  MUFU.EX2 R142, R142 ;  /* 0x0000008e008e7308 */ /* 0x000fe20000000800 */
[----:B--2---:R-:W-:Y:S01]  /*1ead0*/  FADD.FTZ R2, R165, R2 ;  /* 0x00000002a5027221 */ /* 0x004fe20000010000 */
[C---:B------:R-:W-:Y:S01]  /*1eae0*/  HMMA.16816.F32.BF16 R120, R4.reuse, R50, R120 ;  /* 0x000000320478723c */ /* 0x040fe20000041878 */
[----:B------:R-:W2:Y:S07]  /*1eaf0*/  LDSM.16.MT88.4 R48, [R214+0x11800] ;  /* 0x01180000d630783b */ /* 0x000eae0000004200 */
[C---:B------:R-:W-:Y:S08]  /*1eb00*/  HMMA.16816.F32.BF16 R76, R4.reuse, R12, R76 ;  /* 0x0000000c044c723c */ /* 0x040ff0000004184c */
[C---:B------:R-:W-:Y:S01]  /*1eb10*/  HMMA.16816.F32.BF16 R80, R4.reuse, R14, R80 ;  /* 0x0000000e0450723c */ /* 0x040fe20000041850 */
[----:B------:R-:W3:Y:S07]  /*1eb20*/  LDSM.16.MT88.4 R12, [R213+0xd800] ;  /* 0x00d80000d50c783b */ /* 0x000eee0000004200 */
        /* <DEDUP_REMOVED lines=11> */
[----:B------:R-:W2:Y:S07]  /*1ebe0*/  LDSM.16.MT88.4 R36, [R213+0x11800] ;  /* 0x01180000d524783b */ /* 0x000eae0000004200 */
[C---:B------:R-:W-:Y:S08]  /*1ebf0*/  HMMA.16816.F32.BF16 R116, R4.reuse, R28, R116 ;  /* 0x0000001c0474723c */ /* 0x040ff00000041874 */
[----:B------:R-:W-:Y:S01]  /*1ec00*/  HMMA.16816.F32.BF16 R112, R4, R30, R112 ;  /* 0x0000001e0470723c */ /* 0x000fe20000041870 */
[----:B------:R-:W3:Y:S06]  /*1ec10*/  LDSM.16.MT88.4 R28, [R212+0x11800] ;  /* 0x01180000d41c783b */ /* 0x000eec0000004200 */
[----:B------:R-:W-:-:S02]  /*1ec20*/  F2FP.BF16.PACK_AB R4, R164, R159 ;  /* 0x0000009fa404723e */ /* 0x000fc400000010ff */
[----:B------:R-:W-:Y:S02]  /*1ec30*/  F2FP.BF16.PACK_AB R5, R156, R153 ;  /* 0x000000999c05723e */ /* 0x000fe400000010ff */
[----:B------:R-:W-:Y:S02]  /*1ec40*/  F2FP.BF16.PACK_AB R6, R166, R163 ;  /* 0x000000a3a606723e */ /* 0x000fe400000010ff */
[----:B------:R-:W-:-:S07]  /*1ec50*/  F2FP.BF16.PACK_AB R7, R165, R158 ;  /* 0x0000009ea507723e */ /* 0x000fce00000010ff */
[C---:B-1----:R-:W-:Y:S08]  /*1ec60*/  HMMA.16816.F32.BF16 R68, R4.reuse, R16, R68 ;  /* 0x000000100444723c */ /* 0x042ff00000041844 */
[C---:B------:R-:W-:Y:S01]  /*1ec70*/  HMMA.16816.F32.BF16 R72, R4.reuse, R18, R72 ;  /* 0x000000120448723c */ /* 0x040fe20000041848 */
[----:B------:R-:W1:Y:S07]  /*1ec80*/  LDSM.16.MT88.4 R16, [R214+0xe000] ;  /* 0x00e00000d610783b */ /* 0x000e6e0000004200 */
[C---:B--2---:R-:W-:Y:S07]  /*1ec90*/  HMMA.16816.F32.BF16 R100, R4.reuse, R48, R100 ;  /* 0x000000300464723c */ /* 0x044fee0000041864 */
[-C--:B------:R-:W-:Y:S01]  /*1eca0*/  FFMA.FTZ R49, R173, R55.reuse, -R58 ;  /* 0x00000037ad317223 */ /* 0x080fe2000001083a */
[----:B---3--:R-:W-:Y:S01]  /*1ecb0*/  HMMA.16816.F32.BF16 R76, R4, R12, R76 ;  /* 0x0000000c044c723c */ /* 0x008fe2000004184c */
[----:B------:R-:W-:-:S04]  /*1ecc0*/  FFMA.FTZ R48, R172, R55, -R52 ;  /* 0x00000037ac307223 */ /* 0x000fc80000010834 */
[----:B------:R-:W2:Y:S03]  /*1ecd0*/  MUFU.EX2 R49, R49 ;  /* 0x0000003100317308 */ /* 0x000ea60000000800 */
[C---:B------:R-:W-:Y:S01]  /*1ece0*/  HMMA.16816.F32.BF16 R80, R4.reuse, R14, R80 ;  /* 0x0000000e0450723c */ /* 0x040fe20000041850 */
[----:B------:R-:W3:Y:S04]  /*1ecf0*/  LDSM.16.MT88.4 R12, [R213+0xe000] ;  /* 0x00e00000d50c783b */ /* 0x000ee80000004200 */
[----:B------:R-:W1:Y:S03]  /*1ed00*/  MUFU.EX2 R48, R48 ;  /* 0x0000003000307308 */ /* 0x000e660000000800 */
[C---:B-----5:R-:W-:Y:S08]  /*1ed10*/  HMMA.16816.F32.BF16 R84, R4.reuse, R8, R84 ;  /* 0x000000080454723c */ /* 0x060ff00000041854 */
[C---:B------:R-:W-:Y:S01]  /*1ed20*/  HMMA.16816.F32.BF16 R88, R4.reuse, R10, R88 ;  /* 0x0000000a0458723c */ /* 0x040fe20000041858 */
[----:B------:R-:W5:Y:S07]  /*1ed30*/  LDSM.16.MT88.4 R8, [R212+0xe000] ;  /* 0x00e00000d408783b */ /* 0x000f6e0000004200 */
[C---:B------:R-:W-:Y:S08]  /*1ed40*/  HMMA.16816.F32.BF16 R128, R4.reuse, R24, R128 ;  /* 0x000000180480723c */ /* 0x040ff00000041880 */
[C---:B------:R-:W-:Y:S01]  /*1ed50*/  HMMA.16816.F32.BF16 R124, R4.reuse, R26, R124 ;  /* 0x0000001a047c723c */ /* 0x040fe2000004187c */
[----:B------:R-:W-:Y:S07]  /*1ed60*/  LDSM.16.MT88.4 R24, [R216+0xe000] ;  /* 0x00e00000d818783b */ /* 0x000fee0000004200 */
[C---:B----4-:R-:W-:Y:S08]  /*1ed70*/  HMMA.16816.F32.BF16 R92, R4.reuse, R20, R92 ;  /* 0x00000014045c723c */ /* 0x050ff0000004185c */
[C---:B------:R-:W-:Y:S01]  /*1ed80*/  HMMA.16816.F32.BF16 R96, R4.reuse, R22, R96 ;  /* 0x000000160460723c */ /* 0x040fe20000041860 */
[----:B------:R-:W4:Y:S07]  /*1ed90*/  LDSM.16.MT88.4 R20, [R216+0x12000] ;  /* 0x01200000d814783b */ /* 0x000f2e0000004200 */
[C---:B------:R-:W-:Y:S07]  /*1eda0*/  HMMA.16816.F32.BF16 R104, R4.reuse, R50, R104 ;  /* 0x000000320468723c */ /* 0x040fee0000041868 */
[-C--:B------:R-:W-:Y:S01]  /*1edb0*/  FFMA.FTZ R50, R162, R55.reuse, -R52 ;  /* 0x00000037a2327223 */ /* 0x080fe20000010834 */
[----:B------:R-:W-:Y:S01]  /*1edc0*/  HMMA.16816.F32.BF16 R108, R4, R36, R108 ;  /* 0x00000024046c723c */ /* 0x000fe2000004186c */
[----:B------:R-:W-:-:S02]  /*1edd0*/  FFMA.FTZ R162, R155, R55, -R58 ;  /* 0x000000379ba27223 */ /* 0x000fc4000001083a */
[-C--:B------:R-:W-:Y:S02]  /*1ede0*/  FFMA.FTZ R51, R161, R55.reuse, -R52 ;  /* 0x00000037a1337223 */ /* 0x080fe40000010834 */
[-CC-:B------:R-:W-:Y:S01]  /*1edf0*/  FFMA.FTZ R155, R152, R55.reuse, -R58.reuse ;  /* 0x00000037989b7223 */ /* 0x180fe2000001083a */
[----:B------:R-:W-:Y:S01]  /*1ee00*/  MUFU.EX2 R50, R50 ;  /* 0x0000003200327308 */ /* 0x000fe20000000800 */
[----:B------:R-:W-:Y:S01]  /*1ee10*/  FFMA.FTZ R161, R140, R55, -R58 ;  /* 0x000000378ca17223 */ /* 0x000fe2000001083a */
[C---:B------:R-:W-:Y:S01]  /*1ee20*/  HMMA.16816.F32.BF16 R120, R4.reuse, R38, R120 ;  /* 0x000000260478723c */ /* 0x040fe20000041878 */
[----:B------:R-:W-:Y:S05]  /*1ee30*/  LDSM.16.MT88.4 R36, [R213+0x12800] ;  /* 0x01280000d524783b */ /* 0x000fea0000004200 */
[----:B------:R-:W-:Y:S02]  /*1ee40*/  MUFU.EX2 R51, R51 ;  /* 0x0000003300337308 */ /* 0x000fe40000000800 */
[C---:B------:R-:W-:Y:S06]  /*1ee50*/  HMMA.16816.F32.BF16 R116, R4.reuse, R28, R116 ;  /* 0x0000001c0474723c */ /* 0x040fec0000041874 */
[----:B------:R-:W3:Y:S02]  /*1ee60*/  MUFU.EX2 R162, R162 ;  /* 0x000000a200a27308 */ /* 0x000ee40000000800 */
[----:B------:R-:W-:Y:S01]  /*1ee70*/  HMMA.16816.F32.BF16 R112, R4, R30, R112 ;  /* 0x0000001e0470723c */ /* 0x000fe20000041870 */
[----:B------:R-:W-:Y:S05]  /*1ee80*/  LDSM.16.MT88.4 R28, [R214+0x12000] ;  /* 0x01200000d61c783b */ /* 0x000fea0000004200 */
[----:B------:R-:W3:Y:S01]  /*1ee90*/  MUFU.EX2 R155, R155 ;  /* 0x0000009b009b7308 */ /* 0x000ee20000000800 */
[----:B------:R-:W-:-:S02]  /*1eea0*/  F2FP.BF16.PACK_AB R4, R171, R170 ;  /* 0x000000aaab04723e */ /* 0x000fc400000010ff */
[----:B------:R-:W-:Y:S01]  /*1eeb0*/  F2FP.BF16.PACK_AB R5, R168, R167 ;  /* 0x000000a7a805723e */ /* 0x000fe200000010ff */
[----:B------:R-:W-:Y:S01]  /*1eec0*/  FADD.FTZ R167, R167, R2 ;  /* 0x00000002a7a77221 */ /* 0x000fe20000010000 */
[----:B--2---:R-:W-:Y:S02]  /*1eed0*/  F2FP.BF16.PACK_AB R6, R49, R174 ;  /* 0x000000ae3106723e */ /* 0x004fe400000010ff */
[----:B-1----:R-:W-:Y:S01]  /*1eee0*/  F2FP.BF16.PACK_AB R7, R48, R169 ;  /* 0x000000a93007723e */ /* 0x002fe200000010ff */
[----:B------:R-:W1:Y:S01]  /*1eef0*/  MUFU.EX2 R161, R161 ;  /* 0x000000a100a17308 */ /* 0x000e620000000800 */
[----:B------:R-:W-:-:S05]  /*1ef00*/  FADD.FTZ R168, R168, R167 ;  /* 0x000000a7a8a87221 */ /* 0x000fca0000010000 */
        /* <DEDUP_REMOVED lines=8> */
[----:B------:R-:W5:Y:S07]  /*1ef90*/  LDSM.16.MT88.4 R8, [R214+0xe800] ;  /* 0x00e80000d608783b */ /* 0x000f6e0000004200 */
[C---:B----4-:R-:W-:Y:S08]  /*1efa0*/  HMMA.16816.F32.BF16 R92, R4.reuse, R20, R92 ;  /* 0x00000014045c723c */ /* 0x050ff0000004185c */
[C---:B--2---:R-:W-:Y:S08]  /*1efb0*/  HMMA.16816.F32.BF16 R108, R4.reuse, R16, R108 ;  /* 0x00000010046c723c */ /* 0x044ff0000004186c */
[C---:B------:R-:W-:Y:S01]  /*1efc0*/  HMMA.16816.F32.BF16 R120, R4.reuse, R18, R120 ;  /* 0x000000120478723c */ /* 0x040fe20000041878 */
[----:B------:R-:W2:Y:S07]  /*1efd0*/  LDSM.16.MT88.4 R16, [R212+0xe800] ;  /* 0x00e80000d410783b */ /* 0x000eae0000004200 */
[C---:B------:R-:W-:Y:S01]  /*1efe0*/  HMMA.16816.F32.BF16 R96, R4.reuse, R22, R96 ;  /* 0x000000160460723c */ /* 0x040fe20000041860 */
[----:B------:R-:W4:Y:S07]  /*1eff0*/  LDSM.16.MT88.4 R20, [R213+0xe800] ;  /* 0x00e80000d514783b */ /* 0x000f2e0000004200 */
        /* <DEDUP_REMOVED lines=9> */
[----:B------:R-:W-:-:S02]  /*1f090*/  F2FP.BF16.PACK_AB R4, R162, R157 ;  /* 0x0000009da204723e */ /* 0x000fc400000010ff */
[----:B------:R-:W-:Y:S02]  /*1f0a0*/  F2FP.BF16.PACK_AB R5, R51, R50 ;  /* 0x000000323305723e */ /* 0x000fe400000010ff */
[----:B------:R-:W-:Y:S02]  /*1f0b0*/  F2FP.BF16.PACK_AB R6, R155, R154 ;  /* 0x0000009a9b06723e */ /* 0x000fe400000010ff */
[----:B------:R-:W-:-:S07]  /*1f0c0*/  F2FP.BF16.PACK_AB R7, R151, R160 ;  /* 0x000000a09707723e */ /* 0x000fce00000010ff */
[C---:B-----5:R-:W-:Y:S08]  /*1f0d0*/  HMMA.16816.F32.BF16 R68, R4.reuse, R8, R68 ;  /* 0x000000080444723c */ /* 0x060ff00000041844 */
        /* <DEDUP_REMOVED lines=9> */
[----:B------:R-:W5:Y:S07]  /*1f170*/  MUFU.EX2 R37, R139 ;  /* 0x0000008b00257308 */ /* 0x000f6e0000000800 */
[C---:B---3--:R-:W-:Y:S08]  /*1f180*/  HMMA.16816.F32.BF16 R100, R4.reuse, R8, R100 ;  /* 0x000000080464723c */ /* 0x048ff00000041864 */
[C---:B------:R-:W-:Y:S01]  /*1f190*/  HMMA.16816.F32.BF16 R104, R4.reuse, R10, R104 ;  /* 0x0000000a0468723c */ /* 0x040fe20000041868 */
[----:B------:R-:W3:Y:S07]  /*1f1a0*/  LDSM.16.MT88.4 R8, [R216+0x13000] ;  /* 0x01300000d808783b */ /* 0x000eee0000004200 */
[C---:B------:R-:W-:Y:S08]  /*1f1b0*/  HMMA.16816.F32.BF16 R92, R4.reuse, R12, R92 ;  /* 0x0000000c045c723c */ /* 0x040ff0000004185c */
[C---:B------:R-:W-:Y:S01]  /*1f1c0*/  HMMA.16816.F32.BF16 R96, R4.reuse, R14, R96 ;  /* 0x0000000e0460723c */ /* 0x040fe20000041860 */
[----:B------:R-:W1:Y:S07]  /*1f1d0*/  LDSM.16.MT88.4 R12, [R212+0xf000] ;  /* 0x00f00000d40c783b */ /* 0x000e6e0000004200 */
[C---:B------:R-:W-:Y:S08]  /*1f1e0*/  HMMA.16816.F32.BF16 R128, R4.reuse, R24, R128 ;  /* 0x000000180480723c */ /* 0x040ff00000041880 */
[C---:B------:R-:W-:Y:S01]  /*1f1f0*/  HMMA.16816.F32.BF16 R124, R4.reuse, R26, R124 ;  /* 0x0000001a047c723c */ /* 0x040fe2000004187c */
[----:B------:R-:W3:Y:S07]  /*1f200*/  LDSM.16.MT88.4 R24, [R214+0xf000] ;  /* 0x00f00000d618783b */ /* 0x000eee0000004200 */
[C---:B------:R-:W-:Y:S08]  /*1f210*/  HMMA.16816.F32.BF16 R120, R4.reuse, R38, R120 ;  /* 0x000000260478723c */ /* 0x040ff00000041878 */
[C---:B--2---:R-:W-:Y:S08]  /*1f220*/  HMMA.16816.F32.BF16 R116, R4.reuse, R16, R116 ;  /* 0x000000100474723c */ /* 0x044ff00000041874 */
[----:B------:R-:W-:Y:S01]  /*1f230*/  HMMA.16816.F32.BF16 R112, R4, R18, R112 ;  /* 0x000000120470723c */ /* 0x000fe20000041870 */
[----:B------:R-:W-:Y:S06]  /*1f240*/  LDSM.16.MT88.4 R16, [R214+0x13000] ;  /* 0x01300000d610783b */ /* 0x000fec0000004200 */
[----:B------:R-:W-:-:S02]  /*1f250*/  F2FP.BF16.PACK_AB R4, R144, R145 ;  /* 0x000000919004723e */ /* 0x000fc400000010ff */
[----:B------:R-:W-:Y:S02]  /*1f260*/  F2FP.BF16.PACK_AB R5, R147, R150 ;  /* 0x000000969305723e */ /* 0x000fe400000010ff */
[----:B-1----:R-:W-:Y:S02]  /*1f270*/  F2FP.BF16.PACK_AB R6, R161, R142 ;  /* 0x0000008ea106723e */ /* 0x002fe400000010ff */
[----:B-----5:R-:W-:-:S07]  /*1f280*/  F2FP.BF16.PACK_AB R7, R37, R146 ;  /* 0x000000922507723e */ /* 0x020fce00000010ff */
[C---:B----4-:R-:W-:Y:S08]  /*1f290*/  HMMA.16816.F32.BF16 R76, R4.reuse, R20, R76 ;  /* 0x00000014044c723c */ /* 0x050ff0000004184c */
        /* <DEDUP_REMOVED lines=28> */
[C---:B------:R-:W-:Y:S05]  /*1f460*/  HMMA.16816.F32.BF16 R100, R4.reuse, R16, R100 ;  /* 0x000000100464723c */ /* 0x040fea0000041864 */
[----:B------:R-:W4:Y:S03]  /*1f470*/  MUFU.EX2 R27, R27 ;  /* 0x0000001b001b7308 */ /* 0x000f260000000800 */
[C---:B------:R-:W-:Y:S01]  /*1f480*/  HMMA.16816.F32.BF16 R104, R4.reuse, R18, R104 ;  /* 0x000000120468723c */ /* 0x040fe20000041868 */
[----:B------:R-:W5:Y:S04]  /*1f490*/  LDSM.16.MT88.4 R16, [R214+0xf800] ;  /* 0x00f80000d610783b */ /* 0x000f680000004200 */
[----:B------:R-:W1:Y:S03]  /*1f4a0*/  MUFU.EX2 R30, R30 ;  /* 0x0000001e001e7308 */ /* 0x000e660000000800 */
[C---:B--2---:R-:W-:Y:S05]  /*1f4b0*/  HMMA.16816.F32.BF16 R116, R4.reuse, R8, R116 ;  /* 0x000000080474723c */ /* 0x044fea0000041874 */
[----:B------:R-:W2:Y:S03]  /*1f4c0*/  MUFU.EX2 R31, R31 ;  /* 0x0000001f001f7308 */ /* 0x000ea60000000800 */
[----:B------:R-:W-:Y:S01]  /*1f4d0*/  HMMA.16816.F32.BF16 R112, R4, R10, R112 ;  /* 0x0000000a0470723c */ /* 0x000fe20000041870 */
[----:B------:R-:W5:Y:S06]  /*1f4e0*/  LDSM.16.MT88.4 R8, [R212+0xf800] ;  /* 0x00f80000d408783b */ /* 0x000f6c0000004200 */
[----:B----4-:R-:W-:-:S02]  /*1f4f0*/  F2FP.BF16.PACK_AB R4, R28, R27 ;  /* 0x0000001b1c04723e */ /* 0x010fc400000010ff */
[----:B------:R-:W-:Y:S02]  /*1f500*/  F2FP.BF16.PACK_AB R5, R25, R24 ;  /* 0x000000181905723e */ /* 0x000fe400000010ff */
[----:B-1----:R-:W-:Y:S02]  /*1f510*/  F2FP.BF16.PACK_AB R6, R30, R29 ;  /* 0x0000001d1e06723e */ /* 0x002fe400000010ff */
[----:B--2---:R-:W-:-:S07]  /*1f520*/  F2FP.BF16.PACK_AB R7, R31, R26 ;  /* 0x0000001a1f07723e */ /* 0x004fce00000010ff */
[C---:B---3--:R-:W-:Y:S08]  /*1f530*/  HMMA.16816.F32.BF16 R128, R4.reuse, R12, R128 ;  /* 0x0000000c0480723c */ /* 0x048ff00000041880 */
[C---:B------:R-:W-:Y:S01]  /*1f540*/  HMMA.16816.F32.BF16 R124, R4.reuse, R14, R124 ;  /* 0x0000000e047c723c */ /* 0x040fe2000004187c */
[----:B------:R-:W1:Y:S07]  /*1f550*/  LDSM.16.MT88.4 R12, [R216+0x13800] ;  /* 0x01380000d80c783b */ /* 0x000e6e0000004200 */
[C---:B------:R-:W-:Y:S07]  /*1f560*/  HMMA.16816.F32.BF16 R76, R4.reuse, R20, R76 ;  /* 0x00000014044c723c */ /* 0x040fee000004184c */
[----:B------:R-:W-:Y:S01]  /*1f570*/  FADD.FTZ R20, R138, R137 ;  /* 0x000000898a147221 */ /* 0x000fe20000010000 */
[----:B-----5:R-:W-:Y:S03]  /*1f580*/  HMMA.16816.F32.BF16 R68, R4, R16, R68 ;  /* 0x000000100444723c */ /* 0x020fe60000041844 */
[----:B------:R-:W-:-:S04]  /*1f590*/  FADD.FTZ R20, R141, R20 ;  /* 0x000000148d147221 */ /* 0x000fc80000010000 */
[----:B------:R-:W-:Y:S01]  /*1f5a0*/  FADD.FTZ R159, R159, R20 ;  /* 0x000000149f9f7221 */ /* 0x000fe20000010000 */
[----:B------:R-:W-:Y:S01]  /*1f5b0*/  HMMA.16816.F32.BF16 R72, R4, R18, R72 ;  /* 0x000000120448723c */ /* 0x000fe20000041848 */
[----:B------:R-:W2:Y:S02]  /*1f5c0*/  LDSM.16.MT88.4 R16, [R214+0x13800] ;  /* 0x01380000d610783b */ /* 0x000ea40000004200 */
[----:B------:R-:W-:-:S04]  /*1f5d0*/  FADD.FTZ R164, R164, R159 ;  /* 0x0000009fa4a47221 */ /* 0x000fc80000010000 */
[----:B------:R-:W-:Y:S01]  /*1f5e0*/  FADD.FTZ R3, R163, R164 ;  /* 0x000000a4a3037221 */ /* 0x000fe20000010000 */
[----:B------:R-:W-:Y:S03]  /*1f5f0*/  HMMA.16816.F32.BF16 R84, R4, R8, R84 ;  /* 0x000000080454723c */ /* 0x000fe60000041854 */
[----:B------:R-:W-:-:S04]  /*1f600*/  FADD.FTZ R3, R166, R3 ;  /* 0x00000003a6037221 */ /* 0x000fc80000010000 */
[----:B------:R-:W-:Y:S01]  /*1f610*/  FADD.FTZ R170, R170, R3 ;  /* 0x00000003aaaa7221 */ /* 0x000fe20000010000 */
[C---:B------:R-:W-:Y:S01]  /*1f620*/  HMMA.16816.F32.BF16 R88, R4.reuse, R10, R88 ;  /* 0x0000000a0458723c */ /* 0x040fe20000041858 */
[----:B------:R-:W3:Y:S01]  /*1f630*/  LDSM.16.MT88.4 R8, [R213+0x13800] ;  /* 0x01380000d508783b */ /* 0x000ee20000004200 */
[----:B------:R-:W-:Y:S02]  /*1f640*/  FADD.FTZ R3, R169, R168 ;  /* 0x000000a8a9037221 */ /* 0x000fe40000010000 */
[----:B------:R-:W-:Y:S02]  /*1f650*/  FADD.FTZ R171, R171, R170 ;  /* 0x000000aaabab7221 */ /* 0x000fe40000010000 */
[----:B------:R-:W-:Y:S02]  /*1f660*/  FADD.FTZ R3, R48, R3 ;  /* 0x0000000330037221 */ /* 0x000fe40000010000 */
[----:B-1----:R-:W-:Y:S01]  /*1f670*/  HMMA.16816.F32.BF16 R92, R4, R12, R92 ;  /* 0x0000000c045c723c */ /* 0x002fe2000004185c */
[----:B------:R-:W-:-:S02]  /*1f680*/  FADD.FTZ R2, R174, R171 ;  /* 0x000000abae027221 */ /* 0x000fc40000010000 */
[----:B------:R-:W-:Y:S02]  /*1f690*/  FADD.FTZ R50, R50, R3 ;  /* 0x0000000332327221 */ /* 0x000fe40000010000 */
[----:B------:R-:W-:Y:S02]  /*1f6a0*/  FADD.FTZ R2, R49, R2 ;  /* 0x0000000231027221 */ /* 0x000fe40000010000 */
[----:B------:R-:W-:Y:S01]  /*1f6b0*/  FADD.FTZ R51, R51, R50 ;  /* 0x0000003233337221 */ /* 0x000fe20000010000 */
[----:B------:R-:W-:Y:S01]  /*1f6c0*/  HMMA.16816.F32.BF16 R96, R4, R14, R96 ;  /* 0x0000000e0460723c */ /* 0x000fe20000041860 */
[----:B------:R-:W1:Y:S01]  /*1f6d0*/  LDSM.16.MT88.4 R12, [R212+0x13800] ;  /* 0x01380000d40c783b */ /* 0x000e620000004200 */
        /* <DEDUP_REMOVED lines=14> */
[----:B------:R-:W-:Y:S01]  /*1f7c0*/  HMMA.16816.F32.BF16 R104, R4, R18, R104 ;  /* 0x000000120468723c */ /* 0x000fe20000041868 */
[----:B------:R-:W-:Y:S02]  /*1f7d0*/  FADD.FTZ R2, R142, R3 ;  /* 0x000000038e027221 */ /* 0x000fe40000010000 */
[----:B------:R-:W-:Y:S02]  /*1f7e0*/  FADD.FTZ R24, R24, R37 ;  /* 0x0000002518187221 */ /* 0x000fe40000010000 */
[----:B------:R-:W-:-:S02]  /*1f7f0*/  FADD.FTZ R2, R161, R2 ;  /* 0x00000002a1027221 */ /* 0x000fc40000010000 */
[----:B------:R-:W-:Y:S01]  /*1f800*/  FADD.FTZ R25, R25, R24 ;  /* 0x0000001819197221 */ /* 0x000fe20000010000 */
[C---:B---3--:R-:W-:Y:S01]  /*1f810*/  HMMA.16816.F32.BF16 R108, R4.reuse, R8, R108 ;  /* 0x00000008046c723c */ /* 0x048fe2000004186c */
[----:B------:R-:W-:Y:S02]  /*1f820*/  FADD.FTZ R27, R27, R2 ;  /* 0x000000021b1b7221 */ /* 0x000fe40000010000 */
[----:B------:R-:W-:Y:S02]  /*1f830*/  FADD.FTZ R26, R26, R25 ;  /* 0x000000191a1a7221 */ /* 0x000fe40000010000 */
[----:B------:R-:W-:Y:S02]  /*1f840*/  FADD.FTZ R28, R28, R27 ;  /* 0x0000001b1c1c7221 */ /* 0x000fe40000010000 */
[----:B------:R-:W-:Y:S01]  /*1f850*/  FADD.FTZ R241, R31, R26 ;  /* 0x0000001a1ff17221 */ /* 0x000fe20000010000 */
[----:B------:R-:W-:Y:S01]  /*1f860*/  HMMA.16816.F32.BF16 R120, R4, R10, R120 ;  /* 0x0000000a0478723c */ /* 0x000fe20000041878 */
[----:B------:R-:W-:-:S04]  /*1f870*/  FADD.FTZ R29, R29, R28 ;  /* 0x0000001c1d1d7221 */ /* 0x000fc80000010000 */
[----:B------:R-:W-:-:S03]  /*1f880*/  FADD.FTZ R240, R30, R29 ;  /* 0x0000001d1ef07221 */ /* 0x000fc60000010000 */
[C---:B-1----:R-:W-:Y:S08]  /*1f890*/  HMMA.16816.F32.BF16 R116, R4.reuse, R12, R116 ;  /* 0x0000000c0474723c */ /* 0x042ff00000041874 */
[----:B------:R-:W-:Y:S08]  /*1f8a0*/  HMMA.16816.F32.BF16 R112, R4, R14, R112 ;  /* 0x0000000e0470723c */ /* 0x000ff00000041870 */
.L_x_3193:
[----:B------:R-:W-:-:S13]  /*1f8b0*/  ISETP.GE.AND P0, PT, R238, 0x1, PT ;  /* 0x00000001ee00780c */ /* 0x000fda0003f06270 */
[----:B------:R-:W-:Y:S05]  /*1f8c0*/  @!P0 BRA `(.L_x_3202) ;  /* 0x000052b000008947 */ /* 0x000fea0003800000 */
[----:B------:R-:W-:Y:S02]  /*1f8d0*/  MOV R135, R132 ;  /* 0x0000008400877202 */ /* 0x000fe40000000f00 */
[----:B------:R-:W-:Y:S02]  /*1f8e0*/  MOV R3, R133 ;  /* 0x0000008500037202 */ /* 0x000fe40000000f00 */
.L_x_3211:
        /* <DEDUP_REMOVED lines=14> */
[----:B------:R-:W3:Y:S01]  /*1f9d0*/  LD.E.64 R14, [R132.64+0x28] ;  /* 0x00002804840e7980 */ /* 0x000ee2000c101b00 */
        /* <DEDUP_REMOVED lines=8> */
[----:B------:R-:W-:Y:S04]  /*1fa60*/  LOP3.LUT R10, R10, R11, RZ, 0x3c, !PT ;  /* 0x0000000b0a0a7212 */ /* 0x000fe800078e3cff */
        /* <DEDUP_REMOVED lines=8> */
[----:B------:R-:W-:Y:S02]  /*1faf0*/  ISETP.GE.AND P0, PT, R2, RZ, PT ;  /* 0x000000ff0200720c */ /* 0x000fe40003f06270 */
[----:B------:R-:W-:Y:S01]  /*1fb00*/  LOP3.LUT R2, RZ, R11, RZ, 0x33, !PT ;  /* 0x0000000bff027212 */ /* 0x000fe200078e33ff */
        /* <DEDUP_REMOVED lines=39> */
.L_x_3204:
[----:B------:R-:W-:Y:S02]  /*1fd80*/  ULDC.64 UR4, c[0x0][0x118] ;  /* 0x0000460000047ab9 */ /* 0x000fe40000000a00 */
[----:B------:R-:W2:Y:S02]  /*1fd90*/  LD.E R8, [R132.64+0x40] ;  /* 0x0000400484087980 */ /* 0x000ea4000c101900 */
[----:B--2---:R-:W-:Y:S04]  /*1fda0*/  LEA R8, -R8, RZ, 0x7 ;  /* 0x000000ff08087211 */ /* 0x004fe800078e39ff */
[----:B------:R-:W-:Y:S02]  /*1fdb0*/  SHF.R.S32.HI R7, RZ, 0x1f, R8 ;  /* 0x0000001fff077819 */ /* 0x000fe40000011408 */
.L_x_3205:
[----:B------:R-:W-:Y:S05]  /*1fdc0*/  BSYNC B0 ;  /* 0x0000000000007941 */ /* 0x000fea0003800000 */
.L_x_3203:
        /* <DEDUP_REMOVED lines=346> */
[-C--:B--2---:R-:W-:Y:S02]  /*21370*/  IABS R139, R141.reuse ;  /* 0x0000008d008b7213 */ /* 0x084fe40000000000 */
[-C--:B------:R-:W-:Y:S02]  /*21380*/  IABS R137, R141.reuse ;  /* 0x0000008d00897213 */ /* 0x080fe40000000000 */
[----:B------:R-:W1:Y:S03]  /*21390*/  I2F.RP R136, R139 ;  /* 0x0000008b00887306 */ /* 0x000e660000209400 */
[----:B------:R-:W-:Y:S07]  /*213a0*/  IMAD.MOV R137, RZ, RZ, -R137 ;  /* 0x000000ffff897224 */ /* 0x000fee00078e0a89 */
[----:B-1----:R-:W1:Y:S02]  /*213b0*/  MUFU.RCP R2, R136 ;  /* 0x0000008800027308 */ /* 0x002e640000001000 */
[----:B-1----:R-:W-:Y:S02]  /*213c0*/  IADD3 R144, R2, 0xffffffe, RZ ;  /* 0x0ffffffe02907810 */ /* 0x002fe40007ffe0ff */
[----:B------:R-:W-:Y:S06]  /*213d0*/  IABS R2, R138 ;  /* 0x0000008a00027213 */ /* 0x000fec0000000000 */
        /* <DEDUP_REMOVED lines=11> */
[----:B------:R-:W-:Y:S02]  /*21490*/  IMAD.HI.U32 R140, R143, R134, RZ ;  /* 0x000000868f8c7227 */ /* 0x000fe400078e00ff */
[----:B------:R-:W2:Y:S02]  /*214a0*/  LD.E.64 R142, [R132.64+0x38] ;  /* 0x00003804848e7980 */ /* 0x000ea4000c101b00 */
        /* <DEDUP_REMOVED lines=38> */
.L_x_3209:
[----:B------:R-:W-:Y:S02]  /*21710*/  ULDC.64 UR4, c[0x0][0x118] ;  /* 0x0000460000047ab9 */ /* 0x000fe40000000a00 */
[----:B------:R-:W2:Y:S02]  /*21720*/  LD.E R140, [R132.64+0x38] ;  /* 0x00003804848c7980 */ /* 0x000ea4000c101900 */
[----:B--2---:R-:W-:Y:S04]  /*21730*/  LEA R140, -R140, RZ, 0x7 ;  /* 0x000000ff8c8c7211 */ /* 0x004fe800078e39ff */
[----:B------:R-:W-:Y:S02]  /*21740*/  SHF.R.S32.HI R139, RZ, 0x1f, R140 ;  /* 0x0000001fff8b7819 */ /* 0x000fe4000001148c */
.L_x_3210:
[----:B------:R-:W-:Y:S05]  /*21750*/  BSYNC B0 ;  /* 0x0000000000007941 */ /* 0x000fea0003800000 */
.L_x_3208:
        /* <DEDUP_REMOVED lines=130> */
.L_x_3207:
[----:B------:R-:W-:Y:S05]  /*21f80*/  BSYNC B1 ;  /* 0x0000000000017941 */ /* 0x000fea0003800000 */
.L_x_3206:
[----:B------:R-:W-:Y:S01]  /*21f90*/  ULDC.64 UR4, c[0x0][0x118] ;  /* 0x0000460000047ab9 */ /* 0x000fe20000000a00 */
[----:B-1----:R-:W1:Y:S01]  /*21fa0*/  S2R R139, SR_TID.X ;  /* 0x00000000008b7919 */ /* 0x002e620000002100 */
[----:B------:R-:W-:Y:S07]  /*21fb0*/  IADD3 R150, R238, -0x1, RZ ;  /* 0xffffffffee967810 */ /* 0x000fee0007ffe0ff */
[----:B------:R2:W3:Y:S01]  /*21fc0*/  LD.E R134, [R132.64+0xdc] ;  /* 0x0000dc0484867980 */ /* 0x0004e2000c101900 */
[----:B-1----:R-:W-:Y:S04]  /*21fd0*/  SHF.L.U32 R139, R139, 0x1, RZ ;  /* 0x000000018b8b7819 */ /* 0x002fe800000006ff */
[----:B------:R-:W-:Y:S04]  /*21fe0*/  LOP3.LUT R139, R139, 0x6, RZ, 0xc0, !PT ;  /* 0x000000068b8b7812 */ /* 0x000fe800078ec0ff */
[----:B------:R-:W-:Y:S04]  /*21ff0*/  LEA R2, R150, R139, 0x7 ;  /* 0x0000008b96027211 */ /* 0x000fe800078e38ff */
[C---:B------:R-:W-:Y:S01]  /*22000*/  IADD3 R154, R2.reuse, 0x1, RZ ;  /* 0x00000001029a7810 */ /* 0x040fe20007ffe0ff */
[----:B------:R-:W1:Y:S01]  /*22010*/  I2F R161, R2 ;  /* 0x0000000200a17306 */ /* 0x000e620000201400 */
[C---:B------:R-:W-:Y:S02]  /*22020*/  IADD3 R137, R2.reuse, 0x9, RZ ;  /* 0x0000000902897810 */ /* 0x040fe40007ffe0ff */
[C---:B------:R-:W-:Y:S02]  /*22030*/  IADD3 R152, R2.reuse, 0x11, RZ ;  /* 0x0000001102987810 */ /* 0x040fe40007ffe0ff */
[C---:B------:R-:W-:Y:S02]  /*22040*/  IADD3 R140, R2.reuse, 0x19, RZ ;  /* 0x00000019028c7810 */ /* 0x040fe40007ffe0ff */
[C---:B------:R-:W-:Y:S02]  /*22050*/  IADD3 R151, R2.reuse, 0x21, RZ ;  /* 0x0000002102977810 */ /* 0x040fe40007ffe0ff */
[C---:B------:R-:W-:Y:S01]  /*22060*/  IADD3 R143, R2.reuse, 0x28, RZ ;  /* 0x00000028028f7810 */ /* 0x040fe20007ffe0ff */
[----:B------:R-:W4:Y:S01]  /*22070*/  I2F R154, R154 ;  /* 0x0000009a009a7306 */ /* 0x000f220000201400 */
[C---:B------:R-:W-:Y:S02]  /*22080*/  IADD3 R159, R2.reuse, 0x8, RZ ;  /* 0x00000008029f7810 */ /* 0x040fe40007ffe0ff */
[C---:B------:R-:W-:Y:S02]  /*22090*/  IADD3 R153, R2.reuse, 0x20, RZ ;  /* 0x0000002002997810 */ /* 0x040fe40007ffe0ff */
[C---:B------:R-:W-:Y:S02]  /*220a0*/  IADD3 R157, R2.reuse, 0x10, RZ ;  /* 0x00000010029d7810 */ /* 0x040fe40007ffe0ff */
[C---:B------:R-:W-:Y:S02]  /*220b0*/  IADD3 R155, R2.reuse, 0x18, RZ ;  /* 0x00000018029b7810 */ /* 0x040fe40007ffe0ff */
[C---:B------:R-:W-:Y:S01]  /*220c0*/  IADD3 R147, R2.reuse, 0x30, RZ ;  /* 0x0000003002937810 */ /* 0x040fe20007ffe0ff */
[----:B------:R-:W5:Y:S01]  /*220d0*/  I2F R137, R137 ;  /* 0x0000008900897306 */ /* 0x000f620000201400 */
[C---:B------:R-:W-:Y:S02]  /*220e0*/  IADD3 R145, R2.reuse, 0x38, RZ ;  /* 0x0000003802917810 */ /* 0x040fe40007ffe0ff */
[----:B------:R-:W-:Y:S01]  /*220f0*/  IADD3 R146, R2, 0x31, RZ ;  /* 0x0000003102927810 */ /* 0x000fe20007ffe0ff */
[-C--:B-1----:R-:W-:Y:S01]  /*22100*/  FFMA.FTZ R6, R0, R161.reuse, R6 ;  /* 0x000000a100067223 */ /* 0x082fe20000010006 */
[----:B------:R-:W-:Y:S01]  /*22110*/  IADD3 R142, R2, 0x39, RZ ;  /* 0x00000039028e7810 */ /* 0x000fe20007ffe0ff */
[----:B------:R-:W-:Y:S01]  /*22120*/  FFMA.FTZ R4, R0, R161, R4 ;  /* 0x000000a100047223 */ /* 0x000fe20000010004 */
[C---:B------:R-:W-:Y:S02]  /*22130*/  IADD3 R141, R2.reuse, 0x40, RZ ;  /* 0x00000040028d7810 */ /* 0x040fe40007ffe0ff */
[----:B------:R-:W-:Y:S01]  /*22140*/  IADD3 R144, R2, 0x29, RZ ;  /* 0x0000002902907810 */ /* 0x000fe20007ffe0ff */
[----:B------:R-:W1:Y:S01]  /*22150*/  I2F R152, R152 ;  /* 0x0000009800987306 */ /* 0x000e620000201400 */
[----:B------:R-:W-:Y:S02]  /*22160*/  FMNMX.FTZ R156, R4, R3, !PT ;  /* 0x00000003049c7209 */ /* 0x000fe40007810000 */
[----:B------:R-:W-:Y:S01]  /*22170*/  IADD3 R139, R2, 0x48, RZ ;  /* 0x00000048028b7810 */ /* 0x000fe20007ffe0ff */
[-C--:B----4-:R-:W-:Y:S01]  /*22180*/  FFMA.FTZ R7, R0, R154.reuse, R7 ;  /* 0x0000009a00077223 */ /* 0x090fe20000010007 */
[----:B------:R-:W-:Y:S01]  /*22190*/  IADD3 R138, R2, 0x41, RZ ;  /* 0x00000041028a7810 */ /* 0x000fe20007ffe0ff */
[----:B------:R-:W-:Y:S01]  /*221a0*/  FFMA.FTZ R5, R0, R154, R5 ;  /* 0x0000009a00057223 */ /* 0x000fe20000010005 */
[C---:B------:R-:W-:Y:S02]  /*221b0*/  IADD3 R154, R2.reuse, 0x58, RZ ;  /* 0x00000058029a7810 */ /* 0x040fe40007ffe0ff */
[C---:B--2---:R-:W-:Y:S01]  /*221c0*/  IADD3 R133, R2.reuse, 0x50, RZ ;  /* 0x0000005002857810 */ /* 0x044fe20007ffe0ff */
[----:B------:R-:W2:Y:S01]  /*221d0*/  I2F R140, R140 ;  /* 0x0000008c008c7306 */ /* 0x000ea20000201400 */
[C---:B------:R-:W-:Y:S02]  /*221e0*/  IADD3 R136, R2.reuse, 0x49, RZ ;  /* 0x0000004902887810 */ /* 0x040fe40007ffe0ff */
[----:B------:R-:W-:Y:S01]  /*221f0*/  IADD3 R132, R2, 0x51, RZ ;  /* 0x0000005102847810 */ /* 0x000fe20007ffe0ff */
[CC--:B-----5:R-:W-:Y:S02]  /*22200*/  FFMA.FTZ R11, R0.reuse, R137.reuse, R11 ;  /* 0x00000089000b7223 */ /* 0x0e0fe4000001000b */
[C---:B------:R-:W-:Y:S04]  /*22210*/  FFMA.FTZ R9, R0.reuse, R137, R9 ;  /* 0x0000008900097223 */ /* 0x040fe80000010009 */
[----:B------:R4:W5:Y:S01]  /*22220*/  I2F R137, R154 ;  /* 0x0000009a00897306 */ /* 0x0009620000201400 */
[CC--:B-1----:R-:W-:Y:S02]  /*22230*/  FFMA.FTZ R15, R0.reuse, R152.reuse, R15 ;  /* 0x00000098000f7223 */ /* 0x0c2fe4000001000f */
[----:B------:R-:W-:Y:S01]  /*22240*/  FFMA.FTZ R13, R0, R152, R13 ;  /* 0x00000098000d7223 */ /* 0x000fe2000001000d */
[----:B------:R-:W-:Y:S06]  /*22250*/  IADD3 R152, R2, 0x59, RZ ;  /* 0x0000005902987810 */ /* 0x000fec0007ffe0ff */
[----:B------:R-:W1:Y:S01]  /*22260*/  I2F R151, R151 ;  /* 0x0000009700977306 */ /* 0x000e620000201400 */
[CC--:B--2---:R-:W-:Y:S02]  /*22270*/  FFMA.FTZ R19, R0.reuse, R140.reuse, R19 ;  /* 0x0000008c00137223 */ /* 0x0c4fe40000010013 */
[----:B------:R-:W-:Y:S07]  /*22280*/  FFMA.FTZ R17, R0, R140, R17 ;  /* 0x0000008c00117223 */ /* 0x000fee0000010011 */
[----:B------:R-:W2:Y:S01]  /*22290*/  I2F R143, R143 ;  /* 0x0000008f008f7306 */ /* 0x000ea20000201400 */
[----:B----4-:R-:W-:Y:S01]  /*222a0*/  FMNMX.FTZ R154, R6, R135, !PT ;  /* 0x00000087069a7209 */ /* 0x010fe20007810000 */
[CC--:B-----5:R-:W-:Y:S02]  /*222b0*/  FFMA.FTZ R50, R0.reuse, R137.reuse, R50 ;  /* 0x0000008900327223 */ /* 0x0e0fe40000010032 */
[C---:B------:R-:W-:Y:S06]  /*222c0*/  FFMA.FTZ R48, R0.reuse, R137, R48 ;  /* 0x0000008900307223 */ /* 0x040fec0000010030 */
[----:B------:R-:W4:Y:S01]  /*222d0*/  I2F R159, R159 ;  /* 0x0000009f009f7306 */ /* 0x000f220000201400 */
[CC--:B-1----:R-:W-:Y:S02]  /*222e0*/  FFMA.FTZ R23, R0.reuse, R151.reuse, R23 ;  /* 0x0000009700177223 */ /* 0x0c2fe40000010017 */
[----:B------:R-:W-:Y:S01]  /*222f0*/  FFMA.FTZ R21, R0, R151, R21 ;  /* 0x0000009700157223 */ /* 0x000fe20000010015 */
[----:B------:R-:W-:Y:S06]  /*22300*/  IADD3 R151, R2, 0x60, RZ ;  /* 0x0000006002977810 */ /* 0x000fec0007ffe0ff */
[----:B------:R-:W1:Y:S01]  /*22310*/  I2F R153, R153 ;  /* 0x0000009900997306 */ /* 0x000e620000201400 */
[CC--:B--2---:R-:W-:Y:S02]  /*22320*/  FFMA.FTZ R26, R0.reuse, R143.reuse, R26 ;  /* 0x0000008f001a7223 */ /* 0x0c4fe4000001001a */
[C---:B------:R-:W-:Y:S07]  /*22330*/  FFMA.FTZ R24, R0.reuse, R143, R24 ;  /* 0x0000008f00187223 */ /* 0x040fee0000010018 */
[----:B------:R-:W2:Y:S01]  /*22340*/  I2F R157, R157 ;  /* 0x0000009d009d7306 */ /* 0x000ea20000201400 */
[CC--:B----4-:R-:W-:Y:S02]  /*22350*/  FFMA.FTZ R10, R0.reuse, R159.reuse, R10 ;  /* 0x0000009f000a7223 */ /* 0x0d0fe4000001000a */
[C---:B------:R-:W-:Y:S07]  /*22360*/  FFMA.FTZ R8, R0.reuse, R159, R8 ;  /* 0x0000009f00087223 */ /* 0x040fee0000010008 */
[----:B------:R-:W4:Y:S01]  /*22370*/  I2F R155, R155 ;  /* 0x0000009b009b7306 */ /* 0x000f220000201400 */
[CC--:B-1----:R-:W-:Y:S02]  /*22380*/  FFMA.FTZ R22, R0.reuse, R153.reuse, R22 ;  /* 0x0000009900167223 */ /* 0x0c2fe40000010016 */
[----:B------:R-:W-:Y:S01]  /*22390*/  FFMA.FTZ R20, R0, R153, R20 ;  /* 0x0000009900147223 */ /* 0x000fe20000010014 */
[----:B------:R-:W-:Y:S06]  /*223a0*/  FMNMX.FTZ R153, R7, R154, !PT ;  /* 0x0000009a07997209 */ /* 0x000fec0007810000 */
[----:B------:R1:W5:Y:S01]  /*223b0*/  I2F R140, R152 ;  /* 0x00000098008c7306 */ /* 0x0003620000201400 */
[----:B------:R-:W-:Y:S02]  /*223c0*/  FMNMX.FTZ R154, R10, R153, !PT ;  /* 0x000000990a9a7209 */ /* 0x000fe40007810000 */
[----:B------:R-:W-:Y:S01]  /*223d0*/  FMNMX.FTZ R153, R5, R156, !PT ;  /* 0x0000009c05997209 */ /* 0x000fe20007810000 */
[CC--:B--2---:R-:W-:Y:S02]  /*223e0*/  FFMA.FTZ R14, R0.reuse, R157.reuse, R14 ;  /* 0x0000009d000e7223 */ /* 0x0c4fe4000001000e */
[C---:B------:R-:W-:Y:S04]  /*223f0*/  FFMA.FTZ R12, R0.reuse, R157, R12 ;  /* 0x0000009d000c7223 */ /* 0x040fe8000001000c */
[----:B------:R-:W2:Y:S01]  /*22400*/  I2F R147, R147 ;  /* 0x0000009300937306 */ /* 0x000ea20000201400 */
[CC--:B----4-:R-:W-:Y:S02]  /*22410*/  FFMA.FTZ R18, R0.reuse, R155.reuse, R18 ;  /* 0x0000009b00127223 */ /* 0x0d0fe40000010012 */
[----:B------:R-:W-:Y:S01]  /*22420*/  FFMA.FTZ R16, R0, R155, R16 ;  /* 0x0000009b00107223 */ /* 0x000fe20000010010 */
[----:B------:R-:W-:Y:S02]  /*22430*/  FMNMX.FTZ R155, R11, R154, !PT ;  /* 0x0000009a0b9b7209 */ /* 0x000fe40007810000 */
[----:B------:R-:W-:Y:S04]  /*22440*/  FMNMX.FTZ R154, R8, R153, !PT ;  /* 0x00000099089a7209 */ /* 0x000fe80007810000 */
[----:B------:R-:W4:Y:S01]  /*22450*/  I2F R145, R145 ;  /* 0x0000009100917306 */ /* 0x000f220000201400 */
[----:B-1----:R-:W-:Y:S01]  /*22460*/  FMNMX.FTZ R152, R14, R155, !PT ;  /* 0x0000009b0e987209 */ /* 0x002fe20007810000 */
[C---:B-----5:R-:W-:Y:S01]  /*22470*/  FFMA.FTZ R51, R0.reuse, R140, R51 ;  /* 0x0000008c00337223 */ /* 0x060fe20000010033 */
[----:B------:R-:W-:Y:S01]  /*22480*/  FMNMX.FTZ R155, R9, R154, !PT ;  /* 0x0000009a099b7209 */ /* 0x000fe20007810000 */
[----:B------:R-:W-:Y:S01]  /*22490*/  FFMA.FTZ R49, R0, R140, R49 ;  /* 0x0000008c00317223 */ /* 0x000fe20000010031 */
[----:B------:R-:W-:Y:S05]  /*224a0*/  FMNMX.FTZ R153, R15, R152, !PT ;  /* 0x000000980f997209 */ /* 0x000fea0007810000 */
[----:B------:R1:W5:Y:S01]  /*224b0*/  I2F R143, R151 ;  /* 0x00000097008f7306 */ /* 0x0003620000201400 */
[----:B------:R-:W-:Y:S02]  /*224c0*/  FMNMX.FTZ R152, R12, R155, !PT ;  /* 0x0000009b0c987209 */ /* 0x000fe40007810000 */
[----:B------:R-:W-:Y:S01]  /*224d0*/  FMNMX.FTZ R154, R18, R153, !PT ;  /* 0x00000099129a7209 */ /* 0x000fe20007810000 */
[CC--:B--2---:R-:W-:Y:S01]  /*224e0*/  FFMA.FTZ R30, R0.reuse, R147.reuse, R30 ;  /* 0x00000093001e7223 */ /* 0x0c4fe2000001001e */
[----:B------:R-:W-:Y:S01]  /*224f0*/  FMNMX.FTZ R153, R13, R152, !PT ;  /* 0x000000980d997209 */ /* 0x000fe20007810000 */
[----:B------:R-:W-:Y:S01]  /*22500*/  FFMA.FTZ R28, R0, R147, R28 ;  /* 0x00000093001c7223 */ /* 0x000fe2000001001c */
[----:B------:R-:W-:Y:S02]  /*22510*/  IADD3 R147, R2, 0x68, RZ ;  /* 0x0000006802937810 */ /* 0x000fe40007ffe0ff */
[----:B------:R-:W-:Y:S01]  /*22520*/  FMNMX.FTZ R152, R16, R153, !PT ;  /* 0x0000009910987209 */ /* 0x000fe20007810000 */
[----:B------:R-:W2:Y:S01]  /*22530*/  I2F R146, R146 ;  /* 0x0000009200927306 */ /* 0x000ea20000201400 */
[CC--:B----4-:R-:W-:Y:S02]  /*22540*/  FFMA.FTZ R34, R0.reuse, R145.reuse, R34 ;  /* 0x0000009100227223 */ /* 0x0d0fe40000010022 */
[C---:B------:R-:W-:Y:S07]  /*22550*/  FFMA.FTZ R32, R0.reuse, R145, R32 ;  /* 0x0000009100207223 */ /* 0x040fee0000010020 */
[----:B------:R-:W4:Y:S01]  /*22560*/  I2F R142, R142 ;  /* 0x0000008e008e7306 */ /* 0x000f220000201400 */
[----:B-1----:R-:W-:Y:S01]  /*22570*/  FMNMX.FTZ R151, R19, R154, !PT ;  /* 0x0000009a13977209 */ /* 0x002fe20007810000 */
[CC--:B-----5:R-:W-:Y:S02]  /*22580*/  FFMA.FTZ R54, R0.reuse, R143.reuse, R54 ;  /* 0x0000008f00367223 */ /* 0x0e0fe40000010036 */
[C---:B------:R-:W-:Y:S06]  /*22590*/  FFMA.FTZ R52, R0.reuse, R143, R52 ;  /* 0x0000008f00347223 */ /* 0x040fec0000010034 */
[----:B------:R-:W1:Y:S01]  /*225a0*/  I2F R141, R141 ;  /* 0x0000008d008d7306 */ /* 0x000e620000201400 */
[CC--:B--2---:R-:W-:Y:S02]  /*225b0*/  FFMA.FTZ R31, R0.reuse, R146.reuse, R31 ;  /* 0x00000092001f7223 */ /* 0x0c4fe4000001001f */
[----:B------:R-:W-:Y:S01]  /*225c0*/  FFMA.FTZ R29, R0, R146, R29 ;  /* 0x00000092001d7223 */ /* 0x000fe2000001001d */
[----:B------:R-:W-:Y:S02]  /*225d0*/  FMNMX.FTZ R146, R22, R151, !PT ;  /* 0x0000009716927209 */ /* 0x000fe40007810000 */
[----:B------:R-:W-:Y:S04]  /*225e0*/  FMNMX.FTZ R151, R17, R152, !PT ;  /* 0x0000009811977209 */ /* 0x000fe80007810000 */
[----:B------:R-:W2:Y:S01]  /*225f0*/  I2F R144, R144 ;  /* 0x0000009000907306 */ /* 0x000ea20000201400 */
[----:B------:R-:W-:Y:S02]  /*22600*/  FMNMX.FTZ R153, R23, R146, !PT ;  /* 0x0000009217997209 */ /* 0x000fe40007810000 */
[----:B------:R-:W-:Y:S01]  /*22610*/  FMNMX.FTZ R152, R20, R151, !PT ;  /* 0x0000009714987209 */ /* 0x000fe20007810000 */
[-C--:B----4-:R-:W-:Y:S01]  /*22620*/  FFMA.FTZ R35, R0, R142.reuse, R35 ;  /* 0x0000008e00237223 */ /* 0x090fe20000010023 */
[----:B------:R-:W-:Y:S01]  /*22630*/  FMNMX.FTZ R146, R26, R153, !PT ;  /* 0x000000991a927209 */ /* 0x000fe20007810000 */
[----:B------:R-:W-:Y:S01]  /*22640*/  FFMA.FTZ R33, R0, R142, R33 ;  /* 0x0000008e00217223 */ /* 0x000fe20000010021 */
[----:B------:R-:W-:Y:S02]  /*22650*/  IADD3 R142, R2, 0x69, RZ ;  /* 0x00000069028e7810 */ /* 0x000fe40007ffe0ff */
[----:B------:R-:W-:Y:S01]  /*22660*/  FMNMX.FTZ R153, R21, R152, !PT ;  /* 0x0000009815997209 */ /* 0x000fe20007810000 */
[----:B------:R-:W4:Y:S01]  /*22670*/  I2F R145, R147 ;  /* 0x0000009300917306 */ /* 0x000f220000201400 */
[CC--:B-1----:R-:W-:Y:S02]  /*22680*/  FFMA.FTZ R38, R0.reuse, R141.reuse, R38 ;  /* 0x0000008d00267223 */ /* 0x0c2fe40000010026 */
[C---:B------:R-:W-:Y:S07]  /*22690*/  FFMA.FTZ R36, R0.reuse, R141, R36 ;  /* 0x0000008d00247223 */ /* 0x040fee0000010024 */
[----:B------:R-:W1:Y:S01]  /*226a0*/  I2F R139, R139 ;  /* 0x0000008b008b7306 */ /* 0x000e620000201400 */
[CC--:B--2---:R-:W-:Y:S02]  /*226b0*/  FFMA.FTZ R27, R0.reuse, R144.reuse, R27 ;  /* 0x00000090001b7223 */ /* 0x0c4fe4000001001b */
[----:B------:R-:W-:Y:S01]  /*226c0*/  FFMA.FTZ R25, R0, R144, R25 ;  /* 0x0000009000197223 */ /* 0x000fe20000010019 */
[----:B------:R-:W-:Y:S02]  /*226d0*/  IADD3 R144, R2, 0x61, RZ ;  /* 0x0000006102907810 */ /* 0x000fe40007ffe0ff */
[----:B------:R-:W-:Y:S04]  /*226e0*/  FMNMX.FTZ R151, R27, R146, !PT ;  /* 0x000000921b977209 */ /* 0x000fe80007810000 */
[----:B------:R-:W2:Y:S01]  /*226f0*/  I2F R138, R138 ;  /* 0x0000008a008a7306 */ /* 0x000ea20000201400 */
[----:B------:R-:W-:Y:S02]  /*22700*/  FMNMX.FTZ R146, R24, R153, !PT ;  /* 0x0000009918927209 */ /* 0x000fe40007810000 */
[----:B------:R-:W-:Y:S01]  /*22710*/  FMNMX.FTZ R152, R30, R151, !PT ;  /* 0x000000971e987209 */ /* 0x000fe20007810000 */
[CC--:B----4-:R-:W-:Y:S01]  /*22720*/  FFMA.FTZ R58, R0.reuse, R145.reuse, R58 ;  /* 0x00000091003a7223 */ /* 0x0d0fe2000001003a */
[----:B------:R-:W-:Y:S01]  /*22730*/  FMNMX.FTZ R153, R25, R146, !PT ;  /* 0x0000009219997209 */ /* 0x000fe20007810000 */
[----:B------:R-:W-:Y:S01]  /*22740*/  FFMA.FTZ R56, R0, R145, R56 ;  /* 0x0000009100387223 */ /* 0x000fe20000010038 */
[----:B------:R-:W-:Y:S02]  /*22750*/  IADD3 R147, R2, 0x70, RZ ;  /* 0x0000007002937810 */ /* 0x000fe40007ffe0ff */
[----:B------:R-:W-:Y:S01]  /*22760*/  FMNMX.FTZ R151, R31, R152, !PT ;  /* 0x000000981f977209 */ /* 0x000fe20007810000 */
[----:B------:R4:W5:Y:S01]  /*22770*/  I2F R141, R142 ;  /* 0x0000008e008d7306 */ /* 0x0009620000201400 */
[----:B------:R-:W-:Y:S01]  /*22780*/  FMNMX.FTZ R146, R28, R153, !PT ;  /* 0x000000991c927209 */ /* 0x000fe20007810000 */
[CC--:B-1----:R-:W-:Y:S02]  /*22790*/  FFMA.FTZ R42, R0.reuse, R139.reuse, R42 ;  /* 0x0000008b002a7223 */ /* 0x0c2fe4000001002a */
        /* <DEDUP_REMOVED lines=8> */
[----:B----4-:R-:W-:Y:S01]  /*22820*/  FMNMX.FTZ R142, R32, R151, !PT ;  /* 0x00000097208e7209 */ /* 0x010fe20007810000 */
[----:B-----5:R-:W-:Y:S01]  /*22830*/  FFMA.FTZ R59, R0, R141, R59 ;  /* 0x0000008d003b7223 */ /* 0x020fe2000001003b */
[----:B------:R-:W-:Y:S01]  /*22840*/  FMNMX.FTZ R138, R38, R153, !PT ;  /* 0x00000099268a7209 */ /* 0x000fe20007810000 */
[----:B------:R-:W-:Y:S01]  /*22850*/  FFMA.FTZ R57, R0, R141, R57 ;  /* 0x0000008d00397223 */ /* 0x000fe20000010039 */
[----:B------:R-:W-:Y:S03]  /*22860*/  FMNMX.FTZ R153, R33, R142, !PT ;  /* 0x0000008e21997209 */ /* 0x000fe60007810000 */
[----:B------:R4:W5:Y:S01]  /*22870*/  I2F R139, R147 ;  /* 0x00000093008b7306 */ /* 0x0009620000201400 */
[----:B------:R-:W-:Y:S02]  /*22880*/  FMNMX.FTZ R151, R39, R138, !PT ;  /* 0x0000008a27977209 */ /* 0x000fe40007810000 */
[----:B------:R-:W-:Y:S01]  /*22890*/  FMNMX.FTZ R138, R36, R153, !PT ;  /* 0x00000099248a7209 */ /* 0x000fe20007810000 */
[----:B-1----:R-:W-:Y:S01]  /*228a0*/  FFMA.FTZ R46, R0, R133, R46 ;  /* 0x00000085002e7223 */ /* 0x002fe2000001002e */
[----:B------:R-:W-:Y:S01]  /*228b0*/  FMNMX.FTZ R142, R42, R151, !PT ;  /* 0x000000972a8e7209 */ /* 0x000fe20007810000 */
[----:B------:R-:W-:Y:S01]  /*228c0*/  FFMA.FTZ R44, R0, R133, R44 ;  /* 0x00000085002c7223 */ /* 0x000fe2000001002c */
[----:B------:R-:W-:Y:S02]  /*228d0*/  IADD3 R133, R2, 0x78, RZ ;  /* 0x0000007802857810 */ /* 0x000fe40007ffe0ff */
[----:B------:R-:W-:Y:S01]  /*228e0*/  FMNMX.FTZ R151, R37, R138, !PT ;  /* 0x0000008a25977209 */ /* 0x000fe20007810000 */
[----:B------:R-:W1:Y:S03]  /*228f0*/  I2F R132, R132 ;  /* 0x0000008400847306 */ /* 0x000e660000201400 */
[----:B------:R-:W-:Y:S01]  /*22900*/  FMNMX.FTZ R138, R40, R151, !PT ;  /* 0x00000097288a7209 */ /* 0x000fe20007810000 */
[CC--:B--2---:R-:W-:Y:S02]  /*22910*/  FFMA.FTZ R43, R0.reuse, R136.reuse, R43 ;  /* 0x00000088002b7223 */ /* 0x0c4fe4000001002b */
[----:B------:R-:W-:Y:S01]  /*22920*/  FFMA.FTZ R41, R0, R136, R41 ;  /* 0x0000008800297223 */ /* 0x000fe20000010029 */
[C---:B------:R-:W-:Y:S02]  /*22930*/  IADD3 R136, R2.reuse, 0x71, RZ ;  /* 0x0000007102887810 */ /* 0x040fe40007ffe0ff */
[----:B------:R-:W-:Y:S01]  /*22940*/  IADD3 R2, R2, 0x79, RZ ;  /* 0x0000007902027810 */ /* 0x000fe20007ffe0ff */
[----:B------:R-:W2:Y:S01]  /*22950*/  I2F R144, R144 ;  /* 0x0000009000907306 */ /* 0x000ea20000201400 */
[----:B----4-:R-:W-:Y:S01]  /*22960*/  FMNMX.FTZ R147, R43, R142, !PT ;  /* 0x0000008e2b937209 */ /* 0x010fe20007810000 */
[CC--:B-----5:R-:W-:Y:S02]  /*22970*/  FFMA.FTZ R62, R0.reuse, R139.reuse, R62 ;  /* 0x0000008b003e7223 */ /* 0x0e0fe4000001003e */
[C---:B------:R-:W-:Y:S06]  /*22980*/  FFMA.FTZ R60, R0.reuse, R139, R60 ;  /* 0x0000008b003c7223 */ /* 0x040fec000001003c */
[----:B------:R-:W4:Y:S01]  /*22990*/  I2F R137, R133 ;  /* 0x0000008500897306 */ /* 0x000f220000201400 */
[CC--:B-1----:R-:W-:Y:S02]  /*229a0*/  FFMA.FTZ R47, R0.reuse, R132.reuse, R47 ;  /* 0x00000084002f7223 */ /* 0x0c2fe4000001002f */
[----:B------:R-:W-:Y:S01]  /*229b0*/  FFMA.FTZ R45, R0, R132, R45 ;  /* 0x00000084002d7223 */ /* 0x000fe2000001002d */
[----:B------:R-:W-:Y:S02]  /*229c0*/  FMNMX.FTZ R132, R46, R147, !PT ;  /* 0x000000932e847209 */ /* 0x000fe40007810000 */
[----:B------:R-:W-:Y:S04]  /*229d0*/  FMNMX.FTZ R147, R41, R138, !PT ;  /* 0x0000008a29937209 */ /* 0x000fe80007810000 */
[----:B------:R-:W1:Y:S01]  /*229e0*/  I2F R136, R136 ;  /* 0x0000008800887306 */ /* 0x000e620000201400 */
[----:B------:R-:W-:Y:S02]  /*229f0*/  FMNMX.FTZ R151, R47, R132, !PT ;  /* 0x000000842f977209 */ /* 0x000fe40007810000 */
[----:B------:R-:W-:Y:S01]  /*22a00*/  FMNMX.FTZ R132, R44, R147, !PT ;  /* 0x000000932c847209 */ /* 0x000fe20007810000 */
[-C--:B--2---:R-:W-:Y:S01]  /*22a10*/  FFMA.FTZ R55, R0, R144.reuse, R55 ;  /* 0x0000009000377223 */ /* 0x084fe20000010037 */
[----:B------:R-:W-:Y:S01]  /*22a20*/  FMNMX.FTZ R138, R50, R151, !PT ;  /* 0x00000097328a7209 */ /* 0x000fe20007810000 */
[----:B------:R-:W-:Y:S01]  /*22a30*/  FFMA.FTZ R53, R0, R144, R53 ;  /* 0x0000009000357223 */ /* 0x000fe20000010035 */
[----:B------:R-:W-:Y:S02]  /*22a40*/  FMNMX.FTZ R147, R45, R132, !PT ;  /* 0x000000842d937209 */ /* 0x000fe40007810000 */
[----:B------:R-:W-:Y:S01]  /*22a50*/  FMNMX.FTZ R151, R51, R138, !PT ;  /* 0x0000008a33977209 */ /* 0x000fe20007810000 */
[----:B------:R-:W2:Y:S01]  /*22a60*/  I2F R2, R2 ;  /* 0x0000000200027306 */ /* 0x000ea20000201400 */
[----:B------:R-:W-:Y:S02]  /*22a70*/  FMNMX.FTZ R132, R48, R147, !PT ;  /* 0x0000009330847209 */ /* 0x000fe40007810000 */
[----:B------:R-:W-:Y:S01]  /*22a80*/  FMNMX.FTZ R138, R54, R151, !PT ;  /* 0x00000097368a7209 */ /* 0x000fe20007810000 */
[CC--:B----4-:R-:W-:Y:S01]  /*22a90*/  FFMA.FTZ R66, R0.reuse, R137.reuse, R66 ;  /* 0x0000008900427223 */ /* 0x0d0fe20000010042 */
[----:B------:R-:W-:Y:S01]  /*22aa0*/  FMNMX.FTZ R133, R49, R132, !PT ;  /* 0x0000008431857209 */ /* 0x000fe20007810000 */
[----:B------:R-:W-:Y:S01]  /*22ab0*/  FFMA.FTZ R64, R0, R137, R64 ;  /* 0x0000008900407223 */ /* 0x000fe20000010040 */
[----:B------:R-:W-:Y:S01]  /*22ac0*/  FMNMX.FTZ R143, R55, R138, !PT ;  /* 0x0000008a378f7209 */ /* 0x000fe20007810000 */
[----:B------:R-:W-:Y:S01]  /*22ad0*/  LDSM.16.MT88.4 R144, [R213+0xc000] ;  /* 0x00c00000d590783b */ /* 0x000fe20000004200 */
[----:B------:R-:W-:Y:S02]  /*22ae0*/  FMNMX.FTZ R132, R52, R133, !PT ;  /* 0x0000008534847209 */ /* 0x000fe40007810000 */
[----:B------:R-:W-:Y:S02]  /*22af0*/  FMNMX.FTZ R138, R58, R143, !PT ;  /* 0x0000008f3a8a7209 */ /* 0x000fe40007810000 */
[----:B------:R-:W-:Y:S01]  /*22b00*/  FMNMX.FTZ R133, R53, R132, !PT ;  /* 0x0000008435857209 */ /* 0x000fe20007810000 */
[C---:B-1----:R-:W-:Y:S01]  /*22b10*/  FFMA.FTZ R63, R0.reuse, R136, R63 ;  /* 0x00000088003f7223 */ /* 0x042fe2000001003f */
[----:B------:R-:W-:Y:S01]  /*22b20*/  FMNMX.FTZ R143, R59, R138, !PT ;  /* 0x0000008a3b8f7209 */ /* 0x000fe20007810000 */
[----:B------:R-:W-:Y:S01]  /*22b30*/  FFMA.FTZ R61, R0, R136, R61 ;  /* 0x00000088003d7223 */ /* 0x000fe2000001003d */
[----:B------:R-:W-:Y:S02]  /*22b40*/  FMNMX.FTZ R132, R56, R133, !PT ;  /* 0x0000008538847209 */ /* 0x000fe40007810000 */
[----:B------:R-:W-:Y:S02]  /*22b50*/  FMNMX.FTZ R138, R62, R143, !PT ;  /* 0x0000008f3e8a7209 */ /* 0x000fe40007810000 */
[----:B------:R-:W-:Y:S01]  /*22b60*/  FMNMX.FTZ R139, R57, R132, !PT ;  /* 0x00000084398b7209 */ /* 0x000fe20007810000 */
[----:B------:R-:W-:Y:S01]  /*22b70*/  LDSM.16.MT88.4 R140, [R214+0xc000] ;  /* 0x00c00000d68c783b */ /* 0x000fe20000004200 */
[----:B------:R-:W-:Y:S01]  /*22b80*/  FMNMX.FTZ R133, R63, R138, !PT ;  /* 0x0000008a3f857209 */ /* 0x000fe20007810000 */
[-C--:B--2---:R-:W-:Y:S01]  /*22b90*/  FFMA.FTZ R67, R0, R2.reuse, R67 ;  /* 0x0000000200437223 */ /* 0x084fe20000010043 */
[----:B------:R-:W-:Y:S01]  /*22ba0*/  FMNMX.FTZ R136, R60, R139, !PT ;  /* 0x0000008b3c887209 */ /* 0x000fe20007810000 */
[----:B------:R-:W-:Y:S01]  /*22bb0*/  FFMA.FTZ R65, R0, R2, R65 ;  /* 0x0000000200417223 */ /* 0x000fe20000010041 */
        /* <DEDUP_REMOVED lines=12> */
[----:B------:R-:W-:Y:S01]  /*22c80*/  FSETP.NEU.FTZ.AND P0, PT, R132, -INF , PT ;  /* 0xff8000008400780b */ /* 0x000fe20003f1d000 */
[----:B---3--:R-:W-:Y:S02]  /*22c90*/  FMUL.FTZ R159, R134, R132 ;  /* 0x00000084869f7220 */ /* 0x008fe40000410000 */
[----:B------:R-:W-:Y:S01]  /*22ca0*/  FADD.FTZ R135, -R132, R135 ;  /* 0x0000008784877221 */ /* 0x000fe20000010100 */
[----:B--2---:R-:W-:Y:S02]  /*22cb0*/  FMNMX.FTZ R133, R136, R133, !PT ;  /* 0x0000008588857209 */ /* 0x004fe40007810000 */
[----:B------:R-:W-:Y:S01]  /*22cc0*/  FSEL R159, R159, RZ, P0 ;  /* 0x000000ff9f9f7208 */ /* 0x000fe20000000000 */
[C---:B------:R-:W-:Y:S01]  /*22cd0*/  FMUL.FTZ R2, R134.reuse, R135 ;  /* 0x0000008786027220 */ /* 0x040fe20000410000 */
[C---:B------:R-:W-:Y:S01]  /*22ce0*/  FSETP.NEU.FTZ.AND P0, PT, R133.reuse, -INF , PT ;  /* 0xff8000008500780b */ /* 0x040fe20003f1d000 */
[----:B------:R-:W-:Y:S01]  /*22cf0*/  FMUL.FTZ R157, R134, R133 ;  /* 0x00000085869d7220 */ /* 0x000fe20000410000 */
[----:B------:R-:W1:Y:S01]  /*22d00*/  LDSM.16.MT88.4 R136, [R216+0xc000] ;  /* 0x00c00000d888783b */ /* 0x000e620000004200 */
[----:B------:R-:W-:Y:S02]  /*22d10*/  FADD.FTZ R135, -R133, R3 ;  /* 0x0000000385877221 */ /* 0x000fe40000010100 */
[-CC-:B------:R-:W-:Y:S01]  /*22d20*/  FFMA.FTZ R152, R10, R134.reuse, -R159.reuse ;  /* 0x000000860a987223 */ /* 0x180fe2000001089f */
[----:B------:R-:W-:Y:S01]  /*22d30*/  FSEL R157, R157, RZ, P0 ;  /* 0x000000ff9d9d7208 */ /* 0x000fe20000000000 */
[----:B------:R-:W-:Y:S01]  /*22d40*/  FMUL.FTZ R3, R134, R135 ;  /* 0x0000008786037220 */ /* 0x000fe20000410000 */
[----:B------:R-:W2:Y:S01]  /*22d50*/  MUFU.EX2 R2, R2 ;  /* 0x0000000200027308 */ /* 0x000ea20000000800 */
[-C--:B------:R-:W-:Y:S01]  /*22d60*/  FFMA.FTZ R135, R11, R134.reuse, -R159 ;  /* 0x000000860b877223 */ /* 0x080fe2000001089f */
[----:B------:R-:W-:Y:S01]  /*22d70*/  ISETP.GT.AND P0, PT, R238, 0x1, PT ;  /* 0x00000001ee00780c */ /* 0x000fe20003f04270 */
[--C-:B------:R-:W-:Y:S01]  /*22d80*/  FFMA.FTZ R154, R8, R134, -R157.reuse ;  /* 0x00000086089a7223 */ /* 0x100fe2000001089d */
[----:B------:R-:W-:Y:S01]  /*22d90*/  MOV R238, R150 ;  /* 0x0000009600ee7202 */ /* 0x000fe20000000f00 */
[-C--:B------:R-:W-:Y:S02]  /*22da0*/  FFMA.FTZ R153, R9, R134.reuse, -R157 ;  /* 0x0000008609997223 */ /* 0x080fe4000001089d */
[-CC-:B------:R-:W-:Y:S02]  /*22db0*/  FFMA.FTZ R158, R6, R134.reuse, -R159.reuse ;  /* 0x00000086069e7223 */ /* 0x180fe4000001089f */
[-C--:B------:R-:W-:Y:S01]  /*22dc0*/  FFMA.FTZ R151, R7, R134.reuse, -R159 ;  /* 0x0000008607977223 */ /* 0x080fe2000001089f */
[----:B------:R-:W3:Y:S01]  /*22dd0*/  MUFU.EX2 R3, R3 ;  /* 0x0000000300037308 */ /* 0x000ee20000000800 */
[-CC-:B------:R-:W-:Y:S02]  /*22de0*/  FFMA.FTZ R156, R4, R134.reuse, -R157.reuse ;  /* 0x00000086049c7223 */ /* 0x180fe4000001089d */
[-C--:B------:R-:W-:Y:S02]  /*22df0*/  FFMA.FTZ R155, R5, R134.reuse, -R157 ;  /* 0x00000086059b7223 */ /* 0x080fe4000001089d */
[-CC-:B------:R-:W-:Y:S02]  /*22e00*/  FFMA.FTZ R166, R26, R134.reuse, -R159.reuse ;  /* 0x000000861aa67223 */ /* 0x180fe4000001089f */
[-C--:B------:R-:W-:Y:S02]  /*22e10*/  FFMA.FTZ R167, R27, R134.reuse, -R159 ;  /* 0x000000861ba77223 */ /* 0x080fe4000001089f */
[-CC-:B------:R-:W-:Y:S01]  /*22e20*/  FFMA.FTZ R170, R24, R134.reuse, -R157.reuse ;  /* 0x0000008618aa7223 */ /* 0x180fe2000001089d */
[----:B------:R-:W-:Y:S01]  /*22e30*/  MUFU.EX2 R158, R158 ;  /* 0x0000009e009e7308 */ /* 0x000fe20000000800 */
[--C-:B------:R-:W-:Y:S02]  /*22e40*/  FFMA.FTZ R171, R25, R134, -R157.reuse ;  /* 0x0000008619ab7223 */ /* 0x100fe4000001089d */
        /* <DEDUP_REMOVED lines=15> */
[----:B------:R-:W-:Y:S02]  /*22f40*/  FMUL.FTZ R69, R3, R69 ;  /* 0x0000004503457220 */ /* 0x000fe40000410000 */
[----:B------:R-:W4:Y:S01]  /*22f50*/  MUFU.EX2 R135, R135 ;  /* 0x0000008700877308 */ /* 0x000f220000000800 */
[C---:B------:R-:W-:Y:S02]  /*22f60*/  FMUL.FTZ R74, R2.reuse, R74 ;  /* 0x0000004a024a7220 */ /* 0x040fe40000410000 */
[C---:B------:R-:W-:Y:S01]  /*22f70*/  FMUL.FTZ R75, R2.reuse, R75 ;  /* 0x0000004b024b7220 */ /* 0x040fe20000410000 */
        /* <DEDUP_REMOVED lines=9> */
[C---:B------:R-:W-:Y:S01]  /*23010*/  FMUL.FTZ R83, R2.reuse, R83 ;  /* 0x0000005302537220 */ /* 0x040fe20000410000 */
[----:B------:R-:W2:Y:S01]  /*23020*/  MUFU.EX2 R155, R155 ;  /* 0x0000009b009b7308 */ /* 0x000ea20000000800 */
[C---:B------:R-:W-:Y:S02]  /*23030*/  FMUL.FTZ R80, R3.reuse, R80 ;  /* 0x0000005003507220 */ /* 0x040fe40000410000 */
[----:B------:R-:W-:Y:S01]  /*23040*/  FMUL.FTZ R81, R3, R81 ;  /* 0x0000005103517220 */ /* 0x000fe20000410000 */
[----:B----4-:R-:W-:Y:S01]  /*23050*/  F2FP.BF16.PACK_AB R131, R135, R152 ;  /* 0x000000988783723e */ /* 0x010fe200000010ff */
[C---:B------:R-:W-:Y:S02]  /*23060*/  FMUL.FTZ R86, R2.reuse, R86 ;  /* 0x0000005602567220 */ /* 0x040fe40000410000 */
[----:B------:R-:W-:Y:S02]  /*23070*/  FMUL.FTZ R87, R2, R87 ;  /* 0x0000005702577220 */ /* 0x000fe40000410000 */
[C---:B------:R-:W-:Y:S01]  /*23080*/  FMUL.FTZ R84, R3.reuse, R84 ;  /* 0x0000005403547220 */ /* 0x040fe20000410000 */
[----:B------:R-:W-:Y:S01]  /*23090*/  MUFU.EX2 R154, R154 ;  /* 0x0000009a009a7308 */ /* 0x000fe20000000800 */
[----:B------:R-:W-:Y:S02]  /*230a0*/  FMUL.FTZ R85, R3, R85 ;  /* 0x0000005503557220 */ /* 0x000fe40000410000 */
[-CC-:B------:R-:W-:Y:S02]  /*230b0*/  FFMA.FTZ R172, R28, R134.reuse, -R157.reuse ;  /* 0x000000861cac7223 */ /* 0x180fe4000001089d */
[-CC-:B------:R-:W-:Y:S02]  /*230c0*/  FFMA.FTZ R173, R29, R134.reuse, -R157.reuse ;  /* 0x000000861dad7223 */ /* 0x180fe4000001089d */
[-CC-:B------:R-:W-:Y:S02]  /*230d0*/  FFMA.FTZ R174, R32, R134.reuse, -R157.reuse ;  /* 0x0000008620ae7223 */ /* 0x180fe4000001089d */
[-CC-:B------:R-:W-:Y:S01]  /*230e0*/  FFMA.FTZ R175, R33, R134.reuse, -R157.reuse ;  /* 0x0000008621af7223 */ /* 0x180fe2000001089d */
[----:B------:R-:W4:Y:S01]  /*230f0*/  MUFU.EX2 R153, R153 ;  /* 0x0000009900997308 */ /* 0x000f220000000800 */
[-CC-:B------:R-:W-:Y:S02]  /*23100*/  FFMA.FTZ R176, R36, R134.reuse, -R157.reuse ;  /* 0x0000008624b07223 */ /* 0x180fe4000001089d */
[--C-:B------:R-:W-:Y:S01]  /*23110*/  FFMA.FTZ R177, R37, R134, -R157.reuse ;  /* 0x0000008625b17223 */ /* 0x100fe2000001089d */
[----:B--2---:R-:W-:Y:S01]  /*23120*/  F2FP.BF16.PACK_AB R128, R155, R156 ;  /* 0x0000009c9b80723e */ /* 0x004fe200000010ff */
[-CC-:B------:R-:W-:Y:S02]  /*23130*/  FFMA.FTZ R178, R40, R134.reuse, -R157.reuse ;  /* 0x0000008628b27223 */ /* 0x180fe4000001089d */
[-C--:B------:R-:W-:Y:S02]  /*23140*/  FFMA.FTZ R179, R41, R134.reuse, -R157 ;  /* 0x0000008629b37223 */ /* 0x080fe4000001089d */
[-CC-:B------:R-:W-:Y:S01]  /*23150*/  FFMA.FTZ R180, R46, R134.reuse, -R159.reuse ;  /* 0x000000862eb47223 */ /* 0x180fe2000001089f */
[----:B------:R-:W-:Y:S01]  /*23160*/  MUFU.EX2 R166, R166 ;  /* 0x000000a600a67308 */ /* 0x000fe20000000800 */
[-CC-:B------:R-:W-:Y:S02]  /*23170*/  FFMA.FTZ R181, R47, R134.reuse, -R159.reuse ;  /* 0x000000862fb57223 */ /* 0x180fe4000001089f */
[-CC-:B------:R-:W-:Y:S02]  /*23180*/  FFMA.FTZ R182, R50, R134.reuse, -R159.reuse ;  /* 0x0000008632b67223 */ /* 0x180fe4000001089f */
[-C--:B------:R-:W-:Y:S02]  /*23190*/  FFMA.FTZ R183, R51, R134.reuse, -R159 ;  /* 0x0000008633b77223 */ /* 0x080fe4000001089f */
[-CC-:B------:R-:W-:Y:S02]  /*231a0*/  FFMA.FTZ R184, R44, R134.reuse, -R157.reuse ;  /* 0x000000862cb87223 */ /* 0x180fe4000001089d */
[-CC-:B------:R-:W-:Y:S01]  /*231b0*/  FFMA.FTZ R185, R45, R134.reuse, -R157.reuse ;  /* 0x000000862db97223 */ /* 0x180fe2000001089d */
[----:B------:R-:W-:Y:S01]  /*231c0*/  MUFU.EX2 R167, R167 ;  /* 0x000000a700a77308 */ /* 0x000fe20000000800 */
[----:B------:R-:W-:Y:S01]  /*231d0*/  LDSM.16.MT88.4 R44, [R213+0x13000] ;  /* 0x01300000d52c783b */ /* 0x000fe20000004200 */
[--C-:B------:R-:W-:Y:S01]  /*231e0*/  FFMA.FTZ R186, R48, R134, -R157.reuse ;  /* 0x0000008630ba7223 */ /* 0x100fe2000001089d */
[----:B----4-:R-:W-:Y:S01]  /*231f0*/  F2FP.BF16.PACK_AB R130, R153, R154 ;  /* 0x0000009a9982723e */ /* 0x010fe200000010ff */
[----:B------:R-:W-:Y:S02]  /*23200*/  FFMA.FTZ R187, R49, R134, -R157 ;  /* 0x0000008631bb7223 */ /* 0x000fe4000001089d */
        /* <DEDUP_REMOVED lines=43> */
[--C-:B------:R-:W-:Y:S02]  /*234c0*/  FFMA.FTZ R144, R14, R134, -R159.reuse ;  /* 0x000000860e907223 */ /* 0x100fe4000001089f */
[C---:B------:R-:W-:Y:S02]  /*234d0*/  FMUL.FTZ R14, R2.reuse, R122 ;  /* 0x0000007a020e7220 */ /* 0x040fe40000410000 */
[C---:B--2---:R-:W-:Y:S01]  /*234e0*/  HMMA.16816.F32.BF16 R100, R128.reuse, R140, R100 ;  /* 0x0000008c8064723c */ /* 0x044fe20000041864 */
[----:B------:R-:W-:Y:S03]  /*234f0*/  MUFU.EX2 R178, R178 ;  /* 0x000000b200b27308 */ /* 0x000fe60000000800 */
[-C--:B------:R-:W-:Y:S02]  /*23500*/  FFMA.FTZ R145, R15, R134.reuse, -R159 ;  /* 0x000000860f917223 */ /* 0x080fe4000001089f */
[----:B------:R-:W-:Y:S02]  /*23510*/  FMUL.FTZ R15, R2, R123 ;  /* 0x0000007b020f7220 */ /* 0x000fe40000410000 */
[C---:B------:R-:W-:Y:S01]  /*23520*/  HMMA.16816.F32.BF16 R104, R128.reuse, R142, R104 ;  /* 0x0000008e8068723c */ /* 0x040fe20000041868 */
[----:B------:R-:W-:Y:S02]  /*23530*/  LDSM.16.MT88.4 R140, [R213+0xc800] ;  /* 0x00c80000d58c783b */ /* 0x000fe40000004200 */
[----:B------:R-:W-:Y:S01]  /*23540*/  MUFU.EX2 R144, R144 ;  /* 0x0000009000907308 */ /* 0x000fe20000000800 */
[--C-:B------:R-:W-:Y:S02]  /*23550*/  FFMA.FTZ R160, R12, R134, -R157.reuse ;  /* 0x000000860ca07223 */ /* 0x100fe4000001089d */
[----:B------:R-:W-:Y:S02]  /*23560*/  FMUL.FTZ R12, R3, R120 ;  /* 0x00000078030c7220 */ /* 0x000fe40000410000 */
[----:B------:R-:W-:Y:S04]  /*23570*/  FFMA.FTZ R161, R13, R134, -R157 ;  /* 0x000000860da17223 */ /* 0x000fe8000001089d */
[C---:B------:R-:W-:Y:S01]  /*23580*/  FMUL.FTZ R13, R3.reuse, R121 ;  /* 0x00000079030d7220 */ /* 0x040fe20000410000 */
[----:B------:R-:W2:Y:S01]  /*23590*/  MUFU.EX2 R145, R145 ;  /* 0x0000009100917308 */ /* 0x000ea20000000800 */
[----:B------:R-:W4:Y:S01]  /*235a0*/  LDSM.16.MT88.4 R120, [R216+0xc800] ;  /* 0x00c80000d878783b */ /* 0x000f220000004200 */
[C---:B------:R-:W-:Y:S02]  /*235b0*/  FMUL.FTZ R110, R2.reuse, R110 ;  /* 0x0000006e026e7220 */ /* 0x040fe40000410000 */
[----:B------:R-:W-:Y:S02]  /*235c0*/  FMUL.FTZ R111, R2, R111 ;  /* 0x0000006f026f7220 */ /* 0x000fe40000410000 */
[C---:B------:R-:W-:Y:S02]  /*235d0*/  FMUL.FTZ R108, R3.reuse, R108 ;  /* 0x0000006c036c7220 */ /* 0x040fe40000410000 */
[----:B------:R-:W-:Y:S02]  /*235e0*/  FMUL.FTZ R109, R3, R109 ;  /* 0x0000006d036d7220 */ /* 0x000fe40000410000 */
[-CC-:B------:R-:W-:Y:S01]  /*235f0*/  FFMA.FTZ R146, R18, R134.reuse, -R159.reuse ;  /* 0x0000008612927223 */ /* 0x180fe2000001089f */
[----:B------:R-:W-:Y:S01]  /*23600*/  MUFU.EX2 R160, R160 ;  /* 0x000000a000a07308 */ /* 0x000fe20000000800 */
[-C--:B------:R-:W-:Y:S02]  /*23610*/  FFMA.FTZ R147, R19, R134.reuse, -R159 ;  /* 0x0000008613937223 */ /* 0x080fe4000001089f */
[-CC-:B------:R-:W-:Y:S01]  /*23620*/  FFMA.FTZ R162, R16, R134.reuse, -R157.reuse ;  /* 0x0000008610a27223 */ /* 0x180fe2000001089d */
[C---:B---3--:R-:W-:Y:S03]  /*23630*/  HMMA.16816.F32.BF16 R108, R128.reuse, R124, R108 ;  /* 0x0000007c806c723c */ /* 0x048fe6000004186c */
[----:B------:R-:W-:Y:S02]  /*23640*/  FFMA.FTZ R163, R17, R134, -R157 ;  /* 0x0000008611a37223 */ /* 0x000fe4000001089d */
        /* <DEDUP_REMOVED lines=15> */
[--C-:B------:R-:W-:Y:S01]  /*23740*/  FFMA.FTZ R164, R22, R134, -R159.reuse ;  /* 0x0000008616a47223 */ /* 0x100fe2000001089f */
[----:B------:R-:W-:Y:S03]  /*23750*/  F2FP.BF16.PACK_AB R22, R171, R170 ;  /* 0x000000aaab16723e */ /* 0x000fe600000010ff */
[----:B------:R-:W-:Y:S01]  /*23760*/  FFMA.FTZ R165, R23, R134, -R159 ;  /* 0x0000008617a57223 */ /* 0x000fe2000001089f */
[----:B------:R-:W-:Y:S01]  /*23770*/  HMMA.16816.F32.BF16 R112, R128, R138, R112 ;  /* 0x0000008a8070723c */ /* 0x000fe20000041870 */
[----:B------:R-:W5:Y:S01]  /*23780*/  LDSM.16.MT88.4 R128, [R212+0xc800] ;  /* 0x00c80000d480783b */ /* 0x000f620000004200 */
[----:B------:R-:W-:Y:S01]  /*23790*/  MUFU.EX2 R162, R162 ;  /* 0x000000a200a27308 */ /* 0x000fe20000000800 */
[----:B------:R-:W-:Y:S01]  /*237a0*/  F2FP.BF16.PACK_AB R23, R167, R166 ;  /* 0x000000a6a717723e */ /* 0x000fe200000010ff */
[--C-:B------:R-:W-:Y:S01]  /*237b0*/  FFMA.FTZ R168, R20, R134, -R157.reuse ;  /* 0x0000008614a87223 */ /* 0x100fe2000001089d */
[----:B--2---:R-:W-:Y:S01]  /*237c0*/  F2FP.BF16.PACK_AB R119, R147, R146 ;  /* 0x000000929377723e */ /* 0x004fe200000010ff */
[-C--:B------:R-:W-:Y:S03]  /*237d0*/  FFMA.FTZ R169, R21, R134.reuse, -R157 ;  /* 0x0000008615a97223 */ /* 0x080fe6000001089d */
[----:B------:R-:W-:Y:S03]  /*237e0*/  LDSM.16.MT88.4 R136, [R213+0x10800] ;  /* 0x01080000d588783b */ /* 0x000fe60000004200 */
[----:B------:R-:W2:Y:S01]  /*237f0*/  MUFU.EX2 R163, R163 ;  /* 0x000000a300a37308 */ /* 0x000ea20000000800 */
[-CC-:B------:R-:W-:Y:S02]  /*23800*/  FFMA.FTZ R54, R54, R134.reuse, -R159.reuse ;  /* 0x0000008636367223 */ /* 0x180fe4000001089f */
[--C-:B------:R-:W-:Y:S01]  /*23810*/  FFMA.FTZ R55, R55, R134, -R159.reuse ;  /* 0x0000008637377223 */ /* 0x100fe2000001089f */
[----:B-1----:R-:W-:Y:S01]  /*23820*/  F2FP.BF16.PACK_AB R116, R161, R160 ;  /* 0x000000a0a174723e */ /* 0x002fe200000010ff */
        /* <DEDUP_REMOVED lines=9> */
[----:B------:R-:W1:Y:S01]  /*238c0*/  MUFU.EX2 R165, R165 ;  /* 0x000000a500a57308 */ /* 0x000e620000000800 */
[-C--:B------:R-:W-:Y:S02]  /*238d0*/  FFMA.FTZ R66, R66, R134.reuse, -R159 ;  /* 0x0000008642427223 */ /* 0x080fe4000001089f */
[----:B------:R-:W-:Y:S01]  /*238e0*/  FFMA.FTZ R60, R60, R134, -R157 ;  /* 0x000000863c3c7223 */ /* 0x000fe2000001089d */
        /* <DEDUP_REMOVED lines=63> */
[-CC-:B------:R-:W-:Y:S01]  /*23ce0*/  FFMA.FTZ R141, R30, R134.reuse, -R159.reuse ;  /* 0x000000861e8d7223 */ /* 0x180fe2000001089f */
[----:B------:R-:W-:Y:S01]  /*23cf0*/  HMMA.16816.F32.BF16 R112, R116, R142, R112 ;  /* 0x0000008e7470723c */ /* 0x000fe20000041870 */
[----:B------:R-:W1:Y:S03]  /*23d00*/  LDSM.16.MT88.4 R116, [R212+0xd000] ;  /* 0x00d00000d474783b */ /* 0x000e660000004200 */
[-CC-:B------:R-:W-:Y:S02]  /*23d10*/  FFMA.FTZ R140, R31, R134.reuse, -R159.reuse ;  /* 0x000000861f8c7223 */ /* 0x180fe4000001089f */
[----:B------:R-:W-:Y:S01]  /*23d20*/  MUFU.EX2 R141, R141 ;  /* 0x0000008d008d7308 */ /* 0x000fe20000000800 */
[-CC-:B------:R-:W-:Y:S01]  /*23d30*/  FFMA.FTZ R142, R34, R134.reuse, -R159.reuse ;  /* 0x00000086228e7223 */ /* 0x180fe2000001089f */
[C---:B----4-:R-:W-:Y:S01]  /*23d40*/  HMMA.16816.F32.BF16 R4, R20.reuse, R128, R4 ;  /* 0x000000801404723c */ /* 0x050fe20000041804 */
[----:B------:R-:W-:Y:S04]  /*23d50*/  LDSM.16.MT88.4 R28, [R216+0xd800] ;  /* 0x00d80000d81c783b */ /* 0x000fe80000004200 */
[-CC-:B------:R-:W-:Y:S03]  /*23d60*/  FFMA.FTZ R143, R35, R134.reuse, -R159.reuse ;  /* 0x00000086238f7223 */ /* 0x180fe6000001089f */
        /* <DEDUP_REMOVED lines=32> */
[-CC-:B------:R-:W-:Y:S01]  /*23f70*/  FFMA.FTZ R137, R38, R134.reuse, -R159.reuse ;  /* 0x0000008626897223 */ /* 0x180fe2000001089f */
[----:B------:R-:W-:Y:S04]  /*23f80*/  HMMA.16816.F32.BF16 R112, R20, R138, R112 ;  /* 0x0000008a1470723c */ /* 0x000fe80000041870 */
[-CC-:B------:R-:W-:Y:S01]  /*23f90*/  FFMA.FTZ R136, R39, R134.reuse, -R159.reuse ;  /* 0x0000008627887223 */ /* 0x180fe2000001089f */
[----:B------:R-:W-:Y:S01]  /*23fa0*/  MUFU.EX2 R137, R137 ;  /* 0x0000008900897308 */ /* 0x000fe20000000800 */
[----:B------:R-:W-:Y:S01]  /*23fb0*/  LDSM.16.MT88.4 R36, [R216+0xe000] ;  /* 0x00e00000d824783b */ /* 0x000fe20000004200 */
[----:B---3--:R-:W-:Y:S01]  /*23fc0*/  F2FP.BF16.PACK_AB R21, R140, R141 ;  /* 0x0000008d8c15723e */ /* 0x008fe200000010ff */
[--C-:B------:R-:W-:Y:S01]  /*23fd0*/  FFMA.FTZ R138, R42, R134, -R159.reuse ;  /* 0x000000862a8a7223 */ /* 0x100fe2000001089f */
[----:B-----5:R-:W-:Y:S03]  /*23fe0*/  F2FP.BF16.PACK_AB R23, R143, R142 ;  /* 0x0000008e8f17723e */ /* 0x020fe600000010ff */
[----:B------:R-:W-:Y:S01]  /*23ff0*/  F2FP.BF16.PACK_AB R20, R173, R172 ;  /* 0x000000acad14723e */ /* 0x000fe200000010ff */
[--C-:B------:R-:W-:Y:S01]  /*24000*/  FFMA.FTZ R139, R43, R134, -R159.reuse ;  /* 0x000000862b8b7223 */ /* 0x100fe2000001089f */
[----:B------:R-:W-:Y:S01]  /*24010*/  F2FP.BF16.PACK_AB R22, R175, R174 ;  /* 0x000000aeaf16723e */ /* 0x000fe200000010ff */
[----:B------:R-:W-:Y:S01]  /*24020*/  LDSM.16.MT88.4 R40, [R213+0x12000] ;  /* 0x01200000d528783b */ /* 0x000fe20000004200 */
[----:B------:R-:W2:Y:S01]  /*24030*/  MUFU.EX2 R136, R136 ;  /* 0x0000008800887308 */ /* 0x000ea20000000800 */
[----:B------:R-:W-:Y:S02]  /*24040*/  FFMA.FTZ R159, R67, R134, -R159 ;  /* 0x00000086439f7223 */ /* 0x000fe4000001089f */
        /* <DEDUP_REMOVED lines=125> */
[-CC-:B------:R-:W-:Y:S01]  /*24820*/  FFMA.FTZ R33, R61, R134.reuse, -R157.reuse ;  /* 0x000000863d217223 */ /* 0x180fe2000001089d */
[C---:B------:R-:W-:Y:S04]  /*24830*/  HMMA.16816.F32.BF16 R72, R20.reuse, R34, R72 ;  /* 0x000000221448723c */ /* 0x040fe80000041848 */
[-CC-:B------:R-:W-:Y:S01]  /*24840*/  FFMA.FTZ R32, R64, R134.reuse, -R157.reuse ;  /* 0x0000008640207223 */ /* 0x180fe2000001089d */
[----:B------:R-:W3:Y:S01]  /*24850*/  MUFU.EX2 R33, R33 ;  /* 0x0000002100217308 */ /* 0x000ee20000000800 */
[----:B------:R-:W-:Y:S02]  /*24860*/  FFMA.FTZ R157, R65, R134, -R157 ;  /* 0x00000086419d7223 */ /* 0x000fe4000001089d */
        /* <DEDUP_REMOVED lines=49> */
.L_x_3202:
        /* <DEDUP_REMOVED lines=11> */
.L_x_3225:
[----:B--23--:R-:W-:Y:S01]  /*24c30*/  FADD.FTZ R240, R5, R240 ;  /* 0x000000f005f07221 */ /* 0x00cfe20000010000 */
[----:B------:R-:W-:Y:S05]  /*24c40*/  BRA.DIV ~URZ, `(.L_x_3213) ;  /* 0x000017127f007947 */ /* 0x000fea000b800000 */
[----:B------:R-:W2:Y:S04]  /*24c50*/  SHFL.BFLY PT, R8, R241, 0x2, 0x1f ;  /* 0x0c401f00f1087f89 */ /* 0x000ea800000e0000 */
[----:B------:R-:W3:Y:S01]  /*24c60*/  SHFL.BFLY PT, R9, R240, 0x1, 0x1f ;  /* 0x0c201f00f0097f89 */ /* 0x000ee200000e0000 */
[----:B--2---:R-:W-:Y:S02]  /*24c70*/  FADD.FTZ R8, R8, R241 ;  /* 0x000000f108087221 */ /* 0x004fe40000010000 */
[----:B---3--:R-:W-:-:S03]  /*24c80*/  FADD.FTZ R9, R240, R9 ;  /* 0x00000009f0097221 */ /* 0x008fc60000010000 */
[----:B------:R2:W3:Y:S04]  /*24c90*/  SHFL.BFLY PT, R5, R8, 0x1, 0x1f ;  /* 0x0c201f0008057f89 */ /* 0x0004e800000e0000 */
.L_x_3226:
        /* <DEDUP_REMOVED lines=73> */
[----:B---3--:R-:W-:Y:S01]  /*25130*/  SHF.R.S32.HI R11, RZ, 0x1f, R0 ;  /* 0x0000001fff0b7819 */ /* 0x008fe20000011400 */
[----:B------:R-:W-:Y:S01]  /*25140*/  FMUL.FTZ R87, R3, R87 ;  /* 0x0000005703577220 */ /* 0x000fe20000410000 */
[----:B------:R-:W-:Y:S01]  /*25150*/  F2FP.BF16.PACK_AB R78, R79, R78 ;  /* 0x0000004e4f4e723e */ /* 0x000fe200000010ff */
[----:B------:R-:W-:Y:S01]  /*25160*/  FMUL.FTZ R86, R3, R86 ;  /* 0x0000005603567220 */ /* 0x000fe20000410000 */
[----:B------:R-:W-:Y:S01]  /*25170*/  LEA.HI R4, R11, R0, RZ, 0x2 ;  /* 0x000000000b047211 */ /* 0x000fe200078f10ff */
[----:B------:R-:W-:Y:S01]  /*25180*/  FMUL.FTZ R91, R3, R91 ;  /* 0x0000005b035b7220 */ /* 0x000fe20000410000 */
[----:B------:R-:W-:Y:S01]  /*25190*/  F2FP.BF16.PACK_AB R82, R83, R82 ;  /* 0x000000525352723e */ /* 0x000fe200000010ff */
[C---:B------:R-:W-:Y:S01]  /*251a0*/  FMUL.FTZ R90, R3.reuse, R90 ;  /* 0x0000005a035a7220 */ /* 0x040fe20000410000 */
[--C-:B------:R-:W-:Y:S01]  /*251b0*/  SHF.R.S32.HI R13, RZ, 0x2, R4.reuse ;  /* 0x00000002ff0d7819 */ /* 0x100fe20000011404 */
[C---:B------:R-:W-:Y:S01]  /*251c0*/  FMUL.FTZ R95, R3.reuse, R95 ;  /* 0x0000005f035f7220 */ /* 0x040fe20000410000 */
[----:B--2---:R-:W-:Y:S01]  /*251d0*/  SHF.R.S32.HI R8, RZ, 0x1f, R4 ;  /* 0x0000001fff087819 */ /* 0x004fe20000011404 */
[----:B------:R-:W-:Y:S01]  /*251e0*/  FMUL.FTZ R94, R3, R94 ;  /* 0x0000005e035e7220 */ /* 0x000fe20000410000 */
[----:B------:R-:W-:Y:S01]  /*251f0*/  F2FP.BF16.PACK_AB R86, R87, R86 ;  /* 0x000000565756723e */ /* 0x000fe200000010ff */
[C---:B------:R-:W-:Y:S01]  /*25200*/  FMUL.FTZ R99, R3.reuse, R99 ;  /* 0x0000006303637220 */ /* 0x040fe20000410000 */
[----:B------:R-:W-:Y:S01]  /*25210*/  LEA.HI R8, R8, R13, RZ, 0x3 ;  /* 0x0000000d08087211 */ /* 0x000fe200078f18ff */
[----:B------:R-:W-:Y:S01]  /*25220*/  FMUL.FTZ R98, R3, R98 ;  /* 0x0000006203627220 */ /* 0x000fe20000410000 */
[----:B------:R-:W-:Y:S01]  /*25230*/  F2FP.BF16.PACK_AB R90, R91, R90 ;  /* 0x0000005a5b5a723e */ /* 0x000fe200000010ff */
[C---:B------:R-:W-:Y:S01]  /*25240*/  FMUL.FTZ R103, R3.reuse, R103 ;  /* 0x0000006703677220 */ /* 0x040fe20000410000 */
[----:B------:R-:W-:Y:S01]  /*25250*/  LOP3.LUT R8, R8, 0xfffffff8, RZ, 0xc0, !PT ;  /* 0xfffffff808087812 */ /* 0x000fe200078ec0ff */
[----:B------:R-:W-:Y:S01]  /*25260*/  FMUL.FTZ R102, R3, R102 ;  /* 0x0000006603667220 */ /* 0x000fe20000410000 */
[----:B------:R-:W-:Y:S01]  /*25270*/  F2FP.BF16.PACK_AB R94, R95, R94 ;  /* 0x0000005e5f5e723e */ /* 0x000fe200000010ff */
[----:B------:R-:W-:Y:S01]  /*25280*/  FMUL.FTZ R107, R3, R107 ;  /* 0x0000006b036b7220 */ /* 0x000fe20000410000 */
[----:B------:R-:W-:Y:S01]  /*25290*/  IADD3 R8, R13, -R8, RZ ;  /* 0x800000080d087210 */ /* 0x000fe20007ffe0ff */
[C---:B------:R-:W-:Y:S01]  /*252a0*/  FMUL.FTZ R106, R3.reuse, R106 ;  /* 0x0000006a036a7220 */ /* 0x040fe20000410000 */
[----:B------:R-:W-:Y:S01]  /*252b0*/  LOP3.LUT R13, R4, 0x3ffffffc, RZ, 0xc0, !PT ;  /* 0x3ffffffc040d7812 */ /* 0x000fe200078ec0ff */
[C---:B------:R-:W-:Y:S01]  /*252c0*/  FMUL.FTZ R111, R3.reuse, R111 ;  /* 0x0000006f036f7220 */ /* 0x040fe20000410000 */
[----:B------:R-:W-:Y:S01]  /*252d0*/  SHF.L.U32 R10, R8, 0x6, RZ ;  /* 0x00000006080a7819 */ /* 0x000fe200000006ff */
[----:B------:R-:W-:Y:S01]  /*252e0*/  FMUL.FTZ R110, R3, R110 ;  /* 0x0000006e036e7220 */ /* 0x000fe20000410000 */
[----:B------:R-:W-:Y:S01]  /*252f0*/  IADD3 R13, -R13, R0, RZ ;  /* 0x000000000d0d7210 */ /* 0x000fe20007ffe1ff */
[C---:B------:R-:W-:Y:S01]  /*25300*/  FMUL.FTZ R123, R3.reuse, R123 ;  /* 0x0000007b037b7220 */ /* 0x040fe20000410000 */
[----:B------:R-:W-:Y:S01]  /*25310*/  LOP3.LUT R10, R10, 0x1c0, RZ, 0xc0, !PT ;  /* 0x000001c00a0a7812 */ /* 0x000fe200078ec0ff */
[C---:B------:R-:W-:Y:S01]  /*25320*/  FMUL.FTZ R122, R3.reuse, R122 ;  /* 0x0000007a037a7220 */ /* 0x040fe20000410000 */
[----:B------:R-:W-:Y:S01]  /*25330*/  LOP3.LUT R12, R8, 0x1, RZ, 0xc0, !PT ;  /* 0x00000001080c7812 */ /* 0x000fe200078ec0ff */
[C---:B------:R-:W-:Y:S01]  /*25340*/  FMUL.FTZ R119, R3.reuse, R119 ;  /* 0x0000007703777220 */ /* 0x040fe20000410000 */
[----:B------:R-:W-:Y:S01]  /*25350*/  LEA.HI R10, R10, R10, RZ, 0x1d ;  /* 0x0000000a0a0a7211 */ /* 0x000fe200078fe8ff */
[C---:B------:R-:W-:Y:S01]  /*25360*/  FMUL.FTZ R118, R3.reuse, R118 ;  /* 0x0000007603767220 */ /* 0x040fe20000410000 */
[----:B------:R-:W-:Y:S01]  /*25370*/  ISETP.NE.U32.AND P0, PT, R12, 0x1, PT ;  /* 0x000000010c00780c */ /* 0x000fe20003f05070 */
[----:B------:R-:W-:Y:S01]  /*25380*/  FMUL.FTZ R115, R3, R115 ;  /* 0x0000007303737220 */ /* 0x000fe20000410000 */
[----:B------:R-:W-:Y:S01]  /*25390*/  F2FP.BF16.PACK_AB R98, R99, R98 ;  /* 0x000000626362723e */ /* 0x000fe200000010ff */
[----:B------:R-:W-:Y:S01]  /*253a0*/  FMUL.FTZ R114, R3, R114 ;  /* 0x0000007203727220 */ /* 0x000fe20000410000 */
[----:B------:R-:W-:-:S02]  /*253b0*/  LEA.HI R3, R11, R0, RZ, 0x5 ;  /* 0x000000000b037211 */ /* 0x000fc400078f28ff */
[----:B------:R-:W-:Y:S02]  /*253c0*/  R2P PR, R8, 0x6 ;  /* 0x0000000608007804 */ /* 0x000fe40000000000 */
[----:B------:R-:W-:Y:S02]  /*253d0*/  SHF.R.S32.HI R4, RZ, 0x5, R3 ;  /* 0x00000005ff047819 */ /* 0x000fe40000011403 */
[----:B------:R-:W-:Y:S02]  /*253e0*/  MOV R8, 0x20 ;  /* 0x0000002000087802 */ /* 0x000fe40000000f00 */
[----:B------:R-:W-:Y:S02]  /*253f0*/  LEA R13, R4, R13, 0x9 ;  /* 0x0000000d040d7211 */ /* 0x000fe400078e48ff */
[----:B------:R-:W-:Y:S02]  /*25400*/  SEL R8, R8, 0xffffffe0, !P1 ;  /* 0xffffffe008087807 */ /* 0x000fe40004800000 */
[----:B------:R-:W-:-:S02]  /*25410*/  LEA R10, R13, R10, 0x1 ;  /* 0x0000000a0d0a7211 */ /* 0x000fc400078e08ff */
[----:B------:R-:W-:Y:S02]  /*25420*/  F2FP.BF16.PACK_AB R102, R103, R102 ;  /* 0x000000666766723e */ /* 0x000fe400000010ff */
[----:B------:R-:W-:Y:S02]  /*25430*/  SHF.L.U32 R13, R10, 0x1, RZ ;  /* 0x000000010a0d7819 */ /* 0x000fe400000006ff */
[----:B------:R-:W-:Y:S02]  /*25440*/  MOV R10, 0x40 ;  /* 0x00000040000a7802 */ /* 0x000fe40000000f00 */
[C---:B------:R-:W-:Y:S01]  /*25450*/  IADD3 R15, R13.reuse, -0x10, RZ ;  /* 0xfffffff00d0f7810 */ /* 0x040fe20007ffe0ff */
[----:B------:R-:W-:Y:S01]  /*25460*/  STS [R13], R128 ;  /* 0x000000800d007388 */ /* 0x000fe20000000800 */
[C---:B------:R-:W-:Y:S02]  /*25470*/  @P0 IADD3 R15, R13.reuse, 0x10, RZ ;  /* 0x000000100d0f0810 */ /* 0x040fe40007ffe0ff */
[----:B------:R-:W-:Y:S01]  /*25480*/  SEL R10, R10, 0xffffffc0, !P2 ;  /* 0xffffffc00a0a7807 */ /* 0x000fe20005000000 */
[----:B------:R-:W-:Y:S01]  /*25490*/  STS [R13+0x400], R130 ;  /* 0x000400820d007388 */ /* 0x000fe20000000800 */
[----:B------:R-:W-:-:S02]  /*254a0*/  IADD3 R17, R13, R8, RZ ;  /* 0x000000080d117210 */ /* 0x000fc40007ffe0ff */
[-C--:B------:R-:W-:Y:S01]  /*254b0*/  IADD3 R19, R8, R15.reuse, RZ ;  /* 0x0000000f08137210 */ /* 0x080fe20007ffe0ff */
[----:B------:R-:W-:Y:S01]  /*254c0*/  STS [R15], R124 ;  /* 0x0000007c0f007388 */ /* 0x000fe20000000800 */
[-C--:B------:R-:W-:Y:S02]  /*254d0*/  IADD3 R21, R13, R10.reuse, RZ ;  /* 0x0000000a0d157210 */ /* 0x080fe40007ffe0ff */
[----:B------:R-:W-:Y:S01]  /*254e0*/  IADD3 R23, R10, R15, RZ ;  /* 0x0000000f0a177210 */ /* 0x000fe20007ffe0ff */
[----:B------:R-:W-:Y:S01]  /*254f0*/  STS [R15+0x400], R126 ;  /* 0x0004007e0f007388 */ /* 0x000fe20000000800 */
[-C--:B------:R-:W-:Y:S02]  /*25500*/  IADD3 R25, R17, R10.reuse, RZ ;  /* 0x0000000a11197210 */ /* 0x080fe40007ffe0ff */
[----:B------:R-:W-:Y:S01]  /*25510*/  IADD3 R27, R19, R10, RZ ;  /* 0x0000000a131b7210 */ /* 0x000fe20007ffe0ff */
[----:B------:R-:W-:Y:S01]  /*25520*/  STS [R17], R68 ;  /* 0x0000004411007388 */ /* 0x000fe20000000800 */
[----:B------:R-:W-:-:S02]  /*25530*/  F2FP.BF16.PACK_AB R106, R107, R106 ;  /* 0x0000006a6b6a723e */ /* 0x000fc400000010ff */
[----:B------:R-:W-:Y:S01]  /*25540*/  F2FP.BF16.PACK_AB R110, R111, R110 ;  /* 0x0000006e6f6e723e */ /* 0x000fe200000010ff */
[----:B------:R-:W-:Y:S01]  /*25550*/  STS [R17+0x400], R70 ;  /* 0x0004004611007388 */ /* 0x000fe20000000800 */
[----:B------:R-:W-:Y:S02]  /*25560*/  F2FP.BF16.PACK_AB R122, R123, R122 ;  /* 0x0000007a7b7a723e */ /* 0x000fe400000010ff */
[----:B------:R-:W-:Y:S01]  /*25570*/  ISETP.NE.AND P0, PT, R233, -0x1, PT ;  /* 0xffffffffe900780c */ /* 0x000fe20003f05270 */
[----:B------:R-:W-:Y:S01]  /*25580*/  STS [R19], R72 ;  /* 0x0000004813007388 */ /* 0x000fe20000000800 */
[----:B------:R-:W-:Y:S02]  /*25590*/  F2FP.BF16.PACK_AB R118, R119, R118 ;  /* 0x000000767776723e */ /* 0x000fe400000010ff */
[----:B------:R-:W-:Y:S01]  /*255a0*/  F2FP.BF16.PACK_AB R114, R115, R114 ;  /* 0x000000727372723e */ /* 0x000fe200000010ff */
[----:B------:R-:W-:Y:S04]  /*255b0*/  STS [R19+0x400], R74 ;  /* 0x0004004a13007388 */ /* 0x000fe80000000800 */
[----:B------:R-:W-:Y:S04]  /*255c0*/  STS [R21], R76 ;  /* 0x0000004c15007388 */ /* 0x000fe80000000800 */
[----:B------:R-:W-:Y:S04]  /*255d0*/  STS [R21+0x400], R78 ;  /* 0x0004004e15007388 */ /* 0x000fe80000000800 */
        /* <DEDUP_REMOVED lines=9> */
[----:B------:R2:W-:Y:S04]  /*25670*/  STS [R15+0x2400], R98 ;  /* 0x002400620f007388 */ /* 0x0005e80000000800 */
[----:B------:R-:W-:Y:S04]  /*25680*/  STS [R17+0x2000], R100 ;  /* 0x0020006411007388 */ /* 0x000fe80000000800 */
        /* <DEDUP_REMOVED lines=11> */
[----:B------:R-:W3:Y:S04]  /*25740*/  LD.E.U8 R8, [R6.64+0x1c8] ;  /* 0x0001c80406087980 */ /* 0x000ee8000c101100 */
[----:B--2---:R-:W2:Y:S04]  /*25750*/  @!P0 LD.E.64 R14, [R6.64+0x80] ;  /* 0x00008004060e8980 */ /* 0x004ea8000c101b00 */
[----:B------:R-:W4:Y:S01]  /*25760*/  LD.E.64 R52, [R6.64+0x88] ;  /* 0x0000880406347980 */ /* 0x000f22000c101b00 */
[----:B------:R-:W1:Y:S08]  /*25770*/  @P4 MUFU.LG2 R13, R9 ;  /* 0x00000009000d4308 */ /* 0x000e700000000c00 */
[----:B------:R-:W1:Y:S01]  /*25780*/  @P3 MUFU.LG2 R5, R5 ;  /* 0x0000000500053308 */ /* 0x000e620000000c00 */
[----:B------:R-:W-:Y:S01]  /*25790*/  @!P0 SHF.R.S32.HI R12, RZ, 0x1f, R229 ;  /* 0x0000001fff0c8819 */ /* 0x000fe200000114e5 */
[----:B------:R2:W5:Y:S01]  /*257a0*/  LD.E.64 R50, [R6.64+0x90] ;  /* 0x0000900406327980 */ /* 0x000562000c101b00 */
[----:B------:R-:W-:Y:S01]  /*257b0*/  BSSY B0, `(.L_x_3214) ;  /* 0x000001e000007945 */ /* 0x000fe20003800000 */
[----:B------:R-:W-:Y:S01]  /*257c0*/  MOV R10, 0x7f800000 ;  /* 0x7f800000000a7802 */ /* 0x000fe20000000f00 */
[----:B-1----:R-:W-:Y:S01]  /*257d0*/  @P4 FMUL.FTZ R13, R13, 0.69314718246459960938 ;  /* 0x3f3172180d0d4820 */ /* 0x002fe20000410000 */
[----:B------:R-:W-:-:S03]  /*257e0*/  MOV R44, 0x7f800000 ;  /* 0x7f800000002c7802 */ /* 0x000fc60000000f00 */
[----:B-----5:R-:W-:Y:S02]  /*257f0*/  @P4 FFMA.FTZ R10, R133, R2, R13 ;  /* 0x00000002850a4223 */ /* 0x020fe4000001000d */
[----:B------:R-:W-:-:S04]  /*25800*/  @P3 FMUL.FTZ R9, R5, 0.69314718246459960938 ;  /* 0x3f31721805093820 */ /* 0x000fc80000410000 */
[----:B------:R-:W-:Y:S01]  /*25810*/  @P3 FFMA.FTZ R44, R132, R2, R9 ;  /* 0x00000002842c3223 */ /* 0x000fe20000010009 */
[----:B---3--:R-:W-:Y:S01]  /*25820*/  ISETP.NE.AND P1, PT, R8, RZ, PT ;  /* 0x000000ff0800720c */ /* 0x008fe20003f25270 */
[----:B--2---:R-:W-:Y:S02]  /*25830*/  @!P0 IMAD R15, R15, R229, RZ ;  /* 0x000000e50f0f8224 */ /* 0x004fe400078e02ff */
[-C--:B----4-:R-:W-:Y:S02]  /*25840*/  @P0 IMAD R8, R53, R233.reuse, RZ ;  /* 0x000000e935080224 */ /* 0x090fe400078e02ff */
[----:B------:R-:W-:-:S04]  /*25850*/  @P0 IMAD.WIDE.U32 R16, R52, R233, RZ ;  /* 0x000000e934100225 */ /* 0x000fc800078e00ff */
[C---:B------:R-:W-:Y:S02]  /*25860*/  @!P0 IMAD R12, R14.reuse, R12, R15 ;  /* 0x0000000c0e0c8224 */ /* 0x040fe400078e020f */
[----:B------:R-:W-:Y:S01]  /*25870*/  @!P0 IMAD.WIDE.U32 R14, R14, R229, RZ ;  /* 0x000000e50e0e8225 */ /* 0x000fe200078e00ff */
[----:B------:R-:W-:Y:S02]  /*25880*/  @P0 IADD3 R5, R17, R8, RZ ;  /* 0x0000000811050210 */ /* 0x000fe40007ffe0ff */
        /* <DEDUP_REMOVED lines=11> */
.L_x_3215:
[----:B------:R-:W-:Y:S02]  /*25940*/  ULDC.64 UR4, c[0x0][0x118] ;  /* 0x0000460000047ab9 */ /* 0x000fe40000000a00 */
[----:B------:R-:W2:Y:S04]  /*25950*/  LD.E R2, [R6.64+0x60] ;  /* 0x0000600406027980 */ /* 0x000ea8000c101900 */
[----:B------:R-:W3:Y:S01]  /*25960*/  LD.E R46, [R6.64+0xb4] ;  /* 0x0000b404062e7980 */ /* 0x000ee2000c101900 */
[----:B--2---:R-:W-:-:S04]  /*25970*/  IMAD R229, R2, R229, R232 ;  /* 0x000000e502e57224 */ /* 0x004fc800078e02e8 */
[----:B---3--:R-:W-:Y:S02]  /*25980*/  IMAD R46, R46, R229, RZ ;  /* 0x000000e52e2e7224 */ /* 0x008fe400078e02ff */
.L_x_3216:
[----:B------:R-:W-:Y:S05]  /*25990*/  BSYNC B0 ;  /* 0x0000000000007941 */ /* 0x000fea0003800000 */
.L_x_3214:
        /* <DEDUP_REMOVED lines=12> */
[----:B------:R-:W-:-:S05]  /*25a60*/  LOP3.LUT R47, R47, 0xffffffc, RZ, 0xc0, !PT ;  /* 0x0ffffffc2f2f7812 */ /* 0x000fca00078ec0ff */
[----:B------:R-:W-:Y:S01]  /*25a70*/  IMAD.IADD R3, R4, 0x1, -R47 ;  /* 0x0000000104037824 */ /* 0x000fe200078e0a2f */
        /* <DEDUP_REMOVED lines=13> */
[----:B------:R-:W-:-:S04]  /*25b50*/  LEA.HI R48, R48, R9, RZ, 0x2 ;  /* 0x0000000930307211 */ /* 0x000fc800078f10ff */
[----:B------:R-:W-:-:S05]  /*25b60*/  SHF.R.S32.HI R48, RZ, 0x2, R48 ;  /* 0x00000002ff307819 */ /* 0x000fca0000011430 */
[----:B------:R-:W-:Y:S01]  /*25b70*/  IMAD R3, R3, 0x10, R48 ;  /* 0x0000001003037824 */ /* 0x000fe200078e0230 */
[----:B------:R-:W-:Y:S05]  /*25b80*/  @P0 BRA `(.L_x_3218) ;  /* 0x000000d000000947 */ /* 0x000fea0003800000 */
[----:B------:R-:W-:Y:S01]  /*25b90*/  IMAD R48, R231, 0x40, R46 ;  /* 0x00000040e7307824 */ /* 0x000fe200078e022e */
        /* <DEDUP_REMOVED lines=12> */
.L_x_3218:
[----:B------:R-:W-:Y:S05]  /*25c60*/  BSYNC B0 ;  /* 0x0000000000007941 */ /* 0x000fea0003800000 */
.L_x_3217:
[----:B------:R-:W-:Y:S01]  /*25c70*/  LEA.HI R3, R11, R0, RZ, 0x3 ;  /* 0x000000000b037211 */ /* 0x000fe200078f18ff */
[----:B------:R-:W-:Y:S01]  /*25c80*/  ULDC.64 UR4, c[0x0][0x118] ;  /* 0x0000460000047ab9 */ /* 0x000fe20000000a00 */
[----:B------:R-:W-:Y:S01]  /*25c90*/  IMAD.SHL.U32 R231, R231, 0x40, RZ ;  /* 0x00000040e7e77824 */ /* 0x000fe200078e00ff */
[----:B------:R-:W-:Y:S01]  /*25ca0*/  LEA.HI R45, R45, R2, RZ, 0x3 ;  /* 0x000000022d2d7211 */ /* 0x000fe200078f18ff */
[----:B-1----:R1:W5:Y:S01]  /*25cb0*/  LD.E R6, [R6.64+0xc0] ;  /* 0x0000c00406067980 */ /* 0x002362000c101900 */
[----:B------:R-:W-:Y:S01]  /*25cc0*/  LOP3.LUT R3, R3, 0xfffffff8, RZ, 0xc0, !PT ;  /* 0xfffffff803037812 */ /* 0x000fe200078ec0ff */
[----:B------:R-:W-:Y:S01]  /*25cd0*/  BSSY B0, `(.L_x_3219) ;  /* 0x0000024000007945 */ /* 0x000fe20003800000 */
[----:B------:R-:W-:-:S03]  /*25ce0*/  SHF.R.S32.HI R4, RZ, 0x1f, R232 ;  /* 0x0000001fff047819 */ /* 0x000fc600000114e8 */
[----:B------:R-:W-:Y:S01]  /*25cf0*/  IMAD.IADD R3, R0, 0x1, -R3 ;  /* 0x0000000100037824 */ /* 0x000fe200078e0a03 */
[----:B------:R-:W-:-:S03]  /*25d00*/  SHF.R.S32.HI R0, RZ, 0x1f, R231 ;  /* 0x0000001fff007819 */ /* 0x000fc600000114e7 */
[----:B----4-:R-:W-:Y:S02]  /*25d10*/  IMAD.SHL.U32 R10, R3, 0x8, RZ ;  /* 0x00000008030a7824 */ /* 0x010fe400078e00ff */
[----:B------:R-:W-:-:S03]  /*25d20*/  IMAD R3, R53, R231, RZ ;  /* 0x000000e735037224 */ /* 0x000fc600078e02ff */
[--C-:B------:R-:W-:Y:S01]  /*25d30*/  SHF.R.S32.HI R11, RZ, 0x1f, R10.reuse ;  /* 0x0000001fff0b7819 */ /* 0x100fe2000001140a */
[C---:B------:R-:W-:Y:S02]  /*25d40*/  IMAD R0, R52.reuse, R0, R3 ;  /* 0x0000000034007224 */ /* 0x040fe400078e0203 */
[----:B------:R-:W-:Y:S02]  /*25d50*/  IMAD R3, R51, R232, RZ ;  /* 0x000000e833037224 */ /* 0x000fe400078e02ff */
        /* <DEDUP_REMOVED lines=11> */
[----:B-1----:R-:W-:Y:S01]  /*25e10*/  IMAD.SHL.U32 R7, R5, 0x8, RZ ;  /* 0x0000000805077824 */ /* 0x002fe200078e00ff */
[----:B------:R-:W-:-:S04]  /*25e20*/  SHF.R.S32.HI R5, RZ, 0x1f, R45 ;  /* 0x0000001fff057819 */ /* 0x000fc8000001142d */
[----:B------:R-:W-:-:S03]  /*25e30*/  IADD3 R7, R7, 0x40, RZ ;  /* 0x0000004007077810 */ /* 0x000fc60007ffe0ff */
[----:B------:R-:W-:Y:S05]  /*25e40*/  @P0 BRA `(.L_x_3220) ;  /* 0x000000c000000947 */ /* 0x000fea0003800000 */
[----:B------:R-:W-:Y:S01]  /*25e50*/  IMAD R0, R53, R45, RZ ;  /* 0x0000002d35007224 */ /* 0x000fe200078e02ff */
        /* <DEDUP_REMOVED lines=11> */
.L_x_3220:
[----:B------:R-:W-:Y:S05]  /*25f10*/  BSYNC B0 ;  /* 0x0000000000007941 */ /* 0x000fea0003800000 */
.L_x_3219:
        /* <DEDUP_REMOVED lines=17> */
[----:B------:R1:W-:Y:S04]  /*26030*/  @!P1 ST.E.128 [R2.64], R32 ;  /* 0x0000002002009985 */ /* 0x0003e8000c101d04 */
[----:B------:R1:W-:Y:S02]  /*26040*/  @!P0 ST.E.128 [R2.64+0x80], R16 ;  /* 0x0000801002008985 */ /* 0x0003e4000c101d04 */
.L_x_3222:
[----:B------:R-:W-:Y:S05]  /*26050*/  BSYNC B0 ;  /* 0x0000000000007941 */ /* 0x000fea0003800000 */
.L_x_3221:
        /* <DEDUP_REMOVED lines=17> */
[----:B--2---:R1:W-:Y:S04]  /*26170*/  @!P1 ST.E.128 [R2.64], R28 ;  /* 0x0000001c02009985 */ /* 0x0043e8000c101d04 */
[----:B------:R1:W-:Y:S02]  /*26180*/  @!P0 ST.E.128 [R2.64+0x80], R12 ;  /* 0x0000800c02008985 */ /* 0x0003e4000c101d04 */
.L_x_3224:
[----:B------:R-:W-:Y:S05]  /*26190*/  BSYNC B0 ;  /* 0x0000000000007941 */ /* 0x000fea0003800000 */
.L_x_3223:
[----:B------:R-:W-:-:S04]  /*261a0*/  IADD3 R0, R45, 0x30, RZ ;  /* 0x000000302d007810 */ /* 0x000fc80007ffe0ff */
[----:B------:R-:W-:Y:S01]  /*261b0*/  ISETP.GE.AND P0, PT, R0, R231, PT ;  /* 0x000000e70000720c */ /* 0x000fe20003f06270 */
[----:B------:R-:W-:-:S12]  /*261c0*/  IMAD.MOV.U32 R231, RZ, RZ, 0x0 ;  /* 0x00000000ffe77424 */ /* 0x000fd800078e00ff */
[----:B------:R-:W-:Y:S05]  /*261d0*/  @P0 RET.REL.NODEC R230 `(_ZN5flash24flash_fwd_splitkv_kernelI23Flash_fwd_kernel_traitsILi128ELi64ELi128ELi4ELb0ELb0EN7cutlass10bfloat16_tE19Flash_kernel_traitsILi128ELi64ELi128ELi4ES3_EELb1ELb0ELb1ELb0ELb0ELb0ELb0ELb1EEEvNS_16Flash_fwd_paramsE) ;  /* 0xfffd9e20e6000950 */ /* 0x000fea0003c3ffff */
[----:B------:R-:W-:Y:S01]  /*261e0*/  IADD3 R45, P0, R45, 0x30, RZ ;  /* 0x000000302d2d7810 */ /* 0x000fe20007f1e0ff */
[----:B-1----:R-:W-:Y:S01]  /*261f0*/  IMAD.MOV.U32 R3, RZ, RZ, R47 ;  /* 0x000000ffff037224 */ /* 0x002fe200078e002f */
        /* <DEDUP_REMOVED lines=11> */
[----:B------:R1:W-:Y:S01]  /*262b0*/  @!P0 ST.E.128 [R4.64], R24 ;  /* 0x0000001804008985 */ /* 0x0003e2000c101d04 */
[----:B------:R-:W-:-:S13]  /*262c0*/  ISETP.GE.AND P0, PT, R7, R6, PT ;  /* 0x000000060700720c */ /* 0x000fda0003f06270 */
[----:B------:R-:W-:Y:S05]  /*262d0*/  @P0 RET.REL.NODEC R230 `(_ZN5flash24flash_fwd_splitkv_kernelI23Flash_fwd_kernel_traitsILi128ELi64ELi128ELi4ELb0ELb0EN7cutlass10bfloat16_tE19Flash_kernel_traitsILi128ELi64ELi128ELi4ES3_EELb1ELb0ELb1ELb0ELb0ELb0ELb0ELb1EEEvNS_16Flash_fwd_paramsE) ;  /* 0xfffd9d20e6000950 */ /* 0x000fea0003c3ffff */
[----:B------:R-:W-:Y:S01]  /*262e0*/  MOV R231, 0x0 ;  /* 0x0000000000e77802 */ /* 0x000fe20000000f00 */
[----:B------:R-:W-:Y:S02]  /*262f0*/  ULDC.64 UR4, c[0x0][0x118] ;  /* 0x0000460000047ab9 */ /* 0x000fe40000000a00 */
[----:B------:R4:W-:Y:S01]  /*26300*/  ST.E.128 [R4.64+0x80], R40 ;  /* 0x0000802804007985 */ /* 0x0009e2000c101d04 */
[----:B------:R-:W-:Y:S05]  /*26310*/  RET.REL.NODEC R230 `(_ZN5flash24flash_fwd_splitkv_kernelI23Flash_fwd_kernel_traitsILi128ELi64ELi128ELi4ELb0ELb0EN7cutlass10bfloat16_tE19Flash_kernel_traitsILi128ELi64ELi128ELi4ES3_EELb1ELb0ELb1ELb0ELb0ELb0ELb0ELb1EEEvNS_16Flash_fwd_paramsE) ;  /* 0xfffd9ce0e6007950 */ /* 0x000fea0003c3ffff */
.L_x_3212:
[----:B------:R-:W-:Y:S02]  /*26320*/  MOV R5, 0x2 ;  /* 0x0000000200057802 */ /* 0x000fe40000000f00 */
[----:B------:R-:W-:Y:S02]  /*26330*/  MOV R4, 0x26350 ;  /* 0x0002635000047802 */ /* 0x000fe40000000f00 */
[----:B-1---5:R-:W-:Y:S05]  /*26340*/  CALL.REL.NOINC `($__internal_20_$__cuda_sm70_shflsync_bfly_p) ;  /* 0x000000f000007944 */ /* 0x022fea0003c00000 */
[----:B-12---:R-:W-:Y:S05]  /*26350*/  BRA `(.L_x_3225) ;  /* 0xffffe8d000007947 */ /* 0x006fea000383ffff */
.L_x_3213:
[----:B------:R-:W-:Y:S02]  /*26360*/  MOV R5, 0x1 ;  /* 0x0000000100057802 */ /* 0x000fe40000000f00 */
[----:B------:R-:W-:Y:S02]  /*26370*/  MOV R4, 0x26390 ;  /* 0x0002639000047802 */ /* 0x000fe40000000f00 */
[----:B-1---5:R-:W-:Y:S05]  /*26380*/  CALL.REL.NOINC `($__internal_20_$__cuda_sm70_shflsync_bfly_p) ;  /* 0x000000b000007944 */ /* 0x022fea0003c00000 */
[----:B--2---:R-:W-:Y:S01]  /*26390*/  FADD.FTZ R9, R240, R5 ;  /* 0x00000005f0097221 */ /* 0x004fe20000010000 */
[----:B-1----:R-:W-:Y:S02]  /*263a0*/  MOV R240, R241 ;  /* 0x000000f100f07202 */ /* 0x002fe40000000f00 */
[----:B------:R-:W-:-:S02]  /*263b0*/  MOV R5, 0x2 ;  /* 0x0000000200057802 */ /* 0x000fc40000000f00 */
[----:B------:R-:W-:Y:S02]  /*263c0*/  MOV R4, 0x263e0 ;  /* 0x000263e000047802 */ /* 0x000fe40000000f00 */
[----:B------:R-:W-:Y:S05]  /*263d0*/  CALL.REL.NOINC `($__internal_20_$__cuda_sm70_shflsync_bfly_p) ;  /* 0x0000006000007944 */ /* 0x000fea0003c00000 */
[----:B--2---:R-:W-:Y:S01]  /*263e0*/  FADD.FTZ R8, R241, R5 ;  /* 0x00000005f1087221 */ /* 0x004fe20000010000 */
[----:B------:R-:W-:Y:S02]  /*263f0*/  MOV R5, 0x1 ;  /* 0x0000000100057802 */ /* 0x000fe40000000f00 */
[----:B------:R-:W-:Y:S02]  /*26400*/  MOV R4, 0x26430 ;  /* 0x0002643000047802 */ /* 0x000fe40000000f00 */
[----:B-1----:R-:W-:Y:S02]  /*26410*/  MOV R240, R8 ;  /* 0x0000000800f07202 */ /* 0x002fe40000000f00 */
[----:B------:R-:W-:Y:S05]  /*26420*/  CALL.REL.NOINC `($__internal_20_$__cuda_sm70_shflsync_bfly_p) ;  /* 0x0000001000007944 */ /* 0x000fea0003c00000 */
[----:B-12---:R-:W-:Y:S05]  /*26430*/  BRA `(.L_x_3226) ;  /* 0xffffe86000007947 */ /* 0x006fea000383ffff */
        .weak           $__internal_20_$__cuda_sm70_shflsync_bfly_p
        .type           $__internal_20_$__cuda_sm70_shflsync_bfly_p,@function
        .size           $__internal_20_$__cuda_sm70_shflsync_bfly_p,(.L_x_8289 - $__internal_20_$__cuda_sm70_shflsync_bfly_p)
$__internal_20_$__cuda_sm70_shflsync_bfly_p:
[----:B------:R-:W-:Y:S01]  /*26440*/  MOV R10, R4 ;  /* 0x00000004000a7202 */ /* 0x000fe20000000f00 */
[----:B------:R-:W-:Y:S04]  /*26450*/  WARPSYNC R0 ;  /* 0x0000000000007348 */ /* 0x000fe80003800000 */
[----:B------:R-:W-:Y:S01]  /*26460*/  MOV R11, 0x0 ;  /* 0x00000000000b7802 */ /* 0x000fe20000000f00 */
[----:B------:R1:W2:Y:S03]  /*26470*/  SHFL.BFLY PT, R5, R240, R5, R3 ;  /* 0x0c000005f0057389 */ /* 0x0002a600000e0003 */
[----:B------:R-:W-:Y:S05]  /*26480*/  RET.REL.NODEC R10 `(_ZN5flash24flash_fwd_splitkv_kernelI23Flash_fwd_kernel_traitsILi128ELi64ELi128ELi4ELb0ELb0EN7cutlass10bfloat16_tE19Flash_kernel_traitsILi128ELi64ELi128ELi4ES3_EELb1ELb0ELb1ELb0ELb0ELb0ELb0ELb1EEEvNS_16Flash_fwd_paramsE) ;  /* 0xfffd9b700a007950 */ /* 0x000fea0003c3ffff */
.L_x_3227:
        /* <DEDUP_REMOVED lines=15> */
.L_x_8289:


//--------------------- .text._ZN5flash24flash_fwd_splitkv_kernelI23Flash_fwd_kernel_traitsILi128ELi64ELi128ELi4ELb0ELb0EN7cutlass10bfloat16_tE19Flash_kernel_traitsILi128ELi64ELi128ELi4ES3_EELb1ELb0ELb1ELb0ELb0ELb1ELb0ELb1EEEvNS_16Flash_fwd_paramsE --------------------------
	.section	.text._ZN5flash24flash_fwd_splitkv_kernelI23Flash_fwd_kernel_traitsILi128ELi64ELi128ELi4ELb0ELb0EN7cutlass10bfloat16_tE19Flash_kernel_traitsILi128ELi64ELi128ELi4ES3_EELb1ELb0ELb1ELb0ELb0ELb1ELb0ELb1EEEvNS_16Flash_fwd_paramsE,"ax",@progbits
	.sectioninfo	@"SHI_REGISTERS=255"
	.align	128
        .global         _ZN5flash24flash_fwd_splitkv_kernelI23Flash_fwd_kernel_traitsILi128ELi64ELi128ELi4ELb0ELb0EN7cutlass10bfloat16_tE19Flash_kernel_traitsILi128ELi64ELi128ELi4ES3_EELb1ELb0ELb1ELb0ELb0ELb1ELb0ELb1EEEvNS_16Flash_fwd_paramsE
        .type           _ZN5flash24flash_fwd_splitkv_kernelI23Flash_fwd_kernel_traitsILi128ELi64ELi128ELi4ELb0ELb0EN7cutlass10bfloat16_tE19Flash_kernel_traitsILi128ELi64ELi128ELi4ES3_EELb1ELb0ELb1ELb0ELb0ELb1ELb0ELb1EEEvNS_16Flash_fwd_paramsE,@function
        .size           _ZN5flash24flash_fwd_splitkv_kernelI23Flash_fwd_kernel_traitsILi128ELi64ELi128ELi4ELb0ELb0EN7cutlass10bfloat16_tE19Flash_kernel_traitsILi128ELi64ELi128ELi4ES3_EELb1ELb0ELb1ELb0ELb0ELb1ELb0ELb1EEEvNS_16Flash_fwd_paramsE,(.L_x_8291 - _ZN5flash24flash_fwd_splitkv_kernelI23Flash_fwd_kernel_traitsILi128ELi64ELi128ELi4ELb0ELb0EN7cutlass10bfloat16_tE19Flash_kernel_traitsILi128ELi64ELi128ELi4ES3_EELb1ELb0ELb1ELb0ELb0ELb1ELb0ELb1EEEvNS_16Flash_fwd_paramsE)
        .other          _ZN5flash24flash_fwd_splitkv_kernelI23Flash_fwd_kernel_traitsILi128ELi64ELi128ELi4ELb0ELb0EN7cutlass10bfloat16_tE19Flash_kernel_traitsILi128ELi64ELi128ELi4ES3_EELb1ELb0ELb1ELb0ELb0ELb1ELb0ELb1EEEvNS_16Flash_fwd_paramsE,@"STO_CUDA_ENTRY STV_DEFAULT"
_ZN5flash24flash_fwd_splitkv_kernelI23Flash_fwd_kernel_traitsILi128ELi64ELi128ELi4ELb0ELb0EN7cutlass10bfloat16_tE19Flash_kernel_traitsILi128ELi64ELi128ELi4ES3_EELb1ELb0ELb1ELb0ELb0ELb1ELb0ELb1EEEvNS_16Flash_fwd_paramsE:
.text._ZN5flash24flash_fwd_splitkv_kernelI23Flash_fwd_kernel_traitsILi128ELi64ELi128ELi4ELb0ELb0EN7cutlass10bfloat16_tE19Flash_kernel_traitsILi128ELi64ELi128ELi4ES3_EELb1ELb0ELb1ELb0ELb0ELb1ELb0ELb1EEEvNS_16Flash_fwd_paramsE:
        /* <DEDUP_REMOVED lines=9> */
[----:B-123--:R-:W-:Y:S05]  /*0090*/  CALL.REL.NOINC `($_ZN5flash24flash_fwd_splitkv_kernelI23Flash_fwd_kernel_traitsILi128ELi64ELi128ELi4ELb0ELb0EN7cutlass10bfloat16_tE19Flash_kernel_traitsILi128ELi64ELi128ELi4ES3_EELb1ELb0ELb1ELb0ELb0ELb1ELb0ELb1EEEvNS_16Flash_fwd_paramsE$_ZN5flash30compute_attn_1rowblock_splitkvI23Flash_fwd_kernel_traitsILi128ELi64ELi128ELi4ELb0ELb0EN7cutlass10bfloat16_tE19Flash_kernel_traitsILi128ELi64ELi128ELi4ES3_EELb1ELb0ELb1ELb0ELb0ELb1ELb0ELb1ENS_16Flash_fwd_paramsEEEvRKT8_iiiii) ;  /* 0x0000002000007944 */ /* 0x00efea0003c00000 */
[----:B------:R-:W-:Y:S05]  /*00a0*/  BSYNC B4 ;  /* 0x0000000000047941 */ /* 0x000fea0003800000 */
.L_x_3228:
[----:B------:R-:W-:Y:S05]  /*00b0*/  EXIT ;  /* 0x000000000000794d */ /* 0x000fea0003800000 */
        .type           $_ZN5flash24flash_fwd_splitkv_kernelI23Flash_fwd_kernel_traitsILi128ELi64ELi128ELi4ELb0ELb0EN7cutlass10bfloat16_tE19Flash_kernel_traitsILi128ELi64ELi128ELi4ES3_EELb1ELb0ELb1ELb0ELb0ELb1ELb0ELb1EEEvNS_16Flash_fwd_paramsE$_ZN5flash30compute_attn_1rowblock_splitkvI23Flash_fwd_kernel_traitsILi128ELi64ELi128ELi4ELb0ELb0EN7cutlass10bfloat16_tE19Flash_kernel_traitsILi128ELi64ELi128ELi4ES3_EELb1ELb0ELb1ELb0ELb0ELb1ELb0ELb1ENS_16Flash_fwd_paramsEEEvRKT8_iiiii,@function
        .size           $_ZN5flash24flash_fwd_splitkv_kernelI23Flash_fwd_kernel_traitsILi128ELi64ELi128ELi4ELb0ELb0EN7cutlass10bfloat16_tE19Flash_kernel_traitsILi128ELi64ELi128ELi4ES3_EELb1ELb0ELb1ELb0ELb0ELb1ELb0ELb1EEEvNS_16Flash_fwd_paramsE$_ZN5flash30compute_attn_1rowblock_splitkvI23Flash_fwd_kernel_traitsILi128ELi64ELi128ELi4ELb0ELb0EN7cutlass10bfloat16_tE19Flash_kernel_traitsILi128ELi64ELi128ELi4ES3_EELb1ELb0ELb1ELb0ELb0ELb1ELb0ELb1ENS_16Flash_fwd_paramsEEEvRKT8_iiiii,($__internal_21_$__cuda_sm70_shflsync_bfly_p - $_ZN5flash24flash_fwd_splitkv_kernelI23Flash_fwd_kernel_traitsILi128ELi64ELi128ELi4ELb0ELb0EN7cutlass10bfloat16_tE19Flash_kernel_traitsILi128ELi64ELi128ELi4ES3_EELb1ELb0ELb1ELb0ELb0ELb1ELb0ELb1EEEvNS_16Flash_fwd_paramsE$_ZN5flash30compute_attn_1rowblock_splitkvI23Flash_fwd_kernel_traitsILi128ELi64ELi128ELi4ELb0ELb0EN7cutlass10bfloat16_tE19Flash_kernel_traitsILi128ELi64ELi128ELi4ES3_EELb1ELb0ELb1ELb0ELb0ELb1ELb0ELb1ENS_16Flash_fwd_paramsEEEvRKT8_iiiii)
$_ZN5flash24flash_fwd_splitkv_kernelI23Flash_fwd_kernel_traitsILi128ELi64ELi128ELi4ELb0ELb0EN7cutlass10bfloat16_tE19Flash_kernel_traitsILi128ELi64ELi128ELi4ES3_EELb1ELb0ELb1ELb0ELb0ELb1ELb0ELb1EEEvNS_16Flash_fwd_paramsE$_ZN5flash30compute_attn_1rowblock_splitkvI23Flash_fwd_kernel_traitsILi128ELi64ELi128ELi4ELb0ELb0EN7cutlass10bfloat16_tE19Flash_kernel_traitsILi128ELi64ELi128ELi4ES3_EELb1ELb0ELb1ELb0ELb0ELb1ELb0ELb1ENS_16Flash_fwd_paramsEEEvRKT8_iiiii:
        /* <DEDUP_REMOVED lines=20> */
.L_x_3230:
[----:B------:R-:W-:Y:S05]  /*0200*/  BSYNC B0 ;  /* 0x0000000000007941 */ /* 0x000fea0003800000 */
.L_x_3229:
        /* <DEDUP_REMOVED lines=17> */
.L_x_3232:
[----:B------:R4:W5:Y:S02]  /*0320*/  LD.E R62, [R10.64+0xb8] ;  /* 0x0000b8060a3e7980 */ /* 0x000964000c101900 */
.L_x_3233:
[----:B------:R-:W-:Y:S05]  /*0330*/  BSYNC B0 ;  /* 0x0000000000007941 */ /* 0x000fea0003800000 */
.L_x_3231:
        /* <DEDUP_REMOVED lines=10> */
.L_x_3235:
[----:B------:R-:W2:Y:S01]  /*03e0*/  LD.E.64 R2, [R10.64+0x108] ;  /* 0x000108060a027980 */ /* 0x000ea2000c101b00 */
[----:B------:R-:W-:Y:S01]  /*03f0*/  BSSY B0, `(.L_x_3237) ;  /* 0x0000006000007945 */ /* 0x000fe20003800000 */
[----:B------:R-:W-:Y:S01]  /*0400*/  IMAD.MOV.U32 R53, RZ, RZ, RZ ;  /* 0x000000ffff357224 */ /* 0x000fe200078e00ff */
[----:B--2---:R-:W-:-:S04]  /*0410*/  ISETP.NE.U32.AND P0, PT, R2, RZ, PT ;  /* 0x000000ff0200720c */ /* 0x004fc80003f05070 */
[----:B------:R-:W-:-:S13]  /*0420*/  ISETP.NE.AND.EX P0, PT, R3, RZ, PT, P0 ;  /* 0x000000ff0300720c */ /* 0x000fda0003f05300 */
[----:B------:R-:W-:Y:S05]  /*0430*/  @!P0 BRA `(.L_x_3238) ;  /* 0x0000001000008947 */ /* 0x000fea0003800000 */
[----:B------:R2:W5:Y:S02]  /*0440*/  LD.E R53, [R10.64+0xbc] ;  /* 0x0000bc060a357980 */ /* 0x000564000c101900 */
.L_x_3238:
[----:B------:R-:W-:Y:S05]  /*0450*/  BSYNC B0 ;  /* 0x0000000000007941 */ /* 0x000fea0003800000 */
.L_x_3237:
[----:B-----5:R-:W-:Y:S02]  /*0460*/  IADD3 R53, R62, R53, RZ ;  /* 0x000000353e357210 */ /* 0x020fe40007ffe0ff */
.L_x_3236:
[----:B------:R-:W-:Y:S05]  /*0470*/  BSYNC B1 ;  /* 0x0000000000017941 */ /* 0x000fea0003800000 */
.L_x_3234:
[----:B------:R-:W-:Y:S01]  /*0480*/  IMAD.SHL.U32 R52, R236, 0x40, RZ ;  /* 0x00000040ec347824 */ /* 0x000fe200078e00ff */
[----:B------:R-:W-:Y:S01]  /*0490*/  MOV R2, R233 ;  /* 0x000000e900027202 */ /* 0x000fe20000000f00 */
[----:B------:R-:W-:-:S03]  /*04a0*/  IMAD.MOV.U32 R3, RZ, RZ, 0x0 ;  /* 0x00000000ff037424 */ /* 0x000fc600078e00ff */
[----:B------:R-:W-:-:S13]  /*04b0*/  ISETP.GT.AND P0, PT, R237, R52, PT ;  /* 0x00000034ed00720c */ /* 0x000fda0003f04270 */
[----:B------:R-:W-:Y:S05]  /*04c0*/  @!P0 RET.REL.NODEC R2 `(_ZN5flash24flash_fwd_splitkv_kernelI23Flash_fwd_kernel_traitsILi128ELi64ELi128ELi4ELb0ELb0EN7cutlass10bfloat16_tE19Flash_kernel_traitsILi128ELi64ELi128ELi4ES3_EELb1ELb0ELb1ELb0ELb0ELb1ELb0ELb1EEEvNS_16Flash_fwd_paramsE) ;  /* 0xfffffb3002008950 */ /* 0x000fea0003c3ffff */
        /* <DEDUP_REMOVED lines=76> */
.L_x_3241:
[----:B------:R-:W-:Y:S05]  /*0990*/  BSYNC B0 ;  /* 0x0000000000007941 */ /* 0x000fea0003800000 */
.L_x_3240:
        /* <DEDUP_REMOVED lines=18> */
.L_x_3243:
[----:B------:R-:W-:Y:S05]  /*0ac0*/  BSYNC B0 ;  /* 0x0000000000007941 */ /* 0x000fea0003800000 */
.L_x_3242:
        /* <DEDUP_REMOVED lines=18> */
.L_x_3245:
[----:B------:R-:W-:Y:S05]  /*0bf0*/  BSYNC B0 ;  /* 0x0000000000007941 */ /* 0x000fea0003800000 */
.L_x_3244:
        /* <DEDUP_REMOVED lines=17> */
.L_x_3247:
[----:B------:R-:W-:Y:S05]  /*0d10*/  BSYNC B0 ;  /* 0x0000000000007941 */ /* 0x000fea0003800000 */
.L_x_3246:
        /* <DEDUP_REMOVED lines=17> */
[----:B----4-:R-:W-:Y:S05]  /*0e30*/  @P4 RET.REL.NODEC R4 `(_ZN5flash24flash_fwd_splitkv_kernelI23Flash_fwd_kernel_traitsILi128ELi64ELi128ELi4ELb0ELb0EN7cutlass10bfloat16_tE19Flash_kernel_traitsILi128ELi64ELi128ELi4ES3_EELb1ELb0ELb1ELb0ELb0ELb1ELb0ELb1EEEvNS_16Flash_fwd_paramsE) ;  /* 0xfffff1c004004950 */ /* 0x010fea0003c3ffff */
[----:B------:R-:W-:-:S05]  /*0e40*/  MOV R0, 0x7f800000 ;  /* 0x7f80000000007802 */ /* 0x000fca0000000f00 */
[----:B------:R2:W-:Y:S02]  /*0e50*/  ST.E [R2.64+0xc0], R0 ;  /* 0x0000c00002007985 */ /* 0x0005e4000c101906 */
[----:B--2---:R-:W-:Y:S02]  /*0e60*/  MOV R2, R233 ;  /* 0x000000e900027202 */ /* 0x004fe40000000f00 */
[----:B------:R-:W-:-:S04]  /*0e70*/  MOV R3, 0x0 ;  /* 0x0000000000037802 */ /* 0x000fc80000000f00 */
[----:B------:R-:W-:Y:S05]  /*0e80*/  RET.REL.NODEC R2 `(_ZN5flash24flash_fwd_splitkv_kernelI23Flash_fwd_kernel_traitsILi128ELi64ELi128ELi4ELb0ELb0EN7cutlass10bfloat16_tE19Flash_kernel_traitsILi128ELi64ELi128ELi4ES3_EELb1ELb0ELb1ELb0ELb0ELb1ELb0ELb1EEEvNS_16Flash_fwd_paramsE) ;  /* 0xfffff17002007950 */ /* 0x000fea0003c3ffff */
.L_x_3239:
        /* <DEDUP_REMOVED lines=109> */
.L_x_3249:
        /* <DEDUP_REMOVED lines=81> */
.L_x_3250:
[----:B-1----:R-:W-:Y:S05]  /*1a70*/  BSYNC B0 ;  /* 0x0000000000007941 */ /* 0x002fea0003800000 */
.L_x_3248:
        /* <DEDUP_REMOVED lines=14> */
[----:B------:R-:W-:Y:S02]  /*1b60*/  IMAD.SHL.U32 R18, R54, 0x8, RZ ;  /* 0x0000000836127824 */ /* 0x000fe400078e00ff */
[----:B------:R-:W-:-:S03]  /*1b70*/  IMAD.SHL.U32 R164, R166, 0x40, RZ ;  /* 0x00000040a6a47824 */ /* 0x000fc600078e00ff */
[----:B------:R-:W-:Y:S02]  /*1b80*/  IADD3 R28, P1, R18, R9, RZ ;  /* 0x00000009121c7210 */ /* 0x000fe40007f3e0ff */
[----:B------:R-:W-:Y:S01]  /*1b90*/  SHF.R.S32.HI R19, RZ, 0x1f, R18 ;  /* 0x0000001fff137819 */ /* 0x000fe20000011412 */
[----:B------:R-:W-:Y:S01]  /*1ba0*/  IMAD R5, R5, R42, RZ ;  /* 0x0000002a05057224 */ /* 0x000fe200078e02ff */
[----:B------:R-:W-:-:S03]  /*1bb0*/  LOP3.LUT R164, R164, 0x1c0, RZ, 0xc0, !PT ;  /* 0x000001c0a4a47812 */ /* 0x000fc600078ec0ff */
[----:B------:R-:W-:Y:S01]  /*1bc0*/  IMAD.X R29, R19, 0x1, R8, P1 ;  /* 0x00000001131d7824 */ /* 0x000fe200008e0608 */
[----:B------:R-:W-:Y:S01]  /*1bd0*/  LOP3.LUT R8, R164, 0x38, R18, 0xf8, !PT ;  /* 0x00000038a4087812 */ /* 0x000fe200078ef812 */
[C---:B------:R-:W-:Y:S01]  /*1be0*/  IMAD R5, R4.reuse, R43, R5 ;  /* 0x0000002b04057224 */ /* 0x040fe200078e0205 */
[CC--:B------:R-:W-:Y:S01]  /*1bf0*/  LEA.HI R57, R51.reuse, R59.reuse, RZ, 0x4 ;  /* 0x0000003b33397211 */ /* 0x0c0fe200078f20ff */
[----:B------:R-:W-:Y:S01]  /*1c00*/  IMAD.WIDE.U32 R28, R4, R42, R28 ;  /* 0x0000002a041c7225 */ /* 0x000fe200078e001c */
[----:B------:R-:W-:Y:S02]  /*1c10*/  SHF.R.U32.HI R164, RZ, 0x3, R164 ;  /* 0x00000003ffa47819 */ /* 0x000fe400000116a4 */
[----:B------:R-:W-:Y:S01]  /*1c20*/  LEA.HI R4, R51, R59, RZ, 0x6 ;  /* 0x0000003b33047211 */ /* 0x000fe200078f30ff */
[----:B------:R-:W-:Y:S01]  /*1c30*/  IMAD R14, R27, R13, RZ ;  /* 0x0000000d1b0e7224 */ /* 0x000fe200078e02ff */
[----:B------:R-:W-:Y:S02]  /*1c40*/  LOP3.LUT R9, R57, 0xfffffff0, RZ, 0xc0, !PT ;  /* 0xfffffff039097812 */ /* 0x000fe400078ec0ff */
[----:B------:R-:W-:-:S02]  /*1c50*/  IADD3 R29, R29, R5, RZ ;  /* 0x000000051d1d7210 */ /* 0x000fc40007ffe0ff */
[----:B------:R-:W-:Y:S02]  /*1c60*/  LOP3.LUT R164, R8, R164, RZ, 0x3c, !PT ;  /* 0x000000a408a47212 */ /* 0x000fe400078e3cff */
[----:B------:R-:W-:Y:S01]  /*1c70*/  SHF.R.S32.HI R58, RZ, 0x1f, R235 ;  /* 0x0000001fff3a7819 */ /* 0x000fe200000114eb */
[----:B------:R-:W-:Y:S02]  /*1c80*/  IMAD.SHL.U32 R4, R4, 0x8, RZ ;  /* 0x0000000804047824 */ /* 0x000fe400078e00ff */
[-C--:B------:R-:W-:Y:S02]  /*1c90*/  IMAD R14, R12, R26.reuse, R14 ;  /* 0x0000001a0c0e7224 */ /* 0x080fe400078e020e */
[----:B------:R-:W-:Y:S02]  /*1ca0*/  IMAD.IADD R9, R59, 0x1, -R9 ;  /* 0x000000013b097824 */ /* 0x000fe400078e0a09 */
[----:B------:R-:W-:Y:S01]  /*1cb0*/  IMAD.WIDE.U32 R26, R13, R26, R28 ;  /* 0x0000001a0d1a7225 */ /* 0x000fe200078e001c */
[----:B------:R-:W-:-:S02]  /*1cc0*/  LOP3.LUT R164, R164, 0xfffffe00, R4, 0xf8, !PT ;  /* 0xfffffe00a4a47812 */ /* 0x000fc400078ef804 */
[----:B------:R-:W-:Y:S01]  /*1cd0*/  SHF.R.S32.HI R56, RZ, 0x1f, R9 ;  /* 0x0000001fff387819 */ /* 0x000fe20000011409 */
[----:B------:R-:W-:Y:S01]  /*1ce0*/  IMAD.IADD R15, R27, 0x1, R14 ;  /* 0x000000011b0f7824 */ /* 0x000fe200078e020e */
[----:B------:R-:W-:Y:S01]  /*1cf0*/  SHF.R.S32.HI R167, RZ, 0x1f, R166 ;  /* 0x0000001fffa77819 */ /* 0x000fe200000114a6 */
[----:B------:R-:W-:Y:S01]  /*1d00*/  IMAD.MOV.U32 R14, RZ, RZ, R26 ;  /* 0x000000ffff0e7224 */ /* 0x000fe200078e001a */
[----:B------:R-:W-:Y:S01]  /*1d10*/  LEA.HI R56, R56, R9, RZ, 0x3 ;  /* 0x0000000938387211 */ /* 0x000fe200078f18ff */
[----:B------:R-:W-:Y:S01]  /*1d20*/  IMAD R137, R43, R166, RZ ;  /* 0x000000a62b897224 */ /* 0x000fe200078e02ff */
[----:B------:R-:W-:Y:S01]  /*1d30*/  SHF.R.S32.HI R85, RZ, 0x1f, R62 ;  /* 0x0000001fff557819 */ /* 0x000fe2000001143e */
[-C--:B------:R-:W-:Y:S01]  /*1d40*/  IMAD.WIDE.U32 R14, R166, R42.reuse, R14 ;  /* 0x0000002aa60e7225 */ /* 0x080fe200078e000e */
[----:B------:R-:W-:Y:S02]  /*1d50*/  LOP3.LUT R55, R56, 0xfffffff8, RZ, 0xc0, !PT ;  /* 0xfffffff838377812 */ /* 0x000fe400078ec0ff */
[----:B------:R-:W-:Y:S01]  /*1d60*/  SHF.R.S32.HI R171, RZ, 0x1f, R234 ;  /* 0x0000001fffab7819 */ /* 0x000fe200000114ea */
[----:B------:R-:W-:Y:S01]  /*1d70*/  IMAD R137, R167, R42, R137 ;  /* 0x0000002aa7897224 */ /* 0x000fe200078e0289 */
[----:B------:R-:W-:-:S02]  /*1d80*/  LEA.HI R85, R85, R62, RZ, 0x7 ;  /* 0x0000003e55557211 */ /* 0x000fc400078f38ff */
[----:B------:R-:W-:Y:S01]  /*1d90*/  IADD3 R55, R9, -R55, RZ ;  /* 0x8000003709377210 */ /* 0x000fe20007ffe0ff */
[----:B------:R-:W-:Y:S01]  /*1da0*/  IMAD.IADD R137, R15, 0x1, R137 ;  /* 0x000000010f897824 */ /* 0x000fe200078e0289 */
[----:B------:R-:W-:Y:S02]  /*1db0*/  IADD3 R9, R18, 0x40, RZ ;  /* 0x0000004012097810 */ /* 0x000fe40007ffe0ff */
[----:B------:R-:W-:-:S04]  /*1dc0*/  SHF.R.S32.HI R85, RZ, 0x7, R85 ;  /* 0x00000007ff557819 */ /* 0x000fc80000011455 */
[----:B------:R-:W-:Y:S01]  /*1dd0*/  IMNMX R85, RZ, R85, !PT ;  /* 0x00000055ff557217 */ /* 0x000fe20007800200 */
[----:B------:R-:W-:-:S04]  /*1de0*/  IMAD.WIDE R176, R236, 0x40, R166 ;  /* 0x00000040ecb07825 */ /* 0x000fc800078e02a6 */
        /* <DEDUP_REMOVED lines=14> */
[----:B------:R-:W-:Y:S02]  /*1ed0*/  @P0 IMAD.MOV.U32 R4, RZ, RZ, R28 ;  /* 0x000000ffff040224 */ /* 0x000fe400078e001c */
[----:B---3--:R-:W-:-:S04]  /*1ee0*/  @!P0 IMAD R8, R25, R235, RZ ;  /* 0x000000eb19088224 */ /* 0x008fc800078e02ff */
[C---:B------:R-:W-:Y:S02]  /*1ef0*/  @!P0 IMAD R8, R24.reuse, R58, R8 ;  /* 0x0000003a18088224 */ /* 0x040fe400078e0208 */
[----:B------:R-:W-:-:S04]  /*1f00*/  @!P0 IMAD.WIDE.U32 R24, R24, R235, RZ ;  /* 0x000000eb18188225 */ /* 0x000fc800078e00ff */
[----:B------:R-:W-:Y:S02]  /*1f10*/  @!P0 IMAD.MOV.U32 R4, RZ, RZ, R24 ;  /* 0x000000ffff048224 */ /* 0x000fe400078e0018 */
[----:B------:R-:W-:-:S03]  /*1f20*/  @P0 IMAD R5, R23, R238, RZ ;  /* 0x000000ee17050224 */ /* 0x000fc600078e02ff */
[----:B------:R-:W-:Y:S01]  /*1f30*/  IADD3 R24, P1, R18, R4, RZ ;  /* 0x0000000412187210 */ /* 0x000fe20007f3e0ff */
[----:B------:R-:W-:Y:S02]  /*1f40*/  @P0 IMAD.IADD R5, R29, 0x1, R5 ;  /* 0x000000011d050824 */ /* 0x000fe400078e0205 */
[----:B------:R-:W-:Y:S01]  /*1f50*/  @!P0 IMAD.IADD R5, R25, 0x1, R8 ;  /* 0x0000000119058824 */ /* 0x000fe200078e0208 */
[----:B------:R-:W-:Y:S01]  /*1f60*/  @P0 MOV R181, R23 ;  /* 0x0000001700b50202 */ /* 0x000fe20000000f00 */
[----:B------:R-:W-:Y:S02]  /*1f70*/  IMAD R4, R21, R234, RZ ;  /* 0x000000ea15047224 */ /* 0x000fe400078e02ff */
[--C-:B------:R-:W-:Y:S02]  /*1f80*/  @P0 IMAD.MOV.U32 R180, RZ, RZ, R22.reuse ;  /* 0x000000ffffb40224 */ /* 0x100fe400078e0016 */
[----:B------:R-:W-:Y:S02]  /*1f90*/  IMAD.X R25, R19, 0x1, R5, P1 ;  /* 0x0000000113197824 */ /* 0x000fe400008e0605 */
[----:B------:R-:W-:-:S02]  /*1fa0*/  @!P0 IMAD.MOV.U32 R180, RZ, RZ, R22 ;  /* 0x000000ffffb48224 */ /* 0x000fc400078e0016 */
[----:B------:R-:W-:Y:S01]  /*1fb0*/  @!P0 IMAD.MOV.U32 R181, RZ, RZ, R23 ;  /* 0x000000ffffb58224 */ /* 0x000fe200078e0017 */
[----:B----4-:R-:W-:Y:S01]  /*1fc0*/  LEA R138, P0, R14, R6, 0x1 ;  /* 0x000000060e8a7211 */ /* 0x010fe200078008ff */
[----:B------:R-:W-:Y:S02]  /*1fd0*/  IMAD R4, R20, R171, R4 ;  /* 0x000000ab14047224 */ /* 0x000fe400078e0204 */
[----:B------:R-:W-:Y:S01]  /*1fe0*/  IMAD.WIDE.U32 R20, R234, R20, R24 ;  /* 0x00000014ea147225 */ /* 0x000fe200078e0018 */
[-C--:B------:R-:W-:Y:S02]  /*1ff0*/  ISETP.GE.AND P1, PT, R9, R64.reuse, PT ;  /* 0x000000400900720c */ /* 0x080fe40003f26270 */
[----:B------:R-:W-:Y:S02]  /*2000*/  ISETP.GE.AND P2, PT, R18, R64, PT ;  /* 0x000000401200720c */ /* 0x000fe40003f46270 */
[----:B------:R-:W-:Y:S02]  /*2010*/  LEA.HI.X R137, R14, R7, R137, 0x1, P0 ;  /* 0x000000070e897211 */ /* 0x000fe400000f0c89 */
[----:B------:R-:W-:-:S02]  /*2020*/  IADD3 R168, P0, R18, R3, RZ ;  /* 0x0000000312a87210 */ /* 0x000fc40007f1e0ff */
[----:B------:R-:W-:Y:S02]  /*2030*/  IADD3 R21, R21, R4, RZ ;  /* 0x0000000415157210 */ /* 0x000fe40007ffe0ff */
[----:B------:R-:W-:Y:S02]  /*2040*/  SEL R61, RZ, 0xffffffff, P1 ;  /* 0xffffffffff3d7807 */ /* 0x000fe40000800000 */
[----:B------:R-:W-:Y:S02]  /*2050*/  SEL R4, RZ, 0x1, P2 ;  /* 0x00000001ff047807 */ /* 0x000fe40001000000 */
[----:B------:R-:W-:Y:S02]  /*2060*/  R2P PR, R55, 0x6 ;  /* 0x0000000637007804 */ /* 0x000fe40000000000 */
[----:B------:R-:W-:Y:S01]  /*2070*/  ISETP.GT.AND P3, PT, R50, R85, PT ;  /* 0x000000553200720c */ /* 0x000fe20003f64270 */
[----:B------:R-:W-:Y:S02]  /*2080*/  IMAD.X R169, R19, 0x1, R0, P0 ;  /* 0x0000000113a97824 */ /* 0x000fe400000e0600 */
[----:B------:R-:W-:-:S02]  /*2090*/  IMAD R178, R177, R180, RZ ;  /* 0x000000b4b1b27224 */ /* 0x000fc400078e02ff */
[----:B------:R-:W-:-:S04]  /*20a0*/  IMAD.WIDE.U32 R168, R166, R48, R168 ;  /* 0x00000030a6a87225 */ /* 0x000fc800078e00a8 */
[----:B------:R-:W-:Y:S01]  /*20b0*/  IMAD.SHL.U32 R61, R61, 0x2, RZ ;  /* 0x000000023d3d7824 */ /* 0x000fe200078e00ff */
[----:B------:R-:W-:Y:S01]  /*20c0*/  LEA R232, P0, R168, R174, 0x1 ;  /* 0x000000aea8e87211 */ /* 0x000fe200078008ff */
[C---:B------:R-:W-:Y:S01]  /*20d0*/  IMAD R178, R176.reuse, R181, R178 ;  /* 0x000000b5b0b27224 */ /* 0x040fe200078e02b2 */
[----:B------:R-:W-:Y:S01]  /*20e0*/  IADD3 R173, R169, R172, RZ ;  /* 0x000000aca9ad7210 */ /* 0x000fe20007ffe0ff */
        /* <DEDUP_REMOVED lines=24> */
[C---:B------:R-:W-:Y:S01]  /*2270*/  IMAD.SHL.U32 R74, R42.reuse, 0x20, RZ ;  /* 0x000000202a4a7824 */ /* 0x040fe200078e00ff */
        /* <DEDUP_REMOVED lines=183> */
.L_x_3385:
        /* <DEDUP_REMOVED lines=23> */
.L_x_3253:
[----:B------:R-:W-:Y:S05]  /*2f60*/  BSYNC B0 ;  /* 0x0000000000007941 */ /* 0x000fea0003800000 */
.L_x_3252:
        /* <DEDUP_REMOVED lines=15> */
.L_x_3255:
[----:B------:R-:W-:Y:S05]  /*3060*/  BSYNC B0 ;  /* 0x0000000000007941 */ /* 0x000fea0003800000 */
.L_x_3254:
        /* <DEDUP_REMOVED lines=15> */
.L_x_3257:
[----:B------:R-:W-:Y:S05]  /*3160*/  BSYNC B0 ;  /* 0x0000000000007941 */ /* 0x000fea0003800000 */
.L_x_3256:
        /* <DEDUP_REMOVED lines=15> */
.L_x_3259:
[----:B------:R-:W-:Y:S05]  /*3260*/  BSYNC B0 ;  /* 0x0000000000007941 */ /* 0x000fea0003800000 */
.L_x_3258:
        /* <DEDUP_REMOVED lines=15> */
.L_x_3261:
[----:B------:R-:W-:Y:S05]  /*3360*/  BSYNC B0 ;  /* 0x0000000000007941 */ /* 0x000fea0003800000 */
.L_x_3260:
        /* <DEDUP_REMOVED lines=15> */
.L_x_3263:
[----:B------:R-:W-:Y:S05]  /*3460*/  BSYNC B0 ;  /* 0x0000000000007941 */ /* 0x000fea0003800000 */
.L_x_3262:
        /* <DEDUP_REMOVED lines=15> */
.L_x_3265:
[----:B------:R-:W-:Y:S05]  /*3560*/  BSYNC B0 ;  /* 0x0000000000007941 */ /* 0x000fea0003800000 */
.L_x_3264:
        /* <DEDUP_REMOVED lines=15> */
.L_x_3267:
[----:B------:R-:W-:Y:S05]  /*3660*/  BSYNC B0 ;  /* 0x0000000000007941 */ /* 0x000fea0003800000 */
.L_x_3266:
        /* <DEDUP_REMOVED lines=73> */
.L_x_3274:
[----:B------:R-:W-:Y:S05]  /*3b00*/  BSYNC B0 ;  /* 0x0000000000007941 */ /* 0x000fea0003800000 */
.L_x_3273:
        /* <DEDUP_REMOVED lines=55> */
.L_x_3272:
[----:B------:R-:W-:Y:S05]  /*3e80*/  BSYNC B1 ;  /* 0x0000000000017941 */ /* 0x000fea0003800000 */
.L_x_3271:
        /* <DEDUP_REMOVED lines=63> */
.L_x_3278:
[----:B------:R-:W-:Y:S05]  /*4280*/  BSYNC B0 ;  /* 0x0000000000007941 */ /* 0x000fea0003800000 */
.L_x_3277:
        /* <DEDUP_REMOVED lines=52> */
.L_x_3276:
[----:B------:R-:W-:Y:S05]  /*45d0*/  BSYNC B1 ;  /* 0x0000000000017941 */ /* 0x000fea0003800000 */
.L_x_3275:
        /* <DEDUP_REMOVED lines=63> */
.L_x_3282:
[----:B------:R-:W-:Y:S05]  /*49d0*/  BSYNC B0 ;  /* 0x0000000000007941 */ /* 0x000fea0003800000 */
.L_x_3281:
        /* <DEDUP_REMOVED lines=52> */
.L_x_3280:
[----:B------:R-:W-:Y:S05]  /*4d20*/  BSYNC B1 ;  /* 0x0000000000017941 */ /* 0x000fea0003800000 */
.L_x_3279:
        /* <DEDUP_REMOVED lines=69> */
.L_x_3286:
[----:B------:R-:W-:Y:S05]  /*5180*/  BSYNC B0 ;  /* 0x0000000000007941 */ /* 0x000fea0003800000 */
.L_x_3285:
        /* <DEDUP_REMOVED lines=52> */
.L_x_3284:
[----:B------:R-:W-:Y:S05]  /*54d0*/  BSYNC B1 ;  /* 0x0000000000017941 */ /* 0x000fea0003800000 */
.L_x_3283:
        /* <DEDUP_REMOVED lines=63> */
.L_x_3290:
[----:B------:R-:W-:Y:S05]  /*58d0*/  BSYNC B0 ;  /* 0x0000000000007941 */ /* 0x000fea0003800000 */
.L_x_3289:
        /* <DEDUP_REMOVED lines=52> */
.L_x_3288:
[----:B------:R-:W-:Y:S05]  /*5c20*/  BSYNC B1 ;  /* 0x0000000000017941 */ /* 0x000fea0003800000 */
.L_x_3287:
        /* <DEDUP_REMOVED lines=69> */
.L_x_3294:
[----:B------:R-:W-:Y:S05]  /*6080*/  BSYNC B0 ;  /* 0x0000000000007941 */ /* 0x000fea0003800000 */
.L_x_3293:
        /* <DEDUP_REMOVED lines=52> */
.L_x_3292:
[----:B------:R-:W-:Y:S05]  /*63d0*/  BSYNC B1 ;  /* 0x0000000000017941 */ /* 0x000fea0003800000 */
.L_x_3291:
        /* <DEDUP_REMOVED lines=69> */
.L_x_3298:
[----:B------:R-:W-:Y:S05]  /*6830*/  BSYNC B0 ;  /* 0x0000000000007941 */ /* 0x000fea0003800000 */
.L_x_3297:
        /* <DEDUP_REMOVED lines=52> */
.L_x_3296:
[----:B------:R-:W-:Y:S05]  /*6b80*/  BSYNC B1 ;  /* 0x0000000000017941 */ /* 0x000fea0003800000 */
.L_x_3295:
        /* <DEDUP_REMOVED lines=69> */
.L_x_3302:
[----:B------:R-:W-:Y:S05]  /*6fe0*/  BSYNC B0 ;  /* 0x0000000000007941 */ /* 0x000fea0003800000 */
.L_x_3301:
        /* <DEDUP_REMOVED lines=52> */
.L_x_3300:
[----:B------:R-:W-:Y:S05]  /*7330*/  BSYNC B1 ;  /* 0x0000000000017941 */ /* 0x000fea0003800000 */
.L_x_3299:
        /* <DEDUP_REMOVED lines=10> */
.L_x_3270:
        /* <DEDUP_REMOVED lines=94> */
.L_x_3309:
[----:B------:R-:W-:Y:S05]  /*79c0*/  BSYNC B0 ;  /* 0x0000000000007941 */ /* 0x000fea0003800000 */
.L_x_3308:
[----:B------:R-:W-:Y:S02]  /*79d0*/  MOV R2, R125 ;  /* 0x0000007d00027202 */ /* 0x000fe40000000f00 */
[----:B------:R-:W-:Y:S05]  /*79e0*/  MOV R3, R124 ;  /* 0x0000007c00037202 */ /* 0x000fea0000000f00 */
[----:B-----5:R2:W-:Y:S02]  /*79f0*/  ST.E.128 [R2.64], R20 ;  /* 0x0000001402007985 */ /* 0x0205e4000c101d06 */
.L_x_3307:
[----:B------:R-:W-:Y:S05]  /*7a00*/  BSYNC B1 ;  /* 0x0000000000017941 */ /* 0x000fea0003800000 */
.L_x_3306:
        /* <DEDUP_REMOVED lines=91> */
.L_x_3311:
[----:B------:R-:W-:Y:S05]  /*7fc0*/  BSYNC B0 ;  /* 0x0000000000007941 */ /* 0x000fea0003800000 */
.L_x_3310:
[----:B------:R-:W-:Y:S02]  /*7fd0*/  MOV R2, R125 ;  /* 0x0000007d00027202 */ /* 0x000fe40000000f00 */
[----:B------:R-:W-:Y:S05]  /*7fe0*/  MOV R3, R124 ;  /* 0x0000007c00037202 */ /* 0x000fea0000000f00 */
[----:B-----5:R2:W-:Y:S02]  /*7ff0*/  ST.E.128 [R2.64+0x80], R20 ;  /* 0x0000801402007985 */ /* 0x0205e4000c101d06 */
.L_x_3305:
[----:B------:R-:W-:Y:S05]  /*8000*/  BSYNC B2 ;  /* 0x0000000000027941 */ /* 0x000fea0003800000 */
.L_x_3304:
        /* <DEDUP_REMOVED lines=97> */
.L_x_3317:
[----:B------:R-:W-:Y:S05]  /*8620*/  BSYNC B0 ;  /* 0x0000000000007941 */ /* 0x000fea0003800000 */
.L_x_3316:
[C---:B------:R-:W-:Y:S04]  /*8630*/  LEA R2, P0, R229.reuse, R125, 0x1 ;  /* 0x0000007de5027211 */ /* 0x040fe800078008ff */
[----:B------:R-:W-:Y:S05]  /*8640*/  LEA.HI.X R3, R229, R124, R230, 0x1, P0 ;  /* 0x0000007ce5037211 */ /* 0x000fea00000f0ce6 */
[----:B-----5:R2:W-:Y:S04]  /*8650*/  ST.E.128 [R2.64], R20 ;  /* 0x0000001402007985 */ /* 0x0205e8000c101d06 */
.L_x_3315:
[----:B------:R-:W-:Y:S05]  /*8660*/  BSYNC B1 ;  /* 0x0000000000017941 */ /* 0x000fea0003800000 */
.L_x_3314:
        /* <DEDUP_REMOVED lines=91> */
.L_x_3319:
[----:B------:R-:W-:Y:S05]  /*8c20*/  BSYNC B0 ;  /* 0x0000000000007941 */ /* 0x000fea0003800000 */
.L_x_3318:
[C---:B------:R-:W-:Y:S04]  /*8c30*/  LEA R2, P0, R82.reuse, R125, 0x1 ;  /* 0x0000007d52027211 */ /* 0x040fe800078008ff */
[----:B------:R-:W-:Y:S05]  /*8c40*/  LEA.HI.X R3, R82, R124, R81, 0x1, P0 ;  /* 0x0000007c52037211 */ /* 0x000fea00000f0c51 */
[----:B-----5:R2:W-:Y:S04]  /*8c50*/  ST.E.128 [R2.64], R20 ;  /* 0x0000001402007985 */ /* 0x0205e8000c101d06 */
.L_x_3313:
[----:B------:R-:W-:Y:S05]  /*8c60*/  BSYNC B2 ;  /* 0x0000000000027941 */ /* 0x000fea0003800000 */
.L_x_3312:
        /* <DEDUP_REMOVED lines=97> */
.L_x_3325:
[----:B------:R-:W-:Y:S05]  /*9280*/  BSYNC B0 ;  /* 0x0000000000007941 */ /* 0x000fea0003800000 */
.L_x_3324:
[C---:B------:R-:W-:Y:S04]  /*9290*/  LEA R2, P0, R83.reuse, R125, 0x1 ;  /* 0x0000007d53027211 */ /* 0x040fe800078008ff */
[----:B------:R-:W-:Y:S05]  /*92a0*/  LEA.HI.X R3, R83, R124, R84, 0x1, P0 ;  /* 0x0000007c53037211 */ /* 0x000fea00000f0c54 */
[----:B-----5:R2:W-:Y:S04]  /*92b0*/  ST.E.128 [R2.64], R20 ;  /* 0x0000001402007985 */ /* 0x0205e8000c101d06 */
.L_x_3323:
[----:B------:R-:W-:Y:S05]  /*92c0*/  BSYNC B1 ;  /* 0x0000000000017941 */ /* 0x000fea0003800000 */
.L_x_3322:
        /* <DEDUP_REMOVED lines=91> */
.L_x_3327:
[----:B------:R-:W-:Y:S05]  /*9880*/  BSYNC B0 ;  /* 0x0000000000007941 */ /* 0x000fea0003800000 */
.L_x_3326:
[C---:B------:R-:W-:Y:S04]  /*9890*/  LEA R2, P0, R210.reuse, R125, 0x1 ;  /* 0x0000007dd2027211 */ /* 0x040fe800078008ff */
[----:B------:R-:W-:Y:S05]  /*98a0*/  LEA.HI.X R3, R210, R124, R211, 0x1, P0 ;  /* 0x0000007cd2037211 */ /* 0x000fea00000f0cd3 */
[----:B-----5:R2:W-:Y:S04]  /*98b0*/  ST.E.128 [R2.64], R20 ;  /* 0x0000001402007985 */ /* 0x0205e8000c101d06 */
.L_x_3321:
[----:B------:R-:W-:Y:S05]  /*98c0*/  BSYNC B2 ;  /* 0x0000000000027941 */ /* 0x000fea0003800000 */
.L_x_3320:
        /* <DEDUP_REMOVED lines=100> */
.L_x_3333:
[----:B------:R-:W-:Y:S05]  /*9f10*/  BSYNC B0 ;  /* 0x0000000000007941 */ /* 0x000fea0003800000 */
.L_x_3332:
[----:B------:R-:W-:Y:S01]  /*9f20*/  MOV R2, R125 ;  /* 0x0000007d00027202 */ /* 0x000fe20000000f00 */
[----:B------:R-:W-:Y:S01]  /*9f30*/  IMAD R0, R49, 0x60, RZ ;  /* 0x0000006031007824 */ /* 0x000fe200078e02ff */
[----:B------:R-:W-:Y:S05]  /*9f40*/  MOV R3, R124 ;  /* 0x0000007c00037202 */ /* 0x000fea0000000f00 */
[----:B------:R-:W-:Y:S05]  /*9f50*/  IMAD.WIDE.U32 R2, R48, 0x60, R2 ;  /* 0x0000006030027825 */ /* 0x000fea00078e0002 */
[----:B------:R-:W-:Y:S05]  /*9f60*/  IADD3 R3, R3, R0, RZ ;  /* 0x0000000003037210 */ /* 0x000fea0007ffe0ff */
[----:B-----5:R2:W-:Y:S02]  /*9f70*/  ST.E.128 [R2.64], R20 ;  /* 0x0000001402007985 */ /* 0x0205e4000c101d06 */
.L_x_3331:
[----:B------:R-:W-:Y:S05]  /*9f80*/  BSYNC B1 ;  /* 0x0000000000017941 */ /* 0x000fea0003800000 */
.L_x_3330:
        /* <DEDUP_REMOVED lines=91> */
.L_x_3335:
[----:B------:R-:W-:Y:S05]  /*a540*/  BSYNC B0 ;  /* 0x0000000000007941 */ /* 0x000fea0003800000 */
.L_x_3334:
[C---:B------:R-:W-:Y:S04]  /*a550*/  LEA R2, P0, R208.reuse, R125, 0x1 ;  /* 0x0000007dd0027211 */ /* 0x040fe800078008ff */
[----:B------:R-:W-:Y:S05]  /*a560*/  LEA.HI.X R3, R208, R124, R209, 0x1, P0 ;  /* 0x0000007cd0037211 */ /* 0x000fea00000f0cd1 */
[----:B-----5:R2:W-:Y:S04]  /*a570*/  ST.E.128 [R2.64], R20 ;  /* 0x0000001402007985 */ /* 0x0205e8000c101d06 */
.L_x_3329:
[----:B------:R-:W-:Y:S05]  /*a580*/  BSYNC B2 ;  /* 0x0000000000027941 */ /* 0x000fea0003800000 */
.L_x_3328:
        /* <DEDUP_REMOVED lines=97> */
.L_x_3341:
[----:B------:R-:W-:Y:S05]  /*aba0*/  BSYNC B0 ;  /* 0x0000000000007941 */ /* 0x000fea0003800000 */
.L_x_3340:
[C---:B------:R-:W-:Y:S04]  /*abb0*/  LEA R2, P0, R79.reuse, R125, 0x1 ;  /* 0x0000007d4f027211 */ /* 0x040fe800078008ff */
[----:B------:R-:W-:Y:S05]  /*abc0*/  LEA.HI.X R3, R79, R124, R80, 0x1, P0 ;  /* 0x0000007c4f037211 */ /* 0x000fea00000f0c50 */
[----:B-----5:R2:W-:Y:S04]  /*abd0*/  ST.E.128 [R2.64], R20 ;  /* 0x0000001402007985 */ /* 0x0205e8000c101d06 */
.L_x_3339:
[----:B------:R-:W-:Y:S05]  /*abe0*/  BSYNC B1 ;  /* 0x0000000000017941 */ /* 0x000fea0003800000 */
.L_x_3338:
        /* <DEDUP_REMOVED lines=91> */
.L_x_3343:
[----:B------:R-:W-:Y:S05]  /*b1a0*/  BSYNC B0 ;  /* 0x0000000000007941 */ /* 0x000fea0003800000 */
.L_x_3342:
[C---:B------:R-:W-:Y:S04]  /*b1b0*/  LEA R2, P0, R206.reuse, R125, 0x1 ;  /* 0x0000007dce027211 */ /* 0x040fe800078008ff */
[----:B------:R-:W-:Y:S05]  /*b1c0*/  LEA.HI.X R3, R206, R124, R207, 0x1, P0 ;  /* 0x0000007cce037211 */ /* 0x000fea00000f0ccf */
[----:B-----5:R2:W-:Y:S04]  /*b1d0*/  ST.E.128 [R2.64], R20 ;  /* 0x0000001402007985 */ /* 0x0205e8000c101d06 */
.L_x_3337:
[----:B------:R-:W-:Y:S05]  /*b1e0*/  BSYNC B2 ;  /* 0x0000000000027941 */ /* 0x000fea0003800000 */
.L_x_3336:
        /* <DEDUP_REMOVED lines=100> */
.L_x_3349:
[----:B------:R-:W-:Y:S05]  /*b830*/  BSYNC B0 ;  /* 0x0000000000007941 */ /* 0x000fea0003800000 */
.L_x_3348:
[----:B------:R-:W-:Y:S01]  /*b840*/  MOV R2, R125 ;  /* 0x0000007d00027202 */ /* 0x000fe20000000f00 */
[----:B------:R-:W-:Y:S01]  /*b850*/  IMAD R0, R49, 0xa0, RZ ;  /* 0x000000a031007824 */ /* 0x000fe200078e02ff */
[----:B------:R-:W-:Y:S05]  /*b860*/  MOV R3, R124 ;  /* 0x0000007c00037202 */ /* 0x000fea0000000f00 */
[----:B------:R-:W-:Y:S05]  /*b870*/  IMAD.WIDE.U32 R2, R48, 0xa0, R2 ;  /* 0x000000a030027825 */ /* 0x000fea00078e0002 */
[----:B------:R-:W-:Y:S05]  /*b880*/  IADD3 R3, R3, R0, RZ ;  /* 0x0000000003037210 */ /* 0x000fea0007ffe0ff */
[----:B-----5:R2:W-:Y:S02]  /*b890*/  ST.E.128 [R2.64], R20 ;  /* 0x0000001402007985 */ /* 0x0205e4000c101d06 */
.L_x_3347:
[----:B------:R-:W-:Y:S05]  /*b8a0*/  BSYNC B1 ;  /* 0x0000000000017941 */ /* 0x000fea0003800000 */
.L_x_3346:
        /* <DEDUP_REMOVED lines=91> */
.L_x_3351:
[----:B------:R-:W-:Y:S05]  /*be60*/  BSYNC B0 ;  /* 0x0000000000007941 */ /* 0x000fea0003800000 */
.L_x_3350:
[C---:B------:R-:W-:Y:S04]  /*be70*/  LEA R2, P0, R196.reuse, R125, 0x1 ;  /* 0x0000007dc4027211 */ /* 0x040fe800078008ff */
[----:B------:R-:W-:Y:S05]  /*be80*/  LEA.HI.X R3, R196, R124, R78, 0x1, P0 ;  /* 0x0000007cc4037211 */ /* 0x000fea00000f0c4e */
[----:B-----5:R2:W-:Y:S04]  /*be90*/  ST.E.128 [R2.64], R20 ;  /* 0x0000001402007985 */ /* 0x0205e8000c101d06 */
.L_x_3345:
[----:B------:R-:W-:Y:S05]  /*bea0*/  BSYNC B2 ;  /* 0x0000000000027941 */ /* 0x000fea0003800000 */
.L_x_3344:
        /* <DEDUP_REMOVED lines=100> */
.L_x_3357:
[----:B------:R-:W-:Y:S05]  /*c4f0*/  BSYNC B0 ;  /* 0x0000000000007941 */ /* 0x000fea0003800000 */
.L_x_3356:
[----:B------:R-:W-:Y:S01]  /*c500*/  MOV R2, R125 ;  /* 0x0000007d00027202 */ /* 0x000fe20000000f00 */
[----:B------:R-:W-:Y:S01]  /*c510*/  IMAD R0, R49, 0xc0, RZ ;  /* 0x000000c031007824 */ /* 0x000fe200078e02ff */
[----:B------:R-:W-:Y:S05]  /*c520*/  MOV R3, R124 ;  /* 0x0000007c00037202 */ /* 0x000fea0000000f00 */
[----:B------:R-:W-:Y:S05]  /*c530*/  IMAD.WIDE.U32 R2, R48, 0xc0, R2 ;  /* 0x000000c030027825 */ /* 0x000fea00078e0002 */
[----:B------:R-:W-:Y:S05]  /*c540*/  IADD3 R3, R3, R0, RZ ;  /* 0x0000000003037210 */ /* 0x000fea0007ffe0ff */
[----:B-----5:R2:W-:Y:S02]  /*c550*/  ST.E.128 [R2.64], R20 ;  /* 0x0000001402007985 */ /* 0x0205e4000c101d06 */
.L_x_3355:
[----:B------:R-:W-:Y:S05]  /*c560*/  BSYNC B1 ;  /* 0x0000000000017941 */ /* 0x000fea0003800000 */
.L_x_3354:
        /* <DEDUP_REMOVED lines=91> */
.L_x_3359:
[----:B------:R-:W-:Y:S05]  /*cb20*/  BSYNC B0 ;  /* 0x0000000000007941 */ /* 0x000fea0003800000 */
.L_x_3358:
[C---:B------:R-:W-:Y:S04]  /*cb30*/  LEA R2, P0, R194.reuse, R125, 0x1 ;  /* 0x0000007dc2027211 */ /* 0x040fe800078008ff */
[----:B------:R-:W-:Y:S05]  /*cb40*/  LEA.HI.X R3, R194, R124, R77, 0x1, P0 ;  /* 0x0000007cc2037211 */ /* 0x000fea00000f0c4d */
[----:B-----5:R2:W-:Y:S04]  /*cb50*/  ST.E.128 [R2.64], R20 ;  /* 0x0000001402007985 */ /* 0x0205e8000c101d06 */
.L_x_3353:
[----:B------:R-:W-:Y:S05]  /*cb60*/  BSYNC B2 ;  /* 0x0000000000027941 */ /* 0x000fea0003800000 */
.L_x_3352:
        /* <DEDUP_REMOVED lines=100> */
.L_x_3365:
[----:B------:R-:W-:Y:S05]  /*d1b0*/  BSYNC B0 ;  /* 0x0000000000007941 */ /* 0x000fea0003800000 */
.L_x_3364:
[----:B------:R-:W-:Y:S01]  /*d1c0*/  MOV R2, R125 ;  /* 0x0000007d00027202 */ /* 0x000fe20000000f00 */
[----:B------:R-:W-:Y:S01]  /*d1d0*/  IMAD R0, R49, 0xe0, RZ ;  /* 0x000000e031007824 */ /* 0x000fe200078e02ff */
[----:B------:R-:W-:Y:S05]  /*d1e0*/  MOV R3, R124 ;  /* 0x0000007c00037202 */ /* 0x000fea0000000f00 */
[----:B------:R-:W-:Y:S05]  /*d1f0*/  IMAD.WIDE.U32 R2, R48, 0xe0, R2 ;  /* 0x000000e030027825 */ /* 0x000fea00078e0002 */
[----:B------:R-:W-:Y:S05]  /*d200*/  IADD3 R3, R3, R0, RZ ;  /* 0x0000000003037210 */ /* 0x000fea0007ffe0ff */
[----:B-----5:R2:W-:Y:S02]  /*d210*/  ST.E.128 [R2.64], R20 ;  /* 0x0000001402007985 */ /* 0x0205e4000c101d06 */
.L_x_3363:
[----:B------:R-:W-:Y:S05]  /*d220*/  BSYNC B1 ;  /* 0x0000000000017941 */ /* 0x000fea0003800000 */
.L_x_3362:
        /* <DEDUP_REMOVED lines=91> */
.L_x_3367:
[----:B------:R-:W-:Y:S05]  /*d7e0*/  BSYNC B0 ;  /* 0x0000000000007941 */ /* 0x000fea0003800000 */
.L_x_3366:
[C---:B--2---:R-:W-:Y:S04]  /*d7f0*/  LEA R2, P0, R192.reuse, R125, 0x1 ;  /* 0x0000007dc0027211 */ /* 0x044fe800078008ff */
[----:B------:R-:W-:Y:S05]  /*d800*/  LEA.HI.X R3, R192, R124, R76, 0x1, P0 ;  /* 0x0000007cc0037211 */ /* 0x000fea00000f0c4c */
[----:B-----5:R2:W-:Y:S04]  /*d810*/  ST.E.128 [R2.64], R32 ;  /* 0x0000002002007985 */ /* 0x0205e8000c101d06 */
.L_x_3361:
[----:B------:R-:W-:Y:S05]  /*d820*/  BSYNC B2 ;  /* 0x0000000000027941 */ /* 0x000fea0003800000 */
.L_x_3360:
        /* <DEDUP_REMOVED lines=11> */
.L_x_3269:
        /* <DEDUP_REMOVED lines=16> */
.L_x_3369:
[----:B------:R-:W-:Y:S05]  /*d9e0*/  BSYNC B0 ;  /* 0x0000000000007941 */ /* 0x000fea0003800000 */
.L_x_3368:
        /* <DEDUP_REMOVED lines=19> */
.L_x_3371:
[----:B------:R-:W-:Y:S05]  /*db20*/  BSYNC B0 ;  /* 0x0000000000007941 */ /* 0x000fea0003800000 */
.L_x_3370:
        /* <DEDUP_REMOVED lines=19> */
.L_x_3373:
[----:B------:R-:W-:Y:S05]  /*dc60*/  BSYNC B0 ;  /* 0x0000000000007941 */ /* 0x000fea0003800000 */
.L_x_3372:
        /* <DEDUP_REMOVED lines=25> */
.L_x_3375:
[----:B------:R-:W-:Y:S05]  /*de00*/  BSYNC B0 ;  /* 0x0000000000007941 */ /* 0x000fea0003800000 */
.L_x_3374:
        /* <DEDUP_REMOVED lines=19> */
.L_x_3377:
[----:B------:R-:W-:Y:S05]  /*df40*/  BSYNC B0 ;  /* 0x0000000000007941 */ /* 0x000fea0003800000 */
.L_x_3376:
        /* <DEDUP_REMOVED lines=25> */
.L_x_3379:
[----:B------:R-:W-:Y:S05]  /*e0e0*/  BSYNC B0 ;  /* 0x0000000000007941 */ /* 0x000fea0003800000 */
.L_x_3378:
        /* <DEDUP_REMOVED lines=25> */
.L_x_3381:
[----:B------:R-:W-:Y:S05]  /*e280*/  BSYNC B0 ;  /* 0x0000000000007941 */ /* 0x000fea0003800000 */
.L_x_3380:
        /* <DEDUP_REMOVED lines=24> */
.L_x_3303:
[----:B------:R-:W-:Y:S05]  /*e410*/  BSYNC B3 ;  /* 0x0000000000037941 */ /* 0x000fea0003800000 */
.L_x_3268:
        /* <DEDUP_REMOVED lines=91> */
.L_x_3383:
        /* <DEDUP_REMOVED lines=12> */
.L_x_3384:
[----:B------:R-:W-:Y:S05]  /*ea90*/  BSYNC B0 ;  /* 0x0000000000007941 */ /* 0x000fea0003800000 */
.L_x_3382:
[----:B------:R-:W-:Y:S04]  /*eaa0*/  IADD3 R14, R14, -0x1, RZ ;  /* 0xffffffff0e0e7810 */ /* 0x000fe80007ffe0ff */
[----:B------:R-:W-:Y:S11]  /*eab0*/  ISETP.GT.AND P0, PT, R14, R85, PT ;  /* 0x000000550e00720c */ /* 0x000ff60003f04270 */
[----:B------:R-:W-:Y:S02]  /*eac0*/  @!UPT UIADD3 URZ, URZ, URZ, URZ ;  /* 0x0000003f3f3ff290 */ /* 0x000fe4000fffe03f */
[----:B------:R-:W-:-:S05]  /*ead0*/  @P0 BRA `(.L_x_3385) ;  /* 0xffff431000000947 */ /* 0x000fca000383ffff */
.L_x_3251:
        /* <DEDUP_REMOVED lines=16> */
[----:B------:R-:W-:-:S04]  /*ebe0*/  @P1 LEA R12, P0, R235, R4, 0x2 ;  /* 0x00000004eb0c1211 */ /* 0x000fc800078010ff */
[----:B------:R-:W-:Y:S01]  /*ebf0*/  @P1 LEA.HI.X R13, R235, R5, R58, 0x2, P0 ;  /* 0x00000005eb0d1211 */ /* 0x000fe200000f143a */
[----:B------:R-:W-:-:S06]  /*ec00*/  IMAD.MOV.U32 R5, RZ, RZ, RZ ;  /* 0x000000ffff057224 */ /* 0x000fcc00078e00ff */
[----:B------:R2:W4:Y:S01]  /*ec10*/  @P1 LD.E R5, [R12.64] ;  /* 0x000000060c051980 */ /* 0x000522000c101900 */
[----:B------:R-:W-:Y:S02]  /*ec20*/  IADD3 R3, P1, R3, R176, RZ ;  /* 0x000000b003037210 */ /* 0x000fe40007f3e0ff */
[----:B------:R-:W-:-:S03]  /*ec30*/  LEA.HI R17, R0, R0, RZ, 0x1 ;  /* 0x0000000000117211 */ /* 0x000fc600078f08ff */
[----:B------:R-:W-:Y:S01]  /*ec40*/  IMAD.X R7, R7, 0x1, R179, P1 ;  /* 0x0000000107077824 */ /* 0x000fe200008e06b3 */
[CC--:B-----5:R-:W-:Y:S02]  /*ec50*/  LEA R44, P1, R3.reuse, R182.reuse, 0x1 ;  /* 0x000000b6032c7211 */ /* 0x0e0fe400078208ff */
        /* <DEDUP_REMOVED lines=8> */
[----:B------:R-:W-:-:S02]  /*ece0*/  IMAD R6, R181, 0x30, RZ ;  /* 0x00000030b5067824 */ /* 0x000fc400078e02ff */
[----:B------:R-:W-:Y:S01]  /*ecf0*/  IMAD.IADD R28, R237, 0x1, -R52 ;  /* 0x00000001ed1c7824 */ /* 0x000fe200078e0a34 */
[C---:B--2---:R-:W-:Y:S01]  /*ed00*/  LEA.HI.X R12, R180.reuse, R179, R181, 0x5, P0 ;  /* 0x000000b3b40c7211 */ /* 0x044fe200000f2cb5 */
[----:B------:R-:W-:Y:S01]  /*ed10*/  IMAD.WIDE.U32 R178, R180, 0x30, R178 ;  /* 0x00000030b4b27825 */ /* 0x000fe200078e00b2 */
[----:B------:R-:W-:-:S03]  /*ed20*/  LEA R40, P0, R4, R182, 0x1 ;  /* 0x000000b604287211 */ /* 0x000fc600078008ff */
[----:B------:R-:W-:Y:S01]  /*ed30*/  IMAD.IADD R63, R63, 0x1, R7 ;  /* 0x000000013f3f7824 */ /* 0x000fe200078e0207 */
[-C--:B------:R-:W-:Y:S01]  /*ed40*/  LEA.HI.X R41, R4, R183.reuse, R12, 0x1, P0 ;  /* 0x000000b704297211 */ /* 0x080fe200000f0c0c */
[----:B------:R-:W-:Y:S01]  /*ed50*/  IMAD.IADD R3, R179, 0x1, R6 ;  /* 0x00000001b3037824 */ /* 0x000fe200078e0206 */
[----:B------:R-:W-:Y:S02]  /*ed60*/  LEA R34, P1, R178, R182, 0x1 ;  /* 0x000000b6b2227211 */ /* 0x000fe400078208ff */
[----:B------:R-:W-:Y:S01]  /*ed70*/  ISETP.GE.AND P0, PT, R166, R28, PT ;  /* 0x0000001ca600720c */ /* 0x000fe20003f06270 */
[----:B------:R-:W-:Y:S01]  /*ed80*/  IMAD.SHL.U32 R29, R17, 0x10, RZ ;  /* 0x00000010111d7824 */ /* 0x000fe200078e00ff */
[----:B------:R-:W-:Y:S02]  /*ed90*/  LEA.HI.X R35, R178, R183, R3, 0x1, P1 ;  /* 0x000000b7b2237211 */ /* 0x000fe400008f0c03 */
[----:B------:R-:W-:Y:S02]  /*eda0*/  ISETP.GT.AND P0, PT, R59, -0x8, !P0 ;  /* 0xfffffff83b00780c */ /* 0x000fe40004704270 */
        /* <DEDUP_REMOVED lines=38> */
[----:B----4-:R-:W-:Y:S01]  /*f010*/  LOP3.LUT R22, R5, 0xffff0000, RZ, 0xc0, !PT ;  /* 0xffff000005167812 */ /* 0x010fe200078ec0ff */
        /* <DEDUP_REMOVED lines=27> */
.L_x_3394:
[----:B------:R-:W-:Y:S05]  /*f1d0*/  BSYNC B0 ;  /* 0x0000000000007941 */ /* 0x000fea0003800000 */
.L_x_3393:
[----:B-----5:R3:W-:Y:S02]  /*f1e0*/  STS.128 [R239], R12 ;  /* 0x0000000cef007388 */ /* 0x0207e40000000c00 */
.L_x_3392:
[----:B------:R-:W-:Y:S05]  /*f1f0*/  BSYNC B1 ;  /* 0x0000000000017941 */ /* 0x000fea0003800000 */
.L_x_3391:
        /* <DEDUP_REMOVED lines=49> */
.L_x_3396:
[----:B------:R-:W-:Y:S05]  /*f510*/  BSYNC B0 ;  /* 0x0000000000007941 */ /* 0x000fea0003800000 */
.L_x_3395:
[----:B-----5:R1:W-:Y:S02]  /*f520*/  STS.128 [R239+0x2000], R12 ;  /* 0x0020000cef007388 */ /* 0x0203e40000000c00 */
.L_x_3390:
[----:B------:R-:W-:Y:S05]  /*f530*/  BSYNC B2 ;  /* 0x0000000000027941 */ /* 0x000fea0003800000 */
.L_x_3389:
        /* <DEDUP_REMOVED lines=55> */
[----:B------:R-:W-:Y:S01]  /*f8b0*/  FFMA.FTZ R20, R27, R5, -R20 ;  /* 0x000000051b147223 */ /* 0x000fe20000010814 */
[----:B------:R-:W-:Y:S01]  /*f8c0*/  F2FP.BF16.PACK_AB R15, R29, R15 ;  /* 0x0000000f1d0f723e */ /* 0x000fe200000010ff */
[----:B------:R-:W-:Y:S01]  /*f8d0*/  FFMA.FTZ R36, R27, R3, R36 ;  /* 0x000000031b247223 */ /* 0x000fe20000010024 */
[----:B------:R-:W-:-:S03]  /*f8e0*/  F2FP.BF16.PACK_AB R14, R25, R14 ;  /* 0x0000000e190e723e */ /* 0x000fc600000010ff */
[----:B------:R-:W-:Y:S01]  /*f8f0*/  IMAD.MOV.U32 R12, RZ, RZ, R15 ;  /* 0x000000ffff0c7224 */ /* 0x000fe200078e000f */
[----:B------:R-:W-:Y:S02]  /*f900*/  F2FP.BF16.PACK_AB R20, R36, R20 ;  /* 0x000000142414723e */ /* 0x000fe400000010ff */
[----:B------:R-:W-:Y:S02]  /*f910*/  MOV R15, R14 ;  /* 0x0000000e000f7202 */ /* 0x000fe40000000f00 */
[----:B------:R-:W-:Y:S02]  /*f920*/  MOV R14, R20 ;  /* 0x00000014000e7202 */ /* 0x000fe40000000f00 */
.L_x_3402:
[----:B------:R-:W-:Y:S05]  /*f930*/  BSYNC B0 ;  /* 0x0000000000007941 */ /* 0x000fea0003800000 */
.L_x_3401:
[----:B-----5:R3:W-:Y:S02]  /*f940*/  STS.128 [R239+0x800], R12 ;  /* 0x0008000cef007388 */ /* 0x0207e40000000c00 */
.L_x_3400:
[----:B------:R-:W-:Y:S05]  /*f950*/  BSYNC B1 ;  /* 0x0000000000017941 */ /* 0x000fea0003800000 */
.L_x_3399:
        /* <DEDUP_REMOVED lines=49> */
.L_x_3404:
[----:B------:R-:W-:Y:S05]  /*fc70*/  BSYNC B0 ;  /* 0x0000000000007941 */ /* 0x000fea0003800000 */
.L_x_3403:
[----:B-----5:R3:W-:Y:S02]  /*fc80*/  STS.128 [R239+0x2800], R12 ;  /* 0x0028000cef007388 */ /* 0x0207e40000000c00 */
.L_x_3398:
[----:B------:R-:W-:Y:S05]  /*fc90*/  BSYNC B2 ;  /* 0x0000000000027941 */ /* 0x000fea0003800000 */
.L_x_3397:
        /* <DEDUP_REMOVED lines=64> */
.L_x_3410:
[----:B------:R-:W-:Y:S05]  /*100a0*/  BSYNC B0 ;  /* 0x0000000000007941 */ /* 0x000fea0003800000 */
.L_x_3409:
[----:B-----5:R3:W-:Y:S02]  /*100b0*/  STS.128 [R239+0x1000], R12 ;  /* 0x0010000cef007388 */ /* 0x0207e40000000c00 */
.L_x_3408:
[----:B------:R-:W-:Y:S05]  /*100c0*/  BSYNC B1 ;  /* 0x0000000000017941 */ /* 0x000fea0003800000 */
.L_x_3407:
        /* <DEDUP_REMOVED lines=49> */
.L_x_3412:
[----:B------:R-:W-:Y:S05]  /*103e0*/  BSYNC B0 ;  /* 0x0000000000007941 */ /* 0x000fea0003800000 */
.L_x_3411:
[----:B-----5:R1:W-:Y:S02]  /*103f0*/  STS.128 [R239+0x3000], R12 ;  /* 0x0030000cef007388 */ /* 0x0203e40000000c00 */
.L_x_3406:
[----:B------:R-:W-:Y:S05]  /*10400*/  BSYNC B2 ;  /* 0x0000000000027941 */ /* 0x000fea0003800000 */
.L_x_3405:
        /* <DEDUP_REMOVED lines=33> */
[C---:B--2---:R-:W-:Y:S01]  /*10620*/  LOP3.LUT R18, R5.reuse, 0xffff0000, RZ, 0xc0, !PT ;  /* 0xffff000005127812 */ /* 0x044fe200078ec0ff */
[----:B------:R-:W-:Y:S01]  /*10630*/  FMUL.FTZ R14, R20, R15 ;  /* 0x0000000f140e7220 */ /* 0x000fe20000410000 */
[----:B------:R-:W-:Y:S01]  /*10640*/  LOP3.LUT R17, R2, 0xffff0000, RZ, 0xc0, !PT ;  /* 0xffff000002117812 */ /* 0x000fe200078ec0ff */
[----:B------:R-:W-:Y:S01]  /*10650*/  IMAD.U32 R5, R5, 0x10000, RZ ;  /* 0x0001000005057824 */ /* 0x000fe200078e00ff */
[----:B------:R-:W-:Y:S01]  /*10660*/  LOP3.LUT R19, R4, 0xffff0000, RZ, 0xc0, !PT ;  /* 0xffff000004137812 */ /* 0x000fe200078ec0ff */
[----:B------:R-:W-:Y:S01]  /*10670*/  FMUL.FTZ R20, R20, R18 ;  /* 0x0000001214147220 */ /* 0x000fe20000410000 */
[----:B------:R-:W-:Y:S01]  /*10680*/  SHF.L.U32 R2, R2, 0x10, RZ ;  /* 0x0000001002027819 */ /* 0x000fe200000006ff */
[----:B------:R-:W-:-:S02]  /*10690*/  FMUL.FTZ R12, R6, R17 ;  /* 0x00000011060c7220 */ /* 0x000fc40000410000 */
[C---:B------:R-:W-:Y:S02]  /*106a0*/  FFMA.FTZ R20, R21.reuse, R15, R20 ;  /* 0x0000000f15147223 */ /* 0x040fe40000010014 */
        /* <DEDUP_REMOVED lines=22> */
.L_x_3417:
[----:B------:R-:W-:Y:S05]  /*10810*/  BSYNC B0 ;  /* 0x0000000000007941 */ /* 0x000fea0003800000 */
.L_x_3416:
[----:B-----5:R3:W-:Y:S02]  /*10820*/  STS.128 [R239+0x1800], R12 ;  /* 0x0018000cef007388 */ /* 0x0207e40000000c00 */
.L_x_3415:
[----:B------:R-:W-:Y:S05]  /*10830*/  BSYNC B1 ;  /* 0x0000000000017941 */ /* 0x000fea0003800000 */
.L_x_3414:
        /* <DEDUP_REMOVED lines=37> */
[-C--:B------:R-:W-:Y:S02]  /*10a90*/  FMUL.FTZ R32, R32, R4.reuse ;  /* 0x0000000420207220 */ /* 0x080fe40000410000 */
        /* <DEDUP_REMOVED lines=9> */
.L_x_3419:
[----:B------:R-:W-:Y:S05]  /*10b30*/  BSYNC B0 ;  /* 0x0000000000007941 */ /* 0x000fea0003800000 */
.L_x_3418:
[----:B-----5:R1:W-:Y:S01]  /*10b40*/  STS.128 [R239+0x3800], R32 ;  /* 0x00380020ef007388 */ /* 0x0203e20000000c00 */
[----:B------:R-:W-:Y:S05]  /*10b50*/  BRA `(.L_x_3413) ;  /* 0x000036a000007947 */ /* 0x000fea0003800000 */
.L_x_3388:
        /* <DEDUP_REMOVED lines=93> */
.L_x_3425:
[----:B------:R-:W-:Y:S05]  /*11130*/  BSYNC B0 ;  /* 0x0000000000007941 */ /* 0x000fea0003800000 */
.L_x_3424:
[----:B-----5:R3:W-:Y:S02]  /*11140*/  STS.128 [R239], R24 ;  /* 0x00000018ef007388 */ /* 0x0207e40000000c00 */
.L_x_3423:
[----:B------:R-:W-:Y:S05]  /*11150*/  BSYNC B1 ;  /* 0x0000000000017941 */ /* 0x000fea0003800000 */
.L_x_3422:
        /* <DEDUP_REMOVED lines=16> */
[C---:B------:R-:W-:Y:S01]  /*11260*/  LEA R14, P0, R12.reuse, R30, 0x1 ;  /* 0x0000001e0c0e7211 */ /* 0x040fe200078008ff */
        /* <DEDUP_REMOVED lines=73> */
.L_x_3427:
[----:B------:R-:W-:Y:S05]  /*11700*/  BSYNC B0 ;  /* 0x0000000000007941 */ /* 0x000fea0003800000 */
.L_x_3426:
[----:B-----5:R1:W-:Y:S02]  /*11710*/  STS.128 [R239+0x2000], R24 ;  /* 0x00200018ef007388 */ /* 0x0203e40000000c00 */
.L_x_3421:
[----:B------:R-:W-:Y:S05]  /*11720*/  BSYNC B2 ;  /* 0x0000000000027941 */ /* 0x000fea0003800000 */
.L_x_3420:
        /* <DEDUP_REMOVED lines=98> */
.L_x_3433:
[----:B------:R-:W-:Y:S05]  /*11d50*/  BSYNC B0 ;  /* 0x0000000000007941 */ /* 0x000fea0003800000 */
.L_x_3432:
[----:B-----5:R3:W-:Y:S02]  /*11d60*/  STS.128 [R239+0x800], R24 ;  /* 0x00080018ef007388 */ /* 0x0207e40000000c00 */
.L_x_3431:
[----:B------:R-:W-:Y:S05]  /*11d70*/  BSYNC B1 ;  /* 0x0000000000017941 */ /* 0x000fea0003800000 */
.L_x_3430:
        /* <DEDUP_REMOVED lines=93> */
.L_x_3435:
[----:B------:R-:W-:Y:S05]  /*12350*/  BSYNC B0 ;  /* 0x0000000000007941 */ /* 0x000fea0003800000 */
.L_x_3434:
[----:B-----5:R3:W-:Y:S02]  /*12360*/  STS.128 [R239+0x2800], R24 ;  /* 0x00280018ef007388 */ /* 0x0207e40000000c00 */
.L_x_3429:
[----:B------:R-:W-:Y:S05]  /*12370*/  BSYNC B2 ;  /* 0x0000000000027941 */ /* 0x000fea0003800000 */
.L_x_3428:
        /* <DEDUP_REMOVED lines=99> */
.L_x_3441:
[----:B------:R-:W-:Y:S05]  /*129b0*/  BSYNC B0 ;  /* 0x0000000000007941 */ /* 0x000fea0003800000 */
.L_x_3440:
[----:B-----5:R3:W-:Y:S02]  /*129c0*/  STS.128 [R239+0x1000], R24 ;  /* 0x00100018ef007388 */ /* 0x0207e40000000c00 */
.L_x_3439:
[----:B------:R-:W-:Y:S05]  /*129d0*/  BSYNC B1 ;  /* 0x0000000000017941 */ /* 0x000fea0003800000 */
.L_x_3438:
        /* <DEDUP_REMOVED lines=93> */
.L_x_3443:
[----:B------:R-:W-:Y:S05]  /*12fb0*/  BSYNC B0 ;  /* 0x0000000000007941 */ /* 0x000fea0003800000 */
.L_x_3442:
[----:B-----5:R3:W-:Y:S02]  /*12fc0*/  STS.128 [R239+0x3000], R24 ;  /* 0x00300018ef007388 */ /* 0x0207e40000000c00 */
.L_x_3437:
[----:B------:R-:W-:Y:S05]  /*12fd0*/  BSYNC B2 ;  /* 0x0000000000027941 */ /* 0x000fea0003800000 */
.L_x_3436:
        /* <DEDUP_REMOVED lines=97> */
.L_x_3447:
[----:B------:R-:W-:Y:S05]  /*135f0*/  BSYNC B0 ;  /* 0x0000000000007941 */ /* 0x000fea0003800000 */
.L_x_3446:
[----:B-----5:R1:W-:Y:S02]  /*13600*/  STS.128 [R239+0x1800], R4 ;  /* 0x00180004ef007388 */ /* 0x0203e40000000c00 */
.L_x_3445:
[----:B------:R-:W-:Y:S05]  /*13610*/  BSYNC B1 ;  /* 0x0000000000017941 */ /* 0x000fea0003800000 */
.L_x_3444:
        /* <DEDUP_REMOVED lines=96> */
.L_x_3449:
[----:B------:R-:W-:Y:S05]  /*13c20*/  BSYNC B0 ;  /* 0x0000000000007941 */ /* 0x000fea0003800000 */
.L_x_3448:
[----:B-----5:R1:W-:Y:S01]  /*13c30*/  STS.128 [R239+0x3800], R4 ;  /* 0x00380004ef007388 */ /* 0x0203e20000000c00 */
[----:B------:R-:W-:Y:S05]  /*13c40*/  BRA `(.L_x_3413) ;  /* 0x000005b000007947 */ /* 0x000fea0003800000 */
.L_x_3387:
        /* <DEDUP_REMOVED lines=21> */
.L_x_3451:
[----:B------:R-:W-:Y:S05]  /*13da0*/  BSYNC B0 ;  /* 0x0000000000007941 */ /* 0x000fea0003800000 */
.L_x_3450:
[----:B-----5:R-:W-:Y:S01]  /*13db0*/  IADD3 R16, R166, 0x10, RZ ;  /* 0x00000010a6107810 */ /* 0x020fe20007ffe0ff */
        /* <DEDUP_REMOVED lines=21> */
.L_x_3453:
[----:B------:R-:W-:Y:S05]  /*13f10*/  BSYNC B0 ;  /* 0x0000000000007941 */ /* 0x000fea0003800000 */
.L_x_3452:
[----:B------:R-:W-:Y:S01]  /*13f20*/  IADD3 R29, R166, 0x20, RZ ;  /* 0x00000020a61d7810 */ /* 0x000fe20007ffe0ff */
[----:B------:R-:W-:Y:S03]  /*13f30*/  BSSY B0, `(.L_x_3454) ;  /* 0x0000015000007945 */ /* 0x000fe60003800000 */
[----:B------:R-:W-:-:S13]  /*13f40*/  ISETP.GE.AND P1, PT, R29, R0, PT ;  /* 0x000000001d00720c */ /* 0x000fda0003f26270 */
[----:B------:R-:W-:Y:S05]  /*13f50*/  @P1 BRA `(.L_x_3455) ;  /* 0x0000012000001947 */ /* 0x000fea0003800000 */
[----:B------:R-:W-:Y:S02]  /*13f60*/  ISETP.GE.AND P2, PT, R18, R64, PT ;  /* 0x000000401200720c */ /* 0x000fe40003f46270 */
[----:B--2---:R-:W-:-:S04]  /*13f70*/  LEA R3, P1, R180, R176, 0x5 ;  /* 0x000000b0b4037211 */ /* 0x004fc800078228ff */
[----:B------:R-:W-:-:S07]  /*13f80*/  LEA.HI.X R2, R180, R179, R181, 0x5, P1 ;  /* 0x000000b3b4027211 */ /* 0x000fce00008f2cb5 */
        /* <DEDUP_REMOVED lines=15> */
.L_x_3455:
[----:B------:R-:W-:Y:S05]  /*14080*/  BSYNC B0 ;  /* 0x0000000000007941 */ /* 0x000fea0003800000 */
.L_x_3454:
        /* <DEDUP_REMOVED lines=17> */
[----:B--2---:R-:W-:-:S04]  /*141a0*/  LEA R2, P0, R180, R182, 0x1 ;  /* 0x000000b6b4027211 */ /* 0x004fc800078008ff */
[----:B------:R-:W-:-:S05]  /*141b0*/  LEA.HI.X R3, R180, R183, R0, 0x1, P0 ;  /* 0x000000b7b4037211 */ /* 0x000fca00000f0c00 */
[----:B------:R-:W-:Y:S01]  /*141c0*/  @!PT LDS RZ, [RZ] ;  /* 0x00000000fffff984 */ /* 0x000fe20000000800 */
[----:B------:R-:W-:Y:S01]  /*141d0*/  @!PT LDS RZ, [RZ] ;  /* 0x00000000fffff984 */ /* 0x000fe20000000800 */
[----:B------:R-:W-:Y:S01]  /*141e0*/  @!PT LDS RZ, [RZ] ;  /* 0x00000000fffff984 */ /* 0x000fe20000000800 */
[----:B------:R2:W-:Y:S04]  /*141f0*/  LDGSTS.E.BYPASS.LTC128B.128 [R239+0x3800], [R2.64+0x80] ;  /* 0x0380008002ef7fae */ /* 0x0005e8000b901d46 */
.L_x_3413:
[----:B------:R-:W-:Y:S05]  /*14200*/  BSYNC B3 ;  /* 0x0000000000037941 */ /* 0x000fea0003800000 */
.L_x_3386:
[----:B------:R-:W-:Y:S01]  /*14210*/  IADD3 R242, R50, -0x1, RZ ;  /* 0xffffffff32f27810 */ /* 0x000fe20007ffe0ff */
[----:B------:R-:W-:Y:S01]  /*14220*/  BSSY B0, `(.L_x_3456) ;  /* 0x0000017000007945 */ /* 0x000fe20003800000 */
[----:B------:R-:W-:-:S03]  /*14230*/  LOP3.LUT R243, R61, 0xff, RZ, 0xc0, !PT ;  /* 0x000000ff3df37812 */ /* 0x000fc600078ec0ff */
[----:B------:R-:W-:-:S04]  /*14240*/  IMAD.SHL.U32 R8, R242, 0x80, RZ ;  /* 0x00000080f2087824 */ /* 0x000fc800078e00ff */
[----:B--2---:R-:W-:-:S05]  /*14250*/  IMAD.IADD R2, R53, 0x1, -R8 ;  /* 0x0000000135027824 */ /* 0x004fca00078e0a08 */
[----:B------:R-:W-:-:S13]  /*14260*/  ISETP.GE.AND P0, PT, R166, R2, PT ;  /* 0x00000002a600720c */ /* 0x000fda0003f06270 */
[----:B------:R-:W-:Y:S05]  /*14270*/  @P0 BRA `(.L_x_3457) ;  /* 0x0000011000000947 */ /* 0x000fea0003800000 */
[C---:B------:R-:W-:Y:S02]  /*14280*/  LOP3.LUT R0, R243.reuse, 0x1, RZ, 0xc0, !PT ;  /* 0x00000001f3007812 */ /* 0x040fe400078ec0ff */
[----:B------:R-:W-:Y:S02]  /*14290*/  LOP3.LUT P0, RZ, R243, 0x2, RZ, 0xc0, !PT ;  /* 0x00000002f3ff7812 */ /* 0x000fe4000780c0ff */
        /* <DEDUP_REMOVED lines=15> */
.L_x_3457:
[----:B------:R-:W-:Y:S05]  /*14390*/  BSYNC B0 ;  /* 0x0000000000007941 */ /* 0x000fea0003800000 */
.L_x_3456:
        /* <DEDUP_REMOVED lines=22> */
.L_x_3459:
[----:B------:R-:W-:Y:S05]  /*14500*/  BSYNC B0 ;  /* 0x0000000000007941 */ /* 0x000fea0003800000 */
.L_x_3458:
        /* <DEDUP_REMOVED lines=24> */
.L_x_3461:
[----:B------:R-:W-:Y:S05]  /*14690*/  BSYNC B0 ;  /* 0x0000000000007941 */ /* 0x000fea0003800000 */
.L_x_3460:
        /* <DEDUP_REMOVED lines=27> */
.L_x_3463:
[----:B------:R-:W-:Y:S05]  /*14850*/  BSYNC B0 ;  /* 0x0000000000007941 */ /* 0x000fea0003800000 */
.L_x_3462:
        /* <DEDUP_REMOVED lines=25> */
.L_x_3465:
[----:B------:R-:W-:Y:S05]  /*149f0*/  BSYNC B0 ;  /* 0x0000000000007941 */ /* 0x000fea0003800000 */
.L_x_3464:
[----:B------:R-:W-:Y:S01]  /*14a00*/  IADD3 R6, R166, 0x50, RZ ;  /* 0x00000050a6067810 */ /* 0x000fe20007ffe0ff */
        /* <DEDUP_REMOVED lines=8> */
[----:B-1-3--:R-:W-:Y:S01]  /*14a90*/  @!P1 MOV R12, R232 ;  /* 0x000000e8000c9202 */ /* 0x00afe20000000f00 */
        /* <DEDUP_REMOVED lines=19> */
.L_x_3467:
[----:B------:R-:W-:Y:S05]  /*14bd0*/  BSYNC B0 ;  /* 0x0000000000007941 */ /* 0x000fea0003800000 */
.L_x_3466:
        /* <DEDUP_REMOVED lines=29> */
.L_x_3469:
[----:B------:R-:W-:Y:S05]  /*14db0*/  BSYNC B0 ;  /* 0x0000000000007941 */ /* 0x000fea0003800000 */
.L_x_3468:
        /* <DEDUP_REMOVED lines=29> */
.L_x_3471:
[----:B------:R-:W-:Y:S05]  /*14f90*/  BSYNC B0 ;  /* 0x0000000000007941 */ /* 0x000fea0003800000 */
.L_x_3470:
[----:B-1----:R-:W2:Y:S04]  /*14fa0*/  LD.E.64 R18, [R10.64+0x1c0] ;  /* 0x0001c0060a127980 */ /* 0x002ea8000c101b00 */
[----:B---3--:R-:W3:Y:S01]  /*14fb0*/  LD.E.64 R12, [R10.64+0x1b8] ;  /* 0x0001b8060a0c7980 */ /* 0x008ee2000c101b00 */
        /* <DEDUP_REMOVED lines=42> */
.L_x_3473:
[----:B-1----:R-:W-:Y:S05]  /*15260*/  BSYNC B0 ;  /* 0x0000000000007941 */ /* 0x002fea0003800000 */
.L_x_3472:
        /* <DEDUP_REMOVED lines=22> */
.L_x_3475:
[----:B------:R-:W-:Y:S05]  /*153d0*/  BSYNC B0 ;  /* 0x0000000000007941 */ /* 0x000fea0003800000 */
.L_x_3474:
        /* <DEDUP_REMOVED lines=24> */
.L_x_3477:
[----:B------:R-:W-:Y:S05]  /*15560*/  BSYNC B0 ;  /* 0x0000000000007941 */ /* 0x000fea0003800000 */
.L_x_3476:
        /* <DEDUP_REMOVED lines=8> */
[----:B--2---:R-:W-:Y:S01]  /*155f0*/  @P0 MOV R12, R138 ;  /* 0x0000008a000c0202 */ /* 0x004fe20000000f00 */
[----:B------:R-:W-:Y:S01]  /*15600*/  @P0 IMAD R9, R43, 0x60, RZ ;  /* 0x000000602b090824 */ /* 0x000fe200078e02ff */
[-C--:B------:R-:W-:Y:S01]  /*15610*/  @P0 MOV R13, R137.reuse ;  /* 0x00000089000d0202 */ /* 0x080fe20000000f00 */
[----:B------:R-:W-:Y:S01]  /*15620*/  @!P1 IMAD.MOV.U32 R16, RZ, RZ, R138 ;  /* 0x000000ffff109224 */ /* 0x000fe200078e008a */
        /* <DEDUP_REMOVED lines=17> */
.L_x_3479:
[----:B------:R-:W-:Y:S05]  /*15740*/  BSYNC B0 ;  /* 0x0000000000007941 */ /* 0x000fea0003800000 */
.L_x_3478:
        /* <DEDUP_REMOVED lines=24> */
.L_x_3481:
[----:B------:R-:W-:Y:S05]  /*158d0*/  BSYNC B0 ;  /* 0x0000000000007941 */ /* 0x000fea0003800000 */
.L_x_3480:
        /* <DEDUP_REMOVED lines=8> */
[-C--:B--2---:R-:W-:Y:S01]  /*15960*/  @P0 MOV R12, R138.reuse ;  /* 0x0000008a000c0202 */ /* 0x084fe20000000f00 */
        /* <DEDUP_REMOVED lines=19> */
.L_x_3483:
[----:B------:R-:W-:Y:S05]  /*15aa0*/  BSYNC B0 ;  /* 0x0000000000007941 */ /* 0x000fea0003800000 */
.L_x_3482:
        /* <DEDUP_REMOVED lines=11> */
[----:B--2---:R-:W-:Y:S01]  /*15b60*/  @!P1 IMAD.MOV.U32 R14, RZ, RZ, R138 ;  /* 0x000000ffff0e9224 */ /* 0x004fe200078e008a */
        /* <DEDUP_REMOVED lines=17> */
.L_x_3485:
[----:B------:R-:W-:Y:S05]  /*15c80*/  BSYNC B0 ;  /* 0x0000000000007941 */ /* 0x000fea0003800000 */
.L_x_3484:
        /* <DEDUP_REMOVED lines=10> */
[----:B--2---:R-:W-:Y:S01]  /*15d30*/  @!P1 MOV R6, R138 ;  /* 0x0000008a00069202 */ /* 0x004fe20000000f00 */
        /* <DEDUP_REMOVED lines=17> */
.L_x_3487:
[----:B------:R-:W-:Y:S05]  /*15e50*/  BSYNC B0 ;  /* 0x0000000000007941 */ /* 0x000fea0003800000 */
.L_x_3486:
[----:B------:R-:W-:Y:S01]  /*15e60*/  SHF.R.S32.HI R225, RZ, 0x4, R57 ;  /* 0x00000004ffe17819 */ /* 0x000fe20000011439 */
[C---:B------:R-:W-:Y:S01]  /*15e70*/  IMAD.SHL.U32 R2, R54.reuse, 0x40, RZ ;  /* 0x0000004036027824 */ /* 0x040fe200078e00ff */
[----:B------:R-:W-:Y:S01]  /*15e80*/  R2P PR, R54, 0x6 ;  /* 0x0000000636007804 */ /* 0x000fe20000000000 */
[----:B------:R-:W-:Y:S01]  /*15e90*/  IMAD.SHL.U32 R55, R55, 0x40, RZ ;  /* 0x0000004037377824 */ /* 0x000fe200078e00ff */
[----:B--2---:R-:W-:Y:S01]  /*15ea0*/  LEA.HI R4, R57, R225, RZ, 0x1 ;  /* 0x000000e139047211 */ /* 0x004fe200078f08ff */
[----:B------:R-:W-:Y:S01]  /*15eb0*/  IMAD.SHL.U32 R166, R166, 0x8, RZ ;  /* 0x00000008a6a67824 */ /* 0x000fe200078e00ff */
[----:B------:R-:W-:Y:S01]  /*15ec0*/  LOP3.LUT R2, R2, 0x1c0, RZ, 0xc0, !PT ;  /* 0x000001c002027812 */ /* 0x000fe200078ec0ff */
[----:B------:R-:W-:Y:S01]  /*15ed0*/  IMAD.SHL.U32 R36, R56, 0x40, RZ ;  /* 0x0000004038247824 */ /* 0x000fe200078e00ff */
[----:B------:R-:W-:Y:S01]  /*15ee0*/  LOP3.LUT R4, R4, 0xfffffffe, RZ, 0xc0, !PT ;  /* 0xfffffffe04047812 */ /* 0x000fe200078ec0ff */
[----:B------:R-:W2:Y:S01]  /*15ef0*/  LD.E R39, [R10.64+0x18c] ;  /* 0x00018c060a277980 */ /* 0x000ea2000c101900 */
[----:B------:R-:W-:-:S02]  /*15f00*/  LOP3.LUT R55, R55, 0x1c0, RZ, 0xc0, !PT ;  /* 0x000001c037377812 */ /* 0x000fc400078ec0ff */
[----:B------:R-:W-:Y:S01]  /*15f10*/  LOP3.LUT R166, R2, 0x8, R166, 0xf8, !PT ;  /* 0x0000000802a67812 */ /* 0x000fe200078ef8a6 */
[----:B------:R-:W-:Y:S01]  /*15f20*/  IMAD.IADD R225, R225, 0x1, -R4 ;  /* 0x00000001e1e17824 */ /* 0x000fe200078e0a04 */
[----:B------:R-:W-:Y:S01]  /*15f30*/  LOP3.LUT R36, R36, 0xfffffe00, RZ, 0xc0, !PT ;  /* 0xfffffe0024247812 */ /* 0x000fe200078ec0ff */
[----:B------:R-:W-:Y:S01]  /*15f40*/  IMAD R48, R51, 0x10, R48 ;  /* 0x0000001033307824 */ /* 0x000fe200078e0230 */
[----:B------:R-:W-:Y:S01]  /*15f50*/  SHF.R.U32.HI R2, RZ, 0x3, R2 ;  /* 0x00000003ff027819 */ /* 0x000fe20000011602 */
[----:B------:R-:W-:Y:S01]  /*15f60*/  IMAD.SHL.U32 R4, R225, 0x8, RZ ;  /* 0x00000008e1047824 */ /* 0x000fe200078e00ff */
[----:B------:R-:W-:Y:S01]  /*15f70*/  SHF.R.U32.HI R9, RZ, 0x3, R55 ;  /* 0x00000003ff097819 */ /* 0x000fe20000011637 */
[----:B------:R-:W-:Y:S01]  /*15f80*/  IMAD R226, R51, 0x400, R36 ;  /* 0x0000040033e27824 */ /* 0x000fe200078e0224 */
[----:B------:R-:W-:Y:S01]  /*15f90*/  LOP3.LUT R2, R166, R2, RZ, 0x3c, !PT ;  /* 0x00000002a6027212 */ /* 0x000fe200078e3cff */
[----:B------:R-:W0:Y:S01]  /*15fa0*/  LDGDEPBAR ;  /* 0x00000000000079af */ /* 0x000e220000000000 */
[----:B------:R-:W-:-:S03]  /*15fb0*/  LOP3.LUT R4, R55, 0x8, R4, 0xf8, !PT ;  /* 0x0000000837047812 */ /* 0x000fc600078ef804 */
[----:B------:R-:W-:Y:S01]  /*15fc0*/  IMAD R225, R225, 0x200, R2 ;  /* 0x00000200e1e17824 */ /* 0x000fe200078e0202 */
[----:B------:R-:W-:-:S03]  /*15fd0*/  LOP3.LUT R9, R4, R9, RZ, 0x3c, !PT ;  /* 0x0000000904097212 */ /* 0x000fc600078e3cff */
[----:B------:R-:W-:Y:S02]  /*15fe0*/  IMAD.SHL.U32 R225, R225, 0x2, RZ ;  /* 0x00000002e1e17824 */ /* 0x000fe400078e00ff */
[----:B------:R-:W-:-:S03]  /*15ff0*/  IMAD.IADD R226, R9, 0x1, R226 ;  /* 0x0000000109e27824 */ /* 0x000fc600078e02e2 */
[----:B------:R-:W-:Y:S01]  /*16000*/  LDSM.16.M88.4 R12, [R225+0x4000] ;  /* 0x00400000e10c783b */ /* 0x000fe20000000200 */
[----:B------:R-:W-:Y:S01]  /*16010*/  IMAD.SHL.U32 R226, R226, 0x2, RZ ;  /* 0x00000002e2e27824 */ /* 0x000fe200078e00ff */
[C---:B------:R-:W-:Y:S02]  /*16020*/  IADD3 R2, R225.reuse, 0x4000, RZ ;  /* 0x00004000e1027810 */ /* 0x040fe40007ffe0ff */
[----:B------:R-:W-:Y:S01]  /*16030*/  LDSM.16.M88.4 R108, [R225+0x4800] ;  /* 0x00480000e16c783b */ /* 0x000fe20000000200 */
[----:B------:R-:W-:Y:S01]  /*16040*/  IADD3 R223, R225, 0x4020, RZ ;  /* 0x00004020e1df7810 */ /* 0x000fe20007ffe0ff */
[--C-:B------:R-:W-:Y:S01]  /*16050*/  IMAD R224, R38, 0x2, R226.reuse ;  /* 0x0000000226e07824 */ /* 0x100fe200078e02e2 */
[----:B------:R-:W-:Y:S01]  /*16060*/  @P1 IADD3 R223, R2, -0x20, RZ ;  /* 0xffffffe002df1810 */ /* 0x000fe20007ffe0ff */
[----:B------:R-:W1:Y:S01]  /*16070*/  LDSM.16.M88.4 R20, [R226] ;  /* 0x00000000e214783b */ /* 0x000e620000000200 */
[----:B------:R-:W-:Y:S02]  /*16080*/  IMAD.MOV.U32 R2, RZ, RZ, 0x40 ;  /* 0x00000040ff027424 */ /* 0x000fe400078e00ff */
[----:B------:R-:W-:Y:S01]  /*16090*/  IMAD R222, R37, 0x2, R226 ;  /* 0x0000000225de7824 */ /* 0x000fe200078e02e2 */
[----:B------:R-:W3:Y:S02]  /*160a0*/  LDSM.16.M88.4 R72, [R225+0x5000] ;  /* 0x00500000e148783b */ /* 0x000ee40000000200 */
[----:B------:R-:W-:-:S02]  /*160b0*/  SEL R2, R2, 0xffffffc0, !P2 ;  /* 0xffffffc002027807 */ /* 0x000fc40005000000 */
[----:B------:R-:W4:Y:S03]  /*160c0*/  LDSM.16.M88.4 R64, [R225+0x5800] ;  /* 0x00580000e140783b */ /* 0x000f260000000200 */
[----:B------:R-:W-:Y:S01]  /*160d0*/  IMAD.IADD R219, R225, 0x1, R2 ;  /* 0x00000001e1db7824 */ /* 0x000fe200078e0202 */
[----:B------:R-:W3:Y:S04]  /*160e0*/  LDSM.16.M88.4 R56, [R225+0x6000] ;  /* 0x00600000e138783b */ /* 0x000ee80000000200 */
[----:B------:R-:W3:Y:S04]  /*160f0*/  LDSM.16.M88.4 R40, [R225+0x6800] ;  /* 0x00680000e128783b */ /* 0x000ee80000000200 */
[----:B------:R-:W4:Y:S04]  /*16100*/  LDSM.16.M88.4 R28, [R225+0x7000] ;  /* 0x00700000e11c783b */ /* 0x000f280000000200 */
[----:B------:R-:W4:Y:S04]  /*16110*/  LDSM.16.M88.4 R88, [R225+0x7800] ;  /* 0x00780000e158783b */ /* 0x000f280000000200 */
[----:B------:R-:W-:Y:S04]  /*16120*/  LDSM.16.M88.4 R80, [R223] ;  /* 0x00000000df50783b */ /* 0x000fe80000000200 */
[----:B------:R-:W4:Y:S04]  /*16130*/  LDSM.16.M88.4 R84, [R224] ;  /* 0x00000000e054783b */ /* 0x000f280000000200 */
[----:B------:R-:W4:Y:S01]  /*16140*/  LDSM.16.M88.4 R92, [R223+0x3000] ;  /* 0x00300000df5c783b */ /* 0x000f220000000200 */
[C---:B-1----:R-:W-:Y:S03]  /*16150*/  HMMA.16816.F32.BF16 R16, R20.reuse, R12, RZ ;  /* 0x0000000c1410723c */ /* 0x042fe600000418ff */
[----:B------:R-:W1:Y:S04]  /*16160*/  LDSM.16.M88.4 R120, [R223+0x800] ;  /* 0x00080000df78783b */ /* 0x000e680000000200 */
[----:B------:R-:W1:Y:S01]  /*16170*/  LDSM.16.M88.4 R112, [R223+0x1000] ;  /* 0x00100000df70783b */ /* 0x000e620000000200 */
[C---:B------:R-:W-:Y:S03]  /*16180*/  HMMA.16816.F32.BF16 R4, R20.reuse, R108, RZ ;  /* 0x0000006c1404723c */ /* 0x040fe600000418ff */
[----:B------:R-:W1:Y:S04]  /*16190*/  LDSM.16.M88.4 R116, [R223+0x1800] ;  /* 0x00180000df74783b */ /* 0x000e680000000200 */
[----:B------:R-:W1:Y:S01]  /*161a0*/  LDSM.16.M88.4 R100, [R223+0x2000] ;  /* 0x00200000df64783b */ /* 0x000e620000000200 */
[C---:B---3--:R-:W-:Y:S03]  /*161b0*/  HMMA.16816.F32.BF16 R76, R20.reuse, R72, RZ ;  /* 0x00000048144c723c */ /* 0x048fe600000418ff */
[----:B------:R-:W3:Y:S04]  /*161c0*/  LDSM.16.M88.4 R96, [R223+0x2800] ;  /* 0x00280000df60783b */ /* 0x000ee80000000200 */
[----:B------:R-:W-:Y:S01]  /*161d0*/  LDSM.16.M88.4 R104, [R222] ;  /* 0x00000000de68783b */ /* 0x000fe20000000200 */
        /* <DEDUP_REMOVED lines=13> */
[----:B------:R-:W4:Y:S07]  /*162b0*/  LDSM.16.M88.4 R88, [R223+0x3800] ;  /* 0x00380000df58783b */ /* 0x000f2e0000000200 */
[C---:B------:R-:W-:Y:S08]  /*162c0*/  HMMA.16816.F32.BF16 R16, R84.reuse, R80, R16 ;  /* 0x000000505410723c */ /* 0x040ff00000041810 */
[C---:B------:R-:W-:Y:S01]  /*162d0*/  HMMA.16816.F32.BF16 R12, R84.reuse, R82, R12 ;  /* 0x00000052540c723c */ /* 0x040fe2000004180c */
[----:B------:R-:W2:Y:S07]  /*162e0*/  LDSM.16.M88.4 R80, [R219+0x4000] ;  /* 0x00400000db50783b */ /* 0x000eae0000000200 */
[C---:B------:R-:W-:Y:S08]  /*162f0*/  HMMA.16816.F32.BF16 R32, R84.reuse, R92, R32 ;  /* 0x0000005c5420723c */ /* 0x040ff00000041820 */
[C---:B------:R-:W-:Y:S01]  /*16300*/  HMMA.16816.F32.BF16 R28, R84.reuse, R94, R28 ;  /* 0x0000005e541c723c */ /* 0x040fe2000004181c */
[----:B------:R-:W2:Y:S07]  /*16310*/  LDSM.16.M88.4 R92, [R219+0x6000] ;  /* 0x00600000db5c783b */ /* 0x000eae0000000200 */
[C---:B-1----:R-:W-:Y:S08]  /*16320*/  HMMA.16816.F32.BF16 R4, R84.reuse, R120, R4 ;  /* 0x000000785404723c */ /* 0x042ff00000041804 */
[C---:B------:R-:W-:Y:S08]  /*16330*/  HMMA.16816.F32.BF16 R108, R84.reuse, R122, R108 ;  /* 0x0000007a546c723c */ /* 0x040ff0000004186c */
[C---:B------:R-:W-:Y:S08]  /*16340*/  HMMA.16816.F32.BF16 R76, R84.reuse, R112, R76 ;  /* 0x00000070544c723c */ /* 0x040ff0000004184c */
[C---:B------:R-:W-:Y:S01]  /*16350*/  HMMA.16816.F32.BF16 R72, R84.reuse, R114, R72 ;  /* 0x000000725448723c */ /* 0x040fe20000041848 */
[----:B------:R-:W-:Y:S07]  /*16360*/  LDSM.16.M88.4 R112, [R219+0x4800] ;  /* 0x00480000db70783b */ /* 0x000fee0000000200 */
[C---:B------:R-:W-:Y:S08]  /*16370*/  HMMA.16816.F32.BF16 R68, R84.reuse, R116, R68 ;  /* 0x000000745444723c */ /* 0x040ff00000041844 */
[C---:B------:R-:W-:Y:S08]  /*16380*/  HMMA.16816.F32.BF16 R64, R84.reuse, R118, R64 ;  /* 0x000000765440723c */ /* 0x040ff00000041840 */
[C---:B------:R-:W-:Y:S08]  /*16390*/  HMMA.16816.F32.BF16 R60, R84.reuse, R100, R60 ;  /* 0x00000064543c723c */ /* 0x040ff0000004183c */
[C---:B------:R-:W-:Y:S01]  /*163a0*/  HMMA.16816.F32.BF16 R56, R84.reuse, R102, R56 ;  /* 0x000000665438723c */ /* 0x040fe20000041838 */
[----:B------:R-:W-:Y:S07]  /*163b0*/  LDSM.16.M88.4 R100, [R219+0x5000] ;  /* 0x00500000db64783b */ /* 0x000fee0000000200 */
[C---:B---3--:R-:W-:Y:S08]  /*163c0*/  HMMA.16816.F32.BF16 R44, R84.reuse, R96, R44 ;  /* 0x00000060542c723c */ /* 0x048ff0000004182c */
[C---:B------:R-:W-:Y:S01]  /*163d0*/  HMMA.16816.F32.BF16 R40, R84.reuse, R98, R40 ;  /* 0x000000625428723c */ /* 0x040fe20000041828 */
[----:B------:R-:W-:Y:S01]  /*163e0*/  IMAD.IADD R208, R2, 0x1, R223 ;  /* 0x0000000102d07824 */ /* 0x000fe200078e02df */
[----:B------:R-:W-:Y:S06]  /*163f0*/  LDSM.16.M88.4 R96, [R219+0x5800] ;  /* 0x00580000db60783b */ /* 0x000fec0000000200 */
[C---:B----4-:R-:W-:Y:S08]  /*16400*/  HMMA.16816.F32.BF16 R24, R84.reuse, R88, R24 ;  /* 0x000000585418723c */ /* 0x050ff00000041818 */
[----:B------:R-:W-:Y:S01]  /*16410*/  HMMA.16816.F32.BF16 R20, R84, R90, R20 ;  /* 0x0000005a5414723c */ /* 0x000fe20000041814 */
[----:B------:R-:W1:Y:S04]  /*16420*/  LDSM.16.M88.4 R84, [R219+0x7000] ;  /* 0x00700000db54783b */ /* 0x000e680000000200 */
[----:B------:R-:W3:Y:S03]  /*16430*/  LDSM.16.M88.4 R88, [R219+0x6800] ;  /* 0x00680000db58783b */ /* 0x000ee60000000200 */
[C---:B--2---:R-:W-:Y:S08]  /*16440*/  HMMA.16816.F32.BF16 R16, R104.reuse, R80, R16 ;  /* 0x000000506810723c */ /* 0x044ff00000041810 */
[----:B------:R-:W-:Y:S01]  /*16450*/  HMMA.16816.F32.BF16 R12, R104, R82, R12 ;  /* 0x00000052680c723c */ /* 0x000fe2000004180c */
[----:B------:R-:W2:Y:S01]  /*16460*/  LDSM.16.M88.4 R80, [R219+0x7800] ;  /* 0x00780000db50783b */ /* 0x000ea20000000200 */
[----:B------:R-:W-:-:S05]  /*16470*/  IMAD R221, R37, 0x2, R224 ;  /* 0x0000000225dd7824 */ /* 0x000fca00078e02e0 */
[----:B------:R-:W-:Y:S01]  /*16480*/  LDSM.16.M88.4 R116, [R221] ;  /* 0x00000000dd74783b */ /* 0x000fe20000000200 */
        /* <DEDUP_REMOVED lines=8> */
[----:B------:R-:W-:Y:S07]  /*16510*/  LDSM.16.M88.4 R112, [R208] ;  /* 0x00000000d070783b */ /* 0x000fee0000000200 */
[C---:B------:R-:W-:Y:S08]  /*16520*/  HMMA.16816.F32.BF16 R76, R104.reuse, R100, R76 ;  /* 0x00000064684c723c */ /* 0x040ff0000004184c */
[C---:B------:R-:W-:Y:S01]  /*16530*/  HMMA.16816.F32.BF16 R72, R104.reuse, R102, R72 ;  /* 0x000000666848723c */ /* 0x040fe20000041848 */
[----:B------:R-:W-:Y:S07]  /*16540*/  LDSM.16.M88.4 R100, [R225+0x8000] ;  /* 0x00800000e164783b */ /* 0x000fee0000000200 */
[C---:B---3--:R-:W-:Y:S08]  /*16550*/  HMMA.16816.F32.BF16 R44, R104.reuse, R88, R44 ;  /* 0x00000058682c723c */ /* 0x048ff0000004182c */
        /* <DEDUP_REMOVED lines=8> */
[C---:B----4-:R-:W-:Y:S08]  /*165e0*/  HMMA.16816.F32.BF16 R4, R116.reuse, R92, R4 ;  /* 0x0000005c7404723c */ /* 0x050ff00000041804 */
[C---:B------:R-:W-:Y:S01]  /*165f0*/  HMMA.16816.F32.BF16 R108, R116.reuse, R94, R108 ;  /* 0x0000005e746c723c */ /* 0x040fe2000004186c */
[----:B------:R-:W4:Y:S07]  /*16600*/  LDSM.16.M88.4 R92, [R208+0x2800] ;  /* 0x00280000d05c783b */ /* 0x000f2e0000000200 */
[C---:B-1----:R-:W-:Y:S08]  /*16610*/  HMMA.16816.F32.BF16 R76, R116.reuse, R84, R76 ;  /* 0x00000054744c723c */ /* 0x042ff0000004184c */
[C---:B------:R-:W-:Y:S01]  /*16620*/  HMMA.16816.F32.BF16 R72, R116.reuse, R86, R72 ;  /* 0x000000567448723c */ /* 0x040fe20000041848 */
[----:B------:R-:W1:Y:S07]  /*16630*/  LDSM.16.M88.4 R84, [R208+0x3000] ;  /* 0x00300000d054783b */ /* 0x000e6e0000000200 */
[C---:B---3--:R-:W-:Y:S01]  /*16640*/  HMMA.16816.F32.BF16 R96, R116.reuse, R88, R60 ;  /* 0x000000587460723c */ /* 0x048fe2000004183c */
[----:B------:R-:W3:Y:S07]  /*16650*/  LDSM.16.M88.4 R60, [R226+0x2000] ;  /* 0x00200000e23c783b */ /* 0x000eee0000000200 */
[C---:B--2---:R-:W-:Y:S08]  /*16660*/  HMMA.16816.F32.BF16 R68, R116.reuse, R80, R68 ;  /* 0x000000507444723c */ /* 0x044ff00000041844 */
[C---:B------:R-:W-:Y:S01]  /*16670*/  HMMA.16816.F32.BF16 R64, R116.reuse, R82, R64 ;  /* 0x000000527440723c */ /* 0x040fe20000041840 */
[----:B------:R-:W2:Y:S07]  /*16680*/  LDSM.16.M88.4 R80, [R208+0x3800] ;  /* 0x00380000d050783b */ /* 0x000eae0000000200 */
[C---:B------:R-:W-:Y:S08]  /*16690*/  HMMA.16816.F32.BF16 R16, R116.reuse, R112, R16 ;  /* 0x000000707410723c */ /* 0x040ff00000041810 */
[C---:B----4-:R-:W-:Y:S08]  /*166a0*/  HMMA.16816.F32.BF16 R44, R116.reuse, R92, R44 ;  /* 0x0000005c742c723c */ /* 0x050ff0000004182c */
[C---:B------:R-:W-:Y:S08]  /*166b0*/  HMMA.16816.F32.BF16 R40, R116.reuse, R94, R40 ;  /* 0x0000005e7428723c */ /* 0x040ff00000041828 */
[C---:B------:R-:W-:Y:S01]  /*166c0*/  HMMA.16816.F32.BF16 R56, R116.reuse, R90, R56 ;  /* 0x0000005a7438723c */ /* 0x040fe20000041838 */
[----:B------:R-:W-:Y:S07]  /*166d0*/  LDSM.16.M88.4 R88, [R223+0x4000] ;  /* 0x00400000df58783b */ /* 0x000fee0000000200 */
[C---:B-1----:R-:W-:Y:S01]  /*166e0*/  HMMA.16816.F32.BF16 R92, R116.reuse, R84, R32 ;  /* 0x00000054745c723c */ /* 0x042fe20000041820 */
[----:B------:R-:W1:Y:S07]  /*166f0*/  LDSM.16.M88.4 R32, [R224+0x2000] ;  /* 0x00200000e020783b */ /* 0x000e6e0000000200 */
[C---:B------:R-:W-:Y:S01]  /*16700*/  HMMA.16816.F32.BF16 R12, R116.reuse, R114, R12 ;  /* 0x00000072740c723c */ /* 0x040fe2000004180c */
[----:B------:R-:W-:Y:S07]  /*16710*/  LDSM.16.M88.4 R112, [R225+0x9000] ;  /* 0x00900000e170783b */ /* 0x000fee0000000200 */
[----:B------:R-:W-:Y:S01]  /*16720*/  HMMA.16816.F32.BF16 R28, R116, R86, R28 ;  /* 0x00000056741c723c */ /* 0x000fe2000004181c */
[----:B------:R-:W4:Y:S07]  /*16730*/  LDSM.16.M88.4 R84, [R225+0x8800] ;  /* 0x00880000e154783b */ /* 0x000f2e0000000200 */
[----:B---3--:R-:W-:Y:S08]  /*16740*/  HMMA.16816.F32.BF16 R16, R60, R100, R16 ;  /* 0x000000643c10723c */ /* 0x008ff00000041810 */
[C---:B--2---:R-:W-:Y:S08]  /*16750*/  HMMA.16816.F32.BF16 R24, R116.reuse, R80, R24 ;  /* 0x000000507418723c */ /* 0x044ff00000041818 */
[----:B------:R-:W-:Y:S01]  /*16760*/  HMMA.16816.F32.BF16 R80, R116, R82, R20 ;  /* 0x000000527450723c */ /* 0x000fe20000041814 */
[----:B------:R-:W2:Y:S04]  /*16770*/  LDSM.16.M88.4 R20, [R222+0x2000] ;  /* 0x00200000de14783b */ /* 0x000ea80000000200 */
[----:B------:R-:W-:Y:S03]  /*16780*/  LDSM.16.M88.4 R116, [R208+0x4000] ;  /* 0x00400000d074783b */ /* 0x000fe60000000200 */
[----:B------:R-:W-:Y:S01]  /*16790*/  HMMA.16816.F32.BF16 R12, R60, R102, R12 ;  /* 0x000000663c0c723c */ /* 0x000fe2000004180c */
[----:B------:R-:W3:Y:S07]  /*167a0*/  LDSM.16.M88.4 R100, [R223+0x4800] ;  /* 0x00480000df64783b */ /* 0x000eee0000000200 */
[----:B-1----:R-:W-:Y:S08]  /*167b0*/  HMMA.16816.F32.BF16 R16, R32, R88, R16 ;  /* 0x000000582010723c */ /* 0x002ff00000041810 */
[----:B----4-:R-:W-:Y:S01]  /*167c0*/  HMMA.16816.F32.BF16 R120, R60, R84, R4 ;  /* 0x000000543c78723c */ /* 0x010fe20000041804 */
[----:B------:R-:W1:Y:S07]  /*167d0*/  LDSM.16.M88.4 R4, [R221+0x2000] ;  /* 0x00200000dd04783b */ /* 0x000e6e0000000200 */
[----:B------:R-:W-:Y:S01]  /*167e0*/  HMMA.16816.F32.BF16 R12, R32, R90, R12 ;  /* 0x0000005a200c723c */ /* 0x000fe2000004180c */
[----:B------:R-:W-:Y:S07]  /*167f0*/  LDSM.16.M88.4 R88, [R225+0x9800] ;  /* 0x00980000e158783b */ /* 0x000fee0000000200 */
[----:B------:R-:W-:Y:S01]  /*16800*/  HMMA.16816.F32.BF16 R108, R60, R86, R108 ;  /* 0x000000563c6c723c */ /* 0x000fe2000004186c */
[----:B------:R-:W4:Y:S07]  /*16810*/  LDSM.16.M88.4 R84, [R219+0x8800] ;  /* 0x00880000db54783b */ /* 0x000f2e0000000200 */
[C---:B--2---:R-:W-:Y:S08]  /*16820*/  HMMA.16816.F32.BF16 R16, R20.reuse, R104, R16 ;  /* 0x000000681410723c */ /* 0x044ff00000041810 */
[----:B------:R-:W-:Y:S01]  /*16830*/  HMMA.16816.F32.BF16 R12, R20, R106, R12 ;  /* 0x0000006a140c723c */ /* 0x000fe2000004180c */
[----:B------:R-:W2:Y:S07]  /*16840*/  LDSM.16.M88.4 R104, [R223+0x5000] ;  /* 0x00500000df68783b */ /* 0x000eae0000000200 */
[C---:B---3--:R-:W-:Y:S08]  /*16850*/  HMMA.16816.F32.BF16 R120, R32.reuse, R100, R120 ;  /* 0x000000642078723c */ /* 0x048ff00000041878 */
[----:B------:R-:W-:Y:S01]  /*16860*/  HMMA.16816.F32.BF16 R108, R32, R102, R108 ;  /* 0x00000066206c723c */ /* 0x000fe2000004186c */
[----:B------:R-:W-:Y:S07]  /*16870*/  LDSM.16.M88.4 R100, [R219+0x9000] ;  /* 0x00900000db64783b */ /* 0x000fee0000000200 */
[----:B-1----:R-:W-:Y:S08]  /*16880*/  HMMA.16816.F32.BF16 R16, R4, R116, R16 ;  /* 0x000000740410723c */ /* 0x002ff00000041810 */
[C---:B------:R-:W-:Y:S08]  /*16890*/  HMMA.16816.F32.BF16 R76, R60.reuse, R112, R76 ;  /* 0x000000703c4c723c */ /* 0x040ff0000004184c */
[----:B------:R-:W-:Y:S01]  /*168a0*/  HMMA.16816.F32.BF16 R112, R60, R114, R72 ;  /* 0x000000723c70723c */ /* 0x000fe20000041848 */
[----:B------:R-:W1:Y:S07]  /*168b0*/  LDSM.16.M88.4 R72, [R208+0x4800] ;  /* 0x00480000d048783b */ /* 0x000e6e0000000200 */
[----:B----4-:R-:W-:Y:S01]  /*168c0*/  HMMA.16816.F32.BF16 R120, R20, R84, R120 ;  /* 0x000000541478723c */ /* 0x010fe20000041878 */
[----:B------:R-:W-:-:S02]  /*168d0*/  FMUL.FTZ R16, R16, R39 ;  /* 0x0000002710107220 */ /* 0x000fc40000410000 */
[-C--:B------:R-:W-:Y:S02]  /*168e0*/  FMUL.FTZ R17, R17, R39.reuse ;  /* 0x0000002711117220 */ /* 0x080fe40000410000 */
[----:B------:R-:W-:-:S03]  /*168f0*/  FMUL.FTZ R18, R18, R39 ;  /* 0x0000002712127220 */ /* 0x000fc60000410000 */
[----:B------:R-:W-:Y:S01]  /*16900*/  HMMA.16816.F32.BF16 R108, R20, R86, R108 ;  /* 0x00000056146c723c */ /* 0x000fe2000004186c */
[----:B------:R-:W-:Y:S01]  /*16910*/  MUFU.TANH R190, R16 ;  /* 0x0000001000be7308 */ /* 0x000fe20000002400 */
[----:B------:R-:W-:Y:S06]  /*16920*/  LDSM.16.M88.4 R84, [R208+0x5000] ;  /* 0x00500000d054783b */ /* 0x000fec0000000200 */
[----:B--2---:R-:W-:Y:S01]  /*16930*/  HMMA.16816.F32.BF16 R76, R32, R104, R76 ;  /* 0x00000068204c723c */ /* 0x004fe2000004184c */
[----:B------:R-:W-:Y:S06]  /*16940*/  MUFU.TANH R161, R17 ;  /* 0x0000001100a17308 */ /* 0x000fec0000002400 */
[----:B------:R-:W-:-:S02]  /*16950*/  FMUL.FTZ R105, R19, R39 ;  /* 0x0000002713697220 */ /* 0x000fc40000410000 */
[----:B------:R2:W-:Y:S01]  /*16960*/  MUFU.TANH R104, R18 ;  /* 0x0000001200687308 */ /* 0x0005e20000002400 */
[----:B------:R-:W-:Y:S01]  /*16970*/  HMMA.16816.F32.BF16 R12, R4, R118, R12 ;  /* 0x00000076040c723c */ /* 0x000fe2000004180c */
[----:B------:R-:W-:Y:S04]  /*16980*/  LDSM.16.M88.4 R116, [R225+0xa000] ;  /* 0x00a00000e174783b */ /* 0x000fe80000000200 */
[----:B--2---:R-:W2:Y:S03]  /*16990*/  LDSM.16.M88.4 R16, [R223+0x5800] ;  /* 0x00580000df10783b */ /* 0x004ea60000000200 */
[----:B------:R-:W-:Y:S08]  /*169a0*/  HMMA.16816.F32.BF16 R68, R60, R88, R68 ;  /* 0x000000583c44723c */ /* 0x000ff00000041844 */
[----:B-1----:R-:W-:Y:S08]  /*169b0*/  HMMA.16816.F32.BF16 R120, R4, R72, R120 ;  /* 0x000000480478723c */ /* 0x002ff00000041878 */
[----:B------:R-:W-:Y:S08]  /*169c0*/  HMMA.16816.F32.BF16 R64, R60, R90, R64 ;  /* 0x0000005a3c40723c */ /* 0x000ff00000041840 */
[----:B------:R-:W-:Y:S01]  /*169d0*/  HMMA.16816.F32.BF16 R108, R4, R74, R108 ;  /* 0x0000004a046c723c */ /* 0x000fe2000004186c */
[----:B------:R-:W1:Y:S01]  /*169e0*/  LDSM.16.M88.4 R72, [R225+0xa800] ;  /* 0x00a80000e148783b */ /* 0x000e620000000200 */
[----:B------:R-:W-:-:S02]  /*169f0*/  FMUL.FTZ R12, R12, R39 ;  /* 0x000000270c0c7220 */ /* 0x000fc40000410000 */
[-C--:B------:R-:W-:Y:S01]  /*16a00*/  FMUL.FTZ R13, R13, R39.reuse ;  /* 0x000000270d0d7220 */ /* 0x080fe20000410000 */
[----:B------:R-:W-:Y:S01]  /*16a10*/  LDSM.16.M88.4 R88, [R223+0x6000] ;  /* 0x00600000df58783b */ /* 0x000fe20000000200 */
[-C--:B------:R-:W-:Y:S02]  /*16a20*/  FMUL.FTZ R14, R14, R39.reuse ;  /* 0x000000270e0e7220 */ /* 0x080fe40000410000 */
[-C--:B------:R-:W-:Y:S01]  /*16a30*/  FMUL.FTZ R15, R15, R39.reuse ;  /* 0x000000270f0f7220 */ /* 0x080fe20000410000 */
[C---:B------:R-:W-:Y:S01]  /*16a40*/  HMMA.16816.F32.BF16 R112, R32.reuse, R106, R112 ;  /* 0x0000006a2070723c */ /* 0x040fe20000041870 */
[----:B------:R-:W-:Y:S07]  /*16a50*/  MUFU.TANH R170, R12 ;  /* 0x0000000c00aa7308 */ /* 0x000fee0000002400 */
[C---:B--2---:R-:W-:Y:S01]  /*16a60*/  HMMA.16816.F32.BF16 R68, R32.reuse, R16, R68 ;  /* 0x000000102044723c */ /* 0x044fe20000041844 */
[----:B------:R-:W-:Y:S07]  /*16a70*/  MUFU.TANH R173, R13 ;  /* 0x0000000d00ad7308 */ /* 0x000fee0000002400 */
[----:B------:R-:W-:Y:S01]  /*16a80*/  HMMA.16816.F32.BF16 R64, R32, R18, R64 ;  /* 0x000000122040723c */ /* 0x000fe20000041840 */
[----:B------:R-:W-:Y:S01]  /*16a90*/  MUFU.TANH R106, R14 ;  /* 0x0000000e006a7308 */ /* 0x000fe20000002400 */
[----:B------:R-:W-:Y:S07]  /*16aa0*/  LDSM.16.M88.4 R16, [R225+0xb000] ;  /* 0x00b00000e110783b */ /* 0x000fee0000000200 */
[----:B------:R2:W-:Y:S02]  /*16ab0*/  MUFU.TANH R107, R15 ;  /* 0x0000000f006b7308 */ /* 0x0005e40000002400 */
[----:B--2---:R-:W2:Y:S01]  /*16ac0*/  LDSM.16.M88.4 R12, [R219+0x9800] ;  /* 0x00980000db0c783b */ /* 0x004ea20000000200 */
[C---:B-1----:R-:W-:Y:S08]  /*16ad0*/  HMMA.16816.F32.BF16 R44, R60.reuse, R72, R44 ;  /* 0x000000483c2c723c */ /* 0x042ff0000004182c */
[----:B------:R-:W-:Y:S01]  /*16ae0*/  HMMA.16816.F32.BF16 R40, R60, R74, R40 ;  /* 0x0000004a3c28723c */ /* 0x000fe20000041828 */
[----:B------:R-:W1:Y:S07]  /*16af0*/  LDSM.16.M88.4 R72, [R223+0x6800] ;  /* 0x00680000df48783b */ /* 0x000e6e0000000200 */
[C---:B------:R-:W-:Y:S08]  /*16b00*/  HMMA.16816.F32.BF16 R76, R20.reuse, R100, R76 ;  /* 0x00000064144c723c */ /* 0x040ff0000004184c */
[----:B------:R-:W-:Y:S01]  /*16b10*/  HMMA.16816.F32.BF16 R112, R20, R102, R112 ;  /* 0x000000661470723c */ /* 0x000fe20000041870 */
[----:B------:R-:W3:Y:S07]  /*16b20*/  LDSM.16.M88.4 R100, [R208+0x5800] ;  /* 0x00580000d064783b */ /* 0x000eee0000000200 */
[----:B------:R-:W-:Y:S08]  /*16b30*/  HMMA.16816.F32.BF16 R96, R60, R116, R96 ;  /* 0x000000743c60723c */ /* 0x000ff00000041860 */
[----:B--2---:R-:W-:Y:S08]  /*16b40*/  HMMA.16816.F32.BF16 R68, R20, R12, R68 ;  /* 0x0000000c1444723c */ /* 0x004ff00000041844 */
[C---:B------:R-:W-:Y:S08]  /*16b50*/  HMMA.16816.F32.BF16 R92, R60.reuse, R16, R92 ;  /* 0x000000103c5c723c */ /* 0x040ff0000004185c */
[C---:B------:R-:W-:Y:S01]  /*16b60*/  HMMA.16816.F32.BF16 R28, R60.reuse, R18, R28 ;  /* 0x000000123c1c723c */ /* 0x040fe2000004181c */
[----:B------:R-:W2:Y:S07]  /*16b70*/  LDSM.16.M88.4 R16, [R219+0xa800] ;  /* 0x00a80000db10783b */ /* 0x000eae0000000200 */
[----:B------:R-:W-:Y:S08]  /*16b80*/  HMMA.16816.F32.BF16 R56, R60, R118, R56 ;  /* 0x000000763c38723c */ /* 0x000ff00000041838 */
[C---:B------:R-:W-:Y:S08]  /*16b90*/  HMMA.16816.F32.BF16 R76, R4.reuse, R84, R76 ;  /* 0x00000054044c723c */ /* 0x040ff0000004184c */
[----:B------:R-:W-:Y:S01]  /*16ba0*/  HMMA.16816.F32.BF16 R112, R4, R86, R112 ;  /* 0x000000560470723c */ /* 0x000fe20000041870 */
[----:B------:R-:W4:Y:S07]  /*16bb0*/  LDSM.16.M88.4 R84, [R219+0xa000] ;  /* 0x00a00000db54783b */ /* 0x000f2e0000000200 */
[C---:B-1----:R-:W-:Y:S08]  /*16bc0*/  HMMA.16816.F32.BF16 R44, R32.reuse, R72, R44 ;  /* 0x00000048202c723c */ /* 0x042ff0000004182c */
[C---:B------:R-:W-:Y:S01]  /*16bd0*/  HMMA.16816.F32.BF16 R72, R32.reuse, R74, R40 ;  /* 0x0000004a2048723c */ /* 0x040fe20000041828 */
[----:B------:R-:W1:Y:S07]  /*16be0*/  LDSM.16.M88.4 R40, [R208+0x6800] ;  /* 0x00680000d028783b */ /* 0x000e6e0000000200 */
[----:B------:R-:W-:Y:S08]  /*16bf0*/  HMMA.16816.F32.BF16 R96, R32, R88, R96 ;  /* 0x000000582060723c */ /* 0x000ff00000041860 */
[----:B---3--:R-:W-:Y:S08]  /*16c00*/  HMMA.16816.F32.BF16 R68, R4, R100, R68 ;  /* 0x000000640444723c */ /* 0x008ff00000041844 */
[----:B------:R-:W-:Y:S01]  /*16c10*/  HMMA.16816.F32.BF16 R64, R20, R14, R64 ;  /* 0x0000000e1440723c */ /* 0x000fe20000041840 */
[----:B------:R-:W3:Y:S07]  /*16c20*/  LDSM.16.M88.4 R12, [R208+0x6000] ;  /* 0x00600000d00c783b */ /* 0x000eee0000000200 */
[----:B------:R-:W-:Y:S08]  /*16c30*/  HMMA.16816.F32.BF16 R56, R32, R90, R56 ;  /* 0x0000005a2038723c */ /* 0x000ff00000041838 */
[----:B--2---:R-:W-:Y:S01]  /*16c40*/  HMMA.16816.F32.BF16 R44, R20, R16, R44 ;  /* 0x00000010142c723c */ /* 0x004fe2000004182c */
[----:B------:R-:W-:-:S02]  /*16c50*/  FMUL.FTZ R68, R68, R39 ;  /* 0x0000002744447220 */ /* 0x000fc40000410000 */
[-C--:B------:R-:W-:Y:S02]  /*16c60*/  FMUL.FTZ R69, R69, R39.reuse ;  /* 0x0000002745457220 */ /* 0x080fe40000410000 */
[-C--:B------:R-:W-:Y:S02]  /*16c70*/  FMUL.FTZ R70, R70, R39.reuse ;  /* 0x0000002746467220 */ /* 0x080fe40000410000 */
[----:B------:R-:W-:Y:S01]  /*16c80*/  FMUL.FTZ R71, R71, R39 ;  /* 0x0000002747477220 */ /* 0x000fe20000410000 */
[C---:B------:R-:W-:Y:S01]  /*16c90*/  HMMA.16816.F32.BF16 R72, R20.reuse, R18, R72 ;  /* 0x000000121448723c */ /* 0x040fe20000041848 */
[----:B------:R-:W2:Y:S01]  /*16ca0*/  LDSM.16.M88.4 R16, [R225+0xb800] ;  /* 0x00b80000e110783b */ /* 0x000ea20000000200 */
[----:B------:R-:W-:Y:S06]  /*16cb0*/  MUFU.TANH R91, R70 ;  /* 0x00000046005b7308 */ /* 0x000fec0000002400 */
[----:B----4-:R-:W-:Y:S02]  /*16cc0*/  HMMA.16816.F32.BF16 R96, R20, R84, R96 ;  /* 0x000000541460723c */ /* 0x010fe40000041860 */
[----:B------:R-:W-:Y:S06]  /*16cd0*/  MUFU.TANH R84, R69 ;  /* 0x0000004500547308 */ /* 0x000fec0000002400 */
[----:B------:R-:W-:Y:S02]  /*16ce0*/  HMMA.16816.F32.BF16 R64, R4, R102, R64 ;  /* 0x000000660440723c */ /* 0x000fe40000041840 */
[----:B------:R-:W-:Y:S01]  /*16cf0*/  MUFU.TANH R102, R68 ;  /* 0x0000004400667308 */ /* 0x000fe20000002400 */
[----:B------:R-:W-:-:S05]  /*16d00*/  IADD3 R52, R48, 0x1, R52 ;  /* 0x0000000130347810 */ /* 0x000fca0007ffe034 */
[----:B------:R-:W-:Y:S02]  /*16d10*/  HMMA.16816.F32.BF16 R56, R20, R86, R56 ;  /* 0x000000561438723c */ /* 0x000fe40000041838 */
[----:B------:R4:W-:Y:S01]  /*16d20*/  MUFU.TANH R103, R71 ;  /* 0x0000004700677308 */ /* 0x0009e20000002400 */
[----:B------:R-:W-:Y:S01]  /*16d30*/  IADD3 R52, R53, R52, -R237 ;  /* 0x0000003435347210 */ /* 0x000fe20007ffe8ed */
[----:B----4-:R-:W4:Y:S04]  /*16d40*/  LDSM.16.M88.4 R68, [R223+0x7000] ;  /* 0x00700000df44783b */ /* 0x010f280000000200 */
[----:B-1----:R-:W-:Y:S01]  /*16d50*/  HMMA.16816.F32.BF16 R44, R4, R40, R44 ;  /* 0x00000028042c723c */ /* 0x002fe2000004182c */
[----:B-----5:R-:W-:Y:S02]  /*16d60*/  IMAD.IADD R3, R3, 0x1, R52 ;  /* 0x0000000103037824 */ /* 0x020fe400078e0234 */
[----:B------:R-:W-:-:S02]  /*16d70*/  IMAD.IADD R54, R8, 0x1, R49 ;  /* 0x0000000108367824 */ /* 0x000fc400078e0231 */
[-C--:B------:R-:W-:Y:S02]  /*16d80*/  FMUL.FTZ R108, R108, R39.reuse ;  /* 0x000000276c6c7220 */ /* 0x080fe40000410000 */
[----:B------:R-:W-:Y:S01]  /*16d90*/  FMUL.FTZ R109, R109, R39 ;  /* 0x000000276d6d7220 */ /* 0x000fe20000410000 */
[----:B------:R-:W-:Y:S01]  /*16da0*/  HMMA.16816.F32.BF16 R72, R4, R42, R72 ;  /* 0x0000002a0448723c */ /* 0x000fe20000041848 */
[----:B------:R-:W1:Y:S01]  /*16db0*/  LDSM.16.M88.4 R40, [R223+0x7800] ;  /* 0x00780000df28783b */ /* 0x000e620000000200 */
[C---:B------:R-:W-:Y:S02]  /*16dc0*/  IADD3 R134, R54.reuse, 0x18, RZ ;  /* 0x0000001836867810 */ /* 0x040fe40007ffe0ff */
[----:B------:R-:W-:-:S04]  /*16dd0*/  IADD3 R136, R54, 0x19, RZ ;  /* 0x0000001936887810 */ /* 0x000fc80007ffe0ff */
[C---:B---3--:R-:W-:Y:S01]  /*16de0*/  HMMA.16816.F32.BF16 R96, R4.reuse, R12, R96 ;  /* 0x0000000c0460723c */ /* 0x048fe20000041860 */
[CC--:B------:R-:W-:Y:S01]  /*16df0*/  IMNMX R2, R3.reuse, R53.reuse, PT ;  /* 0x0000003503027217 */ /* 0x0c0fe20003800200 */
[----:B------:R-:W-:Y:S05]  /*16e00*/  I2F R133, R134 ;  /* 0x0000008600857306 */ /* 0x000fea0000201400 */
[----:B------:R-:W-:Y:S01]  /*16e10*/  IADD3 R12, R3, 0x8, RZ ;  /* 0x00000008030c7810 */ /* 0x000fe20007ffe0ff */
[----:B------:R-:W-:Y:S02]  /*16e20*/  HMMA.16816.F32.BF16 R56, R4, R14, R56 ;  /* 0x0000000e0438723c */ /* 0x000fe40000041838 */
[----:B------:R-:W-:Y:S01]  /*16e30*/  I2F R135, R136 ;  /* 0x0000008800877306 */ /* 0x000fe20000201400 */
[----:B------:R-:W-:-:S02]  /*16e40*/  IMNMX R3, R12, R53, PT ;  /* 0x000000350c037217 */ /* 0x000fc40003800200 */
[----:B------:R-:W3:Y:S05]  /*16e50*/  LDSM.16.M88.4 R12, [R219+0xb000] ;  /* 0x00b00000db0c783b */ /* 0x000eea0000000200 */
[----:B------:R-:W1:Y:S08]  /*16e60*/  MUFU.TANH R108, R108 ;  /* 0x0000006c006c7308 */ /* 0x000e700000002400 */
[----:B------:R-:W4:Y:S01]  /*16e70*/  MUFU.TANH R109, R109 ;  /* 0x0000006d006d7308 */ /* 0x000f220000002400 */
[----:B--2---:R-:W-:Y:S01]  /*16e80*/  HMMA.16816.F32.BF16 R80, R60, R18, R80 ;  /* 0x000000123c50723c */ /* 0x004fe20000041850 */
[----:B------:R-:W-:-:S02]  /*16e90*/  FMUL.FTZ R44, R44, R39 ;  /* 0x000000272c2c7220 */ /* 0x000fc40000410000 */
[-C--:B------:R-:W-:Y:S02]  /*16ea0*/  FMUL.FTZ R45, R45, R39.reuse ;  /* 0x000000272d2d7220 */ /* 0x080fe40000410000 */
[----:B------:R-:W-:Y:S01]  /*16eb0*/  FMUL.FTZ R46, R46, R39 ;  /* 0x000000272e2e7220 */ /* 0x000fe20000410000 */
[----:B------:R-:W-:Y:S01]  /*16ec0*/  IADD3 R124, R54, 0x1, RZ ;  /* 0x00000001367c7810 */ /* 0x000fe20007ffe0ff */
[----:B-1----:R-:W-:Y:S01]  /*16ed0*/  FFMA.FTZ R90, R0, R133, R108 ;  /* 0x00000085005a7223 */ /* 0x002fe2000001006c */
[C---:B------:R-:W-:Y:S01]  /*16ee0*/  IADD3 R126, R54.reuse, 0x8, RZ ;  /* 0x00000008367e7810 */ /* 0x040fe20007ffe0ff */
[----:B----4-:R-:W-:Y:S01]  /*16ef0*/  HMMA.16816.F32.BF16 R28, R32, R70, R28 ;  /* 0x00000046201c723c */ /* 0x010fe2000004181c */
[----:B------:R-:W-:Y:S01]  /*16f00*/  IADD3 R128, R54, 0x9, RZ ;  /* 0x0000000936807810 */ /* 0x000fe20007ffe0ff */
[----:B------:R-:W-:Y:S01]  /*16f10*/  MUFU.TANH R108, R44 ;  /* 0x0000002c006c7308 */ /* 0x000fe20000002400 */
[----:B------:R-:W-:-:S05]  /*16f20*/  FFMA.FTZ R89, R0, R135, R109 ;  /* 0x0000008700597223 */ /* 0x000fca000001006d */
[----:B------:R-:W-:Y:S02]  /*16f30*/  HMMA.16816.F32.BF16 R24, R60, R16, R24 ;  /* 0x000000103c18723c */ /* 0x000fe40000041818 */
[----:B------:R-:W-:Y:S05]  /*16f40*/  MUFU.TANH R109, R45 ;  /* 0x0000002d006d7308 */ /* 0x000fea0000002400 */
[-C--:B------:R-:W-:Y:S01]  /*16f50*/  FMUL.FTZ R16, R47, R39.reuse ;  /* 0x000000272f107220 */ /* 0x080fe20000410000 */
[----:B------:R-:W-:Y:S02]  /*16f60*/  HMMA.16816.F32.BF16 R92, R32, R68, R92 ;  /* 0x00000044205c723c */ /* 0x000fe4000004185c */
[----:B------:R1:W-:Y:S08]  /*16f70*/  MUFU.TANH R70, R46 ;  /* 0x0000002e00467308 */ /* 0x0003f00000002400 */
[----:B------:R-:W-:Y:S01]  /*16f80*/  I2F R55, R124 ;  /* 0x0000007c00377306 */ /* 0x000fe20000201400 */
[----:B-1----:R-:W1:Y:S07]  /*16f90*/  LDSM.16.M88.4 R44, [R219+0xb800] ;  /* 0x00b80000db2c783b */ /* 0x002e6e0000000200 */
[----:B------:R-:W2:Y:S08]  /*16fa0*/  I2F R125, R126 ;  /* 0x0000007e007d7306 */ /* 0x000eb00000201400 */
[----:B------:R-:W4:Y:S08]  /*16fb0*/  I2F R127, R128 ;  /* 0x00000080007f7306 */ /* 0x000f300000201400 */
[----:B------:R-:W3:Y:S01]  /*16fc0*/  MUFU.TANH R105, R105 ;  /* 0x0000006900697308 */ /* 0x000ee20000002400 */
[----:B------:R-:W-:-:S02]  /*16fd0*/  FMUL.FTZ R66, R66, R39 ;  /* 0x0000002742427220 */ /* 0x000fc40000410000 */
[-C--:B------:R-:W-:Y:S02]  /*16fe0*/  FMUL.FTZ R56, R56, R39.reuse ;  /* 0x0000002738387220 */ /* 0x080fe40000410000 */
[-C--:B------:R-:W-:Y:S02]  /*16ff0*/  FMUL.FTZ R57, R57, R39.reuse ;  /* 0x0000002739397220 */ /* 0x080fe40000410000 */
[----:B------:R-:W-:Y:S01]  /*17000*/  FMUL.FTZ R58, R58, R39 ;  /* 0x000000273a3a7220 */ /* 0x000fe20000410000 */
[----:B------:R1:W-:Y:S01]  /*17010*/  MUFU.TANH R87, R66 ;  /* 0x0000004200577308 */ /* 0x0003e20000002400 */
[----:B------:R-:W-:Y:S01]  /*17020*/  HMMA.16816.F32.BF16 R80, R32, R42, R80 ;  /* 0x0000002a2050723c */ /* 0x000fe20000041850 */
[C---:B--2---:R-:W-:Y:S02]  /*17030*/  FFMA.FTZ R69, R0.reuse, R125, R106 ;  /* 0x0000007d00457223 */ /* 0x044fe4000001006a */
[----:B----4-:R-:W-:Y:S02]  /*17040*/  FFMA.FTZ R86, R0, R127, R107 ;  /* 0x0000007f00567223 */ /* 0x010fe4000001006b */
[----:B------:R-:W-:-:S02]  /*17050*/  FMUL.FTZ R107, R59, R39 ;  /* 0x000000273b6b7220 */ /* 0x000fc40000410000 */
[----:B---3--:R-:W-:Y:S01]  /*17060*/  FFMA.FTZ R53, R0, R55, R105 ;  /* 0x0000003700357223 */ /* 0x008fe20000010069 */
[----:B------:R-:W-:Y:S01]  /*17070*/  MUFU.TANH R106, R58 ;  /* 0x0000003a006a7308 */ /* 0x000fe20000002400 */
[-C--:B-1----:R-:W-:Y:S02]  /*17080*/  FMUL.FTZ R66, R96, R39.reuse ;  /* 0x0000002760427220 */ /* 0x082fe40000410000 */
[-C--:B------:R-:W-:Y:S02]  /*17090*/  FMUL.FTZ R96, R97, R39.reuse ;  /* 0x0000002761607220 */ /* 0x080fe40000410000 */
[----:B------:R-:W-:-:S03]  /*170a0*/  FMUL.FTZ R97, R98, R39 ;  /* 0x0000002762617220 */ /* 0x000fc60000410000 */
[----:B------:R-:W-:Y:S01]  /*170b0*/  MUFU.TANH R105, R57 ;  /* 0x0000003900697308 */ /* 0x000fe20000002400 */
[-C--:B------:R-:W-:Y:S01]  /*170c0*/  FMUL.FTZ R98, R99, R39.reuse ;  /* 0x0000002763627220 */ /* 0x080fe20000410000 */
[C---:B------:R-:W-:Y:S06]  /*170d0*/  HMMA.16816.F32.BF16 R92, R20.reuse, R12, R92 ;  /* 0x0000000c145c723c */ /* 0x040fec000004185c */
[----:B------:R1:W-:Y:S02]  /*170e0*/  MUFU.TANH R99, R56 ;  /* 0x0000003800637308 */ /* 0x0003e40000002400 */
[----:B------:R-:W-:Y:S01]  /*170f0*/  HMMA.16816.F32.BF16 R28, R20, R14, R28 ;  /* 0x0000000e141c723c */ /* 0x000fe2000004181c */
[----:B------:R-:W-:Y:S04]  /*17100*/  LDSM.16.M88.4 R12, [R208+0x7800] ;  /* 0x00780000d00c783b */ /* 0x000fe80000000200 */
[----:B-1----:R-:W1:Y:S03]  /*17110*/  LDSM.16.M88.4 R56, [R208+0x7000] ;  /* 0x00700000d038783b */ /* 0x002e660000000200 */
[----:B------:R-:W-:Y:S08]  /*17120*/  HMMA.16816.F32.BF16 R24, R32, R40, R24 ;  /* 0x000000282018723c */ /* 0x000ff00000041818 */
[----:B------:R-:W-:Y:S01]  /*17130*/  HMMA.16816.F32.BF16 R80, R20, R46, R80 ;  /* 0x0000002e1450723c */ /* 0x000fe20000041850 */
[-C--:B------:R-:W-:Y:S01]  /*17140*/  FMUL.FTZ R120, R120, R39.reuse ;  /* 0x0000002778787220 */ /* 0x080fe20000410000 */
[----:B------:R-:W-:Y:S01]  /*17150*/  IADD3 R130, R54, 0x10, RZ ;  /* 0x0000001036827810 */ /* 0x000fe20007ffe0ff */
[----:B------:R-:W-:-:S02]  /*17160*/  FMUL.FTZ R116, R121, R39 ;  /* 0x0000002779747220 */ /* 0x000fc40000410000 */
[-C--:B------:R-:W-:Y:S01]  /*17170*/  FMUL.FTZ R117, R123, R39.reuse ;  /* 0x000000277b757220 */ /* 0x080fe20000410000 */
[----:B------:R-:W-:Y:S01]  /*17180*/  IADD3 R132, R54, 0x11, RZ ;  /* 0x0000001136847810 */ /* 0x000fe20007ffe0ff */
[-C--:B------:R-:W-:Y:S01]  /*17190*/  FMUL.FTZ R121, R122, R39.reuse ;  /* 0x000000277a797220 */ /* 0x080fe20000410000 */
[----:B------:R-:W-:Y:S01]  /*171a0*/  I2F R129, R130 ;  /* 0x0000008200817306 */ /* 0x000fe20000201400 */
[-C--:B------:R-:W-:Y:S02]  /*171b0*/  FMUL.FTZ R110, R110, R39.reuse ;  /* 0x000000276e6e7220 */ /* 0x080fe40000410000 */
[-C--:B------:R-:W-:Y:S01]  /*171c0*/  FMUL.FTZ R111, R111, R39.reuse ;  /* 0x000000276f6f7220 */ /* 0x080fe20000410000 */
[C---:B------:R-:W-:Y:S01]  /*171d0*/  IADD3 R141, R54.reuse, 0x20, RZ ;  /* 0x00000020368d7810 */ /* 0x040fe20007ffe0ff */
[-C--:B------:R-:W-:Y:S01]  /*171e0*/  FMUL.FTZ R77, R77, R39.reuse ;  /* 0x000000274d4d7220 */ /* 0x080fe20000410000 */
[----:B------:R-:W-:Y:S01]  /*171f0*/  IADD3 R139, R54, 0x21, RZ ;  /* 0x00000021368b7810 */ /* 0x000fe20007ffe0ff */
[-C--:B------:R-:W-:Y:S01]  /*17200*/  FMUL.FTZ R78, R78, R39.reuse ;  /* 0x000000274e4e7220 */ /* 0x080fe20000410000 */
[----:B------:R-:W-:Y:S01]  /*17210*/  HMMA.16816.F32.BF16 R24, R20, R44, R24 ;  /* 0x0000002c1418723c */ /* 0x000fe20000041818 */
[----:B------:R-:W2:Y:S01]  /*17220*/  MUFU.TANH R120, R120 ;  /* 0x0000007800787308 */ /* 0x000ea20000002400 */
[----:B------:R-:W-:-:S02]  /*17230*/  FMUL.FTZ R79, R79, R39 ;  /* 0x000000274f4f7220 */ /* 0x000fc40000410000 */
[-C--:B------:R-:W-:Y:S01]  /*17240*/  FMUL.FTZ R101, R112, R39.reuse ;  /* 0x0000002770657220 */ /* 0x080fe20000410000 */
[----:B------:R-:W-:Y:S01]  /*17250*/  IADD3 R142, R54, 0x28, RZ ;  /* 0x00000028368e7810 */ /* 0x000fe20007ffe0ff */
[-C--:B------:R-:W-:Y:S02]  /*17260*/  FMUL.FTZ R76, R76, R39.reuse ;  /* 0x000000274c4c7220 */ /* 0x080fe40000410000 */
[-C--:B------:R-:W-:Y:S01]  /*17270*/  FMUL.FTZ R100, R113, R39.reuse ;  /* 0x0000002771647220 */ /* 0x080fe20000410000 */
[----:B------:R-:W-:Y:S01]  /*17280*/  I2F R131, R132 ;  /* 0x0000008400837306 */ /* 0x000fe20000201400 */
[-C--:B------:R-:W-:Y:S01]  /*17290*/  FMUL.FTZ R112, R114, R39.reuse ;  /* 0x0000002772707220 */ /* 0x080fe20000410000 */
[C---:B------:R-:W-:Y:S01]  /*172a0*/  IADD3 R146, R54.reuse, 0x29, RZ ;  /* 0x0000002936927810 */ /* 0x040fe20007ffe0ff */
[-C--:B------:R-:W-:Y:S01]  /*172b0*/  FMUL.FTZ R85, R115, R39.reuse ;  /* 0x0000002773557220 */ /* 0x080fe20000410000 */
[----:B------:R-:W-:Y:S01]  /*172c0*/  IADD3 R148, R54, 0x30, RZ ;  /* 0x0000003036947810 */ /* 0x000fe20007ffe0ff */
[-C--:B------:R-:W-:Y:S01]  /*172d0*/  FMUL.FTZ R64, R64, R39.reuse ;  /* 0x0000002740407220 */ /* 0x080fe20000410000 */
[C---:B------:R-:W-:Y:S01]  /*172e0*/  IADD3 R150, R54.reuse, 0x31, RZ ;  /* 0x0000003136967810 */ /* 0x040fe20007ffe0ff */
[-C--:B------:R-:W-:Y:S01]  /*172f0*/  FMUL.FTZ R67, R67, R39.reuse ;  /* 0x0000002743437220 */ /* 0x080fe20000410000 */
[----:B------:R-:W3:Y:S01]  /*17300*/  MUFU.TANH R116, R116 ;  /* 0x0000007400747308 */ /* 0x000ee20000002400 */
[----:B-1----:R-:W-:Y:S01]  /*17310*/  HMMA.16816.F32.BF16 R28, R4, R58, R28 ;  /* 0x0000003a041c723c */ /* 0x002fe2000004181c */
[C---:B------:R-:W-:Y:S01]  /*17320*/  IADD3 R152, R54.reuse, 0x38, RZ ;  /* 0x0000003836987810 */ /* 0x040fe20007ffe0ff */
[----:B------:R-:W-:Y:S01]  /*17330*/  FMUL.FTZ R65, R65, R39 ;  /* 0x0000002741417220 */ /* 0x000fe20000410000 */
[----:B------:R-:W-:-:S02]  /*17340*/  IADD3 R154, R54, 0x39, RZ ;  /* 0x00000039369a7810 */ /* 0x000fc40007ffe0ff */
[----:B------:R-:W-:Y:S01]  /*17350*/  IADD3 R156, R54, 0x40, RZ ;  /* 0x00000040369c7810 */ /* 0x000fe20007ffe0ff */
[----:B------:R-:W-:Y:S01]  /*17360*/  FFMA.FTZ R68, R0, R127, R173 ;  /* 0x0000007f00447223 */ /* 0x000fe200000100ad */
[----:B------:R-:W1:Y:S01]  /*17370*/  MUFU.TANH R117, R117 ;  /* 0x0000007500757308 */ /* 0x000e620000002400 */
[----:B------:R-:W-:Y:S01]  /*17380*/  HMMA.16816.F32.BF16 R80, R4, R14, R80 ;  /* 0x0000000e0450723c */ /* 0x000fe20000041850 */
[-C--:B------:R-:W-:Y:S02]  /*17390*/  ISETP.GE.AND P0, PT, R124, R3.reuse, PT ;  /* 0x000000037c00720c */ /* 0x080fe40003f06270 */
[-C--:B------:R-:W-:Y:S02]  /*173a0*/  ISETP.GE.AND P1, PT, R126, R2.reuse, PT ;  /* 0x000000027e00720c */ /* 0x080fe40003f26270 */
[----:B------:R-:W-:Y:S02]  /*173b0*/  IADD3 R158, R54, 0x41, RZ ;  /* 0x00000041369e7810 */ /* 0x000fe40007ffe0ff */
[----:B------:R-:W-:Y:S01]  /*173c0*/  ISETP.GE.AND P2, PT, R124, R2, PT ;  /* 0x000000027c00720c */ /* 0x000fe20003f46270 */
[----:B------:R-:W4:Y:S01]  /*173d0*/  MUFU.TANH R121, R121 ;  /* 0x0000007900797308 */ /* 0x000f220000002400 */
[----:B------:R-:W-:-:S02]  /*173e0*/  ISETP.GE.AND P3, PT, R126, R3, PT ;  /* 0x000000037e00720c */ /* 0x000fc40003f66270 */
[----:B------:R-:W-:Y:S02]  /*173f0*/  ISETP.GE.AND P6, PT, R128, R2, PT ;  /* 0x000000028000720c */ /* 0x000fe40003fc6270 */
[----:B------:R-:W-:Y:S02]  /*17400*/  IADD3 R159, R54, 0x48, RZ ;  /* 0x00000048369f7810 */ /* 0x000fe40007ffe0ff */
[----:B------:R-:W-:Y:S01]  /*17410*/  ISETP.GE.AND P4, PT, R128, R3, PT ;  /* 0x000000038000720c */ /* 0x000fe20003f86270 */
[----:B------:R-:W1:Y:S01]  /*17420*/  MUFU.TANH R118, R110 ;  /* 0x0000006e00767308 */ /* 0x000e620000002400 */
[C---:B------:R-:W-:Y:S02]  /*17430*/  IADD3 R162, R54.reuse, 0x49, RZ ;  /* 0x0000004936a27810 */ /* 0x040fe40007ffe0ff */
[C---:B------:R-:W-:Y:S02]  /*17440*/  IADD3 R169, R54.reuse, 0x59, RZ ;  /* 0x0000005936a97810 */ /* 0x040fe40007ffe0ff */
[----:B------:R-:W-:-:S02]  /*17450*/  IADD3 R164, R54, 0x50, RZ ;  /* 0x0000005036a47810 */ /* 0x000fc40007ffe0ff */
[----:B------:R-:W-:Y:S01]  /*17460*/  IADD3 R180, R54, 0x68, RZ ;  /* 0x0000006836b47810 */ /* 0x000fe20007ffe0ff */
[----:B------:R-:W1:Y:S01]  /*17470*/  MUFU.TANH R111, R111 ;  /* 0x0000006f006f7308 */ /* 0x000e620000002400 */
[-C--:B------:R-:W-:Y:S01]  /*17480*/  FMUL.FTZ R17, R72, R39.reuse ;  /* 0x0000002748117220 */ /* 0x080fe20000410000 */
[----:B------:R-:W-:Y:S01]  /*17490*/  IADD3 R165, R54, 0x51, RZ ;  /* 0x0000005136a57810 */ /* 0x000fe20007ffe0ff */
[-C--:B------:R-:W-:Y:S01]  /*174a0*/  FMUL.FTZ R74, R74, R39.reuse ;  /* 0x000000274a4a7220 */ /* 0x080fe20000410000 */
[C---:B------:R-:W-:Y:S02]  /*174b0*/  IADD3 R167, R54.reuse, 0x58, RZ ;  /* 0x0000005836a77810 */ /* 0x040fe40007ffe0ff */
[C---:B------:R-:W-:Y:S01]  /*174c0*/  IADD3 R188, R54.reuse, 0x78, RZ ;  /* 0x0000007836bc7810 */ /* 0x040fe20007ffe0ff */
[----:B------:R-:W-:Y:S01]  /*174d0*/  FMUL.FTZ R75, R75, R39 ;  /* 0x000000274b4b7220 */ /* 0x000fe20000410000 */
[----:B------:R-:W-:Y:S01]  /*174e0*/  I2F R140, R141 ;  /* 0x0000008d008c7306 */ /* 0x000fe20000201400 */
[----:B------:R-:W-:Y:S01]  /*174f0*/  IADD3 R178, R54, 0x61, RZ ;  /* 0x0000006136b27810 */ /* 0x000fe20007ffe0ff */
[----:B------:R-:W-:-:S06]  /*17500*/  DEPBAR.LE SB0, 0x0 ;  /* 0x000080000000791a */ /* 0x000fcc0000000000 */
[----:B------:R-:W-:Y:S08]  /*17510*/  I2F R143, R139 ;  /* 0x0000008b008f7306 */ /* 0x000ff00000201400 */
[----:B------:R1:W-:Y:S08]  /*17520*/  MUFU.TANH R110, R77 ;  /* 0x0000004d006e7308 */ /* 0x0003f00000002400 */
[----:B------:R-:W2:Y:S01]  /*17530*/  MUFU.TANH R122, R78 ;  /* 0x0000004e007a7308 */ /* 0x000ea20000002400 */
[----:B------:R-:W-:Y:S07]  /*17540*/  HMMA.16816.F32.BF16 R92, R4, R56, R92 ;  /* 0x00000038045c723c */ /* 0x000fee000004185c */
[----:B------:R2:W2:Y:S01]  /*17550*/  MUFU.TANH R119, R76 ;  /* 0x0000004c00777308 */ /* 0x0004a20000002400 */
[----:B-1----:R-:W-:-:S02]  /*17560*/  FFMA.FTZ R77, R0, R55, R161 ;  /* 0x00000037004d7223 */ /* 0x002fc400000100a1 */
[----:B------:R-:W-:-:S05]  /*17570*/  FFMA.FTZ R55, R0, R125, R170 ;  /* 0x0000007d00377223 */ /* 0x000fca00000100aa */
[----:B------:R-:W-:Y:S08]  /*17580*/  I2F R144, R142 ;  /* 0x0000008e00907306 */ /* 0x000ff00000201400 */
[----:B------:R-:W1:Y:S08]  /*17590*/  MUFU.TANH R79, R79 ;  /* 0x0000004f004f7308 */ /* 0x000e700000002400 */
[----:B------:R-:W1:Y:S01]  /*175a0*/  MUFU.TANH R101, R101 ;  /* 0x0000006500657308 */ /* 0x000e620000002400 */
[----:B--2---:R-:W-:-:S07]  /*175b0*/  FFMA.FTZ R52, R0, R129, R120 ;  /* 0x0000008100347223 */ /* 0x004fce0000010078 */
[----:B------:R-:W-:Y:S01]  /*175c0*/  I2F R145, R146 ;  /* 0x0000009200917306 */ /* 0x000fe20000201400 */
[----:B------:R-:W-:-:S07]  /*175d0*/  ISETP.GE.AND P5, PT, R130, R2, PT ;  /* 0x000000028200720c */ /* 0x000fce0003fa6270 */
[----:B------:R-:W-:Y:S01]  /*175e0*/  MUFU.TANH R100, R100 ;  /* 0x0000006400647308 */ /* 0x000fe20000002400 */
[----:B------:R-:W-:-:S07]  /*175f0*/  FSEL R53, R53, -INF , !P0 ;  /* 0xff80000035357808 */ /* 0x000fce0004000000 */
[----:B------:R-:W2:Y:S01]  /*17600*/  MUFU.TANH R112, R112 ;  /* 0x0000007000707308 */ /* 0x000ea20000002400 */
[----:B------:R-:W-:Y:S01]  /*17610*/  FSEL R55, R55, -INF , !P1 ;  /* 0xff80000037377808 */ /* 0x000fe20004800000 */
[----:B---3--:R-:W-:-:S06]  /*17620*/  FFMA.FTZ R51, R0, R131, R116 ;  /* 0x0000008300337223 */ /* 0x008fcc0000010074 */
[----:B------:R-:W3:Y:S01]  /*17630*/  I2F R147, R148 ;  /* 0x0000009400937306 */ /* 0x000ee20000201400 */
[----:B------:R-:W-:Y:S01]  /*17640*/  FFMA.FTZ R76, R0, R131, R117 ;  /* 0x00000083004c7223 */ /* 0x000fe20000010075 */
[----:B------:R-:W-:-:S06]  /*17650*/  FSEL R77, R77, -INF , !P2 ;  /* 0xff8000004d4d7808 */ /* 0x000fcc0005000000 */
[----:B------:R-:W1:Y:S01]  /*17660*/  MUFU.TANH R85, R85 ;  /* 0x0000005500557308 */ /* 0x000e620000002400 */
[----:B------:R-:W-:Y:S01]  /*17670*/  ISETP.GE.AND P0, PT, R132, R2, PT ;  /* 0x000000028400720c */ /* 0x000fe20003f06270 */
[----:B----4-:R-:W-:Y:S01]  /*17680*/  FFMA.FTZ R48, R0, R129, R121 ;  /* 0x0000008100307223 */ /* 0x010fe20000010079 */
[----:B------:R-:W-:-:S05]  /*17690*/  ISETP.GE.AND P1, PT, R132, R3, PT ;  /* 0x000000038400720c */ /* 0x000fca0003f26270 */
[----:B------:R-:W4:Y:S01]  /*176a0*/  I2F R149, R150 ;  /* 0x0000009600957306 */ /* 0x000f220000201400 */
[----:B------:R-:W-:Y:S01]  /*176b0*/  ISETP.GE.AND P2, PT, R130, R3, PT ;  /* 0x000000038200720c */ /* 0x000fe20003f46270 */
[----:B------:R-:W-:Y:S01]  /*176c0*/  FFMA.FTZ R78, R0, R133, R118 ;  /* 0x00000085004e7223 */ /* 0x000fe20000010076 */
[----:B------:R-:W-:Y:S01]  /*176d0*/  FSEL R69, R69, -INF , !P3 ;  /* 0xff80000045457808 */ /* 0x000fe20005800000 */
[----:B------:R-:W-:Y:S04]  /*176e0*/  HMMA.16816.F32.BF16 R24, R4, R12, R24 ;  /* 0x0000000c0418723c */ /* 0x000fe80000041818 */
[----:B------:R-:W-:Y:S01]  /*176f0*/  I2F R151, R152 ;  /* 0x0000009800977306 */ /* 0x000fe20000201400 */
[----:B------:R-:W-:Y:S01]  /*17700*/  FSEL R68, R68, -INF , !P6 ;  /* 0xff80000044447808 */ /* 0x000fe20007000000 */
[----:B------:R-:W-:Y:S01]  /*17710*/  FFMA.FTZ R88, R0, R135, R111 ;  /* 0x0000008700587223 */ /* 0x000fe2000001006f */
[----:B------:R-:W-:-:S05]  /*17720*/  ISETP.GE.AND P3, PT, R134, R2, PT ;  /* 0x000000028600720c */ /* 0x000fca0003f66270 */
[----:B------:R-:W1:Y:S01]  /*17730*/  MUFU.TANH R64, R64 ;  /* 0x0000004000407308 */ /* 0x000e620000002400 */
[----:B------:R-:W-:Y:S01]  /*17740*/  ISETP.GE.AND P6, PT, R134, R3, PT ;  /* 0x000000038600720c */ /* 0x000fe20003fc6270 */
[----:B------:R-:W-:Y:S01]  /*17750*/  FFMA.FTZ R122, R0, R140, R122 ;  /* 0x0000008c007a7223 */ /* 0x000fe2000001007a */
[----:B------:R-:W-:-:S05]  /*17760*/  FSEL R86, R86, -INF , !P4 ;  /* 0xff80000056567808 */ /* 0x000fca0006000000 */
[----:B------:R-:W-:Y:S01]  /*17770*/  I2F R153, R154 ;  /* 0x0000009a00997306 */ /* 0x000fe20000201400 */
[----:B------:R-:W-:Y:S01]  /*17780*/  FSEL R52, R52, -INF , !P5 ;  /* 0xff80000034347808 */ /* 0x000fe20006800000 */
[----:B------:R-:W-:-:S06]  /*17790*/  FFMA.FTZ R110, R0, R143, R110 ;  /* 0x0000008f006e7223 */ /* 0x000fcc000001006e */
[----:B------:R-:W-:Y:S01]  /*177a0*/  I2F R155, R156 ;  /* 0x0000009c009b7306 */ /* 0x000fe20000201400 */
[----:B------:R-:W-:-:S07]  /*177b0*/  ISETP.GE.AND P4, PT, R136, R2, PT ;  /* 0x000000028800720c */ /* 0x000fce0003f86270 */
[----:B------:R-:W1:Y:S01]  /*177c0*/  MUFU.TANH R67, R67 ;  /* 0x0000004300437308 */ /* 0x000e620000002400 */
[----:B------:R-:W-:-:S07]  /*177d0*/  ISETP.GE.AND P5, PT, R136, R3, PT ;  /* 0x000000038800720c */ /* 0x000fce0003fa6270 */
[----:B------:R-:W1:Y:S01]  /*177e0*/  MUFU.TANH R66, R66 ;  /* 0x0000004200427308 */ /* 0x000e620000002400 */
[----:B------:R-:W-:Y:S01]  /*177f0*/  FSEL R51, R51, -INF , !P0 ;  /* 0xff80000033337808 */ /* 0x000fe20004000000 */
[----:B------:R-:W-:Y:S01]  /*17800*/  FFMA.FTZ R119, R0, R140, R119 ;  /* 0x0000008c00777223 */ /* 0x000fe20000010077 */
[----:B------:R-:W-:-:S05]  /*17810*/  FSEL R76, R76, -INF , !P1 ;  /* 0xff8000004c4c7808 */ /* 0x000fca0004800000 */
[----:B------:R-:W2:Y:S01]  /*17820*/  MUFU.TANH R65, R65 ;  /* 0x0000004100417308 */ /* 0x000ea20000002400 */
[----:B------:R-:W-:Y:S01]  /*17830*/  FSEL R48, R48, -INF , !P2 ;  /* 0xff80000030307808 */ /* 0x000fe20005000000 */
[----:B------:R-:W-:Y:S01]  /*17840*/  FMUL.FTZ R56, R73, R39 ;  /* 0x0000002749387220 */ /* 0x000fe20000410000 */
[----:B------:R-:W-:-:S05]  /*17850*/  ISETP.GE.AND P0, PT, R141, R3, PT ;  /* 0x000000038d00720c */ /* 0x000fca0003f06270 */
[----:B------:R-:W-:Y:S01]  /*17860*/  I2F R157, R158 ;  /* 0x0000009e009d7306 */ /* 0x000fe20000201400 */
[----:B------:R-:W-:Y:S01]  /*17870*/  ISETP.GE.AND P1, PT, R139, R2, PT ;  /* 0x000000028b00720c */ /* 0x000fe20003f26270 */
[----:B-1----:R-:W-:-:S06]  /*17880*/  FFMA.FTZ R79, R0, R143, R79 ;  /* 0x0000008f004f7223 */ /* 0x002fcc000001004f */
[----:B------:R-:W-:Y:S01]  /*17890*/  MUFU.TANH R96, R96 ;  /* 0x0000006000607308 */ /* 0x000fe20000002400 */
[----:B------:R-:W-:Y:S01]  /*178a0*/  ISETP.GE.AND P2, PT, R141, R2, PT ;  /* 0x000000028d00720c */ /* 0x000fe20003f46270 */
[----:B------:R-:W-:-:S06]  /*178b0*/  FFMA.FTZ R101, R0, R144, R101 ;  /* 0x0000009000657223 */ /* 0x000fcc0000010065 */
[----:B------:R-:W1:Y:S01]  /*178c0*/  MUFU.TANH R97, R97 ;  /* 0x0000006100617308 */ /* 0x000e620000002400 */
[----:B------:R-:W-:Y:S02]  /*178d0*/  FSEL R90, R90, -INF , !P3 ;  /* 0xff8000005a5a7808 */ /* 0x000fe40005800000 */
[----:B------:R-:W-:-:S05]  /*178e0*/  FSEL R78, R78, -INF , !P6 ;  /* 0xff8000004e4e7808 */ /* 0x000fca0007000000 */
[----:B------:R-:W-:Y:S01]  /*178f0*/  I2F R160, R159 ;  /* 0x0000009f00a07306 */ /* 0x000fe20000201400 */
[----:B------:R-:W-:Y:S01]  /*17900*/  ISETP.GE.AND P3, PT, R139, R3, PT ;  /* 0x000000038b00720c */ /* 0x000fe20003f66270 */
[----:B--2---:R-:W-:Y:S01]  /*17910*/  FFMA.FTZ R112, R0, R144, R112 ;  /* 0x0000009000707223 */ /* 0x004fe20000010070 */
[----:B------:R-:W-:-:S05]  /*17920*/  ISETP.GE.AND P6, PT, R142, R2, PT ;  /* 0x000000028e00720c */ /* 0x000fca0003fc6270 */
[----:B------:R-:W2:Y:S01]  /*17930*/  MUFU.TANH R98, R98 ;  /* 0x0000006200627308 */ /* 0x000ea20000002400 */
[----:B------:R-:W-:Y:S01]  /*17940*/  FSEL R89, R89, -INF , !P4 ;  /* 0xff80000059597808 */ /* 0x000fe20006000000 */
[----:B------:R-:W-:Y:S01]  /*17950*/  FFMA.FTZ R100, R0, R145, R100 ;  /* 0x0000009100647223 */ /* 0x000fe20000010064 */
[----:B------:R-:W-:-:S05]  /*17960*/  FSEL R88, R88, -INF , !P5 ;  /* 0xff80000058587808 */ /* 0x000fca0006800000 */
[----:B------:R-:W1:Y:S01]  /*17970*/  I2F R163, R162 ;  /* 0x000000a200a37306 */ /* 0x000e620000201400 */
[----:B------:R-:W-:Y:S01]  /*17980*/  ISETP.GE.AND P4, PT, R142, R3, PT ;  /* 0x000000038e00720c */ /* 0x000fe20003f86270 */
[-C--:B---3--:R-:W-:Y:S01]  /*17990*/  FFMA.FTZ R102, R0, R147.reuse, R102 ;  /* 0x0000009300667223 */ /* 0x088fe20000010066 */
[----:B------:R-:W-:Y:S01]  /*179a0*/  ISETP.GE.AND P5, PT, R146, R2, PT ;  /* 0x000000029200720c */ /* 0x000fe20003fa6270 */
[----:B------:R-:W-:Y:S01]  /*179b0*/  FFMA.FTZ R91, R0, R147, R91 ;  /* 0x00000093005b7223 */ /* 0x000fe2000001005b */
[----:B------:R-:W-:-:S03]  /*179c0*/  FSEL R196, R122, -INF , !P0 ;  /* 0xff8000007ac47808 */ /* 0x000fc60004000000 */
[----:B------:R-:W3:Y:S01]  /*179d0*/  MUFU.TANH R107, R107 ;  /* 0x0000006b006b7308 */ /* 0x000ee20000002400 */
[----:B------:R-:W-:Y:S01]  /*179e0*/  FSEL R194, R110, -INF , !P1 ;  /* 0xff8000006ec27808 */ /* 0x000fe20004800000 */
[----:B------:R-:W-:Y:S01]  /*179f0*/  FFMA.FTZ R85, R0, R145, R85 ;  /* 0x0000009100557223 */ /* 0x000fe20000010055 */
[----:B------:R-:W-:Y:S01]  /*17a00*/  FSEL R191, R119, -INF , !P2 ;  /* 0xff80000077bf7808 */ /* 0x000fe20005000000 */
[----:B------:R-:W-:Y:S01]  /*17a10*/  FMUL.FTZ R13, R30, R39 ;  /* 0x000000271e0d7220 */ /* 0x000fe20000410000 */
[----:B------:R-:W-:Y:S01]  /*17a20*/  ISETP.GE.AND P0, PT, R148, R2, PT ;  /* 0x000000029400720c */ /* 0x000fe20003f06270 */
[----:B----4-:R-:W-:Y:S01]  /*17a30*/  FFMA.FTZ R84, R0, R149, R84 ;  /* 0x0000009500547223 */ /* 0x010fe20000010054 */
[-C--:B------:R-:W-:Y:S01]  /*17a40*/  ISETP.GE.AND P1, PT, R148, R3.reuse, PT ;  /* 0x000000039400720c */ /* 0x080fe20003f26270 */
[----:B------:R-:W-:Y:S01]  /*17a50*/  I2F R174, R169 ;  /* 0x000000a900ae7306 */ /* 0x000fe20000201400 */
[----:B------:R-:W-:Y:S01]  /*17a60*/  ISETP.GE.AND P2, PT, R146, R3, PT ;  /* 0x000000039200720c */ /* 0x000fe20003f46270 */
[----:B------:R-:W-:Y:S01]  /*17a70*/  FFMA.FTZ R103, R0, R149, R103 ;  /* 0x0000009500677223 */ /* 0x000fe20000010067 */
[----:B------:R-:W-:-:S02]  /*17a80*/  FSEL R197, R79, -INF , !P3 ;  /* 0xff8000004fc57808 */ /* 0x000fc40005800000 */
[----:B------:R-:W-:Y:S01]  /*17a90*/  FSEL R195, R101, -INF , !P6 ;  /* 0xff80000065c37808 */ /* 0x000fe20007000000 */
[----:B------:R-:W-:Y:S01]  /*17aa0*/  FFMA.FTZ R64, R0, R151, R64 ;  /* 0x0000009700407223 */ /* 0x000fe20000010040 */
[CC--:B------:R-:W-:Y:S01]  /*17ab0*/  ISETP.GE.AND P3, PT, R150.reuse, R2.reuse, PT ;  /* 0x000000029600720c */ /* 0x0c0fe20003f66270 */
[----:B------:R-:W4:Y:S01]  /*17ac0*/  MUFU.TANH R56, R56 ;  /* 0x0000003800387308 */ /* 0x000f220000002400 */
[----:B------:R-:W-:Y:S01]  /*17ad0*/  ISETP.GE.AND P6, PT, R150, R3, PT ;  /* 0x000000039600720c */ /* 0x000fe20003fc6270 */
[----:B------:R-:W-:Y:S01]  /*17ae0*/  FFMA.FTZ R87, R0, R151, R87 ;  /* 0x0000009700577223 */ /* 0x000fe20000010057 */
[----:B------:R-:W-:Y:S01]  /*17af0*/  FSEL R198, R112, -INF , !P4 ;  /* 0xff80000070c67808 */ /* 0x000fe20006000000 */
[----:B------:R-:W-:Y:S01]  /*17b00*/  FFMA.FTZ R67, R0, R153, R67 ;  /* 0x0000009900437223 */ /* 0x000fe20000010043 */
[----:B------:R-:W-:Y:S01]  /*17b10*/  FSEL R192, R100, -INF , !P5 ;  /* 0xff80000064c07808 */ /* 0x000fe20006800000 */
[----:B------:R-:W-:Y:S01]  /*17b20*/  FFMA.FTZ R66, R0, R155, R66 ;  /* 0x0000009b00427223 */ /* 0x000fe20000010042 */
[CC--:B------:R-:W-:Y:S01]  /*17b30*/  ISETP.GE.AND P4, PT, R152.reuse, R2.reuse, PT ;  /* 0x000000029800720c */ /* 0x0c0fe20003f86270 */
[----:B------:R2:W2:Y:S01]  /*17b40*/  I2F R166, R164 ;  /* 0x000000a400a67306 */ /* 0x0004a20000201400 */
[----:B------:R-:W-:Y:S01]  /*17b50*/  ISETP.GE.AND P5, PT, R152, R3, PT ;  /* 0x000000039800720c */ /* 0x000fe20003fa6270 */
[----:B------:R-:W-:Y:S01]  /*17b60*/  FFMA.FTZ R65, R0, R153, R65 ;  /* 0x0000009900417223 */ /* 0x000fe20000010041 */
[----:B------:R-:W-:Y:S01]  /*17b70*/  FSEL R145, R102, -INF , !P0 ;  /* 0xff80000066917808 */ /* 0x000fe20004000000 */
[----:B------:R-:W-:Y:S01]  /*17b80*/  FMUL.FTZ R7, R80, R39 ;  /* 0x0000002750077220 */ /* 0x000fe20000410000 */
[----:B------:R-:W-:Y:S01]  /*17b90*/  FSEL R142, R91, -INF , !P1 ;  /* 0xff8000005b8e7808 */ /* 0x000fe20004800000 */
[----:B-1----:R-:W-:Y:S01]  /*17ba0*/  FFMA.FTZ R97, R0, R155, R97 ;  /* 0x0000009b00617223 */ /* 0x002fe20000010061 */
[----:B------:R-:W-:Y:S01]  /*17bb0*/  FSEL R193, R85, -INF , !P2 ;  /* 0xff80000055c17808 */ /* 0x000fe20005000000 */
[----:B------:R-:W-:Y:S01]  /*17bc0*/  I2F R177, R180 ;  /* 0x000000b400b17306 */ /* 0x000fe20000201400 */
[----:B------:R-:W-:Y:S01]  /*17bd0*/  ISETP.GE.AND P0, PT, R154, R3, PT ;  /* 0x000000039a00720c */ /* 0x000fe20003f06270 */
[----:B------:R-:W-:Y:S01]  /*17be0*/  FFMA.FTZ R96, R0, R157, R96 ;  /* 0x0000009d00607223 */ /* 0x000fe20000010060 */
[----:B------:R-:W-:-:S02]  /*17bf0*/  ISETP.GE.AND P1, PT, R156, R2, PT ;  /* 0x000000029c00720c */ /* 0x000fc40003f26270 */
[----:B------:R-:W-:Y:S02]  /*17c00*/  ISETP.GE.AND P2, PT, R154, R2, PT ;  /* 0x000000029a00720c */ /* 0x000fe40003f46270 */
[----:B------:R-:W-:Y:S01]  /*17c10*/  FSEL R146, R84, -INF , !P3 ;  /* 0xff80000054927808 */ /* 0x000fe20005800000 */
[----:B------:R-:W1:Y:S01]  /*17c20*/  MUFU.TANH R13, R13 ;  /* 0x0000000d000d7308 */ /* 0x000e620000002400 */
[----:B------:R-:W-:Y:S01]  /*17c30*/  FSEL R143, R103, -INF , !P6 ;  /* 0xff800000678f7808 */ /* 0x000fe20007000000 */
[----:B--2---:R-:W-:Y:S01]  /*17c40*/  FFMA.FTZ R98, R0, R157, R98 ;  /* 0x0000009d00627223 */ /* 0x004fe20000010062 */
[----:B------:R-:W-:Y:S01]  /*17c50*/  ISETP.GE.AND P3, PT, R156, R3, PT ;  /* 0x000000039c00720c */ /* 0x000fe20003f66270 */
[----:B------:R-:W-:Y:S01]  /*17c60*/  FFMA.FTZ R99, R0, R160, R99 ;  /* 0x000000a000637223 */ /* 0x000fe20000010063 */
[----:B------:R-:W-:Y:S02]  /*17c70*/  ISETP.GE.AND P6, PT, R158, R2, PT ;  /* 0x000000029e00720c */ /* 0x000fe40003fc6270 */
[----:B------:R-:W-:-:S02]  /*17c80*/  FSEL R147, R64, -INF , !P4 ;  /* 0xff80000040937808 */ /* 0x000fc40006000000 */
[----:B------:R-:W-:Y:S01]  /*17c90*/  FSEL R144, R87, -INF , !P5 ;  /* 0xff80000057907808 */ /* 0x000fe20006800000 */
[----:B------:R2:W1:Y:S01]  /*17ca0*/  I2F R168, R165 ;  /* 0x000000a500a87306 */ /* 0x0004620000201400 */
[----:B------:R-:W-:Y:S01]  /*17cb0*/  ISETP.GE.AND P4, PT, R158, R3, PT ;  /* 0x000000039e00720c */ /* 0x000fe20003f86270 */
[----:B------:R-:W-:Y:S01]  /*17cc0*/  FMUL.FTZ R32, R95, R39 ;  /* 0x000000275f207220 */ /* 0x000fe20000410000 */
[----:B------:R-:W-:Y:S01]  /*17cd0*/  ISETP.GE.AND P5, PT, R159, R2, PT ;  /* 0x000000029f00720c */ /* 0x000fe20003fa6270 */
[C---:B------:R-:W-:Y:S01]  /*17ce0*/  FFMA.FTZ R160, R0.reuse, R160, R106 ;  /* 0x000000a000a07223 */ /* 0x040fe2000001006a */
[----:B------:R-:W-:Y:S01]  /*17cf0*/  FSEL R151, R67, -INF , !P0 ;  /* 0xff80000043977808 */ /* 0x000fe20004000000 */
[----:B------:R-:W-:Y:S01]  /*17d00*/  FFMA.FTZ R105, R0, R163, R105 ;  /* 0x000000a300697223 */ /* 0x000fe20000010069 */
[----:B------:R-:W-:Y:S01]  /*17d10*/  FSEL R161, R66, -INF , !P1 ;  /* 0xff80000042a17808 */ /* 0x000fe20004800000 */
[----:B------:R1:W-:Y:S01]  /*17d20*/  I2F R171, R167 ;  /* 0x000000a700ab7306 */ /* 0x0003e20000201400 */
[----:B------:R-:W-:Y:S01]  /*17d30*/  FSEL R150, R65, -INF , !P2 ;  /* 0xff80000041967808 */ /* 0x000fe20005000000 */
[-C--:B------:R-:W-:Y:S01]  /*17d40*/  FMUL.FTZ R19, R92, R39.reuse ;  /* 0x000000275c137220 */ /* 0x080fe20000410000 */
[CC--:B------:R-:W-:Y:S01]  /*17d50*/  ISETP.GE.AND P0, PT, R162.reuse, R2.reuse, PT ;  /* 0x00000002a200720c */ /* 0x0c0fe20003f06270 */
[----:B------:R-:W-:Y:S01]  /*17d60*/  FMUL.FTZ R41, R93, R39 ;  /* 0x000000275d297220 */ /* 0x000fe20000410000 */
[----:B------:R-:W-:Y:S01]  /*17d70*/  ISETP.GE.AND P1, PT, R162, R3, PT ;  /* 0x00000003a200720c */ /* 0x000fe20003f26270 */
[----:B------:R-:W-:Y:S01]  /*17d80*/  FMUL.FTZ R44, R94, R39 ;  /* 0x000000275e2c7220 */ /* 0x000fe20000410000 */
[----:B------:R-:W-:Y:S01]  /*17d90*/  ISETP.GE.AND P2, PT, R159, R3, PT ;  /* 0x000000039f00720c */ /* 0x000fe20003f46270 */
[----:B------:R-:W-:Y:S01]  /*17da0*/  I2F R185, R188 ;  /* 0x000000bc00b97306 */ /* 0x000fe20000201400 */
[----:B------:R-:W-:Y:S01]  /*17db0*/  FSEL R158, R97, -INF , !P3 ;  /* 0xff800000619e7808 */ /* 0x000fe20005800000 */
[----:B------:R-:W-:Y:S01]  /*17dc0*/  FMUL.FTZ R28, R28, R39 ;  /* 0x000000271c1c7220 */ /* 0x000fe20000410000 */
[----:B------:R-:W-:Y:S01]  /*17dd0*/  FSEL R162, R96, -INF , !P6 ;  /* 0xff80000060a27808 */ /* 0x000fe20007000000 */
[----:B---3--:R-:W-:Y:S01]  /*17de0*/  FFMA.FTZ R107, R0, R163, R107 ;  /* 0x000000a3006b7223 */ /* 0x008fe2000001006b */
[----:B------:R-:W-:-:S02]  /*17df0*/  ISETP.GE.AND P3, PT, R164, R2, PT ;  /* 0x00000002a400720c */ /* 0x000fc40003f66270 */
[----:B------:R-:W-:Y:S01]  /*17e00*/  ISETP.GE.AND P6, PT, R164, R3, PT ;  /* 0x00000003a400720c */ /* 0x000fe20003fc6270 */
[----:B------:R-:W3:Y:S01]  /*17e10*/  MUFU.TANH R17, R17 ;  /* 0x0000001100117308 */ /* 0x000ee20000002400 */
[----:B------:R-:W-:Y:S02]  /*17e20*/  IADD3 R172, R54, 0x60, RZ ;  /* 0x0000006036ac7810 */ /* 0x000fe40007ffe0ff */
[----:B------:R-:W-:Y:S02]  /*17e30*/  FSEL R159, R98, -INF , !P4 ;  /* 0xff800000629f7808 */ /* 0x000fe40006000000 */
[----:B------:R-:W-:-:S03]  /*17e40*/  FSEL R164, R99, -INF , !P5 ;  /* 0xff80000063a47808 */ /* 0x000fc60006800000 */
[----:B------:R-:W1:Y:S01]  /*17e50*/  MUFU.TANH R7, R7 ;  /* 0x0000000700077308 */ /* 0x000e620000002400 */
[----:B------:R-:W-:Y:S01]  /*17e60*/  ISETP.GE.AND P4, PT, R165, R2, PT ;  /* 0x00000002a500720c */ /* 0x000fe20003f86270 */
[----:B------:R-:W-:Y:S01]  /*17e70*/  FMUL.FTZ R4, R25, R39 ;  /* 0x0000002719047220 */ /* 0x000fe20000410000 */
[----:B------:R-:W-:Y:S01]  /*17e80*/  ISETP.GE.AND P5, PT, R165, R3, PT ;  /* 0x00000003a500720c */ /* 0x000fe20003fa6270 */
[----:B------:R-:W-:Y:S01]  /*17e90*/  FMUL.FTZ R12, R29, R39 ;  /* 0x000000271d0c7220 */ /* 0x000fe20000410000 */
[----:B------:R-:W-:-:S03]  /*17ea0*/  FSEL R160, R160, -INF , !P2 ;  /* 0xff800000a0a07808 */ /* 0x000fc60005000000 */
[----:B------:R-:W3:Y:S01]  /*17eb0*/  MUFU.TANH R16, R16 ;  /* 0x0000001000107308 */ /* 0x000ee20000002400 */
[----:B--2---:R-:W-:Y:S01]  /*17ec0*/  FSEL R165, R105, -INF , !P0 ;  /* 0xff80000069a57808 */ /* 0x004fe20004000000 */
[-C--:B------:R-:W-:Y:S01]  /*17ed0*/  FMUL.FTZ R20, R31, R39.reuse ;  /* 0x000000271f147220 */ /* 0x080fe20000410000 */
[----:B------:R-:W-:Y:S01]  /*17ee0*/  ISETP.GE.AND P2, PT, R167, R2, PT ;  /* 0x00000002a700720c */ /* 0x000fe20003f46270 */
[----:B------:R-:W-:-:S04]  /*17ef0*/  FMUL.FTZ R21, R24, R39 ;  /* 0x0000002718157220 */ /* 0x000fc80000410000 */
[----:B------:R-:W2:Y:S01]  /*17f00*/  MUFU.TANH R40, R74 ;  /* 0x0000004a00287308 */ /* 0x000ea20000002400 */
[----:B------:R-:W-:Y:S01]  /*17f10*/  ISETP.GE.AND P0, PT, R167, R3, PT ;  /* 0x00000003a700720c */ /* 0x000fe20003f06270 */
[-C--:B------:R-:W-:Y:S01]  /*17f20*/  FMUL.FTZ R6, R26, R39.reuse ;  /* 0x000000271a067220 */ /* 0x080fe20000410000 */
[----:B------:R-:W-:Y:S01]  /*17f30*/  IADD3 R186, R54, 0x71, RZ ;  /* 0x0000007136ba7810 */ /* 0x000fe20007ffe0ff */
[----:B------:R-:W-:Y:S01]  /*17f40*/  FMUL.FTZ R5, R27, R39 ;  /* 0x000000271b057220 */ /* 0x000fe20000410000 */
[----:B-1----:R-:W-:Y:S01]  /*17f50*/  FSEL R167, R107, -INF , !P1 ;  /* 0xff8000006ba77808 */ /* 0x002fe20004800000 */
[----:B----4-:R-:W-:Y:S02]  /*17f60*/  FFMA.FTZ R56, R0, R174, R56 ;  /* 0x000000ae00387223 */ /* 0x010fe40000010038 */
[----:B------:R-:W-:Y:S01]  /*17f70*/  I2F R176, R178 ;  /* 0x000000b200b07306 */ /* 0x000fe20000201400 */
[C---:B------:R-:W-:Y:S02]  /*17f80*/  IADD3 R182, R54.reuse, 0x69, RZ ;  /* 0x0000006936b67810 */ /* 0x040fe40007ffe0ff */
[----:B------:R-:W-:-:S02]  /*17f90*/  IADD3 R184, R54, 0x70, RZ ;  /* 0x0000007036b87810 */ /* 0x000fc40007ffe0ff */
[----:B------:R-:W-:-:S03]  /*17fa0*/  ISETP.GE.AND P1, PT, R169, R2, PT ;  /* 0x00000002a900720c */ /* 0x000fc60003f26270 */
[----:B------:R-:W1:Y:S01]  /*17fb0*/  MUFU.TANH R32, R32 ;  /* 0x0000002000207308 */ /* 0x000e620000002400 */
[CC--:B------:R-:W-:Y:S02]  /*17fc0*/  FFMA.FTZ R108, R0.reuse, R166.reuse, R108 ;  /* 0x000000a6006c7223 */ /* 0x0c0fe4000001006c */
[----:B------:R-:W-:-:S05]  /*17fd0*/  FFMA.FTZ R70, R0, R166, R70 ;  /* 0x000000a600467223 */ /* 0x000fca0000010046 */
[----:B------:R-:W-:Y:S01]  /*17fe0*/  I2F R175, R172 ;  /* 0x000000ac00af7306 */ /* 0x000fe20000201400 */
[----:B------:R-:W-:Y:S01]  /*17ff0*/  FMUL.FTZ R63, R83, R39 ;  /* 0x00000027533f7220 */ /* 0x000fe20000410000 */
[----:B------:R-:W-:Y:S01]  /*18000*/  FSEL R166, R56, -INF , !P1 ;  /* 0xff80000038a67808 */ /* 0x000fe20004800000 */
[----:B------:R-:W-:-:S05]  /*18010*/  FFMA.FTZ R155, R0, R177, R13 ;  /* 0x000000b1009b7223 */ /* 0x000fca000001000d */
[----:B------:R-:W4:Y:S01]  /*18020*/  MUFU.TANH R18, R75 ;  /* 0x0000004b00127308 */ /* 0x000f220000002400 */
[----:B------:R-:W-:Y:S01]  /*18030*/  IADD3 R189, R54, 0x79, RZ ;  /* 0x0000007936bd7810 */ /* 0x000fe20007ffe0ff */
[----:B------:R-:W-:-:S06]  /*18040*/  FMUL.FTZ R81, R81, R39 ;  /* 0x0000002751517220 */ /* 0x000fcc0000410000 */
[----:B------:R-:W1:Y:S01]  /*18050*/  MUFU.TANH R19, R19 ;  /* 0x0000001300137308 */ /* 0x000e620000002400 */
[----:B------:R-:W-:Y:S01]  /*18060*/  ISETP.GE.AND P1, PT, R180, R3, PT ;  /* 0x00000003b400720c */ /* 0x000fe20003f26270 */
[----:B------:R-:W-:-:S06]  /*18070*/  FMUL.FTZ R82, R82, R39 ;  /* 0x0000002752527220 */ /* 0x000fcc0000410000 */
[----:B------:R-:W-:Y:S08]  /*18080*/  MUFU.TANH R41, R41 ;  /* 0x0000002900297308 */ /* 0x000ff00000002400 */
[----:B------:R-:W1:Y:S08]  /*18090*/  MUFU.TANH R44, R44 ;  /* 0x0000002c002c7308 */ /* 0x000e700000002400 */
[----:B------:R-:W1:Y:S01]  /*180a0*/  MUFU.TANH R28, R28 ;  /* 0x0000001c001c7308 */ /* 0x000e620000002400 */
[----:B------:R-:W-:Y:S01]  /*180b0*/  FFMA.FTZ R109, R0, R168, R109 ;  /* 0x000000a8006d7223 */ /* 0x000fe2000001006d */
[----:B------:R-:W-:-:S06]  /*180c0*/  FSEL R155, R155, -INF , !P1 ;  /* 0xff8000009b9b7808 */ /* 0x000fcc0004800000 */
[----:B------:R-:W-:Y:S01]  /*180d0*/  I2F R183, R186 ;  /* 0x000000ba00b77306 */ /* 0x000fe20000201400 */
[----:B---3--:R-:W-:-:S07]  /*180e0*/  FFMA.FTZ R17, R0, R171, R17 ;  /* 0x000000ab00117223 */ /* 0x008fce0000010011 */
[----:B------:R-:W3:Y:S01]  /*180f0*/  MUFU.TANH R4, R4 ;  /* 0x0000000400047308 */ /* 0x000ee20000002400 */
[----:B------:R-:W-:Y:S01]  /*18100*/  FFMA.FTZ R7, R0, R185, R7 ;  /* 0x000000b900077223 */ /* 0x000fe20000010007 */
[----:B------:R-:W-:-:S06]  /*18110*/  ISETP.GE.AND P1, PT, R188, R2, PT ;  /* 0x00000002bc00720c */ /* 0x000fcc0003f26270 */
[----:B------:R-:W-:Y:S01]  /*18120*/  I2F R179, R182 ;  /* 0x000000b600b37306 */ /* 0x000fe20000201400 */
[----:B------:R-:W-:-:S07]  /*18130*/  FFMA.FTZ R16, R0, R168, R16 ;  /* 0x000000a800107223 */ /* 0x000fce0000010010 */
[----:B------:R-:W-:Y:S01]  /*18140*/  I2F R181, R184 ;  /* 0x000000b800b57306 */ /* 0x000fe20000201400 */
[----:B--2---:R-:W-:-:S07]  /*18150*/  FFMA.FTZ R171, R0, R171, R40 ;  /* 0x000000ab00ab7223 */ /* 0x004fce0000010028 */
[----:B------:R-:W2:Y:S01]  /*18160*/  MUFU.TANH R12, R12 ;  /* 0x0000000c000c7308 */ /* 0x000ea20000002400 */
[----:B------:R-:W-:-:S07]  /*18170*/  FSEL R170, R108, -INF , !P3 ;  /* 0xff8000006caa7808 */ /* 0x000fce0005800000 */
[----:B------:R-:W1:Y:S08]  /*18180*/  MUFU.TANH R20, R20 ;  /* 0x0000001400147308 */ /* 0x000e700000002400 */
[----:B------:R-:W1:Y:S08]  /*18190*/  MUFU.TANH R21, R21 ;  /* 0x0000001500157308 */ /* 0x000e700000002400 */
[----:B------:R-:W2:Y:S08]  /*181a0*/  MUFU.TANH R6, R6 ;  /* 0x0000000600067308 */ /* 0x000eb00000002400 */
[----:B------:R-:W2:Y:S01]  /*181b0*/  MUFU.TANH R5, R5 ;  /* 0x0000000500057308 */ /* 0x000ea20000002400 */
[----:B------:R-:W-:Y:S01]  /*181c0*/  ISETP.GE.AND P3, PT, R169, R3, PT ;  /* 0x00000003a900720c */ /* 0x000fe20003f66270 */
[----:B-1----:R-:W-:Y:S01]  /*181d0*/  FFMA.FTZ R32, R0, R176, R32 ;  /* 0x000000b000207223 */ /* 0x002fe20000010020 */
[----:B------:R-:W-:-:S05]  /*181e0*/  FSEL R173, R70, -INF , !P6 ;  /* 0xff80000046ad7808 */ /* 0x000fca0007000000 */
[----:B------:R-:W-:Y:S01]  /*181f0*/  I2F R49, R54 ;  /* 0x0000003600317306 */ /* 0x000fe20000201400 */
[----:B------:R-:W-:Y:S01]  /*18200*/  FSEL R169, R109, -INF , !P4 ;  /* 0xff8000006da97808 */ /* 0x000fe20006000000 */
[----:B----4-:R-:W-:Y:S01]  /*18210*/  FFMA.FTZ R18, R0, R174, R18 ;  /* 0x000000ae00127223 */ /* 0x010fe20000010012 */
[----:B------:R-:W-:-:S05]  /*18220*/  ISETP.GE.AND P6, PT, R172, R2, PT ;  /* 0x00000002ac00720c */ /* 0x000fca0003fc6270 */
[----:B------:R-:W-:Y:S01]  /*18230*/  I2F R187, R189 ;  /* 0x000000bd00bb7306 */ /* 0x000fe20000201400 */
[----:B------:R-:W-:Y:S01]  /*18240*/  ISETP.GE.AND P4, PT, R172, R3, PT ;  /* 0x00000003ac00720c */ /* 0x000fe20003f86270 */
[----:B------:R-:W-:Y:S01]  /*18250*/  FFMA.FTZ R19, R0, R175, R19 ;  /* 0x000000af00137223 */ /* 0x000fe20000010013 */
[----:B------:R-:W-:-:S05]  /*18260*/  FSEL R168, R17, -INF , !P2 ;  /* 0xff80000011a87808 */ /* 0x000fca0005000000 */
[----:B------:R-:W-:Y:S01]  /*18270*/  MUFU.TANH R13, R81 ;  /* 0x00000051000d7308 */ /* 0x000fe20000002400 */
[----:B------:R-:W-:Y:S01]  /*18280*/  FSEL R67, R7, -INF , !P1 ;  /* 0xff80000007437808 */ /* 0x000fe20004800000 */
[----:B------:R-:W-:-:S06]  /*18290*/  FFMA.FTZ R44, R0, R175, R44 ;  /* 0x000000af002c7223 */ /* 0x000fcc000001002c */
[----:B------:R-:W1:Y:S01]  /*182a0*/  MUFU.TANH R139, R82 ;  /* 0x00000052008b7308 */ /* 0x000e620000002400 */
[----:B------:R-:W-:Y:S01]  /*182b0*/  FSEL R172, R16, -INF , !P5 ;  /* 0xff80000010ac7808 */ /* 0x000fe20006800000 */
[----:B------:R-:W-:-:S06]  /*182c0*/  FFMA.FTZ R41, R0, R176, R41 ;  /* 0x000000b000297223 */ /* 0x000fcc0000010029 */
[----:B------:R-:W4:Y:S01]  /*182d0*/  MUFU.TANH R63, R63 ;  /* 0x0000003f003f7308 */ /* 0x000f220000002400 */
[----:B------:R-:W-:Y:S01]  /*182e0*/  ISETP.GE.AND P2, PT, R178, R3, PT ;  /* 0x00000003b200720c */ /* 0x000fe20003f46270 */
[----:B------:R-:W-:Y:S01]  /*182f0*/  FFMA.FTZ R28, R0, R177, R28 ;  /* 0x000000b1001c7223 */ /* 0x000fe2000001001c */
[----:B------:R-:W-:Y:S02]  /*18300*/  FSEL R171, R171, -INF , !P0 ;  /* 0xff800000abab7808 */ /* 0x000fe40004000000 */
[----:B------:R-:W-:Y:S02]  /*18310*/  ISETP.GE.AND P1, PT, R50, 0x2, PT ;  /* 0x000000023200780c */ /* 0x000fe40003f26270 */
[-C--:B------:R-:W-:Y:S02]  /*18320*/  ISETP.GE.AND P5, PT, R178, R2.reuse, PT ;  /* 0x00000002b200720c */ /* 0x080fe40003fa6270 */
[-C--:B------:R-:W-:Y:S01]  /*18330*/  ISETP.GE.AND P0, PT, R180, R2.reuse, PT ;  /* 0x00000002b400720c */ /* 0x080fe20003f06270 */
[----:B---3--:R-:W-:Y:S01]  /*18340*/  FFMA.FTZ R4, R0, R183, R4 ;  /* 0x000000b700047223 */ /* 0x008fe20000010004 */
[----:B------:R-:W-:Y:S01]  /*18350*/  FSEL R156, R32, -INF , !P2 ;  /* 0xff800000209c7808 */ /* 0x000fe20005000000 */
[-C--:B--2---:R-:W-:Y:S01]  /*18360*/  FFMA.FTZ R12, R0, R179.reuse, R12 ;  /* 0x000000b3000c7223 */ /* 0x084fe2000001000c */
[----:B------:R-:W-:Y:S01]  /*18370*/  FSEL R163, R18, -INF , !P3 ;  /* 0xff80000012a37808 */ /* 0x000fe20005800000 */
[C---:B------:R-:W-:Y:S01]  /*18380*/  FFMA.FTZ R20, R0.reuse, R179, R20 ;  /* 0x000000b300147223 */ /* 0x040fe20000010014 */
[----:B------:R-:W-:Y:S01]  /*18390*/  FSEL R154, R19, -INF , !P6 ;  /* 0xff800000139a7808 */ /* 0x000fe20007000000 */
[-C--:B------:R-:W-:Y:S01]  /*183a0*/  FFMA.FTZ R21, R0, R181.reuse, R21 ;  /* 0x000000b500157223 */ /* 0x080fe20000010015 */
[----:B------:R-:W-:Y:S01]  /*183b0*/  FSEL R157, R44, -INF , !P4 ;  /* 0xff8000002c9d7808 */ /* 0x000fe20006000000 */
[C---:B------:R-:W-:Y:S01]  /*183c0*/  FFMA.FTZ R6, R0.reuse, R181, R6 ;  /* 0x000000b500067223 */ /* 0x040fe20000010006 */
[----:B------:R-:W-:Y:S01]  /*183d0*/  FSEL R153, R41, -INF , !P5 ;  /* 0xff80000029997808 */ /* 0x000fe20006800000 */
[----:B------:R-:W-:Y:S01]  /*183e0*/  FFMA.FTZ R140, R0, R183, R5 ;  /* 0x000000b7008c7223 */ /* 0x000fe20000010005 */
[----:B------:R-:W-:-:S02]  /*183f0*/  ISETP.GE.AND P2, PT, R186, R2, PT ;  /* 0x00000002ba00720c */ /* 0x000fc40003f46270 */
[----:B------:R-:W-:Y:S02]  /*18400*/  FSEL R152, R28, -INF , !P0 ;  /* 0xff8000001c987808 */ /* 0x000fe40004000000 */
[CC--:B------:R-:W-:Y:S02]  /*18410*/  ISETP.GE.AND P3, PT, R182.reuse, R2.reuse, PT ;  /* 0x00000002b600720c */ /* 0x0c0fe40003f66270 */
[-C--:B------:R-:W-:Y:S02]  /*18420*/  ISETP.GE.AND P6, PT, R182, R3.reuse, PT ;  /* 0x00000003b600720c */ /* 0x080fe40003fc6270 */
[C---:B------:R-:W-:Y:S02]  /*18430*/  ISETP.GE.AND P4, PT, R184.reuse, R2, PT ;  /* 0x00000002b800720c */ /* 0x040fe40003f86270 */
[-C--:B------:R-:W-:Y:S02]  /*18440*/  ISETP.GE.AND P5, PT, R184, R3.reuse, PT ;  /* 0x00000003b800720c */ /* 0x080fe40003fa6270 */
[----:B------:R-:W-:Y:S01]  /*18450*/  ISETP.GE.AND P0, PT, R186, R3, PT ;  /* 0x00000003ba00720c */ /* 0x000fe20003f06270 */
[----:B-1----:R-:W-:Y:S01]  /*18460*/  FFMA.FTZ R139, R0, R185, R139 ;  /* 0x000000b9008b7223 */ /* 0x002fe2000001008b */
[----:B------:R-:W-:Y:S01]  /*18470*/  FSEL R135, R4, -INF , !P2 ;  /* 0xff80000004877808 */ /* 0x000fe20005000000 */
[-C--:B------:R-:W-:Y:S01]  /*18480*/  FFMA.FTZ R4, R0, R49.reuse, R190 ;  /* 0x0000003100047223 */ /* 0x080fe200000100be */
[----:B------:R-:W-:Y:S01]  /*18490*/  FSEL R149, R12, -INF , !P3 ;  /* 0xff8000000c957808 */ /* 0x000fe20005800000 */
[----:B------:R-:W-:Y:S01]  /*184a0*/  FFMA.FTZ R5, R0, R49, R104 ;  /* 0x0000003100057223 */ /* 0x000fe20000010068 */
[----:B------:R-:W-:Y:S01]  /*184b0*/  FSEL R148, R20, -INF , !P6 ;  /* 0xff80000014947808 */ /* 0x000fe20007000000 */
[CC--:B------:R-:W-:Y:S01]  /*184c0*/  FFMA.FTZ R13, R0.reuse, R187.reuse, R13 ;  /* 0x000000bb000d7223 */ /* 0x0c0fe2000001000d */
[----:B------:R-:W-:Y:S01]  /*184d0*/  FSEL R136, R21, -INF , !P4 ;  /* 0xff80000015887808 */ /* 0x000fe20006000000 */
[----:B----4-:R-:W-:Y:S01]  /*184e0*/  FFMA.FTZ R63, R0, R187, R63 ;  /* 0x000000bb003f7223 */ /* 0x010fe2000001003f */
[----:B------:R-:W-:-:S02]  /*184f0*/  FSEL R141, R6, -INF , !P5 ;  /* 0xff800000068d7808 */ /* 0x000fc40006800000 */
[----:B------:R-:W-:Y:S01]  /*18500*/  FSEL R140, R140, -INF , !P0 ;  /* 0xff8000008c8c7808 */ /* 0x000fe20004000000 */
[----:B------:R-:W-:Y:S01]  /*18510*/  BSSY B1, `(.L_x_3488) ;  /* 0x00000e3000017945 */ /* 0x000fe20003800000 */
[-C--:B------:R-:W-:Y:S02]  /*18520*/  ISETP.GE.AND P3, PT, R188, R3.reuse, PT ;  /* 0x00000003bc00720c */ /* 0x080fe40003f66270 */
[CC--:B------:R-:W-:Y:S02]  /*18530*/  ISETP.GE.AND P6, PT, R54.reuse, R2.reuse, PT ;  /* 0x000000023600720c */ /* 0x0c0fe40003fc6270 */
[-C--:B------:R-:W-:Y:S02]  /*18540*/  ISETP.GE.AND P4, PT, R54, R3.reuse, PT ;  /* 0x000000033600720c */ /* 0x080fe40003f86270 */
        /* <DEDUP_REMOVED lines=20> */
[----:B------:R-:W-:Y:S02]  /*18690*/  FSEL R139, R139, -INF , !P3 ;  /* 0xff8000008b8b7808 */ /* 0x000fe40005800000 */
        /* <DEDUP_REMOVED lines=39> */
[----:B------:R-:W-:Y:S02]  /*18910*/  ISETP.NE.AND P3, PT, R16, RZ, PT ;  /* 0x000000ff1000720c */ /* 0x000fe40003f65270 */
[----:B------:R-:W-:-:S03]  /*18920*/  LOP3.LUT R6, RZ, R16, RZ, 0x33, !PT ;  /* 0x00000010ff067212 */ /* 0x000fc600078e33ff */
        /* <DEDUP_REMOVED lines=10> */
[----:B------:R-:W-:Y:S02]  /*189d0*/  IMAD.WIDE R14, R9, 0x4, R240 ;  /* 0x00000004090e7825 */ /* 0x000fe400078e02f0 */
[----:B------:R1:W3:Y:S04]  /*189e0*/  LD.E R7, [R6.64] ;  /* 0x0000000606077980 */ /* 0x0002e8000c101900 */
[----:B-1----:R1:W3:Y:S04]  /*189f0*/  LD.E R6, [R14.64] ;  /* 0x000000060e067980 */ /* 0x0022e8000c101900 */
        /* <DEDUP_REMOVED lines=15> */
.L_x_3491:
[----:B------:R-:W2:Y:S02]  /*18af0*/  LD.E R8, [R10.64+0x38] ;  /* 0x000038060a087980 */ /* 0x000ea4000c101900 */
[----:B--2---:R-:W-:-:S04]  /*18b00*/  LEA R8, -R8, RZ, 0x7 ;  /* 0x000000ff08087211 */ /* 0x004fc800078e39ff */
[----:B------:R-:W-:Y:S02]  /*18b10*/  SHF.R.S32.HI R7, RZ, 0x1f, R8 ;  /* 0x0000001fff077819 */ /* 0x000fe40000011408 */
.L_x_3492:
[----:B------:R-:W-:Y:S05]  /*18b20*/  BSYNC B0 ;  /* 0x0000000000007941 */ /* 0x000fea0003800000 */
.L_x_3490:
        /* <DEDUP_REMOVED lines=129> */
.L_x_3489:
[----:B------:R-:W-:Y:S05]  /*19340*/  BSYNC B1 ;  /* 0x0000000000017941 */ /* 0x000fea0003800000 */
.L_x_3488:
        /* <DEDUP_REMOVED lines=66> */
[----:B------:R-:W-:Y:S01]  /*19770*/  LDSM.16.MT88.4 R92, [R220+0x10000] ;  /* 0x01000000dc5c783b */ /* 0x000fe20000004200 */
[C---:B------:R-:W-:Y:S02]  /*19780*/  LEA R217, R37.reuse, R220, 0x1 ;  /* 0x000000dc25d97211 */ /* 0x040fe400078e08ff */
[----:B------:R-:W-:Y:S01]  /*19790*/  LEA R216, R37, R218, 0x1 ;  /* 0x000000da25d87211 */ /* 0x000fe200078e08ff */
[----:B------:R-:W-:Y:S04]  /*197a0*/  LDSM.16.MT88.4 R124, [R220+0xc000] ;  /* 0x00c00000dc7c783b */ /* 0x000fe80000004200 */
[----:B------:R-:W-:Y:S04]  /*197b0*/  LDSM.16.MT88.4 R100, [R216+0xc000] ;  /* 0x00c00000d864783b */ /* 0x000fe80000004200 */
[----:B------:R-:W-:Y:S04]  /*197c0*/  LDSM.16.MT88.4 R116, [R218+0xc000] ;  /* 0x00c00000da74783b */ /* 0x000fe80000004200 */
[----:B------:R-:W-:Y:S01]  /*197d0*/  LDSM.16.MT88.4 R108, [R217+0xc000] ;  /* 0x00c00000d96c783b */ /* 0x000fe20000004200 */
[----:B-1----:R-:W-:-:S03]  /*197e0*/  FMNMX.FTZ R7, R6, R7, !PT ;  /* 0x0000000706077209 */ /* 0x002fc60007810000 */
[----:B------:R-:W-:Y:S04]  /*197f0*/  LDSM.16.MT88.4 R16, [R216+0xc800] ;  /* 0x00c80000d810783b */ /* 0x000fe80000004200 */
        /* <DEDUP_REMOVED lines=8> */
[----:B---3--:R-:W-:-:S03]  /*19880*/  FMNMX.FTZ R132, R7, R132, !PT ;  /* 0x0000008407847209 */ /* 0x008fc60007810000 */
[----:B------:R-:W1:Y:S01]  /*19890*/  SHFL.BFLY PT, R133, R6, 0x1, 0x1f ;  /* 0x0c201f0006857f89 */ /* 0x000e6200000e0000 */
[----:B------:R-:W-:-:S03]  /*198a0*/  FSETP.NEU.FTZ.AND P2, PT, R132, -INF , PT ;  /* 0xff8000008400780b */ /* 0x000fc60003f5d000 */
[----:B------:R-:W-:Y:S01]  /*198b0*/  LDSM.16.MT88.4 R32, [R217+0x10800] ;  /* 0x01080000d920783b */ /* 0x000fe20000004200 */
[----:B-1----:R-:W-:Y:S01]  /*198c0*/  FMNMX.FTZ R133, R6, R133, !PT ;  /* 0x0000008506857209 */ /* 0x002fe20007810000 */
        /* <DEDUP_REMOVED lines=14> */
[----:B------:R-:W-:Y:S01]  /*199b0*/  LDSM.16.MT88.4 R4, [R216+0x10000] ;  /* 0x01000000d804783b */ /* 0x000fe20000004200 */
[-C--:B------:R-:W-:Y:S01]  /*199c0*/  FFMA.FTZ R54, R68, R65.reuse, -R134 ;  /* 0x0000004144367223 */ /* 0x080fe20000010886 */
[----:B------:R-:W2:Y:S01]  /*199d0*/  MUFU.EX2 R59, R59 ;  /* 0x0000003b003b7308 */ /* 0x000ea20000000800 */
[-CC-:B------:R-:W-:Y:S02]  /*199e0*/  FFMA.FTZ R55, R48, R65.reuse, -R64.reuse ;  /* 0x0000004130377223 */ /* 0x180fe40000010840 */
[-CC-:B------:R-:W-:Y:S02]  /*199f0*/  FFMA.FTZ R49, R76, R65.reuse, -R64.reuse ;  /* 0x000000414c317223 */ /* 0x180fe40000010840 */
[-C--:B------:R-:W-:Y:S02]  /*19a00*/  FFMA.FTZ R48, R78, R65.reuse, -R64 ;  /* 0x000000414e307223 */ /* 0x080fe40000010840 */
[----:B------:R-:W3:Y:S01]  /*19a10*/  LDSM.16.MT88.4 R76, [R217+0x10000] ;  /* 0x01000000d94c783b */ /* 0x000ee20000004200 */
[----:B------:R-:W-:Y:S01]  /*19a20*/  MUFU.EX2 R57, R57 ;  /* 0x0000003900397308 */ /* 0x000fe20000000800 */
[----:B------:R-:W-:-:S02]  /*19a30*/  FFMA.FTZ R56, R52, R65, -R134 ;  /* 0x0000004134387223 */ /* 0x000fc40000010886 */
[-CC-:B------:R-:W-:Y:S02]  /*19a40*/  FFMA.FTZ R52, R51, R65.reuse, -R134.reuse ;  /* 0x0000004133347223 */ /* 0x180fe40000010886 */
[-CC-:B------:R-:W-:Y:S02]  /*19a50*/  FFMA.FTZ R51, R90, R65.reuse, -R134.reuse ;  /* 0x000000415a337223 */ /* 0x180fe40000010886 */
[----:B------:R-:W-:Y:S01]  /*19a60*/  FFMA.FTZ R47, R89, R65, -R134 ;  /* 0x00000041592f7223 */ /* 0x000fe20000010886 */
[----:B------:R-:W4:Y:S01]  /*19a70*/  MUFU.EX2 R53, R53 ;  /* 0x0000003500357308 */ /* 0x000f220000000800 */
[----:B--2---:R-:W-:Y:S01]  /*19a80*/  F2FP.BF16.PACK_AB R69, R58, R59 ;  /* 0x0000003b3a45723e */ /* 0x004fe200000010ff */
[-CC-:B------:R-:W-:Y:S02]  /*19a90*/  FFMA.FTZ R45, R88, R65.reuse, -R64.reuse ;  /* 0x00000041582d7223 */ /* 0x180fe40000010840 */
[-CC-:B------:R-:W-:Y:S02]  /*19aa0*/  FFMA.FTZ R44, R196, R65.reuse, -R64.reuse ;  /* 0x00000041c42c7223 */ /* 0x180fe40000010840 */
[----:B------:R-:W-:-:S02]  /*19ab0*/  FFMA.FTZ R41, R197, R65, -R64 ;  /* 0x00000041c5297223 */ /* 0x000fc40000010840 */
[----:B------:R-:W-:Y:S01]  /*19ac0*/  MUFU.EX2 R62, R62 ;  /* 0x0000003e003e7308 */ /* 0x000fe20000000800 */
[-C--:B------:R-:W-:Y:S02]  /*19ad0*/  FFMA.FTZ R40, R198, R65.reuse, -R64 ;  /* 0x00000041c6287223 */ /* 0x080fe40000010840 */
[-CC-:B------:R-:W-:Y:S02]  /*19ae0*/  FFMA.FTZ R46, R191, R65.reuse, -R134.reuse ;  /* 0x00000041bf2e7223 */ /* 0x180fe40000010886 */
[-CC-:B------:R-:W-:Y:S02]  /*19af0*/  FFMA.FTZ R43, R194, R65.reuse, -R134.reuse ;  /* 0x00000041c22b7223 */ /* 0x180fe40000010886 */
[--C-:B------:R-:W-:Y:S01]  /*19b00*/  FFMA.FTZ R42, R195, R65, -R134.reuse ;  /* 0x00000041c32a7223 */ /* 0x100fe20000010886 */
        /* <DEDUP_REMOVED lines=24> */
[-C--:B------:R-:W-:Y:S01]  /*19c90*/  FFMA.FTZ R165, R165, R65.reuse, -R134 ;  /* 0x00000041a5a57223 */ /* 0x080fe20000010886 */
        /* <DEDUP_REMOVED lines=30> */
[----:B------:R-:W-:Y:S01]  /*19e80*/  HMMA.16816.F32.BF16 R120, R68, R116, RZ ;  /* 0x000000744478723c */ /* 0x000fe200000418ff */
[----:B------:R-:W-:Y:S01]  /*19e90*/  FADD.FTZ R60, R60, R61 ;  /* 0x0000003d3c3c7221 */ /* 0x000fe20000010000 */
[----:B------:R-:W5:Y:S01]  /*19ea0*/  MUFU.EX2 R45, R45 ;  /* 0x0000002d002d7308 */ /* 0x000f620000000800 */
[----:B------:R-:W-:-:S02]  /*19eb0*/  FFMA.FTZ R244, R66, R65, -R134 ;  /* 0x0000004142f47223 */ /* 0x000fc40000010886 */
[----:B------:R-:W-:Y:S02]  /*19ec0*/  FFMA.FTZ R245, R63, R65, -R64 ;  /* 0x000000413ff57223 */ /* 0x000fe40000010840 */
[----:B------:R-:W-:Y:S01]  /*19ed0*/  FADD.FTZ R57, R53, R57 ;  /* 0x0000003935397221 */ /* 0x000fe20000010000 */
[C---:B------:R-:W-:Y:S01]  /*19ee0*/  HMMA.16816.F32.BF16 R112, R68.reuse, R108, RZ ;  /* 0x0000006c4470723c */ /* 0x040fe200000418ff */
[----:B------:R-:W-:Y:S01]  /*19ef0*/  FADD.FTZ R60, R54, R60 ;  /* 0x0000003c363c7221 */ /* 0x000fe20000010000 */
[----:B------:R-:W-:Y:S06]  /*19f00*/  MUFU.EX2 R44, R44 ;  /* 0x0000002c002c7308 */ /* 0x000fec0000000800 */
[C---:B-1----:R-:W-:Y:S02]  /*19f10*/  HMMA.16816.F32.BF16 R88, R68.reuse, R84, RZ ;  /* 0x000000544458723c */ /* 0x042fe400000418ff */
[----:B------:R-:W-:Y:S06]  /*19f20*/  MUFU.EX2 R41, R41 ;  /* 0x0000002900297308 */ /* 0x000fec0000000800 */
[C---:B---3--:R-:W-:Y:S02]  /*19f30*/  HMMA.16816.F32.BF16 R80, R68.reuse, R76, RZ ;  /* 0x0000004c4450723c */ /* 0x048fe400000418ff */
        /* <DEDUP_REMOVED lines=8> */
[----:B------:R-:W3:Y:S06]  /*19fc0*/  MUFU.EX2 R9, R9 ;  /* 0x0000000900097308 */ /* 0x000eec0000000800 */
        /* <DEDUP_REMOVED lines=23> */
[----:B------:R-:W4:Y:S06]  /*1a140*/  MUFU.EX2 R146, R146 ;  /* 0x0000009200927308 */ /* 0x000f2c0000000800 */
[C---:B------:R-:W-:Y:S02]  /*1a150*/  HMMA.16816.F32.BF16 R96, R4.reuse, R12, R96 ;  /* 0x0000000c0460723c */ /* 0x040fe40000041860 */
[----:B------:R-:W-:Y:S06]  /*1a160*/  MUFU.EX2 R147, R147 ;  /* 0x0000009300937308 */ /* 0x000fec0000000800 */
[C---:B------:R-:W-:Y:S01]  /*1a170*/  HMMA.16816.F32.BF16 R92, R4.reuse, R14, R92 ;  /* 0x0000000e045c723c */ /* 0x040fe2000004185c */
[----:B------:R-:W5:Y:S01]  /*1a180*/  LDSM.16.MT88.4 R12, [R216+0xd000] ;  /* 0x00d00000d80c783b */ /* 0x000f620000004200 */
        /* <DEDUP_REMOVED lines=26> */
[C---:B--2---:R-:W-:Y:S02]  /*1a330*/  HMMA.16816.F32.BF16 R72, R4.reuse, R16, R72 ;  /* 0x000000100448723c */ /* 0x044fe40000041848 */
[----:B------:R-:W-:Y:S06]  /*1a340*/  MUFU.EX2 R172, R172 ;  /* 0x000000ac00ac7308 */ /* 0x000fec0000000800 */
[----:B------:R-:W-:Y:S01]  /*1a350*/  HMMA.16816.F32.BF16 R68, R4, R18, R68 ;  /* 0x000000120444723c */ /* 0x000fe20000041844 */
[----:B------:R-:W2:Y:S01]  /*1a360*/  LDSM.16.MT88.4 R16, [R220+0x11000] ;  /* 0x01100000dc10783b */ /* 0x000ea20000004200 */
[----:B------:R-:W-:Y:S05]  /*1a370*/  MUFU.EX2 R171, R171 ;  /* 0x000000ab00ab7308 */ /* 0x000fea0000000800 */
[----:B-1----:R-:W-:Y:S01]  /*1a380*/  F2FP.BF16.PACK_AB R4, R43, R46 ;  /* 0x0000002e2b04723e */ /* 0x002fe200000010ff */
[----:B------:R-:W-:Y:S01]  /*1a390*/  FADD.FTZ R46, R46, R51 ;  /* 0x000000332e2e7221 */ /* 0x000fe20000010000 */
[----:B------:R-:W-:Y:S01]  /*1a3a0*/  F2FP.BF16.PACK_AB R5, R41, R44 ;  /* 0x0000002c2905723e */ /* 0x000fe200000010ff */
[----:B------:R-:W-:Y:S01]  /*1a3b0*/  MUFU.EX2 R170, R170 ;  /* 0x000000aa00aa7308 */ /* 0x000fe20000000800 */
[----:B---3--:R-:W-:Y:S01]  /*1a3c0*/  F2FP.BF16.PACK_AB R6, R9, R42 ;  /* 0x0000002a0906723e */ /* 0x008fe200000010ff */
[----:B------:R-:W-:Y:S01]  /*1a3d0*/  FADD.FTZ R44, R44, R48 ;  /* 0x000000302c2c7221 */ /* 0x000fe20000010000 */
[----:B------:R-:W-:Y:S01]  /*1a3e0*/  F2FP.BF16.PACK_AB R7, R8, R40 ;  /* 0x000000280807723e */ /* 0x000fe200000010ff */
        /* <DEDUP_REMOVED lines=8> */
[----:B------:R-:W-:Y:S02]  /*1a470*/  MUFU.EX2 R168, R168 ;  /* 0x000000a800a87308 */ /* 0x000fe40000000800 */
[C---:B------:R-:W-:Y:S01]  /*1a480*/  HMMA.16816.F32.BF16 R100, R4.reuse, R14, R100 ;  /* 0x0000000e0464723c */ /* 0x040fe20000041864 */
[----:B------:R-:W3:Y:S05]  /*1a490*/  LDSM.16.MT88.4 R12, [R216+0x11000] ;  /* 0x01100000d80c783b */ /* 0x000eea0000004200 */
[----:B------:R-:W5:Y:S02]  /*1a4a0*/  MUFU.EX2 R166, R166 ;  /* 0x000000a600a67308 */ /* 0x000f640000000800 */
        /* <DEDUP_REMOVED lines=8> */
[----:B------:R-:W2:Y:S05]  /*1a530*/  LDSM.16.MT88.4 R16, [R217+0xd800] ;  /* 0x00d80000d910783b */ /* 0x000eaa0000004200 */
        /* <DEDUP_REMOVED lines=88> */
[C---:B---3--:R-:W-:Y:S08]  /*1aac0*/  HMMA.16816.F32.BF16 R88, R4.reuse, R24, R88 ;  /* 0x000000180458723c */ /* 0x048ff00000041858 */
[C---:B------:R-:W-:Y:S01]  /*1aad0*/  HMMA.16816.F32.BF16 R84, R4.reuse, R26, R84 ;  /* 0x0000001a0454723c */ /* 0x040fe20000041854 */
[----:B------:R-:W3:Y:S07]  /*1aae0*/  LDSM.16.MT88.4 R24, [R217+0xe800] ;  /* 0x00e80000d918783b */ /* 0x000eee0000004200 */
[C---:B--2---:R-:W-:Y:S08]  /*1aaf0*/  HMMA.16816.F32.BF16 R72, R4.reuse, R16, R72 ;  /* 0x000000100448723c */ /* 0x044ff00000041848 */
        /* <DEDUP_REMOVED lines=22> */
[----:B------:R-:W-:Y:S07]  /*1ac60*/  LDSM.16.MT88.4 R24, [R216+0xf000] ;  /* 0x00f00000d818783b */ /* 0x000fee0000004200 */
[C---:B--2---:R-:W-:Y:S08]  /*1ac70*/  HMMA.16816.F32.BF16 R96, R4.reuse, R16, R96 ;  /* 0x000000100460723c */ /* 0x044ff00000041860 */
        /* <DEDUP_REMOVED lines=32> */
[C---:B---3--:R-:W-:Y:S08]  /*1ae80*/  HMMA.16816.F32.BF16 R96, R4.reuse, R20, R96 ;  /* 0x000000140460723c */ /* 0x048ff00000041860 */
[C---:B------:R-:W-:Y:S01]  /*1ae90*/  HMMA.16816.F32.BF16 R92, R4.reuse, R22, R92 ;  /* 0x00000016045c723c */ /* 0x040fe2000004185c */
[----:B------:R-:W-:Y:S07]  /*1aea0*/  LDSM.16.MT88.4 R20, [R218+0xf800] ;  /* 0x00f80000da14783b */ /* 0x000fee0000004200 */
[C---:B-1----:R-:W-:Y:S08]  /*1aeb0*/  HMMA.16816.F32.BF16 R88, R4.reuse, R12, R88 ;  /* 0x0000000c0458723c */ /* 0x042ff00000041858 */
[C---:B------:R-:W-:Y:S01]  /*1aec0*/  HMMA.16816.F32.BF16 R84, R4.reuse, R14, R84 ;  /* 0x0000000e0454723c */ /* 0x040fe20000041854 */
[----:B------:R-:W1:Y:S07]  /*1aed0*/  LDSM.16.MT88.4 R12, [R220+0xf800] ;  /* 0x00f80000dc0c783b */ /* 0x000e6e0000004200 */
        /* <DEDUP_REMOVED lines=13> */
[C---:B--2---:R-:W-:Y:S05]  /*1afb0*/  HMMA.16816.F32.BF16 R80, R4.reuse, R16, R80 ;  /* 0x000000100450723c */ /* 0x044fea0000041850 */
[----:B------:R-:W2:Y:S01]  /*1afc0*/  MUFU.EX2 R30, R30 ;  /* 0x0000001e001e7308 */ /* 0x000ea20000000800 */
[----:B---3--:R-:W-:Y:S02]  /*1afd0*/  FADD.FTZ R155, R28, R155 ;  /* 0x0000009b1c9b7221 */ /* 0x008fe40000010000 */
[----:B------:R-:W-:Y:S01]  /*1afe0*/  HMMA.16816.F32.BF16 R76, R4, R18, R76 ;  /* 0x00000012044c723c */ /* 0x000fe2000004184c */
[----:B------:R-:W3:Y:S04]  /*1aff0*/  LDSM.16.MT88.4 R16, [R217+0xf800] ;  /* 0x00f80000d910783b */ /* 0x000ee80000004200 */
[----:B------:R-:W1:Y:S01]  /*1b000*/  MUFU.EX2 R31, R31 ;  /* 0x0000001f001f7308 */ /* 0x000e620000000800 */
[----:B-----5:R-:W-:-:S02]  /*1b010*/  FADD.FTZ R155, R29, R155 ;  /* 0x0000009b1d9b7221 */ /* 0x020fc40000010000 */
[C---:B----4-:R-:W-:Y:S05]  /*1b020*/  HMMA.16816.F32.BF16 R72, R4.reuse, R24, R72 ;  /* 0x000000180448723c */ /* 0x050fea0000041848 */
[----:B------:R-:W4:Y:S01]  /*1b030*/  MUFU.EX2 R33, R33 ;  /* 0x0000002100217308 */ /* 0x000f220000000800 */
[----:B--2---:R-:W-:Y:S02]  /*1b040*/  FADD.FTZ R155, R30, R155 ;  /* 0x0000009b1e9b7221 */ /* 0x004fe40000010000 */
[----:B------:R-:W-:Y:S01]  /*1b050*/  HMMA.16816.F32.BF16 R68, R4, R26, R68 ;  /* 0x0000001a0444723c */ /* 0x000fe20000041844 */
[----:B-1----:R-:W-:-:S06]  /*1b060*/  FADD.FTZ R152, R31, R152 ;  /* 0x000000981f987221 */ /* 0x002fcc0000010000 */
        /* <DEDUP_REMOVED lines=98> */
.L_x_3495:
[----:B------:R-:W2:Y:S02]  /*1b690*/  LD.E R5, [R10.64+0x40] ;  /* 0x000040060a057980 */ /* 0x000ea4000c101900 */
[----:B--2---:R-:W-:-:S04]  /*1b6a0*/  LEA R5, -R5, RZ, 0x7 ;  /* 0x000000ff05057211 */ /* 0x004fc800078e39ff */
[----:B------:R-:W-:Y:S02]  /*1b6b0*/  SHF.R.S32.HI R6, RZ, 0x1f, R5 ;  /* 0x0000001fff067819 */ /* 0x000fe40000011405 */
.L_x_3496:
[----:B------:R-:W-:Y:S05]  /*1b6c0*/  BSYNC B0 ;  /* 0x0000000000007941 */ /* 0x000fea0003800000 */
.L_x_3494:
[C---:B------:R-:W-:Y:S01]  /*1b6d0*/  LOP3.LUT P4, RZ, R243.reuse, 0x1, RZ, 0xc0, !PT ;  /* 0x00000001f3ff7812 */ /* 0x040fe2000788c0ff */
[----:B------:R-:W-:Y:S01]  /*1b6e0*/  ULDC.64 UR4, c[0x0][0x40] ;  /* 0x0000100000047ab9 */ /* 0x000fe20000000a00 */
[----:B------:R-:W-:Y:S01]  /*1b6f0*/  LOP3.LUT P1, RZ, R243, 0x2, RZ, 0xc0, !PT ;  /* 0x00000002f3ff7812 */ /* 0x000fe2000782c0ff */
[----:B------:R-:W-:Y:S01]  /*1b700*/  UIADD3 UR4, UP0, UR4, 0x160, URZ ;  /* 0x0000016004047890 */ /* 0x000fe2000ff1e03f */
[C---:B------:R-:W-:Y:S02]  /*1b710*/  LEA R134, P3, R5.reuse, R138, 0x1 ;  /* 0x0000008a05867211 */ /* 0x040fe400078608ff */
[C---:B------:R-:W-:Y:S01]  /*1b720*/  IADD3 R4, P2, R5.reuse, R227, RZ ;  /* 0x000000e305047210 */ /* 0x040fe20007f5e0ff */
        /* <DEDUP_REMOVED lines=18> */
[CC--:B------:R-:W-:Y:S01]  /*1b850*/  @P1 LEA R12, P2, R5.reuse, R138.reuse, 0x1 ;  /* 0x0000008a050c1211 */ /* 0x0c0fe200078408ff */
        /* <DEDUP_REMOVED lines=30> */
[----:B------:R-:W-:Y:S01]  /*1ba40*/  @P1 LEA.HI.X R9, R5, R137, R6, 0x1, P2 ;  /* 0x0000008905091211 */ /* 0x000fe200010f0c06 */
[----:B------:R-:W-:Y:S01]  /*1ba50*/  IMAD.X R6, R6, 0x1, R228, P3 ;  /* 0x0000000106067824 */ /* 0x000fe200018e06e4 */
[----:B------:R-:W-:Y:S01]  /*1ba60*/  @!P1 STS.128 [R239+0x10800], RZ ;  /* 0x010800ffef009388 */ /* 0x000fe20000000c00 */
[CC--:B------:R-:W-:Y:S02]  /*1ba70*/  @P4 LEA R26, P5, R4.reuse, R138.reuse, 0x1 ;  /* 0x0000008a041a4211 */ /* 0x0c0fe400078a08ff */
[CC--:B--2---:R-:W-:Y:S01]  /*1ba80*/  @P1 LEA R24, P2, R4.reuse, R138.reuse, 0x1 ;  /* 0x0000008a04181211 */ /* 0x0c4fe200078408ff */
        /* <DEDUP_REMOVED lines=76> */
[----:B------:R-:W5:Y:S04]  /*1bf50*/  LDSM.16.M88.4 R64, [R225+0x4000] ;  /* 0x00400000e140783b */ /* 0x000f680000000200 */
[----:B------:R-:W5:Y:S04]  /*1bf60*/  LDSM.16.M88.4 R56, [R225+0x4800] ;  /* 0x00480000e138783b */ /* 0x000f680000000200 */
[----:B------:R-:W5:Y:S04]  /*1bf70*/  LDSM.16.M88.4 R44, [R225+0x5000] ;  /* 0x00500000e12c783b */ /* 0x000f680000000200 */
[----:B------:R-:W5:Y:S04]  /*1bf80*/  LDSM.16.M88.4 R36, [R225+0x5800] ;  /* 0x00580000e124783b */ /* 0x000f680000000200 */
[----:B-1----:R-:W1:Y:S04]  /*1bf90*/  LDSM.16.M88.4 R28, [R225+0x6000] ;  /* 0x00600000e11c783b */ /* 0x002e680000000200 */
[----:B---3--:R-:W3:Y:S04]  /*1bfa0*/  LDSM.16.M88.4 R20, [R225+0x6800] ;  /* 0x00680000e114783b */ /* 0x008ee80000000200 */
[----:B----4-:R-:W4:Y:S04]  /*1bfb0*/  LDSM.16.M88.4 R12, [R225+0x7000] ;  /* 0x00700000e10c783b */ /* 0x010f280000000200 */
[----:B-----5:R-:W5:Y:S04]  /*1bfc0*/  LDSM.16.M88.4 R8, [R225+0x7800] ;  /* 0x00780000e108783b */ /* 0x020f680000000200 */
[----:B------:R-:W-:Y:S04]  /*1bfd0*/  LDSM.16.M88.4 R156, [R224] ;  /* 0x00000000e09c783b */ /* 0x000fe80000000200 */
[----:B------:R-:W1:Y:S01]  /*1bfe0*/  LDSM.16.M88.4 R4, [R223] ;  /* 0x00000000df04783b */ /* 0x000e620000000200 */
[C---:B------:R-:W-:Y:S03]  /*1bff0*/  HMMA.16816.F32.BF16 R136, R168.reuse, R64, RZ ;  /* 0x00000040a888723c */ /* 0x040fe600000418ff */
[----:B------:R-:W3:Y:S04]  /*1c000*/  LDSM.16.M88.4 R152, [R215] ;  /* 0x00000000d798783b */ /* 0x000ee80000000200 */
[----:B------:R-:W3:Y:S01]  /*1c010*/  LDSM.16.M88.4 R144, [R213] ;  /* 0x00000000d590783b */ /* 0x000ee20000000200 */
[C---:B------:R-:W-:Y:S03]  /*1c020*/  HMMA.16816.F32.BF16 R64, R168.reuse, R66, RZ ;  /* 0x00000042a840723c */ /* 0x040fe600000418ff */
[----:B------:R-:W4:Y:S04]  /*1c030*/  LDSM.16.M88.4 R148, [R214] ;  /* 0x00000000d694783b */ /* 0x000f280000000200 */
[----:B------:R-:W-:Y:S01]  /*1c040*/  LDSM.16.M88.4 R140, [R212] ;  /* 0x00000000d48c783b */ /* 0x000fe20000000200 */
[C---:B------:R-:W-:Y:S03]  /*1c050*/  HMMA.16816.F32.BF16 R60, R168.reuse, R56, RZ ;  /* 0x00000038a83c723c */ /* 0x040fe600000418ff */
[----:B------:R-:W-:Y:S04]  /*1c060*/  LDSM.16.M88.4 R160, [R209] ;  /* 0x00000000d1a0783b */ /* 0x000fe80000000200 */
[----:B------:R-:W-:Y:S01]  /*1c070*/  LDSM.16.M88.4 R180, [R222] ;  /* 0x00000000deb4783b */ /* 0x000fe20000000200 */
[C---:B------:R-:W-:Y:S03]  /*1c080*/  HMMA.16816.F32.BF16 R52, R168.reuse, R44, RZ ;  /* 0x0000002ca834723c */ /* 0x040fe600000418ff */
[----:B------:R-:W-:Y:S04]  /*1c090*/  LDSM.16.M88.4 R164, [R221] ;  /* 0x00000000dda4783b */ /* 0x000fe80000000200 */
[----:B------:R-:W-:Y:S01]  /*1c0a0*/  LDSM.16.M88.4 R184, [R219+0x7000] ;  /* 0x00700000dbb8783b */ /* 0x000fe20000000200 */
[----:B------:R-:W-:Y:S03]  /*1c0b0*/  HMMA.16816.F32.BF16 R40, R168, R36, RZ ;  /* 0x00000024a828723c */ /* 0x000fe600000418ff */
[----:B------:R-:W-:Y:S01]  /*1c0c0*/  LDSM.16.M88.4 R176, [R219+0x7800] ;  /* 0x00780000dbb0783b */ /* 0x000fe20000000200 */
[----:B------:R-:W-:-:S03]  /*1c0d0*/  ISETP.GE.AND P2, PT, R50, 0x3, PT ;  /* 0x000000033200780c */ /* 0x000fc60003f46270 */
[----:B------:R-:W0:Y:S01]  /*1c0e0*/  LDGDEPBAR ;  /* 0x00000000000079af */ /* 0x000e220000000000 */
[C---:B-1----:R-:W-:Y:S08]  /*1c0f0*/  HMMA.16816.F32.BF16 R32, R168.reuse, R28, RZ ;  /* 0x0000001ca820723c */ /* 0x042ff000000418ff */
        /* <DEDUP_REMOVED lines=10> */
[----:B------:R-:W1:Y:S07]  /*1c1a0*/  LDSM.16.M88.4 R8, [R211] ;  /* 0x00000000d308783b */ /* 0x000e6e0000000200 */
        /* <DEDUP_REMOVED lines=20> */
[----:B------:R-:W1:Y:S07]  /*1c2f0*/  LDSM.16.M88.4 R140, [R219+0x5800] ;  /* 0x00580000db8c783b */ /* 0x000e6e0000000200 */
[C---:B------:R-:W-:Y:S08]  /*1c300*/  HMMA.16816.F32.BF16 R172, R156.reuse, R160, R172 ;  /* 0x000000a09cac723c */ /* 0x040ff000000418ac */
[----:B------:R-:W-:Y:S01]  /*1c310*/  HMMA.16816.F32.BF16 R168, R156, R162, R168 ;  /* 0x000000a29ca8723c */ /* 0x000fe200000418a8 */
[----:B------:R-:W2:Y:S04]  /*1c320*/  LDSM.16.M88.4 R160, [R208] ;  /* 0x00000000d0a0783b */ /* 0x000ea80000000200 */
[----:B------:R-:W-:Y:S03]  /*1c330*/  LDSM.16.M88.4 R156, [R208+0x800] ;  /* 0x00080000d09c783b */ /* 0x000fe60000000200 */
[C---:B----4-:R-:W-:Y:S08]  /*1c340*/  HMMA.16816.F32.BF16 R136, R180.reuse, R152, R136 ;  /* 0x00000098b488723c */ /* 0x050ff00000041888 */
[C---:B------:R-:W-:Y:S01]  /*1c350*/  HMMA.16816.F32.BF16 R64, R180.reuse, R154, R64 ;  /* 0x0000009ab440723c */ /* 0x040fe20000041840 */
[----:B------:R-:W4:Y:S07]  /*1c360*/  LDSM.16.M88.4 R152, [R208+0x1000] ;  /* 0x00100000d098783b */ /* 0x000f2e0000000200 */
[C---:B-----5:R-:W-:Y:S08]  /*1c370*/  HMMA.16816.F32.BF16 R52, R180.reuse, R144, R52 ;  /* 0x00000090b434723c */ /* 0x060ff00000041834 */
[C---:B------:R-:W-:Y:S01]  /*1c380*/  HMMA.16816.F32.BF16 R44, R180.reuse, R146, R44 ;  /* 0x00000092b42c723c */ /* 0x040fe2000004182c */
[----:B------:R-:W5:Y:S07]  /*1c390*/  LDSM.16.M88.4 R144, [R208+0x2000] ;  /* 0x00200000d090783b */ /* 0x000f6e0000000200 */
[C---:B-1----:R-:W-:Y:S08]  /*1c3a0*/  HMMA.16816.F32.BF16 R32, R180.reuse, R8, R32 ;  /* 0x00000008b420723c */ /* 0x042ff00000041820 */
[C---:B------:R-:W-:Y:S01]  /*1c3b0*/  HMMA.16816.F32.BF16 R28, R180.reuse, R10, R28 ;  /* 0x0000000ab41c723c */ /* 0x040fe2000004181c */
[----:B------:R-:W-:Y:S07]  /*1c3c0*/  LDSM.16.M88.4 R8, [R226+0x2000] ;  /* 0x00200000e208783b */ /* 0x000fee0000000200 */
[C---:B---3--:R-:W-:Y:S08]  /*1c3d0*/  HMMA.16816.F32.BF16 R24, R180.reuse, R4, R24 ;  /* 0x00000004b418723c */ /* 0x048ff00000041818 */
[C---:B------:R-:W-:Y:S01]  /*1c3e0*/  HMMA.16816.F32.BF16 R20, R180.reuse, R6, R20 ;  /* 0x00000006b414723c */ /* 0x040fe20000041814 */
[----:B------:R-:W1:Y:S07]  /*1c3f0*/  LDSM.16.M88.4 R4, [R225+0x8000] ;  /* 0x00800000e104783b */ /* 0x000e6e0000000200 */
[C---:B------:R-:W-:Y:S08]  /*1c400*/  HMMA.16816.F32.BF16 R60, R180.reuse, R148, R60 ;  /* 0x00000094b43c723c */ /* 0x040ff0000004183c */
[C---:B------:R-:W-:Y:S01]  /*1c410*/  HMMA.16816.F32.BF16 R56, R180.reuse, R150, R56 ;  /* 0x00000096b438723c */ /* 0x040fe20000041838 */
[----:B------:R-:W3:Y:S07]  /*1c420*/  LDSM.16.M88.4 R148, [R208+0x1800] ;  /* 0x00180000d094783b */ /* 0x000eee0000000200 */
[C---:B------:R-:W-:Y:S08]  /*1c430*/  HMMA.16816.F32.BF16 R40, R180.reuse, R140, R40 ;  /* 0x0000008cb428723c */ /* 0x040ff00000041828 */
[----:B------:R-:W-:Y:S01]  /*1c440*/  HMMA.16816.F32.BF16 R36, R180, R142, R36 ;  /* 0x0000008eb424723c */ /* 0x000fe20000041824 */
[----:B------:R-:W1:Y:S07]  /*1c450*/  LDSM.16.M88.4 R140, [R208+0x2800] ;  /* 0x00280000d08c783b */ /* 0x000e6e0000000200 */
[C---:B--2---:R-:W-:Y:S08]  /*1c460*/  HMMA.16816.F32.BF16 R136, R164.reuse, R160, R136 ;  /* 0x000000a0a488723c */ /* 0x044ff00000041888 */
[C---:B------:R-:W-:Y:S08]  /*1c470*/  HMMA.16816.F32.BF16 R64, R164.reuse, R162, R64 ;  /* 0x000000a2a440723c */ /* 0x040ff00000041840 */
[C---:B----4-:R-:W-:Y:S08]  /*1c480*/  HMMA.16816.F32.BF16 R52, R164.reuse, R152, R52 ;  /* 0x00000098a434723c */ /* 0x050ff00000041834 */
[C---:B------:R-:W-:Y:S01]  /*1c490*/  HMMA.16816.F32.BF16 R160, R164.reuse, R154, R44 ;  /* 0x0000009aa4a0723c */ /* 0x040fe2000004182c */
[----:B------:R-:W-:Y:S04]  /*1c4a0*/  LDSM.16.M88.4 R152, [R224+0x2000] ;  /* 0x00200000e098783b */ /* 0x000fe80000000200 */
[----:B------:R-:W2:Y:S03]  /*1c4b0*/  LDSM.16.M88.4 R44, [R207] ;  /* 0x00000000cf2c783b */ /* 0x000ea60000000200 */
[C---:B-----5:R-:W-:Y:S08]  /*1c4c0*/  HMMA.16816.F32.BF16 R32, R164.reuse, R144, R32 ;  /* 0x00000090a420723c */ /* 0x060ff00000041820 */
[C---:B------:R-:W-:Y:S01]  /*1c4d0*/  HMMA.16816.F32.BF16 R28, R164.reuse, R146, R28 ;  /* 0x00000092a41c723c */ /* 0x040fe2000004181c */
[----:B------:R-:W4:Y:S07]  /*1c4e0*/  LDSM.16.M88.4 R144, [R225+0x8800] ;  /* 0x00880000e190783b */ /* 0x000f2e0000000200 */
[C---:B------:R-:W-:Y:S08]  /*1c4f0*/  HMMA.16816.F32.BF16 R60, R164.reuse, R156, R60 ;  /* 0x0000009ca43c723c */ /* 0x040ff0000004183c */
[----:B------:R-:W-:Y:S01]  /*1c500*/  HMMA.16816.F32.BF16 R56, R164, R158, R56 ;  /* 0x0000009ea438723c */ /* 0x000fe20000041838 */
[----:B------:R-:W5:Y:S07]  /*1c510*/  LDSM.16.M88.4 R156, [R208+0x3000] ;  /* 0x00300000d09c783b */ /* 0x000f6e0000000200 */
[C---:B-1----:R-:W-:Y:S08]  /*1c520*/  HMMA.16816.F32.BF16 R136, R8.reuse, R4, R136 ;  /* 0x000000040888723c */ /* 0x042ff00000041888 */
[----:B------:R-:W-:Y:S01]  /*1c530*/  HMMA.16816.F32.BF16 R64, R8, R6, R64 ;  /* 0x000000060840723c */ /* 0x000fe20000041840 */
[----:B------:R-:W-:Y:S07]  /*1c540*/  LDSM.16.M88.4 R4, [R206] ;  /* 0x00000000ce04783b */ /* 0x000fee0000000200 */
[C---:B---3--:R-:W-:Y:S08]  /*1c550*/  HMMA.16816.F32.BF16 R40, R164.reuse, R148, R40 ;  /* 0x00000094a428723c */ /* 0x048ff00000041828 */
[----:B------:R-:W-:Y:S08]  /*1c560*/  HMMA.16816.F32.BF16 R36, R164, R150, R36 ;  /* 0x00000096a424723c */ /* 0x000ff00000041824 */
[C---:B------:R-:W-:Y:S08]  /*1c570*/  HMMA.16816.F32.BF16 R16, R180.reuse, R184, R16 ;  /* 0x000000b8b410723c */ /* 0x040ff00000041810 */
[----:B------:R-:W-:Y:S08]  /*1c580*/  HMMA.16816.F32.BF16 R12, R180, R186, R12 ;  /* 0x000000bab40c723c */ /* 0x000ff0000004180c */
[C---:B------:R-:W-:Y:S08]  /*1c590*/  HMMA.16816.F32.BF16 R24, R164.reuse, R140, R24 ;  /* 0x0000008ca418723c */ /* 0x040ff00000041818 */
[----:B------:R-:W-:Y:S01]  /*1c5a0*/  HMMA.16816.F32.BF16 R148, R164, R142, R20 ;  /* 0x0000008ea494723c */ /* 0x000fe20000041814 */
[----:B------:R-:W-:Y:S04]  /*1c5b0*/  LDSM.16.M88.4 R140, [R222+0x2000] ;  /* 0x00200000de8c783b */ /* 0x000fe80000000200 */
[----:B------:R-:W1:Y:S03]  /*1c5c0*/  LDSM.16.M88.4 R20, [R219+0x8000] ;  /* 0x00800000db14783b */ /* 0x000e660000000200 */
[C---:B------:R-:W-:Y:S08]  /*1c5d0*/  HMMA.16816.F32.BF16 R172, R180.reuse, R176, R172 ;  /* 0x000000b0b4ac723c */ /* 0x040ff000000418ac */
[----:B------:R-:W-:Y:S01]  /*1c5e0*/  HMMA.16816.F32.BF16 R168, R180, R178, R168 ;  /* 0x000000b2b4a8723c */ /* 0x000fe200000418a8 */
[----:B------:R-:W3:Y:S07]  /*1c5f0*/  LDSM.16.M88.4 R176, [R225+0x9000] ;  /* 0x00900000e1b0783b */ /* 0x000eee0000000200 */
[----:B--2---:R-:W-:Y:S08]  /*1c600*/  HMMA.16816.F32.BF16 R136, R152, R44, R136 ;  /* 0x0000002c9888723c */ /* 0x004ff00000041888 */
[----:B----4-:R-:W-:Y:S08]  /*1c610*/  HMMA.16816.F32.BF16 R60, R8, R144, R60 ;  /* 0x00000090083c723c */ /* 0x010ff0000004183c */
[----:B------:R-:W-:Y:S08]  /*1c620*/  HMMA.16816.F32.BF16 R64, R152, R46, R64 ;  /* 0x0000002e9840723c */ /* 0x000ff00000041840 */
[----:B------:R-:W-:Y:S08]  /*1c630*/  HMMA.16816.F32.BF16 R56, R8, R146, R56 ;  /* 0x000000920838723c */ /* 0x000ff00000041838 */
[C---:B-----5:R-:W-:Y:S08]  /*1c640*/  HMMA.16816.F32.BF16 R16, R164.reuse, R156, R16 ;  /* 0x0000009ca410723c */ /* 0x060ff00000041810 */
[----:B------:R-:W-:Y:S01]  /*1c650*/  HMMA.16816.F32.BF16 R180, R164, R158, R12 ;  /* 0x0000009ea4b4723c */ /* 0x000fe2000004180c */
[----:B------:R-:W-:Y:S04]  /*1c660*/  LDSM.16.M88.4 R156, [R221+0x2000] ;  /* 0x00200000dd9c783b */ /* 0x000fe80000000200 */
[----:B------:R-:W2:Y:S03]  /*1c670*/  LDSM.16.M88.4 R12, [R208+0x4000] ;  /* 0x00400000d00c783b */ /* 0x000ea60000000200 */
[----:B-1----:R-:W-:Y:S01]  /*1c680*/  HMMA.16816.F32.BF16 R136, R140, R20, R136 ;  /* 0x000000148c88723c */ /* 0x002fe20000041888 */
[----:B------:R-:W1:Y:S04]  /*1c690*/  S2R R144, SR_TID.X ;  /* 0x0000000000907919 */ /* 0x000e680000002100 */
[----:B------:R-:W-:Y:S03]  /*1c6a0*/  LDSM.16.M88.4 R44, [R219+0x8800] ;  /* 0x00880000db2c783b */ /* 0x000fe60000000200 */
[----:B------:R-:W-:Y:S08]  /*1c6b0*/  HMMA.16816.F32.BF16 R60, R152, R4, R60 ;  /* 0x00000004983c723c */ /* 0x000ff0000004183c */
[----:B------:R-:W-:Y:S01]  /*1c6c0*/  HMMA.16816.F32.BF16 R64, R140, R22, R64 ;  /* 0x000000168c40723c */ /* 0x000fe20000041840 */
[----:B------:R-:W-:Y:S07]  /*1c6d0*/  LDSM.16.M88.4 R20, [R208+0x4800] ;  /* 0x00480000d014783b */ /* 0x000fee0000000200 */
[----:B------:R-:W-:Y:S01]  /*1c6e0*/  HMMA.16816.F32.BF16 R56, R152, R6, R56 ;  /* 0x000000069838723c */ /* 0x000fe20000041838 */
[----:B------:R-:W4:Y:S07]  /*1c6f0*/  LDSM.16.M88.4 R4, [R205] ;  /* 0x00000000cd04783b */ /* 0x000f2e0000000200 */
[C---:B---3--:R-:W-:Y:S08]  /*1c700*/  HMMA.16816.F32.BF16 R52, R8.reuse, R176, R52 ;  /* 0x000000b00834723c */ /* 0x048ff00000041834 */
[----:B------:R-:W-:Y:S01]  /*1c710*/  HMMA.16816.F32.BF16 R160, R8, R178, R160 ;  /* 0x000000b208a0723c */ /* 0x000fe200000418a0 */
[----:B-1----:R-:W-:-:S07]  /*1c720*/  IMAD.SHL.U32 R144, R144, 0x2, RZ ;  /* 0x0000000290907824 */ /* 0x002fce00078e00ff */
[C---:B--2---:R-:W-:Y:S08]  /*1c730*/  HMMA.16816.F32.BF16 R136, R156.reuse, R12, R136 ;  /* 0x0000000c9c88723c */ /* 0x044ff00000041888 */
[----:B------:R-:W-:Y:S01]  /*1c740*/  HMMA.16816.F32.BF16 R64, R156, R14, R64 ;  /* 0x0000000e9c40723c */ /* 0x000fe20000041840 */
[----:B------:R-:W1:Y:S01]  /*1c750*/  LDSM.16.M88.4 R12, [R219+0x9000] ;  /* 0x00900000db0c783b */ /* 0x000e620000000200 */
[----:B------:R-:W-:-:S05]  /*1c760*/  LOP3.LUT R144, R144, 0x6, RZ, 0xc0, !PT ;  /* 0x0000000690907812 */ /* 0x000fca00078ec0ff */
[----:B------:R-:W-:Y:S02]  /*1c770*/  IMAD R176, R242, 0x80, R144 ;  /* 0x00000080f2b07824 */ /* 0x000fe400078e0290 */
[----:B------:R-:W2:Y:S01]  /*1c780*/  LDSM.16.M88.4 R144, [R225+0x9800] ;  /* 0x00980000e190783b */ /* 0x000ea20000000200 */
[C---:B----4-:R-:W-:Y:S08]  /*1c790*/  HMMA.16816.F32.BF16 R52, R152.reuse, R4, R52 ;  /* 0x000000049834723c */ /* 0x050ff00000041834 */
[----:B------:R-:W-:Y:S01]  /*1c7a0*/  HMMA.16816.F32.BF16 R160, R152, R6, R160 ;  /* 0x0000000698a0723c */ /* 0x000fe200000418a0 */
[----:B------:R-:W-:Y:S07]  /*1c7b0*/  LDSM.16.M88.4 R4, [R208+0x5000] ;  /* 0x00500000d004783b */ /* 0x000fee0000000200 */
[C---:B------:R-:W-:Y:S08]  /*1c7c0*/  HMMA.16816.F32.BF16 R60, R140.reuse, R44, R60 ;  /* 0x0000002c8c3c723c */ /* 0x040ff0000004183c */
[----:B------:R-:W-:Y:S01]  /*1c7d0*/  HMMA.16816.F32.BF16 R56, R140, R46, R56 ;  /* 0x0000002e8c38723c */ /* 0x000fe20000041838 */
[----:B------:R-:W3:Y:S01]  /*1c7e0*/  LDSM.16.M88.4 R44, [R208+0x3800] ;  /* 0x00380000d02c783b */ /* 0x000ee20000000200 */
[----:B------:R-:W-:-:S02]  /*1c7f0*/  FMUL.FTZ R136, R136, R51 ;  /* 0x0000003388887220 */ /* 0x000fc40000410000 */
[-C--:B------:R-:W-:Y:S02]  /*1c800*/  FMUL.FTZ R137, R137, R51.reuse ;  /* 0x0000003389897220 */ /* 0x080fe40000410000 */
[-C--:B------:R-:W-:Y:S02]  /*1c810*/  FMUL.FTZ R138, R138, R51.reuse ;  /* 0x000000338a8a7220 */ /* 0x080fe40000410000 */
[-C--:B------:R-:W-:Y:S01]  /*1c820*/  FMUL.FTZ R139, R139, R51.reuse ;  /* 0x000000338b8b7220 */ /* 0x080fe20000410000 */
[----:B------:R-:W-:Y:S01]  /*1c830*/  MUFU.TANH R185, R136 ;  /* 0x0000008800b97308 */ /* 0x000fe20000002400 */
[C---:B-1----:R-:W-:Y:S07]  /*1c840*/  HMMA.16816.F32.BF16 R52, R140.reuse, R12, R52 ;  /* 0x0000000c8c34723c */ /* 0x042fee0000041834 */
[----:B------:R-:W-:Y:S01]  /*1c850*/  MUFU.TANH R178, R137 ;  /* 0x0000008900b27308 */ /* 0x000fe20000002400 */
[----:B------:R-:W-:Y:S01]  /*1c860*/  HMMA.16816.F32.BF16 R160, R140, R14, R160 ;  /* 0x0000000e8ca0723c */ /* 0x000fe200000418a0 */
[----:B------:R-:W-:Y:S06]  /*1c870*/  LDSM.16.M88.4 R12, [R225+0xa000] ;  /* 0x00a00000e10c783b */ /* 0x000fec0000000200 */
[----:B------:R-:W-:Y:S08]  /*1c880*/  MUFU.TANH R186, R138 ;  /* 0x0000008a00ba7308 */ /* 0x000ff00000002400 */
[----:B------:R1:W-:Y:S01]  /*1c890*/  MUFU.TANH R179, R139 ;  /* 0x0000008b00b37308 */ /* 0x0003e20000002400 */
[C---:B--2---:R-:W-:Y:S01]  /*1c8a0*/  HMMA.16816.F32.BF16 R40, R8.reuse, R144, R40 ;  /* 0x000000900828723c */ /* 0x044fe20000041828 */
[----:B-1----:R-:W1:Y:S07]  /*1c8b0*/  LDSM.16.M88.4 R136, [R204] ;  /* 0x00000000cc88783b */ /* 0x002e6e0000000200 */
[----:B------:R-:W-:Y:S01]  /*1c8c0*/  HMMA.16816.F32.BF16 R144, R8, R146, R36 ;  /* 0x000000920890723c */ /* 0x000fe20000041824 */
[----:B------:R-:W-:Y:S07]  /*1c8d0*/  LDSM.16.M88.4 R36, [R208+0x5800] ;  /* 0x00580000d024783b */ /* 0x000fee0000000200 */
[C---:B------:R-:W-:Y:S08]  /*1c8e0*/  HMMA.16816.F32.BF16 R60, R156.reuse, R20, R60 ;  /* 0x000000149c3c723c */ /* 0x040ff0000004183c */
[----:B------:R-:W-:Y:S01]  /*1c8f0*/  HMMA.16816.F32.BF16 R56, R156, R22, R56 ;  /* 0x000000169c38723c */ /* 0x000fe20000041838 */
[----:B------:R-:W2:Y:S07]  /*1c900*/  LDSM.16.M88.4 R20, [R219+0x9800] ;  /* 0x00980000db14783b */ /* 0x000eae0000000200 */
[C---:B---3--:R-:W-:Y:S08]  /*1c910*/  HMMA.16816.F32.BF16 R172, R164.reuse, R44, R172 ;  /* 0x0000002ca4ac723c */ /* 0x048ff000000418ac */
[----:B------:R-:W-:Y:S01]  /*1c920*/  HMMA.16816.F32.BF16 R168, R164, R46, R168 ;  /* 0x0000002ea4a8723c */ /* 0x000fe200000418a8 */
[----:B------:R-:W3:Y:S07]  /*1c930*/  LDSM.16.M88.4 R44, [R203] ;  /* 0x00000000cb2c783b */ /* 0x000eee0000000200 */
[C---:B------:R-:W-:Y:S08]  /*1c940*/  HMMA.16816.F32.BF16 R52, R156.reuse, R4, R52 ;  /* 0x000000049c34723c */ /* 0x040ff00000041834 */
[----:B------:R-:W-:Y:S01]  /*1c950*/  HMMA.16816.F32.BF16 R160, R156, R6, R160 ;  /* 0x000000069ca0723c */ /* 0x000fe200000418a0 */
[----:B------:R-:W4:Y:S07]  /*1c960*/  LDSM.16.M88.4 R4, [R225+0xa800] ;  /* 0x00a80000e104783b */ /* 0x000f2e0000000200 */
[C---:B-1----:R-:W-:Y:S08]  /*1c970*/  HMMA.16816.F32.BF16 R40, R152.reuse, R136, R40 ;  /* 0x000000889828723c */ /* 0x042ff00000041828 */
[----:B------:R-:W-:Y:S08]  /*1c980*/  HMMA.16816.F32.BF16 R144, R152, R138, R144 ;  /* 0x0000008a9890723c */ /* 0x000ff00000041890 */
[C---:B------:R-:W-:Y:S08]  /*1c990*/  HMMA.16816.F32.BF16 R32, R8.reuse, R12, R32 ;  /* 0x0000000c0820723c */ /* 0x040ff00000041820 */
[----:B------:R-:W-:Y:S01]  /*1c9a0*/  HMMA.16816.F32.BF16 R28, R8, R14, R28 ;  /* 0x0000000e081c723c */ /* 0x000fe2000004181c */
[----:B------:R-:W1:Y:S07]  /*1c9b0*/  LDSM.16.M88.4 R12, [R219+0xa000] ;  /* 0x00a00000db0c783b */ /* 0x000e6e0000000200 */
[C---:B--2---:R-:W-:Y:S08]  /*1c9c0*/  HMMA.16816.F32.BF16 R40, R140.reuse, R20, R40 ;  /* 0x000000148c28723c */ /* 0x044ff00000041828 */
[----:B------:R-:W-:Y:S01]  /*1c9d0*/  HMMA.16816.F32.BF16 R144, R140, R22, R144 ;  /* 0x000000168c90723c */ /* 0x000fe20000041890 */
[----:B------:R-:W2:Y:S07]  /*1c9e0*/  LDSM.16.M88.4 R20, [R225+0xb000] ;  /* 0x00b00000e114783b */ /* 0x000eae0000000200 */
[----:B---3--:R-:W-:Y:S08]  /*1c9f0*/  HMMA.16816.F32.BF16 R32, R152, R44, R32 ;  /* 0x0000002c9820723c */ /* 0x008ff00000041820 */
[C---:B----4-:R-:W-:Y:S08]  /*1ca00*/  HMMA.16816.F32.BF16 R24, R8.reuse, R4, R24 ;  /* 0x000000040818723c */ /* 0x050ff00000041818 */
[----:B------:R-:W-:Y:S01]  /*1ca10*/  HMMA.16816.F32.BF16 R148, R8, R6, R148 ;  /* 0x000000060894723c */ /* 0x000fe20000041894 */
[----:B------:R-:W3:Y:S07]  /*1ca20*/  LDSM.16.M88.4 R4, [R208+0x6000] ;  /* 0x00600000d004783b */ /* 0x000eee0000000200 */
[----:B------:R-:W-:Y:S01]  /*1ca30*/  HMMA.16816.F32.BF16 R28, R152, R46, R28 ;  /* 0x0000002e981c723c */ /* 0x000fe2000004181c */
[----:B------:R-:W-:-:S02]  /*1ca40*/  FMUL.FTZ R52, R52, R51 ;  /* 0x0000003334347220 */ /* 0x000fc40000410000 */
[-C--:B------:R-:W-:Y:S02]  /*1ca50*/  FMUL.FTZ R53, R53, R51.reuse ;  /* 0x0000003335357220 */ /* 0x080fe40000410000 */
[----:B------:R-:W-:-:S03]  /*1ca60*/  FMUL.FTZ R54, R54, R51 ;  /* 0x0000003336367220 */ /* 0x000fc60000410000 */
[----:B------:R-:W-:Y:S01]  /*1ca70*/  HMMA.16816.F32.BF16 R40, R156, R36, R40 ;  /* 0x000000249c28723c */ /* 0x000fe20000041828 */
[----:B------:R-:W-:-:S07]  /*1ca80*/  FMUL.FTZ R55, R55, R51 ;  /* 0x0000003337377220 */ /* 0x000fce0000410000 */
[----:B------:R-:W-:Y:S01]  /*1ca90*/  HMMA.16816.F32.BF16 R144, R156, R38, R144 ;  /* 0x000000269c90723c */ /* 0x000fe20000041890 */
[----:B------:R-:W4:Y:S01]  /*1caa0*/  LDSM.16.M88.4 R36, [R202] ;  /* 0x00000000ca24783b */ /* 0x000f220000000200 */
[----:B------:R-:W-:Y:S06]  /*1cab0*/  MUFU.TANH R164, R52 ;  /* 0x0000003400a47308 */ /* 0x000fec0000002400 */
[C---:B-1----:R-:W-:Y:S02]  /*1cac0*/  HMMA.16816.F32.BF16 R32, R140.reuse, R12, R32 ;  /* 0x0000000c8c20723c */ /* 0x042fe40000041820 */
[----:B------:R-:W-:Y:S08]  /*1cad0*/  MUFU.TANH R165, R53 ;  /* 0x0000003500a57308 */ /* 0x000ff00000002400 */
[----:B------:R-:W-:Y:S01]  /*1cae0*/  MUFU.TANH R138, R54 ;  /* 0x00000036008a7308 */ /* 0x000fe20000002400 */
[----:B------:R-:W-:Y:S01]  /*1caf0*/  HMMA.16816.F32.BF16 R28, R140, R14, R28 ;  /* 0x0000000e8c1c723c */ /* 0x000fe2000004181c */
[----:B------:R-:W-:Y:S06]  /*1cb00*/  LDSM.16.M88.4 R12, [R201] ;  /* 0x00000000c90c783b */ /* 0x000fec0000000200 */
[----:B------:R1:W-:Y:S02]  /*1cb10*/  MUFU.TANH R139, R55 ;  /* 0x00000037008b7308 */ /* 0x0003e40000002400 */
[----:B-1----:R-:W1:Y:S01]  /*1cb20*/  LDSM.16.M88.4 R52, [R225+0xb800] ;  /* 0x00b80000e134783b */ /* 0x002e620000000200 */
[C---:B--2---:R-:W-:Y:S08]  /*1cb30*/  HMMA.16816.F32.BF16 R16, R8.reuse, R20, R16 ;  /* 0x000000140810723c */ /* 0x044ff00000041810 */
[----:B------:R-:W-:Y:S01]  /*1cb40*/  HMMA.16816.F32.BF16 R180, R8, R22, R180 ;  /* 0x0000001608b4723c */ /* 0x000fe200000418b4 */
[----:B------:R-:W2:Y:S07]  /*1cb50*/  LDSM.16.M88.4 R20, [R219+0xa800] ;  /* 0x00a80000db14783b */ /* 0x000eae0000000200 */
[C---:B---3--:R-:W-:Y:S08]  /*1cb60*/  HMMA.16816.F32.BF16 R32, R156.reuse, R4, R32 ;  /* 0x000000049c20723c */ /* 0x048ff00000041820 */
[----:B------:R-:W-:Y:S01]  /*1cb70*/  HMMA.16816.F32.BF16 R28, R156, R6, R28 ;  /* 0x000000069c1c723c */ /* 0x000fe2000004181c */
[----:B------:R-:W3:Y:S07]  /*1cb80*/  LDSM.16.M88.4 R4, [R200] ;  /* 0x00000000c804783b */ /* 0x000eee0000000200 */
[----:B----4-:R-:W-:Y:S08]  /*1cb90*/  HMMA.16816.F32.BF16 R24, R152, R36, R24 ;  /* 0x000000249818723c */ /* 0x010ff00000041818 */
[----:B-1----:R-:W-:Y:S01]  /*1cba0*/  HMMA.16816.F32.BF16 R172, R8, R52, R172 ;  /* 0x0000003408ac723c */ /* 0x002fe200000418ac */
[----:B------:R-:W-:-:S02]  /*1cbb0*/  FMUL.FTZ R32, R32, R51 ;  /* 0x0000003320207220 */ /* 0x000fc40000410000 */
[-C--:B------:R-:W-:Y:S02]  /*1cbc0*/  FMUL.FTZ R33, R33, R51.reuse ;  /* 0x0000003321217220 */ /* 0x080fe40000410000 */
[-C--:B------:R-:W-:Y:S02]  /*1cbd0*/  FMUL.FTZ R34, R34, R51.reuse ;  /* 0x0000003322227220 */ /* 0x080fe40000410000 */
[-C--:B------:R-:W-:Y:S01]  /*1cbe0*/  FMUL.FTZ R35, R35, R51.reuse ;  /* 0x0000003323237220 */ /* 0x080fe20000410000 */
[----:B------:R-:W-:Y:S01]  /*1cbf0*/  HMMA.16816.F32.BF16 R168, R8, R54, R168 ;  /* 0x0000003608a8723c */ /* 0x000fe200000418a8 */
[----:B------:R-:W1:Y:S01]  /*1cc00*/  LDSM.16.M88.4 R8, [R208+0x6800] ;  /* 0x00680000d008783b */ /* 0x000e620000000200 */
[----:B------:R-:W-:Y:S06]  /*1cc10*/  MUFU.TANH R36, R32 ;  /* 0x0000002000247308 */ /* 0x000fec0000002400 */
[----:B------:R-:W-:Y:S02]  /*1cc20*/  HMMA.16816.F32.BF16 R148, R152, R38, R148 ;  /* 0x000000269894723c */ /* 0x000fe40000041894 */
[----:B------:R-:W-:Y:S08]  /*1cc30*/  MUFU.TANH R54, R33 ;  /* 0x0000002100367308 */ /* 0x000ff00000002400 */
[----:B------:R-:W-:Y:S08]  /*1cc40*/  MUFU.TANH R39, R34 ;  /* 0x0000002200277308 */ /* 0x000ff00000002400 */
[----:B------:R4:W-:Y:S01]  /*1cc50*/  MUFU.TANH R38, R35 ;  /* 0x0000002300267308 */ /* 0x0009e20000002400 */
[----:B--2---:R-:W-:Y:S01]  /*1cc60*/  HMMA.16816.F32.BF16 R24, R140, R20, R24 ;  /* 0x000000148c18723c */ /* 0x004fe20000041818 */
[----:B----4-:R-:W2:Y:S07]  /*1cc70*/  LDSM.16.M88.4 R32, [R219+0xb000] ;  /* 0x00b00000db20783b */ /* 0x010eae0000000200 */
[C---:B------:R-:W-:Y:S08]  /*1cc80*/  HMMA.16816.F32.BF16 R16, R152.reuse, R12, R16 ;  /* 0x0000000c9810723c */ /* 0x040ff00000041810 */
[C---:B---3--:R-:W-:Y:S08]  /*1cc90*/  HMMA.16816.F32.BF16 R172, R152.reuse, R4, R172 ;  /* 0x0000000498ac723c */ /* 0x048ff000000418ac */
[C---:B------:R-:W-:Y:S01]  /*1cca0*/  HMMA.16816.F32.BF16 R168, R152.reuse, R6, R168 ;  /* 0x0000000698a8723c */ /* 0x040fe200000418a8 */
[----:B------:R-:W3:Y:S07]  /*1ccb0*/  LDSM.16.M88.4 R4, [R219+0xb800] ;  /* 0x00b80000db04783b */ /* 0x000eee0000000200 */
[----:B------:R-:W-:Y:S01]  /*1ccc0*/  HMMA.16816.F32.BF16 R180, R152, R14, R180 ;  /* 0x0000000e98b4723c */ /* 0x000fe200000418b4 */
[----:B------:R-:W4:Y:S01]  /*1ccd0*/  LDSM.16.M88.4 R12, [R208+0x7000] ;  /* 0x00700000d00c783b */ /* 0x000f220000000200 */
[----:B------:R-:W-:-:S02]  /*1cce0*/  FMUL.FTZ R65, R65, R51 ;  /* 0x0000003341417220 */ /* 0x000fc40000410000 */
[----:B------:R-:W-:-:S04]  /*1ccf0*/  FMUL.FTZ R67, R67, R51 ;  /* 0x0000003343437220 */ /* 0x000fc80000410000 */
[----:B-1----:R-:W-:Y:S01]  /*1cd00*/  HMMA.16816.F32.BF16 R24, R156, R8, R24 ;  /* 0x000000089c18723c */ /* 0x002fe20000041818 */
[C---:B------:R-:W-:Y:S01]  /*1cd10*/  IADD3 R187, R176.reuse, 0x9, RZ ;  /* 0x00000009b0bb7810 */ /* 0x040fe20007ffe0ff */
[----:B------:R-:W-:Y:S01]  /*1cd20*/  FMUL.FTZ R61, R61, R51 ;  /* 0x000000333d3d7220 */ /* 0x000fe20000410000 */
[----:B------:R-:W-:-:S05]  /*1cd30*/  IADD3 R177, R176, 0x1, RZ ;  /* 0x00000001b0b17810 */ /* 0x000fca0007ffe0ff */
[----:B------:R-:W-:Y:S01]  /*1cd40*/  HMMA.16816.F32.BF16 R148, R140, R22, R148 ;  /* 0x000000168c94723c */ /* 0x000fe20000041894 */
[-C--:B------:R-:W-:Y:S01]  /*1cd50*/  FMUL.FTZ R63, R63, R51.reuse ;  /* 0x000000333f3f7220 */ /* 0x080fe20000410000 */
[----:B------:R-:W-:Y:S01]  /*1cd60*/  I2F R191, R187 ;  /* 0x000000bb00bf7306 */ /* 0x000fe20000201400 */
[----:B------:R-:W-:Y:S01]  /*1cd70*/  IADD3 R20, R176, 0x41, RZ ;  /* 0x00000041b0147810 */ /* 0x000fe20007ffe0ff */
[----:B------:R-:W-:Y:S01]  /*1cd80*/  FMUL.FTZ R60, R60, R51 ;  /* 0x000000333c3c7220 */ /* 0x000fe20000410000 */
[----:B------:R-:W-:-:S03]  /*1cd90*/  IADD3 R192, R176, 0x11, RZ ;  /* 0x00000011b0c07810 */ /* 0x000fc60007ffe0ff */
[----:B--2---:R-:W-:Y:S02]  /*1cda0*/  HMMA.16816.F32.BF16 R16, R140, R32, R16 ;  /* 0x000000208c10723c */ /* 0x004fe40000041810 */
[----:B------:R-:W1:Y:S01]  /*1cdb0*/  MUFU.TANH R65, R65 ;  /* 0x0000004100417308 */ /* 0x000e620000002400 */
[-C--:B------:R-:W-:Y:S01]  /*1cdc0*/  FMUL.FTZ R62, R62, R51.reuse ;  /* 0x000000333e3e7220 */ /* 0x080fe20000410000 */
[----:B------:R-:W-:Y:S01]  /*1cdd0*/  IADD3 R190, R176, 0x10, RZ ;  /* 0x00000010b0be7810 */ /* 0x000fe20007ffe0ff */
[----:B------:R-:W-:-:S05]  /*1cde0*/  FMUL.FTZ R57, R57, R51 ;  /* 0x0000003339397220 */ /* 0x000fca0000410000 */
[----:B------:R-:W2:Y:S01]  /*1cdf0*/  MUFU.TANH R67, R67 ;  /* 0x0000004300437308 */ /* 0x000ea20000002400 */
[-C--:B------:R-:W-:Y:S01]  /*1ce00*/  FMUL.FTZ R59, R59, R51.reuse ;  /* 0x000000333b3b7220 */ /* 0x080fe20000410000 */
[----:B------:R-:W-:Y:S01]  /*1ce10*/  IADD3 R45, R176, 0x19, RZ ;  /* 0x00000019b02d7810 */ /* 0x000fe20007ffe0ff */
[----:B------:R-:W-:-:S05]  /*1ce20*/  FMUL.FTZ R56, R56, R51 ;  /* 0x0000003338387220 */ /* 0x000fca0000410000 */
[----:B------:R-:W5:Y:S01]  /*1ce30*/  I2F R188, R177 ;  /* 0x000000b100bc7306 */ /* 0x000f620000201400 */
[-C--:B------:R-:W-:Y:S01]  /*1ce40*/  FMUL.FTZ R58, R58, R51.reuse ;  /* 0x000000333a3a7220 */ /* 0x080fe20000410000 */
[----:B------:R-:W-:Y:S01]  /*1ce50*/  IADD3 R137, R176, 0x18, RZ ;  /* 0x00000018b0897810 */ /* 0x000fe20007ffe0ff */
[----:B------:R-:W-:-:S05]  /*1ce60*/  FMUL.FTZ R43, R43, R51 ;  /* 0x000000332b2b7220 */ /* 0x000fca0000410000 */
[----:B------:R-:W-:Y:S01]  /*1ce70*/  MUFU.TANH R193, R61 ;  /* 0x0000003d00c17308 */ /* 0x000fe20000002400 */
[----:B------:R-:W-:-:S07]  /*1ce80*/  IADD3 R167, R176, 0x21, RZ ;  /* 0x00000021b0a77810 */ /* 0x000fce0007ffe0ff */
[----:B------:R-:W1:Y:S08]  /*1ce90*/  I2F R21, R20 ;  /* 0x0000001400157306 */ /* 0x000e700000201400 */
[----:B------:R-:W1:Y:S08]  /*1cea0*/  I2F R61, R192 ;  /* 0x000000c0003d7306 */ /* 0x000e700000201400 */
[----:B------:R-:W-:Y:S01]  /*1ceb0*/  MUFU.TANH R63, R63 ;  /* 0x0000003f003f7308 */ /* 0x000fe20000002400 */
[----:B------:R-:W-:Y:S01]  /*1cec0*/  FMUL.FTZ R161, R161, R51 ;  /* 0x00000033a1a17220 */ /* 0x000fe20000410000 */
[----:B------:R-:W-:-:S06]  /*1ced0*/  IADD3 R166, R176, 0x20, RZ ;  /* 0x00000020b0a67810 */ /* 0x000fcc0007ffe0ff */
[----:B------:R-:W-:Y:S01]  /*1cee0*/  I2F R189, R190 ;  /* 0x000000be00bd7306 */ /* 0x000fe20000201400 */
[----:B------:R-:W-:-:S07]  /*1cef0*/  FMUL.FTZ R163, R163, R51 ;  /* 0x00000033a3a37220 */ /* 0x000fce0000410000 */
[----:B------:R-:W1:Y:S01]  /*1cf00*/  MUFU.TANH R60, R60 ;  /* 0x0000003c003c7308 */ /* 0x000e620000002400 */
[----:B------:R-:W-:Y:S07]  /*1cf10*/  HMMA.16816.F32.BF16 R180, R140, R34, R180 ;  /* 0x000000228cb4723c */ /* 0x000fee00000418b4 */
[----:B------:R-:W-:Y:S01]  /*1cf20*/  MUFU.TANH R62, R62 ;  /* 0x0000003e003e7308 */ /* 0x000fe20000002400 */
[----:B------:R-:W-:Y:S01]  /*1cf30*/  IADD3 R195, R176, 0x29, RZ ;  /* 0x00000029b0c37810 */ /* 0x000fe20007ffe0ff */
[----:B------:R-:W-:-:S06]  /*1cf40*/  FMUL.FTZ R25, R25, R51 ;  /* 0x0000003319197220 */ /* 0x000fcc0000410000 */
[----:B------:R-:W-:Y:S01]  /*1cf50*/  MUFU.TANH R57, R57 ;  /* 0x0000003900397308 */ /* 0x000fe20000002400 */
[----:B-1----:R-:W-:-:S07]  /*1cf60*/  FFMA.FTZ R65, R0, R191, R65 ;  /* 0x000000bf00417223 */ /* 0x002fce0000010041 */
[----:B------:R-:W-:Y:S01]  /*1cf70*/  MUFU.TANH R59, R59 ;  /* 0x0000003b003b7308 */ /* 0x000fe20000002400 */
[----:B--2---:R-:W-:-:S07]  /*1cf80*/  FFMA.FTZ R35, R0, R191, R67 ;  /* 0x000000bf00237223 */ /* 0x004fce0000010043 */
[----:B------:R-:W1:Y:S01]  /*1cf90*/  I2F R44, R45 ;  /* 0x0000002d002c7306 */ /* 0x000e620000201400 */
[-C--:B------:R-:W-:Y:S01]  /*1cfa0*/  FMUL.FTZ R160, R160, R51.reuse ;  /* 0x00000033a0a07220 */ /* 0x080fe20000410000 */
[C---:B------:R-:W-:Y:S01]  /*1cfb0*/  ISETP.GE.AND P3, PT, R187.reuse, R2, PT ;  /* 0x00000002bb00720c */ /* 0x040fe20003f66270 */
[----:B------:R-:W-:Y:S01]  /*1cfc0*/  FMUL.FTZ R162, R162, R51 ;  /* 0x00000033a2a27220 */ /* 0x000fe20000410000 */
[----:B------:R-:W-:-:S04]  /*1cfd0*/  ISETP.GE.AND P6, PT, R187, R3, PT ;  /* 0x00000003bb00720c */ /* 0x000fc80003fc6270 */
[----:B------:R-:W-:Y:S01]  /*1cfe0*/  MUFU.TANH R56, R56 ;  /* 0x0000003800387308 */ /* 0x000fe20000002400 */
[-C--:B------:R-:W-:Y:S01]  /*1cff0*/  FMUL.FTZ R53, R146, R51.reuse ;  /* 0x0000003392357220 */ /* 0x080fe20000410000 */
[----:B------:R-:W-:Y:S06]  /*1d000*/  HMMA.16816.F32.BF16 R148, R156, R10, R148 ;  /* 0x0000000a9c94723c */ /* 0x000fec0000041894 */
[----:B------:R-:W2:Y:S01]  /*1d010*/  I2F R136, R137 ;  /* 0x0000008900887306 */ /* 0x000ea20000201400 */
[----:B------:R-:W-:Y:S01]  /*1d020*/  FMUL.FTZ R41, R41, R51 ;  /* 0x0000003329297220 */ /* 0x000fe20000410000 */
[----:B------:R-:W-:-:S06]  /*1d030*/  IADD3 R146, R176, 0x28, RZ ;  /* 0x00000028b0927810 */ /* 0x000fcc0007ffe0ff */
[----:B------:R-:W-:Y:S01]  /*1d040*/  MUFU.TANH R58, R58 ;  /* 0x0000003a003a7308 */ /* 0x000fe20000002400 */
[----:B---3--:R-:W-:Y:S01]  /*1d050*/  HMMA.16816.F32.BF16 R8, R140, R4, R172 ;  /* 0x000000048c08723c */ /* 0x008fe200000418ac */
[----:B-----5:R-:W-:-:S06]  /*1d060*/  FFMA.FTZ R34, R0, R188, R178 ;  /* 0x000000bc00227223 */ /* 0x020fcc00000100b2 */
[----:B------:R3:W-:Y:S01]  /*1d070*/  MUFU.TANH R46, R43 ;  /* 0x0000002b002e7308 */ /* 0x0007e20000002400 */
[----:B------:R-:W-:Y:S01]  /*1d080*/  FFMA.FTZ R32, R0, R188, R179 ;  /* 0x000000bc00207223 */ /* 0x000fe200000100b3 */
[C---:B------:R-:W-:Y:S01]  /*1d090*/  ISETP.GE.AND P4, PT, R177.reuse, R2, PT ;  /* 0x00000002b100720c */ /* 0x040fe20003f86270 */
[----:B------:R-:W-:Y:S01]  /*1d0a0*/  FMUL.FTZ R26, R26, R51 ;  /* 0x000000331a1a7220 */ /* 0x000fe20000410000 */
[----:B------:R-:W-:Y:S01]  /*1d0b0*/  ISETP.GE.AND P5, PT, R177, R3, PT ;  /* 0x00000003b100720c */ /* 0x000fe20003fa6270 */
[----:B------:R-:W-:-:S03]  /*1d0c0*/  IMAD.MOV.U32 R174, RZ, RZ, R21 ;  /* 0x000000ffffae7224 */ /* 0x000fc600078e0015 */
[----:B------:R-:W-:Y:S01]  /*1d0d0*/  I2F R47, R166 ;  /* 0x000000a6002f7306 */ /* 0x000fe20000201400 */
[-C--:B------:R-:W-:Y:S02]  /*1d0e0*/  FMUL.FTZ R40, R40, R51.reuse ;  /* 0x0000003328287220 */ /* 0x080fe40000410000 */
[----:B---3--:R-:W-:-:S05]  /*1d0f0*/  FMUL.FTZ R43, R144, R51 ;  /* 0x00000033902b7220 */ /* 0x008fca0000410000 */
[----:B------:R-:W3:Y:S01]  /*1d100*/  I2F R144, R167 ;  /* 0x000000a700907306 */ /* 0x000ee20000201400 */
[----:B------:R-:W-:Y:S01]  /*1d110*/  IADD3 R246, R176, 0x31, RZ ;  /* 0x00000031b0f67810 */ /* 0x000fe20007ffe0ff */
[----:B------:R-:W-:Y:S01]  /*1d120*/  FMUL.FTZ R31, R31, R51 ;  /* 0x000000331f1f7220 */ /* 0x000fe20000410000 */
[----:B------:R-:W-:Y:S01]  /*1d130*/  FSEL R65, R65, -INF , !P3 ;  /* 0xff80000041417808 */ /* 0x000fe20005800000 */
[----:B------:R-:W-:Y:S01]  /*1d140*/  FFMA.FTZ R21, R0, R61, R193 ;  /* 0x0000003d00157223 */ /* 0x000fe200000100c1 */
[----:B------:R-:W-:Y:S01]  /*1d150*/  FSEL R35, R35, -INF , !P6 ;  /* 0xff80000023237808 */ /* 0x000fe20007000000 */
[-C--:B------:R-:W-:Y:S02]  /*1d160*/  FMUL.FTZ R42, R42, R51.reuse ;  /* 0x000000332a2a7220 */ /* 0x080fe40000410000 */
[----:B------:R-:W-:Y:S01]  /*1d170*/  MUFU.TANH R161, R161 ;  /* 0x000000a100a17308 */ /* 0x000fe20000002400 */
[----:B------:R-:W-:Y:S01]  /*1d180*/  FMUL.FTZ R52, R145, R51 ;  /* 0x0000003391347220 */ /* 0x000fe20000410000 */
[----:B----4-:R-:W-:Y:S01]  /*1d190*/  HMMA.16816.F32.BF16 R16, R156, R12, R16 ;  /* 0x0000000c9c10723c */ /* 0x010fe20000041810 */
[----:B------:R-:W-:-:S02]  /*1d1a0*/  ISETP.GE.AND P3, PT, R192, R2, PT ;  /* 0x00000002c000720c */ /* 0x000fc40003f66270 */
[----:B------:R-:W-:-:S03]  /*1d1b0*/  ISETP.GE.AND P6, PT, R192, R3, PT ;  /* 0x00000003c000720c */ /* 0x000fc60003fc6270 */
[----:B------:R-:W-:Y:S01]  /*1d1c0*/  MUFU.TANH R163, R163 ;  /* 0x000000a300a37308 */ /* 0x000fe20000002400 */
[C---:B------:R-:W-:Y:S01]  /*1d1d0*/  IADD3 R198, R176.reuse, 0x30, RZ ;  /* 0x00000030b0c67810 */ /* 0x040fe20007ffe0ff */
[-C--:B------:R-:W-:Y:S01]  /*1d1e0*/  FMUL.FTZ R37, R147, R51.reuse ;  /* 0x0000003393257220 */ /* 0x080fe20000410000 */
[----:B------:R-:W-:Y:S01]  /*1d1f0*/  IADD3 R247, R176, 0x39, RZ ;  /* 0x00000039b0f77810 */ /* 0x000fe20007ffe0ff */
[----:B------:R-:W-:-:S04]  /*1d200*/  FMUL.FTZ R24, R24, R51 ;  /* 0x0000003318187220 */ /* 0x000fc80000410000 */
[----:B------:R-:W4:Y:S01]  /*1d210*/  I2F R194, R195 ;  /* 0x000000c300c27306 */ /* 0x000f220000201400 */
[----:B------:R-:W-:Y:S01]  /*1d220*/  FSEL R34, R34, -INF , !P4 ;  /* 0xff80000022227808 */ /* 0x000fe20006000000 */
[----:B------:R-:W-:Y:S01]  /*1d230*/  FFMA.FTZ R23, R0, R189, R60 ;  /* 0x000000bd00177223 */ /* 0x000fe2000001003c */
[----:B------:R-:W-:-:S05]  /*1d240*/  FSEL R32, R32, -INF , !P5 ;  /* 0xff80000020207808 */ /* 0x000fca0006800000 */
[----:B------:R5:W-:Y:S01]  /*1d250*/  MUFU.TANH R33, R25 ;  /* 0x0000001900217308 */ /* 0x000be20000002400 */
[----:B------:R-:W-:Y:S01]  /*1d260*/  IMAD.MOV.U32 R172, RZ, RZ, R20 ;  /* 0x000000ffffac7224 */ /* 0x000fe200078e0014 */
[C---:B------:R-:W-:Y:S01]  /*1d270*/  ISETP.GE.AND P4, PT, R190.reuse, R2, PT ;  /* 0x00000002be00720c */ /* 0x040fe20003f86270 */
[----:B------:R-:W-:Y:S01]  /*1d280*/  FMUL.FTZ R29, R29, R51 ;  /* 0x000000331d1d7220 */ /* 0x000fe20000410000 */
[----:B------:R-:W-:Y:S01]  /*1d290*/  ISETP.GE.AND P5, PT, R190, R3, PT ;  /* 0x00000003be00720c */ /* 0x000fe20003fa6270 */
[----:B-1----:R-:W-:-:S03]  /*1d2a0*/  FFMA.FTZ R20, R0, R44, R57 ;  /* 0x0000002c00147223 */ /* 0x002fc60000010039 */
[----:B------:R-:W-:Y:S01]  /*1d2b0*/  MUFU.TANH R160, R160 ;  /* 0x000000a000a07308 */ /* 0x000fe20000002400 */
[----:B------:R-:W-:Y:S01]  /*1d2c0*/  FSEL R21, R21, -INF , !P3 ;  /* 0xff80000015157808 */ /* 0x000fe20005800000 */
[----:B-----5:R-:W-:-:S06]  /*1d2d0*/  FFMA.FTZ R25, R0, R61, R63 ;  /* 0x0000003d00197223 */ /* 0x020fcc000001003f */
[----:B------:R-:W-:Y:S01]  /*1d2e0*/  MUFU.TANH R162, R162 ;  /* 0x000000a200a27308 */ /* 0x000fe20000002400 */
[----:B------:R-:W-:Y:S02]  /*1d2f0*/  ISETP.GE.AND P3, PT, R45, R2, PT ;  /* 0x000000022d00720c */ /* 0x000fe40003f66270 */
[----:B------:R-:W-:-:S05]  /*1d300*/  FSEL R25, R25, -INF , !P6 ;  /* 0xff80000019197808 */ /* 0x000fca0007000000 */
[----:B------:R-:W1:Y:S01]  /*1d310*/  I2F R145, R146 ;  /* 0x0000009200917306 */ /* 0x000e620000201400 */
[----:B------:R-:W-:Y:S01]  /*1d320*/  ISETP.GE.AND P6, PT, R45, R3, PT ;  /* 0x000000032d00720c */ /* 0x000fe20003fc6270 */
[----:B------:R-:W-:Y:S01]  /*1d330*/  FMUL.FTZ R30, R30, R51 ;  /* 0x000000331e1e7220 */ /* 0x000fe20000410000 */
[----:B------:R-:W-:-:S05]  /*1d340*/  IADD3 R250, R176, 0x38, RZ ;  /* 0x00000038b0fa7810 */ /* 0x000fca0007ffe0ff */
[----:B------:R5:W-:Y:S01]  /*1d350*/  MUFU.TANH R12, R26 ;  /* 0x0000001a000c7308 */ /* 0x000be20000002400 */
[----:B------:R-:W-:Y:S01]  /*1d360*/  FSEL R23, R23, -INF , !P4 ;  /* 0xff80000017177808 */ /* 0x000fe20006000000 */
[----:B--2---:R-:W-:Y:S01]  /*1d370*/  FFMA.FTZ R22, R0, R136, R56 ;  /* 0x0000008800167223 */ /* 0x004fe20000010038 */
[----:B------:R-:W-:-:S05]  /*1d380*/  ISETP.GE.AND P4, PT, R137, R2, PT ;  /* 0x000000028900720c */ /* 0x000fca0003f86270 */
[----:B------:R-:W-:Y:S01]  /*1d390*/  MUFU.TANH R41, R41 ;  /* 0x0000002900297308 */ /* 0x000fe20000002400 */
[----:B------:R-:W-:Y:S01]  /*1d3a0*/  IADD3 R249, R176, 0x40, RZ ;  /* 0x00000040b0f97810 */ /* 0x000fe20007ffe0ff */
[----:B-----5:R-:W-:-:S06]  /*1d3b0*/  FFMA.FTZ R26, R0, R189, R62 ;  /* 0x000000bd001a7223 */ /* 0x020fcc000001003e */
[----:B------:R-:W2:Y:S01]  /*1d3c0*/  I2F R199, R246 ;  /* 0x000000f600c77306 */ /* 0x000ea20000201400 */
[----:B------:R-:W-:Y:S01]  /*1d3d0*/  FSEL R20, R20, -INF , !P3 ;  /* 0xff80000014147808 */ /* 0x000fe20005800000 */
[----:B---3--:R-:W-:Y:S01]  /*1d3e0*/  FFMA.FTZ R165, R0, R144, R165 ;  /* 0x0000009000a57223 */ /* 0x008fe200000100a5 */
[----:B------:R-:W-:-:S05]  /*1d3f0*/  FSEL R26, R26, -INF , !P5 ;  /* 0xff8000001a1a7808 */ /* 0x000fca0006800000 */
[----:B------:R3:W-:Y:S01]  /*1d400*/  MUFU.TANH R152, R31 ;  /* 0x0000001f00987308 */ /* 0x0007e20000002400 */
[----:B------:R-:W-:Y:S02]  /*1d410*/  ISETP.GE.AND P5, PT, R137, R3, PT ;  /* 0x000000038900720c */ /* 0x000fe40003fa6270 */
[----:B------:R-:W-:-:S05]  /*1d420*/  ISETP.GE.AND P3, PT, R167, R2, PT ;  /* 0x00000002a700720c */ /* 0x000fca0003f66270 */
[----:B------:R-:W-:Y:S01]  /*1d430*/  MUFU.TANH R40, R40 ;  /* 0x0000002800287308 */ /* 0x000fe20000002400 */
[----:B---3--:R-:W-:-:S07]  /*1d440*/  FFMA.FTZ R31, R0, R44, R59 ;  /* 0x0000002c001f7223 */ /* 0x008fce000001003b */
[----:B------:R-:W3:Y:S01]  /*1d450*/  I2F R197, R198 ;  /* 0x000000c600c57306 */ /* 0x000ee20000201400 */
[----:B------:R-:W-:Y:S01]  /*1d460*/  FMUL.FTZ R28, R28, R51 ;  /* 0x000000331c1c7220 */ /* 0x000fe20000410000 */
[----:B------:R-:W-:-:S06]  /*1d470*/  FSEL R31, R31, -INF , !P6 ;  /* 0xff8000001f1f7808 */ /* 0x000fcc0007000000 */
[----:B------:R-:W5:Y:S01]  /*1d480*/  MUFU.TANH R42, R42 ;  /* 0x0000002a002a7308 */ /* 0x000f620000002400 */
[----:B------:R-:W-:-:S07]  /*1d490*/  ISETP.GE.AND P6, PT, R167, R3, PT ;  /* 0x00000003a700720c */ /* 0x000fce0003fc6270 */
[----:B------:R1:W-:Y:S01]  /*1d4a0*/  MUFU.TANH R153, R24 ;  /* 0x0000001800997308 */ /* 0x0003e20000002400 */
[----:B------:R-:W-:Y:S01]  /*1d4b0*/  FSEL R22, R22, -INF , !P4 ;  /* 0xff80000016167808 */ /* 0x000fe20006000000 */
[----:B----4-:R-:W-:Y:S01]  /*1d4c0*/  FFMA.FTZ R154, R0, R194, R161 ;  /* 0x000000c2009a7223 */ /* 0x010fe200000100a1 */
[----:B------:R-:W-:-:S05]  /*1d4d0*/  ISETP.GE.AND P4, PT, R166, R2, PT ;  /* 0x00000002a600720c */ /* 0x000fca0003f86270 */
[----:B------:R-:W-:Y:S01]  /*1d4e0*/  MUFU.TANH R52, R52 ;  /* 0x0000003400347308 */ /* 0x000fe20000002400 */
[----:B-1----:R-:W-:-:S07]  /*1d4f0*/  FFMA.FTZ R24, R0, R136, R58 ;  /* 0x0000008800187223 */ /* 0x002fce000001003a */
[----:B------:R-:W-:Y:S01]  /*1d500*/  MUFU.TANH R37, R37 ;  /* 0x0000002500257308 */ /* 0x000fe20000002400 */
[----:B------:R-:W-:Y:S01]  /*1d510*/  FFMA.FTZ R136, R0, R47, R164 ;  /* 0x0000002f00887223 */ /* 0x000fe200000100a4 */
[----:B------:R-:W-:-:S06]  /*1d520*/  FSEL R24, R24, -INF , !P5 ;  /* 0xff80000018187808 */ /* 0x000fcc0006800000 */
[----:B------:R1:W-:Y:S01]  /*1d530*/  MUFU.TANH R147, R29 ;  /* 0x0000001d00937308 */ /* 0x0003e20000002400 */
[----:B------:R-:W-:-:S07]  /*1d540*/  ISETP.GE.AND P5, PT, R166, R3, PT ;  /* 0x00000003a600720c */ /* 0x000fce0003fa6270 */
[----:B------:R-:W4:Y:S01]  /*1d550*/  I2F R247, R247 ;  /* 0x000000f700f77306 */ /* 0x000f220000201400 */
[----:B-1----:R-:W-:-:S07]  /*1d560*/  FFMA.FTZ R29, R0, R144, R139 ;  /* 0x00000090001d7223 */ /* 0x002fce000001008b */
[----:B------:R-:W-:Y:S01]  /*1d570*/  MUFU.TANH R43, R43 ;  /* 0x0000002b002b7308 */ /* 0x000fe20000002400 */
[----:B------:R-:W-:Y:S01]  /*1d580*/  FSEL R139, R165, -INF , !P3 ;  /* 0xff800000a58b7808 */ /* 0x000fe20005800000 */
[----:B------:R-:W-:Y:S01]  /*1d590*/  FFMA.FTZ R144, R0, R194, R163 ;  /* 0x000000c200907223 */ /* 0x000fe200000100a3 */
[----:B------:R-:W-:-:S05]  /*1d5a0*/  ISETP.GE.AND P3, PT, R195, R2, PT ;  /* 0x00000002c300720c */ /* 0x000fca0003f66270 */
[----:B------:R-:W1:Y:S01]  /*1d5b0*/  I2F R155, R250 ;  /* 0x000000fa009b7306 */ /* 0x000e620000201400 */
[----:B------:R-:W-:Y:S02]  /*1d5c0*/  FSEL R29, R29, -INF , !P6 ;  /* 0xff8000001d1d7808 */ /* 0x000fe40007000000 */
[----:B------:R-:W-:-:S05]  /*1d5d0*/  ISETP.GE.AND P6, PT, R195, R3, PT ;  /* 0x00000003c300720c */ /* 0x000fca0003fc6270 */
[----:B------:R-:W1:Y:S01]  /*1d5e0*/  MUFU.TANH R53, R53 ;  /* 0x0000003500357308 */ /* 0x000e620000002400 */
[----:B------:R-:W-:Y:S01]  /*1d5f0*/  FSEL R136, R136, -INF , !P4 ;  /* 0xff80000088887808 */ /* 0x000fe20006000000 */
[----:B------:R-:W-:-:S06]  /*1d600*/  FFMA.FTZ R160, R0, R145, R160 ;  /* 0x0000009100a07223 */ /* 0x000fcc00000100a0 */
[----:B------:R1:W-:Y:S01]  /*1d610*/  MUFU.TANH R196, R30 ;  /* 0x0000001e00c47308 */ /* 0x0003e20000002400 */
[----:B------:R-:W-:Y:S01]  /*1d620*/  ISETP.GE.AND P4, PT, R146, R2, PT ;  /* 0x000000029200720c */ /* 0x000fe20003f86270 */
[----:B--2---:R-:W-:-:S06]  /*1d630*/  FFMA.FTZ R41, R0, R199, R41 ;  /* 0x000000c700297223 */ /* 0x004fcc0000010029 */
[----:B------:R-:W2:Y:S01]  /*1d640*/  I2F R248, R249 ;  /* 0x000000f900f87306 */ /* 0x000ea20000201400 */
[----:B------:R-:W-:Y:S01]  /*1d650*/  IADD3 R4, R176, 0x49, RZ ;  /* 0x00000049b0047810 */ /* 0x000fe20007ffe0ff */
[----:B-1----:R-:W-:-:S06]  /*1d660*/  FFMA.FTZ R30, R0, R47, R138 ;  /* 0x0000002f001e7223 */ /* 0x002fcc000001008a */
[----:B------:R1:W-:Y:S01]  /*1d670*/  MUFU.TANH R55, R28 ;  /* 0x0000001c00377308 */ /* 0x0003e20000002400 */
[----:B------:R-:W-:Y:S01]  /*1d680*/  FSEL R154, R154, -INF , !P3 ;  /* 0xff8000009a9a7808 */ /* 0x000fe20005800000 */
[----:B------:R-:W-:Y:S01]  /*1d690*/  FFMA.FTZ R46, R0, R199, R46 ;  /* 0x000000c7002e7223 */ /* 0x000fe2000001002e */
[----:B------:R-:W-:Y:S02]  /*1d6a0*/  FSEL R30, R30, -INF , !P5 ;  /* 0xff8000001e1e7808 */ /* 0x000fe40006800000 */
[----:B------:R-:W-:Y:S02]  /*1d6b0*/  ISETP.GE.AND P5, PT, R146, R3, PT ;  /* 0x000000039200720c */ /* 0x000fe40003fa6270 */
[----:B------:R-:W-:Y:S01]  /*1d6c0*/  FSEL R144, R144, -INF , !P6 ;  /* 0xff80000090907808 */ /* 0x000fe20007000000 */
[----:B---3--:R-:W-:Y:S01]  /*1d6d0*/  FFMA.FTZ R178, R0, R197, R40 ;  /* 0x000000c500b27223 */ /* 0x008fe20000010028 */
[CC--:B------:R-:W-:Y:S01]  /*1d6e0*/  ISETP.GE.AND P3, PT, R246.reuse, R2.reuse, PT ;  /* 0x00000002f600720c */ /* 0x0c0fe20003f66270 */
[----:B------:R-:W-:Y:S01]  /*1d6f0*/  IMAD.MOV.U32 R164, RZ, RZ, R12 ;  /* 0x000000ffffa47224 */ /* 0x000fe200078e000c */
[----:B------:R-:W-:Y:S01]  /*1d700*/  ISETP.GE.AND P6, PT, R246, R3, PT ;  /* 0x00000003f600720c */ /* 0x000fe20003fc6270 */
[----:B-1----:R-:W-:Y:S01]  /*1d710*/  FFMA.FTZ R28, R0, R145, R162 ;  /* 0x00000091001c7223 */ /* 0x002fe200000100a2 */
[C---:B------:R-:W-:Y:S01]  /*1d720*/  IADD3 R175, R176.reuse, 0x48, RZ ;  /* 0x00000048b0af7810 */ /* 0x040fe20007ffe0ff */
[----:B------:R-:W-:Y:S01]  /*1d730*/  HMMA.16816.F32.BF16 R180, R156, R14, R180 ;  /* 0x0000000e9cb4723c */ /* 0x000fe200000418b4 */
[----:B------:R-:W-:Y:S01]  /*1d740*/  IADD3 R173, R176, 0x39, RZ ;  /* 0x00000039b0ad7810 */ /* 0x000fe20007ffe0ff */
[----:B-----5:R-:W-:Y:S01]  /*1d750*/  FFMA.FTZ R197, R0, R197, R42 ;  /* 0x000000c500c57223 */ /* 0x020fe2000001002a */
[----:B------:R-:W-:Y:S01]  /*1d760*/  FSEL R187, R160, -INF , !P4 ;  /* 0xff800000a0bb7808 */ /* 0x000fe20006000000 */
[----:B------:R-:W1:Y:S01]  /*1d770*/  LDSM.16.M88.4 R12, [R208+0x7800] ;  /* 0x00780000d00c783b */ /* 0x000e620000000200 */
[----:B------:R-:W-:Y:S01]  /*1d780*/  FSEL R28, R28, -INF , !P5 ;  /* 0xff8000001c1c7808 */ /* 0x000fe20006800000 */
[----:B------:R-:W3:Y:S01]  /*1d790*/  I2F R193, R4 ;  /* 0x0000000400c17306 */ /* 0x000ee20000201400 */
[----:B------:R-:W-:Y:S01]  /*1d7a0*/  ISETP.GE.AND P4, PT, R198, R2, PT ;  /* 0x00000002c600720c */ /* 0x000fe20003f86270 */
[----:B----4-:R-:W-:Y:S01]  /*1d7b0*/  FFMA.FTZ R52, R0, R247, R52 ;  /* 0x000000f700347223 */ /* 0x010fe20000010034 */
[----:B------:R-:W-:Y:S01]  /*1d7c0*/  ISETP.GE.AND P5, PT, R198, R3, PT ;  /* 0x00000003c600720c */ /* 0x000fe20003fa6270 */
[----:B------:R-:W-:Y:S01]  /*1d7d0*/  FFMA.FTZ R166, R0, R247, R37 ;  /* 0x000000f700a67223 */ /* 0x000fe20000010025 */
[----:B------:R-:W-:-:S02]  /*1d7e0*/  FSEL R177, R41, -INF , !P3 ;  /* 0xff80000029b17808 */ /* 0x000fc40005800000 */
[----:B------:R-:W-:Y:S01]  /*1d7f0*/  FSEL R50, R46, -INF , !P6 ;  /* 0xff8000002e327808 */ /* 0x000fe20007000000 */
[----:B------:R-:W4:Y:S01]  /*1d800*/  I2F R5, R175 ;  /* 0x000000af00057306 */ /* 0x000f220000201400 */
[-C--:B------:R-:W-:Y:S01]  /*1d810*/  ISETP.GE.AND P3, PT, R173, R2.reuse, PT ;  /* 0x00000002ad00720c */ /* 0x080fe20003f66270 */
[----:B------:R-:W-:Y:S01]  /*1d820*/  FMUL.FTZ R42, R151, R51 ;  /* 0x00000033972a7220 */ /* 0x000fe20000410000 */
[----:B------:R-:W-:Y:S01]  /*1d830*/  ISETP.GE.AND P6, PT, R173, R3, PT ;  /* 0x00000003ad00720c */ /* 0x000fe20003fc6270 */
[-C--:B------:R-:W-:Y:S01]  /*1d840*/  FFMA.FTZ R43, R0, R155.reuse, R43 ;  /* 0x0000009b002b7223 */ /* 0x080fe2000001002b */
[----:B------:R-:W-:Y:S01]  /*1d850*/  FSEL R178, R178, -INF , !P4 ;  /* 0xff800000b2b27808 */ /* 0x000fe20006000000 */
[----:B------:R-:W-:Y:S01]  /*1d860*/  FFMA.FTZ R155, R0, R155, R53 ;  /* 0x0000009b009b7223 */ /* 0x000fe20000010035 */
[----:B------:R-:W-:Y:S01]  /*1d870*/  FSEL R151, R197, -INF , !P5 ;  /* 0xff800000c5977808 */ /* 0x000fe20006800000 */
[----:B------:R-:W-:Y:S01]  /*1d880*/  FMUL.FTZ R27, R27, R51 ;  /* 0x000000331b1b7220 */ /* 0x000fe20000410000 */
[----:B------:R-:W-:Y:S01]  /*1d890*/  ISETP.GE.AND P4, PT, R250, R2, PT ;  /* 0x00000002fa00720c */ /* 0x000fe20003f86270 */
[-C--:B--2---:R-:W-:Y:S01]  /*1d8a0*/  FFMA.FTZ R36, R0, R248.reuse, R36 ;  /* 0x000000f800247223 */ /* 0x084fe20000010024 */
[-C--:B------:R-:W-:Y:S01]  /*1d8b0*/  ISETP.GE.AND P5, PT, R250, R3.reuse, PT ;  /* 0x00000003fa00720c */ /* 0x080fe20003fa6270 */
[----:B------:R-:W-:Y:S01]  /*1d8c0*/  FFMA.FTZ R39, R0, R248, R39 ;  /* 0x000000f800277223 */ /* 0x000fe20000010027 */
[----:B------:R-:W-:Y:S01]  /*1d8d0*/  FSEL R165, R52, -INF , !P3 ;  /* 0xff80000034a57808 */ /* 0x000fe20005800000 */
[----:B------:R-:W-:Y:S01]  /*1d8e0*/  I2F R184, R176 ;  /* 0x000000b000b87306 */ /* 0x000fe20000201400 */
[----:B------:R-:W-:Y:S01]  /*1d8f0*/  FSEL R166, R166, -INF , !P6 ;  /* 0xff800000a6a67808 */ /* 0x000fe20007000000 */
[C---:B------:R-:W-:Y:S01]  /*1d900*/  FFMA.FTZ R54, R0.reuse, R174, R54 ;  /* 0x000000ae00367223 */ /* 0x040fe20000010036 */
[C---:B------:R-:W-:Y:S01]  /*1d910*/  ISETP.GE.AND P3, PT, R249.reuse, R2, PT ;  /* 0x00000002f900720c */ /* 0x040fe20003f66270 */
[----:B------:R-:W-:Y:S01]  /*1d920*/  FFMA.FTZ R38, R0, R174, R38 ;  /* 0x000000ae00267223 */ /* 0x000fe20000010026 */
[----:B------:R-:W-:-:S02]  /*1d930*/  ISETP.GE.AND P6, PT, R249, R3, PT ;  /* 0x00000003f900720c */ /* 0x000fc40003fc6270 */
[C---:B------:R-:W-:Y:S01]  /*1d940*/  IADD3 R252, R176.reuse, 0x50, RZ ;  /* 0x00000050b0fc7810 */ /* 0x040fe20007ffe0ff */
[----:B------:R2:W-:Y:S01]  /*1d950*/  MUFU.TANH R63, R27 ;  /* 0x0000001b003f7308 */ /* 0x0005e20000002400 */
[----:B------:R-:W-:Y:S02]  /*1d960*/  FSEL R179, R43, -INF , !P4 ;  /* 0xff8000002bb37808 */ /* 0x000fe40006000000 */
        /* <DEDUP_REMOVED lines=9> */
[----:B------:R-:W-:Y:S01]  /*1da00*/  IADD3 R190, R176, 0x8, RZ ;  /* 0x00000008b0be7810 */ /* 0x000fe20007ffe0ff */
[-C--:B------:R-:W-:Y:S01]  /*1da10*/  FMUL.FTZ R148, R148, R51.reuse ;  /* 0x0000003394947220 */ /* 0x080fe20000410000 */
[----:B------:R-:W-:Y:S01]  /*1da20*/  FSEL R155, R155, -INF , !P5 ;  /* 0xff8000009b9b7808 */ /* 0x000fe20006800000 */
[-C--:B------:R-:W-:Y:S01]  /*1da30*/  FMUL.FTZ R145, R150, R51.reuse ;  /* 0x0000003396917220 */ /* 0x080fe20000410000 */
[C---:B--2---:R-:W-:Y:S01]  /*1da40*/  IADD3 R27, R176.reuse, 0x61, RZ ;  /* 0x00000061b01b7810 */ /* 0x044fe20007ffe0ff */
[-C--:B------:R-:W-:Y:S01]  /*1da50*/  FMUL.FTZ R149, R149, R51.reuse ;  /* 0x0000003395957220 */ /* 0x080fe20000410000 */
[----:B------:R-:W-:Y:S01]  /*1da60*/  IADD3 R41, R176, 0x79, RZ ;  /* 0x00000079b0297810 */ /* 0x000fe20007ffe0ff */
[-C--:B------:R-:W-:Y:S01]  /*1da70*/  FMUL.FTZ R16, R16, R51.reuse ;  /* 0x0000003310107220 */ /* 0x080fe20000410000 */
[-C--:B------:R-:W-:Y:S01]  /*1da80*/  ISETP.GE.AND P4, PT, R176, R2.reuse, PT ;  /* 0x00000002b000720c */ /* 0x080fe20003f86270 */
[----:B------:R-:W-:Y:S01]  /*1da90*/  FMUL.FTZ R18, R18, R51 ;  /* 0x0000003312127220 */ /* 0x000fe20000410000 */
[----:B------:R-:W-:Y:S01]  /*1daa0*/  ISETP.GE.AND P5, PT, R176, R3, PT ;  /* 0x00000003b000720c */ /* 0x000fe20003fa6270 */
[-C--:B------:R-:W-:Y:S01]  /*1dab0*/  FMUL.FTZ R17, R17, R51.reuse ;  /* 0x0000003311117220 */ /* 0x080fe20000410000 */
[----:B------:R-:W-:Y:S01]  /*1dac0*/  FSEL R173, R36, -INF , !P3 ;  /* 0xff80000024ad7808 */ /* 0x000fe20005800000 */
[-C--:B------:R-:W-:Y:S01]  /*1dad0*/  FMUL.FTZ R19, R19, R51.reuse ;  /* 0x0000003313137220 */ /* 0x080fe20000410000 */
[----:B------:R-:W-:Y:S01]  /*1dae0*/  FSEL R176, R39, -INF , !P6 ;  /* 0xff80000027b07808 */ /* 0x000fe20007000000 */
[-C--:B------:R-:W-:Y:S01]  /*1daf0*/  FMUL.FTZ R183, R183, R51.reuse ;  /* 0x00000033b7b77220 */ /* 0x080fe20000410000 */
[-C--:B------:R-:W-:Y:S01]  /*1db00*/  ISETP.GE.AND P3, PT, R172, R2.reuse, PT ;  /* 0x00000002ac00720c */ /* 0x080fe20003f66270 */
[----:B------:R-:W-:Y:S01]  /*1db10*/  FMUL.FTZ R64, R64, R51 ;  /* 0x0000003340407220 */ /* 0x000fe20000410000 */
[----:B------:R-:W-:Y:S01]  /*1db20*/  ISETP.GE.AND P6, PT, R172, R3, PT ;  /* 0x00000003ac00720c */ /* 0x000fe20003fc6270 */
[-C--:B---3--:R-:W-:Y:S01]  /*1db30*/  FFMA.FTZ R147, R0, R193.reuse, R147 ;  /* 0x000000c100937223 */ /* 0x088fe20000010093 */
[----:B------:R-:W-:Y:S01]  /*1db40*/  FSEL R172, R54, -INF , !P3 ;  /* 0xff80000036ac7808 */ /* 0x000fe20005800000 */
[----:B------:R-:W-:Y:S01]  /*1db50*/  FFMA.FTZ R152, R0, R193, R152 ;  /* 0x000000c100987223 */ /* 0x000fe20000010098 */
[----:B------:R-:W-:Y:S01]  /*1db60*/  FSEL R174, R38, -INF , !P6 ;  /* 0xff80000026ae7808 */ /* 0x000fe20007000000 */
[----:B------:R-:W2:Y:S01]  /*1db70*/  I2F R193, R252 ;  /* 0x000000fc00c17306 */ /* 0x000ea20000201400 */
[C---:B------:R-:W-:Y:S01]  /*1db80*/  ISETP.GE.AND P3, PT, R175.reuse, R2, PT ;  /* 0x00000002af00720c */ /* 0x040fe20003f66270 */
[C---:B----4-:R-:W-:Y:S01]  /*1db90*/  FFMA.FTZ R55, R0.reuse, R5, R55 ;  /* 0x0000000500377223 */ /* 0x050fe20000010037 */
[----:B------:R-:W-:Y:S01]  /*1dba0*/  ISETP.GE.AND P6, PT, R175, R3, PT ;  /* 0x00000003af00720c */ /* 0x000fe20003fc6270 */
[----:B------:R-:W-:Y:S01]  /*1dbb0*/  FFMA.FTZ R175, R0, R5, R196 ;  /* 0x0000000500af7223 */ /* 0x000fe200000100c4 */
[----:B------:R-:W-:-:S04]  /*1dbc0*/  DEPBAR.LE SB0, 0x0 ;  /* 0x000080000000791a */ /* 0x000fc80000000000 */
[----:B------:R-:W-:Y:S02]  /*1dbd0*/  FSEL R167, R55, -INF , !P3 ;  /* 0xff80000037a77808 */ /* 0x000fe40005800000 */
[----:B------:R-:W-:Y:S02]  /*1dbe0*/  FSEL R175, R175, -INF , !P6 ;  /* 0xff800000afaf7808 */ /* 0x000fe40007000000 */
[C---:B------:R-:W-:Y:S02]  /*1dbf0*/  ISETP.GE.AND P3, PT, R4.reuse, R2, PT ;  /* 0x000000020400720c */ /* 0x040fe40003f66270 */
[----:B------:R-:W-:Y:S02]  /*1dc00*/  ISETP.GE.AND P6, PT, R4, R3, PT ;  /* 0x000000030400720c */ /* 0x000fe40003fc6270 */
[----:B------:R-:W-:Y:S01]  /*1dc10*/  HMMA.16816.F32.BF16 R4, R140, R6, R168 ;  /* 0x000000068c04723c */ /* 0x000fe200000418a8 */
[CC--:B--2---:R-:W-:Y:S02]  /*1dc20*/  FFMA.FTZ R153, R0.reuse, R193.reuse, R153 ;  /* 0x000000c100997223 */ /* 0x0c4fe40000010099 */
[----:B------:R-:W-:-:S02]  /*1dc30*/  FFMA.FTZ R164, R0, R193, R164 ;  /* 0x000000c100a47223 */ /* 0x000fc400000100a4 */
[----:B------:R-:W2:Y:S03]  /*1dc40*/  I2F R193, R251 ;  /* 0x000000fb00c17306 */ /* 0x000ea60000201400 */
[----:B-1----:R-:W-:Y:S05]  /*1dc50*/  HMMA.16816.F32.BF16 R8, R156, R12, R8 ;  /* 0x0000000c9c08723c */ /* 0x002fea0000041808 */
[----:B------:R-:W-:Y:S01]  /*1dc60*/  I2F R188, R191 ;  /* 0x000000bf00bc7306 */ /* 0x000fe20000201400 */
[----:B------:R-:W-:-:S07]  /*1dc70*/  FSEL R169, R147, -INF , !P3 ;  /* 0xff80000093a97808 */ /* 0x000fce0005800000 */
[----:B------:R-:W1:Y:S01]  /*1dc80*/  MUFU.TANH R148, R148 ;  /* 0x0000009400947308 */ /* 0x000e620000002400 */
[----:B------:R-:W-:-:S07]  /*1dc90*/  ISETP.GE.AND P3, PT, R252, R2, PT ;  /* 0x00000002fc00720c */ /* 0x000fce0003f66270 */
[----:B------:R-:W3:Y:S01]  /*1dca0*/  MUFU.TANH R145, R145 ;  /* 0x0000009100917308 */ /* 0x000ee20000002400 */
[----:B------:R-:W-:Y:S01]  /*1dcb0*/  FSEL R168, R152, -INF , !P6 ;  /* 0xff80000098a87808 */ /* 0x000fe20007000000 */
[----:B------:R-:W-:Y:S06]  /*1dcc0*/  HMMA.16816.F32.BF16 R12, R156, R14, R4 ;  /* 0x0000000e9c0c723c */ /* 0x000fec0000041804 */
[----:B------:R-:W-:Y:S01]  /*1dcd0*/  I2F R60, R67 ;  /* 0x00000043003c7306 */ /* 0x000fe20000201400 */
[----:B------:R-:W-:Y:S01]  /*1dce0*/  ISETP.GE.AND P6, PT, R252, R3, PT ;  /* 0x00000003fc00720c */ /* 0x000fe20003fc6270 */
[----:B--2---:R-:W-:-:S06]  /*1dcf0*/  FFMA.FTZ R160, R0, R193, R33 ;  /* 0x000000c100a07223 */ /* 0x004fcc0000010021 */
[----:B------:R-:W2:Y:S01]  /*1dd00*/  MUFU.TANH R149, R149 ;  /* 0x0000009500957308 */ /* 0x000ea20000002400 */
[----:B------:R-:W-:Y:S02]  /*1dd10*/  FSEL R161, R153, -INF , !P3 ;  /* 0xff80000099a17808 */ /* 0x000fe40005800000 */
[----:B------:R-:W-:-:S05]  /*1dd20*/  ISETP.GE.AND P3, PT, R251, R2, PT ;  /* 0x00000002fb00720c */ /* 0x000fca0003f66270 */
[----:B------:R-:W4:Y:S01]  /*1dd30*/  MUFU.TANH R42, R42 ;  /* 0x0000002a002a7308 */ /* 0x000f220000002400 */
[----:B------:R-:W-:Y:S01]  /*1dd40*/  FMUL.FTZ R36, R180, R51 ;  /* 0x00000033b4247220 */ /* 0x000fe20000410000 */
[----:B------:R-:W-:Y:S01]  /*1dd50*/  FSEL R164, R164, -INF , !P6 ;  /* 0xff800000a4a47808 */ /* 0x000fe20007000000 */
[----:B------:R-:W-:-:S05]  /*1dd60*/  FFMA.FTZ R63, R0, R193, R63 ;  /* 0x000000c1003f7223 */ /* 0x000fca000001003f */
[----:B------:R-:W-:Y:S01]  /*1dd70*/  I2F R62, R61 ;  /* 0x0000003d003e7306 */ /* 0x000fe20000201400 */
[----:B------:R-:W-:Y:S01]  /*1dd80*/  ISETP.GE.AND P6, PT, R251, R3, PT ;  /* 0x00000003fb00720c */ /* 0x000fe20003fc6270 */
[----:B-1----:R-:W-:-:S06]  /*1dd90*/  FFMA.FTZ R148, R0, R188, R148 ;  /* 0x000000bc00947223 */ /* 0x002fcc0000010094 */
[----:B------:R-:W1:Y:S01]  /*1dda0*/  MUFU.TANH R46, R16 ;  /* 0x00000010002e7308 */ /* 0x000e620000002400 */
[----:B------:R-:W-:Y:S01]  /*1ddb0*/  FSEL R160, R160, -INF , !P3 ;  /* 0xff800000a0a07808 */ /* 0x000fe20005800000 */
[----:B------:R-:W-:Y:S01]  /*1ddc0*/  FMUL.FTZ R39, R182, R51 ;  /* 0x00000033b6277220 */ /* 0x000fe20000410000 */
[----:B------:R-:W-:-:S05]  /*1ddd0*/  ISETP.GE.AND P3, PT, R191, R2, PT ;  /* 0x00000002bf00720c */ /* 0x000fca0003f66270 */
[----:B------:R-:W5:Y:S01]  /*1dde0*/  MUFU.TANH R18, R18 ;  /* 0x0000001200127308 */ /* 0x000f620000002400 */
[----:B------:R-:W-:Y:S01]  /*1ddf0*/  FMUL.FTZ R38, R181, R51 ;  /* 0x00000033b5267220 */ /* 0x000fe20000410000 */
[----:B------:R-:W-:Y:S01]  /*1de00*/  FSEL R163, R63, -INF , !P6 ;  /* 0xff8000003fa37808 */ /* 0x000fe20007000000 */
[----:B---3--:R-:W-:-:S05]  /*1de10*/  FFMA.FTZ R145, R0, R188, R145 ;  /* 0x000000bc00917223 */ /* 0x008fca0000010091 */
[----:B------:R-:W-:Y:S01]  /*1de20*/  I2F R45, R27 ;  /* 0x0000001b002d7306 */ /* 0x000fe20000201400 */
[----:B------:R-:W-:Y:S01]  /*1de30*/  ISETP.GE.AND P6, PT, R191, R3, PT ;  /* 0x00000003bf00720c */ /* 0x000fe20003fc6270 */
[----:B--2---:R-:W-:-:S06]  /*1de40*/  FFMA.FTZ R149, R0, R60, R149 ;  /* 0x0000003c00957223 */ /* 0x004fcc0000010095 */
[----:B------:R-:W2:Y:S01]  /*1de50*/  MUFU.TANH R17, R17 ;  /* 0x0000001100117308 */ /* 0x000ea20000002400 */
[----:B------:R-:W-:Y:S02]  /*1de60*/  FSEL R157, R148, -INF , !P3 ;  /* 0xff800000949d7808 */ /* 0x000fe40005800000 */
[----:B------:R-:W-:-:S05]  /*1de70*/  ISETP.GE.AND P3, PT, R67, R2, PT ;  /* 0x000000024300720c */ /* 0x000fca0003f66270 */
[----:B------:R-:W3:Y:S01]  /*1de80*/  MUFU.TANH R19, R19 ;  /* 0x0000001300137308 */ /* 0x000ee20000002400 */
[----:B------:R-:W-:Y:S01]  /*1de90*/  FMUL.FTZ R8, R8, R51 ;  /* 0x0000003308087220 */ /* 0x000fe20000410000 */
[----:B------:R-:W-:Y:S01]  /*1dea0*/  FSEL R162, R145, -INF , !P6 ;  /* 0xff80000091a27808 */ /* 0x000fe20007000000 */
[----:B----4-:R-:W-:-:S05]  /*1deb0*/  FFMA.FTZ R42, R0, R60, R42 ;  /* 0x0000003c002a7223 */ /* 0x010fca000001002a */
[----:B------:R-:W-:Y:S01]  /*1dec0*/  I2F R57, R56 ;  /* 0x0000003800397306 */ /* 0x000fe20000201400 */
[----:B------:R-:W-:Y:S01]  /*1ded0*/  ISETP.GE.AND P6, PT, R67, R3, PT ;  /* 0x000000034300720c */ /* 0x000fe20003fc6270 */
[----:B-1----:R-:W-:-:S06]  /*1dee0*/  FFMA.FTZ R46, R0, R62, R46 ;  /* 0x0000003e002e7223 */ /* 0x002fcc000001002e */
[----:B------:R-:W1:Y:S01]  /*1def0*/  MUFU.TANH R36, R36 ;  /* 0x0000002400247308 */ /* 0x000e620000002400 */
[----:B------:R-:W-:Y:S01]  /*1df00*/  FSEL R153, R149, -INF , !P3 ;  /* 0xff80000095997808 */ /* 0x000fe20005800000 */
[----:B------:R-:W-:Y:S01]  /*1df10*/  FMUL.FTZ R5, R10, R51 ;  /* 0x000000330a057220 */ /* 0x000fe20000410000 */
[----:B------:R-:W-:-:S05]  /*1df20*/  ISETP.GE.AND P3, PT, R61, R2, PT ;  /* 0x000000023d00720c */ /* 0x000fca0003f66270 */
[----:B------:R-:W4:Y:S01]  /*1df30*/  MUFU.TANH R39, R39 ;  /* 0x0000002700277308 */ /* 0x000f220000002400 */
[----:B------:R-:W-:Y:S01]  /*1df40*/  FMUL.FTZ R4, R9, R51 ;  /* 0x0000003309047220 */ /* 0x000fe20000410000 */
[----:B------:R-:W-:Y:S01]  /*1df50*/  FSEL R152, R42, -INF , !P6 ;  /* 0xff8000002a987808 */ /* 0x000fe20007000000 */
[----:B-----5:R-:W-:-:S05]  /*1df60*/  FFMA.FTZ R18, R0, R62, R18 ;  /* 0x0000003e00127223 */ /* 0x020fca0000010012 */
[----:B------:R-:W-:Y:S01]  /*1df70*/  I2F R59, R44 ;  /* 0x0000002c003b7306 */ /* 0x000fe20000201400 */
[----:B------:R-:W-:Y:S01]  /*1df80*/  ISETP.GE.AND P6, PT, R61, R3, PT ;  /* 0x000000033d00720c */ /* 0x000fe20003fc6270 */
[----:B--2---:R-:W-:-:S06]  /*1df90*/  FFMA.FTZ R17, R0, R45, R17 ;  /* 0x0000002d00117223 */ /* 0x004fcc0000010011 */
[----:B------:R-:W2:Y:S01]  /*1dfa0*/  MUFU.TANH R38, R38 ;  /* 0x0000002600267308 */ /* 0x000ea20000002400 */
        /* <DEDUP_REMOVED lines=9> */
[----:B-1----:R-:W-:-:S06]  /*1e040*/  FFMA.FTZ R36, R0, R57, R36 ;  /* 0x0000003900247223 */ /* 0x002fcc0000010024 */
[----:B------:R-:W1:Y:S01]  /*1e050*/  MUFU.TANH R8, R8 ;  /* 0x0000000800087308 */ /* 0x000e620000002400 */
        /* <DEDUP_REMOVED lines=8> */
[----:B--2---:R-:W-:-:S06]  /*1e0e0*/  FFMA.FTZ R38, R0, R59, R38 ;  /* 0x0000003b00267223 */ /* 0x004fcc0000010026 */
[----:B------:R-:W2:Y:S01]  /*1e0f0*/  MUFU.TANH R4, R4 ;  /* 0x0000000400047308 */ /* 0x000ea20000002400 */
[----:B------:R-:W-:Y:S02]  /*1e100*/  FSEL R145, R36, -INF , !P3 ;  /* 0xff80000024917808 */ /* 0x000fe40005800000 */
[----:B------:R-:W-:-:S05]  /*1e110*/  ISETP.GE.AND P3, PT, R44, R2, PT ;  /* 0x000000022c00720c */ /* 0x000fca0003f66270 */
[----:B------:R-:W4:Y:S01]  /*1e120*/  MUFU.TANH R6, R6 ;  /* 0x0000000600067308 */ /* 0x000f220000002400 */
[----:B-----5:R-:W-:Y:S01]  /*1e130*/  FFMA.FTZ R33, R0, R59, R33 ;  /* 0x0000003b00217223 */ /* 0x020fe20000010021 */
[----:B------:R-:W-:-:S06]  /*1e140*/  FSEL R148, R39, -INF , !P6 ;  /* 0xff80000027947808 */ /* 0x000fcc0007000000 */
[----:B------:R-:W-:Y:S01]  /*1e150*/  I2F R192, R138 ;  /* 0x0000008a00c07306 */ /* 0x000fe20000201400 */
[----:B------:R-:W-:Y:S01]  /*1e160*/  ISETP.GE.AND P6, PT, R44, R3, PT ;  /* 0x000000032c00720c */ /* 0x000fe20003fc6270 */
[----:B-1----:R-:W-:-:S06]  /*1e170*/  FFMA.FTZ R8, R0, R137, R8 ;  /* 0x0000008900087223 */ /* 0x002fcc0000010008 */
[----:B------:R-:W1:Y:S01]  /*1e180*/  MUFU.TANH R7, R7 ;  /* 0x0000000700077308 */ /* 0x000e620000002400 */
[----:B------:R-:W-:Y:S01]  /*1e190*/  FSEL R142, R38, -INF , !P3 ;  /* 0xff800000268e7808 */ /* 0x000fe20005800000 */
[-C--:B------:R-:W-:Y:S01]  /*1e1a0*/  FMUL.FTZ R15, R15, R51.reuse ;  /* 0x000000330f0f7220 */ /* 0x080fe20000410000 */
[----:B------:R-:W-:Y:S01]  /*1e1b0*/  ISETP.GE.AND P3, PT, R58, R2, PT ;  /* 0x000000023a00720c */ /* 0x000fe20003f66270 */
[----:B------:R-:W-:-:S04]  /*1e1c0*/  FMUL.FTZ R66, R66, R51 ;  /* 0x0000003342427220 */ /* 0x000fc80000410000 */
[----:B------:R-:W-:Y:S01]  /*1e1d0*/  MUFU.TANH R64, R64 ;  /* 0x0000004000407308 */ /* 0x000fe20000002400 */
        /* <DEDUP_REMOVED lines=8> */
[----:B------:R-:W-:Y:S01]  /*1e260*/  ISETP.GE.AND P3, PT, R47, R2, PT ;  /* 0x000000022f00720c */ /* 0x000fe20003f66270 */
[----:B----4-:R-:W-:Y:S01]  /*1e270*/  FFMA.FTZ R6, R0, R189, R6 ;  /* 0x000000bd00067223 */ /* 0x010fe20000010006 */
[----:B------:R-:W-:-:S03]  /*1e280*/  FSEL R63, R63, -INF , !P6 ;  /* 0xff8000003f3f7808 */ /* 0x000fc60007000000 */
[----:B------:R-:W-:Y:S01]  /*1e290*/  I2F R16, R41 ;  /* 0x0000002900107306 */ /* 0x000fe20000201400 */
[----:B------:R-:W-:Y:S01]  /*1e2a0*/  ISETP.GE.AND P6, PT, R47, R3, PT ;  /* 0x000000032f00720c */ /* 0x000fe20003fc6270 */
[----:B-1----:R-:W-:Y:S01]  /*1e2b0*/  FFMA.FTZ R7, R0, R192, R7 ;  /* 0x000000c000077223 */ /* 0x002fe20000010007 */
[----:B------:R-:W-:-:S05]  /*1e2c0*/  FSEL R54, R4, -INF , !P3 ;  /* 0xff80000004367808 */ /* 0x000fca0005800000 */
[----:B------:R-:W-:Y:S01]  /*1e2d0*/  I2F R37, R190 ;  /* 0x000000be00257306 */ /* 0x000fe20000201400 */
[----:B------:R-:W-:-:S07]  /*1e2e0*/  ISETP.GE.AND P3, PT, R138, R2, PT ;  /* 0x000000028a00720c */ /* 0x000fce0003f66270 */
[----:B------:R-:W-:Y:S08]  /*1e2f0*/  MUFU.TANH R5, R66 ;  /* 0x0000004200057308 */ /* 0x000ff00000002400 */
[----:B------:R-:W1:Y:S08]  /*1e300*/  MUFU.TANH R8, R13 ;  /* 0x0000000d00087308 */ /* 0x000e700000002400 */
[----:B------:R-:W3:Y:S01]  /*1e310*/  MUFU.TANH R15, R15 ;  /* 0x0000000f000f7308 */ /* 0x000ee20000002400 */
[----:B------:R-:W-:Y:S01]  /*1e320*/  FSEL R62, R6, -INF , !P6 ;  /* 0xff800000063e7808 */ /* 0x000fe20007000000 */
[C---:B--2---:R-:W-:Y:S01]  /*1e330*/  FFMA.FTZ R9, R0.reuse, R192, R9 ;  /* 0x000000c000097223 */ /* 0x044fe20000010009 */
[----:B------:R-:W-:Y:S01]  /*1e340*/  FSEL R47, R7, -INF , !P3 ;  /* 0xff800000072f7808 */ /* 0x000fe20005800000 */
[C---:B------:R-:W-:Y:S01]  /*1e350*/  FFMA.FTZ R4, R0.reuse, R40, R64 ;  /* 0x0000002800047223 */ /* 0x040fe20000010040 */
[----:B------:R-:W-:Y:S01]  /*1e360*/  BAR.SYNC.DEFER_BLOCKING 0x0 ;  /* 0x0000000000007b1d */ /* 0x000fe20000010000 */
[----:B------:R-:W-:Y:S01]  /*1e370*/  FFMA.FTZ R6, R0, R184, R185 ;  /* 0x000000b800067223 */ /* 0x000fe200000100b9 */
[----:B------:R-:W-:-:S02]  /*1e380*/  ISETP.GE.AND P6, PT, R138, R3, PT ;  /* 0x000000038a00720c */ /* 0x000fc40003fc6270 */
[----:B------:R-:W-:Y:S02]  /*1e390*/  ISETP.GE.AND P3, PT, R190, R2, PT ;  /* 0x00000002be00720c */ /* 0x000fe40003f66270 */
[----:B------:R-:W-:Y:S02]  /*1e3a0*/  FSEL R59, R9, -INF , !P6 ;  /* 0xff800000093b7808 */ /* 0x000fe40007000000 */
[----:B------:R-:W-:Y:S02]  /*1e3b0*/  FSEL R6, R6, -INF , !P4 ;  /* 0xff80000006067808 */ /* 0x000fe40006000000 */
[----:B------:R-:W-:Y:S01]  /*1e3c0*/  FSEL R4, R4, -INF , !P3 ;  /* 0xff80000004047808 */ /* 0x000fe20005800000 */
[C---:B-1----:R-:W-:Y:S01]  /*1e3d0*/  FFMA.FTZ R8, R0.reuse, R16, R8 ;  /* 0x0000001000087223 */ /* 0x042fe20000010008 */
[C---:B------:R-:W-:Y:S01]  /*1e3e0*/  ISETP.GE.AND P6, PT, R41.reuse, R2, PT ;  /* 0x000000022900720c */ /* 0x040fe20003fc6270 */
[----:B---3--:R-:W-:Y:S01]  /*1e3f0*/  FFMA.FTZ R15, R0, R16, R15 ;  /* 0x00000010000f7223 */ /* 0x008fe2000001000f */
[----:B------:R-:W-:Y:S01]  /*1e400*/  ISETP.GE.AND P4, PT, R190, R3, PT ;  /* 0x00000003be00720c */ /* 0x000fe20003f86270 */
[C---:B------:R-:W-:Y:S01]  /*1e410*/  FFMA.FTZ R2, R0.reuse, R37, R5 ;  /* 0x0000002500027223 */ /* 0x040fe20000010005 */
[----:B------:R-:W-:Y:S01]  /*1e420*/  ISETP.GE.AND P3, PT, R41, R3, PT ;  /* 0x000000032900720c */ /* 0x000fe20003f66270 */
[----:B------:R-:W-:Y:S01]  /*1e430*/  FFMA.FTZ R3, R0, R184, R186 ;  /* 0x000000b800037223 */ /* 0x000fe200000100ba */
[----:B------:R-:W-:Y:S01]  /*1e440*/  BSSY B1, `(.L_x_3497) ;  /* 0x00000cf000017945 */ /* 0x000fe20003800000 */
[----:B------:R-:W-:Y:S01]  /*1e450*/  IMAD.MOV.U32 R138, RZ, RZ, R134 ;  /* 0x000000ffff8a7224 */ /* 0x000fe200078e0086 */
[----:B------:R-:W-:Y:S01]  /*1e460*/  FSEL R55, R8, -INF , !P6 ;  /* 0xff80000008377808 */ /* 0x000fe20007000000 */
[----:B------:R-:W-:Y:S01]  /*1e470*/  IMAD.MOV.U32 R137, RZ, RZ, R135 ;  /* 0x000000ffff897224 */ /* 0x000fe200078e0087 */
        /* <DEDUP_REMOVED lines=68> */
.L_x_3500:
[----:B------:R-:W2:Y:S02]  /*1e8c0*/  LD.E R10, [R48.64+0x38] ;  /* 0x00003804300a7980 */ /* 0x000ea4000c101900 */
[----:B--2---:R-:W-:-:S04]  /*1e8d0*/  LEA R10, -R10, RZ, 0x7 ;  /* 0x000000ff0a0a7211 */ /* 0x004fc800078e39ff */
[----:B------:R-:W-:Y:S02]  /*1e8e0*/  SHF.R.S32.HI R9, RZ, 0x1f, R10 ;  /* 0x0000001fff097819 */ /* 0x000fe4000001140a */
.L_x_3501:
[----:B------:R-:W-:Y:S05]  /*1e8f0*/  BSYNC B0 ;  /* 0x0000000000007941 */ /* 0x000fea0003800000 */
.L_x_3499:
[----:B------:R-:W-:Y:S02]  /*1e900*/  LOP3.LUT R5, R243, 0x1, RZ, 0xc0, !PT ;  /* 0x00000001f3057812 */ /* 0x000fe400078ec0ff */
[C---:B------:R-:W-:Y:S02]  /*1e910*/  @P1 IADD3 R7, P0, R10.reuse, R229, RZ ;  /* 0x000000e50a071210 */ /* 0x040fe40007f1e0ff */
        /* <DEDUP_REMOVED lines=25> */
[--C-:B------:R-:W-:Y:S01]  /*1eab0*/  IMAD.X R7, R7, 0x1, R230.reuse, P3 ;  /* 0x0000000107077824 */ /* 0x100fe200018e06e6 */
        /* <DEDUP_REMOVED lines=103> */
.L_x_3498:
[----:B------:R-:W-:Y:S05]  /*1f130*/  BSYNC B1 ;  /* 0x0000000000017941 */ /* 0x000fea0003800000 */
.L_x_3497:
[----:B-1----:R-:W2:Y:S01]  /*1f140*/  LD.E R53, [R48.64+0xdc] ;  /* 0x0000dc0430357980 */ /* 0x002ea2000c101900 */
        /* <DEDUP_REMOVED lines=72> */
[----:B------:R-:W3:Y:S04]  /*1f5d0*/  SHFL.BFLY PT, R42, R5, 0x1, 0x1f ;  /* 0x0c201f00052a7f89 */ /* 0x000ee800000e0000 */
[----:B------:R-:W4:Y:S01]  /*1f5e0*/  LDSM.16.MT88.4 R8, [R218+0xc000] ;  /* 0x00c00000da08783b */ /* 0x000f220000004200 */
[----:B-1----:R-:W-:Y:S02]  /*1f5f0*/  FMNMX.FTZ R41, R7, R41, !PT ;  /* 0x0000002907297209 */ /* 0x002fe40007810000 */
[----:B---3--:R-:W-:-:S02]  /*1f600*/  FMNMX.FTZ R42, R5, R42, !PT ;  /* 0x0000002a052a7209 */ /* 0x008fc40007810000 */
[----:B------:R-:W-:Y:S02]  /*1f610*/  FSETP.NEU.FTZ.AND P0, PT, R41, -INF , PT ;  /* 0xff8000002900780b */ /* 0x000fe40003f1d000 */
[----:B------:R-:W-:-:S04]  /*1f620*/  FSETP.NEU.FTZ.AND P1, PT, R42, -INF , PT ;  /* 0xff8000002a00780b */ /* 0x000fc80003f3d000 */
[----:B------:R-:W-:-:S05]  /*1f630*/  FSEL R5, R42, RZ, P1 ;  /* 0x000000ff2a057208 */ /* 0x000fca0000800000 */
[----:B------:R-:W-:Y:S02]  /*1f640*/  FADD.FTZ R5, R133, -R5 ;  /* 0x8000000585057221 */ /* 0x000fe40000010000 */
[C---:B--2---:R-:W-:Y:S02]  /*1f650*/  FMUL.FTZ R52, R53.reuse, R41 ;  /* 0x0000002935347220 */ /* 0x044fe40000410000 */
[C---:B------:R-:W-:Y:S02]  /*1f660*/  FMUL.FTZ R56, R53.reuse, R42 ;  /* 0x0000002a35387220 */ /* 0x040fe40000410000 */
[----:B------:R-:W-:Y:S01]  /*1f670*/  FMUL.FTZ R5, R53, R5 ;  /* 0x0000000535057220 */ /* 0x000fe20000410000 */
[----:B------:R-:W-:Y:S02]  /*1f680*/  FSEL R52, R52, RZ, P0 ;  /* 0x000000ff34347208 */ /* 0x000fe40000000000 */
[----:B------:R-:W-:Y:S01]  /*1f690*/  FSEL R56, R56, RZ, P1 ;  /* 0x000000ff38387208 */ /* 0x000fe20000800000 */
[----:B------:R-:W1:Y:S02]  /*1f6a0*/  MUFU.EX2 R45, R5 ;  /* 0x00000005002d7308 */ /* 0x000e640000000800 */
[----:B------:R-:W-:-:S02]  /*1f6b0*/  FFMA.FTZ R33, R3, R53, -R52 ;  /* 0x0000003503217223 */ /* 0x000fc40000010834 */
[-CC-:B------:R-:W-:Y:S02]  /*1f6c0*/  FFMA.FTZ R3, R2, R53.reuse, -R52.reuse ;  /* 0x0000003502037223 */ /* 0x180fe40000010834 */
[-C--:B------:R-:W-:Y:S02]  /*1f6d0*/  FFMA.FTZ R2, R35, R53.reuse, -R52 ;  /* 0x0000003523027223 */ /* 0x080fe40000010834 */
[-CC-:B------:R-:W-:Y:S01]  /*1f6e0*/  FFMA.FTZ R35, R34, R53.reuse, -R56.reuse ;  /* 0x0000003522237223 */ /* 0x180fe20000010838 */
[----:B------:R-:W-:Y:S01]  /*1f6f0*/  MUFU.EX2 R33, R33 ;  /* 0x0000002100217308 */ /* 0x000fe20000000800 */
[-C--:B------:R-:W-:Y:S01]  /*1f700*/  FFMA.FTZ R34, R4, R53.reuse, -R56 ;  /* 0x0000003504227223 */ /* 0x080fe20000010838 */
[----:B------:R-:W-:Y:S01]  /*1f710*/  FSEL R4, R41, RZ, P0 ;  /* 0x000000ff29047208 */ /* 0x000fe20000000000 */
[-C--:B------:R-:W-:Y:S02]  /*1f720*/  FFMA.FTZ R32, R32, R53.reuse, -R52 ;  /* 0x0000003520207223 */ /* 0x080fe40000010834 */
[----:B------:R-:W-:-:S02]  /*1f730*/  FFMA.FTZ R40, R6, R53, -R56 ;  /* 0x0000003506287223 */ /* 0x000fc40000010838 */
[----:B------:R-:W-:Y:S01]  /*1f740*/  FADD.FTZ R4, R132, -R4 ;  /* 0x8000000484047221 */ /* 0x000fe20000010000 */
[----:B------:R-:W-:Y:S01]  /*1f750*/  MUFU.EX2 R3, R3 ;  /* 0x0000000300037308 */ /* 0x000fe20000000800 */
[----:B------:R-:W-:Y:S02]  /*1f760*/  FFMA.FTZ R43, R65, R53, -R56 ;  /* 0x00000035412b7223 */ /* 0x000fe40000010838 */
[----:B------:R-:W-:Y:S02]  /*1f770*/  FMUL.FTZ R4, R53, R4 ;  /* 0x0000000435047220 */ /* 0x000fe40000410000 */
[-C--:B-1----:R-:W-:Y:S02]  /*1f780*/  FMUL.FTZ R128, R128, R45.reuse ;  /* 0x0000002d80807220 */ /* 0x082fe40000410000 */
[-C--:B------:R-:W-:Y:S01]  /*1f790*/  FMUL.FTZ R129, R129, R45.reuse ;  /* 0x0000002d81817220 */ /* 0x080fe20000410000 */
[----:B------:R-:W1:Y:S01]  /*1f7a0*/  MUFU.EX2 R32, R32 ;  /* 0x0000002000207308 */ /* 0x000e620000000800 */
[----:B------:R-:W-:-:S02]  /*1f7b0*/  FMUL.FTZ R124, R124, R45 ;  /* 0x0000002d7c7c7220 */ /* 0x000fc40000410000 */
[-C--:B------:R-:W-:Y:S02]  /*1f7c0*/  FMUL.FTZ R125, R125, R45.reuse ;  /* 0x0000002d7d7d7220 */ /* 0x080fe40000410000 */
[-C--:B------:R-:W-:Y:S02]  /*1f7d0*/  FMUL.FTZ R120, R120, R45.reuse ;  /* 0x0000002d78787220 */ /* 0x080fe40000410000 */
[-C--:B------:R-:W-:Y:S01]  /*1f7e0*/  FMUL.FTZ R121, R121, R45.reuse ;  /* 0x0000002d79797220 */ /* 0x080fe20000410000 */
[----:B------:R-:W2:Y:S01]  /*1f7f0*/  MUFU.EX2 R2, R2 ;  /* 0x0000000200027308 */ /* 0x000ea20000000800 */
[-C--:B------:R-:W-:Y:S02]  /*1f800*/  FMUL.FTZ R116, R116, R45.reuse ;  /* 0x0000002d74747220 */ /* 0x080fe40000410000 */
[-C--:B------:R-:W-:Y:S02]  /*1f810*/  FMUL.FTZ R117, R117, R45.reuse ;  /* 0x0000002d75757220 */ /* 0x080fe40000410000 */
[----:B------:R-:W-:-:S02]  /*1f820*/  FMUL.FTZ R112, R112, R45 ;  /* 0x0000002d70707220 */ /* 0x000fc40000410000 */
[----:B------:R-:W-:Y:S01]  /*1f830*/  FMUL.FTZ R113, R113, R45 ;  /* 0x0000002d71717220 */ /* 0x000fe20000410000 */
[----:B------:R-:W-:Y:S01]  /*1f840*/  MUFU.EX2 R40, R40 ;  /* 0x0000002800287308 */ /* 0x000fe20000000800 */
[----:B-1----:R-:W-:Y:S01]  /*1f850*/  F2FP.BF16.PACK_AB R5, R32, R33 ;  /* 0x000000212005723e */ /* 0x002fe200000010ff */
[-C--:B------:R-:W-:Y:S02]  /*1f860*/  FMUL.FTZ R108, R108, R45.reuse ;  /* 0x0000002d6c6c7220 */ /* 0x080fe40000410000 */
[-C--:B------:R-:W-:Y:S02]  /*1f870*/  FMUL.FTZ R109, R109, R45.reuse ;  /* 0x0000002d6d6d7220 */ /* 0x080fe40000410000 */
[----:B------:R-:W-:Y:S02]  /*1f880*/  FMUL.FTZ R104, R104, R45 ;  /* 0x0000002d68687220 */ /* 0x000fe40000410000 */
[----:B------:R-:W-:Y:S01]  /*1f890*/  MUFU.EX2 R35, R35 ;  /* 0x0000002300237308 */ /* 0x000fe20000000800 */
        /* <DEDUP_REMOVED lines=9> */
[----:B------:R-:W1:Y:S01]  /*1f930*/  MUFU.EX2 R43, R43 ;  /* 0x0000002b002b7308 */ /* 0x000e620000000800 */
[----:B------:R-:W-:-:S02]  /*1f940*/  FFMA.FTZ R64, R23, R53, -R56 ;  /* 0x0000003517407223 */ /* 0x000fc40000010838 */
[-CC-:B------:R-:W-:Y:S02]  /*1f950*/  FFMA.FTZ R67, R21, R53.reuse, -R56.reuse ;  /* 0x0000003515437223 */ /* 0x180fe40000010838 */
[-CC-:B------:R-:W-:Y:S02]  /*1f960*/  FFMA.FTZ R66, R22, R53.reuse, -R56.reuse ;  /* 0x0000003516427223 */ /* 0x180fe40000010838 */
[----:B------:R-:W-:Y:S01]  /*1f970*/  FFMA.FTZ R65, R20, R53, -R56 ;  /* 0x0000003514417223 */ /* 0x000fe20000010838 */
[----:B------:R2:W3:Y:S01]  /*1f980*/  MUFU.EX2 R44, R4 ;  /* 0x00000004002c7308 */ /* 0x0004e20000000800 */
[-C--:B------:R-:W-:Y:S01]  /*1f990*/  FMUL.FTZ R88, R88, R45.reuse ;  /* 0x0000002d58587220 */ /* 0x080fe20000410000 */
[----:B------:R-:W-:Y:S01]  /*1f9a0*/  LDSM.16.MT88.4 R20, [R218+0xc800] ;  /* 0x00c80000da14783b */ /* 0x000fe20000004200 */
[-C--:B------:R-:W-:Y:S02]  /*1f9b0*/  FMUL.FTZ R89, R89, R45.reuse ;  /* 0x0000002d59597220 */ /* 0x080fe40000410000 */
[----:B------:R-:W-:-:S02]  /*1f9c0*/  FMUL.FTZ R84, R84, R45 ;  /* 0x0000002d54547220 */ /* 0x000fc40000410000 */
[-C--:B------:R-:W-:Y:S01]  /*1f9d0*/  FMUL.FTZ R85, R85, R45.reuse ;  /* 0x0000002d55557220 */ /* 0x080fe20000410000 */
[----:B-1----:R-:W-:Y:S01]  /*1f9e0*/  F2FP.BF16.PACK_AB R6, R43, R34 ;  /* 0x000000222b06723e */ /* 0x002fe200000010ff */
[-C--:B------:R-:W-:Y:S01]  /*1f9f0*/  FMUL.FTZ R80, R80, R45.reuse ;  /* 0x0000002d50507220 */ /* 0x080fe20000410000 */
[----:B------:R-:W-:Y:S01]  /*1fa00*/  MUFU.EX2 R64, R64 ;  /* 0x0000004000407308 */ /* 0x000fe20000000800 */
[-C--:B------:R-:W-:Y:S02]  /*1fa10*/  FMUL.FTZ R81, R81, R45.reuse ;  /* 0x0000002d51517220 */ /* 0x080fe40000410000 */
[-C--:B------:R-:W-:Y:S02]  /*1fa20*/  FMUL.FTZ R76, R76, R45.reuse ;  /* 0x0000002d4c4c7220 */ /* 0x080fe40000410000 */
[----:B------:R-:W-:Y:S01]  /*1fa30*/  FMUL.FTZ R77, R77, R45 ;  /* 0x0000002d4d4d7220 */ /* 0x000fe20000410000 */
[----:B--2---:R-:W-:Y:S01]  /*1fa40*/  F2FP.BF16.PACK_AB R4, R35, R40 ;  /* 0x000000282304723e */ /* 0x004fe200000010ff */
[-C--:B---3--:R-:W-:Y:S01]  /*1fa50*/  FMUL.FTZ R130, R130, R44.reuse ;  /* 0x0000002c82827220 */ /* 0x088fe20000410000 */
[----:B------:R-:W1:Y:S01]  /*1fa60*/  MUFU.EX2 R67, R67 ;  /* 0x0000004300437308 */ /* 0x000e620000000800 */
[----:B------:R-:W-:-:S02]  /*1fa70*/  FMUL.FTZ R131, R131, R44 ;  /* 0x0000002c83837220 */ /* 0x000fc40000410000 */
[-C--:B------:R-:W-:Y:S02]  /*1fa80*/  FMUL.FTZ R126, R126, R44.reuse ;  /* 0x0000002c7e7e7220 */ /* 0x080fe40000410000 */
[-C--:B------:R-:W-:Y:S02]  /*1fa90*/  FMUL.FTZ R127, R127, R44.reuse ;  /* 0x0000002c7f7f7220 */ /* 0x080fe40000410000 */
[-C--:B------:R-:W-:Y:S01]  /*1faa0*/  FMUL.FTZ R122, R122, R44.reuse ;  /* 0x0000002c7a7a7220 */ /* 0x080fe20000410000 */
[----:B------:R-:W-:Y:S01]  /*1fab0*/  HMMA.16816.F32.BF16 R128, R4, R12, R128 ;  /* 0x0000000c0480723c */ /* 0x000fe20000041880 */
[-C--:B------:R-:W-:Y:S01]  /*1fac0*/  FMUL.FTZ R123, R123, R44.reuse ;  /* 0x0000002c7b7b7220 */ /* 0x080fe20000410000 */
[----:B------:R-:W-:Y:S01]  /*1fad0*/  MUFU.EX2 R66, R66 ;  /* 0x0000004200427308 */ /* 0x000fe20000000800 */
[-C--:B------:R-:W-:Y:S02]  /*1fae0*/  FMUL.FTZ R118, R118, R44.reuse ;  /* 0x0000002c76767220 */ /* 0x080fe40000410000 */
[----:B------:R-:W-:-:S02]  /*1faf0*/  FMUL.FTZ R119, R119, R44 ;  /* 0x0000002c77777220 */ /* 0x000fc40000410000 */
[-C--:B------:R-:W-:Y:S01]  /*1fb00*/  FMUL.FTZ R114, R114, R44.reuse ;  /* 0x0000002c72727220 */ /* 0x080fe20000410000 */
[C---:B------:R-:W-:Y:S01]  /*1fb10*/  HMMA.16816.F32.BF16 R124, R4.reuse, R14, R124 ;  /* 0x0000000e047c723c */ /* 0x040fe2000004187c */
[----:B------:R-:W2:Y:S01]  /*1fb20*/  LDSM.16.MT88.4 R12, [R216+0xc000] ;  /* 0x00c00000d80c783b */ /* 0x000ea20000004200 */
[-C--:B------:R-:W-:Y:S01]  /*1fb30*/  FMUL.FTZ R115, R115, R44.reuse ;  /* 0x0000002c73737220 */ /* 0x080fe20000410000 */
[----:B------:R-:W-:Y:S01]  /*1fb40*/  MUFU.EX2 R65, R65 ;  /* 0x0000004100417308 */ /* 0x000fe20000000800 */
[-C--:B------:R-:W-:Y:S02]  /*1fb50*/  FMUL.FTZ R110, R110, R44.reuse ;  /* 0x0000002c6e6e7220 */ /* 0x080fe40000410000 */
[-C--:B------:R-:W-:Y:S02]  /*1fb60*/  FMUL.FTZ R111, R111, R44.reuse ;  /* 0x0000002c6f6f7220 */ /* 0x080fe40000410000 */
[----:B----4-:R-:W-:Y:S01]  /*1fb70*/  HMMA.16816.F32.BF16 R120, R4, R8, R120 ;  /* 0x000000080478723c */ /* 0x010fe20000041878 */
[----:B------:R-:W-:-:S02]  /*1fb80*/  FMUL.FTZ R106, R106, R44 ;  /* 0x0000002c6a6a7220 */ /* 0x000fc40000410000 */
[-C--:B------:R-:W-:Y:S02]  /*1fb90*/  FMUL.FTZ R107, R107, R44.reuse ;  /* 0x0000002c6b6b7220 */ /* 0x080fe40000410000 */
[-C--:B------:R-:W-:Y:S02]  /*1fba0*/  FMUL.FTZ R102, R102, R44.reuse ;  /* 0x0000002c66667220 */ /* 0x080fe40000410000 */
[-C--:B------:R-:W-:Y:S01]  /*1fbb0*/  FMUL.FTZ R103, R103, R44.reuse ;  /* 0x0000002c67677220 */ /* 0x080fe20000410000 */
[----:B------:R-:W-:Y:S01]  /*1fbc0*/  HMMA.16816.F32.BF16 R116, R4, R10, R116 ;  /* 0x0000000a0474723c */ /* 0x000fe20000041874 */
[----:B------:R-:W3:Y:S01]  /*1fbd0*/  LDSM.16.MT88.4 R8, [R220+0x10000] ;  /* 0x01000000dc08783b */ /* 0x000ee20000004200 */
        /* <DEDUP_REMOVED lines=9> */
[----:B------:R-:W4:Y:S01]  /*1fc70*/  LDSM.16.MT88.4 R16, [R218+0x10000] ;  /* 0x01000000da10783b */ /* 0x000f220000004200 */
[----:B------:R-:W-:-:S02]  /*1fc80*/  FMUL.FTZ R87, R87, R44 ;  /* 0x0000002c57577220 */ /* 0x000fc40000410000 */
[-C--:B------:R-:W-:Y:S02]  /*1fc90*/  FMUL.FTZ R82, R82, R44.reuse ;  /* 0x0000002c52527220 */ /* 0x080fe40000410000 */
[-C--:B------:R-:W-:Y:S02]  /*1fca0*/  FMUL.FTZ R83, R83, R44.reuse ;  /* 0x0000002c53537220 */ /* 0x080fe40000410000 */
[-C--:B------:R-:W-:Y:S01]  /*1fcb0*/  FMUL.FTZ R78, R78, R44.reuse ;  /* 0x0000002c4e4e7220 */ /* 0x080fe20000410000 */
[----:B--2---:R-:W-:Y:S01]  /*1fcc0*/  HMMA.16816.F32.BF16 R104, R4, R12, R104 ;  /* 0x0000000c0468723c */ /* 0x004fe20000041868 */
[-C--:B------:R-:W-:Y:S02]  /*1fcd0*/  FMUL.FTZ R79, R79, R44.reuse ;  /* 0x0000002c4f4f7220 */ /* 0x080fe40000410000 */
[-C--:B------:R-:W-:Y:S02]  /*1fce0*/  FMUL.FTZ R74, R74, R44.reuse ;  /* 0x0000002c4a4a7220 */ /* 0x080fe40000410000 */
[----:B------:R-:W-:-:S02]  /*1fcf0*/  FMUL.FTZ R75, R75, R44 ;  /* 0x0000002c4b4b7220 */ /* 0x000fc40000410000 */
[-C--:B------:R-:W-:Y:S01]  /*1fd00*/  FMUL.FTZ R72, R72, R45.reuse ;  /* 0x0000002d48487220 */ /* 0x080fe20000410000 */
[C---:B------:R-:W-:Y:S01]  /*1fd10*/  HMMA.16816.F32.BF16 R100, R4.reuse, R14, R100 ;  /* 0x0000000e0464723c */ /* 0x040fe20000041864 */
[----:B------:R-:W2:Y:S01]  /*1fd20*/  LDSM.16.MT88.4 R12, [R217+0x10000] ;  /* 0x01000000d90c783b */ /* 0x000ea20000004200 */
[-C--:B------:R-:W-:Y:S02]  /*1fd30*/  FMUL.FTZ R73, R73, R45.reuse ;  /* 0x0000002d49497220 */ /* 0x080fe40000410000 */
[-C--:B------:R-:W-:Y:S02]  /*1fd40*/  FMUL.FTZ R70, R70, R44.reuse ;  /* 0x0000002c46467220 */ /* 0x080fe40000410000 */
[----:B------:R-:W-:Y:S02]  /*1fd50*/  FMUL.FTZ R71, R71, R44 ;  /* 0x0000002c47477220 */ /* 0x000fe40000410000 */
[----:B---3--:R-:W-:Y:S01]  /*1fd60*/  HMMA.16816.F32.BF16 R96, R4, R8, R96 ;  /* 0x000000080460723c */ /* 0x008fe20000041860 */
[----:B------:R-:W-:-:S02]  /*1fd70*/  FMUL.FTZ R68, R68, R45 ;  /* 0x0000002d44447220 */ /* 0x000fc40000410000 */
[----:B------:R-:W-:Y:S02]  /*1fd80*/  FMUL.FTZ R69, R69, R45 ;  /* 0x0000002d45457220 */ /* 0x000fe40000410000 */
[-CC-:B------:R-:W-:Y:S02]  /*1fd90*/  FFMA.FTZ R58, R26, R53.reuse, -R52.reuse ;  /* 0x000000351a3a7223 */ /* 0x180fe40000010834 */
[-CC-:B------:R-:W-:Y:S01]  /*1fda0*/  FFMA.FTZ R61, R25, R53.reuse, -R52.reuse ;  /* 0x00000035193d7223 */ /* 0x180fe20000010834 */
[----:B------:R-:W-:Y:S01]  /*1fdb0*/  HMMA.16816.F32.BF16 R92, R4, R10, R92 ;  /* 0x0000000a045c723c */ /* 0x000fe2000004185c */
[----:B------:R-:W3:Y:S01]  /*1fdc0*/  LDSM.16.MT88.4 R8, [R216+0x10000] ;  /* 0x01000000d808783b */ /* 0x000ee20000004200 */
[-CC-:B------:R-:W-:Y:S01]  /*1fdd0*/  FFMA.FTZ R60, R24, R53.reuse, -R52.reuse ;  /* 0x00000035183c7223 */ /* 0x180fe20000010834 */
[----:B------:R-:W-:Y:S01]  /*1fde0*/  MUFU.EX2 R58, R58 ;  /* 0x0000003a003a7308 */ /* 0x000fe20000000800 */
[-CC-:B------:R-:W-:Y:S01]  /*1fdf0*/  FFMA.FTZ R132, R31, R53.reuse, -R52.reuse ;  /* 0x000000351f847223 */ /* 0x180fe20000010834 */
[----:B------:R-:W-:Y:S01]  /*1fe00*/  LDSM.16.MT88.4 R24, [R220+0xc800] ;  /* 0x00c80000dc18783b */ /* 0x000fe20000004200 */
[----:B------:R-:W-:-:S02]  /*1fe10*/  FFMA.FTZ R133, R30, R53, -R52 ;  /* 0x000000351e857223 */ /* 0x000fc40000010834 */
[C---:B----4-:R-:W-:Y:S01]  /*1fe20*/  HMMA.16816.F32.BF16 R88, R4.reuse, R16, R88 ;  /* 0x000000100458723c */ /* 0x050fe20000041858 */
[-CC-:B------:R-:W-:Y:S02]  /*1fe30*/  FFMA.FTZ R134, R29, R53.reuse, -R52.reuse ;  /* 0x000000351d867223 */ /* 0x180fe40000010834 */
[----:B------:R-:W4:Y:S01]  /*1fe40*/  MUFU.EX2 R61, R61 ;  /* 0x0000003d003d7308 */ /* 0x000f220000000800 */
[-C--:B------:R-:W-:Y:S02]  /*1fe50*/  FFMA.FTZ R135, R28, R53.reuse, -R52 ;  /* 0x000000351c877223 */ /* 0x080fe40000010834 */
[----:B------:R-:W-:Y:S01]  /*1fe60*/  LDSM.16.MT88.4 R28, [R217+0x10800] ;  /* 0x01080000d91c783b */ /* 0x000fe20000004200 */
[-C--:B------:R-:W-:Y:S01]  /*1fe70*/  FFMA.FTZ R143, R154, R53.reuse, -R56 ;  /* 0x000000359a8f7223 */ /* 0x080fe20000010838 */
[----:B------:R-:W-:Y:S01]  /*1fe80*/  HMMA.16816.F32.BF16 R84, R4, R18, R84 ;  /* 0x000000120454723c */ /* 0x000fe20000041854 */
[-C--:B------:R-:W-:Y:S01]  /*1fe90*/  FFMA.FTZ R154, R50, R53.reuse, -R52 ;  /* 0x00000035329a7223 */ /* 0x080fe20000010834 */
[----:B------:R-:W5:Y:S01]  /*1fea0*/  LDSM.16.MT88.4 R16, [R217+0xc800] ;  /* 0x00c80000d910783b */ /* 0x000f620000004200 */
[----:B------:R-:W-:Y:S01]  /*1feb0*/  MUFU.EX2 R60, R60 ;  /* 0x0000003c003c7308 */ /* 0x000fe20000000800 */
[----:B------:R-:W-:-:S02]  /*1fec0*/  FFMA.FTZ R136, R136, R53, -R56 ;  /* 0x0000003588887223 */ /* 0x000fc40000010838 */
[-CC-:B------:R-:W-:Y:S01]  /*1fed0*/  FFMA.FTZ R139, R139, R53.reuse, -R56.reuse ;  /* 0x000000358b8b7223 */ /* 0x180fe20000010838 */
[----:B------:R-:W-:Y:S01]  /*1fee0*/  LDSM.16.MT88.4 R48, [R217+0x11000] ;  /* 0x01100000d930783b */ /* 0x000fe20000004200 */
[-C--:B------:R-:W-:Y:S01]  /*1fef0*/  FFMA.FTZ R140, R187, R53.reuse, -R56 ;  /* 0x00000035bb8c7223 */ /* 0x080fe20000010838 */
[C---:B--2---:R-:W-:Y:S01]  /*1ff00*/  HMMA.16816.F32.BF16 R80, R4.reuse, R12, R80 ;  /* 0x0000000c0450723c */ /* 0x044fe20000041850 */
[-CC-:B------:R-:W-:Y:S01]  /*1ff10*/  FFMA.FTZ R144, R144, R53.reuse, -R52.reuse ;  /* 0x0000003590907223 */ /* 0x180fe20000010834 */
[----:B------:R-:W2:Y:S01]  /*1ff20*/  MUFU.EX2 R132, R132 ;  /* 0x0000008400847308 */ /* 0x000ea20000000800 */
[-CC-:B------:R-:W-:Y:S02]  /*1ff30*/  FFMA.FTZ R151, R151, R53.reuse, -R52.reuse ;  /* 0x0000003597977223 */ /* 0x180fe40000010834 */
[-C--:B------:R-:W-:Y:S02]  /*1ff40*/  FFMA.FTZ R155, R155, R53.reuse, -R52 ;  /* 0x000000359b9b7223 */ /* 0x080fe40000010834 */
[-CC-:B------:R-:W-:Y:S01]  /*1ff50*/  FFMA.FTZ R156, R178, R53.reuse, -R56.reuse ;  /* 0x00000035b29c7223 */ /* 0x180fe20000010838 */
[----:B------:R-:W-:Y:S01]  /*1ff60*/  HMMA.16816.F32.BF16 R76, R4, R14, R76 ;  /* 0x0000000e044c723c */ /* 0x000fe2000004184c */
[----:B------:R-:W5:Y:S01]  /*1ff70*/  LDSM.16.MT88.4 R12, [R216+0xc800] ;  /* 0x00c80000d80c783b */ /* 0x000f620000004200 */
[----:B------:R-:W1:Y:S01]  /*1ff80*/  MUFU.EX2 R133, R133 ;  /* 0x0000008500857308 */ /* 0x000e620000000800 */
[----:B------:R-:W-:-:S02]  /*1ff90*/  FFMA.FTZ R158, R177, R53, -R56 ;  /* 0x00000035b19e7223 */ /* 0x000fc40000010838 */
[-CC-:B------:R-:W-:Y:S02]  /*1ffa0*/  FFMA.FTZ R159, R179, R53.reuse, -R56.reuse ;  /* 0x00000035b39f7223 */ /* 0x180fe40000010838 */
[-C--:B------:R-:W-:Y:S01]  /*1ffb0*/  FFMA.FTZ R165, R165, R53.reuse, -R56 ;  /* 0x00000035a5a57223 */ /* 0x080fe20000010838 */
[C---:B---3--:R-:W-:Y:S01]  /*1ffc0*/  HMMA.16816.F32.BF16 R72, R4.reuse, R8, R72 ;  /* 0x000000080448723c */ /* 0x048fe20000041848 */
[-CC-:B------:R-:W-:Y:S01]  /*1ffd0*/  FFMA.FTZ R166, R166, R53.reuse, -R52.reuse ;  /* 0x00000035a6a67223 */ /* 0x180fe20000010834 */
[----:B------:R-:W-:Y:S01]  /*1ffe0*/  MUFU.EX2 R134, R134 ;  /* 0x0000008600867308 */ /* 0x000fe20000000800 */
[-CC-:B------:R-:W-:Y:S02]  /*1fff0*/  FFMA.FTZ R171, R174, R53.reuse, -R52.reuse ;  /* 0x00000035aeab7223 */ /* 0x180fe40000010834 */
[-CC-:B------:R-:W-:Y:S02]  /*20000*/  FFMA.FTZ R170, R176, R53.reuse, -R52.reuse ;  /* 0x00000035b0aa7223 */ /* 0x180fe40000010834 */
[-C--:B------:R-:W-:Y:S01]  /*20010*/  FFMA.FTZ R174, R175, R53.reuse, -R52 ;  /* 0x00000035afae7223 */ /* 0x080fe20000010834 */
[----:B------:R-:W-:Y:S01]  /*20020*/  HMMA.16816.F32.BF16 R68, R4, R10, R68 ;  /* 0x0000000a0444723c */ /* 0x000fe20000041844 */
[----:B------:R-:W3:Y:S01]  /*20030*/  LDSM.16.MT88.4 R8, [R220+0x10800] ;  /* 0x01080000dc08783b */ /* 0x000ee20000004200 */
[----:B------:R-:W-:Y:S01]  /*20040*/  MUFU.EX2 R135, R135 ;  /* 0x0000008700877308 */ /* 0x000fe20000000800 */
[----:B------:R-:W-:-:S02]  /*20050*/  FFMA.FTZ R173, R173, R53, -R56 ;  /* 0x00000035adad7223 */ /* 0x000fc40000010838 */
[-CC-:B------:R-:W-:Y:S02]  /*20060*/  FFMA.FTZ R172, R172, R53.reuse, -R56.reuse ;  /* 0x00000035acac7223 */ /* 0x180fe40000010838 */
[----:B-1----:R-:W-:Y:S01]  /*20070*/  F2FP.BF16.PACK_AB R4, R67, R64 ;  /* 0x000000404304723e */ /* 0x002fe200000010ff */
[-C--:B------:R-:W-:Y:S01]  /*20080*/  FFMA.FTZ R167, R167, R53.reuse, -R56 ;  /* 0x00000035a7a77223 */ /* 0x080fe20000010838 */
[----:B----4-:R-:W-:Y:S01]  /*20090*/  F2FP.BF16.PACK_AB R5, R61, R58 ;  /* 0x0000003a3d05723e */ /* 0x010fe200000010ff */
[----:B------:R-:W1:Y:S01]  /*200a0*/  MUFU.EX2 R136, R136 ;  /* 0x0000008800887308 */ /* 0x000e620000000800 */
[----:B------:R-:W-:Y:S01]  /*200b0*/  F2FP.BF16.PACK_AB R6, R65, R66 ;  /* 0x000000424106723e */ /* 0x000fe200000010ff */
[-C--:B------:R-:W-:Y:S01]  /*200c0*/  FFMA.FTZ R162, R162, R53.reuse, -R52 ;  /* 0x00000035a2a27223 */ /* 0x080fe20000010834 */
[----:B--2---:R-:W-:Y:S01]  /*200d0*/  F2FP.BF16.PACK_AB R7, R132, R60 ;  /* 0x0000003c8407723e */ /* 0x004fe200000010ff */
[-CC-:B------:R-:W-:Y:S02]  /*200e0*/  FFMA.FTZ R161, R161, R53.reuse, -R56.reuse ;  /* 0x00000035a1a17223 */ /* 0x180fe40000010838 */
[----:B------:R-:W-:-:S02]  /*200f0*/  FFMA.FTZ R160, R160, R53, -R56 ;  /* 0x00000035a0a07223 */ /* 0x000fc40000010838 */
[----:B------:R-:W2:Y:S01]  /*20100*/  MUFU.EX2 R139, R139 ;  /* 0x0000008b008b7308 */ /* 0x000ea20000000800 */
[-CC-:B------:R-:W-:Y:S01]  /*20110*/  FFMA.FTZ R157, R157, R53.reuse, -R56.reuse ;  /* 0x000000359d9d7223 */ /* 0x180fe20000010838 */
[C---:B------:R-:W-:Y:S01]  /*20120*/  HMMA.16816.F32.BF16 R120, R4.reuse, R20, R120 ;  /* 0x000000140478723c */ /* 0x040fe20000041878 */
[-C--:B------:R-:W-:Y:S02]  /*20130*/  FFMA.FTZ R153, R153, R53.reuse, -R56 ;  /* 0x0000003599997223 */ /* 0x080fe40000010838 */
[-CC-:B------:R-:W-:Y:S02]  /*20140*/  FFMA.FTZ R152, R152, R53.reuse, -R52.reuse ;  /* 0x0000003598987223 */ /* 0x180fe40000010834 */
[-CC-:B------:R-:W-:Y:S01]  /*20150*/  FFMA.FTZ R150, R150, R53.reuse, -R52.reuse ;  /* 0x0000003596967223 */ /* 0x180fe20000010834 */
[----:B------:R-:W-:Y:S01]  /*20160*/  MUFU.EX2 R140, R140 ;  /* 0x0000008c008c7308 */ /* 0x000fe20000000800 */
[-CC-:B------:R-:W-:Y:S01]  /*20170*/  FFMA.FTZ R149, R149, R53.reuse, -R52.reuse ;  /* 0x0000003595957223 */ /* 0x180fe20000010834 */
[----:B------:R-:W-:Y:S01]  /*20180*/  HMMA.16816.F32.BF16 R116, R4, R22, R116 ;  /* 0x000000160474723c */ /* 0x000fe20000041874 */
[----:B------:R-:W4:Y:S01]  /*20190*/  LDSM.16.MT88.4 R20, [R216+0x10800] ;  /* 0x01080000d814783b */ /* 0x000f220000004200 */
[----:B------:R-:W-:-:S02]  /*201a0*/  FFMA.FTZ R148, R148, R53, -R52 ;  /* 0x0000003594947223 */ /* 0x000fc40000010834 */
[-CC-:B------:R-:W-:Y:S02]  /*201b0*/  FFMA.FTZ R147, R147, R53.reuse, -R56.reuse ;  /* 0x0000003593937223 */ /* 0x180fe40000010838 */
[----:B------:R-:W1:Y:S01]  /*201c0*/  MUFU.EX2 R143, R143 ;  /* 0x0000008f008f7308 */ /* 0x000e620000000800 */
        /* <DEDUP_REMOVED lines=11> */
[----:B------:R-:W-:Y:S01]  /*20280*/  MUFU.EX2 R151, R151 ;  /* 0x0000009700977308 */ /* 0x000fe20000000800 */
        /* <DEDUP_REMOVED lines=13> */
[C---:B---3--:R-:W-:Y:S01]  /*20360*/  HMMA.16816.F32.BF16 R96, R4.reuse, R8, R96 ;  /* 0x000000080460723c */ /* 0x048fe20000041860 */
[----:B------:R-:W-:Y:S02]  /*20370*/  FADD.FTZ R67, R67, R43 ;  /* 0x0000002b43437221 */ /* 0x000fe40000010000 */
[----:B------:R-:W-:Y:S02]  /*20380*/  FADD.FTZ R61, R60, R61 ;  /* 0x0000003d3c3d7221 */ /* 0x000fe40000010000 */
[----:B------:R-:W-:Y:S01]  /*20390*/  FADD.FTZ R67, R66, R67 ;  /* 0x0000004342437221 */ /* 0x000fe20000010000 */
[----:B------:R-:W3:Y:S01]  /*203a0*/  MUFU.EX2 R156, R156 ;  /* 0x0000009c009c7308 */ /* 0x000ee20000000800 */
[----:B------:R-:W-:Y:S01]  /*203b0*/  FADD.FTZ R132, R132, R61 ;  /* 0x0000003d84847221 */ /* 0x000fe20000010000 */
[----:B------:R-:W-:Y:S01]  /*203c0*/  HMMA.16816.F32.BF16 R92, R4, R10, R92 ;  /* 0x0000000a045c723c */ /* 0x000fe2000004185c */
[----:B------:R-:W2:Y:S01]  /*203d0*/  LDSM.16.MT88.4 R8, [R216+0xd000] ;  /* 0x00d00000d808783b */ /* 0x000ea20000004200 */
[----:B------:R-:W-:-:S02]  /*203e0*/  FADD.FTZ R65, R65, R67 ;  /* 0x0000004341417221 */ /* 0x000fc40000010000 */
[----:B------:R-:W-:Y:S02]  /*203f0*/  FADD.FTZ R132, R133, R132 ;  /* 0x0000008485847221 */ /* 0x000fe40000010000 */
[----:B------:R-:W2:Y:S01]  /*20400*/  MUFU.EX2 R158, R158 ;  /* 0x0000009e009e7308 */ /* 0x000ea20000000800 */
[----:B-1----:R-:W-:Y:S01]  /*20410*/  FADD.FTZ R65, R136, R65 ;  /* 0x0000004188417221 */ /* 0x002fe20000010000 */
[C---:B------:R-:W-:Y:S06]  /*20420*/  HMMA.16816.F32.BF16 R88, R4.reuse, R36, R88 ;  /* 0x000000240458723c */ /* 0x040fec0000041858 */
[----:B------:R-:W-:Y:S02]  /*20430*/  MUFU.EX2 R159, R159 ;  /* 0x0000009f009f7308 */ /* 0x000fe40000000800 */
[C---:B------:R-:W-:Y:S01]  /*20440*/  HMMA.16816.F32.BF16 R84, R4.reuse, R38, R84 ;  /* 0x000000260454723c */ /* 0x040fe20000041854 */
[----:B------:R-:W1:Y:S05]  /*20450*/  LDSM.16.MT88.4 R36, [R218+0x11000] ;  /* 0x01100000da24783b */ /* 0x000e6a0000004200 */
[----:B------:R-:W1:Y:S02]  /*20460*/  MUFU.EX2 R165, R165 ;  /* 0x000000a500a57308 */ /* 0x000e640000000800 */
        /* <DEDUP_REMOVED lines=8> */
[----:B------:R-:W1:Y:S05]  /*204f0*/  LDSM.16.MT88.4 R24, [R220+0xd000] ;  /* 0x00d00000dc18783b */ /* 0x000e6a0000004200 */
[----:B------:R-:W-:Y:S02]  /*20500*/  MUFU.EX2 R174, R174 ;  /* 0x000000ae00ae7308 */ /* 0x000fe40000000800 */
[C---:B----4-:R-:W-:Y:S06]  /*20510*/  HMMA.16816.F32.BF16 R72, R4.reuse, R20, R72 ;  /* 0x000000140448723c */ /* 0x050fec0000041848 */
[----:B------:R-:W4:Y:S02]  /*20520*/  MUFU.EX2 R173, R173 ;  /* 0x000000ad00ad7308 */ /* 0x000f240000000800 */
[----:B------:R-:W-:Y:S01]  /*20530*/  HMMA.16816.F32.BF16 R68, R4, R22, R68 ;  /* 0x000000160444723c */ /* 0x000fe20000041844 */
[----:B------:R-:W1:Y:S05]  /*20540*/  LDSM.16.MT88.4 R20, [R220+0x11000] ;  /* 0x01100000dc14783b */ /* 0x000e6a0000004200 */
[----:B------:R-:W1:Y:S01]  /*20550*/  MUFU.EX2 R172, R172 ;  /* 0x000000ac00ac7308 */ /* 0x000e620000000800 */
[C---:B--2---:R-:W-:Y:S01]  /*20560*/  F2FP.BF16.PACK_AB R4, R139.reuse, R136 ;  /* 0x000000888b04723e */ /* 0x044fe200000010ff */
[----:B------:R-:W-:Y:S01]  /*20570*/  FADD.FTZ R139, R139, R65 ;  /* 0x000000418b8b7221 */ /* 0x000fe20000010000 */
[C---:B------:R-:W-:Y:S01]  /*20580*/  F2FP.BF16.PACK_AB R5, R134.reuse, R133 ;  /* 0x000000858605723e */ /* 0x040fe200000010ff */
[----:B------:R-:W-:Y:S01]  /*20590*/  FADD.FTZ R134, R134, R132 ;  /* 0x0000008486867221 */ /* 0x000fe20000010000 */
[----:B------:R-:W-:Y:S01]  /*205a0*/  F2FP.BF16.PACK_AB R6, R143, R140 ;  /* 0x0000008c8f06723e */ /* 0x000fe200000010ff */
[----:B------:R-:W-:Y:S01]  /*205b0*/  FADD.FTZ R139, R140, R139 ;  /* 0x0000008b8c8b7221 */ /* 0x000fe20000010000 */
[C---:B-----5:R-:W-:Y:S01]  /*205c0*/  F2FP.BF16.PACK_AB R7, R144.reuse, R135 ;  /* 0x000000879007723e */ /* 0x060fe200000010ff */
[----:B------:R-:W-:Y:S01]  /*205d0*/  MUFU.EX2 R167, R167 ;  /* 0x000000a700a77308 */ /* 0x000fe20000000800 */
[----:B------:R-:W-:Y:S01]  /*205e0*/  FADD.FTZ R134, R135, R134 ;  /* 0x0000008687867221 */ /* 0x000fe20000010000 */
[----:B------:R-:W-:Y:S01]  /*205f0*/  MOV R132, R41 ;  /* 0x0000002900847202 */ /* 0x000fe20000000f00 */
[----:B------:R-:W-:Y:S01]  /*20600*/  FADD.FTZ R143, R143, R139 ;  /* 0x0000008b8f8f7221 */ /* 0x000fe20000010000 */
[----:B------:R-:W-:Y:S01]  /*20610*/  MOV R133, R42 ;  /* 0x0000002a00857202 */ /* 0x000fe20000000f00 */
[----:B------:R-:W-:Y:S01]  /*20620*/  FADD.FTZ R144, R144, R134 ;  /* 0x0000008690907221 */ /* 0x000fe20000010000 */
[----:B------:R-:W-:Y:S01]  /*20630*/  HMMA.16816.F32.BF16 R120, R4, R16, R120 ;  /* 0x000000100478723c */ /* 0x000fe20000041878 */
[----:B---3--:R-:W-:Y:S01]  /*20640*/  FADD.FTZ R143, R156, R143 ;  /* 0x0000008f9c8f7221 */ /* 0x008fe20000010000 */
[----:B------:R-:W-:Y:S01]  /*20650*/  MUFU.EX2 R162, R162 ;  /* 0x000000a200a27308 */ /* 0x000fe20000000800 */
[----:B------:R-:W-:-:S05]  /*20660*/  FADD.FTZ R144, R151, R144 ;  /* 0x0000009097907221 */ /* 0x000fca0000010000 */
[C---:B------:R-:W-:Y:S01]  /*20670*/  HMMA.16816.F32.BF16 R116, R4.reuse, R18, R116 ;  /* 0x000000120474723c */ /* 0x040fe20000041874 */
[----:B------:R-:W2:Y:S01]  /*20680*/  LDSM.16.MT88.4 R16, [R218+0xd800] ;  /* 0x00d80000da10783b */ /* 0x000ea20000004200 */
[----:B------:R-:W-:Y:S06]  /*20690*/  MUFU.EX2 R161, R161 ;  /* 0x000000a100a17308 */ /* 0x000fec0000000800 */
[C---:B------:R-:W-:Y:S02]  /*206a0*/  HMMA.16816.F32.BF16 R112, R4.reuse, R12, R112 ;  /* 0x0000000c0470723c */ /* 0x040fe40000041870 */
[----:B------:R-:W-:Y:S06]  /*206b0*/  MUFU.EX2 R160, R160 ;  /* 0x000000a000a07308 */ /* 0x000fec0000000800 */
[C---:B------:R-:W-:Y:S01]  /*206c0*/  HMMA.16816.F32.BF16 R108, R4.reuse, R14, R108 ;  /* 0x0000000e046c723c */ /* 0x040fe2000004186c */
[----:B------:R-:W3:Y:S01]  /*206d0*/  LDSM.16.MT88.4 R12, [R217+0xd800] ;  /* 0x00d80000d90c783b */ /* 0x000ee20000004200 */
        /* <DEDUP_REMOVED lines=24> */
[----:B------:R-:W1:Y:S07]  /*20860*/  LDSM.16.MT88.4 R36, [R217+0x11800] ;  /* 0x01180000d924783b */ /* 0x000e6e0000004200 */
        /* <DEDUP_REMOVED lines=14> */
[----:B----4-:R-:W-:Y:S02]  /*20950*/  FADD.FTZ R165, R173, R165 ;  /* 0x000000a5ada57221 */ /* 0x010fe40000010000 */
[----:B------:R-:W-:-:S05]  /*20960*/  FADD.FTZ R166, R170, R166 ;  /* 0x000000a6aaa67221 */ /* 0x000fca0000010000 */
        /* <DEDUP_REMOVED lines=14> */
[----:B------:R-:W5:Y:S04]  /*20a50*/  LDSM.16.MT88.4 R24, [R220+0xe000] ;  /* 0x00e00000dc18783b */ /* 0x000f680000004200 */
        /* <DEDUP_REMOVED lines=14> */
[----:B------:R-:W4:Y:S06]  /*20b40*/  LDSM.16.MT88.4 R28, [R218+0x12000] ;  /* 0x01200000da1c783b */ /* 0x000f2c0000004200 */
        /* <DEDUP_REMOVED lines=152> */
.L_x_3493:
[----:B------:R-:W-:-:S13]  /*214d0*/  ISETP.GE.AND P0, PT, R242, 0x1, PT ;  /* 0x00000001f200780c */ /* 0x000fda0003f06270 */
[----:B------:R-:W-:Y:S05]  /*214e0*/  @!P0 BRA `(.L_x_3502) ;  /* 0x00005ac000008947 */ /* 0x000fea0003800000 */
[----:B------:R-:W-:Y:S02]  /*214f0*/  MOV R2, R132 ;  /* 0x0000008400027202 */ /* 0x000fe40000000f00 */
[----:B------:R-:W-:Y:S02]  /*21500*/  MOV R3, R133 ;  /* 0x0000008500037202 */ /* 0x000fe40000000f00 */
.L_x_3511:
        /* <DEDUP_REMOVED lines=13> */
[C---:B------:R-:W-:Y:S02]  /*215e0*/  IADD3 R4, R12.reuse, -0x80, RZ ;  /* 0xffffff800c047810 */ /* 0x040fe40007ffe0ff */
[----:B------:R-:W-:Y:S02]  /*215f0*/  IABS R7, R12 ;  /* 0x0000000c00077213 */ /* 0x000fe40000000000 */
        /* <DEDUP_REMOVED lines=38> */
[----:B------:R-:W-:Y:S02]  /*21860*/  LEA R12, P0, R10, R240, 0x2 ;  /* 0x000000f00a0c7211 */ /* 0x000fe400078010ff */
[-C--:B------:R-:W-:Y:S01]  /*21870*/  LEA.HI.X.SX32 R5, R6, R241.reuse, 0x2, P1 ;  /* 0x000000f106057211 */ /* 0x080fe200008f16ff */
[C---:B------:R-:W-:Y:S01]  /*21880*/  IMAD.IADD R6, R10.reuse, 0x1, -R6 ;  /* 0x000000010a067824 */ /* 0x040fe200078e0a06 */
[----:B------:R-:W-:Y:S03]  /*21890*/  LEA.HI.X.SX32 R13, R10, R241, 0x2, P0 ;  /* 0x000000f10a0d7211 */ /* 0x000fe600000f16ff */
[----:B------:R-:W-:Y:S01]  /*218a0*/  IMAD R11, R11, R6, -0x80 ;  /* 0xffffff800b0b7424 */ /* 0x000fe200078e0206 */
[----:B------:R1:W3:Y:S04]  /*218b0*/  LD.E R4, [R4.64] ;  /* 0x0000000404047980 */ /* 0x0002e8000c101900 */
[----:B------:R-:W-:Y:S01]  /*218c0*/  SHF.R.S32.HI R7, RZ, 0x1f, R11 ;  /* 0x0000001fff077819 */ /* 0x000fe2000001140b */
[----:B-1----:R1:W3:Y:S04]  /*218d0*/  LD.E R5, [R12.64] ;  /* 0x000000040c057980 */ /* 0x0022e8000c101900 */
[----:B-1----:R-:W4:Y:S01]  /*218e0*/  LD.E.64 R12, [R132.64+0x28] ;  /* 0x00002804840c7980 */ /* 0x002f22000c101b00 */
[-C--:B--2---:R-:W-:Y:S02]  /*218f0*/  IMAD R6, R9, R11.reuse, RZ ;  /* 0x0000000b09067224 */ /* 0x084fe400078e02ff */
[C---:B------:R-:W-:Y:S04]  /*21900*/  IMAD.WIDE.U32 R10, R8.reuse, R11, RZ ;  /* 0x0000000b080a7225 */ /* 0x040fe800078e00ff */
[----:B------:R-:W-:Y:S04]  /*21910*/  IMAD R6, R8, R7, R6 ;  /* 0x0000000708067224 */ /* 0x000fe800078e0206 */
[----:B------:R-:W-:Y:S02]  /*21920*/  IMAD.IADD R11, R11, 0x1, R6 ;  /* 0x000000010b0b7824 */ /* 0x000fe400078e0206 */
[----:B---3--:R-:W-:Y:S05]  /*21930*/  IMAD.IADD R4, R4, 0x1, -R5 ;  /* 0x0000000104047824 */ /* 0x008fea00078e0a05 */
[----:B------:R-:W-:Y:S01]  /*21940*/  SHF.R.S32.HI R6, RZ, 0x1f, R4 ;  /* 0x0000001fff067819 */ /* 0x000fe20000011404 */
[----:B----4-:R-:W-:Y:S02]  /*21950*/  IMAD R5, R13, R4, RZ ;  /* 0x000000040d057224 */ /* 0x010fe400078e02ff */
[----:B------:R-:W-:Y:S04]  /*21960*/  IMAD.WIDE.U32 R10, R4, R12, R10 ;  /* 0x0000000c040a7225 */ /* 0x000fe800078e000a */
[----:B------:R-:W-:Y:S04]  /*21970*/  IMAD R5, R12, R6, R5 ;  /* 0x000000060c057224 */ /* 0x000fe800078e0205 */
[----:B------:R-:W-:Y:S01]  /*21980*/  IMAD.IADD R5, R11, 0x1, R5 ;  /* 0x000000010b057824 */ /* 0x000fe200078e0205 */
[----:B------:R-:W-:-:S05]  /*21990*/  BRA `(.L_x_3505) ;  /* 0x0000004000007947 */ /* 0x000fca0003800000 */
.L_x_3504:
[----:B------:R-:W-:Y:S02]  /*219a0*/  ULDC.64 UR4, c[0x0][0x118] ;  /* 0x0000460000047ab9 */ /* 0x000fe40000000a00 */
[----:B------:R-:W2:Y:S02]  /*219b0*/  LD.E R10, [R132.64+0x40] ;  /* 0x00004004840a7980 */ /* 0x000ea4000c101900 */
[----:B--2---:R-:W-:Y:S04]  /*219c0*/  LEA R10, -R10, RZ, 0x7 ;  /* 0x000000ff0a0a7211 */ /* 0x004fe800078e39ff */
[----:B------:R-:W-:Y:S02]  /*219d0*/  SHF.R.S32.HI R5, RZ, 0x1f, R10 ;  /* 0x0000001fff057819 */ /* 0x000fe4000001140a */
.L_x_3505:
[----:B------:R-:W-:Y:S05]  /*219e0*/  BSYNC B0 ;  /* 0x0000000000007941 */ /* 0x000fea0003800000 */
.L_x_3503:
[C---:B------:R-:W-:Y:S01]  /*219f0*/  LOP3.LUT P3, RZ, R243.reuse, 0x1, RZ, 0xc0, !PT ;  /* 0x00000001f3ff7812 */ /* 0x040fe2000786c0ff */
[----:B------:R-:W-:Y:S01]  /*21a00*/  ULDC.64 UR4, c[0x0][0x118] ;  /* 0x0000460000047ab9 */ /* 0x000fe20000000a00 */
[C---:B------:R-:W-:Y:S01]  /*21a10*/  LEA R246, P1, R10.reuse, R138, 0x1 ;  /* 0x0000008a0af67211 */ /* 0x040fe200078208ff */
[----:B------:R-:W-:Y:S01]  /*21a20*/  BSSY B1, `(.L_x_3506) ;  /* 0x0000299000017945 */ /* 0x000fe20003800000 */
[----:B------:R-:W-:Y:S02]  /*21a30*/  LOP3.LUT P2, RZ, R243, 0x2, RZ, 0xc0, !PT ;  /* 0x00000002f3ff7812 */ /* 0x000fe4000784c0ff */
[C---:B------:R-:W-:Y:S02]  /*21a40*/  LEA.HI.X R247, R10.reuse, R137, R5, 0x1, P1 ;  /* 0x000000890af77211 */ /* 0x040fe400008f0c05 */
[-C--:B------:R-:W-:Y:S04]  /*21a50*/  IADD3 R4, P0, R10, R227.reuse, RZ ;  /* 0x000000e30a047210 */ /* 0x080fe80007f1e0ff */
[----:B------:R-:W-:Y:S01]  /*21a60*/  IADD3.X R6, R5, R228, RZ, P0, !PT ;  /* 0x000000e405067210 */ /* 0x000fe200007fe4ff */
[----:B------:R-:W-:Y:S01]  /*21a70*/  @!PT LDS RZ, [RZ] ;  /* 0x00000000fffff984 */ /* 0x000fe20000000800 */
[----:B------:R-:W-:Y:S01]  /*21a80*/  @!PT LDS RZ, [RZ] ;  /* 0x00000000fffff984 */ /* 0x000fe20000000800 */
[----:B------:R-:W-:Y:S01]  /*21a90*/  @!PT LDS RZ, [RZ] ;  /* 0x00000000fffff984 */ /* 0x000fe20000000800 */
[----:B------:R1:W-:Y:S01]  /*21aa0*/  @P3 LDGSTS.E.BYPASS.LTC128B.128 [R239+0xc000], [R246.64] ;  /* 0x0c000000f6ef3fae */ /* 0x0003e2000b901d44 */
[CC--:B------:R-:W-:Y:S02]  /*21ab0*/  @P3 LEA R18, P4, R4.reuse, R138.reuse, 0x1 ;  /* 0x0000008a04123211 */ /* 0x0c0fe400078808ff */
[C---:B------:R-:W-:Y:S02]  /*21ac0*/  IADD3 R5, P1, R4.reuse, R227, RZ ;  /* 0x000000e304057210 */ /* 0x040fe40007f3e0ff */
[CCC-:B------:R-:W-:Y:S01]  /*21ad0*/  @P3 LEA.HI.X R19, R4.reuse, R137.reuse, R6.reuse, 0x1, P4 ;  /* 0x0000008904133211 */ /* 0x1c0fe200020f0c06 */
[----:B------:R-:W-:Y:S01]  /*21ae0*/  @!P3 STS.128 [R239+0xc000], RZ ;  /* 0x00c000ffef00b388 */ /* 0x000fe20000000c00 */
[CC--:B------:R-:W-:Y:S02]  /*21af0*/  @P2 LEA R12, P0, R4.reuse, R138.reuse, 0x1 ;  /* 0x0000008a040c2211 */ /* 0x0c0fe400078008ff */
[C---:B------:R-:W-:Y:S02]  /*21b00*/  @P3 LEA R16, P4, R5.reuse, R138, 0x1 ;  /* 0x0000008a05103211 */ /* 0x040fe400078808ff */
[-C--:B------:R-:W-:Y:S01]  /*21b10*/  @P2 LEA.HI.X R13, R4, R137.reuse, R6, 0x1, P0 ;  /* 0x00000089040d2211 */ /* 0x080fe200000f0c06 */
[----:B------:R-:W-:Y:S01]  /*21b20*/  @!PT LDS RZ, [RZ] ;  /* 0x00000000fffff984 */ /* 0x000fe20000000800 */
[----:B------:R-:W-:Y:S01]  /*21b30*/  @!PT LDS RZ, [RZ] ;  /* 0x00000000fffff984 */ /* 0x000fe20000000800 */
[----:B------:R-:W-:Y:S01]  /*21b40*/  @!PT LDS RZ, [RZ] ;  /* 0x00000000fffff984 */ /* 0x000fe20000000800 */
[----:B------:R1:W-:Y:S01]  /*21b50*/  @P2 LDGSTS.E.BYPASS.LTC128B.128 [R239+0x10000], [R246.64+0x80] ;  /* 0x10000080f6ef2fae */ /* 0x0003e2000b901d44 */
[----:B------:R-:W-:Y:S02]  /*21b60*/  IADD3.X R6, R6, R228, RZ, P1, !PT ;  /* 0x000000e406067210 */ /* 0x000fe40000ffe4ff */
[CC--:B------:R-:W-:Y:S02]  /*21b70*/  @P2 LEA R10, P0, R5.reuse, R138.reuse, 0x1 ;  /* 0x0000008a050a2211 */ /* 0x0c0fe400078008ff */
        /* <DEDUP_REMOVED lines=8> */
[----:B------:R-:W-:Y:S02]  /*21c00*/  @P3 LEA R14, P4, R4, R138, 0x1 ;  /* 0x0000008a040e3211 */ /* 0x000fe400078808ff */
[----:B------:R-:W-:Y:S02]  /*21c10*/  IADD3.X R6, R6, R228, RZ, P1, !PT ;  /* 0x000000e406067210 */ /* 0x000fe40000ffe4ff */
[CC--:B------:R-:W-:Y:S01]  /*21c20*/  @P2 LEA R8, P0, R4.reuse, R138.reuse, 0x1 ;  /* 0x0000008a04082211 */ /* 0x0c0fe200078008ff */
        /* <DEDUP_REMOVED lines=8> */
[C---:B------:R-:W-:Y:S02]  /*21cb0*/  @P3 LEA R22, P4, R5.reuse, R138, 0x1 ;  /* 0x0000008a05163211 */ /* 0x040fe400078808ff */
[----:B------:R-:W-:Y:S01]  /*21cc0*/  IADD3.X R6, R6, R228, RZ, P1, !PT ;  /* 0x000000e406067210 */ /* 0x000fe20000ffe4ff */
[----:B------:R-:W-:Y:S01]  /*21cd0*/  @!P2 STS.128 [R239+0x10800], RZ ;  /* 0x010800ffef00a388 */ /* 0x000fe20000000c00 */
[CC--:B------:R-:W-:Y:S02]  /*21ce0*/  @P2 LEA R20, P0, R5.reuse, R138.reuse, 0x1 ;  /* 0x0000008a05142211 */ /* 0x0c0fe400078008ff */
[CCC-:B------:R-:W-:Y:S02]  /*21cf0*/  @P3 LEA.HI.X R23, R5.reuse, R137.reuse, R6.reuse, 0x1, P4 ;  /* 0x0000008905173211 */ /* 0x1c0fe400020f0c06 */
[C---:B------:R-:W-:Y:S01]  /*21d00*/  @P2 LEA.HI.X R21, R5.reuse, R137, R6, 0x1, P0 ;  /* 0x0000008905152211 */ /* 0x040fe200000f0c06 */
[----:B------:R-:W-:Y:S01]  /*21d10*/  @!PT LDS RZ, [RZ] ;  /* 0x00000000fffff984 */ /* 0x000fe20000000800 */
[----:B------:R-:W-:Y:S01]  /*21d20*/  @!PT LDS RZ, [RZ] ;  /* 0x00000000fffff984 */ /* 0x000fe20000000800 */
[----:B------:R-:W-:Y:S01]  /*21d30*/  @!PT LDS RZ, [RZ] ;  /* 0x00000000fffff984 */ /* 0x000fe20000000800 */
[----:B------:R4:W-:Y:S01]  /*21d40*/  @P3 LDGSTS.E.BYPASS.LTC128B.128 [R239+0xd000], [R16.64] ;  /* 0x0d00000010ef3fae */ /* 0x0009e2000b901d44 */
[----:B------:R-:W-:Y:S04]  /*21d50*/  IADD3 R4, P1, R5, R227, RZ ;  /* 0x000000e305047210 */ /* 0x000fe80007f3e0ff */
[----:B------:R-:W-:Y:S01]  /*21d60*/  @P3 LEA R26, P4, R4, R138, 0x1 ;  /* 0x0000008a041a3211 */ /* 0x000fe200078808ff */
[----:B------:R-:W-:Y:S01]  /*21d70*/  @!P3 STS.128 [R239+0xd000], RZ ;  /* 0x00d000ffef00b388 */ /* 0x000fe20000000c00 */
[----:B------:R-:W-:Y:S02]  /*21d80*/  IADD3.X R6, R6, R228, RZ, P1, !PT ;  /* 0x000000e406067210 */ /* 0x000fe40000ffe4ff */
[CC--:B------:R-:W-:Y:S02]  /*21d90*/  @P2 LEA R24, P0, R4.reuse, R138.reuse, 0x1 ;  /* 0x0000008a04182211 */ /* 0x0c0fe400078008ff */
        /* <DEDUP_REMOVED lines=8> */
[C---:B------:R-:W-:Y:S02]  /*21e20*/  @P3 LEA R30, P5, R7.reuse, R138, 0x1 ;  /* 0x0000008a071e3211 */ /* 0x040fe400078a08ff */
[----:B------:R-:W-:Y:S02]  /*21e30*/  IADD3.X R6, R6, R228, RZ, P1, !PT ;  /* 0x000000e406067210 */ /* 0x000fe40000ffe4ff */
[CC--:B--2---:R-:W-:Y:S01]  /*21e40*/  @P2 LEA R18, P1, R7.reuse, R138.reuse, 0x1 ;  /* 0x0000008a07122211 */ /* 0x0c4fe200078208ff */
        /* <DEDUP_REMOVED lines=8> */
[C---:B------:R-:W-:Y:S02]  /*21ed0*/  @P3 LEA R28, P4, R5.reuse, R138, 0x1 ;  /* 0x0000008a051c3211 */ /* 0x040fe400078808ff */
[----:B------:R-:W-:Y:S01]  /*21ee0*/  IADD3.X R4, R6, R228, RZ, P0, !PT ;  /* 0x000000e406047210 */ /* 0x000fe200007fe4ff */
        /* <DEDUP_REMOVED lines=231> */
[C---:B-----5:R-:W-:Y:S07]  /*22d60*/  HMMA.16816.F32.BF16 R12, R192.reuse, R136, R12 ;  /* 0x00000088c00c723c */ /* 0x060fee000004180c */
[----:B------:R-:W-:Y:S01]  /*22d70*/  MOV R137, R247 ;  /* 0x000000f700897202 */ /* 0x000fe20000000f00 */
[-C--:B----4-:R-:W-:Y:S01]  /*22d80*/  FMUL.FTZ R4, R4, R134.reuse ;  /* 0x0000008604047220 */ /* 0x090fe20000410000 */
[C---:B------:R-:W-:Y:S03]  /*22d90*/  HMMA.16816.F32.BF16 R16, R192.reuse, R138, R16 ;  /* 0x0000008ac010723c */ /* 0x040fe60000041810 */
[----:B------:R-:W1:Y:S01]  /*22da0*/  MUFU.TANH R140, R4 ;  /* 0x00000004008c7308 */ /* 0x000e620000002400 */
[-C--:B------:R-:W-:Y:S02]  /*22db0*/  FMUL.FTZ R5, R5, R134.reuse ;  /* 0x0000008605057220 */ /* 0x080fe40000410000 */
[----:B------:R-:W-:Y:S01]  /*22dc0*/  FMUL.FTZ R6, R6, R134 ;  /* 0x0000008606067220 */ /* 0x000fe20000410000 */
[----:B------:R-:W-:Y:S01]  /*22dd0*/  MOV R138, R246 ;  /* 0x000000f6008a7202 */ /* 0x000fe20000000f00 */
        /* <DEDUP_REMOVED lines=8> */
[----:B------:R-:W3:Y:S10]  /*22e60*/  MUFU.TANH R142, R6 ;  /* 0x00000006008e7308 */ /* 0x000ef40000002400 */
[----:B------:R4:W1:Y:S10]  /*22e70*/  MUFU.TANH R143, R7 ;  /* 0x00000007008f7308 */ /* 0x0008740000002400 */
[----:B------:R-:W1:Y:S10]  /*22e80*/  MUFU.TANH R144, R8 ;  /* 0x0000000800907308 */ /* 0x000e740000002400 */
[----:B------:R-:W1:Y:S01]  /*22e90*/  MUFU.TANH R145, R9 ;  /* 0x0000000900917308 */ /* 0x000e620000002400 */
[----:B----4-:R-:W4:Y:S09]  /*22ea0*/  LDSM.16.M88.4 R4, [R208+0x5000] ;  /* 0x00500000d004783b */ /* 0x010f320000000200 */
[----:B------:R-:W1:Y:S10]  /*22eb0*/  MUFU.TANH R146, R10 ;  /* 0x0000000a00927308 */ /* 0x000e740000002400 */
[----:B------:R5:W1:Y:S10]  /*22ec0*/  MUFU.TANH R147, R11 ;  /* 0x0000000b00937308 */ /* 0x000a740000002400 */
[----:B------:R1:W1:Y:S10]  /*22ed0*/  MUFU.TANH R149, R12 ;  /* 0x0000000c00957308 */ /* 0x0002740000002400 */
[----:B------:R2:W2:Y:S01]  /*22ee0*/  MUFU.TANH R153, R14 ;  /* 0x0000000e00997308 */ /* 0x0004a20000002400 */
[----:B-----5:R-:W5:Y:S01]  /*22ef0*/  LDSM.16.M88.4 R8, [R208+0x5800] ;  /* 0x00580000d008783b */ /* 0x020f620000000200 */
[C---:B----4-:R-:W-:Y:S08]  /*22f00*/  HMMA.16816.F32.BF16 R20, R192.reuse, R4, R20 ;  /* 0x00000004c014723c */ /* 0x050ff00000041814 */
[C---:B------:R-:W-:Y:S01]  /*22f10*/  HMMA.16816.F32.BF16 R24, R192.reuse, R6, R24 ;  /* 0x00000006c018723c */ /* 0x040fe20000041818 */
[----:B------:R-:W4:Y:S03]  /*22f20*/  LDSM.16.M88.4 R4, [R208+0x6000] ;  /* 0x00600000d004783b */ /* 0x000f260000000200 */
[-C--:B-1----:R-:W-:Y:S02]  /*22f30*/  FMUL.FTZ R12, R13, R134.reuse ;  /* 0x000000860d0c7220 */ /* 0x082fe40000410000 */
[-C--:B------:R-:W-:Y:S02]  /*22f40*/  FMUL.FTZ R13, R16, R134.reuse ;  /* 0x00000086100d7220 */ /* 0x080fe40000410000 */
[-C--:B------:R-:W-:Y:S02]  /*22f50*/  FMUL.FTZ R16, R19, R134.reuse ;  /* 0x0000008613107220 */ /* 0x080fe40000410000 */
[----:B------:R-:W1:Y:S02]  /*22f60*/  MUFU.TANH R12, R12 ;  /* 0x0000000c000c7308 */ /* 0x000e640000002400 */
[-C--:B--2---:R-:W-:Y:S02]  /*22f70*/  FMUL.FTZ R14, R15, R134.reuse ;  /* 0x000000860f0e7220 */ /* 0x084fe40000410000 */
[-C--:B------:R-:W-:Y:S02]  /*22f80*/  FMUL.FTZ R15, R17, R134.reuse ;  /* 0x00000086110f7220 */ /* 0x080fe40000410000 */
[-C--:B------:R-:W-:Y:S02]  /*22f90*/  FMUL.FTZ R20, R20, R134.reuse ;  /* 0x0000008614147220 */ /* 0x080fe40000410000 */
[-C--:B------:R-:W-:Y:S02]  /*22fa0*/  FMUL.FTZ R21, R21, R134.reuse ;  /* 0x0000008615157220 */ /* 0x080fe40000410000 */
[----:B------:R-:W2:Y:S01]  /*22fb0*/  MUFU.TANH R170, R20 ;  /* 0x0000001400aa7308 */ /* 0x000ea20000002400 */
[-C--:B------:R-:W-:Y:S02]  /*22fc0*/  FMUL.FTZ R17, R18, R134.reuse ;  /* 0x0000008612117220 */ /* 0x080fe40000410000 */
[-C--:B------:R-:W-:Y:S02]  /*22fd0*/  FMUL.FTZ R22, R22, R134.reuse ;  /* 0x0000008616167220 */ /* 0x080fe40000410000 */
[-C--:B------:R-:W-:Y:S02]  /*22fe0*/  FMUL.FTZ R23, R23, R134.reuse ;  /* 0x0000008617177220 */ /* 0x080fe40000410000 */
[-C--:B------:R-:W-:Y:S02]  /*22ff0*/  FMUL.FTZ R24, R24, R134.reuse ;  /* 0x0000008618187220 */ /* 0x080fe40000410000 */
[-C--:B------:R-:W-:Y:S01]  /*23000*/  FMUL.FTZ R25, R25, R134.reuse ;  /* 0x0000008619197220 */ /* 0x080fe20000410000 */
[----:B------:R1:W1:Y:S01]  /*23010*/  MUFU.TANH R171, R21 ;  /* 0x0000001500ab7308 */ /* 0x0002620000002400 */
[C---:B-----5:R-:W-:Y:S03]  /*23020*/  HMMA.16816.F32.BF16 R28, R192.reuse, R8, R28 ;  /* 0x00000008c01c723c */ /* 0x060fe6000004181c */
[-C--:B------:R-:W-:Y:S02]  /*23030*/  FMUL.FTZ R26, R26, R134.reuse ;  /* 0x000000861a1a7220 */ /* 0x080fe40000410000 */
[-C--:B------:R-:W-:Y:S03]  /*23040*/  FMUL.FTZ R27, R27, R134.reuse ;  /* 0x000000861b1b7220 */ /* 0x080fe60000410000 */
[C---:B------:R-:W-:Y:S01]  /*23050*/  HMMA.16816.F32.BF16 R32, R192.reuse, R10, R32 ;  /* 0x0000000ac020723c */ /* 0x040fe20000041820 */
[----:B------:R-:W1:Y:S01]  /*23060*/  MUFU.TANH R14, R14 ;  /* 0x0000000e000e7308 */ /* 0x000e620000002400 */
[----:B------:R-:W5:Y:S06]  /*23070*/  LDSM.16.M88.4 R8, [R208+0x6800] ;  /* 0x00680000d008783b */ /* 0x000f6c0000000200 */
[C---:B----4-:R-:W-:Y:S03]  /*23080*/  HMMA.16816.F32.BF16 R36, R192.reuse, R4, R36 ;  /* 0x00000004c024723c */ /* 0x050fe60000041824 */
[----:B------:R-:W4:Y:S05]  /*23090*/  MUFU.TANH R13, R13 ;  /* 0x0000000d000d7308 */ /* 0x000f2a0000002400 */
[C---:B------:R-:W-:Y:S01]  /*230a0*/  HMMA.16816.F32.BF16 R40, R192.reuse, R6, R40 ;  /* 0x00000006c028723c */ /* 0x040fe20000041828 */
[----:B------:R-:W2:Y:S03]  /*230b0*/  LDSM.16.M88.4 R4, [R208+0x7000] ;  /* 0x00700000d004783b */ /* 0x000ea60000000200 */
[-C--:B------:R-:W-:Y:S01]  /*230c0*/  FMUL.FTZ R28, R28, R134.reuse ;  /* 0x000000861c1c7220 */ /* 0x080fe20000410000 */
[----:B------:R-:W1:Y:S01]  /*230d0*/  MUFU.TANH R15, R15 ;  /* 0x0000000f000f7308 */ /* 0x000e620000002400 */
[-C--:B------:R-:W-:Y:S02]  /*230e0*/  FMUL.FTZ R29, R29, R134.reuse ;  /* 0x000000861d1d7220 */ /* 0x080fe40000410000 */
[-C--:B------:R-:W-:Y:S04]  /*230f0*/  FMUL.FTZ R30, R30, R134.reuse ;  /* 0x000000861e1e7220 */ /* 0x080fe80000410000 */
[-C--:B------:R-:W-:Y:S02]  /*23100*/  FMUL.FTZ R31, R31, R134.reuse ;  /* 0x000000861f1f7220 */ /* 0x080fe40000410000 */
        /* <DEDUP_REMOVED lines=8> */
[C---:B-----5:R-:W-:Y:S03]  /*23190*/  HMMA.16816.F32.BF16 R44, R192.reuse, R8, R44 ;  /* 0x00000008c02c723c */ /* 0x060fe6000004182c */
[-C--:B-1----:R-:W-:Y:S02]  /*231a0*/  FMUL.FTZ R21, R42, R134.reuse ;  /* 0x000000862a157220 */ /* 0x082fe40000410000 */
[-C--:B------:R-:W-:Y:S02]  /*231b0*/  FMUL.FTZ R20, R43, R134.reuse ;  /* 0x000000862b147220 */ /* 0x080fe40000410000 */
[-C--:B------:R-:W-:Y:S01]  /*231c0*/  FMUL.FTZ R37, R37, R134.reuse ;  /* 0x0000008625257220 */ /* 0x080fe20000410000 */
[C---:B------:R-:W-:Y:S01]  /*231d0*/  HMMA.16816.F32.BF16 R48, R192.reuse, R10, R48 ;  /* 0x0000000ac030723c */ /* 0x040fe20000041830 */
[----:B------:R1:W1:Y:S01]  /*231e0*/  MUFU.TANH R162, R22 ;  /* 0x0000001600a27308 */ /* 0x0002620000002400 */
[----:B------:R-:W5:Y:S01]  /*231f0*/  LDSM.16.M88.4 R8, [R208+0x7800] ;  /* 0x00780000d008783b */ /* 0x000f620000000200 */
[----:B------:R-:W-:Y:S04]  /*23200*/  DEPBAR.LE SB0, 0x0 ;  /* 0x000080000000791a */ /* 0x000fe80000000000 */
[-C--:B------:R-:W-:Y:S01]  /*23210*/  FMUL.FTZ R38, R38, R134.reuse ;  /* 0x0000008626267220 */ /* 0x080fe20000410000 */
[C---:B--2---:R-:W-:Y:S03]  /*23220*/  HMMA.16816.F32.BF16 R52, R192.reuse, R4, R52 ;  /* 0x00000004c034723c */ /* 0x044fe60000041834 */
[----:B------:R2:W1:Y:S01]  /*23230*/  MUFU.TANH R164, R23 ;  /* 0x0000001700a47308 */ /* 0x0004620000002400 */
[----:B------:R-:W-:Y:S01]  /*23240*/  BAR.SYNC.DEFER_BLOCKING 0x0 ;  /* 0x0000000000007b1d */ /* 0x000fe20000010000 */
[-C--:B------:R-:W-:Y:S02]  /*23250*/  FMUL.FTZ R39, R39, R134.reuse ;  /* 0x0000008627277220 */ /* 0x080fe40000410000 */
[-C--:B------:R-:W-:Y:S01]  /*23260*/  FMUL.FTZ R40, R40, R134.reuse ;  /* 0x0000008628287220 */ /* 0x080fe20000410000 */
[C---:B------:R-:W-:Y:S04]  /*23270*/  HMMA.16816.F32.BF16 R56, R192.reuse, R6, R56 ;  /* 0x00000006c038723c */ /* 0x040fe80000041838 */
[-C--:B------:R-:W-:Y:S01]  /*23280*/  FMUL.FTZ R44, R44, R134.reuse ;  /* 0x000000862c2c7220 */ /* 0x080fe20000410000 */
[----:B------:R2:W1:Y:S01]  /*23290*/  MUFU.TANH R172, R24 ;  /* 0x0000001800ac7308 */ /* 0x0004620000002400 */
[-C--:B------:R-:W-:Y:S02]  /*232a0*/  FMUL.FTZ R45, R45, R134.reuse ;  /* 0x000000862d2d7220 */ /* 0x080fe40000410000 */
[-C--:B------:R-:W-:Y:S04]  /*232b0*/  FMUL.FTZ R46, R46, R134.reuse ;  /* 0x000000862e2e7220 */ /* 0x080fe80000410000 */
        /* <DEDUP_REMOVED lines=11> */
[-C--:B------:R-:W-:Y:S02]  /*23370*/  FMUL.FTZ R55, R55, R134.reuse ;  /* 0x0000008637377220 */ /* 0x080fe40000410000 */
[-C--:B------:R-:W-:Y:S01]  /*23380*/  FMUL.FTZ R56, R56, R134.reuse ;  /* 0x0000008638387220 */ /* 0x080fe20000410000 */
[----:B------:R-:W-:Y:S01]  /*23390*/  HMMA.16816.F32.BF16 R64, R192, R10, R64 ;  /* 0x0000000ac040723c */ /* 0x000fe20000041840 */
[----:B------:R2:W1:Y:S03]  /*233a0*/  MUFU.TANH R168, R27 ;  /* 0x0000001b00a87308 */ /* 0x0004660000002400 */
[-C--:B------:R-:W-:Y:S02]  /*233b0*/  FMUL.FTZ R57, R57, R134.reuse ;  /* 0x0000008639397220 */ /* 0x080fe40000410000 */
[-C--:B------:R-:W-:Y:S02]  /*233c0*/  FMUL.FTZ R58, R58, R134.reuse ;  /* 0x000000863a3a7220 */ /* 0x080fe40000410000 */
[-C--:B------:R-:W-:Y:S03]  /*233d0*/  FMUL.FTZ R59, R59, R134.reuse ;  /* 0x000000863b3b7220 */ /* 0x080fe60000410000 */
[----:B------:R2:W1:Y:S05]  /*233e0*/  MUFU.TANH R181, R28 ;  /* 0x0000001c00b57308 */ /* 0x00046a0000002400 */
        /* <DEDUP_REMOVED lines=8> */
[----:B------:R-:W-:Y:S01]  /*23470*/  FMUL.FTZ R67, R67, R134 ;  /* 0x0000008643437220 */ /* 0x000fe20000410000 */
[----:B------:R2:W1:Y:S10]  /*23480*/  MUFU.TANH R176, R30 ;  /* 0x0000001e00b07308 */ /* 0x0004740000002400 */
        /* <DEDUP_REMOVED lines=10> */
[----:B------:R-:W1:Y:S10]  /*23530*/  MUFU.TANH R19, R19 ;  /* 0x0000001300137308 */ /* 0x000e740000002400 */
[----:B------:R-:W1:Y:S10]  /*23540*/  MUFU.TANH R21, R21 ;  /* 0x0000001500157308 */ /* 0x000e740000002400 */
        /* <DEDUP_REMOVED lines=26> */
[----:B---34-:R-:W-:Y:S01]  /*236f0*/  ISETP.NE.U32.AND P0, PT, R240, RZ, PT ;  /* 0x000000fff000720c */ /* 0x018fe20003f05070 */
[----:B------:R-:W-:Y:S03]  /*23700*/  BSSY B0, `(.L_x_3508) ;  /* 0x0000048000007945 */ /* 0x000fe60003800000 */
[----:B------:R-:W-:Y:S11]  /*23710*/  ISETP.NE.AND.EX P0, PT, R241, RZ, PT, P0 ;  /* 0x000000fff100720c */ /* 0x000ff60003f05300 */
[----:B------:R-:W-:Y:S02]  /*23720*/  @!UPT UIADD3 URZ, URZ, URZ, URZ ;  /* 0x0000003f3f3ff290 */ /* 0x000fe4000fffe03f */
[----:B------:R-:W-:-:S05]  /*23730*/  @!P0 BRA `(.L_x_3509) ;  /* 0x0000040000008947 */ /* 0x000fca0003800000 */
[----:B-1----:R-:W-:Y:S01]  /*23740*/  IMAD.SHL.U32 R22, R242, 0x80, RZ ;  /* 0x00000080f2167824 */ /* 0x002fe200078e00ff */
[----:B------:R-:W-:Y:S02]  /*23750*/  ULDC.64 UR4, c[0x0][0x118] ;  /* 0x0000460000047ab9 */ /* 0x000fe40000000a00 */
[----:B------:R-:W3:Y:S02]  /*23760*/  LD.E R11, [R132.64+0x170] ;  /* 0x00017004840b7980 */ /* 0x000ee4000c101900 */
[C---:B------:R-:W-:Y:S02]  /*23770*/  IADD3 R9, R22.reuse, -0x100, RZ ;  /* 0xffffff0016097810 */ /* 0x040fe40007ffe0ff */
[----:B------:R-:W-:Y:S02]  /*23780*/  IADD3 R22, R22, -0x80, RZ ;  /* 0xffffff8016167810 */ /* 0x000fe40007ffe0ff */
[----:B------:R-:W-:Y:S02]  /*23790*/  IABS R4, R9 ;  /* 0x0000000900047213 */ /* 0x000fe40000000000 */
[----:B------:R-:W-:Y:S02]  /*237a0*/  IABS R6, R22 ;  /* 0x0000001600067213 */ /* 0x000fe40000000000 */
[-C--:B---3--:R-:W-:Y:S02]  /*237b0*/  IABS R7, R11.reuse ;  /* 0x0000000b00077213 */ /* 0x088fe40000000000 */
[-C--:B------:R-:W-:Y:S02]  /*237c0*/  IABS R5, R11.reuse ;  /* 0x0000000b00057213 */ /* 0x080fe40000000000 */
[----:B--2---:R-:W1:Y:S01]  /*237d0*/  I2F.RP R24, R7 ;  /* 0x0000000700187306 */ /* 0x004e620000209400 */
[-C--:B------:R-:W-:Y:S02]  /*237e0*/  LOP3.LUT R9, R9, R11.reuse, RZ, 0x3c, !PT ;  /* 0x0000000b09097212 */ /* 0x080fe400078e3cff */
[----:B------:R-:W-:Y:S01]  /*237f0*/  IMAD.MOV R5, RZ, RZ, -R5 ;  /* 0x000000ffff057224 */ /* 0x000fe200078e0a05 */
[----:B------:R-:W-:Y:S02]  /*23800*/  LOP3.LUT R22, R22, R11, RZ, 0x3c, !PT ;  /* 0x0000000b16167212 */ /* 0x000fe400078e3cff */
[----:B------:R-:W-:Y:S02]  /*23810*/  ISETP.GE.AND P0, PT, R9, RZ, PT ;  /* 0x000000ff0900720c */ /* 0x000fe40003f06270 */
[----:B------:R-:W-:Y:S02]  /*23820*/  ISETP.GE.AND P2, PT, R22, RZ, PT ;  /* 0x000000ff1600720c */ /* 0x000fe40003f46270 */
        /* <DEDUP_REMOVED lines=19> */
[C---:B------:R-:W-:Y:S02]  /*23960*/  ISETP.NE.AND P1, PT, R11.reuse, RZ, PT ;  /* 0x000000ff0b00720c */ /* 0x040fe40003f25270 */
        /* <DEDUP_REMOVED lines=29> */
.L_x_3509:
[----:B------:R-:W-:Y:S02]  /*23b40*/  ULDC.64 UR4, c[0x0][0x118] ;  /* 0x0000460000047ab9 */ /* 0x000fe40000000a00 */
[----:B------:R-:W3:Y:S02]  /*23b50*/  LD.E R10, [R132.64+0x38] ;  /* 0x00003804840a7980 */ /* 0x000ee4000c101900 */
[----:B---3--:R-:W-:Y:S04]  /*23b60*/  LEA R10, -R10, RZ, 0x7 ;  /* 0x000000ff0a0a7211 */ /* 0x008fe800078e39ff */
[----:B------:R-:W-:Y:S02]  /*23b70*/  SHF.R.S32.HI R5, RZ, 0x1f, R10 ;  /* 0x0000001fff057819 */ /* 0x000fe4000001140a */
.L_x_3510:
[----:B------:R-:W-:Y:S05]  /*23b80*/  BSYNC B0 ;  /* 0x0000000000007941 */ /* 0x000fea0003800000 */
.L_x_3508:
[C---:B------:R-:W-:Y:S01]  /*23b90*/  LOP3.LUT P0, RZ, R243.reuse, 0x1, RZ, 0xc0, !PT ;  /* 0x00000001f3ff7812 */ /* 0x040fe2000780c0ff */
[----:B------:R-:W-:Y:S01]  /*23ba0*/  ULDC.64 UR4, c[0x0][0x118] ;  /* 0x0000460000047ab9 */ /* 0x000fe20000000a00 */
[CC--:B--2---:R-:W-:Y:S02]  /*23bb0*/  LEA R28, P3, R10.reuse, R232.reuse, 0x1 ;  /* 0x000000e80a1c7211 */ /* 0x0c4fe400078608ff */
        /* <DEDUP_REMOVED lines=8> */
[----:B------:R-:W-:Y:S01]  /*23c40*/  IMAD.X R6, R5, 0x1, R230, P2 ;  /* 0x0000000105067824 */ /* 0x000fe200010e06e6 */
[C---:B------:R-:W-:Y:S01]  /*23c50*/  IADD3 R5, P3, R4.reuse, R229, RZ ;  /* 0x000000e504057210 */ /* 0x040fe20007f7e0ff */
[----:B------:R2:W-:Y:S01]  /*23c60*/  @!P0 STS.128 [R239+0x4000], RZ ;  /* 0x004000ffef008388 */ /* 0x0005e20000000c00 */
[CC--:B-1----:R-:W-:Y:S02]  /*23c70*/  @P1 LEA R22, P2, R4.reuse, R232.reuse, 0x1 ;  /* 0x000000e804161211 */ /* 0x0c2fe400078408ff */
        /* <DEDUP_REMOVED lines=63> */
[CC--:B-1----:R-:W-:Y:S02]  /*24070*/  @P1 LEA R30, P3, R7.reuse, R232.reuse, 0x1 ;  /* 0x000000e8071e1211 */ /* 0x0c2fe400078608ff */
        /* <DEDUP_REMOVED lines=51> */
.L_x_3507:
[----:B---34-:R-:W-:Y:S05]  /*243b0*/  BSYNC B1 ;  /* 0x0000000000017941 */ /* 0x018fea0003800000 */
.L_x_3506:
[----:B------:R-:W-:Y:S01]  /*243c0*/  ULDC.64 UR4, c[0x0][0x118] ;  /* 0x0000460000047ab9 */ /* 0x000fe20000000a00 */
[----:B------:R-:W3:Y:S01]  /*243d0*/  S2R R4, SR_TID.X ;  /* 0x0000000000047919 */ /* 0x000ee20000002100 */
[----:B------:R-:W-:Y:S07]  /*243e0*/  IADD3 R139, R242, -0x1, RZ ;  /* 0xfffffffff28b7810 */ /* 0x000fee0007ffe0ff */
[----:B------:R4:W5:Y:S04]  /*243f0*/  LD.E R134, [R132.64+0xdc] ;  /* 0x0000dc0484867980 */ /* 0x000968000c101900 */
[----:B--2---:R-:W-:Y:S08]  /*24400*/  LDSM.16.MT88.4 R36, [R216+0xc000] ;  /* 0x00c00000d824783b */ /* 0x004ff00000004200 */
[----:B------:R-:W-:Y:S08]  /*24410*/  LDSM.16.MT88.4 R44, [R220+0x10000] ;  /* 0x01000000dc2c783b */ /* 0x000ff00000004200 */
[----:B------:R-:W-:Y:S08]  /*24420*/  LDSM.16.MT88.4 R52, [R218+0x10000] ;  /* 0x01000000da34783b */ /* 0x000ff00000004200 */
[----:B------:R-:W-:Y:S01]  /*24430*/  LDSM.16.MT88.4 R60, [R217+0x10000] ;  /* 0x01000000d93c783b */ /* 0x000fe20000004200 */
[----:B---3--:R-:W-:Y:S04]  /*24440*/  SHF.L.U32 R4, R4, 0x1, RZ ;  /* 0x0000000104047819 */ /* 0x008fe800000006ff */
[----:B------:R-:W-:Y:S04]  /*24450*/  LOP3.LUT R4, R4, 0x6, RZ, 0xc0, !PT ;  /* 0x0000000604047812 */ /* 0x000fe800078ec0ff */
[----:B------:R-:W-:Y:S04]  /*24460*/  LEA R4, R139, R4, 0x7 ;  /* 0x000000048b047211 */ /* 0x000fe800078e38ff */
[C---:B------:R-:W-:Y:S01]  /*24470*/  IADD3 R8, R4.reuse, 0x1, RZ ;  /* 0x0000000104087810 */ /* 0x040fe20007ffe0ff */
[----:B------:R-:W2:Y:S01]  /*24480*/  I2F R7, R4 ;  /* 0x0000000400077306 */ /* 0x000ea20000201400 */
[C---:B------:R-:W-:Y:S02]  /*24490*/  IADD3 R56, R4.reuse, 0x18, RZ ;  /* 0x0000001804387810 */ /* 0x040fe40007ffe0ff */
[C---:B------:R-:W-:Y:S02]  /*244a0*/  IADD3 R9, R4.reuse, 0x8, RZ ;  /* 0x0000000804097810 */ /* 0x040fe40007ffe0ff */
[C---:B------:R-:W-:Y:S02]  /*244b0*/  IADD3 R57, R4.reuse, 0x11, RZ ;  /* 0x0000001104397810 */ /* 0x040fe40007ffe0ff */
[C---:B------:R-:W-:Y:S02]  /*244c0*/  IADD3 R6, R4.reuse, 0x9, RZ ;  /* 0x0000000904067810 */ /* 0x040fe40007ffe0ff */
[C---:B------:R-:W-:Y:S01]  /*244d0*/  IADD3 R64, R4.reuse, 0x19, RZ ;  /* 0x0000001904407810 */ /* 0x040fe20007ffe0ff */
[----:B------:R-:W3:Y:S01]  /*244e0*/  I2F R8, R8 ;  /* 0x0000000800087306 */ /* 0x000ee20000201400 */
[C---:B------:R-:W-:Y:S02]  /*244f0*/  IADD3 R58, R4.reuse, 0x10, RZ ;  /* 0x00000010043a7810 */ /* 0x040fe40007ffe0ff */
[C---:B------:R-:W-:Y:S02]  /*24500*/  IADD3 R31, R4.reuse, 0x20, RZ ;  /* 0x00000020041f7810 */ /* 0x040fe40007ffe0ff */
[C---:B------:R-:W-:Y:S02]  /*24510*/  IADD3 R30, R4.reuse, 0x21, RZ ;  /* 0x00000021041e7810 */ /* 0x040fe40007ffe0ff */
[C---:B------:R-:W-:Y:S02]  /*24520*/  IADD3 R29, R4.reuse, 0x28, RZ ;  /* 0x00000028041d7810 */ /* 0x040fe40007ffe0ff */
[C---:B------:R-:W-:Y:S01]  /*24530*/  IADD3 R28, R4.reuse, 0x29, RZ ;  /* 0x00000029041c7810 */ /* 0x040fe20007ffe0ff */
[----:B------:R-:W1:Y:S01]  /*24540*/  I2F R56, R56 ;  /* 0x0000003800387306 */ /* 0x000e620000201400 */
[C---:B------:R-:W-:Y:S02]  /*24550*/  IADD3 R24, R4.reuse, 0x39, RZ ;  /* 0x0000003904187810 */ /* 0x040fe40007ffe0ff */
[----:B------:R-:W-:Y:S01]  /*24560*/  IADD3 R27, R4, 0x30, RZ ;  /* 0x00000030041b7810 */ /* 0x000fe20007ffe0ff */
[-C--:B--2---:R-:W-:Y:S01]  /*24570*/  FFMA.FTZ R142, R0, R7.reuse, R142 ;  /* 0x00000007008e7223 */ /* 0x084fe2000001008e */
[----:B------:R-:W-:Y:S01]  /*24580*/  IADD3 R26, R4, 0x31, RZ ;  /* 0x00000031041a7810 */ /* 0x000fe20007ffe0ff */
[----:B------:R-:W-:Y:S01]  /*24590*/  FFMA.FTZ R7, R0, R7, R140 ;  /* 0x0000000700077223 */ /* 0x000fe2000001008c */
[C---:B------:R-:W-:Y:S02]  /*245a0*/  IADD3 R194, R4.reuse, 0x49, RZ ;  /* 0x0000004904c27810 */ /* 0x040fe40007ffe0ff */
[C---:B------:R-:W-:Y:S01]  /*245b0*/  IADD3 R25, R4.reuse, 0x38, RZ ;  /* 0x0000003804197810 */ /* 0x040fe20007ffe0ff */
[----:B------:R-:W2:Y:S01]  /*245c0*/  I2F R9, R9 ;  /* 0x0000000900097306 */ /* 0x000ea20000201400 */
[C---:B------:R-:W-:Y:S02]  /*245d0*/  IADD3 R195, R4.reuse, 0x40, RZ ;  /* 0x0000004004c37810 */ /* 0x040fe40007ffe0ff */
[----:B------:R-:W-:Y:S01]  /*245e0*/  IADD3 R10, R4, 0x50, RZ ;  /* 0x00000050040a7810 */ /* 0x000fe20007ffe0ff */
[-C--:B---3--:R-:W-:Y:S01]  /*245f0*/  FFMA.FTZ R143, R0, R8.reuse, R143 ;  /* 0x00000008008f7223 */ /* 0x088fe2000001008f */
[----:B-1----:R-:W-:Y:S01]  /*24600*/  IADD3 R22, R4, 0x48, RZ ;  /* 0x0000004804167810 */ /* 0x002fe20007ffe0ff */
[----:B------:R-:W-:Y:S01]  /*24610*/  FFMA.FTZ R8, R0, R8, R141 ;  /* 0x0000000800087223 */ /* 0x000fe2000001008d */
[C---:B------:R-:W-:Y:S02]  /*24620*/  IADD3 R23, R4.reuse, 0x41, RZ ;  /* 0x0000004104177810 */ /* 0x040fe40007ffe0ff */
[C---:B------:R-:W-:Y:S01]  /*24630*/  IADD3 R5, R4.reuse, 0x51, RZ ;  /* 0x0000005104057810 */ /* 0x040fe20007ffe0ff */
[----:B------:R-:W1:Y:S01]  /*24640*/  I2F R57, R57 ;  /* 0x0000003900397306 */ /* 0x000e620000201400 */
[----:B------:R-:W-:Y:S01]  /*24650*/  IADD3 R11, R4, 0x58, RZ ;  /* 0x00000058040b7810 */ /* 0x000fe20007ffe0ff */
[CC--:B------:R-:W-:Y:S02]  /*24660*/  FFMA.FTZ R49, R0.reuse, R56.reuse, R17 ;  /* 0x0000003800317223 */ /* 0x0c0fe40000010011 */
[----:B------:R-:W-:Y:S01]  /*24670*/  FFMA.FTZ R56, R0, R56, R13 ;  /* 0x0000003800387223 */ /* 0x000fe2000001000d */
[----:B------:R-:W-:Y:S05]  /*24680*/  FMNMX.FTZ R13, R142, R2, !PT ;  /* 0x000000028e0d7209 */ /* 0x000fea0007810000 */
[----:B------:R-:W3:Y:S01]  /*24690*/  I2F R6, R6 ;  /* 0x0000000600067306 */ /* 0x000ee20000201400 */
[CC--:B--2---:R-:W-:Y:S02]  /*246a0*/  FFMA.FTZ R146, R0.reuse, R9.reuse, R146 ;  /* 0x0000000900927223 */ /* 0x0c4fe40000010092 */
[C---:B------:R-:W-:Y:S07]  /*246b0*/  FFMA.FTZ R144, R0.reuse, R9, R144 ;  /* 0x0000000900907223 */ /* 0x040fee0000010090 */
[----:B------:R-:W2:Y:S01]  /*246c0*/  I2F R64, R64 ;  /* 0x0000004000407306 */ /* 0x000ea20000201400 */
[C---:B-1----:R-:W-:Y:S01]  /*246d0*/  FFMA.FTZ R50, R0.reuse, R57, R14 ;  /* 0x0000003900327223 */ /* 0x042fe2000001000e */
[----:B------:R-:W-:Y:S01]  /*246e0*/  FMNMX.FTZ R14, R143, R13, !PT ;  /* 0x0000000d8f0e7209 */ /* 0x000fe20007810000 */
[----:B------:R-:W-:Y:S01]  /*246f0*/  FFMA.FTZ R57, R0, R57, R12 ;  /* 0x0000003900397223 */ /* 0x000fe2000001000c */
[----:B------:R-:W-:Y:S02]  /*24700*/  IADD3 R12, R4, 0x59, RZ ;  /* 0x00000059040c7810 */ /* 0x000fe40007ffe0ff */
[----:B------:R-:W-:Y:S04]  /*24710*/  FMNMX.FTZ R14, R146, R14, !PT ;  /* 0x0000000e920e7209 */ /* 0x000fe80007810000 */
[----:B------:R-:W1:Y:S01]  /*24720*/  I2F R58, R58 ;  /* 0x0000003a003a7306 */ /* 0x000e620000201400 */
[----:B------:R-:W-:Y:S01]  /*24730*/  IADD3 R13, R4, 0x60, RZ ;  /* 0x00000060040d7810 */ /* 0x000fe20007ffe0ff */
[CC--:B---3--:R-:W-:Y:S02]  /*24740*/  FFMA.FTZ R9, R0.reuse, R6.reuse, R147 ;  /* 0x0000000600097223 */ /* 0x0c8fe40000010093 */
[C---:B------:R-:W-:Y:S03]  /*24750*/  FFMA.FTZ R6, R0.reuse, R6, R145 ;  /* 0x0000000600067223 */ /* 0x040fe60000010091 */
[----:B------:R-:W-:Y:S03]  /*24760*/  FMNMX.FTZ R14, R9, R14, !PT ;  /* 0x0000000e090e7209 */ /* 0x000fe60007810000 */
[----:B------:R-:W3:Y:S01]  /*24770*/  I2F R31, R31 ;  /* 0x0000001f001f7306 */ /* 0x000ee20000201400 */
[CC--:B--2---:R-:W-:Y:S02]  /*24780*/  FFMA.FTZ R48, R0.reuse, R64.reuse, R16 ;  /* 0x0000004000307223 */ /* 0x0c4fe40000010010 */
[----:B------:R-:W-:Y:S01]  /*24790*/  FFMA.FTZ R64, R0, R64, R15 ;  /* 0x0000004000407223 */ /* 0x000fe2000001000f */
[----:B------:R-:W-:Y:S06]  /*247a0*/  FMNMX.FTZ R15, R7, R3, !PT ;  /* 0x00000003070f7209 */ /* 0x000fec0007810000 */
[----:B------:R-:W2:Y:S01]  /*247b0*/  I2F R30, R30 ;  /* 0x0000001e001e7306 */ /* 0x000ea20000201400 */
[----:B------:R-:W-:Y:S01]  /*247c0*/  FMNMX.FTZ R15, R8, R15, !PT ;  /* 0x0000000f080f7209 */ /* 0x000fe20007810000 */
[-C--:B-1----:R-:W-:Y:S03]  /*247d0*/  FFMA.FTZ R40, R0, R58.reuse, R153 ;  /* 0x0000003a00287223 */ /* 0x082fe60000010099 */
[----:B------:R-:W-:Y:S01]  /*247e0*/  FMNMX.FTZ R16, R144, R15, !PT ;  /* 0x0000000f90107209 */ /* 0x000fe20007810000 */
[----:B------:R-:W-:Y:S01]  /*247f0*/  FFMA.FTZ R58, R0, R58, R149 ;  /* 0x0000003a003a7223 */ /* 0x000fe20000010095 */
[----:B------:R-:W-:Y:S03]  /*24800*/  FMNMX.FTZ R15, R40, R14, !PT ;  /* 0x0000000e280f7209 */ /* 0x000fe60007810000 */
[----:B------:R-:W1:Y:S01]  /*24810*/  I2F R29, R29 ;  /* 0x0000001d001d7306 */ /* 0x000e620000201400 */
[----:B------:R-:W-:Y:S02]  /*24820*/  FMNMX.FTZ R16, R6, R16, !PT ;  /* 0x0000001006107209 */ /* 0x000fe40007810000 */
[----:B------:R-:W-:Y:S01]  /*24830*/  FMNMX.FTZ R15, R50, R15, !PT ;  /* 0x0000000f320f7209 */ /* 0x000fe20007810000 */
[-C--:B---3--:R-:W-:Y:S01]  /*24840*/  FFMA.FTZ R162, R0, R31.reuse, R162 ;  /* 0x0000001f00a27223 */ /* 0x088fe200000100a2 */
[----:B------:R-:W-:Y:S01]  /*24850*/  FMNMX.FTZ R16, R58, R16, !PT ;  /* 0x000000103a107209 */ /* 0x000fe20007810000 */
[----:B------:R-:W-:Y:S01]  /*24860*/  FFMA.FTZ R170, R0, R31, R170 ;  /* 0x0000001f00aa7223 */ /* 0x000fe200000100aa */
[----:B------:R-:W-:Y:S02]  /*24870*/  FMNMX.FTZ R15, R49, R15, !PT ;  /* 0x0000000f310f7209 */ /* 0x000fe40007810000 */
[----:B------:R-:W-:Y:S01]  /*24880*/  FMNMX.FTZ R17, R57, R16, !PT ;  /* 0x0000001039117209 */ /* 0x000fe20007810000 */
[----:B------:R-:W3:Y:S01]  /*24890*/  I2F R28, R28 ;  /* 0x0000001c001c7306 */ /* 0x000ee20000201400 */
[----:B------:R-:W-:Y:S02]  /*248a0*/  FMNMX.FTZ R16, R48, R15, !PT ;  /* 0x0000000f30107209 */ /* 0x000fe40007810000 */
[----:B------:R-:W-:Y:S01]  /*248b0*/  FMNMX.FTZ R17, R56, R17, !PT ;  /* 0x0000001138117209 */ /* 0x000fe20007810000 */
[----:B--2---:R-:W-:Y:S01]  /*248c0*/  FFMA.FTZ R164, R0, R30, R164 ;  /* 0x0000001e00a47223 */ /* 0x004fe200000100a4 */
[----:B------:R-:W-:Y:S01]  /*248d0*/  FMNMX.FTZ R16, R162, R16, !PT ;  /* 0x00000010a2107209 */ /* 0x000fe20007810000 */
[----:B------:R-:W-:Y:S01]  /*248e0*/  FFMA.FTZ R171, R0, R30, R171 ;  /* 0x0000001e00ab7223 */ /* 0x000fe200000100ab */
[----:B------:R-:W-:Y:S02]  /*248f0*/  FMNMX.FTZ R17, R64, R17, !PT ;  /* 0x0000001140117209 */ /* 0x000fe40007810000 */
[----:B------:R-:W-:Y:S01]  /*24900*/  FMNMX.FTZ R16, R164, R16, !PT ;  /* 0x00000010a4107209 */ /* 0x000fe20007810000 */
[----:B------:R-:W2:Y:S01]  /*24910*/  I2F R24, R24 ;  /* 0x0000001800187306 */ /* 0x000ea20000201400 */
[C---:B------:R-:W-:Y:S02]  /*24920*/  IADD3 R14, R4.reuse, 0x61, RZ ;  /* 0x00000061040e7810 */ /* 0x040fe40007ffe0ff */
[----:B------:R-:W-:Y:S01]  /*24930*/  IADD3 R15, R4, 0x68, RZ ;  /* 0x00000068040f7810 */ /* 0x000fe20007ffe0ff */
[CC--:B-1----:R-:W-:Y:S02]  /*24940*/  FFMA.FTZ R166, R0.reuse, R29.reuse, R166 ;  /* 0x0000001d00a67223 */ /* 0x0c2fe400000100a6 */
[C---:B------:R-:W-:Y:S04]  /*24950*/  FFMA.FTZ R172, R0.reuse, R29, R172 ;  /* 0x0000001d00ac7223 */ /* 0x040fe800000100ac */
[----:B------:R-:W1:Y:S01]  /*24960*/  I2F R27, R27 ;  /* 0x0000001b001b7306 */ /* 0x000e620000201400 */
[CC--:B---3--:R-:W-:Y:S02]  /*24970*/  FFMA.FTZ R168, R0.reuse, R28.reuse, R168 ;  /* 0x0000001c00a87223 */ /* 0x0c8fe400000100a8 */
[C---:B------:R-:W-:Y:S02]  /*24980*/  FFMA.FTZ R173, R0.reuse, R28, R173 ;  /* 0x0000001c00ad7223 */ /* 0x040fe400000100ad */
[----:B------:R-:W-:Y:S05]  /*24990*/  LDSM.16.MT88.4 R28, [R217+0xc000] ;  /* 0x00c00000d91c783b */ /* 0x000fea0000004200 */
[----:B------:R-:W3:Y:S01]  /*249a0*/  I2F R26, R26 ;  /* 0x0000001a001a7306 */ /* 0x000ee20000201400 */
[CC--:B--2---:R-:W-:Y:S02]  /*249b0*/  FFMA.FTZ R186, R0.reuse, R24.reuse, R186 ;  /* 0x0000001800ba7223 */ /* 0x0c4fe400000100ba */
[----:B------:R-:W-:Y:S01]  /*249c0*/  FFMA.FTZ R178, R0, R24, R178 ;  /* 0x0000001800b27223 */ /* 0x000fe200000100b2 */
[----:B------:R-:W-:Y:S02]  /*249d0*/  FMNMX.FTZ R24, R170, R17, !PT ;  /* 0x00000011aa187209 */ /* 0x000fe40007810000 */
[----:B------:R-:W-:Y:S04]  /*249e0*/  FMNMX.FTZ R17, R166, R16, !PT ;  /* 0x00000010a6117209 */ /* 0x000fe80007810000 */
[----:B------:R-:W2:Y:S01]  /*249f0*/  I2F R194, R194 ;  /* 0x000000c200c27306 */ /* 0x000ea20000201400 */
[----:B------:R-:W-:Y:S02]  /*24a00*/  FMNMX.FTZ R24, R171, R24, !PT ;  /* 0x00000018ab187209 */ /* 0x000fe40007810000 */
[----:B------:R-:W-:Y:S01]  /*24a10*/  FMNMX.FTZ R17, R168, R17, !PT ;  /* 0x00000011a8117209 */ /* 0x000fe20007810000 */
[-C--:B-1----:R-:W-:Y:S01]  /*24a20*/  FFMA.FTZ R176, R0, R27.reuse, R176 ;  /* 0x0000001b00b07223 */ /* 0x082fe200000100b0 */
[----:B------:R-:W-:Y:S01]  /*24a30*/  FMNMX.FTZ R24, R172, R24, !PT ;  /* 0x00000018ac187209 */ /* 0x000fe20007810000 */
[----:B------:R-:W-:Y:S01]  /*24a40*/  FFMA.FTZ R181, R0, R27, R181 ;  /* 0x0000001b00b57223 */ /* 0x000fe200000100b5 */
[----:B------:R-:W-:Y:S02]  /*24a50*/  IADD3 R16, R4, 0x69, RZ ;  /* 0x0000006904107810 */ /* 0x000fe40007ffe0ff */
[----:B------:R-:W-:Y:S01]  /*24a60*/  FMNMX.FTZ R17, R176, R17, !PT ;  /* 0x00000011b0117209 */ /* 0x000fe20007810000 */
[----:B------:R-:W1:Y:S01]  /*24a70*/  I2F R25, R25 ;  /* 0x0000001900197306 */ /* 0x000e620000201400 */
[----:B------:R-:W-:Y:S01]  /*24a80*/  FMNMX.FTZ R24, R173, R24, !PT ;  /* 0x00000018ad187209 */ /* 0x000fe20007810000 */
[CC--:B---3--:R-:W-:Y:S02]  /*24a90*/  FFMA.FTZ R175, R0.reuse, R26.reuse, R175 ;  /* 0x0000001a00af7223 */ /* 0x0c8fe400000100af */
[C---:B------:R-:W-:Y:S06]  /*24aa0*/  FFMA.FTZ R182, R0.reuse, R26, R182 ;  /* 0x0000001a00b67223 */ /* 0x040fec00000100b6 */
[----:B------:R-:W3:Y:S01]  /*24ab0*/  I2F R10, R10 ;  /* 0x0000000a000a7306 */ /* 0x000ee20000201400 */
[-C--:B--2---:R-:W-:Y:S01]  /*24ac0*/  FFMA.FTZ R193, R0, R194.reuse, R20 ;  /* 0x000000c200c17223 */ /* 0x084fe20000010014 */
[----:B------:R-:W-:Y:S01]  /*24ad0*/  IADD3 R20, R4, 0x71, RZ ;  /* 0x0000007104147810 */ /* 0x000fe20007ffe0ff */
[C---:B------:R-:W-:Y:S07]  /*24ae0*/  FFMA.FTZ R194, R0.reuse, R194, R19 ;  /* 0x000000c200c27223 */ /* 0x040fee0000010013 */
[----:B------:R-:W2:Y:S01]  /*24af0*/  I2F R195, R195 ;  /* 0x000000c300c37306 */ /* 0x000ea20000201400 */
[CC--:B-1----:R-:W-:Y:S02]  /*24b00*/  FFMA.FTZ R177, R0.reuse, R25.reuse, R177 ;  /* 0x0000001900b17223 */ /* 0x0c2fe400000100b1 */
[C---:B------:R-:W-:Y:S07]  /*24b10*/  FFMA.FTZ R184, R0.reuse, R25, R184 ;  /* 0x0000001900b87223 */ /* 0x040fee00000100b8 */
[----:B------:R-:W1:Y:S01]  /*24b20*/  I2F R22, R22 ;  /* 0x0000001600167306 */ /* 0x000e620000201400 */
[CC--:B---3--:R-:W-:Y:S02]  /*24b30*/  FFMA.FTZ R189, R0.reuse, R10.reuse, R189 ;  /* 0x0000000a00bd7223 */ /* 0x0c8fe400000100bd */
[C---:B------:R-:W-:Y:S07]  /*24b40*/  FFMA.FTZ R183, R0.reuse, R10, R183 ;  /* 0x0000000a00b77223 */ /* 0x040fee00000100b7 */
[----:B------:R-:W3:Y:S01]  /*24b50*/  I2F R23, R23 ;  /* 0x0000001700177306 */ /* 0x000ee20000201400 */
[CC--:B--2---:R-:W-:Y:S02]  /*24b60*/  FFMA.FTZ R191, R0.reuse, R195.reuse, R191 ;  /* 0x000000c300bf7223 */ /* 0x0c4fe400000100bf */
[----:B------:R-:W-:Y:S01]  /*24b70*/  FFMA.FTZ R195, R0, R195, R18 ;  /* 0x000000c300c37223 */ /* 0x000fe20000010012 */
[----:B------:R-:W-:Y:S02]  /*24b80*/  FMNMX.FTZ R18, R175, R17, !PT ;  /* 0x00000011af127209 */ /* 0x000fe40007810000 */
[----:B------:R-:W-:Y:S04]  /*24b90*/  IADD3 R17, R4, 0x70, RZ ;  /* 0x0000007004117810 */ /* 0x000fe80007ffe0ff */
[----:B------:R-:W2:Y:S01]  /*24ba0*/  I2F R5, R5 ;  /* 0x0000000500057306 */ /* 0x000ea20000201400 */
[----:B------:R-:W-:Y:S01]  /*24bb0*/  FMNMX.FTZ R18, R177, R18, !PT ;  /* 0x00000012b1127209 */ /* 0x000fe20007810000 */
[C---:B-1----:R-:W-:Y:S01]  /*24bc0*/  FFMA.FTZ R192, R0.reuse, R22, R21 ;  /* 0x0000001600c07223 */ /* 0x042fe20000010015 */
[----:B------:R-:W-:Y:S01]  /*24bd0*/  FMNMX.FTZ R21, R181, R24, !PT ;  /* 0x00000018b5157209 */ /* 0x000fe20007810000 */
[----:B------:R-:W-:Y:S01]  /*24be0*/  FFMA.FTZ R196, R0, R22, R196 ;  /* 0x0000001600c47223 */ /* 0x000fe200000100c4 */
[----:B------:R-:W-:Y:S02]  /*24bf0*/  FMNMX.FTZ R18, R178, R18, !PT ;  /* 0x00000012b2127209 */ /* 0x000fe40007810000 */
[----:B------:R-:W-:Y:S03]  /*24c00*/  FMNMX.FTZ R21, R182, R21, !PT ;  /* 0x00000015b6157209 */ /* 0x000fe60007810000 */
[----:B------:R1:W1:Y:S01]  /*24c10*/  I2F R10, R20 ;  /* 0x00000014000a7306 */ /* 0x0002620000201400 */
[----:B------:R-:W-:Y:S02]  /*24c20*/  FMNMX.FTZ R18, R191, R18, !PT ;  /* 0x00000012bf127209 */ /* 0x000fe40007810000 */
[----:B------:R-:W-:Y:S01]  /*24c30*/  FMNMX.FTZ R19, R184, R21, !PT ;  /* 0x00000015b8137209 */ /* 0x000fe20007810000 */
[CC--:B---3--:R-:W-:Y:S02]  /*24c40*/  FFMA.FTZ R190, R0.reuse, R23.reuse, R190 ;  /* 0x0000001700be7223 */ /* 0x0c8fe400000100be */
[----:B------:R-:W-:Y:S01]  /*24c50*/  FFMA.FTZ R197, R0, R23, R197 ;  /* 0x0000001700c57223 */ /* 0x000fe200000100c5 */
[----:B------:R-:W-:Y:S02]  /*24c60*/  FMNMX.FTZ R19, R186, R19, !PT ;  /* 0x00000013ba137209 */ /* 0x000fe40007810000 */
[----:B------:R-:W-:Y:S01]  /*24c70*/  FMNMX.FTZ R18, R190, R18, !PT ;  /* 0x00000012be127209 */ /* 0x000fe20007810000 */
[----:B------:R-:W3:Y:S01]  /*24c80*/  I2F R11, R11 ;  /* 0x0000000b000b7306 */ /* 0x000ee20000201400 */
[----:B------:R-:W-:Y:S02]  /*24c90*/  FMNMX.FTZ R19, R195, R19, !PT ;  /* 0x00000013c3137209 */ /* 0x000fe40007810000 */
[----:B------:R-:W-:Y:S01]  /*24ca0*/  FMNMX.FTZ R18, R192, R18, !PT ;  /* 0x00000012c0127209 */ /* 0x000fe20007810000 */
[CC--:B--2---:R-:W-:Y:S02]  /*24cb0*/  FFMA.FTZ R188, R0.reuse, R5.reuse, R188 ;  /* 0x0000000500bc7223 */ /* 0x0c4fe400000100bc */
[C---:B------:R-:W-:Y:S01]  /*24cc0*/  FFMA.FTZ R180, R0.reuse, R5, R180 ;  /* 0x0000000500b47223 */ /* 0x040fe200000100b4 */
[----:B------:R-:W-:Y:S03]  /*24cd0*/  FMNMX.FTZ R5, R193, R18, !PT ;  /* 0x00000012c1057209 */ /* 0x000fe60007810000 */
[----:B------:R-:W2:Y:S01]  /*24ce0*/  I2F R12, R12 ;  /* 0x0000000c000c7306 */ /* 0x000ea20000201400 */
[----:B------:R-:W-:Y:S02]  /*24cf0*/  FMNMX.FTZ R5, R189, R5, !PT ;  /* 0x00000005bd057209 */ /* 0x000fe40007810000 */
[----:B-1----:R-:W-:Y:S01]  /*24d00*/  FMNMX.FTZ R20, R197, R19, !PT ;  /* 0x00000013c5147209 */ /* 0x002fe20007810000 */
[-C--:B------:R-:W-:Y:S01]  /*24d10*/  FFMA.FTZ R154, R0, R10.reuse, R154 ;  /* 0x0000000a009a7223 */ /* 0x080fe2000001009a */
[----:B------:R-:W-:Y:S01]  /*24d20*/  FMNMX.FTZ R5, R188, R5, !PT ;  /* 0x00000005bc057209 */ /* 0x000fe20007810000 */
[----:B------:R-:W-:Y:S01]  /*24d30*/  FFMA.FTZ R151, R0, R10, R151 ;  /* 0x0000000a00977223 */ /* 0x000fe20000010097 */
[----:B------:R-:W-:Y:S03]  /*24d40*/  FMNMX.FTZ R18, R196, R20, !PT ;  /* 0x00000014c4127209 */ /* 0x000fe60007810000 */
[----:B------:R-:W1:Y:S01]  /*24d50*/  I2F R13, R13 ;  /* 0x0000000d000d7306 */ /* 0x000e620000201400 */
[----:B------:R-:W-:Y:S01]  /*24d60*/  IADD3 R19, R4, 0x78, RZ ;  /* 0x0000007804137810 */ /* 0x000fe20007ffe0ff */
[----:B------:R-:W-:Y:S01]  /*24d70*/  LDSM.16.MT88.4 R20, [R218+0xc000] ;  /* 0x00c00000da14783b */ /* 0x000fe20000004200 */
[----:B------:R-:W-:Y:S01]  /*24d80*/  FMNMX.FTZ R18, R194, R18, !PT ;  /* 0x00000012c2127209 */ /* 0x000fe20007810000 */
[-C--:B---3--:R-:W-:Y:S01]  /*24d90*/  FFMA.FTZ R187, R0, R11.reuse, R187 ;  /* 0x0000000b00bb7223 */ /* 0x088fe200000100bb */
[----:B------:R-:W-:Y:S01]  /*24da0*/  IADD3 R4, R4, 0x79, RZ ;  /* 0x0000007904047810 */ /* 0x000fe20007ffe0ff */
[----:B------:R-:W-:Y:S01]  /*24db0*/  FFMA.FTZ R179, R0, R11, R179 ;  /* 0x0000000b00b37223 */ /* 0x000fe200000100b3 */
[----:B------:R-:W-:Y:S02]  /*24dc0*/  FMNMX.FTZ R18, R183, R18, !PT ;  /* 0x00000012b7127209 */ /* 0x000fe40007810000 */
[----:B------:R-:W-:Y:S01]  /*24dd0*/  FMNMX.FTZ R5, R187, R5, !PT ;  /* 0x00000005bb057209 */ /* 0x000fe20007810000 */
[----:B------:R-:W3:Y:S01]  /*24de0*/  I2F R14, R14 ;  /* 0x0000000e000e7306 */ /* 0x000ee20000201400 */
[----:B------:R-:W-:Y:S01]  /*24df0*/  FMNMX.FTZ R18, R180, R18, !PT ;  /* 0x00000012b4127209 */ /* 0x000fe20007810000 */
[C---:B--2---:R-:W-:Y:S03]  /*24e00*/  FFMA.FTZ R185, R0.reuse, R12, R185 ;  /* 0x0000000c00b97223 */ /* 0x044fe600000100b9 */
[----:B------:R-:W-:Y:S01]  /*24e10*/  FMNMX.FTZ R18, R179, R18, !PT ;  /* 0x00000012b3127209 */ /* 0x000fe20007810000 */
[----:B------:R-:W-:Y:S01]  /*24e20*/  FFMA.FTZ R174, R0, R12, R174 ;  /* 0x0000000c00ae7223 */ /* 0x000fe200000100ae */
[----:B------:R-:W-:Y:S03]  /*24e30*/  FMNMX.FTZ R12, R185, R5, !PT ;  /* 0x00000005b90c7209 */ /* 0x000fe60007810000 */
[----:B------:R-:W2:Y:S01]  /*24e40*/  I2F R15, R15 ;  /* 0x0000000f000f7306 */ /* 0x000ea20000201400 */
[----:B------:R-:W-:Y:S01]  /*24e50*/  FMNMX.FTZ R18, R174, R18, !PT ;  /* 0x00000012ae127209 */ /* 0x000fe20007810000 */
[CC--:B-1----:R-:W-:Y:S02]  /*24e60*/  FFMA.FTZ R169, R0.reuse, R13.reuse, R169 ;  /* 0x0000000d00a97223 */ /* 0x0c2fe400000100a9 */
[C---:B------:R-:W-:Y:S03]  /*24e70*/  FFMA.FTZ R161, R0.reuse, R13, R161 ;  /* 0x0000000d00a17223 */ /* 0x040fe600000100a1 */
[----:B------:R-:W-:Y:S03]  /*24e80*/  FMNMX.FTZ R12, R169, R12, !PT ;  /* 0x0000000ca90c7209 */ /* 0x000fe60007810000 */
[----:B------:R-:W1:Y:S01]  /*24e90*/  I2F R16, R16 ;  /* 0x0000001000107306 */ /* 0x000e620000201400 */
[----:B------:R-:W-:Y:S01]  /*24ea0*/  FMNMX.FTZ R18, R161, R18, !PT ;  /* 0x00000012a1127209 */ /* 0x000fe20007810000 */
[CC--:B---3--:R-:W-:Y:S02]  /*24eb0*/  FFMA.FTZ R167, R0.reuse, R14.reuse, R167 ;  /* 0x0000000e00a77223 */ /* 0x0c8fe400000100a7 */
[----:B------:R-:W-:Y:S03]  /*24ec0*/  FFMA.FTZ R160, R0, R14, R160 ;  /* 0x0000000e00a07223 */ /* 0x000fe600000100a0 */
[----:B------:R-:W-:Y:S03]  /*24ed0*/  FMNMX.FTZ R12, R167, R12, !PT ;  /* 0x0000000ca70c7209 */ /* 0x000fe60007810000 */
[----:B------:R-:W3:Y:S01]  /*24ee0*/  I2F R17, R17 ;  /* 0x0000001100117306 */ /* 0x000ee20000201400 */
[----:B------:R-:W-:Y:S01]  /*24ef0*/  FMNMX.FTZ R18, R160, R18, !PT ;  /* 0x00000012a0127209 */ /* 0x000fe20007810000 */
[CC--:B--2---:R-:W-:Y:S02]  /*24f00*/  FFMA.FTZ R165, R0.reuse, R15.reuse, R165 ;  /* 0x0000000f00a57223 */ /* 0x0c4fe400000100a5 */
[C---:B------:R-:W-:Y:S03]  /*24f10*/  FFMA.FTZ R159, R0.reuse, R15, R159 ;  /* 0x0000000f009f7223 */ /* 0x040fe6000001009f */
[----:B------:R-:W-:Y:S03]  /*24f20*/  FMNMX.FTZ R12, R165, R12, !PT ;  /* 0x0000000ca50c7209 */ /* 0x000fe60007810000 */
[----:B------:R2:W2:Y:S01]  /*24f30*/  I2F R5, R4 ;  /* 0x0000000400057306 */ /* 0x0004a20000201400 */
[----:B------:R-:W-:Y:S01]  /*24f40*/  FMNMX.FTZ R18, R159, R18, !PT ;  /* 0x000000129f127209 */ /* 0x000fe20007810000 */
[CC--:B-1----:R-:W-:Y:S02]  /*24f50*/  FFMA.FTZ R163, R0.reuse, R16.reuse, R163 ;  /* 0x0000001000a37223 */ /* 0x0c2fe400000100a3 */
[C---:B------:R-:W-:Y:S03]  /*24f60*/  FFMA.FTZ R157, R0.reuse, R16, R157 ;  /* 0x00000010009d7223 */ /* 0x040fe6000001009d */
[----:B------:R-:W-:Y:S03]  /*24f70*/  FMNMX.FTZ R12, R163, R12, !PT ;  /* 0x0000000ca30c7209 */ /* 0x000fe60007810000 */
[----:B------:R-:W1:Y:S01]  /*24f80*/  I2F R11, R19 ;  /* 0x00000013000b7306 */ /* 0x000e620000201400 */
[----:B------:R-:W-:Y:S01]  /*24f90*/  FMNMX.FTZ R18, R157, R18, !PT ;  /* 0x000000129d127209 */ /* 0x000fe20007810000 */
[CC--:B---3--:R-:W-:Y:S02]  /*24fa0*/  FFMA.FTZ R155, R0.reuse, R17.reuse, R155 ;  /* 0x00000011009b7223 */ /* 0x0c8fe4000001009b */
[----:B------:R-:W-:Y:S05]  /*24fb0*/  FFMA.FTZ R152, R0, R17, R152 ;  /* 0x0000001100987223 */ /* 0x000fea0000010098 */
[----:B------:R-:W-:Y:S02]  /*24fc0*/  FMNMX.FTZ R18, R152, R18, !PT ;  /* 0x0000001298127209 */ /* 0x000fe40007810000 */
[----:B--2---:R-:W-:Y:S01]  /*24fd0*/  FMNMX.FTZ R4, R155, R12, !PT ;  /* 0x0000000c9b047209 */ /* 0x004fe20007810000 */
[CC--:B------:R-:W-:Y:S01]  /*24fe0*/  FFMA.FTZ R135, R0.reuse, R5.reuse, R135 ;  /* 0x0000000500877223 */ /* 0x0c0fe20000010087 */
[----:B------:R-:W-:Y:S01]  /*24ff0*/  FMNMX.FTZ R18, R151, R18, !PT ;  /* 0x0000001297127209 */ /* 0x000fe20007810000 */
[----:B------:R-:W-:Y:S01]  /*25000*/  FFMA.FTZ R148, R0, R5, R148 ;  /* 0x0000000500947223 */ /* 0x000fe20000010094 */
[----:B------:R-:W-:Y:S01]  /*25010*/  FMNMX.FTZ R4, R154, R4, !PT ;  /* 0x000000049a047209 */ /* 0x000fe20007810000 */
[----:B------:R-:W-:Y:S01]  /*25020*/  LDSM.16.MT88.4 R12, [R220+0xc000] ;  /* 0x00c00000dc0c783b */ /* 0x000fe20000004200 */
[CC--:B-1----:R-:W-:Y:S02]  /*25030*/  FFMA.FTZ R136, R0.reuse, R11.reuse, R136 ;  /* 0x0000000b00887223 */ /* 0x0c2fe40000010088 */
[----:B------:R-:W-:Y:S03]  /*25040*/  FFMA.FTZ R150, R0, R11, R150 ;  /* 0x0000000b00967223 */ /* 0x000fe60000010096 */
[----:B------:R-:W-:Y:S02]  /*25050*/  FMNMX.FTZ R4, R136, R4, !PT ;  /* 0x0000000488047209 */ /* 0x000fe40007810000 */
[----:B------:R-:W-:Y:S02]  /*25060*/  FMNMX.FTZ R11, R150, R18, !PT ;  /* 0x00000012960b7209 */ /* 0x000fe40007810000 */
[----:B------:R-:W-:Y:S02]  /*25070*/  FMNMX.FTZ R4, R135, R4, !PT ;  /* 0x0000000487047209 */ /* 0x000fe40007810000 */
[----:B------:R-:W-:Y:S03]  /*25080*/  FMNMX.FTZ R11, R148, R11, !PT ;  /* 0x0000000b940b7209 */ /* 0x000fe60007810000 */
[----:B------:R-:W1:Y:S08]  /*25090*/  SHFL.BFLY PT, R5, R4, 0x2, 0x1f ;  /* 0x0c401f0004057f89 */ /* 0x000e7000000e0000 */
[----:B------:R-:W2:Y:S01]  /*250a0*/  SHFL.BFLY PT, R10, R11, 0x2, 0x1f ;  /* 0x0c401f000b0a7f89 */ /* 0x000ea200000e0000 */
[----:B-1----:R-:W-:Y:S07]  /*250b0*/  FMNMX.FTZ R4, R4, R5, !PT ;  /* 0x0000000504047209 */ /* 0x002fee0007810000 */
[----:B----4-:R-:W1:Y:S01]  /*250c0*/  SHFL.BFLY PT, R132, R4, 0x1, 0x1f ;  /* 0x0c201f0004847f89 */ /* 0x010e6200000e0000 */
[----:B--2---:R-:W-:Y:S07]  /*250d0*/  FMNMX.FTZ R5, R11, R10, !PT ;  /* 0x0000000a0b057209 */ /* 0x004fee0007810000 */
[----:B------:R-:W2:Y:S01]  /*250e0*/  SHFL.BFLY PT, R133, R5, 0x1, 0x1f ;  /* 0x0c201f0005857f89 */ /* 0x000ea200000e0000 */
[----:B-1----:R-:W-:Y:S04]  /*250f0*/  FMNMX.FTZ R132, R4, R132, !PT ;  /* 0x0000008404847209 */ /* 0x002fe80007810000 */
[----:B------:R-:W-:Y:S01]  /*25100*/  FSETP.NEU.FTZ.AND P0, PT, R132, -INF , PT ;  /* 0xff8000008400780b */ /* 0x000fe20003f1d000 */
[----:B-----5:R-:W-:Y:S02]  /*25110*/  FMUL.FTZ R153, R134, R132 ;  /* 0x0000008486997220 */ /* 0x020fe40000410000 */
[----:B------:R-:W-:Y:S01]  /*25120*/  FADD.FTZ R2, -R132, R2 ;  /* 0x0000000284027221 */ /* 0x000fe20000010100 */
[----:B--2---:R-:W-:Y:S02]  /*25130*/  FMNMX.FTZ R133, R5, R133, !PT ;  /* 0x0000008505857209 */ /* 0x004fe40007810000 */
[----:B------:R-:W-:Y:S01]  /*25140*/  FSEL R153, R153, RZ, P0 ;  /* 0x000000ff99997208 */ /* 0x000fe20000000000 */
[C---:B------:R-:W-:Y:S01]  /*25150*/  FMUL.FTZ R2, R134.reuse, R2 ;  /* 0x0000000286027220 */ /* 0x040fe20000410000 */
[C---:B------:R-:W-:Y:S01]  /*25160*/  FSETP.NEU.FTZ.AND P0, PT, R133.reuse, -INF , PT ;  /* 0xff8000008500780b */ /* 0x040fe20003f1d000 */
[C---:B------:R-:W-:Y:S02]  /*25170*/  FMUL.FTZ R149, R134.reuse, R133 ;  /* 0x0000008586957220 */ /* 0x040fe40000410000 */
[----:B------:R-:W-:Y:S02]  /*25180*/  FADD.FTZ R3, -R133, R3 ;  /* 0x0000000385037221 */ /* 0x000fe40000010100 */
[-CC-:B------:R-:W-:Y:S01]  /*25190*/  FFMA.FTZ R140, R9, R134.reuse, -R153.reuse ;  /* 0x00000086098c7223 */ /* 0x180fe20000010899 */
[----:B------:R-:W-:Y:S01]  /*251a0*/  FSEL R149, R149, RZ, P0 ;  /* 0x000000ff95957208 */ /* 0x000fe20000000000 */
[----:B------:R-:W-:Y:S01]  /*251b0*/  FMUL.FTZ R3, R134, R3 ;  /* 0x0000000386037220 */ /* 0x000fe20000410000 */
[----:B------:R-:W1:Y:S01]  /*251c0*/  MUFU.EX2 R2, R2 ;  /* 0x0000000200027308 */ /* 0x000e620000000800 */
[-C--:B------:R-:W-:Y:S01]  /*251d0*/  FFMA.FTZ R147, R142, R134.reuse, -R153 ;  /* 0x000000868e937223 */ /* 0x080fe20000010899 */
[----:B------:R-:W-:Y:S01]  /*251e0*/  ISETP.GT.AND P0, PT, R242, 0x1, PT ;  /* 0x00000001f200780c */ /* 0x000fe20003f04270 */
[-C--:B------:R-:W-:Y:S01]  /*251f0*/  FFMA.FTZ R145, R8, R134.reuse, -R149 ;  /* 0x0000008608917223 */ /* 0x080fe20000010895 */
[----:B------:R-:W-:Y:S01]  /*25200*/  MOV R242, R139 ;  /* 0x0000008b00f27202 */ /* 0x000fe20000000f00 */
[-CC-:B------:R-:W-:Y:S02]  /*25210*/  FFMA.FTZ R142, R143, R134.reuse, -R153.reuse ;  /* 0x000000868f8e7223 */ /* 0x180fe40000010899 */
[-C--:B------:R-:W-:Y:S02]  /*25220*/  FFMA.FTZ R141, R146, R134.reuse, -R153 ;  /* 0x00000086928d7223 */ /* 0x080fe40000010899 */
[-CC-:B------:R-:W-:Y:S01]  /*25230*/  FFMA.FTZ R146, R7, R134.reuse, -R149.reuse ;  /* 0x0000008607927223 */ /* 0x180fe20000010895 */
[----:B------:R-:W2:Y:S01]  /*25240*/  MUFU.EX2 R3, R3 ;  /* 0x0000000300037308 */ /* 0x000ea20000000800 */
[-CC-:B------:R-:W-:Y:S02]  /*25250*/  FFMA.FTZ R144, R144, R134.reuse, -R149.reuse ;  /* 0x0000008690907223 */ /* 0x180fe40000010895 */
[-CC-:B------:R-:W-:Y:S02]  /*25260*/  FFMA.FTZ R143, R6, R134.reuse, -R149.reuse ;  /* 0x00000086068f7223 */ /* 0x180fe40000010895 */
[-CC-:B------:R-:W-:Y:S02]  /*25270*/  FFMA.FTZ R156, R56, R134.reuse, -R149.reuse ;  /* 0x00000086389c7223 */ /* 0x180fe40000010895 */
[-C--:B------:R-:W-:Y:S02]  /*25280*/  FFMA.FTZ R158, R64, R134.reuse, -R149 ;  /* 0x00000086409e7223 */ /* 0x080fe40000010895 */
[-CC-:B------:R-:W-:Y:S01]  /*25290*/  FFMA.FTZ R162, R162, R134.reuse, -R153.reuse ;  /* 0x00000086a2a27223 */ /* 0x180fe20000010899 */
[----:B------:R-:W-:Y:S01]  /*252a0*/  MUFU.EX2 R147, R147 ;  /* 0x0000009300937308 */ /* 0x000fe20000000800 */
[-CC-:B------:R-:W-:Y:S02]  /*252b0*/  FFMA.FTZ R164, R164, R134.reuse, -R153.reuse ;  /* 0x00000086a4a47223 */ /* 0x180fe40000010899 */
[--C-:B------:R-:W-:Y:S02]  /*252c0*/  FFMA.FTZ R166, R166, R134, -R153.reuse ;  /* 0x00000086a6a67223 */ /* 0x100fe40000010899 */
[C---:B-1----:R-:W-:Y:S02]  /*252d0*/  FMUL.FTZ R6, R2.reuse, R130 ;  /* 0x0000008202067220 */ /* 0x042fe40000410000 */
[C---:B------:R-:W-:Y:S02]  /*252e0*/  FMUL.FTZ R7, R2.reuse, R131 ;  /* 0x0000008302077220 */ /* 0x040fe40000410000 */
[C---:B------:R-:W-:Y:S01]  /*252f0*/  FMUL.FTZ R10, R2.reuse, R126 ;  /* 0x0000007e020a7220 */ /* 0x040fe20000410000 */
[----:B------:R-:W1:Y:S01]  /*25300*/  MUFU.EX2 R142, R142 ;  /* 0x0000008e008e7308 */ /* 0x000e620000000800 */
[C---:B------:R-:W-:Y:S02]  /*25310*/  FMUL.FTZ R11, R2.reuse, R127 ;  /* 0x0000007f020b7220 */ /* 0x040fe40000410000 */
[C---:B------:R-:W-:Y:S02]  /*25320*/  FMUL.FTZ R18, R2.reuse, R118 ;  /* 0x0000007602127220 */ /* 0x040fe40000410000 */
        /* <DEDUP_REMOVED lines=10> */
[----:B------:R-:W2:Y:S01]  /*253d0*/  MUFU.EX2 R140, R140 ;  /* 0x0000008c008c7308 */ /* 0x000ea20000000800 */
[----:B------:R-:W-:Y:S01]  /*253e0*/  FMUL.FTZ R27, R2, R111 ;  /* 0x0000006f021b7220 */ /* 0x000fe20000410000 */
[----:B------:R-:W-:Y:S01]  /*253f0*/  LDSM.16.MT88.4 R116, [R218+0xf800] ;  /* 0x00f80000da74783b */ /* 0x000fe20000004200 */
[C---:B------:R-:W-:Y:S01]  /*25400*/  FMUL.FTZ R24, R3.reuse, R108 ;  /* 0x0000006c03187220 */ /* 0x040fe20000410000 */
[----:B-1----:R-:W-:Y:S01]  /*25410*/  F2FP.BF16.PACK_AB R129, R142, R147 ;  /* 0x000000938e81723e */ /* 0x002fe200000010ff */
[C---:B------:R-:W-:Y:S02]  /*25420*/  FMUL.FTZ R25, R3.reuse, R109 ;  /* 0x0000006d03197220 */ /* 0x040fe40000410000 */
[C---:B------:R-:W-:Y:S02]  /*25430*/  FMUL.FTZ R34, R2.reuse, R102 ;  /* 0x0000006602227220 */ /* 0x040fe40000410000 */
[C---:B------:R-:W-:Y:S01]  /*25440*/  FMUL.FTZ R35, R2.reuse, R103 ;  /* 0x0000006702237220 */ /* 0x040fe20000410000 */
[----:B------:R-:W-:Y:S01]  /*25450*/  MUFU.EX2 R146, R146 ;  /* 0x0000009200927308 */ /* 0x000fe20000000800 */
[C---:B------:R-:W-:Y:S01]  /*25460*/  FMUL.FTZ R32, R3.reuse, R100 ;  /* 0x0000006403207220 */ /* 0x040fe20000410000 */
[----:B------:R-:W-:Y:S01]  /*25470*/  LDSM.16.MT88.4 R108, [R217+0xf800] ;  /* 0x00f80000d96c783b */ /* 0x000fe20000004200 */
[C---:B------:R-:W-:Y:S02]  /*25480*/  FMUL.FTZ R33, R3.reuse, R101 ;  /* 0x0000006503217220 */ /* 0x040fe40000410000 */
[C---:B------:R-:W-:Y:S02]  /*25490*/  FMUL.FTZ R42, R2.reuse, R94 ;  /* 0x0000005e022a7220 */ /* 0x040fe40000410000 */
[C---:B------:R-:W-:Y:S02]  /*254a0*/  FMUL.FTZ R43, R2.reuse, R95 ;  /* 0x0000005f022b7220 */ /* 0x040fe40000410000 */
[C---:B------:R-:W-:Y:S01]  /*254b0*/  FMUL.FTZ R41, R3.reuse, R93 ;  /* 0x0000005d03297220 */ /* 0x040fe20000410000 */
[----:B------:R-:W1:Y:S01]  /*254c0*/  MUFU.EX2 R145, R145 ;  /* 0x0000009100917308 */ /* 0x000e620000000800 */
[----:B------:R-:W-:Y:S01]  /*254d0*/  LDSM.16.MT88.4 R100, [R216+0xf800] ;  /* 0x00f80000d864783b */ /* 0x000fe20000004200 */
[----:B------:R-:W-:Y:S01]  /*254e0*/  FMUL.FTZ R51, R2, R87 ;  /* 0x0000005702337220 */ /* 0x000fe20000410000 */
[----:B--2---:R-:W-:Y:S01]  /*254f0*/  F2FP.BF16.PACK_AB R131, R140, R141 ;  /* 0x0000008d8c83723e */ /* 0x004fe200000010ff */
[C---:B------:R-:W-:Y:S02]  /*25500*/  FMUL.FTZ R59, R2.reuse, R79 ;  /* 0x0000004f023b7220 */ /* 0x040fe40000410000 */
[C---:B------:R-:W-:Y:S02]  /*25510*/  FMUL.FTZ R56, R3.reuse, R76 ;  /* 0x0000004c03387220 */ /* 0x040fe40000410000 */
[C---:B------:R-:W-:Y:S02]  /*25520*/  FMUL.FTZ R66, R2.reuse, R70 ;  /* 0x0000004602427220 */ /* 0x040fe40000410000 */
[----:B------:R-:W-:Y:S01]  /*25530*/  MUFU.EX2 R144, R144 ;  /* 0x0000009000907308 */ /* 0x000fe20000000800 */
[----:B------:R-:W-:Y:S02]  /*25540*/  FMUL.FTZ R67, R2, R71 ;  /* 0x0000004702437220 */ /* 0x000fe40000410000 */
[C---:B------:R-:W-:Y:S02]  /*25550*/  FMUL.FTZ R64, R3.reuse, R68 ;  /* 0x0000004403407220 */ /* 0x040fe40000410000 */
[----:B------:R-:W-:Y:S02]  /*25560*/  FMUL.FTZ R65, R3, R69 ;  /* 0x0000004503417220 */ /* 0x000fe40000410000 */
[-C--:B------:R-:W-:Y:S02]  /*25570*/  FFMA.FTZ R168, R168, R134.reuse, -R153 ;  /* 0x00000086a8a87223 */ /* 0x080fe40000010899 */
[-CC-:B------:R-:W-:Y:S01]  /*25580*/  FFMA.FTZ R170, R170, R134.reuse, -R149.reuse ;  /* 0x00000086aaaa7223 */ /* 0x180fe20000010895 */
[----:B------:R-:W2:Y:S01]  /*25590*/  MUFU.EX2 R143, R143 ;  /* 0x0000008f008f7308 */ /* 0x000ea20000000800 */
[-CC-:B------:R-:W-:Y:S02]  /*255a0*/  FFMA.FTZ R171, R171, R134.reuse, -R149.reuse ;  /* 0x00000086abab7223 */ /* 0x180fe40000010895 */
[--C-:B------:R-:W-:Y:S01]  /*255b0*/  FFMA.FTZ R172, R172, R134, -R149.reuse ;  /* 0x00000086acac7223 */ /* 0x100fe20000010895 */
[----:B-1----:R-:W-:Y:S01]  /*255c0*/  F2FP.BF16.PACK_AB R128, R145, R146 ;  /* 0x000000929180723e */ /* 0x002fe200000010ff */
[-C--:B------:R-:W-:Y:S02]  /*255d0*/  FFMA.FTZ R173, R173, R134.reuse, -R149 ;  /* 0x00000086adad7223 */ /* 0x080fe40000010895 */
[-CC-:B------:R-:W-:Y:S02]  /*255e0*/  FFMA.FTZ R176, R176, R134.reuse, -R153.reuse ;  /* 0x00000086b0b07223 */ /* 0x180fe40000010899 */
[-CC-:B------:R-:W-:Y:S01]  /*255f0*/  FFMA.FTZ R175, R175, R134.reuse, -R153.reuse ;  /* 0x00000086afaf7223 */ /* 0x180fe20000010899 */
[----:B------:R-:W-:Y:S01]  /*25600*/  MUFU.EX2 R156, R156 ;  /* 0x0000009c009c7308 */ /* 0x000fe20000000800 */
[-CC-:B------:R-:W-:Y:S02]  /*25610*/  FFMA.FTZ R177, R177, R134.reuse, -R153.reuse ;  /* 0x00000086b1b17223 */ /* 0x180fe40000010899 */
[-C--:B------:R-:W-:Y:S02]  /*25620*/  FFMA.FTZ R178, R178, R134.reuse, -R153 ;  /* 0x00000086b2b27223 */ /* 0x080fe40000010899 */
[-CC-:B------:R-:W-:Y:S02]  /*25630*/  FFMA.FTZ R181, R181, R134.reuse, -R149.reuse ;  /* 0x00000086b5b57223 */ /* 0x180fe40000010895 */
[-CC-:B------:R-:W-:Y:S02]  /*25640*/  FFMA.FTZ R182, R182, R134.reuse, -R149.reuse ;  /* 0x00000086b6b67223 */ /* 0x180fe40000010895 */
[-CC-:B------:R-:W-:Y:S01]  /*25650*/  FFMA.FTZ R184, R184, R134.reuse, -R149.reuse ;  /* 0x00000086b8b87223 */ /* 0x180fe20000010895 */
[----:B------:R-:W1:Y:S01]  /*25660*/  MUFU.EX2 R158, R158 ;  /* 0x0000009e009e7308 */ /* 0x000e620000000800 */
[-C--:B------:R-:W-:Y:S02]  /*25670*/  FFMA.FTZ R186, R186, R134.reuse, -R149 ;  /* 0x00000086baba7223 */ /* 0x080fe40000010895 */
[--C-:B------:R-:W-:Y:S01]  /*25680*/  FFMA.FTZ R191, R191, R134, -R153.reuse ;  /* 0x00000086bfbf7223 */ /* 0x100fe20000010899 */
[----:B--2---:R-:W-:Y:S01]  /*25690*/  F2FP.BF16.PACK_AB R130, R143, R144 ;  /* 0x000000908f82723e */ /* 0x004fe200000010ff */
[-CC-:B------:R-:W-:Y:S02]  /*256a0*/  FFMA.FTZ R190, R190, R134.reuse, -R153.reuse ;  /* 0x00000086bebe7223 */ /* 0x180fe40000010899 */
[-CC-:B------:R-:W-:Y:S02]  /*256b0*/  FFMA.FTZ R192, R192, R134.reuse, -R153.reuse ;  /* 0x00000086c0c07223 */ /* 0x180fe40000010899 */
[-C--:B------:R-:W-:Y:S01]  /*256c0*/  FFMA.FTZ R193, R193, R134.reuse, -R153 ;  /* 0x00000086c1c17223 */ /* 0x080fe20000010899 */
[----:B------:R-:W-:Y:S01]  /*256d0*/  MUFU.EX2 R162, R162 ;  /* 0x000000a200a27308 */ /* 0x000fe20000000800 */
[C---:B------:R-:W-:Y:S05]  /*256e0*/  HMMA.16816.F32.BF16 R4, R128.reuse, R12, R4 ;  /* 0x0000000c8004723c */ /* 0x040fea0000041804 */
[--C-:B------:R-:W-:Y:S02]  /*256f0*/  FFMA.FTZ R195, R195, R134, -R149.reuse ;  /* 0x00000086c3c37223 */ /* 0x100fe40000010895 */
        /* <DEDUP_REMOVED lines=14> */
[-CC-:B------:R-:W-:Y:S02]  /*257e0*/  FFMA.FTZ R188, R188, R134.reuse, -R153.reuse ;  /* 0x00000086bcbc7223 */ /* 0x180fe40000010899 */
[----:B------:R-:W-:Y:S02]  /*257f0*/  FFMA.FTZ R187, R187, R134, -R153 ;  /* 0x00000086bbbb7223 */ /* 0x000fe40000010899 */
[C---:B------:R-:W-:Y:S01]  /*25800*/  FMUL.FTZ R20, R3.reuse, R112 ;  /* 0x0000007003147220 */ /* 0x040fe20000410000 */
[C---:B------:R-:W-:Y:S04]  /*25810*/  HMMA.16816.F32.BF16 R16, R128.reuse, R22, R16 ;  /* 0x000000168010723c */ /* 0x040fe80000041810 */
[----:B------:R-:W-:Y:S01]  /*25820*/  FMUL.FTZ R21, R3, R113 ;  /* 0x0000007103157220 */ /* 0x000fe20000410000 */
[----:B------:R-:W-:Y:S01]  /*25830*/  MUFU.EX2 R170, R170 ;  /* 0x000000aa00aa7308 */ /* 0x000fe20000000800 */
[--C-:B------:R-:W-:Y:S02]  /*25840*/  FFMA.FTZ R112, R58, R134, -R149.reuse ;  /* 0x000000863a707223 */ /* 0x100fe40000010895 */
[C---:B------:R-:W-:Y:S04]  /*25850*/  FMUL.FTZ R22, R2.reuse, R114 ;  /* 0x0000007202167220 */ /* 0x040fe80000410000 */
[C---:B------:R-:W-:Y:S02]  /*25860*/  FMUL.FTZ R23, R2.reuse, R115 ;  /* 0x0000007302177220 */ /* 0x040fe40000410000 */
[----:B------:R-:W-:Y:S01]  /*25870*/  FMUL.FTZ R58, R2, R78 ;  /* 0x0000004e023a7220 */ /* 0x000fe20000410000 */
[----:B------:R-:W-:Y:S01]  /*25880*/  MUFU.EX2 R112, R112 ;  /* 0x0000007000707308 */ /* 0x000fe20000000800 */
[-C--:B------:R-:W-:Y:S02]  /*25890*/  FFMA.FTZ R113, R57, R134.reuse, -R149 ;  /* 0x0000008639717223 */ /* 0x080fe40000010895 */
[----:B------:R-:W-:Y:S01]  /*258a0*/  FMUL.FTZ R57, R3, R77 ;  /* 0x0000004d03397220 */ /* 0x000fe20000410000 */
[C---:B------:R-:W-:Y:S01]  /*258b0*/  HMMA.16816.F32.BF16 R20, R128.reuse, R28, R20 ;  /* 0x0000001c8014723c */ /* 0x040fe20000041814 */
[----:B------:R-:W-:Y:S02]  /*258c0*/  LDSM.16.MT88.4 R76, [R220+0xc800] ;  /* 0x00c80000dc4c783b */ /* 0x000fe40000004200 */
[-C--:B------:R-:W-:Y:S02]  /*258d0*/  FFMA.FTZ R185, R185, R134.reuse, -R153 ;  /* 0x00000086b9b97223 */ /* 0x080fe40000010899 */
[----:B------:R-:W-:Y:S01]  /*258e0*/  FFMA.FTZ R183, R183, R134, -R149 ;  /* 0x00000086b7b77223 */ /* 0x000fe20000010895 */
[----:B------:R-:W1:Y:S01]  /*258f0*/  MUFU.EX2 R113, R113 ;  /* 0x0000007100717308 */ /* 0x000e620000000800 */
[C---:B------:R-:W-:Y:S01]  /*25900*/  FMUL.FTZ R28, R3.reuse, R104 ;  /* 0x00000068031c7220 */ /* 0x040fe20000410000 */
[C---:B------:R-:W-:Y:S04]  /*25910*/  HMMA.16816.F32.BF16 R24, R128.reuse, R30, R24 ;  /* 0x0000001e8018723c */ /* 0x040fe80000041818 */
[C---:B------:R-:W-:Y:S02]  /*25920*/  FMUL.FTZ R29, R3.reuse, R105 ;  /* 0x00000069031d7220 */ /* 0x040fe40000410000 */
[--C-:B------:R-:W-:Y:S02]  /*25930*/  FFMA.FTZ R104, R40, R134, -R153.reuse ;  /* 0x0000008628687223 */ /* 0x100fe40000010899 */
[C---:B------:R-:W-:Y:S01]  /*25940*/  FMUL.FTZ R30, R2.reuse, R106 ;  /* 0x0000006a021e7220 */ /* 0x040fe20000410000 */
[----:B------:R-:W-:Y:S03]  /*25950*/  MUFU.EX2 R171, R171 ;  /* 0x000000ab00ab7308 */ /* 0x000fe60000000800 */
[----:B------:R-:W-:Y:S02]  /*25960*/  FMUL.FTZ R31, R2, R107 ;  /* 0x0000006b021f7220 */ /* 0x000fe40000410000 */
[----:B------:R-:W-:Y:S02]  /*25970*/  FMUL.FTZ R40, R3, R92 ;  /* 0x0000005c03287220 */ /* 0x000fe40000410000 */
[----:B------:R-:W-:Y:S01]  /*25980*/  LDSM.16.MT88.4 R92, [R216+0x11000] ;  /* 0x01100000d85c783b */ /* 0x000fe20000004200 */
[--C-:B------:R-:W-:Y:S02]  /*25990*/  FFMA.FTZ R105, R50, R134, -R153.reuse ;  /* 0x0000008632697223 */ /* 0x100fe40000010899 */
[C---:B------:R-:W-:Y:S01]  /*259a0*/  HMMA.16816.F32.BF16 R28, R128.reuse, R36, R28 ;  /* 0x00000024801c723c */ /* 0x040fe2000004181c */
[----:B------:R-:W-:Y:S02]  /*259b0*/  MUFU.EX2 R104, R104 ;  /* 0x0000006800687308 */ /* 0x000fe40000000800 */
[C---:B------:R-:W-:Y:S01]  /*259c0*/  FMUL.FTZ R50, R2.reuse, R86 ;  /* 0x0000005602327220 */ /* 0x040fe20000410000 */
[----:B-1----:R-:W-:Y:S01]  /*259d0*/  F2FP.BF16.PACK_AB R68, R113, R112 ;  /* 0x000000707144723e */ /* 0x002fe200000010ff */
[--C-:B------:R-:W-:Y:S02]  /*259e0*/  FFMA.FTZ R106, R49, R134, -R153.reuse ;  /* 0x00000086316a7223 */ /* 0x100fe40000010899 */
[C---:B------:R-:W-:Y:S01]  /*259f0*/  FMUL.FTZ R36, R3.reuse, R96 ;  /* 0x0000006003247220 */ /* 0x040fe20000410000 */
[C---:B------:R-:W-:Y:S03]  /*25a00*/  HMMA.16816.F32.BF16 R32, R128.reuse, R38, R32 ;  /* 0x000000268020723c */ /* 0x040fe60000041820 */
[----:B------:R-:W1:Y:S01]  /*25a10*/  MUFU.EX2 R105, R105 ;  /* 0x0000006900697308 */ /* 0x000e620000000800 */
[C---:B------:R-:W-:Y:S02]  /*25a20*/  FMUL.FTZ R37, R3.reuse, R97 ;  /* 0x0000006103257220 */ /* 0x040fe40000410000 */
[C---:B------:R-:W-:Y:S02]  /*25a30*/  FMUL.FTZ R49, R3.reuse, R85 ;  /* 0x0000005503317220 */ /* 0x040fe40000410000 */
[C---:B------:R-:W-:Y:S04]  /*25a40*/  FMUL.FTZ R38, R2.reuse, R98 ;  /* 0x0000006202267220 */ /* 0x040fe80000410000 */
[----:B------:R-:W-:Y:S01]  /*25a50*/  FMUL.FTZ R39, R2, R99 ;  /* 0x0000006302277220 */ /* 0x000fe20000410000 */
[----:B------:R-:W-:Y:S01]  /*25a60*/  MUFU.EX2 R106, R106 ;  /* 0x0000006a006a7308 */ /* 0x000fe20000000800 */
[----:B------:R-:W-:Y:S01]  /*25a70*/  LDSM.16.MT88.4 R96, [R216+0x13000] ;  /* 0x01300000d860783b */ /* 0x000fe20000004200 */
[----:B------:R-:W-:Y:S02]  /*25a80*/  FFMA.FTZ R107, R48, R134, -R153 ;  /* 0x00000086306b7223 */ /* 0x000fe40000010899 */
[C---:B------:R-:W-:Y:S02]  /*25a90*/  FMUL.FTZ R48, R3.reuse, R84 ;  /* 0x0000005403307220 */ /* 0x040fe40000410000 */
[C---:B------:R-:W-:Y:S03]  /*25aa0*/  HMMA.16816.F32.BF16 R36, R128.reuse, R44, R36 ;  /* 0x0000002c8024723c */ /* 0x040fe60000041824 */
[----:B------:R-:W2:Y:S01]  /*25ab0*/  LDSM.16.MT88.4 R84, [R216+0x10000] ;  /* 0x01000000d854783b */ /* 0x000ea20000004200 */
[----:B------:R-:W3:Y:S01]  /*25ac0*/  MUFU.EX2 R107, R107 ;  /* 0x0000006b006b7308 */ /* 0x000ee20000000800 */
[--C-:B------:R-:W-:Y:S02]  /*25ad0*/  FFMA.FTZ R180, R180, R134, -R149.reuse ;  /* 0x00000086b4b47223 */ /* 0x100fe40000010895 */
        /* <DEDUP_REMOVED lines=14> */
[--C-:B------:R-:W-:Y:S02]  /*25bc0*/  FFMA.FTZ R167, R167, R134, -R153.reuse ;  /* 0x00000086a7a77223 */ /* 0x100fe40000010899 */
        /* <DEDUP_REMOVED lines=12> */
[-CC-:B------:R-:W-:Y:S01]  /*25c90*/  FFMA.FTZ R160, R160, R134.reuse, -R149.reuse ;  /* 0x00000086a0a07223 */ /* 0x180fe20000010895 */
[----:B------:R-:W-:Y:S01]  /*25ca0*/  MUFU.EX2 R177, R177 ;  /* 0x000000b100b17308 */ /* 0x000fe20000000800 */
[--C-:B------:R-:W-:Y:S02]  /*25cb0*/  FFMA.FTZ R159, R159, R134, -R149.reuse ;  /* 0x000000869f9f7223 */ /* 0x100fe40000010895 */
[C---:B------:R-:W-:Y:S01]  /*25cc0*/  FMUL.FTZ R60, R3.reuse, R72 ;  /* 0x00000048033c7220 */ /* 0x040fe20000410000 */
[C---:B------:R-:W-:Y:S04]  /*25cd0*/  HMMA.16816.F32.BF16 R56, R128.reuse, R62, R56 ;  /* 0x0000003e8038723c */ /* 0x040fe80000041838 */
[----:B------:R-:W-:Y:S02]  /*25ce0*/  FMUL.FTZ R61, R3, R73 ;  /* 0x00000049033d7220 */ /* 0x000fe40000410000 */
[----:B------:R-:W-:Y:S01]  /*25cf0*/  MUFU.EX2 R178, R178 ;  /* 0x000000b200b27308 */ /* 0x000fe20000000800 */
[C---:B------:R-:W-:Y:S02]  /*25d00*/  FMUL.FTZ R62, R2.reuse, R74 ;  /* 0x0000004a023e7220 */ /* 0x040fe40000410000 */
[----:B------:R-:W-:Y:S02]  /*25d10*/  FMUL.FTZ R63, R2, R75 ;  /* 0x0000004b023f7220 */ /* 0x000fe40000410000 */
[----:B------:R-:W3:Y:S01]  /*25d20*/  LDSM.16.MT88.4 R72, [R218+0xc800] ;  /* 0x00c80000da48783b */ /* 0x000ee20000004200 */
[-C--:B------:R-:W-:Y:S02]  /*25d30*/  FFMA.FTZ R157, R157, R134.reuse, -R149 ;  /* 0x000000869d9d7223 */ /* 0x080fe40000010895 */
[-CC-:B------:R-:W-:Y:S02]  /*25d40*/  FFMA.FTZ R155, R155, R134.reuse, -R153.reuse ;  /* 0x000000869b9b7223 */ /* 0x180fe40000010899 */
[C---:B--2---:R-:W-:Y:S01]  /*25d50*/  HMMA.16816.F32.BF16 R60, R128.reuse, R84, R60 ;  /* 0x00000054803c723c */ /* 0x044fe2000004183c */
[----:B------:R-:W2:Y:S02]  /*25d60*/  MUFU.EX2 R181, R181 ;  /* 0x000000b500b57308 */ /* 0x000ea40000000800 */
[-CC-:B------:R-:W-:Y:S02]  /*25d70*/  FFMA.FTZ R154, R154, R134.reuse, -R153.reuse ;  /* 0x000000869a9a7223 */ /* 0x180fe40000010899 */
[-CC-:B------:R-:W-:Y:S02]  /*25d80*/  FFMA.FTZ R136, R136, R134.reuse, -R153.reuse ;  /* 0x0000008688887223 */ /* 0x180fe40000010899 */
[-C--:B------:R-:W-:Y:S01]  /*25d90*/  FFMA.FTZ R153, R135, R134.reuse, -R153 ;  /* 0x0000008687997223 */ /* 0x080fe20000010899 */
[----:B------:R-:W-:Y:S01]  /*25da0*/  HMMA.16816.F32.BF16 R64, R128, R86, R64 ;  /* 0x000000568040723c */ /* 0x000fe20000041840 */
[----:B------:R-:W4:Y:S02]  /*25db0*/  LDSM.16.MT88.4 R84, [R216+0xc800] ;  /* 0x00c80000d854783b */ /* 0x000f240000004200 */
[----:B------:R-:W5:Y:S01]  /*25dc0*/  MUFU.EX2 R182, R182 ;  /* 0x000000b600b67308 */ /* 0x000f620000000800 */
[-CC-:B------:R-:W-:Y:S02]  /*25dd0*/  FFMA.FTZ R135, R152, R134.reuse, -R149.reuse ;  /* 0x0000008698877223 */ /* 0x180fe40000010895 */
[-CC-:B------:R-:W-:Y:S02]  /*25de0*/  FFMA.FTZ R151, R151, R134.reuse, -R149.reuse ;  /* 0x0000008697977223 */ /* 0x180fe40000010895 */
[C---:B------:R-:W-:Y:S05]  /*25df0*/  HMMA.16816.F32.BF16 R4, R68.reuse, R76, R4 ;  /* 0x0000004c4404723c */ /* 0x040fea0000041804 */
[----:B------:R-:W-:Y:S01]  /*25e00*/  MUFU.EX2 R184, R184 ;  /* 0x000000b800b87308 */ /* 0x000fe20000000800 */
[-CC-:B------:R-:W-:Y:S02]  /*25e10*/  FFMA.FTZ R150, R150, R134.reuse, -R149.reuse ;  /* 0x0000008696967223 */ /* 0x180fe40000010895 */
[C---:B------:R-:W-:Y:S01]  /*25e20*/  HMMA.16816.F32.BF16 R8, R68.reuse, R78, R8 ;  /* 0x0000004e4408723c */ /* 0x040fe20000041808 */
[----:B------:R-:W1:Y:S03]  /*25e30*/  LDSM.16.MT88.4 R76, [R220+0x10800] ;  /* 0x01080000dc4c783b */ /* 0x000e660000004200 */
[----:B------:R-:W-:Y:S02]  /*25e40*/  FFMA.FTZ R149, R148, R134, -R149 ;  /* 0x0000008694957223 */ /* 0x000fe40000010895 */
[----:B------:R-:W-:Y:S01]  /*25e50*/  FFMA.FTZ R146, R3, R244, R146 ;  /* 0x000000f403927223 */ /* 0x000fe20000010092 */
[----:B------:R-:W1:Y:S01]  /*25e60*/  MUFU.EX2 R186, R186 ;  /* 0x000000ba00ba7308 */ /* 0x000e620000000800 */
[----:B------:R-:W-:Y:S01]  /*25e70*/  MOV R3, R133 ;  /* 0x0000008500037202 */ /* 0x000fe20000000f00 */
[----:B------:R-:W-:Y:S01]  /*25e80*/  FFMA.FTZ R147, R2, R245, R147 ;  /* 0x000000f502937223 */ /* 0x000fe20000010093 */
[C---:B---3--:R-:W-:Y:S03]  /*25e90*/  HMMA.16816.F32.BF16 R12, R68.reuse, R72, R12 ;  /* 0x00000048440c723c */ /* 0x048fe6000004180c */
[----:B------:R-:W-:Y:S02]  /*25ea0*/  FADD.FTZ R146, R145, R146 ;  /* 0x0000009291927221 */ /* 0x000fe40000010000 */
[----:B------:R-:W-:Y:S02]  /*25eb0*/  FADD.FTZ R147, R142, R147 ;  /* 0x000000938e937221 */ /* 0x000fe40000010000 */
[----:B------:R-:W-:Y:S01]  /*25ec0*/  MUFU.EX2 R191, R191 ;  /* 0x000000bf00bf7308 */ /* 0x000fe20000000800 */
[----:B------:R-:W-:Y:S01]  /*25ed0*/  FADD.FTZ R146, R144, R146 ;  /* 0x0000009290927221 */ /* 0x000fe20000010000 */
[C---:B------:R-:W-:Y:S01]  /*25ee0*/  HMMA.16816.F32.BF16 R16, R68.reuse, R74, R16 ;  /* 0x0000004a4410723c */ /* 0x040fe20000041810 */
[----:B------:R-:W3:Y:S02]  /*25ef0*/  LDSM.16.MT88.4 R72, [R218+0x10800] ;  /* 0x01080000da48783b */ /* 0x000ee40000004200 */
[----:B------:R-:W-:Y:S02]  /*25f00*/  FADD.FTZ R141, R141, R147 ;  /* 0x000000938d8d7221 */ /* 0x000fe40000010000 */
[----:B------:R-:W-:Y:S03]  /*25f10*/  FADD.FTZ R143, R143, R146 ;  /* 0x000000928f8f7221 */ /* 0x000fe60000010000 */
[C---:B------:R-:W-:Y:S01]  /*25f20*/  HMMA.16816.F32.BF16 R20, R68.reuse, R80, R20 ;  /* 0x000000504414723c */ /* 0x040fe20000041814 */
[----:B------:R-:W-:Y:S03]  /*25f30*/  MUFU.EX2 R190, R190 ;  /* 0x000000be00be7308 */ /* 0x000fe60000000800 */
[----:B------:R-:W-:Y:S02]  /*25f40*/  FADD.FTZ R141, R140, R141 ;  /* 0x0000008d8c8d7221 */ /* 0x000fe40000010000 */
[----:B------:R-:W-:Y:S02]  /*25f50*/  FADD.FTZ R2, R112, R143 ;  /* 0x0000008f70027221 */ /* 0x000fe40000010000 */
[C---:B------:R-:W-:Y:S01]  /*25f60*/  HMMA.16816.F32.BF16 R24, R68.reuse, R82, R24 ;  /* 0x000000524418723c */ /* 0x040fe20000041818 */
[----:B------:R-:W2:Y:S02]  /*25f70*/  LDSM.16.MT88.4 R80, [R217+0x10800] ;  /* 0x01080000d950783b */ /* 0x000ea40000004200 */
[----:B------:R-:W-:Y:S01]  /*25f80*/  MUFU.EX2 R192, R192 ;  /* 0x000000c000c07308 */ /* 0x000fe20000000800 */
[----:B------:R-:W-:Y:S02]  /*25f90*/  FADD.FTZ R104, R104, R141 ;  /* 0x0000008d68687221 */ /* 0x000fe40000010000 */
[----:B------:R-:W-:Y:S02]  /*25fa0*/  FADD.FTZ R2, R113, R2 ;  /* 0x0000000271027221 */ /* 0x000fe40000010000 */
[C---:B----4-:R-:W-:Y:S04]  /*25fb0*/  HMMA.16816.F32.BF16 R28, R68.reuse, R84, R28 ;  /* 0x00000054441c723c */ /* 0x050fe8000004181c */
[----:B------:R-:W-:Y:S01]  /*25fc0*/  FADD.FTZ R104, R105, R104 ;  /* 0x0000006869687221 */ /* 0x000fe20000010000 */
[----:B------:R-:W-:Y:S01]  /*25fd0*/  MUFU.EX2 R193, R193 ;  /* 0x000000c100c17308 */ /* 0x000fe20000000800 */
[----:B------:R-:W-:Y:S02]  /*25fe0*/  FADD.FTZ R2, R156, R2 ;  /* 0x000000029c027221 */ /* 0x000fe40000010000 */
[C---:B------:R-:W-:Y:S01]  /*25ff0*/  HMMA.16816.F32.BF16 R32, R68.reuse, R86, R32 ;  /* 0x000000564420723c */ /* 0x040fe20000041820 */
[----:B------:R-:W4:Y:S03]  /*26000*/  LDSM.16.MT88.4 R84, [R220+0xd000] ;  /* 0x00d00000dc54783b */ /* 0x000f260000004200 */
[----:B------:R-:W-:Y:S02]  /*26010*/  FADD.FTZ R106, R106, R104 ;  /* 0x000000686a6a7221 */ /* 0x000fe40000010000 */
[----:B------:R-:W-:Y:S01]  /*26020*/  FADD.FTZ R158, R158, R2 ;  /* 0x000000029e9e7221 */ /* 0x000fe20000010000 */
[----:B------:R-:W2:Y:S01]  /*26030*/  MUFU.EX2 R195, R195 ;  /* 0x000000c300c37308 */ /* 0x000ea20000000800 */
[C---:B-1----:R-:W-:Y:S04]  /*26040*/  HMMA.16816.F32.BF16 R36, R68.reuse, R76, R36 ;  /* 0x0000004c4424723c */ /* 0x042fe80000041824 */
[----:B------:R-:W-:Y:S01]  /*26050*/  FADD.FTZ R106, R107, R106 ;  /* 0x0000006a6b6a7221 */ /* 0x000fe20000010000 */
[----:B------:R-:W-:Y:S01]  /*26060*/  MOV R2, R132 ;  /* 0x0000008400027202 */ /* 0x000fe20000000f00 */
[----:B------:R-:W-:Y:S02]  /*26070*/  FADD.FTZ R158, R170, R158 ;  /* 0x0000009eaa9e7221 */ /* 0x000fe40000010000 */
        /* <DEDUP_REMOVED lines=8> */
[C---:B--2---:R-:W-:Y:S08]  /*26100*/  HMMA.16816.F32.BF16 R52, R68.reuse, R80, R52 ;  /* 0x000000504434723c */ /* 0x044ff00000041834 */
[C---:B------:R-:W-:Y:S01]  /*26110*/  HMMA.16816.F32.BF16 R56, R68.reuse, R82, R56 ;  /* 0x000000524438723c */ /* 0x040fe20000041838 */
[----:B------:R-:W2:Y:S01]  /*26120*/  LDSM.16.MT88.4 R80, [R216+0xd000] ;  /* 0x00d00000d850783b */ /* 0x000ea20000004200 */
[----:B------:R-:W-:Y:S06]  /*26130*/  MUFU.EX2 R189, R189 ;  /* 0x000000bd00bd7308 */ /* 0x000fec0000000800 */
[C---:B------:R-:W-:Y:S04]  /*26140*/  HMMA.16816.F32.BF16 R60, R68.reuse, R88, R60 ;  /* 0x00000058443c723c */ /* 0x040fe8000004183c */
[----:B------:R-:W-:Y:S04]  /*26150*/  MUFU.EX2 R188, R188 ;  /* 0x000000bc00bc7308 */ /* 0x000fe80000000800 */
[----:B------:R-:W-:Y:S01]  /*26160*/  HMMA.16816.F32.BF16 R64, R68, R90, R64 ;  /* 0x0000005a4440723c */ /* 0x000fe20000041840 */
[----:B------:R-:W-:Y:S05]  /*26170*/  LDSM.16.MT88.4 R88, [R217+0x11000] ;  /* 0x01100000d958783b */ /* 0x000fea0000004200 */
[----:B------:R-:W-:Y:S01]  /*26180*/  MUFU.EX2 R187, R187 ;  /* 0x000000bb00bb7308 */ /* 0x000fe20000000800 */
        /* <DEDUP_REMOVED lines=10> */
[C---:B----4-:R-:W-:Y:S03]  /*26230*/  HMMA.16816.F32.BF16 R4, R68.reuse, R84, R4 ;  /* 0x000000544404723c */ /* 0x050fe60000041804 */
[----:B------:R-:W-:Y:S02]  /*26240*/  FADD.FTZ R166, R168, R166 ;  /* 0x000000a6a8a67221 */ /* 0x000fe40000010000 */
[----:B------:R-:W4:Y:S01]  /*26250*/  MUFU.EX2 R183, R183 ;  /* 0x000000b700b77308 */ /* 0x000f220000000800 */
[----:B------:R-:W-:Y:S02]  /*26260*/  FADD.FTZ R173, R173, R171 ;  /* 0x000000abadad7221 */ /* 0x000fe40000010000 */
[C---:B------:R-:W-:Y:S01]  /*26270*/  HMMA.16816.F32.BF16 R8, R68.reuse, R86, R8 ;  /* 0x000000564408723c */ /* 0x040fe20000041808 */
[----:B------:R-:W4:Y:S03]  /*26280*/  LDSM.16.MT88.4 R84, [R220+0x11000] ;  /* 0x01100000dc54783b */ /* 0x000f260000004200 */
[----:B------:R-:W-:Y:S03]  /*26290*/  FADD.FTZ R173, R181, R173 ;  /* 0x000000adb5ad7221 */ /* 0x000fe60000010000 */
        /* <DEDUP_REMOVED lines=10> */
[C---:B--2---:R-:W-:Y:S08]  /*26340*/  HMMA.16816.F32.BF16 R28, R68.reuse, R80, R28 ;  /* 0x00000050441c723c */ /* 0x044ff0000004181c */
[C---:B------:R-:W-:Y:S01]  /*26350*/  HMMA.16816.F32.BF16 R32, R68.reuse, R82, R32 ;  /* 0x000000524420723c */ /* 0x040fe20000041820 */
[----:B------:R-:W2:Y:S01]  /*26360*/  LDSM.16.MT88.4 R80, [R218+0xd800] ;  /* 0x00d80000da50783b */ /* 0x000ea20000004200 */
[----:B------:R-:W-:Y:S06]  /*26370*/  MUFU.EX2 R167, R167 ;  /* 0x000000a700a77308 */ /* 0x000fec0000000800 */
[C---:B----4-:R-:W-:Y:S04]  /*26380*/  HMMA.16816.F32.BF16 R36, R68.reuse, R84, R36 ;  /* 0x000000544424723c */ /* 0x050fe80000041824 */
[----:B------:R-:W-:Y:S04]  /*26390*/  MUFU.EX2 R165, R165 ;  /* 0x000000a500a57308 */ /* 0x000fe80000000800 */
[C---:B------:R-:W-:Y:S01]  /*263a0*/  HMMA.16816.F32.BF16 R40, R68.reuse, R86, R40 ;  /* 0x000000564428723c */ /* 0x040fe20000041828 */
[----:B------:R-:W-:Y:S05]  /*263b0*/  LDSM.16.MT88.4 R84, [R216+0xd800] ;  /* 0x00d80000d854783b */ /* 0x000fea0000004200 */
[----:B------:R-:W-:Y:S02]  /*263c0*/  MUFU.EX2 R163, R163 ;  /* 0x000000a300a37308 */ /* 0x000fe40000000800 */
[C---:B-1----:R-:W-:Y:S08]  /*263d0*/  HMMA.16816.F32.BF16 R44, R68.reuse, R76, R44 ;  /* 0x0000004c442c723c */ /* 0x042ff0000004182c */
[C---:B------:R-:W-:Y:S01]  /*263e0*/  HMMA.16816.F32.BF16 R48, R68.reuse, R78, R48 ;  /* 0x0000004e4430723c */ /* 0x040fe20000041830 */
[----:B------:R-:W1:Y:S01]  /*263f0*/  LDSM.16.MT88.4 R76, [R217+0xd800] ;  /* 0x00d80000d94c783b */ /* 0x000e620000004200 */
[----:B------:R-:W4:Y:S06]  /*26400*/  MUFU.EX2 R161, R161 ;  /* 0x000000a100a17308 */ /* 0x000f2c0000000800 */
        /* <DEDUP_REMOVED lines=9> */
[C---:B------:R-:W-:Y:S01]  /*264a0*/  F2FP.BF16.PACK_AB R69, R175.reuse, R176 ;  /* 0x000000b0af45723e */ /* 0x040fe200000010ff */
[----:B------:R-:W-:Y:S01]  /*264b0*/  FADD.FTZ R176, R176, R166 ;  /* 0x000000a6b0b07221 */ /* 0x000fe20000010000 */
[----:B------:R-:W-:Y:S03]  /*264c0*/  F2FP.BF16.PACK_AB R71, R178, R177 ;  /* 0x000000b1b247723e */ /* 0x000fe600000010ff */
[----:B-----5:R-:W-:Y:S01]  /*264d0*/  F2FP.BF16.PACK_AB R68, R182, R181 ;  /* 0x000000b5b644723e */ /* 0x020fe200000010ff */
[----:B------:R-:W-:Y:S01]  /*264e0*/  MUFU.EX2 R155, R155 ;  /* 0x0000009b009b7308 */ /* 0x000fe20000000800 */
[----:B------:R-:W-:Y:S01]  /*264f0*/  F2FP.BF16.PACK_AB R70, R186, R184 ;  /* 0x000000b8ba46723e */ /* 0x000fe200000010ff */
[----:B------:R-:W-:Y:S02]  /*26500*/  FADD.FTZ R176, R175, R176 ;  /* 0x000000b0afb07221 */ /* 0x000fe40000010000 */
[----:B------:R-:W-:Y:S02]  /*26510*/  FADD.FTZ R182, R182, R173 ;  /* 0x000000adb6b67221 */ /* 0x000fe40000010000 */
[----:B------:R-:W-:Y:S02]  /*26520*/  FADD.FTZ R177, R177, R176 ;  /* 0x000000b0b1b17221 */ /* 0x000fe40000010000 */
[C---:B---3--:R-:W-:Y:S02]  /*26530*/  HMMA.16816.F32.BF16 R4, R68.reuse, R72, R4 ;  /* 0x000000484404723c */ /* 0x048fe40000041804 */
[----:B------:R-:W-:Y:S01]  /*26540*/  MUFU.EX2 R154, R154 ;  /* 0x0000009a009a7308 */ /* 0x000fe20000000800 */
[----:B------:R-:W-:Y:S02]  /*26550*/  FADD.FTZ R182, R184, R182 ;  /* 0x000000b6b8b67221 */ /* 0x000fe40000010000 */
[----:B------:R-:W-:Y:S02]  /*26560*/  FADD.FTZ R177, R178, R177 ;  /* 0x000000b1b2b17221 */ /* 0x000fe40000010000 */
[----:B------:R-:W-:Y:S01]  /*26570*/  FADD.FTZ R186, R186, R182 ;  /* 0x000000b6baba7221 */ /* 0x000fe20000010000 */
[C---:B------:R-:W-:Y:S01]  /*26580*/  HMMA.16816.F32.BF16 R8, R68.reuse, R74, R8 ;  /* 0x0000004a4408723c */ /* 0x040fe20000041808 */
[----:B------:R-:W3:Y:S03]  /*26590*/  LDSM.16.MT88.4 R72, [R220+0x11800] ;  /* 0x01180000dc48783b */ /* 0x000ee60000004200 */
[----:B------:R-:W-:Y:S01]  /*265a0*/  MUFU.EX2 R136, R136 ;  /* 0x0000008800887308 */ /* 0x000fe20000000800 */
[----:B------:R-:W-:Y:S03]  /*265b0*/  FADD.FTZ R186, R195, R186 ;  /* 0x000000bac3ba7221 */ /* 0x000fe60000010000 */
[C---:B--2---:R-:W-:Y:S06]  /*265c0*/  HMMA.16816.F32.BF16 R12, R68.reuse, R80, R12 ;  /* 0x00000050440c723c */ /* 0x044fec000004180c */
[----:B------:R-:W-:Y:S02]  /*265d0*/  MUFU.EX2 R153, R153 ;  /* 0x0000009900997308 */ /* 0x000fe40000000800 */
[C---:B------:R-:W-:Y:S01]  /*265e0*/  HMMA.16816.F32.BF16 R16, R68.reuse, R82, R16 ;  /* 0x000000524410723c */ /* 0x040fe20000041810 */
[----:B------:R-:W2:Y:S07]  /*265f0*/  LDSM.16.MT88.4 R80, [R218+0x11800] ;  /* 0x01180000da50783b */ /* 0x000eae0000004200 */
[C---:B-1----:R-:W-:Y:S01]  /*26600*/  HMMA.16816.F32.BF16 R20, R68.reuse, R76, R20 ;  /* 0x0000004c4414723c */ /* 0x042fe20000041814 */
[----:B------:R-:W1:Y:S07]  /*26610*/  MUFU.EX2 R135, R135 ;  /* 0x0000008700877308 */ /* 0x000e6e0000000800 */
[C---:B------:R-:W-:Y:S01]  /*26620*/  HMMA.16816.F32.BF16 R24, R68.reuse, R78, R24 ;  /* 0x0000004e4418723c */ /* 0x040fe20000041818 */
[----:B------:R-:W5:Y:S02]  /*26630*/  LDSM.16.MT88.4 R76, [R216+0x11800] ;  /* 0x01180000d84c783b */ /* 0x000f640000004200 */
[----:B------:R-:W1:Y:S05]  /*26640*/  MUFU.EX2 R151, R151 ;  /* 0x0000009700977308 */ /* 0x000e6a0000000800 */
[C---:B------:R-:W-:Y:S05]  /*26650*/  HMMA.16816.F32.BF16 R28, R68.reuse, R84, R28 ;  /* 0x00000054441c723c */ /* 0x040fea000004181c */
[----:B------:R-:W1:Y:S03]  /*26660*/  MUFU.EX2 R150, R150 ;  /* 0x0000009600967308 */ /* 0x000e660000000800 */
[C---:B------:R-:W-:Y:S01]  /*26670*/  HMMA.16816.F32.BF16 R32, R68.reuse, R86, R32 ;  /* 0x000000564420723c */ /* 0x040fe20000041820 */
[----:B------:R-:W1:Y:S06]  /*26680*/  LDSM.16.MT88.4 R84, [R220+0xe000] ;  /* 0x00e00000dc54783b */ /* 0x000e6c0000004200 */
[----:B------:R-:W1:Y:S01]  /*26690*/  MUFU.EX2 R149, R149 ;  /* 0x0000009500957308 */ /* 0x000e620000000800 */
[C---:B---3--:R-:W-:Y:S08]  /*266a0*/  HMMA.16816.F32.BF16 R36, R68.reuse, R72, R36 ;  /* 0x000000484424723c */ /* 0x048ff00000041824 */
[C---:B------:R-:W-:Y:S01]  /*266b0*/  HMMA.16816.F32.BF16 R40, R68.reuse, R74, R40 ;  /* 0x0000004a4428723c */ /* 0x040fe20000041828 */
[----:B------:R-:W3:Y:S07]  /*266c0*/  LDSM.16.MT88.4 R72, [R218+0xe000] ;  /* 0x00e00000da48783b */ /* 0x000eee0000004200 */
[C---:B--2---:R-:W-:Y:S08]  /*266d0*/  HMMA.16816.F32.BF16 R44, R68.reuse, R80, R44 ;  /* 0x00000050442c723c */ /* 0x044ff0000004182c */
[C---:B------:R-:W-:Y:S01]  /*266e0*/  HMMA.16816.F32.BF16 R48, R68.reuse, R82, R48 ;  /* 0x000000524430723c */ /* 0x040fe20000041830 */
[----:B------:R-:W-:Y:S07]  /*266f0*/  LDSM.16.MT88.4 R80, [R216+0xe000] ;  /* 0x00e00000d850783b */ /* 0x000fee0000004200 */
[C---:B------:R-:W-:Y:S08]  /*26700*/  HMMA.16816.F32.BF16 R52, R68.reuse, R88, R52 ;  /* 0x000000584434723c */ /* 0x040ff00000041834 */
[C---:B------:R-:W-:Y:S01]  /*26710*/  HMMA.16816.F32.BF16 R56, R68.reuse, R90, R56 ;  /* 0x0000005a4438723c */ /* 0x040fe20000041838 */
[----:B------:R-:W-:Y:S07]  /*26720*/  LDSM.16.MT88.4 R88, [R217+0x12000] ;  /* 0x01200000d958783b */ /* 0x000fee0000004200 */
[C---:B-----5:R-:W-:Y:S08]  /*26730*/  HMMA.16816.F32.BF16 R60, R68.reuse, R76, R60 ;  /* 0x0000004c443c723c */ /* 0x060ff0000004183c */
[----:B------:R-:W-:Y:S01]  /*26740*/  HMMA.16816.F32.BF16 R64, R68, R78, R64 ;  /* 0x0000004e4440723c */ /* 0x000fe20000041840 */
[----:B------:R-:W2:Y:S06]  /*26750*/  LDSM.16.MT88.4 R76, [R217+0xe000] ;  /* 0x00e00000d94c783b */ /* 0x000eac0000004200 */
[C---:B------:R-:W-:Y:S01]  /*26760*/  F2FP.BF16.PACK_AB R69, R190.reuse, R191 ;  /* 0x000000bfbe45723e */ /* 0x040fe200000010ff */
[----:B------:R-:W-:Y:S01]  /*26770*/  FADD.FTZ R191, R191, R177 ;  /* 0x000000b1bfbf7221 */ /* 0x000fe20000010000 */
[----:B------:R-:W-:Y:S03]  /*26780*/  F2FP.BF16.PACK_AB R71, R193, R192 ;  /* 0x000000c0c147723e */ /* 0x000fe600000010ff */
[C---:B------:R-:W-:Y:S01]  /*26790*/  F2FP.BF16.PACK_AB R68, R197.reuse, R195 ;  /* 0x000000c3c544723e */ /* 0x040fe200000010ff */
        /* <DEDUP_REMOVED lines=43> */
[----:B------:R-:W-:Y:S03]  /*26a50*/  FADD.FTZ R174, R174, R180 ;  /* 0x000000b4aeae7221 */ /* 0x000fe60000010000 */
[C---:B------:R-:W-:Y:S01]  /*26a60*/  HMMA.16816.F32.BF16 R8, R68.reuse, R78, R8 ;  /* 0x0000004e4408723c */ /* 0x040fe20000041808 */
[----:B------:R-:W2:Y:S03]  /*26a70*/  LDSM.16.MT88.4 R76, [R218+0x12800] ;  /* 0x01280000da4c783b */ /* 0x000ea60000004200 */
[----:B----4-:R-:W-:Y:S04]  /*26a80*/  FADD.FTZ R174, R161, R174 ;  /* 0x000000aea1ae7221 */ /* 0x010fe80000010000 */
[C---:B-----5:R-:W-:Y:S08]  /*26a90*/  HMMA.16816.F32.BF16 R12, R68.reuse, R80, R12 ;  /* 0x00000050440c723c */ /* 0x060ff0000004180c */
[C---:B------:R-:W-:Y:S01]  /*26aa0*/  HMMA.16816.F32.BF16 R16, R68.reuse, R82, R16 ;  /* 0x000000524410723c */ /* 0x040fe20000041810 */
[----:B------:R-:W4:Y:S07]  /*26ab0*/  LDSM.16.MT88.4 R80, [R217+0x12800] ;  /* 0x01280000d950783b */ /* 0x000f2e0000004200 */
[C---:B-1----:R-:W-:Y:S08]  /*26ac0*/  HMMA.16816.F32.BF16 R20, R68.reuse, R84, R20 ;  /* 0x000000544414723c */ /* 0x042ff00000041814 */
[C---:B------:R-:W-:Y:S01]  /*26ad0*/  HMMA.16816.F32.BF16 R24, R68.reuse, R86, R24 ;  /* 0x000000564418723c */ /* 0x040fe20000041818 */
[----:B------:R-:W-:Y:S07]  /*26ae0*/  LDSM.16.MT88.4 R84, [R216+0xf000] ;  /* 0x00f00000d854783b */ /* 0x000fee0000004200 */
[C---:B---3--:R-:W-:Y:S08]  /*26af0*/  HMMA.16816.F32.BF16 R28, R68.reuse, R72, R28 ;  /* 0x00000048441c723c */ /* 0x048ff0000004181c */
        /* <DEDUP_REMOVED lines=12> */
[----:B------:R-:W-:Y:S01]  /*26bc0*/  HMMA.16816.F32.BF16 R64, R68, R74, R64 ;  /* 0x0000004a4440723c */ /* 0x000fe20000041840 */
[----:B------:R-:W1:Y:S06]  /*26bd0*/  LDSM.16.MT88.4 R72, [R217+0xf000] ;  /* 0x00f00000d948783b */ /* 0x000e6c0000004200 */
[----:B------:R-:W-:Y:S01]  /*26be0*/  F2FP.BF16.PACK_AB R69, R167, R169 ;  /* 0x000000a9a745723e */ /* 0x000fe200000010ff */
        /* <DEDUP_REMOVED lines=13> */
[----:B------:R-:W-:Y:S04]  /*26cc0*/  FADD.FTZ R157, R135, R157 ;  /* 0x0000009d879d7221 */ /* 0x000fe80000010000 */
[C---:B---3--:R-:W-:Y:S04]  /*26cd0*/  HMMA.16816.F32.BF16 R12, R68.reuse, R80, R12 ;  /* 0x00000050440c723c */ /* 0x048fe8000004180c */
[----:B------:R-:W-:Y:S04]  /*26ce0*/  FADD.FTZ R157, R151, R157 ;  /* 0x0000009d979d7221 */ /* 0x000fe80000010000 */
[C---:B------:R-:W-:Y:S04]  /*26cf0*/  HMMA.16816.F32.BF16 R16, R68.reuse, R82, R16 ;  /* 0x000000524410723c */ /* 0x040fe80000041810 */
[----:B------:R-:W-:Y:S04]  /*26d00*/  FADD.FTZ R157, R150, R157 ;  /* 0x0000009d969d7221 */ /* 0x000fe80000010000 */
[C---:B-1----:R-:W-:Y:S04]  /*26d10*/  HMMA.16816.F32.BF16 R20, R68.reuse, R72, R20 ;  /* 0x000000484414723c */ /* 0x042fe80000041814 */
[----:B------:R-:W-:Y:S04]  /*26d20*/  FADD.FTZ R244, R149, R157 ;  /* 0x0000009d95f47221 */ /* 0x000fe80000010000 */
        /* <DEDUP_REMOVED lines=40> */
.L_x_3502:
        /* <DEDUP_REMOVED lines=11> */
.L_x_3525:
[----:B--23--:R-:W-:Y:S01]  /*27060*/  FADD.FTZ R244, R5, R244 ;  /* 0x000000f405f47221 */ /* 0x00cfe20000010000 */
[----:B------:R-:W-:Y:S05]  /*27070*/  BRA.DIV ~URZ, `(.L_x_3513) ;  /* 0x000017527f007947 */ /* 0x000fea000b800000 */
[----:B------:R-:W2:Y:S04]  /*27080*/  SHFL.BFLY PT, R3, R245, 0x2, 0x1f ;  /* 0x0c401f00f5037f89 */ /* 0x000ea800000e0000 */
[----:B------:R-:W3:Y:S01]  /*27090*/  SHFL.BFLY PT, R0, R244, 0x1, 0x1f ;  /* 0x0c201f00f4007f89 */ /* 0x000ee200000e0000 */
[----:B--2---:R-:W-:Y:S02]  /*270a0*/  FADD.FTZ R245, R3, R245 ;  /* 0x000000f503f57221 */ /* 0x004fe40000010000 */
[----:B---3--:R-:W-:-:S03]  /*270b0*/  FADD.FTZ R244, R244, R0 ;  /* 0x00000000f4f47221 */ /* 0x008fc60000010000 */
[----:B------:R2:W3:Y:S04]  /*270c0*/  SHFL.BFLY PT, R5, R245, 0x1, 0x1f ;  /* 0x0c201f00f5057f89 */ /* 0x0004e800000e0000 */
.L_x_3526:
        /* <DEDUP_REMOVED lines=15> */
[C---:B------:R-:W-:Y:S01]  /*271c0*/  FMUL.FTZ R124, R0.reuse, R124 ;  /* 0x0000007c007c7220 */ /* 0x040fe20000410000 */
[----:B------:R-:W-:Y:S01]  /*271d0*/  LOP3.LUT R9, R9, 0x3ffffffc, RZ, 0xc0, !PT ;  /* 0x3ffffffc09097812 */ /* 0x000fe200078ec0ff */
[----:B------:R-:W-:Y:S01]  /*271e0*/  FMUL.FTZ R125, R0, R125 ;  /* 0x0000007d007d7220 */ /* 0x000fe20000410000 */
[----:B------:R-:W-:Y:S01]  /*271f0*/  LEA.HI R10, R10, R11, RZ, 0x3 ;  /* 0x0000000b0a0a7211 */ /* 0x000fe200078f18ff */
[----:B-1----:R-:W-:Y:S01]  /*27200*/  FMUL.FTZ R131, R3, R131 ;  /* 0x0000008303837220 */ /* 0x002fe20000410000 */
[----:B------:R-:W-:Y:S01]  /*27210*/  IADD3 R9, -R9, R4, RZ ;  /* 0x0000000409097210 */ /* 0x000fe20007ffe1ff */
[C---:B------:R-:W-:Y:S01]  /*27220*/  FMUL.FTZ R130, R3.reuse, R130 ;  /* 0x0000008203827220 */ /* 0x040fe20000410000 */
[----:B------:R-:W-:Y:S01]  /*27230*/  LOP3.LUT R10, R10, 0xfffffff8, RZ, 0xc0, !PT ;  /* 0xfffffff80a0a7812 */ /* 0x000fe200078ec0ff */
[----:B------:R-:W-:Y:S01]  /*27240*/  FMUL.FTZ R127, R3, R127 ;  /* 0x0000007f037f7220 */ /* 0x000fe20000410000 */
[----:B------:R-:W-:Y:S01]  /*27250*/  F2FP.BF16.PACK_AB R128, R129, R128 ;  /* 0x000000808180723e */ /* 0x000fe200000010ff */
[----:B------:R-:W-:Y:S01]  /*27260*/  FMUL.FTZ R126, R3, R126 ;  /* 0x0000007e037e7220 */ /* 0x000fe20000410000 */
[----:B------:R-:W-:Y:S01]  /*27270*/  IADD3 R11, R11, -R10, RZ ;  /* 0x8000000a0b0b7210 */ /* 0x000fe20007ffe0ff */
[----:B------:R-:W-:Y:S01]  /*27280*/  FMUL.FTZ R120, R0, R120 ;  /* 0x0000007800787220 */ /* 0x000fe20000410000 */
[----:B------:R-:W-:Y:S01]  /*27290*/  LEA.HI R10, R8, R4, RZ, 0x5 ;  /* 0x00000004080a7211 */ /* 0x000fe200078f28ff */
[C---:B------:R-:W-:Y:S01]  /*272a0*/  FMUL.FTZ R121, R0.reuse, R121 ;  /* 0x0000007900797220 */ /* 0x040fe20000410000 */
[----:B------:R-:W-:Y:S01]  /*272b0*/  SHF.L.U32 R13, R11, 0x6, RZ ;  /* 0x000000060b0d7819 */ /* 0x000fe200000006ff */
[C---:B------:R-:W-:Y:S01]  /*272c0*/  FMUL.FTZ R123, R3.reuse, R123 ;  /* 0x0000007b037b7220 */ /* 0x040fe20000410000 */
[----:B------:R-:W-:Y:S01]  /*272d0*/  SHF.R.S32.HI R12, RZ, 0x5, R10 ;  /* 0x00000005ff0c7819 */ /* 0x000fe2000001140a */
[----:B------:R-:W-:Y:S01]  /*272e0*/  FMUL.FTZ R122, R3, R122 ;  /* 0x0000007a037a7220 */ /* 0x000fe20000410000 */
[----:B------:R-:W-:Y:S01]  /*272f0*/  LOP3.LUT R13, R13, 0x1c0, RZ, 0xc0, !PT ;  /* 0x000001c00d0d7812 */ /* 0x000fe200078ec0ff */
[C---:B------:R-:W-:Y:S01]  /*27300*/  FMUL.FTZ R116, R0.reuse, R116 ;  /* 0x0000007400747220 */ /* 0x040fe20000410000 */
[----:B------:R-:W-:Y:S01]  /*27310*/  LOP3.LUT R14, R11, 0x1, RZ, 0xc0, !PT ;  /* 0x000000010b0e7812 */ /* 0x000fe200078ec0ff */
[----:B------:R-:W-:Y:S01]  /*27320*/  FMUL.FTZ R117, R0, R117 ;  /* 0x0000007500757220 */ /* 0x000fe20000410000 */
[----:B------:R-:W-:Y:S01]  /*27330*/  LEA R9, R12, R9, 0x9 ;  /* 0x000000090c097211 */ /* 0x000fe200078e48ff */
[----:B------:R-:W-:Y:S01]  /*27340*/  FMUL.FTZ R119, R3, R119 ;  /* 0x0000007703777220 */ /* 0x000fe20000410000 */
[----:B------:R-:W-:Y:S01]  /*27350*/  LEA.HI R13, R13, R13, RZ, 0x1d ;  /* 0x0000000d0d0d7211 */ /* 0x000fe200078fe8ff */
[----:B------:R-:W-:Y:S01]  /*27360*/  FMUL.FTZ R118, R3, R118 ;  /* 0x0000007603767220 */ /* 0x000fe20000410000 */
[----:B------:R-:W-:Y:S01]  /*27370*/  ISETP.NE.U32.AND P0, PT, R14, 0x1, PT ;  /* 0x000000010e00780c */ /* 0x000fe20003f05070 */
[C---:B------:R-:W-:Y:S01]  /*27380*/  FMUL.FTZ R112, R0.reuse, R112 ;  /* 0x0000007000707220 */ /* 0x040fe20000410000 */
[----:B------:R-:W-:Y:S01]  /*27390*/  LEA R9, R9, R13, 0x1 ;  /* 0x0000000d09097211 */ /* 0x000fe200078e08ff */
[C---:B------:R-:W-:Y:S01]  /*273a0*/  FMUL.FTZ R113, R0.reuse, R113 ;  /* 0x0000007100717220 */ /* 0x040fe20000410000 */
[----:B------:R-:W-:Y:S01]  /*273b0*/  R2P PR, R11, 0x6 ;  /* 0x000000060b007804 */ /* 0x000fe20000000000 */
[----:B------:R-:W-:Y:S01]  /*273c0*/  FMUL.FTZ R115, R3, R115 ;  /* 0x0000007303737220 */ /* 0x000fe20000410000 */
[----:B------:R-:W-:Y:S01]  /*273d0*/  SHF.L.U32 R9, R9, 0x1, RZ ;  /* 0x0000000109097819 */ /* 0x000fe200000006ff */
[----:B------:R-:W-:Y:S01]  /*273e0*/  FMUL.FTZ R114, R3, R114 ;  /* 0x0000007203727220 */ /* 0x000fe20000410000 */
[----:B------:R-:W-:Y:S01]  /*273f0*/  MOV R11, 0x20 ;  /* 0x00000020000b7802 */ /* 0x000fe20000000f00 */
        /* <DEDUP_REMOVED lines=26> */
[C---:B------:R-:W-:Y:S01]  /*275a0*/  FMUL.FTZ R97, R0.reuse, R97 ;  /* 0x0000006100617220 */ /* 0x040fe20000410000 */
        /* <DEDUP_REMOVED lines=90> */
[----:B------:R4:W-:Y:S04]  /*27b50*/  STS [R14+0x2000], R0 ;  /* 0x002000000e007388 */ /* 0x0009e80000000800 */
[----:B------:R4:W-:Y:S04]  /*27b60*/  STS [R14+0x2400], R3 ;  /* 0x002400030e007388 */ /* 0x0009e80000000800 */
[----:B------:R-:W2:Y:S01]  /*27b70*/  LD.E.64 R50, [R6.64+0x88] ;  /* 0x0000880406327980 */ /* 0x000ea2000c101b00 */
[----:B-1----:R-:W1:Y:S01]  /*27b80*/  @P3 MUFU.LG2 R13, R5 ;  /* 0x00000005000d3308 */ /* 0x002e620000000c00 */
[----:B------:R-:W-:Y:S02]  /*27b90*/  BSSY B0, `(.L_x_3514) ;  /* 0x0000023000007945 */ /* 0x000fe40003800000 */
[----:B------:R2:W5:Y:S04]  /*27ba0*/  LD.E.64 R48, [R6.64+0x90] ;  /* 0x0000900406307980 */ /* 0x000568000c101b00 */
[----:B---3--:R-:W3:Y:S04]  /*27bb0*/  @!P0 LD.E.64 R16, [R6.64+0x80] ;  /* 0x0000800406108980 */ /* 0x008ee8000c101b00 */
[----:B----4-:R-:W4:Y:S01]  /*27bc0*/  LD.E.U8 R0, [R6.64+0x1c8] ;  /* 0x0001c80406007980 */ /* 0x010f22000c101100 */
[----:B------:R-:W1:Y:S01]  /*27bd0*/  @P4 MUFU.LG2 R14, R244 ;  /* 0x000000f4000e4308 */ /* 0x000e620000000c00 */
[----:B------:R-:W-:Y:S01]  /*27be0*/  @!P0 SHF.R.S32.HI R3, RZ, 0x1f, R235 ;  /* 0x0000001fff038819 */ /* 0x000fe200000114eb */
[----:B-1----:R-:W-:Y:S01]  /*27bf0*/  @P3 FMUL.FTZ R13, R13, 0.69314718246459960938 ;  /* 0x3f3172180d0d3820 */ /* 0x002fe20000410000 */
[----:B------:R-:W-:-:S02]  /*27c00*/  MOV R5, 0x7f800000 ;  /* 0x7f80000000057802 */ /* 0x000fc40000000f00 */
[----:B------:R-:W-:Y:S01]  /*27c10*/  MOV R9, 0x7f800000 ;  /* 0x7f80000000097802 */ /* 0x000fe20000000f00 */
[----:B-----5:R-:W-:Y:S02]  /*27c20*/  @P3 FFMA.FTZ R9, R132, R2, R13 ;  /* 0x0000000284093223 */ /* 0x020fe4000001000d */
[----:B------:R-:W-:-:S04]  /*27c30*/  @P4 FMUL.FTZ R14, R14, 0.69314718246459960938 ;  /* 0x3f3172180e0e4820 */ /* 0x000fc80000410000 */
[----:B------:R-:W-:Y:S02]  /*27c40*/  @P4 FFMA.FTZ R5, R133, R2, R14 ;  /* 0x0000000285054223 */ /* 0x000fe4000001000e */
[----:B--2---:R-:W-:-:S04]  /*27c50*/  @P0 IMAD.WIDE.U32 R18, R50, R238, RZ ;  /* 0x000000ee32120225 */ /* 0x004fc800078e00ff */
[----:B---3--:R-:W-:Y:S01]  /*27c60*/  @!P0 IMAD R11, R17, R235, RZ ;  /* 0x000000eb110b8224 */ /* 0x008fe200078e02ff */
[----:B----4-:R-:W-:-:S03]  /*27c70*/  ISETP.NE.AND P1, PT, R0, RZ, PT ;  /* 0x000000ff0000720c */ /* 0x010fc60003f25270 */
[C---:B------:R-:W-:Y:S02]  /*27c80*/  @!P0 IMAD R11, R16.reuse, R3, R11 ;  /* 0x00000003100b8224 */ /* 0x040fe400078e020b */
        /* <DEDUP_REMOVED lines=14> */
.L_x_3515:
[----:B------:R-:W-:Y:S02]  /*27d70*/  ULDC.64 UR4, c[0x0][0x118] ;  /* 0x0000460000047ab9 */ /* 0x000fe40000000a00 */
[----:B------:R-:W2:Y:S04]  /*27d80*/  LD.E R2, [R6.64+0x60] ;  /* 0x0000600406027980 */ /* 0x000ea8000c101900 */
[----:B------:R-:W3:Y:S01]  /*27d90*/  LD.E R238, [R6.64+0xb4] ;  /* 0x0000b40406ee7980 */ /* 0x000ee2000c101900 */
[----:B--2---:R-:W-:-:S04]  /*27da0*/  IMAD R2, R2, R235, R234 ;  /* 0x000000eb02027224 */ /* 0x004fc800078e02ea */
[----:B---3--:R-:W-:Y:S02]  /*27db0*/  IMAD R238, R238, R2, RZ ;  /* 0x00000002eeee7224 */ /* 0x008fe400078e02ff */
.L_x_3516:
[----:B------:R-:W-:Y:S05]  /*27dc0*/  BSYNC B0 ;  /* 0x0000000000007941 */ /* 0x000fea0003800000 */
.L_x_3514:
        /* <DEDUP_REMOVED lines=44> */
.L_x_3518:
[----:B------:R-:W-:Y:S05]  /*28090*/  BSYNC B0 ;  /* 0x0000000000007941 */ /* 0x000fea0003800000 */
.L_x_3517:
[----:B----4-:R-:W-:Y:S01]  /*280a0*/  LEA.HI R5, R8, R4, RZ, 0x3 ;  /* 0x0000000408057211 */ /* 0x010fe200078f18ff */
[----:B------:R-:W-:Y:S01]  /*280b0*/  ULDC.64 UR4, c[0x0][0x118] ;  /* 0x0000460000047ab9 */ /* 0x000fe20000000a00 */
[----:B------:R-:W-:Y:S01]  /*280c0*/  IMAD.SHL.U32 R236, R236, 0x40, RZ ;  /* 0x00000040ecec7824 */ /* 0x000fe200078e00ff */
[----:B------:R-:W-:Y:S01]  /*280d0*/  LEA.HI R13, R13, R2, RZ, 0x3 ;  /* 0x000000020d0d7211 */ /* 0x000fe200078f18ff */
[----:B-1----:R1:W5:Y:S01]  /*280e0*/  LD.E R6, [R6.64+0xc0] ;  /* 0x0000c00406067980 */ /* 0x002362000c101900 */
[----:B------:R-:W-:Y:S01]  /*280f0*/  LOP3.LUT R5, R5, 0xfffffff8, RZ, 0xc0, !PT ;  /* 0xfffffff805057812 */ /* 0x000fe200078ec0ff */
[----:B------:R-:W-:Y:S04]  /*28100*/  BSSY B0, `(.L_x_3519) ;  /* 0x0000024000007945 */ /* 0x000fe80003800000 */
[----:B------:R-:W-:-:S02]  /*28110*/  IMAD.IADD R5, R4, 0x1, -R5 ;  /* 0x0000000104057824 */ /* 0x000fc400078e0a05 */
[----:B------:R-:W-:Y:S02]  /*28120*/  IMAD R4, R51, R236, RZ ;  /* 0x000000ec33047224 */ /* 0x000fe400078e02ff */
[----:B------:R-:W-:Y:S01]  /*28130*/  IMAD.SHL.U32 R8, R5, 0x8, RZ ;  /* 0x0000000805087824 */ /* 0x000fe200078e00ff */
[----:B------:R-:W-:-:S04]  /*28140*/  SHF.R.S32.HI R5, RZ, 0x1f, R236 ;  /* 0x0000001fff057819 */ /* 0x000fc800000114ec */
        /* <DEDUP_REMOVED lines=8> */
[C---:B------:R-:W-:Y:S01]  /*281d0*/  IMAD R3, R48.reuse, R5, R3 ;  /* 0x0000000530037224 */ /* 0x040fe200078e0203 */
        /* <DEDUP_REMOVED lines=22> */
.L_x_3520:
[----:B-1----:R-:W-:Y:S05]  /*28340*/  BSYNC B0 ;  /* 0x0000000000007941 */ /* 0x002fea0003800000 */
.L_x_3519:
        /* <DEDUP_REMOVED lines=19> */
.L_x_3522:
[----:B------:R-:W-:Y:S05]  /*28480*/  BSYNC B0 ;  /* 0x0000000000007941 */ /* 0x000fea0003800000 */
.L_x_3521:
        /* <DEDUP_REMOVED lines=19> */
.L_x_3524:
[----:B------:R-:W-:Y:S05]  /*285c0*/  BSYNC B0 ;  /* 0x0000000000007941 */ /* 0x000fea0003800000 */
.L_x_3523:
[----:B------:R-:W-:Y:S01]  /*285d0*/  IADD3 R3, R13, 0x30, RZ ;  /* 0x000000300d037810 */ /* 0x000fe20007ffe0ff */
[----:B-1----:R-:W-:Y:S02]  /*285e0*/  IMAD.MOV.U32 R4, RZ, RZ, R233 ;  /* 0x000000ffff047224 */ /* 0x002fe400078e00e9 */
[----:B------:R-:W-:Y:S01]  /*285f0*/  IMAD.MOV.U32 R5, RZ, RZ, 0x0 ;  /* 0x00000000ff057424 */ /* 0x000fe200078e00ff */
[----:B------:R-:W-:-:S13]  /*28600*/  ISETP.GE.AND P0, PT, R3, R236, PT ;  /* 0x000000ec0300720c */ /* 0x000fda0003f06270 */
[----:B------:R-:W-:Y:S05]  /*28610*/  @P0 RET.REL.NODEC R4 `(_ZN5flash24flash_fwd_splitkv_kernelI23Flash_fwd_kernel_traitsILi128ELi64ELi128ELi4ELb0ELb0EN7cutlass10bfloat16_tE19Flash_kernel_traitsILi128ELi64ELi128ELi4ES3_EELb1ELb0ELb1ELb0ELb0ELb1ELb0ELb1EEEvNS_16Flash_fwd_paramsE) ;  /* 0xfffd79e004000950 */ /* 0x000fea0003c3ffff */
        /* <DEDUP_REMOVED lines=16> */
[----:B------:R-:W-:Y:S05]  /*28720*/  @P0 RET.REL.NODEC R2 `(_ZN5flash24flash_fwd_splitkv_kernelI23Flash_fwd_kernel_traitsILi128ELi64ELi128ELi4ELb0ELb0EN7cutlass10bfloat16_tE19Flash_kernel_traitsILi128ELi64ELi128ELi4ES3_EELb1ELb0ELb1ELb0ELb0ELb1ELb0ELb1EEEvNS_16Flash_fwd_paramsE) ;  /* 0xfffd78d002000950 */ /* 0x000fea0003c3ffff */
[----:B------:R-:W-:Y:S01]  /*28730*/  MOV R2, R233 ;  /* 0x000000e900027202 */ /* 0x000fe20000000f00 */
[----:B------:R-:W-:Y:S01]  /*28740*/  ULDC.64 UR4, c[0x0][0x118] ;  /* 0x0000460000047ab9 */ /* 0x000fe20000000a00 */
[----:B------:R-:W-:Y:S01]  /*28750*/  MOV R3, 0x0 ;  /* 0x0000000000037802 */ /* 0x000fe20000000f00 */
[----:B------:R4:W-:Y:S03]  /*28760*/  ST.E.128 [R8.64+0x80], R44 ;  /* 0x0000802c08007985 */ /* 0x0009e6000c101d04 */
[----:B------:R-:W-:Y:S05]  /*28770*/  RET.REL.NODEC R2 `(_ZN5flash24flash_fwd_splitkv_kernelI23Flash_fwd_kernel_traitsILi128ELi64ELi128ELi4ELb0ELb0EN7cutlass10bfloat16_tE19Flash_kernel_traitsILi128ELi64ELi128ELi4ES3_EELb1ELb0ELb1ELb0ELb0ELb1ELb0ELb1EEEvNS_16Flash_fwd_paramsE) ;  /* 0xfffd788002007950 */ /* 0x000fea0003c3ffff */
.L_x_3512:
[----:B------:R-:W-:Y:S01]  /*28780*/  IMAD.MOV.U32 R8, RZ, RZ, R244 ;  /* 0x000000ffff087224 */ /* 0x000fe200078e00f4 */
[----:B------:R-:W-:Y:S02]  /*28790*/  MOV R5, 0x2 ;  /* 0x0000000200057802 */ /* 0x000fe40000000f00 */
[----:B------:R-:W-:Y:S02]  /*287a0*/  MOV R3, 0x287c0 ;  /* 0x000287c000037802 */ /* 0x000fe40000000f00 */
[----:B-1---5:R-:W-:Y:S05]  /*287b0*/  CALL.REL.NOINC `($__internal_21_$__cuda_sm70_shflsync_bfly_p) ;  /* 0x0000010000007944 */ /* 0x022fea0003c00000 */
[----:B------:R-:W-:Y:S05]  /*287c0*/  BRA `(.L_x_3525) ;  /* 0xffffe89000007947 */ /* 0x000fea000383ffff */
.L_x_3513:
[----:B------:R-:W-:Y:S01]  /*287d0*/  IMAD.MOV.U32 R8, RZ, RZ, R244 ;  /* 0x000000ffff087224 */ /* 0x000fe200078e00f4 */
[----:B------:R-:W-:-:S02]  /*287e0*/  MOV R5, 0x1 ;  /* 0x0000000100057802 */ /* 0x000fc40000000f00 */
[----:B------:R-:W-:Y:S02]  /*287f0*/  MOV R3, 0x28810 ;  /* 0x0002881000037802 */ /* 0x000fe40000000f00 */
[----:B-1---5:R-:W-:Y:S05]  /*28800*/  CALL.REL.NOINC `($__internal_21_$__cuda_sm70_shflsync_bfly_p) ;  /* 0x000000b000007944 */ /* 0x022fea0003c00000 */
[----:B------:R-:W-:Y:S01]  /*28810*/  FADD.FTZ R244, R244, R5 ;  /* 0x00000005f4f47221 */ /* 0x000fe20000010000 */
[----:B------:R-:W-:Y:S02]  /*28820*/  MOV R8, R245 ;  /* 0x000000f500087202 */ /* 0x000fe40000000f00 */
[----:B------:R-:W-:Y:S02]  /*28830*/  MOV R5, 0x2 ;  /* 0x0000000200057802 */ /* 0x000fe40000000f00 */
[----:B------:R-:W-:Y:S02]  /*28840*/  MOV R3, 0x28860 ;  /* 0x0002886000037802 */ /* 0x000fe40000000f00 */
[----:B------:R-:W-:Y:S05]  /*28850*/  CALL.REL.NOINC `($__internal_21_$__cuda_sm70_shflsync_bfly_p) ;  /* 0x0000006000007944 */ /* 0x000fea0003c00000 */
[----:B------:R-:W-:Y:S01]  /*28860*/  FADD.FTZ R245, R245, R5 ;  /* 0x00000005f5f57221 */ /* 0x000fe20000010000 */
[----:B------:R-:W-:Y:S02]  /*28870*/  MOV R5, 0x1 ;  /* 0x0000000100057802 */ /* 0x000fe40000000f00 */
[----:B------:R-:W-:Y:S02]  /*28880*/  MOV R3, 0x288b0 ;  /* 0x000288b000037802 */ /* 0x000fe40000000f00 */
[----:B------:R-:W-:-:S02]  /*28890*/  MOV R8, R245 ;  /* 0x000000f500087202 */ /* 0x000fc40000000f00 */
[----:B------:R-:W-:Y:S05]  /*288a0*/  CALL.REL.NOINC `($__internal_21_$__cuda_sm70_shflsync_bfly_p) ;  /* 0x0000001000007944 */ /* 0x000fea0003c00000 */
[----:B------:R-:W-:Y:S05]  /*288b0*/  BRA `(.L_x_3526) ;  /* 0xffffe81000007947 */ /* 0x000fea000383ffff */
        .weak           $__internal_21_$__cuda_sm70_shflsync_bfly_p
        .type           $__internal_21_$__cuda_sm70_shflsync_bfly_p,@function
        .size           $__internal_21_$__cuda_sm70_shflsync_bfly_p,(.L_x_8291 - $__internal_21_$__cuda_sm70_shflsync_bfly_p)
$__internal_21_$__cuda_sm70_shflsync_bfly_p:
[----:B------:R-:W-:Y:S04]  /*288c0*/  WARPSYNC R0 ;  /* 0x0000000000007348 */ /* 0x000fe80003800000 */
[----:B------:R1:W2:Y:S01]  /*288d0*/  SHFL.BFLY PT, R5, R8, R5, R4 ;  /* 0x0c00000508057389 */ /* 0x0002a200000e0004 */
[----:B------:R-:W-:-:S02]  /*288e0*/  MOV R9, 0x0 ;  /* 0x0000000000097802 */ /* 0x000fc40000000f00 */
[----:B-1----:R-:W-:-:S04]  /*288f0*/  MOV R8, R3 ;  /* 0x0000000300087202 */ /* 0x002fc80000000f00 */
[----:B--2---:R-:W-:Y:S05]  /*28900*/  RET.REL.NODEC R8 `(_ZN5flash24flash_fwd_splitkv_kernelI23Flash_fwd_kernel_traitsILi128ELi64ELi128ELi4ELb0ELb0EN7cutlass10bfloat16_tE19Flash_kernel_traitsILi128ELi64ELi128ELi4ES3_EELb1ELb0ELb1ELb0ELb0ELb1ELb0ELb1EEEvNS_16Flash_fwd_paramsE) ;  /* 0xfffd76f008007950 */ /* 0x004fea0003c3ffff */
.L_x_3527:
        /* <DEDUP_REMOVED lines=15> */
.L_x_8291:


//--------------------- .text._ZN5flash24flash_fwd_splitkv_kernelI23Flash_fwd_kernel_traitsILi128ELi64ELi128ELi4ELb0ELb0EN7cutlass10bfloat16_tE19Flash_kernel_traitsILi128ELi64ELi128ELi4ES3_EELb1ELb0ELb0ELb0ELb1ELb0ELb1ELb0EEEvNS_16Flash_fwd_paramsE --------------------------
	.section	.text._ZN5flash24flash_fwd_splitkv_kernelI23Flash_fwd_kernel_traitsILi128ELi64ELi128ELi4ELb0ELb0EN7cutlass10bfloat16_tE19Flash_kernel_traitsILi128ELi64ELi128ELi4ES3_EELb1ELb0ELb0ELb0ELb1ELb0ELb1ELb0EEEvNS_16Flash_fwd_paramsE,"ax",@progbits
	.sectioninfo	@"SHI_REGISTERS=254"
	.align	128
        .global         _ZN5flash24flash_fwd_splitkv_kernelI23Flash_fwd_kernel_traitsILi128ELi64ELi128ELi4ELb0ELb0EN7cutlass10bfloat16_tE19Flash_kernel_traitsILi128ELi64ELi128ELi4ES3_EELb1ELb0ELb0ELb0ELb1ELb0ELb1ELb0EEEvNS_16Flash_fwd_paramsE
        .type           _ZN5flash24flash_fwd_splitkv_kernelI23Flash_fwd_kernel_traitsILi128ELi64ELi128ELi4ELb0ELb0EN7cutlass10bfloat16_tE19Flash_kernel_traitsILi128ELi64ELi128ELi4ES3_EELb1ELb0ELb0ELb0ELb1ELb0ELb1ELb0EEEvNS_16Flash_fwd_paramsE,@function
        .size           _ZN5flash24flash_fwd_splitkv_kernelI23Flash_fwd_kernel_traitsILi128ELi64ELi128ELi4ELb0ELb0EN7cutlass10bfloat16_tE19Flash_kernel_traitsILi128ELi64ELi128ELi4ES3_EELb1ELb0ELb0ELb0ELb1ELb0ELb1ELb0EEEvNS_16Flash_fwd_paramsE,(.L_x_8348 - _ZN5flash24flash_fwd_splitkv_kernelI23Flash_fwd_kernel_traitsILi128ELi64ELi128ELi4ELb0ELb0EN7cutlass10bfloat16_tE19Flash_kernel_traitsILi128ELi64ELi128ELi4ES3_EELb1ELb0ELb0ELb0ELb1ELb0ELb1ELb0EEEvNS_16Flash_fwd_paramsE)
        .other          _ZN5flash24flash_fwd_splitkv_kernelI23Flash_fwd_kernel_traitsILi128ELi64ELi128ELi4ELb0ELb0EN7cutlass10bfloat16_tE19Flash_kernel_traitsILi128ELi64ELi128ELi4ES3_EELb1ELb0ELb0ELb0ELb1ELb0ELb1ELb0EEEvNS_16Flash_fwd_paramsE,@"STO_CUDA_ENTRY STV_DEFAULT"
_ZN5flash24flash_fwd_splitkv_kernelI23Flash_fwd_kernel_traitsILi128ELi64ELi128ELi4ELb0ELb0EN7cutlass10bfloat16_tE19Flash_kernel_traitsILi128ELi64ELi128ELi4ES3_EELb1ELb0ELb0ELb0ELb1ELb0ELb1ELb0EEEvNS_16Flash_fwd_paramsE:
.text._ZN5flash24flash_fwd_splitkv_kernelI23Flash_fwd_kernel_traitsILi128ELi64ELi128ELi4ELb0ELb0EN7cutlass10bfloat16_tE19Flash_kernel_traitsILi128ELi64ELi128ELi4ES3_EELb1ELb0ELb0ELb0ELb1ELb0ELb1ELb0EEEvNS_16Flash_fwd_paramsE:
[----:B------:R-:W-:Y:S02]  /*0000*/  MOV R1, c[0x0][0x28] ;  /* 0x00000a0000017a02 */ /* 0x000fe40000000f00 */
[----:B------:R-:W1:Y:S01]  /*0010*/  I2F.U32.RP R7, c[0x0][0x1c0] ;  /* 0x0000700000077b06 */ /* 0x000e620000209000 */
[----:B------:R-:W2:Y:S01]  /*0020*/  S2R R6, SR_CTAID.Z ;  /* 0x0000000000067919 */ /* 0x000ea20000002700 */
[----:B------:R-:W-:Y:S01]  /*0030*/  IMAD.MOV.U32 R2, RZ, RZ, RZ ;  /* 0x000000ffff027224 */ /* 0x000fe200078e00ff */
[----:B------:R-:W-:Y:S01]  /*0040*/  ISETP.NE.U32.AND P1, PT, RZ, c[0x0][0x1c0], PT ;  /* 0x00007000ff007a0c */ /* 0x000fe20003f25070 */
[----:B------:R-:W-:-:S04]  /*0050*/  ULDC.64 UR12, c[0x0][0x118] ;  /* 0x00004600000c7ab9 */ /* 0x000fc80000000a00 */
[----:B-1----:R-:W1:Y:S02]  /*0060*/  MUFU.RCP R4, R7 ;  /* 0x0000000700047308 */ /* 0x002e640000001000 */
[----:B-1----:R-:W-:Y:S01]  /*0070*/  IADD3 R4, R4, 0xffffffe, RZ ;  /* 0x0ffffffe04047810 */ /* 0x002fe20007ffe0ff */
[----:B------:R-:W-:-:S05]  /*0080*/  IMAD.MOV.U32 R7, RZ, RZ, -0x1 ;  /* 0xffffffffff077424 */ /* 0x000fca00078e00ff */
        /* <DEDUP_REMOVED lines=12> */
[----:B------:R-:W-:Y:S01]  /*0150*/  ISETP.GE.U32.AND P0, PT, R2, c[0x0][0x1c0], PT ;  /* 0x0000700002007a0c */ /* 0x000fe20003f06070 */
[----:B------:R-:W-:Y:S01]  /*0160*/  IMAD.MOV.U32 R2, RZ, RZ, 0x4 ;  /* 0x00000004ff027424 */ /* 0x000fe200078e00ff */
        /* <DEDUP_REMOVED lines=11> */
[----:B------:R-:W2:Y:S04]  /*0220*/  @P2 LDG.E R7, [R12.64] ;  /* 0x0000000c0c072981 */ /* 0x000ea8000c1e1900 */
[----:B------:R-:W2:Y:S01]  /*0230*/  @P2 LDG.E R128, [R12.64+0x4] ;  /* 0x0000040c0c802981 */ /* 0x000ea2000c1e1900 */
[----:B------:R-:W-:-:S04]  /*0240*/  MOV R5, RZ ;  /* 0x000000ff00057202 */ /* 0x000fc80000000f00 */
[----:B------:R1:W5:Y:S02]  /*0250*/  @!P1 LDG.E R4, [R8.64] ;  /* 0x0000000c08049981 */ /* 0x000364000c1e1900 */
[----:B------:R-:W-:Y:S02]  /*0260*/  @P0 IMAD.WIDE R10, R231, R2, c[0x0][0x250] ;  /* 0x00009400e70a0625 */ /* 0x000fe400078e0202 */
[----:B------:R-:W3:Y:S04]  /*0270*/  S2R R35, SR_CTAID.X ;  /* 0x0000000000237919 */ /* 0x000ee80000002500 */
        /* <DEDUP_REMOVED lines=13> */
.L_x_3528:
[----:B-1-34-:R-:W-:Y:S02]  /*0350*/  MOV R3, c[0x0][0x218] ;  /* 0x0000860000037a02 */ /* 0x01afe40000000f00 */
.L_x_3529:
        /* <DEDUP_REMOVED lines=21> */
[----:B-1----:R-:W-:-:S04]  /*04b0*/  IADD3 R10, R10, 0xffffffe, RZ ;  /* 0x0ffffffe0a0a7810 */ /* 0x002fc80007ffe0ff */
[----:B------:R-:W1:Y:S02]  /*04c0*/  F2I.FTZ.U32.TRUNC.NTZ R11, R10 ;  /* 0x0000000a000b7305 */ /* 0x000e64000021f000 */
[--C-:B-1----:R-:W-:Y:S02]  /*04d0*/  IMAD.MOV R3, RZ, RZ, -R11.reuse ;  /* 0x000000ffff037224 */ /* 0x102fe400078e0a0b */
[----:B------:R-:W-:Y:S02]  /*04e0*/  IMAD.MOV.U32 R10, RZ, RZ, RZ ;  /* 0x000000ffff0a7224 */ /* 0x000fe400078e00ff */
[----:B------:R-:W-:Y:S01]  /*04f0*/  IMAD R6, R3, R8, RZ ;  /* 0x0000000803067224 */ /* 0x000fe200078e02ff */
[----:B------:R-:W-:Y:S02]  /*0500*/  IABS R3, R9 ;  /* 0x0000000900037213 */ /* 0x000fe40000000000 */
[----:B------:R-:W-:Y:S01]  /*0510*/  LOP3.LUT R9, R9, c[0x0][0x10], RZ, 0x3c, !PT ;  /* 0x0000040009097a12 */ /* 0x000fe200078e3cff */
[----:B------:R-:W-:-:S03]  /*0520*/  IMAD.HI.U32 R11, R11, R6, R10 ;  /* 0x000000060b0b7227 */ /* 0x000fc600078e000a */
[----:B------:R-:W-:Y:S01]  /*0530*/  ISETP.GE.AND P0, PT, R9, RZ, PT ;  /* 0x000000ff0900720c */ /* 0x000fe20003f06270 */
[----:B------:R-:W-:-:S04]  /*0540*/  IMAD.MOV.U32 R6, RZ, RZ, R3 ;  /* 0x000000ffff067224 */ /* 0x000fc800078e0003 */
[----:B------:R-:W-:Y:S01]  /*0550*/  IMAD.HI.U32 R10, R11, R6, RZ ;  /* 0x000000060b0a7227 */ /* 0x000fe200078e00ff */
[----:B------:R-:W-:-:S03]  /*0560*/  IADD3 R11, R43, 0x7f, RZ ;  /* 0x0000007f2b0b7810 */ /* 0x000fc60007ffe0ff */
[----:B------:R-:W-:-:S04]  /*0570*/  IMAD.MOV R3, RZ, RZ, -R10 ;  /* 0x000000ffff037224 */ /* 0x000fc800078e0a0a */
[----:B------:R-:W-:Y:S01]  /*0580*/  IMAD R3, R8, R3, R6 ;  /* 0x0000000308037224 */ /* 0x000fe200078e0206 */
[----:B------:R-:W-:-:S04]  /*0590*/  IADD3 R6, -R128, 0xbf, R131 ;  /* 0x000000bf80067810 */ /* 0x000fc80007ffe183 */
[----:B------:R-:W-:Y:S02]  /*05a0*/  ISETP.GT.U32.AND P1, PT, R8, R3, PT ;  /* 0x000000030800720c */ /* 0x000fe40003f24070 */
[----:B------:R-:W-:Y:S02]  /*05b0*/  IADD3 R9, R6, c[0x0][0x2e8], R43 ;  /* 0x0000ba0006097a10 */ /* 0x000fe40007ffe02b */
[----:B------:R-:W1:Y:S02]  /*05c0*/  S2R R6, SR_TID.X ;  /* 0x0000000000067919 */ /* 0x000e640000002100 */
[----:B------:R-:W-:-:S04]  /*05d0*/  SHF.R.S32.HI R38, RZ, 0x1f, R9 ;  /* 0x0000001fff267819 */ /* 0x000fc80000011409 */
[----:B------:R-:W-:-:S03]  /*05e0*/  LEA.HI R38, R38, R9, RZ, 0x7 ;  /* 0x0000000926267211 */ /* 0x000fc600078f38ff */
[----:B------:R-:W-:Y:S01]  /*05f0*/  @!P1 IMAD.IADD R3, R3, 0x1, -R8 ;  /* 0x0000000103039824 */ /* 0x000fe200078e0a08 */
[----:B------:R-:W-:Y:S02]  /*0600*/  @!P1 IADD3 R10, R10, 0x1, RZ ;  /* 0x000000010a0a9810 */ /* 0x000fe40007ffe0ff */
[----:B------:R-:W-:Y:S02]  /*0610*/  ISETP.NE.AND P1, PT, RZ, c[0x0][0x10], PT ;  /* 0x00000400ff007a0c */ /* 0x000fe40003f25270 */
[----:B------:R-:W-:Y:S02]  /*0620*/  ISETP.GE.U32.AND P2, PT, R3, R8, PT ;  /* 0x000000080300720c */ /* 0x000fe40003f46070 */
[----:B------:R-:W-:Y:S02]  /*0630*/  SHF.R.S32.HI R8, RZ, 0x1f, R11 ;  /* 0x0000001fff087819 */ /* 0x000fe4000001140b */
[----:B------:R-:W-:Y:S02]  /*0640*/  SHF.R.S32.HI R38, RZ, 0x7, R38 ;  /* 0x00000007ff267819 */ /* 0x000fe40000011426 */
[----:B------:R-:W-:-:S04]  /*0650*/  LEA.HI R8, R8, R11, RZ, 0x7 ;  /* 0x0000000b08087211 */ /* 0x000fc800078f38ff */
[----:B------:R-:W-:-:S03]  /*0660*/  SHF.R.S32.HI R8, RZ, 0x7, R8 ;  /* 0x00000007ff087819 */ /* 0x000fc60000011408 */
[----:B------:R-:W-:-:S05]  /*0670*/  @P2 IADD3 R10, R10, 0x1, RZ ;  /* 0x000000010a0a2810 */ /* 0x000fca0007ffe0ff */
[----:B------:R-:W-:-:S04]  /*0680*/  IMAD.MOV.U32 R3, RZ, RZ, R10 ;  /* 0x000000ffff037224 */ /* 0x000fc800078e000a */
        /* <DEDUP_REMOVED lines=13> */
[----:B------:R-:W-:-:S05]  /*0760*/  LOP3.LUT R3, R2, 0x3ffffff0, RZ, 0xc0, !PT ;  /* 0x3ffffff002037812 */ /* 0x000fca00078ec0ff */
[----:B------:R-:W-:-:S04]  /*0770*/  IMAD.IADD R3, R6, 0x1, -R3 ;  /* 0x0000000106037824 */ /* 0x000fc800078e0a03 */
[----:B------:R-:W-:Y:S02]  /*0780*/  IMAD.SHL.U32 R8, R3, 0x4, RZ ;  /* 0x0000000403087824 */ /* 0x000fe400078e00ff */
[--C-:B------:R-:W-:Y:S01]  /*0790*/  IMAD R3, R0, c[0x0][0x214], R131.reuse ;  /* 0x0000850000037a24 */ /* 0x100fe200078e0283 */
[----:B------:R-:W-:Y:S01]  /*07a0*/  SHF.R.S32.HI R0, RZ, 0x4, R2 ;  /* 0x00000004ff007819 */ /* 0x000fe20000011402 */
[----:B------:R-:W-:Y:S01]  /*07b0*/  IMAD.IADD R131, R128, 0x1, -R131 ;  /* 0x0000000180837824 */ /* 0x000fe200078e0a83 */
[--C-:B------:R-:W-:Y:S01]  /*07c0*/  SHF.R.S32.HI R9, RZ, 0x1f, R8.reuse ;  /* 0x0000001fff097819 */ /* 0x100fe20000011408 */
[----:B------:R-:W-:Y:S01]  /*07d0*/  IMAD R5, R3, c[0x0][0x22c], RZ ;  /* 0x00008b0003057a24 */ /* 0x000fe200078e02ff */
[C---:B------:R-:W-:Y:S02]  /*07e0*/  IADD3 R12, R0.reuse, 0x10, RZ ;  /* 0x00000010000c7810 */ /* 0x040fe40007ffe0ff */
[C---:B------:R-:W-:Y:S01]  /*07f0*/  IADD3 R4, R0.reuse, 0x8, RZ ;  /* 0x0000000800047810 */ /* 0x040fe20007ffe0ff */
[C---:B------:R-:W-:Y:S01]  /*0800*/  IMAD.WIDE R8, R0.reuse, 0x80, R8 ;  /* 0x0000008000087825 */ /* 0x040fe200078e0208 */
[----:B------:R-:W-:-:S02]  /*0810*/  IADD3 R10, R0, 0x18, RZ ;  /* 0x00000018000a7810 */ /* 0x000fc40007ffe0ff */
[----:B------:R-:W-:Y:S02]  /*0820*/  ISETP.GE.AND P2, PT, R4, R131, PT ;  /* 0x000000830400720c */ /* 0x000fe40003f46270 */
[C---:B------:R-:W-:Y:S02]  /*0830*/  IADD3 R2, P0, R5.reuse, R8, RZ ;  /* 0x0000000805027210 */ /* 0x040fe40007f1e0ff */
[----:B------:R-:W-:Y:S02]  /*0840*/  IADD3 R8, R0, 0x20, RZ ;  /* 0x0000002000087810 */ /* 0x000fe40007ffe0ff */
[----:B------:R-:W-:Y:S02]  /*0850*/  LEA.HI.X.SX32 R5, R5, R9, 0x1, P0 ;  /* 0x0000000905057211 */ /* 0x000fe400000f0eff */
[----:B------:R-:W-:Y:S02]  /*0860*/  LEA R14, P0, R2, c[0x0][0x1d8], 0x2 ;  /* 0x00007600020e7a11 */ /* 0x000fe400078010ff */
[----:B------:R-:W-:-:S02]  /*0870*/  ISETP.GE.AND P3, PT, R0, R131, PT ;  /* 0x000000830000720c */ /* 0x000fc40003f66270 */
[----:B------:R-:W-:Y:S02]  /*0880*/  LEA.HI.X R15, R2, c[0x0][0x1dc], R5, 0x2, P0 ;  /* 0x00007700020f7a11 */ /* 0x000fe400000f1405 */
[-C--:B------:R-:W-:Y:S02]  /*0890*/  ISETP.GE.AND P0, PT, R12, R131.reuse, PT ;  /* 0x000000830c00720c */ /* 0x080fe40003f06270 */
[-C--:B------:R-:W-:Y:S01]  /*08a0*/  ISETP.GE.AND P1, PT, R10, R131.reuse, PT ;  /* 0x000000830a00720c */ /* 0x080fe20003f26270 */
[----:B------:R1:W-:Y:S01]  /*08b0*/  @!P2 STG.E.128 [R14.64+0x1000], RZ ;  /* 0x001000ff0e00a986 */ /* 0x0003e2000c101d0c */
[-C--:B------:R-:W-:Y:S02]  /*08c0*/  ISETP.GE.AND P4, PT, R8, R131.reuse, PT ;  /* 0x000000830800720c */ /* 0x080fe40003f86270 */
[----:B------:R-:W-:Y:S01]  /*08d0*/  ISETP.GE.OR P5, PT, R4, R131, P6 ;  /* 0x000000830400720c */ /* 0x000fe200037a6670 */
[----:B------:R1:W-:Y:S01]  /*08e0*/  @!P2 STG.E.128 [R14.64+0x1100], RZ ;  /* 0x001100ff0e00a986 */ /* 0x0003e2000c101d0c */
[----:B------:R-:W-:-:S02]  /*08f0*/  IADD3 R6, R0, 0x28, RZ ;  /* 0x0000002800067810 */ /* 0x000fc40007ffe0ff */
[C---:B------:R-:W-:Y:S01]  /*0900*/  IADD3 R4, R0.reuse, 0x30, RZ ;  /* 0x0000003000047810 */ /* 0x040fe20007ffe0ff */
[----:B------:R1:W-:Y:S01]  /*0910*/  @!P3 STG.E.128 [R14.64], RZ ;  /* 0x000000ff0e00b986 */ /* 0x0003e2000c101d0c */
[----:B------:R-:W-:Y:S02]  /*0920*/  IADD3 R2, R0, 0x38, RZ ;  /* 0x0000003800027810 */ /* 0x000fe40007ffe0ff */
[----:B------:R-:W-:Y:S01]  /*0930*/  SHF.R.S32.HI R5, RZ, 0x1f, R3 ;  /* 0x0000001fff057819 */ /* 0x000fe20000011403 */
[----:B------:R1:W-:Y:S01]  /*0940*/  @!P0 STG.E.128 [R14.64+0x2000], RZ ;  /* 0x002000ff0e008986 */ /* 0x0003e2000c101d0c */
[----:B------:R-:W-:-:S03]  /*0950*/  ISETP.GE.AND P2, PT, R4, R131, PT ;  /* 0x000000830400720c */ /* 0x000fc60003f46270 */
[----:B------:R1:W-:Y:S01]  /*0960*/  @!P0 STG.E.128 [R14.64+0x2100], RZ ;  /* 0x002100ff0e008986 */ /* 0x0003e2000c101d0c */
[----:B------:R-:W-:-:S03]  /*0970*/  IADD3 R3, P0, R3, R0, RZ ;  /* 0x0000000003037210 */ /* 0x000fc60007f1e0ff */
[----:B------:R1:W-:Y:S01]  /*0980*/  @!P3 STG.E.128 [R14.64+0x100], RZ ;  /* 0x000100ff0e00b986 */ /* 0x0003e2000c101d0c */
[----:B------:R-:W-:-:S03]  /*0990*/  ISETP.GE.AND P3, PT, R6, R131, PT ;  /* 0x000000830600720c */ /* 0x000fc60003f66270 */
[----:B------:R1:W-:Y:S04]  /*09a0*/  @!P1 STG.E.128 [R14.64+0x3000], RZ ;  /* 0x003000ff0e009986 */ /* 0x0003e8000c101d0c */
[----:B------:R1:W-:Y:S01]  /*09b0*/  @!P1 STG.E.128 [R14.64+0x3100], RZ ;  /* 0x003100ff0e009986 */ /* 0x0003e2000c101d0c */
[----:B------:R-:W-:-:S03]  /*09c0*/  ISETP.GE.AND P1, PT, R2, R131, PT ;  /* 0x000000830200720c */ /* 0x000fc60003f26270 */
[----:B------:R1:W-:Y:S04]  /*09d0*/  @!P4 STG.E.128 [R14.64+0x4000], RZ ;  /* 0x004000ff0e00c986 */ /* 0x0003e8000c101d0c */
[----:B------:R1:W-:Y:S01]  /*09e0*/  @!P4 STG.E.128 [R14.64+0x4100], RZ ;  /* 0x004100ff0e00c986 */ /* 0x0003e2000c101d0c */
[----:B------:R-:W-:Y:S02]  /*09f0*/  ISETP.GE.OR P4, PT, R12, R131, P6 ;  /* 0x000000830c00720c */ /* 0x000fe40003786670 */
[----:B------:R-:W-:Y:S01]  /*0a00*/  LEA.HI.X.SX32 R12, R0, R5, 0x1, P0 ;  /* 0x00000005000c7211 */ /* 0x000fe200000f0eff */
[----:B------:R1:W-:Y:S01]  /*0a10*/  @!P3 STG.E.128 [R14.64+0x5000], RZ ;  /* 0x005000ff0e00b986 */ /* 0x0003e2000c101d0c */
[----:B------:R-:W-:-:S03]  /*0a20*/  LEA R16, P0, R3, c[0x0][0x208], 0x2 ;  /* 0x0000820003107a11 */ /* 0x000fc600078010ff */
[----:B------:R1:W-:Y:S01]  /*0a30*/  @!P3 STG.E.128 [R14.64+0x5100], RZ ;  /* 0x005100ff0e00b986 */ /* 0x0003e2000c101d0c */
[----:B------:R-:W-:Y:S01]  /*0a40*/  LEA.HI.X R17, R3, c[0x0][0x20c], R12, 0x2, P0 ;  /* 0x0000830003117a11 */ /* 0x000fe200000f140c */
[----:B------:R-:W-:Y:S01]  /*0a50*/  @!P5 IMAD.MOV.U32 R3, RZ, RZ, -0x800000 ;  /* 0xff800000ff03d424 */ /* 0x000fe200078e00ff */
[-C--:B------:R-:W-:Y:S01]  /*0a60*/  ISETP.GE.OR P3, PT, R10, R131.reuse, P6 ;  /* 0x000000830a00720c */ /* 0x080fe20003766670 */
[----:B------:R1:W-:Y:S01]  /*0a70*/  @!P2 STG.E.128 [R14.64+0x6000], RZ ;  /* 0x006000ff0e00a986 */ /* 0x0003e2000c101d0c */
[-C--:B------:R-:W-:Y:S01]  /*0a80*/  ISETP.GE.OR P0, PT, R4, R131.reuse, P6 ;  /* 0x000000830400720c */ /* 0x080fe20003706670 */
[----:B------:R-:W-:Y:S02]  /*0a90*/  @!P4 IMAD.MOV.U32 R19, RZ, RZ, -0x800000 ;  /* 0xff800000ff13c424 */ /* 0x000fe400078e00ff */
[----:B------:R1:W-:Y:S01]  /*0aa0*/  @!P2 STG.E.128 [R14.64+0x6100], RZ ;  /* 0x006100ff0e00a986 */ /* 0x0003e2000c101d0c */
[----:B------:R-:W-:-:S03]  /*0ab0*/  ISETP.GE.OR P2, PT, R8, R131, P6 ;  /* 0x000000830800720c */ /* 0x000fc60003746670 */
[----:B------:R1:W-:Y:S04]  /*0ac0*/  @!P1 STG.E.128 [R14.64+0x7000], RZ ;  /* 0x007000ff0e009986 */ /* 0x0003e8000c101d0c */
[----:B------:R1:W-:Y:S01]  /*0ad0*/  @!P1 STG.E.128 [R14.64+0x7100], RZ ;  /* 0x007100ff0e009986 */ /* 0x0003e2000c101d0c */
[-C--:B------:R-:W-:Y:S01]  /*0ae0*/  ISETP.GE.OR P1, PT, R6, R131.reuse, P6 ;  /* 0x000000830600720c */ /* 0x080fe20003726670 */
[----:B------:R-:W-:Y:S02]  /*0af0*/  @!P3 IMAD.MOV.U32 R11, RZ, RZ, -0x800000 ;  /* 0xff800000ff0bb424 */ /* 0x000fe400078e00ff */
[----:B------:R1:W-:Y:S01]  /*0b00*/  @!P5 STG.E [R16.64+0x20], R3 ;  /* 0x000020031000d986 */ /* 0x0003e2000c10190c */
[-C--:B------:R-:W-:Y:S01]  /*0b10*/  ISETP.GE.OR P5, PT, R0, R131.reuse, P6 ;  /* 0x000000830000720c */ /* 0x080fe200037a6670 */
[----:B------:R-:W-:Y:S01]  /*0b20*/  @!P2 IMAD.MOV.U32 R9, RZ, RZ, -0x800000 ;  /* 0xff800000ff09a424 */ /* 0x000fe200078e00ff */
[----:B------:R-:W-:Y:S01]  /*0b30*/  ISETP.GE.OR P6, PT, R2, R131, P6 ;  /* 0x000000830200720c */ /* 0x000fe200037c6670 */
[----:B------:R-:W-:Y:S01]  /*0b40*/  @!P0 IMAD.MOV.U32 R5, RZ, RZ, -0x800000 ;  /* 0xff800000ff058424 */ /* 0x000fe200078e00ff */
[----:B------:R1:W-:Y:S04]  /*0b50*/  @!P4 STG.E [R16.64+0x40], R19 ;  /* 0x000040131000c986 */ /* 0x0003e8000c10190c */
[----:B------:R1:W-:Y:S01]  /*0b60*/  @!P3 STG.E [R16.64+0x60], R11 ;  /* 0x0000600b1000b986 */ /* 0x0003e2000c10190c */
[----:B------:R-:W-:-:S03]  /*0b70*/  @!P1 IMAD.MOV.U32 R7, RZ, RZ, -0x800000 ;  /* 0xff800000ff079424 */ /* 0x000fc600078e00ff */
[----:B------:R1:W-:Y:S01]  /*0b80*/  @!P2 STG.E [R16.64+0x80], R9 ;  /* 0x000080091000a986 */ /* 0x0003e2000c10190c */
[----:B------:R-:W-:-:S03]  /*0b90*/  @!P5 IMAD.MOV.U32 R13, RZ, RZ, -0x800000 ;  /* 0xff800000ff0dd424 */ /* 0x000fc600078e00ff */
[----:B------:R1:W-:Y:S04]  /*0ba0*/  @!P1 STG.E [R16.64+0xa0], R7 ;  /* 0x0000a00710009986 */ /* 0x0003e8000c10190c */
[----:B------:R1:W-:Y:S04]  /*0bb0*/  @!P0 STG.E [R16.64+0xc0], R5 ;  /* 0x0000c00510008986 */ /* 0x0003e8000c10190c */
[----:B------:R1:W-:Y:S01]  /*0bc0*/  @!P5 STG.E [R16.64], R13 ;  /* 0x0000000d1000d986 */ /* 0x0003e2000c10190c */
[----:B------:R-:W-:Y:S05]  /*0bd0*/  @P6 EXIT ;  /* 0x000000000000694d */ /* 0x000fea0003800000 */
[----:B-1----:R-:W-:-:S05]  /*0be0*/  MOV R3, 0xff800000 ;  /* 0xff80000000037802 */ /* 0x002fca0000000f00 */
[----:B------:R-:W-:Y:S01]  /*0bf0*/  STG.E [R16.64+0xe0], R3 ;  /* 0x0000e00310007986 */ /* 0x000fe2000c10190c */
[----:B------:R-:W-:Y:S05]  /*0c00*/  EXIT ;  /* 0x000000000000794d */ /* 0x000fea0003800000 */
.L_x_3530:
        /* <DEDUP_REMOVED lines=77> */
[----:B------:R-:W-:Y:S02]  /*10e0*/  IMAD.MOV.U32 R28, RZ, RZ, R4 ;  /* 0x000000ffff1c7224 */ /* 0x000fe400078e0004 */
[----:B------:R-:W-:Y:S01]  /*10f0*/  IMAD R2, R30, c[0x0][0x184], R11 ;  /* 0x000061001e027a24 */ /* 0x000fe200078e020b */
[----:B------:R-:W-:Y:S01]  /*1100*/  SHF.R.S32.HI R11, RZ, 0x1f, R22 ;  /* 0x0000001fff0b7819 */ /* 0x000fe20000011416 */
[----:B------:R-:W-:-:S03]  /*1110*/  IMAD R9, R9, c[0x0][0x188], RZ ;  /* 0x0000620009097a24 */ /* 0x000fc600078e02ff */
[----:B------:R-:W-:Y:S01]  /*1120*/  IADD3 R29, R5, R2, RZ ;  /* 0x00000002051d7210 */ /* 0x000fe20007ffe0ff */
[C---:B------:R-:W-:Y:S02]  /*1130*/  IMAD R5, R3.reuse, c[0x0][0x19c], R0 ;  /* 0x0000670003057a24 */ /* 0x040fe400078e0200 */
[----:B------:R-:W-:Y:S02]  /*1140*/  IMAD R4, R30, c[0x0][0x18c], R9 ;  /* 0x000063001e047a24 */ /* 0x000fe400078e0209 */
[----:B------:R-:W-:-:S04]  /*1150*/  IMAD.WIDE.U32 R28, R3, c[0x0][0x198], R28 ;  /* 0x00006600031c7a25 */ /* 0x000fc800078e001c */
[----:B------:R-:W-:Y:S01]  /*1160*/  IMAD.WIDE.U32 R30, R30, c[0x0][0x188], RZ ;  /* 0x000062001e1e7a25 */ /* 0x000fe200078e00ff */
[----:B------:R-:W-:-:S03]  /*1170*/  IADD3 R29, R29, R5, RZ ;  /* 0x000000051d1d7210 */ /* 0x000fc60007ffe0ff */
[----:B------:R-:W-:Y:S02]  /*1180*/  IMAD R5, R11, c[0x0][0x1b0], RZ ;  /* 0x00006c000b057a24 */ /* 0x000fe400078e02ff */
[----:B------:R-:W-:-:S04]  /*1190*/  IMAD.WIDE.U32 R28, R22, c[0x0][0x1b0], R28 ;  /* 0x00006c00161c7a25 */ /* 0x000fc800078e001c */
[----:B------:R-:W-:Y:S02]  /*11a0*/  IMAD R2, R22, c[0x0][0x1b4], R5 ;  /* 0x00006d0016027a24 */ /* 0x000fe400078e0205 */
[----:B------:R-:W-:-:S03]  /*11b0*/  IMAD.IADD R4, R31, 0x1, R4 ;  /* 0x000000011f047824 */ /* 0x000fc600078e0204 */
[----:B------:R-:W-:Y:S01]  /*11c0*/  IADD3 R2, R29, R2, RZ ;  /* 0x000000021d027210 */ /* 0x000fe20007ffe0ff */
[----:B------:R-:W-:Y:S05]  /*11d0*/  BRA `(.L_x_3532) ;  /* 0x0000041000007947 */ /* 0x000fea0003800000 */
.L_x_3531:
        /* <DEDUP_REMOVED lines=16> */
.L_x_3533:
        /* <DEDUP_REMOVED lines=23> */
[----:B------:R-:W-:-:S04]  /*1450*/  LEA R3, R38, 0xffffff80, 0x7 ;  /* 0xffffff8026037811 */ /* 0x000fc800078e38ff */
[----:B------:R-:W-:Y:S01]  /*1460*/  SHF.R.S32.HI R13, RZ, 0x1f, R3 ;  /* 0x0000001fff0d7819 */ /* 0x000fe20000011403 */
[----:B------:R-:W-:-:S04]  /*1470*/  IMAD.WIDE.U32 R8, R3, c[0x0][0x198], R8 ;  /* 0x0000660003087a25 */ /* 0x000fc800078e0008 */
[----:B------:R-:W-:Y:S01]  /*1480*/  @P3 IADD3 R22, R22, 0x1, RZ ;  /* 0x0000000116163810 */ /* 0x000fe20007ffe0ff */
[----:B------:R-:W-:Y:S01]  /*1490*/  IMAD R2, R13, c[0x0][0x198], RZ ;  /* 0x000066000d027a24 */ /* 0x000fe200078e02ff */
[----:B------:R-:W-:-:S03]  /*14a0*/  MOV R28, R8 ;  /* 0x00000008001c7202 */ /* 0x000fc60000000f00 */
[----:B------:R-:W-:Y:S01]  /*14b0*/  @!P2 IMAD.MOV R22, RZ, RZ, -R22 ;  /* 0x000000ffff16a224 */ /* 0x000fe200078e0a16 */
[----:B------:R-:W-:Y:S01]  /*14c0*/  @!P1 LOP3.LUT R22, RZ, c[0x0][0x1c8], RZ, 0x33, !PT ;  /* 0x00007200ff169a12 */ /* 0x000fe200078e33ff */
[----:B------:R-:W-:-:S03]  /*14d0*/  IMAD R15, R3, c[0x0][0x19c], R2 ;  /* 0x00006700030f7a24 */ /* 0x000fc600078e0202 */
[----:B------:R-:W-:Y:S01]  /*14e0*/  SHF.R.S32.HI R11, RZ, 0x1f, R22 ;  /* 0x0000001fff0b7819 */ /* 0x000fe20000011416 */
[----:B------:R-:W-:-:S04]  /*14f0*/  IMAD.IADD R29, R9, 0x1, R15 ;  /* 0x00000001091d7824 */ /* 0x000fc800078e020f */
[----:B------:R-:W-:Y:S02]  /*1500*/  IMAD R9, R11, c[0x0][0x1b0], RZ ;  /* 0x00006c000b097a24 */ /* 0x000fe400078e02ff */
[----:B------:R-:W-:-:S04]  /*1510*/  IMAD.WIDE.U32 R28, R22, c[0x0][0x1b0], R28 ;  /* 0x00006c00161c7a25 */ /* 0x000fc800078e001c */
        /* <DEDUP_REMOVED lines=13> */
.L_x_3532:
[----:B------:R-:W-:Y:S01]  /*15f0*/  ISETP.NE.AND P1, PT, R7, -0x1, PT ;  /* 0xffffffff0700780c */ /* 0x000fe20003f25270 */
[----:B------:R-:W-:Y:S01]  /*1600*/  IMAD.IADD R223, R128, 0x1, -R131 ;  /* 0x0000000180df7824 */ /* 0x000fe200078e0a83 */
[----:B------:R-:W-:Y:S01]  /*1610*/  SHF.R.S32.HI R15, RZ, 0x1f, R6 ;  /* 0x0000001fff0f7819 */ /* 0x000fe20000011406 */
[----:B------:R-:W-:Y:S01]  /*1620*/  IMAD R11, R11, c[0x0][0x1b8], RZ ;  /* 0x00006e000b0b7a24 */ /* 0x000fe200078e02ff */
[----:B------:R-:W-:Y:S01]  /*1630*/  IADD3 R228, R38, -0x1, RZ ;  /* 0xffffffff26e47810 */ /* 0x000fe20007ffe0ff */
[----:B------:R-:W-:Y:S01]  /*1640*/  IMAD.SHL.U32 R193, R6, 0x2, RZ ;  /* 0x0000000206c17824 */ /* 0x000fe200078e00ff */
[CC--:B------:R-:W-:Y:S01]  /*1650*/  LEA.HI R5, R15.reuse, R6.reuse, RZ, 0x3 ;  /* 0x000000060f057211 */ /* 0x0c0fe200078f18ff */
[----:B------:R-:W-:Y:S01]  /*1660*/  IMAD R11, R22, c[0x0][0x1bc], R11 ;  /* 0x00006f00160b7a24 */ /* 0x000fe200078e020b */
[----:B------:R-:W-:Y:S02]  /*1670*/  LEA.HI R10, R15, R6, RZ, 0x6 ;  /* 0x000000060f0a7211 */ /* 0x000fe400078f30ff */
[----:B------:R-:W-:-:S02]  /*1680*/  SHF.R.S32.HI R16, RZ, 0x3, R5 ;  /* 0x00000003ff107819 */ /* 0x000fc40000011405 */
[----:B------:R-:W-:Y:S01]  /*1690*/  LOP3.LUT R5, R5, 0xfffffff8, RZ, 0xc0, !PT ;  /* 0xfffffff805057812 */ /* 0x000fe200078ec0ff */
[----:B------:R-:W-:Y:S01]  /*16a0*/  @!P1 IMAD.WIDE.U32 R8, R231, c[0x0][0x178], RZ ;  /* 0x00005e00e7089a25 */ /* 0x000fe200078e00ff */
[----:B-----5:R-:W-:Y:S02]  /*16b0*/  @!P1 SHF.R.S32.HI R0, RZ, 0x1f, R231 ;  /* 0x0000001fff009819 */ /* 0x020fe400000114e7 */
[----:B------:R-:W-:Y:S01]  /*16c0*/  IADD3 R26, R16, 0x10, RZ ;  /* 0x00000010101a7810 */ /* 0x000fe20007ffe0ff */
[----:B------:R-:W-:Y:S01]  /*16d0*/  IMAD.IADD R5, R6, 0x1, -R5 ;  /* 0x0000000106057824 */ /* 0x000fe200078e0a05 */
[----:B------:R-:W-:Y:S01]  /*16e0*/  IADD3 R18, R16, 0x30, RZ ;  /* 0x0000003010127810 */ /* 0x000fe20007ffe0ff */
[----:B------:R-:W-:Y:S01]  /*16f0*/  @!P1 IMAD R0, R0, c[0x0][0x178], RZ ;  /* 0x00005e0000009a24 */ /* 0x000fe200078e02ff */
[----:B------:R-:W-:Y:S01]  /*1700*/  ISETP.GE.AND P3, PT, R26, R223, PT ;  /* 0x000000df1a00720c */ /* 0x000fe20003f66270 */
[----:B------:R-:W-:Y:S01]  /*1710*/  @P1 IMAD.WIDE.U32 R24, R7, c[0x0][0x190], RZ ;  /* 0x0000640007181a25 */ /* 0x000fe200078e00ff */
[----:B------:R-:W-:-:S02]  /*1720*/  SHF.R.S32.HI R17, RZ, 0x1f, R16 ;  /* 0x0000001fff117819 */ /* 0x000fc40000011410 */
[C---:B------:R-:W-:Y:S01]  /*1730*/  IADD3 R20, R16.reuse, 0x20, RZ ;  /* 0x0000002010147810 */ /* 0x040fe20007ffe0ff */
[----:B------:R-:W-:Y:S01]  /*1740*/  @!P1 IMAD R0, R231, c[0x0][0x17c], R0 ;  /* 0x00005f00e7009a24 */ /* 0x000fe200078e0200 */
[-C--:B------:R-:W-:Y:S01]  /*1750*/  ISETP.GE.AND P5, PT, R16, R223.reuse, PT ;  /* 0x000000df1000720c */ /* 0x080fe20003fa6270 */
[----:B------:R-:W-:Y:S01]  /*1760*/  @!P1 IMAD.MOV.U32 R24, RZ, RZ, R8 ;  /* 0x000000ffff189224 */ /* 0x000fe200078e0008 */
[----:B------:R-:W-:Y:S01]  /*1770*/  ISETP.GE.AND P2, PT, R20, R223, PT ;  /* 0x000000df1400720c */ /* 0x000fe20003f46270 */
[----:B------:R-:W-:Y:S01]  /*1780*/  IMAD.SHL.U32 R19, R5, 0x8, RZ ;  /* 0x0000000805137824 */ /* 0x000fe200078e00ff */
[C---:B------:R-:W-:Y:S01]  /*1790*/  IADD3 R12, R16.reuse, 0x40, RZ ;  /* 0x00000040100c7810 */ /* 0x040fe20007ffe0ff */
[----:B------:R-:W-:Y:S01]  /*17a0*/  @P1 IMAD R7, R7, c[0x0][0x194], R25 ;  /* 0x0000650007071a24 */ /* 0x000fe200078e0219 */
[C---:B------:R-:W-:Y:S01]  /*17b0*/  IADD3 R14, R16.reuse, 0x50, RZ ;  /* 0x00000050100e7810 */ /* 0x040fe20007ffe0ff */
[----:B------:R-:W-:Y:S01]  /*17c0*/  @!P1 IMAD.IADD R7, R9, 0x1, R0 ;  /* 0x0000000109079824 */ /* 0x000fe200078e0200 */
[----:B------:R-:W-:Y:S01]  /*17d0*/  IADD3 R24, P6, R19, R24, RZ ;  /* 0x0000001813187210 */ /* 0x000fe20007fde0ff */
[----:B------:R-:W-:Y:S01]  /*17e0*/  IMAD.SHL.U32 R8, R16, 0x40, RZ ;  /* 0x0000004010087824 */ /* 0x000fe200078e00ff */
[----:B------:R-:W-:Y:S01]  /*17f0*/  SHF.R.S32.HI R9, RZ, 0x1f, R19 ;  /* 0x0000001fff097819 */ /* 0x000fe20000011413 */
[----:B------:R-:W-:Y:S01]  /*1800*/  IMAD.WIDE R34, R35, 0x40, R16 ;  /* 0x0000004023227825 */ /* 0x000fe200078e0210 */
[----:B------:R-:W-:-:S02]  /*1810*/  IADD3 R30, P1, R19, R30, RZ ;  /* 0x0000001e131e7210 */ /* 0x000fc40007f3e0ff */
[----:B------:R-:W-:Y:S01]  /*1820*/  SHF.R.S32.HI R0, RZ, 0x1f, R21 ;  /* 0x0000001fff007819 */ /* 0x000fe20000011415 */
[C---:B------:R-:W-:Y:S01]  /*1830*/  IMAD.X R25, R9.reuse, 0x1, R7, P6 ;  /* 0x0000000109197824 */ /* 0x040fe200030e0607 */
[----:B------:R-:W-:Y:S01]  /*1840*/  ISETP.GE.AND P6, PT, R18, R223, PT ;  /* 0x000000df1200720c */ /* 0x000fe20003fc6270 */
[----:B------:R-:W-:Y:S01]  /*1850*/  IMAD.X R31, R9, 0x1, R4, P1 ;  /* 0x00000001091f7824 */ /* 0x000fe200008e0604 */
[----:B------:R-:W-:Y:S01]  /*1860*/  LOP3.LUT R8, R8, 0x1c0, RZ, 0xc0, !PT ;  /* 0x000001c008087812 */ /* 0x000fe200078ec0ff */
[----:B------:R-:W-:Y:S01]  /*1870*/  IMAD R0, R0, c[0x0][0x1a8], RZ ;  /* 0x00006a0000007a24 */ /* 0x000fe200078e02ff */
[----:B------:R-:W-:Y:S01]  /*1880*/  IADD3 R28, P4, R19, R28, RZ ;  /* 0x0000001c131c7210 */ /* 0x000fe20007f9e0ff */
[----:B------:R-:W-:Y:S01]  /*1890*/  IMAD.SHL.U32 R229, R10, 0x8, RZ ;  /* 0x000000080ae57824 */ /* 0x000fe200078e00ff */
[----:B------:R-:W-:Y:S01]  /*18a0*/  LOP3.LUT R19, R8, 0x38, R19, 0xf8, !PT ;  /* 0x0000003808137812 */ /* 0x000fe200078ef813 */
[C---:B------:R-:W-:Y:S01]  /*18b0*/  IMAD R0, R21.reuse, c[0x0][0x1ac], R0 ;  /* 0x00006b0015007a24 */ /* 0x040fe200078e0200 */
[----:B------:R-:W-:Y:S01]  /*18c0*/  SHF.R.U32.HI R8, RZ, 0x3, R8 ;  /* 0x00000003ff087819 */ /* 0x000fe20000011608 */
[----:B------:R-:W-:Y:S01]  /*18d0*/  IMAD.WIDE.U32 R48, R21, c[0x0][0x1a8], R24 ;  /* 0x00006a0015307a25 */ /* 0x000fe200078e0018 */
[----:B------:R-:W-:-:S02]  /*18e0*/  @!P3 IADD3 R40, P1, R34, 0x10, RZ ;  /* 0x000000102228b810 */ /* 0x000fc40007f3e0ff */
[----:B------:R-:W-:Y:S01]  /*18f0*/  LOP3.LUT R8, R19, R8, RZ, 0x3c, !PT ;  /* 0x0000000813087212 */ /* 0x000fe200078e3cff */
[----:B------:R-:W-:Y:S01]  /*1900*/  IMAD.X R29, R9, 0x1, R2, P4 ;  /* 0x00000001091d7824 */ /* 0x000fe200020e0602 */
[-C--:B------:R-:W-:Y:S01]  /*1910*/  LEA.HI R224, R15, R6.reuse, RZ, 0x4 ;  /* 0x000000060fe07211 */ /* 0x080fe200078f20ff */
[----:B------:R-:W-:Y:S01]  /*1920*/  @!P3 IMAD.X R21, RZ, RZ, R35, P1 ;  /* 0x000000ffff15b224 */ /* 0x000fe200008e0623 */
[----:B------:R-:W-:Y:S01]  /*1930*/  @!P6 IADD3 R24, P1, R34, 0x30, RZ ;  /* 0x000000302218e810 */ /* 0x000fe20007f3e0ff */
[----:B------:R-:W-:Y:S01]  /*1940*/  IMAD.IADD R49, R49, 0x1, R0 ;  /* 0x0000000131317824 */ /* 0x000fe200078e0200 */
[----:B------:R-:W-:Y:S01]  /*1950*/  LOP3.LUT R229, R8, 0xfffffe00, R229, 0xf8, !PT ;  /* 0xfffffe0008e57812 */ /* 0x000fe200078ef8e5 */
[----:B------:R-:W-:Y:S01]  /*1960*/  @!P3 IMAD R21, R21, c[0x0][0x190], RZ ;  /* 0x000064001515ba24 */ /* 0x000fe200078e02ff */
[----:B------:R-:W-:Y:S01]  /*1970*/  @!P2 IADD3 R8, P4, R34, 0x20, RZ ;  /* 0x000000202208a810 */ /* 0x000fe20007f9e0ff */
[----:B------:R-:W-:Y:S01]  /*1980*/  @!P6 IMAD.X R19, RZ, RZ, R35, P1 ;  /* 0x000000ffff13e224 */ /* 0x000fe200008e0623 */
[----:B------:R-:W-:Y:S01]  /*1990*/  LEA.HI R130, R15, R6, RZ, 0x5 ;  /* 0x000000060f827211 */ /* 0x000fe200078f28ff */
[----:B------:R-:W-:Y:S01]  /*19a0*/  @!P3 IMAD.MOV.U32 R46, RZ, RZ, R48 ;  /* 0x000000ffff2eb224 */ /* 0x000fe200078e0030 */
[----:B------:R-:W-:Y:S01]  /*19b0*/  LOP3.LUT R193, R193, 0x6, RZ, 0xc0, !PT ;  /* 0x00000006c1c17812 */ /* 0x000fe200078ec0ff */
[----:B------:R-:W-:Y:S01]  /*19c0*/  @!P3 IMAD.MOV.U32 R47, RZ, RZ, R49 ;  /* 0x000000ffff2fb224 */ /* 0x000fe200078e0031 */
[----:B------:R-:W-:Y:S01]  /*19d0*/  SHF.R.S32.HI R129, RZ, 0x5, R130 ;  /* 0x00000005ff817819 */ /* 0x000fe20000011482 */
[----:B------:R-:W-:-:S02]  /*19e0*/  @!P5 IMAD R7, R35, c[0x0][0x190], RZ ;  /* 0x000064002307da24 */ /* 0x000fc400078e02ff */
[----:B------:R-:W-:Y:S02]  /*19f0*/  @!P2 IMAD.X R9, RZ, RZ, R35, P4 ;  /* 0x000000ffff09a224 */ /* 0x000fe400020e0623 */
[----:B------:R-:W-:Y:S02]  /*1a00*/  @!P6 IMAD R19, R19, c[0x0][0x190], RZ ;  /* 0x000064001313ea24 */ /* 0x000fe400078e02ff */
[C---:B------:R-:W-:Y:S02]  /*1a10*/  @!P3 IMAD R4, R40.reuse, c[0x0][0x194], R21 ;  /* 0x000065002804ba24 */ /* 0x040fe400078e0215 */
[----:B------:R-:W-:Y:S02]  /*1a20*/  @!P6 IMAD.MOV.U32 R44, RZ, RZ, R48 ;  /* 0x000000ffff2ce224 */ /* 0x000fe400078e0030 */
[----:B------:R-:W-:Y:S02]  /*1a30*/  @!P6 IMAD.MOV.U32 R45, RZ, RZ, R49 ;  /* 0x000000ffff2de224 */ /* 0x000fe400078e0031 */
[----:B------:R-:W-:-:S04]  /*1a40*/  @!P3 IMAD.WIDE.U32 R40, R40, c[0x0][0x190], R46 ;  /* 0x000064002828ba25 */ /* 0x000fc800078e002e */
[C---:B------:R-:W-:Y:S02]  /*1a50*/  @!P5 IMAD R7, R34.reuse, c[0x0][0x194], R7 ;  /* 0x000065002207da24 */ /* 0x040fe400078e0207 */
[----:B------:R-:W-:Y:S02]  /*1a60*/  @!P2 IMAD R9, R9, c[0x0][0x190], RZ ;  /* 0x000064000909aa24 */ /* 0x000fe400078e02ff */
[--C-:B------:R-:W-:Y:S02]  /*1a70*/  @!P2 IMAD.MOV.U32 R32, RZ, RZ, R48.reuse ;  /* 0x000000ffff20a224 */ /* 0x100fe400078e0030 */
[--C-:B------:R-:W-:Y:S02]  /*1a80*/  @!P2 IMAD.MOV.U32 R33, RZ, RZ, R49.reuse ;  /* 0x000000ffff21a224 */ /* 0x100fe400078e0031 */
[----:B------:R-:W-:-:S04]  /*1a90*/  @!P5 IMAD.WIDE.U32 R34, R34, c[0x0][0x190], R48 ;  /* 0x000064002222da25 */ /* 0x000fc800078e0030 */
[C---:B------:R-:W-:Y:S02]  /*1aa0*/  @!P6 IMAD R0, R24.reuse, c[0x0][0x194], R19 ;  /* 0x000065001800ea24 */ /* 0x040fe400078e0213 */
[----:B------:R-:W-:Y:S01]  /*1ab0*/  @!P6 IMAD.WIDE.U32 R24, R24, c[0x0][0x190], R44 ;  /* 0x000064001818ea25 */ /* 0x000fe200078e002c */
[----:B------:R-:W-:-:S03]  /*1ac0*/  @!P3 LEA R44, P4, R40, c[0x0][0x160], 0x1 ;  /* 0x00005800282cba11 */ /* 0x000fc600078808ff */
[----:B------:R-:W-:Y:S02]  /*1ad0*/  @!P3 IMAD.IADD R4, R41, 0x1, R4 ;  /* 0x000000012904b824 */ /* 0x000fe400078e0204 */
[C---:B------:R-:W-:Y:S02]  /*1ae0*/  @!P2 IMAD R2, R8.reuse, c[0x0][0x194], R9 ;  /* 0x000065000802aa24 */ /* 0x040fe400078e0209 */
[----:B------:R-:W-:Y:S01]  /*1af0*/  @!P2 IMAD.WIDE.U32 R8, R8, c[0x0][0x190], R32 ;  /* 0x000064000808aa25 */ /* 0x000fe200078e0020 */
[----:B------:R-:W-:Y:S02]  /*1b00*/  @!P5 LEA R32, P1, R34, c[0x0][0x160], 0x1 ;  /* 0x000058002220da11 */ /* 0x000fe400078208ff */
[----:B------:R-:W-:Y:S01]  /*1b10*/  @!P3 LEA.HI.X R45, R40, c[0x0][0x164], R4, 0x1, P4 ;  /* 0x00005900282dba11 */ /* 0x000fe200020f0c04 */
[----:B------:R-:W-:Y:S01]  /*1b20*/  @!P5 IMAD.IADD R7, R35, 0x1, R7 ;  /* 0x000000012307d824 */ /* 0x000fe200078e0207 */
[----:B------:R-:W-:Y:S01]  /*1b30*/  IADD3 R40, P4, R16, R3, RZ ;  /* 0x0000000310287210 */ /* 0x000fe20007f9e0ff */
[----:B------:R-:W-:-:S02]  /*1b40*/  IMAD.SHL.U32 R4, R228, 0x80, RZ ;  /* 0x00000080e4047824 */ /* 0x000fc400078e00ff */
[----:B------:R-:W-:Y:S01]  /*1b50*/  IMAD.SHL.U32 R229, R229, 0x2, RZ ;  /* 0x00000002e5e57824 */ /* 0x000fe200078e00ff */
[----:B------:R-:W-:Y:S01]  /*1b60*/  @!P5 LEA.HI.X R33, R34, c[0x0][0x164], R7, 0x1, P1 ;  /* 0x000059002221da11 */ /* 0x000fe200008f0c07 */
[----:B------:R-:W-:Y:S01]  /*1b70*/  @!P2 IMAD.IADD R2, R9, 0x1, R2 ;  /* 0x000000010902a824 */ /* 0x000fe200078e0202 */
[C---:B------:R-:W-:Y:S01]  /*1b80*/  @!P2 LEA R34, P1, R8.reuse, c[0x0][0x160], 0x1 ;  /* 0x000058000822aa11 */ /* 0x040fe200078208ff */
[----:B------:R-:W-:Y:S02]  /*1b90*/  IMAD.IADD R9, R43, 0x1, -R4 ;  /* 0x000000012b097824 */ /* 0x000fe400078e0a04 */
[----:B------:R-:W-:Y:S01]  /*1ba0*/  @!PT LDS RZ, [RZ] ;  /* 0x00000000fffff984 */ /* 0x000fe20000000800 */
[----:B------:R-:W-:Y:S01]  /*1bb0*/  @!PT LDS RZ, [RZ] ;  /* 0x00000000fffff984 */ /* 0x000fe20000000800 */
[----:B------:R-:W-:Y:S01]  /*1bc0*/  @!PT LDS RZ, [RZ] ;  /* 0x00000000fffff984 */ /* 0x000fe20000000800 */
[----:B------:R1:W-:Y:S01]  /*1bd0*/  @!P5 LDGSTS.E.BYPASS.LTC128B.128 [R229], [R32.64] ;  /* 0x0000000020e5dfae */ /* 0x0003e2000b901d4c */
[C---:B------:R-:W-:Y:S01]  /*1be0*/  IMAD.X R13, R17.reuse, 0x1, R13, P4 ;  /* 0x00000001110d7824 */ /* 0x040fe200020e060d */
[----:B------:R-:W-:Y:S01]  /*1bf0*/  @!P2 LEA.HI.X R35, R8, c[0x0][0x164], R2, 0x1, P1 ;  /* 0x000059000823aa11 */ /* 0x000fe200008f0c02 */
[----:B------:R-:W-:Y:S01]  /*1c00*/  IMAD R133, R17, c[0x0][0x198], RZ ;  /* 0x0000660011857a24 */ /* 0x000fe200078e02ff */
[----:B------:R1:W-:Y:S01]  /*1c10*/  @!P5 LDGSTS.E.BYPASS.LTC128B.128 [R229+0x2000], [R32.64+0x80] ;  /* 0x0200008020e5dfae */ /* 0x0003e2000b901d4c */
[CC--:B------:R-:W-:Y:S01]  /*1c20*/  ISETP.GE.AND P5, PT, R16.reuse, R9.reuse, PT ;  /* 0x000000091000720c */ /* 0x0c0fe20003fa6270 */
[----:B------:R-:W-:Y:S01]  /*1c30*/  IMAD.WIDE.U32 R2, R16, c[0x0][0x198], R28 ;  /* 0x0000660010027a25 */ /* 0x000fe200078e001c */
[----:B------:R-:W-:Y:S01]  /*1c40*/  ISETP.GE.AND P4, PT, R26, R9, PT ;  /* 0x000000091a00720c */ /* 0x000fe20003f86270 */
[----:B------:R2:W-:Y:S01]  /*1c50*/  @!P3 LDGSTS.E.BYPASS.LTC128B.128 [R229+0x800], [R44.64] ;  /* 0x008000002ce5bfae */ /* 0x0005e2000b901d4c */
[----:B------:R-:W-:Y:S01]  /*1c60*/  @!P6 LEA R28, P1, R24, c[0x0][0x160], 0x1 ;  /* 0x00005800181cea11 */ /* 0x000fe200078208ff */
[----:B------:R-:W-:-:S02]  /*1c70*/  IMAD R133, R16, c[0x0][0x19c], R133 ;  /* 0x0000670010857a24 */ /* 0x000fc400078e0285 */
[----:B------:R-:W-:Y:S01]  /*1c80*/  @!P6 IMAD.IADD R0, R25, 0x1, R0 ;  /* 0x000000011900e824 */ /* 0x000fe200078e0200 */
[----:B------:R2:W-:Y:S01]  /*1c90*/  @!P3 LDGSTS.E.BYPASS.LTC128B.128 [R229+0x2800], [R44.64+0x80] ;  /* 0x028000802ce5bfae */ /* 0x0005e2000b901d4c */
[----:B------:R-:W-:Y:S01]  /*1ca0*/  IMAD.IADD R133, R3, 0x1, R133 ;  /* 0x0000000103857824 */ /* 0x000fe200078e0285 */
[-C--:B------:R-:W-:Y:S01]  /*1cb0*/  ISETP.GE.AND P3, PT, R20, R9.reuse, PT ;  /* 0x000000091400720c */ /* 0x080fe20003f66270 */
[----:B------:R-:W-:Y:S01]  /*1cc0*/  IMAD.MOV.U32 R3, RZ, RZ, c[0x0][0x198] ;  /* 0x00006600ff037624 */ /* 0x000fe200078e00ff */
[----:B------:R3:W-:Y:S01]  /*1cd0*/  @!P2 LDGSTS.E.BYPASS.LTC128B.128 [R229+0x1000], [R34.64] ;  /* 0x0100000022e5afae */ /* 0x0007e2000b901d4c */
[----:B------:R-:W-:Y:S01]  /*1ce0*/  @!P6 LEA.HI.X R29, R24, c[0x0][0x164], R0, 0x1, P1 ;  /* 0x00005900181dea11 */ /* 0x000fe200008f0c00 */
[----:B------:R-:W-:Y:S02]  /*1cf0*/  IMAD.MOV.U32 R0, RZ, RZ, c[0x0][0x19c] ;  /* 0x00006700ff007624 */ /* 0x000fe400078e00ff */
[----:B------:R3:W-:Y:S01]  /*1d00*/  @!P2 LDGSTS.E.BYPASS.LTC128B.128 [R229+0x3000], [R34.64+0x80] ;  /* 0x0300008022e5afae */ /* 0x0007e2000b901d4c */
[----:B------:R-:W-:Y:S01]  /*1d10*/  @!P5 LEA R24, P2, R2, c[0x0][0x168], 0x1 ;  /* 0x00005a000218da11 */ /* 0x000fe200078408ff */
[----:B------:R-:W-:Y:S01]  /*1d20*/  IMAD.SHL.U32 R10, R0, 0x20, RZ ;  /* 0x00000020000a7824 */ /* 0x000fe200078e00ff */
[C---:B------:R-:W-:Y:S01]  /*1d30*/  @!P4 LEA R8, P1, R3.reuse, R2, 0x4 ;  /* 0x000000020308c211 */ /* 0x040fe200078220ff */
[----:B------:R4:W-:Y:S01]  /*1d40*/  @!P6 LDGSTS.E.BYPASS.LTC128B.128 [R229+0x1800], [R28.64] ;  /* 0x018000001ce5efae */ /* 0x0009e2000b901d4c */
[----:B------:R-:W-:Y:S01]  /*1d50*/  @!P5 LEA.HI.X R25, R2, c[0x0][0x16c], R133, 0x1, P2 ;  /* 0x00005b000219da11 */ /* 0x000fe200010f0c85 */
[----:B------:R-:W-:Y:S01]  /*1d60*/  IMAD.WIDE.U32 R30, R22, c[0x0][0x1b8], R30 ;  /* 0x00006e00161e7a25 */ /* 0x000fe200078e001e */
[----:B------:R-:W-:Y:S01]  /*1d70*/  ISETP.GE.AND P2, PT, R18, R9, PT ;  /* 0x000000091200720c */ /* 0x000fe20003f46270 */
[----:B------:R4:W-:Y:S01]  /*1d80*/  @!P6 LDGSTS.E.BYPASS.LTC128B.128 [R229+0x3800], [R28.64+0x80] ;  /* 0x038000801ce5efae */ /* 0x0009e2000b901d4c */
[----:B------:R-:W-:Y:S01]  /*1d90*/  @!P4 LEA.HI.X R7, R3, R133, R0, 0x4, P1 ;  /* 0x000000850307c211 */ /* 0x000fe200008f2400 */
[----:B------:R-:W-:Y:S01]  /*1da0*/  IMAD.IADD R31, R31, 0x1, R11 ;  /* 0x000000011f1f7824 */ /* 0x000fe200078e020b */
[----:B-1----:R-:W-:Y:S01]  /*1db0*/  @!P4 LEA R32, P1, R8, c[0x0][0x168], 0x1 ;  /* 0x00005a000820ca11 */ /* 0x002fe200078208ff */
[----:B------:R1:W-:Y:S01]  /*1dc0*/  @!P5 LDGSTS.E.BYPASS.LTC128B.128 [R229+0x4000], [R24.64] ;  /* 0x0400000018e5dfae */ /* 0x0003e2000b901d4c */
[----:B------:R-:W-:-:S02]  /*1dd0*/  ISETP.GE.AND P6, PT, R12, R9, PT ;  /* 0x000000090c00720c */ /* 0x000fc40003fc6270 */
[----:B------:R-:W-:Y:S01]  /*1de0*/  @!P4 LEA.HI.X R33, R8, c[0x0][0x16c], R7, 0x1, P1 ;  /* 0x00005b000821ca11 */ /* 0x000fe200008f0c07 */
[----:B------:R1:W-:Y:S01]  /*1df0*/  @!P5 LDGSTS.E.BYPASS.LTC128B.128 [R229+0x8000], [R24.64+0x80] ;  /* 0x0800008018e5dfae */ /* 0x0003e2000b901d4c */
[----:B------:R-:W-:Y:S01]  /*1e00*/  ISETP.GE.AND P5, PT, R14, R9, PT ;  /* 0x000000090e00720c */ /* 0x000fe20003fa6270 */
[C---:B--2---:R-:W-:Y:S02]  /*1e10*/  IMAD.WIDE.U32 R44, R3.reuse, 0x20, RZ ;  /* 0x00000020032c7825 */ /* 0x044fe400078e00ff */
[----:B------:R2:W-:Y:S02]  /*1e20*/  @!P4 LDGSTS.E.BYPASS.LTC128B.128 [R229+0x4800], [R32.64] ;  /* 0x0480000020e5cfae */ /* 0x0005e4000b901d4c */
[----:B------:R-:W-:Y:S01]  /*1e30*/  @!P2 IMAD.MOV.U32 R132, RZ, RZ, R2 ;  /* 0x000000ffff84a224 */ /* 0x000fe200078e0002 */
[----:B------:R-:W-:Y:S01]  /*1e40*/  @!P3 IADD3 R8, P1, R2, R44, RZ ;  /* 0x0000002c0208b210 */ /* 0x000fe20007f3e0ff */
[----:B------:R2:W-:Y:S02]  /*1e50*/  @!P4 LDGSTS.E.BYPASS.LTC128B.128 [R229+0x8800], [R32.64+0x80] ;  /* 0x0880008020e5cfae */ /* 0x0005e4000b901d4c */
[----:B------:R-:W-:Y:S01]  /*1e60*/  @!P2 IMAD.WIDE.U32 R46, R3, 0x30, R132 ;  /* 0x00000030032ea825 */ /* 0x000fe200078e0084 */
[----:B------:R-:W-:-:S02]  /*1e70*/  @!P3 IADD3.X R7, R133, R45, R10, P1, !PT ;  /* 0x0000002d8507b210 */ /* 0x000fc40000ffe40a */
[----:B------:R-:W-:Y:S01]  /*1e80*/  @!P3 LEA R44, P1, R8, c[0x0][0x168], 0x1 ;  /* 0x00005a00082cba11 */ /* 0x000fe200078208ff */
[----:B------:R-:W-:Y:S01]  /*1e90*/  @!P5 IMAD.MOV.U32 R132, RZ, RZ, R2 ;  /* 0x000000ffff84d224 */ /* 0x000fe200078e0002 */
[----:B------:R-:W-:Y:S02]  /*1ea0*/  IADD3 R10, R16, 0x70, RZ ;  /* 0x00000070100a7810 */ /* 0x000fe40007ffe0ff */
[----:B------:R-:W-:Y:S01]  /*1eb0*/  @!P3 LEA.HI.X R45, R8, c[0x0][0x16c], R7, 0x1, P1 ;  /* 0x00005b00082dba11 */ /* 0x000fe200008f0c07 */
[----:B------:R-:W-:Y:S01]  /*1ec0*/  @!P2 IMAD R7, R0, 0x30, RZ ;  /* 0x000000300007a824 */ /* 0x000fe200078e02ff */
[----:B------:R-:W-:Y:S01]  /*1ed0*/  IADD3 R8, R16, 0x60, RZ ;  /* 0x0000006010087810 */ /* 0x000fe20007ffe0ff */
[----:B----4-:R-:W-:Y:S01]  /*1ee0*/  @!P5 IMAD.WIDE.U32 R28, R3, 0x50, R132 ;  /* 0x00000050031cd825 */ /* 0x010fe200078e0084 */
[----:B---3--:R-:W-:Y:S01]  /*1ef0*/  @!P2 LEA R34, P1, R46, c[0x0][0x168], 0x1 ;  /* 0x00005a002e22aa11 */ /* 0x008fe200078208ff */
[----:B------:R3:W-:Y:S01]  /*1f00*/  @!P3 LDGSTS.E.BYPASS.LTC128B.128 [R229+0x5000], [R44.64] ;  /* 0x050000002ce5bfae */ /* 0x0007e2000b901d4c */
[----:B------:R-:W-:Y:S01]  /*1f10*/  ISETP.GE.AND P4, PT, R8, R9, PT ;  /* 0x000000090800720c */ /* 0x000fe20003f86270 */
[----:B------:R-:W-:-:S02]  /*1f20*/  @!P2 IMAD.IADD R7, R47, 0x1, R7 ;  /* 0x000000012f07a824 */ /* 0x000fc400078e0207 */
[----:B------:R3:W-:Y:S01]  /*1f30*/  @!P3 LDGSTS.E.BYPASS.LTC128B.128 [R229+0x9000], [R44.64+0x80] ;  /* 0x090000802ce5bfae */ /* 0x0007e2000b901d4c */
[----:B------:R-:W-:Y:S02]  /*1f40*/  ISETP.GE.AND P3, PT, R10, R9, PT ;  /* 0x000000090a00720c */ /* 0x000fe40003f66270 */
[----:B------:R-:W-:Y:S01]  /*1f50*/  @!P2 LEA.HI.X R35, R46, c[0x0][0x16c], R7, 0x1, P1 ;  /* 0x00005b002e23aa11 */ /* 0x000fe200008f0c07 */
[----:B------:R-:W-:Y:S01]  /*1f60*/  @!P5 IMAD R7, R0, 0x50, RZ ;  /* 0x000000500007d824 */ /* 0x000fe200078e02ff */
[----:B-1----:R-:W-:-:S03]  /*1f70*/  @!P6 LEA R24, P1, R3, R2, 0x6 ;  /* 0x000000020318e211 */ /* 0x002fc600078230ff */
[----:B------:R-:W-:Y:S01]  /*1f80*/  @!P5 IMAD.IADD R7, R29, 0x1, R7 ;  /* 0x000000011d07d824 */ /* 0x000fe200078e0207 */
[C---:B------:R-:W-:Y:S01]  /*1f90*/  @!P6 LEA.HI.X R17, R3.reuse, R133, R0, 0x6, P1 ;  /* 0x000000850311e211 */ /* 0x040fe200008f3400 */
[--C-:B------:R-:W-:Y:S01]  /*1fa0*/  @!P4 IMAD.MOV.U32 R22, RZ, RZ, R2.reuse ;  /* 0x000000ffff16c224 */ /* 0x100fe200078e0002 */
[C---:B--2---:R-:W-:Y:S01]  /*1fb0*/  @!P6 LEA R32, P1, R24.reuse, c[0x0][0x168], 0x1 ;  /* 0x00005a001820ea11 */ /* 0x044fe200078208ff */
[----:B------:R-:W-:Y:S01]  /*1fc0*/  @!P4 IMAD.MOV.U32 R23, RZ, RZ, R133 ;  /* 0x000000ffff17c224 */ /* 0x000fe200078e0085 */
[----:B------:R1:W-:Y:S01]  /*1fd0*/  @!P2 LDGSTS.E.BYPASS.LTC128B.128 [R229+0x5800], [R34.64] ;  /* 0x0580000022e5afae */ /* 0x0003e2000b901d4c */
[----:B------:R-:W-:Y:S01]  /*1fe0*/  @!P3 IMAD.MOV.U32 R132, RZ, RZ, R2 ;  /* 0x000000ffff84b224 */ /* 0x000fe200078e0002 */
[----:B------:R-:W-:Y:S02]  /*1ff0*/  @!P6 LEA.HI.X R33, R24, c[0x0][0x16c], R17, 0x1, P1 ;  /* 0x00005b001821ea11 */ /* 0x000fe400008f0c11 */
[C---:B------:R-:W-:Y:S01]  /*2000*/  @!P5 LEA R24, P1, R28.reuse, c[0x0][0x168], 0x1 ;  /* 0x00005a001c18da11 */ /* 0x040fe200078208ff */
[----:B------:R1:W-:Y:S03]  /*2010*/  @!P2 LDGSTS.E.BYPASS.LTC128B.128 [R229+0x9800], [R34.64+0x80] ;  /* 0x0980008022e5afae */ /* 0x0003e6000b901d4c */
[----:B------:R-:W-:Y:S01]  /*2020*/  @!P5 LEA.HI.X R25, R28, c[0x0][0x16c], R7, 0x1, P1 ;  /* 0x00005b001c19da11 */ /* 0x000fe200008f0c07 */
[----:B------:R-:W-:Y:S01]  /*2030*/  @!P4 IMAD R7, R0, 0x60, RZ ;  /* 0x000000600007c824 */ /* 0x000fe200078e02ff */
[----:B------:R1:W-:Y:S01]  /*2040*/  @!P6 LDGSTS.E.BYPASS.LTC128B.128 [R229+0x6000], [R32.64] ;  /* 0x0600000020e5efae */ /* 0x0003e2000b901d4c */
[----:B------:R-:W-:-:S03]  /*2050*/  @!P4 IMAD.WIDE.U32 R28, R3, 0x60, R22 ;  /* 0x00000060031cc825 */ /* 0x000fc600078e0016 */
[----:B------:R1:W-:Y:S01]  /*2060*/  @!P6 LDGSTS.E.BYPASS.LTC128B.128 [R229+0xa000], [R32.64+0x80] ;  /* 0x0a00008020e5efae */ /* 0x0003e2000b901d4c */
[----:B------:R-:W-:Y:S01]  /*2070*/  @!P3 IMAD R0, R0, 0x70, RZ ;  /* 0x000000700000b824 */ /* 0x000fe200078e02ff */
[----:B---3--:R-:W-:Y:S01]  /*2080*/  @!P4 LEA R44, P2, R28, c[0x0][0x168], 0x1 ;  /* 0x00005a001c2cca11 */ /* 0x008fe200078408ff */
[----:B------:R-:W-:Y:S01]  /*2090*/  @!P3 IMAD.WIDE.U32 R22, R3, 0x70, R132 ;  /* 0x000000700316b825 */ /* 0x000fe200078e0084 */
[----:B------:R2:W-:Y:S01]  /*20a0*/  @!P5 LDGSTS.E.BYPASS.LTC128B.128 [R229+0x6800], [R24.64] ;  /* 0x0680000018e5dfae */ /* 0x0005e2000b901d4c */
[-C--:B------:R-:W-:Y:S02]  /*20b0*/  ISETP.GE.AND P6, PT, R18, R9.reuse, PT ;  /* 0x000000091200720c */ /* 0x080fe40003fc6270 */
[----:B------:R-:W-:Y:S01]  /*20c0*/  @!P4 IMAD.IADD R7, R29, 0x1, R7 ;  /* 0x000000011d07c824 */ /* 0x000fe200078e0207 */
[----:B------:R-:W-:Y:S01]  /*20d0*/  @!P3 LEA R46, P1, R22, c[0x0][0x168], 0x1 ;  /* 0x00005a00162eba11 */ /* 0x000fe200078208ff */
[----:B------:R-:W-:Y:S01]  /*20e0*/  @!P3 IMAD.IADD R0, R23, 0x1, R0 ;  /* 0x000000011700b824 */ /* 0x000fe200078e0200 */
[----:B------:R2:W-:Y:S01]  /*20f0*/  @!P5 LDGSTS.E.BYPASS.LTC128B.128 [R229+0xa800], [R24.64+0x80] ;  /* 0x0a80008018e5dfae */ /* 0x0005e2000b901d4c */
[CC--:B------:R-:W-:Y:S01]  /*2100*/  ISETP.GE.AND P5, PT, R16.reuse, R9.reuse, PT ;  /* 0x000000091000720c */ /* 0x0c0fe20003fa6270 */
[----:B------:R-:W-:Y:S01]  /*2110*/  IMAD.SHL.U32 R16, R16, 0x8, RZ ;  /* 0x0000000810107824 */ /* 0x000fe200078e00ff */
[----:B------:R-:W-:Y:S01]  /*2120*/  @!P4 LEA.HI.X R45, R28, c[0x0][0x16c], R7, 0x1, P2 ;  /* 0x00005b001c2dca11 */ /* 0x000fe200010f0c07 */
[----:B------:R-:W-:Y:S01]  /*2130*/  IMAD R7, R13, c[0x0][0x1a0], RZ ;  /* 0x000068000d077a24 */ /* 0x000fe200078e02ff */
[----:B------:R-:W-:Y:S01]  /*2140*/  @!P3 LEA.HI.X R47, R22, c[0x0][0x16c], R0, 0x1, P1 ;  /* 0x00005b00162fba11 */ /* 0x000fe200008f0c00 */
[----:B------:R-:W-:Y:S01]  /*2150*/  IMAD.MOV.U32 R0, RZ, RZ, 0x20 ;  /* 0x00000020ff007424 */ /* 0x000fe200078e00ff */
[-C--:B------:R-:W-:Y:S01]  /*2160*/  ISETP.GE.AND P2, PT, R26, R9.reuse, PT ;  /* 0x000000091a00720c */ /* 0x080fe20003f46270 */
[----:B------:R3:W-:Y:S01]  /*2170*/  @!P4 LDGSTS.E.BYPASS.LTC128B.128 [R229+0x7000], [R44.64] ;  /* 0x070000002ce5cfae */ /* 0x0007e2000b901d4c */
[----:B------:R-:W-:Y:S01]  /*2180*/  IMAD R7, R40, c[0x0][0x1a4], R7 ;  /* 0x0000690028077a24 */ /* 0x000fe200078e0207 */
[-C--:B------:R-:W-:Y:S01]  /*2190*/  ISETP.GE.AND P1, PT, R20, R9.reuse, PT ;  /* 0x000000091400720c */ /* 0x080fe20003f26270 */
[----:B------:R-:W-:Y:S01]  /*21a0*/  IMAD.WIDE.U32 R40, R40, c[0x0][0x1a0], R30 ;  /* 0x0000680028287a25 */ /* 0x000fe200078e001e */
[----:B------:R3:W-:Y:S01]  /*21b0*/  @!P4 LDGSTS.E.BYPASS.LTC128B.128 [R229+0xb000], [R44.64+0x80] ;  /* 0x0b0000802ce5cfae */ /* 0x0007e2000b901d4c */
[----:B------:R-:W-:-:S02]  /*21c0*/  ISETP.GE.AND P4, PT, R14, R9, PT ;  /* 0x000000090e00720c */ /* 0x000fc40003f86270 */
[----:B------:R-:W-:Y:S01]  /*21d0*/  IMAD.IADD R36, R41, 0x1, R7 ;  /* 0x0000000129247824 */ /* 0x000fe200078e0207 */
[----:B------:R3:W-:Y:S01]  /*21e0*/  @!P3 LDGSTS.E.BYPASS.LTC128B.128 [R229+0x7800], [R46.64] ;  /* 0x078000002ee5bfae */ /* 0x0007e2000b901d4c */
[----:B------:R-:W-:Y:S01]  /*21f0*/  LOP3.LUT R7, R224, 0xfffffff0, RZ, 0xc0, !PT ;  /* 0xfffffff0e0077812 */ /* 0x000fe200078ec0ff */
[----:B------:R-:W-:Y:S01]  /*2200*/  IMAD.WIDE.U32 R22, R0, c[0x0][0x1a0], RZ ;  /* 0x0000680000167a25 */ /* 0x000fe200078e00ff */
[----:B------:R-:W-:Y:S01]  /*2210*/  SHF.R.S32.HI R224, RZ, 0x4, R224 ;  /* 0x00000004ffe07819 */ /* 0x000fe200000114e0 */
[----:B------:R3:W-:Y:S01]  /*2220*/  @!P3 LDGSTS.E.BYPASS.LTC128B.128 [R229+0xb800], [R46.64+0x80] ;  /* 0x0b8000802ee5bfae */ /* 0x0007e2000b901d4c */
[----:B------:R-:W-:Y:S01]  /*2230*/  LEA R226, P3, R40, c[0x0][0x170], 0x1 ;  /* 0x00005c0028e27a11 */ /* 0x000fe200078608ff */
[----:B------:R-:W-:Y:S01]  /*2240*/  IMAD.IADD R230, R6, 0x1, -R7 ;  /* 0x0000000106e67824 */ /* 0x000fe200078e0a07 */
[----:B------:R-:W-:Y:S01]  /*2250*/  LEA.HI R221, R224, R224, RZ, 0x1 ;  /* 0x000000e0e0dd7211 */ /* 0x000fe200078f08ff */
[----:B------:R-:W0:Y:S01]  /*2260*/  LDGDEPBAR ;  /* 0x00000000000079af */ /* 0x000e220000000000 */
[----:B------:R-:W-:Y:S01]  /*2270*/  IMAD R20, R0, c[0x0][0x1a4], RZ ;  /* 0x0000690000147a24 */ /* 0x000fe200078e02ff */
[----:B------:R-:W-:Y:S01]  /*2280*/  LEA.HI.X R227, R40, c[0x0][0x174], R36, 0x1, P3 ;  /* 0x00005d0028e37a11 */ /* 0x000fe200018f0c24 */
[----:B------:R-:W-:Y:S01]  /*2290*/  @!P1 IMAD.MOV.U32 R11, RZ, RZ, c[0x0][0x1a0] ;  /* 0x00006800ff0b9624 */ /* 0x000fe200078e00ff */
[----:B------:R-:W-:Y:S01]  /*22a0*/  @!P2 IADD3 R22, P3, R226, R22, RZ ;  /* 0x00000016e216a210 */ /* 0x000fe20007f7e0ff */
[----:B------:R-:W-:Y:S01]  /*22b0*/  @!P1 IMAD.MOV.U32 R14, RZ, RZ, c[0x0][0x1a4] ;  /* 0x00006900ff0e9624 */ /* 0x000fe200078e00ff */
[----:B------:R-:W-:Y:S01]  /*22c0*/  SHF.R.S32.HI R7, RZ, 0x1f, R230 ;  /* 0x0000001fff077819 */ /* 0x000fe200000114e6 */
[----:B------:R-:W-:Y:S01]  /*22d0*/  IMAD.SHL.U32 R13, R5, 0x40, RZ ;  /* 0x00000040050d7824 */ /* 0x000fe200078e00ff */
[----:B------:R-:W-:Y:S01]  /*22e0*/  @!P2 IADD3.X R23, R227, R23, R20, P3, !PT ;  /* 0x00000017e317a210 */ /* 0x000fe20001ffe414 */
[----:B------:R-:W-:Y:S01]  /*22f0*/  @!P4 IMAD.MOV.U32 R20, RZ, RZ, c[0x0][0x1a0] ;  /* 0x00006800ff14c624 */ /* 0x000fe200078e00ff */
[----:B------:R-:W-:-:S02]  /*2300*/  ISETP.GE.AND P3, PT, R8, R9, PT ;  /* 0x000000090800720c */ /* 0x000fc40003f66270 */
[----:B------:R-:W-:Y:S01]  /*2310*/  LEA.HI R8, R7, R230, RZ, 0x3 ;  /* 0x000000e607087211 */ /* 0x000fe200078f18ff */
[----:B------:R-:W-:Y:S01]  /*2320*/  @!P4 IMAD.WIDE.U32 R20, R20, 0xa0, R226 ;  /* 0x000000a01414c825 */ /* 0x000fe200078e00e2 */
[----:B------:R-:W-:Y:S02]  /*2330*/  LOP3.LUT R221, R221, 0xfffffffe, RZ, 0xc0, !PT ;  /* 0xfffffffedddd7812 */ /* 0x000fe400078ec0ff */
[C---:B------:R-:W-:Y:S01]  /*2340*/  LOP3.LUT R7, R8.reuse, 0xfffffff8, RZ, 0xc0, !PT ;  /* 0xfffffff808077812 */ /* 0x040fe200078ec0ff */
[----:B------:R-:W-:Y:S01]  /*2350*/  IMAD.SHL.U32 R42, R8, 0x40, RZ ;  /* 0x00000040082a7824 */ /* 0x000fe200078e00ff */
[----:B------:R-:W-:Y:S01]  /*2360*/  LOP3.LUT R13, R13, 0x1c0, RZ, 0xc0, !PT ;  /* 0x000001c00d0d7812 */ /* 0x000fe200078ec0ff */
[----:B------:R-:W-:Y:S02]  /*2370*/  IMAD.IADD R221, R224, 0x1, -R221 ;  /* 0x00000001e0dd7824 */ /* 0x000fe400078e0add */
[----:B------:R-:W-:Y:S01]  /*2380*/  IMAD.IADD R7, R230, 0x1, -R7 ;  /* 0x00000001e6077824 */ /* 0x000fe200078e0a07 */
[----:B------:R-:W-:Y:S01]  /*2390*/  LOP3.LUT R16, R13, 0x8, R16, 0xf8, !PT ;  /* 0x000000080d107812 */ /* 0x000fe200078ef810 */
[----:B------:R-:W-:Y:S01]  /*23a0*/  IMAD.SHL.U32 R17, R221, 0x8, RZ ;  /* 0x00000008dd117824 */ /* 0x000fe200078e00ff */
[----:B------:R-:W-:-:S04]  /*23b0*/  DEPBAR.LE SB0, 0x0 ;  /* 0x000080000000791a */ /* 0x000fc80000000000 */
[----:B------:R-:W-:Y:S01]  /*23c0*/  BAR.SYNC.DEFER_BLOCKING 0x0 ;  /* 0x0000000000007b1d */ /* 0x000fe20000010000 */
[----:B------:R-:W-:Y:S01]  /*23d0*/  IMAD.SHL.U32 R18, R7, 0x40, RZ ;  /* 0x0000004007127824 */ /* 0x000fe200078e00ff */
[----:B------:R-:W-:Y:S02]  /*23e0*/  SHF.R.U32.HI R13, RZ, 0x3, R13 ;  /* 0x00000003ff0d7819 */ /* 0x000fe4000001160d */
[----:B------:R-:W-:Y:S02]  /*23f0*/  LOP3.LUT R42, R42, 0xfffffe00, RZ, 0xc0, !PT ;  /* 0xfffffe002a2a7812 */ /* 0x000fe400078ec0ff */
[----:B------:R-:W-:Y:S02]  /*2400*/  LOP3.LUT R18, R18, 0x1c0, RZ, 0xc0, !PT ;  /* 0x000001c012127812 */ /* 0x000fe400078ec0ff */
[----:B------:R-:W-:Y:S01]  /*2410*/  LOP3.LUT R16, R16, R13, RZ, 0x3c, !PT ;  /* 0x0000000d10107212 */ /* 0x000fe200078e3cff */
[C---:B------:R-:W-:Y:S01]  /*2420*/  IMAD R222, R129.reuse, 0x400, R42 ;  /* 0x0000040081de7824 */ /* 0x040fe200078e022a */
[----:B------:R-:W-:Y:S01]  /*2430*/  LOP3.LUT R17, R18, 0x8, R17, 0xf8, !PT ;  /* 0x0000000812117812 */ /* 0x000fe200078ef811 */
[----:B------:R-:W-:Y:S01]  /*2440*/  IMAD R129, R129, 0x10, R131 ;  /* 0x0000001081817824 */ /* 0x000fe200078e0283 */
[----:B------:R-:W-:Y:S01]  /*2450*/  SHF.R.U32.HI R18, RZ, 0x3, R18 ;  /* 0x00000003ff127819 */ /* 0x000fe20000011612 */
[----:B------:R-:W-:-:S03]  /*2460*/  IMAD R221, R221, 0x200, R16 ;  /* 0x00000200dddd7824 */ /* 0x000fc600078e0210 */
[----:B------:R-:W-:Y:S01]  /*2470*/  LOP3.LUT R39, R17, R18, RZ, 0x3c, !PT ;  /* 0x0000001211277212 */ /* 0x000fe200078e3cff */
[----:B------:R-:W-:Y:S02]  /*2480*/  @!P3 IMAD.MOV.U32 R18, RZ, RZ, c[0x0][0x1a0] ;  /* 0x00006800ff12b624 */ /* 0x000fe400078e00ff */
[----:B------:R-:W-:Y:S02]  /*2490*/  IMAD.SHL.U32 R221, R221, 0x2, RZ ;  /* 0x00000002dddd7824 */ /* 0x000fe400078e00ff */
[----:B------:R-:W-:Y:S01]  /*24a0*/  @!P3 IMAD.WIDE.U32 R18, R18, 0xc0, R226 ;  /* 0x000000c01212b825 */ /* 0x000fe200078e00e2 */
[----:B------:R-:W-:Y:S03]  /*24b0*/  @P5 STS.128 [R229+0xc000], RZ ;  /* 0x00c000ffe5005388 */ /* 0x000fe60000000c00 */
[----:B------:R-:W-:Y:S01]  /*24c0*/  IMAD.IADD R222, R39, 0x1, R222 ;  /* 0x0000000127de7824 */ /* 0x000fe200078e02de */
[C---:B------:R-:W-:Y:S01]  /*24d0*/  IADD3 R8, R221.reuse, 0x4000, RZ ;  /* 0x00004000dd087810 */ /* 0x040fe20007ffe0ff */
[----:B------:R-:W-:Y:S02]  /*24e0*/  @P5 STS.128 [R229+0x10000], RZ ;  /* 0x010000ffe5005388 */ /* 0x000fe40000000c00 */
[----:B------:R-:W-:Y:S01]  /*24f0*/  IMAD.SHL.U32 R222, R222, 0x2, RZ ;  /* 0x00000002dede7824 */ /* 0x000fe200078e00ff */
[----:B------:R-:W-:Y:S01]  /*2500*/  IADD3 R219, R221, 0x4020, RZ ;  /* 0x00004020dddb7810 */ /* 0x000fe20007ffe0ff */
        /* <DEDUP_REMOVED lines=9> */
[----:B------:R-:W-:Y:S01]  /*25a0*/  ISETP.GE.AND P5, PT, R12, R9, PT ;  /* 0x000000090c00720c */ /* 0x000fe20003fa6270 */
[----:B------:R-:W-:Y:S01]  /*25b0*/  @P2 STS.128 [R229+0x10800], RZ ;  /* 0x010800ffe5002388 */ /* 0x000fe20000000c00 */
[----:B------:R-:W-:Y:S02]  /*25c0*/  @!P4 IMAD.MOV.U32 R11, RZ, RZ, c[0x0][0x1a4] ;  /* 0x00006900ff0bc624 */ /* 0x000fe400078e00ff */
[----:B------:R-:W-:Y:S01]  /*25d0*/  @!P6 IMAD R14, R14, 0x60, RZ ;  /* 0x000000600e0ee824 */ /* 0x000fe200078e02ff */
[----:B------:R-:W-:Y:S01]  /*25e0*/  @!PT LDS RZ, [RZ] ;  /* 0x00000000fffff984 */ /* 0x000fe20000000800 */
[----:B------:R-:W-:Y:S01]  /*25f0*/  @!PT LDS RZ, [RZ] ;  /* 0x00000000fffff984 */ /* 0x000fe20000000800 */
[----:B------:R-:W-:Y:S01]  /*2600*/  @!PT LDS RZ, [RZ] ;  /* 0x00000000fffff984 */ /* 0x000fe20000000800 */
[----:B------:R2:W-:Y:S01]  /*2610*/  @!P2 LDGSTS.E.BYPASS.LTC128B.128 [R229+0xc800], [R22.64] ;  /* 0x0c80000016e5afae */ /* 0x0005e2000b901d4c */
[----:B------:R-:W-:-:S03]  /*2620*/  @!P4 IMAD R11, R11, 0xa0, RZ ;  /* 0x000000a00b0bc824 */ /* 0x000fc600078e02ff */
[----:B------:R2:W-:Y:S01]  /*2630*/  @!P2 LDGSTS.E.BYPASS.LTC128B.128 [R229+0x10800], [R22.64+0x80] ;  /* 0x1080008016e5afae */ /* 0x0005e2000b901d4c */
[----:B------:R-:W-:Y:S01]  /*2640*/  ISETP.GE.AND P2, PT, R10, R9, PT ;  /* 0x000000090a00720c */ /* 0x000fe20003f46270 */
[----:B------:R-:W-:Y:S02]  /*2650*/  @!P3 IMAD.MOV.U32 R10, RZ, RZ, c[0x0][0x1a4] ;  /* 0x00006900ff0ab624 */ /* 0x000fe400078e00ff */
[----:B------:R-:W-:Y:S01]  /*2660*/  @!P5 IMAD.MOV.U32 R13, RZ, RZ, c[0x0][0x1a0] ;  /* 0x00006800ff0dd624 */ /* 0x000fe200078e00ff */
[----:B------:R-:W-:Y:S01]  /*2670*/  @P1 STS.128 [R229+0xd000], RZ ;  /* 0x00d000ffe5001388 */ /* 0x000fe20000000c00 */
[----:B------:R-:W-:Y:S02]  /*2680*/  @!P5 IMAD.MOV.U32 R12, RZ, RZ, c[0x0][0x1a4] ;  /* 0x00006900ff0cd624 */ /* 0x000fe400078e00ff */
[----:B------:R-:W-:Y:S01]  /*2690*/  @!P3 IMAD R10, R10, 0xc0, RZ ;  /* 0x000000c00a0ab824 */ /* 0x000fe200078e02ff */
[----:B------:R-:W-:Y:S01]  /*26a0*/  @P1 STS.128 [R229+0x11000], RZ ;  /* 0x011000ffe5001388 */ /* 0x000fe20000000c00 */
[----:B------:R-:W-:-:S02]  /*26b0*/  @!P4 IMAD.IADD R21, R21, 0x1, R11 ;  /* 0x000000011515c824 */ /* 0x000fc400078e020b */
[----:B------:R-:W-:Y:S01]  /*26c0*/  @!P3 IMAD.IADD R19, R19, 0x1, R10 ;  /* 0x000000011313b824 */ /* 0x000fe200078e020a */
[----:B------:R-:W-:Y:S01]  /*26d0*/  @!PT LDS RZ, [RZ] ;  /* 0x00000000fffff984 */ /* 0x000fe20000000800 */
[----:B------:R-:W-:Y:S01]  /*26e0*/  @!PT LDS RZ, [RZ] ;  /* 0x00000000fffff984 */ /* 0x000fe20000000800 */
[----:B------:R-:W-:Y:S01]  /*26f0*/  @!PT LDS RZ, [RZ] ;  /* 0x00000000fffff984 */ /* 0x000fe20000000800 */
[----:B------:R1:W-:Y:S01]  /*2700*/  @!P1 LDGSTS.E.BYPASS.LTC128B.128 [R229+0xd000], [R24.64] ;  /* 0x0d00000018e59fae */ /* 0x0003e2000b901d4c */
        /* <DEDUP_REMOVED lines=8> */
[----:B--2---:R-:W-:-:S04]  /*2790*/  @!P6 IMAD.MOV.U32 R22, RZ, RZ, c[0x0][0x1a0] ;  /* 0x00006800ff16e624 */ /* 0x004fc800078e00ff */
[----:B------:R-:W-:-:S04]  /*27a0*/  @!P6 IMAD.WIDE.U32 R22, R22, 0x60, R226 ;  /* 0x000000601616e825 */ /* 0x000fc800078e00e2 */
[----:B------:R-:W-:-:S05]  /*27b0*/  @!P6 IMAD.IADD R23, R23, 0x1, R14 ;  /* 0x000000011717e824 */ /* 0x000fca00078e020e */
[----:B------:R-:W-:Y:S01]  /*27c0*/  @!PT LDS RZ, [RZ] ;  /* 0x00000000fffff984 */ /* 0x000fe20000000800 */
[----:B------:R-:W-:Y:S01]  /*27d0*/  @!PT LDS RZ, [RZ] ;  /* 0x00000000fffff984 */ /* 0x000fe20000000800 */
[----:B------:R-:W-:Y:S01]  /*27e0*/  @!PT LDS RZ, [RZ] ;  /* 0x00000000fffff984 */ /* 0x000fe20000000800 */
[----:B------:R2:W-:Y:S01]  /*27f0*/  @!P6 LDGSTS.E.BYPASS.LTC128B.128 [R229+0xd800], [R22.64] ;  /* 0x0d80000016e5efae */ /* 0x0005e2000b901d4c */
[----:B-1----:R-:W-:-:S03]  /*2800*/  @!P5 LEA R24, P1, R13, R226, 0x7 ;  /* 0x000000e20d18d211 */ /* 0x002fc600078238ff */
[----:B------:R2:W-:Y:S01]  /*2810*/  @!P6 LDGSTS.E.BYPASS.LTC128B.128 [R229+0x11800], [R22.64+0x80] ;  /* 0x1180008016e5efae */ /* 0x0005e2000b901d4c */
[----:B------:R-:W-:-:S03]  /*2820*/  @!P5 LEA.HI.X R25, R13, R227, R12, 0x7, P1 ;  /* 0x000000e30d19d211 */ /* 0x000fc600008f3c0c */
        /* <DEDUP_REMOVED lines=39> */
[----:B------:R-:W2:Y:S01]  /*2aa0*/  LDSM.16.M88.4 R12, [R221+0x4800] ;  /* 0x00480000dd0c783b */ /* 0x000ea20000000200 */
[----:B------:R-:W-:Y:S01]  /*2ab0*/  IMAD R220, R7, 0x2, R222 ;  /* 0x0000000207dc7824 */ /* 0x000fe200078e02de */
[----:B------:R-:W-:-:S02]  /*2ac0*/  SEL R0, R0, 0xffffffe0, !P1 ;  /* 0xffffffe000007807 */ /* 0x000fc40004800000 */
[----:B------:R-:W2:Y:S01]  /*2ad0*/  LDSM.16.M88.4 R84, [R221+0x5000] ;  /* 0x00500000dd54783b */ /* 0x000ea20000000200 */
[C---:B------:R-:W-:Y:S01]  /*2ae0*/  IMAD R218, R5.reuse, 0x2, R222 ;  /* 0x0000000205da7824 */ /* 0x040fe200078e02de */
[----:B------:R-:W-:Y:S01]  /*2af0*/  ISETP.GT.AND P2, PT, R228, R225, PT ;  /* 0x000000e1e400720c */ /* 0x000fe20003f44270 */
[C---:B------:R-:W-:Y:S01]  /*2b00*/  IMAD R215, R0.reuse, 0x2, R221 ;  /* 0x0000000200d77824 */ /* 0x040fe200078e02dd */
[----:B------:R-:W3:Y:S01]  /*2b10*/  LDSM.16.M88.4 R76, [R221+0x5800] ;  /* 0x00580000dd4c783b */ /* 0x000ee20000000200 */
[----:B------:R-:W-:Y:S01]  /*2b20*/  IMAD R217, R5, 0x2, R220 ;  /* 0x0000000205d97824 */ /* 0x000fe200078e02dc */
[C---:B------:R-:W-:Y:S01]  /*2b30*/  IADD3 R209, R219.reuse, 0x1800, RZ ;  /* 0x00001800dbd17810 */ /* 0x040fe20007ffe0ff */
[----:B------:R-:W-:Y:S01]  /*2b40*/  IMAD R204, R0, 0x2, R219 ;  /* 0x0000000200cc7824 */ /* 0x000fe200078e02db */
[----:B------:R-:W3:Y:S01]  /*2b50*/  LDSM.16.M88.4 R68, [R221+0x6000] ;  /* 0x00600000dd44783b */ /* 0x000ee20000000200 */
[C---:B------:R-:W-:Y:S02]  /*2b60*/  IADD3 R208, R219.reuse, 0x2000, RZ ;  /* 0x00002000dbd07810 */ /* 0x040fe40007ffe0ff */
[C---:B------:R-:W-:Y:S01]  /*2b70*/  IADD3 R207, R219.reuse, 0x2800, RZ ;  /* 0x00002800dbcf7810 */ /* 0x040fe20007ffe0ff */
[----:B------:R-:W3:Y:S01]  /*2b80*/  LDSM.16.M88.4 R60, [R221+0x6800] ;  /* 0x00680000dd3c783b */ /* 0x000ee20000000200 */
[----:B------:R-:W-:-:S02]  /*2b90*/  IADD3 R206, R219, 0x3000, RZ ;  /* 0x00003000dbce7810 */ /* 0x000fc40007ffe0ff */
[C---:B------:R-:W-:Y:S01]  /*2ba0*/  @!P2 LEA R234, P1, R2.reuse, c[0x0][0x168], 0x1 ;  /* 0x00005a0002eaaa11 */ /* 0x040fe200078208ff */
[----:B------:R-:W3:Y:S01]  /*2bb0*/  LDSM.16.M88.4 R48, [R221+0x7000] ;  /* 0x00700000dd30783b */ /* 0x000ee20000000200 */
[C---:B------:R-:W-:Y:S02]  /*2bc0*/  IADD3 R205, R219.reuse, 0x3800, RZ ;  /* 0x00003800dbcd7810 */ /* 0x040fe40007ffe0ff */
[----:B------:R-:W-:Y:S01]  /*2bd0*/  @!P2 LEA.HI.X R235, R2, c[0x0][0x16c], R133, 0x1, P1 ;  /* 0x00005b0002ebaa11 */ /* 0x000fe200008f0c85 */
[----:B------:R-:W4:Y:S01]  /*2be0*/  LDSM.16.M88.4 R88, [R221+0x7800] ;  /* 0x00780000dd58783b */ /* 0x000f220000000200 */
[C---:B------:R-:W-:Y:S02]  /*2bf0*/  IADD3 R203, R219.reuse, 0x4000, RZ ;  /* 0x00004000dbcb7810 */ /* 0x040fe40007ffe0ff */
[C---:B------:R-:W-:Y:S01]  /*2c00*/  IADD3 R202, R219.reuse, 0x4800, RZ ;  /* 0x00004800dbca7810 */ /* 0x040fe20007ffe0ff */
[----:B------:R-:W-:Y:S01]  /*2c10*/  LDSM.16.M88.4 R108, [R220] ;  /* 0x00000000dc6c783b */ /* 0x000fe20000000200 */
[----:B------:R-:W-:-:S02]  /*2c20*/  IADD3 R201, R219, 0x5000, RZ ;  /* 0x00005000dbc97810 */ /* 0x000fc40007ffe0ff */
[C---:B------:R-:W-:Y:S01]  /*2c30*/  IADD3 R200, R219.reuse, 0x5800, RZ ;  /* 0x00005800dbc87810 */ /* 0x040fe20007ffe0ff */
[----:B------:R-:W4:Y:S01]  /*2c40*/  LDSM.16.M88.4 R52, [R219] ;  /* 0x00000000db34783b */ /* 0x000f220000000200 */
[C---:B------:R-:W-:Y:S02]  /*2c50*/  IADD3 R199, R219.reuse, 0x6000, RZ ;  /* 0x00006000dbc77810 */ /* 0x040fe40007ffe0ff */
[C---:B------:R-:W-:Y:S01]  /*2c60*/  IADD3 R198, R219.reuse, 0x6800, RZ ;  /* 0x00006800dbc67810 */ /* 0x040fe20007ffe0ff */
[----:B------:R-:W4:Y:S01]  /*2c70*/  LDSM.16.M88.4 R32, [R219+0x800] ;  /* 0x00080000db20783b */ /* 0x000f220000000200 */
[----:B-1----:R-:W-:Y:S01]  /*2c80*/  HMMA.16816.F32.BF16 R24, R28, R20, RZ ;  /* 0x000000141c18723c */ /* 0x002fe200000418ff */
[C---:B------:R-:W-:Y:S02]  /*2c90*/  IADD3 R197, R219.reuse, 0x7000, RZ ;  /* 0x00007000dbc57810 */ /* 0x040fe40007ffe0ff */
[----:B------:R-:W1:Y:S01]  /*2ca0*/  LDSM.16.M88.4 R92, [R219+0x1000] ;  /* 0x00100000db5c783b */ /* 0x000e620000000200 */
[----:B------:R-:W-:-:S03]  /*2cb0*/  IADD3 R196, R219, 0x7800, RZ ;  /* 0x00007800dbc47810 */ /* 0x000fc60007ffe0ff */
[----:B------:R-:W-:Y:S01]  /*2cc0*/  LDSM.16.M88.4 R120, [R219+0x1800] ;  /* 0x00180000db78783b */ /* 0x000fe20000000200 */
[C---:B--2---:R-:W-:Y:S03]  /*2cd0*/  HMMA.16816.F32.BF16 R16, R28.reuse, R12, RZ ;  /* 0x0000000c1c10723c */ /* 0x044fe600000418ff */
[----:B------:R-:W-:Y:S04]  /*2ce0*/  LDSM.16.M88.4 R100, [R218] ;  /* 0x00000000da64783b */ /* 0x000fe80000000200 */
[----:B------:R-:W-:Y:S01]  /*2cf0*/  LDSM.16.M88.4 R112, [R219+0x3800] ;  /* 0x00380000db70783b */ /* 0x000fe20000000200 */
[C---:B------:R-:W-:Y:S03]  /*2d00*/  HMMA.16816.F32.BF16 R8, R28.reuse, R84, RZ ;  /* 0x000000541c08723c */ /* 0x040fe600000418ff */
[----:B------:R-:W-:Y:S04]  /*2d10*/  LDSM.16.M88.4 R104, [R215+0x4000] ;  /* 0x00400000d768783b */ /* 0x000fe80000000200 */
[----:B------:R-:W-:Y:S01]  /*2d20*/  LDSM.16.M88.4 R96, [R215+0x4800] ;  /* 0x00480000d760783b */ /* 0x000fe20000000200 */
[C---:B---3--:R-:W-:Y:S03]  /*2d30*/  HMMA.16816.F32.BF16 R80, R28.reuse, R76, RZ ;  /* 0x0000004c1c50723c */ /* 0x048fe600000418ff */
[----:B------:R-:W-:Y:S04]  /*2d40*/  LDSM.16.M88.4 R116, [R219+0x3000] ;  /* 0x00300000db74783b */ /* 0x000fe80000000200 */
[----:B------:R-:W-:Y:S01]  /*2d50*/  LDSM.16.M88.4 R124, [R215+0xa000] ;  /* 0x00a00000d77c783b */ /* 0x000fe20000000200 */
[C---:B------:R-:W-:Y:S03]  /*2d60*/  HMMA.16816.F32.BF16 R72, R28.reuse, R68, RZ ;  /* 0x000000441c48723c */ /* 0x040fe600000418ff */
        /* <DEDUP_REMOVED lines=32> */
[----:B------:R-:W-:Y:S01]  /*2f70*/  HMMA.16816.F32.BF16 R84, R100, R34, R84 ;  /* 0x000000226454723c */ /* 0x000fe20000041854 */
[----:B------:R-:W4:Y:S07]  /*2f80*/  LDSM.16.M88.4 R32, [R215+0x7000] ;  /* 0x00700000d720783b */ /* 0x000f2e0000000200 */
        /* <DEDUP_REMOVED lines=105> */
[----:B------:R-:W1:Y:S07]  /*3620*/  LDSM.16.M88.4 R88, [R204+0x6800] ;  /* 0x00680000cc58783b */ /* 0x000e6e0000000200 */
[C---:B------:R-:W-:Y:S08]  /*3630*/  HMMA.16816.F32.BF16 R56, R100.reuse, R108, R56 ;  /* 0x0000006c6438723c */ /* 0x040ff00000041838 */
[C---:B------:R-:W-:Y:S01]  /*3640*/  HMMA.16816.F32.BF16 R48, R100.reuse, R110, R48 ;  /* 0x0000006e6430723c */ /* 0x040fe20000041830 */
[----:B------:R-:W1:Y:S07]  /*3650*/  LDSM.16.M88.4 R108, [R204+0x4000] ;  /* 0x00400000cc6c783b */ /* 0x000e6e0000000200 */
[C---:B------:R-:W-:Y:S08]  /*3660*/  HMMA.16816.F32.BF16 R44, R100.reuse, R104, R44 ;  /* 0x00000068642c723c */ /* 0x040ff0000004182c */
[----:B------:R-:W-:Y:S01]  /*3670*/  HMMA.16816.F32.BF16 R28, R100, R106, R28 ;  /* 0x0000006a641c723c */ /* 0x000fe2000004181c */
[----:B------:R-:W1:Y:S04]  /*3680*/  LDSM.16.M88.4 R104, [R204+0x4800] ;  /* 0x00480000cc68783b */ /* 0x000e680000000200 */
[----:B------:R-:W1:Y:S03]  /*3690*/  LDSM.16.M88.4 R100, [R204+0x5000] ;  /* 0x00500000cc64783b */ /* 0x000e660000000200 */
[C---:B------:R-:W-:Y:S08]  /*36a0*/  HMMA.16816.F32.BF16 R72, R52.reuse, R124, R72 ;  /* 0x0000007c3448723c */ /* 0x040ff00000041848 */
[C---:B------:R-:W-:Y:S08]  /*36b0*/  HMMA.16816.F32.BF16 R68, R52.reuse, R126, R68 ;  /* 0x0000007e3444723c */ /* 0x040ff00000041844 */
[C---:B------:R-:W-:Y:S08]  /*36c0*/  HMMA.16816.F32.BF16 R64, R52.reuse, R120, R64 ;  /* 0x000000783440723c */ /* 0x040ff00000041840 */
[C---:B------:R-:W-:Y:S08]  /*36d0*/  HMMA.16816.F32.BF16 R24, R52.reuse, R96, R24 ;  /* 0x000000603418723c */ /* 0x040ff00000041818 */
[C---:B------:R-:W-:Y:S01]  /*36e0*/  HMMA.16816.F32.BF16 R20, R52.reuse, R98, R20 ;  /* 0x000000623414723c */ /* 0x040fe20000041814 */
[----:B------:R-:W1:Y:S07]  /*36f0*/  LDSM.16.M88.4 R96, [R204+0x5800] ;  /* 0x00580000cc60783b */ /* 0x000e6e0000000200 */
        /* <DEDUP_REMOVED lines=11> */
[----:B------:R-:W-:Y:S01]  /*37b0*/  LOP3.LUT R89, R130, 0xffffffe0, RZ, 0xc0, !PT ;  /* 0xffffffe082597812 */ /* 0x000fe200078ec0ff */
[----:B------:R-:W-:Y:S04]  /*37c0*/  HMMA.16816.F32.BF16 R24, R32, R108, R24 ;  /* 0x0000006c2018723c */ /* 0x000fe80000041818 */
[----:B------:R-:W-:-:S04]  /*37d0*/  IMAD.IADD R0, R6, 0x1, -R89 ;  /* 0x0000000106007824 */ /* 0x000fc800078e0a59 */
[----:B------:R-:W-:Y:S01]  /*37e0*/  HMMA.16816.F32.BF16 R20, R32, R110, R20 ;  /* 0x0000006e2014723c */ /* 0x000fe20000041814 */
[----:B------:R-:W-:-:S04]  /*37f0*/  SHF.R.S32.HI R89, RZ, 0x1f, R0 ;  /* 0x0000001fff597819 */ /* 0x000fc80000011400 */
[----:B------:R-:W-:-:S03]  /*3800*/  LEA.HI R236, R89, R0, RZ, 0x2 ;  /* 0x0000000059ec7211 */ /* 0x000fc600078f10ff */
[----:B------:R-:W-:Y:S01]  /*3810*/  HMMA.16816.F32.BF16 R16, R32, R104, R16 ;  /* 0x000000682010723c */ /* 0x000fe20000041810 */
[----:B------:R-:W-:-:S04]  /*3820*/  SHF.R.S32.HI R236, RZ, 0x2, R236 ;  /* 0x00000002ffec7819 */ /* 0x000fc800000114ec */
[----:B------:R-:W-:-:S03]  /*3830*/  IADD3 R129, R129, 0x1, R236 ;  /* 0x0000000181817810 */ /* 0x000fc60007ffe0ec */
[----:B------:R-:W-:Y:S01]  /*3840*/  HMMA.16816.F32.BF16 R12, R32, R106, R12 ;  /* 0x0000006a200c723c */ /* 0x000fe2000004180c */
[----:B------:R-:W-:-:S04]  /*3850*/  IADD3 R0, R43, R129, -R128 ;  /* 0x000000812b007210 */ /* 0x000fc80007ffe880 */
[----:B------:R-:W-:-:S03]  /*3860*/  IADD3 R0, R0, c[0x0][0x2e8], RZ ;  /* 0x0000ba0000007a10 */ /* 0x000fc60007ffe0ff */
[C---:B------:R-:W-:Y:S01]  /*3870*/  HMMA.16816.F32.BF16 R8, R32.reuse, R100, R8 ;  /* 0x000000642008723c */ /* 0x040fe20000041808 */
[C---:B------:R-:W-:Y:S02]  /*3880*/  IADD3 R134, R0.reuse, 0x8, RZ ;  /* 0x0000000800867810 */ /* 0x040fe40007ffe0ff */
[-C--:B------:R-:W-:Y:S02]  /*3890*/  IMNMX R135, R0, R43.reuse, PT ;  /* 0x0000002b00877217 */ /* 0x080fe40003800200 */
[----:B------:R-:W-:Y:S02]  /*38a0*/  IMNMX R134, R134, R43, PT ;  /* 0x0000002b86867217 */ /* 0x000fe40003800200 */
[----:B------:R-:W-:Y:S01]  /*38b0*/  LOP3.LUT R0, R39, R42, RZ, 0xfc, !PT ;  /* 0x0000002a27007212 */ /* 0x000fe200078efcff */
[C---:B------:R-:W-:Y:S08]  /*38c0*/  HMMA.16816.F32.BF16 R84, R32.reuse, R102, R84 ;  /* 0x000000662054723c */ /* 0x040ff00000041854 */
[C---:B------:R-:W-:Y:S08]  /*38d0*/  HMMA.16816.F32.BF16 R80, R32.reuse, R96, R80 ;  /* 0x000000602050723c */ /* 0x040ff00000041850 */
[C---:B------:R-:W-:Y:S08]  /*38e0*/  HMMA.16816.F32.BF16 R76, R32.reuse, R98, R76 ;  /* 0x00000062204c723c */ /* 0x040ff0000004184c */
[C---:B------:R-:W-:Y:S08]  /*38f0*/  HMMA.16816.F32.BF16 R60, R32.reuse, R90, R60 ;  /* 0x0000005a203c723c */ /* 0x040ff0000004183c */
[C---:B---3--:R-:W-:Y:S08]  /*3900*/  HMMA.16816.F32.BF16 R56, R32.reuse, R52, R56 ;  /* 0x000000342038723c */ /* 0x048ff00000041838 */
        /* <DEDUP_REMOVED lines=64> */
.L_x_3535:
[----:B------:R-:W-:-:S04]  /*3d10*/  LEA R6, -R3, RZ, 0x7 ;  /* 0x000000ff03067211 */ /* 0x000fc800078e39ff */
[----:B------:R-:W-:Y:S02]  /*3d20*/  SHF.R.S32.HI R32, RZ, 0x1f, R6 ;  /* 0x0000001fff207819 */ /* 0x000fe40000011406 */
.L_x_3536:
[----:B------:R-:W-:Y:S01]  /*3d30*/  IADD3 R2, P1, R6, R2, RZ ;  /* 0x0000000206027210 */ /* 0x000fe20007f3e0ff */
[----:B------:R-:W-:Y:S02]  /*3d40*/  IMAD.MOV.U32 R6, RZ, RZ, 0x5 ;  /* 0x00000005ff067424 */ /* 0x000fe400078e00ff */
[C---:B------:R-:W-:Y:S01]  /*3d50*/  IMAD.SHL.U32 R33, R3.reuse, 0x20, RZ ;  /* 0x0000002003217824 */ /* 0x040fe200078e00ff */
        /* <DEDUP_REMOVED lines=38> */
.L_x_3534:
[----:B------:R-:W-:Y:S02]  /*3fc0*/  IMAD.IADD R4, R4, 0x1, R193 ;  /* 0x0000000104047824 */ /* 0x000fe400078e02c1 */
[----:B------:R-:W-:-:S03]  /*3fd0*/  IMAD.SHL.U32 R216, R0, 0x2, RZ ;  /* 0x0000000200d87824 */ /* 0x000fc600078e00ff */
[C---:B------:R-:W-:Y:S01]  /*3fe0*/  IADD3 R6, R4.reuse, 0x1, RZ ;  /* 0x0000000104067810 */ /* 0x040fe20007ffe0ff */
        /* <DEDUP_REMOVED lines=13> */
[----:B------:R-:W-:Y:S02]  /*40c0*/  IADD3 R6, R4, 0x11, RZ ;  /* 0x0000001104067810 */ /* 0x000fe40007ffe0ff */
[----:B------:R-:W-:Y:S02]  /*40d0*/  FSEL R93, R21, -INF , !P5 ;  /* 0xff800000155d7808 */ /* 0x000fe40006800000 */
[----:B-1----:R-:W-:Y:S02]  /*40e0*/  FSEL R55, R23, -INF , !P1 ;  /* 0xff80000017377808 */ /* 0x002fe40004800000 */
        /* <DEDUP_REMOVED lines=48> */
[-C--:B------:R-:W-:Y:S01]  /*43f0*/  ISETP.GE.AND P5, PT, R6, R135.reuse, PT ;  /* 0x000000870600720c */ /* 0x080fe20003fa6270 */
[----:B------:R-:W-:Y:S01]  /*4400*/  LDSM.16.MT88.4 R84, [R213+0xc000] ;  /* 0x00c00000d554783b */ /* 0x000fe20000004200 */
[----:B------:R-:W-:-:S02]  /*4410*/  ISETP.GE.AND P2, PT, R3, R135, PT ;  /* 0x000000870300720c */ /* 0x000fc40003f46270 */
[----:B------:R-:W-:Y:S02]  /*4420*/  ISETP.GE.AND P4, PT, R3, R134, PT ;  /* 0x000000860300720c */ /* 0x000fe40003f86270 */
        /* <DEDUP_REMOVED lines=11> */
[----:B------:R-:W-:Y:S02]  /*44e0*/  FSEL R151, R76, -INF , !P2 ;  /* 0xff8000004c977808 */ /* 0x000fe40005000000 */
[----:B------:R-:W-:Y:S02]  /*44f0*/  ISETP.GE.AND P1, PT, R6, R134, PT ;  /* 0x000000860600720c */ /* 0x000fe40003f26270 */
[----:B------:R-:W-:Y:S02]  /*4500*/  ISETP.GE.AND P2, PT, R3, R135, PT ;  /* 0x000000870300720c */ /* 0x000fe40003f46270 */
[----:B------:R-:W-:Y:S02]  /*4510*/  IADD3 R6, R4, 0x48, RZ ;  /* 0x0000004804067810 */ /* 0x000fe40007ffe0ff */
[----:B------:R-:W-:Y:S02]  /*4520*/  FMNMX.FTZ R8, R24, R25, !PT ;  /* 0x0000001918087209 */ /* 0x000fe40007810000 */
[----:B------:R-:W-:-:S02]  /*4530*/  FSEL R247, R78, -INF , !P4 ;  /* 0xff8000004ef77808 */ /* 0x000fc40006000000 */
[----:B------:R-:W-:Y:S02]  /*4540*/  FSEL R245, R72, -INF , !P2 ;  /* 0xff80000048f57808 */ /* 0x000fe40005000000 */
[-C--:B------:R-:W-:Y:S02]  /*4550*/  ISETP.GE.AND P4, PT, R3, R134.reuse, PT ;  /* 0x000000860300720c */ /* 0x080fe40003f86270 */
[C---:B------:R-:W-:Y:S02]  /*4560*/  ISETP.GE.AND P3, PT, R6.reuse, R135, PT ;  /* 0x000000870600720c */ /* 0x040fe40003f66270 */
[----:B------:R-:W-:Y:S02]  /*4570*/  ISETP.GE.AND P2, PT, R6, R134, PT ;  /* 0x000000860600720c */ /* 0x000fe40003f46270 */
[----:B------:R-:W-:Y:S02]  /*4580*/  IADD3 R3, R4, 0x41, RZ ;  /* 0x0000004104037810 */ /* 0x000fe40007ffe0ff */
[----:B------:R-:W-:-:S02]  /*4590*/  FMNMX.FTZ R6, R91, R8, !PT ;  /* 0x000000085b067209 */ /* 0x000fc40007810000 */
[----:B------:R-:W-:Y:S02]  /*45a0*/  ISETP.GE.AND P5, PT, R3, R134, PT ;  /* 0x000000860300720c */ /* 0x000fe40003fa6270 */
[----:B------:R-:W-:Y:S02]  /*45b0*/  FMNMX.FTZ R6, R93, R6, !PT ;  /* 0x000000065d067209 */ /* 0x000fe40007810000 */
[----:B------:R-:W-:Y:S02]  /*45c0*/  FSEL R159, R79, -INF , !P1 ;  /* 0xff8000004f9f7808 */ /* 0x000fe40004800000 */
[----:B------:R-:W-:Y:S01]  /*45d0*/  FSEL R179, R75, -INF , !P5 ;  /* 0xff8000004bb37808 */ /* 0x000fe20006800000 */
[----:B------:R-:W-:Y:S01]  /*45e0*/  LDSM.16.MT88.4 R76, [R214+0xc000] ;  /* 0x00c00000d64c783b */ /* 0x000fe20000004200 */
[----:B------:R-:W-:Y:S02]  /*45f0*/  FMNMX.FTZ R6, R53, R6, !PT ;  /* 0x0000000635067209 */ /* 0x000fe40007810000 */
[----:B------:R-:W-:-:S02]  /*4600*/  ISETP.GE.AND P1, PT, R3, R135, PT ;  /* 0x000000870300720c */ /* 0x000fc40003f26270 */
[C---:B------:R-:W-:Y:S02]  /*4610*/  ISETP.GE.AND P5, PT, R4.reuse, R134, PT ;  /* 0x000000860400720c */ /* 0x040fe40003fa6270 */
[----:B------:R-:W-:Y:S02]  /*4620*/  IADD3 R3, R4, 0x49, RZ ;  /* 0x0000004904037810 */ /* 0x000fe40007ffe0ff */
[----:B------:R-:W-:Y:S02]  /*4630*/  FMNMX.FTZ R8, R17, R6, !PT ;  /* 0x0000000611087209 */ /* 0x000fe40007810000 */
[----:B------:R-:W-:Y:S02]  /*4640*/  FSEL R241, R74, -INF , !P4 ;  /* 0xff8000004af17808 */ /* 0x000fe40006000000 */
[----:B------:R-:W-:Y:S02]  /*4650*/  FSEL R173, R73, -INF , !P1 ;  /* 0xff80000049ad7808 */ /* 0x000fe40004800000 */
[----:B------:R-:W-:-:S02]  /*4660*/  FSEL R27, R27, -INF , !P6 ;  /* 0xff8000001b1b7808 */ /* 0x000fc40007000000 */
[----:B------:R-:W-:Y:S02]  /*4670*/  FSEL R26, R26, -INF , !P5 ;  /* 0xff8000001a1a7808 */ /* 0x000fe40006800000 */
[C---:B------:R-:W-:Y:S02]  /*4680*/  ISETP.GE.AND P4, PT, R3.reuse, R135, PT ;  /* 0x000000870300720c */ /* 0x040fe40003f86270 */
[----:B------:R-:W-:Y:S02]  /*4690*/  ISETP.GE.AND P1, PT, R3, R134, PT ;  /* 0x000000860300720c */ /* 0x000fe40003f26270 */
[C---:B------:R-:W-:Y:S02]  /*46a0*/  IADD3 R3, R4.reuse, 0x50, RZ ;  /* 0x0000005004037810 */ /* 0x040fe40007ffe0ff */
[----:B------:R-:W-:Y:S02]  /*46b0*/  IADD3 R6, R4, 0x51, RZ ;  /* 0x0000005104067810 */ /* 0x000fe40007ffe0ff */
[----:B------:R-:W-:-:S02]  /*46c0*/  FMNMX.FTZ R8, R23, R8, !PT ;  /* 0x0000000817087209 */ /* 0x000fc40007810000 */
[----:B------:R-:W-:Y:S02]  /*46d0*/  FMNMX.FTZ R10, R26, R27, !PT ;  /* 0x0000001b1a0a7209 */ /* 0x000fe40007810000 */
[----:B------:R-:W-:Y:S02]  /*46e0*/  FSEL R175, R68, -INF , !P3 ;  /* 0xff80000044af7808 */ /* 0x000fe40005800000 */
[CC--:B------:R-:W-:Y:S02]  /*46f0*/  ISETP.GE.AND P6, PT, R3.reuse, R135.reuse, PT ;  /* 0x000000870300720c */ /* 0x0c0fe40003fc6270 */
[----:B------:R-:W-:Y:S02]  /*4700*/  ISETP.GE.AND P3, PT, R3, R134, PT ;  /* 0x000000860300720c */ /* 0x000fe40003f66270 */
[----:B------:R-:W-:Y:S02]  /*4710*/  FSEL R183, R70, -INF , !P2 ;  /* 0xff80000046b77808 */ /* 0x000fe40005000000 */
[----:B------:R-:W-:-:S02]  /*4720*/  ISETP.GE.AND P5, PT, R6, R135, PT ;  /* 0x000000870600720c */ /* 0x000fc40003fa6270 */
[----:B------:R-:W-:Y:S02]  /*4730*/  FMNMX.FTZ R3, R13, R8, !PT ;  /* 0x000000080d037209 */ /* 0x000fe40007810000 */
        /* <DEDUP_REMOVED lines=8> */
[----:B------:R-:W-:Y:S02]  /*47c0*/  IADD3 R3, R4, 0x59, RZ ;  /* 0x0000005904037810 */ /* 0x000fe40007ffe0ff */
[----:B------:R-:W-:Y:S02]  /*47d0*/  FMNMX.FTZ R9, R39, R6, !PT ;  /* 0x0000000627097209 */ /* 0x000fe40007810000 */
[----:B------:R-:W-:-:S02]  /*47e0*/  FMNMX.FTZ R10, R35, R10, !PT ;  /* 0x0000000a230a7209 */ /* 0x000fc40007810000 */
[----:B------:R-:W-:Y:S02]  /*47f0*/  FSEL R237, R64, -INF , !P6 ;  /* 0xff80000040ed7808 */ /* 0x000fe40007000000 */
[----:B------:R-:W-:Y:S02]  /*4800*/  FSEL R187, R66, -INF , !P3 ;  /* 0xff80000042bb7808 */ /* 0x000fe40005800000 */
[C---:B------:R-:W-:Y:S02]  /*4810*/  ISETP.GE.AND P6, PT, R3.reuse, R135, PT ;  /* 0x000000870300720c */ /* 0x040fe40003fc6270 */
[----:B------:R-:W-:Y:S02]  /*4820*/  FMNMX.FTZ R6, R138, R9, !PT ;  /* 0x000000098a067209 */ /* 0x000fe40007810000 */
[----:B------:R-:W-:Y:S02]  /*4830*/  ISETP.GE.AND P3, PT, R3, R134, PT ;  /* 0x000000860300720c */ /* 0x000fe40003f66270 */
        /* <DEDUP_REMOVED lines=8> */
[----:B------:R-:W-:Y:S02]  /*48c0*/  FSEL R239, R71, -INF , !P1 ;  /* 0xff80000047ef7808 */ /* 0x000fe40004800000 */
[C---:B------:R-:W-:Y:S01]  /*48d0*/  ISETP.GE.AND P4, PT, R8.reuse, R135, PT ;  /* 0x000000870800720c */ /* 0x040fe20003f86270 */
[----:B------:R-:W-:Y:S01]  /*48e0*/  LDSM.16.MT88.4 R68, [R216+0xc000] ;  /* 0x00c00000d844783b */ /* 0x000fe20000004200 */
[----:B------:R-:W-:Y:S02]  /*48f0*/  ISETP.GE.AND P1, PT, R8, R134, PT ;  /* 0x000000860800720c */ /* 0x000fe40003f26270 */
[----:B------:R-:W-:Y:S02]  /*4900*/  IADD3 R8, R4, 0x60, RZ ;  /* 0x0000006004087810 */ /* 0x000fe40007ffe0ff */
[----:B------:R-:W-:-:S02]  /*4910*/  FMNMX.FTZ R6, R140, R9, !PT ;  /* 0x000000098c067209 */ /* 0x000fc40007810000 */
[----:B------:R-:W-:Y:S02]  /*4920*/  FSEL R195, R65, -INF , !P5 ;  /* 0xff80000041c37808 */ /* 0x000fe40006800000 */
[----:B------:R-:W-:Y:S02]  /*4930*/  FSEL R185, R67, -INF , !P2 ;  /* 0xff80000043b97808 */ /* 0x000fe40005000000 */
[C---:B------:R-:W-:Y:S02]  /*4940*/  ISETP.GE.AND P5, PT, R8.reuse, R135, PT ;  /* 0x000000870800720c */ /* 0x040fe40003fa6270 */
[----:B------:R-:W-:Y:S02]  /*4950*/  ISETP.GE.AND P2, PT, R8, R134, PT ;  /* 0x000000860800720c */ /* 0x000fe40003f46270 */
        /* <DEDUP_REMOVED lines=12> */
[----:B------:R-:W-:Y:S02]  /*4a20*/  FSEL R191, R60, -INF , !P4 ;  /* 0xff8000003cbf7808 */ /* 0x000fe40006000000 */
[----:B------:R-:W-:-:S02]  /*4a30*/  FMNMX.FTZ R12, R195, R12, !PT ;  /* 0x0000000cc30c7209 */ /* 0x000fc40007810000 */
[----:B------:R-:W-:Y:S02]  /*4a40*/  FMNMX.FTZ R10, R183, R10, !PT ;  /* 0x0000000ab70a7209 */ /* 0x000fe40007810000 */
[----:B------:R-:W-:Y:S02]  /*4a50*/  IADD3 R3, R4, 0x61, RZ ;  /* 0x0000006104037810 */ /* 0x000fe40007ffe0ff */
[----:B------:R-:W-:Y:S02]  /*4a60*/  FSEL R189, R61, -INF , !P6 ;  /* 0xff8000003dbd7808 */ /* 0x000fe40007000000 */
[----:B------:R-:W-:Y:S02]  /*4a70*/  FMNMX.FTZ R12, R191, R12, !PT ;  /* 0x0000000cbf0c7209 */ /* 0x000fe40007810000 */
[----:B------:R-:W-:Y:S02]  /*4a80*/  FMNMX.FTZ R10, R239, R10, !PT ;  /* 0x0000000aef0a7209 */ /* 0x000fe40007810000 */
[----:B------:R-:W-:-:S02]  /*4a90*/  FSEL R181, R62, -INF , !P1 ;  /* 0xff8000003eb57808 */ /* 0x000fc40004800000 */
[C---:B------:R-:W-:Y:S02]  /*4aa0*/  ISETP.GE.AND P4, PT, R3.reuse, R135, PT ;  /* 0x000000870300720c */ /* 0x040fe40003f86270 */
[----:B------:R-:W-:Y:S02]  /*4ab0*/  ISETP.GE.AND P1, PT, R3, R134, PT ;  /* 0x000000860300720c */ /* 0x000fe40003f26270 */
[----:B------:R-:W-:Y:S02]  /*4ac0*/  IADD3 R3, R4, 0x68, RZ ;  /* 0x0000006804037810 */ /* 0x000fe40007ffe0ff */
[----:B------:R-:W-:Y:S02]  /*4ad0*/  FSEL R171, R56, -INF , !P5 ;  /* 0xff80000038ab7808 */ /* 0x000fe40006800000 */
[----:B------:R-:W-:Y:S02]  /*4ae0*/  FMNMX.FTZ R12, R189, R12, !PT ;  /* 0x0000000cbd0c7209 */ /* 0x000fe40007810000 */
[----:B------:R-:W-:-:S02]  /*4af0*/  FMNMX.FTZ R10, R187, R10, !PT ;  /* 0x0000000abb0a7209 */ /* 0x000fc40007810000 */
        /* <DEDUP_REMOVED lines=15> */
[----:B------:R-:W-:Y:S02]  /*4bf0*/  FSEL R163, R58, -INF , !P2 ;  /* 0xff8000003aa37808 */ /* 0x000fe40005000000 */
[----:B------:R-:W-:Y:S02]  /*4c00*/  FMNMX.FTZ R10, R177, R10, !PT ;  /* 0x0000000ab10a7209 */ /* 0x000fe40007810000 */
[----:B------:R-:W-:-:S02]  /*4c10*/  ISETP.GE.AND P3, PT, R3, R134, PT ;  /* 0x000000860300720c */ /* 0x000fc40003f66270 */
[----:B------:R-:W-:Y:S02]  /*4c20*/  IADD3 R3, R4, 0x78, RZ ;  /* 0x0000007804037810 */ /* 0x000fe40007ffe0ff */
[----:B------:R-:W-:Y:S02]  /*4c30*/  ISETP.GE.AND P6, PT, R6, R135, PT ;  /* 0x000000870600720c */ /* 0x000fe40003fc6270 */
[----:B------:R-:W-:Y:S02]  /*4c40*/  FSEL R149, R44, -INF , !P4 ;  /* 0xff8000002c957808 */ /* 0x000fe40006000000 */
[----:B------:R-:W-:Y:S02]  /*4c50*/  FMNMX.FTZ R12, R165, R12, !PT ;  /* 0x0000000ca50c7209 */ /* 0x000fe40007810000 */
        /* <DEDUP_REMOVED lines=14> */
[----:B------:R-:W-:Y:S02]  /*4d40*/  FMNMX.FTZ R10, R157, R10, !PT ;  /* 0x0000000a9d0a7209 */ /* 0x000fe40007810000 */
[----:B------:R-:W-:Y:S02]  /*4d50*/  FSEL R141, R29, -INF , !P4 ;  /* 0xff8000001d8d7808 */ /* 0x000fe40006000000 */
[----:B------:R-:W-:Y:S02]  /*4d60*/  FMNMX.FTZ R12, R145, R12, !PT ;  /* 0x0000000c910c7209 */ /* 0x000fe40007810000 */
[----:B------:R-:W-:Y:S02]  /*4d70*/  ISETP.GE.AND P1, PT, R6, R134, PT ;  /* 0x000000860600720c */ /* 0x000fe40003f26270 */
[----:B------:R-:W-:Y:S02]  /*4d80*/  FSEL R139, R46, -INF , !P2 ;  /* 0xff8000002e8b7808 */ /* 0x000fe40005000000 */
[----:B------:R-:W-:-:S02]  /*4d90*/  FMNMX.FTZ R10, R155, R10, !PT ;  /* 0x0000000a9b0a7209 */ /* 0x000fc40007810000 */
[----:B------:R-:W-:Y:S02]  /*4da0*/  FMNMX.FTZ R9, R141, R12, !PT ;  /* 0x0000000c8d097209 */ /* 0x000fe40007810000 */
[----:B------:R-:W-:Y:S02]  /*4db0*/  ISETP.GE.AND P2, PT, R3, R134, PT ;  /* 0x000000860300720c */ /* 0x000fe40003f46270 */
[----:B------:R-:W-:Y:S01]  /*4dc0*/  FSEL R137, R47, -INF , !P1 ;  /* 0xff8000002f897808 */ /* 0x000fe20004800000 */
[----:B------:R-:W1:Y:S01]  /*4dd0*/  SHFL.BFLY PT, R8, R9, 0x2, 0x1f ;  /* 0x0c401f0009087f89 */ /* 0x000e6200000e0000 */
[----:B------:R-:W-:Y:S02]  /*4de0*/  FMNMX.FTZ R10, R139, R10, !PT ;  /* 0x0000000a8b0a7209 */ /* 0x000fe40007810000 */
[----:B------:R-:W-:Y:S02]  /*4df0*/  ISETP.GE.AND P1, PT, R4, R134, PT ;  /* 0x000000860400720c */ /* 0x000fe40003f26270 */
[----:B------:R-:W-:-:S02]  /*4e00*/  FSEL R67, R30, -INF , !P2 ;  /* 0xff8000001e437808 */ /* 0x000fc40005000000 */
[----:B------:R-:W-:Y:S02]  /*4e10*/  FMNMX.FTZ R10, R137, R10, !PT ;  /* 0x0000000a890a7209 */ /* 0x000fe40007810000 */
[----:B------:R-:W-:Y:S02]  /*4e20*/  FSEL R65, R31, -INF , !P1 ;  /* 0xff8000001f417808 */ /* 0x000fe40004800000 */
[----:B------:R-:W-:Y:S01]  /*4e30*/  FMNMX.FTZ R6, R67, R10, !PT ;  /* 0x0000000a43067209 */ /* 0x000fe20007810000 */
[----:B------:R-:W-:Y:S01]  /*4e40*/  LDSM.16.MT88.4 R28, [R213+0x10800] ;  /* 0x01080000d51c783b */ /* 0x000fe20000004200 */
[----:B------:R-:W-:Y:S02]  /*4e50*/  ISETP.GT.AND P4, PT, R228, R225, PT ;  /* 0x000000e1e400720c */ /* 0x000fe40003f84270 */
[----:B------:R-:W-:-:S05]  /*4e60*/  FMNMX.FTZ R6, R65, R6, !PT ;  /* 0x0000000641067209 */ /* 0x000fca0007810000 */
        /* <DEDUP_REMOVED lines=8> */
[----:B------:R-:W-:-:S05]  /*4ef0*/  FMUL.FTZ R136, R132, c[0x0][0x23c] ;  /* 0x00008f0084887a20 */ /* 0x000fca0000410000 */
[----:B------:R-:W-:-:S05]  /*4f00*/  FSEL R136, R136, RZ, P1 ;  /* 0x000000ff88887208 */ /* 0x000fca0000800000 */
[--C-:B------:R-:W-:Y:S02]  /*4f10*/  FFMA.FTZ R54, R93, c[0x0][0x23c], -R136.reuse ;  /* 0x00008f005d367a23 */ /* 0x100fe40000010888 */
[----:B------:R-:W1:Y:S01]  /*4f20*/  LDSM.16.MT88.4 R92, [R212+0xc000] ;  /* 0x00c00000d45c783b */ /* 0x000e620000004200 */
[--C-:B------:R-:W-:Y:S01]  /*4f30*/  FFMA.FTZ R61, R24, c[0x0][0x23c], -R136.reuse ;  /* 0x00008f00183d7a23 */ /* 0x100fe20000010888 */
[----:B--2---:R-:W-:Y:S01]  /*4f40*/  FMNMX.FTZ R3, R4, R3, !PT ;  /* 0x0000000304037209 */ /* 0x004fe20007810000 */
[--C-:B------:R-:W-:Y:S01]  /*4f50*/  FFMA.FTZ R58, R25, c[0x0][0x23c], -R136.reuse ;  /* 0x00008f00193a7a23 */ /* 0x100fe20000010888 */
[----:B------:R-:W2:Y:S01]  /*4f60*/  LDSM.16.MT88.4 R4, [R212+0x10000] ;  /* 0x01000000d404783b */ /* 0x000ea20000004200 */
[--C-:B------:R-:W-:Y:S01]  /*4f70*/  FFMA.FTZ R59, R91, c[0x0][0x23c], -R136.reuse ;  /* 0x00008f005b3b7a23 */ /* 0x100fe20000010888 */
[C---:B------:R-:W-:Y:S01]  /*4f80*/  FSETP.NEU.FTZ.AND P1, PT, R3.reuse, -INF , PT ;  /* 0xff8000000300780b */ /* 0x040fe20003f3d000 */
[----:B------:R-:W-:Y:S01]  /*4f90*/  FMUL.FTZ R64, R3, c[0x0][0x23c] ;  /* 0x00008f0003407a20 */ /* 0x000fe20000410000 */
[----:B------:R-:W-:Y:S01]  /*4fa0*/  MUFU.EX2 R61, R61 ;  /* 0x0000003d003d7308 */ /* 0x000fe20000000800 */
[----:B------:R-:W-:-:S02]  /*4fb0*/  FFMA.FTZ R49, R13, c[0x0][0x23c], -R136 ;  /* 0x00008f000d317a23 */ /* 0x000fc40000010888 */
[----:B------:R-:W3:Y:S01]  /*4fc0*/  LDSM.16.MT88.4 R12, [R212+0xc800] ;  /* 0x00c80000d40c783b */ /* 0x000ee20000004200 */
[----:B------:R-:W-:Y:S01]  /*4fd0*/  FSEL R64, R64, RZ, P1 ;  /* 0x000000ff40407208 */ /* 0x000fe20000800000 */
[--C-:B------:R-:W-:Y:S02]  /*4fe0*/  FFMA.FTZ R56, R53, c[0x0][0x23c], -R136.reuse ;  /* 0x00008f0035387a23 */ /* 0x100fe40000010888 */
[----:B------:R-:W-:Y:S01]  /*4ff0*/  FFMA.FTZ R53, R17, c[0x0][0x23c], -R136 ;  /* 0x00008f0011357a23 */ /* 0x000fe20000010888 */
[----:B------:R-:W4:Y:S01]  /*5000*/  MUFU.EX2 R58, R58 ;  /* 0x0000003a003a7308 */ /* 0x000f220000000800 */
[--C-:B------:R-:W-:Y:S02]  /*5010*/  FFMA.FTZ R63, R26, c[0x0][0x23c], -R64.reuse ;  /* 0x00008f001a3f7a23 */ /* 0x100fe40000010840 */
[--C-:B------:R-:W-:Y:S02]  /*5020*/  FFMA.FTZ R62, R27, c[0x0][0x23c], -R64.reuse ;  /* 0x00008f001b3e7a23 */ /* 0x100fe40000010840 */
[--C-:B------:R-:W-:Y:S01]  /*5030*/  FFMA.FTZ R60, R89, c[0x0][0x23c], -R64.reuse ;  /* 0x00008f00593c7a23 */ /* 0x100fe20000010840 */
[----:B------:R-:W5:Y:S01]  /*5040*/  LDSM.16.MT88.4 R24, [R216+0xc800] ;  /* 0x00c80000d818783b */ /* 0x000f620000004200 */
[----:B------:R-:W-:Y:S01]  /*5050*/  FFMA.FTZ R55, R55, c[0x0][0x23c], -R64 ;  /* 0x00008f0037377a23 */ /* 0x000fe20000010840 */
[----:B------:R-:W-:Y:S01]  /*5060*/  MUFU.EX2 R59, R59 ;  /* 0x0000003b003b7308 */ /* 0x000fe20000000800 */
[----:B------:R-:W-:-:S02]  /*5070*/  FFMA.FTZ R52, R23, c[0x0][0x23c], -R136 ;  /* 0x00008f0017347a23 */ /* 0x000fc40000010888 */
[--C-:B------:R-:W-:Y:S02]  /*5080*/  FFMA.FTZ R57, R21, c[0x0][0x23c], -R64.reuse ;  /* 0x00008f0015397a23 */ /* 0x100fe40000010840 */
[--C-:B------:R-:W-:Y:S01]  /*5090*/  FFMA.FTZ R50, R19, c[0x0][0x23c], -R64.reuse ;  /* 0x00008f0013327a23 */ /* 0x100fe20000010840 */
[----:B------:R-:W1:Y:S01]  /*50a0*/  LDSM.16.MT88.4 R20, [R214+0xc800] ;  /* 0x00c80000d614783b */ /* 0x000e620000004200 */
[--C-:B------:R-:W-:Y:S01]  /*50b0*/  FFMA.FTZ R51, R35, c[0x0][0x23c], -R64.reuse ;  /* 0x00008f0023337a23 */ /* 0x100fe20000010840 */
[----:B------:R-:W2:Y:S01]  /*50c0*/  MUFU.EX2 R54, R54 ;  /* 0x0000003600367308 */ /* 0x000ea20000000800 */
[----:B----4-:R-:W-:Y:S01]  /*50d0*/  F2FP.BF16.PACK_AB R116, R58, R61 ;  /* 0x0000003d3a74723e */ /* 0x010fe200000010ff */
[--C-:B------:R-:W-:Y:S01]  /*50e0*/  FFMA.FTZ R46, R33, c[0x0][0x23c], -R64.reuse ;  /* 0x00008f00212e7a23 */ /* 0x100fe20000010840 */
[----:B------:R-:W4:Y:S01]  /*50f0*/  LDSM.16.MT88.4 R16, [R213+0xc800] ;  /* 0x00c80000d510783b */ /* 0x000f220000004200 */
[----:B------:R-:W-:Y:S02]  /*5100*/  FFMA.FTZ R47, R42, c[0x0][0x23c], -R64 ;  /* 0x00008f002a2f7a23 */ /* 0x000fe40000010840 */
[--C-:B------:R-:W-:Y:S01]  /*5110*/  FFMA.FTZ R48, R148, c[0x0][0x23c], -R136.reuse ;  /* 0x00008f0094307a23 */ /* 0x100fe20000010888 */
[----:B------:R-:W1:Y:S01]  /*5120*/  LDSM.16.MT88.4 R32, [R214+0x10800] ;  /* 0x01080000d620783b */ /* 0x000e620000004200 */
[----:B------:R-:W-:Y:S01]  /*5130*/  MUFU.EX2 R63, R63 ;  /* 0x0000003f003f7308 */ /* 0x000fe20000000800 */
[----:B------:R-:W-:-:S02]  /*5140*/  FFMA.FTZ R45, R144, c[0x0][0x23c], -R136 ;  /* 0x00008f00902d7a23 */ /* 0x000fc40000010888 */
[--C-:B------:R-:W-:Y:S02]  /*5150*/  FFMA.FTZ R44, R146, c[0x0][0x23c], -R136.reuse ;  /* 0x00008f00922c7a23 */ /* 0x100fe40000010888 */
[----:B------:R-:W-:Y:S02]  /*5160*/  FFMA.FTZ R39, R39, c[0x0][0x23c], -R136 ;  /* 0x00008f0027277a23 */ /* 0x000fe40000010888 */
[--C-:B------:R-:W-:Y:S01]  /*5170*/  FFMA.FTZ R42, R142, c[0x0][0x23c], -R64.reuse ;  /* 0x00008f008e2a7a23 */ /* 0x100fe20000010840 */
[----:B------:R-:W3:Y:S01]  /*5180*/  MUFU.EX2 R62, R62 ;  /* 0x0000003e003e7308 */ /* 0x000ee20000000800 */
[----:B--2---:R-:W-:Y:S01]  /*5190*/  F2FP.BF16.PACK_AB R118, R54, R59 ;  /* 0x0000003b3676723e */ /* 0x004fe200000010ff */
[--C-:B------:R-:W-:Y:S02]  /*51a0*/  FFMA.FTZ R43, R43, c[0x0][0x23c], -R64.reuse ;  /* 0x00008f002b2b7a23 */ /* 0x100fe40000010840 */
[----:B------:R-:W-:Y:S02]  /*51b0*/  FFMA.FTZ R0, R140, c[0x0][0x23c], -R64 ;  /* 0x00008f008c007a23 */ /* 0x000fe40000010840 */
[----:B------:R-:W-:-:S02]  /*51c0*/  FFMA.FTZ R66, R138, c[0x0][0x23c], -R136 ;  /* 0x00008f008a427a23 */ /* 0x000fc40000010888 */
[----:B------:R-:W-:Y:S01]  /*51d0*/  MUFU.EX2 R60, R60 ;  /* 0x0000003c003c7308 */ /* 0x000fe20000000800 */
[----:B------:R-:W-:Y:S02]  /*51e0*/  FFMA.FTZ R140, R153, c[0x0][0x23c], -R64 ;  /* 0x00008f00998c7a23 */ /* 0x000fe40000010840 */
[--C-:B------:R-:W-:Y:S02]  /*51f0*/  FFMA.FTZ R143, R143, c[0x0][0x23c], -R136.reuse ;  /* 0x00008f008f8f7a23 */ /* 0x100fe40000010888 */
[--C-:B------:R-:W-:Y:S02]  /*5200*/  FFMA.FTZ R151, R151, c[0x0][0x23c], -R136.reuse ;  /* 0x00008f0097977a23 */ /* 0x100fe40000010888 */
[----:B------:R-:W-:Y:S01]  /*5210*/  FFMA.FTZ R138, R251, c[0x0][0x23c], -R136 ;  /* 0x00008f00fb8a7a23 */ /* 0x000fe20000010888 */
[----:B------:R-:W2:Y:S01]  /*5220*/  MUFU.EX2 R55, R55 ;  /* 0x0000003700377308 */ /* 0x000ea20000000800 */
[----:B---3--:R-:W-:Y:S01]  /*5230*/  F2FP.BF16.PACK_AB R117, R62, R63 ;  /* 0x0000003f3e75723e */ /* 0x008fe200000010ff */
        /* <DEDUP_REMOVED lines=8> */
[----:B--2---:R-:W-:Y:S01]  /*52c0*/  F2FP.BF16.PACK_AB R119, R55, R60 ;  /* 0x0000003c3777723e */ /* 0x004fe200000010ff */
[----:B------:R-:W2:Y:S01]  /*52d0*/  MUFU.EX2 R53, R53 ;  /* 0x0000003500357308 */ /* 0x000ea20000000800 */
[----:B------:R-:W-:-:S02]  /*52e0*/  FFMA.FTZ R146, R243, c[0x0][0x23c], -R136 ;  /* 0x00008f00f3927a23 */ /* 0x000fc40000010888 */
[--C-:B------:R-:W-:Y:S02]  /*52f0*/  FFMA.FTZ R148, R241, c[0x0][0x23c], -R64.reuse ;  /* 0x00008f00f1947a23 */ /* 0x100fe40000010840 */
[--C-:B------:R-:W-:Y:S01]  /*5300*/  FFMA.FTZ R179, R179, c[0x0][0x23c], -R64.reuse ;  /* 0x00008f00b3b37a23 */ /* 0x100fe20000010840 */
[C---:B-1----:R-:W-:Y:S01]  /*5310*/  HMMA.16816.F32.BF16 R88, R116.reuse, R92, RZ ;  /* 0x0000005c7458723c */ /* 0x042fe200000418ff */
[----:B------:R-:W-:Y:S01]  /*5320*/  FFMA.FTZ R183, R239, c[0x0][0x23c], -R64 ;  /* 0x00008f00efb77a23 */ /* 0x000fe20000010840 */
        /* <DEDUP_REMOVED lines=11> */
[----:B------:R-:W-:Y:S01]  /*53e0*/  FFMA.FTZ R177, R177, c[0x0][0x23c], -R64 ;  /* 0x00008f00b1b17a23 */ /* 0x000fe20000010840 */
[----:B------:R-:W-:Y:S01]  /*53f0*/  MUFU.EX2 R57, R57 ;  /* 0x0000003900397308 */ /* 0x000fe20000000800 */
[--C-:B------:R-:W-:Y:S02]  /*5400*/  FFMA.FTZ R160, R171, c[0x0][0x23c], -R136.reuse ;  /* 0x00008f00aba07a23 */ /* 0x100fe40000010888 */
[--C-:B------:R-:W-:Y:S02]  /*5410*/  FFMA.FTZ R169, R169, c[0x0][0x23c], -R136.reuse ;  /* 0x00008f00a9a97a23 */ /* 0x100fe40000010888 */
[--C-:B------:R-:W-:Y:S01]  /*5420*/  FFMA.FTZ R162, R167, c[0x0][0x23c], -R136.reuse ;  /* 0x00008f00a7a27a23 */ /* 0x100fe20000010888 */
[----:B------:R-:W-:Y:S01]  /*5430*/  HMMA.16816.F32.BF16 R100, R116, R102, RZ ;  /* 0x000000667464723c */ /* 0x000fe200000418ff */
[----:B------:R-:W-:Y:S01]  /*5440*/  FFMA.FTZ R165, R165, c[0x0][0x23c], -R136 ;  /* 0x00008f00a5a57a23 */ /* 0x000fe20000010888 */
[----:B------:R-:W1:Y:S01]  /*5450*/  MUFU.EX2 R50, R50 ;  /* 0x0000003200327308 */ /* 0x000e620000000800 */
        /* <DEDUP_REMOVED lines=11> */
[----:B------:R-:W3:Y:S01]  /*5510*/  MUFU.EX2 R46, R46 ;  /* 0x0000002e002e7308 */ /* 0x000ee20000000800 */
[----:B------:R-:W-:-:S02]  /*5520*/  FFMA.FTZ R241, R141, c[0x0][0x23c], -R136 ;  /* 0x00008f008df17a23 */ /* 0x000fc40000010888 */
[----:B------:R-:W-:Y:S02]  /*5530*/  FADD.FTZ R59, R54, R59 ;  /* 0x0000003b363b7221 */ /* 0x000fe40000010000 */
[----:B------:R-:W-:Y:S01]  /*5540*/  FADD.FTZ R60, R55, R60 ;  /* 0x0000003c373c7221 */ /* 0x000fe20000010000 */
        /* <DEDUP_REMOVED lines=17> */
[----:B------:R-:W-:Y:S05]  /*5660*/  MUFU.EX2 R66, R66 ;  /* 0x0000004200427308 */ /* 0x000fea0000000800 */
[----:B--2---:R-:W-:Y:S01]  /*5670*/  F2FP.BF16.PACK_AB R4, R53, R56 ;  /* 0x000000383504723e */ /* 0x004fe200000010ff */
[----:B------:R-:W-:Y:S01]  /*5680*/  HMMA.16816.F32.BF16 R116, R116, R6, RZ ;  /* 0x000000067474723c */ /* 0x000fe200000418ff */
[----:B-1----:R-:W-:Y:S01]  /*5690*/  F2FP.BF16.PACK_AB R5, R50, R57 ;  /* 0x000000393205723e */ /* 0x002fe200000010ff */
[----:B------:R-:W1:Y:S01]  /*56a0*/  MUFU.EX2 R143, R143 ;  /* 0x0000008f008f7308 */ /* 0x000e620000000800 */
[----:B------:R-:W-:-:S02]  /*56b0*/  FADD.FTZ R56, R56, R59 ;  /* 0x0000003b38387221 */ /* 0x000fc40000010000 */
[----:B------:R-:W-:Y:S02]  /*56c0*/  FADD.FTZ R57, R57, R60 ;  /* 0x0000003c39397221 */ /* 0x000fe40000010000 */
[----:B------:R-:W-:Y:S01]  /*56d0*/  F2FP.BF16.PACK_AB R6, R49, R52 ;  /* 0x000000343106723e */ /* 0x000fe200000010ff */
        /* <DEDUP_REMOVED lines=8> */
[----:B------:R-:W2:Y:S01]  /*5760*/  MUFU.EX2 R138, R138 ;  /* 0x0000008a008a7308 */ /* 0x000ea20000000800 */
        /* <DEDUP_REMOVED lines=91> */
[----:B------:R-:W-:Y:S01]  /*5d20*/  F2FP.BF16.PACK_AB R5, R153, R140 ;  /* 0x0000008c9905723e */ /* 0x000fe200000010ff */
[----:B------:R-:W-:Y:S01]  /*5d30*/  FADD.FTZ R140, R140, R43 ;  /* 0x0000002b8c8c7221 */ /* 0x000fe20000010000 */
[----:B-----5:R-:W-:Y:S01]  /*5d40*/  F2FP.BF16.PACK_AB R7, R159, R142 ;  /* 0x0000008e9f07723e */ /* 0x020fe200000010ff */
        /* <DEDUP_REMOVED lines=32> */
[----:B----4-:R-:W-:-:S02]  /*5f50*/  F2FP.BF16.PACK_AB R6, R146, R175 ;  /* 0x000000af9206723e */ /* 0x010fc400000010ff */
        /* <DEDUP_REMOVED lines=30> */
[C---:B--2---:R-:W-:Y:S08]  /*6140*/  HMMA.16816.F32.BF16 R120, R4.reuse, R12, R120 ;  /* 0x0000000c0478723c */ /* 0x044ff00000041878 */
[----:B------:R-:W-:Y:S01]  /*6150*/  HMMA.16816.F32.BF16 R116, R4, R14, R116 ;  /* 0x0000000e0474723c */ /* 0x000fe20000041874 */
[----:B------:R-:W2:Y:S06]  /*6160*/  LDSM.16.MT88.4 R12, [R216+0x12800] ;  /* 0x01280000d80c783b */ /* 0x000eac0000004200 */
[----:B---3--:R-:W-:Y:S01]  /*6170*/  F2FP.BF16.PACK_AB R4, R152, R237 ;  /* 0x000000ed9804723e */ /* 0x008fe200000010ff */
        /* <DEDUP_REMOVED lines=8> */
[----:B-----5:R-:W-:Y:S01]  /*6200*/  HMMA.16816.F32.BF16 R72, R4, R16, R72 ;  /* 0x000000100448723c */ /* 0x020fe20000041848 */
[----:B------:R-:W-:-:S02]  /*6210*/  FADD.FTZ R158, R158, R185 ;  /* 0x000000b99e9e7221 */ /* 0x000fc40000010000 */
[----:B------:R-:W-:Y:S02]  /*6220*/  FADD.FTZ R189, R189, R154 ;  /* 0x0000009abdbd7221 */ /* 0x000fe40000010000 */
[----:B------:R-:W-:-:S03]  /*6230*/  FADD.FTZ R158, R177, R158 ;  /* 0x0000009eb19e7221 */ /* 0x000fc60000010000 */
        /* <DEDUP_REMOVED lines=60> */
[----:B--2---:R-:W-:Y:S01]  /*6600*/  HMMA.16816.F32.BF16 R108, R4, R12, R108 ;  /* 0x0000000c046c723c */ /* 0x004fe2000004186c */
[----:B------:R-:W-:-:S04]  /*6610*/  FFMA.FTZ R27, R139, c[0x0][0x23c], -R64 ;  /* 0x00008f008b1b7a23 */ /* 0x000fc80000010840 */
[----:B------:R-:W2:Y:S03]  /*6620*/  MUFU.EX2 R25, R25 ;  /* 0x0000001900197308 */ /* 0x000ea60000000800 */
[C---:B------:R-:W-:Y:S01]  /*6630*/  HMMA.16816.F32.BF16 R112, R4.reuse, R14, R112 ;  /* 0x0000000e0470723c */ /* 0x040fe20000041870 */
[----:B------:R-:W3:Y:S04]  /*6640*/  LDSM.16.MT88.4 R12, [R213+0xf800] ;  /* 0x00f80000d50c783b */ /* 0x000ee80000004200 */
[----:B------:R-:W5:Y:S03]  /*6650*/  MUFU.EX2 R26, R26 ;  /* 0x0000001a001a7308 */ /* 0x000f660000000800 */
[C---:B----4-:R-:W-:Y:S05]  /*6660*/  HMMA.16816.F32.BF16 R120, R4.reuse, R20, R120 ;  /* 0x000000140478723c */ /* 0x050fea0000041878 */
[----:B------:R-:W4:Y:S03]  /*6670*/  MUFU.EX2 R27, R27 ;  /* 0x0000001b001b7308 */ /* 0x000f260000000800 */
[----:B------:R-:W-:Y:S05]  /*6680*/  HMMA.16816.F32.BF16 R116, R4, R22, R116 ;  /* 0x000000160474723c */ /* 0x000fea0000041874 */
[----:B------:R-:W1:Y:S02]  /*6690*/  MUFU.EX2 R30, R30 ;  /* 0x0000001e001e7308 */ /* 0x000e640000000800 */
[----:B--2---:R-:W-:Y:S01]  /*66a0*/  F2FP.BF16.PACK_AB R4, R25, R24 ;  /* 0x000000181904723e */ /* 0x004fe200000010ff */
        /* <DEDUP_REMOVED lines=96> */
.L_x_3538:
[----:B------:R-:W-:-:S05]  /*6cb0*/  IMAD.MOV.U32 R0, RZ, RZ, c[0x0][0x1a0] ;  /* 0x00006800ff007624 */ /* 0x000fca00078e00ff */
[----:B------:R-:W-:-:S04]  /*6cc0*/  LEA R0, -R0, RZ, 0x7 ;  /* 0x000000ff00007211 */ /* 0x000fc800078e39ff */
[----:B------:R-:W-:Y:S02]  /*6cd0*/  SHF.R.S32.HI R5, RZ, 0x1f, R0 ;  /* 0x0000001fff057819 */ /* 0x000fe40000011400 */
.L_x_3539:
[----:B------:R-:W-:Y:S01]  /*6ce0*/  ULDC.64 UR4, c[0x0][0x1a0] ;  /* 0x0000680000047ab9 */ /* 0x000fe20000000a00 */
[----:B------:R-:W-:Y:S01]  /*6cf0*/  LEA R226, P1, R0, R226, 0x1 ;  /* 0x000000e200e27211 */ /* 0x000fe200078208ff */
[----:B------:R-:W-:Y:S01]  /*6d00*/  USHF.L.U32 UR7, UR4, 0x5, URZ ;  /* 0x0000000504077899 */ /* 0x000fe2000800063f */
[----:B------:R-:W-:Y:S01]  /*6d10*/  IMAD R193, R228, 0x80, R193 ;  /* 0x00000080e4c17824 */ /* 0x000fe200078e02c1 */
        /* <DEDUP_REMOVED lines=8> */
[----:B------:R1:W-:Y:S01]  /*6da0*/  LDGSTS.E.BYPASS.LTC128B.128 [R229+0xc000], [R226.64] ;  /* 0x0c000000e2e57fae */ /* 0x0003e2000b901d4c */
[----:B------:R-:W-:Y:S01]  /*6db0*/  ISETP.GE.AND P5, PT, R193, R135, PT ;  /* 0x00000087c100720c */ /* 0x000fe20003fa6270 */
        /* <DEDUP_REMOVED lines=9> */
[----:B------:R2:W-:Y:S01]  /*6e50*/  LDGSTS.E.BYPASS.LTC128B.128 [R229+0x10000], [R10.64+0x80] ;  /* 0x100000800ae57fae */ /* 0x0005e2000b901d4c */
[----:B------:R-:W-:Y:S02]  /*6e60*/  IADD3 R0, R193, 0x1, RZ ;  /* 0x00000001c1007810 */ /* 0x000fe40007ffe0ff */
[----:B------:R-:W-:Y:S01]  /*6e70*/  IADD3.X R17, R5, UR5, RZ, P1, !PT ;  /* 0x0000000505117c10 */ /* 0x000fe20008ffe4ff */
[----:B------:R3:W-:Y:S01]  /*6e80*/  LDGSTS.E.BYPASS.LTC128B.128 [R229+0xc800], [R6.64] ;  /* 0x0c80000006e57fae */ /* 0x0007e2000b901d4c */
[----:B------:R-:W-:Y:S02]  /*6e90*/  IADD3 R18, P1, R16, UR7, RZ ;  /* 0x0000000710127c10 */ /* 0x000fe4000ff3e0ff */
[----:B------:R-:W-:Y:S01]  /*6ea0*/  ISETP.GE.AND P4, PT, R0, R135, PT ;  /* 0x000000870000720c */ /* 0x000fe20003f86270 */
[----:B------:R3:W-:Y:S01]  /*6eb0*/  LDGSTS.E.BYPASS.LTC128B.128 [R229+0x10800], [R6.64+0x80] ;  /* 0x1080008006e57fae */ /* 0x0007e2000b901d4c */
[----:B------:R-:W-:-:S02]  /*6ec0*/  IADD3.X R19, R17, UR5, RZ, P1, !PT ;  /* 0x0000000511137c10 */ /* 0x000fc40008ffe4ff */
[----:B------:R-:W-:Y:S01]  /*6ed0*/  IADD3 R20, P1, R18, UR7, RZ ;  /* 0x0000000712147c10 */ /* 0x000fe2000ff3e0ff */
[----:B------:R2:W-:Y:S03]  /*6ee0*/  LDGSTS.E.BYPASS.LTC128B.128 [R229+0xd000], [R8.64] ;  /* 0x0d00000008e57fae */ /* 0x0005e6000b901d4c */
[----:B------:R-:W-:Y:S01]  /*6ef0*/  IADD3.X R21, R19, UR5, RZ, P1, !PT ;  /* 0x0000000513157c10 */ /* 0x000fe20008ffe4ff */
[----:B------:R2:W-:Y:S01]  /*6f00*/  LDGSTS.E.BYPASS.LTC128B.128 [R229+0x11000], [R8.64+0x80] ;  /* 0x1100008008e57fae */ /* 0x0005e2000b901d4c */
[----:B------:R-:W-:-:S03]  /*6f10*/  IADD3 R22, P1, R20, UR7, RZ ;  /* 0x0000000714167c10 */ /* 0x000fc6000ff3e0ff */
[----:B------:R3:W-:Y:S01]  /*6f20*/  LDGSTS.E.BYPASS.LTC128B.128 [R229+0xd800], [R4.64] ;  /* 0x0d80000004e57fae */ /* 0x0007e2000b901d4c */
[----:B------:R-:W-:Y:S02]  /*6f30*/  IADD3.X R23, R21, UR5, RZ, P1, !PT ;  /* 0x0000000515177c10 */ /* 0x000fe40008ffe4ff */
[----:B------:R-:W-:Y:S01]  /*6f40*/  ISETP.GE.AND P1, PT, R0, R134, PT ;  /* 0x000000860000720c */ /* 0x000fe20003f26270 */
[----:B------:R3:W-:Y:S01]  /*6f50*/  LDGSTS.E.BYPASS.LTC128B.128 [R229+0x11800], [R4.64+0x80] ;  /* 0x1180008004e57fae */ /* 0x0007e2000b901d4c */
[----:B------:R-:W-:-:S03]  /*6f60*/  IADD3 R0, R193, 0x8, RZ ;  /* 0x00000008c1007810 */ /* 0x000fc60007ffe0ff */
[----:B------:R4:W-:Y:S01]  /*6f70*/  LDGSTS.E.BYPASS.LTC128B.128 [R229+0xe000], [R16.64] ;  /* 0x0e00000010e57fae */ /* 0x0009e2000b901d4c */
[C---:B------:R-:W-:Y:S02]  /*6f80*/  ISETP.GE.AND P3, PT, R0.reuse, R135, PT ;  /* 0x000000870000720c */ /* 0x040fe40003f66270 */
[----:B------:R-:W-:Y:S01]  /*6f90*/  ISETP.GE.AND P6, PT, R0, R134, PT ;  /* 0x000000860000720c */ /* 0x000fe20003fc6270 */
        /* <DEDUP_REMOVED lines=9> */
[----:B------:R-:W1:Y:S04]  /*7030*/  LDSM.16.M88.4 R60, [R221+0x6800] ;  /* 0x00680000dd3c783b */ /* 0x000e680000000200 */
[----:B---3--:R-:W2:Y:S04]  /*7040*/  LDSM.16.M88.4 R4, [R221+0x4800] ;  /* 0x00480000dd04783b */ /* 0x008ea80000000200 */
[----:B------:R-:W3:Y:S04]  /*7050*/  LDSM.16.M88.4 R152, [R221+0x5000] ;  /* 0x00500000dd98783b */ /* 0x000ee80000000200 */
[----:B------:R-:W2:Y:S04]  /*7060*/  LDSM.16.M88.4 R144, [R221+0x5800] ;  /* 0x00580000dd90783b */ /* 0x000ea80000000200 */
[----:B------:R-:W2:Y:S04]  /*7070*/  LDSM.16.M88.4 R136, [R221+0x6000] ;  /* 0x00600000dd88783b */ /* 0x000ea80000000200 */
[----:B------:R-:W2:Y:S04]  /*7080*/  LDSM.16.M88.4 R52, [R221+0x7000] ;  /* 0x00700000dd34783b */ /* 0x000ea80000000200 */
[----:B------:R-:W2:Y:S04]  /*7090*/  LDSM.16.M88.4 R28, [R221+0x7800] ;  /* 0x00780000dd1c783b */ /* 0x000ea80000000200 */
[----:B------:R-:W-:Y:S04]  /*70a0*/  LDSM.16.M88.4 R36, [R220] ;  /* 0x00000000dc24783b */ /* 0x000fe80000000200 */
[----:B------:R-:W3:Y:S04]  /*70b0*/  LDSM.16.M88.4 R24, [R219] ;  /* 0x00000000db18783b */ /* 0x000ee80000000200 */
[----:B-----5:R-:W5:Y:S01]  /*70c0*/  LDSM.16.M88.4 R20, [R207] ;  /* 0x00000000cf14783b */ /* 0x020f620000000200 */
[C---:B----4-:R-:W-:Y:S03]  /*70d0*/  HMMA.16816.F32.BF16 R16, R44.reuse, R12, RZ ;  /* 0x0000000c2c10723c */ /* 0x050fe600000418ff */
[----:B------:R-:W4:Y:S04]  /*70e0*/  LDSM.16.M88.4 R176, [R211] ;  /* 0x00000000d3b0783b */ /* 0x000f280000000200 */
[----:B------:R-:W4:Y:S01]  /*70f0*/  LDSM.16.M88.4 R172, [R210] ;  /* 0x00000000d2ac783b */ /* 0x000f220000000200 */
[C---:B-1----:R-:W-:Y:S03]  /*7100*/  HMMA.16816.F32.BF16 R64, R44.reuse, R60, RZ ;  /* 0x0000003c2c40723c */ /* 0x042fe600000418ff */
[----:B------:R-:W1:Y:S04]  /*7110*/  LDSM.16.M88.4 R168, [R209] ;  /* 0x00000000d1a8783b */ /* 0x000e680000000200 */
[----:B------:R-:W1:Y:S01]  /*7120*/  LDSM.16.M88.4 R164, [R208] ;  /* 0x00000000d0a4783b */ /* 0x000e620000000200 */
[C---:B------:R-:W-:Y:S03]  /*7130*/  HMMA.16816.F32.BF16 R12, R44.reuse, R14, RZ ;  /* 0x0000000e2c0c723c */ /* 0x040fe600000418ff */
[----:B------:R-:W1:Y:S04]  /*7140*/  LDSM.16.M88.4 R160, [R206] ;  /* 0x00000000cea0783b */ /* 0x000e680000000200 */
[----:B------:R-:W1:Y:S01]  /*7150*/  LDSM.16.M88.4 R40, [R205] ;  /* 0x00000000cd28783b */ /* 0x000e620000000200 */
[C---:B------:R-:W-:Y:S03]  /*7160*/  HMMA.16816.F32.BF16 R60, R44.reuse, R62, RZ ;  /* 0x0000003e2c3c723c */ /* 0x040fe600000418ff */
[----:B------:R-:W-:Y:S04]  /*7170*/  LDSM.16.M88.4 R32, [R215+0x4000] ;  /* 0x00400000d720783b */ /* 0x000fe80000000200 */
[----:B------:R-:W-:Y:S01]  /*7180*/  LDSM.16.M88.4 R180, [R204+0x3000] ;  /* 0x00300000ccb4783b */ /* 0x000fe20000000200 */
[C---:B--2---:R-:W-:Y:S03]  /*7190*/  HMMA.16816.F32.BF16 R8, R44.reuse, R4, RZ ;  /* 0x000000042c08723c */ /* 0x044fe600000418ff */
[----:B------:R-:W-:Y:S04]  /*71a0*/  LDSM.16.M88.4 R184, [R218+0x2000] ;  /* 0x00200000dab8783b */ /* 0x000fe80000000200 */
[----:B------:R-:W-:Y:S01]  /*71b0*/  LDSM.16.M88.4 R188, [R215+0x8800] ;  /* 0x00880000d7bc783b */ /* 0x000fe20000000200 */
[C---:B---3--:R-:W-:Y:S03]  /*71c0*/  HMMA.16816.F32.BF16 R156, R44.reuse, R152, RZ ;  /* 0x000000982c9c723c */ /* 0x048fe600000418ff */
        /* <DEDUP_REMOVED lines=12> */
[C---:B------:R-:W-:Y:S08]  /*7290*/  HMMA.16816.F32.BF16 R16, R36.reuse, R24, R16 ;  /* 0x000000182410723c */ /* 0x040ff00000041810 */
[C---:B------:R-:W-:Y:S01]  /*72a0*/  HMMA.16816.F32.BF16 R12, R36.reuse, R26, R12 ;  /* 0x0000001a240c723c */ /* 0x040fe2000004180c */
[----:B------:R-:W2:Y:S07]  /*72b0*/  LDSM.16.M88.4 R24, [R218] ;  /* 0x00000000da18783b */ /* 0x000eae0000000200 */
        /* <DEDUP_REMOVED lines=20> */
[----:B------:R-:W1:Y:S04]  /*7400*/  LDSM.16.M88.4 R40, [R215+0x6000] ;  /* 0x00600000d728783b */ /* 0x000e680000000200 */
[----:B------:R-:W4:Y:S03]  /*7410*/  LDSM.16.M88.4 R36, [R215+0x6800] ;  /* 0x00680000d724783b */ /* 0x000f260000000200 */
[C---:B--2---:R-:W-:Y:S08]  /*7420*/  HMMA.16816.F32.BF16 R16, R24.reuse, R32, R16 ;  /* 0x000000201810723c */ /* 0x044ff00000041810 */
[C---:B------:R-:W-:Y:S01]  /*7430*/  HMMA.16816.F32.BF16 R12, R24.reuse, R34, R12 ;  /* 0x00000022180c723c */ /* 0x040fe2000004180c */
[----:B------:R-:W2:Y:S07]  /*7440*/  LDSM.16.M88.4 R32, [R215+0x7800] ;  /* 0x00780000d720783b */ /* 0x000eae0000000200 */
[C---:B------:R-:W-:Y:S08]  /*7450*/  HMMA.16816.F32.BF16 R8, R24.reuse, R28, R8 ;  /* 0x0000001c1808723c */ /* 0x040ff00000041808 */
[C---:B------:R-:W-:Y:S01]  /*7460*/  HMMA.16816.F32.BF16 R4, R24.reuse, R30, R4 ;  /* 0x0000001e1804723c */ /* 0x040fe20000041804 */
[----:B------:R-:W-:Y:S07]  /*7470*/  LDSM.16.M88.4 R28, [R217] ;  /* 0x00000000d91c783b */ /* 0x000fee0000000200 */
[C---:B---3--:R-:W-:Y:S08]  /*7480*/  HMMA.16816.F32.BF16 R156, R24.reuse, R20, R156 ;  /* 0x00000014189c723c */ /* 0x048ff0000004189c */
[C---:B------:R-:W-:Y:S01]  /*7490*/  HMMA.16816.F32.BF16 R152, R24.reuse, R22, R152 ;  /* 0x000000161898723c */ /* 0x040fe20000041898 */
[----:B------:R-:W3:Y:S07]  /*74a0*/  LDSM.16.M88.4 R20, [R204] ;  /* 0x00000000cc14783b */ /* 0x000eee0000000200 */
        /* <DEDUP_REMOVED lines=12> */
[C---:B--2---:R-:W-:Y:S08]  /*7570*/  HMMA.16816.F32.BF16 R48, R24.reuse, R32, R48 ;  /* 0x000000201830723c */ /* 0x044ff00000041830 */
[----:B------:R-:W-:Y:S01]  /*7580*/  HMMA.16816.F32.BF16 R44, R24, R34, R44 ;  /* 0x00000022182c723c */ /* 0x000fe2000004182c */
[----:B------:R-:W-:Y:S04]  /*7590*/  LDSM.16.M88.4 R32, [R222+0x2000] ;  /* 0x00200000de20783b */ /* 0x000fe80000000200 */
[----:B------:R-:W2:Y:S03]  /*75a0*/  LDSM.16.M88.4 R24, [R221+0x8000] ;  /* 0x00800000dd18783b */ /* 0x000ea60000000200 */
        /* <DEDUP_REMOVED lines=17> */
[----:B------:R-:W1:Y:S07]  /*76c0*/  LDSM.16.M88.4 R164, [R221+0xa000] ;  /* 0x00a00000dda4783b */ /* 0x000e6e0000000200 */
        /* <DEDUP_REMOVED lines=9> */
[----:B------:R-:W2:Y:S07]  /*7760*/  LDSM.16.M88.4 R24, [R220+0x2000] ;  /* 0x00200000dc18783b */ /* 0x000eae0000000200 */
[C---:B---3--:R-:W-:Y:S08]  /*7770*/  HMMA.16816.F32.BF16 R8, R32.reuse, R20, R8 ;  /* 0x000000142008723c */ /* 0x048ff00000041808 */
[C---:B------:R-:W-:Y:S01]  /*7780*/  HMMA.16816.F32.BF16 R4, R32.reuse, R22, R4 ;  /* 0x000000162004723c */ /* 0x040fe20000041804 */
[----:B------:R-:W3:Y:S07]  /*7790*/  LDSM.16.M88.4 R20, [R202] ;  /* 0x00000000ca14783b */ /* 0x000eee0000000200 */
[C---:B-1----:R-:W-:Y:S08]  /*77a0*/  HMMA.16816.F32.BF16 R56, R32.reuse, R40, R56 ;  /* 0x000000282038723c */ /* 0x042ff00000041838 */
[C---:B------:R-:W-:Y:S01]  /*77b0*/  HMMA.16816.F32.BF16 R52, R32.reuse, R42, R52 ;  /* 0x0000002a2034723c */ /* 0x040fe20000041834 */
[----:B------:R-:W1:Y:S07]  /*77c0*/  LDSM.16.M88.4 R40, [R199] ;  /* 0x00000000c728783b */ /* 0x000e6e0000000200 */
[C---:B----4-:R-:W-:Y:S08]  /*77d0*/  HMMA.16816.F32.BF16 R48, R32.reuse, R36, R48 ;  /* 0x000000242030723c */ /* 0x050ff00000041830 */
[C---:B------:R-:W-:Y:S01]  /*77e0*/  HMMA.16816.F32.BF16 R44, R32.reuse, R38, R44 ;  /* 0x00000026202c723c */ /* 0x040fe2000004182c */
[----:B------:R-:W4:Y:S07]  /*77f0*/  LDSM.16.M88.4 R36, [R198] ;  /* 0x00000000c624783b */ /* 0x000f2e0000000200 */
[C---:B-----5:R-:W-:Y:S08]  /*7800*/  HMMA.16816.F32.BF16 R64, R32.reuse, R160, R64 ;  /* 0x000000a02040723c */ /* 0x060ff00000041840 */
[C---:B------:R-:W-:Y:S01]  /*7810*/  HMMA.16816.F32.BF16 R60, R32.reuse, R162, R60 ;  /* 0x000000a2203c723c */ /* 0x040fe2000004183c */
[----:B------:R-:W5:Y:S07]  /*7820*/  LDSM.16.M88.4 R160, [R200] ;  /* 0x00000000c8a0783b */ /* 0x000f6e0000000200 */
        /* <DEDUP_REMOVED lines=8> */
[----:B------:R-:W4:Y:S04]  /*78b0*/  LDSM.16.M88.4 R164, [R201] ;  /* 0x00000000c9a4783b */ /* 0x000f280000000200 */
[----:B------:R-:W4:Y:S03]  /*78c0*/  LDSM.16.M88.4 R32, [R197] ;  /* 0x00000000c520783b */ /* 0x000f260000000200 */
        /* <DEDUP_REMOVED lines=23> */
[----:B------:R-:W2:Y:S04]  /*7a40*/  LDSM.16.M88.4 R24, [R204+0x5800] ;  /* 0x00580000cc18783b */ /* 0x000ea80000000200 */
[----:B------:R-:W-:Y:S03]  /*7a50*/  LDSM.16.M88.4 R28, [R204+0x5000] ;  /* 0x00500000cc1c783b */ /* 0x000fe60000000200 */
[C---:B---3--:R-:W-:Y:S08]  /*7a60*/  HMMA.16816.F32.BF16 R16, R184.reuse, R20, R16 ;  /* 0x00000014b810723c */ /* 0x048ff00000041810 */
[C---:B------:R-:W-:Y:S01]  /*7a70*/  HMMA.16816.F32.BF16 R12, R184.reuse, R22, R12 ;  /* 0x00000016b80c723c */ /* 0x040fe2000004180c */
[----:B------:R-:W3:Y:S07]  /*7a80*/  LDSM.16.M88.4 R20, [R204+0x6000] ;  /* 0x00600000cc14783b */ /* 0x000eee0000000200 */
[C---:B------:R-:W-:Y:S08]  /*7a90*/  HMMA.16816.F32.BF16 R148, R184.reuse, R176, R148 ;  /* 0x000000b0b894723c */ /* 0x040ff00000041894 */
[C---:B------:R-:W-:Y:S08]  /*7aa0*/  HMMA.16816.F32.BF16 R144, R184.reuse, R178, R144 ;  /* 0x000000b2b890723c */ /* 0x040ff00000041890 */
[----:B------:R-:W-:Y:S08]  /*7ab0*/  HMMA.16816.F32.BF16 R140, R184, R172, R140 ;  /* 0x000000acb88c723c */ /* 0x000ff0000004188c */
[----:B-1----:R-:W-:Y:S07]  /*7ac0*/  HMMA.16816.F32.BF16 R16, R40, R36, R16 ;  /* 0x000000242810723c */ /* 0x002fee0000041810 */
[C---:B------:R-:W-:Y:S01]  /*7ad0*/  IADD3 R36, R193.reuse, 0x41, RZ ;  /* 0x00000041c1247810 */ /* 0x040fe20007ffe0ff */
[----:B------:R-:W-:Y:S01]  /*7ae0*/  HMMA.16816.F32.BF16 R136, R184, R174, R136 ;  /* 0x000000aeb888723c */ /* 0x000fe20000041888 */
[----:B------:R-:W-:Y:S01]  /*7af0*/  LDSM.16.M88.4 R172, [R204+0x6800] ;  /* 0x00680000ccac783b */ /* 0x000fe20000000200 */
[----:B------:R-:W-:-:S06]  /*7b00*/  IADD3 R37, R193, 0x40, RZ ;  /* 0x00000040c1257810 */ /* 0x000fcc0007ffe0ff */
[C---:B------:R-:W-:Y:S08]  /*7b10*/  HMMA.16816.F32.BF16 R8, R184.reuse, R188, R8 ;  /* 0x000000bcb808723c */ /* 0x040ff00000041808 */
[----:B------:R-:W-:Y:S01]  /*7b20*/  HMMA.16816.F32.BF16 R4, R184, R190, R4 ;  /* 0x000000beb804723c */ /* 0x000fe20000041804 */
[----:B------:R-:W-:Y:S02]  /*7b30*/  FSEL R16, R16, -INF , !P5 ;  /* 0xff80000010107808 */ /* 0x000fe40006800000 */
[----:B------:R-:W-:-:S02]  /*7b40*/  FSEL R0, R17, -INF , !P4 ;  /* 0xff80000011007808 */ /* 0x000fc40006000000 */
[CC--:B------:R-:W-:Y:S02]  /*7b50*/  ISETP.GE.AND P4, PT, R193.reuse, R134.reuse, PT ;  /* 0x00000086c100720c */ /* 0x0c0fe40003f86270 */
[----:B------:R-:W-:Y:S01]  /*7b60*/  IADD3 R17, R193, 0x11, RZ ;  /* 0x00000011c1117810 */ /* 0x000fe20007ffe0ff */
[----:B------:R-:W-:Y:S01]  /*7b70*/  HMMA.16816.F32.BF16 R156, R184, R180, R156 ;  /* 0x000000b4b89c723c */ /* 0x000fe2000004189c */
[----:B------:R-:W-:Y:S02]  /*7b80*/  FSEL R18, R18, -INF , !P4 ;  /* 0xff80000012127808 */ /* 0x000fe40006000000 */
[----:B------:R-:W-:Y:S02]  /*7b90*/  FSEL R19, R19, -INF , !P1 ;  /* 0xff80000013137808 */ /* 0x000fe40004800000 */
[----:B------:R-:W-:-:S03]  /*7ba0*/  ISETP.GE.AND P1, PT, R17, R134, PT ;  /* 0x000000861100720c */ /* 0x000fc60003f26270 */
[C---:B--2---:R-:W-:Y:S08]  /*7bb0*/  HMMA.16816.F32.BF16 R148, R40.reuse, R24, R148 ;  /* 0x000000182894723c */ /* 0x044ff00000041894 */
[C---:B------:R-:W-:Y:S01]  /*7bc0*/  HMMA.16816.F32.BF16 R144, R40.reuse, R26, R144 ;  /* 0x0000001a2890723c */ /* 0x040fe20000041890 */
[----:B------:R-:W1:Y:S07]  /*7bd0*/  LDSM.16.M88.4 R24, [R204+0x7000] ;  /* 0x00700000cc18783b */ /* 0x000e6e0000000200 */
[C---:B---3--:R-:W-:Y:S07]  /*7be0*/  HMMA.16816.F32.BF16 R140, R40.reuse, R20, R140 ;  /* 0x00000014288c723c */ /* 0x048fee000004188c */
[----:B------:R-:W-:Y:S01]  /*7bf0*/  IADD3 R20, R193, 0x9, RZ ;  /* 0x00000009c1147810 */ /* 0x000fe20007ffe0ff */
[----:B------:R-:W-:Y:S03]  /*7c00*/  HMMA.16816.F32.BF16 R12, R40, R38, R12 ;  /* 0x00000026280c723c */ /* 0x000fe6000004180c */
[----:B------:R-:W-:-:S02]  /*7c10*/  ISETP.GE.AND P2, PT, R20, R135, PT ;  /* 0x000000871400720c */ /* 0x000fc40003f46270 */
[----:B------:R-:W-:Y:S02]  /*7c20*/  ISETP.GE.AND P5, PT, R20, R134, PT ;  /* 0x000000861400720c */ /* 0x000fe40003fa6270 */
[C---:B------:R-:W-:Y:S01]  /*7c30*/  IADD3 R39, R193.reuse, 0x38, RZ ;  /* 0x00000038c1277810 */ /* 0x040fe20007ffe0ff */
[----:B------:R-:W-:Y:S01]  /*7c40*/  HMMA.16816.F32.BF16 R136, R40, R22, R136 ;  /* 0x000000162888723c */ /* 0x000fe20000041888 */
[----:B------:R-:W2:Y:S01]  /*7c50*/  LDSM.16.M88.4 R20, [R204+0x7800] ;  /* 0x00780000cc14783b */ /* 0x000ea20000000200 */
[----:B------:R-:W-:Y:S01]  /*7c60*/  IADD3 R38, R193, 0x39, RZ ;  /* 0x00000039c1267810 */ /* 0x000fe20007ffe0ff */
[----:B------:R-:W-:-:S05]  /*7c70*/  DEPBAR.LE SB0, 0x0 ;  /* 0x000080000000791a */ /* 0x000fca0000000000 */
[----:B------:R-:W-:Y:S08]  /*7c80*/  HMMA.16816.F32.BF16 R8, R40, R32, R8 ;  /* 0x000000202808723c */ /* 0x000ff00000041808 */
[----:B------:R-:W-:Y:S01]  /*7c90*/  HMMA.16816.F32.BF16 R56, R184, R164, R56 ;  /* 0x000000a4b838723c */ /* 0x000fe20000041838 */
[----:B------:R-:W-:-:S07]  /*7ca0*/  FSEL R12, R12, -INF , !P3 ;  /* 0xff8000000c0c7808 */ /* 0x000fce0005800000 */
[----:B------:R-:W-:Y:S08]  /*7cb0*/  HMMA.16816.F32.BF16 R4, R40, R34, R4 ;  /* 0x000000222804723c */ /* 0x000ff00000041804 */
[C---:B------:R-:W-:Y:S08]  /*7cc0*/  HMMA.16816.F32.BF16 R152, R184.reuse, R182, R152 ;  /* 0x000000b6b898723c */ /* 0x040ff00000041898 */
[----:B------:R-:W-:Y:S08]  /*7cd0*/  HMMA.16816.F32.BF16 R60, R184, R170, R60 ;  /* 0x000000aab83c723c */ /* 0x000ff0000004183c */
[----:B------:R-:W-:Y:S07]  /*7ce0*/  HMMA.16816.F32.BF16 R156, R40, R28, R156 ;  /* 0x0000001c289c723c */ /* 0x000fee000004189c */
[C---:B------:R-:W-:Y:S01]  /*7cf0*/  IADD3 R28, R193.reuse, 0x10, RZ ;  /* 0x00000010c11c7810 */ /* 0x040fe20007ffe0ff */
[----:B------:R-:W-:Y:S01]  /*7d00*/  HMMA.16816.F32.BF16 R52, R184, R166, R52 ;  /* 0x000000a6b834723c */ /* 0x000fe20000041834 */
[----:B------:R-:W-:-:S02]  /*7d10*/  IADD3 R29, R193, 0x18, RZ ;  /* 0x00000018c11d7810 */ /* 0x000fc40007ffe0ff */
[CC--:B------:R-:W-:Y:S02]  /*7d20*/  ISETP.GE.AND P3, PT, R28.reuse, R135.reuse, PT ;  /* 0x000000871c00720c */ /* 0x0c0fe40003f66270 */
[----:B------:R-:W-:Y:S02]  /*7d30*/  ISETP.GE.AND P4, PT, R28, R134, PT ;  /* 0x000000861c00720c */ /* 0x000fe40003f86270 */
[----:B------:R-:W-:Y:S01]  /*7d40*/  FSEL R28, R13, -INF , !P2 ;  /* 0xff8000000d1c7808 */ /* 0x000fe20005000000 */
[----:B------:R-:W-:Y:S01]  /*7d50*/  HMMA.16816.F32.BF16 R48, R184, R160, R48 ;  /* 0x000000a0b830723c */ /* 0x000fe20000041830 */
[----:B------:R-:W-:Y:S02]  /*7d60*/  ISETP.GE.AND P2, PT, R17, R135, PT ;  /* 0x000000871100720c */ /* 0x000fe40003f46270 */
[----:B------:R-:W-:Y:S02]  /*7d70*/  FSEL R13, R14, -INF , !P6 ;  /* 0xff8000000e0d7808 */ /* 0x000fe40007000000 */
[----:B------:R-:W-:-:S02]  /*7d80*/  IADD3 R14, R193, 0x19, RZ ;  /* 0x00000019c10e7810 */ /* 0x000fc40007ffe0ff */
[----:B------:R-:W-:Y:S01]  /*7d90*/  FSEL R17, R15, -INF , !P5 ;  /* 0xff8000000f117808 */ /* 0x000fe20006800000 */
[----:B------:R-:W-:Y:S01]  /*7da0*/  HMMA.16816.F32.BF16 R64, R184, R168, R64 ;  /* 0x000000a8b840723c */ /* 0x000fe20000041840 */
[-C--:B------:R-:W-:Y:S02]  /*7db0*/  ISETP.GE.AND P5, PT, R29, R135.reuse, PT ;  /* 0x000000871d00720c */ /* 0x080fe40003fa6270 */
[----:B------:R-:W-:Y:S02]  /*7dc0*/  FSEL R192, R8, -INF , !P3 ;  /* 0xff80000008c07808 */ /* 0x000fe40005800000 */
[----:B------:R-:W-:Y:S02]  /*7dd0*/  FSEL R190, R9, -INF , !P2 ;  /* 0xff80000009be7808 */ /* 0x000fe40005000000 */
[----:B------:R-:W-:Y:S01]  /*7de0*/  ISETP.GE.AND P3, PT, R14, R135, PT ;  /* 0x000000870e00720c */ /* 0x000fe20003f66270 */
[----:B-1----:R-:W-:Y:S01]  /*7df0*/  HMMA.16816.F32.BF16 R56, R40, R24, R56 ;  /* 0x000000182838723c */ /* 0x002fe20000041838 */
[----:B------:R-:W-:-:S02]  /*7e00*/  IADD3 R8, R193, 0x20, RZ ;  /* 0x00000020c1087810 */ /* 0x000fc40007ffe0ff */
[----:B------:R-:W-:Y:S02]  /*7e10*/  IADD3 R9, R193, 0x21, RZ ;  /* 0x00000021c1097810 */ /* 0x000fe40007ffe0ff */
[----:B------:R-:W-:Y:S02]  /*7e20*/  FSEL R188, R4, -INF , !P5 ;  /* 0xff80000004bc7808 */ /* 0x000fe40006800000 */
[----:B------:R-:W-:Y:S01]  /*7e30*/  FSEL R25, R11, -INF , !P1 ;  /* 0xff8000000b197808 */ /* 0x000fe20004800000 */
[----:B------:R-:W-:Y:S01]  /*7e40*/  HMMA.16816.F32.BF16 R152, R40, R30, R152 ;  /* 0x0000001e2898723c */ /* 0x000fe20000041898 */
[-C--:B------:R-:W-:Y:S02]  /*7e50*/  ISETP.GE.AND P6, PT, R29, R134.reuse, PT ;  /* 0x000000861d00720c */ /* 0x080fe40003fc6270 */
[----:B------:R-:W-:Y:S02]  /*7e60*/  ISETP.GE.AND P2, PT, R14, R134, PT ;  /* 0x000000860e00720c */ /* 0x000fe40003f46270 */
[----:B------:R-:W-:-:S02]  /*7e70*/  ISETP.GE.AND P5, PT, R8, R135, PT ;  /* 0x000000870800720c */ /* 0x000fc40003fa6270 */
[----:B------:R-:W-:Y:S01]  /*7e80*/  FSEL R24, R5, -INF , !P3 ;  /* 0xff80000005187808 */ /* 0x000fe20005800000 */
[C---:B------:R-:W-:Y:S01]  /*7e90*/  HMMA.16816.F32.BF16 R60, R40.reuse, R174, R60 ;  /* 0x000000ae283c723c */ /* 0x040fe2000004183c */
[----:B------:R-:W-:Y:S02]  /*7ea0*/  ISETP.GE.AND P1, PT, R9, R135, PT ;  /* 0x000000870900720c */ /* 0x000fe40003f26270 */
[C---:B------:R-:W-:Y:S02]  /*7eb0*/  IADD3 R5, R193.reuse, 0x28, RZ ;  /* 0x00000028c1057810 */ /* 0x040fe40007ffe0ff */
[----:B------:R-:W-:Y:S02]  /*7ec0*/  IADD3 R4, R193, 0x29, RZ ;  /* 0x00000029c1047810 */ /* 0x000fe40007ffe0ff */
[----:B------:R-:W-:Y:S01]  /*7ed0*/  FSEL R35, R6, -INF , !P6 ;  /* 0xff80000006237808 */ /* 0x000fe20007000000 */
[----:B------:R-:W-:Y:S01]  /*7ee0*/  HMMA.16816.F32.BF16 R52, R40, R26, R52 ;  /* 0x0000001a2834723c */ /* 0x000fe20000041834 */
[----:B------:R-:W-:-:S02]  /*7ef0*/  FSEL R33, R7, -INF , !P2 ;  /* 0xff80000007217808 */ /* 0x000fc40005000000 */
[----:B------:R-:W-:Y:S02]  /*7f00*/  FSEL R34, R156, -INF , !P5 ;  /* 0xff8000009c227808 */ /* 0x000fe40006800000 */
[----:B------:R-:W-:Y:S02]  /*7f10*/  FSEL R32, R157, -INF , !P1 ;  /* 0xff8000009d207808 */ /* 0x000fe40004800000 */
[----:B------:R-:W-:Y:S01]  /*7f20*/  FSEL R183, R10, -INF , !P4 ;  /* 0xff8000000ab77808 */ /* 0x000fe20006000000 */
[----:B------:R-:W-:Y:S01]  /*7f30*/  HMMA.16816.F32.BF16 R64, R40, R172, R64 ;  /* 0x000000ac2840723c */ /* 0x000fe20000041840 */
[CC--:B------:R-:W-:Y:S02]  /*7f40*/  ISETP.GE.AND P2, PT, R5.reuse, R135.reuse, PT ;  /* 0x000000870500720c */ /* 0x0c0fe40003f46270 */
[----:B------:R-:W-:Y:S02]  /*7f50*/  ISETP.GE.AND P6, PT, R5, R134, PT ;  /* 0x000000860500720c */ /* 0x000fe40003fc6270 */
[----:B------:R-:W-:-:S02]  /*7f60*/  ISETP.GE.AND P5, PT, R4, R135, PT ;  /* 0x000000870400720c */ /* 0x000fc40003fa6270 */
[-C--:B------:R-:W-:Y:S01]  /*7f70*/  ISETP.GE.AND P1, PT, R4, R134.reuse, PT ;  /* 0x000000860400720c */ /* 0x080fe20003f26270 */
[----:B------:R-:W-:Y:S01]  /*7f80*/  HMMA.16816.F32.BF16 R184, R184, R162, R44 ;  /* 0x000000a2b8b8723c */ /* 0x000fe2000004182c */
[-C--:B------:R-:W-:Y:S02]  /*7f90*/  ISETP.GE.AND P4, PT, R8, R134.reuse, PT ;  /* 0x000000860800720c */ /* 0x080fe40003f86270 */
[----:B------:R-:W-:Y:S02]  /*7fa0*/  IADD3 R26, R193, 0x58, RZ ;  /* 0x00000058c11a7810 */ /* 0x000fe40007ffe0ff */
[----:B------:R-:W-:Y:S02]  /*7fb0*/  FSEL R181, R158, -INF , !P4 ;  /* 0xff8000009eb57808 */ /* 0x000fe40006000000 */
[----:B------:R-:W-:Y:S01]  /*7fc0*/  ISETP.GE.AND P3, PT, R9, R134, PT ;  /* 0x000000860900720c */ /* 0x000fe20003f66270 */
[----:B--2---:R-:W-:Y:S01]  /*7fd0*/  HMMA.16816.F32.BF16 R4, R40, R20, R48 ;  /* 0x000000142804723c */ /* 0x004fe20000041830 */
[----:B------:R-:W-:-:S02]  /*7fe0*/  IADD3 R11, R193, 0x69, RZ ;  /* 0x00000069c10b7810 */ /* 0x000fc40007ffe0ff */
[----:B------:R-:W-:Y:S02]  /*7ff0*/  FSEL R180, R153, -INF , !P5 ;  /* 0xff80000099b47808 */ /* 0x000fe40006800000 */
[-C--:B------:R-:W-:Y:S02]  /*8000*/  ISETP.GE.AND P5, PT, R37, R135.reuse, PT ;  /* 0x000000872500720c */ /* 0x080fe40003fa6270 */
[C---:B------:R-:W-:Y:S02]  /*8010*/  IADD3 R48, R193.reuse, 0x30, RZ ;  /* 0x00000030c1307810 */ /* 0x040fe40007ffe0ff */
[----:B------:R-:W-:Y:S02]  /*8020*/  IADD3 R49, R193, 0x31, RZ ;  /* 0x00000031c1317810 */ /* 0x000fe40007ffe0ff */
[----:B------:R-:W-:Y:S02]  /*8030*/  ISETP.GE.AND P4, PT, R48, R135, PT ;  /* 0x000000873000720c */ /* 0x000fe40003f86270 */
[----:B------:R-:W-:-:S02]  /*8040*/  FSEL R179, R159, -INF , !P3 ;  /* 0xff8000009fb37808 */ /* 0x000fc40005800000 */
[----:B------:R-:W-:Y:S01]  /*8050*/  FSEL R178, R148, -INF , !P4 ;  /* 0xff80000094b27808 */ /* 0x000fe20006000000 */
[----:B------:R-:W-:Y:S01]  /*8060*/  HMMA.16816.F32.BF16 R184, R40, R22, R184 ;  /* 0x0000001628b8723c */ /* 0x000fe200000418b8 */
[-C--:B------:R-:W-:Y:S02]  /*8070*/  ISETP.GE.AND P4, PT, R36, R135.reuse, PT ;  /* 0x000000872400720c */ /* 0x080fe40003f86270 */
[----:B------:R-:W-:Y:S02]  /*8080*/  FSEL R182, R152, -INF , !P2 ;  /* 0xff80000098b67808 */ /* 0x000fe40005000000 */
[----:B------:R-:W-:Y:S02]  /*8090*/  FSEL R166, R141, -INF , !P4 ;  /* 0xff8000008da67808 */ /* 0x000fe40006000000 */
[-C--:B------:R-:W-:Y:S02]  /*80a0*/  ISETP.GE.AND P4, PT, R26, R135.reuse, PT ;  /* 0x000000871a00720c */ /* 0x080fe40003f86270 */
[----:B------:R-:W-:-:S02]  /*80b0*/  ISETP.GE.AND P3, PT, R49, R135, PT ;  /* 0x000000873100720c */ /* 0x000fc40003f66270 */
        /* <DEDUP_REMOVED lines=9> */
[----:B------:R-:W-:Y:S02]  /*8150*/  ISETP.GE.AND P4, PT, R48, R134, PT ;  /* 0x000000863000720c */ /* 0x000fe40003f86270 */
        /* <DEDUP_REMOVED lines=8> */
[----:B------:R-:W-:Y:S02]  /*81e0*/  IADD3 R29, R193, 0x50, RZ ;  /* 0x00000050c11d7810 */ /* 0x000fe40007ffe0ff */
        /* <DEDUP_REMOVED lines=11> */
[----:B------:R-:W-:Y:S02]  /*82a0*/  FSEL R53, R155, -INF , !P1 ;  /* 0xff8000009b357808 */ /* 0x000fe40004800000 */
[-C--:B------:R-:W-:Y:S02]  /*82b0*/  ISETP.GE.AND P1, PT, R38, R134.reuse, PT ;  /* 0x000000862600720c */ /* 0x080fe40003f26270 */
[----:B------:R-:W-:Y:S02]  /*82c0*/  FSEL R159, R66, -INF , !P4 ;  /* 0xff800000429f7808 */ /* 0x000fe40006000000 */
[----:B------:R-:W-:Y:S02]  /*82d0*/  FSEL R48, R4, -INF , !P3 ;  /* 0xff80000004307808 */ /* 0x000fe40005800000 */
[----:B------:R-:W-:Y:S02]  /*82e0*/  FSEL R46, R5, -INF , !P2 ;  /* 0xff800000052e7808 */ /* 0x000fe40005000000 */
[----:B------:R-:W-:-:S02]  /*82f0*/  ISETP.GE.AND P4, PT, R20, R134, PT ;  /* 0x000000861400720c */ /* 0x000fc40003f86270 */
[-C--:B------:R-:W-:Y:S02]  /*8300*/  ISETP.GE.AND P3, PT, R49, R134.reuse, PT ;  /* 0x000000863100720c */ /* 0x080fe40003f66270 */
[----:B------:R-:W-:Y:S02]  /*8310*/  ISETP.GE.AND P2, PT, R39, R134, PT ;  /* 0x000000862700720c */ /* 0x000fe40003f46270 */
        /* <DEDUP_REMOVED lines=15> */
[----:B------:R-:W-:-:S02]  /*8410*/  ISETP.GT.AND P4, PT, R228, R225, PT ;  /* 0x000000e1e400720c */ /* 0x000fc40003f84270 */
[-C--:B------:R-:W-:Y:S02]  /*8420*/  ISETP.GE.AND P6, PT, R29, R135.reuse, PT ;  /* 0x000000871d00720c */ /* 0x080fe40003fc6270 */
[C---:B------:R-:W-:Y:S02]  /*8430*/  ISETP.GE.AND P5, PT, R27.reuse, R135, PT ;  /* 0x000000871b00720c */ /* 0x040fe40003fa6270 */
        /* <DEDUP_REMOVED lines=10> */
[----:B------:R-:W-:Y:S01]  /*84e0*/  IADD3 R8, R193, 0x78, RZ ;  /* 0x00000078c1087810 */ /* 0x000fe20007ffe0ff */
[----:B------:R-:W-:Y:S01]  /*84f0*/  BAR.SYNC.DEFER_BLOCKING 0x0 ;  /* 0x0000000000007b1d */ /* 0x000fe20000010000 */
[CC--:B------:R-:W-:Y:S02]  /*8500*/  ISETP.GE.AND P6, PT, R15.reuse, R135.reuse, PT ;  /* 0x000000870f00720c */ /* 0x0c0fe40003fc6270 */
[C---:B------:R-:W-:Y:S02]  /*8510*/  ISETP.GE.AND P5, PT, R14.reuse, R135, PT ;  /* 0x000000870e00720c */ /* 0x040fe40003fa6270 */
[-C--:B------:R-:W-:Y:S02]  /*8520*/  ISETP.GE.AND P3, PT, R15, R134.reuse, PT ;  /* 0x000000860f00720c */ /* 0x080fe40003f66270 */
[-C--:B------:R-:W-:Y:S02]  /*8530*/  ISETP.GE.AND P2, PT, R14, R134.reuse, PT ;  /* 0x000000860e00720c */ /* 0x080fe40003f46270 */
[----:B------:R-:W-:-:S02]  /*8540*/  ISETP.GE.AND P1, PT, R11, R134, PT ;  /* 0x000000860b00720c */ /* 0x000fc40003f26270 */
[----:B------:R-:W-:Y:S02]  /*8550*/  IADD3 R193, R193, 0x79, RZ ;  /* 0x00000079c1c17810 */ /* 0x000fe40007ffe0ff */
[----:B------:R-:W-:Y:S02]  /*8560*/  FSEL R148, R57, -INF , !P6 ;  /* 0xff80000039947808 */ /* 0x000fe40007000000 */
[----:B------:R-:W-:Y:S02]  /*8570*/  FSEL R144, R52, -INF , !P5 ;  /* 0xff80000034907808 */ /* 0x000fe40006800000 */
[----:B------:R-:W-:Y:S02]  /*8580*/  FSEL R145, R59, -INF , !P3 ;  /* 0xff8000003b917808 */ /* 0x000fe40005800000 */
[----:B------:R-:W-:Y:S02]  /*8590*/  FSEL R141, R54, -INF , !P2 ;  /* 0xff800000368d7808 */ /* 0x000fe40005000000 */
[----:B------:R-:W-:-:S02]  /*85a0*/  FSEL R139, R55, -INF , !P1 ;  /* 0xff800000378b7808 */ /* 0x000fc40004800000 */
[CC--:B------:R-:W-:Y:S02]  /*85b0*/  ISETP.GE.AND P6, PT, R8.reuse, R135.reuse, PT ;  /* 0x000000870800720c */ /* 0x0c0fe40003fc6270 */
[----:B------:R-:W-:Y:S02]  /*85c0*/  ISETP.GE.AND P5, PT, R193, R135, PT ;  /* 0x00000087c100720c */ /* 0x000fe40003fa6270 */
[-C--:B------:R-:W-:Y:S02]  /*85d0*/  ISETP.GE.AND P3, PT, R9, R134.reuse, PT ;  /* 0x000000860900720c */ /* 0x080fe40003f66270 */
[-C--:B------:R-:W-:Y:S02]  /*85e0*/  ISETP.GE.AND P2, PT, R8, R134.reuse, PT ;  /* 0x000000860800720c */ /* 0x080fe40003f46270 */
[----:B------:R-:W-:Y:S02]  /*85f0*/  ISETP.GE.AND P1, PT, R193, R134, PT ;  /* 0x00000086c100720c */ /* 0x000fe40003f26270 */
[----:B------:R-:W-:-:S02]  /*8600*/  FSEL R49, R7, -INF , !P3 ;  /* 0xff80000007317808 */ /* 0x000fc40005800000 */
[----:B------:R-:W-:Y:S02]  /*8610*/  FSEL R60, R184, -INF , !P6 ;  /* 0xff800000b83c7808 */ /* 0x000fe40007000000 */
[----:B------:R-:W-:Y:S02]  /*8620*/  FSEL R57, R185, -INF , !P5 ;  /* 0xff800000b9397808 */ /* 0x000fe40006800000 */
[----:B------:R-:W-:Y:S02]  /*8630*/  FSEL R47, R186, -INF , !P2 ;  /* 0xff800000ba2f7808 */ /* 0x000fe40005000000 */
[----:B------:R-:W-:Y:S01]  /*8640*/  FSEL R45, R187, -INF , !P1 ;  /* 0xff800000bb2d7808 */ /* 0x000fe20004800000 */
[----:B------:R-:W-:Y:S05]  /*8650*/  @!P4 BRA `(.L_x_3540) ;  /* 0x000006a00000c947 */ /* 0x000fea0003800000 */
        /* <DEDUP_REMOVED lines=59> */
[----:B------:R-:W-:Y:S05]  /*8a10*/  BRA `(.L_x_3542) ;  /* 0x0000004000007947 */ /* 0x000fea0003800000 */
.L_x_3541:
[----:B------:R-:W-:-:S04]  /*8a20*/  ULEA UR5, -UR6, URZ, 0x7 ;  /* 0x0000003f06057291 */ /* 0x000fc8000f8e393f */
[----:B------:R-:W-:Y:S02]  /*8a30*/  USHF.R.S32.HI UR4, URZ, 0x1f, UR5 ;  /* 0x0000001f3f047899 */ /* 0x000fe40008011405 */
[----:B------:R-:W-:-:S04]  /*8a40*/  MOV R6, UR5 ;  /* 0x0000000500067c02 */ /* 0x000fc80008000f00 */
[----:B------:R-:W-:Y:S02]  /*8a50*/  MOV R4, UR4 ;  /* 0x0000000400047c02 */ /* 0x000fe40008000f00 */
.L_x_3542:
        /* <DEDUP_REMOVED lines=42> */
.L_x_3540:
        /* <DEDUP_REMOVED lines=118> */
[--C-:B------:R-:W-:Y:S01]  /*9460*/  FFMA.FTZ R135, R182, c[0x0][0x23c], -R61.reuse ;  /* 0x00008f00b6877a23 */ /* 0x100fe2000001083d */
[----:B------:R-:W-:Y:S01]  /*9470*/  LDSM.16.MT88.4 R52, [R213+0x11000] ;  /* 0x01100000d534783b */ /* 0x000fe20000004200 */
[----:B------:R-:W-:Y:S02]  /*9480*/  FFMA.FTZ R132, R180, c[0x0][0x23c], -R61 ;  /* 0x00008f00b4847a23 */ /* 0x000fe4000001083d */
        /* <DEDUP_REMOVED lines=448> */
.L_x_3537:
[----:B------:R-:W-:Y:S05]  /*b090*/  @!P4 BRA `(.L_x_3543) ;  /* 0x00003dc00000c947 */ /* 0x000fea0003800000 */
[----:B------:R-:W-:Y:S01]  /*b0a0*/  ULDC UR8, c[0x0][0x1a0] ;  /* 0x0000680000087ab9 */ /* 0x000fe20000000800 */
[----:B------:R-:W-:Y:S01]  /*b0b0*/  IMAD.MOV.U32 R0, RZ, RZ, R3 ;  /* 0x000000ffff007224 */ /* 0x000fe200078e0003 */
[----:B------:R-:W-:Y:S01]  /*b0c0*/  ULEA UR5, -UR8, URZ, 0x7 ;  /* 0x0000003f08057291 */ /* 0x000fe2000f8e393f */
[----:B------:R-:W-:Y:S01]  /*b0d0*/  IMAD.MOV.U32 R133, RZ, RZ, R132 ;  /* 0x000000ffff857224 */ /* 0x000fe200078e0084 */
[----:B------:R-:W-:-:S02]  /*b0e0*/  UMOV UR10, 0x5 ;  /* 0x00000005000a7882 */ /* 0x000fc40000000000 */
[----:B------:R-:W-:Y:S02]  /*b0f0*/  USHF.R.S32.HI UR4, URZ, 0x1f, UR5 ;  /* 0x0000001f3f047899 */ /* 0x000fe40008011405 */
[----:B------:R-:W-:Y:S01]  /*b100*/  ULDC UR9, c[0x0][0x1a4] ;  /* 0x0000690000097ab9 */ /* 0x000fe20000000800 */
[----:B------:R-:W-:Y:S01]  /*b110*/  MOV R238, UR5 ;  /* 0x0000000500ee7c02 */ /* 0x000fe20008000f00 */
[----:B------:R-:W-:Y:S02]  /*b120*/  USHF.L.U64.HI UR9, UR8, UR10, UR9 ;  /* 0x0000000a08097299 */ /* 0x000fe40008010209 */
[----:B------:R-:W-:Y:S01]  /*b130*/  MOV R237, UR4 ;  /* 0x0000000400ed7c02 */ /* 0x000fe20008000f00 */
[----:B------:R-:W-:Y:S02]  /*b140*/  USHF.L.U32 UR8, UR8, 0x5, URZ ;  /* 0x0000000508087899 */ /* 0x000fe4000800063f */
[----:B------:R-:W-:Y:S02]  /*b150*/  ULDC UR4, c[0x0][0x19c] ;  /* 0x0000670000047ab9 */ /* 0x000fe40000000800 */
.L_x_3547:
[----:B------:R-:W-:Y:S01]  /*b160*/  IADD3 R228, R228, -0x1, RZ ;  /* 0xffffffffe4e47810 */ /* 0x000fe20007ffe0ff */
[----:B------:R-:W-:Y:S04]  /*b170*/  DEPBAR.LE SB0, 0x0 ;  /* 0x000080000000791a */ /* 0x000fe80000000000 */
[----:B------:R-:W-:Y:S01]  /*b180*/  BAR.SYNC.DEFER_BLOCKING 0x0 ;  /* 0x0000000000007b1d */ /* 0x000fe20000010000 */
[----:B------:R-:W-:Y:S01]  /*b190*/  MOV R2, R237 ;  /* 0x000000ed00027202 */ /* 0x000fe20000000f00 */
[----:B------:R-:W-:Y:S04]  /*b1a0*/  IMAD.MOV.U32 R6, RZ, RZ, R238 ;  /* 0x000000ffff067224 */ /* 0x000fe800078e00ee */
[----:B------:R-:W-:-:S05]  /*b1b0*/  @!P0 BRA `(.L_x_3544) ;  /* 0x000003b000008947 */ /* 0x000fca0003800000 */
        /* <DEDUP_REMOVED lines=59> */
.L_x_3544:
        /* <DEDUP_REMOVED lines=69> */
[----:B------:R-:W-:Y:S07]  /*b9c0*/  LDSM.16.M88.4 R160, [R215+0x4000] ;  /* 0x00400000d7a0783b */ /* 0x000fee0000000200 */
        /* <DEDUP_REMOVED lines=235> */
.L_x_3546:
        /* <DEDUP_REMOVED lines=38> */
.L_x_3545:
        /* <DEDUP_REMOVED lines=269> */
[--C-:B------:R-:W-:Y:S02]  /*dbb0*/  FFMA.FTZ R66, R66, c[0x0][0x23c], -R151.reuse ;  /* 0x00008f0042427a23 */ /* 0x100fe40000010897 */
        /* <DEDUP_REMOVED lines=28> */
[----:B------:R-:W5:Y:S03]  /*dd80*/  LDSM.16.MT88.4 R128, [R213+0xd000] ;  /* 0x00d00000d580783b */ /* 0x000f660000004200 */
[----:B------:R-:W-:Y:S02]  /*dd90*/  FADD.FTZ R155, R155, R150 ;  /* 0x000000969b9b7221 */ /* 0x000fe40000010000 */
[----:B------:R-:W-:Y:S02]  /*dda0*/  FADD.FTZ R154, R154, R153 ;  /* 0x000000999a9a7221 */ /* 0x000fe40000010000 */
[C---:B------:R-:W-:Y:S01]  /*ddb0*/  HMMA.16816.F32.BF16 R104, R120.reuse, R20, R104 ;  /* 0x000000147868723c */ /* 0x040fe20000041868 */
[----:B------:R-:W1:Y:S03]  /*ddc0*/  MUFU.EX2 R147, R147 ;  /* 0x0000009300937308 */ /* 0x000e660000000800 */
        /* <DEDUP_REMOVED lines=12> */
[C---:B------:R-:W-:Y:S04]  /*de90*/  HMMA.16816.F32.BF16 R112, R120.reuse, R138, R112 ;  /* 0x0000008a7870723c */ /* 0x040fe80000041870 */
[--C-:B------:R-:W-:Y:S01]  /*dea0*/  FFMA.FTZ R136, R28, c[0x0][0x23c], -R152.reuse ;  /* 0x00008f001c887a23 */ /* 0x100fe20000010898 */
[----:B-1----:R-:W-:Y:S01]  /*deb0*/  F2FP.BF16.PACK_AB R23, R147, R146 ;  /* 0x000000929317723e */ /* 0x002fe200000010ff */
[--C-:B------:R-:W-:Y:S01]  /*dec0*/  FFMA.FTZ R137, R29, c[0x0][0x23c], -R152.reuse ;  /* 0x00008f001d897a23 */ /* 0x100fe20000010898 */
[----:B------:R-:W-:Y:S01]  /*ded0*/  MUFU.EX2 R53, R53 ;  /* 0x0000003500357308 */ /* 0x000fe20000000800 */
[C---:B------:R-:W-:Y:S04]  /*dee0*/  HMMA.16816.F32.BF16 R16, R120.reuse, R140, R16 ;  /* 0x0000008c7810723c */ /* 0x040fe80000041810 */
[--C-:B------:R-:W-:Y:S02]  /*def0*/  FFMA.FTZ R138, R30, c[0x0][0x23c], -R151.reuse ;  /* 0x00008f001e8a7a23 */ /* 0x100fe40000010897 */
[--C-:B------:R-:W-:Y:S02]  /*df00*/  FFMA.FTZ R139, R31, c[0x0][0x23c], -R151.reuse ;  /* 0x00008f001f8b7a23 */ /* 0x100fe40000010897 */
[----:B------:R-:W-:Y:S01]  /*df10*/  HMMA.16816.F32.BF16 R116, R120, R142, R116 ;  /* 0x0000008e7874723c */ /* 0x000fe20000041874 */
[----:B------:R-:W1:Y:S01]  /*df20*/  LDSM.16.MT88.4 R120, [R212+0xd000] ;  /* 0x00d00000d478783b */ /* 0x000e620000004200 */
[----:B------:R-:W-:Y:S02]  /*df30*/  MUFU.EX2 R136, R136 ;  /* 0x0000008800887308 */ /* 0x000fe40000000800 */
[--C-:B------:R-:W-:Y:S02]  /*df40*/  FFMA.FTZ R140, R32, c[0x0][0x23c], -R152.reuse ;  /* 0x00008f00208c7a23 */ /* 0x100fe40000010898 */
[----:B------:R-:W-:Y:S02]  /*df50*/  FFMA.FTZ R141, R33, c[0x0][0x23c], -R152 ;  /* 0x00008f00218d7a23 */ /* 0x000fe40000010898 */
[C---:B------:R-:W-:Y:S01]  /*df60*/  HMMA.16816.F32.BF16 R8, R20.reuse, R124, R8 ;  /* 0x0000007c1408723c */ /* 0x040fe20000041808 */
[----:B------:R-:W-:Y:S03]  /*df70*/  LDSM.16.MT88.4 R28, [R213+0x11000] ;  /* 0x01100000d51c783b */ /* 0x000fe60000004200 */
[----:B------:R-:W2:Y:S01]  /*df80*/  MUFU.EX2 R137, R137 ;  /* 0x0000008900897308 */ /* 0x000ea20000000800 */
[--C-:B------:R-:W-:Y:S02]  /*df90*/  FFMA.FTZ R142, R34, c[0x0][0x23c], -R151.reuse ;  /* 0x00008f00228e7a23 */ /* 0x100fe40000010897 */
[----:B------:R-:W-:Y:S01]  /*dfa0*/  FFMA.FTZ R143, R35, c[0x0][0x23c], -R151 ;  /* 0x00008f00238f7a23 */ /* 0x000fe20000010897 */
[C---:B------:R-:W-:Y:S01]  /*dfb0*/  HMMA.16816.F32.BF16 R68, R20.reuse, R126, R68 ;  /* 0x0000007e1444723c */ /* 0x040fe20000041844 */
[----:B------:R-:W3:Y:S03]  /*dfc0*/  LDSM.16.MT88.4 R124, [R216+0x11000] ;  /* 0x01100000d87c783b */ /* 0x000ee60000004200 */
        /* <DEDUP_REMOVED lines=8> */
[----:B------:R-:W4:Y:S01]  /*e050*/  LDSM.16.MT88.4 R24, [R214+0x11000] ;  /* 0x01100000d618783b */ /* 0x000f220000004200 */
[----:B------:R-:W2:Y:S02]  /*e060*/  MUFU.EX2 R139, R139 ;  /* 0x0000008b008b7308 */ /* 0x000ea40000000800 */
[----:B------:R-:W-:Y:S02]  /*e070*/  FADD.FTZ R144, R144, R5 ;  /* 0x0000000590907221 */ /* 0x000fe40000010000 */
[----:B------:R-:W-:Y:S02]  /*e080*/  FADD.FTZ R146, R146, R7 ;  /* 0x0000000792927221 */ /* 0x000fe40000010000 */
[C---:B-----5:R-:W-:Y:S04]  /*e090*/  HMMA.16816.F32.BF16 R80, R20.reuse, R128, R80 ;  /* 0x000000801450723c */ /* 0x060fe80000041850 */
[----:B------:R-:W-:Y:S01]  /*e0a0*/  MUFU.EX2 R140, R140 ;  /* 0x0000008c008c7308 */ /* 0x000fe20000000800 */
[----:B------:R-:W-:Y:S02]  /*e0b0*/  FADD.FTZ R145, R145, R144 ;  /* 0x0000009091917221 */ /* 0x000fe40000010000 */
[----:B------:R-:W-:Y:S01]  /*e0c0*/  FADD.FTZ R147, R147, R146 ;  /* 0x0000009293937221 */ /* 0x000fe20000010000 */
[C---:B------:R-:W-:Y:S01]  /*e0d0*/  HMMA.16816.F32.BF16 R84, R20.reuse, R130, R84 ;  /* 0x000000821454723c */ /* 0x040fe20000041854 */
[----:B------:R-:W5:Y:S05]  /*e0e0*/  LDSM.16.MT88.4 R128, [R212+0x11000] ;  /* 0x01100000d480783b */ /* 0x000f6a0000004200 */
[----:B------:R-:W2:Y:S02]  /*e0f0*/  MUFU.EX2 R141, R141 ;  /* 0x0000008d008d7308 */ /* 0x000ea40000000800 */
[C---:B-1----:R-:W-:Y:S08]  /*e100*/  HMMA.16816.F32.BF16 R88, R20.reuse, R120, R88 ;  /* 0x000000781458723c */ /* 0x042ff00000041858 */
[C---:B------:R-:W-:Y:S01]  /*e110*/  HMMA.16816.F32.BF16 R92, R20.reuse, R122, R92 ;  /* 0x0000007a145c723c */ /* 0x040fe2000004185c */
[----:B------:R-:W1:Y:S01]  /*e120*/  LDSM.16.MT88.4 R120, [R216+0xd800] ;  /* 0x00d80000d878783b */ /* 0x000e620000004200 */
[----:B------:R-:W-:Y:S06]  /*e130*/  MUFU.EX2 R142, R142 ;  /* 0x0000008e008e7308 */ /* 0x000fec0000000800 */
[C---:B---3--:R-:W-:Y:S04]  /*e140*/  HMMA.16816.F32.BF16 R96, R20.reuse, R124, R96 ;  /* 0x0000007c1460723c */ /* 0x048fe80000041860 */
[----:B------:R-:W3:Y:S04]  /*e150*/  MUFU.EX2 R143, R143 ;  /* 0x0000008f008f7308 */ /* 0x000ee80000000800 */
[C---:B------:R-:W-:Y:S01]  /*e160*/  HMMA.16816.F32.BF16 R100, R20.reuse, R126, R100 ;  /* 0x0000007e1464723c */ /* 0x040fe20000041864 */
[----:B------:R-:W-:Y:S05]  /*e170*/  LDSM.16.MT88.4 R124, [R214+0x13800] ;  /* 0x01380000d67c783b */ /* 0x000fea0000004200 */
[----:B------:R-:W-:Y:S02]  /*e180*/  MUFU.EX2 R54, R54 ;  /* 0x0000003600367308 */ /* 0x000fe40000000800 */
[C---:B----4-:R-:W-:Y:S08]  /*e190*/  HMMA.16816.F32.BF16 R104, R20.reuse, R24, R104 ;  /* 0x000000181468723c */ /* 0x050ff00000041868 */
[C---:B------:R-:W-:Y:S01]  /*e1a0*/  HMMA.16816.F32.BF16 R12, R20.reuse, R26, R12 ;  /* 0x0000001a140c723c */ /* 0x040fe2000004180c */
[----:B------:R-:W4:Y:S01]  /*e1b0*/  LDSM.16.MT88.4 R24, [R213+0xd800] ;  /* 0x00d80000d518783b */ /* 0x000f220000004200 */
[----:B------:R-:W-:Y:S06]  /*e1c0*/  MUFU.EX2 R55, R55 ;  /* 0x0000003700377308 */ /* 0x000fec0000000800 */
[C---:B------:R-:W-:Y:S04]  /*e1d0*/  HMMA.16816.F32.BF16 R108, R20.reuse, R28, R108 ;  /* 0x0000001c146c723c */ /* 0x040fe8000004186c */
[----:B------:R-:W-:Y:S04]  /*e1e0*/  MUFU.EX2 R56, R56 ;  /* 0x0000003800387308 */ /* 0x000fe80000000800 */
[C---:B------:R-:W-:Y:S01]  /*e1f0*/  HMMA.16816.F32.BF16 R112, R20.reuse, R30, R112 ;  /* 0x0000001e1470723c */ /* 0x040fe20000041870 */
[----:B------:R-:W4:Y:S05]  /*e200*/  LDSM.16.MT88.4 R28, [R212+0xd800] ;  /* 0x00d80000d41c783b */ /* 0x000f2a0000004200 */
[----:B------:R-:W-:Y:S02]  /*e210*/  MUFU.EX2 R57, R57 ;  /* 0x0000003900397308 */ /* 0x000fe40000000800 */
[C---:B-----5:R-:W-:Y:S08]  /*e220*/  HMMA.16816.F32.BF16 R16, R20.reuse, R128, R16 ;  /* 0x000000801410723c */ /* 0x060ff00000041810 */
[----:B------:R-:W-:Y:S01]  /*e230*/  HMMA.16816.F32.BF16 R116, R20, R130, R116 ;  /* 0x000000821474723c */ /* 0x000fe20000041874 */
[----:B------:R-:W-:Y:S06]  /*e240*/  MUFU.EX2 R58, R58 ;  /* 0x0000003a003a7308 */ /* 0x000fec0000000800 */
[----:B--2---:R-:W-:Y:S01]  /*e250*/  F2FP.BF16.PACK_AB R20, R137, R136 ;  /* 0x000000888914723e */ /* 0x004fe200000010ff */
[----:B------:R-:W-:Y:S01]  /*e260*/  FADD.FTZ R136, R136, R145 ;  /* 0x0000009188887221 */ /* 0x000fe20000010000 */
[----:B------:R-:W-:Y:S02]  /*e270*/  F2FP.BF16.PACK_AB R21, R139, R138 ;  /* 0x0000008a8b15723e */ /* 0x000fe400000010ff */
[----:B------:R-:W-:Y:S01]  /*e280*/  MUFU.EX2 R59, R59 ;  /* 0x0000003b003b7308 */ /* 0x000fe20000000800 */
[----:B------:R-:W-:Y:S01]  /*e290*/  F2FP.BF16.PACK_AB R22, R141, R140 ;  /* 0x0000008c8d16723e */ /* 0x000fe200000010ff */
[----:B------:R-:W-:Y:S01]  /*e2a0*/  FADD.FTZ R138, R138, R147 ;  /* 0x000000938a8a7221 */ /* 0x000fe20000010000 */
[----:B---3--:R-:W-:Y:S01]  /*e2b0*/  F2FP.BF16.PACK_AB R23, R143, R142 ;  /* 0x0000008e8f17723e */ /* 0x008fe200000010ff */
[----:B------:R-:W-:Y:S02]  /*e2c0*/  FADD.FTZ R137, R137, R136 ;  /* 0x0000008889897221 */ /* 0x000fe40000010000 */
[----:B------:R-:W-:Y:S02]  /*e2d0*/  FADD.FTZ R139, R139, R138 ;  /* 0x0000008a8b8b7221 */ /* 0x000fe40000010000 */
[----:B------:R-:W-:Y:S02]  /*e2e0*/  FADD.FTZ R0, R140, R137 ;  /* 0x000000898c007221 */ /* 0x000fe40000010000 */
[C---:B-1----:R-:W-:Y:S01]  /*e2f0*/  HMMA.16816.F32.BF16 R8, R20.reuse, R120, R8 ;  /* 0x000000781408723c */ /* 0x042fe20000041808 */
[----:B------:R-:W-:Y:S02]  /*e300*/  MUFU.EX2 R60, R60 ;  /* 0x0000003c003c7308 */ /* 0x000fe40000000800 */
[----:B------:R-:W-:Y:S02]  /*e310*/  FADD.FTZ R2, R142, R139 ;  /* 0x0000008b8e027221 */ /* 0x000fe40000010000 */
[----:B------:R-:W-:Y:S02]  /*e320*/  FADD.FTZ R0, R141, R0 ;  /* 0x000000008d007221 */ /* 0x000fe40000010000 */
[----:B------:R-:W-:Y:S01]  /*e330*/  FADD.FTZ R2, R143, R2 ;  /* 0x000000028f027221 */ /* 0x000fe20000010000 */
[C---:B------:R-:W-:Y:S01]  /*e340*/  HMMA.16816.F32.BF16 R68, R20.reuse, R122, R68 ;  /* 0x0000007a1444723c */ /* 0x040fe20000041844 */
[----:B------:R-:W1:Y:S02]  /*e350*/  LDSM.16.MT88.4 R120, [R216+0x11800] ;  /* 0x01180000d878783b */ /* 0x000e640000004200 */
[----:B------:R-:W-:Y:S05]  /*e360*/  MUFU.EX2 R61, R61 ;  /* 0x0000003d003d7308 */ /* 0x000fea0000000800 */
[C---:B------:R-:W-:Y:S05]  /*e370*/  HMMA.16816.F32.BF16 R72, R20.reuse, R32, R72 ;  /* 0x000000201448723c */ /* 0x040fea0000041848 */
[----:B------:R-:W-:Y:S03]  /*e380*/  MUFU.EX2 R62, R62 ;  /* 0x0000003e003e7308 */ /* 0x000fe60000000800 */
[C---:B------:R-:W-:Y:S01]  /*e390*/  HMMA.16816.F32.BF16 R76, R20.reuse, R34, R76 ;  /* 0x00000022144c723c */ /* 0x040fe2000004184c */
[----:B------:R-:W2:Y:S06]  /*e3a0*/  LDSM.16.MT88.4 R32, [R214+0x11800] ;  /* 0x01180000d620783b */ /* 0x000eac0000004200 */
[----:B------:R-:W-:Y:S01]  /*e3b0*/  MUFU.EX2 R63, R63 ;  /* 0x0000003f003f7308 */ /* 0x000fe20000000800 */
[C---:B----4-:R-:W-:Y:S08]  /*e3c0*/  HMMA.16816.F32.BF16 R80, R20.reuse, R24, R80 ;  /* 0x000000181450723c */ /* 0x050ff00000041850 */
[C---:B------:R-:W-:Y:S01]  /*e3d0*/  HMMA.16816.F32.BF16 R84, R20.reuse, R26, R84 ;  /* 0x0000001a1454723c */ /* 0x040fe20000041854 */
[----:B------:R-:W3:Y:S01]  /*e3e0*/  LDSM.16.MT88.4 R24, [R213+0x11800] ;  /* 0x01180000d518783b */ /* 0x000ee20000004200 */
[----:B------:R-:W-:Y:S06]  /*e3f0*/  MUFU.EX2 R64, R64 ;  /* 0x0000004000407308 */ /* 0x000fec0000000800 */
[C---:B------:R-:W-:Y:S04]  /*e400*/  HMMA.16816.F32.BF16 R88, R20.reuse, R28, R88 ;  /* 0x0000001c1458723c */ /* 0x040fe80000041858 */
[----:B------:R-:W-:Y:S04]  /*e410*/  MUFU.EX2 R66, R66 ;  /* 0x0000004200427308 */ /* 0x000fe80000000800 */
        /* <DEDUP_REMOVED lines=28> */
[----:B------:R-:W5:Y:S07]  /*e5e0*/  LDSM.16.MT88.4 R36, [R214+0x12000] ;  /* 0x01200000d624783b */ /* 0x000f6e0000004200 */
[C---:B-1----:R-:W-:Y:S07]  /*e5f0*/  HMMA.16816.F32.BF16 R72, R20.reuse, R120, R72 ;  /* 0x000000781448723c */ /* 0x042fee0000041848 */
[--C-:B------:R-:W-:Y:S01]  /*e600*/  FFMA.FTZ R120, R44, c[0x0][0x23c], -R152.reuse ;  /* 0x00008f002c787a23 */ /* 0x100fe20000010898 */
[C---:B------:R-:W-:Y:S04]  /*e610*/  HMMA.16816.F32.BF16 R76, R20.reuse, R122, R76 ;  /* 0x0000007a144c723c */ /* 0x040fe8000004184c */
[--C-:B------:R-:W-:Y:S01]  /*e620*/  FFMA.FTZ R121, R45, c[0x0][0x23c], -R152.reuse ;  /* 0x00008f002d797a23 */ /* 0x100fe20000010898 */
[----:B------:R-:W1:Y:S01]  /*e630*/  MUFU.EX2 R120, R120 ;  /* 0x0000007800787308 */ /* 0x000e620000000800 */
[----:B------:R-:W-:Y:S02]  /*e640*/  FFMA.FTZ R152, R65, c[0x0][0x23c], -R152 ;  /* 0x00008f0041987a23 */ /* 0x000fe40000010898 */
[C---:B--2---:R-:W-:Y:S04]  /*e650*/  HMMA.16816.F32.BF16 R80, R20.reuse, R32, R80 ;  /* 0x000000201450723c */ /* 0x044fe80000041850 */
[--C-:B------:R-:W-:Y:S02]  /*e660*/  FFMA.FTZ R122, R46, c[0x0][0x23c], -R151.reuse ;  /* 0x00008f002e7a7a23 */ /* 0x100fe40000010897 */
[--C-:B------:R-:W-:Y:S01]  /*e670*/  FFMA.FTZ R123, R47, c[0x0][0x23c], -R151.reuse ;  /* 0x00008f002f7b7a23 */ /* 0x100fe20000010897 */
[----:B------:R-:W2:Y:S01]  /*e680*/  MUFU.EX2 R121, R121 ;  /* 0x0000007900797308 */ /* 0x000ea20000000800 */
[C---:B------:R-:W-:Y:S01]  /*e690*/  HMMA.16816.F32.BF16 R84, R20.reuse, R34, R84 ;  /* 0x000000221454723c */ /* 0x040fe20000041854 */
[----:B------:R-:W5:Y:S03]  /*e6a0*/  LDSM.16.MT88.4 R32, [R213+0x12000] ;  /* 0x01200000d520783b */ /* 0x000f660000004200 */
[----:B------:R-:W-:Y:S04]  /*e6b0*/  FFMA.FTZ R151, R67, c[0x0][0x23c], -R151 ;  /* 0x00008f0043977a23 */ /* 0x000fe80000010897 */
[C---:B---3--:R-:W-:Y:S01]  /*e6c0*/  HMMA.16816.F32.BF16 R88, R20.reuse, R24, R88 ;  /* 0x000000181458723c */ /* 0x048fe20000041858 */
[----:B------:R-:W-:Y:S01]  /*e6d0*/  LDSM.16.MT88.4 R44, [R213+0x13000] ;  /* 0x01300000d52c783b */ /* 0x000fe20000004200 */
[----:B------:R-:W3:Y:S02]  /*e6e0*/  MUFU.EX2 R122, R122 ;  /* 0x0000007a007a7308 */ /* 0x000ee40000000800 */
[----:B-1----:R-:W-:Y:S04]  /*e6f0*/  FADD.FTZ R0, R120, R5 ;  /* 0x0000000578007221 */ /* 0x002fe80000010000 */
[C---:B------:R-:W-:Y:S01]  /*e700*/  HMMA.16816.F32.BF16 R92, R20.reuse, R26, R92 ;  /* 0x0000001a145c723c */ /* 0x040fe2000004185c */
[----:B------:R-:W1:Y:S03]  /*e710*/  LDSM.16.MT88.4 R24, [R212+0x12000] ;  /* 0x01200000d418783b */ /* 0x000e660000004200 */
[----:B------:R-:W5:Y:S01]  /*e720*/  MUFU.EX2 R123, R123 ;  /* 0x0000007b007b7308 */ /* 0x000f620000000800 */
[----:B--2---:R-:W-:Y:S03]  /*e730*/  FADD.FTZ R0, R121, R0 ;  /* 0x0000000079007221 */ /* 0x004fe60000010000 */
[C---:B----4-:R-:W-:Y:S04]  /*e740*/  HMMA.16816.F32.BF16 R96, R20.reuse, R28, R96 ;  /* 0x0000001c1460723c */ /* 0x050fe80000041860 */
[----:B------:R-:W-:Y:S01]  /*e750*/  FADD.FTZ R5, R173, R0 ;  /* 0x00000000ad057221 */ /* 0x000fe20000010000 */
[----:B------:R-:W-:Y:S01]  /*e760*/  MOV R0, R3 ;  /* 0x0000000300007202 */ /* 0x000fe20000000f00 */
[----:B------:R-:W2:Y:S02]  /*e770*/  MUFU.EX2 R65, R152 ;  /* 0x0000009800417308 */ /* 0x000ea40000000800 */
[C---:B------:R-:W-:Y:S01]  /*e780*/  HMMA.16816.F32.BF16 R100, R20.reuse, R30, R100 ;  /* 0x0000001e1464723c */ /* 0x040fe20000041864 */
[----:B------:R-:W4:Y:S03]  /*e790*/  LDSM.16.MT88.4 R28, [R216+0xe800] ;  /* 0x00e80000d81c783b */ /* 0x000f260000004200 */
[----:B---3--:R-:W-:Y:S02]  /*e7a0*/  FADD.FTZ R2, R122, R7 ;  /* 0x000000077a027221 */ /* 0x008fe40000010000 */
[----:B------:R-:W-:Y:S02]  /*e7b0*/  FADD.FTZ R5, R174, R5 ;  /* 0x00000005ae057221 */ /* 0x000fe40000010000 */
[C---:B-----5:R-:W-:Y:S01]  /*e7c0*/  HMMA.16816.F32.BF16 R104, R20.reuse, R36, R104 ;  /* 0x000000241468723c */ /* 0x060fe20000041868 */
[----:B------:R-:W3:Y:S03]  /*e7d0*/  MUFU.EX2 R151, R151 ;  /* 0x0000009700977308 */ /* 0x000ee60000000800 */
[----:B------:R-:W-:Y:S04]  /*e7e0*/  FADD.FTZ R2, R123, R2 ;  /* 0x000000027b027221 */ /* 0x000fe80000010000 */
[C---:B------:R-:W-:Y:S01]  /*e7f0*/  HMMA.16816.F32.BF16 R12, R20.reuse, R38, R12 ;  /* 0x00000026140c723c */ /* 0x040fe2000004180c */
[----:B------:R-:W5:Y:S03]  /*e800*/  LDSM.16.MT88.4 R36, [R214+0xe800] ;  /* 0x00e80000d624783b */ /* 0x000f660000004200 */
[----:B------:R-:W-:Y:S04]  /*e810*/  FADD.FTZ R7, R175, R2 ;  /* 0x00000002af077221 */ /* 0x000fe80000010000 */
[C---:B------:R-:W-:Y:S04]  /*e820*/  HMMA.16816.F32.BF16 R108, R20.reuse, R32, R108 ;  /* 0x00000020146c723c */ /* 0x040fe8000004186c */
[----:B------:R-:W-:Y:S04]  /*e830*/  FADD.FTZ R7, R176, R7 ;  /* 0x00000007b0077221 */ /* 0x000fe80000010000 */
[C---:B------:R-:W-:Y:S01]  /*e840*/  HMMA.16816.F32.BF16 R112, R20.reuse, R34, R112 ;  /* 0x000000221470723c */ /* 0x040fe20000041870 */
[----:B------:R-:W2:Y:S07]  /*e850*/  LDSM.16.MT88.4 R32, [R213+0xe800] ;  /* 0x00e80000d520783b */ /* 0x000eae0000004200 */
[C---:B-1----:R-:W-:Y:S08]  /*e860*/  HMMA.16816.F32.BF16 R16, R20.reuse, R24, R16 ;  /* 0x000000181410723c */ /* 0x042ff00000041810 */
[----:B------:R-:W-:Y:S01]  /*e870*/  HMMA.16816.F32.BF16 R116, R20, R26, R116 ;  /* 0x0000001a1474723c */ /* 0x000fe20000041874 */
[----:B------:R-:W1:Y:S06]  /*e880*/  LDSM.16.MT88.4 R24, [R212+0xe800] ;  /* 0x00e80000d418783b */ /* 0x000e6c0000004200 */
[----:B------:R-:W-:Y:S02]  /*e890*/  F2FP.BF16.PACK_AB R20, R121, R120 ;  /* 0x000000787914723e */ /* 0x000fe400000010ff */
[----:B------:R-:W-:Y:S03]  /*e8a0*/  F2FP.BF16.PACK_AB R21, R123, R122 ;  /* 0x0000007a7b15723e */ /* 0x000fe600000010ff */
[----:B------:R-:W-:Y:S02]  /*e8b0*/  F2FP.BF16.PACK_AB R22, R174, R173 ;  /* 0x000000adae16723e */ /* 0x000fe400000010ff */
[----:B------:R-:W-:Y:S07]  /*e8c0*/  F2FP.BF16.PACK_AB R23, R176, R175 ;  /* 0x000000afb017723e */ /* 0x000fee00000010ff */
        /* <DEDUP_REMOVED lines=46> */
[C---:B------:R-:W-:Y:S08]  /*ebb0*/  HMMA.16816.F32.BF16 R92, R20.reuse, R38, R92 ;  /* 0x00000026145c723c */ /* 0x040ff0000004185c */
[C---:B--2---:R-:W-:Y:S08]  /*ebc0*/  HMMA.16816.F32.BF16 R96, R20.reuse, R28, R96 ;  /* 0x0000001c1460723c */ /* 0x044ff00000041860 */
[C---:B------:R-:W-:Y:S01]  /*ebd0*/  HMMA.16816.F32.BF16 R100, R20.reuse, R30, R100 ;  /* 0x0000001e1464723c */ /* 0x040fe20000041864 */
[----:B------:R-:W2:Y:S07]  /*ebe0*/  LDSM.16.MT88.4 R28, [R213+0xf800] ;  /* 0x00f80000d51c783b */ /* 0x000eae0000004200 */
        /* <DEDUP_REMOVED lines=11> */
[----:B---3--:R-:W-:Y:S01]  /*eca0*/  F2FP.BF16.PACK_AB R23, R151, R66 ;  /* 0x000000429717723e */ /* 0x008fe200000010ff */
[----:B------:R-:W-:Y:S02]  /*ecb0*/  FADD.FTZ R61, R61, R60 ;  /* 0x0000003c3d3d7221 */ /* 0x000fe40000010000 */
[----:B------:R-:W-:Y:S02]  /*ecc0*/  FADD.FTZ R63, R63, R62 ;  /* 0x0000003e3f3f7221 */ /* 0x000fe40000010000 */
[----:B------:R-:W-:Y:S02]  /*ecd0*/  FADD.FTZ R64, R64, R61 ;  /* 0x0000003d40407221 */ /* 0x000fe40000010000 */
[C---:B-1----:R-:W-:Y:S01]  /*ece0*/  HMMA.16816.F32.BF16 R128, R20.reuse, R24, R8 ;  /* 0x000000181480723c */ /* 0x042fe20000041808 */
[----:B------:R-:W1:Y:S02]  /*ecf0*/  LDSM.16.MT88.4 R8, [R212+0xf800] ;  /* 0x00f80000d408783b */ /* 0x000e640000004200 */
[----:B------:R-:W-:Y:S02]  /*ed00*/  FADD.FTZ R66, R66, R63 ;  /* 0x0000003f42427221 */ /* 0x000fe40000010000 */
[----:B------:R-:W-:Y:S02]  /*ed10*/  FADD.FTZ R241, R65, R64 ;  /* 0x0000004041f17221 */ /* 0x000fe40000010000 */
[----:B------:R-:W-:Y:S01]  /*ed20*/  FADD.FTZ R239, R151, R66 ;  /* 0x0000004297ef7221 */ /* 0x000fe20000010000 */
[C---:B------:R-:W-:Y:S01]  /*ed30*/  HMMA.16816.F32.BF16 R68, R20.reuse, R26, R68 ;  /* 0x0000001a1444723c */ /* 0x040fe20000041844 */
[----:B------:R-:W3:Y:S07]  /*ed40*/  LDSM.16.MT88.4 R24, [R216+0x13800] ;  /* 0x01380000d818783b */ /* 0x000eee0000004200 */
[C---:B------:R-:W-:Y:S08]  /*ed50*/  HMMA.16816.F32.BF16 R72, R20.reuse, R32, R72 ;  /* 0x000000201448723c */ /* 0x040ff00000041848 */
[C---:B------:R-:W-:Y:S08]  /*ed60*/  HMMA.16816.F32.BF16 R76, R20.reuse, R34, R76 ;  /* 0x00000022144c723c */ /* 0x040ff0000004184c */
        /* <DEDUP_REMOVED lines=15> */
.L_x_3543:
[----:B------:R-:W1:Y:S01]  /*ee60*/  SHFL.BFLY PT, R2, R241, 0x2, 0x1f ;  /* 0x0c401f00f1027f89 */ /* 0x000e6200000e0000 */
[----:B------:R-:W-:Y:S01]  /*ee70*/  LEA.HI R11, R230, R230, RZ, 0x1 ;  /* 0x000000e6e60b7211 */ /* 0x000fe200078f08ff */
[----:B------:R-:W-:Y:S01]  /*ee80*/  BSSY B0, `(.L_x_3548) ;  /* 0x00000ce000007945 */ /* 0x000fe20003800000 */
[----:B------:R-:W-:Y:S01]  /*ee90*/  MOV R7, 0x3f800000 ;  /* 0x3f80000000077802 */ /* 0x000fe20000000f00 */
[----:B------:R-:W2:Y:S01]  /*eea0*/  SHFL.BFLY PT, R0, R239, 0x2, 0x1f ;  /* 0x0c401f00ef007f89 */ /* 0x000ea200000e0000 */
[----:B------:R-:W-:-:S02]  /*eeb0*/  SHF.L.U32 R12, R11, 0x2, RZ ;  /* 0x000000020b0c7819 */ /* 0x000fc400000006ff */
[----:B------:R-:W-:Y:S01]  /*eec0*/  LOP3.LUT R11, R11, 0xffffffe, RZ, 0xc0, !PT ;  /* 0x0ffffffe0b0b7812 */ /* 0x000fe200078ec0ff */
[----:B------:R-:W-:Y:S01]  /*eed0*/  BAR.SYNC.DEFER_BLOCKING 0x0 ;  /* 0x0000000000007b1d */ /* 0x000fe20000010000 */
[----:B------:R-:W-:Y:S01]  /*eee0*/  MOV R6, 0x3f800000 ;  /* 0x3f80000000067802 */ /* 0x000fe20000000f00 */
[----:B-1----:R-:W-:Y:S02]  /*eef0*/  FADD.FTZ R5, R2, R241 ;  /* 0x000000f102057221 */ /* 0x002fe40000010000 */
[----:B--2---:R-:W-:-:S03]  /*ef00*/  FADD.FTZ R13, R0, R239 ;  /* 0x000000ef000d7221 */ /* 0x004fc60000010000 */
[----:B------:R-:W1:Y:S04]  /*ef10*/  SHFL.BFLY PT, R4, R5, 0x1, 0x1f ;  /* 0x0c201f0005047f89 */ /* 0x000e6800000e0000 */
[----:B------:R-:W2:Y:S04]  /*ef20*/  S2R R0, SR_TID.X ;  /* 0x0000000000007919 */ /* 0x000ea80000002100 */
[----:B------:R-:W3:Y:S01]  /*ef30*/  SHFL.BFLY PT, R2, R13, 0x1, 0x1f ;  /* 0x0c201f000d027f89 */ /* 0x000ee200000e0000 */
[----:B-1----:R-:W-:Y:S01]  /*ef40*/  FADD.FTZ R4, R5, R4 ;  /* 0x0000000405047221 */ /* 0x002fe20000010000 */
[----:B------:R-:W-:-:S02]  /*ef50*/  SHF.L.U32 R5, R224, 0x6, RZ ;  /* 0x00000006e0057819 */ /* 0x000fc400000006ff */
[----:B--2---:R-:W-:Y:S02]  /*ef60*/  SHF.R.S32.HI R9, RZ, 0x1f, R0 ;  /* 0x0000001fff097819 */ /* 0x004fe40000011400 */
[----:B------:R-:W-:Y:S02]  /*ef70*/  LOP3.LUT R5, R5, 0x1c0, RZ, 0xc0, !PT ;  /* 0x000001c005057812 */ /* 0x000fe400078ec0ff */
[----:B------:R-:W-:Y:S01]  /*ef80*/  LEA.HI R10, R9, R0, RZ, 0x2 ;  /* 0x00000000090a7211 */ /* 0x000fe200078f10ff */
[----:B---3--:R-:W-:Y:S01]  /*ef90*/  FADD.FTZ R2, R13, R2 ;  /* 0x000000020d027221 */ /* 0x008fe20000010000 */
[----:B------:R-:W-:Y:S02]  /*efa0*/  FSETP.NE.FTZ.AND P4, PT, R4, RZ, PT ;  /* 0x000000ff0400720b */ /* 0x000fe40003f95000 */
[--C-:B------:R-:W-:Y:S02]  /*efb0*/  SHF.R.S32.HI R8, RZ, 0x2, R10.reuse ;  /* 0x00000002ff087819 */ /* 0x100fe4000001140a */
[----:B------:R-:W-:-:S02]  /*efc0*/  SHF.R.S32.HI R13, RZ, 0x1f, R10 ;  /* 0x0000001fff0d7819 */ /* 0x000fc4000001140a */
[----:B------:R-:W-:Y:S02]  /*efd0*/  FSETP.NE.FTZ.AND P3, PT, R2, RZ, PT ;  /* 0x000000ff0200720b */ /* 0x000fe40003f75000 */
[----:B------:R-:W-:Y:S02]  /*efe0*/  LEA.HI R13, R13, R8, RZ, 0x3 ;  /* 0x000000080d0d7211 */ /* 0x000fe400078f18ff */
[----:B------:R-:W-:Y:S02]  /*eff0*/  LOP3.LUT R12, R5, 0x38, R12, 0xf8, !PT ;  /* 0x00000038050c7812 */ /* 0x000fe400078ef80c */
[----:B------:R-:W-:Y:S01]  /*f000*/  SHF.R.U32.HI R5, RZ, 0x3, R5 ;  /* 0x00000003ff057819 */ /* 0x000fe20000011605 */
[----:B------:R-:W1:Y:S01]  /*f010*/  @P4 MUFU.RCP R7, R4 ;  /* 0x0000000400074308 */ /* 0x000e620000001000 */
[----:B------:R-:W-:Y:S02]  /*f020*/  LOP3.LUT R13, R13, 0xfffffff8, RZ, 0xc0, !PT ;  /* 0xfffffff80d0d7812 */ /* 0x000fe400078ec0ff */
[----:B------:R-:W-:-:S02]  /*f030*/  LOP3.LUT R5, R12, R5, RZ, 0x3c, !PT ;  /* 0x000000050c057212 */ /* 0x000fc400078e3cff */
[----:B------:R-:W-:Y:S02]  /*f040*/  IADD3 R12, R230, -R11, RZ ;  /* 0x8000000be60c7210 */ /* 0x000fe40007ffe0ff */
[----:B------:R-:W-:Y:S01]  /*f050*/  IADD3 R8, R8, -R13, RZ ;  /* 0x8000000d08087210 */ /* 0x000fe20007ffe0ff */
[----:B------:R-:W2:Y:S01]  /*f060*/  @P3 MUFU.RCP R6, R2 ;  /* 0x0000000200063308 */ /* 0x000ea20000001000 */
[----:B------:R-:W-:Y:S02]  /*f070*/  LEA R5, R12, R5, 0x2 ;  /* 0x000000050c057211 */ /* 0x000fe400078e10ff */
[----:B------:R-:W-:Y:S02]  /*f080*/  LEA.HI R9, R9, R0, RZ, 0x5 ;  /* 0x0000000009097211 */ /* 0x000fe400078f28ff */
[----:B------:R-:W-:Y:S02]  /*f090*/  LOP3.LUT R11, R10, 0x1ffffffc, RZ, 0xc0, !PT ;  /* 0x1ffffffc0a0b7812 */ /* 0x000fe400078ec0ff */
[----:B------:R-:W-:Y:S01]  /*f0a0*/  SHF.L.U32 R12, R8, 0x6, RZ ;  /* 0x00000006080c7819 */ /* 0x000fe200000006ff */
[C---:B-1----:R-:W-:Y:S01]  /*f0b0*/  FMUL.FTZ R128, R7.reuse, R128 ;  /* 0x0000008007807220 */ /* 0x042fe20000410000 */
[----:B------:R-:W-:Y:S01]  /*f0c0*/  SHF.R.S32.HI R10, RZ, 0x5, R9 ;  /* 0x00000005ff0a7819 */ /* 0x000fe20000011409 */
[----:B------:R-:W-:Y:S01]  /*f0d0*/  FMUL.FTZ R129, R7, R129 ;  /* 0x0000008107817220 */ /* 0x000fe20000410000 */
[----:B------:R-:W-:Y:S01]  /*f0e0*/  IADD3 R11, -R11, R0, RZ ;  /* 0x000000000b0b7210 */ /* 0x000fe20007ffe1ff */
        /* <DEDUP_REMOVED lines=19> */
[C---:B------:R-:W-:Y:S01]  /*f220*/  IADD3 R12, R8.reuse, -0x20, RZ ;  /* 0xffffffe0080c7810 */ /* 0x040fe20007ffe0ff */
[----:B------:R-:W-:Y:S01]  /*f230*/  FMUL.FTZ R88, R7, R88 ;  /* 0x0000005807587220 */ /* 0x000fe20000410000 */
[----:B------:R-:W-:Y:S01]  /*f240*/  LOP3.LUT R9, R9, 0xffffffe0, RZ, 0xc0, !PT ;  /* 0xffffffe009097812 */ /* 0x000fe200078ec0ff */
[C---:B------:R-:W-:Y:S01]  /*f250*/  FMUL.FTZ R89, R7.reuse, R89 ;  /* 0x0000005907597220 */ /* 0x040fe20000410000 */
[----:B------:R-:W-:Y:S01]  /*f260*/  @P0 IADD3 R12, R8, 0x20, RZ ;  /* 0x00000020080c0810 */ /* 0x000fe20007ffe0ff */
[C---:B------:R-:W-:Y:S01]  /*f270*/  FMUL.FTZ R92, R7.reuse, R92 ;  /* 0x0000005c075c7220 */ /* 0x040fe20000410000 */
[----:B------:R-:W1:Y:S01]  /*f280*/  @P4 MUFU.LG2 R4, R4 ;  /* 0x0000000400044308 */ /* 0x000e620000000c00 */
[----:B------:R-:W-:Y:S01]  /*f290*/  FMUL.FTZ R93, R7, R93 ;  /* 0x0000005d075d7220 */ /* 0x000fe20000410000 */
[----:B------:R-:W-:Y:S01]  /*f2a0*/  IADD3 R9, -R9, R0, RZ ;  /* 0x0000000009097210 */ /* 0x000fe20007ffe1ff */
[C---:B------:R-:W-:Y:S01]  /*f2b0*/  FMUL.FTZ R96, R7.reuse, R96 ;  /* 0x0000006007607220 */ /* 0x040fe20000410000 */
[----:B------:R-:W-:Y:S01]  /*f2c0*/  MOV R0, 0xff800000 ;  /* 0xff80000000007802 */ /* 0x000fe20000000f00 */
[----:B------:R-:W-:Y:S01]  /*f2d0*/  FMUL.FTZ R97, R7, R97 ;  /* 0x0000006107617220 */ /* 0x000fe20000410000 */
[----:B------:R-:W-:Y:S01]  /*f2e0*/  LOP3.LUT P0, RZ, R9, 0x3, RZ, 0xc0, !PT ;  /* 0x0000000309ff7812 */ /* 0x000fe2000780c0ff */
[C---:B------:R-:W-:Y:S01]  /*f2f0*/  FMUL.FTZ R100, R7.reuse, R100 ;  /* 0x0000006407647220 */ /* 0x040fe20000410000 */
[----:B------:R-:W3:Y:S01]  /*f300*/  @P3 MUFU.LG2 R2, R2 ;  /* 0x0000000200023308 */ /* 0x000ee20000000c00 */
        /* <DEDUP_REMOVED lines=14> */
[----:B--2---:R-:W-:-:S02]  /*f3f0*/  FMUL.FTZ R131, R6, R131 ;  /* 0x0000008306837220 */ /* 0x004fc40000410000 */
        /* <DEDUP_REMOVED lines=28> */
[C---:B------:R-:W-:Y:S01]  /*f5c0*/  FMUL.FTZ R102, R6.reuse, R102 ;  /* 0x0000006606667220 */ /* 0x040fe20000410000 */
[----:B------:R-:W2:Y:S01]  /*f5d0*/  S2R R7, SR_CTAID.X ;  /* 0x0000000000077919 */ /* 0x000ea20000002500 */
        /* <DEDUP_REMOVED lines=12> */
[----:B------:R-:W-:Y:S01]  /*f6a0*/  MOV R6, 0x80 ;  /* 0x0000008000067802 */ /* 0x000fe20000000f00 */
[----:B-1----:R-:W-:Y:S01]  /*f6b0*/  @P4 FMUL.FTZ R9, R4, 0.69314718246459960938 ;  /* 0x3f31721804094820 */ /* 0x002fe20000410000 */
[----:B--2---:R-:W-:Y:S01]  /*f6c0*/  SHF.L.U32 R7, R7, 0x6, RZ ;  /* 0x0000000607077819 */ /* 0x004fe200000006ff */
[----:B---3--:R-:W-:Y:S01]  /*f6d0*/  @P3 FMUL.FTZ R2, R2, 0.69314718246459960938 ;  /* 0x3f31721802023820 */ /* 0x008fe20000410000 */
[----:B------:R-:W-:Y:S01]  /*f6e0*/  SEL R15, R6, 0xffffff80, !P2 ;  /* 0xffffff80060f7807 */ /* 0x000fe20005000000 */
[----:B------:R-:W-:Y:S01]  /*f6f0*/  @P4 FFMA.FTZ R0, R132, c[0x0][0x238], R9 ;  /* 0x00008e0084004a23 */ /* 0x000fe20000010009 */
[----:B------:R-:W1:Y:S02]  /*f700*/  S2R R6, SR_CTAID.Y ;  /* 0x0000000000067919 */ /* 0x000e640000002600 */
[-C--:B------:R-:W-:Y:S02]  /*f710*/  IADD3 R16, R8, R15.reuse, RZ ;  /* 0x0000000f08107210 */ /* 0x080fe40007ffe0ff */
[----:B------:R-:W-:Y:S01]  /*f720*/  IADD3 R17, R15, R12, RZ ;  /* 0x0000000c0f117210 */ /* 0x000fe20007ffe0ff */
[----:B------:R-:W2:Y:S01]  /*f730*/  S2R R8, SR_CTAID.Z ;  /* 0x0000000000087919 */ /* 0x000ea20000002700 */
        /* <DEDUP_REMOVED lines=17> */
[----:B------:R-:W-:Y:S01]  /*f850*/  STS.64 [R14+0x4800], R126 ;  /* 0x0048007e0e007388 */ /* 0x000fe20000000a00 */
[----:B---3--:R-:W-:-:S03]  /*f860*/  IADD3 R11, -R231, RZ, RZ ;  /* 0x000000ffe70b7210 */ /* 0x008fc60007ffe1ff */
[----:B------:R-:W-:Y:S01]  /*f870*/  STS.64 [R16+0x4000], R108 ;  /* 0x0040006c10007388 */ /* 0x000fe20000000a00 */
[----:B-1----:R-:W-:-:S03]  /*f880*/  IMAD R231, R6, c[0x0][0x210], R231 ;  /* 0x0000840006e77a24 */ /* 0x002fc600078e02e7 */
[----:B------:R-:W-:Y:S01]  /*f890*/  STS.64 [R16+0x4800], R110 ;  /* 0x0048006e10007388 */ /* 0x000fe20000000a00 */
[----:B--2---:R-:W-:Y:S01]  /*f8a0*/  IMAD R8, R11, c[0x0][0x1c0], R8 ;  /* 0x000070000b087a24 */ /* 0x004fe200078e0208 */
[----:B------:R-:W-:Y:S02]  /*f8b0*/  SHF.R.S32.HI R11, RZ, 0x1f, R10 ;  /* 0x0000001fff0b7819 */ /* 0x000fe4000001140a */
[----:B------:R-:W-:Y:S01]  /*f8c0*/  STS.64 [R17+0x4000], R112 ;  /* 0x0040007011007388 */ /* 0x000fe20000000a00 */
[----:B------:R-:W-:Y:S01]  /*f8d0*/  IMAD R8, R231, c[0x0][0x1c0], R8 ;  /* 0x00007000e7087a24 */ /* 0x000fe200078e0208 */
[----:B------:R-:W-:Y:S02]  /*f8e0*/  LEA.HI R11, R11, R10, RZ, 0x2 ;  /* 0x0000000a0b0b7211 */ /* 0x000fe400078f10ff */
[----:B------:R-:W-:Y:S01]  /*f8f0*/  STS.64 [R17+0x4800], R114 ;  /* 0x0048007211007388 */ /* 0x000fe20000000a00 */
[----:B------:R-:W-:Y:S01]  /*f900*/  IMAD R7, R8, c[0x0][0x214], R7 ;  /* 0x0000850008077a24 */ /* 0x000fe200078e0207 */
[----:B------:R-:W-:-:S02]  /*f910*/  LOP3.LUT R11, R11, 0xffffffc, RZ, 0xc0, !PT ;  /* 0x0ffffffc0b0b7812 */ /* 0x000fc400078ec0ff */
[----:B------:R-:W-:Y:S02]  /*f920*/  STS.64 [R18+0x4000], R120 ;  /* 0x0040007812007388 */ /* 0x000fe40000000a00 */
[----:B------:R-:W-:Y:S02]  /*f930*/  IADD3 R11, R10, -R11, RZ ;  /* 0x8000000b0a0b7210 */ /* 0x000fe40007ffe0ff */
[----:B------:R-:W-:Y:S02]  /*f940*/  STS.64 [R18+0x4800], R122 ;  /* 0x0048007a12007388 */ /* 0x000fe40000000a00 */
[----:B------:R-:W-:Y:S02]  /*f950*/  LEA R236, R11, R236, 0x4 ;  /* 0x000000ec0bec7211 */ /* 0x000fe400078e20ff */
[----:B------:R-:W-:Y:S04]  /*f960*/  STS.64 [R15+0x4000], R116 ;  /* 0x004000740f007388 */ /* 0x000fe80000000a00 */
[----:B------:R-:W-:Y:S04]  /*f970*/  STS.64 [R15+0x4800], R118 ;  /* 0x004800760f007388 */ /* 0x000fe80000000a00 */
[----:B------:R-:W-:Y:S06]  /*f980*/  BAR.SYNC.DEFER_BLOCKING 0x0 ;  /* 0x0000000000007b1d */ /* 0x000fec0000010000 */
        /* <DEDUP_REMOVED lines=21> */
[C---:B------:R-:W-:Y:S02]  /*fae0*/  IADD3 R2, P0, R7.reuse, R236, RZ ;  /* 0x000000ec07027210 */ /* 0x040fe40007f1e0ff */
[-C--:B------:R-:W-:Y:S02]  /*faf0*/  ISETP.GE.AND P2, PT, R236, R223.reuse, PT ;  /* 0x000000dfec00720c */ /* 0x080fe40003f46270 */
[----:B------:R-:W-:Y:S02]  /*fb00*/  ISETP.GE.AND P1, PT, R6, R223, PT ;  /* 0x000000df0600720c */ /* 0x000fe40003f26270 */
[----:B------:R-:W-:Y:S02]  /*fb10*/  LEA.HI.X.SX32 R3, R7, R4, 0x1, P0 ;  /* 0x0000000407037211 */ /* 0x000fe400000f0eff */
[----:B------:R-:W-:-:S04]  /*fb20*/  LEA R8, P0, R2, c[0x0][0x208], 0x2 ;  /* 0x0000820002087a11 */ /* 0x000fc800078010ff */
[----:B------:R-:W-:-:S05]  /*fb30*/  LEA.HI.X R9, R2, c[0x0][0x20c], R3, 0x2, P0 ;  /* 0x0000830002097a11 */ /* 0x000fca00000f1403 */
[----:B------:R2:W-:Y:S04]  /*fb40*/  @!P2 STG.E [R8.64], R0 ;  /* 0x000000000800a986 */ /* 0x0005e8000c10190c */
[----:B------:R2:W-:Y:S02]  /*fb50*/  @!P1 STG.E [R8.64+0x20], R5 ;  /* 0x0000200508009986 */ /* 0x0005e4000c10190c */
.L_x_3549:
[----:B--234-:R-:W-:Y:S05]  /*fb60*/  BSYNC B0 ;  /* 0x0000000000007941 */ /* 0x01cfea0003800000 */
.L_x_3548:
[----:B------:R-:W-:Y:S01]  /*fb70*/  IMAD.SHL.U32 R4, R230, 0x4, RZ ;  /* 0x00000004e6047824 */ /* 0x000fe200078e00ff */
[C---:B------:R-:W-:Y:S01]  /*fb80*/  IADD3 R2, R224.reuse, 0x8, RZ ;  /* 0x00000008e0027810 */ /* 0x040fe20007ffe0ff */
[----:B------:R-:W-:Y:S01]  /*fb90*/  IMAD R7, R7, c[0x0][0x22c], RZ ;  /* 0x00008b0007077a24 */ /* 0x000fe200078e02ff */
[----:B------:R-:W-:Y:S02]  /*fba0*/  IADD3 R0, R224, 0x10, RZ ;  /* 0x00000010e0007810 */ /* 0x000fe40007ffe0ff */
[----:B------:R-:W-:Y:S02]  /*fbb0*/  SHF.R.S32.HI R5, RZ, 0x1f, R4 ;  /* 0x0000001fff057819 */ /* 0x000fe40000011404 */
[----:B------:R-:W-:-:S02]  /*fbc0*/  ISETP.GE.AND P5, PT, R2, R223, PT ;  /* 0x000000df0200720c */ /* 0x000fc40003fa6270 */
[C---:B------:R-:W-:Y:S01]  /*fbd0*/  IADD3 R2, R224.reuse, 0x18, RZ ;  /* 0x00000018e0027810 */ /* 0x040fe20007ffe0ff */
[----:B------:R-:W-:Y:S01]  /*fbe0*/  IMAD.WIDE R4, R224, 0x80, R4 ;  /* 0x00000080e0047825 */ /* 0x000fe200078e0204 */
[-C--:B------:R-:W-:Y:S02]  /*fbf0*/  ISETP.GE.AND P4, PT, R0, R223.reuse, PT ;  /* 0x000000df0000720c */ /* 0x080fe40003f86270 */
[----:B------:R-:W-:Y:S02]  /*fc00*/  ISETP.GE.AND P3, PT, R2, R223, PT ;  /* 0x000000df0200720c */ /* 0x000fe40003f66270 */
[C---:B------:R-:W-:Y:S02]  /*fc10*/  IADD3 R3, P0, R7.reuse, R4, RZ ;  /* 0x0000000407037210 */ /* 0x040fe40007f1e0ff */
[----:B------:R-:W-:Y:S02]  /*fc20*/  IADD3 R2, R224, 0x30, RZ ;  /* 0x00000030e0027810 */ /* 0x000fe40007ffe0ff */
[----:B------:R-:W-:-:S02]  /*fc30*/  LEA.HI.X.SX32 R4, R7, R5, 0x1, P0 ;  /* 0x0000000507047211 */ /* 0x000fc400000f0eff */
[C---:B------:R-:W-:Y:S02]  /*fc40*/  LEA R6, P0, R3.reuse, c[0x0][0x1d8], 0x2 ;  /* 0x0000760003067a11 */ /* 0x040fe400078010ff */
[----:B------:R-:W-:Y:S02]  /*fc50*/  IADD3 R0, R224, 0x20, RZ ;  /* 0x00000020e0007810 */ /* 0x000fe40007ffe0ff */
[----:B------:R-:W-:Y:S02]  /*fc60*/  LEA.HI.X R7, R3, c[0x0][0x1dc], R4, 0x2, P0 ;  /* 0x0000770003077a11 */ /* 0x000fe400000f1404 */
[-C--:B------:R-:W-:Y:S02]  /*fc70*/  ISETP.GE.AND P0, PT, R2, R223.reuse, PT ;  /* 0x000000df0200720c */ /* 0x080fe40003f06270 */
[-C--:B------:R-:W-:Y:S01]  /*fc80*/  ISETP.GE.AND P2, PT, R0, R223.reuse, PT ;  /* 0x000000df0000720c */ /* 0x080fe20003f46270 */
[----:B------:R2:W-:Y:S01]  /*fc90*/  @!P5 STG.E.128 [R6.64+0x1000], R64 ;  /* 0x001000400600d986 */ /* 0x0005e2000c101d0c */
[----:B------:R-:W-:-:S02]  /*fca0*/  ISETP.GE.AND P6, PT, R224, R223, PT ;  /* 0x000000dfe000720c */ /* 0x000fc40003fc6270 */
[C---:B------:R-:W-:Y:S01]  /*fcb0*/  IADD3 R0, R224.reuse, 0x28, RZ ;  /* 0x00000028e0007810 */ /* 0x040fe20007ffe0ff */
[----:B-1----:R2:W-:Y:S01]  /*fcc0*/  @!P5 STG.E.128 [R6.64+0x1100], R32 ;  /* 0x001100200600d986 */ /* 0x0025e2000c101d0c */
[----:B------:R-:W-:Y:S02]  /*fcd0*/  IADD3 R224, R224, 0x38, RZ ;  /* 0x00000038e0e07810 */ /* 0x000fe40007ffe0ff */
[-C--:B------:R-:W-:Y:S01]  /*fce0*/  ISETP.GE.AND P1, PT, R0, R223.reuse, PT ;  /* 0x000000df0000720c */ /* 0x080fe20003f26270 */
[----:B------:R2:W-:Y:S04]  /*fcf0*/  @!P4 STG.E.128 [R6.64+0x2000], R60 ;  /* 0x0020003c0600c986 */ /* 0x0005e8000c101d0c */
[----:B------:R2:W-:Y:S04]  /*fd00*/  @!P0 STG.E.128 [R6.64+0x6000], R44 ;  /* 0x0060002c06008986 */ /* 0x0005e8000c101d0c */
[----:B------:R2:W-:Y:S01]  /*fd10*/  @!P0 STG.E.128 [R6.64+0x6100], R12 ;  /* 0x0061000c06008986 */ /* 0x0005e2000c101d0c */
[----:B------:R-:W-:-:S03]  /*fd20*/  ISETP.GE.AND P0, PT, R224, R223, PT ;  /* 0x000000dfe000720c */ /* 0x000fc60003f06270 */
[----:B------:R2:W-:Y:S04]  /*fd30*/  @!P6 STG.E.128 [R6.64+0x100], R36 ;  /* 0x000100240600e986 */ /* 0x0005e8000c101d0c */
[----:B------:R2:W-:Y:S04]  /*fd40*/  @!P4 STG.E.128 [R6.64+0x2100], R28 ;  /* 0x0021001c0600c986 */ /* 0x0005e8000c101d0c */
[----:B------:R2:W-:Y:S04]  /*fd50*/  @!P3 STG.E.128 [R6.64+0x3000], R56 ;  /* 0x003000380600b986 */ /* 0x0005e8000c101d0c */
[----:B------:R2:W-:Y:S04]  /*fd60*/  @!P3 STG.E.128 [R6.64+0x3100], R24 ;  /* 0x003100180600b986 */ /* 0x0005e8000c101d0c */
[----:B------:R2:W-:Y:S04]  /*fd70*/  @!P2 STG.E.128 [R6.64+0x4000], R52 ;  /* 0x004000340600a986 */ /* 0x0005e8000c101d0c */
[----:B------:R2:W-:Y:S04]  /*fd80*/  @!P2 STG.E.128 [R6.64+0x4100], R20 ;  /* 0x004100140600a986 */ /* 0x0005e8000c101d0c */
[----:B------:R2:W-:Y:S04]  /*fd90*/  @!P1 STG.E.128 [R6.64+0x5000], R48 ;  /* 0x0050003006009986 */ /* 0x0005e8000c101d0c */
[----:B------:R2:W-:Y:S04]  /*fda0*/  @!P1 STG.E.128 [R6.64+0x5100], R16 ;  /* 0x0051001006009986 */ /* 0x0005e8000c101d0c */
[----:B------:R2:W-:Y:S04]  /*fdb0*/  @!P6 STG.E.64 [R6.64], R68 ;  /* 0x000000440600e986 */ /* 0x0005e8000c101b0c */
[----:B------:R2:W-:Y:S01]  /*fdc0*/  @!P6 STG.E.64 [R6.64+0x8], R70 ;  /* 0x000008460600e986 */ /* 0x0005e2000c101b0c */
[----:B------:R-:W-:Y:S05]  /*fdd0*/  @P0 EXIT ;  /* 0x000000000000094d */ /* 0x000fea0003800000 */
[----:B------:R-:W-:Y:S04]  /*fde0*/  STG.E.128 [R6.64+0x7000], R40 ;  /* 0x0070002806007986 */ /* 0x000fe8000c101d0c */
[----:B------:R-:W-:Y:S01]  /*fdf0*/  STG.E.128 [R6.64+0x7100], R72 ;  /* 0x0071004806007986 */ /* 0x000fe2000c101d0c */
[----:B------:R-:W-:Y:S05]  /*fe00*/  EXIT ;  /* 0x000000000000794d */ /* 0x000fea0003800000 */
.L_x_3550:
        /* <DEDUP_REMOVED lines=15> */
.L_x_8348:


//--------------------- .text._ZN5flash24flash_fwd_splitkv_kernelI23Flash_fwd_kernel_traitsILi128ELi64ELi128ELi4ELb0ELb0EN7cutlass10bfloat16_tE19Flash_kernel_traitsILi128ELi64ELi128ELi4ES3_EELb1ELb0ELb0ELb0ELb1ELb1ELb1ELb0EEEvNS_16Flash_fwd_paramsE --------------------------
	.section	.text._ZN5flash24flash_fwd_splitkv_kernelI23Flash_fwd_kernel_traitsILi128ELi64ELi128ELi4ELb0ELb0EN7cutlass10bfloat16_tE19Flash_kernel_traitsILi128ELi64ELi128ELi4ES3_EELb1ELb0ELb0ELb0ELb1ELb1ELb1ELb0EEEvNS_16Flash_fwd_paramsE,"ax",@progbits
	.sectioninfo	@"SHI_REGISTERS=255"
	.align	128
        .global         _ZN5flash24flash_fwd_splitkv_kernelI23Flash_fwd_kernel_traitsILi128ELi64ELi128ELi4ELb0ELb0EN7cutlass10bfloat16_tE19Flash_kernel_traitsILi128ELi64ELi128ELi4ES3_EELb1ELb0ELb0ELb0ELb1ELb1ELb1ELb0EEEvNS_16Flash_fwd_paramsE
        .type           _ZN5flash24flash_fwd_splitkv_kernelI23Flash_fwd_kernel_traitsILi128ELi64ELi128ELi4ELb0ELb0EN7cutlass10bfloat16_tE19Flash_kernel_traitsILi128ELi64ELi128ELi4ES3_EELb1ELb0ELb0ELb0ELb1ELb1ELb1ELb0EEEvNS_16Flash_fwd_paramsE,@function
        .size           _ZN5flash24flash_fwd_splitkv_kernelI23Flash_fwd_kernel_traitsILi128ELi64ELi128ELi4ELb0ELb0EN7cutlass10bfloat16_tE19Flash_kernel_traitsILi128ELi64ELi128ELi4ES3_EELb1ELb0ELb0ELb0ELb1ELb1ELb1ELb0EEEvNS_16Flash_fwd_paramsE,(.L_x_8349 - _ZN5flash24flash_fwd_splitkv_kernelI23Flash_fwd_kernel_traitsILi128ELi64ELi128ELi4ELb0ELb0EN7cutlass10bfloat16_tE19Flash_kernel_traitsILi128ELi64ELi128ELi4ES3_EELb1ELb0ELb0ELb0ELb1ELb1ELb1ELb0EEEvNS_16Flash_fwd_paramsE)
        .other          _ZN5flash24flash_fwd_splitkv_kernelI23Flash_fwd_kernel_traitsILi128ELi64ELi128ELi4ELb0ELb0EN7cutlass10bfloat16_tE19Flash_kernel_traitsILi128ELi64ELi128ELi4ES3_EELb1ELb0ELb0ELb0ELb1ELb1ELb1ELb0EEEvNS_16Flash_fwd_paramsE,@"STO_CUDA_ENTRY STV_DEFAULT"
_ZN5flash24flash_fwd_splitkv_kernelI23Flash_fwd_kernel_traitsILi128ELi64ELi128ELi4ELb0ELb0EN7cutlass10bfloat16_tE19Flash_kernel_traitsILi128ELi64ELi128ELi4ES3_EELb1ELb0ELb0ELb0ELb1ELb1ELb1ELb0EEEvNS_16Flash_fwd_paramsE:
.text._ZN5flash24flash_fwd_splitkv_kernelI23Flash_fwd_kernel_traitsILi128ELi64ELi128ELi4ELb0ELb0EN7cutlass10bfloat16_tE19Flash_kernel_traitsILi128ELi64ELi128ELi4ES3_EELb1ELb0ELb0ELb0ELb1ELb1ELb1ELb0EEEvNS_16Flash_fwd_paramsE:
        /* <DEDUP_REMOVED lines=53> */
.L_x_3551:
[----:B-1-34-:R-:W-:Y:S02]  /*0350*/  MOV R3, c[0x0][0x218] ;  /* 0x0000860000037a02 */ /* 0x01afe40000000f00 */
.L_x_3552:
        /* <DEDUP_REMOVED lines=139> */
.L_x_3553:
        /* <DEDUP_REMOVED lines=93> */
.L_x_3554:
        /* <DEDUP_REMOVED lines=16> */
.L_x_3556:
        /* <DEDUP_REMOVED lines=49> */
.L_x_3555:
[----:B------:R-:W-:Y:S01]  /*15f0*/  ISETP.NE.AND P1, PT, R7, -0x1, PT ;  /* 0xffffffff0700780c */ /* 0x000fe20003f25270 */
[----:B------:R-:W-:Y:S01]  /*1600*/  IMAD.IADD R227, R132, 0x1, -R137 ;  /* 0x0000000184e37824 */ /* 0x000fe200078e0a89 */
[----:B------:R-:W-:Y:S01]  /*1610*/  SHF.R.S32.HI R15, RZ, 0x1f, R6 ;  /* 0x0000001fff0f7819 */ /* 0x000fe20000011406 */
[----:B------:R-:W-:Y:S01]  /*1620*/  IMAD R11, R11, c[0x0][0x1b8], RZ ;  /* 0x00006e000b0b7a24 */ /* 0x000fe200078e02ff */
[----:B------:R-:W-:Y:S02]  /*1630*/  IADD3 R232, R38, -0x1, RZ ;  /* 0xffffffff26e87810 */ /* 0x000fe40007ffe0ff */
[CC--:B------:R-:W-:Y:S01]  /*1640*/  LEA.HI R5, R15.reuse, R6.reuse, RZ, 0x3 ;  /* 0x000000060f057211 */ /* 0x0c0fe200078f18ff */
[----:B------:R-:W-:Y:S01]  /*1650*/  IMAD R11, R22, c[0x0][0x1bc], R11 ;  /* 0x00006f00160b7a24 */ /* 0x000fe200078e020b */
[----:B------:R-:W-:Y:S02]  /*1660*/  LEA.HI R10, R15, R6, RZ, 0x6 ;  /* 0x000000060f0a7211 */ /* 0x000fe400078f30ff */
[----:B------:R-:W-:-:S02]  /*1670*/  SHF.R.S32.HI R16, RZ, 0x3, R5 ;  /* 0x00000003ff107819 */ /* 0x000fc40000011405 */
[----:B------:R-:W-:Y:S01]  /*1680*/  LOP3.LUT R5, R5, 0xfffffff8, RZ, 0xc0, !PT ;  /* 0xfffffff805057812 */ /* 0x000fe200078ec0ff */
[----:B------:R-:W-:Y:S01]  /*1690*/  @!P1 IMAD.WIDE.U32 R8, R235, c[0x0][0x178], RZ ;  /* 0x00005e00eb089a25 */ /* 0x000fe200078e00ff */
[----:B-----5:R-:W-:Y:S02]  /*16a0*/  @!P1 SHF.R.S32.HI R0, RZ, 0x1f, R235 ;  /* 0x0000001fff009819 */ /* 0x020fe400000114eb */
[----:B------:R-:W-:Y:S01]  /*16b0*/  IADD3 R5, -R5, R6, RZ ;  /* 0x0000000605057210 */ /* 0x000fe20007ffe1ff */
[----:B------:R-:W-:Y:S01]  /*16c0*/  @P1 IMAD.WIDE.U32 R24, R7, c[0x0][0x190], RZ ;  /* 0x0000640007181a25 */ /* 0x000fe200078e00ff */
[C---:B------:R-:W-:Y:S02]  /*16d0*/  IADD3 R26, R16.reuse, 0x10, RZ ;  /* 0x00000010101a7810 */ /* 0x040fe40007ffe0ff */
[----:B------:R-:W-:Y:S01]  /*16e0*/  IADD3 R18, R16, 0x30, RZ ;  /* 0x0000003010127810 */ /* 0x000fe20007ffe0ff */
[----:B------:R-:W-:Y:S01]  /*16f0*/  @!P1 IMAD R0, R0, c[0x0][0x178], RZ ;  /* 0x00005e0000009a24 */ /* 0x000fe200078e02ff */
[-C--:B------:R-:W-:Y:S01]  /*1700*/  ISETP.GE.AND P3, PT, R26, R227.reuse, PT ;  /* 0x000000e31a00720c */ /* 0x080fe20003f66270 */
[----:B------:R-:W-:Y:S01]  /*1710*/  @!P1 IMAD.MOV.U32 R24, RZ, RZ, R8 ;  /* 0x000000ffff189224 */ /* 0x000fe200078e0008 */
[----:B------:R-:W-:Y:S01]  /*1720*/  SHF.R.S32.HI R17, RZ, 0x1f, R16 ;  /* 0x0000001fff117819 */ /* 0x000fe20000011410 */
[----:B------:R-:W-:Y:S01]  /*1730*/  @!P1 IMAD R0, R235, c[0x0][0x17c], R0 ;  /* 0x00005f00eb009a24 */ /* 0x000fe200078e0200 */
[C---:B------:R-:W-:Y:S01]  /*1740*/  IADD3 R20, R16.reuse, 0x20, RZ ;  /* 0x0000002010147810 */ /* 0x040fe20007ffe0ff */
[----:B------:R-:W-:Y:S01]  /*1750*/  IMAD.SHL.U32 R19, R5, 0x8, RZ ;  /* 0x0000000805137824 */ /* 0x000fe200078e00ff */
[-C--:B------:R-:W-:Y:S01]  /*1760*/  ISETP.GE.AND P5, PT, R16, R227.reuse, PT ;  /* 0x000000e31000720c */ /* 0x080fe20003fa6270 */
[----:B------:R-:W-:Y:S01]  /*1770*/  @P1 IMAD R7, R7, c[0x0][0x194], R25 ;  /* 0x0000650007071a24 */ /* 0x000fe200078e0219 */
[----:B------:R-:W-:Y:S01]  /*1780*/  ISETP.GE.AND P2, PT, R20, R227, PT ;  /* 0x000000e31400720c */ /* 0x000fe20003f46270 */
[----:B------:R-:W-:Y:S01]  /*1790*/  @!P1 IMAD.IADD R7, R9, 0x1, R0 ;  /* 0x0000000109079824 */ /* 0x000fe200078e0200 */
[----:B------:R-:W-:Y:S01]  /*17a0*/  IADD3 R24, P6, R19, R24, RZ ;  /* 0x0000001813187210 */ /* 0x000fe20007fde0ff */
[----:B------:R-:W-:Y:S01]  /*17b0*/  IMAD.SHL.U32 R8, R16, 0x40, RZ ;  /* 0x0000004010087824 */ /* 0x000fe200078e00ff */
[----:B------:R-:W-:Y:S01]  /*17c0*/  SHF.R.S32.HI R9, RZ, 0x1f, R19 ;  /* 0x0000001fff097819 */ /* 0x000fe20000011413 */
[----:B------:R-:W-:Y:S01]  /*17d0*/  IMAD.WIDE R34, R35, 0x40, R16 ;  /* 0x0000004023227825 */ /* 0x000fe200078e0210 */
[----:B------:R-:W-:-:S02]  /*17e0*/  SHF.R.S32.HI R0, RZ, 0x1f, R21 ;  /* 0x0000001fff007819 */ /* 0x000fc40000011415 */
[----:B------:R-:W-:Y:S01]  /*17f0*/  LOP3.LUT R8, R8, 0x1c0, RZ, 0xc0, !PT ;  /* 0x000001c008087812 */ /* 0x000fe200078ec0ff */
[----:B------:R-:W-:Y:S01]  /*1800*/  IMAD.X R25, R9, 0x1, R7, P6 ;  /* 0x0000000109197824 */ /* 0x000fe200030e0607 */
[----:B------:R-:W-:Y:S01]  /*1810*/  ISETP.GE.AND P6, PT, R18, R227, PT ;  /* 0x000000e31200720c */ /* 0x000fe20003fc6270 */
[----:B------:R-:W-:Y:S01]  /*1820*/  IMAD R0, R0, c[0x0][0x1a8], RZ ;  /* 0x00006a0000007a24 */ /* 0x000fe200078e02ff */
[----:B------:R-:W-:Y:S01]  /*1830*/  IADD3 R30, P1, R19, R30, RZ ;  /* 0x0000001e131e7210 */ /* 0x000fe20007f3e0ff */
[----:B------:R-:W-:Y:S01]  /*1840*/  IMAD.WIDE.U32 R48, R21, c[0x0][0x1a8], R24 ;  /* 0x00006a0015307a25 */ /* 0x000fe200078e0018 */
[----:B------:R-:W-:Y:S02]  /*1850*/  IADD3 R28, P4, R19, R28, RZ ;  /* 0x0000001c131c7210 */ /* 0x000fe40007f9e0ff */
[----:B------:R-:W-:Y:S01]  /*1860*/  LOP3.LUT R19, R8, 0x38, R19, 0xf8, !PT ;  /* 0x0000003808137812 */ /* 0x000fe200078ef813 */
[----:B------:R-:W-:Y:S01]  /*1870*/  IMAD.X R31, R9, 0x1, R4, P1 ;  /* 0x00000001091f7824 */ /* 0x000fe200008e0604 */
[----:B------:R-:W-:Y:S01]  /*1880*/  SHF.R.U32.HI R8, RZ, 0x3, R8 ;  /* 0x00000003ff087819 */ /* 0x000fe20000011608 */
[----:B------:R-:W-:Y:S01]  /*1890*/  IMAD R0, R21, c[0x0][0x1ac], R0 ;  /* 0x00006b0015007a24 */ /* 0x000fe200078e0200 */
[----:B------:R-:W-:Y:S01]  /*18a0*/  @!P3 IADD3 R40, P1, R34, 0x10, RZ ;  /* 0x000000102228b810 */ /* 0x000fe20007f3e0ff */
[----:B------:R-:W-:Y:S01]  /*18b0*/  IMAD.X R29, R9, 0x1, R2, P4 ;  /* 0x00000001091d7824 */ /* 0x000fe200020e0602 */
[----:B------:R-:W-:Y:S01]  /*18c0*/  LOP3.LUT R8, R19, R8, RZ, 0x3c, !PT ;  /* 0x0000000813087212 */ /* 0x000fe200078e3cff */
[----:B------:R-:W-:Y:S01]  /*18d0*/  IMAD.IADD R49, R49, 0x1, R0 ;  /* 0x0000000131317824 */ /* 0x000fe200078e0200 */
[----:B------:R-:W-:Y:S01]  /*18e0*/  SHF.L.U32 R233, R10, 0x3, RZ ;  /* 0x000000030ae97819 */ /* 0x000fe200000006ff */
[--C-:B------:R-:W-:Y:S01]  /*18f0*/  @!P3 IMAD.MOV.U32 R46, RZ, RZ, R48.reuse ;  /* 0x000000ffff2eb224 */ /* 0x100fe200078e0030 */
[----:B------:R-:W-:Y:S01]  /*1900*/  @!P3 IADD3.X R21, RZ, R35, RZ, P1, !PT ;  /* 0x00000023ff15b210 */ /* 0x000fe20000ffe4ff */
[----:B------:R-:W-:Y:S01]  /*1910*/  @!P3 IMAD.MOV.U32 R47, RZ, RZ, R49 ;  /* 0x000000ffff2fb224 */ /* 0x000fe200078e0031 */
[----:B------:R-:W-:Y:S01]  /*1920*/  @!P6 IADD3 R24, P1, R34, 0x30, RZ ;  /* 0x000000302218e810 */ /* 0x000fe20007f3e0ff */
[----:B------:R-:W-:Y:S01]  /*1930*/  @!P5 IMAD R7, R35, c[0x0][0x190], RZ ;  /* 0x000064002307da24 */ /* 0x000fe200078e02ff */
[----:B------:R-:W-:Y:S01]  /*1940*/  LOP3.LUT R233, R8, 0xfffffe00, R233, 0xf8, !PT ;  /* 0xfffffe0008e97812 */ /* 0x000fe200078ef8e9 */
[----:B------:R-:W-:Y:S01]  /*1950*/  @!P3 IMAD R21, R21, c[0x0][0x190], RZ ;  /* 0x000064001515ba24 */ /* 0x000fe200078e02ff */
[----:B------:R-:W-:Y:S01]  /*1960*/  @!P2 IADD3 R8, P4, R34, 0x20, RZ ;  /* 0x000000202208a810 */ /* 0x000fe20007f9e0ff */
[----:B------:R-:W-:Y:S01]  /*1970*/  @!P6 IMAD.X R19, RZ, RZ, R35, P1 ;  /* 0x000000ffff13e224 */ /* 0x000fe200008e0623 */
[----:B------:R-:W-:Y:S01]  /*1980*/  @!P6 MOV R45, R49 ;  /* 0x00000031002de202 */ /* 0x000fe20000000f00 */
[----:B------:R-:W-:Y:S01]  /*1990*/  @!P3 IMAD R4, R40, c[0x0][0x194], R21 ;  /* 0x000065002804ba24 */ /* 0x000fe200078e0215 */
[----:B------:R-:W-:Y:S01]  /*19a0*/  @!P2 MOV R32, R48 ;  /* 0x000000300020a202 */ /* 0x000fe20000000f00 */
[----:B------:R-:W-:Y:S01]  /*19b0*/  @!P2 IMAD.X R9, RZ, RZ, R35, P4 ;  /* 0x000000ffff09a224 */ /* 0x000fe200020e0623 */
[----:B------:R-:W-:Y:S01]  /*19c0*/  SHF.L.U32 R233, R233, 0x1, RZ ;  /* 0x00000001e9e97819 */ /* 0x000fe200000006ff */
[----:B------:R-:W-:Y:S01]  /*19d0*/  @!P6 IMAD R19, R19, c[0x0][0x190], RZ ;  /* 0x000064001313ea24 */ /* 0x000fe200078e02ff */
[C---:B------:R-:W-:Y:S01]  /*19e0*/  IADD3 R12, R16.reuse, 0x40, RZ ;  /* 0x00000040100c7810 */ /* 0x040fe20007ffe0ff */
[----:B------:R-:W-:Y:S01]  /*19f0*/  @!P6 IMAD.MOV.U32 R44, RZ, RZ, R48 ;  /* 0x000000ffff2ce224 */ /* 0x000fe200078e0030 */
[----:B------:R-:W-:Y:S01]  /*1a00*/  IADD3 R14, R16, 0x50, RZ ;  /* 0x00000050100e7810 */ /* 0x000fe20007ffe0ff */
[----:B------:R-:W-:Y:S01]  /*1a10*/  @!P3 IMAD.WIDE.U32 R40, R40, c[0x0][0x190], R46 ;  /* 0x000064002828ba25 */ /* 0x000fe200078e002e */
[----:B------:R-:W-:-:S02]  /*1a20*/  LEA.HI R228, R15, R6, RZ, 0x4 ;  /* 0x000000060fe47211 */ /* 0x000fc400078f20ff */
[----:B------:R-:W-:Y:S01]  /*1a30*/  LEA.HI R134, R15, R6, RZ, 0x5 ;  /* 0x000000060f867211 */ /* 0x000fe200078f28ff */
[C---:B------:R-:W-:Y:S02]  /*1a40*/  @!P5 IMAD R7, R34.reuse, c[0x0][0x194], R7 ;  /* 0x000065002207da24 */ /* 0x040fe400078e0207 */
[----:B------:R-:W-:Y:S01]  /*1a50*/  @!P2 IMAD R9, R9, c[0x0][0x190], RZ ;  /* 0x000064000909aa24 */ /* 0x000fe200078e02ff */
[----:B------:R-:W-:Y:S01]  /*1a60*/  SHF.R.S32.HI R135, RZ, 0x5, R134 ;  /* 0x00000005ff877819 */ /* 0x000fe20000011486 */
[--C-:B------:R-:W-:Y:S02]  /*1a70*/  @!P2 IMAD.MOV.U32 R33, RZ, RZ, R49.reuse ;  /* 0x000000ffff21a224 */ /* 0x100fe400078e0031 */
[----:B------:R-:W-:-:S04]  /*1a80*/  @!P5 IMAD.WIDE.U32 R34, R34, c[0x0][0x190], R48 ;  /* 0x000064002222da25 */ /* 0x000fc800078e0030 */
[C---:B------:R-:W-:Y:S01]  /*1a90*/  @!P6 IMAD R0, R24.reuse, c[0x0][0x194], R19 ;  /* 0x000065001800ea24 */ /* 0x040fe200078e0213 */
[----:B------:R-:W-:Y:S01]  /*1aa0*/  @!P5 IADD3 R7, R35, R7, RZ ;  /* 0x000000072307d210 */ /* 0x000fe20007ffe0ff */
[----:B------:R-:W-:Y:S01]  /*1ab0*/  @!P6 IMAD.WIDE.U32 R24, R24, c[0x0][0x190], R44 ;  /* 0x000064001818ea25 */ /* 0x000fe200078e002c */
[----:B------:R-:W-:-:S03]  /*1ac0*/  @!P3 LEA R44, P4, R40, c[0x0][0x160], 0x1 ;  /* 0x00005800282cba11 */ /* 0x000fc600078808ff */
[----:B------:R-:W-:Y:S02]  /*1ad0*/  @!P3 IMAD.IADD R4, R41, 0x1, R4 ;  /* 0x000000012904b824 */ /* 0x000fe400078e0204 */
[C---:B------:R-:W-:Y:S02]  /*1ae0*/  @!P2 IMAD R2, R8.reuse, c[0x0][0x194], R9 ;  /* 0x000065000802aa24 */ /* 0x040fe400078e0209 */
[----:B------:R-:W-:Y:S01]  /*1af0*/  @!P2 IMAD.WIDE.U32 R8, R8, c[0x0][0x190], R32 ;  /* 0x000064000808aa25 */ /* 0x000fe200078e0020 */
[----:B------:R-:W-:Y:S02]  /*1b00*/  @!P5 LEA R32, P1, R34, c[0x0][0x160], 0x1 ;  /* 0x000058002220da11 */ /* 0x000fe400078208ff */
[----:B------:R-:W-:Y:S01]  /*1b10*/  @!P3 LEA.HI.X R45, R40, c[0x0][0x164], R4, 0x1, P4 ;  /* 0x00005900282dba11 */ /* 0x000fe200020f0c04 */
[----:B------:R-:W-:Y:S01]  /*1b20*/  IMAD.SHL.U32 R4, R232, 0x80, RZ ;  /* 0x00000080e8047824 */ /* 0x000fe200078e00ff */
[----:B------:R-:W-:Y:S01]  /*1b30*/  @!P5 LEA.HI.X R33, R34, c[0x0][0x164], R7, 0x1, P1 ;  /* 0x000059002221da11 */ /* 0x000fe200008f0c07 */
[----:B------:R-:W-:Y:S01]  /*1b40*/  @!P2 IMAD.IADD R2, R9, 0x1, R2 ;  /* 0x000000010902a824 */ /* 0x000fe200078e0202 */
[----:B------:R-:W-:Y:S01]  /*1b50*/  IADD3 R40, P4, R16, R3, RZ ;  /* 0x0000000310287210 */ /* 0x000fe20007f9e0ff */
[C---:B------:R-:W-:Y:S01]  /*1b60*/  IMAD R133, R17.reuse, c[0x0][0x198], RZ ;  /* 0x0000660011857a24 */ /* 0x040fe200078e02ff */
[----:B------:R-:W-:Y:S01]  /*1b70*/  IADD3 R9, -R4, R43, RZ ;  /* 0x0000002b04097210 */ /* 0x000fe20007ffe1ff */
[----:B------:R-:W-:Y:S01]  /*1b80*/  @!PT LDS RZ, [RZ] ;  /* 0x00000000fffff984 */ /* 0x000fe20000000800 */
[----:B------:R-:W-:Y:S01]  /*1b90*/  @!PT LDS RZ, [RZ] ;  /* 0x00000000fffff984 */ /* 0x000fe20000000800 */
[----:B------:R-:W-:Y:S01]  /*1ba0*/  @!PT LDS RZ, [RZ] ;  /* 0x00000000fffff984 */ /* 0x000fe20000000800 */
[----:B------:R1:W-:Y:S01]  /*1bb0*/  @!P5 LDGSTS.E.BYPASS.LTC128B.128 [R233], [R32.64] ;  /* 0x0000000020e9dfae */ /* 0x0003e2000b901d4c */
[----:B------:R-:W-:Y:S01]  /*1bc0*/  @!P2 LEA R34, P1, R8, c[0x0][0x160], 0x1 ;  /* 0x000058000822aa11 */ /* 0x000fe200078208ff */
[----:B------:R-:W-:Y:S01]  /*1bd0*/  IMAD.X R13, R17, 0x1, R13, P4 ;  /* 0x00000001110d7824 */ /* 0x000fe200020e060d */
[-C--:B------:R-:W-:Y:S01]  /*1be0*/  ISETP.GE.AND P4, PT, R26, R9.reuse, PT ;  /* 0x000000091a00720c */ /* 0x080fe20003f86270 */
[----:B------:R1:W-:Y:S01]  /*1bf0*/  @!P5 LDGSTS.E.BYPASS.LTC128B.128 [R233+0x2000], [R32.64+0x80] ;  /* 0x0200008020e9dfae */ /* 0x0003e2000b901d4c */
[C---:B------:R-:W-:Y:S01]  /*1c00*/  ISETP.GE.AND P5, PT, R16.reuse, R9, PT ;  /* 0x000000091000720c */ /* 0x040fe20003fa6270 */
[----:B------:R-:W-:Y:S01]  /*1c10*/  IMAD R133, R16, c[0x0][0x19c], R133 ;  /* 0x0000670010857a24 */ /* 0x000fe200078e0285 */
[----:B------:R-:W-:Y:S01]  /*1c20*/  @!P2 LEA.HI.X R35, R8, c[0x0][0x164], R2, 0x1, P1 ;  /* 0x000059000823aa11 */ /* 0x000fe200008f0c02 */
[----:B------:R-:W-:Y:S01]  /*1c30*/  IMAD.WIDE.U32 R2, R16, c[0x0][0x198], R28 ;  /* 0x0000660010027a25 */ /* 0x000fe200078e001c */
[----:B------:R-:W-:Y:S01]  /*1c40*/  @!P6 LEA R28, P1, R24, c[0x0][0x160], 0x1 ;  /* 0x00005800181cea11 */ /* 0x000fe200078208ff */
[----:B------:R2:W-:Y:S02]  /*1c50*/  @!P3 LDGSTS.E.BYPASS.LTC128B.128 [R233+0x800], [R44.64] ;  /* 0x008000002ce9bfae */ /* 0x0005e4000b901d4c */
[----:B------:R-:W-:-:S02]  /*1c60*/  @!P6 IMAD.IADD R0, R25, 0x1, R0 ;  /* 0x000000011900e824 */ /* 0x000fc400078e0200 */
[----:B------:R2:W-:Y:S01]  /*1c70*/  @!P3 LDGSTS.E.BYPASS.LTC128B.128 [R233+0x2800], [R44.64+0x80] ;  /* 0x028000802ce9bfae */ /* 0x0005e2000b901d4c */
[----:B------:R-:W-:Y:S01]  /*1c80*/  IMAD.IADD R133, R3, 0x1, R133 ;  /* 0x0000000103857824 */ /* 0x000fe200078e0285 */
[----:B------:R-:W-:Y:S01]  /*1c90*/  MOV R3, c[0x0][0x198] ;  /* 0x0000660000037a02 */ /* 0x000fe20000000f00 */
[----:B------:R-:W-:Y:S01]  /*1ca0*/  IMAD.WIDE.U32 R30, R22, c[0x0][0x1b8], R30 ;  /* 0x00006e00161e7a25 */ /* 0x000fe200078e001e */
[----:B------:R3:W-:Y:S01]  /*1cb0*/  @!P2 LDGSTS.E.BYPASS.LTC128B.128 [R233+0x1000], [R34.64] ;  /* 0x0100000022e9afae */ /* 0x0007e2000b901d4c */
[----:B------:R-:W-:Y:S02]  /*1cc0*/  @!P6 LEA.HI.X R29, R24, c[0x0][0x164], R0, 0x1, P1 ;  /* 0x00005900181dea11 */ /* 0x000fe400008f0c00 */
[-C--:B------:R-:W-:Y:S01]  /*1cd0*/  ISETP.GE.AND P3, PT, R20, R9.reuse, PT ;  /* 0x000000091400720c */ /* 0x080fe20003f66270 */
[----:B------:R3:W-:Y:S01]  /*1ce0*/  @!P2 LDGSTS.E.BYPASS.LTC128B.128 [R233+0x3000], [R34.64+0x80] ;  /* 0x0300008022e9afae */ /* 0x0007e2000b901d4c */
[C---:B------:R-:W-:Y:S01]  /*1cf0*/  @!P5 LEA R24, P2, R2.reuse, c[0x0][0x168], 0x1 ;  /* 0x00005a000218da11 */ /* 0x040fe200078408ff */
[----:B------:R-:W-:Y:S01]  /*1d00*/  IMAD.MOV.U32 R0, RZ, RZ, c[0x0][0x19c] ;  /* 0x00006700ff007624 */ /* 0x000fe200078e00ff */
[C---:B------:R-:W-:Y:S01]  /*1d10*/  @!P4 LEA R8, P1, R3.reuse, R2, 0x4 ;  /* 0x000000020308c211 */ /* 0x040fe200078220ff */
[----:B------:R4:W-:Y:S01]  /*1d20*/  @!P6 LDGSTS.E.BYPASS.LTC128B.128 [R233+0x1800], [R28.64] ;  /* 0x018000001ce9efae */ /* 0x0009e2000b901d4c */
[----:B------:R-:W-:Y:S01]  /*1d30*/  @!P5 LEA.HI.X R25, R2, c[0x0][0x16c], R133, 0x1, P2 ;  /* 0x00005b000219da11 */ /* 0x000fe200010f0c85 */
[----:B------:R-:W-:Y:S01]  /*1d40*/  IMAD.SHL.U32 R10, R0, 0x20, RZ ;  /* 0x00000020000a7824 */ /* 0x000fe200078e00ff */
        /* <DEDUP_REMOVED lines=10> */
[----:B--2---:R-:W-:Y:S02]  /*1df0*/  IMAD.WIDE.U32 R44, R3, 0x20, RZ ;  /* 0x00000020032c7825 */ /* 0x004fe400078e00ff */
[----:B------:R2:W-:Y:S03]  /*1e00*/  @!P4 LDGSTS.E.BYPASS.LTC128B.128 [R233+0x4800], [R32.64] ;  /* 0x0480000020e9cfae */ /* 0x0005e6000b901d4c */
[----:B------:R-:W-:Y:S01]  /*1e10*/  @!P3 IADD3 R8, P1, R2, R44, RZ ;  /* 0x0000002c0208b210 */ /* 0x000fe20007f3e0ff */
[----:B------:R2:W-:Y:S01]  /*1e20*/  @!P4 LDGSTS.E.BYPASS.LTC128B.128 [R233+0x8800], [R32.64+0x80] ;  /* 0x0880008020e9cfae */ /* 0x0005e2000b901d4c */
[----:B---3--:R-:W-:Y:S01]  /*1e30*/  @!P2 MOV R34, R2 ;  /* 0x000000020022a202 */ /* 0x008fe20000000f00 */
[----:B------:R-:W-:Y:S01]  /*1e40*/  @!P2 IMAD.MOV.U32 R35, RZ, RZ, R133 ;  /* 0x000000ffff23a224 */ /* 0x000fe200078e0085 */
[----:B------:R-:W-:-:S02]  /*1e50*/  @!P3 IADD3.X R7, R133, R45, R10, P1, !PT ;  /* 0x0000002d8507b210 */ /* 0x000fc40000ffe40a */
[----:B------:R-:W-:Y:S01]  /*1e60*/  @!P3 LEA R44, P1, R8, c[0x0][0x168], 0x1 ;  /* 0x00005a00082cba11 */ /* 0x000fe200078208ff */
[----:B------:R-:W-:Y:S01]  /*1e70*/  @!P2 IMAD.WIDE.U32 R46, R3, 0x30, R34 ;  /* 0x00000030032ea825 */ /* 0x000fe200078e0022 */
[----:B------:R-:W-:Y:S02]  /*1e80*/  IADD3 R10, R16, 0x70, RZ ;  /* 0x00000070100a7810 */ /* 0x000fe40007ffe0ff */
[----:B------:R-:W-:Y:S01]  /*1e90*/  @!P3 LEA.HI.X R45, R8, c[0x0][0x16c], R7, 0x1, P1 ;  /* 0x00005b00082dba11 */ /* 0x000fe200008f0c07 */
[----:B------:R-:W-:Y:S01]  /*1ea0*/  @!P2 IMAD R7, R0, 0x30, RZ ;  /* 0x000000300007a824 */ /* 0x000fe200078e02ff */
[----:B------:R-:W-:Y:S01]  /*1eb0*/  @!P2 LEA R34, P1, R46, c[0x0][0x168], 0x1 ;  /* 0x00005a002e22aa11 */ /* 0x000fe200078208ff */
[----:B----4-:R-:W-:Y:S01]  /*1ec0*/  @!P5 IMAD.MOV.U32 R29, RZ, RZ, R133 ;  /* 0x000000ffff1dd224 */ /* 0x010fe200078e0085 */
[----:B------:R-:W-:Y:S01]  /*1ed0*/  IADD3 R8, R16, 0x60, RZ ;  /* 0x0000006010087810 */ /* 0x000fe20007ffe0ff */
[----:B------:R-:W-:Y:S01]  /*1ee0*/  @!P2 IMAD.IADD R7, R47, 0x1, R7 ;  /* 0x000000012f07a824 */ /* 0x000fe200078e0207 */
[----:B------:R-:W-:Y:S01]  /*1ef0*/  @!P5 MOV R28, R2 ;  /* 0x00000002001cd202 */ /* 0x000fe20000000f00 */
[----:B------:R3:W-:Y:S01]  /*1f00*/  @!P3 LDGSTS.E.BYPASS.LTC128B.128 [R233+0x5000], [R44.64] ;  /* 0x050000002ce9bfae */ /* 0x0007e2000b901d4c */
[----:B------:R-:W-:-:S02]  /*1f10*/  ISETP.GE.AND P4, PT, R8, R9, PT ;  /* 0x000000090800720c */ /* 0x000fc40003f86270 */
[----:B------:R-:W-:Y:S01]  /*1f20*/  @!P2 LEA.HI.X R35, R46, c[0x0][0x16c], R7, 0x1, P1 ;  /* 0x00005b002e23aa11 */ /* 0x000fe200008f0c07 */
[----:B------:R3:W-:Y:S01]  /*1f30*/  @!P3 LDGSTS.E.BYPASS.LTC128B.128 [R233+0x9000], [R44.64+0x80] ;  /* 0x090000802ce9bfae */ /* 0x0007e2000b901d4c */
[C---:B-1----:R-:W-:Y:S01]  /*1f40*/  @!P6 LEA R24, P1, R3.reuse, R2, 0x6 ;  /* 0x000000020318e211 */ /* 0x042fe200078230ff */
[----:B------:R-:W-:Y:S01]  /*1f50*/  @!P5 IMAD R7, R0, 0x50, RZ ;  /* 0x000000500007d824 */ /* 0x000fe200078e02ff */
[----:B------:R-:W-:Y:S01]  /*1f60*/  ISETP.GE.AND P3, PT, R10, R9, PT ;  /* 0x000000090a00720c */ /* 0x000fe20003f66270 */
[C---:B------:R-:W-:Y:S01]  /*1f70*/  @!P5 IMAD.WIDE.U32 R28, R3.reuse, 0x50, R28 ;  /* 0x00000050031cd825 */ /* 0x040fe200078e001c */
[----:B------:R-:W-:Y:S01]  /*1f80*/  @!P6 LEA.HI.X R17, R3, R133, R0, 0x6, P1 ;  /* 0x000000850311e211 */ /* 0x000fe200008f3400 */
[----:B------:R1:W-:Y:S01]  /*1f90*/  @!P2 LDGSTS.E.BYPASS.LTC128B.128 [R233+0x5800], [R34.64] ;  /* 0x0580000022e9afae */ /* 0x0003e2000b901d4c */
[C---:B--2---:R-:W-:Y:S01]  /*1fa0*/  @!P6 LEA R32, P1, R24.reuse, c[0x0][0x168], 0x1 ;  /* 0x00005a001820ea11 */ /* 0x044fe200078208ff */
[----:B------:R-:W-:Y:S02]  /*1fb0*/  @!P5 IMAD.IADD R7, R29, 0x1, R7 ;  /* 0x000000011d07d824 */ /* 0x000fe400078e0207 */
[----:B------:R-:W-:Y:S01]  /*1fc0*/  @!P4 IMAD.MOV.U32 R29, RZ, RZ, R133 ;  /* 0x000000ffff1dc224 */ /* 0x000fe200078e0085 */
[----:B------:R-:W-:Y:S01]  /*1fd0*/  @!P6 LEA.HI.X R33, R24, c[0x0][0x16c], R17, 0x1, P1 ;  /* 0x00005b001821ea11 */ /* 0x000fe200008f0c11 */
[----:B------:R1:W-:Y:S01]  /*1fe0*/  @!P2 LDGSTS.E.BYPASS.LTC128B.128 [R233+0x9800], [R34.64+0x80] ;  /* 0x0980008022e9afae */ /* 0x0003e2000b901d4c */
[----:B------:R-:W-:-:S03]  /*1ff0*/  @!P5 LEA R24, P1, R28, c[0x0][0x168], 0x1 ;  /* 0x00005a001c18da11 */ /* 0x000fc600078208ff */
[----:B------:R-:W-:Y:S01]  /*2000*/  @!P3 MOV R23, R133 ;  /* 0x000000850017b202 */ /* 0x000fe20000000f00 */
[----:B------:R-:W-:Y:S01]  /*2010*/  @!P3 IMAD.MOV.U32 R22, RZ, RZ, R2 ;  /* 0x000000ffff16b224 */ /* 0x000fe200078e0002 */
[----:B------:R-:W-:Y:S01]  /*2020*/  @!P5 LEA.HI.X R25, R28, c[0x0][0x16c], R7, 0x1, P1 ;  /* 0x00005b001c19da11 */ /* 0x000fe200008f0c07 */
[C---:B------:R-:W-:Y:S01]  /*2030*/  @!P4 IMAD R7, R0.reuse, 0x60, RZ ;  /* 0x000000600007c824 */ /* 0x040fe200078e02ff */
[----:B------:R-:W-:Y:S01]  /*2040*/  @!P4 MOV R28, R2 ;  /* 0x00000002001cc202 */ /* 0x000fe20000000f00 */
[----:B------:R-:W-:Y:S01]  /*2050*/  @!P3 IMAD R0, R0, 0x70, RZ ;  /* 0x000000700000b824 */ /* 0x000fe200078e02ff */
[----:B------:R1:W-:Y:S01]  /*2060*/  @!P6 LDGSTS.E.BYPASS.LTC128B.128 [R233+0x6000], [R32.64] ;  /* 0x0600000020e9efae */ /* 0x0003e2000b901d4c */
[----:B------:R-:W-:-:S03]  /*2070*/  @!P3 IMAD.WIDE.U32 R22, R3, 0x70, R22 ;  /* 0x000000700316b825 */ /* 0x000fc600078e0016 */
[----:B------:R1:W-:Y:S01]  /*2080*/  @!P6 LDGSTS.E.BYPASS.LTC128B.128 [R233+0xa000], [R32.64+0x80] ;  /* 0x0a00008020e9efae */ /* 0x0003e2000b901d4c */
[----:B------:R-:W-:Y:S01]  /*2090*/  @!P4 IMAD.WIDE.U32 R28, R3, 0x60, R28 ;  /* 0x00000060031cc825 */ /* 0x000fe200078e001c */
[----:B------:R-:W-:Y:S02]  /*20a0*/  @!P3 IADD3 R0, R23, R0, RZ ;  /* 0x000000001700b210 */ /* 0x000fe40007ffe0ff */
[----:B------:R-:W-:Y:S01]  /*20b0*/  @!P3 LEA R46, P1, R22, c[0x0][0x168], 0x1 ;  /* 0x00005a00162eba11 */ /* 0x000fe200078208ff */
[----:B------:R-:W-:Y:S01]  /*20c0*/  @!P4 IMAD.IADD R7, R29, 0x1, R7 ;  /* 0x000000011d07c824 */ /* 0x000fe200078e0207 */
[----:B---3--:R-:W-:Y:S01]  /*20d0*/  @!P4 LEA R44, P2, R28, c[0x0][0x168], 0x1 ;  /* 0x00005a001c2cca11 */ /* 0x008fe200078408ff */
[----:B------:R2:W-:Y:S01]  /*20e0*/  @!P5 LDGSTS.E.BYPASS.LTC128B.128 [R233+0x6800], [R24.64] ;  /* 0x0680000018e9dfae */ /* 0x0005e2000b901d4c */
[----:B------:R-:W-:Y:S01]  /*20f0*/  @!P3 LEA.HI.X R47, R22, c[0x0][0x16c], R0, 0x1, P1 ;  /* 0x00005b00162fba11 */ /* 0x000fe200008f0c00 */
[----:B------:R-:W-:Y:S01]  /*2100*/  IMAD.MOV.U32 R0, RZ, RZ, 0x20 ;  /* 0x00000020ff007424 */ /* 0x000fe200078e00ff */
[----:B------:R-:W-:Y:S01]  /*2110*/  @!P4 LEA.HI.X R45, R28, c[0x0][0x16c], R7, 0x1, P2 ;  /* 0x00005b001c2dca11 */ /* 0x000fe200010f0c07 */
[----:B------:R2:W-:Y:S01]  /*2120*/  @!P5 LDGSTS.E.BYPASS.LTC128B.128 [R233+0xa800], [R24.64+0x80] ;  /* 0x0a80008018e9dfae */ /* 0x0005e2000b901d4c */
[----:B------:R-:W-:Y:S01]  /*2130*/  IMAD R7, R13, c[0x0][0x1a0], RZ ;  /* 0x000068000d077a24 */ /* 0x000fe200078e02ff */
[-C--:B------:R-:W-:Y:S01]  /*2140*/  ISETP.GE.AND P2, PT, R26, R9.reuse, PT ;  /* 0x000000091a00720c */ /* 0x080fe20003f46270 */
[----:B------:R-:W-:Y:S01]  /*2150*/  IMAD.WIDE.U32 R22, R0, c[0x0][0x1a0], RZ ;  /* 0x0000680000167a25 */ /* 0x000fe200078e00ff */
[----:B------:R3:W-:Y:S01]  /*2160*/  @!P4 LDGSTS.E.BYPASS.LTC128B.128 [R233+0x7000], [R44.64] ;  /* 0x070000002ce9cfae */ /* 0x0007e2000b901d4c */
[----:B------:R-:W-:-:S02]  /*2170*/  ISETP.GE.AND P1, PT, R20, R9, PT ;  /* 0x000000091400720c */ /* 0x000fc40003f26270 */
[C---:B------:R-:W-:Y:S01]  /*2180*/  IMAD R7, R40.reuse, c[0x0][0x1a4], R7 ;  /* 0x0000690028077a24 */ /* 0x040fe200078e0207 */
[----:B------:R3:W-:Y:S01]  /*2190*/  @!P4 LDGSTS.E.BYPASS.LTC128B.128 [R233+0xb000], [R44.64+0x80] ;  /* 0x0b0000802ce9cfae */ /* 0x0007e2000b901d4c */
[----:B------:R-:W-:Y:S01]  /*21a0*/  IMAD.WIDE.U32 R40, R40, c[0x0][0x1a0], R30 ;  /* 0x0000680028287a25 */ /* 0x000fe200078e001e */
[----:B------:R-:W-:Y:S02]  /*21b0*/  ISETP.GE.AND P5, PT, R16, R9, PT ;  /* 0x000000091000720c */ /* 0x000fe40003fa6270 */
[----:B------:R3:W-:Y:S01]  /*21c0*/  @!P3 LDGSTS.E.BYPASS.LTC128B.128 [R233+0x7800], [R46.64] ;  /* 0x078000002ee9bfae */ /* 0x0007e2000b901d4c */
[----:B------:R-:W-:Y:S01]  /*21d0*/  IMAD.IADD R36, R41, 0x1, R7 ;  /* 0x0000000129247824 */ /* 0x000fe200078e0207 */
[----:B------:R-:W-:Y:S01]  /*21e0*/  LOP3.LUT R7, R228, 0xfffffff0, RZ, 0xc0, !PT ;  /* 0xfffffff0e4077812 */ /* 0x000fe200078ec0ff */
[----:B------:R-:W-:Y:S01]  /*21f0*/  IMAD R20, R0, c[0x0][0x1a4], RZ ;  /* 0x0000690000147a24 */ /* 0x000fe200078e02ff */
[----:B------:R3:W-:Y:S01]  /*2200*/  @!P3 LDGSTS.E.BYPASS.LTC128B.128 [R233+0xb800], [R46.64+0x80] ;  /* 0x0b8000802ee9bfae */ /* 0x0007e2000b901d4c */
[C---:B------:R-:W-:Y:S01]  /*2210*/  LEA R230, P3, R40.reuse, c[0x0][0x170], 0x1 ;  /* 0x00005c0028e67a11 */ /* 0x040fe200078608ff */
[----:B------:R-:W-:Y:S01]  /*2220*/  @!P1 IMAD.MOV.U32 R11, RZ, RZ, c[0x0][0x1a0] ;  /* 0x00006800ff0b9624 */ /* 0x000fe200078e00ff */
[----:B------:R-:W-:Y:S01]  /*2230*/  IADD3 R234, -R7, R6, RZ ;  /* 0x0000000607ea7210 */ /* 0x000fe20007ffe1ff */
[----:B------:R-:W0:Y:S01]  /*2240*/  LDGDEPBAR ;  /* 0x00000000000079af */ /* 0x000e220000000000 */
[----:B------:R-:W-:Y:S01]  /*2250*/  LEA.HI.X R231, R40, c[0x0][0x174], R36, 0x1, P3 ;  /* 0x00005d0028e77a11 */ /* 0x000fe200018f0c24 */
[----:B------:R-:W-:Y:S01]  /*2260*/  IMAD.SHL.U32 R13, R5, 0x40, RZ ;  /* 0x00000040050d7824 */ /* 0x000fe200078e00ff */
[----:B------:R-:W-:Y:S01]  /*2270*/  @!P2 IADD3 R22, P3, R230, R22, RZ ;  /* 0x00000016e616a210 */ /* 0x000fe20007f7e0ff */
[----:B------:R-:W-:Y:S01]  /*2280*/  IMAD.SHL.U32 R16, R16, 0x8, RZ ;  /* 0x0000000810107824 */ /* 0x000fe200078e00ff */
[----:B------:R-:W-:-:S02]  /*2290*/  SHF.R.S32.HI R7, RZ, 0x1f, R234 ;  /* 0x0000001fff077819 */ /* 0x000fc400000114ea */
[----:B------:R-:W-:Y:S02]  /*22a0*/  @!P2 IADD3.X R23, R231, R23, R20, P3, !PT ;  /* 0x00000017e717a210 */ /* 0x000fe40001ffe414 */
[-C--:B------:R-:W-:Y:S02]  /*22b0*/  ISETP.GE.AND P3, PT, R8, R9.reuse, PT ;  /* 0x000000090800720c */ /* 0x080fe40003f66270 */
[----:B------:R-:W-:Y:S02]  /*22c0*/  SHF.R.S32.HI R228, RZ, 0x4, R228 ;  /* 0x00000004ffe47819 */ /* 0x000fe400000114e4 */
[----:B------:R-:W-:Y:S02]  /*22d0*/  LEA.HI R8, R7, R234, RZ, 0x3 ;  /* 0x000000ea07087211 */ /* 0x000fe400078f18ff */
[----:B------:R-:W-:Y:S02]  /*22e0*/  ISETP.GE.AND P4, PT, R14, R9, PT ;  /* 0x000000090e00720c */ /* 0x000fe40003f86270 */
[----:B------:R-:W-:-:S02]  /*22f0*/  LEA.HI R225, R228, R228, RZ, 0x1 ;  /* 0x000000e4e4e17211 */ /* 0x000fc400078f08ff */
[----:B------:R-:W-:Y:S02]  /*2300*/  LOP3.LUT R7, R8, 0xfffffff8, RZ, 0xc0, !PT ;  /* 0xfffffff808077812 */ /* 0x000fe400078ec0ff */
[----:B------:R-:W-:Y:S02]  /*2310*/  @!P1 MOV R14, c[0x0][0x1a4] ;  /* 0x00006900000e9a02 */ /* 0x000fe40000000f00 */
[----:B------:R-:W-:Y:S01]  /*2320*/  ISETP.GE.AND P6, PT, R18, R9, PT ;  /* 0x000000091200720c */ /* 0x000fe20003fc6270 */
[----:B------:R-:W-:-:S04]  /*2330*/  DEPBAR.LE SB0, 0x0 ;  /* 0x000080000000791a */ /* 0x000fc80000000000 */
[----:B------:R-:W-:Y:S01]  /*2340*/  BAR.SYNC.DEFER_BLOCKING 0x0 ;  /* 0x0000000000007b1d */ /* 0x000fe20000010000 */
[----:B------:R-:W-:Y:S01]  /*2350*/  LOP3.LUT R225, R225, 0xfffffffe, RZ, 0xc0, !PT ;  /* 0xfffffffee1e17812 */ /* 0x000fe200078ec0ff */
[----:B------:R-:W-:Y:S01]  /*2360*/  IMAD.IADD R7, R234, 0x1, -R7 ;  /* 0x00000001ea077824 */ /* 0x000fe200078e0a07 */
[----:B------:R-:W-:Y:S01]  /*2370*/  LOP3.LUT R13, R13, 0x1c0, RZ, 0xc0, !PT ;  /* 0x000001c00d0d7812 */ /* 0x000fe200078ec0ff */
[----:B------:R-:W-:Y:S01]  /*2380*/  @!P4 IMAD.MOV.U32 R20, RZ, RZ, c[0x0][0x1a0] ;  /* 0x00006800ff14c624 */ /* 0x000fe200078e00ff */
[----:B------:R-:W-:Y:S01]  /*2390*/  IADD3 R225, R228, -R225, RZ ;  /* 0x800000e1e4e17210 */ /* 0x000fe20007ffe0ff */
[----:B------:R-:W-:Y:S01]  /*23a0*/  IMAD.SHL.U32 R18, R7, 0x40, RZ ;  /* 0x0000004007127824 */ /* 0x000fe200078e00ff */
[----:B------:R-:W-:Y:S01]  /*23b0*/  LOP3.LUT R16, R13, 0x8, R16, 0xf8, !PT ;  /* 0x000000080d107812 */ /* 0x000fe200078ef810 */
[----:B------:R-:W-:Y:S01]  /*23c0*/  @!P4 IMAD.WIDE.U32 R20, R20, 0xa0, R230 ;  /* 0x000000a01414c825 */ /* 0x000fe200078e00e6 */
[----:B------:R-:W-:Y:S02]  /*23d0*/  SHF.R.U32.HI R13, RZ, 0x3, R13 ;  /* 0x00000003ff0d7819 */ /* 0x000fe4000001160d */
[----:B------:R-:W-:Y:S01]  /*23e0*/  LOP3.LUT R18, R18, 0x1c0, RZ, 0xc0, !PT ;  /* 0x000001c012127812 */ /* 0x000fe200078ec0ff */
[----:B------:R-:W-:Y:S01]  /*23f0*/  IMAD.SHL.U32 R17, R225, 0x8, RZ ;  /* 0x00000008e1117824 */ /* 0x000fe200078e00ff */
[----:B------:R-:W-:-:S02]  /*2400*/  LOP3.LUT R16, R16, R13, RZ, 0x3c, !PT ;  /* 0x0000000d10107212 */ /* 0x000fc400078e3cff */
[----:B------:R-:W-:Y:S02]  /*2410*/  SHF.L.U32 R42, R8, 0x6, RZ ;  /* 0x00000006082a7819 */ /* 0x000fe400000006ff */
[----:B------:R-:W-:Y:S01]  /*2420*/  LOP3.LUT R17, R18, 0x8, R17, 0xf8, !PT ;  /* 0x0000000812117812 */ /* 0x000fe200078ef811 */
[----:B------:R-:W-:Y:S01]  /*2430*/  IMAD R225, R225, 0x200, R16 ;  /* 0x00000200e1e17824 */ /* 0x000fe200078e0210 */
[----:B------:R-:W-:Y:S02]  /*2440*/  SHF.R.U32.HI R18, RZ, 0x3, R18 ;  /* 0x00000003ff127819 */ /* 0x000fe40000011612 */
[----:B------:R-:W-:Y:S02]  /*2450*/  LOP3.LUT R42, R42, 0xfffffe00, RZ, 0xc0, !PT ;  /* 0xfffffe002a2a7812 */ /* 0x000fe400078ec0ff */
[----:B------:R-:W-:Y:S01]  /*2460*/  LOP3.LUT R39, R17, R18, RZ, 0x3c, !PT ;  /* 0x0000001211277212 */ /* 0x000fe200078e3cff */
[----:B------:R-:W-:Y:S01]  /*2470*/  @P5 STS.128 [R233+0xc000], RZ ;  /* 0x00c000ffe9005388 */ /* 0x000fe20000000c00 */
[----:B------:R-:W-:Y:S01]  /*2480*/  @!P3 MOV R18, c[0x0][0x1a0] ;  /* 0x000068000012ba02 */ /* 0x000fe20000000f00 */
[----:B------:R-:W-:Y:S01]  /*2490*/  IMAD R226, R135, 0x400, R42 ;  /* 0x0000040087e27824 */ /* 0x000fe200078e022a */
[----:B------:R-:W-:Y:S01]  /*24a0*/  SHF.L.U32 R225, R225, 0x1, RZ ;  /* 0x00000001e1e17819 */ /* 0x000fe200000006ff */
[----:B------:R-:W-:Y:S01]  /*24b0*/  @P5 STS.128 [R233+0x10000], RZ ;  /* 0x010000ffe9005388 */ /* 0x000fe20000000c00 */
[----:B------:R-:W-:Y:S01]  /*24c0*/  LEA R135, R135, R137, 0x4 ;  /* 0x0000008987877211 */ /* 0x000fe200078e20ff */
[----:B------:R-:W-:Y:S01]  /*24d0*/  @!P3 IMAD.WIDE.U32 R18, R18, 0xc0, R230 ;  /* 0x000000c01212b825 */ /* 0x000fe200078e00e6 */
[C---:B------:R-:W-:Y:S01]  /*24e0*/  IADD3 R8, R225.reuse, 0x4000, RZ ;  /* 0x00004000e1087810 */ /* 0x040fe20007ffe0ff */
[----:B------:R-:W-:Y:S01]  /*24f0*/  @!PT LDS RZ, [RZ] ;  /* 0x00000000fffff984 */ /* 0x000fe20000000800 */
[----:B------:R-:W-:Y:S01]  /*2500*/  @!PT LDS RZ, [RZ] ;  /* 0x00000000fffff984 */ /* 0x000fe20000000800 */
[----:B------:R-:W-:Y:S01]  /*2510*/  @!PT LDS RZ, [RZ] ;  /* 0x00000000fffff984 */ /* 0x000fe20000000800 */
[----:B------:R4:W-:Y:S01]  /*2520*/  @!P5 LDGSTS.E.BYPASS.LTC128B.128 [R233+0xc000], [R230.64] ;  /* 0x0c000000e6e9dfae */ /* 0x0009e2000b901d4c */
[----:B------:R-:W-:Y:S01]  /*2530*/  IADD3 R223, R225, 0x4020, RZ ;  /* 0x00004020e1df7810 */ /* 0x000fe20007ffe0ff */
[C---:B------:R-:W-:Y:S01]  /*2540*/  IMAD.IADD R226, R39.reuse, 0x1, R226 ;  /* 0x0000000127e27824 */ /* 0x040fe200078e02e2 */
[----:B------:R-:W-:Y:S01]  /*2550*/  LOP3.LUT R220, R39, R42, RZ, 0xfc, !PT ;  /* 0x0000002a27dc7212 */ /* 0x000fe200078efcff */
[----:B------:R4:W-:Y:S01]  /*2560*/  @!P5 LDGSTS.E.BYPASS.LTC128B.128 [R233+0x10000], [R230.64+0x80] ;  /* 0x10000080e6e9dfae */ /* 0x0009e2000b901d4c */
[----:B--2---:R-:W-:Y:S01]  /*2570*/  @!P1 LEA R24, P5, R11, R230, 0x6 ;  /* 0x000000e60b189211 */ /* 0x004fe200078a30ff */
[----:B------:R-:W-:-:S02]  /*2580*/  IMAD.SHL.U32 R226, R226, 0x2, RZ ;  /* 0x00000002e2e27824 */ /* 0x000fc400078e00ff */
        /* <DEDUP_REMOVED lines=14> */
[----:B------:R-:W-:Y:S01]  /*2670*/  @!P3 IMAD.MOV.U32 R10, RZ, RZ, c[0x0][0x1a4] ;  /* 0x00006900ff0ab624 */ /* 0x000fe200078e00ff */
[----:B------:R-:W-:Y:S01]  /*2680*/  @!P4 IADD3 R21, R21, R11, RZ ;  /* 0x0000000b1515c210 */ /* 0x000fe20007ffe0ff */
[----:B------:R-:W-:Y:S01]  /*2690*/  @P1 STS.128 [R233+0xd000], RZ ;  /* 0x00d000ffe9001388 */ /* 0x000fe20000000c00 */
[----:B------:R-:W-:Y:S01]  /*26a0*/  @!P5 MOV R13, c[0x0][0x1a0] ;  /* 0x00006800000dda02 */ /* 0x000fe20000000f00 */
[----:B------:R-:W-:Y:S02]  /*26b0*/  @!P5 IMAD.MOV.U32 R12, RZ, RZ, c[0x0][0x1a4] ;  /* 0x00006900ff0cd624 */ /* 0x000fe400078e00ff */
[----:B------:R-:W-:Y:S01]  /*26c0*/  @P1 STS.128 [R233+0x11000], RZ ;  /* 0x011000ffe9001388 */ /* 0x000fe20000000c00 */
[----:B------:R-:W-:-:S03]  /*26d0*/  @!P3 IMAD R10, R10, 0xc0, RZ ;  /* 0x000000c00a0ab824 */ /* 0x000fc600078e02ff */
[----:B------:R-:W-:Y:S01]  /*26e0*/  @!PT LDS RZ, [RZ] ;  /* 0x00000000fffff984 */ /* 0x000fe20000000800 */
[----:B------:R-:W-:Y:S01]  /*26f0*/  @!PT LDS RZ, [RZ] ;  /* 0x00000000fffff984 */ /* 0x000fe20000000800 */
[----:B------:R-:W-:Y:S01]  /*2700*/  @!PT LDS RZ, [RZ] ;  /* 0x00000000fffff984 */ /* 0x000fe20000000800 */
[----:B------:R1:W-:Y:S01]  /*2710*/  @!P1 LDGSTS.E.BYPASS.LTC128B.128 [R233+0xd000], [R24.64] ;  /* 0x0d00000018e99fae */ /* 0x0003e2000b901d4c */
[----:B------:R-:W-:Y:S01]  /*2720*/  @!P3 IMAD.IADD R19, R19, 0x1, R10 ;  /* 0x000000011313b824 */ /* 0x000fe200078e020a */
[----:B------:R-:W-:Y:S01]  /*2730*/  @!P2 MOV R9, c[0x0][0x1a4] ;  /* 0x000069000009aa02 */ /* 0x000fe20000000f00 */
[----:B------:R-:W-:Y:S01]  /*2740*/  @!P2 IMAD.MOV.U32 R16, RZ, RZ, c[0x0][0x1a0] ;  /* 0x00006800ff10a624 */ /* 0x000fe200078e00ff */
[----:B------:R1:W-:Y:S03]  /*2750*/  @!P1 LDGSTS.E.BYPASS.LTC128B.128 [R233+0x11000], [R24.64+0x80] ;  /* 0x1100008018e99fae */ /* 0x0003e6000b901d4c */
[----:B------:R-:W-:Y:S01]  /*2760*/  @!P2 IMAD.WIDE.U32 R16, R16, 0xe0, R230 ;  /* 0x000000e01010a825 */ /* 0x000fe200078e00e6 */
[----:B------:R-:W-:Y:S03]  /*2770*/  @P6 STS.128 [R233+0xd800], RZ ;  /* 0x00d800ffe9006388 */ /* 0x000fe60000000c00 */
[----:B------:R-:W-:Y:S01]  /*2780*/  @!P2 IMAD R9, R9, 0xe0, RZ ;  /* 0x000000e00909a824 */ /* 0x000fe200078e02ff */
[----:B------:R-:W-:Y:S01]  /*2790*/  @P6 STS.128 [R233+0x11800], RZ ;  /* 0x011800ffe9006388 */ /* 0x000fe20000000c00 */
[----:B--2---:R-:W-:-:S02]  /*27a0*/  @!P6 MOV R22, c[0x0][0x1a0] ;  /* 0x000068000016ea02 */ /* 0x004fc40000000f00 */
[----:B------:R-:W-:-:S03]  /*27b0*/  @!P2 IMAD.IADD R17, R17, 0x1, R9 ;  /* 0x000000011111a824 */ /* 0x000fc600078e0209 */
        /* <DEDUP_REMOVED lines=45> */
[----:B--2---:R-:W2:Y:S01]  /*2a90*/  LDSM.16.M88.4 R20, [R225+0x4000] ;  /* 0x00400000e114783b */ /* 0x004ea20000000200 */
[----:B------:R-:W-:Y:S02]  /*2aa0*/  LOP3.LUT P1, RZ, R5, 0x4, RZ, 0xc0, !PT ;  /* 0x0000000405ff7812 */ /* 0x000fe4000782c0ff */
[----:B------:R-:W-:Y:S01]  /*2ab0*/  LEA R224, R7, R226, 0x1 ;  /* 0x000000e207e07211 */ /* 0x000fe200078e08ff */
[----:B------:R-:W3:Y:S01]  /*2ac0*/  LDSM.16.M88.4 R84, [R225+0x4800] ;  /* 0x00480000e154783b */ /* 0x000ee20000000200 */
[----:B------:R-:W-:-:S02]  /*2ad0*/  SEL R5, R0, 0xffffffe0, !P2 ;  /* 0xffffffe000057807 */ /* 0x000fc40005000000 */
[----:B------:R-:W-:Y:S01]  /*2ae0*/  SEL R0, R0, 0xffffffe0, !P1 ;  /* 0xffffffe000007807 */ /* 0x000fe20004800000 */
[----:B------:R-:W3:Y:S01]  /*2af0*/  LDSM.16.M88.4 R76, [R225+0x5000] ;  /* 0x00500000e14c783b */ /* 0x000ee20000000200 */
[C---:B------:R-:W-:Y:S01]  /*2b00*/  LEA R221, R5.reuse, R224, 0x1 ;  /* 0x000000e005dd7211 */ /* 0x040fe200078e08ff */
[----:B------:R-:W-:Y:S01]  /*2b10*/  IMAD R222, R5, 0x2, R226 ;  /* 0x0000000205de7824 */ /* 0x000fe200078e02e2 */
[----:B------:R-:W-:Y:S01]  /*2b20*/  ISETP.GT.AND P2, PT, R232, R229, PT ;  /* 0x000000e5e800720c */ /* 0x000fe20003f44270 */
[----:B------:R-:W3:Y:S01]  /*2b30*/  LDSM.16.M88.4 R68, [R225+0x5800] ;  /* 0x00580000e144783b */ /* 0x000ee20000000200 */
[C---:B------:R-:W-:Y:S01]  /*2b40*/  IMAD R219, R0.reuse, 0x2, R225 ;  /* 0x0000000200db7824 */ /* 0x040fe200078e02e1 */
[C---:B------:R-:W-:Y:S01]  /*2b50*/  IADD3 R213, R223.reuse, 0x1800, RZ ;  /* 0x00001800dfd57810 */ /* 0x040fe20007ffe0ff */
[----:B------:R-:W-:Y:S01]  /*2b60*/  IMAD R208, R0, 0x2, R223 ;  /* 0x0000000200d07824 */ /* 0x000fe200078e02df */
[----:B------:R-:W3:Y:S01]  /*2b70*/  LDSM.16.M88.4 R60, [R225+0x6000] ;  /* 0x00600000e13c783b */ /* 0x000ee20000000200 */
[----:B------:R-:W-:-:S02]  /*2b80*/  IADD3 R212, R223, 0x2000, RZ ;  /* 0x00002000dfd47810 */ /* 0x000fc40007ffe0ff */
[C---:B------:R-:W-:Y:S01]  /*2b90*/  IADD3 R211, R223.reuse, 0x2800, RZ ;  /* 0x00002800dfd37810 */ /* 0x040fe20007ffe0ff */
[----:B------:R-:W4:Y:S01]  /*2ba0*/  LDSM.16.M88.4 R52, [R225+0x6800] ;  /* 0x00680000e134783b */ /* 0x000f220000000200 */
[C---:B------:R-:W-:Y:S02]  /*2bb0*/  IADD3 R210, R223.reuse, 0x3000, RZ ;  /* 0x00003000dfd27810 */ /* 0x040fe40007ffe0ff */
[C---:B------:R-:W-:Y:S01]  /*2bc0*/  IADD3 R209, R223.reuse, 0x3800, RZ ;  /* 0x00003800dfd17810 */ /* 0x040fe20007ffe0ff */
[----:B------:R-:W4:Y:S01]  /*2bd0*/  LDSM.16.M88.4 R104, [R225+0x7000] ;  /* 0x00700000e168783b */ /* 0x000f220000000200 */
[C---:B------:R-:W-:Y:S02]  /*2be0*/  @!P2 LEA R238, P1, R2.reuse, c[0x0][0x168], 0x1 ;  /* 0x00005a0002eeaa11 */ /* 0x040fe400078208ff */
[----:B------:R-:W-:Y:S01]  /*2bf0*/  IADD3 R207, R223, 0x4000, RZ ;  /* 0x00004000dfcf7810 */ /* 0x000fe20007ffe0ff */
[----:B-1----:R-:W1:Y:S01]  /*2c00*/  LDSM.16.M88.4 R24, [R225+0x7800] ;  /* 0x00780000e118783b */ /* 0x002e620000000200 */
[----:B------:R-:W-:-:S02]  /*2c10*/  @!P2 LEA.HI.X R239, R2, c[0x0][0x16c], R133, 0x1, P1 ;  /* 0x00005b0002efaa11 */ /* 0x000fc400008f0c85 */
[C---:B------:R-:W-:Y:S01]  /*2c20*/  IADD3 R206, R223.reuse, 0x4800, RZ ;  /* 0x00004800dfce7810 */ /* 0x040fe20007ffe0ff */
[----:B------:R-:W-:Y:S01]  /*2c30*/  LDSM.16.M88.4 R48, [R224] ;  /* 0x00000000e030783b */ /* 0x000fe20000000200 */
[C---:B------:R-:W-:Y:S02]  /*2c40*/  IADD3 R205, R223.reuse, 0x5000, RZ ;  /* 0x00005000dfcd7810 */ /* 0x040fe40007ffe0ff */
[C---:B------:R-:W-:Y:S01]  /*2c50*/  IADD3 R204, R223.reuse, 0x5800, RZ ;  /* 0x00005800dfcc7810 */ /* 0x040fe20007ffe0ff */
[----:B------:R-:W1:Y:S01]  /*2c60*/  LDSM.16.M88.4 R16, [R223] ;  /* 0x00000000df10783b */ /* 0x000e620000000200 */
[C---:B------:R-:W-:Y:S02]  /*2c70*/  IADD3 R203, R223.reuse, 0x6000, RZ ;  /* 0x00006000dfcb7810 */ /* 0x040fe40007ffe0ff */
[C---:B------:R-:W-:Y:S01]  /*2c80*/  IADD3 R202, R223.reuse, 0x6800, RZ ;  /* 0x00006800dfca7810 */ /* 0x040fe20007ffe0ff */
[----:B--2---:R-:W-:Y:S01]  /*2c90*/  HMMA.16816.F32.BF16 R8, R96, R20, RZ ;  /* 0x000000146008723c */ /* 0x004fe200000418ff */
[----:B------:R-:W2:Y:S01]  /*2ca0*/  LDSM.16.M88.4 R12, [R223+0x1800] ;  /* 0x00180000df0c783b */ /* 0x000ea20000000200 */
[----:B------:R-:W-:-:S02]  /*2cb0*/  IADD3 R201, R223, 0x7000, RZ ;  /* 0x00007000dfc97810 */ /* 0x000fc40007ffe0ff */
[----:B------:R-:W-:Y:S01]  /*2cc0*/  IADD3 R200, R223, 0x7800, RZ ;  /* 0x00007800dfc87810 */ /* 0x000fe20007ffe0ff */
[----:B------:R-:W1:Y:S03]  /*2cd0*/  LDSM.16.M88.4 R120, [R223+0x800] ;  /* 0x00080000df78783b */ /* 0x000e660000000200 */
[C---:B------:R-:W-:Y:S01]  /*2ce0*/  HMMA.16816.F32.BF16 R20, R96.reuse, R22, RZ ;  /* 0x000000166014723c */ /* 0x040fe200000418ff */
[----:B------:R-:W1:Y:S04]  /*2cf0*/  LDSM.16.M88.4 R116, [R223+0x1000] ;  /* 0x00100000df74783b */ /* 0x000e680000000200 */
[----:B------:R-:W1:Y:S03]  /*2d00*/  LDSM.16.M88.4 R112, [R223+0x2000] ;  /* 0x00200000df70783b */ /* 0x000e660000000200 */
[C---:B---3--:R-:W-:Y:S01]  /*2d10*/  HMMA.16816.F32.BF16 R32, R96.reuse, R84, RZ ;  /* 0x000000546020723c */ /* 0x048fe200000418ff */
        /* <DEDUP_REMOVED lines=23> */
[----:B------:R-:W3:Y:S07]  /*2e90*/  LDSM.16.M88.4 R16, [R222] ;  /* 0x00000000de10783b */ /* 0x000eee0000000200 */
[C---:B--2---:R-:W-:Y:S08]  /*2ea0*/  HMMA.16816.F32.BF16 R72, R48.reuse, R12, R72 ;  /* 0x0000000c3048723c */ /* 0x044ff00000041848 */
[C---:B------:R-:W-:Y:S01]  /*2eb0*/  HMMA.16816.F32.BF16 R68, R48.reuse, R14, R68 ;  /* 0x0000000e3044723c */ /* 0x040fe20000041844 */
[----:B------:R-:W2:Y:S07]  /*2ec0*/  LDSM.16.M88.4 R12, [R219+0x5000] ;  /* 0x00500000db0c783b */ /* 0x000eae0000000200 */
[C---:B------:R-:W-:Y:S08]  /*2ed0*/  HMMA.16816.F32.BF16 R32, R48.reuse, R120, R32 ;  /* 0x000000783020723c */ /* 0x040ff00000041820 */
        /* <DEDUP_REMOVED lines=14> */
[C---:B------:R-:W-:Y:S08]  /*2fc0*/  HMMA.16816.F32.BF16 R100, R48.reuse, R88, R100 ;  /* 0x000000583064723c */ /* 0x040ff00000041864 */
[----:B------:R-:W-:Y:S01]  /*2fd0*/  HMMA.16816.F32.BF16 R96, R48, R90, R96 ;  /* 0x0000005a3060723c */ /* 0x000fe20000041860 */
[----:B------:R-:W1:Y:S04]  /*2fe0*/  LDSM.16.M88.4 R88, [R219+0x6800] ;  /* 0x00680000db58783b */ /* 0x000e680000000200 */
[----:B------:R-:W1:Y:S03]  /*2ff0*/  LDSM.16.M88.4 R48, [R219+0x7000] ;  /* 0x00700000db30783b */ /* 0x000e660000000200 */
[C---:B---3--:R-:W-:Y:S08]  /*3000*/  HMMA.16816.F32.BF16 R8, R16.reuse, R28, R8 ;  /* 0x0000001c1008723c */ /* 0x048ff00000041808 */
[C---:B------:R-:W-:Y:S01]  /*3010*/  HMMA.16816.F32.BF16 R20, R16.reuse, R30, R20 ;  /* 0x0000001e1014723c */ /* 0x040fe20000041814 */
[----:B------:R-:W3:Y:S07]  /*3020*/  LDSM.16.M88.4 R28, [R219+0x7800] ;  /* 0x00780000db1c783b */ /* 0x000eee0000000200 */
[C---:B------:R-:W-:Y:S08]  /*3030*/  HMMA.16816.F32.BF16 R32, R16.reuse, R44, R32 ;  /* 0x0000002c1020723c */ /* 0x040ff00000041820 */
[C---:B------:R-:W-:Y:S01]  /*3040*/  HMMA.16816.F32.BF16 R84, R16.reuse, R46, R84 ;  /* 0x0000002e1054723c */ /* 0x040fe20000041854 */
[----:B------:R-:W3:Y:S07]  /*3050*/  LDSM.16.M88.4 R44, [R208] ;  /* 0x00000000d02c783b */ /* 0x000eee0000000200 */
[C---:B--2---:R-:W-:Y:S08]  /*3060*/  HMMA.16816.F32.BF16 R80, R16.reuse, R12, R80 ;  /* 0x0000000c1050723c */ /* 0x044ff00000041850 */
[C---:B------:R-:W-:Y:S01]  /*3070*/  HMMA.16816.F32.BF16 R76, R16.reuse, R14, R76 ;  /* 0x0000000e104c723c */ /* 0x040fe2000004184c */
[----:B------:R-:W2:Y:S07]  /*3080*/  LDSM.16.M88.4 R12, [R208+0x800] ;  /* 0x00080000d00c783b */ /* 0x000eae0000000200 */
[C---:B-1----:R-:W-:Y:S08]  /*3090*/  HMMA.16816.F32.BF16 R72, R16.reuse, R24, R72 ;  /* 0x000000181048723c */ /* 0x042ff00000041848 */
        /* <DEDUP_REMOVED lines=12> */
[----:B------:R-:W-:Y:S01]  /*3160*/  HMMA.16816.F32.BF16 R96, R16, R30, R96 ;  /* 0x0000001e1060723c */ /* 0x000fe20000041860 */
[----:B------:R-:W3:Y:S04]  /*3170*/  LDSM.16.M88.4 R16, [R225+0x8000] ;  /* 0x00800000e110783b */ /* 0x000ee80000000200 */
[----:B------:R-:W4:Y:S03]  /*3180*/  LDSM.16.M88.4 R28, [R208+0x1800] ;  /* 0x00180000d01c783b */ /* 0x000f260000000200 */
[C---:B------:R-:W-:Y:S08]  /*3190*/  HMMA.16816.F32.BF16 R8, R120.reuse, R44, R8 ;  /* 0x0000002c7808723c */ /* 0x040ff00000041808 */
[C---:B--2---:R-:W-:Y:S08]  /*31a0*/  HMMA.16816.F32.BF16 R32, R120.reuse, R12, R32 ;  /* 0x0000000c7820723c */ /* 0x044ff00000041820 */
[C---:B------:R-:W-:Y:S01]  /*31b0*/  HMMA.16816.F32.BF16 R84, R120.reuse, R14, R84 ;  /* 0x0000000e7854723c */ /* 0x040fe20000041854 */
[----:B------:R-:W2:Y:S07]  /*31c0*/  LDSM.16.M88.4 R12, [R208+0x2000] ;  /* 0x00200000d00c783b */ /* 0x000eae0000000200 */
[C---:B------:R-:W-:Y:S01]  /*31d0*/  HMMA.16816.F32.BF16 R20, R120.reuse, R46, R20 ;  /* 0x0000002e7814723c */ /* 0x040fe20000041814 */
[----:B------:R-:W-:Y:S07]  /*31e0*/  LDSM.16.M88.4 R44, [R223+0x4800] ;  /* 0x00480000df2c783b */ /* 0x000fee0000000200 */
[----:B-1----:R-:W-:Y:S08]  /*31f0*/  HMMA.16816.F32.BF16 R80, R120, R24, R80 ;  /* 0x000000187850723c */ /* 0x002ff00000041850 */
[----:B---3--:R-:W-:Y:S08]  /*3200*/  HMMA.16816.F32.BF16 R8, R92, R16, R8 ;  /* 0x000000105c08723c */ /* 0x008ff00000041808 */
        /* <DEDUP_REMOVED lines=13> */
[----:B------:R-:W-:Y:S08]  /*32e0*/  HMMA.16816.F32.BF16 R32, R92, R128, R32 ;  /* 0x000000805c20723c */ /* 0x000ff00000041820 */
[----:B-1----:R-:W-:Y:S08]  /*32f0*/  HMMA.16816.F32.BF16 R8, R28, R124, R8 ;  /* 0x0000007c1c08723c */ /* 0x002ff00000041808 */
[C---:B---3--:R-:W-:Y:S08]  /*3300*/  HMMA.16816.F32.BF16 R56, R120.reuse, R24, R56 ;  /* 0x000000187838723c */ /* 0x048ff00000041838 */
[----:B------:R-:W-:Y:S01]  /*3310*/  HMMA.16816.F32.BF16 R52, R120, R26, R52 ;  /* 0x0000001a7834723c */ /* 0x000fe20000041834 */
[----:B------:R-:W1:Y:S07]  /*3320*/  LDSM.16.M88.4 R24, [R219+0x8800] ;  /* 0x00880000db18783b */ /* 0x000e6e0000000200 */
[----:B------:R-:W-:Y:S08]  /*3330*/  HMMA.16816.F32.BF16 R20, R28, R126, R20 ;  /* 0x0000007e1c14723c */ /* 0x000ff00000041814 */
[----:B------:R-:W-:Y:S08]  /*3340*/  HMMA.16816.F32.BF16 R32, R48, R44, R32 ;  /* 0x0000002c3020723c */ /* 0x000ff00000041820 */
[----:B------:R-:W-:Y:S01]  /*3350*/  HMMA.16816.F32.BF16 R84, R92, R130, R84 ;  /* 0x000000825c54723c */ /* 0x000fe20000041854 */
[----:B------:R-:W3:Y:S07]  /*3360*/  LDSM.16.M88.4 R128, [R225+0x9800] ;  /* 0x00980000e180783b */ /* 0x000eee0000000200 */
[----:B--2---:R-:W-:Y:S08]  /*3370*/  HMMA.16816.F32.BF16 R8, R16, R12, R8 ;  /* 0x0000000c1008723c */ /* 0x004ff00000041808 */
[C---:B------:R-:W-:Y:S01]  /*3380*/  HMMA.16816.F32.BF16 R124, R120.reuse, R112, R100 ;  /* 0x00000070787c723c */ /* 0x040fe20000041864 */
[----:B------:R-:W2:Y:S07]  /*3390*/  LDSM.16.M88.4 R100, [R208+0x4800] ;  /* 0x00480000d064783b */ /* 0x000eae0000000200 */
[C---:B------:R-:W-:Y:S08]  /*33a0*/  HMMA.16816.F32.BF16 R108, R120.reuse, R116, R108 ;  /* 0x00000074786c723c */ /* 0x040ff0000004186c */
[----:B------:R-:W-:Y:S01]  /*33b0*/  HMMA.16816.F32.BF16 R104, R120, R118, R104 ;  /* 0x000000767868723c */ /* 0x000fe20000041868 */
[----:B------:R-:W2:Y:S07]  /*33c0*/  LDSM.16.M88.4 R116, [R223+0x5000] ;  /* 0x00500000df74783b */ /* 0x000eae0000000200 */
[----:B------:R-:W-:Y:S01]  /*33d0*/  HMMA.16816.F32.BF16 R20, R16, R14, R20 ;  /* 0x0000000e1014723c */ /* 0x000fe20000041814 */
[----:B------:R-:W-:Y:S07]  /*33e0*/  LDSM.16.M88.4 R12, [R219+0x9000] ;  /* 0x00900000db0c783b */ /* 0x000fee0000000200 */
[----:B----4-:R-:W-:Y:S07]  /*33f0*/  HMMA.16816.F32.BF16 R80, R92, R88, R80 ;  /* 0x000000585c50723c */ /* 0x010fee0000041850 */
[----:B------:R-:W-:Y:S01]  /*3400*/  FMUL.FTZ R88, R8, c[0x0][0x2ec] ;  /* 0x0000bb0008587a20 */ /* 0x000fe20000410000 */
[----:B-1----:R-:W-:Y:S01]  /*3410*/  HMMA.16816.F32.BF16 R32, R28, R24, R32 ;  /* 0x000000181c20723c */ /* 0x002fe20000041820 */
[----:B------:R-:W-:-:S04]  /*3420*/  FMUL.FTZ R89, R10, c[0x0][0x2ec] ;  /* 0x0000bb000a597a20 */ /* 0x000fc80000410000 */
[----:B------:R-:W1:Y:S03]  /*3430*/  MUFU.TANH R88, R88 ;  /* 0x0000005800587308 */ /* 0x000e660000002400 */
[C---:B------:R-:W-:Y:S01]  /*3440*/  HMMA.16816.F32.BF16 R76, R92.reuse, R90, R76 ;  /* 0x0000005a5c4c723c */ /* 0x040fe2000004184c */
[----:B------:R-:W-:Y:S02]  /*3450*/  FMUL.FTZ R20, R20, c[0x0][0x2ec] ;  /* 0x0000bb0014147a20 */ /* 0x000fe40000410000 */
[----:B------:R-:W-:Y:S02]  /*3460*/  FMUL.FTZ R112, R22, c[0x0][0x2ec] ;  /* 0x0000bb0016707a20 */ /* 0x000fe40000410000 */
[----:B------:R-:W-:Y:S01]  /*3470*/  FMUL.FTZ R113, R23, c[0x0][0x2ec] ;  /* 0x0000bb0017717a20 */ /* 0x000fe20000410000 */
[----:B------:R-:W4:Y:S01]  /*3480*/  MUFU.TANH R89, R89 ;  /* 0x0000005900597308 */ /* 0x000f220000002400 */
[----:B------:R-:W-:Y:S01]  /*3490*/  FMUL.FTZ R90, R9, c[0x0][0x2ec] ;  /* 0x0000bb00095a7a20 */ /* 0x000fe20000410000 */
[----:B---3--:R-:W-:Y:S01]  /*34a0*/  HMMA.16816.F32.BF16 R72, R92, R128, R72 ;  /* 0x000000805c48723c */ /* 0x008fe20000041848 */
[----:B------:R-:W-:-:S02]  /*34b0*/  FMUL.FTZ R91, R11, c[0x0][0x2ec] ;  /* 0x0000bb000b5b7a20 */ /* 0x000fc40000410000 */
[----:B------:R-:W3:Y:S03]  /*34c0*/  LDSM.16.M88.4 R8, [R223+0x5800] ;  /* 0x00580000df08783b */ /* 0x000ee60000000200 */
[----:B------:R-:W1:Y:S02]  /*34d0*/  MUFU.TANH R90, R90 ;  /* 0x0000005a005a7308 */ /* 0x000e640000002400 */
[----:B------:R-:W-:Y:S06]  /*34e0*/  HMMA.16816.F32.BF16 R68, R92, R130, R68 ;  /* 0x000000825c44723c */ /* 0x000fec0000041844 */
[----:B------:R-:W1:Y:S02]  /*34f0*/  MUFU.TANH R91, R91 ;  /* 0x0000005b005b7308 */ /* 0x000e640000002400 */
[----:B--2---:R-:W-:Y:S06]  /*3500*/  HMMA.16816.F32.BF16 R32, R16, R100, R32 ;  /* 0x000000641020723c */ /* 0x004fec0000041820 */
[----:B------:R2:W1:Y:S01]  /*3510*/  MUFU.TANH R100, R20 ;  /* 0x0000001400647308 */ /* 0x0004620000002400 */
[----:B------:R-:W-:Y:S01]  /*3520*/  FMUL.FTZ R101, R21, c[0x0][0x2ec] ;  /* 0x0000bb0015657a20 */ /* 0x000fe20000410000 */
[C---:B------:R-:W-:Y:S01]  /*3530*/  HMMA.16816.F32.BF16 R84, R48.reuse, R46, R84 ;  /* 0x0000002e3054723c */ /* 0x040fe20000041854 */
[----:B------:R-:W1:Y:S05]  /*3540*/  LDSM.16.M88.4 R44, [R225+0xa000] ;  /* 0x00a00000e12c783b */ /* 0x000e6a0000000200 */
[----:B------:R-:W1:Y:S02]  /*3550*/  MUFU.TANH R101, R101 ;  /* 0x0000006500657308 */ /* 0x000e640000002400 */
[C---:B------:R-:W-:Y:S01]  /*3560*/  HMMA.16816.F32.BF16 R80, R48.reuse, R116, R80 ;  /* 0x000000743050723c */ /* 0x040fe20000041850 */
[----:B--2---:R-:W2:Y:S05]  /*3570*/  LDSM.16.M88.4 R20, [R219+0x9800] ;  /* 0x00980000db14783b */ /* 0x004eaa0000000200 */
[----:B------:R-:W1:Y:S02]  /*3580*/  MUFU.TANH R112, R112 ;  /* 0x0000007000707308 */ /* 0x000e640000002400 */
[----:B------:R-:W-:Y:S01]  /*3590*/  HMMA.16816.F32.BF16 R76, R48, R118, R76 ;  /* 0x00000076304c723c */ /* 0x000fe2000004184c */
[----:B------:R-:W-:-:S02]  /*35a0*/  FMUL.FTZ R32, R32, c[0x0][0x2ec] ;  /* 0x0000bb0020207a20 */ /* 0x000fc40000410000 */
[----:B------:R-:W-:Y:S02]  /*35b0*/  FMUL.FTZ R33, R33, c[0x0][0x2ec] ;  /* 0x0000bb0021217a20 */ /* 0x000fe40000410000 */
[----:B------:R-:W-:Y:S02]  /*35c0*/  FMUL.FTZ R116, R34, c[0x0][0x2ec] ;  /* 0x0000bb0022747a20 */ /* 0x000fe40000410000 */
[----:B------:R-:W-:Y:S01]  /*35d0*/  FMUL.FTZ R117, R35, c[0x0][0x2ec] ;  /* 0x0000bb0023757a20 */ /* 0x000fe20000410000 */
[C---:B---3--:R-:W-:Y:S01]  /*35e0*/  HMMA.16816.F32.BF16 R72, R48.reuse, R8, R72 ;  /* 0x000000083048723c */ /* 0x048fe20000041848 */
[----:B------:R-:W3:Y:S07]  /*35f0*/  MUFU.TANH R113, R113 ;  /* 0x0000007100717308 */ /* 0x000eee0000002400 */
[----:B------:R-:W-:Y:S01]  /*3600*/  HMMA.16816.F32.BF16 R68, R48, R10, R68 ;  /* 0x0000000a3044723c */ /* 0x000fe20000041844 */
[----:B------:R-:W3:Y:S01]  /*3610*/  LDSM.16.M88.4 R8, [R225+0xa800] ;  /* 0x00a80000e108783b */ /* 0x000ee20000000200 */
[----:B------:R-:W1:Y:S06]  /*3620*/  MUFU.TANH R116, R116 ;  /* 0x0000007400747308 */ /* 0x000e6c0000002400 */
[C---:B------:R-:W-:Y:S02]  /*3630*/  HMMA.16816.F32.BF16 R80, R28.reuse, R12, R80 ;  /* 0x0000000c1c50723c */ /* 0x040fe40000041850 */
[----:B------:R-:W1:Y:S06]  /*3640*/  MUFU.TANH R117, R117 ;  /* 0x0000007500757308 */ /* 0x000e6c0000002400 */
[C---:B------:R-:W-:Y:S01]  /*3650*/  HMMA.16816.F32.BF16 R76, R28.reuse, R14, R76 ;  /* 0x0000000e1c4c723c */ /* 0x040fe2000004184c */
[----:B------:R-:W3:Y:S07]  /*3660*/  LDSM.16.M88.4 R12, [R223+0x6000] ;  /* 0x00600000df0c783b */ /* 0x000eee0000000200 */
[----:B------:R-:W-:Y:S01]  /*3670*/  HMMA.16816.F32.BF16 R84, R28, R26, R84 ;  /* 0x0000001a1c54723c */ /* 0x000fe20000041854 */
[----:B------:R-:W4:Y:S07]  /*3680*/  LDSM.16.M88.4 R24, [R208+0x5000] ;  /* 0x00500000d018783b */ /* 0x000f2e0000000200 */
[----:B-1----:R-:W-:Y:S08]  /*3690*/  HMMA.16816.F32.BF16 R64, R92, R44, R64 ;  /* 0x0000002c5c40723c */ /* 0x002ff00000041840 */
[----:B--2---:R-:W-:Y:S08]  /*36a0*/  HMMA.16816.F32.BF16 R72, R28, R20, R72 ;  /* 0x000000141c48723c */ /* 0x004ff00000041848 */
        /* <DEDUP_REMOVED lines=64> */
[----:B------:R-:W-:Y:S01]  /*3ab0*/  FMUL.FTZ R69, R69, c[0x0][0x2ec] ;  /* 0x0000bb0045457a20 */ /* 0x000fe20000410000 */
[----:B------:R-:W1:Y:S01]  /*3ac0*/  MUFU.TANH R79, R79 ;  /* 0x0000004f004f7308 */ /* 0x000e620000002400 */
[----:B------:R-:W-:-:S02]  /*3ad0*/  FMUL.FTZ R70, R70, c[0x0][0x2ec] ;  /* 0x0000bb0046467a20 */ /* 0x000fc40000410000 */
[----:B------:R-:W-:Y:S01]  /*3ae0*/  HMMA.16816.F32.BF16 R64, R16, R44, R64 ;  /* 0x0000002c1040723c */ /* 0x000fe20000041840 */
[----:B------:R-:W-:-:S04]  /*3af0*/  FMUL.FTZ R71, R71, c[0x0][0x2ec] ;  /* 0x0000bb0047477a20 */ /* 0x000fc80000410000 */
[----:B------:R-:W1:Y:S03]  /*3b00*/  MUFU.TANH R72, R72 ;  /* 0x0000004800487308 */ /* 0x000e660000002400 */
[----:B------:R-:W-:Y:S01]  /*3b10*/  HMMA.16816.F32.BF16 R60, R16, R46, R60 ;  /* 0x0000002e103c723c */ /* 0x000fe2000004183c */
[----:B------:R-:W4:Y:S04]  /*3b20*/  LDSM.16.M88.4 R44, [R219+0xb000] ;  /* 0x00b00000db2c783b */ /* 0x000f280000000200 */
[----:B------:R-:W1:Y:S03]  /*3b30*/  MUFU.TANH R73, R73 ;  /* 0x0000004900497308 */ /* 0x000e660000002400 */
[C---:B--2---:R-:W-:Y:S05]  /*3b40*/  HMMA.16816.F32.BF16 R96, R48.reuse, R14, R96 ;  /* 0x0000000e3060723c */ /* 0x044fea0000041860 */
[----:B------:R-:W2:Y:S03]  /*3b50*/  MUFU.TANH R74, R74 ;  /* 0x0000004a004a7308 */ /* 0x000ea60000002400 */
[----:B------:R-:W-:Y:S01]  /*3b60*/  HMMA.16816.F32.BF16 R124, R48, R12, R124 ;  /* 0x0000000c307c723c */ /* 0x000fe2000004187c */
[----:B------:R-:W-:-:S02]  /*3b70*/  FMUL.FTZ R66, R66, c[0x0][0x2ec] ;  /* 0x0000bb0042427a20 */ /* 0x000fc40000410000 */
[----:B------:R-:W-:Y:S02]  /*3b80*/  FMUL.FTZ R64, R64, c[0x0][0x2ec] ;  /* 0x0000bb0040407a20 */ /* 0x000fe40000410000 */
[----:B------:R2:W2:Y:S01]  /*3b90*/  MUFU.TANH R242, R66 ;  /* 0x0000004200f27308 */ /* 0x0004a20000002400 */
[----:B------:R-:W-:Y:S02]  /*3ba0*/  FMUL.FTZ R65, R65, c[0x0][0x2ec] ;  /* 0x0000bb0041417a20 */ /* 0x000fe40000410000 */
[C---:B-1----:R-:W-:Y:S01]  /*3bb0*/  HMMA.16816.F32.BF16 R56, R28.reuse, R32, R56 ;  /* 0x000000201c38723c */ /* 0x042fe20000041838 */
[----:B------:R-:W-:Y:S02]  /*3bc0*/  FMUL.FTZ R67, R67, c[0x0][0x2ec] ;  /* 0x0000bb0043437a20 */ /* 0x000fe40000410000 */
[----:B------:R-:W-:Y:S02]  /*3bd0*/  FMUL.FTZ R60, R60, c[0x0][0x2ec] ;  /* 0x0000bb003c3c7a20 */ /* 0x000fe40000410000 */
[----:B------:R-:W-:Y:S01]  /*3be0*/  FMUL.FTZ R61, R61, c[0x0][0x2ec] ;  /* 0x0000bb003d3d7a20 */ /* 0x000fe20000410000 */
[----:B------:R1:W1:Y:S01]  /*3bf0*/  MUFU.TANH R154, R75 ;  /* 0x0000004b009a7308 */ /* 0x0002620000002400 */
[----:B------:R-:W-:Y:S01]  /*3c00*/  FMUL.FTZ R62, R62, c[0x0][0x2ec] ;  /* 0x0000bb003e3e7a20 */ /* 0x000fe20000410000 */
[----:B------:R-:W-:Y:S01]  /*3c10*/  HMMA.16816.F32.BF16 R52, R28, R34, R52 ;  /* 0x000000221c34723c */ /* 0x000fe20000041834 */
[----:B------:R-:W1:Y:S01]  /*3c20*/  LDSM.16.M88.4 R32, [R208+0x7000] ;  /* 0x00700000d020783b */ /* 0x000e620000000200 */
[----:B------:R-:W-:Y:S01]  /*3c30*/  FMUL.FTZ R63, R63, c[0x0][0x2ec] ;  /* 0x0000bb003f3f7a20 */ /* 0x000fe20000410000 */
[----:B------:R-:W-:-:S04]  /*3c40*/  DEPBAR.LE SB0, 0x0 ;  /* 0x000080000000791a */ /* 0x000fc80000000000 */
[----:B------:R1:W1:Y:S01]  /*3c50*/  MUFU.TANH R152, R68 ;  /* 0x0000004400987308 */ /* 0x0002620000002400 */
[C---:B---3--:R-:W-:Y:S07]  /*3c60*/  HMMA.16816.F32.BF16 R96, R28.reuse, R10, R96 ;  /* 0x0000000a1c60723c */ /* 0x048fee0000041860 */
[----:B------:R3:W1:Y:S01]  /*3c70*/  MUFU.TANH R252, R69 ;  /* 0x0000004500fc7308 */ /* 0x0006620000002400 */
[C---:B----4-:R-:W-:Y:S07]  /*3c80*/  HMMA.16816.F32.BF16 R108, R28.reuse, R44, R108 ;  /* 0x0000002c1c6c723c */ /* 0x050fee000004186c */
[----:B------:R3:W4:Y:S01]  /*3c90*/  MUFU.TANH R248, R70 ;  /* 0x0000004600f87308 */ /* 0x0007220000002400 */
[C---:B------:R-:W-:Y:S07]  /*3ca0*/  HMMA.16816.F32.BF16 R104, R28.reuse, R46, R104 ;  /* 0x0000002e1c68723c */ /* 0x040fee0000041868 */
[----:B------:R3:W1:Y:S01]  /*3cb0*/  MUFU.TANH R160, R71 ;  /* 0x0000004700a07308 */ /* 0x0006620000002400 */
[----:B------:R-:W-:Y:S07]  /*3cc0*/  HMMA.16816.F32.BF16 R124, R28, R8, R124 ;  /* 0x000000081c7c723c */ /* 0x000fee000004187c */
[----:B------:R-:W-:Y:S01]  /*3cd0*/  LOP3.LUT R9, R134, 0xffffffe0, RZ, 0xc0, !PT ;  /* 0xffffffe086097812 */ /* 0x000fe200078ec0ff */
[----:B------:R-:W-:Y:S01]  /*3ce0*/  HMMA.16816.F32.BF16 R96, R16, R22, R96 ;  /* 0x000000161060723c */ /* 0x000fe20000041860 */
[----:B------:R3:W1:Y:S03]  /*3cf0*/  MUFU.TANH R246, R64 ;  /* 0x0000004000f67308 */ /* 0x0006660000002400 */
[----:B------:R-:W-:-:S04]  /*3d00*/  IMAD.IADD R0, R6, 0x1, -R9 ;  /* 0x0000000106007824 */ /* 0x000fc800078e0a09 */
[----:B------:R-:W-:Y:S01]  /*3d10*/  HMMA.16816.F32.BF16 R56, R16, R24, R56 ;  /* 0x000000181038723c */ /* 0x000fe20000041838 */
[----:B------:R-:W-:Y:S01]  /*3d20*/  SHF.R.S32.HI R9, RZ, 0x1f, R0 ;  /* 0x0000001fff097819 */ /* 0x000fe20000011400 */
[----:B------:R3:W3:Y:S03]  /*3d30*/  MUFU.TANH R174, R65 ;  /* 0x0000004100ae7308 */ /* 0x0006e60000002400 */
[----:B------:R-:W-:-:S03]  /*3d40*/  LEA.HI R9, R9, R0, RZ, 0x2 ;  /* 0x0000000009097211 */ /* 0x000fc600078f10ff */
[----:B------:R-:W-:Y:S01]  /*3d50*/  HMMA.16816.F32.BF16 R52, R16, R26, R52 ;  /* 0x0000001a1034723c */ /* 0x000fe20000041834 */
[----:B------:R-:W-:Y:S01]  /*3d60*/  SHF.R.S32.HI R240, RZ, 0x2, R9 ;  /* 0x00000002fff07819 */ /* 0x000fe20000011409 */
[----:B------:R3:W3:Y:S03]  /*3d70*/  MUFU.TANH R180, R67 ;  /* 0x0000004300b47308 */ /* 0x0006e60000002400 */
[----:B------:R-:W-:-:S03]  /*3d80*/  IADD3 R135, R135, 0x1, R240 ;  /* 0x0000000187877810 */ /* 0x000fc60007ffe0f0 */
[C---:B-1----:R-:W-:Y:S01]  /*3d90*/  HMMA.16816.F32.BF16 R108, R16.reuse, R32, R108 ;  /* 0x00000020106c723c */ /* 0x042fe2000004186c */
[----:B--2---:R-:W-:Y:S01]  /*3da0*/  FMUL.FTZ R66, R99, c[0x0][0x2ec] ;  /* 0x0000bb0063427a20 */ /* 0x004fe20000410000 */
[----:B------:R1:W2:Y:S01]  /*3db0*/  MUFU.TANH R176, R60 ;  /* 0x0000003c00b07308 */ /* 0x0002a20000002400 */
[----:B------:R-:W-:Y:S01]  /*3dc0*/  FMUL.FTZ R96, R96, c[0x0][0x2ec] ;  /* 0x0000bb0060607a20 */ /* 0x000fe20000410000 */
[----:B------:R-:W-:Y:S01]  /*3dd0*/  IADD3 R134, R43, R135, -R132 ;  /* 0x000000872b867210 */ /* 0x000fe20007ffe884 */
[----:B------:R-:W-:Y:S02]  /*3de0*/  FMUL.FTZ R97, R97, c[0x0][0x2ec] ;  /* 0x0000bb0061617a20 */ /* 0x000fe40000410000 */
[----:B------:R-:W-:Y:S01]  /*3df0*/  FMUL.FTZ R98, R98, c[0x0][0x2ec] ;  /* 0x0000bb0062627a20 */ /* 0x000fe20000410000 */
[----:B------:R-:W-:Y:S01]  /*3e00*/  HMMA.16816.F32.BF16 R104, R16, R34, R104 ;  /* 0x000000221068723c */ /* 0x000fe20000041868 */
[----:B------:R-:W-:Y:S01]  /*3e10*/  FMUL.FTZ R56, R56, c[0x0][0x2ec] ;  /* 0x0000bb0038387a20 */ /* 0x000fe20000410000 */
[----:B------:R1:W1:Y:S01]  /*3e20*/  MUFU.TANH R244, R61 ;  /* 0x0000003d00f47308 */ /* 0x0002620000002400 */
[----:B------:R-:W-:Y:S01]  /*3e30*/  FMUL.FTZ R57, R57, c[0x0][0x2ec] ;  /* 0x0000bb0039397a20 */ /* 0x000fe20000410000 */
[----:B------:R-:W-:Y:S01]  /*3e40*/  IADD3 R134, R134, c[0x0][0x2e8], RZ ;  /* 0x0000ba0086867a10 */ /* 0x000fe20007ffe0ff */
[----:B------:R-:W-:-:S02]  /*3e50*/  FMUL.FTZ R58, R58, c[0x0][0x2ec] ;  /* 0x0000bb003a3a7a20 */ /* 0x000fc40000410000 */
[----:B------:R-:W-:Y:S01]  /*3e60*/  FMUL.FTZ R59, R59, c[0x0][0x2ec] ;  /* 0x0000bb003b3b7a20 */ /* 0x000fe20000410000 */
[----:B------:R-:W-:Y:S01]  /*3e70*/  HMMA.16816.F32.BF16 R124, R16, R20, R124 ;  /* 0x00000014107c723c */ /* 0x000fe2000004187c */
[----:B------:R-:W-:Y:S01]  /*3e80*/  FMUL.FTZ R52, R52, c[0x0][0x2ec] ;  /* 0x0000bb0034347a20 */ /* 0x000fe20000410000 */
[----:B------:R1:W1:Y:S01]  /*3e90*/  MUFU.TANH R198, R62 ;  /* 0x0000003e00c67308 */ /* 0x0002620000002400 */
[----:B------:R-:W-:Y:S01]  /*3ea0*/  FMUL.FTZ R53, R53, c[0x0][0x2ec] ;  /* 0x0000bb0035357a20 */ /* 0x000fe20000410000 */
[----:B------:R-:W-:Y:S01]  /*3eb0*/  IADD3 R0, R134, 0x8, RZ ;  /* 0x0000000886007810 */ /* 0x000fe20007ffe0ff */
[----:B------:R-:W-:Y:S01]  /*3ec0*/  FMUL.FTZ R54, R54, c[0x0][0x2ec] ;  /* 0x0000bb0036367a20 */ /* 0x000fe20000410000 */
[-C--:B------:R-:W-:Y:S01]  /*3ed0*/  IMNMX R134, R134, R43.reuse, PT ;  /* 0x0000002b86867217 */ /* 0x080fe20003800200 */
[----:B------:R-:W-:Y:S01]  /*3ee0*/  FMUL.FTZ R55, R55, c[0x0][0x2ec] ;  /* 0x0000bb0037377a20 */ /* 0x000fe20000410000 */
[----:B------:R-:W-:Y:S01]  /*3ef0*/  IMNMX R0, R0, R43, PT ;  /* 0x0000002b00007217 */ /* 0x000fe20003800200 */
        /* <DEDUP_REMOVED lines=14> */
[----:B------:R-:W-:Y:S02]  /*3fe0*/  FMUL.FTZ R127, R127, c[0x0][0x2ec] ;  /* 0x0000bb007f7f7a20 */ /* 0x000fe40000410000 */
[----:B------:R-:W-:Y:S01]  /*3ff0*/  IMAD.SHL.U32 R135, R6, 0x2, RZ ;  /* 0x0000000206877824 */ /* 0x000fe200078e00ff */
[----:B------:R1:W1:Y:S04]  /*4000*/  MUFU.TANH R188, R58 ;  /* 0x0000003a00bc7308 */ /* 0x0002680000002400 */
[----:B------:R-:W-:-:S04]  /*4010*/  LOP3.LUT R135, R135, 0x6, RZ, 0xc0, !PT ;  /* 0x0000000687877812 */ /* 0x000fc800078ec0ff */
        /* <DEDUP_REMOVED lines=81> */
.L_x_3558:
[----:B------:R-:W-:-:S04]  /*4530*/  LEA R6, -R3, RZ, 0x7 ;  /* 0x000000ff03067211 */ /* 0x000fc800078e39ff */
[----:B------:R-:W-:Y:S02]  /*4540*/  SHF.R.S32.HI R8, RZ, 0x1f, R6 ;  /* 0x0000001fff087819 */ /* 0x000fe40000011406 */
.L_x_3559:
        /* <DEDUP_REMOVED lines=41> */
.L_x_3557:
[----:B--234-:R-:W-:Y:S02]  /*47e0*/  IMAD.IADD R3, R4, 0x1, R135 ;  /* 0x0000000104037824 */ /* 0x01cfe400078e0287 */
[----:B------:R-:W-:-:S03]  /*47f0*/  IMAD.SHL.U32 R220, R220, 0x2, RZ ;  /* 0x00000002dcdc7824 */ /* 0x000fc600078e00ff */
[----:B------:R-:W-:Y:S01]  /*4800*/  IADD3 R11, R3, 0x1, RZ ;  /* 0x00000001030b7810 */ /* 0x000fe20007ffe0ff */
[----:B------:R-:W-:Y:S01]  /*4810*/  IMAD R218, R7, 0x2, R220 ;  /* 0x0000000207da7824 */ /* 0x000fe200078e02dc */
[----:B------:R-:W-:Y:S01]  /*4820*/  IADD3 R9, R3, 0x8, RZ ;  /* 0x0000000803097810 */ /* 0x000fe20007ffe0ff */
[----:B------:R-:W-:Y:S01]  /*4830*/  LDSM.16.MT88.4 R92, [R220+0x10000] ;  /* 0x01000000dc5c783b */ /* 0x000fe20000004200 */
[----:B------:R-:W-:Y:S01]  /*4840*/  ISETP.GE.AND P5, PT, R11, R134, PT ;  /* 0x000000860b00720c */ /* 0x000fe20003fa6270 */
[----:B------:R-:W-:Y:S01]  /*4850*/  IMAD R216, R5, 0x2, R218 ;  /* 0x0000000205d87824 */ /* 0x000fe200078e02da */
[----:B------:R-:W-:Y:S01]  /*4860*/  ISETP.GE.AND P2, PT, R11, R0, PT ;  /* 0x000000000b00720c */ /* 0x000fe20003f46270 */
[----:B------:R-:W-:Y:S01]  /*4870*/  IMAD R217, R5, 0x2, R220 ;  /* 0x0000000205d97824 */ /* 0x000fe200078e02dc */
[C---:B------:R-:W-:Y:S01]  /*4880*/  ISETP.GE.AND P4, PT, R9.reuse, R134, PT ;  /* 0x000000860900720c */ /* 0x040fe20003f86270 */
[----:B-1----:R-:W-:Y:S01]  /*4890*/  LDSM.16.MT88.4 R124, [R220+0xc000] ;  /* 0x00c00000dc7c783b */ /* 0x002fe20000004200 */
[----:B------:R-:W-:-:S02]  /*48a0*/  ISETP.GE.AND P6, PT, R9, R0, PT ;  /* 0x000000000900720c */ /* 0x000fc40003fc6270 */
[C---:B------:R-:W-:Y:S01]  /*48b0*/  IADD3 R11, R3.reuse, 0x9, RZ ;  /* 0x00000009030b7810 */ /* 0x040fe20007ffe0ff */
[----:B------:R-:W-:Y:S01]  /*48c0*/  LDSM.16.MT88.4 R108, [R217+0xc000] ;  /* 0x00c00000d96c783b */ /* 0x000fe20000004200 */
[----:B------:R-:W-:Y:S02]  /*48d0*/  IADD3 R9, R3, 0x10, RZ ;  /* 0x0000001003097810 */ /* 0x000fe40007ffe0ff */
[----:B------:R-:W-:Y:S01]  /*48e0*/  FSEL R90, R90, -INF , !P5 ;  /* 0xff8000005a5a7808 */ /* 0x000fe20006800000 */
[----:B------:R-:W-:Y:S01]  /*48f0*/  LDSM.16.MT88.4 R32, [R218+0x10800] ;  /* 0x01080000da20783b */ /* 0x000fe20000004200 */
        /* <DEDUP_REMOVED lines=21> */
[C---:B------:R-:W-:Y:S01]  /*4a50*/  ISETP.GE.AND P5, PT, R11.reuse, R134, PT ;  /* 0x000000860b00720c */ /* 0x040fe20003fa6270 */
[----:B------:R-:W-:Y:S01]  /*4a60*/  LDSM.16.MT88.4 R116, [R218+0xc000] ;  /* 0x00c00000da74783b */ /* 0x000fe20000004200 */
[----:B------:R-:W-:Y:S02]  /*4a70*/  ISETP.GE.AND P2, PT, R11, R0, PT ;  /* 0x000000000b00720c */ /* 0x000fe40003f46270 */
        /* <DEDUP_REMOVED lines=8> */
[C---:B------:R-:W-:Y:S01]  /*4b00*/  ISETP.GE.AND P1, PT, R11.reuse, R134, PT ;  /* 0x000000860b00720c */ /* 0x040fe20003f26270 */
[----:B------:R-:W-:Y:S01]  /*4b10*/  LDSM.16.MT88.4 R84, [R218+0x10000] ;  /* 0x01000000da54783b */ /* 0x000fe20000004200 */
        /* <DEDUP_REMOVED lines=8> */
[-C--:B------:R-:W-:Y:S02]  /*4ba0*/  ISETP.GE.AND P4, PT, R11, R134.reuse, PT ;  /* 0x000000860b00720c */ /* 0x080fe40003f86270 */
[C---:B------:R-:W-:Y:S02]  /*4bb0*/  ISETP.GE.AND P1, PT, R9.reuse, R134, PT ;  /* 0x000000860900720c */ /* 0x040fe40003f26270 */
[----:B------:R-:W-:Y:S02]  /*4bc0*/  ISETP.GE.AND P3, PT, R9, R0, PT ;  /* 0x000000000900720c */ /* 0x000fe40003f66270 */
[----:B------:R-:W-:Y:S02]  /*4bd0*/  IADD3 R9, R3, 0x38, RZ ;  /* 0x0000003803097810 */ /* 0x000fe40007ffe0ff */
[----:B------:R-:W-:-:S02]  /*4be0*/  FSEL R42, R77, -INF , !P4 ;  /* 0xff8000004d2a7808 */ /* 0x000fc40006000000 */
[-C--:B------:R-:W-:Y:S02]  /*4bf0*/  ISETP.GE.AND P4, PT, R9, R134.reuse, PT ;  /* 0x000000860900720c */ /* 0x080fe40003f86270 */
[----:B------:R-:W-:Y:S02]  /*4c00*/  FSEL R48, R82, -INF , !P6 ;  /* 0xff80000052307808 */ /* 0x000fe40007000000 */
[----:B------:R-:W-:Y:S02]  /*4c10*/  FSEL R152, R152, -INF , !P4 ;  /* 0xff80000098987808 */ /* 0x000fe40006000000 */
[----:B------:R-:W-:Y:S02]  /*4c20*/  ISETP.GE.AND P4, PT, R3, R134, PT ;  /* 0x000000860300720c */ /* 0x000fe40003f86270 */
[----:B------:R-:W-:Y:S02]  /*4c30*/  ISETP.GE.AND P6, PT, R11, R0, PT ;  /* 0x000000000b00720c */ /* 0x000fe40003fc6270 */
[----:B------:R-:W-:-:S02]  /*4c40*/  FSEL R88, R88, -INF , !P4 ;  /* 0xff80000058587808 */ /* 0x000fc40006000000 */
[----:B------:R-:W-:Y:S02]  /*4c50*/  IADD3 R11, R3, 0x31, RZ ;  /* 0x00000031030b7810 */ /* 0x000fe40007ffe0ff */
[----:B------:R-:W-:Y:S02]  /*4c60*/  FMNMX.FTZ R13, R88, R90, !PT ;  /* 0x0000005a580d7209 */ /* 0x000fe40007810000 */
[----:B------:R-:W-:Y:S02]  /*4c70*/  FSEL R30, R76, -INF , !P5 ;  /* 0xff8000004c1e7808 */ /* 0x000fe40006800000 */
[----:B------:R-:W-:Y:S02]  /*4c80*/  FSEL R44, R78, -INF , !P2 ;  /* 0xff8000004e2c7808 */ /* 0x000fe40005000000 */
[C---:B------:R-:W-:Y:S02]  /*4c90*/  ISETP.GE.AND P5, PT, R11.reuse, R134, PT ;  /* 0x000000860b00720c */ /* 0x040fe40003fa6270 */
[----:B------:R-:W-:-:S02]  /*4ca0*/  ISETP.GE.AND P2, PT, R11, R0, PT ;  /* 0x000000000b00720c */ /* 0x000fc40003f46270 */
[----:B------:R-:W-:Y:S02]  /*4cb0*/  IADD3 R11, R3, 0x39, RZ ;  /* 0x00000039030b7810 */ /* 0x000fe40007ffe0ff */
[----:B------:R-:W-:Y:S02]  /*4cc0*/  FMNMX.FTZ R13, R100, R13, !PT ;  /* 0x0000000d640d7209 */ /* 0x000fe40007810000 */
[----:B------:R-:W-:Y:S02]  /*4cd0*/  FSEL R39, R79, -INF , !P6 ;  /* 0xff8000004f277808 */ /* 0x000fe40007000000 */
[----:B------:R-:W-:Y:S01]  /*4ce0*/  FSEL R67, R72, -INF , !P1 ;  /* 0xff80000048437808 */ /* 0x000fe20004800000 */
[----:B------:R-:W-:Y:S01]  /*4cf0*/  LDSM.16.MT88.4 R76, [R217+0x10000] ;  /* 0x01000000d94c783b */ /* 0x000fe20000004200 */
[----:B------:R-:W-:Y:S02]  /*4d00*/  FSEL R250, R74, -INF , !P3 ;  /* 0xff8000004afa7808 */ /* 0x000fe40005800000 */
[----:B------:R-:W-:-:S02]  /*4d10*/  ISETP.GE.AND P6, PT, R9, R0, PT ;  /* 0x000000000900720c */ /* 0x000fc40003fc6270 */
[C---:B------:R-:W-:Y:S02]  /*4d20*/  ISETP.GE.AND P1, PT, R11.reuse, R134, PT ;  /* 0x000000860b00720c */ /* 0x040fe40003f26270 */
[----:B------:R-:W-:Y:S02]  /*4d30*/  ISETP.GE.AND P3, PT, R11, R0, PT ;  /* 0x000000000b00720c */ /* 0x000fe40003f66270 */
[----:B------:R-:W-:Y:S02]  /*4d40*/  IADD3 R11, R3, 0x41, RZ ;  /* 0x00000041030b7810 */ /* 0x000fe40007ffe0ff */
[----:B------:R-:W-:Y:S02]  /*4d50*/  FMNMX.FTZ R13, R24, R13, !PT ;  /* 0x0000000d180d7209 */ /* 0x000fe40007810000 */
[----:B------:R-:W-:Y:S02]  /*4d60*/  FSEL R248, R248, -INF , !P6 ;  /* 0xff800000f8f87808 */ /* 0x000fe40007000000 */
[----:B------:R-:W-:-:S02]  /*4d70*/  ISETP.GE.AND P6, PT, R11, R134, PT ;  /* 0x000000860b00720c */ /* 0x000fc40003fc6270 */
[----:B------:R-:W-:Y:S02]  /*4d80*/  FMNMX.FTZ R13, R18, R13, !PT ;  /* 0x0000000d120d7209 */ /* 0x000fe40007810000 */
[C---:B------:R-:W-:Y:S02]  /*4d90*/  IADD3 R9, R3.reuse, 0x40, RZ ;  /* 0x0000004003097810 */ /* 0x040fe40007ffe0ff */
[----:B------:R-:W-:Y:S02]  /*4da0*/  FSEL R174, R174, -INF , !P6 ;  /* 0xff800000aeae7808 */ /* 0x000fe40007000000 */
[----:B------:R-:W-:Y:S02]  /*4db0*/  FMNMX.FTZ R13, R4, R13, !PT ;  /* 0x0000000d040d7209 */ /* 0x000fe40007810000 */
[----:B------:R-:W-:Y:S02]  /*4dc0*/  ISETP.GE.AND P6, PT, R3, R0, PT ;  /* 0x000000000300720c */ /* 0x000fe40003fc6270 */
[----:B------:R-:W-:-:S02]  /*4dd0*/  FSEL R144, R73, -INF , !P5 ;  /* 0xff80000049907808 */ /* 0x000fc40006800000 */
[----:B------:R-:W-:Y:S02]  /*4de0*/  FSEL R154, R154, -INF , !P2 ;  /* 0xff8000009a9a7808 */ /* 0x000fe40005000000 */
[C---:B------:R-:W-:Y:S02]  /*4df0*/  ISETP.GE.AND P5, PT, R9.reuse, R134, PT ;  /* 0x000000860900720c */ /* 0x040fe40003fa6270 */
[-C--:B------:R-:W-:Y:S02]  /*4e00*/  ISETP.GE.AND P2, PT, R9, R0.reuse, PT ;  /* 0x000000000900720c */ /* 0x080fe40003f46270 */
[----:B------:R-:W-:Y:S02]  /*4e10*/  ISETP.GE.AND P4, PT, R11, R0, PT ;  /* 0x000000000b00720c */ /* 0x000fe40003f86270 */
[----:B------:R-:W-:Y:S02]  /*4e20*/  IADD3 R11, R3, 0x49, RZ ;  /* 0x00000049030b7810 */ /* 0x000fe40007ffe0ff */
[----:B------:R-:W-:-:S02]  /*4e30*/  FMNMX.FTZ R13, R6, R13, !PT ;  /* 0x0000000d060d7209 */ /* 0x000fc40007810000 */
[----:B------:R-:W-:Y:S02]  /*4e40*/  FSEL R89, R89, -INF , !P6 ;  /* 0xff80000059597808 */ /* 0x000fe40007000000 */
        /* <DEDUP_REMOVED lines=18> */
[----:B------:R-:W-:Y:S02]  /*4f70*/  FSEL R252, R252, -INF , !P1 ;  /* 0xff800000fcfc7808 */ /* 0x000fe40004800000 */
[----:B------:R-:W-:Y:S02]  /*4f80*/  FMNMX.FTZ R19, R152, R19, !PT ;  /* 0x0000001398137209 */ /* 0x000fe40007810000 */
[----:B------:R-:W-:Y:S02]  /*4f90*/  IADD3 R9, R3, 0x48, RZ ;  /* 0x0000004803097810 */ /* 0x000fe40007ffe0ff */
[----:B------:R-:W-:Y:S02]  /*4fa0*/  FMNMX.FTZ R26, R48, R11, !PT ;  /* 0x0000000b301a7209 */ /* 0x000fe40007810000 */
[----:B------:R-:W-:-:S02]  /*4fb0*/  FSEL R160, R160, -INF , !P3 ;  /* 0xff800000a0a07808 */ /* 0x000fc40005800000 */
[----:B------:R-:W-:Y:S02]  /*4fc0*/  FMNMX.FTZ R19, R252, R19, !PT ;  /* 0x00000013fc137209 */ /* 0x000fe40007810000 */
        /* <DEDUP_REMOVED lines=10> */
[----:B------:R-:W-:-:S02]  /*5070*/  IADD3 R9, R3, 0x51, RZ ;  /* 0x0000005103097810 */ /* 0x000fc40007ffe0ff */
[----:B------:R-:W-:Y:S02]  /*5080*/  FMNMX.FTZ R19, R174, R19, !PT ;  /* 0x00000013ae137209 */ /* 0x000fe40007810000 */
[----:B------:R-:W-:Y:S02]  /*5090*/  FMNMX.FTZ R17, R39, R26, !PT ;  /* 0x0000001a27117209 */ /* 0x000fe40007810000 */
[----:B------:R-:W-:Y:S02]  /*50a0*/  FSEL R198, R198, -INF , !P3 ;  /* 0xff800000c6c67808 */ /* 0x000fe40005800000 */
        /* <DEDUP_REMOVED lines=9> */
[----:B------:R-:W-:Y:S02]  /*5140*/  FSEL R196, R196, -INF , !P4 ;  /* 0xff800000c4c47808 */ /* 0x000fe40006000000 */
[----:B------:R-:W-:Y:S02]  /*5150*/  FMNMX.FTZ R19, R244, R19, !PT ;  /* 0x00000013f4137209 */ /* 0x000fe40007810000 */
[----:B------:R-:W-:Y:S02]  /*5160*/  IADD3 R9, R3, 0x59, RZ ;  /* 0x0000005903097810 */ /* 0x000fe40007ffe0ff */
[----:B------:R-:W-:Y:S02]  /*5170*/  FMNMX.FTZ R17, R154, R17, !PT ;  /* 0x000000119a117209 */ /* 0x000fe40007810000 */
[----:B------:R-:W-:Y:S02]  /*5180*/  FSEL R188, R188, -INF , !P1 ;  /* 0xff800000bcbc7808 */ /* 0x000fe40004800000 */
[----:B------:R-:W-:-:S02]  /*5190*/  FSEL R194, R194, -INF , !P6 ;  /* 0xff800000c2c27808 */ /* 0x000fc40007000000 */
[----:B------:R-:W-:Y:S02]  /*51a0*/  FMNMX.FTZ R19, R196, R19, !PT ;  /* 0x00000013c4137209 */ /* 0x000fe40007810000 */
[C---:B------:R-:W-:Y:S02]  /*51b0*/  ISETP.GE.AND P4, PT, R9.reuse, R134, PT ;  /* 0x000000860900720c */ /* 0x040fe40003f86270 */
[----:B------:R-:W-:Y:S02]  /*51c0*/  ISETP.GE.AND P1, PT, R9, R0, PT ;  /* 0x000000000900720c */ /* 0x000fe40003f26270 */
[----:B------:R-:W-:Y:S02]  /*51d0*/  FMNMX.FTZ R17, R248, R17, !PT ;  /* 0x00000011f8117209 */ /* 0x000fe40007810000 */
[----:B------:R-:W-:Y:S02]  /*51e0*/  IADD3 R9, R3, 0x60, RZ ;  /* 0x0000006003097810 */ /* 0x000fe40007ffe0ff */
[----:B------:R-:W-:-:S02]  /*51f0*/  FSEL R192, R192, -INF , !P5 ;  /* 0xff800000c0c07808 */ /* 0x000fc40006800000 */
[----:B------:R-:W-:Y:S02]  /*5200*/  FMNMX.FTZ R19, R194, R19, !PT ;  /* 0x00000013c2137209 */ /* 0x000fe40007810000 */
[----:B------:R-:W-:Y:S02]  /*5210*/  FSEL R186, R186, -INF , !P3 ;  /* 0xff800000baba7808 */ /* 0x000fe40005800000 */
        /* <DEDUP_REMOVED lines=14> */
[----:B------:R-:W-:Y:S02]  /*5300*/  ISETP.GE.AND P4, PT, R9, R134, PT ;  /* 0x000000860900720c */ /* 0x000fe40003f86270 */
[----:B------:R-:W-:-:S02]  /*5310*/  IADD3 R15, R3, 0x69, RZ ;  /* 0x00000069030f7810 */ /* 0x000fc40007ffe0ff */
[----:B------:R-:W-:Y:S02]  /*5320*/  FSEL R170, R170, -INF , !P5 ;  /* 0xff800000aaaa7808 */ /* 0x000fe40006800000 */
[----:B------:R-:W-:Y:S02]  /*5330*/  FMNMX.FTZ R19, R172, R19, !PT ;  /* 0x00000013ac137209 */ /* 0x000fe40007810000 */
[----:B------:R-:W-:Y:S02]  /*5340*/  FMNMX.FTZ R17, R198, R17, !PT ;  /* 0x00000011c6117209 */ /* 0x000fe40007810000 */
[----:B------:R-:W-:Y:S02]  /*5350*/  IADD3 R13, R3, 0x70, RZ ;  /* 0x00000070030d7810 */ /* 0x000fe40007ffe0ff */
[----:B------:R-:W-:Y:S02]  /*5360*/  ISETP.GE.AND P6, PT, R15, R134, PT ;  /* 0x000000860f00720c */ /* 0x000fe40003fc6270 */
[----:B------:R-:W-:-:S02]  /*5370*/  FSEL R168, R168, -INF , !P4 ;  /* 0xff800000a8a87808 */ /* 0x000fc40006000000 */
[----:B------:R-:W-:Y:S02]  /*5380*/  FMNMX.FTZ R19, R170, R19, !PT ;  /* 0x00000013aa137209 */ /* 0x000fe40007810000 */
[----:B------:R-:W-:Y:S02]  /*5390*/  FMNMX.FTZ R17, R184, R17, !PT ;  /* 0x00000011b8117209 */ /* 0x000fe40007810000 */
[----:B------:R-:W-:Y:S02]  /*53a0*/  IADD3 R11, R3, 0x71, RZ ;  /* 0x00000071030b7810 */ /* 0x000fe40007ffe0ff */
[----:B------:R-:W-:Y:S02]  /*53b0*/  ISETP.GE.AND P5, PT, R13, R134, PT ;  /* 0x000000860d00720c */ /* 0x000fe40003fa6270 */
[----:B------:R-:W-:Y:S02]  /*53c0*/  FSEL R166, R166, -INF , !P6 ;  /* 0xff800000a6a67808 */ /* 0x000fe40007000000 */
[----:B------:R-:W-:-:S02]  /*53d0*/  FMNMX.FTZ R19, R168, R19, !PT ;  /* 0x00000013a8137209 */ /* 0x000fc40007810000 */
[----:B------:R-:W-:Y:S02]  /*53e0*/  FMNMX.FTZ R17, R188, R17, !PT ;  /* 0x00000011bc117209 */ /* 0x000fe40007810000 */
[----:B------:R-:W-:Y:S02]  /*53f0*/  FSEL R178, R178, -INF , !P1 ;  /* 0xff800000b2b27808 */ /* 0x000fe40004800000 */
[----:B------:R-:W-:Y:S02]  /*5400*/  ISETP.GE.AND P1, PT, R9, R0, PT ;  /* 0x000000000900720c */ /* 0x000fe40003f26270 */
        /* <DEDUP_REMOVED lines=10> */
[----:B------:R-:W-:Y:S02]  /*54b0*/  ISETP.GE.AND P5, PT, R3, R134, PT ;  /* 0x000000860300720c */ /* 0x000fe40003fa6270 */
[----:B------:R-:W-:Y:S02]  /*54c0*/  FSEL R146, R146, -INF , !P6 ;  /* 0xff80000092927808 */ /* 0x000fe40007000000 */
[----:B------:R-:W-:Y:S02]  /*54d0*/  FMNMX.FTZ R19, R148, R19, !PT ;  /* 0x0000001394137209 */ /* 0x000fe40007810000 */
[----:B------:R-:W-:Y:S02]  /*54e0*/  FSEL R164, R164, -INF , !P3 ;  /* 0xff800000a4a47808 */ /* 0x000fe40005800000 */
[----:B------:R-:W-:-:S02]  /*54f0*/  FMNMX.FTZ R17, R178, R17, !PT ;  /* 0x00000011b2117209 */ /* 0x000fc40007810000 */
[----:B------:R-:W-:Y:S02]  /*5500*/  FSEL R142, R142, -INF , !P5 ;  /* 0xff8000008e8e7808 */ /* 0x000fe40006800000 */
[----:B------:R-:W-:Y:S02]  /*5510*/  FMNMX.FTZ R19, R146, R19, !PT ;  /* 0x0000001392137209 */ /* 0x000fe40007810000 */
[----:B------:R-:W-:Y:S02]  /*5520*/  FSEL R162, R162, -INF , !P2 ;  /* 0xff800000a2a27808 */ /* 0x000fe40005000000 */
[----:B------:R-:W-:Y:S02]  /*5530*/  FMNMX.FTZ R17, R164, R17, !PT ;  /* 0x00000011a4117209 */ /* 0x000fe40007810000 */
[----:B------:R-:W-:Y:S02]  /*5540*/  ISETP.GE.AND P2, PT, R15, R0, PT ;  /* 0x000000000f00720c */ /* 0x000fe40003f46270 */
[----:B------:R-:W-:-:S02]  /*5550*/  FMNMX.FTZ R15, R142, R19, !PT ;  /* 0x000000138e0f7209 */ /* 0x000fc40007810000 */
[----:B------:R-:W-:Y:S02]  /*5560*/  FSEL R158, R158, -INF , !P1 ;  /* 0xff8000009e9e7808 */ /* 0x000fe40004800000 */
[----:B------:R-:W-:Y:S01]  /*5570*/  FMNMX.FTZ R17, R162, R17, !PT ;  /* 0x00000011a2117209 */ /* 0x000fe20007810000 */
[----:B------:R-:W1:Y:S01]  /*5580*/  SHFL.BFLY PT, R26, R15, 0x2, 0x1f ;  /* 0x0c401f000f1a7f89 */ /* 0x000e6200000e0000 */
[-C--:B------:R-:W-:Y:S02]  /*5590*/  ISETP.GE.AND P1, PT, R13, R0.reuse, PT ;  /* 0x000000000d00720c */ /* 0x080fe40003f26270 */
[----:B------:R-:W-:Y:S02]  /*55a0*/  FSEL R156, R156, -INF , !P2 ;  /* 0xff8000009c9c7808 */ /* 0x000fe40005000000 */
[----:B------:R-:W-:Y:S02]  /*55b0*/  FMNMX.FTZ R17, R158, R17, !PT ;  /* 0x000000119e117209 */ /* 0x000fe40007810000 */
[----:B------:R-:W-:-:S02]  /*55c0*/  ISETP.GE.AND P2, PT, R11, R0, PT ;  /* 0x000000000b00720c */ /* 0x000fc40003f46270 */
[----:B------:R-:W-:Y:S02]  /*55d0*/  FSEL R140, R140, -INF , !P1 ;  /* 0xff8000008c8c7808 */ /* 0x000fe40004800000 */
[----:B------:R-:W-:Y:S02]  /*55e0*/  FMNMX.FTZ R17, R156, R17, !PT ;  /* 0x000000119c117209 */ /* 0x000fe40007810000 */
[-C--:B------:R-:W-:Y:S02]  /*55f0*/  ISETP.GE.AND P1, PT, R9, R0.reuse, PT ;  /* 0x000000000900720c */ /* 0x080fe40003f26270 */
[----:B------:R-:W-:Y:S02]  /*5600*/  FSEL R138, R138, -INF , !P2 ;  /* 0xff8000008a8a7808 */ /* 0x000fe40005000000 */
[----:B------:R-:W-:Y:S02]  /*5610*/  FMNMX.FTZ R17, R140, R17, !PT ;  /* 0x000000118c117209 */ /* 0x000fe40007810000 */
[----:B------:R-:W-:-:S02]  /*5620*/  ISETP.GE.AND P2, PT, R3, R0, PT ;  /* 0x000000000300720c */ /* 0x000fc40003f46270 */
[----:B------:R-:W-:Y:S02]  /*5630*/  FSEL R136, R136, -INF , !P1 ;  /* 0xff80000088887808 */ /* 0x000fe40004800000 */
[----:B------:R-:W-:Y:S02]  /*5640*/  FMNMX.FTZ R17, R138, R17, !PT ;  /* 0x000000118a117209 */ /* 0x000fe40007810000 */
[----:B------:R-:W-:Y:S02]  /*5650*/  FSEL R66, R66, -INF , !P2 ;  /* 0xff80000042427808 */ /* 0x000fe40005000000 */
[----:B------:R-:W-:Y:S02]  /*5660*/  FMNMX.FTZ R9, R136, R17, !PT ;  /* 0x0000001188097209 */ /* 0x000fe40007810000 */
[----:B-1----:R-:W-:Y:S02]  /*5670*/  FMNMX.FTZ R15, R15, R26, !PT ;  /* 0x0000001a0f0f7209 */ /* 0x002fe40007810000 */
[----:B------:R-:W-:-:S02]  /*5680*/  FMNMX.FTZ R9, R66, R9, !PT ;  /* 0x0000000942097209 */ /* 0x000fc40007810000 */
[----:B------:R-:W-:Y:S01]  /*5690*/  ISETP.GT.AND P4, PT, R232, R229, PT ;  /* 0x000000e5e800720c */ /* 0x000fe20003f84270 */
[----:B------:R-:W1:Y:S04]  /*56a0*/  SHFL.BFLY PT, R132, R15, 0x1, 0x1f ;  /* 0x0c201f000f847f89 */ /* 0x000e6800000e0000 */
[----:B------:R-:W2:Y:S01]  /*56b0*/  SHFL.BFLY PT, R26, R9, 0x2, 0x1f ;  /* 0x0c401f00091a7f89 */ /* 0x000ea200000e0000 */
[----:B-1----:R-:W-:Y:S02]  /*56c0*/  FMNMX.FTZ R132, R15, R132, !PT ;  /* 0x000000840f847209 */ /* 0x002fe40007810000 */
[----:B--2---:R-:W-:-:S03]  /*56d0*/  FMNMX.FTZ R26, R9, R26, !PT ;  /* 0x0000001a091a7209 */ /* 0x004fc60007810000 */
[C---:B------:R-:W-:Y:S01]  /*56e0*/  FMUL.FTZ R137, R132.reuse, c[0x0][0x23c] ;  /* 0x00008f0084897a20 */ /* 0x040fe20000410000 */
[----:B------:R-:W-:Y:S01]  /*56f0*/  FSETP.NEU.FTZ.AND P1, PT, R132, -INF , PT ;  /* 0xff8000008400780b */ /* 0x000fe20003f3d000 */
[----:B------:R-:W1:Y:S03]  /*5700*/  SHFL.BFLY PT, R3, R26, 0x1, 0x1f ;  /* 0x0c201f001a037f89 */ /* 0x000e6600000e0000 */
[----:B------:R-:W-:-:S05]  /*5710*/  FSEL R137, R137, RZ, P1 ;  /* 0x000000ff89897208 */ /* 0x000fca0000800000 */
[--C-:B------:R-:W-:Y:S02]  /*5720*/  FFMA.FTZ R60, R100, c[0x0][0x23c], -R137.reuse ;  /* 0x00008f00643c7a23 */ /* 0x100fe40000010889 */
[----:B------:R-:W2:Y:S01]  /*5730*/  LDSM.16.MT88.4 R100, [R216+0xc000] ;  /* 0x00c00000d864783b */ /* 0x000ea20000004200 */
[--C-:B------:R-:W-:Y:S02]  /*5740*/  FFMA.FTZ R62, R88, c[0x0][0x23c], -R137.reuse ;  /* 0x00008f00583e7a23 */ /* 0x100fe40000010889 */
[--C-:B------:R-:W-:Y:S01]  /*5750*/  FFMA.FTZ R59, R90, c[0x0][0x23c], -R137.reuse ;  /* 0x00008f005a3b7a23 */ /* 0x100fe20000010889 */
[----:B------:R-:W-:Y:S01]  /*5760*/  MUFU.EX2 R60, R60 ;  /* 0x0000003c003c7308 */ /* 0x000fe20000000800 */
[--C-:B------:R-:W-:Y:S02]  /*5770*/  FFMA.FTZ R55, R24, c[0x0][0x23c], -R137.reuse ;  /* 0x00008f0018377a23 */ /* 0x100fe40000010889 */
[--C-:B------:R-:W-:Y:S02]  /*5780*/  FFMA.FTZ R54, R4, c[0x0][0x23c], -R137.reuse ;  /* 0x00008f0004367a23 */ /* 0x100fe40000010889 */
[----:B------:R-:W-:-:S02]  /*5790*/  FFMA.FTZ R53, R6, c[0x0][0x23c], -R137 ;  /* 0x00008f0006357a23 */ /* 0x000fc40000010889 */
[----:B------:R-:W3:Y:S01]  /*57a0*/  LDSM.16.MT88.4 R4, [R216+0x10000] ;  /* 0x01000000d804783b */ /* 0x000ee20000004200 */
[----:B------:R-:W-:Y:S01]  /*57b0*/  MUFU.EX2 R62, R62 ;  /* 0x0000003e003e7308 */ /* 0x000fe20000000800 */
[--C-:B------:R-:W-:Y:S02]  /*57c0*/  FFMA.FTZ R57, R18, c[0x0][0x23c], -R137.reuse ;  /* 0x00008f0012397a23 */ /* 0x100fe40000010889 */
        /* <DEDUP_REMOVED lines=8> */
[--C-:B------:R-:W-:Y:S01]  /*5850*/  FFMA.FTZ R45, R30, c[0x0][0x23c], -R137.reuse ;  /* 0x00008f001e2d7a23 */ /* 0x100fe20000010889 */
[----:B------:R-:W-:Y:S01]  /*5860*/  LDSM.16.MT88.4 R16, [R217+0xc800] ;  /* 0x00c80000d910783b */ /* 0x000fe20000004200 */
[--C-:B------:R-:W-:Y:S01]  /*5870*/  FFMA.FTZ R42, R42, c[0x0][0x23c], -R137.reuse ;  /* 0x00008f002a2a7a23 */ /* 0x100fe20000010889 */
[----:B------:R-:W-:Y:S01]  /*5880*/  FSEL R65, R65, RZ, P1 ;  /* 0x000000ff41417208 */ /* 0x000fe20000800000 */
[--C-:B------:R-:W-:Y:S01]  /*5890*/  FFMA.FTZ R67, R67, c[0x0][0x23c], -R137.reuse ;  /* 0x00008f0043437a23 */ /* 0x100fe20000010889 */
[----:B------:R-:W-:Y:S01]  /*58a0*/  LDSM.16.MT88.4 R28, [R217+0x10800] ;  /* 0x01080000d91c783b */ /* 0x000fe20000004200 */
[----:B------:R-:W-:Y:S01]  /*58b0*/  FFMA.FTZ R144, R144, c[0x0][0x23c], -R137 ;  /* 0x00008f0090907a23 */ /* 0x000fe20000010889 */
[----:B------:R-:W4:Y:S01]  /*58c0*/  MUFU.EX2 R55, R55 ;  /* 0x0000003700377308 */ /* 0x000f220000000800 */
[----:B------:R-:W-:-:S02]  /*58d0*/  FFMA.FTZ R64, R89, c[0x0][0x23c], -R65 ;  /* 0x00008f0059407a23 */ /* 0x000fc40000010841 */
[--C-:B------:R-:W-:Y:S02]  /*58e0*/  FFMA.FTZ R63, R22, c[0x0][0x23c], -R65.reuse ;  /* 0x00008f00163f7a23 */ /* 0x100fe40000010841 */
[--C-:B------:R-:W-:Y:S02]  /*58f0*/  FFMA.FTZ R61, R112, c[0x0][0x23c], -R65.reuse ;  /* 0x00008f00703d7a23 */ /* 0x100fe40000010841 */
[--C-:B------:R-:W-:Y:S01]  /*5900*/  FFMA.FTZ R56, R20, c[0x0][0x23c], -R65.reuse ;  /* 0x00008f0014387a23 */ /* 0x100fe20000010841 */
[----:B------:R-:W-:Y:S01]  /*5910*/  MUFU.EX2 R64, R64 ;  /* 0x0000004000407308 */ /* 0x000fe20000000800 */
[--C-:B------:R-:W-:Y:S01]  /*5920*/  FFMA.FTZ R58, R14, c[0x0][0x23c], -R65.reuse ;  /* 0x00008f000e3a7a23 */ /* 0x100fe20000010841 */
[----:B-1----:R-:W-:Y:S01]  /*5930*/  F2FP.BF16.PACK_AB R68, R59, R62 ;  /* 0x0000003e3b44723e */ /* 0x002fe200000010ff */
[--C-:B------:R-:W-:Y:S01]  /*5940*/  FFMA.FTZ R51, R12, c[0x0][0x23c], -R65.reuse ;  /* 0x00008f000c337a23 */ /* 0x100fe20000010841 */
[----:B------:R-:W-:Y:S01]  /*5950*/  LDSM.16.MT88.4 R20, [R218+0xc800] ;  /* 0x00c80000da14783b */ /* 0x000fe20000004200 */
[----:B------:R-:W-:-:S02]  /*5960*/  FFMA.FTZ R52, R10, c[0x0][0x23c], -R65 ;  /* 0x00008f000a347a23 */ /* 0x000fc40000010841 */
[--C-:B------:R-:W-:Y:S01]  /*5970*/  FFMA.FTZ R47, R8, c[0x0][0x23c], -R65.reuse ;  /* 0x00008f00082f7a23 */ /* 0x100fe20000010841 */
[----:B------:R-:W1:Y:S01]  /*5980*/  MUFU.EX2 R63, R63 ;  /* 0x0000003f003f7308 */ /* 0x000e620000000800 */
[----:B------:R-:W5:Y:S01]  /*5990*/  LDSM.16.MT88.4 R12, [R216+0xc800] ;  /* 0x00c80000d80c783b */ /* 0x000f620000004200 */
[----:B----4-:R-:W-:Y:S01]  /*59a0*/  F2FP.BF16.PACK_AB R70, R55, R60 ;  /* 0x0000003c3746723e */ /* 0x010fe200000010ff */
[--C-:B------:R-:W-:Y:S02]  /*59b0*/  FFMA.FTZ R48, R48, c[0x0][0x23c], -R65.reuse ;  /* 0x00008f0030307a23 */ /* 0x100fe40000010841 */
[----:B------:R-:W4:Y:S01]  /*59c0*/  LDSM.16.MT88.4 R8, [R220+0x10800] ;  /* 0x01080000dc08783b */ /* 0x000f220000004200 */
[--C-:B------:R-:W-:Y:S02]  /*59d0*/  FFMA.FTZ R43, R43, c[0x0][0x23c], -R65.reuse ;  /* 0x00008f002b2b7a23 */ /* 0x100fe40000010841 */
[----:B------:R-:W-:Y:S01]  /*59e0*/  MUFU.EX2 R61, R61 ;  /* 0x0000003d003d7308 */ /* 0x000fe20000000800 */
[----:B------:R-:W-:-:S02]  /*59f0*/  FFMA.FTZ R44, R44, c[0x0][0x23c], -R65 ;  /* 0x00008f002c2c7a23 */ /* 0x000fc40000010841 */
[----:B------:R-:W-:Y:S02]  /*5a00*/  FFMA.FTZ R39, R39, c[0x0][0x23c], -R65 ;  /* 0x00008f0027277a23 */ /* 0x000fe40000010841 */
[--C-:B------:R-:W-:Y:S02]  /*5a10*/  FFMA.FTZ R152, R152, c[0x0][0x23c], -R137.reuse ;  /* 0x00008f0098987a23 */ /* 0x100fe40000010889 */
[----:B------:R-:W-:Y:S01]  /*5a20*/  FFMA.FTZ R139, R252, c[0x0][0x23c], -R137 ;  /* 0x00008f00fc8b7a23 */ /* 0x000fe20000010889 */
[----:B------:R-:W2:Y:S01]  /*5a30*/  MUFU.EX2 R56, R56 ;  /* 0x0000003800387308 */ /* 0x000ea20000000800 */
[----:B-1----:R-:W-:Y:S01]  /*5a40*/  F2FP.BF16.PACK_AB R69, R63, R64 ;  /* 0x000000403f45723e */ /* 0x002fe200000010ff */
        /* <DEDUP_REMOVED lines=8> */
[----:B--2---:R-:W-:Y:S01]  /*5ad0*/  F2FP.BF16.PACK_AB R71, R56, R61 ;  /* 0x0000003d3847723e */ /* 0x004fe200000010ff */
[----:B------:R-:W1:Y:S01]  /*5ae0*/  MUFU.EX2 R54, R54 ;  /* 0x0000003600367308 */ /* 0x000e620000000800 */
        /* <DEDUP_REMOVED lines=55> */
[----:B------:R-:W4:Y:S06]  /*5e60*/  MUFU.EX2 R39, R39 ;  /* 0x0000002700277308 */ /* 0x000f2c0000000800 */
[C---:B---3--:R-:W-:Y:S02]  /*5e70*/  HMMA.16816.F32.BF16 R72, R68.reuse, R4, RZ ;  /* 0x000000044448723c */ /* 0x048fe400000418ff */
        /* <DEDUP_REMOVED lines=16> */
[----:B------:R-:W2:Y:S01]  /*5f80*/  MUFU.EX2 R139, R139 ;  /* 0x0000008b008b7308 */ /* 0x000ea20000000800 */
        /* <DEDUP_REMOVED lines=56> */
[----:B------:R-:W3:Y:S05]  /*6310*/  LDSM.16.MT88.4 R8, [R216+0x11000] ;  /* 0x01100000d808783b */ /* 0x000eea0000004200 */
[----:B------:R-:W-:Y:S02]  /*6320*/  MUFU.EX2 R159, R159 ;  /* 0x0000009f009f7308 */ /* 0x000fe40000000800 */
[C---:B-1----:R-:W-:Y:S06]  /*6330*/  HMMA.16816.F32.BF16 R112, R4.reuse, R16, R112 ;  /* 0x000000100470723c */ /* 0x042fec0000041870 */
        /* <DEDUP_REMOVED lines=10> */
[----:B------:R-:W1:Y:S02]  /*63e0*/  MUFU.EX2 R166, R166 ;  /* 0x000000a600a67308 */ /* 0x000e640000000800 */
        /* <DEDUP_REMOVED lines=270> */
.L_x_3561:
[----:B------:R-:W-:-:S05]  /*74d0*/  IMAD.MOV.U32 R4, RZ, RZ, c[0x0][0x1a0] ;  /* 0x00006800ff047624 */ /* 0x000fca00078e00ff */
[----:B------:R-:W-:-:S04]  /*74e0*/  LEA R4, -R4, RZ, 0x7 ;  /* 0x000000ff04047211 */ /* 0x000fc800078e39ff */
[----:B------:R-:W-:Y:S02]  /*74f0*/  SHF.R.S32.HI R5, RZ, 0x1f, R4 ;  /* 0x0000001fff057819 */ /* 0x000fe40000011404 */
.L_x_3562:
        /* <DEDUP_REMOVED lines=23> */
[----:B------:R-:W-:Y:S02]  /*7670*/  ISETP.GE.AND P2, PT, R135, R134, PT ;  /* 0x000000868700720c */ /* 0x000fe40003f46270 */
        /* <DEDUP_REMOVED lines=35> */
[----:B------:R-:W3:Y:S01]  /*78b0*/  LDSM.16.M88.4 R180, [R223] ;  /* 0x00000000dfb4783b */ /* 0x000ee20000000200 */
[C---:B------:R-:W-:Y:S03]  /*78c0*/  HMMA.16816.F32.BF16 R36, R164.reuse, R38, RZ ;  /* 0x00000026a424723c */ /* 0x040fe600000418ff */
[----:B------:R-:W1:Y:S04]  /*78d0*/  LDSM.16.M88.4 R160, [R215] ;  /* 0x00000000d7a0783b */ /* 0x000e680000000200 */
[----:B------:R-:W1:Y:S01]  /*78e0*/  LDSM.16.M88.4 R152, [R210] ;  /* 0x00000000d298783b */ /* 0x000e620000000200 */
[C---:B------:R-:W-:Y:S03]  /*78f0*/  HMMA.16816.F32.BF16 R32, R164.reuse, R28, RZ ;  /* 0x0000001ca420723c */ /* 0x040fe600000418ff */
[----:B------:R-:W1:Y:S04]  /*7900*/  LDSM.16.M88.4 R156, [R211] ;  /* 0x00000000d39c783b */ /* 0x000e680000000200 */
[----:B------:R-:W1:Y:S01]  /*7910*/  LDSM.16.M88.4 R148, [R209] ;  /* 0x00000000d194783b */ /* 0x000e620000000200 */
[C---:B-----5:R-:W-:Y:S03]  /*7920*/  HMMA.16816.F32.BF16 R24, R164.reuse, R20, RZ ;  /* 0x00000014a418723c */ /* 0x060fe600000418ff */
[----:B------:R-:W-:Y:S04]  /*7930*/  LDSM.16.M88.4 R188, [R222] ;  /* 0x00000000debc783b */ /* 0x000fe80000000200 */
[----:B------:R-:W-:Y:S01]  /*7940*/  LDSM.16.M88.4 R140, [R219+0x4000] ;  /* 0x00400000db8c783b */ /* 0x000fe20000000200 */
[C---:B------:R-:W-:Y:S03]  /*7950*/  HMMA.16816.F32.BF16 R28, R164.reuse, R30, RZ ;  /* 0x0000001ea41c723c */ /* 0x040fe600000418ff */
[----:B------:R-:W-:Y:S04]  /*7960*/  LDSM.16.M88.4 R136, [R219+0x4800] ;  /* 0x00480000db88783b */ /* 0x000fe80000000200 */
[----:B------:R-:W-:Y:S01]  /*7970*/  LDSM.16.M88.4 R184, [R219+0x7000] ;  /* 0x00700000dbb8783b */ /* 0x000fe20000000200 */
[C---:B------:R-:W-:Y:S03]  /*7980*/  HMMA.16816.F32.BF16 R20, R164.reuse, R22, RZ ;  /* 0x00000016a414723c */ /* 0x040fe600000418ff */
[----:B------:R-:W0:Y:S05]  /*7990*/  LDGDEPBAR ;  /* 0x00000000000079af */ /* 0x000e2a0000000000 */
[C---:B------:R-:W-:Y:S08]  /*79a0*/  HMMA.16816.F32.BF16 R56, R164.reuse, R52, RZ ;  /* 0x00000034a438723c */ /* 0x040ff000000418ff */
        /* <DEDUP_REMOVED lines=18> */
[----:B------:R-:W1:Y:S07]  /*7ad0*/  LDSM.16.M88.4 R4, [R219+0x6800] ;  /* 0x00680000db04783b */ /* 0x000e6e0000000200 */
[C---:B---3--:R-:W-:Y:S08]  /*7ae0*/  HMMA.16816.F32.BF16 R56, R144.reuse, R180, R56 ;  /* 0x000000b49038723c */ /* 0x048ff00000041838 */
        /* <DEDUP_REMOVED lines=10> */
[----:B------:R-:W3:Y:S07]  /*7b90*/  LDSM.16.M88.4 R156, [R208] ;  /* 0x00000000d09c783b */ /* 0x000eee0000000200 */
        /* <DEDUP_REMOVED lines=12> */
[----:B------:R-:W2:Y:S07]  /*7c60*/  LDSM.16.M88.4 R136, [R208+0x2800] ;  /* 0x00280000d088783b */ /* 0x000eae0000000200 */
[C---:B------:R-:W-:Y:S08]  /*7c70*/  HMMA.16816.F32.BF16 R176, R188.reuse, R184, R176 ;  /* 0x000000b8bcb0723c */ /* 0x040ff000000418b0 */
[C---:B------:R-:W-:Y:S01]  /*7c80*/  HMMA.16816.F32.BF16 R172, R188.reuse, R186, R172 ;  /* 0x000000babcac723c */ /* 0x040fe200000418ac */
[----:B------:R-:W-:Y:S07]  /*7c90*/  LDSM.16.M88.4 R184, [R225+0x9000] ;  /* 0x00900000e1b8783b */ /* 0x000fee0000000200 */
[C---:B----4-:R-:W-:Y:S08]  /*7ca0*/  HMMA.16816.F32.BF16 R24, R188.reuse, R8, R24 ;  /* 0x00000008bc18723c */ /* 0x050ff00000041818 */
[C---:B------:R-:W-:Y:S01]  /*7cb0*/  HMMA.16816.F32.BF16 R20, R188.reuse, R10, R20 ;  /* 0x0000000abc14723c */ /* 0x040fe20000041814 */
[----:B------:R-:W-:Y:S07]  /*7cc0*/  LDSM.16.M88.4 R8, [R226+0x2000] ;  /* 0x00200000e208783b */ /* 0x000fee0000000200 */
[C---:B-1----:R-:W-:Y:S08]  /*7cd0*/  HMMA.16816.F32.BF16 R16, R188.reuse, R4, R16 ;  /* 0x00000004bc10723c */ /* 0x042ff00000041810 */
[C---:B------:R-:W-:Y:S01]  /*7ce0*/  HMMA.16816.F32.BF16 R12, R188.reuse, R6, R12 ;  /* 0x00000006bc0c723c */ /* 0x040fe2000004180c */
[----:B------:R-:W1:Y:S07]  /*7cf0*/  LDSM.16.M88.4 R4, [R225+0x8000] ;  /* 0x00800000e104783b */ /* 0x000e6e0000000200 */
[----:B------:R-:W-:Y:S08]  /*7d00*/  HMMA.16816.F32.BF16 R32, R188, R60, R32 ;  /* 0x0000003cbc20723c */ /* 0x000ff00000041820 */
[C---:B---3--:R-:W-:Y:S08]  /*7d10*/  HMMA.16816.F32.BF16 R56, R160.reuse, R156, R56 ;  /* 0x0000009ca038723c */ /* 0x048ff00000041838 */
[C---:B------:R-:W-:Y:S08]  /*7d20*/  HMMA.16816.F32.BF16 R52, R160.reuse, R158, R52 ;  /* 0x0000009ea034723c */ /* 0x040ff00000041834 */
[C---:B-----5:R-:W-:Y:S08]  /*7d30*/  HMMA.16816.F32.BF16 R40, R160.reuse, R148, R40 ;  /* 0x00000094a028723c */ /* 0x060ff00000041828 */
        /* <DEDUP_REMOVED lines=8> */
[----:B------:R-:W-:Y:S01]  /*7dc0*/  HMMA.16816.F32.BF16 R28, R188, R62, R28 ;  /* 0x0000003ebc1c723c */ /* 0x000fe2000004181c */
[----:B------:R-:W4:Y:S07]  /*7dd0*/  LDSM.16.M88.4 R60, [R208+0x3800] ;  /* 0x00380000d03c783b */ /* 0x000f2e0000000200 */
[C---:B------:R-:W-:Y:S01]  /*7de0*/  HMMA.16816.F32.BF16 R156, R160.reuse, R144, R32 ;  /* 0x00000090a09c723c */ /* 0x040fe20000041820 */
[----:B------:R-:W5:Y:S07]  /*7df0*/  LDSM.16.M88.4 R32, [R207] ;  /* 0x00000000cf20783b */ /* 0x000f6e0000000200 */
[C---:B------:R-:W-:Y:S08]  /*7e00*/  HMMA.16816.F32.BF16 R16, R160.reuse, R136, R16 ;  /* 0x00000088a010723c */ /* 0x040ff00000041810 */
[----:B------:R-:W-:Y:S01]  /*7e10*/  HMMA.16816.F32.BF16 R12, R160, R138, R12 ;  /* 0x0000008aa00c723c */ /* 0x000fe2000004180c */
[----:B------:R-:W-:Y:S07]  /*7e20*/  LDSM.16.M88.4 R136, [R225+0xa000] ;  /* 0x00a00000e188783b */ /* 0x000fee0000000200 */
[C---:B-1----:R-:W-:Y:S08]  /*7e30*/  HMMA.16816.F32.BF16 R56, R8.reuse, R4, R56 ;  /* 0x000000040838723c */ /* 0x042ff00000041838 */
[----:B------:R-:W-:Y:S01]  /*7e40*/  HMMA.16816.F32.BF16 R52, R8, R6, R52 ;  /* 0x000000060834723c */ /* 0x000fe20000041834 */
[----:B------:R-:W1:Y:S07]  /*7e50*/  LDSM.16.M88.4 R4, [R206] ;  /* 0x00000000ce04783b */ /* 0x000e6e0000000200 */
[C---:B------:R-:W-:Y:S08]  /*7e60*/  HMMA.16816.F32.BF16 R168, R188.reuse, R180, R168 ;  /* 0x000000b4bca8723c */ /* 0x040ff000000418a8 */
[----:B------:R-:W-:Y:S01]  /*7e70*/  HMMA.16816.F32.BF16 R164, R188, R182, R164 ;  /* 0x000000b6bca4723c */ /* 0x000fe200000418a4 */
[----:B------:R-:W1:Y:S07]  /*7e80*/  LDSM.16.M88.4 R180, [R225+0x9800] ;  /* 0x00980000e1b4783b */ /* 0x000e6e0000000200 */
[C---:B---3--:R-:W-:Y:S08]  /*7e90*/  HMMA.16816.F32.BF16 R48, R8.reuse, R148, R48 ;  /* 0x000000940830723c */ /* 0x048ff00000041830 */
[----:B------:R-:W-:Y:S01]  /*7ea0*/  HMMA.16816.F32.BF16 R44, R8, R150, R44 ;  /* 0x00000096082c723c */ /* 0x000fe2000004182c */
[----:B------:R-:W3:Y:S07]  /*7eb0*/  LDSM.16.M88.4 R148, [R225+0xb000] ;  /* 0x00b00000e194783b */ /* 0x000eee0000000200 */
[----:B------:R-:W-:Y:S01]  /*7ec0*/  HMMA.16816.F32.BF16 R28, R160, R146, R28 ;  /* 0x00000092a01c723c */ /* 0x000fe2000004181c */
[----:B------:R-:W1:Y:S07]  /*7ed0*/  LDSM.16.M88.4 R144, [R225+0xb800] ;  /* 0x00b80000e190783b */ /* 0x000e6e0000000200 */
[----:B--2---:R-:W-:Y:S08]  /*7ee0*/  HMMA.16816.F32.BF16 R16, R8, R64, R16 ;  /* 0x000000400810723c */ /* 0x004ff00000041810 */
[C---:B------:R-:W-:Y:S08]  /*7ef0*/  HMMA.16816.F32.BF16 R24, R160.reuse, R140, R24 ;  /* 0x0000008ca018723c */ /* 0x040ff00000041818 */
[----:B------:R-:W-:Y:S01]  /*7f00*/  HMMA.16816.F32.BF16 R20, R160, R142, R20 ;  /* 0x0000008ea014723c */ /* 0x000fe20000041814 */
[----:B------:R-:W-:Y:S07]  /*7f10*/  LDSM.16.M88.4 R140, [R222+0x2000] ;  /* 0x00200000de8c783b */ /* 0x000fee0000000200 */
[----:B------:R-:W-:Y:S01]  /*7f20*/  HMMA.16816.F32.BF16 R64, R8, R66, R12 ;  /* 0x000000420840723c */ /* 0x000fe2000004180c */
[----:B------:R-:W2:Y:S07]  /*7f30*/  LDSM.16.M88.4 R12, [R219+0x8800] ;  /* 0x00880000db0c783b */ /* 0x000eae0000000200 */
[C---:B----4-:R-:W-:Y:S08]  /*7f40*/  HMMA.16816.F32.BF16 R168, R160.reuse, R60, R168 ;  /* 0x0000003ca0a8723c */ /* 0x050ff000000418a8 */
[----:B------:R-:W-:Y:S01]  /*7f50*/  HMMA.16816.F32.BF16 R164, R160, R62, R164 ;  /* 0x0000003ea0a4723c */ /* 0x000fe200000418a4 */
[----:B------:R-:W4:Y:S04]  /*7f60*/  LDSM.16.M88.4 R60, [R219+0x8000] ;  /* 0x00800000db3c783b */ /* 0x000f280000000200 */
[----:B------:R-:W-:Y:S03]  /*7f70*/  LDSM.16.M88.4 R160, [R221+0x2000] ;  /* 0x00200000dda0783b */ /* 0x000fe60000000200 */
[C---:B-----5:R-:W-:Y:S08]  /*7f80*/  HMMA.16816.F32.BF16 R56, R152.reuse, R32, R56 ;  /* 0x000000209838723c */ /* 0x060ff00000041838 */
[C---:B------:R-:W-:Y:S01]  /*7f90*/  HMMA.16816.F32.BF16 R52, R152.reuse, R34, R52 ;  /* 0x000000229834723c */ /* 0x040fe20000041834 */
[----:B------:R-:W5:Y:S07]  /*7fa0*/  LDSM.16.M88.4 R32, [R205] ;  /* 0x00000000cd20783b */ /* 0x000f6e0000000200 */
[C---:B-1----:R-:W-:Y:S08]  /*7fb0*/  HMMA.16816.F32.BF16 R48, R152.reuse, R4, R48 ;  /* 0x000000049830723c */ /* 0x042ff00000041830 */
[----:B------:R-:W-:Y:S01]  /*7fc0*/  HMMA.16816.F32.BF16 R44, R152, R6, R44 ;  /* 0x00000006982c723c */ /* 0x000fe2000004182c */
        /* <DEDUP_REMOVED lines=8> */
[C---:B---3--:R-:W-:Y:S07]  /*8050*/  HMMA.16816.F32.BF16 R176, R8.reuse, R148, R176 ;  /* 0x0000009408b0723c */ /* 0x048fee00000418b0 */
[C---:B------:R-:W-:Y:S01]  /*8060*/  IADD3 R149, R135.reuse, 0x50, RZ ;  /* 0x0000005087957810 */ /* 0x040fe20007ffe0ff */
[C---:B------:R-:W-:Y:S08]  /*8070*/  HMMA.16816.F32.BF16 R172, R8.reuse, R150, R172 ;  /* 0x0000009608ac723c */ /* 0x040ff000000418ac */
[C---:B------:R-:W-:Y:S08]  /*8080*/  HMMA.16816.F32.BF16 R168, R8.reuse, R144, R168 ;  /* 0x0000009008a8723c */ /* 0x040ff000000418a8 */
[----:B------:R-:W-:Y:S01]  /*8090*/  HMMA.16816.F32.BF16 R164, R8, R146, R164 ;  /* 0x0000009208a4723c */ /* 0x000fe200000418a4 */
[----:B------:R-:W3:Y:S06]  /*80a0*/  LDSM.16.M88.4 R8, [R219+0x9000] ;  /* 0x00900000db08783b */ /* 0x000eec0000000200 */
[----:B------:R-:W-:Y:S01]  /*80b0*/  IADD3 R147, R135, 0x51, RZ ;  /* 0x0000005187937810 */ /* 0x000fe20007ffe0ff */
[C---:B--2---:R-:W-:Y:S08]  /*80c0*/  HMMA.16816.F32.BF16 R48, R140.reuse, R12, R48 ;  /* 0x0000000c8c30723c */ /* 0x044ff00000041830 */
[C---:B------:R-:W-:Y:S01]  /*80d0*/  HMMA.16816.F32.BF16 R44, R140.reuse, R14, R44 ;  /* 0x0000000e8c2c723c */ /* 0x040fe2000004182c */
[----:B------:R-:W-:Y:S07]  /*80e0*/  LDSM.16.M88.4 R12, [R203] ;  /* 0x00000000cb0c783b */ /* 0x000fee0000000200 */
[C---:B----4-:R-:W-:Y:S08]  /*80f0*/  HMMA.16816.F32.BF16 R56, R140.reuse, R60, R56 ;  /* 0x0000003c8c38723c */ /* 0x050ff00000041838 */
[----:B------:R-:W-:Y:S01]  /*8100*/  HMMA.16816.F32.BF16 R52, R140, R62, R52 ;  /* 0x0000003e8c34723c */ /* 0x000fe20000041834 */
[----:B------:R-:W2:Y:S07]  /*8110*/  LDSM.16.M88.4 R60, [R204] ;  /* 0x00000000cc3c783b */ /* 0x000eae0000000200 */
[C---:B-----5:R-:W-:Y:S08]  /*8120*/  HMMA.16816.F32.BF16 R40, R152.reuse, R32, R40 ;  /* 0x000000209828723c */ /* 0x060ff00000041828 */
[----:B------:R-:W-:Y:S01]  /*8130*/  HMMA.16816.F32.BF16 R36, R152, R34, R36 ;  /* 0x000000229824723c */ /* 0x000fe20000041824 */
[----:B------:R-:W-:Y:S07]  /*8140*/  LDSM.16.M88.4 R32, [R200] ;  /* 0x00000000c820783b */ /* 0x000fee0000000200 */
[C---:B-1----:R-:W-:Y:S08]  /*8150*/  HMMA.16816.F32.BF16 R48, R160.reuse, R4, R48 ;  /* 0x00000004a030723c */ /* 0x042ff00000041830 */
[----:B------:R-:W-:Y:S01]  /*8160*/  HMMA.16816.F32.BF16 R44, R160, R6, R44 ;  /* 0x00000006a02c723c */ /* 0x000fe2000004182c */
[----:B------:R-:W1:Y:S07]  /*8170*/  LDSM.16.M88.4 R4, [R208+0x5000] ;  /* 0x00500000d004783b */ /* 0x000e6e0000000200 */
[C---:B---3--:R-:W-:Y:S08]  /*8180*/  HMMA.16816.F32.BF16 R40, R140.reuse, R8, R40 ;  /* 0x000000088c28723c */ /* 0x048ff00000041828 */
[----:B------:R-:W-:Y:S01]  /*8190*/  HMMA.16816.F32.BF16 R36, R140, R10, R36 ;  /* 0x0000000a8c24723c */ /* 0x000fe20000041824 */
[----:B------:R-:W3:Y:S01]  /*81a0*/  LDSM.16.M88.4 R8, [R219+0x9800] ;  /* 0x00980000db08783b */ /* 0x000ee20000000200 */
[----:B------:R-:W-:-:S02]  /*81b0*/  FMUL.FTZ R48, R48, c[0x0][0x2ec] ;  /* 0x0000bb0030307a20 */ /* 0x000fc40000410000 */
[----:B------:R-:W-:Y:S02]  /*81c0*/  FMUL.FTZ R49, R49, c[0x0][0x2ec] ;  /* 0x0000bb0031317a20 */ /* 0x000fe40000410000 */
[----:B------:R-:W-:Y:S02]  /*81d0*/  FMUL.FTZ R50, R50, c[0x0][0x2ec] ;  /* 0x0000bb0032327a20 */ /* 0x000fe40000410000 */
[C---:B--2---:R-:W-:Y:S01]  /*81e0*/  HMMA.16816.F32.BF16 R156, R152.reuse, R60, R156 ;  /* 0x0000003c989c723c */ /* 0x044fe2000004189c */
[----:B------:R-:W-:Y:S01]  /*81f0*/  FMUL.FTZ R44, R44, c[0x0][0x2ec] ;  /* 0x0000bb002c2c7a20 */ /* 0x000fe20000410000 */
[----:B------:R-:W-:Y:S01]  /*8200*/  MUFU.TANH R48, R48 ;  /* 0x0000003000307308 */ /* 0x000fe20000002400 */
[----:B------:R-:W-:Y:S02]  /*8210*/  FMUL.FTZ R45, R45, c[0x0][0x2ec] ;  /* 0x0000bb002d2d7a20 */ /* 0x000fe40000410000 */
[----:B------:R-:W-:Y:S02]  /*8220*/  FMUL.FTZ R51, R51, c[0x0][0x2ec] ;  /* 0x0000bb0033337a20 */ /* 0x000fe40000410000 */
[----:B------:R-:W-:Y:S01]  /*8230*/  FMUL.FTZ R47, R47, c[0x0][0x2ec] ;  /* 0x0000bb002f2f7a20 */ /* 0x000fe20000410000 */
[----:B------:R-:W-:Y:S01]  /*8240*/  HMMA.16816.F32.BF16 R180, R152, R62, R180 ;  /* 0x0000003e98b4723c */ /* 0x000fe200000418b4 */
[----:B------:R-:W-:Y:S01]  /*8250*/  FMUL.FTZ R46, R46, c[0x0][0x2ec] ;  /* 0x0000bb002e2e7a20 */ /* 0x000fe20000410000 */
[----:B------:R-:W-:Y:S06]  /*8260*/  MUFU.TANH R49, R49 ;  /* 0x0000003100317308 */ /* 0x000fec0000002400 */
[C---:B------:R-:W-:Y:S02]  /*8270*/  HMMA.16816.F32.BF16 R56, R160.reuse, R28, R56 ;  /* 0x0000001ca038723c */ /* 0x040fe40000041838 */
[----:B------:R-:W-:Y:S06]  /*8280*/  MUFU.TANH R44, R44 ;  /* 0x0000002c002c7308 */ /* 0x000fec0000002400 */
[C---:B-1----:R-:W-:Y:S02]  /*8290*/  HMMA.16816.F32.BF16 R40, R160.reuse, R4, R40 ;  /* 0x00000004a028723c */ /* 0x042fe40000041828 */
[----:B------:R-:W-:Y:S06]  /*82a0*/  MUFU.TANH R45, R45 ;  /* 0x0000002d002d7308 */ /* 0x000fec0000002400 */
[C---:B------:R-:W-:Y:S01]  /*82b0*/  HMMA.16816.F32.BF16 R36, R160.reuse, R6, R36 ;  /* 0x00000006a024723c */ /* 0x040fe20000041824 */
[----:B------:R-:W1:Y:S01]  /*82c0*/  LDSM.16.M88.4 R4, [R208+0x5800] ;  /* 0x00580000d004783b */ /* 0x000e620000000200 */
[----:B------:R-:W-:Y:S06]  /*82d0*/  MUFU.TANH R50, R50 ;  /* 0x0000003200327308 */ /* 0x000fec0000002400 */
[----:B------:R-:W-:Y:S01]  /*82e0*/  HMMA.16816.F32.BF16 R52, R160, R30, R52 ;  /* 0x0000001ea034723c */ /* 0x000fe20000041834 */
[----:B------:R-:W2:Y:S01]  /*82f0*/  LDSM.16.M88.4 R28, [R202] ;  /* 0x00000000ca1c783b */ /* 0x000ea20000000200 */
[----:B------:R-:W-:Y:S01]  /*8300*/  FMUL.FTZ R136, R56, c[0x0][0x2ec] ;  /* 0x0000bb0038887a20 */ /* 0x000fe20000410000 */
[----:B------:R-:W-:Y:S01]  /*8310*/  MUFU.TANH R51, R51 ;  /* 0x0000003300337308 */ /* 0x000fe20000002400 */
[----:B------:R-:W-:-:S02]  /*8320*/  FMUL.FTZ R57, R57, c[0x0][0x2ec] ;  /* 0x0000bb0039397a20 */ /* 0x000fc40000410000 */
[----:B------:R-:W-:Y:S02]  /*8330*/  FMUL.FTZ R56, R58, c[0x0][0x2ec] ;  /* 0x0000bb003a387a20 */ /* 0x000fe40000410000 */
[C---:B---3--:R-:W-:Y:S01]  /*8340*/  HMMA.16816.F32.BF16 R156, R140.reuse, R8, R156 ;  /* 0x000000088c9c723c */ /* 0x048fe2000004189c */
[----:B------:R-:W-:Y:S02]  /*8350*/  FMUL.FTZ R58, R59, c[0x0][0x2ec] ;  /* 0x0000bb003b3a7a20 */ /* 0x000fe40000410000 */
[----:B------:R-:W3:Y:S01]  /*8360*/  MUFU.TANH R136, R136 ;  /* 0x0000008800887308 */ /* 0x000ee20000002400 */
[----:B------:R-:W-:Y:S02]  /*8370*/  FMUL.FTZ R40, R40, c[0x0][0x2ec] ;  /* 0x0000bb0028287a20 */ /* 0x000fe40000410000 */
[----:B------:R-:W-:Y:S02]  /*8380*/  FMUL.FTZ R41, R41, c[0x0][0x2ec] ;  /* 0x0000bb0029297a20 */ /* 0x000fe40000410000 */
[----:B------:R-:W-:Y:S01]  /*8390*/  HMMA.16816.F32.BF16 R180, R140, R10, R180 ;  /* 0x0000000a8cb4723c */ /* 0x000fe200000418b4 */
[----:B------:R-:W4:Y:S01]  /*83a0*/  LDSM.16.M88.4 R8, [R201] ;  /* 0x00000000c908783b */ /* 0x000f220000000200 */
[----:B------:R-:W-:Y:S01]  /*83b0*/  FMUL.FTZ R36, R36, c[0x0][0x2ec] ;  /* 0x0000bb0024247a20 */ /* 0x000fe20000410000 */
[----:B------:R-:W-:Y:S01]  /*83c0*/  MUFU.TANH R57, R57 ;  /* 0x0000003900397308 */ /* 0x000fe20000002400 */
[----:B------:R-:W-:-:S02]  /*83d0*/  FMUL.FTZ R42, R42, c[0x0][0x2ec] ;  /* 0x0000bb002a2a7a20 */ /* 0x000fc40000410000 */
[----:B------:R-:W-:Y:S02]  /*83e0*/  FMUL.FTZ R38, R38, c[0x0][0x2ec] ;  /* 0x0000bb0026267a20 */ /* 0x000fe40000410000 */
[C---:B------:R-:W-:Y:S01]  /*83f0*/  HMMA.16816.F32.BF16 R24, R152.reuse, R12, R24 ;  /* 0x0000000c9818723c */ /* 0x040fe20000041818 */
[----:B------:R-:W-:Y:S02]  /*8400*/  FMUL.FTZ R52, R52, c[0x0][0x2ec] ;  /* 0x0000bb0034347a20 */ /* 0x000fe40000410000 */
[----:B------:R-:W-:Y:S01]  /*8410*/  FMUL.FTZ R53, R53, c[0x0][0x2ec] ;  /* 0x0000bb0035357a20 */ /* 0x000fe20000410000 */
[----:B------:R-:W-:Y:S01]  /*8420*/  MUFU.TANH R56, R56 ;  /* 0x0000003800387308 */ /* 0x000fe20000002400 */
[----:B------:R-:W-:Y:S02]  /*8430*/  FMUL.FTZ R54, R54, c[0x0][0x2ec] ;  /* 0x0000bb0036367a20 */ /* 0x000fe40000410000 */
[----:B------:R-:W-:Y:S01]  /*8440*/  FMUL.FTZ R55, R55, c[0x0][0x2ec] ;  /* 0x0000bb0037377a20 */ /* 0x000fe20000410000 */
[----:B------:R-:W-:Y:S01]  /*8450*/  HMMA.16816.F32.BF16 R20, R152, R14, R20 ;  /* 0x0000000e9814723c */ /* 0x000fe20000041814 */
[----:B------:R-:W5:Y:S01]  /*8460*/  LDSM.16.M88.4 R12, [R219+0xa000] ;  /* 0x00a00000db0c783b */ /* 0x000f620000000200 */
[----:B------:R-:W-:-:S02]  /*8470*/  FMUL.FTZ R137, R43, c[0x0][0x2ec] ;  /* 0x0000bb002b897a20 */ /* 0x000fc40000410000 */
[----:B------:R-:W2:Y:S01]  /*8480*/  MUFU.TANH R52, R52 ;  /* 0x0000003400347308 */ /* 0x000ea20000002400 */
[----:B------:R-:W-:-:S03]  /*8490*/  FMUL.FTZ R37, R37, c[0x0][0x2ec] ;  /* 0x0000bb0025257a20 */ /* 0x000fc60000410000 */
[C---:B-1----:R-:W-:Y:S04]  /*84a0*/  HMMA.16816.F32.BF16 R156, R160.reuse, R4, R156 ;  /* 0x00000004a09c723c */ /* 0x042fe8000004189c */
[----:B------:R-:W-:Y:S04]  /*84b0*/  MUFU.TANH R53, R53 ;  /* 0x0000003500357308 */ /* 0x000fe80000002400 */
[----:B------:R-:W-:Y:S01]  /*84c0*/  HMMA.16816.F32.BF16 R180, R160, R6, R180 ;  /* 0x00000006a0b4723c */ /* 0x000fe200000418b4 */
[----:B------:R-:W1:Y:S03]  /*84d0*/  LDSM.16.M88.4 R4, [R219+0xa800] ;  /* 0x00a80000db04783b */ /* 0x000e660000000200 */
[----:B------:R-:W-:Y:S04]  /*84e0*/  MUFU.TANH R58, R58 ;  /* 0x0000003a003a7308 */ /* 0x000fe80000002400 */
[C---:B--2---:R-:W-:Y:S04]  /*84f0*/  HMMA.16816.F32.BF16 R16, R152.reuse, R28, R16 ;  /* 0x0000001c9810723c */ /* 0x044fe80000041810 */
[----:B------:R-:W2:Y:S04]  /*8500*/  MUFU.TANH R54, R54 ;  /* 0x0000003600367308 */ /* 0x000ea80000002400 */
[----:B------:R-:W-:Y:S01]  /*8510*/  HMMA.16816.F32.BF16 R64, R152, R30, R64 ;  /* 0x0000001e9840723c */ /* 0x000fe20000041840 */
[----:B------:R-:W2:Y:S01]  /*8520*/  LDSM.16.M88.4 R28, [R208+0x6000] ;  /* 0x00600000d01c783b */ /* 0x000ea20000000200 */
[----:B------:R-:W-:-:S02]  /*8530*/  FMUL.FTZ R148, R156, c[0x0][0x2ec] ;  /* 0x0000bb009c947a20 */ /* 0x000fc40000410000 */
[----:B------:R-:W1:Y:S04]  /*8540*/  MUFU.TANH R40, R40 ;  /* 0x0000002800287308 */ /* 0x000e680000002400 */
[C---:B----4-:R-:W-:Y:S01]  /*8550*/  HMMA.16816.F32.BF16 R176, R152.reuse, R8, R176 ;  /* 0x0000000898b0723c */ /* 0x050fe200000418b0 */
[----:B------:R-:W-:Y:S02]  /*8560*/  FMUL.FTZ R60, R181, c[0x0][0x2ec] ;  /* 0x0000bb00b53c7a20 */ /* 0x000fe40000410000 */
[----:B------:R-:W-:Y:S01]  /*8570*/  FMUL.FTZ R59, R180, c[0x0][0x2ec] ;  /* 0x0000bb00b43b7a20 */ /* 0x000fe20000410000 */
[----:B------:R-:W4:Y:S01]  /*8580*/  MUFU.TANH R41, R41 ;  /* 0x0000002900297308 */ /* 0x000f220000002400 */
[----:B------:R-:W-:Y:S02]  /*8590*/  FMUL.FTZ R182, R182, c[0x0][0x2ec] ;  /* 0x0000bb00b6b67a20 */ /* 0x000fe40000410000 */
[----:B------:R-:W-:Y:S01]  /*85a0*/  FMUL.FTZ R61, R183, c[0x0][0x2ec] ;  /* 0x0000bb00b73d7a20 */ /* 0x000fe20000410000 */
[----:B------:R-:W-:Y:S01]  /*85b0*/  HMMA.16816.F32.BF16 R172, R152, R10, R172 ;  /* 0x0000000a98ac723c */ /* 0x000fe200000418ac */
[----:B------:R-:W3:Y:S03]  /*85c0*/  LDSM.16.M88.4 R8, [R219+0xb000] ;  /* 0x00b00000db08783b */ /* 0x000ee60000000200 */
[----:B------:R-:W1:Y:S04]  /*85d0*/  MUFU.TANH R55, R55 ;  /* 0x0000003700377308 */ /* 0x000e680000002400 */
[C---:B-----5:R-:W-:Y:S04]  /*85e0*/  HMMA.16816.F32.BF16 R24, R140.reuse, R12, R24 ;  /* 0x0000000c8c18723c */ /* 0x060fe80000041818 */
[----:B------:R-:W5:Y:S04]  /*85f0*/  MUFU.TANH R47, R47 ;  /* 0x0000002f002f7308 */ /* 0x000f680000002400 */
[C---:B------:R-:W-:Y:S01]  /*8600*/  HMMA.16816.F32.BF16 R20, R140.reuse, R14, R20 ;  /* 0x0000000e8c14723c */ /* 0x040fe20000041814 */
[----:B------:R-:W4:Y:S03]  /*8610*/  LDSM.16.M88.4 R12, [R208+0x6800] ;  /* 0x00680000d00c783b */ /* 0x000f260000000200 */
[----:B------:R-:W3:Y:S04]  /*8620*/  MUFU.TANH R46, R46 ;  /* 0x0000002e002e7308 */ /* 0x000ee80000002400 */
[----:B-1----:R-:W-:Y:S04]  /*8630*/  HMMA.16816.F32.BF16 R16, R140, R4, R16 ;  /* 0x000000048c10723c */ /* 0x002fe80000041810 */
[----:B------:R1:W-:Y:S04]  /*8640*/  MUFU.TANH R138, R36 ;  /* 0x00000024008a7308 */ /* 0x0003e80000002400 */
[C---:B--2---:R-:W-:Y:S04]  /*8650*/  HMMA.16816.F32.BF16 R24, R160.reuse, R28, R24 ;  /* 0x0000001ca018723c */ /* 0x044fe80000041818 */
[----:B------:R-:W2:Y:S04]  /*8660*/  MUFU.TANH R42, R42 ;  /* 0x0000002a002a7308 */ /* 0x000ea80000002400 */
[----:B------:R-:W-:Y:S01]  /*8670*/  HMMA.16816.F32.BF16 R20, R160, R30, R20 ;  /* 0x0000001ea014723c */ /* 0x000fe20000041814 */
[----:B------:R-:W2:Y:S01]  /*8680*/  LDSM.16.M88.4 R28, [R219+0xb800] ;  /* 0x00b80000db1c783b */ /* 0x000ea20000000200 */
[----:B-1----:R-:W-:-:S02]  /*8690*/  FMUL.FTZ R36, R39, c[0x0][0x2ec] ;  /* 0x0000bb0027247a20 */ /* 0x002fc40000410000 */
[----:B------:R-:W1:Y:S01]  /*86a0*/  MUFU.TANH R38, R38 ;  /* 0x0000002600267308 */ /* 0x000e620000002400 */
[----:B------:R-:W-:-:S03]  /*86b0*/  FMUL.FTZ R39, R157, c[0x0][0x2ec] ;  /* 0x0000bb009d277a20 */ /* 0x000fc60000410000 */
[C---:B------:R-:W-:Y:S01]  /*86c0*/  HMMA.16816.F32.BF16 R64, R140.reuse, R6, R64 ;  /* 0x000000068c40723c */ /* 0x040fe20000041840 */
[----:B------:R-:W1:Y:S01]  /*86d0*/  LDSM.16.M88.4 R4, [R208+0x7000] ;  /* 0x00700000d004783b */ /* 0x000e620000000200 */
[----:B------:R-:W-:Y:S02]  /*86e0*/  FMUL.FTZ R157, R159, c[0x0][0x2ec] ;  /* 0x0000bb009f9d7a20 */ /* 0x000fe40000410000 */
[----:B------:R-:W1:Y:S04]  /*86f0*/  MUFU.TANH R137, R137 ;  /* 0x0000008900897308 */ /* 0x000e680000002400 */
[----:B---3--:R-:W-:Y:S01]  /*8700*/  HMMA.16816.F32.BF16 R176, R140, R8, R176 ;  /* 0x000000088cb0723c */ /* 0x008fe200000418b0 */
[----:B------:R-:W-:Y:S02]  /*8710*/  FMUL.FTZ R24, R24, c[0x0][0x2ec] ;  /* 0x0000bb0018187a20 */ /* 0x000fe40000410000 */
[----:B------:R-:W-:-:S02]  /*8720*/  FMUL.FTZ R25, R25, c[0x0][0x2ec] ;  /* 0x0000bb0019197a20 */ /* 0x000fc40000410000 */
[----:B------:R-:W-:Y:S01]  /*8730*/  MUFU.TANH R62, R24 ;  /* 0x00000018003e7308 */ /* 0x000fe20000002400 */
[----:B------:R-:W-:Y:S01]  /*8740*/  FMUL.FTZ R27, R27, c[0x0][0x2ec] ;  /* 0x0000bb001b1b7a20 */ /* 0x000fe20000410000 */
[----:B------:R-:W-:Y:S01]  /*8750*/  IADD3 R9, R135, 0x1, RZ ;  /* 0x0000000187097810 */ /* 0x000fe20007ffe0ff */
[----:B------:R-:W-:Y:S01]  /*8760*/  HMMA.16816.F32.BF16 R168, R152, R32, R168 ;  /* 0x0000002098a8723c */ /* 0x000fe200000418a8 */
[----:B------:R-:W-:Y:S02]  /*8770*/  FMUL.FTZ R21, R21, c[0x0][0x2ec] ;  /* 0x0000bb0015157a20 */ /* 0x000fe40000410000 */
[C---:B------:R-:W-:Y:S01]  /*8780*/  ISETP.GE.AND P6, PT, R9.reuse, R134, PT ;  /* 0x000000860900720c */ /* 0x040fe20003fc6270 */
[----:B------:R-:W-:Y:S01]  /*8790*/  FMUL.FTZ R20, R20, c[0x0][0x2ec] ;  /* 0x0000bb0014147a20 */ /* 0x000fe20000410000 */
[----:B------:R-:W-:Y:S01]  /*87a0*/  ISETP.GE.AND P4, PT, R9, R0, PT ;  /* 0x000000000900720c */ /* 0x000fe20003f86270 */
[----:B------:R3:W-:Y:S01]  /*87b0*/  MUFU.TANH R144, R21 ;  /* 0x0000001500907308 */ /* 0x0007e20000002400 */
[----:B------:R-:W-:Y:S01]  /*87c0*/  IADD3 R9, R135, 0x9, RZ ;  /* 0x0000000987097810 */ /* 0x000fe20007ffe0ff */
[----:B------:R-:W-:Y:S01]  /*87d0*/  HMMA.16816.F32.BF16 R172, R140, R10, R172 ;  /* 0x0000000a8cac723c */ /* 0x000fe200000418ac */
[----:B------:R-:W-:-:S02]  /*87e0*/  FMUL.FTZ R23, R23, c[0x0][0x2ec] ;  /* 0x0000bb0017177a20 */ /* 0x000fc40000410000 */
[-C--:B------:R-:W-:Y:S01]  /*87f0*/  ISETP.GE.AND P3, PT, R9, R134.reuse, PT ;  /* 0x000000860900720c */ /* 0x080fe20003f66270 */
[----:B------:R-:W-:Y:S02]  /*8800*/  FMUL.FTZ R26, R26, c[0x0][0x2ec] ;  /* 0x0000bb001a1a7a20 */ /* 0x000fe40000410000 */
[----:B------:R-:W-:Y:S01]  /*8810*/  MUFU.TANH R63, R25 ;  /* 0x00000019003f7308 */ /* 0x000fe20000002400 */
[----:B------:R-:W-:Y:S01]  /*8820*/  IADD3 R11, R135, 0x8, RZ ;  /* 0x00000008870b7810 */ /* 0x000fe20007ffe0ff */
[----:B------:R-:W-:Y:S03]  /*8830*/  HMMA.16816.F32.BF16 R164, R152, R34, R164 ;  /* 0x0000002298a4723c */ /* 0x000fe600000418a4 */
[C---:B------:R-:W-:Y:S02]  /*8840*/  ISETP.GE.AND P1, PT, R11.reuse, R134, PT ;  /* 0x000000860b00720c */ /* 0x040fe40003f26270 */
[-C--:B------:R-:W-:Y:S01]  /*8850*/  ISETP.GE.AND P5, PT, R11, R0.reuse, PT ;  /* 0x000000000b00720c */ /* 0x080fe20003fa6270 */
[----:B------:R1:W-:Y:S01]  /*8860*/  MUFU.TANH R139, R20 ;  /* 0x00000014008b7308 */ /* 0x0003e20000002400 */
[----:B---3--:R-:W-:Y:S01]  /*8870*/  IADD3 R21, R135, 0x11, RZ ;  /* 0x0000001187157810 */ /* 0x008fe20007ffe0ff */
[----:B----4-:R-:W-:Y:S06]  /*8880*/  HMMA.16816.F32.BF16 R16, R160, R12, R16 ;  /* 0x0000000ca010723c */ /* 0x010fec0000041810 */
[----:B------:R-:W3:Y:S01]  /*8890*/  MUFU.TANH R39, R39 ;  /* 0x0000002700277308 */ /* 0x000ee20000002400 */
[----:B------:R-:W-:Y:S01]  /*88a0*/  FSEL R12, R136, -INF , !P2 ;  /* 0xff800000880c7808 */ /* 0x000fe20005000000 */
[----:B--2---:R-:W-:Y:S01]  /*88b0*/  HMMA.16816.F32.BF16 R168, R140, R28, R168 ;  /* 0x0000001c8ca8723c */ /* 0x004fe200000418a8 */
[----:B------:R-:W-:Y:S01]  /*88c0*/  ISETP.GE.AND P2, PT, R9, R0, PT ;  /* 0x000000000900720c */ /* 0x000fe20003f46270 */
[----:B------:R-:W-:Y:S01]  /*88d0*/  FMUL.FTZ R13, R22, c[0x0][0x2ec] ;  /* 0x0000bb00160d7a20 */ /* 0x000fe20000410000 */
[----:B------:R-:W2:Y:S01]  /*88e0*/  LDSM.16.M88.4 R8, [R208+0x7800] ;  /* 0x00780000d008783b */ /* 0x000ea20000000200 */
[----:B------:R-:W-:-:S04]  /*88f0*/  DEPBAR.LE SB0, 0x0 ;  /* 0x000080000000791a */ /* 0x000fc80000000000 */
[----:B------:R-:W-:Y:S01]  /*8900*/  HMMA.16816.F32.BF16 R164, R140, R30, R164 ;  /* 0x0000001e8ca4723c */ /* 0x000fe200000418a4 */
[----:B------:R-:W-:Y:S01]  /*8910*/  FSEL R28, R52, -INF , !P1 ;  /* 0xff800000341c7808 */ /* 0x000fe20004800000 */
[----:B------:R4:W-:Y:S05]  /*8920*/  MUFU.TANH R29, R23 ;  /* 0x00000017001d7308 */ /* 0x0009ea0000002400 */
[----:B------:R-:W-:Y:S01]  /*8930*/  IADD3 R143, R135, 0x58, RZ ;  /* 0x00000058878f7810 */ /* 0x000fe20007ffe0ff */
[----:B------:R-:W-:Y:S01]  /*8940*/  FMUL.FTZ R30, R16, c[0x0][0x2ec] ;  /* 0x0000bb00101e7a20 */ /* 0x000fe20000410000 */
[C---:B------:R-:W-:Y:S01]  /*8950*/  HMMA.16816.F32.BF16 R64, R160.reuse, R14, R64 ;  /* 0x0000000ea040723c */ /* 0x040fe20000041840 */
[----:B------:R-:W-:Y:S01]  /*8960*/  FSEL R16, R57, -INF , !P6 ;  /* 0xff80000039107808 */ /* 0x000fe20007000000 */
[----:B------:R-:W-:Y:S01]  /*8970*/  FMUL.FTZ R155, R19, c[0x0][0x2ec] ;  /* 0x0000bb00139b7a20 */ /* 0x000fe20000410000 */
[----:B------:R-:W-:Y:S01]  /*8980*/  ISETP.GE.AND P6, PT, R135, R0, PT ;  /* 0x000000008700720c */ /* 0x000fe20003fc6270 */
[----:B------:R-:W-:Y:S01]  /*8990*/  FMUL.FTZ R17, R17, c[0x0][0x2ec] ;  /* 0x0000bb0011117a20 */ /* 0x000fe20000410000 */
[----:B------:R-:W-:Y:S01]  /*89a0*/  FSEL R19, R54, -INF , !P5 ;  /* 0xff80000036137808 */ /* 0x000fe20006800000 */
[----:B------:R-:W2:Y:S01]  /*89b0*/  MUFU.TANH R60, R60 ;  /* 0x0000003c003c7308 */ /* 0x000ea20000002400 */
[----:B------:R-:W-:Y:S01]  /*89c0*/  IADD3 R15, R135, 0x10, RZ ;  /* 0x00000010870f7810 */ /* 0x000fe20007ffe0ff */
[----:B-1----:R-:W-:Y:S01]  /*89d0*/  HMMA.16816.F32.BF16 R176, R160, R4, R176 ;  /* 0x00000004a0b0723c */ /* 0x002fe200000418b0 */
[----:B------:R-:W-:Y:S01]  /*89e0*/  FSEL R14, R53, -INF , !P3 ;  /* 0xff800000350e7808 */ /* 0x000fe20005800000 */
[----:B------:R-:W-:Y:S01]  /*89f0*/  FMUL.FTZ R18, R18, c[0x0][0x2ec] ;  /* 0x0000bb0012127a20 */ /* 0x000fe20000410000 */
[----:B------:R-:W-:-:S02]  /*8a00*/  ISETP.GE.AND P1, PT, R15, R134, PT ;  /* 0x000000860f00720c */ /* 0x000fc40003f26270 */
[----:B------:R-:W-:Y:S01]  /*8a10*/  ISETP.GE.AND P3, PT, R15, R0, PT ;  /* 0x000000000f00720c */ /* 0x000fe20003f66270 */
[----:B------:R-:W1:Y:S01]  /*8a20*/  MUFU.TANH R59, R59 ;  /* 0x0000003b003b7308 */ /* 0x000e620000002400 */
[----:B------:R-:W-:Y:S01]  /*8a30*/  FSEL R56, R56, -INF , !P6 ;  /* 0xff80000038387808 */ /* 0x000fe20007000000 */
[----:B------:R-:W-:Y:S01]  /*8a40*/  HMMA.16816.F32.BF16 R172, R160, R6, R172 ;  /* 0x00000006a0ac723c */ /* 0x000fe200000418ac */
[----:B------:R-:W-:Y:S02]  /*8a50*/  FSEL R15, R58, -INF , !P4 ;  /* 0xff8000003a0f7808 */ /* 0x000fe40006000000 */
[C---:B------:R-:W-:Y:S02]  /*8a60*/  ISETP.GE.AND P6, PT, R21.reuse, R134, PT ;  /* 0x000000861500720c */ /* 0x040fe40003fc6270 */
[----:B------:R-:W-:Y:S01]  /*8a70*/  ISETP.GE.AND P4, PT, R21, R0, PT ;  /* 0x000000001500720c */ /* 0x000fe20003f86270 */
[----:B------:R-:W-:Y:S01]  /*8a80*/  MUFU.TANH R31, R17 ;  /* 0x00000011001f7308 */ /* 0x000fe20000002400 */
[----:B------:R-:W-:Y:S01]  /*8a90*/  IADD3 R21, R135, 0x18, RZ ;  /* 0x0000001887157810 */ /* 0x000fe20007ffe0ff */
[----:B------:R-:W-:Y:S01]  /*8aa0*/  FMUL.FTZ R65, R65, c[0x0][0x2ec] ;  /* 0x0000bb0041417a20 */ /* 0x000fe20000410000 */
[----:B------:R-:W-:Y:S01]  /*8ab0*/  IADD3 R5, R135, 0x19, RZ ;  /* 0x0000001987057810 */ /* 0x000fe20007ffe0ff */
[----:B------:R-:W-:Y:S01]  /*8ac0*/  FMUL.FTZ R67, R67, c[0x0][0x2ec] ;  /* 0x0000bb0043437a20 */ /* 0x000fe20000410000 */
[----:B------:R-:W-:Y:S01]  /*8ad0*/  FSEL R48, R48, -INF , !P1 ;  /* 0xff80000030307808 */ /* 0x000fe20004800000 */
[----:B------:R-:W-:Y:S01]  /*8ae0*/  FMUL.FTZ R64, R64, c[0x0][0x2ec] ;  /* 0x0000bb0040407a20 */ /* 0x000fe20000410000 */
[----:B------:R-:W-:Y:S01]  /*8af0*/  FSEL R24, R49, -INF , !P6 ;  /* 0xff80000031187808 */ /* 0x000fe20007000000 */
[----:B------:R1:W1:Y:S01]  /*8b00*/  MUFU.TANH R43, R37 ;  /* 0x00000025002b7308 */ /* 0x0002620000002400 */
[-C--:B------:R-:W-:Y:S01]  /*8b10*/  ISETP.GE.AND P5, PT, R21, R134.reuse, PT ;  /* 0x000000861500720c */ /* 0x080fe20003fa6270 */
[----:B------:R-:W-:Y:S01]  /*8b20*/  FMUL.FTZ R146, R176, c[0x0][0x2ec] ;  /* 0x0000bb00b0927a20 */ /* 0x000fe20000410000 */
[C---:B------:R-:W-:Y:S01]  /*8b30*/  ISETP.GE.AND P1, PT, R5.reuse, R134, PT ;  /* 0x000000860500720c */ /* 0x040fe20003f26270 */
[----:B------:R-:W-:Y:S01]  /*8b40*/  FMUL.FTZ R145, R178, c[0x0][0x2ec] ;  /* 0x0000bb00b2917a20 */ /* 0x000fe20000410000 */
[----:B------:R-:W-:Y:S01]  /*8b50*/  ISETP.GE.AND P6, PT, R5, R0, PT ;  /* 0x000000000500720c */ /* 0x000fe20003fc6270 */
[----:B------:R-:W-:Y:S01]  /*8b60*/  FMUL.FTZ R179, R179, c[0x0][0x2ec] ;  /* 0x0000bb00b3b37a20 */ /* 0x000fe20000410000 */
[C---:B------:R-:W-:Y:S01]  /*8b70*/  IADD3 R7, R135.reuse, 0x20, RZ ;  /* 0x0000002087077810 */ /* 0x040fe20007ffe0ff */
[----:B------:R2:W-:Y:S01]  /*8b80*/  MUFU.TANH R159, R18 ;  /* 0x00000012009f7308 */ /* 0x0005e20000002400 */
[----:B------:R-:W-:Y:S01]  /*8b90*/  IADD3 R5, R135, 0x21, RZ ;  /* 0x0000002187057810 */ /* 0x000fe20007ffe0ff */
[----:B------:R-:W-:Y:S01]  /*8ba0*/  FMUL.FTZ R142, R172, c[0x0][0x2ec] ;  /* 0x0000bb00ac8e7a20 */ /* 0x000fe20000410000 */
[----:B------:R-:W-:Y:S01]  /*8bb0*/  FSEL R22, R44, -INF , !P5 ;  /* 0xff8000002c167808 */ /* 0x000fe20006800000 */
[----:B------:R-:W-:Y:S01]  /*8bc0*/  FMUL.FTZ R140, R173, c[0x0][0x2ec] ;  /* 0x0000bb00ad8c7a20 */ /* 0x000fe20000410000 */
[----:B------:R-:W-:Y:S01]  /*8bd0*/  FSEL R20, R45, -INF , !P1 ;  /* 0xff8000002d147808 */ /* 0x000fe20004800000 */
[----:B------:R-:W-:Y:S01]  /*8be0*/  FMUL.FTZ R174, R174, c[0x0][0x2ec] ;  /* 0x0000bb00aeae7a20 */ /* 0x000fe20000410000 */
[----:B------:R-:W-:Y:S01]  /*8bf0*/  FSEL R25, R50, -INF , !P3 ;  /* 0xff80000032197808 */ /* 0x000fe20005800000 */
[----:B------:R-:W3:Y:S01]  /*8c00*/  MUFU.TANH R156, R65 ;  /* 0x00000041009c7308 */ /* 0x000ee20000002400 */
[----:B----4-:R-:W-:Y:S01]  /*8c10*/  FSEL R23, R51, -INF , !P4 ;  /* 0xff80000033177808 */ /* 0x010fe20006000000 */
[----:B-1----:R-:W-:Y:S01]  /*8c20*/  FMUL.FTZ R37, R158, c[0x0][0x2ec] ;  /* 0x0000bb009e257a20 */ /* 0x002fe20000410000 */
[C---:B------:R-:W-:Y:S01]  /*8c30*/  ISETP.GE.AND P5, PT, R7.reuse, R134, PT ;  /* 0x000000860700720c */ /* 0x040fe20003fa6270 */
[----:B------:R-:W-:Y:S01]  /*8c40*/  FMUL.FTZ R66, R66, c[0x0][0x2ec] ;  /* 0x0000bb0042427a20 */ /* 0x000fe20000410000 */
[----:B------:R-:W-:-:S02]  /*8c50*/  ISETP.GE.AND P1, PT, R7, R0, PT ;  /* 0x000000000700720c */ /* 0x000fc40003f26270 */
[C---:B------:R-:W-:Y:S01]  /*8c60*/  ISETP.GE.AND P3, PT, R5.reuse, R134, PT ;  /* 0x000000860500720c */ /* 0x040fe20003f66270 */
[----:B------:R1:W-:Y:S01]  /*8c70*/  MUFU.TANH R151, R67 ;  /* 0x0000004300977308 */ /* 0x0003e20000002400 */
[----:B------:R-:W-:Y:S01]  /*8c80*/  ISETP.GE.AND P4, PT, R5, R0, PT ;  /* 0x000000000500720c */ /* 0x000fe20003f86270 */
[----:B--2---:R-:W-:Y:S01]  /*8c90*/  FMUL.FTZ R18, R177, c[0x0][0x2ec] ;  /* 0x0000bb00b1127a20 */ /* 0x004fe20000410000 */
[----:B------:R-:W-:Y:S01]  /*8ca0*/  HMMA.16816.F32.BF16 R4, R160, R8, R168 ;  /* 0x00000008a004723c */ /* 0x000fe200000418a8 */
[----:B------:R-:W-:Y:S02]  /*8cb0*/  FSEL R34, R40, -INF , !P5 ;  /* 0xff80000028227808 */ /* 0x000fe40006800000 */
[----:B------:R-:W-:Y:S02]  /*8cc0*/  FSEL R32, R41, -INF , !P3 ;  /* 0xff80000029207808 */ /* 0x000fe40005800000 */
[----:B------:R-:W-:Y:S01]  /*8cd0*/  FSEL R17, R55, -INF , !P2 ;  /* 0xff80000037117808 */ /* 0x000fe20005000000 */
[----:B------:R-:W2:Y:S01]  /*8ce0*/  MUFU.TANH R146, R146 ;  /* 0x0000009200927308 */ /* 0x000ea20000002400 */
[----:B------:R-:W-:-:S02]  /*8cf0*/  IADD3 R9, R135, 0x29, RZ ;  /* 0x0000002987097810 */ /* 0x000fc40007ffe0ff */
[----:B------:R-:W-:Y:S02]  /*8d00*/  IADD3 R45, R135, 0x28, RZ ;  /* 0x00000028872d7810 */ /* 0x000fe40007ffe0ff */
[C---:B------:R-:W-:Y:S02]  /*8d10*/  ISETP.GE.AND P5, PT, R9.reuse, R134, PT ;  /* 0x000000860900720c */ /* 0x040fe40003fa6270 */
[-C--:B------:R-:W-:Y:S01]  /*8d20*/  ISETP.GE.AND P3, PT, R9, R0.reuse, PT ;  /* 0x000000000900720c */ /* 0x080fe20003f66270 */
[----:B------:R-:W4:Y:S01]  /*8d30*/  MUFU.TANH R148, R148 ;  /* 0x0000009400947308 */ /* 0x000f220000002400 */
[----:B------:R-:W-:Y:S01]  /*8d40*/  HMMA.16816.F32.BF16 R8, R160, R10, R164 ;  /* 0x0000000aa008723c */ /* 0x000fe200000418a4 */
[-C--:B------:R-:W-:Y:S02]  /*8d50*/  ISETP.GE.AND P2, PT, R21, R0.reuse, PT ;  /* 0x000000001500720c */ /* 0x080fe40003f46270 */
[----:B-----5:R-:W-:Y:S02]  /*8d60*/  FSEL R33, R47, -INF , !P6 ;  /* 0xff8000002f217808 */ /* 0x020fe40007000000 */
[----:B------:R-:W-:-:S02]  /*8d70*/  ISETP.GE.AND P6, PT, R45, R0, PT ;  /* 0x000000002d00720c */ /* 0x000fc40003fc6270 */
[----:B------:R-:W-:Y:S01]  /*8d80*/  FSEL R21, R46, -INF , !P2 ;  /* 0xff8000002e157808 */ /* 0x000fe20005000000 */
[----:B------:R-:W-:Y:S01]  /*8d90*/  MUFU.TANH R30, R30 ;  /* 0x0000001e001e7308 */ /* 0x000fe20000002400 */
[C---:B------:R-:W-:Y:S01]  /*8da0*/  IADD3 R171, R135.reuse, 0x31, RZ ;  /* 0x0000003187ab7810 */ /* 0x040fe20007ffe0ff */
[----:B------:R-:W-:Y:S01]  /*8db0*/  FMUL.FTZ R4, R4, c[0x0][0x2ec] ;  /* 0x0000bb0004047a20 */ /* 0x000fe20000410000 */
[----:B------:R-:W-:Y:S01]  /*8dc0*/  IADD3 R167, R135, 0x39, RZ ;  /* 0x0000003987a77810 */ /* 0x000fe20007ffe0ff */
[----:B------:R-:W-:Y:S01]  /*8dd0*/  FMUL.FTZ R5, R5, c[0x0][0x2ec] ;  /* 0x0000bb0005057a20 */ /* 0x000fe20000410000 */
[----:B------:R-:W-:Y:S02]  /*8de0*/  ISETP.GE.AND P2, PT, R45, R134, PT ;  /* 0x000000862d00720c */ /* 0x000fe40003f46270 */
[C---:B------:R-:W-:Y:S01]  /*8df0*/  IADD3 R177, R135.reuse, 0x30, RZ ;  /* 0x0000003087b17810 */ /* 0x040fe20007ffe0ff */
[----:B------:R-:W5:Y:S01]  /*8e00*/  MUFU.TANH R4, R4 ;  /* 0x0000000400047308 */ /* 0x000f620000002400 */
[----:B------:R-:W-:-:S02]  /*8e10*/  IADD3 R169, R135, 0x38, RZ ;  /* 0x0000003887a97810 */ /* 0x000fc40007ffe0ff */
[C---:B------:R-:W-:Y:S02]  /*8e20*/  IADD3 R53, R135.reuse, 0x40, RZ ;  /* 0x0000004087357810 */ /* 0x040fe40007ffe0ff */
[C---:B------:R-:W-:Y:S02]  /*8e30*/  IADD3 R165, R135.reuse, 0x41, RZ ;  /* 0x0000004187a57810 */ /* 0x040fe40007ffe0ff */
[C---:B------:R-:W-:Y:S01]  /*8e40*/  IADD3 R163, R135.reuse, 0x48, RZ ;  /* 0x0000004887a37810 */ /* 0x040fe20007ffe0ff */
[----:B------:R-:W-:Y:S01]  /*8e50*/  MUFU.TANH R142, R142 ;  /* 0x0000008e008e7308 */ /* 0x000fe20000002400 */
[----:B------:R-:W-:Y:S01]  /*8e60*/  IADD3 R161, R135, 0x49, RZ ;  /* 0x0000004987a17810 */ /* 0x000fe20007ffe0ff */
[----:B------:R-:W-:Y:S01]  /*8e70*/  FMUL.FTZ R9, R9, c[0x0][0x2ec] ;  /* 0x0000bb0009097a20 */ /* 0x000fe20000410000 */
[C---:B------:R-:W-:Y:S01]  /*8e80*/  IADD3 R141, R135.reuse, 0x59, RZ ;  /* 0x00000059878d7810 */ /* 0x040fe20007ffe0ff */
[----:B------:R-:W-:Y:S01]  /*8e90*/  FMUL.FTZ R8, R8, c[0x0][0x2ec] ;  /* 0x0000bb0008087a20 */ /* 0x000fe20000410000 */
[----:B-1----:R-:W-:-:S02]  /*8ea0*/  IADD3 R67, R135, 0x60, RZ ;  /* 0x0000006087437810 */ /* 0x002fc40007ffe0ff */
[C---:B------:R-:W-:Y:S01]  /*8eb0*/  IADD3 R65, R135.reuse, 0x61, RZ ;  /* 0x0000006187417810 */ /* 0x040fe20007ffe0ff */
[----:B------:R-:W-:Y:S01]  /*8ec0*/  MUFU.TANH R35, R182 ;  /* 0x000000b600237308 */ /* 0x000fe20000002400 */
[C---:B------:R-:W-:Y:S02]  /*8ed0*/  IADD3 R57, R135.reuse, 0x68, RZ ;  /* 0x0000006887397810 */ /* 0x040fe40007ffe0ff */
[C---:B------:R-:W-:Y:S02]  /*8ee0*/  IADD3 R51, R135.reuse, 0x69, RZ ;  /* 0x0000006987337810 */ /* 0x040fe40007ffe0ff */
[C---:B------:R-:W-:Y:S02]  /*8ef0*/  IADD3 R49, R135.reuse, 0x70, RZ ;  /* 0x0000007087317810 */ /* 0x040fe40007ffe0ff */
[C---:B------:R-:W-:Y:S01]  /*8f00*/  IADD3 R47, R135.reuse, 0x71, RZ ;  /* 0x00000071872f7810 */ /* 0x040fe20007ffe0ff */
[----:B------:R-:W-:Y:S01]  /*8f10*/  MUFU.TANH R158, R64 ;  /* 0x00000040009e7308 */ /* 0x000fe20000002400 */
[----:B------:R-:W-:-:S02]  /*8f20*/  IADD3 R41, R135, 0x78, RZ ;  /* 0x0000007887297810 */ /* 0x000fc40007ffe0ff */
[----:B------:R-:W-:Y:S02]  /*8f30*/  IADD3 R45, R135, 0x79, RZ ;  /* 0x00000079872d7810 */ /* 0x000fe40007ffe0ff */
[----:B------:R-:W-:Y:S02]  /*8f40*/  FSEL R135, R42, -INF , !P1 ;  /* 0xff8000002a877808 */ /* 0x000fe40004800000 */
[----:B------:R-:W-:Y:S01]  /*8f50*/  FSEL R55, R38, -INF , !P6 ;  /* 0xff80000026377808 */ /* 0x000fe20007000000 */
[----:B------:R-:W-:Y:S01]  /*8f60*/  MUFU.TANH R18, R18 ;  /* 0x0000001200127308 */ /* 0x000fe20000002400 */
[-C--:B------:R-:W-:Y:S02]  /*8f70*/  ISETP.GE.AND P1, PT, R171, R134.reuse, PT ;  /* 0x00000086ab00720c */ /* 0x080fe40003f26270 */
[----:B------:R-:W-:Y:S02]  /*8f80*/  ISETP.GE.AND P6, PT, R167, R134, PT ;  /* 0x00000086a700720c */ /* 0x000fe40003fc6270 */
[----:B------:R-:W-:-:S02]  /*8f90*/  FSEL R137, R137, -INF , !P4 ;  /* 0xff80000089897808 */ /* 0x000fc40006000000 */
[-C--:B------:R-:W-:Y:S01]  /*8fa0*/  ISETP.GE.AND P4, PT, R169, R134.reuse, PT ;  /* 0x00000086a900720c */ /* 0x080fe20003f86270 */
[----:B------:R-:W-:Y:S01]  /*8fb0*/  MUFU.TANH R50, R9 ;  /* 0x0000000900327308 */ /* 0x000fe20000002400 */
[----:B---3--:R-:W-:Y:S02]  /*8fc0*/  FSEL R54, R39, -INF , !P1 ;  /* 0xff80000027367808 */ /* 0x008fe40004800000 */
[----:B------:R-:W-:Y:S02]  /*8fd0*/  FSEL R152, R60, -INF , !P6 ;  /* 0xff8000003c987808 */ /* 0x000fe40007000000 */
[----:B------:R-:W-:Y:S02]  /*8fe0*/  ISETP.GE.AND P1, PT, R163, R134, PT ;  /* 0x00000086a300720c */ /* 0x000fe40003f26270 */
[----:B------:R-:W-:Y:S01]  /*8ff0*/  FSEL R52, R59, -INF , !P4 ;  /* 0xff8000003b347808 */ /* 0x000fe20006000000 */
[----:B------:R1:W3:Y:S01]  /*9000*/  MUFU.TANH R60, R5 ;  /* 0x00000005003c7308 */ /* 0x0002e20000002400 */
[----:B------:R-:W-:-:S02]  /*9010*/  FSEL R136, R43, -INF , !P5 ;  /* 0xff8000002b887808 */ /* 0x000fc40006800000 */
[-C--:B------:R-:W-:Y:S02]  /*9020*/  ISETP.GE.AND P4, PT, R161, R134.reuse, PT ;  /* 0x00000086a100720c */ /* 0x080fe40003f86270 */
[-C--:B------:R-:W-:Y:S02]  /*9030*/  ISETP.GE.AND P5, PT, R53, R134.reuse, PT ;  /* 0x000000863500720c */ /* 0x080fe40003fa6270 */
[----:B------:R-:W-:Y:S01]  /*9040*/  FSEL R168, R139, -INF , !P1 ;  /* 0xff8000008ba87808 */ /* 0x000fe20004800000 */
[----:B------:R-:W2:Y:S01]  /*9050*/  MUFU.TANH R36, R36 ;  /* 0x0000002400247308 */ /* 0x000ea20000002400 */
[----:B------:R-:W-:Y:S01]  /*9060*/  ISETP.GE.AND P1, PT, R141, R134, PT ;  /* 0x000000868d00720c */ /* 0x000fe20003f26270 */
[----:B------:R-:W-:Y:S01]  /*9070*/  FMUL.FTZ R139, R175, c[0x0][0x2ec] ;  /* 0x0000bb00af8b7a20 */ /* 0x000fe20000410000 */
[----:B------:R-:W-:Y:S02]  /*9080*/  FSEL R164, R144, -INF , !P4 ;  /* 0xff80000090a47808 */ /* 0x000fe40006000000 */
[----:B------:R-:W-:-:S02]  /*9090*/  FSEL R138, R138, -INF , !P2 ;  /* 0xff8000008a8a7808 */ /* 0x000fc40005000000 */
[----:B------:R-:W-:Y:S01]  /*90a0*/  FSEL R166, R62, -INF , !P5 ;  /* 0xff8000003ea67808 */ /* 0x000fe20006800000 */
[----:B------:R-:W3:Y:S01]  /*90b0*/  MUFU.TANH R140, R140 ;  /* 0x0000008c008c7308 */ /* 0x000ee20000002400 */
[-C--:B------:R-:W-:Y:S01]  /*90c0*/  ISETP.GE.AND P4, PT, R67, R134.reuse, PT ;  /* 0x000000864300720c */ /* 0x080fe20003f86270 */
[----:B-1----:R-:W-:Y:S01]  /*90d0*/  FMUL.FTZ R5, R6, c[0x0][0x2ec] ;  /* 0x0000bb0006057a20 */ /* 0x002fe20000410000 */
[-C--:B------:R-:W-:Y:S01]  /*90e0*/  ISETP.GE.AND P2, PT, R177, R134.reuse, PT ;  /* 0x00000086b100720c */ /* 0x080fe20003f46270 */
[----:B------:R-:W-:Y:S01]  /*90f0*/  FMUL.FTZ R6, R7, c[0x0][0x2ec] ;  /* 0x0000bb0007067a20 */ /* 0x000fe20000410000 */
[-C--:B------:R-:W-:Y:S01]  /*9100*/  ISETP.GE.AND P5, PT, R147, R134.reuse, PT ;  /* 0x000000869300720c */ /* 0x080fe20003fa6270 */
[----:B------:R-:W-:Y:S01]  /*9110*/  FMUL.FTZ R7, R10, c[0x0][0x2ec] ;  /* 0x0000bb000a077a20 */ /* 0x000fe20000410000 */
[----:B------:R-:W-:Y:S01]  /*9120*/  FSEL R156, R156, -INF , !P1 ;  /* 0xff8000009c9c7808 */ /* 0x000fe20004800000 */
[----:B------:R1:W1:Y:S01]  /*9130*/  MUFU.TANH R58, R8 ;  /* 0x00000008003a7308 */ /* 0x0002620000002400 */
[----:B------:R-:W-:-:S02]  /*9140*/  ISETP.GE.AND P1, PT, R49, R134, PT ;  /* 0x000000863100720c */ /* 0x000fc40003f26270 */
[----:B--2---:R-:W-:Y:S02]  /*9150*/  FSEL R146, R146, -INF , !P4 ;  /* 0xff80000092927808 */ /* 0x004fe40006000000 */
[----:B----4-:R-:W-:Y:S02]  /*9160*/  FSEL R148, R148, -INF , !P2 ;  /* 0xff80000094947808 */ /* 0x010fe40005000000 */
[----:B------:R-:W-:Y:S01]  /*9170*/  FSEL R160, R31, -INF , !P5 ;  /* 0xff8000001fa07808 */ /* 0x000fe20006800000 */
[----:B------:R-:W2:Y:S01]  /*9180*/  MUFU.TANH R27, R27 ;  /* 0x0000001b001b7308 */ /* 0x000ea20000002400 */
[-C--:B------:R-:W-:Y:S02]  /*9190*/  ISETP.GE.AND P4, PT, R47, R134.reuse, PT ;  /* 0x000000862f00720c */ /* 0x080fe40003f86270 */
[-C--:B------:R-:W-:Y:S02]  /*91a0*/  ISETP.GE.AND P2, PT, R165, R134.reuse, PT ;  /* 0x00000086a500720c */ /* 0x080fe40003f46270 */
[----:B------:R-:W-:-:S02]  /*91b0*/  ISETP.GE.AND P6, PT, R149, R134, PT ;  /* 0x000000869500720c */ /* 0x000fc40003fc6270 */
[----:B------:R-:W-:Y:S01]  /*91c0*/  ISETP.GE.AND P5, PT, R57, R134, PT ;  /* 0x000000863900720c */ /* 0x000fe20003fa6270 */
[----:B------:R-:W-:Y:S01]  /*91d0*/  MUFU.TANH R37, R37 ;  /* 0x0000002500257308 */ /* 0x000fe20000002400 */
[----:B-----5:R-:W-:Y:S01]  /*91e0*/  FSEL R62, R4, -INF , !P1 ;  /* 0xff800000043e7808 */ /* 0x020fe20004800000 */
[----:B-1----:R-:W-:Y:S01]  /*91f0*/  FMUL.FTZ R8, R11, c[0x0][0x2ec] ;  /* 0x0000bb000b087a20 */ /* 0x002fe20000410000 */
[----:B---3--:R-:W-:Y:S02]  /*9200*/  FSEL R60, R60, -INF , !P4 ;  /* 0xff8000003c3c7808 */ /* 0x008fe40006000000 */
[----:B------:R-:W-:Y:S02]  /*9210*/  FSEL R170, R63, -INF , !P2 ;  /* 0xff8000003faa7808 */ /* 0x000fe40005000000 */
[----:B------:R-:W-:Y:S01]  /*9220*/  FSEL R162, R30, -INF , !P6 ;  /* 0xff8000001ea27808 */ /* 0x000fe20007000000 */
[----:B------:R-:W1:Y:S01]  /*9230*/  MUFU.TANH R4, R174 ;  /* 0x000000ae00047308 */ /* 0x000e620000002400 */
[----:B------:R-:W-:-:S02]  /*9240*/  FSEL R142, R142, -INF , !P5 ;  /* 0xff8000008e8e7808 */ /* 0x000fc40006800000 */
[----:B------:R-:W-:Y:S02]  /*9250*/  ISETP.GE.AND P4, PT, R169, R0, PT ;  /* 0x00000000a900720c */ /* 0x000fe40003f86270 */
[-C--:B------:R-:W-:Y:S02]  /*9260*/  ISETP.GE.AND P2, PT, R143, R134.reuse, PT ;  /* 0x000000868f00720c */ /* 0x080fe40003f46270 */
[-C--:B------:R-:W-:Y:S01]  /*9270*/  ISETP.GE.AND P6, PT, R65, R134.reuse, PT ;  /* 0x000000864100720c */ /* 0x080fe20003fc6270 */
[----:B------:R-:W3:Y:S01]  /*9280*/  MUFU.TANH R157, R157 ;  /* 0x0000009d009d7308 */ /* 0x000ee20000002400 */
[----:B------:R-:W-:Y:S02]  /*9290*/  ISETP.GE.AND P5, PT, R45, R134, PT ;  /* 0x000000862d00720c */ /* 0x000fe40003fa6270 */
[----:B------:R-:W-:Y:S02]  /*92a0*/  ISETP.GE.AND P1, PT, R171, R0, PT ;  /* 0x00000000ab00720c */ /* 0x000fe40003f26270 */
[----:B------:R-:W-:-:S02]  /*92b0*/  FSEL R171, R35, -INF , !P4 ;  /* 0xff80000023ab7808 */ /* 0x000fc40006000000 */
[----:B------:R-:W-:Y:S01]  /*92c0*/  FSEL R158, R158, -INF , !P2 ;  /* 0xff8000009e9e7808 */ /* 0x000fe20005000000 */
[----:B------:R-:W4:Y:S01]  /*92d0*/  MUFU.TANH R61, R61 ;  /* 0x0000003d003d7308 */ /* 0x000f220000002400 */
[----:B------:R-:W-:Y:S02]  /*92e0*/  FSEL R144, R18, -INF , !P6 ;  /* 0xff80000012907808 */ /* 0x000fe40007000000 */
[----:B------:R-:W-:Y:S02]  /*92f0*/  FSEL R50, R50, -INF , !P5 ;  /* 0xff80000032327808 */ /* 0x000fe40006800000 */
[----:B------:R-:W-:Y:S02]  /*9300*/  ISETP.GE.AND P4, PT, R149, R0, PT ;  /* 0x000000009500720c */ /* 0x000fe40003f86270 */
[-C--:B------:R-:W-:Y:S01]  /*9310*/  ISETP.GE.AND P2, PT, R51, R134.reuse, PT ;  /* 0x000000863300720c */ /* 0x080fe20003f46270 */
[----:B------:R-:W5:Y:S01]  /*9320*/  MUFU.TANH R26, R26 ;  /* 0x0000001a001a7308 */ /* 0x000f620000002400 */
[----:B------:R-:W-:-:S02]  /*9330*/  ISETP.GE.AND P6, PT, R41, R134, PT ;  /* 0x000000862900720c */ /* 0x000fc40003fc6270 */
[-C--:B------:R-:W-:Y:S02]  /*9340*/  ISETP.GE.AND P5, PT, R53, R0.reuse, PT ;  /* 0x000000003500720c */ /* 0x080fe40003fa6270 */
[----:B------:R-:W-:Y:S02]  /*9350*/  FSEL R53, R36, -INF , !P3 ;  /* 0xff80000024357808 */ /* 0x000fe40005800000 */
[----:B------:R-:W-:Y:S01]  /*9360*/  ISETP.GE.AND P3, PT, R165, R0, PT ;  /* 0x00000000a500720c */ /* 0x000fe20003f66270 */
[----:B------:R-:W1:Y:S01]  /*9370*/  MUFU.TANH R13, R13 ;  /* 0x0000000d000d7308 */ /* 0x000e620000002400 */
[----:B------:R-:W-:Y:S02]  /*9380*/  FSEL R159, R159, -INF , !P4 ;  /* 0xff8000009f9f7808 */ /* 0x000fe40006000000 */
[----:B------:R-:W-:Y:S02]  /*9390*/  FSEL R140, R140, -INF , !P2 ;  /* 0xff8000008c8c7808 */ /* 0x000fe40005000000 */
[----:B------:R-:W-:-:S02]  /*93a0*/  FSEL R58, R58, -INF , !P6 ;  /* 0xff8000003a3a7808 */ /* 0x000fc40007000000 */
[-C--:B------:R-:W-:Y:S01]  /*93b0*/  ISETP.GE.AND P4, PT, R57, R0.reuse, PT ;  /* 0x000000003900720c */ /* 0x080fe20003f86270 */
[----:B------:R-:W4:Y:S01]  /*93c0*/  MUFU.TANH R155, R155 ;  /* 0x0000009b009b7308 */ /* 0x000f220000002400 */
[-C--:B------:R-:W-:Y:S02]  /*93d0*/  ISETP.GE.AND P2, PT, R177, R0.reuse, PT ;  /* 0x00000000b100720c */ /* 0x080fe40003f46270 */
[-C--:B------:R-:W-:Y:S02]  /*93e0*/  ISETP.GE.AND P6, PT, R167, R0.reuse, PT ;  /* 0x00000000a700720c */ /* 0x080fe40003fc6270 */
[----:B--2---:R-:W-:Y:S02]  /*93f0*/  FSEL R167, R27, -INF , !P3 ;  /* 0xff8000001ba77808 */ /* 0x004fe40005800000 */
[----:B------:R-:W-:Y:S01]  /*9400*/  ISETP.GE.AND P3, PT, R141, R0, PT ;  /* 0x000000008d00720c */ /* 0x000fe20003f66270 */
[----:B------:R-:W2:Y:S01]  /*9410*/  MUFU.TANH R153, R66 ;  /* 0x0000004200997308 */ /* 0x000ea20000002400 */
[----:B-1----:R-:W-:-:S02]  /*9420*/  FSEL R141, R4, -INF , !P4 ;  /* 0xff800000048d7808 */ /* 0x002fc40006000000 */
[----:B------:R-:W-:Y:S02]  /*9430*/  FSEL R173, R37, -INF , !P2 ;  /* 0xff80000025ad7808 */ /* 0x000fe40005000000 */
[----:B---3--:R-:W-:Y:S02]  /*9440*/  FSEL R157, R157, -INF , !P1 ;  /* 0xff8000009d9d7808 */ /* 0x008fe40004800000 */
[----:B------:R-:W-:Y:S01]  /*9450*/  ISETP.GT.AND P4, PT, R232, R229, PT ;  /* 0x000000e5e800720c */ /* 0x000fe20003f84270 */
[----:B------:R-:W1:Y:S01]  /*9460*/  MUFU.TANH R145, R145 ;  /* 0x0000009100917308 */ /* 0x000e620000002400 */
[-C--:B------:R-:W-:Y:S02]  /*9470*/  ISETP.GE.AND P2, PT, R163, R0.reuse, PT ;  /* 0x00000000a300720c */ /* 0x080fe40003f46270 */
[----:B------:R-:W-:Y:S02]  /*9480*/  ISETP.GE.AND P1, PT, R161, R0, PT ;  /* 0x00000000a100720c */ /* 0x000fe40003f26270 */
[----:B----4-:R-:W-:-:S02]  /*9490*/  FSEL R161, R61, -INF , !P6 ;  /* 0xff8000003da17808 */ /* 0x010fc40007000000 */
[----:B-----5:R-:W-:Y:S01]  /*94a0*/  FSEL R169, R26, -INF , !P5 ;  /* 0xff8000001aa97808 */ /* 0x020fe20006800000 */
[----:B------:R-:W3:Y:S01]  /*94b0*/  MUFU.TANH R179, R179 ;  /* 0x000000b300b37308 */ /* 0x000ee20000002400 */
[----:B------:R-:W-:Y:S02]  /*94c0*/  FSEL R165, R13, -INF , !P2 ;  /* 0xff8000000da57808 */ /* 0x000fe40005000000 */
[----:B------:R-:W-:Y:S02]  /*94d0*/  FSEL R163, R29, -INF , !P1 ;  /* 0xff8000001da37808 */ /* 0x000fe40004800000 */
[-C--:B------:R-:W-:Y:S02]  /*94e0*/  ISETP.GE.AND P6, PT, R147, R0.reuse, PT ;  /* 0x000000009300720c */ /* 0x080fe40003fc6270 */
[-C--:B------:R-:W-:Y:S01]  /*94f0*/  ISETP.GE.AND P5, PT, R143, R0.reuse, PT ;  /* 0x000000008f00720c */ /* 0x080fe20003fa6270 */
[----:B------:R-:W4:Y:S01]  /*9500*/  MUFU.TANH R139, R139 ;  /* 0x0000008b008b7308 */ /* 0x000f220000002400 */
[----:B------:R-:W-:-:S02]  /*9510*/  ISETP.GE.AND P2, PT, R67, R0, PT ;  /* 0x000000004300720c */ /* 0x000fc40003f46270 */
[----:B------:R-:W-:Y:S02]  /*9520*/  ISETP.GE.AND P1, PT, R65, R0, PT ;  /* 0x000000004100720c */ /* 0x000fe40003f26270 */
[----:B------:R-:W-:Y:S02]  /*9530*/  FSEL R155, R155, -INF , !P6 ;  /* 0xff8000009b9b7808 */ /* 0x000fe40007000000 */
[----:B--2---:R-:W-:Y:S01]  /*9540*/  FSEL R153, R153, -INF , !P5 ;  /* 0xff80000099997808 */ /* 0x004fe20006800000 */
[----:B------:R-:W2:Y:S01]  /*9550*/  MUFU.TANH R5, R5 ;  /* 0x0000000500057308 */ /* 0x000ea20000002400 */
[----:B------:R-:W-:Y:S02]  /*9560*/  FSEL R151, R151, -INF , !P3 ;  /* 0xff80000097977808 */ /* 0x000fe40005800000 */
[----:B-1----:R-:W-:Y:S02]  /*9570*/  FSEL R145, R145, -INF , !P2 ;  /* 0xff80000091917808 */ /* 0x002fe40005000000 */
[----:B---3--:R-:W-:-:S02]  /*9580*/  FSEL R143, R179, -INF , !P1 ;  /* 0xff800000b38f7808 */ /* 0x008fc40004800000 */
[-C--:B------:R-:W-:Y:S01]  /*9590*/  ISETP.GE.AND P6, PT, R51, R0.reuse, PT ;  /* 0x000000003300720c */ /* 0x080fe20003fc6270 */
[----:B------:R-:W1:Y:S01]  /*95a0*/  MUFU.TANH R6, R6 ;  /* 0x0000000600067308 */ /* 0x000e620000002400 */
[----:B------:R-:W-:Y:S01]  /*95b0*/  BAR.SYNC.DEFER_BLOCKING 0x0 ;  /* 0x0000000000007b1d */ /* 0x000fe20000010000 */
[-C--:B------:R-:W-:Y:S02]  /*95c0*/  ISETP.GE.AND P5, PT, R49, R0.reuse, PT ;  /* 0x000000003100720c */ /* 0x080fe40003fa6270 */
[-C--:B------:R-:W-:Y:S02]  /*95d0*/  ISETP.GE.AND P3, PT, R47, R0.reuse, PT ;  /* 0x000000002f00720c */ /* 0x080fe40003f66270 */
[-C--:B------:R-:W-:Y:S02]  /*95e0*/  ISETP.GE.AND P2, PT, R41, R0.reuse, PT ;  /* 0x000000002900720c */ /* 0x080fe40003f46270 */
[----:B------:R-:W3:Y:S01]  /*95f0*/  MUFU.TANH R7, R7 ;  /* 0x0000000700077308 */ /* 0x000ee20000002400 */
[----:B------:R-:W-:-:S02]  /*9600*/  ISETP.GE.AND P1, PT, R45, R0, PT ;  /* 0x000000002d00720c */ /* 0x000fc40003f26270 */
[----:B----4-:R-:W-:Y:S02]  /*9610*/  FSEL R139, R139, -INF , !P6 ;  /* 0xff8000008b8b7808 */ /* 0x010fe40007000000 */
[----:B--2---:R-:W-:-:S03]  /*9620*/  FSEL R51, R5, -INF , !P5 ;  /* 0xff80000005337808 */ /* 0x004fc60006800000 */
[----:B------:R-:W2:Y:S01]  /*9630*/  MUFU.TANH R8, R8 ;  /* 0x0000000800087308 */ /* 0x000ea20000002400 */
[----:B-1----:R-:W-:Y:S02]  /*9640*/  FSEL R49, R6, -INF , !P3 ;  /* 0xff80000006317808 */ /* 0x002fe40005800000 */
[----:B---3--:R-:W-:Y:S02]  /*9650*/  FSEL R47, R7, -INF , !P2 ;  /* 0xff800000072f7808 */ /* 0x008fe40005000000 */
[----:B--2---:R-:W-:Y:S01]  /*9660*/  FSEL R45, R8, -INF , !P1 ;  /* 0xff800000082d7808 */ /* 0x004fe20004800000 */
        /* <DEDUP_REMOVED lines=61> */
.L_x_3564:
[----:B------:R-:W-:-:S04]  /*9a40*/  ULEA UR5, -UR6, URZ, 0x7 ;  /* 0x0000003f06057291 */ /* 0x000fc8000f8e393f */
[----:B------:R-:W-:Y:S02]  /*9a50*/  USHF.R.S32.HI UR4, URZ, 0x1f, UR5 ;  /* 0x0000001f3f047899 */ /* 0x000fe40008011405 */
[----:B------:R-:W-:-:S04]  /*9a60*/  MOV R6, UR5 ;  /* 0x0000000500067c02 */ /* 0x000fc80008000f00 */
[----:B------:R-:W-:Y:S02]  /*9a70*/  MOV R0, UR4 ;  /* 0x0000000400007c02 */ /* 0x000fe40008000f00 */
.L_x_3565:
        /* <DEDUP_REMOVED lines=42> */
.L_x_3563:
[----:B-1----:R-:W-:Y:S01]  /*9d20*/  FMNMX.FTZ R5, R132, R12, !PT ;  /* 0x0000000c84057209 */ /* 0x002fe20007810000 */
        /* <DEDUP_REMOVED lines=93> */
[--C-:B------:R-:W-:Y:S02]  /*a300*/  FFMA.FTZ R39, R17, c[0x0][0x23c], -R46.reuse ;  /* 0x00008f0011277a23 */ /* 0x100fe4000001082e */
[----:B------:R-:W-:Y:S01]  /*a310*/  FMUL.FTZ R44, R4, c[0x0][0x23c] ;  /* 0x00008f00042c7a20 */ /* 0x000fe20000410000 */
[----:B------:R-:W2:Y:S01]  /*a320*/  LDSM.16.MT88.4 R16, [R217+0xc000] ;  /* 0x00c00000d910783b */ /* 0x000ea20000004200 */
[----:B------:R-:W-:Y:S01]  /*a330*/  FMUL.FTZ R3, R6, c[0x0][0x23c] ;  /* 0x00008f0006037a20 */ /* 0x000fe20000410000 */
[----:B------:R-:W3:Y:S01]  /*a340*/  MUFU.EX2 R31, R31 ;  /* 0x0000001f001f7308 */ /* 0x000ee20000000800 */
[--C-:B------:R-:W-:Y:S02]  /*a350*/  FFMA.FTZ R56, R22, c[0x0][0x23c], -R59.reuse ;  /* 0x00008f0016387a23 */ /* 0x100fe4000001083b */
[----:B------:R-:W-:Y:S02]  /*a360*/  FFMA.FTZ R61, R20, c[0x0][0x23c], -R59 ;  /* 0x00008f00143d7a23 */ /* 0x000fe4000001083b */
[----:B------:R-:W-:-:S02]  /*a370*/  FFMA.FTZ R65, R23, c[0x0][0x23c], -R46 ;  /* 0x00008f0017417a23 */ /* 0x000fc4000001082e */
[--C-:B------:R-:W-:Y:S01]  /*a380*/  FFMA.FTZ R63, R21, c[0x0][0x23c], -R46.reuse ;  /* 0x00008f00153f7a23 */ /* 0x100fe2000001082e */
[----:B------:R-:W4:Y:S01]  /*a390*/  MUFU.EX2 R30, R30 ;  /* 0x0000001e001e7308 */ /* 0x000f220000000800 */
[----:B------:R-:W-:Y:S01]  /*a3a0*/  LDSM.16.MT88.4 R20, [R218+0xc800] ;  /* 0x00c80000da14783b */ /* 0x000fe20000004200 */
[--C-:B------:R-:W-:Y:S02]  /*a3b0*/  FFMA.FTZ R48, R48, c[0x0][0x23c], -R59.reuse ;  /* 0x00008f0030307a23 */ /* 0x100fe4000001083b */
[--C-:B------:R-:W-:Y:S02]  /*a3c0*/  FFMA.FTZ R57, R24, c[0x0][0x23c], -R59.reuse ;  /* 0x00008f0018397a23 */ /* 0x100fe4000001083b */
[--C-:B------:R-:W-:Y:S02]  /*a3d0*/  FFMA.FTZ R64, R25, c[0x0][0x23c], -R46.reuse ;  /* 0x00008f0019407a23 */ /* 0x100fe4000001082e */
[----:B------:R-:W-:Y:S01]  /*a3e0*/  MUFU.EX2 R28, R28 ;  /* 0x0000001c001c7308 */ /* 0x000fe20000000800 */
[----:B---3--:R-:W-:Y:S01]  /*a3f0*/  F2FP.BF16.PACK_AB R4, R31, R36 ;  /* 0x000000241f04723e */ /* 0x008fe200000010ff */
[----:B------:R-:W-:Y:S01]  /*a400*/  FFMA.FTZ R66, R33, c[0x0][0x23c], -R46 ;  /* 0x00008f0021427a23 */ /* 0x000fe2000001082e */
[----:B------:R-:W-:Y:S01]  /*a410*/  LDSM.16.MT88.4 R24, [R220+0xc800] ;  /* 0x00c80000dc18783b */ /* 0x000fe20000004200 */
[----:B------:R-:W-:-:S02]  /*a420*/  FFMA.FTZ R67, R34, c[0x0][0x23c], -R59 ;  /* 0x00008f0022437a23 */ /* 0x000fc4000001083b */
[--C-:B------:R-:W-:Y:S02]  /*a430*/  FFMA.FTZ R132, R32, c[0x0][0x23c], -R59.reuse ;  /* 0x00008f0020847a23 */ /* 0x100fe4000001083b */
[----:B------:R-:W3:Y:S01]  /*a440*/  MUFU.EX2 R2, R2 ;  /* 0x0000000200027308 */ /* 0x000ee20000000800 */
[----:B----4-:R-:W-:Y:S01]  /*a450*/  F2FP.BF16.PACK_AB R6, R29, R30 ;  /* 0x0000001e1d06723e */ /* 0x010fe200000010ff */
[----:B------:R-:W-:Y:S01]  /*a460*/  LDSM.16.MT88.4 R32, [R217+0x10800] ;  /* 0x01080000d920783b */ /* 0x000fe20000004200 */
        /* <DEDUP_REMOVED lines=11> */
[----:B------:R-:W-:Y:S01]  /*a520*/  FFMA.FTZ R135, R135, c[0x0][0x23c], -R46 ;  /* 0x00008f0087877a23 */ /* 0x000fe2000001082e */
[----:B------:R-:W-:Y:S01]  /*a530*/  LDSM.16.MT88.4 R52, [R217+0x11000] ;  /* 0x01100000d934783b */ /* 0x000fe20000004200 */
[----:B------:R-:W-:-:S02]  /*a540*/  FFMA.FTZ R149, R152, c[0x0][0x23c], -R59 ;  /* 0x00008f0098957a23 */ /* 0x000fc4000001083b */
[----:B------:R-:W3:Y:S01]  /*a550*/  MUFU.EX2 R44, R44 ;  /* 0x0000002c002c7308 */ /* 0x000ee20000000800 */
[--C-:B------:R-:W-:Y:S02]  /*a560*/  FFMA.FTZ R152, R173, c[0x0][0x23c], -R46.reuse ;  /* 0x00008f00ad987a23 */ /* 0x100fe4000001082e */
[--C-:B------:R-:W-:Y:S02]  /*a570*/  FFMA.FTZ R157, R157, c[0x0][0x23c], -R46.reuse ;  /* 0x00008f009d9d7a23 */ /* 0x100fe4000001082e */
[--C-:B------:R-:W-:Y:S02]  /*a580*/  FFMA.FTZ R154, R171, c[0x0][0x23c], -R46.reuse ;  /* 0x00008f00ab9a7a23 */ /* 0x100fe4000001082e */
[----:B------:R-:W-:Y:S01]  /*a590*/  FFMA.FTZ R161, R161, c[0x0][0x23c], -R46 ;  /* 0x00008f00a1a17a23 */ /* 0x000fe2000001082e */
        /* <DEDUP_REMOVED lines=108> */
[--C-:B------:R-:W-:Y:S02]  /*ac60*/  FFMA.FTZ R164, R169, c[0x0][0x23c], -R46.reuse ;  /* 0x00008f00a9a47a23 */ /* 0x100fe4000001082e */
[----:B------:R-:W-:Y:S01]  /*ac70*/  MUFU.EX2 R147, R147 ;  /* 0x0000009300937308 */ /* 0x000fe20000000800 */
[----:B------:R-:W-:Y:S02]  /*ac80*/  FFMA.FTZ R167, R167, c[0x0][0x23c], -R46 ;  /* 0x00008f00a7a77a23 */ /* 0x000fe4000001082e */
[----:B------:R-:W-:Y:S01]  /*ac90*/  HMMA.16816.F32.BF16 R68, R4, R10, R68 ;  /* 0x0000000a0444723c */ /* 0x000fe20000041844 */
[----:B------:R-:W3:Y:S01]  /*aca0*/  LDSM.16.MT88.4 R8, [R220+0x10800] ;  /* 0x01080000dc08783b */ /* 0x000ee20000004200 */
[----:B------:R-:W-:-:S02]  /*acb0*/  FFMA.FTZ R158, R158, c[0x0][0x23c], -R59 ;  /* 0x00008f009e9e7a23 */ /* 0x000fc4000001083b */
[--C-:B------:R-:W-:Y:S01]  /*acc0*/  FFMA.FTZ R155, R155, c[0x0][0x23c], -R46.reuse ;  /* 0x00008f009b9b7a23 */ /* 0x100fe2000001082e */
[----:B------:R-:W1:Y:S01]  /*acd0*/  MUFU.EX2 R148, R148 ;  /* 0x0000009400947308 */ /* 0x000e620000000800 */
[--C-:B------:R-:W-:Y:S01]  /*ace0*/  FFMA.FTZ R153, R153, c[0x0][0x23c], -R46.reuse ;  /* 0x00008f0099997a23 */ /* 0x100fe2000001082e */
[----:B------:R-:W-:Y:S01]  /*acf0*/  F2FP.BF16.PACK_AB R4, R57, R48 ;  /* 0x000000303904723e */ /* 0x000fe200000010ff */
[--C-:B------:R-:W-:Y:S01]  /*ad00*/  FFMA.FTZ R146, R146, c[0x0][0x23c], -R59.reuse ;  /* 0x00008f0092927a23 */ /* 0x100fe2000001083b */
[----:B-----5:R-:W-:Y:S01]  /*ad10*/  F2FP.BF16.PACK_AB R5, R65, R64 ;  /* 0x000000404105723e */ /* 0x020fe200000010ff */
[----:B------:R-:W-:Y:S01]  /*ad20*/  FFMA.FTZ R142, R142, c[0x0][0x23c], -R59 ;  /* 0x00008f008e8e7a23 */ /* 0x000fe2000001083b */
[----:B------:R-:W-:Y:S01]  /*ad30*/  F2FP.BF16.PACK_AB R6, R61, R56 ;  /* 0x000000383d06723e */ /* 0x000fe200000010ff */
[--C-:B------:R-:W-:Y:S01]  /*ad40*/  FFMA.FTZ R143, R143, c[0x0][0x23c], -R46.reuse ;  /* 0x00008f008f8f7a23 */ /* 0x100fe2000001082e */
[----:B------:R-:W-:Y:S01]  /*ad50*/  F2FP.BF16.PACK_AB R7, R66, R63 ;  /* 0x0000003f4207723e */ /* 0x000fe200000010ff */
[----:B------:R-:W-:Y:S01]  /*ad60*/  MUFU.EX2 R150, R150 ;  /* 0x0000009600967308 */ /* 0x000fe20000000800 */
[----:B------:R-:W-:-:S02]  /*ad70*/  FFMA.FTZ R141, R141, c[0x0][0x23c], -R46 ;  /* 0x00008f008d8d7a23 */ /* 0x000fc4000001082e */
[----:B------:R-:W-:Y:S02]  /*ad80*/  FFMA.FTZ R139, R139, c[0x0][0x23c], -R46 ;  /* 0x00008f008b8b7a23 */ /* 0x000fe4000001082e */
        /* <DEDUP_REMOVED lines=8> */
[----:B------:R-:W5:Y:S01]  /*ae10*/  LDSM.16.MT88.4 R20, [R216+0x10800] ;  /* 0x01080000d814783b */ /* 0x000f620000004200 */
        /* <DEDUP_REMOVED lines=18> */
[----:B------:R-:W1:Y:S01]  /*af40*/  MUFU.EX2 R161, R161 ;  /* 0x000000a100a17308 */ /* 0x000e620000000800 */
[----:B------:R-:W-:-:S04]  /*af50*/  FADD.FTZ R3, R67, R0 ;  /* 0x0000000043037221 */ /* 0x000fc80000010000 */
[----:B------:R-:W-:Y:S01]  /*af60*/  FADD.FTZ R3, R132, R3 ;  /* 0x0000000384037221 */ /* 0x000fe20000010000 */
[----:B------:R-:W-:Y:S01]  /*af70*/  HMMA.16816.F32.BF16 R100, R4, R14, R100 ;  /* 0x0000000e0464723c */ /* 0x000fe20000041864 */
[----:B------:R-:W1:Y:S01]  /*af80*/  LDSM.16.MT88.4 R12, [R217+0xd000] ;  /* 0x00d00000d90c783b */ /* 0x000e620000004200 */
[----:B------:R-:W-:Y:S01]  /*af90*/  MUFU.EX2 R166, R166 ;  /* 0x000000a600a67308 */ /* 0x000fe20000000800 */
[----:B----4-:R-:W-:-:S04]  /*afa0*/  FADD.FTZ R0, R134, R3 ;  /* 0x0000000386007221 */ /* 0x010fc80000010000 */
[----:B------:R-:W-:Y:S01]  /*afb0*/  FADD.FTZ R0, R133, R0 ;  /* 0x0000000085007221 */ /* 0x000fe20000010000 */
[C---:B---3--:R-:W-:Y:S02]  /*afc0*/  HMMA.16816.F32.BF16 R96, R4.reuse, R8, R96 ;  /* 0x000000080460723c */ /* 0x048fe40000041860 */
[----:B------:R-:W3:Y:S06]  /*afd0*/  MUFU.EX2 R171, R171 ;  /* 0x000000ab00ab7308 */ /* 0x000eec0000000800 */
[C---:B------:R-:W-:Y:S01]  /*afe0*/  HMMA.16816.F32.BF16 R92, R4.reuse, R10, R92 ;  /* 0x0000000a045c723c */ /* 0x040fe2000004185c */
[----:B------:R-:W4:Y:S01]  /*aff0*/  LDSM.16.MT88.4 R8, [R216+0xd000] ;  /* 0x00d00000d808783b */ /* 0x000f220000004200 */
        /* <DEDUP_REMOVED lines=18> */
[----:B------:R-:W-:Y:S01]  /*b120*/  HMMA.16816.F32.BF16 R68, R4, R22, R68 ;  /* 0x000000160444723c */ /* 0x000fe20000041844 */
[----:B------:R-:W5:Y:S01]  /*b130*/  LDSM.16.MT88.4 R20, [R220+0x11000] ;  /* 0x01100000dc14783b */ /* 0x000f620000004200 */
        /* <DEDUP_REMOVED lines=21> */
[C---:B------:R-:W-:Y:S08]  /*b290*/  HMMA.16816.F32.BF16 R80, R4.reuse, R52, R80 ;  /* 0x000000340450723c */ /* 0x040ff00000041850 */
[C---:B------:R-:W-:Y:S01]  /*b2a0*/  HMMA.16816.F32.BF16 R76, R4.reuse, R54, R76 ;  /* 0x00000036044c723c */ /* 0x040fe2000004184c */
[----:B------:R-:W1:Y:S07]  /*b2b0*/  LDSM.16.MT88.4 R52, [R218+0x11800] ;  /* 0x01180000da34783b */ /* 0x000e6e0000004200 */
[C---:B------:R-:W-:Y:S08]  /*b2c0*/  HMMA.16816.F32.BF16 R88, R4.reuse, R40, R88 ;  /* 0x000000280458723c */ /* 0x040ff00000041858 */
[C---:B------:R-:W-:Y:S08]  /*b2d0*/  HMMA.16816.F32.BF16 R128, R4.reuse, R24, R128 ;  /* 0x000000180480723c */ /* 0x040ff00000041880 */
[C---:B------:R-:W-:Y:S01]  /*b2e0*/  HMMA.16816.F32.BF16 R124, R4.reuse, R26, R124 ;  /* 0x0000001a047c723c */ /* 0x040fe2000004187c */
[----:B------:R-:W1:Y:S07]  /*b2f0*/  LDSM.16.MT88.4 R24, [R220+0xd800] ;  /* 0x00d80000dc18783b */ /* 0x000e6e0000004200 */
[C---:B-----5:R-:W-:Y:S08]  /*b300*/  HMMA.16816.F32.BF16 R96, R4.reuse, R20, R96 ;  /* 0x000000140460723c */ /* 0x060ff00000041860 */
[C---:B------:R-:W-:Y:S01]  /*b310*/  HMMA.16816.F32.BF16 R92, R4.reuse, R22, R92 ;  /* 0x00000016045c723c */ /* 0x040fe2000004185c */
[----:B------:R-:W5:Y:S07]  /*b320*/  LDSM.16.MT88.4 R20, [R220+0x11800] ;  /* 0x01180000dc14783b */ /* 0x000f6e0000004200 */
[C---:B------:R-:W-:Y:S01]  /*b330*/  HMMA.16816.F32.BF16 R84, R4.reuse, R42, R84 ;  /* 0x0000002a0454723c */ /* 0x040fe20000041854 */
[----:B------:R-:W1:Y:S07]  /*b340*/  LDSM.16.MT88.4 R40, [R217+0x11800] ;  /* 0x01180000d928783b */ /* 0x000e6e0000004200 */
[C---:B------:R-:W-:Y:S08]  /*b350*/  HMMA.16816.F32.BF16 R72, R4.reuse, R32, R72 ;  /* 0x000000200448723c */ /* 0x040ff00000041848 */
        /* <DEDUP_REMOVED lines=23> */
[C---:B------:R-:W-:Y:S07]  /*b4d0*/  HMMA.16816.F32.BF16 R88, R4.reuse, R52, R88 ;  /* 0x000000340458723c */ /* 0x040fee0000041858 */
[--C-:B------:R-:W-:Y:S01]  /*b4e0*/  FFMA.FTZ R52, R165, c[0x0][0x23c], -R46.reuse ;  /* 0x00008f00a5347a23 */ /* 0x100fe2000001082e */
[----:B------:R-:W-:Y:S01]  /*b4f0*/  HMMA.16816.F32.BF16 R128, R4, R24, R128 ;  /* 0x000000180480723c */ /* 0x000fe20000041880 */
[----:B------:R-:W-:-:S02]  /*b500*/  FFMA.FTZ R53, R163, c[0x0][0x23c], -R46 ;  /* 0x00008f00a3357a23 */ /* 0x000fc4000001082e */
[--C-:B------:R-:W-:Y:S02]  /*b510*/  FFMA.FTZ R163, R156, c[0x0][0x23c], -R59.reuse ;  /* 0x00008f009ca37a23 */ /* 0x100fe4000001083b */
[----:B------:R-:W-:Y:S01]  /*b520*/  MUFU.EX2 R52, R52 ;  /* 0x0000003400347308 */ /* 0x000fe20000000800 */
[--C-:B------:R-:W-:Y:S02]  /*b530*/  FFMA.FTZ R156, R159, c[0x0][0x23c], -R46.reuse ;  /* 0x00008f009f9c7a23 */ /* 0x100fe4000001082e */
[C---:B------:R-:W-:Y:S01]  /*b540*/  HMMA.16816.F32.BF16 R124, R4.reuse, R26, R124 ;  /* 0x0000001a047c723c */ /* 0x040fe2000004187c */
[----:B------:R-:W1:Y:S01]  /*b550*/  LDSM.16.MT88.4 R24, [R220+0xe000] ;  /* 0x00e00000dc18783b */ /* 0x000e620000004200 */
[--C-:B------:R-:W-:Y:S02]  /*b560*/  FFMA.FTZ R159, R140, c[0x0][0x23c], -R59.reuse ;  /* 0x00008f008c9f7a23 */ /* 0x100fe4000001083b */
[----:B------:R-:W-:Y:S01]  /*b570*/  FFMA.FTZ R140, R145, c[0x0][0x23c], -R46 ;  /* 0x00008f00918c7a23 */ /* 0x000fe2000001082e */
[----:B------:R-:W1:Y:S03]  /*b580*/  MUFU.EX2 R53, R53 ;  /* 0x0000003500357308 */ /* 0x000e660000000800 */
[C---:B-----5:R-:W-:Y:S05]  /*b590*/  HMMA.16816.F32.BF16 R96, R4.reuse, R20, R96 ;  /* 0x000000140460723c */ /* 0x060fea0000041860 */
[----:B------:R-:W-:Y:S03]  /*b5a0*/  MUFU.EX2 R163, R163 ;  /* 0x000000a300a37308 */ /* 0x000fe60000000800 */
[C---:B------:R-:W-:Y:S01]  /*b5b0*/  HMMA.16816.F32.BF16 R92, R4.reuse, R22, R92 ;  /* 0x00000016045c723c */ /* 0x040fe2000004185c */
[----:B------:R-:W5:Y:S04]  /*b5c0*/  LDSM.16.MT88.4 R20, [R220+0x12000] ;  /* 0x01200000dc14783b */ /* 0x000f680000004200 */
        /* <DEDUP_REMOVED lines=12> */
[C---:B---3--:R-:W-:Y:S05]  /*b690*/  HMMA.16816.F32.BF16 R72, R4.reuse, R32, R72 ;  /* 0x000000200448723c */ /* 0x048fea0000041848 */
[----:B------:R-:W3:Y:S03]  /*b6a0*/  MUFU.EX2 R160, R160 ;  /* 0x000000a000a07308 */ /* 0x000ee60000000800 */
[----:B------:R-:W-:Y:S01]  /*b6b0*/  HMMA.16816.F32.BF16 R68, R4, R34, R68 ;  /* 0x000000220444723c */ /* 0x000fe20000041844 */
[----:B------:R-:W4:Y:S04]  /*b6c0*/  LDSM.16.MT88.4 R32, [R218+0x12000] ;  /* 0x01200000da20783b */ /* 0x000f280000004200 */
        /* <DEDUP_REMOVED lines=21> */
[----:B---3--:R-:W-:-:S04]  /*b820*/  FADD.FTZ R3, R160, R3 ;  /* 0x00000003a0037221 */ /* 0x008fc80000010000 */
[----:B-1----:R-:W-:Y:S01]  /*b830*/  FADD.FTZ R0, R140, R3 ;  /* 0x000000038c007221 */ /* 0x002fe20000010000 */
[----:B------:R-:W-:Y:S01]  /*b840*/  HMMA.16816.F32.BF16 R108, R4, R14, R108 ;  /* 0x0000000e046c723c */ /* 0x000fe2000004186c */
[----:B------:R-:W1:Y:S02]  /*b850*/  LDSM.16.MT88.4 R12, [R216+0x12000] ;  /* 0x01200000d80c783b */ /* 0x000e640000004200 */
[----:B------:R-:W-:-:S04]  /*b860*/  FADD.FTZ R0, R143, R0 ;  /* 0x000000008f007221 */ /* 0x000fc80000010000 */
[----:B------:R-:W-:Y:S01]  /*b870*/  FADD.FTZ R3, R141, R0 ;  /* 0x000000008d037221 */ /* 0x000fe20000010000 */
[C---:B----4-:R-:W-:Y:S08]  /*b880*/  HMMA.16816.F32.BF16 R104, R4.reuse, R8, R104 ;  /* 0x000000080468723c */ /* 0x050ff00000041868 */
        /* <DEDUP_REMOVED lines=130> */
.L_x_3560:
        /* <DEDUP_REMOVED lines=13> */
.L_x_3570:
        /* <DEDUP_REMOVED lines=65> */
.L_x_3567:
        /* <DEDUP_REMOVED lines=37> */
[----:B------:R-:W1:Y:S08]  /*c7e0*/  LDSM.16.M88.4 R140, [R225+0x4000] ;  /* 0x00400000e18c783b */ /* 0x000e700000000200 */
        /* <DEDUP_REMOVED lines=33> */
[----:B------:R-:W1:Y:S01]  /*ca00*/  LDSM.16.M88.4 R164, [R219+0x4000] ;  /* 0x00400000dba4783b */ /* 0x000e620000000200 */
        /* <DEDUP_REMOVED lines=250> */
[----:B---3--:R-:W-:Y:S07]  /*d9b0*/  FMUL.FTZ R132, R24, c[0x0][0x2ec] ;  /* 0x0000bb0018847a20 */ /* 0x008fee0000410000 */
        /* <DEDUP_REMOVED lines=10> */
[----:B------:R1:W1:Y:S01]  /*da60*/  MUFU.TANH R161, R134 ;  /* 0x0000008600a17308 */ /* 0x0002620000002400 */
[----:B---3--:R-:W-:Y:S09]  /*da70*/  FMUL.FTZ R132, R31, c[0x0][0x2ec] ;  /* 0x0000bb001f847a20 */ /* 0x008ff20000410000 */
        /* <DEDUP_REMOVED lines=38> */
[----:B------:R-:W-:-:S05]  /*dce0*/  @!P0 BRA `(.L_x_3569) ;  /* 0x000003b000008947 */ /* 0x000fca0003800000 */
        /* <DEDUP_REMOVED lines=59> */
.L_x_3569:
        /* <DEDUP_REMOVED lines=38> */
.L_x_3568:
        /* <DEDUP_REMOVED lines=78> */
[----:B------:R-:W-:Y:S01]  /*e7e0*/  FADD.FTZ R5, -R3, R0 ;  /* 0x0000000003057221 */ /* 0x000fe20000010100 */
[----:B--2---:R-:W-:Y:S03]  /*e7f0*/  FMNMX.FTZ R132, R11, R132, !PT ;  /* 0x000000840b847209 */ /* 0x004fe60007810000 */
[----:B------:R-:W-:Y:S01]  /*e800*/  FMUL.FTZ R0, R5, c[0x0][0x23c] ;  /* 0x00008f0005007a20 */ /* 0x000fe20000410000 */
[C---:B------:R-:W-:Y:S01]  /*e810*/  FSETP.NEU.FTZ.AND P1, PT, R132.reuse, -INF , PT ;  /* 0xff8000008400780b */ /* 0x040fe20003f3d000 */
[C---:B------:R-:W-:Y:S02]  /*e820*/  FMUL.FTZ R145, R132.reuse, c[0x0][0x23c] ;  /* 0x00008f0084917a20 */ /* 0x040fe40000410000 */
[----:B------:R-:W-:Y:S02]  /*e830*/  FADD.FTZ R2, -R132, R135 ;  /* 0x0000008784027221 */ /* 0x000fe40000010100 */
[----:B------:R-:W1:Y:S01]  /*e840*/  MUFU.EX2 R0, R0 ;  /* 0x0000000000007308 */ /* 0x000e620000000800 */
[----:B------:R-:W-:Y:S02]  /*e850*/  MOV R135, R132 ;  /* 0x0000008400877202 */ /* 0x000fe40000000f00 */
[----:B------:R-:W-:Y:S01]  /*e860*/  FSEL R145, R145, RZ, P1 ;  /* 0x000000ff91917208 */ /* 0x000fe20000800000 */
[----:B------:R-:W-:Y:S01]  /*e870*/  FMUL.FTZ R6, R2, c[0x0][0x23c] ;  /* 0x00008f0002067a20 */ /* 0x000fe20000410000 */
[C---:B------:R-:W-:Y:S03]  /*e880*/  FSETP.NEU.FTZ.AND P1, PT, R3.reuse, -INF , PT ;  /* 0xff8000000300780b */ /* 0x040fe60003f3d000 */
[--C-:B------:R-:W-:Y:S02]  /*e890*/  FFMA.FTZ R143, R144, c[0x0][0x23c], -R145.reuse ;  /* 0x00008f00908f7a23 */ /* 0x100fe40000010891 */
[----:B------:R-:W-:Y:S01]  /*e8a0*/  FMUL.FTZ R144, R3, c[0x0][0x23c] ;  /* 0x00008f0003907a20 */ /* 0x000fe20000410000 */
[----:B------:R-:W2:Y:S01]  /*e8b0*/  MUFU.EX2 R2, R6 ;  /* 0x0000000600027308 */ /* 0x000ea20000000800 */
[--C-:B------:R-:W-:Y:S02]  /*e8c0*/  FFMA.FTZ R141, R8, c[0x0][0x23c], -R145.reuse ;  /* 0x00008f00088d7a23 */ /* 0x100fe40000010891 */
[--C-:B------:R-:W-:Y:S01]  /*e8d0*/  FFMA.FTZ R142, R152, c[0x0][0x23c], -R145.reuse ;  /* 0x00008f00988e7a23 */ /* 0x100fe20000010891 */
[----:B------:R-:W-:Y:S01]  /*e8e0*/  FSEL R144, R144, RZ, P1 ;  /* 0x000000ff90907208 */ /* 0x000fe20000800000 */
[--C-:B------:R-:W-:Y:S01]  /*e8f0*/  FFMA.FTZ R140, R148, c[0x0][0x23c], -R145.reuse ;  /* 0x00008f00948c7a23 */ /* 0x100fe20000010891 */
[----:B------:R-:W-:Y:S01]  /*e900*/  ISETP.GT.AND P1, PT, R232, R229, PT ;  /* 0x000000e5e800720c */ /* 0x000fe20003f24270 */
[--C-:B------:R-:W-:Y:S02]  /*e910*/  FFMA.FTZ R146, R146, c[0x0][0x23c], -R145.reuse ;  /* 0x00008f0092927a23 */ /* 0x100fe40000010891 */
[--C-:B------:R-:W-:Y:S01]  /*e920*/  FFMA.FTZ R137, R10, c[0x0][0x23c], -R144.reuse ;  /* 0x00008f000a897a23 */ /* 0x100fe20000010890 */
[----:B------:R-:W-:Y:S01]  /*e930*/  MUFU.EX2 R143, R143 ;  /* 0x0000008f008f7308 */ /* 0x000fe20000000800 */
[--C-:B------:R-:W-:Y:S02]  /*e940*/  FFMA.FTZ R136, R9, c[0x0][0x23c], -R144.reuse ;  /* 0x00008f0009887a23 */ /* 0x100fe40000010890 */
[--C-:B------:R-:W-:Y:S02]  /*e950*/  FFMA.FTZ R139, R172, c[0x0][0x23c], -R144.reuse ;  /* 0x00008f00ac8b7a23 */ /* 0x100fe40000010890 */
[--C-:B------:R-:W-:Y:S02]  /*e960*/  FFMA.FTZ R138, R168, c[0x0][0x23c], -R144.reuse ;  /* 0x00008f00a88a7a23 */ /* 0x100fe40000010890 */
[C---:B-1----:R-:W-:Y:S02]  /*e970*/  FMUL.FTZ R7, R0.reuse, R131 ;  /* 0x0000008300077220 */ /* 0x042fe40000410000 */
[C---:B------:R-:W-:Y:S01]  /*e980*/  FMUL.FTZ R10, R0.reuse, R126 ;  /* 0x0000007e000a7220 */ /* 0x040fe20000410000 */
[----:B------:R-:W-:Y:S01]  /*e990*/  MUFU.EX2 R136, R136 ;  /* 0x0000008800887308 */ /* 0x000fe20000000800 */
[C---:B------:R-:W-:Y:S02]  /*e9a0*/  FMUL.FTZ R11, R0.reuse, R127 ;  /* 0x0000007f000b7220 */ /* 0x040fe40000410000 */
[----:B------:R-:W-:Y:S02]  /*e9b0*/  FMUL.FTZ R18, R0, R118 ;  /* 0x0000007600127220 */ /* 0x000fe40000410000 */
[C---:B--2---:R-:W-:Y:S02]  /*e9c0*/  FMUL.FTZ R4, R2.reuse, R128 ;  /* 0x0000008002047220 */ /* 0x044fe40000410000 */
[----:B------:R-:W-:Y:S02]  /*e9d0*/  FMUL.FTZ R5, R2, R129 ;  /* 0x0000008102057220 */ /* 0x000fe40000410000 */
[----:B------:R-:W-:Y:S01]  /*e9e0*/  FMUL.FTZ R6, R0, R130 ;  /* 0x0000008200067220 */ /* 0x000fe20000410000 */
[----:B------:R-:W1:Y:S01]  /*e9f0*/  MUFU.EX2 R142, R142 ;  /* 0x0000008e008e7308 */ /* 0x000e620000000800 */
[C---:B------:R-:W-:Y:S02]  /*ea00*/  FMUL.FTZ R8, R2.reuse, R124 ;  /* 0x0000007c02087220 */ /* 0x040fe40000410000 */
[C---:B------:R-:W-:Y:S02]  /*ea10*/  FMUL.FTZ R9, R2.reuse, R125 ;  /* 0x0000007d02097220 */ /* 0x040fe40000410000 */
[C---:B------:R-:W-:Y:S01]  /*ea20*/  FMUL.FTZ R16, R2.reuse, R116 ;  /* 0x0000007402107220 */ /* 0x040fe20000410000 */
[----:B------:R-:W-:Y:S01]  /*ea30*/  LDSM.16.MT88.4 R124, [R220+0xf800] ;  /* 0x00f80000dc7c783b */ /* 0x000fe20000004200 */
[----:B------:R-:W-:Y:S02]  /*ea40*/  FMUL.FTZ R17, R2, R117 ;  /* 0x0000007502117220 */ /* 0x000fe40000410000 */
[----:B------:R-:W-:Y:S01]  /*ea50*/  FMUL.FTZ R19, R0, R119 ;  /* 0x0000007700137220 */ /* 0x000fe20000410000 */
[----:B------:R-:W-:Y:S01]  /*ea60*/  MUFU.EX2 R139, R139 ;  /* 0x0000008b008b7308 */ /* 0x000fe20000000800 */
[C---:B------:R-:W-:Y:S02]  /*ea70*/  FMUL.FTZ R24, R2.reuse, R108 ;  /* 0x0000006c02187220 */ /* 0x040fe40000410000 */
        /* <DEDUP_REMOVED lines=21> */
[----:B------:R-:W-:Y:S01]  /*ebd0*/  LDSM.16.MT88.4 R92, [R217+0x11000] ;  /* 0x01100000d95c783b */ /* 0x000fe20000004200 */
[----:B------:R-:W-:Y:S01]  /*ebe0*/  FMUL.FTZ R51, R0, R87 ;  /* 0x0000005700337220 */ /* 0x000fe20000410000 */
[----:B--2---:R-:W-:Y:S01]  /*ebf0*/  F2FP.BF16.PACK_AB R129, R138, R139 ;  /* 0x0000008b8a81723e */ /* 0x004fe200000010ff */
[C---:B------:R-:W-:Y:S02]  /*ec00*/  FMUL.FTZ R56, R2.reuse, R76 ;  /* 0x0000004c02387220 */ /* 0x040fe40000410000 */
[----:B------:R-:W-:Y:S03]  /*ec10*/  FMUL.FTZ R57, R2, R77 ;  /* 0x0000004d02397220 */ /* 0x000fe60000410000 */
[----:B------:R-:W2:Y:S01]  /*ec20*/  LDSM.16.MT88.4 R84, [R216+0x10000] ;  /* 0x01000000d854783b */ /* 0x000ea20000004200 */
[----:B------:R-:W3:Y:S01]  /*ec30*/  MUFU.EX2 R137, R137 ;  /* 0x0000008900897308 */ /* 0x000ee20000000800 */
[C---:B------:R-:W-:Y:S02]  /*ec40*/  FMUL.FTZ R58, R0.reuse, R78 ;  /* 0x0000004e003a7220 */ /* 0x040fe40000410000 */
[----:B------:R-:W-:Y:S02]  /*ec50*/  FMUL.FTZ R59, R0, R79 ;  /* 0x0000004f003b7220 */ /* 0x000fe40000410000 */
[C---:B------:R-:W-:Y:S02]  /*ec60*/  FMUL.FTZ R64, R2.reuse, R68 ;  /* 0x0000004402407220 */ /* 0x040fe40000410000 */
[----:B------:R-:W4:Y:S01]  /*ec70*/  LDSM.16.MT88.4 R76, [R220+0xc800] ;  /* 0x00c80000dc4c783b */ /* 0x000f220000004200 */
[----:B------:R-:W-:Y:S02]  /*ec80*/  FMUL.FTZ R65, R2, R69 ;  /* 0x0000004502417220 */ /* 0x000fe40000410000 */
[C---:B------:R-:W-:Y:S01]  /*ec90*/  FMUL.FTZ R66, R0.reuse, R70 ;  /* 0x0000004600427220 */ /* 0x040fe20000410000 */
[----:B------:R-:W-:Y:S01]  /*eca0*/  MUFU.EX2 R146, R146 ;  /* 0x0000009200927308 */ /* 0x000fe20000000800 */
[----:B------:R-:W-:Y:S01]  /*ecb0*/  FMUL.FTZ R67, R0, R71 ;  /* 0x0000004700437220 */ /* 0x000fe20000410000 */
[----:B-1----:R-:W-:Y:S01]  /*ecc0*/  F2FP.BF16.PACK_AB R130, R140, R141 ;  /* 0x0000008d8c82723e */ /* 0x002fe200000010ff */
[--C-:B------:R-:W-:Y:S02]  /*ecd0*/  FFMA.FTZ R148, R151, c[0x0][0x23c], -R144.reuse ;  /* 0x00008f0097947a23 */ /* 0x100fe40000010890 */
[--C-:B------:R-:W-:Y:S02]  /*ece0*/  FFMA.FTZ R149, R149, c[0x0][0x23c], -R144.reuse ;  /* 0x00008f0095957a23 */ /* 0x100fe40000010890 */
[--C-:B------:R-:W-:Y:S03]  /*ecf0*/  FFMA.FTZ R151, R175, c[0x0][0x23c], -R145.reuse ;  /* 0x00008f00af977a23 */ /* 0x100fe60000010891 */
[----:B------:R-:W-:Y:S01]  /*ed00*/  MUFU.EX2 R148, R148 ;  /* 0x0000009400947308 */ /* 0x000fe20000000800 */
[--C-:B------:R-:W-:Y:S01]  /*ed10*/  FFMA.FTZ R152, R173, c[0x0][0x23c], -R144.reuse ;  /* 0x00008f00ad987a23 */ /* 0x100fe20000010890 */
[----:B---3--:R-:W-:Y:S01]  /*ed20*/  F2FP.BF16.PACK_AB R131, R136, R137 ;  /* 0x000000898883723e */ /* 0x008fe200000010ff */
[--C-:B------:R-:W-:Y:S02]  /*ed30*/  FFMA.FTZ R154, R154, c[0x0][0x23c], -R145.reuse ;  /* 0x00008f009a9a7a23 */ /* 0x100fe40000010891 */
[--C-:B------:R-:W-:Y:S02]  /*ed40*/  FFMA.FTZ R155, R155, c[0x0][0x23c], -R145.reuse ;  /* 0x00008f009b9b7a23 */ /* 0x100fe40000010891 */
[--C-:B------:R-:W-:Y:S02]  /*ed50*/  FFMA.FTZ R157, R157, c[0x0][0x23c], -R144.reuse ;  /* 0x00008f009d9d7a23 */ /* 0x100fe40000010890 */
[C---:B------:R-:W-:Y:S01]  /*ed60*/  HMMA.16816.F32.BF16 R4, R128.reuse, R12, R4 ;  /* 0x0000000c8004723c */ /* 0x040fe20000041804 */
[----:B------:R-:W1:Y:S04]  /*ed70*/  MUFU.EX2 R149, R149 ;  /* 0x0000009500957308 */ /* 0x000e680000000800 */
        /* <DEDUP_REMOVED lines=11> */
[----:B-1----:R-:W-:Y:S01]  /*ee30*/  F2FP.BF16.PACK_AB R71, R149, R148 ;  /* 0x000000949547723e */ /* 0x002fe200000010ff */
        /* <DEDUP_REMOVED lines=35> */
[--C-:B------:R-:W-:Y:S01]  /*f070*/  FFMA.FTZ R147, R150, c[0x0][0x23c], -R145.reuse ;  /* 0x00008f0096937a23 */ /* 0x100fe20000010891 */
[----:B------:R-:W1:Y:S01]  /*f080*/  MUFU.EX2 R105, R105 ;  /* 0x0000006900697308 */ /* 0x000e620000000800 */
[C---:B------:R-:W-:Y:S04]  /*f090*/  FMUL.FTZ R38, R0.reuse, R98 ;  /* 0x0000006200267220 */ /* 0x040fe80000410000 */
[----:B------:R-:W-:Y:S02]  /*f0a0*/  FMUL.FTZ R39, R0, R99 ;  /* 0x0000006300277220 */ /* 0x000fe40000410000 */
[----:B------:R-:W-:Y:S01]  /*f0b0*/  LDSM.16.MT88.4 R96, [R216+0x11000] ;  /* 0x01100000d860783b */ /* 0x000fe20000004200 */
[--C-:B------:R-:W-:Y:S02]  /*f0c0*/  FFMA.FTZ R150, R153, c[0x0][0x23c], -R145.reuse ;  /* 0x00008f0099967a23 */ /* 0x100fe40000010891 */
[----:B------:R-:W-:Y:S01]  /*f0d0*/  MUFU.EX2 R160, R160 ;  /* 0x000000a000a07308 */ /* 0x000fe20000000800 */
[--C-:B------:R-:W-:Y:S01]  /*f0e0*/  FFMA.FTZ R153, R171, c[0x0][0x23c], -R144.reuse ;  /* 0x00008f00ab997a23 */ /* 0x100fe20000010890 */
[C---:B------:R-:W-:Y:S03]  /*f0f0*/  HMMA.16816.F32.BF16 R36, R128.reuse, R44, R36 ;  /* 0x0000002c8024723c */ /* 0x040fe60000041824 */
[--C-:B------:R-:W-:Y:S02]  /*f100*/  FFMA.FTZ R156, R169, c[0x0][0x23c], -R144.reuse ;  /* 0x00008f00a99c7a23 */ /* 0x100fe40000010890 */
[--C-:B------:R-:W-:Y:S02]  /*f110*/  FFMA.FTZ R163, R174, c[0x0][0x23c], -R145.reuse ;  /* 0x00008f00aea37a23 */ /* 0x100fe40000010891 */
[C---:B------:R-:W-:Y:S01]  /*f120*/  FMUL.FTZ R44, R2.reuse, R88 ;  /* 0x00000058022c7220 */ /* 0x040fe20000410000 */
[C---:B------:R-:W-:Y:S01]  /*f130*/  HMMA.16816.F32.BF16 R40, R128.reuse, R46, R40 ;  /* 0x0000002e8028723c */ /* 0x040fe20000041828 */
[----:B------:R-:W3:Y:S03]  /*f140*/  MUFU.EX2 R107, R107 ;  /* 0x0000006b006b7308 */ /* 0x000ee60000000800 */
[----:B------:R-:W-:Y:S01]  /*f150*/  FMUL.FTZ R45, R2, R89 ;  /* 0x00000059022d7220 */ /* 0x000fe20000410000 */
[----:B-1----:R-:W-:Y:S01]  /*f160*/  F2FP.BF16.PACK_AB R68, R105, R104 ;  /* 0x000000686944723e */ /* 0x002fe200000010ff */
[--C-:B------:R-:W-:Y:S02]  /*f170*/  FFMA.FTZ R167, R170, c[0x0][0x23c], -R145.reuse ;  /* 0x00008f00aaa77a23 */ /* 0x100fe40000010891 */
[C---:B------:R-:W-:Y:S03]  /*f180*/  FMUL.FTZ R46, R0.reuse, R90 ;  /* 0x0000005a002e7220 */ /* 0x040fe60000410000 */
[----:B------:R-:W1:Y:S01]  /*f190*/  MUFU.EX2 R147, R147 ;  /* 0x0000009300937308 */ /* 0x000e620000000800 */
[----:B------:R-:W-:Y:S02]  /*f1a0*/  FMUL.FTZ R47, R0, R91 ;  /* 0x0000005b002f7220 */ /* 0x000fe40000410000 */
[----:B------:R-:W-:Y:S01]  /*f1b0*/  LDSM.16.MT88.4 R88, [R216+0xc800] ;  /* 0x00c80000d858783b */ /* 0x000fe20000004200 */
[--C-:B------:R-:W-:Y:S02]  /*f1c0*/  FFMA.FTZ R169, R250, c[0x0][0x23c], -R144.reuse ;  /* 0x00008f00faa97a23 */ /* 0x100fe40000010890 */
[--C-:B------:R-:W-:Y:S02]  /*f1d0*/  FFMA.FTZ R170, R246, c[0x0][0x23c], -R145.reuse ;  /* 0x00008f00f6aa7a23 */ /* 0x100fe40000010891 */
[C---:B------:R-:W-:Y:S02]  /*f1e0*/  HMMA.16816.F32.BF16 R44, R128.reuse, R52, R44 ;  /* 0x00000034802c723c */ /* 0x040fe4000004182c */
[----:B------:R-:W-:Y:S01]  /*f1f0*/  MUFU.EX2 R164, R164 ;  /* 0x000000a400a47308 */ /* 0x000fe20000000800 */
[--C-:B------:R-:W-:Y:S02]  /*f200*/  FFMA.FTZ R171, R248, c[0x0][0x23c], -R145.reuse ;  /* 0x00008f00f8ab7a23 */ /* 0x100fe40000010891 */
[--C-:B------:R-:W-:Y:S01]  /*f210*/  FFMA.FTZ R174, R244, c[0x0][0x23c], -R145.reuse ;  /* 0x00008f00f4ae7a23 */ /* 0x100fe20000010891 */
[----:B---3--:R-:W-:Y:S01]  /*f220*/  F2FP.BF16.PACK_AB R69, R107, R106 ;  /* 0x0000006a6b45723e */ /* 0x008fe200000010ff */
[C---:B------:R-:W-:Y:S01]  /*f230*/  FMUL.FTZ R52, R2.reuse, R80 ;  /* 0x0000005002347220 */ /* 0x040fe20000410000 */
[C---:B------:R-:W-:Y:S04]  /*f240*/  HMMA.16816.F32.BF16 R48, R128.reuse, R54, R48 ;  /* 0x000000368030723c */ /* 0x040fe80000041830 */
[----:B------:R-:W-:Y:S01]  /*f250*/  FMUL.FTZ R53, R2, R81 ;  /* 0x0000005102357220 */ /* 0x000fe20000410000 */
[----:B------:R-:W3:Y:S01]  /*f260*/  MUFU.EX2 R150, R150 ;  /* 0x0000009600967308 */ /* 0x000ee20000000800 */
[--C-:B------:R-:W-:Y:S02]  /*f270*/  FFMA.FTZ R193, R199, c[0x0][0x23c], -R144.reuse ;  /* 0x00008f00c7c17a23 */ /* 0x100fe40000010890 */
[C---:B------:R-:W-:Y:S01]  /*f280*/  FMUL.FTZ R54, R0.reuse, R82 ;  /* 0x0000005200367220 */ /* 0x040fe20000410000 */
[----:B-1----:R-:W-:Y:S03]  /*f290*/  F2FP.BF16.PACK_AB R70, R147, R146 ;  /* 0x000000929346723e */ /* 0x002fe600000010ff */
[----:B------:R-:W-:Y:S02]  /*f2a0*/  FMUL.FTZ R55, R0, R83 ;  /* 0x0000005300377220 */ /* 0x000fe40000410000 */
[----:B------:R-:W1:Y:S01]  /*f2b0*/  LDSM.16.MT88.4 R80, [R218+0xc800] ;  /* 0x00c80000da50783b */ /* 0x000e620000004200 */
[----:B------:R-:W5:Y:S01]  /*f2c0*/  MUFU.EX2 R153, R153 ;  /* 0x0000009900997308 */ /* 0x000f620000000800 */
[--C-:B------:R-:W-:Y:S02]  /*f2d0*/  FFMA.FTZ R194, R196, c[0x0][0x23c], -R145.reuse ;  /* 0x00008f00c4c27a23 */ /* 0x100fe40000010891 */
[--C-:B------:R-:W-:Y:S01]  /*f2e0*/  FFMA.FTZ R195, R190, c[0x0][0x23c], -R145.reuse ;  /* 0x00008f00bec37a23 */ /* 0x100fe20000010891 */
[C---:B------:R-:W-:Y:S03]  /*f2f0*/  HMMA.16816.F32.BF16 R52, R128.reuse, R60, R52 ;  /* 0x0000003c8034723c */ /* 0x040fe60000041834 */
[--C-:B------:R-:W-:Y:S02]  /*f300*/  FFMA.FTZ R190, R197, c[0x0][0x23c], -R144.reuse ;  /* 0x00008f00c5be7a23 */ /* 0x100fe40000010890 */
[--C-:B------:R-:W-:Y:S01]  /*f310*/  FFMA.FTZ R191, R191, c[0x0][0x23c], -R144.reuse ;  /* 0x00008f00bfbf7a23 */ /* 0x100fe20000010890 */
[----:B------:R-:W1:Y:S01]  /*f320*/  MUFU.EX2 R156, R156 ;  /* 0x0000009c009c7308 */ /* 0x000e620000000800 */
[C---:B------:R-:W-:Y:S01]  /*f330*/  FMUL.FTZ R60, R2.reuse, R72 ;  /* 0x00000048023c7220 */ /* 0x040fe20000410000 */
[C---:B------:R-:W-:Y:S04]  /*f340*/  HMMA.16816.F32.BF16 R56, R128.reuse, R62, R56 ;  /* 0x0000003e8038723c */ /* 0x040fe80000041838 */
[----:B------:R-:W-:Y:S02]  /*f350*/  FMUL.FTZ R61, R2, R73 ;  /* 0x00000049023d7220 */ /* 0x000fe40000410000 */
[--C-:B------:R-:W-:Y:S02]  /*f360*/  FFMA.FTZ R188, R188, c[0x0][0x23c], -R145.reuse ;  /* 0x00008f00bcbc7a23 */ /* 0x100fe40000010891 */
[C---:B------:R-:W-:Y:S01]  /*f370*/  FMUL.FTZ R62, R0.reuse, R74 ;  /* 0x0000004a003e7220 */ /* 0x040fe20000410000 */
[----:B------:R-:W1:Y:S03]  /*f380*/  MUFU.EX2 R161, R161 ;  /* 0x000000a100a17308 */ /* 0x000e660000000800 */
[----:B------:R-:W-:Y:S02]  /*f390*/  FMUL.FTZ R63, R0, R75 ;  /* 0x0000004b003f7220 */ /* 0x000fe40000410000 */
[----:B------:R-:W3:Y:S01]  /*f3a0*/  LDSM.16.MT88.4 R72, [R217+0xc800] ;  /* 0x00c80000d948783b */ /* 0x000ee20000004200 */
[--C-:B------:R-:W-:Y:S02]  /*f3b0*/  FFMA.FTZ R197, R186, c[0x0][0x23c], -R145.reuse ;  /* 0x00008f00bac57a23 */ /* 0x100fe40000010891 */
[--C-:B------:R-:W-:Y:S02]  /*f3c0*/  FFMA.FTZ R186, R189, c[0x0][0x23c], -R144.reuse ;  /* 0x00008f00bdba7a23 */ /* 0x100fe40000010890 */
[C---:B--2---:R-:W-:Y:S01]  /*f3d0*/  HMMA.16816.F32.BF16 R60, R128.reuse, R84, R60 ;  /* 0x00000054803c723c */ /* 0x044fe2000004183c */
[----:B------:R-:W2:Y:S02]  /*f3e0*/  MUFU.EX2 R159, R159 ;  /* 0x0000009f009f7308 */ /* 0x000ea40000000800 */
[--C-:B------:R-:W-:Y:S02]  /*f3f0*/  FFMA.FTZ R187, R187, c[0x0][0x23c], -R144.reuse ;  /* 0x00008f00bbbb7a23 */ /* 0x100fe40000010890 */
[--C-:B------:R-:W-:Y:S02]  /*f400*/  FFMA.FTZ R184, R184, c[0x0][0x23c], -R145.reuse ;  /* 0x00008f00b8b87a23 */ /* 0x100fe40000010891 */
[--C-:B------:R-:W-:Y:S01]  /*f410*/  FFMA.FTZ R189, R182, c[0x0][0x23c], -R145.reuse ;  /* 0x00008f00b6bd7a23 */ /* 0x100fe20000010891 */
[----:B------:R-:W-:Y:S01]  /*f420*/  HMMA.16816.F32.BF16 R64, R128, R86, R64 ;  /* 0x000000568040723c */ /* 0x000fe20000041840 */
[----:B------:R-:W2:Y:S02]  /*f430*/  LDSM.16.MT88.4 R84, [R220+0x10800] ;  /* 0x01080000dc54783b */ /* 0x000ea40000004200 */
[----:B------:R-:W-:Y:S01]  /*f440*/  MUFU.EX2 R162, R162 ;  /* 0x000000a200a27308 */ /* 0x000fe20000000800 */
[--C-:B------:R-:W-:Y:S02]  /*f450*/  FFMA.FTZ R182, R185, c[0x0][0x23c], -R144.reuse ;  /* 0x00008f00b9b67a23 */ /* 0x100fe40000010890 */
[--C-:B------:R-:W-:Y:S02]  /*f460*/  FFMA.FTZ R183, R183, c[0x0][0x23c], -R144.reuse ;  /* 0x00008f00b7b77a23 */ /* 0x100fe40000010890 */
[C---:B----4-:R-:W-:Y:S05]  /*f470*/  HMMA.16816.F32.BF16 R4, R68.reuse, R76, R4 ;  /* 0x0000004c4404723c */ /* 0x050fea0000041804 */
[----:B------:R-:W4:Y:S01]  /*f480*/  MUFU.EX2 R163, R163 ;  /* 0x000000a300a37308 */ /* 0x000f220000000800 */
[--C-:B------:R-:W-:Y:S02]  /*f490*/  FFMA.FTZ R178, R178, c[0x0][0x23c], -R145.reuse ;  /* 0x00008f00b2b27a23 */ /* 0x100fe40000010891 */
[C---:B------:R-:W-:Y:S01]  /*f4a0*/  HMMA.16816.F32.BF16 R8, R68.reuse, R78, R8 ;  /* 0x0000004e4408723c */ /* 0x040fe20000041808 */
[----:B------:R-:W2:Y:S03]  /*f4b0*/  LDSM.16.MT88.4 R76, [R218+0x10800] ;  /* 0x01080000da4c783b */ /* 0x000ea60000004200 */
[--C-:B------:R-:W-:Y:S02]  /*f4c0*/  FFMA.FTZ R185, R180, c[0x0][0x23c], -R145.reuse ;  /* 0x00008f00b4b97a23 */ /* 0x100fe40000010891 */
[--C-:B------:R-:W-:Y:S01]  /*f4d0*/  FFMA.FTZ R180, R181, c[0x0][0x23c], -R144.reuse ;  /* 0x00008f00b5b47a23 */ /* 0x100fe20000010890 */
[----:B------:R-:W2:Y:S01]  /*f4e0*/  MUFU.EX2 R165, R165 ;  /* 0x000000a500a57308 */ /* 0x000ea20000000800 */
[C---:B-1----:R-:W-:Y:S04]  /*f4f0*/  HMMA.16816.F32.BF16 R12, R68.reuse, R80, R12 ;  /* 0x00000050440c723c */ /* 0x042fe8000004180c */
[--C-:B------:R-:W-:Y:S02]  /*f500*/  FFMA.FTZ R179, R179, c[0x0][0x23c], -R144.reuse ;  /* 0x00008f00b3b37a23 */ /* 0x100fe40000010890 */
[--C-:B------:R-:W-:Y:S02]  /*f510*/  FFMA.FTZ R177, R177, c[0x0][0x23c], -R145.reuse ;  /* 0x00008f00b1b17a23 */ /* 0x100fe40000010891 */
[C---:B------:R-:W-:Y:S01]  /*f520*/  HMMA.16816.F32.BF16 R16, R68.reuse, R82, R16 ;  /* 0x000000524410723c */ /* 0x040fe20000041810 */
[----:B------:R-:W-:Y:S01]  /*f530*/  LDSM.16.MT88.4 R80, [R216+0x10800] ;  /* 0x01080000d850783b */ /* 0x000fe20000004200 */
[----:B------:R-:W-:Y:S02]  /*f540*/  MUFU.EX2 R167, R167 ;  /* 0x000000a700a77308 */ /* 0x000fe40000000800 */
[--C-:B------:R-:W-:Y:S02]  /*f550*/  FFMA.FTZ R134, R134, c[0x0][0x23c], -R144.reuse ;  /* 0x00008f0086867a23 */ /* 0x100fe40000010890 */
[----:B------:R-:W-:Y:S02]  /*f560*/  FFMA.FTZ R145, R176, c[0x0][0x23c], -R145 ;  /* 0x00008f00b0917a23 */ /* 0x000fe40000010891 */
[C---:B---3--:R-:W-:Y:S04]  /*f570*/  HMMA.16816.F32.BF16 R20, R68.reuse, R72, R20 ;  /* 0x000000484414723c */ /* 0x048fe80000041814 */
[----:B------:R-:W1:Y:S01]  /*f580*/  MUFU.EX2 R166, R166 ;  /* 0x000000a600a67308 */ /* 0x000e620000000800 */
[----:B------:R-:W-:Y:S02]  /*f590*/  FFMA.FTZ R144, R133, c[0x0][0x23c], -R144 ;  /* 0x00008f0085907a23 */ /* 0x000fe40000010890 */
[----:B------:R-:W-:Y:S01]  /*f5a0*/  FFMA.FTZ R139, R0, R243, R139 ;  /* 0x000000f3008b7223 */ /* 0x000fe2000001008b */
[C---:B------:R-:W-:Y:S01]  /*f5b0*/  HMMA.16816.F32.BF16 R24, R68.reuse, R74, R24 ;  /* 0x0000004a4418723c */ /* 0x040fe20000041818 */
[----:B------:R-:W3:Y:S03]  /*f5c0*/  LDSM.16.MT88.4 R72, [R217+0x10800] ;  /* 0x01080000d948783b */ /* 0x000ee60000004200 */
[----:B------:R-:W-:Y:S02]  /*f5d0*/  FADD.FTZ R138, R138, R139 ;  /* 0x0000008b8a8a7221 */ /* 0x000fe40000010000 */
[----:B------:R-:W-:Y:S01]  /*f5e0*/  MUFU.EX2 R168, R168 ;  /* 0x000000a800a87308 */ /* 0x000fe20000000800 */
[----:B------:R-:W-:Y:S01]  /*f5f0*/  FFMA.FTZ R143, R2, R245, R143 ;  /* 0x000000f5028f7223 */ /* 0x000fe2000001008f */
[C---:B------:R-:W-:Y:S04]  /*f600*/  HMMA.16816.F32.BF16 R28, R68.reuse, R88, R28 ;  /* 0x00000058441c723c */ /* 0x040fe8000004181c */
[----:B------:R-:W-:Y:S04]  /*f610*/  FADD.FTZ R142, R142, R143 ;  /* 0x0000008f8e8e7221 */ /* 0x000fe80000010000 */
[C---:B------:R-:W-:Y:S01]  /*f620*/  HMMA.16816.F32.BF16 R32, R68.reuse, R90, R32 ;  /* 0x0000005a4420723c */ /* 0x040fe20000041820 */
[----:B------:R-:W-:Y:S01]  /*f630*/  LDSM.16.MT88.4 R88, [R218+0x11000] ;  /* 0x01100000da58783b */ /* 0x000fe20000004200 */
[----:B------:R-:W1:Y:S06]  /*f640*/  MUFU.EX2 R169, R169 ;  /* 0x000000a900a97308 */ /* 0x000e6c0000000800 */
[C---:B--2---:R-:W-:Y:S04]  /*f650*/  HMMA.16816.F32.BF16 R36, R68.reuse, R84, R36 ;  /* 0x000000544424723c */ /* 0x044fe80000041824 */
[----:B------:R-:W-:Y:S04]  /*f660*/  MUFU.EX2 R170, R170 ;  /* 0x000000aa00aa7308 */ /* 0x000fe80000000800 */
[C---:B------:R-:W-:Y:S01]  /*f670*/  HMMA.16816.F32.BF16 R40, R68.reuse, R86, R40 ;  /* 0x000000564428723c */ /* 0x040fe20000041828 */
[----:B------:R-:W-:Y:S05]  /*f680*/  LDSM.16.MT88.4 R84, [R216+0xd000] ;  /* 0x00d00000d854783b */ /* 0x000fea0000004200 */
[----:B------:R-:W2:Y:S02]  /*f690*/  MUFU.EX2 R171, R171 ;  /* 0x000000ab00ab7308 */ /* 0x000ea40000000800 */
[C---:B------:R-:W-:Y:S08]  /*f6a0*/  HMMA.16816.F32.BF16 R44, R68.reuse, R76, R44 ;  /* 0x0000004c442c723c */ /* 0x040ff0000004182c */
[C---:B------:R-:W-:Y:S01]  /*f6b0*/  HMMA.16816.F32.BF16 R48, R68.reuse, R78, R48 ;  /* 0x0000004e4430723c */ /* 0x040fe20000041830 */
[----:B------:R-:W1:Y:S01]  /*f6c0*/  LDSM.16.MT88.4 R76, [R220+0xd000] ;  /* 0x00d00000dc4c783b */ /* 0x000e620000004200 */
[----:B------:R-:W-:Y:S06]  /*f6d0*/  MUFU.EX2 R172, R172 ;  /* 0x000000ac00ac7308 */ /* 0x000fec0000000800 */
[C---:B---3--:R-:W-:Y:S04]  /*f6e0*/  HMMA.16816.F32.BF16 R52, R68.reuse, R72, R52 ;  /* 0x000000484434723c */ /* 0x048fe80000041834 */
[----:B------:R-:W3:Y:S04]  /*f6f0*/  MUFU.EX2 R173, R173 ;  /* 0x000000ad00ad7308 */ /* 0x000ee80000000800 */
[C---:B------:R-:W-:Y:S01]  /*f700*/  HMMA.16816.F32.BF16 R56, R68.reuse, R74, R56 ;  /* 0x0000004a4438723c */ /* 0x040fe20000041838 */
[----:B------:R-:W2:Y:S05]  /*f710*/  LDSM.16.MT88.4 R72, [R218+0xd000] ;  /* 0x00d00000da48783b */ /* 0x000eaa0000004200 */
[----:B------:R-:W-:Y:S02]  /*f720*/  MUFU.EX2 R174, R174 ;  /* 0x000000ae00ae7308 */ /* 0x000fe40000000800 */
[C---:B------:R-:W-:Y:S08]  /*f730*/  HMMA.16816.F32.BF16 R60, R68.reuse, R80, R60 ;  /* 0x00000050443c723c */ /* 0x040ff0000004183c */
[----:B------:R-:W-:Y:S01]  /*f740*/  HMMA.16816.F32.BF16 R64, R68, R82, R64 ;  /* 0x000000524440723c */ /* 0x000fe20000041840 */
[----:B------:R-:W3:Y:S01]  /*f750*/  LDSM.16.MT88.4 R80, [R217+0xd000] ;  /* 0x00d00000d950783b */ /* 0x000ee20000004200 */
[----:B------:R-:W2:Y:S05]  /*f760*/  MUFU.EX2 R175, R175 ;  /* 0x000000af00af7308 */ /* 0x000eaa0000000800 */
[----:B------:R-:W-:Y:S02]  /*f770*/  F2FP.BF16.PACK_AB R68, R151, R150 ;  /* 0x000000969744723e */ /* 0x000fe400000010ff */
[----:B-----5:R-:W-:Y:S03]  /*f780*/  F2FP.BF16.PACK_AB R69, R153, R152 ;  /* 0x000000989945723e */ /* 0x020fe600000010ff */
[----:B------:R-:W-:Y:S01]  /*f790*/  F2FP.BF16.PACK_AB R70, R155, R154 ;  /* 0x0000009a9b46723e */ /* 0x000fe200000010ff */
[----:B------:R-:W-:Y:S01]  /*f7a0*/  MUFU.EX2 R192, R192 ;  /* 0x000000c000c07308 */ /* 0x000fe20000000800 */
[----:B------:R-:W-:Y:S07]  /*f7b0*/  F2FP.BF16.PACK_AB R71, R157, R156 ;  /* 0x0000009c9d47723e */ /* 0x000fee00000010ff */
[C---:B-1----:R-:W-:Y:S02]  /*f7c0*/  HMMA.16816.F32.BF16 R4, R68.reuse, R76, R4 ;  /* 0x0000004c4404723c */ /* 0x042fe40000041804 */
[----:B------:R-:W1:Y:S06]  /*f7d0*/  MUFU.EX2 R193, R193 ;  /* 0x000000c100c17308 */ /* 0x000e6c0000000800 */
[C---:B------:R-:W-:Y:S01]  /*f7e0*/  HMMA.16816.F32.BF16 R8, R68.reuse, R78, R8 ;  /* 0x0000004e4408723c */ /* 0x040fe20000041808 */
[----:B------:R-:W5:Y:S03]  /*f7f0*/  LDSM.16.MT88.4 R76, [R220+0x11000] ;  /* 0x01100000dc4c783b */ /* 0x000f660000004200 */
[----:B------:R-:W-:Y:S04]  /*f800*/  MUFU.EX2 R194, R194 ;  /* 0x000000c200c27308 */ /* 0x000fe80000000800 */
[C---:B--2---:R-:W-:Y:S06]  /*f810*/  HMMA.16816.F32.BF16 R12, R68.reuse, R72, R12 ;  /* 0x00000048440c723c */ /* 0x044fec000004180c */
[----:B------:R-:W2:Y:S02]  /*f820*/  MUFU.EX2 R195, R195 ;  /* 0x000000c300c37308 */ /* 0x000ea40000000800 */
[C---:B------:R-:W-:Y:S01]  /*f830*/  HMMA.16816.F32.BF16 R16, R68.reuse, R74, R16 ;  /* 0x0000004a4410723c */ /* 0x040fe20000041810 */
[----:B------:R-:W1:Y:S07]  /*f840*/  LDSM.16.MT88.4 R72, [R220+0xd800] ;  /* 0x00d80000dc48783b */ /* 0x000e6e0000004200 */
        /* <DEDUP_REMOVED lines=8> */
[----:B------:R-:W-:Y:S06]  /*f8d0*/  LDSM.16.MT88.4 R84, [R218+0x11800] ;  /* 0x01180000da54783b */ /* 0x000fec0000004200 */
[----:B------:R-:W1:Y:S01]  /*f8e0*/  MUFU.EX2 R197, R197 ;  /* 0x000000c500c57308 */ /* 0x000e620000000800 */
[C---:B-----5:R-:W-:Y:S08]  /*f8f0*/  HMMA.16816.F32.BF16 R36, R68.reuse, R76, R36 ;  /* 0x0000004c4424723c */ /* 0x060ff00000041824 */
[C---:B------:R-:W-:Y:S01]  /*f900*/  HMMA.16816.F32.BF16 R40, R68.reuse, R78, R40 ;  /* 0x0000004e4428723c */ /* 0x040fe20000041828 */
[----:B------:R-:W5:Y:S01]  /*f910*/  LDSM.16.MT88.4 R76, [R216+0xd800] ;  /* 0x00d80000d84c783b */ /* 0x000f620000004200 */
[----:B------:R-:W-:Y:S06]  /*f920*/  MUFU.EX2 R186, R186 ;  /* 0x000000ba00ba7308 */ /* 0x000fec0000000800 */
        /* <DEDUP_REMOVED lines=14> */
[----:B------:R-:W-:Y:S02]  /*fa10*/  F2FP.BF16.PACK_AB R68, R161, R158 ;  /* 0x0000009ea144723e */ /* 0x000fe400000010ff */
[----:B------:R-:W-:Y:S03]  /*fa20*/  F2FP.BF16.PACK_AB R69, R160, R159 ;  /* 0x0000009fa045723e */ /* 0x000fe600000010ff */
[----:B----4-:R-:W-:Y:S02]  /*fa30*/  F2FP.BF16.PACK_AB R70, R163, R162 ;  /* 0x000000a2a346723e */ /* 0x010fe400000010ff */
[----:B------:R-:W-:Y:S02]  /*fa40*/  F2FP.BF16.PACK_AB R71, R165, R164 ;  /* 0x000000a4a547723e */ /* 0x000fe400000010ff */
[----:B------:R-:W-:Y:S05]  /*fa50*/  MUFU.EX2 R178, R178 ;  /* 0x000000b200b27308 */ /* 0x000fea0000000800 */
[C---:B-1----:R-:W-:Y:S05]  /*fa60*/  HMMA.16816.F32.BF16 R4, R68.reuse, R72, R4 ;  /* 0x000000484404723c */ /* 0x042fea0000041804 */
[----:B------:R-:W1:Y:S03]  /*fa70*/  MUFU.EX2 R185, R185 ;  /* 0x000000b900b97308 */ /* 0x000e660000000800 */
[C---:B------:R-:W-:Y:S01]  /*fa80*/  HMMA.16816.F32.BF16 R8, R68.reuse, R74, R8 ;  /* 0x0000004a4408723c */ /* 0x040fe20000041808 */
[----:B------:R-:W4:Y:S06]  /*fa90*/  LDSM.16.MT88.4 R72, [R220+0x11800] ;  /* 0x01180000dc48783b */ /* 0x000f2c0000004200 */
[----:B------:R-:W-:Y:S01]  /*faa0*/  MUFU.EX2 R180, R180 ;  /* 0x000000b400b47308 */ /* 0x000fe20000000800 */
[C---:B------:R-:W-:Y:S08]  /*fab0*/  HMMA.16816.F32.BF16 R12, R68.reuse, R100, R12 ;  /* 0x00000064440c723c */ /* 0x040ff0000004180c */
[C---:B------:R-:W-:Y:S01]  /*fac0*/  HMMA.16816.F32.BF16 R16, R68.reuse, R102, R16 ;  /* 0x000000664410723c */ /* 0x040fe20000041810 */
[----:B------:R-:W-:Y:S01]  /*fad0*/  LDSM.16.MT88.4 R100, [R216+0xf800] ;  /* 0x00f80000d864783b */ /* 0x000fe20000004200 */
[----:B------:R-:W1:Y:S06]  /*fae0*/  MUFU.EX2 R179, R179 ;  /* 0x000000b300b37308 */ /* 0x000e6c0000000800 */
[C---:B---3--:R-:W-:Y:S04]  /*faf0*/  HMMA.16816.F32.BF16 R20, R68.reuse, R80, R20 ;  /* 0x000000504414723c */ /* 0x048fe80000041814 */
[----:B------:R-:W-:Y:S04]  /*fb00*/  MUFU.EX2 R177, R177 ;  /* 0x000000b100b17308 */ /* 0x000fe80000000800 */
[C---:B------:R-:W-:Y:S01]  /*fb10*/  HMMA.16816.F32.BF16 R24, R68.reuse, R82, R24 ;  /* 0x000000524418723c */ /* 0x040fe20000041818 */
[----:B------:R-:W3:Y:S05]  /*fb20*/  LDSM.16.MT88.4 R80, [R217+0x11800] ;  /* 0x01180000d950783b */ /* 0x000eea0000004200 */
[----:B------:R-:W1:Y:S02]  /*fb30*/  MUFU.EX2 R176, R145 ;  /* 0x0000009100b07308 */ /* 0x000e640000000800 */
[C---:B-----5:R-:W-:Y:S08]  /*fb40*/  HMMA.16816.F32.BF16 R28, R68.reuse, R76, R28 ;  /* 0x0000004c441c723c */ /* 0x060ff0000004181c */
[C---:B------:R-:W-:Y:S01]  /*fb50*/  HMMA.16816.F32.BF16 R32, R68.reuse, R78, R32 ;  /* 0x0000004e4420723c */ /* 0x040fe20000041820 */
[----:B------:R-:W5:Y:S01]  /*fb60*/  LDSM.16.MT88.4 R76, [R216+0x11800] ;  /* 0x01180000d84c783b */ /* 0x000f620000004200 */
[----:B------:R-:W-:Y:S06]  /*fb70*/  MUFU.EX2 R134, R134 ;  /* 0x0000008600867308 */ /* 0x000fec0000000800 */
[C---:B----4-:R-:W-:Y:S04]  /*fb80*/  HMMA.16816.F32.BF16 R36, R68.reuse, R72, R36 ;  /* 0x000000484424723c */ /* 0x050fe80000041824 */
[----:B------:R-:W4:Y:S04]  /*fb90*/  MUFU.EX2 R133, R144 ;  /* 0x0000009000857308 */ /* 0x000f280000000800 */
        /* <DEDUP_REMOVED lines=8> */
[C---:B-----5:R-:W-:Y:S08]  /*fc20*/  HMMA.16816.F32.BF16 R60, R68.reuse, R76, R60 ;  /* 0x0000004c443c723c */ /* 0x060ff0000004183c */
[----:B------:R-:W-:Y:S01]  /*fc30*/  HMMA.16816.F32.BF16 R64, R68, R78, R64 ;  /* 0x0000004e4440723c */ /* 0x000fe20000041840 */
[----:B------:R-:W5:Y:S06]  /*fc40*/  LDSM.16.MT88.4 R76, [R216+0xe000] ;  /* 0x00e00000d84c783b */ /* 0x000f6c0000004200 */
[----:B------:R-:W-:Y:S02]  /*fc50*/  F2FP.BF16.PACK_AB R68, R166, R167 ;  /* 0x000000a7a644723e */ /* 0x000fe400000010ff */
[----:B------:R-:W-:Y:S03]  /*fc60*/  F2FP.BF16.PACK_AB R69, R169, R168 ;  /* 0x000000a8a945723e */ /* 0x000fe600000010ff */
[----:B------:R-:W-:Y:S02]  /*fc70*/  F2FP.BF16.PACK_AB R70, R171, R170 ;  /* 0x000000aaab46723e */ /* 0x000fe400000010ff */
[----:B------:R-:W-:Y:S07]  /*fc80*/  F2FP.BF16.PACK_AB R71, R173, R172 ;  /* 0x000000acad47723e */ /* 0x000fee00000010ff */
[C---:B-1----:R-:W-:Y:S08]  /*fc90*/  HMMA.16816.F32.BF16 R4, R68.reuse, R72, R4 ;  /* 0x000000484404723c */ /* 0x042ff00000041804 */
        /* <DEDUP_REMOVED lines=20> */
[C---:B--2---:R-:W-:Y:S08]  /*fde0*/  HMMA.16816.F32.BF16 R60, R68.reuse, R84, R60 ;  /* 0x00000054443c723c */ /* 0x044ff0000004183c */
[----:B------:R-:W-:Y:S01]  /*fdf0*/  HMMA.16816.F32.BF16 R64, R68, R86, R64 ;  /* 0x000000564440723c */ /* 0x000fe20000041840 */
[----:B------:R-:W-:Y:S06]  /*fe00*/  LDSM.16.MT88.4 R84, [R218+0x12800] ;  /* 0x01280000da54783b */ /* 0x000fec0000004200 */
[----:B------:R-:W-:Y:S02]  /*fe10*/  F2FP.BF16.PACK_AB R68, R175, R174 ;  /* 0x000000aeaf44723e */ /* 0x000fe400000010ff */
[----:B------:R-:W-:Y:S03]  /*fe20*/  F2FP.BF16.PACK_AB R69, R193, R192 ;  /* 0x000000c0c145723e */ /* 0x000fe600000010ff */
[----:B------:R-:W-:Y:S02]  /*fe30*/  F2FP.BF16.PACK_AB R70, R195, R194 ;  /* 0x000000c2c346723e */ /* 0x000fe400000010ff */
[----:B------:R-:W-:Y:S07]  /*fe40*/  F2FP.BF16.PACK_AB R71, R191, R190 ;  /* 0x000000bebf47723e */ /* 0x000fee00000010ff */
[C---:B---3--:R-:W-:Y:S08]  /*fe50*/  HMMA.16816.F32.BF16 R4, R68.reuse, R80, R4 ;  /* 0x000000504404723c */ /* 0x048ff00000041804 */
        /* <DEDUP_REMOVED lines=31> */
[C---:B------:R-:W-:Y:S01]  /*10050*/  HMMA.16816.F32.BF16 R16, R68.reuse, R78, R16 ;  /* 0x0000004e4410723c */ /* 0x040fe20000041810 */
[----:B------:R-:W-:Y:S07]  /*10060*/  LDSM.16.MT88.4 R76, [R217+0x13800] ;  /* 0x01380000d94c783b */ /* 0x000fee0000004200 */
        /* <DEDUP_REMOVED lines=17> */
[----:B----4-:R-:W-:Y:S07]  /*10180*/  F2FP.BF16.PACK_AB R71, R133, R134 ;  /* 0x000000868547723e */ /* 0x010fee00000010ff */
[C---:B------:R-:W-:Y:S07]  /*10190*/  HMMA.16816.F32.BF16 R128, R68.reuse, R124, R4 ;  /* 0x0000007c4480723c */ /* 0x040fee0000041804 */
        /* <DEDUP_REMOVED lines=29> */
[C---:B-1----:R-:W-:Y:S01]  /*10370*/  HMMA.16816.F32.BF16 R96, R68.reuse, R92, R36 ;  /* 0x0000005c4460723c */ /* 0x042fe20000041824 */
[----:B------:R-:W1:Y:S02]  /*10380*/  LDSM.16.MT88.4 R4, [R216+0x13800] ;  /* 0x01380000d804783b */ /* 0x000e640000004200 */
        /* <DEDUP_REMOVED lines=25> */
[C---:B-1----:R-:W-:Y:S04]  /*10520*/  HMMA.16816.F32.BF16 R72, R68.reuse, R4, R60 ;  /* 0x000000044448723c */ /* 0x042fe8000004183c */
        /* <DEDUP_REMOVED lines=21> */
.L_x_3566:
        /* <DEDUP_REMOVED lines=208> */
.L_x_3572:
[----:B--234-:R-:W-:Y:S05]  /*11380*/  BSYNC B0 ;  /* 0x0000000000007941 */ /* 0x01cfea0003800000 */
.L_x_3571:
        /* <DEDUP_REMOVED lines=42> */
.L_x_3573:
        /* <DEDUP_REMOVED lines=13> */
.L_x_8349:


//--------------------- .text._ZN5flash24flash_fwd_splitkv_kernelI23Flash_fwd_kernel_traitsILi128ELi64ELi128ELi4ELb0ELb0EN7cutlass10bfloat16_tE19Flash_kernel_traitsILi128ELi64ELi128ELi4ES3_EELb1ELb0ELb1ELb0ELb0ELb0ELb1ELb0EEEvNS_16Flash_fwd_paramsE --------------------------
	.section	.text._ZN5flash24flash_fwd_splitkv_kernelI23Flash_fwd_kernel_traitsILi128ELi64ELi128ELi4ELb0ELb0EN7cutlass10bfloat16_tE19Flash_kernel_traitsILi128ELi64ELi128ELi4ES3_EELb1ELb0ELb1ELb0ELb0ELb0ELb1ELb0EEEvNS_16Flash_fwd_paramsE,"ax",@progbits
	.sectioninfo	@"SHI_REGISTERS=254"
	.align	128
        .global         _ZN5flash24flash_fwd_splitkv_kernelI23Flash_fwd_kernel_traitsILi128ELi64ELi128ELi4ELb0ELb0EN7cutlass10bfloat16_tE19Flash_kernel_traitsILi128ELi64ELi128ELi4ES3_EELb1ELb0ELb1ELb0ELb0ELb0ELb1ELb0EEEvNS_16Flash_fwd_paramsE
        .type           _ZN5flash24flash_fwd_splitkv_kernelI23Flash_fwd_kernel_traitsILi128ELi64ELi128ELi4ELb0ELb0EN7cutlass10bfloat16_tE19Flash_kernel_traitsILi128ELi64ELi128ELi4ES3_EELb1ELb0ELb1ELb0ELb0ELb0ELb1ELb0EEEvNS_16Flash_fwd_paramsE,@function
        .size           _ZN5flash24flash_fwd_splitkv_kernelI23Flash_fwd_kernel_traitsILi128ELi64ELi128ELi4ELb0ELb0EN7cutlass10bfloat16_tE19Flash_kernel_traitsILi128ELi64ELi128ELi4ES3_EELb1ELb0ELb1ELb0ELb0ELb0ELb1ELb0EEEvNS_16Flash_fwd_paramsE,(.L_x_8350 - _ZN5flash24flash_fwd_splitkv_kernelI23Flash_fwd_kernel_traitsILi128ELi64ELi128ELi4ELb0ELb0EN7cutlass10bfloat16_tE19Flash_kernel_traitsILi128ELi64ELi128ELi4ES3_EELb1ELb0ELb1ELb0ELb0ELb0ELb1ELb0EEEvNS_16Flash_fwd_paramsE)
        .other          _ZN5flash24flash_fwd_splitkv_kernelI23Flash_fwd_kernel_traitsILi128ELi64ELi128ELi4ELb0ELb0EN7cutlass10bfloat16_tE19Flash_kernel_traitsILi128ELi64ELi128ELi4ES3_EELb1ELb0ELb1ELb0ELb0ELb0ELb1ELb0EEEvNS_16Flash_fwd_paramsE,@"STO_CUDA_ENTRY STV_DEFAULT"
_ZN5flash24flash_fwd_splitkv_kernelI23Flash_fwd_kernel_traitsILi128ELi64ELi128ELi4ELb0ELb0EN7cutlass10bfloat16_tE19Flash_kernel_traitsILi128ELi64ELi128ELi4ES3_EELb1ELb0ELb1ELb0ELb0ELb0ELb1ELb0EEEvNS_16Flash_fwd_paramsE:
.text._ZN5flash24flash_fwd_splitkv_kernelI23Flash_fwd_kernel_traitsILi128ELi64ELi128ELi4ELb0ELb0EN7cutlass10bfloat16_tE19Flash_kernel_traitsILi128ELi64ELi128ELi4ES3_EELb1ELb0ELb1ELb0ELb0ELb0ELb1ELb0EEEvNS_16Flash_fwd_paramsE:
        /* <DEDUP_REMOVED lines=53> */
.L_x_3574:
[----:B-1-34-:R-:W-:Y:S02]  /*0350*/  MOV R4, c[0x0][0x218] ;  /* 0x0000860000047a02 */ /* 0x01afe40000000f00 */
.L_x_3575:
        /* <DEDUP_REMOVED lines=25> */
[----:B------:R-:W-:Y:S02]  /*04f0*/  IADD3 R6, -R129, 0xbf, R126 ;  /* 0x000000bf81067810 */ /* 0x000fe40007ffe17e */
[----:B--2---:R-:W-:Y:S02]  /*0500*/  IADD3 R8, R8, 0xffffffe, RZ ;  /* 0x0ffffffe08087810 */ /* 0x004fe40007ffe0ff */
[----:B------:R-:W-:Y:S02]  /*0510*/  IADD3 R6, R6, c[0x0][0x2e8], R41 ;  /* 0x0000ba0006067a10 */ /* 0x000fe40007ffe029 */
[----:B------:R-:W2:Y:S02]  /*0520*/  F2I.FTZ.U32.TRUNC.NTZ R9, R8 ;  /* 0x0000000800097305 */ /* 0x000ea4000021f000 */
[----:B------:R-:W-:-:S04]  /*0530*/  SHF.R.S32.HI R37, RZ, 0x1f, R6 ;  /* 0x0000001fff257819 */ /* 0x000fc80000011406 */
[----:B------:R-:W-:-:S04]  /*0540*/  LEA.HI R37, R37, R6, RZ, 0x7 ;  /* 0x0000000625257211 */ /* 0x000fc800078f38ff */
[----:B------:R-:W-:Y:S01]  /*0550*/  SHF.R.S32.HI R37, RZ, 0x7, R37 ;  /* 0x00000007ff257819 */ /* 0x000fe20000011425 */
        /* <DEDUP_REMOVED lines=12> */
[----:B------:R-:W-:-:S04]  /*0620*/  IADD3 R5, R41, 0x7f, RZ ;  /* 0x0000007f29057810 */ /* 0x000fc80007ffe0ff */
[----:B------:R-:W-:-:S04]  /*0630*/  SHF.R.S32.HI R4, RZ, 0x1f, R5 ;  /* 0x0000001fff047819 */ /* 0x000fc80000011405 */
[----:B------:R-:W-:-:S03]  /*0640*/  LEA.HI R4, R4, R5, RZ, 0x7 ;  /* 0x0000000504047211 */ /* 0x000fc600078f38ff */
[----:B------:R-:W-:Y:S02]  /*0650*/  @P2 IADD3 R7, R7, 0x1, RZ ;  /* 0x0000000107072810 */ /* 0x000fe40007ffe0ff */
[----:B------:R-:W-:-:S03]  /*0660*/  SHF.R.S32.HI R4, RZ, 0x7, R4 ;  /* 0x00000007ff047819 */ /* 0x000fc60000011404 */
        /* <DEDUP_REMOVED lines=11> */
[----:B------:R-:W-:Y:S01]  /*0720*/  BSSY B0, `(.L_x_3577) ;  /* 0x0000017000007945 */ /* 0x000fe20003800000 */
[----:B------:R-:W-:Y:S01]  /*0730*/  IMAD.IADD R129, R129, 0x1, -R126 ;  /* 0x0000000181817824 */ /* 0x000fe200078e0a7e */
[----:B------:R-:W-:Y:S01]  /*0740*/  LEA.HI R2, R2, R229, RZ, 0x4 ;  /* 0x000000e502027211 */ /* 0x000fe200078f20ff */
[----:B------:R-:W-:-:S03]  /*0750*/  IMAD R3, R233, c[0x0][0x1c0], R24 ;  /* 0x00007000e9037a24 */ /* 0x000fc600078e0218 */
[----:B------:R-:W-:Y:S01]  /*0760*/  LOP3.LUT R4, R2, 0xfffffff0, RZ, 0xc0, !PT ;  /* 0xfffffff002047812 */ /* 0x000fe200078ec0ff */
[----:B------:R-:W-:Y:S01]  /*0770*/  IMAD R3, R3, c[0x0][0x214], R126 ;  /* 0x0000850003037a24 */ /* 0x000fe200078e027e */
[----:B------:R-:W-:-:S03]  /*0780*/  SHF.R.S32.HI R0, RZ, 0x4, R2 ;  /* 0x00000004ff007819 */ /* 0x000fc60000011402 */
[----:B------:R-:W-:Y:S01]  /*0790*/  IMAD.IADD R229, R229, 0x1, -R4 ;  /* 0x00000001e5e57824 */ /* 0x000fe200078e0a04 */
[----:B------:R-:W-:Y:S01]  /*07a0*/  ISETP.GE.AND P1, PT, R0, R129, PT ;  /* 0x000000810000720c */ /* 0x000fe20003f26270 */
[----:B------:R-:W-:Y:S02]  /*07b0*/  IMAD R7, R3, c[0x0][0x22c], RZ ;  /* 0x00008b0003077a24 */ /* 0x000fe400078e02ff */
        /* <DEDUP_REMOVED lines=13> */
.L_x_3578:
[----:B------:R-:W-:Y:S05]  /*0890*/  BSYNC B0 ;  /* 0x0000000000007941 */ /* 0x000fea0003800000 */
.L_x_3577:
        /* <DEDUP_REMOVED lines=8> */
.L_x_3580:
[----:B------:R-:W-:Y:S05]  /*0920*/  BSYNC B0 ;  /* 0x0000000000007941 */ /* 0x000fea0003800000 */
.L_x_3579:
        /* <DEDUP_REMOVED lines=8> */
.L_x_3582:
[----:B------:R-:W-:Y:S05]  /*09b0*/  BSYNC B0 ;  /* 0x0000000000007941 */ /* 0x000fea0003800000 */
.L_x_3581:
        /* <DEDUP_REMOVED lines=8> */
.L_x_3584:
[----:B------:R-:W-:Y:S05]  /*0a40*/  BSYNC B0 ;  /* 0x0000000000007941 */ /* 0x000fea0003800000 */
.L_x_3583:
        /* <DEDUP_REMOVED lines=8> */
.L_x_3586:
[----:B------:R-:W-:Y:S05]  /*0ad0*/  BSYNC B0 ;  /* 0x0000000000007941 */ /* 0x000fea0003800000 */
.L_x_3585:
        /* <DEDUP_REMOVED lines=8> */
.L_x_3588:
[----:B------:R-:W-:Y:S05]  /*0b60*/  BSYNC B0 ;  /* 0x0000000000007941 */ /* 0x000fea0003800000 */
.L_x_3587:
        /* <DEDUP_REMOVED lines=8> */
.L_x_3590:
[----:B------:R-:W-:Y:S05]  /*0bf0*/  BSYNC B0 ;  /* 0x0000000000007941 */ /* 0x000fea0003800000 */
.L_x_3589:
        /* <DEDUP_REMOVED lines=8> */
.L_x_3592:
[----:B------:R-:W-:Y:S05]  /*0c80*/  BSYNC B0 ;  /* 0x0000000000007941 */ /* 0x000fea0003800000 */
.L_x_3591:
        /* <DEDUP_REMOVED lines=32> */
.L_x_3576:
        /* <DEDUP_REMOVED lines=89> */
[----:B------:R-:W-:-:S04]  /*1420*/  IMAD R2, R3, c[0x0][0x1b4], R2 ;  /* 0x00006d0003027a24 */ /* 0x000fc800078e0202 */
[----:B------:R-:W-:Y:S01]  /*1430*/  IMAD.IADD R8, R19, 0x1, R2 ;  /* 0x0000000113087824 */ /* 0x000fe200078e0202 */
[----:B------:R-:W-:Y:S05]  /*1440*/  BRA `(.L_x_3594) ;  /* 0x0000041000007947 */ /* 0x000fea0003800000 */
.L_x_3593:
        /* <DEDUP_REMOVED lines=16> */
.L_x_3595:
[----:B------:R-:W-:Y:S01]  /*1550*/  IABS R5, c[0x0][0x1c8] ;  /* 0x0000720000057a13 */ /* 0x000fe20000000000 */
[----:B------:R-:W-:Y:S01]  /*1560*/  @P4 IMAD.IADD R11, R2, 0x1, R11 ;  /* 0x00000001020b4824 */ /* 0x000fe200078e020b */
[----:B------:R-:W-:Y:S02]  /*1570*/  MOV R8, RZ ;  /* 0x000000ff00087202 */ /* 0x000fe40000000f00 */
[----:B------:R-:W1:Y:S01]  /*1580*/  I2F.RP R14, R5 ;  /* 0x00000005000e7306 */ /* 0x000e620000209400 */
[----:B------:R-:W-:-:S04]  /*1590*/  @P4 IMAD.WIDE.U32 R16, R11, c[0x0][0x1a0], RZ ;  /* 0x000068000b104a25 */ /* 0x000fc800078e00ff */
[----:B------:R-:W-:-:S03]  /*15a0*/  @P4 IMAD R11, R11, c[0x0][0x1a4], R17 ;  /* 0x000069000b0b4a24 */ /* 0x000fc600078e0211 */
[----:B-1----:R-:W1:Y:S02]  /*15b0*/  MUFU.RCP R13, R14 ;  /* 0x0000000e000d7308 */ /* 0x002e640000001000 */
[----:B-1----:R-:W-:-:S06]  /*15c0*/  IADD3 R13, R13, 0xffffffe, RZ ;  /* 0x0ffffffe0d0d7810 */ /* 0x002fcc0007ffe0ff */
[----:B------:R-:W1:Y:S02]  /*15d0*/  F2I.FTZ.U32.TRUNC.NTZ R9, R13 ;  /* 0x0000000d00097305 */ /* 0x000e64000021f000 */
[----:B-1----:R-:W-:-:S04]  /*15e0*/  IMAD.MOV R3, RZ, RZ, -R9 ;  /* 0x000000ffff037224 */ /* 0x002fc800078e0a09 */
[----:B------:R-:W-:Y:S01]  /*15f0*/  IMAD R4, R3, R5, RZ ;  /* 0x0000000503047224 */ /* 0x000fe200078e02ff */
[----:B------:R-:W-:-:S03]  /*1600*/  IABS R3, R24 ;  /* 0x0000001800037213 */ /* 0x000fc60000000000 */
[----:B------:R-:W-:-:S04]  /*1610*/  IMAD.HI.U32 R9, R9, R4, R8 ;  /* 0x0000000409097227 */ /* 0x000fc800078e0008 */
[----:B------:R-:W-:-:S04]  /*1620*/  IMAD.MOV.U32 R8, RZ, RZ, R3 ;  /* 0x000000ffff087224 */ /* 0x000fc800078e0003 */
[----:B------:R-:W-:Y:S01]  /*1630*/  IMAD.HI.U32 R3, R9, R8, RZ ;  /* 0x0000000809037227 */ /* 0x000fe200078e00ff */
[----:B------:R-:W-:-:S04]  /*1640*/  LEA R9, R37, 0xffffff80, 0x7 ;  /* 0xffffff8025097811 */ /* 0x000fc800078e38ff */
[----:B------:R-:W-:Y:S01]  /*1650*/  IADD3 R4, -R3, RZ, RZ ;  /* 0x000000ff03047210 */ /* 0x000fe20007ffe1ff */
[----:B------:R-:W-:-:S04]  /*1660*/  IMAD.WIDE.U32 R14, R9, c[0x0][0x198], R6 ;  /* 0x00006600090e7a25 */ /* 0x000fc800078e0006 */
[----:B------:R-:W-:-:S05]  /*1670*/  IMAD R4, R5, R4, R8 ;  /* 0x0000000405047224 */ /* 0x000fca00078e0208 */
[----:B------:R-:W-:-:S13]  /*1680*/  ISETP.GT.U32.AND P1, PT, R5, R4, PT ;  /* 0x000000040500720c */ /* 0x000fda0003f24070 */
[----:B------:R-:W-:Y:S01]  /*1690*/  @!P1 IMAD.IADD R4, R4, 0x1, -R5 ;  /* 0x0000000104049824 */ /* 0x000fe200078e0a05 */
[----:B------:R-:W-:Y:S02]  /*16a0*/  @!P1 IADD3 R3, R3, 0x1, RZ ;  /* 0x0000000103039810 */ /* 0x000fe40007ffe0ff */
[----:B------:R-:W-:Y:S02]  /*16b0*/  ISETP.NE.AND P1, PT, RZ, c[0x0][0x1c8], PT ;  /* 0x00007200ff007a0c */ /* 0x000fe40003f25270 */
[----:B------:R-:W-:Y:S02]  /*16c0*/  ISETP.GE.U32.AND P3, PT, R4, R5, PT ;  /* 0x000000050400720c */ /* 0x000fe40003f66070 */
[----:B------:R-:W-:Y:S02]  /*16d0*/  LOP3.LUT R4, R24, c[0x0][0x1c8], RZ, 0x3c, !PT ;  /* 0x0000720018047a12 */ /* 0x000fe400078e3cff */
[----:B------:R-:W-:Y:S02]  /*16e0*/  SHF.R.S32.HI R5, RZ, 0x1f, R9 ;  /* 0x0000001fff057819 */ /* 0x000fe40000011409 */
[----:B------:R-:W-:-:S03]  /*16f0*/  ISETP.GE.AND P2, PT, R4, RZ, PT ;  /* 0x000000ff0400720c */ /* 0x000fc60003f46270 */
[----:B------:R-:W-:-:S04]  /*1700*/  IMAD R4, R5, c[0x0][0x198], RZ ;  /* 0x0000660005047a24 */ /* 0x000fc800078e02ff */
[----:B------:R-:W-:Y:S01]  /*1710*/  @P3 IADD3 R3, R3, 0x1, RZ ;  /* 0x0000000103033810 */ /* 0x000fe20007ffe0ff */
[----:B------:R-:W-:-:S05]  /*1720*/  IMAD R4, R9, c[0x0][0x19c], R4 ;  /* 0x0000670009047a24 */ /* 0x000fca00078e0204 */
[----:B------:R-:W-:Y:S02]  /*1730*/  @!P2 IADD3 R3, -R3, RZ, RZ ;  /* 0x000000ff0303a210 */ /* 0x000fe40007ffe1ff */
[----:B------:R-:W-:Y:S02]  /*1740*/  @!P1 LOP3.LUT R3, RZ, c[0x0][0x1c8], RZ, 0x33, !PT ;  /* 0x00007200ff039a12 */ /* 0x000fe400078e33ff */
[----:B------:R-:W-:Y:S02]  /*1750*/  IADD3 R15, R15, R4, RZ ;  /* 0x000000040f0f7210 */ /* 0x000fe40007ffe0ff */
        /* <DEDUP_REMOVED lines=16> */
.L_x_3594:
[----:B------:R-:W-:Y:S01]  /*1860*/  ISETP.NE.AND P1, PT, R12, -0x1, PT ;  /* 0xffffffff0c00780c */ /* 0x000fe20003f25270 */
[----:B------:R-:W-:Y:S01]  /*1870*/  IMAD R6, R6, c[0x0][0x1b8], RZ ;  /* 0x00006e0006067a24 */ /* 0x000fe200078e02ff */
[----:B-----5:R-:W-:Y:S01]  /*1880*/  SHF.R.S32.HI R0, RZ, 0x1f, R229 ;  /* 0x0000001fff007819 */ /* 0x020fe200000114e5 */
[----:B------:R-:W-:Y:S01]  /*1890*/  IMAD.IADD R223, R129, 0x1, -R126 ;  /* 0x0000000181df7824 */ /* 0x000fe200078e0a7e */
[----:B------:R-:W-:Y:S01]  /*18a0*/  SHF.R.S32.HI R25, RZ, 0x1f, R24 ;  /* 0x0000001fff197819 */ /* 0x000fe20000011418 */
[----:B------:R-:W-:Y:S01]  /*18b0*/  IMAD R6, R3, c[0x0][0x1bc], R6 ;  /* 0x00006f0003067a24 */ /* 0x000fe200078e0206 */
[CC--:B------:R-:W-:Y:S01]  /*18c0*/  LEA.HI R20, R0.reuse, R229.reuse, RZ, 0x3 ;  /* 0x000000e500147211 */ /* 0x0c0fe200078f18ff */
[----:B------:R-:W-:Y:S01]  /*18d0*/  BSSY B0, `(.L_x_3596) ;  /* 0x0000059000007945 */ /* 0x000fe20003800000 */
[----:B------:R-:W-:Y:S01]  /*18e0*/  LEA.HI R7, R0, R229, RZ, 0x4 ;  /* 0x000000e500077211 */ /* 0x000fe200078f20ff */
[----:B------:R-:W-:Y:S01]  /*18f0*/  IMAD R29, R25, c[0x0][0x1a8], RZ ;  /* 0x00006a00191d7a24 */ /* 0x000fe200078e02ff */
[----:B------:R-:W-:-:S02]  /*1900*/  LOP3.LUT R2, R20, 0xfffffff8, RZ, 0xc0, !PT ;  /* 0xfffffff814027812 */ /* 0x000fc400078ec0ff */
[----:B------:R-:W-:Y:S01]  /*1910*/  SHF.R.S32.HI R20, RZ, 0x3, R20 ;  /* 0x00000003ff147819 */ /* 0x000fe20000011414 */
[----:B------:R-:W-:Y:S01]  /*1920*/  @P1 IMAD.WIDE.U32 R26, R12, c[0x0][0x190], RZ ;  /* 0x000064000c1a1a25 */ /* 0x000fe200078e00ff */
[----:B------:R-:W-:Y:S02]  /*1930*/  @!P1 SHF.R.S32.HI R4, RZ, 0x1f, R233 ;  /* 0x0000001fff049819 */ /* 0x000fe400000114e9 */
[----:B------:R-:W-:Y:S01]  /*1940*/  SHF.R.S32.HI R21, RZ, 0x1f, R20 ;  /* 0x0000001fff157819 */ /* 0x000fe20000011414 */
[----:B------:R-:W-:-:S04]  /*1950*/  @!P1 IMAD.WIDE.U32 R14, R233, c[0x0][0x178], RZ ;  /* 0x00005e00e90e9a25 */ /* 0x000fc800078e00ff */
[----:B------:R-:W-:Y:S02]  /*1960*/  @!P1 IMAD R4, R4, c[0x0][0x178], RZ ;  /* 0x00005e0004049a24 */ /* 0x000fe400078e02ff */
[----:B------:R-:W-:Y:S02]  /*1970*/  IMAD.IADD R2, R229, 0x1, -R2 ;  /* 0x00000001e5027824 */ /* 0x000fe400078e0a02 */
[----:B------:R-:W-:Y:S02]  /*1980*/  @!P1 IMAD R4, R233, c[0x0][0x17c], R4 ;  /* 0x00005f00e9049a24 */ /* 0x000fe400078e0204 */
[----:B------:R-:W-:Y:S02]  /*1990*/  @P1 IMAD R12, R12, c[0x0][0x194], R27 ;  /* 0x000065000c0c1a24 */ /* 0x000fe400078e021b */
[----:B------:R-:W-:Y:S01]  /*19a0*/  @!P1 IMAD.IADD R12, R15, 0x1, R4 ;  /* 0x000000010f0c9824 */ /* 0x000fe200078e0204 */
[----:B------:R-:W-:Y:S01]  /*19b0*/  LOP3.LUT R4, R7, 0xfffffff0, RZ, 0xc0, !PT ;  /* 0xfffffff007047812 */ /* 0x000fe200078ec0ff */
[----:B------:R-:W-:Y:S01]  /*19c0*/  IMAD.SHL.U32 R17, R20, 0x40, RZ ;  /* 0x0000004014117824 */ /* 0x000fe200078e00ff */
[----:B------:R-:W-:Y:S01]  /*19d0*/  SHF.R.S32.HI R7, RZ, 0x4, R7 ;  /* 0x00000004ff077819 */ /* 0x000fe20000011407 */
[----:B------:R-:W-:-:S02]  /*19e0*/  IMAD.SHL.U32 R232, R2, 0x8, RZ ;  /* 0x0000000802e87824 */ /* 0x000fc400078e00ff */
[----:B------:R-:W-:Y:S01]  /*19f0*/  @!P1 IMAD.MOV.U32 R26, RZ, RZ, R14 ;  /* 0x000000ffff1a9224 */ /* 0x000fe200078e000e */
[----:B------:R-:W-:Y:S01]  /*1a00*/  LOP3.LUT R17, R17, 0x1c0, RZ, 0xc0, !PT ;  /* 0x000001c011117812 */ /* 0x000fe200078ec0ff */
[----:B------:R-:W-:Y:S01]  /*1a10*/  IMAD.IADD R4, R229, 0x1, -R4 ;  /* 0x00000001e5047824 */ /* 0x000fe200078e0a04 */
[----:B------:R-:W-:Y:S01]  /*1a20*/  IADD3 R16, P2, R232, R16, RZ ;  /* 0x00000010e8107210 */ /* 0x000fe20007f5e0ff */
[----:B------:R-:W-:Y:S01]  /*1a30*/  IMAD R29, R24, c[0x0][0x1ac], R29 ;  /* 0x00006b00181d7a24 */ /* 0x000fe200078e021d */
[----:B------:R-:W-:Y:S01]  /*1a40*/  SHF.R.S32.HI R13, RZ, 0x1f, R232 ;  /* 0x0000001fff0d7819 */ /* 0x000fe200000114e8 */
[----:B------:R-:W-:Y:S01]  /*1a50*/  IMAD.WIDE R30, R31, 0x40, R20 ;  /* 0x000000401f1e7825 */ /* 0x000fe200078e0214 */
[----:B------:R-:W-:Y:S02]  /*1a60*/  IADD3 R26, P1, R232, R26, RZ ;  /* 0x0000001ae81a7210 */ /* 0x000fe40007f3e0ff */
[----:B------:R-:W-:Y:S02]  /*1a70*/  LOP3.LUT R15, R17, 0x38, R232, 0xf8, !PT ;  /* 0x00000038110f7812 */ /* 0x000fe400078ef8e8 */
[----:B------:R-:W-:Y:S01]  /*1a80*/  SHF.R.U32.HI R14, RZ, 0x3, R17 ;  /* 0x00000003ff0e7819 */ /* 0x000fe20000011611 */
[C---:B------:R-:W-:Y:S01]  /*1a90*/  IMAD.X R27, R13.reuse, 0x1, R12, P1 ;  /* 0x000000010d1b7824 */ /* 0x040fe200008e060c */
[----:B------:R-:W-:-:S02]  /*1aa0*/  IADD3.X R17, R13, R11, RZ, P2, !PT ;  /* 0x0000000b0d117210 */ /* 0x000fc400017fe4ff */
[----:B------:R-:W-:Y:S01]  /*1ab0*/  SHF.R.S32.HI R11, RZ, 0x1f, R4 ;  /* 0x0000001fff0b7819 */ /* 0x000fe20000011404 */
[----:B------:R-:W-:Y:S01]  /*1ac0*/  IMAD.WIDE.U32 R26, R24, c[0x0][0x1a8], R26 ;  /* 0x00006a00181a7a25 */ /* 0x000fe200078e001a */
[----:B------:R-:W-:Y:S02]  /*1ad0*/  IADD3 R18, P3, R232, R18, RZ ;  /* 0x00000012e8127210 */ /* 0x000fe40007f7e0ff */
[----:B------:R-:W-:Y:S01]  /*1ae0*/  LOP3.LUT R15, R15, R14, RZ, 0x3c, !PT ;  /* 0x0000000e0f0f7212 */ /* 0x000fe200078e3cff */
[----:B------:R-:W-:Y:S01]  /*1af0*/  IMAD.WIDE.U32 R16, R3, c[0x0][0x1b8], R16 ;  /* 0x00006e0003107a25 */ /* 0x000fe200078e0010 */
[C---:B------:R-:W-:Y:S02]  /*1b00*/  IADD3 R42, P1, R20.reuse, R9, RZ ;  /* 0x00000009142a7210 */ /* 0x040fe40007f3e0ff */
[----:B------:R-:W-:Y:S01]  /*1b10*/  LEA.HI R14, R11, R4, RZ, 0x3 ;  /* 0x000000040b0e7211 */ /* 0x000fe200078f18ff */
[----:B------:R-:W-:Y:S01]  /*1b20*/  IMAD.X R19, R13, 0x1, R8, P3 ;  /* 0x000000010d137824 */ /* 0x000fe200018e0608 */
[----:B------:R-:W-:Y:S01]  /*1b30*/  ISETP.GE.AND P3, PT, R20, R223, PT ;  /* 0x000000df1400720c */ /* 0x000fe20003f66270 */
[C---:B------:R-:W-:Y:S01]  /*1b40*/  IMAD R9, R21.reuse, c[0x0][0x198], RZ ;  /* 0x0000660015097a24 */ /* 0x040fe200078e02ff */
[----:B------:R-:W-:Y:S01]  /*1b50*/  LOP3.LUT R3, R14, 0xfffffff8, RZ, 0xc0, !PT ;  /* 0xfffffff80e037812 */ /* 0x000fe200078ec0ff */
[----:B------:R-:W-:Y:S01]  /*1b60*/  IMAD.X R5, R21, 0x1, R5, P1 ;  /* 0x0000000115057824 */ /* 0x000fe200008e0605 */
[-C--:B------:R-:W-:Y:S01]  /*1b70*/  LEA.HI R8, R0, R229.reuse, RZ, 0x6 ;  /* 0x000000e500087211 */ /* 0x080fe200078f30ff */
[----:B------:R-:W-:Y:S01]  /*1b80*/  IMAD R9, R20, c[0x0][0x19c], R9 ;  /* 0x0000670014097a24 */ /* 0x000fe200078e0209 */
[----:B------:R-:W-:Y:S01]  /*1b90*/  LEA.HI R0, R0, R229, RZ, 0x5 ;  /* 0x000000e500007211 */ /* 0x000fe200078f28ff */
[----:B------:R-:W-:Y:S01]  /*1ba0*/  IMAD.WIDE.U32 R134, R20, c[0x0][0x198], R18 ;  /* 0x0000660014867a25 */ /* 0x000fe200078e0012 */
[----:B------:R-:W-:-:S02]  /*1bb0*/  SHF.L.U32 R8, R8, 0x3, RZ ;  /* 0x0000000308087819 */ /* 0x000fc400000006ff */
[----:B------:R-:W-:Y:S01]  /*1bc0*/  SHF.R.S32.HI R127, RZ, 0x5, R0 ;  /* 0x00000005ff7f7819 */ /* 0x000fe20000011400 */
[----:B------:R-:W-:Y:S01]  /*1bd0*/  IMAD R5, R5, c[0x0][0x1a0], RZ ;  /* 0x0000680005057a24 */ /* 0x000fe200078e02ff */
[----:B------:R-:W-:Y:S01]  /*1be0*/  LOP3.LUT R230, R15, 0xfffffe00, R8, 0xf8, !PT ;  /* 0xfffffe000fe67812 */ /* 0x000fe200078ef808 */
[----:B------:R-:W-:Y:S01]  /*1bf0*/  IMAD.IADD R17, R17, 0x1, R6 ;  /* 0x0000000111117824 */ /* 0x000fe200078e0206 */
[----:B------:R-:W-:Y:S01]  /*1c00*/  IADD3 R40, R232, 0x40, RZ ;  /* 0x00000040e8287810 */ /* 0x000fe20007ffe0ff */
[----:B------:R-:W-:Y:S01]  /*1c10*/  IMAD.IADD R12, R4, 0x1, -R3 ;  /* 0x00000001040c7824 */ /* 0x000fe200078e0a03 */
[----:B------:R-:W-:Y:S01]  /*1c20*/  SHF.L.U32 R230, R230, 0x1, RZ ;  /* 0x00000001e6e67819 */ /* 0x000fe200000006ff */
[----:B------:R-:W-:Y:S02]  /*1c30*/  IMAD.IADD R135, R135, 0x1, R9 ;  /* 0x0000000187877824 */ /* 0x000fe400078e0209 */
[----:B------:R-:W-:Y:S01]  /*1c40*/  IMAD R9, R42, c[0x0][0x1a4], R5 ;  /* 0x000069002a097a24 */ /* 0x000fe200078e0205 */
[----:B------:R-:W-:Y:S01]  /*1c50*/  R2P PR, R12, 0x6 ;  /* 0x000000060c007804 */ /* 0x000fe20000000000 */
[----:B------:R-:W-:Y:S01]  /*1c60*/  IMAD.WIDE.U32 R42, R42, c[0x0][0x1a0], R16 ;  /* 0x000068002a2a7a25 */ /* 0x000fe200078e0010 */
[----:B------:R-:W-:-:S02]  /*1c70*/  LOP3.LUT R16, R0, 0xffffffe0, RZ, 0xc0, !PT ;  /* 0xffffffe000107812 */ /* 0x000fc400078ec0ff */
[----:B------:R-:W-:Y:S01]  /*1c80*/  MOV R5, 0x10 ;  /* 0x0000001000057802 */ /* 0x000fe20000000f00 */
[----:B------:R-:W-:Y:S02]  /*1c90*/  IMAD.MOV.U32 R3, RZ, RZ, 0x20 ;  /* 0x00000020ff037424 */ /* 0x000fe400078e00ff */
[----:B------:R-:W-:Y:S01]  /*1ca0*/  IMAD.IADD R16, R229, 0x1, -R16 ;  /* 0x00000001e5107824 */ /* 0x000fe200078e0a10 */
[----:B------:R-:W-:Y:S01]  /*1cb0*/  SEL R5, R5, 0xfffffff0, !P1 ;  /* 0xfffffff005057807 */ /* 0x000fe20004800000 */
[----:B------:R-:W-:Y:S01]  /*1cc0*/  IMAD.IADD R29, R27, 0x1, R29 ;  /* 0x000000011b1d7824 */ /* 0x000fe200078e021d */
[----:B------:R-:W-:Y:S01]  /*1cd0*/  SEL R3, R3, 0xffffffe0, !P2 ;  /* 0xffffffe003037807 */ /* 0x000fe20005000000 */
        /* <DEDUP_REMOVED lines=24> */
.L_x_3597:
[----:B------:R-:W-:Y:S05]  /*1e60*/  BSYNC B0 ;  /* 0x0000000000007941 */ /* 0x000fea0003800000 */
.L_x_3596:
        /* <DEDUP_REMOVED lines=29> */
.L_x_3599:
[----:B------:R-:W-:Y:S05]  /*2040*/  BSYNC B0 ;  /* 0x0000000000007941 */ /* 0x000fea0003800000 */
.L_x_3598:
        /* <DEDUP_REMOVED lines=29> */
.L_x_3601:
[----:B------:R-:W-:Y:S05]  /*2220*/  BSYNC B0 ;  /* 0x0000000000007941 */ /* 0x000fea0003800000 */
.L_x_3600:
        /* <DEDUP_REMOVED lines=28> */
.L_x_3603:
[----:B------:R-:W-:Y:S05]  /*23f0*/  BSYNC B0 ;  /* 0x0000000000007941 */ /* 0x000fea0003800000 */
.L_x_3602:
        /* <DEDUP_REMOVED lines=23> */
.L_x_3605:
[----:B------:R-:W-:Y:S05]  /*2570*/  BSYNC B0 ;  /* 0x0000000000007941 */ /* 0x000fea0003800000 */
.L_x_3604:
[----:B------:R-:W-:Y:S01]  /*2580*/  ISETP.GE.AND P1, PT, R23, R8, PT ;  /* 0x000000081700720c */ /* 0x000fe20003f26270 */
[----:B------:R-:W-:Y:S01]  /*2590*/  IMAD.MOV.U32 R6, RZ, RZ, c[0x0][0x198] ;  /* 0x00006600ff067624 */ /* 0x000fe200078e00ff */
[----:B------:R-:W-:Y:S03]  /*25a0*/  BSSY B0, `(.L_x_3606) ;  /* 0x0000017000007945 */ /* 0x000fe60003800000 */
[C---:B------:R-:W-:Y:S01]  /*25b0*/  IMAD.SHL.U32 R226, R6.reuse, 0x10, RZ ;  /* 0x0000001006e27824 */ /* 0x040fe200078e00ff */
[----:B------:R-:W-:-:S07]  /*25c0*/  SHF.L.U64.HI R225, R6, R10, c[0x0][0x19c] ;  /* 0x0000670006e17619 */ /* 0x000fce000001020a */
[----:B------:R-:W-:Y:S05]  /*25d0*/  @P1 BRA `(.L_x_3607) ;  /* 0x0000013000001947 */ /* 0x000fea0003800000 */
[----:B------:R-:W-:Y:S02]  /*25e0*/  ISETP.GE.AND P2, PT, R232, c[0x0][0x220], PT ;  /* 0x00008800e8007a0c */ /* 0x000fe40003f46270 */
[----:B------:R-:W-:Y:S02]  /*25f0*/  IADD3 R11, P3, R226, R134, RZ ;  /* 0x00000086e20b7210 */ /* 0x000fe40007f7e0ff */
[----:B------:R-:W-:-:S03]  /*2600*/  ISETP.GE.AND P1, PT, R40, c[0x0][0x220], PT ;  /* 0x0000880028007a0c */ /* 0x000fc60003f26270 */
[----:B------:R-:W-:-:S06]  /*2610*/  IMAD.X R0, R225, 0x1, R135, P3 ;  /* 0x00000001e1007824 */ /* 0x000fcc00018e0687 */
        /* <DEDUP_REMOVED lines=15> */
.L_x_3607:
[----:B------:R-:W-:Y:S05]  /*2710*/  BSYNC B0 ;  /* 0x0000000000007941 */ /* 0x000fea0003800000 */
.L_x_3606:
[----:B------:R-:W-:Y:S01]  /*2720*/  ISETP.GE.AND P1, PT, R9, R8, PT ;  /* 0x000000080900720c */ /* 0x000fe20003f26270 */
[----:B------:R-:W-:-:S12]  /*2730*/  BSSY B0, `(.L_x_3608) ;  /* 0x0000016000007945 */ /* 0x000fd80003800000 */
[----:B------:R-:W-:Y:S05]  /*2740*/  @P1 BRA `(.L_x_3609) ;  /* 0x0000014000001947 */ /* 0x000fea0003800000 */
[----:B------:R-:W-:Y:S01]  /*2750*/  ISETP.GE.AND P2, PT, R232, c[0x0][0x220], PT ;  /* 0x00008800e8007a0c */ /* 0x000fe20003f46270 */
[----:B------:R-:W-:Y:S01]  /*2760*/  IMAD.MOV.U32 R0, RZ, RZ, c[0x0][0x19c] ;  /* 0x00006700ff007624 */ /* 0x000fe200078e00ff */
[----:B------:R-:W-:Y:S02]  /*2770*/  LEA R11, P3, R6, R134, 0x5 ;  /* 0x00000086060b7211 */ /* 0x000fe400078628ff */
[----:B------:R-:W-:Y:S02]  /*2780*/  ISETP.GE.AND P1, PT, R40, c[0x0][0x220], PT ;  /* 0x0000880028007a0c */ /* 0x000fe40003f26270 */
[----:B------:R-:W-:-:S07]  /*2790*/  LEA.HI.X R0, R6, R135, R0, 0x5, P3 ;  /* 0x0000008706007211 */ /* 0x000fce00018f2c00 */
        /* <DEDUP_REMOVED lines=15> */
.L_x_3609:
[----:B------:R-:W-:Y:S05]  /*2890*/  BSYNC B0 ;  /* 0x0000000000007941 */ /* 0x000fea0003800000 */
.L_x_3608:
        /* <DEDUP_REMOVED lines=24> */
.L_x_3611:
[----:B------:R-:W-:Y:S05]  /*2a20*/  BSYNC B0 ;  /* 0x0000000000007941 */ /* 0x000fea0003800000 */
.L_x_3610:
[----:B------:R-:W-:Y:S01]  /*2a30*/  IADD3 R17, R20, 0x40, RZ ;  /* 0x0000004014117810 */ /* 0x000fe20007ffe0ff */
        /* <DEDUP_REMOVED lines=8> */
[C---:B--23--:R-:W-:Y:S01]  /*2ac0*/  @!P2 LEA R26, P3, R11.reuse, c[0x0][0x168], 0x1 ;  /* 0x00005a000b1aaa11 */ /* 0x04cfe200078608ff */
        /* <DEDUP_REMOVED lines=14> */
.L_x_3613:
[----:B------:R-:W-:Y:S05]  /*2bb0*/  BSYNC B0 ;  /* 0x0000000000007941 */ /* 0x000fea0003800000 */
.L_x_3612:
[----:B------:R-:W-:Y:S01]  /*2bc0*/  IADD3 R15, R20, 0x50, RZ ;  /* 0x00000050140f7810 */ /* 0x000fe20007ffe0ff */
[----:B------:R-:W-:Y:S03]  /*2bd0*/  BSSY B0, `(.L_x_3614) ;  /* 0x0000018000007945 */ /* 0x000fe60003800000 */
[----:B------:R-:W-:-:S13]  /*2be0*/  ISETP.GE.AND P1, PT, R15, R8, PT ;  /* 0x000000080f00720c */ /* 0x000fda0003f26270 */
        /* <DEDUP_REMOVED lines=22> */
.L_x_3615:
[----:B------:R-:W-:Y:S05]  /*2d50*/  BSYNC B0 ;  /* 0x0000000000007941 */ /* 0x000fea0003800000 */
.L_x_3614:
        /* <DEDUP_REMOVED lines=25> */
.L_x_3617:
[----:B------:R-:W-:Y:S05]  /*2ef0*/  BSYNC B0 ;  /* 0x0000000000007941 */ /* 0x000fea0003800000 */
.L_x_3616:
[----:B------:R-:W-:Y:S01]  /*2f00*/  IADD3 R11, R20, 0x70, RZ ;  /* 0x00000070140b7810 */ /* 0x000fe20007ffe0ff */
[----:B------:R-:W-:Y:S03]  /*2f10*/  BSSY B0, `(.L_x_3618) ;  /* 0x0000017000007945 */ /* 0x000fe60003800000 */
[----:B------:R-:W-:-:S13]  /*2f20*/  ISETP.GE.AND P1, PT, R11, R8, PT ;  /* 0x000000080b00720c */ /* 0x000fda0003f26270 */
[----:B------:R-:W-:Y:S05]  /*2f30*/  @P1 BRA `(.L_x_3619) ;  /* 0x0000014000001947 */ /* 0x000fea0003800000 */
[----:B------:R-:W-:Y:S01]  /*2f40*/  ISETP.GE.AND P3, PT, R232, c[0x0][0x220], PT ;  /* 0x00008800e8007a0c */ /* 0x000fe20003f66270 */
[----:B------:R-:W-:Y:S01]  /*2f50*/  ULDC UR4, c[0x0][0x19c] ;  /* 0x0000670000047ab9 */ /* 0x000fe20000000800 */
[----:B------:R-:W-:Y:S01]  /*2f60*/  ISETP.GE.AND P2, PT, R40, c[0x0][0x220], PT ;  /* 0x0000880028007a0c */ /* 0x000fe20003f46270 */
[----:B------:R-:W-:Y:S01]  /*2f70*/  UIMAD UR4, UR4, 0x70, URZ ;  /* 0x00000070040478a4 */ /* 0x000fe2000f8e023f */
[----:B--2---:R-:W-:-:S05]  /*2f80*/  IMAD.WIDE.U32 R28, R6, 0x70, R134 ;  /* 0x00000070061c7825 */ /* 0x004fca00078e0086 */
[----:B------:R-:W-:-:S04]  /*2f90*/  IADD3 R0, R29, UR4, RZ ;  /* 0x000000041d007c10 */ /* 0x000fc8000fffe0ff */
[C---:B------:R-:W-:Y:S01]  /*2fa0*/  @!P3 LEA R30, P4, R28.reuse, c[0x0][0x168], 0x1 ;  /* 0x00005a001c1eba11 */ /* 0x040fe200078808ff */
[----:B------:R2:W-:Y:S01]  /*2fb0*/  @P3 STS.128 [R230+0x7800], RZ ;  /* 0x007800ffe6003388 */ /* 0x0005e20000000c00 */
[C---:B---3--:R-:W-:Y:S02]  /*2fc0*/  @!P2 LEA R26, P1, R28.reuse, c[0x0][0x168], 0x1 ;  /* 0x00005a001c1aaa11 */ /* 0x048fe400078208ff */
[C-C-:B------:R-:W-:Y:S02]  /*2fd0*/  @!P3 LEA.HI.X R31, R28.reuse, c[0x0][0x16c], R0.reuse, 0x1, P4 ;  /* 0x00005b001c1fba11 */ /* 0x140fe400020f0c00 */
        /* <DEDUP_REMOVED lines=9> */
[----:B------:R2:W-:Y:S02]  /*3070*/  @!P2 LDGSTS.E.BYPASS.LTC128B.128 [R230+0xb800], [R26.64+0x80] ;  /* 0x0b8000801ae6afae */ /* 0x0005e4000b901d4e */
.L_x_3619:
[----:B------:R-:W-:Y:S05]  /*3080*/  BSYNC B0 ;  /* 0x0000000000007941 */ /* 0x000fea0003800000 */
.L_x_3618:
[----:B------:R-:W-:Y:S01]  /*3090*/  SHF.R.S32.HI R0, RZ, 0x1f, R233 ;  /* 0x0000001fff007819 */ /* 0x000fe200000114e9 */
[----:B------:R-:W-:Y:S01]  /*30a0*/  IMAD.WIDE.U32 R24, R233, c[0x0][0x320], R24 ;  /* 0x0000c800e9187a25 */ /* 0x000fe200078e0018 */
[----:B------:R-:W0:Y:S03]  /*30b0*/  LDGDEPBAR ;  /* 0x00000000000079af */ /* 0x000e260000000000 */
[----:B------:R-:W-:Y:S01]  /*30c0*/  IMAD R0, R0, c[0x0][0x320], RZ ;  /* 0x0000c80000007a24 */ /* 0x000fe200078e02ff */
[----:B--23--:R-:W-:-:S03]  /*30d0*/  LEA R26, P1, R24, c[0x0][0x318], 0x2 ;  /* 0x0000c600181a7a11 */ /* 0x00cfc600078210ff */
[----:B------:R-:W-:-:S04]  /*30e0*/  IMAD R0, R233, c[0x0][0x324], R0 ;  /* 0x0000c900e9007a24 */ /* 0x000fc800078e0200 */
[----:B------:R-:W-:-:S05]  /*30f0*/  IMAD.IADD R0, R25, 0x1, R0 ;  /* 0x0000000119007824 */ /* 0x000fca00078e0200 */
[----:B------:R-:W-:-:S05]  /*3100*/  LEA.HI.X R27, R24, c[0x0][0x31c], R0, 0x2, P1 ;  /* 0x0000c700181b7a11 */ /* 0x000fca00008f1400 */
[----:B------:R-:W2:Y:S01]  /*3110*/  LDG.E R25, [R26.64] ;  /* 0x0000000e1a197981 */ /* 0x000ea2000c1e1900 */
[----:B------:R-:W-:Y:S01]  /*3120*/  ISETP.GE.AND P2, PT, R20, R8, PT ;  /* 0x000000081400720c */ /* 0x000fe20003f46270 */
[----:B------:R-:W2:Y:S01]  /*3130*/  MUFU.RCP R0, c[0x0][0x238] ;  /* 0x00008e0000007b08 */ /* 0x000ea20000001000 */
[----:B------:R-:W-:-:S04]  /*3140*/  DEPBAR.LE SB0, 0x0 ;  /* 0x000080000000791a */ /* 0x000fc80000000000 */
[----:B------:R-:W-:Y:S01]  /*3150*/  BAR.SYNC.DEFER_BLOCKING 0x0 ;  /* 0x0000000000007b1d */ /* 0x000fe20000010000 */
[----:B------:R-:W-:Y:S01]  /*3160*/  SHF.R.S32.HI R125, RZ, 0x1f, R16 ;  /* 0x0000001fff7d7819 */ /* 0x000fe20000011410 */
[----:B------:R-:W-:Y:S01]  /*3170*/  IMAD.SHL.U32 R229, R229, 0x2, RZ ;  /* 0x00000002e5e57824 */ /* 0x000fe200078e00ff */
[C---:B------:R-:W-:Y:S02]  /*3180*/  LEA R172, P1, R42.reuse, c[0x0][0x170], 0x1 ;  /* 0x00005c002aac7a11 */ /* 0x040fe400078208ff */
[----:B------:R-:W-:Y:S01]  /*3190*/  LEA.HI R125, R125, R16, RZ, 0x2 ;  /* 0x000000107d7d7211 */ /* 0x000fe200078f10ff */
[----:B------:R-:W-:Y:S01]  /*31a0*/  BSSY B0, `(.L_x_3620) ;  /* 0x0000015000007945 */ /* 0x000fe20003800000 */
[----:B------:R-:W-:Y:S02]  /*31b0*/  LOP3.LUT R229, R229, 0x6, RZ, 0xc0, !PT ;  /* 0x00000006e5e57812 */ /* 0x000fe400078ec0ff */
[----:B------:R-:W-:Y:S02]  /*31c0*/  LEA.HI.X R173, R42, c[0x0][0x174], R36, 0x1, P1 ;  /* 0x00005d002aad7a11 */ /* 0x000fe400008f0c24 */
[----:B------:R-:W-:Y:S01]  /*31d0*/  SHF.R.S32.HI R125, RZ, 0x2, R125 ;  /* 0x00000002ff7d7819 */ /* 0x000fe2000001147d */
[----:B------:R3:W-:Y:S04]  /*31e0*/  @P2 STS.128 [R230+0xc000], RZ ;  /* 0x00c000ffe6002388 */ /* 0x0007e80000000c00 */
[----:B------:R3:W-:Y:S01]  /*31f0*/  @P2 STS.128 [R230+0x10000], RZ ;  /* 0x010000ffe6002388 */ /* 0x0007e20000000c00 */
        /* <DEDUP_REMOVED lines=15> */
.L_x_3621:
[----:B---3--:R-:W-:Y:S05]  /*32f0*/  BSYNC B0 ;  /* 0x0000000000007941 */ /* 0x008fea0003800000 */
.L_x_3620:
        /* <DEDUP_REMOVED lines=25> */
.L_x_3623:
[----:B------:R-:W-:Y:S05]  /*3490*/  BSYNC B0 ;  /* 0x0000000000007941 */ /* 0x000fea0003800000 */
.L_x_3622:
        /* <DEDUP_REMOVED lines=25> */
.L_x_3625:
[----:B------:R-:W-:Y:S05]  /*3630*/  BSYNC B0 ;  /* 0x0000000000007941 */ /* 0x000fea0003800000 */
.L_x_3624:
        /* <DEDUP_REMOVED lines=26> */
.L_x_3627:
[----:B------:R-:W-:Y:S05]  /*37e0*/  BSYNC B0 ;  /* 0x0000000000007941 */ /* 0x000fea0003800000 */
.L_x_3626:
        /* <DEDUP_REMOVED lines=25> */
.L_x_3629:
[----:B------:R-:W-:Y:S05]  /*3980*/  BSYNC B0 ;  /* 0x0000000000007941 */ /* 0x000fea0003800000 */
.L_x_3628:
        /* <DEDUP_REMOVED lines=26> */
.L_x_3631:
[----:B------:R-:W-:Y:S05]  /*3b30*/  BSYNC B0 ;  /* 0x0000000000007941 */ /* 0x000fea0003800000 */
.L_x_3630:
        /* <DEDUP_REMOVED lines=26> */
.L_x_3633:
[----:B------:R-:W-:Y:S05]  /*3ce0*/  BSYNC B0 ;  /* 0x0000000000007941 */ /* 0x000fea0003800000 */
.L_x_3632:
        /* <DEDUP_REMOVED lines=26> */
.L_x_3635:
[----:B------:R-:W-:Y:S05]  /*3e90*/  BSYNC B0 ;  /* 0x0000000000007941 */ /* 0x000fea0003800000 */
.L_x_3634:
[C---:B-1----:R-:W-:Y:S01]  /*3ea0*/  LEA.HI R10, R7.reuse, R7, RZ, 0x1 ;  /* 0x00000007070a7211 */ /* 0x042fe200078f08ff */
        /* <DEDUP_REMOVED lines=10> */
[----:B------:R-:W-:Y:S01]  /*3f50*/  IMAD R126, R127, 0x10, R126 ;  /* 0x000000107f7e7824 */ /* 0x000fe200078e027e */
[----:B------:R-:W-:Y:S01]  /*3f60*/  LOP3.LUT R124, R124, 0xfffffe00, RZ, 0xc0, !PT ;  /* 0xfffffe007c7c7812 */ /* 0x000fe200078ec0ff */
[----:B------:R-:W-:Y:S01]  /*3f70*/  IMAD.SHL.U32 R8, R221, 0x8, RZ ;  /* 0x00000008dd087824 */ /* 0x000fe200078e00ff */
[----:B------:R-:W-:-:S02]  /*3f80*/  LOP3.LUT R20, R7, 0x8, R20, 0xf8, !PT ;  /* 0x0000000807147812 */ /* 0x000fc400078ef814 */
[----:B------:R-:W-:Y:S01]  /*3f90*/  SHF.R.U32.HI R7, RZ, 0x3, R7 ;  /* 0x00000003ff077819 */ /* 0x000fe20000011607 */
[----:B------:R-:W-:Y:S01]  /*3fa0*/  IMAD R222, R127, 0x400, R124 ;  /* 0x000004007fde7824 */ /* 0x000fe200078e027c */
[----:B------:R-:W-:Y:S02]  /*3fb0*/  LOP3.LUT R8, R9, 0x8, R8, 0xf8, !PT ;  /* 0x0000000809087812 */ /* 0x000fe400078ef808 */
[----:B------:R-:W-:Y:S02]  /*3fc0*/  SHF.R.U32.HI R9, RZ, 0x3, R9 ;  /* 0x00000003ff097819 */ /* 0x000fe40000011609 */
[----:B------:R-:W-:Y:S02]  /*3fd0*/  LOP3.LUT R20, R20, R7, RZ, 0x3c, !PT ;  /* 0x0000000714147212 */ /* 0x000fe400078e3cff */
[----:B------:R-:W-:-:S03]  /*3fe0*/  LOP3.LUT R7, R8, R9, RZ, 0x3c, !PT ;  /* 0x0000000908077212 */ /* 0x000fc600078e3cff */
[----:B------:R-:W-:Y:S02]  /*3ff0*/  IMAD R221, R221, 0x200, R20 ;  /* 0x00000200dddd7824 */ /* 0x000fe400078e0214 */
[----:B------:R-:W-:Y:S02]  /*4000*/  IMAD.IADD R222, R7, 0x1, R222 ;  /* 0x0000000107de7824 */ /* 0x000fe400078e02de */
        /* <DEDUP_REMOVED lines=9> */
[----:B------:R-:W5:Y:S01]  /*40a0*/  LDSM.16.M88.4 R24, [R221+0x4000] ;  /* 0x00400000dd18783b */ /* 0x000f620000000200 */
[----:B------:R-:W-:Y:S01]  /*40b0*/  IMAD R218, R3, 0x2, R222 ;  /* 0x0000000203da7824 */ /* 0x000fe200078e02de */
[----:B------:R-:W-:Y:S01]  /*40c0*/  IADD3 R211, R219, 0x800, RZ ;  /* 0x00000800dbd37810 */ /* 0x000fe20007ffe0ff */
[----:B------:R-:W-:Y:S01]  /*40d0*/  IMAD R217, R3, 0x2, R220 ;  /* 0x0000000203d97824 */ /* 0x000fe200078e02dc */
[----:B------:R-:W2:Y:S01]  /*40e0*/  LDSM.16.M88.4 R88, [R221+0x5000] ;  /* 0x00500000dd58783b */ /* 0x000ea20000000200 */
[----:B------:R-:W-:-:S02]  /*40f0*/  SEL R2, R2, 0xffffffc0, !P2 ;  /* 0xffffffc002027807 */ /* 0x000fc40005000000 */
[C---:B------:R-:W-:Y:S01]  /*4100*/  IADD3 R210, R219.reuse, 0x1000, RZ ;  /* 0x00001000dbd27810 */ /* 0x040fe20007ffe0ff */
[----:B------:R-:W3:Y:S01]  /*4110*/  LDSM.16.M88.4 R80, [R221+0x5800] ;  /* 0x00580000dd50783b */ /* 0x000ee20000000200 */
[----:B------:R-:W-:Y:S01]  /*4120*/  IADD3 R209, R219, 0x1800, RZ ;  /* 0x00001800dbd17810 */ /* 0x000fe20007ffe0ff */
[----:B------:R-:W-:Y:S01]  /*4130*/  IMAD.IADD R215, R221, 0x1, R2 ;  /* 0x00000001ddd77824 */ /* 0x000fe200078e0202 */
[C---:B------:R-:W-:Y:S01]  /*4140*/  IADD3 R208, R219.reuse, 0x2000, RZ ;  /* 0x00002000dbd07810 */ /* 0x040fe20007ffe0ff */
[----:B------:R-:W4:Y:S01]  /*4150*/  LDSM.16.M88.4 R72, [R221+0x6000] ;  /* 0x00600000dd48783b */ /* 0x000f220000000200 */
[----:B------:R-:W-:Y:S01]  /*4160*/  IMAD.IADD R204, R2, 0x1, R219 ;  /* 0x0000000102cc7824 */ /* 0x000fe200078e02db */
[----:B------:R-:W-:Y:S02]  /*4170*/  IADD3 R2, R126, 0x1, R125 ;  /* 0x000000017e027810 */ /* 0x000fe40007ffe07d */
[----:B------:R-:W2:Y:S01]  /*4180*/  LDSM.16.M88.4 R64, [R221+0x6800] ;  /* 0x00680000dd40783b */ /* 0x000ea20000000200 */
[----:B------:R-:W-:-:S02]  /*4190*/  IADD3 R207, R219, 0x2800, RZ ;  /* 0x00002800dbcf7810 */ /* 0x000fc40007ffe0ff */
[----:B------:R-:W-:Y:S01]  /*41a0*/  IADD3 R2, R41, R2, -R129 ;  /* 0x0000000229027210 */ /* 0x000fe20007ffe881 */
[----:B------:R-:W2:Y:S01]  /*41b0*/  LDSM.16.M88.4 R56, [R221+0x7000] ;  /* 0x00700000dd38783b */ /* 0x000ea20000000200 */
[C---:B------:R-:W-:Y:S02]  /*41c0*/  IADD3 R206, R219.reuse, 0x3000, RZ ;  /* 0x00003000dbce7810 */ /* 0x040fe40007ffe0ff */
[----:B------:R-:W-:Y:S01]  /*41d0*/  IADD3 R2, R2, c[0x0][0x2e8], RZ ;  /* 0x0000ba0002027a10 */ /* 0x000fe20007ffe0ff */
[----:B------:R-:W2:Y:S01]  /*41e0*/  LDSM.16.M88.4 R44, [R221+0x7800] ;  /* 0x00780000dd2c783b */ /* 0x000ea20000000200 */
[----:B------:R-:W-:Y:S02]  /*41f0*/  IADD3 R205, R219, 0x3800, RZ ;  /* 0x00003800dbcd7810 */ /* 0x000fe40007ffe0ff */
[C---:B------:R-:W-:Y:S01]  /*4200*/  IADD3 R188, R2.reuse, 0x8, RZ ;  /* 0x0000000802bc7810 */ /* 0x040fe20007ffe0ff */
[----:B------:R-:W-:Y:S01]  /*4210*/  LDSM.16.M88.4 R96, [R220] ;  /* 0x00000000dc60783b */ /* 0x000fe20000000200 */
[----:B------:R-:W-:-:S02]  /*4220*/  IMNMX R189, R2, R41, PT ;  /* 0x0000002902bd7217 */ /* 0x000fc40003800200 */
[----:B------:R-:W-:Y:S01]  /*4230*/  IMNMX R188, R188, R41, PT ;  /* 0x00000029bcbc7217 */ /* 0x000fe20003800200 */
[----:B------:R-:W3:Y:S01]  /*4240*/  LDSM.16.M88.4 R8, [R219+0x800] ;  /* 0x00080000db08783b */ /* 0x000ee20000000200 */
[----:B------:R-:W-:Y:S02]  /*4250*/  LOP3.LUT R2, R7, R124, RZ, 0xfc, !PT ;  /* 0x0000007c07027212 */ /* 0x000fe400078efcff */
[C---:B------:R-:W-:Y:S01]  /*4260*/  IADD3 R203, R219.reuse, 0x4000, RZ ;  /* 0x00004000dbcb7810 */ /* 0x040fe20007ffe0ff */
[----:B-1--4-:R-:W-:Y:S01]  /*4270*/  HMMA.16816.F32.BF16 R20, R48, R16, RZ ;  /* 0x000000103014723c */ /* 0x012fe200000418ff */
[----:B------:R-:W1:Y:S01]  /*4280*/  LDSM.16.M88.4 R32, [R219] ;  /* 0x00000000db20783b */ /* 0x000e620000000200 */
[C---:B------:R-:W-:Y:S02]  /*4290*/  IADD3 R202, R219.reuse, 0x4800, RZ ;  /* 0x00004800dbca7810 */ /* 0x040fe40007ffe0ff */
[C---:B------:R-:W-:Y:S01]  /*42a0*/  IADD3 R201, R219.reuse, 0x5000, RZ ;  /* 0x00005000dbc97810 */ /* 0x040fe20007ffe0ff */
[----:B------:R-:W-:Y:S01]  /*42b0*/  LDSM.16.M88.4 R100, [R218] ;  /* 0x00000000da64783b */ /* 0x000fe20000000200 */
[----:B------:R-:W-:-:S02]  /*42c0*/  IADD3 R200, R219, 0x5800, RZ ;  /* 0x00005800dbc87810 */ /* 0x000fc40007ffe0ff */
[C---:B------:R-:W-:Y:S01]  /*42d0*/  HMMA.16816.F32.BF16 R16, R48.reuse, R18, RZ ;  /* 0x000000123010723c */ /* 0x040fe200000418ff */
[----:B------:R-:W4:Y:S01]  /*42e0*/  LDSM.16.M88.4 R120, [R219+0x1000] ;  /* 0x00100000db78783b */ /* 0x000f220000000200 */
[C---:B------:R-:W-:Y:S02]  /*42f0*/  IADD3 R199, R219.reuse, 0x6000, RZ ;  /* 0x00006000dbc77810 */ /* 0x040fe40007ffe0ff */
[C---:B------:R-:W-:Y:S01]  /*4300*/  IADD3 R198, R219.reuse, 0x6800, RZ ;  /* 0x00006800dbc67810 */ /* 0x040fe20007ffe0ff */
[----:B------:R-:W-:Y:S01]  /*4310*/  LDSM.16.M88.4 R116, [R219+0x1800] ;  /* 0x00180000db74783b */ /* 0x000fe20000000200 */
[C---:B------:R-:W-:Y:S02]  /*4320*/  IADD3 R197, R219.reuse, 0x7000, RZ ;  /* 0x00007000dbc57810 */ /* 0x040fe40007ffe0ff */
[----:B-----5:R-:W-:Y:S01]  /*4330*/  HMMA.16816.F32.BF16 R28, R48, R24, RZ ;  /* 0x00000018301c723c */ /* 0x020fe200000418ff */
[----:B------:R-:W-:Y:S01]  /*4340*/  LDSM.16.M88.4 R104, [R219+0x3800] ;  /* 0x00380000db68783b */ /* 0x000fe20000000200 */
[----:B------:R-:W-:-:S03]  /*4350*/  IADD3 R196, R219, 0x7800, RZ ;  /* 0x00007800dbc47810 */ /* 0x000fc60007ffe0ff */
[----:B------:R-:W-:Y:S03]  /*4360*/  LDSM.16.M88.4 R108, [R219+0x2800] ;  /* 0x00280000db6c783b */ /* 0x000fe60000000200 */
[C---:B------:R-:W-:Y:S01]  /*4370*/  HMMA.16816.F32.BF16 R24, R48.reuse, R26, RZ ;  /* 0x0000001a3018723c */ /* 0x040fe200000418ff */
[----:B------:R-:W-:Y:S04]  /*4380*/  LDSM.16.M88.4 R112, [R219+0x2000] ;  /* 0x00200000db70783b */ /* 0x000fe80000000200 */
[----:B------:R-:W-:Y:S03]  /*4390*/  LDSM.16.M88.4 R92, [R215+0x5000] ;  /* 0x00500000d75c783b */ /* 0x000fe60000000200 */
[C---:B--2---:R-:W-:Y:S08]  /*43a0*/  HMMA.16816.F32.BF16 R12, R48.reuse, R88, RZ ;  /* 0x00000058300c723c */ /* 0x044ff000000418ff */
        /* <DEDUP_REMOVED lines=15> */
[C---:B-1----:R-:W-:Y:S08]  /*44a0*/  HMMA.16816.F32.BF16 R28, R96.reuse, R32, R28 ;  /* 0x00000020601c723c */ /* 0x042ff0000004181c */
[C---:B------:R-:W-:Y:S01]  /*44b0*/  HMMA.16816.F32.BF16 R24, R96.reuse, R34, R24 ;  /* 0x000000226018723c */ /* 0x040fe20000041818 */
[----:B------:R-:W1:Y:S07]  /*44c0*/  LDSM.16.M88.4 R32, [R215+0x4000] ;  /* 0x00400000d720783b */ /* 0x000e6e0000000200 */
[C---:B----4-:R-:W-:Y:S08]  /*44d0*/  HMMA.16816.F32.BF16 R12, R96.reuse, R120, R12 ;  /* 0x00000078600c723c */ /* 0x050ff0000004180c */
[C---:B--2---:R-:W-:Y:S08]  /*44e0*/  HMMA.16816.F32.BF16 R60, R96.reuse, R44, R60 ;  /* 0x0000002c603c723c */ /* 0x044ff0000004183c */
[----:B------:R-:W-:Y:S01]  /*44f0*/  HMMA.16816.F32.BF16 R56, R96, R46, R56 ;  /* 0x0000002e6038723c */ /* 0x000fe20000041838 */
[----:B------:R-:W2:Y:S07]  /*4500*/  LDSM.16.M88.4 R44, [R215+0x5800] ;  /* 0x00580000d72c783b */ /* 0x000eae0000000200 */
[C---:B---3--:R-:W-:Y:S08]  /*4510*/  HMMA.16816.F32.BF16 R20, R100.reuse, R8, R20 ;  /* 0x000000086414723c */ /* 0x048ff00000041814 */
[----:B------:R-:W-:Y:S01]  /*4520*/  HMMA.16816.F32.BF16 R16, R100, R10, R16 ;  /* 0x0000000a6410723c */ /* 0x000fe20000041810 */
[----:B------:R-:W3:Y:S07]  /*4530*/  LDSM.16.M88.4 R8, [R215+0x7000] ;  /* 0x00700000d708783b */ /* 0x000eee0000000200 */
        /* <DEDUP_REMOVED lines=16> */
[----:B------:R-:W-:Y:S04]  /*4640*/  LDSM.16.M88.4 R96, [R217] ;  /* 0x00000000d960783b */ /* 0x000fe80000000200 */
[----:B------:R-:W-:Y:S03]  /*4650*/  LDSM.16.M88.4 R112, [R204+0x2000] ;  /* 0x00200000cc70783b */ /* 0x000fe60000000200 */
[C---:B------:R-:W-:Y:S08]  /*4660*/  HMMA.16816.F32.BF16 R12, R100.reuse, R92, R12 ;  /* 0x0000005c640c723c */ /* 0x040ff0000004180c */
[C---:B------:R-:W-:Y:S01]  /*4670*/  HMMA.16816.F32.BF16 R88, R100.reuse, R94, R88 ;  /* 0x0000005e6458723c */ /* 0x040fe20000041858 */
[----:B------:R-:W4:Y:S07]  /*4680*/  LDSM.16.M88.4 R92, [R204] ;  /* 0x00000000cc5c783b */ /* 0x000f2e0000000200 */
        /* <DEDUP_REMOVED lines=12> */
[C---:B-----5:R-:W-:Y:S08]  /*4750*/  HMMA.16816.F32.BF16 R76, R100.reuse, R108, R76 ;  /* 0x0000006c644c723c */ /* 0x060ff0000004184c */
[----:B------:R-:W-:Y:S01]  /*4760*/  HMMA.16816.F32.BF16 R72, R100, R110, R72 ;  /* 0x0000006e6448723c */ /* 0x000fe20000041848 */
[----:B------:R-:W5:Y:S04]  /*4770*/  LDSM.16.M88.4 R108, [R204+0x2800] ;  /* 0x00280000cc6c783b */ /* 0x000f680000000200 */
[----:B------:R-:W1:Y:S03]  /*4780*/  LDSM.16.M88.4 R100, [R204+0x3800] ;  /* 0x00380000cc64783b */ /* 0x000e660000000200 */
        /* <DEDUP_REMOVED lines=8> */
[----:B------:R-:W2:Y:S07]  /*4810*/  LDSM.16.M88.4 R8, [R222+0x2000] ;  /* 0x00200000de08783b */ /* 0x000eae0000000200 */
[C---:B-1----:R-:W-:Y:S08]  /*4820*/  HMMA.16816.F32.BF16 R84, R96.reuse, R32, R84 ;  /* 0x000000206054723c */ /* 0x042ff00000041854 */
[C---:B------:R-:W-:Y:S01]  /*4830*/  HMMA.16816.F32.BF16 R80, R96.reuse, R34, R80 ;  /* 0x000000226050723c */ /* 0x040fe20000041850 */
[----:B------:R-:W1:Y:S07]  /*4840*/  LDSM.16.M88.4 R32, [R221+0x9000] ;  /* 0x00900000dd20783b */ /* 0x000e6e0000000200 */
[C---:B----4-:R-:W-:Y:S08]  /*4850*/  HMMA.16816.F32.BF16 R60, R96.reuse, R104, R60 ;  /* 0x00000068603c723c */ /* 0x050ff0000004183c */
[C---:B------:R-:W-:Y:S01]  /*4860*/  HMMA.16816.F32.BF16 R56, R96.reuse, R106, R56 ;  /* 0x0000006a6038723c */ /* 0x040fe20000041838 */
[----:B------:R-:W3:Y:S07]  /*4870*/  LDSM.16.M88.4 R104, [R221+0x9800] ;  /* 0x00980000dd68783b */ /* 0x000eee0000000200 */
[C---:B------:R-:W-:Y:S08]  /*4880*/  HMMA.16816.F32.BF16 R76, R96.reuse, R112, R76 ;  /* 0x00000070604c723c */ /* 0x040ff0000004184c */
[C---:B------:R-:W-:Y:S01]  /*4890*/  HMMA.16816.F32.BF16 R72, R96.reuse, R114, R72 ;  /* 0x000000726048723c */ /* 0x040fe20000041848 */
[----:B------:R-:W-:Y:S07]  /*48a0*/  LDSM.16.M88.4 R112, [R220+0x2000] ;  /* 0x00200000dc70783b */ /* 0x000fee0000000200 */
[C---:B-----5:R-:W-:Y:S08]  /*48b0*/  HMMA.16816.F32.BF16 R68, R96.reuse, R108, R68 ;  /* 0x0000006c6044723c */ /* 0x060ff00000041844 */
[C---:B------:R-:W-:Y:S01]  /*48c0*/  HMMA.16816.F32.BF16 R64, R96.reuse, R110, R64 ;  /* 0x0000006e6040723c */ /* 0x040fe20000041840 */
[----:B------:R-:W-:Y:S07]  /*48d0*/  LDSM.16.M88.4 R108, [R219+0x5800] ;  /* 0x00580000db6c783b */ /* 0x000fee0000000200 */
[C---:B------:R-:W-:Y:S08]  /*48e0*/  HMMA.16816.F32.BF16 R52, R96.reuse, R100, R52 ;  /* 0x000000646034723c */ /* 0x040ff00000041834 */
[----:B------:R-:W-:Y:S01]  /*48f0*/  HMMA.16816.F32.BF16 R48, R96, R102, R48 ;  /* 0x000000666030723c */ /* 0x000fe20000041830 */
[----:B------:R-:W4:Y:S04]  /*4900*/  LDSM.16.M88.4 R100, [R221+0xa000] ;  /* 0x00a00000dd64783b */ /* 0x000f280000000200 */
[----:B------:R-:W5:Y:S03]  /*4910*/  LDSM.16.M88.4 R96, [R221+0xa800] ;  /* 0x00a80000dd60783b */ /* 0x000f660000000200 */
        /* <DEDUP_REMOVED lines=14> */
[----:B------:R-:W-:Y:S07]  /*4a00*/  LDSM.16.M88.4 R100, [R219+0x6800] ;  /* 0x00680000db64783b */ /* 0x000fee0000000200 */
[C---:B-----5:R-:W-:Y:S08]  /*4a10*/  HMMA.16816.F32.BF16 R68, R8.reuse, R96, R68 ;  /* 0x000000600844723c */ /* 0x060ff00000041844 */
[C---:B------:R-:W-:Y:S01]  /*4a20*/  HMMA.16816.F32.BF16 R64, R8.reuse, R98, R64 ;  /* 0x000000620840723c */ /* 0x040fe20000041840 */
[----:B------:R-:W-:Y:S07]  /*4a30*/  LDSM.16.M88.4 R96, [R219+0x7000] ;  /* 0x00700000db60783b */ /* 0x000fee0000000200 */
[C---:B--2---:R-:W-:Y:S08]  /*4a40*/  HMMA.16816.F32.BF16 R60, R8.reuse, R92, R60 ;  /* 0x0000005c083c723c */ /* 0x044ff0000004183c */
[C---:B------:R-:W-:Y:S01]  /*4a50*/  HMMA.16816.F32.BF16 R56, R8.reuse, R94, R56 ;  /* 0x0000005e0838723c */ /* 0x040fe20000041838 */
[----:B------:R-:W-:Y:S07]  /*4a60*/  LDSM.16.M88.4 R92, [R219+0x7800] ;  /* 0x00780000db5c783b */ /* 0x000fee0000000200 */
[C---:B------:R-:W-:Y:S08]  /*4a70*/  HMMA.16816.F32.BF16 R52, R8.reuse, R44, R52 ;  /* 0x0000002c0834723c */ /* 0x040ff00000041834 */
[----:B------:R-:W-:Y:S01]  /*4a80*/  HMMA.16816.F32.BF16 R48, R8, R46, R48 ;  /* 0x0000002e0830723c */ /* 0x000fe20000041830 */
[----:B------:R-:W-:Y:S04]  /*4a90*/  LDSM.16.M88.4 R44, [R215+0x8000] ;  /* 0x00800000d72c783b */ /* 0x000fe80000000200 */
[----:B------:R-:W2:Y:S03]  /*4aa0*/  LDSM.16.M88.4 R8, [R218+0x2000] ;  /* 0x00200000da08783b */ /* 0x000ea60000000200 */
[C---:B-1----:R-:W-:Y:S08]  /*4ab0*/  HMMA.16816.F32.BF16 R28, R112.reuse, R32, R28 ;  /* 0x00000020701c723c */ /* 0x042ff0000004181c */
[C---:B------:R-:W-:Y:S01]  /*4ac0*/  HMMA.16816.F32.BF16 R24, R112.reuse, R34, R24 ;  /* 0x000000227018723c */ /* 0x040fe20000041818 */
[----:B------:R-:W-:Y:S07]  /*4ad0*/  LDSM.16.M88.4 R32, [R215+0x8800] ;  /* 0x00880000d720783b */ /* 0x000fee0000000200 */
[C---:B------:R-:W-:Y:S08]  /*4ae0*/  HMMA.16816.F32.BF16 R84, R112.reuse, R108, R84 ;  /* 0x0000006c7054723c */ /* 0x040ff00000041854 */
[C---:B------:R-:W-:Y:S08]  /*4af0*/  HMMA.16816.F32.BF16 R80, R112.reuse, R110, R80 ;  /* 0x0000006e7050723c */ /* 0x040ff00000041850 */
[C---:B------:R-:W-:Y:S08]  /*4b00*/  HMMA.16816.F32.BF16 R12, R112.reuse, R116, R12 ;  /* 0x00000074700c723c */ /* 0x040ff0000004180c */
[C---:B------:R-:W-:Y:S01]  /*4b10*/  HMMA.16816.F32.BF16 R88, R112.reuse, R118, R88 ;  /* 0x000000767058723c */ /* 0x040fe20000041858 */
[----:B------:R-:W-:Y:S07]  /*4b20*/  LDSM.16.M88.4 R116, [R204+0x4000] ;  /* 0x00400000cc74783b */ /* 0x000fee0000000200 */
[----:B---3--:R-:W-:Y:S01]  /*4b30*/  HMMA.16816.F32.BF16 R108, R112, R104, R76 ;  /* 0x00000068706c723c */ /* 0x008fe2000004184c */
[----:B------:R-:W1:Y:S07]  /*4b40*/  LDSM.16.M88.4 R76, [R217+0x2000] ;  /* 0x00200000d94c783b */ /* 0x000e6e0000000200 */
[C---:B--2---:R-:W-:Y:S08]  /*4b50*/  HMMA.16816.F32.BF16 R28, R8.reuse, R44, R28 ;  /* 0x0000002c081c723c */ /* 0x044ff0000004181c */
[----:B------:R-:W-:Y:S01]  /*4b60*/  HMMA.16816.F32.BF16 R44, R8, R46, R24 ;  /* 0x0000002e082c723c */ /* 0x000fe20000041818 */
[----:B------:R-:W2:Y:S07]  /*4b70*/  LDSM.16.M88.4 R24, [R215+0x9000] ;  /* 0x00900000d718783b */ /* 0x000eae0000000200 */
[C---:B------:R-:W-:Y:S08]  /*4b80*/  HMMA.16816.F32.BF16 R20, R112.reuse, R120, R20 ;  /* 0x000000787014723c */ /* 0x040ff00000041814 */
[C---:B------:R-:W-:Y:S08]  /*4b90*/  HMMA.16816.F32.BF16 R16, R112.reuse, R122, R16 ;  /* 0x0000007a7010723c */ /* 0x040ff00000041810 */
[C---:B------:R-:W-:Y:S08]  /*4ba0*/  HMMA.16816.F32.BF16 R52, R112.reuse, R92, R52 ;  /* 0x0000005c7034723c */ /* 0x040ff00000041834 */
[C---:B------:R-:W-:Y:S01]  /*4bb0*/  HMMA.16816.F32.BF16 R48, R112.reuse, R94, R48 ;  /* 0x0000005e7030723c */ /* 0x040fe20000041830 */
[----:B------:R-:W3:Y:S07]  /*4bc0*/  LDSM.16.M88.4 R92, [R204+0x4800] ;  /* 0x00480000cc5c783b */ /* 0x000eee0000000200 */
[----:B------:R-:W-:Y:S07]  /*4bd0*/  HMMA.16816.F32.BF16 R68, R112, R100, R68 ;  /* 0x000000647044723c */ /* 0x000fee0000041844 */
[----:B------:R-:W-:Y:S01]  /*4be0*/  IMAD.IADD R100, R4, 0x1, R229 ;  /* 0x0000000104647824 */ /* 0x000fe200078e02e5 */
[----:B-1----:R-:W-:Y:S04]  /*4bf0*/  HMMA.16816.F32.BF16 R44, R76, R118, R44 ;  /* 0x000000764c2c723c */ /* 0x002fe8000004182c */
[----:B------:R-:W-:-:S04]  /*4c00*/  IADD3 R7, R100, 0x9, RZ ;  /* 0x0000000964077810 */ /* 0x000fc80007ffe0ff */
[----:B------:R-:W-:Y:S01]  /*4c10*/  HMMA.16816.F32.BF16 R60, R112, R96, R60 ;  /* 0x00000060703c723c */ /* 0x000fe2000004183c */
[C---:B------:R-:W-:Y:S02]  /*4c20*/  ISETP.GE.AND P3, PT, R7.reuse, R189, PT ;  /* 0x000000bd0700720c */ /* 0x040fe40003f66270 */
[----:B------:R-:W-:-:S04]  /*4c30*/  ISETP.GE.AND P2, PT, R7, R188, PT ;  /* 0x000000bc0700720c */ /* 0x000fc80003f46270 */
[C---:B------:R-:W-:Y:S01]  /*4c40*/  IADD3 R96, R100.reuse, 0x8, RZ ;  /* 0x0000000864607810 */ /* 0x040fe20007ffe0ff */
[----:B------:R-:W-:Y:S01]  /*4c50*/  HMMA.16816.F32.BF16 R20, R8, R32, R20 ;  /* 0x000000200814723c */ /* 0x000fe20000041814 */
[----:B------:R-:W-:Y:S02]  /*4c60*/  IADD3 R97, R100, 0x1, RZ ;  /* 0x0000000164617810 */ /* 0x000fe40007ffe0ff */
[----:B------:R-:W1:Y:S01]  /*4c70*/  I2F R105, R96 ;  /* 0x0000006000697306 */ /* 0x000e620000201400 */
[-C--:B------:R-:W-:Y:S02]  /*4c80*/  ISETP.GE.AND P5, PT, R96, R189.reuse, PT ;  /* 0x000000bd6000720c */ /* 0x080fe40003fa6270 */
[C---:B------:R-:W-:Y:S02]  /*4c90*/  ISETP.GE.AND P6, PT, R97.reuse, R189, PT ;  /* 0x000000bd6100720c */ /* 0x040fe40003fc6270 */
[----:B------:R-:W-:Y:S01]  /*4ca0*/  HMMA.16816.F32.BF16 R28, R76, R116, R28 ;  /* 0x000000744c1c723c */ /* 0x000fe2000004181c */
[----:B------:R-:W-:-:S02]  /*4cb0*/  ISETP.GE.AND P4, PT, R97, R188, PT ;  /* 0x000000bc6100720c */ /* 0x000fc40003f86270 */
[----:B------:R4:W5:Y:S01]  /*4cc0*/  I2F R101, R97 ;  /* 0x0000006100657306 */ /* 0x0009620000201400 */
[----:B------:R-:W-:-:S04]  /*4cd0*/  ISETP.GE.AND P1, PT, R96, R188, PT ;  /* 0x000000bc6000720c */ /* 0x000fc80003f26270 */
[----:B------:R-:W-:Y:S01]  /*4ce0*/  HMMA.16816.F32.BF16 R16, R8, R34, R16 ;  /* 0x000000220810723c */ /* 0x000fe20000041810 */
[----:B------:R-:W3:Y:S01]  /*4cf0*/  LDSM.16.M88.4 R32, [R215+0x9800] ;  /* 0x00980000d720783b */ /* 0x000ee20000000200 */
[CC--:B-1----:R-:W-:Y:S02]  /*4d00*/  FFMA.FTZ R44, R0.reuse, R105.reuse, R44 ;  /* 0x00000069002c7223 */ /* 0x0c2fe4000001002c */
[----:B------:R-:W-:-:S04]  /*4d10*/  FFMA.FTZ R46, R0, R105, R46 ;  /* 0x00000069002e7223 */ /* 0x000fc8000001002e */
[----:B------:R-:W-:Y:S01]  /*4d20*/  HMMA.16816.F32.BF16 R56, R112, R98, R56 ;  /* 0x000000627038723c */ /* 0x000fe20000041838 */
[----:B------:R-:W-:Y:S01]  /*4d30*/  FSEL R104, R44, -INF , !P5 ;  /* 0xff8000002c687808 */ /* 0x000fe20006800000 */
[----:B----4-:R-:W1:Y:S01]  /*4d40*/  LDSM.16.M88.4 R96, [R204+0x5000] ;  /* 0x00500000cc60783b */ /* 0x010e620000000200 */
[----:B------:R-:W-:-:S05]  /*4d50*/  IADD3 R44, R100, 0x18, RZ ;  /* 0x00000018642c7810 */ /* 0x000fca0007ffe0ff */
[----:B--2---:R-:W-:Y:S01]  /*4d60*/  HMMA.16816.F32.BF16 R12, R8, R24, R12 ;  /* 0x00000018080c723c */ /* 0x004fe2000004180c */
[----:B------:R-:W2:Y:S01]  /*4d70*/  I2F R24, R7 ;  /* 0x0000000700187306 */ /* 0x000ea20000201400 */
[CC--:B-----5:R-:W-:Y:S02]  /*4d80*/  FFMA.FTZ R29, R0.reuse, R101.reuse, R29 ;  /* 0x00000065001d7223 */ /* 0x0e0fe4000001001d */
[----:B------:R-:W-:Y:S01]  /*4d90*/  FFMA.FTZ R31, R0, R101, R31 ;  /* 0x00000065001f7223 */ /* 0x000fe2000001001f */
[----:B------:R-:W-:Y:S02]  /*4da0*/  FSEL R101, R46, -INF , !P1 ;  /* 0xff8000002e657808 */ /* 0x000fe40004800000 */
[C---:B------:R-:W-:Y:S01]  /*4db0*/  IADD3 R25, R100.reuse, 0x10, RZ ;  /* 0x0000001064197810 */ /* 0x040fe20007ffe0ff */
[----:B---3--:R-:W-:Y:S03]  /*4dc0*/  HMMA.16816.F32.BF16 R20, R76, R92, R20 ;  /* 0x0000005c4c14723c */ /* 0x008fe60000041814 */
[----:B------:R-:W3:Y:S04]  /*4dd0*/  I2F R41, R25 ;  /* 0x0000001900297306 */ /* 0x000ee80000201400 */
[----:B------:R-:W-:Y:S01]  /*4de0*/  IADD3 R92, R100, 0x11, RZ ;  /* 0x00000011645c7810 */ /* 0x000fe20007ffe0ff */
[----:B------:R-:W-:Y:S01]  /*4df0*/  HMMA.16816.F32.BF16 R72, R112, R106, R72 ;  /* 0x0000006a7048723c */ /* 0x000fe20000041848 */
[CC--:B--2---:R-:W-:Y:S01]  /*4e00*/  FFMA.FTZ R45, R0.reuse, R24.reuse, R45 ;  /* 0x00000018002d7223 */ /* 0x0c4fe2000001002d */
[----:B------:R-:W-:Y:S01]  /*4e10*/  FSEL R7, R31, -INF , !P4 ;  /* 0xff8000001f077808 */ /* 0x000fe20006000000 */
[----:B------:R-:W-:Y:S01]  /*4e20*/  FFMA.FTZ R47, R0, R24, R47 ;  /* 0x00000018002f7223 */ /* 0x000fe2000001002f */
[----:B------:R-:W-:Y:S01]  /*4e30*/  ISETP.GE.AND P4, PT, R25, R188, PT ;  /* 0x000000bc1900720c */ /* 0x000fe20003f86270 */
[----:B------:R2:W4:Y:S01]  /*4e40*/  I2F R31, R92 ;  /* 0x0000005c001f7306 */ /* 0x0005220000201400 */
[----:B------:R-:W-:-:S02]  /*4e50*/  IADD3 R93, R100, 0x19, RZ ;  /* 0x00000019645d7810 */ /* 0x000fc40007ffe0ff */
[----:B------:R-:W-:Y:S01]  /*4e60*/  HMMA.16816.F32.BF16 R64, R112, R102, R64 ;  /* 0x000000667040723c */ /* 0x000fe20000041840 */
[----:B------:R-:W-:Y:S02]  /*4e70*/  FSEL R106, R45, -INF , !P3 ;  /* 0xff8000002d6a7808 */ /* 0x000fe40005800000 */
[-C--:B------:R-:W-:Y:S02]  /*4e80*/  ISETP.GE.AND P3, PT, R44, R189.reuse, PT ;  /* 0x000000bd2c00720c */ /* 0x080fe40003f66270 */
[-C--:B------:R-:W-:Y:S01]  /*4e90*/  ISETP.GE.AND P5, PT, R92, R189.reuse, PT ;  /* 0x000000bd5c00720c */ /* 0x080fe20003fa6270 */
[----:B------:R-:W-:Y:S01]  /*4ea0*/  I2F R103, R100 ;  /* 0x0000006400677306 */ /* 0x000fe20000201400 */
[----:B------:R-:W-:Y:S01]  /*4eb0*/  FSEL R102, R29, -INF , !P6 ;  /* 0xff8000001d667808 */ /* 0x000fe20007000000 */
[----:B------:R-:W-:Y:S01]  /*4ec0*/  HMMA.16816.F32.BF16 R16, R76, R94, R16 ;  /* 0x0000005e4c10723c */ /* 0x000fe20000041810 */
[----:B------:R-:W-:Y:S01]  /*4ed0*/  ISETP.GE.AND P6, PT, R25, R189, PT ;  /* 0x000000bd1900720c */ /* 0x000fe20003fc6270 */
[-C--:B---3--:R-:W-:Y:S01]  /*4ee0*/  FFMA.FTZ R22, R0, R41.reuse, R22 ;  /* 0x0000002900167223 */ /* 0x088fe20000010016 */
[----:B------:R-:W-:Y:S01]  /*4ef0*/  ISETP.GE.AND P1, PT, R92, R188, PT ;  /* 0x000000bc5c00720c */ /* 0x000fe20003f26270 */
[----:B--2---:R-:W-:-:S02]  /*4f00*/  FFMA.FTZ R92, R0, R41, R20 ;  /* 0x00000029005c7223 */ /* 0x004fc40000010014 */
[----:B------:R2:W3:Y:S01]  /*4f10*/  I2F R29, R44 ;  /* 0x0000002c001d7306 */ /* 0x0004e20000201400 */
[----:B------:R-:W-:Y:S01]  /*4f20*/  FSEL R95, R47, -INF , !P2 ;  /* 0xff8000002f5f7808 */ /* 0x000fe20005000000 */
[C---:B------:R-:W-:Y:S01]  /*4f30*/  HMMA.16816.F32.BF16 R88, R8.reuse, R26, R88 ;  /* 0x0000001a0858723c */ /* 0x040fe20000041858 */
[-C--:B------:R-:W-:Y:S01]  /*4f40*/  ISETP.GE.AND P2, PT, R44, R188.reuse, PT ;  /* 0x000000bc2c00720c */ /* 0x080fe20003f46270 */
[----:B------:R-:W5:Y:S01]  /*4f50*/  LDSM.16.M88.4 R24, [R215+0xa000] ;  /* 0x00a00000d718783b */ /* 0x000f620000000200 */
[----:B----4-:R-:W-:Y:S01]  /*4f60*/  FFMA.FTZ R23, R0, R31, R23 ;  /* 0x0000001f00177223 */ /* 0x010fe20000010017 */
[----:B------:R-:W-:Y:S02]  /*4f70*/  FSEL R92, R92, -INF , !P6 ;  /* 0xff8000005c5c7808 */ /* 0x000fe40007000000 */
[----:B------:R4:W4:Y:S01]  /*4f80*/  I2F R20, R93 ;  /* 0x0000005d00147306 */ /* 0x0009220000201400 */
[C---:B------:R-:W-:Y:S01]  /*4f90*/  ISETP.GE.AND P6, PT, R93.reuse, R189, PT ;  /* 0x000000bd5d00720c */ /* 0x040fe20003fc6270 */
[----:B------:R-:W-:Y:S01]  /*4fa0*/  HMMA.16816.F32.BF16 R84, R8, R32, R84 ;  /* 0x000000200854723c */ /* 0x000fe20000041854 */
[----:B--2---:R-:W2:Y:S06]  /*4fb0*/  LDSM.16.M88.4 R44, [R204+0x5800] ;  /* 0x00580000cc2c783b */ /* 0x004eac0000000200 */
[----:B------:R-:W-:Y:S01]  /*4fc0*/  FSEL R33, R22, -INF , !P4 ;  /* 0xff80000016217808 */ /* 0x000fe20006000000 */
[C---:B-1----:R-:W-:Y:S01]  /*4fd0*/  HMMA.16816.F32.BF16 R12, R76.reuse, R96, R12 ;  /* 0x000000604c0c723c */ /* 0x042fe2000004180c */
[----:B------:R-:W-:Y:S01]  /*4fe0*/  IADD3 R22, R100, 0x20, RZ ;  /* 0x0000002064167810 */ /* 0x000fe20007ffe0ff */
[C---:B------:R-:W-:Y:S01]  /*4ff0*/  FFMA.FTZ R32, R0.reuse, R31, R21 ;  /* 0x0000001f00207223 */ /* 0x040fe20000010015 */
[----:B------:R-:W-:Y:S01]  /*5000*/  ISETP.GE.AND P4, PT, R93, R188, PT ;  /* 0x000000bc5d00720c */ /* 0x000fe20003f86270 */
[CC--:B---3--:R-:W-:Y:S01]  /*5010*/  FFMA.FTZ R16, R0.reuse, R29.reuse, R16 ;  /* 0x0000001d00107223 */ /* 0x0c8fe20000010010 */
[----:B------:R-:W1:Y:S01]  /*5020*/  I2F R21, R22 ;  /* 0x0000001600157306 */ /* 0x000e620000201400 */
[----:B----4-:R-:W-:Y:S01]  /*5030*/  FSEL R93, R23, -INF , !P1 ;  /* 0xff800000175d7808 */ /* 0x010fe20004800000 */
[----:B------:R-:W-:Y:S01]  /*5040*/  FFMA.FTZ R18, R0, R29, R18 ;  /* 0x0000001d00127223 */ /* 0x000fe20000010012 */
[----:B------:R-:W-:Y:S01]  /*5050*/  IADD3 R23, R100, 0x21, RZ ;  /* 0x0000002164177810 */ /* 0x000fe20007ffe0ff */
[----:B------:R-:W-:Y:S01]  /*5060*/  HMMA.16816.F32.BF16 R88, R76, R98, R88 ;  /* 0x000000624c58723c */ /* 0x000fe20000041858 */
[-C--:B------:R-:W-:Y:S01]  /*5070*/  FFMA.FTZ R17, R0, R20.reuse, R17 ;  /* 0x0000001400117223 */ /* 0x080fe20000010011 */
[----:B------:R-:W-:Y:S01]  /*5080*/  IADD3 R96, R100, 0x29, RZ ;  /* 0x0000002964607810 */ /* 0x000fe20007ffe0ff */
[----:B------:R-:W-:Y:S01]  /*5090*/  FFMA.FTZ R19, R0, R20, R19 ;  /* 0x0000001400137223 */ /* 0x000fe20000010013 */
[----:B------:R-:W3:Y:S01]  /*50a0*/  I2F R41, R23 ;  /* 0x0000001700297306 */ /* 0x000ee20000201400 */
[----:B------:R-:W-:-:S02]  /*50b0*/  IADD3 R97, R100, 0x28, RZ ;  /* 0x0000002864617810 */ /* 0x000fc40007ffe0ff */
[----:B------:R-:W-:Y:S01]  /*50c0*/  FSEL R94, R16, -INF , !P3 ;  /* 0xff800000105e7808 */ /* 0x000fe20005800000 */
[C---:B------:R-:W-:Y:S01]  /*50d0*/  HMMA.16816.F32.BF16 R80, R8.reuse, R34, R80 ;  /* 0x000000220850723c */ /* 0x040fe20000041850 */
[----:B------:R-:W-:Y:S02]  /*50e0*/  FSEL R31, R18, -INF , !P2 ;  /* 0xff800000121f7808 */ /* 0x000fe40005000000 */
[----:B------:R-:W-:Y:S01]  /*50f0*/  FSEL R29, R19, -INF , !P4 ;  /* 0xff800000131d7808 */ /* 0x000fe20006000000 */
[----:B------:R-:W4:Y:S01]  /*5100*/  I2F R35, R97 ;  /* 0x0000006100237306 */ /* 0x000f220000201400 */
[----:B------:R-:W-:Y:S02]  /*5110*/  FSEL R32, R32, -INF , !P5 ;  /* 0xff80000020207808 */ /* 0x000fe40006800000 */
[----:B------:R-:W-:Y:S01]  /*5120*/  FSEL R34, R17, -INF , !P6 ;  /* 0xff80000011227808 */ /* 0x000fe20007000000 */
[CC--:B-1----:R-:W-:Y:S01]  /*5130*/  FFMA.FTZ R178, R0.reuse, R21.reuse, R12 ;  /* 0x0000001500b27223 */ /* 0x0c2fe2000001000c */
[----:B------:R-:W1:Y:S01]  /*5140*/  LDSM.16.M88.4 R16, [R215+0xa800] ;  /* 0x00a80000d710783b */ /* 0x000e620000000200 */
[----:B------:R-:W-:Y:S01]  /*5150*/  FFMA.FTZ R145, R0, R21, R14 ;  /* 0x0000001500917223 */ /* 0x000fe2000001000e */
[----:B------:R-:W-:Y:S01]  /*5160*/  IADD3 R14, R100, 0x30, RZ ;  /* 0x00000030640e7810 */ /* 0x000fe20007ffe0ff */
[----:B------:R-:W4:Y:S01]  /*5170*/  I2F R12, R96 ;  /* 0x00000060000c7306 */ /* 0x000f220000201400 */
[----:B-----5:R-:W-:Y:S01]  /*5180*/  HMMA.16816.F32.BF16 R108, R8, R24, R108 ;  /* 0x00000018086c723c */ /* 0x020fe2000004186c */
[----:B------:R-:W-:Y:S01]  /*5190*/  ISETP.GE.AND P5, PT, R22, R189, PT ;  /* 0x000000bd1600720c */ /* 0x000fe20003fa6270 */
[-C--:B---3--:R-:W-:Y:S01]  /*51a0*/  FFMA.FTZ R13, R0, R41.reuse, R13 ;  /* 0x00000029000d7223 */ /* 0x088fe2000001000d */
[----:B------:R-:W-:Y:S01]  /*51b0*/  ISETP.GE.AND P1, PT, R22, R188, PT ;  /* 0x000000bc1600720c */ /* 0x000fe20003f26270 */
[----:B------:R-:W-:Y:S01]  /*51c0*/  FFMA.FTZ R15, R0, R41, R15 ;  /* 0x00000029000f7223 */ /* 0x000fe2000001000f */
[----:B------:R-:W-:-:S02]  /*51d0*/  ISETP.GE.AND P3, PT, R23, R189, PT ;  /* 0x000000bd1700720c */ /* 0x000fc40003f66270 */
[----:B------:R-:W3:Y:S01]  /*51e0*/  I2F R25, R14 ;  /* 0x0000000e00197306 */ /* 0x000ee20000201400 */
[----:B--2---:R-:W-:Y:S01]  /*51f0*/  HMMA.16816.F32.BF16 R84, R76, R44, R84 ;  /* 0x0000002c4c54723c */ /* 0x004fe20000041854 */
[----:B------:R-:W-:Y:S01]  /*5200*/  ISETP.GE.AND P2, PT, R23, R188, PT ;  /* 0x000000bc1700720c */ /* 0x000fe20003f46270 */
[-C--:B----4-:R-:W-:Y:S01]  /*5210*/  FFMA.FTZ R88, R0, R35.reuse, R88 ;  /* 0x0000002300587223 */ /* 0x090fe20000010058 */
[----:B------:R-:W2:Y:S01]  /*5220*/  LDSM.16.M88.4 R20, [R204+0x6000] ;  /* 0x00600000cc14783b */ /* 0x000ea20000000200 */
[----:B------:R-:W-:Y:S01]  /*5230*/  FSEL R178, R178, -INF , !P5 ;  /* 0xff800000b2b27808 */ /* 0x000fe20006800000 */
[C---:B------:R-:W-:Y:S01]  /*5240*/  FFMA.FTZ R41, R0.reuse, R35, R90 ;  /* 0x0000002300297223 */ /* 0x040fe2000001005a */
[----:B------:R-:W-:Y:S01]  /*5250*/  FSEL R145, R145, -INF , !P1 ;  /* 0xff80000091917808 */ /* 0x000fe20004800000 */
[-C--:B------:R-:W-:Y:S01]  /*5260*/  FFMA.FTZ R89, R0, R12.reuse, R89 ;  /* 0x0000000c00597223 */ /* 0x080fe20000010059 */
[----:B------:R-:W-:Y:S01]  /*5270*/  ISETP.GE.AND P5, PT, R96, R189, PT ;  /* 0x000000bd6000720c */ /* 0x000fe20003fa6270 */
[----:B------:R-:W-:Y:S01]  /*5280*/  FFMA.FTZ R91, R0, R12, R91 ;  /* 0x0000000c005b7223 */ /* 0x000fe2000001005b */
[----:B------:R-:W-:Y:S01]  /*5290*/  ISETP.GE.AND P1, PT, R96, R188, PT ;  /* 0x000000bc6000720c */ /* 0x000fe20003f26270 */
[----:B------:R-:W-:Y:S01]  /*52a0*/  HMMA.16816.F32.BF16 R72, R8, R26, R72 ;  /* 0x0000001a0848723c */ /* 0x000fe20000041848 */
[----:B------:R-:W-:-:S02]  /*52b0*/  FSEL R44, R13, -INF , !P3 ;  /* 0xff8000000d2c7808 */ /* 0x000fc40005800000 */
[C---:B------:R-:W-:Y:S02]  /*52c0*/  IADD3 R24, R100.reuse, 0x38, RZ ;  /* 0x0000003864187810 */ /* 0x040fe40007ffe0ff */
[C---:B------:R-:W-:Y:S02]  /*52d0*/  ISETP.GE.AND P6, PT, R97.reuse, R189, PT ;  /* 0x000000bd6100720c */ /* 0x040fe40003fc6270 */
[----:B------:R-:W-:Y:S01]  /*52e0*/  ISETP.GE.AND P4, PT, R97, R188, PT ;  /* 0x000000bc6100720c */ /* 0x000fe20003f86270 */
[----:B------:R4:W-:Y:S01]  /*52f0*/  I2F R45, R24 ;  /* 0x00000018002d7306 */ /* 0x0009e20000201400 */
[----:B------:R-:W-:Y:S01]  /*5300*/  IADD3 R13, R100, 0x31, RZ ;  /* 0x00000031640d7810 */ /* 0x000fe20007ffe0ff */
[----:B------:R-:W-:Y:S01]  /*5310*/  HMMA.16816.F32.BF16 R80, R76, R46, R80 ;  /* 0x0000002e4c50723c */ /* 0x000fe20000041850 */
[----:B------:R-:W-:Y:S02]  /*5320*/  FSEL R180, R89, -INF , !P5 ;  /* 0xff80000059b47808 */ /* 0x000fe40006800000 */
[----:B------:R-:W-:Y:S01]  /*5330*/  FSEL R143, R91, -INF , !P1 ;  /* 0xff8000005b8f7808 */ /* 0x000fe20004800000 */
[CC--:B---3--:R-:W-:Y:S01]  /*5340*/  FFMA.FTZ R84, R0.reuse, R25.reuse, R84 ;  /* 0x0000001900547223 */ /* 0x0c8fe20000010054 */
[----:B------:R-:W-:Y:S01]  /*5350*/  FSEL R181, R15, -INF , !P2 ;  /* 0xff8000000fb57808 */ /* 0x000fe20005000000 */
[----:B------:R-:W-:Y:S01]  /*5360*/  FFMA.FTZ R86, R0, R25, R86 ;  /* 0x0000001900567223 */ /* 0x000fe20000010056 */
[----:B------:R-:W-:Y:S01]  /*5370*/  FSEL R182, R88, -INF , !P6 ;  /* 0xff80000058b67808 */ /* 0x000fe20007000000 */
[----:B------:R3:W5:Y:S01]  /*5380*/  I2F R35, R13 ;  /* 0x0000000d00237306 */ /* 0x0007620000201400 */
[----:B------:R-:W-:Y:S01]  /*5390*/  FSEL R41, R41, -INF , !P4 ;  /* 0xff80000029297808 */ /* 0x000fe20006000000 */
[----:B-1----:R-:W-:Y:S01]  /*53a0*/  HMMA.16816.F32.BF16 R68, R8, R16, R68 ;  /* 0x000000100844723c */ /* 0x002fe20000041844 */
[----:B------:R-:W-:-:S02]  /*53b0*/  ISETP.GE.AND P5, PT, R24, R189, PT ;  /* 0x000000bd1800720c */ /* 0x000fc40003fa6270 */
[-C--:B------:R-:W-:Y:S02]  /*53c0*/  ISETP.GE.AND P1, PT, R24, R188.reuse, PT ;  /* 0x000000bc1800720c */ /* 0x080fe40003f26270 */
[CC--:B------:R-:W-:Y:S01]  /*53d0*/  ISETP.GE.AND P3, PT, R14.reuse, R189.reuse, PT ;  /* 0x000000bd0e00720c */ /* 0x0c0fe20003f66270 */
[----:B----4-:R-:W1:Y:S01]  /*53e0*/  LDSM.16.M88.4 R24, [R204+0x6800] ;  /* 0x00680000cc18783b */ /* 0x010e620000000200 */
[-C--:B------:R-:W-:Y:S01]  /*53f0*/  ISETP.GE.AND P2, PT, R14, R188.reuse, PT ;  /* 0x000000bc0e00720c */ /* 0x080fe20003f46270 */
[----:B------:R-:W-:Y:S01]  /*5400*/  HMMA.16816.F32.BF16 R64, R8, R18, R64 ;  /* 0x000000120840723c */ /* 0x000fe20000041840 */
[C---:B------:R-:W-:Y:S02]  /*5410*/  ISETP.GE.AND P6, PT, R13.reuse, R189, PT ;  /* 0x000000bd0d00720c */ /* 0x040fe40003fc6270 */
[-C--:B------:R-:W-:Y:S02]  /*5420*/  ISETP.GE.AND P4, PT, R13, R188.reuse, PT ;  /* 0x000000bc0d00720c */ /* 0x080fe40003f86270 */
[C---:B------:R-:W-:Y:S01]  /*5430*/  IADD3 R47, R100.reuse, 0x39, RZ ;  /* 0x00000039642f7810 */ /* 0x040fe20007ffe0ff */
[----:B---3--:R-:W3:Y:S01]  /*5440*/  LDSM.16.M88.4 R12, [R215+0xb000] ;  /* 0x00b00000d70c783b */ /* 0x008ee20000000200 */
[----:B------:R-:W-:Y:S01]  /*5450*/  IADD3 R17, R100, 0x40, RZ ;  /* 0x0000004064117810 */ /* 0x000fe20007ffe0ff */
[C---:B--2---:R-:W-:Y:S01]  /*5460*/  HMMA.16816.F32.BF16 R108, R76.reuse, R20, R108 ;  /* 0x000000144c6c723c */ /* 0x044fe2000004186c */
[----:B------:R-:W2:Y:S01]  /*5470*/  I2F R16, R47 ;  /* 0x0000002f00107306 */ /* 0x000ea20000201400 */
[-C--:B-----5:R-:W-:Y:S01]  /*5480*/  FFMA.FTZ R85, R0, R35.reuse, R85 ;  /* 0x0000002300557223 */ /* 0x0a0fe20000010055 */
[----:B------:R-:W-:Y:S01]  /*5490*/  FSEL R146, R84, -INF , !P3 ;  /* 0xff80000054927808 */ /* 0x000fe20005800000 */
[----:B------:R-:W-:Y:S01]  /*54a0*/  FFMA.FTZ R87, R0, R35, R87 ;  /* 0x0000002300577223 */ /* 0x000fe20000010057 */
[----:B------:R-:W-:Y:S01]  /*54b0*/  FSEL R147, R86, -INF , !P2 ;  /* 0xff80000056937808 */ /* 0x000fe20005000000 */
[C---:B------:R-:W-:Y:S01]  /*54c0*/  FFMA.FTZ R80, R0.reuse, R45, R80 ;  /* 0x0000002d00507223 */ /* 0x040fe20000010050 */
[C---:B------:R-:W-:Y:S01]  /*54d0*/  ISETP.GE.AND P3, PT, R47.reuse, R189, PT ;  /* 0x000000bd2f00720c */ /* 0x040fe20003f66270 */
[----:B------:R-:W-:Y:S01]  /*54e0*/  HMMA.16816.F32.BF16 R72, R76, R22, R72 ;  /* 0x000000164c48723c */ /* 0x000fe20000041848 */
[----:B------:R-:W-:Y:S01]  /*54f0*/  ISETP.GE.AND P2, PT, R47, R188, PT ;  /* 0x000000bc2f00720c */ /* 0x000fe20003f46270 */
[----:B------:R4:W5:Y:S01]  /*5500*/  I2F R21, R17 ;  /* 0x0000001100157306 */ /* 0x0009620000201400 */
[----:B------:R-:W-:Y:S01]  /*5510*/  FFMA.FTZ R82, R0, R45, R82 ;  /* 0x0000002d00527223 */ /* 0x000fe20000010052 */
[----:B------:R-:W-:-:S02]  /*5520*/  IADD3 R46, R100, 0x41, RZ ;  /* 0x00000041642e7810 */ /* 0x000fc40007ffe0ff */
[----:B------:R-:W-:Y:S02]  /*5530*/  FSEL R144, R85, -INF , !P6 ;  /* 0xff80000055907808 */ /* 0x000fe40007000000 */
[----:B------:R-:W-:Y:S01]  /*5540*/  FSEL R161, R87, -INF , !P4 ;  /* 0xff80000057a17808 */ /* 0x000fe20006000000 */
[-C--:B--2---:R-:W-:Y:S01]  /*5550*/  FFMA.FTZ R81, R0, R16.reuse, R81 ;  /* 0x0000001000517223 */ /* 0x084fe20000010051 */
[----:B------:R-:W-:Y:S01]  /*5560*/  IADD3 R47, R100, 0x49, RZ ;  /* 0x00000049642f7810 */ /* 0x000fe20007ffe0ff */
[----:B------:R-:W-:Y:S01]  /*5570*/  FFMA.FTZ R83, R0, R16, R83 ;  /* 0x0000001000537223 */ /* 0x000fe20000010053 */
[C---:B------:R-:W-:Y:S01]  /*5580*/  ISETP.GE.AND P6, PT, R17.reuse, R189, PT ;  /* 0x000000bd1100720c */ /* 0x040fe20003fc6270 */
[----:B------:R2:W2:Y:S01]  /*5590*/  I2F R35, R46 ;  /* 0x0000002e00237306 */ /* 0x0004a20000201400 */
[-C--:B------:R-:W-:Y:S02]  /*55a0*/  ISETP.GE.AND P4, PT, R17, R188.reuse, PT ;  /* 0x000000bc1100720c */ /* 0x080fe40003f86270 */
[----:B------:R-:W-:Y:S01]  /*55b0*/  FSEL R150, R80, -INF , !P5 ;  /* 0xff80000050967808 */ /* 0x000fe20006800000 */
[----:B----4-:R-:W4:Y:S01]  /*55c0*/  LDSM.16.M88.4 R16, [R215+0xb800] ;  /* 0x00b80000d710783b */ /* 0x010f220000000200 */
[----:B------:R-:W-:Y:S01]  /*55d0*/  FSEL R159, R82, -INF , !P1 ;  /* 0xff800000529f7808 */ /* 0x000fe20004800000 */
[----:B-----5:R-:W-:Y:S01]  /*55e0*/  FFMA.FTZ R108, R0, R21, R108 ;  /* 0x00000015006c7223 */ /* 0x020fe2000001006c */
[C---:B------:R-:W-:Y:S01]  /*55f0*/  ISETP.GE.AND P5, PT, R46.reuse, R189, PT ;  /* 0x000000bd2e00720c */ /* 0x040fe20003fa6270 */
[----:B-1----:R-:W-:Y:S01]  /*5600*/  HMMA.16816.F32.BF16 R68, R76, R24, R68 ;  /* 0x000000184c44723c */ /* 0x002fe20000041844 */
[----:B------:R-:W-:Y:S01]  /*5610*/  ISETP.GE.AND P1, PT, R46, R188, PT ;  /* 0x000000bc2e00720c */ /* 0x000fe20003f26270 */
[----:B------:R-:W-:Y:S01]  /*5620*/  FFMA.FTZ R110, R0, R21, R110 ;  /* 0x00000015006e7223 */ /* 0x000fe2000001006e */
[----:B------:R-:W-:-:S02]  /*5630*/  IADD3 R20, R100, 0x48, RZ ;  /* 0x0000004864147810 */ /* 0x000fc40007ffe0ff */
[----:B------:R-:W-:Y:S02]  /*5640*/  FSEL R148, R81, -INF , !P3 ;  /* 0xff80000051947808 */ /* 0x000fe40005800000 */
[----:B--2---:R-:W-:Y:S01]  /*5650*/  IADD3 R46, R100, 0x50, RZ ;  /* 0x00000050642e7810 */ /* 0x004fe20007ffe0ff */
[C---:B---3--:R-:W-:Y:S01]  /*5660*/  HMMA.16816.F32.BF16 R60, R8.reuse, R12, R60 ;  /* 0x0000000c083c723c */ /* 0x048fe2000004183c */
[----:B------:R-:W1:Y:S01]  /*5670*/  I2F R12, R47 ;  /* 0x0000002f000c7306 */ /* 0x000e620000201400 */
[----:B------:R-:W-:Y:S01]  /*5680*/  FSEL R153, R83, -INF , !P2 ;  /* 0xff80000053997808 */ /* 0x000fe20005000000 */
[----:B------:R-:W-:Y:S01]  /*5690*/  FFMA.FTZ R109, R0, R35, R109 ;  /* 0x00000023006d7223 */ /* 0x000fe2000001006d */
[----:B------:R-:W-:Y:S01]  /*56a0*/  ISETP.GE.AND P3, PT, R20, R189, PT ;  /* 0x000000bd1400720c */ /* 0x000fe20003f66270 */
[----:B------:R-:W-:Y:S01]  /*56b0*/  FFMA.FTZ R111, R0, R35, R111 ;  /* 0x00000023006f7223 */ /* 0x000fe2000001006f */
[----:B------:R-:W-:Y:S02]  /*56c0*/  ISETP.GE.AND P2, PT, R20, R188, PT ;  /* 0x000000bc1400720c */ /* 0x000fe40003f46270 */
[----:B------:R-:W-:Y:S01]  /*56d0*/  FSEL R166, R108, -INF , !P6 ;  /* 0xff8000006ca67808 */ /* 0x000fe20007000000 */
[----:B------:R-:W2:Y:S01]  /*56e0*/  I2F R13, R46 ;  /* 0x0000002e000d7306 */ /* 0x000ea20000201400 */
[----:B------:R-:W-:Y:S01]  /*56f0*/  FSEL R179, R110, -INF , !P4 ;  /* 0xff8000006eb37808 */ /* 0x000fe20006000000 */
[----:B------:R-:W-:Y:S01]  /*5700*/  HMMA.16816.F32.BF16 R56, R8, R14, R56 ;  /* 0x0000000e0838723c */ /* 0x000fe20000041838 */
[----:B------:R-:W-:-:S02]  /*5710*/  ISETP.GE.AND P6, PT, R47, R189, PT ;  /* 0x000000bd2f00720c */ /* 0x000fc40003fc6270 */
[----:B------:R-:W-:Y:S02]  /*5720*/  ISETP.GE.AND P4, PT, R47, R188, PT ;  /* 0x000000bc2f00720c */ /* 0x000fe40003f86270 */
[----:B------:R-:W-:Y:S01]  /*5730*/  IADD3 R35, R100, 0x51, RZ ;  /* 0x0000005164237810 */ /* 0x000fe20007ffe0ff */
[----:B------:R3:W5:Y:S01]  /*5740*/  I2F R45, R20 ;  /* 0x00000014002d7306 */ /* 0x0007620000201400 */
[-C--:B-1----:R-:W-:Y:S01]  /*5750*/  FFMA.FTZ R73, R0, R12.reuse, R73 ;  /* 0x0000000c00497223 */ /* 0x082fe20000010049 */
[----:B------:R-:W-:Y:S01]  /*5760*/  IADD3 R14, R100, 0x58, RZ ;  /* 0x00000058640e7810 */ /* 0x000fe20007ffe0ff */
[C---:B------:R-:W-:Y:S01]  /*5770*/  FFMA.FTZ R75, R0.reuse, R12, R75 ;  /* 0x0000000c004b7223 */ /* 0x040fe2000001004b */
[----:B------:R-:W-:Y:S01]  /*5780*/  HMMA.16816.F32.BF16 R64, R76, R26, R64 ;  /* 0x0000001a4c40723c */ /* 0x000fe20000041840 */
[----:B------:R-:W-:Y:S02]  /*5790*/  FSEL R160, R109, -INF , !P5 ;  /* 0xff8000006da07808 */ /* 0x000fe40006800000 */
[----:B------:R-:W-:Y:S01]  /*57a0*/  FSEL R164, R73, -INF , !P6 ;  /* 0xff80000049a47808 */ /* 0x000fe20007000000 */
[----:B------:R1:W1:Y:S01]  /*57b0*/  I2F R25, R14 ;  /* 0x0000000e00197306 */ /* 0x0002620000201400 */
[----:B------:R-:W-:Y:S01]  /*57c0*/  FSEL R169, R75, -INF , !P4 ;  /* 0xff8000004ba97808 */ /* 0x000fe20006000000 */
[----:B--2---:R-:W-:Y:S01]  /*57d0*/  FFMA.FTZ R68, R0, R13, R68 ;  /* 0x0000000d00447223 */ /* 0x004fe20000010044 */
[----:B------:R-:W-:Y:S01]  /*57e0*/  ISETP.GE.AND P6, PT, R14, R189, PT ;  /* 0x000000bd0e00720c */ /* 0x000fe20003fc6270 */
[----:B------:R-:W-:Y:S01]  /*57f0*/  FFMA.FTZ R70, R0, R13, R70 ;  /* 0x0000000d00467223 */ /* 0x000fe20000010046 */
[----:B------:R-:W-:Y:S01]  /*5800*/  ISETP.GE.AND P4, PT, R14, R188, PT ;  /* 0x000000bc0e00720c */ /* 0x000fe20003f86270 */
[C---:B----4-:R-:W-:Y:S01]  /*5810*/  HMMA.16816.F32.BF16 R48, R8.reuse, R18, R48 ;  /* 0x000000120830723c */ /* 0x050fe20000041830 */
[C---:B------:R-:W-:Y:S01]  /*5820*/  IADD3 R26, R100.reuse, 0x59, RZ ;  /* 0x00000059641a7810 */ /* 0x040fe20007ffe0ff */
[----:B---3--:R-:W2:Y:S01]  /*5830*/  LDSM.16.M88.4 R20, [R204+0x7000] ;  /* 0x00700000cc14783b */ /* 0x008ea20000000200 */
[----:B------:R-:W3:Y:S01]  /*5840*/  I2F R24, R35 ;  /* 0x0000002300187306 */ /* 0x000ee20000201400 */
[----:B------:R-:W-:Y:S01]  /*5850*/  IADD3 R27, R100, 0x60, RZ ;  /* 0x00000060641b7810 */ /* 0x000fe20007ffe0ff */
[CC--:B-----5:R-:W-:Y:S01]  /*5860*/  FFMA.FTZ R72, R0.reuse, R45.reuse, R72 ;  /* 0x0000002d00487223 */ /* 0x0e0fe20000010048 */
[----:B------:R-:W-:Y:S01]  /*5870*/  FSEL R165, R111, -INF , !P1 ;  /* 0xff8000006fa57808 */ /* 0x000fe20004800000 */
[----:B------:R-:W-:Y:S01]  /*5880*/  FFMA.FTZ R74, R0, R45, R74 ;  /* 0x0000002d004a7223 */ /* 0x000fe2000001004a */
[----:B------:R-:W-:Y:S01]  /*5890*/  HMMA.16816.F32.BF16 R52, R8, R16, R52 ;  /* 0x000000100834723c */ /* 0x000fe20000041834 */
[----:B------:R-:W-:Y:S01]  /*58a0*/  IADD3 R18, R100, 0x69, RZ ;  /* 0x0000006964127810 */ /* 0x000fe20007ffe0ff */
[----:B-1----:R-:W1:Y:S01]  /*58b0*/  LDSM.16.M88.4 R12, [R204+0x7800] ;  /* 0x00780000cc0c783b */ /* 0x002e620000000200 */
[----:B------:R-:W4:Y:S01]  /*58c0*/  I2F R16, R26 ;  /* 0x0000001a00107306 */ /* 0x000f220000201400 */
[----:B------:R-:W-:Y:S01]  /*58d0*/  ISETP.GE.AND P5, PT, R46, R189, PT ;  /* 0x000000bd2e00720c */ /* 0x000fe20003fa6270 */
[----:B------:R-:W-:-:S04]  /*58e0*/  DEPBAR.LE SB0, 0x0 ;  /* 0x000080000000791a */ /* 0x000fc80000000000 */
[----:B------:R-:W-:Y:S01]  /*58f0*/  IADD3 R11, R100, 0x68, RZ ;  /* 0x00000068640b7810 */ /* 0x000fe20007ffe0ff */
[----:B------:R-:W-:Y:S01]  /*5900*/  FFMA.FTZ R64, R0, R25, R64 ;  /* 0x0000001900407223 */ /* 0x000fe20000010040 */
[----:B------:R-:W5:Y:S01]  /*5910*/  I2F R17, R27 ;  /* 0x0000001b00117306 */ /* 0x000f620000201400 */
[----:B------:R-:W-:Y:S01]  /*5920*/  ISETP.GE.AND P1, PT, R46, R188, PT ;  /* 0x000000bc2e00720c */ /* 0x000fe20003f26270 */
[-C--:B---3--:R-:W-:Y:S01]  /*5930*/  FFMA.FTZ R69, R0, R24.reuse, R69 ;  /* 0x0000001800457223 */ /* 0x088fe20000010045 */
[----:B------:R-:W-:Y:S01]  /*5940*/  FSEL R162, R72, -INF , !P3 ;  /* 0xff80000048a27808 */ /* 0x000fe20005800000 */
[C---:B------:R-:W-:Y:S01]  /*5950*/  FFMA.FTZ R71, R0.reuse, R24, R71 ;  /* 0x0000001800477223 */ /* 0x040fe20000010047 */
[----:B------:R-:W-:Y:S01]  /*5960*/  ISETP.GE.AND P3, PT, R35, R189, PT ;  /* 0x000000bd2300720c */ /* 0x000fe20003f66270 */
[----:B------:R-:W-:Y:S01]  /*5970*/  FFMA.FTZ R66, R0, R25, R66 ;  /* 0x0000001900427223 */ /* 0x000fe20000010042 */
[----:B------:R-:W-:Y:S01]  /*5980*/  FSEL R176, R68, -INF , !P5 ;  /* 0xff80000044b07808 */ /* 0x000fe20006800000 */
[----:B------:R-:W3:Y:S01]  /*5990*/  I2F R9, R11 ;  /* 0x0000000b00097306 */ /* 0x000ee20000201400 */
[----:B------:R-:W-:Y:S01]  /*59a0*/  FSEL R175, R70, -INF , !P1 ;  /* 0xff80000046af7808 */ /* 0x000fe20004800000 */
[-C--:B----4-:R-:W-:Y:S01]  /*59b0*/  FFMA.FTZ R65, R0, R16.reuse, R65 ;  /* 0x0000001000417223 */ /* 0x090fe20000010041 */
[----:B------:R-:W-:Y:S01]  /*59c0*/  ISETP.GE.AND P5, PT, R26, R189, PT ;  /* 0x000000bd1a00720c */ /* 0x000fe20003fa6270 */
[----:B------:R-:W-:Y:S01]  /*59d0*/  FFMA.FTZ R67, R0, R16, R67 ;  /* 0x0000001000437223 */ /* 0x000fe20000010043 */
[----:B------:R-:W-:-:S02]  /*59e0*/  ISETP.GE.AND P1, PT, R26, R188, PT ;  /* 0x000000bc1a00720c */ /* 0x000fc40003f26270 */
[----:B------:R-:W-:Y:S01]  /*59f0*/  FSEL R174, R69, -INF , !P3 ;  /* 0xff80000045ae7808 */ /* 0x000fe20005800000 */
[----:B------:R-:W-:Y:S01]  /*5a00*/  I2F R10, R18 ;  /* 0x00000012000a7306 */ /* 0x000fe20000201400 */
[-C--:B------:R-:W-:Y:S02]  /*5a10*/  ISETP.GE.AND P3, PT, R27, R189.reuse, PT ;  /* 0x000000bd1b00720c */ /* 0x080fe40003f66270 */
[----:B------:R-:W-:Y:S02]  /*5a20*/  IADD3 R16, R100, 0x70, RZ ;  /* 0x0000007064107810 */ /* 0x000fe40007ffe0ff */
[----:B------:R-:W-:Y:S01]  /*5a30*/  FSEL R168, R65, -INF , !P5 ;  /* 0xff80000041a87808 */ /* 0x000fe20006800000 */
[----:B--2---:R-:W-:Y:S01]  /*5a40*/  HMMA.16816.F32.BF16 R60, R76, R20, R60 ;  /* 0x000000144c3c723c */ /* 0x004fe2000004183c */
[----:B------:R-:W-:Y:S02]  /*5a50*/  FSEL R163, R67, -INF , !P1 ;  /* 0xff80000043a37808 */ /* 0x000fe40004800000 */
[----:B------:R-:W-:-:S02]  /*5a60*/  ISETP.GE.AND P5, PT, R11, R189, PT ;  /* 0x000000bd0b00720c */ /* 0x000fc40003fa6270 */
[-C--:B------:R-:W-:Y:S02]  /*5a70*/  ISETP.GE.AND P1, PT, R11, R188.reuse, PT ;  /* 0x000000bc0b00720c */ /* 0x080fe40003f26270 */
[----:B------:R-:W-:Y:S01]  /*5a80*/  IADD3 R20, R100, 0x61, RZ ;  /* 0x0000006164147810 */ /* 0x000fe20007ffe0ff */
[C---:B------:R-:W-:Y:S01]  /*5a90*/  HMMA.16816.F32.BF16 R56, R76.reuse, R22, R56 ;  /* 0x000000164c38723c */ /* 0x040fe20000041838 */
[----:B------:R-:W-:Y:S01]  /*5aa0*/  I2F R11, R16 ;  /* 0x00000010000b7306 */ /* 0x000fe20000201400 */
[----:B------:R-:W-:Y:S02]  /*5ab0*/  FSEL R177, R74, -INF , !P2 ;  /* 0xff8000004ab17808 */ /* 0x000fe40005000000 */
[----:B------:R-:W-:Y:S02]  /*5ac0*/  ISETP.GE.AND P2, PT, R35, R188, PT ;  /* 0x000000bc2300720c */ /* 0x000fe40003f46270 */
[----:B------:R-:W-:Y:S02]  /*5ad0*/  FSEL R170, R64, -INF , !P6 ;  /* 0xff80000040aa7808 */ /* 0x000fe40007000000 */
[----:B-1----:R-:W-:Y:S01]  /*5ae0*/  HMMA.16816.F32.BF16 R48, R76, R14, R48 ;  /* 0x0000000e4c30723c */ /* 0x002fe20000041830 */
[----:B------:R-:W1:Y:S01]  /*5af0*/  I2F R8, R20 ;  /* 0x0000001400087306 */ /* 0x000e620000201400 */
[----:B------:R-:W-:-:S02]  /*5b00*/  FSEL R171, R71, -INF , !P2 ;  /* 0xff80000047ab7808 */ /* 0x000fc40005000000 */
[----:B------:R-:W-:Y:S02]  /*5b10*/  FSEL R167, R66, -INF , !P4 ;  /* 0xff80000042a77808 */ /* 0x000fe40006000000 */
[-C--:B------:R-:W-:Y:S02]  /*5b20*/  ISETP.GE.AND P2, PT, R27, R188.reuse, PT ;  /* 0x000000bc1b00720c */ /* 0x080fe40003f46270 */
[----:B------:R-:W-:Y:S01]  /*5b30*/  IADD3 R14, R100, 0x78, RZ ;  /* 0x00000078640e7810 */ /* 0x000fe20007ffe0ff */
[----:B------:R-:W-:Y:S01]  /*5b40*/  HMMA.16816.F32.BF16 R52, R76, R12, R52 ;  /* 0x0000000c4c34723c */ /* 0x000fe20000041834 */
[----:B-----5:R-:W-:Y:S01]  /*5b50*/  FFMA.FTZ R60, R0, R17, R60 ;  /* 0x00000011003c7223 */ /* 0x020fe2000001003c */
[----:B------:R-:W-:Y:S01]  /*5b60*/  ISETP.GE.AND P6, PT, R20, R189, PT ;  /* 0x000000bd1400720c */ /* 0x000fe20003fc6270 */
[----:B------:R-:W2:Y:S01]  /*5b70*/  I2F R13, R14 ;  /* 0x0000000e000d7306 */ /* 0x000ea20000201400 */
[----:B------:R-:W-:Y:S01]  /*5b80*/  FFMA.FTZ R62, R0, R17, R62 ;  /* 0x00000011003e7223 */ /* 0x000fe2000001003e */
[----:B------:R-:W-:-:S02]  /*5b90*/  ISETP.GE.AND P4, PT, R20, R188, PT ;  /* 0x000000bc1400720c */ /* 0x000fc40003f86270 */
[----:B---3--:R-:W-:Y:S01]  /*5ba0*/  FFMA.FTZ R56, R0, R9, R56 ;  /* 0x0000000900387223 */ /* 0x008fe20000010038 */
[----:B------:R-:W-:Y:S01]  /*5bb0*/  FSEL R158, R60, -INF , !P3 ;  /* 0xff8000003c9e7808 */ /* 0x000fe20005800000 */
[-C--:B-1----:R-:W-:Y:S01]  /*5bc0*/  FFMA.FTZ R61, R0, R8.reuse, R61 ;  /* 0x00000008003d7223 */ /* 0x082fe2000001003d */
[----:B------:R-:W-:Y:S01]  /*5bd0*/  ISETP.GE.AND P3, PT, R18, R189, PT ;  /* 0x000000bd1200720c */ /* 0x000fe20003f66270 */
[----:B------:R-:W-:Y:S01]  /*5be0*/  FFMA.FTZ R63, R0, R8, R63 ;  /* 0x00000008003f7223 */ /* 0x000fe2000001003f */
[----:B------:R-:W-:Y:S01]  /*5bf0*/  IADD3 R8, R100, 0x71, RZ ;  /* 0x0000007164087810 */ /* 0x000fe20007ffe0ff */
[----:B------:R-:W-:Y:S01]  /*5c00*/  FFMA.FTZ R58, R0, R9, R58 ;  /* 0x00000009003a7223 */ /* 0x000fe2000001003a */
[----:B------:R-:W-:Y:S01]  /*5c10*/  IADD3 R12, R100, 0x79, RZ ;  /* 0x00000079640c7810 */ /* 0x000fe20007ffe0ff */
[CC--:B------:R-:W-:Y:S01]  /*5c20*/  FFMA.FTZ R57, R0.reuse, R10.reuse, R57 ;  /* 0x0000000a00397223 */ /* 0x0c0fe20000010039 */
[----:B------:R-:W1:Y:S01]  /*5c30*/  I2F R9, R8 ;  /* 0x0000000800097306 */ /* 0x000e620000201400 */
[----:B------:R-:W-:Y:S01]  /*5c40*/  FFMA.FTZ R59, R0, R10, R59 ;  /* 0x0000000a003b7223 */ /* 0x000fe2000001003b */
[----:B------:R-:W-:Y:S01]  /*5c50*/  FSEL R157, R62, -INF , !P2 ;  /* 0xff8000003e9d7808 */ /* 0x000fe20005000000 */
[CC--:B--2---:R-:W-:Y:S01]  /*5c60*/  FFMA.FTZ R48, R0.reuse, R13.reuse, R48 ;  /* 0x0000000d00307223 */ /* 0x0c4fe20000010030 */
[----:B------:R-:W-:Y:S01]  /*5c70*/  FSEL R152, R57, -INF , !P3 ;  /* 0xff80000039987808 */ /* 0x000fe20005800000 */
[----:B------:R-:W-:Y:S01]  /*5c80*/  FFMA.FTZ R50, R0, R13, R50 ;  /* 0x0000000d00327223 */ /* 0x000fe20000010032 */
[----:B------:R-:W-:-:S02]  /*5c90*/  ISETP.GE.AND P3, PT, R14, R189, PT ;  /* 0x000000bd0e00720c */ /* 0x000fc40003f66270 */
[----:B------:R-:W2:Y:S01]  /*5ca0*/  I2F R10, R12 ;  /* 0x0000000c000a7306 */ /* 0x000ea20000201400 */
[----:B------:R-:W-:Y:S01]  /*5cb0*/  FSEL R156, R61, -INF , !P6 ;  /* 0xff8000003d9c7808 */ /* 0x000fe20007000000 */
[-C--:B------:R-:W-:Y:S01]  /*5cc0*/  FFMA.FTZ R52, R0, R11.reuse, R52 ;  /* 0x0000000b00347223 */ /* 0x080fe20000010034 */
[----:B------:R-:W-:Y:S01]  /*5cd0*/  FSEL R138, R48, -INF , !P3 ;  /* 0xff800000308a7808 */ /* 0x000fe20005800000 */
[C---:B------:R-:W-:Y:S01]  /*5ce0*/  FFMA.FTZ R54, R0.reuse, R11, R54 ;  /* 0x0000000b00367223 */ /* 0x040fe20000010036 */
[----:B------:R-:W-:Y:S02]  /*5cf0*/  ISETP.GT.AND P3, PT, R231, R224, PT ;  /* 0x000000e0e700720c */ /* 0x000fe40003f64270 */
[----:B------:R-:W-:Y:S01]  /*5d00*/  FSEL R155, R63, -INF , !P4 ;  /* 0xff8000003f9b7808 */ /* 0x000fe20006000000 */
[-C--:B-1----:R-:W-:Y:S01]  /*5d10*/  FFMA.FTZ R53, R0, R9.reuse, R53 ;  /* 0x0000000900357223 */ /* 0x082fe20000010035 */
[----:B------:R-:W-:Y:S01]  /*5d20*/  FSEL R154, R56, -INF , !P5 ;  /* 0xff800000389a7808 */ /* 0x000fe20006800000 */
[----:B------:R-:W-:Y:S01]  /*5d30*/  FFMA.FTZ R55, R0, R9, R55 ;  /* 0x0000000900377223 */ /* 0x000fe20000010037 */
[----:B------:R-:W-:Y:S01]  /*5d40*/  FSEL R151, R58, -INF , !P1 ;  /* 0xff8000003a977808 */ /* 0x000fe20004800000 */
[----:B------:R-:W-:Y:S01]  /*5d50*/  FFMA.FTZ R9, R0, R103, R28 ;  /* 0x0000006700097223 */ /* 0x000fe2000001001c */
[----:B------:R-:W-:Y:S01]  /*5d60*/  BAR.SYNC.DEFER_BLOCKING 0x0 ;  /* 0x0000000000007b1d */ /* 0x000fe20000010000 */
[----:B------:R-:W-:-:S02]  /*5d70*/  ISETP.GE.AND P2, PT, R18, R188, PT ;  /* 0x000000bc1200720c */ /* 0x000fc40003f46270 */
[-C--:B------:R-:W-:Y:S01]  /*5d80*/  ISETP.GE.AND P6, PT, R16, R189.reuse, PT ;  /* 0x000000bd1000720c */ /* 0x080fe20003fc6270 */
[----:B--2---:R-:W-:Y:S01]  /*5d90*/  FFMA.FTZ R49, R0, R10, R49 ;  /* 0x0000000a00317223 */ /* 0x004fe20000010031 */
[----:B------:R-:W-:Y:S01]  /*5da0*/  ISETP.GE.AND P4, PT, R16, R188, PT ;  /* 0x000000bc1000720c */ /* 0x000fe20003f86270 */
[----:B------:R-:W-:Y:S01]  /*5db0*/  FFMA.FTZ R51, R0, R10, R51 ;  /* 0x0000000a00337223 */ /* 0x000fe20000010033 */
[C---:B------:R-:W-:Y:S02]  /*5dc0*/  ISETP.GE.AND P5, PT, R8.reuse, R189, PT ;  /* 0x000000bd0800720c */ /* 0x040fe40003fa6270 */
[----:B------:R-:W-:Y:S01]  /*5dd0*/  ISETP.GE.AND P1, PT, R8, R188, PT ;  /* 0x000000bc0800720c */ /* 0x000fe20003f26270 */
[----:B------:R-:W-:Y:S01]  /*5de0*/  FFMA.FTZ R8, R0, R103, R30 ;  /* 0x0000006700087223 */ /* 0x000fe2000001001e */
[----:B------:R-:W-:Y:S02]  /*5df0*/  FSEL R149, R59, -INF , !P2 ;  /* 0xff8000003b957808 */ /* 0x000fe40005000000 */
[----:B------:R-:W-:-:S02]  /*5e00*/  FSEL R142, R52, -INF , !P6 ;  /* 0xff800000348e7808 */ /* 0x000fc40007000000 */
[----:B------:R-:W-:Y:S02]  /*5e10*/  FSEL R139, R54, -INF , !P4 ;  /* 0xff800000368b7808 */ /* 0x000fe40006000000 */
[----:B------:R-:W-:Y:S02]  /*5e20*/  FSEL R140, R53, -INF , !P5 ;  /* 0xff800000358c7808 */ /* 0x000fe40006800000 */
[----:B------:R-:W-:Y:S02]  /*5e30*/  FSEL R137, R55, -INF , !P1 ;  /* 0xff80000037897808 */ /* 0x000fe40004800000 */
[-C--:B------:R-:W-:Y:S02]  /*5e40*/  ISETP.GE.AND P2, PT, R14, R188.reuse, PT ;  /* 0x000000bc0e00720c */ /* 0x080fe40003f46270 */
[C---:B------:R-:W-:Y:S02]  /*5e50*/  ISETP.GE.AND P6, PT, R100.reuse, R189, PT ;  /* 0x000000bd6400720c */ /* 0x040fe40003fc6270 */
[----:B------:R-:W-:-:S02]  /*5e60*/  ISETP.GE.AND P4, PT, R100, R188, PT ;  /* 0x000000bc6400720c */ /* 0x000fc40003f86270 */
        /* <DEDUP_REMOVED lines=66> */
.L_x_3637:
[----:B------:R-:W-:-:S04]  /*6290*/  LEA R15, -R6, RZ, 0x7 ;  /* 0x000000ff060f7211 */ /* 0x000fc800078e39ff */
[----:B------:R-:W-:Y:S02]  /*62a0*/  SHF.R.S32.HI R10, RZ, 0x1f, R15 ;  /* 0x0000001fff0a7819 */ /* 0x000fe4000001140f */
.L_x_3638:
[----:B------:R-:W-:Y:S01]  /*62b0*/  ISETP.GE.AND P4, PT, R232, c[0x0][0x220], PT ;  /* 0x00008800e8007a0c */ /* 0x000fe20003f86270 */
[----:B------:R-:W-:Y:S01]  /*62c0*/  BSSY B0, `(.L_x_3639) ;  /* 0x00000a1000007945 */ /* 0x000fe20003800000 */
[----:B------:R-:W-:Y:S02]  /*62d0*/  ISETP.GE.AND P2, PT, R40, c[0x0][0x220], PT ;  /* 0x0000880028007a0c */ /* 0x000fe40003f46270 */
[----:B------:R-:W-:-:S05]  /*62e0*/  IADD3 R13, P5, R226, R15, RZ ;  /* 0x0000000fe20d7210 */ /* 0x000fca0007fbe0ff */
[----:B------:R-:W-:-:S04]  /*62f0*/  IMAD.X R12, R225, 0x1, R10, P5 ;  /* 0x00000001e10c7824 */ /* 0x000fc800028e060a */
[-C--:B------:R-:W-:Y:S01]  /*6300*/  @!P4 IADD3 R17, P1, R15, R134.reuse, RZ ;  /* 0x000000860f11c210 */ /* 0x080fe20007f3e0ff */
[----:B------:R1:W-:Y:S03]  /*6310*/  @P4 STS.128 [R230+0x4000], RZ ;  /* 0x004000ffe6004388 */ /* 0x0003e60000000c00 */
[----:B------:R-:W-:Y:S01]  /*6320*/  @!P4 LEA R56, P6, R17, c[0x0][0x168], 0x1 ;  /* 0x00005a001138ca11 */ /* 0x000fe200078c08ff */
[----:B------:R-:W-:Y:S01]  /*6330*/  @!P4 IMAD.X R4, R10, 0x1, R135, P1 ;  /* 0x000000010a04c824 */ /* 0x000fe200008e0687 */
[----:B------:R-:W-:-:S04]  /*6340*/  @!P2 IADD3 R11, P1, R15, R134, RZ ;  /* 0x000000860f0ba210 */ /* 0x000fc80007f3e0ff */
[----:B------:R-:W-:Y:S01]  /*6350*/  @!P4 LEA.HI.X R57, R17, c[0x0][0x16c], R4, 0x1, P6 ;  /* 0x00005b001139ca11 */ /* 0x000fe200030f0c04 */
[--C-:B------:R-:W-:Y:S01]  /*6360*/  @!P2 IMAD.X R6, R10, 0x1, R135.reuse, P1 ;  /* 0x000000010a06a824 */ /* 0x100fe200008e0687 */
[-C--:B------:R-:W-:Y:S02]  /*6370*/  @!P4 IADD3 R17, P5, R13, R134.reuse, RZ ;  /* 0x000000860d11c210 */ /* 0x080fe40007fbe0ff */
        /* <DEDUP_REMOVED lines=16> */
[--C-:B------:R-:W-:Y:S01]  /*6480*/  @!P2 IMAD.X R4, R12, 0x1, R135.reuse, P1 ;  /* 0x000000010c04a824 */ /* 0x100fe200008e0687 */
[----:B------:R-:W-:Y:S01]  /*6490*/  @!P2 LEA R24, P1, R11, c[0x0][0x168], 0x1 ;  /* 0x00005a000b18aa11 */ /* 0x000fe200078208ff */
[----:B------:R-:W-:Y:S01]  /*64a0*/  IMAD.X R12, R225, 0x1, R12, P5 ;  /* 0x00000001e10c7824 */ /* 0x000fe200028e060c */
[-C--:B------:R-:W-:Y:S01]  /*64b0*/  @!P4 IADD3 R17, P5, R13, R134.reuse, RZ ;  /* 0x000000860d11c210 */ /* 0x080fe20007fbe0ff */
        /* <DEDUP_REMOVED lines=29> */
[C---:B------:R-:W-:Y:S01]  /*6690*/  @!P2 LEA R20, P1, R13.reuse, c[0x0][0x168], 0x1 ;  /* 0x00005a000d14aa11 */ /* 0x040fe200078208ff */
        /* <DEDUP_REMOVED lines=35> */
[C---:B------:R-:W-:Y:S01]  /*68d0*/  @!P2 LEA R58, P1, R13.reuse, c[0x0][0x168], 0x1 ;  /* 0x00005a000d3aaa11 */ /* 0x040fe200078208ff */
        /* <DEDUP_REMOVED lines=15> */
[----:B------:R-:W-:Y:S01]  /*69d0*/  @!P2 IMAD.X R13, R4, 0x1, R135, P1 ;  /* 0x00000001040da824 */ /* 0x000fe200008e0687 */
[C---:B------:R-:W-:Y:S01]  /*69e0*/  @!P2 LEA R60, P1, R6.reuse, c[0x0][0x168], 0x1 ;  /* 0x00005a00063caa11 */ /* 0x040fe200078208ff */
[----:B------:R-:W-:Y:S01]  /*69f0*/  IMAD.X R4, R225, 0x1, R4, P5 ;  /* 0x00000001e1047824 */ /* 0x000fe200028e0604 */
[----:B------:R-:W-:Y:S01]  /*6a00*/  @!P4 IADD3 R12, P5, R11, R134, RZ ;  /* 0x000000860b0cc210 */ /* 0x000fe20007fbe0ff */
[----:B------:R1:W-:Y:S01]  /*6a10*/  @P2 STS.128 [R230+0xa000], RZ ;  /* 0x00a000ffe6002388 */ /* 0x0003e20000000c00 */
[----:B------:R-:W-:Y:S02]  /*6a20*/  @!P2 LEA.HI.X R61, R6, c[0x0][0x16c], R13, 0x1, P1 ;  /* 0x00005b00063daa11 */ /* 0x000fe400008f0c0d */
[----:B--2---:R-:W-:Y:S01]  /*6a30*/  @!P4 LEA R56, P1, R12, c[0x0][0x168], 0x1 ;  /* 0x00005a000c38ca11 */ /* 0x004fe200078208ff */
        /* <DEDUP_REMOVED lines=41> */
.L_x_3640:
[----:B------:R-:W-:Y:S05]  /*6cd0*/  BSYNC B0 ;  /* 0x0000000000007941 */ /* 0x000fea0003800000 */
.L_x_3639:
[----:B------:R-:W0:Y:S01]  /*6ce0*/  LDGDEPBAR ;  /* 0x00000000000079af */ /* 0x000e220000000000 */
[----:B------:R-:W-:-:S04]  /*6cf0*/  IADD3 R134, P1, R15, R134, RZ ;  /* 0x000000860f867210 */ /* 0x000fc80007f3e0ff */
[----:B------:R-:W-:Y:S02]  /*6d00*/  IADD3.X R135, R10, R135, RZ, P1, !PT ;  /* 0x000000870a877210 */ /* 0x000fe40000ffe4ff */
.L_x_3636:
        /* <DEDUP_REMOVED lines=85> */
[----:B------:R-:W-:-:S03]  /*7260*/  FSETP.NEU.FTZ.AND P1, PT, R133, -INF , PT ;  /* 0xff8000008500780b */ /* 0x000fc60003f3d000 */
[C---:B------:R-:W-:Y:S01]  /*7270*/  FMUL.FTZ R66, R132.reuse, c[0x0][0x23c] ;  /* 0x00008f0084427a20 */ /* 0x040fe20000410000 */
[----:B------:R-:W-:Y:S02]  /*7280*/  FSEL R141, R141, RZ, P1 ;  /* 0x000000ff8d8d7208 */ /* 0x000fe40000800000 */
[----:B------:R-:W-:-:S03]  /*7290*/  FSETP.NEU.FTZ.AND P1, PT, R132, -INF , PT ;  /* 0xff8000008400780b */ /* 0x000fc60003f3d000 */
[--C-:B------:R-:W-:Y:S01]  /*72a0*/  FFMA.FTZ R62, R9, c[0x0][0x23c], -R141.reuse ;  /* 0x00008f00093e7a23 */ /* 0x100fe2000001088d */
[----:B------:R-:W-:Y:S01]  /*72b0*/  FSEL R66, R66, RZ, P1 ;  /* 0x000000ff42427208 */ /* 0x000fe20000800000 */
[--C-:B------:R-:W-:Y:S01]  /*72c0*/  FFMA.FTZ R59, R102, c[0x0][0x23c], -R141.reuse ;  /* 0x00008f00663b7a23 */ /* 0x100fe2000001088d */
[----:B------:R-:W-:Y:S01]  /*72d0*/  LEA R238, P1, R134, c[0x0][0x168], 0x1 ;  /* 0x00005a0086ee7a11 */ /* 0x000fe200078208ff */
[--C-:B------:R-:W-:Y:S02]  /*72e0*/  FFMA.FTZ R60, R104, c[0x0][0x23c], -R141.reuse ;  /* 0x00008f00683c7a23 */ /* 0x100fe4000001088d */
[----:B------:R-:W-:Y:S01]  /*72f0*/  FFMA.FTZ R55, R106, c[0x0][0x23c], -R141 ;  /* 0x00008f006a377a23 */ /* 0x000fe2000001088d */
[----:B------:R-:W-:Y:S01]  /*7300*/  MUFU.EX2 R62, R62 ;  /* 0x0000003e003e7308 */ /* 0x000fe20000000800 */
[--C-:B------:R-:W-:Y:S01]  /*7310*/  FFMA.FTZ R64, R8, c[0x0][0x23c], -R66.reuse ;  /* 0x00008f0008407a23 */ /* 0x100fe20000010842 */
[----:B------:R-:W1:Y:S01]  /*7320*/  LDSM.16.MT88.4 R104, [R214+0x10000] ;  /* 0x01000000d668783b */ /* 0x000e620000004200 */
[--C-:B------:R-:W-:Y:S01]  /*7330*/  FFMA.FTZ R63, R7, c[0x0][0x23c], -R66.reuse ;  /* 0x00008f00073f7a23 */ /* 0x100fe20000010842 */
[----:B------:R-:W-:Y:S01]  /*7340*/  LEA.HI.X R239, R134, c[0x0][0x16c], R135, 0x1, P1 ;  /* 0x00005b0086ef7a11 */ /* 0x000fe200008f0c87 */
[--C-:B------:R-:W-:Y:S01]  /*7350*/  FFMA.FTZ R61, R101, c[0x0][0x23c], -R66.reuse ;  /* 0x00008f00653d7a23 */ /* 0x100fe20000010842 */
[----:B------:R-:W2:Y:S01]  /*7360*/  LDSM.16.MT88.4 R4, [R212+0x10000] ;  /* 0x01000000d404783b */ /* 0x000ea20000004200 */
[----:B------:R-:W-:Y:S01]  /*7370*/  FFMA.FTZ R56, R95, c[0x0][0x23c], -R66 ;  /* 0x00008f005f387a23 */ /* 0x000fe20000010842 */
[----:B------:R-:W3:Y:S01]  /*7380*/  MUFU.EX2 R59, R59 ;  /* 0x0000003b003b7308 */ /* 0x000ee20000000800 */
[--C-:B------:R-:W-:Y:S01]  /*7390*/  FFMA.FTZ R58, R92, c[0x0][0x23c], -R141.reuse ;  /* 0x00008f005c3a7a23 */ /* 0x100fe2000001088d */
[----:B------:R-:W4:Y:S01]  /*73a0*/  LDSM.16.MT88.4 R8, [R216+0x10800] ;  /* 0x01080000d808783b */ /* 0x000f220000004200 */
[----:B------:R-:W-:-:S02]  /*73b0*/  FFMA.FTZ R53, R32, c[0x0][0x23c], -R141 ;  /* 0x00008f0020357a23 */ /* 0x000fc4000001088d */
[--C-:B------:R-:W-:Y:S02]  /*73c0*/  FFMA.FTZ R54, R94, c[0x0][0x23c], -R141.reuse ;  /* 0x00008f005e367a23 */ /* 0x100fe4000001088d */
[--C-:B------:R-:W-:Y:S01]  /*73d0*/  FFMA.FTZ R49, R34, c[0x0][0x23c], -R141.reuse ;  /* 0x00008f0022317a23 */ /* 0x100fe2000001088d */
[----:B------:R-:W-:Y:S01]  /*73e0*/  MUFU.EX2 R60, R60 ;  /* 0x0000003c003c7308 */ /* 0x000fe20000000800 */
[--C-:B------:R-:W-:Y:S02]  /*73f0*/  FFMA.FTZ R57, R33, c[0x0][0x23c], -R66.reuse ;  /* 0x00008f0021397a23 */ /* 0x100fe40000010842 */
[--C-:B------:R-:W-:Y:S01]  /*7400*/  FFMA.FTZ R52, R93, c[0x0][0x23c], -R66.reuse ;  /* 0x00008f005d347a23 */ /* 0x100fe20000010842 */
[----:B------:R-:W5:Y:S01]  /*7410*/  LDSM.16.MT88.4 R32, [R214+0x10800] ;  /* 0x01080000d620783b */ /* 0x000f620000004200 */
[--C-:B------:R-:W-:Y:S02]  /*7420*/  FFMA.FTZ R51, R31, c[0x0][0x23c], -R66.reuse ;  /* 0x00008f001f337a23 */ /* 0x100fe40000010842 */
[----:B------:R-:W-:Y:S01]  /*7430*/  FFMA.FTZ R48, R29, c[0x0][0x23c], -R66 ;  /* 0x00008f001d307a23 */ /* 0x000fe20000010842 */
[----:B------:R-:W1:Y:S01]  /*7440*/  MUFU.EX2 R55, R55 ;  /* 0x0000003700377308 */ /* 0x000e620000000800 */
[----:B---3--:R-:W-:Y:S01]  /*7450*/  F2FP.BF16.PACK_AB R112, R59, R62 ;  /* 0x0000003e3b70723e */ /* 0x008fe200000010ff */
[----:B------:R-:W3:Y:S01]  /*7460*/  LDSM.16.MT88.4 R28, [R213+0x10800] ;  /* 0x01080000d51c783b */ /* 0x000ee20000004200 */
[----:B------:R-:W-:-:S02]  /*7470*/  FFMA.FTZ R45, R44, c[0x0][0x23c], -R141 ;  /* 0x00008f002c2d7a23 */ /* 0x000fc4000001088d */
[--C-:B------:R-:W-:Y:S02]  /*7480*/  FFMA.FTZ R50, R178, c[0x0][0x23c], -R141.reuse ;  /* 0x00008f00b2327a23 */ /* 0x100fe4000001088d */
[--C-:B------:R-:W-:Y:S01]  /*7490*/  FFMA.FTZ R46, R182, c[0x0][0x23c], -R141.reuse ;  /* 0x00008f00b62e7a23 */ /* 0x100fe2000001088d */
[----:B------:R-:W-:Y:S01]  /*74a0*/  MUFU.EX2 R64, R64 ;  /* 0x0000004000407308 */ /* 0x000fe20000000800 */
[----:B------:R-:W-:Y:S02]  /*74b0*/  FFMA.FTZ R3, R180, c[0x0][0x23c], -R141 ;  /* 0x00008f00b4037a23 */ /* 0x000fe4000001088d */
[--C-:B------:R-:W-:Y:S02]  /*74c0*/  FFMA.FTZ R47, R145, c[0x0][0x23c], -R66.reuse ;  /* 0x00008f00912f7a23 */ /* 0x100fe40000010842 */
        /* <DEDUP_REMOVED lines=47> */
[----:B------:R-:W2:Y:S01]  /*77c0*/  MUFU.EX2 R52, R52 ;  /* 0x0000003400347308 */ /* 0x000ea20000000800 */
        /* <DEDUP_REMOVED lines=77> */
[C---:B---3--:R-:W-:Y:S02]  /*7ca0*/  HMMA.16816.F32.BF16 R108, R4.reuse, R28, R108 ;  /* 0x0000001c046c723c */ /* 0x048fe4000004186c */
[----:B------:R-:W3:Y:S06]  /*7cb0*/  MUFU.EX2 R169, R169 ;  /* 0x000000a900a97308 */ /* 0x000eec0000000800 */
        /* <DEDUP_REMOVED lines=72> */
[----:B------:R-:W3:Y:S01]  /*8140*/  LDSM.16.MT88.4 R16, [R214+0x11800] ;  /* 0x01180000d610783b */ /* 0x000ee20000004200 */
[----:B------:R-:W-:-:S06]  /*8150*/  FADD.FTZ R3, R160, R3 ;  /* 0x00000003a0037221 */ /* 0x000fcc0000010000 */
        /* <DEDUP_REMOVED lines=21> */
[----:B------:R-:W-:-:S02]  /*82b0*/  F2FP.BF16.PACK_AB R4, R160, R159 ;  /* 0x0000009fa004723e */ /* 0x000fc400000010ff */
[----:B-----5:R-:W-:Y:S01]  /*82c0*/  F2FP.BF16.PACK_AB R5, R165, R164 ;  /* 0x000000a4a505723e */ /* 0x020fe200000010ff */
[----:B------:R-:W-:Y:S01]  /*82d0*/  FADD.FTZ R164, R164, R153 ;  /* 0x00000099a4a47221 */ /* 0x000fe20000010000 */
[----:B------:R-:W-:Y:S01]  /*82e0*/  F2FP.BF16.PACK_AB R6, R161, R162 ;  /* 0x000000a2a106723e */ /* 0x000fe200000010ff */
[----:B------:R-:W-:Y:S01]  /*82f0*/  FADD.FTZ R162, R162, R3 ;  /* 0x00000003a2a27221 */ /* 0x000fe20000010000 */
[----:B------:R-:W-:Y:S01]  /*8300*/  F2FP.BF16.PACK_AB R7, R169, R166 ;  /* 0x000000a6a907723e */ /* 0x000fe200000010ff */
[----:B------:R-:W-:Y:S02]  /*8310*/  FADD.FTZ R165, R165, R164 ;  /* 0x000000a4a5a57221 */ /* 0x000fe40000010000 */
[----:B------:R-:W-:Y:S02]  /*8320*/  FADD.FTZ R161, R161, R162 ;  /* 0x000000a2a1a17221 */ /* 0x000fe40000010000 */
        /* <DEDUP_REMOVED lines=99> */
[----:B---3--:R-:W-:Y:S01]  /*8960*/  HMMA.16816.F32.BF16 R108, R4, R16, R108 ;  /* 0x00000010046c723c */ /* 0x008fe2000004186c */
[----:B------:R-:W-:-:S04]  /*8970*/  FFMA.FTZ R27, R136, c[0x0][0x23c], -R141 ;  /* 0x00008f00881b7a23 */ /* 0x000fc8000001088d */
[----:B------:R-:W3:Y:S03]  /*8980*/  MUFU.EX2 R25, R25 ;  /* 0x0000001900197308 */ /* 0x000ee60000000800 */
[C---:B------:R-:W-:Y:S01]  /*8990*/  HMMA.16816.F32.BF16 R120, R4.reuse, R18, R120 ;  /* 0x000000120478723c */ /* 0x040fe20000041878 */
[----:B------:R-:W5:Y:S04]  /*89a0*/  LDSM.16.MT88.4 R16, [R213+0xf800] ;  /* 0x00f80000d510783b */ /* 0x000f680000004200 */
[----:B------:R-:W-:Y:S03]  /*89b0*/  MUFU.EX2 R26, R26 ;  /* 0x0000001a001a7308 */ /* 0x000fe60000000800 */
[C---:B----4-:R-:W-:Y:S05]  /*89c0*/  HMMA.16816.F32.BF16 R116, R4.reuse, R20, R116 ;  /* 0x000000140474723c */ /* 0x050fea0000041874 */
[----:B------:R-:W4:Y:S03]  /*89d0*/  MUFU.EX2 R27, R27 ;  /* 0x0000001b001b7308 */ /* 0x000f260000000800 */
[----:B------:R-:W-:Y:S05]  /*89e0*/  HMMA.16816.F32.BF16 R112, R4, R22, R112 ;  /* 0x000000160470723c */ /* 0x000fea0000041870 */
[----:B------:R-:W1:Y:S02]  /*89f0*/  MUFU.EX2 R30, R30 ;  /* 0x0000001e001e7308 */ /* 0x000e640000000800 */
[----:B---3--:R-:W-:Y:S01]  /*8a00*/  F2FP.BF16.PACK_AB R4, R25, R24 ;  /* 0x000000181904723e */ /* 0x008fe200000010ff */
        /* <DEDUP_REMOVED lines=8> */
[----:B-1----:R-:W-:Y:S01]  /*8a90*/  F2FP.BF16.PACK_AB R7, R241, R30 ;  /* 0x0000001ef107723e */ /* 0x002fe200000010ff */
        /* <DEDUP_REMOVED lines=87> */
.L_x_3642:
[----:B------:R-:W-:-:S04]  /*9010*/  LEA R9, -R38, RZ, 0x7 ;  /* 0x000000ff26097211 */ /* 0x000fc800078e39ff */
[----:B------:R-:W-:Y:S02]  /*9020*/  SHF.R.S32.HI R4, RZ, 0x1f, R9 ;  /* 0x0000001fff047819 */ /* 0x000fe40000011409 */
.L_x_3643:
        /* <DEDUP_REMOVED lines=98> */
[----:B--2---:R-:W-:-:S02]  /*9650*/  @!P1 LEA R26, P5, R6, c[0x0][0x170], 0x1 ;  /* 0x00005c00061a9a11 */ /* 0x004fc400078a08ff */
        /* <DEDUP_REMOVED lines=10> */
[----:B------:R-:W-:-:S03]  /*9700*/  @!P1 LEA.HI.X R5, R42, c[0x0][0x174], R5, 0x1, P3 ;  /* 0x00005d002a059a11 */ /* 0x000fc600018f0c05 */
        /* <DEDUP_REMOVED lines=36> */
[----:B-1----:R-:W5:Y:S04]  /*9950*/  LDSM.16.M88.4 R12, [R221+0x6800] ;  /* 0x00680000dd0c783b */ /* 0x002f680000000200 */
[----:B------:R-:W1:Y:S04]  /*9960*/  LDSM.16.M88.4 R44, [R221+0x4800] ;  /* 0x00480000dd2c783b */ /* 0x000e680000000200 */
[----:B----4-:R-:W4:Y:S04]  /*9970*/  LDSM.16.M88.4 R20, [R221+0x6000] ;  /* 0x00600000dd14783b */ /* 0x010f280000000200 */
[----:B------:R-:W1:Y:S04]  /*9980*/  LDSM.16.M88.4 R36, [R221+0x5000] ;  /* 0x00500000dd24783b */ /* 0x000e680000000200 */
[----:B------:R-:W1:Y:S04]  /*9990*/  LDSM.16.M88.4 R28, [R221+0x5800] ;  /* 0x00580000dd1c783b */ /* 0x000e680000000200 */
[----:B------:R-:W1:Y:S04]  /*99a0*/  LDSM.16.M88.4 R164, [R221+0x7000] ;  /* 0x00700000dda4783b */ /* 0x000e680000000200 */
[----:B------:R-:W1:Y:S04]  /*99b0*/  LDSM.16.M88.4 R64, [R221+0x7800] ;  /* 0x00780000dd40783b */ /* 0x000e680000000200 */
[----:B------:R-:W-:Y:S04]  /*99c0*/  LDSM.16.M88.4 R60, [R220] ;  /* 0x00000000dc3c783b */ /* 0x000fe80000000200 */
[----:B--2---:R-:W2:Y:S04]  /*99d0*/  LDSM.16.M88.4 R4, [R219] ;  /* 0x00000000db04783b */ /* 0x004ea80000000200 */
[----:B------:R-:W2:Y:S01]  /*99e0*/  LDSM.16.M88.4 R8, [R207] ;  /* 0x00000000cf08783b */ /* 0x000ea20000000200 */
[C---:B---3--:R-:W-:Y:S03]  /*99f0*/  HMMA.16816.F32.BF16 R56, R156.reuse, R52, RZ ;  /* 0x000000349c38723c */ /* 0x048fe600000418ff */
[----:B------:R-:W3:Y:S04]  /*9a00*/  LDSM.16.M88.4 R172, [R211] ;  /* 0x00000000d3ac783b */ /* 0x000ee80000000200 */
[----:B------:R-:W2:Y:S01]  /*9a10*/  LDSM.16.M88.4 R136, [R208] ;  /* 0x00000000d088783b */ /* 0x000ea20000000200 */
[C---:B-----5:R-:W-:Y:S03]  /*9a20*/  HMMA.16816.F32.BF16 R16, R156.reuse, R12, RZ ;  /* 0x0000000c9c10723c */ /* 0x060fe600000418ff */
[----:B------:R-:W5:Y:S04]  /*9a30*/  LDSM.16.M88.4 R152, [R210] ;  /* 0x00000000d298783b */ /* 0x000f680000000200 */
[----:B------:R-:W2:Y:S01]  /*9a40*/  LDSM.16.M88.4 R148, [R209] ;  /* 0x00000000d194783b */ /* 0x000ea20000000200 */
[C---:B------:R-:W-:Y:S03]  /*9a50*/  HMMA.16816.F32.BF16 R52, R156.reuse, R54, RZ ;  /* 0x000000369c34723c */ /* 0x040fe600000418ff */
[----:B------:R-:W2:Y:S04]  /*9a60*/  LDSM.16.M88.4 R144, [R206] ;  /* 0x00000000ce90783b */ /* 0x000ea80000000200 */
[----:B------:R-:W-:Y:S01]  /*9a70*/  LDSM.16.M88.4 R140, [R218] ;  /* 0x00000000da8c783b */ /* 0x000fe20000000200 */
[C---:B------:R-:W-:Y:S03]  /*9a80*/  HMMA.16816.F32.BF16 R12, R156.reuse, R14, RZ ;  /* 0x0000000e9c0c723c */ /* 0x040fe600000418ff */
[----:B------:R-:W-:Y:S04]  /*9a90*/  LDSM.16.M88.4 R176, [R215+0x5800] ;  /* 0x00580000d7b0783b */ /* 0x000fe80000000200 */
[----:B------:R-:W-:Y:S01]  /*9aa0*/  LDSM.16.M88.4 R180, [R220+0x2000] ;  /* 0x00200000dcb4783b */ /* 0x000fe20000000200 */
[C---:B-1----:R-:W-:Y:S03]  /*9ab0*/  HMMA.16816.F32.BF16 R48, R156.reuse, R44, RZ ;  /* 0x0000002c9c30723c */ /* 0x042fe600000418ff */
[----:B------:R-:W-:Y:S04]  /*9ac0*/  LDSM.16.M88.4 R184, [R198] ;  /* 0x00000000c6b8783b */ /* 0x000fe80000000200 */
        /* <DEDUP_REMOVED lines=33> */
[----:B------:R-:W5:Y:S07]  /*9ce0*/  LDSM.16.M88.4 R144, [R215+0x7800] ;  /* 0x00780000d790783b */ /* 0x000f6e0000000200 */
[C---:B-1----:R-:W-:Y:S08]  /*9cf0*/  HMMA.16816.F32.BF16 R160, R60.reuse, R64, R160 ;  /* 0x000000403ca0723c */ /* 0x042ff000000418a0 */
[----:B------:R-:W-:Y:S01]  /*9d00*/  HMMA.16816.F32.BF16 R156, R60, R66, R156 ;  /* 0x000000423c9c723c */ /* 0x000fe2000004189c */
[----:B------:R-:W-:Y:S04]  /*9d10*/  LDSM.16.M88.4 R64, [R204] ;  /* 0x00000000cc40783b */ /* 0x000fe80000000200 */
[----:B------:R-:W-:Y:S03]  /*9d20*/  LDSM.16.M88.4 R60, [R204+0x800] ;  /* 0x00080000cc3c783b */ /* 0x000fe60000000200 */
[C---:B--2---:R-:W-:Y:S08]  /*9d30*/  HMMA.16816.F32.BF16 R56, R140.reuse, R4, R56 ;  /* 0x000000048c38723c */ /* 0x044ff00000041838 */
[C---:B------:R-:W-:Y:S01]  /*9d40*/  HMMA.16816.F32.BF16 R52, R140.reuse, R6, R52 ;  /* 0x000000068c34723c */ /* 0x040fe20000041834 */
[----:B------:R-:W1:Y:S07]  /*9d50*/  LDSM.16.M88.4 R4, [R217] ;  /* 0x00000000d904783b */ /* 0x000e6e0000000200 */
[C---:B----4-:R-:W-:Y:S08]  /*9d60*/  HMMA.16816.F32.BF16 R48, R140.reuse, R8, R48 ;  /* 0x000000088c30723c */ /* 0x050ff00000041830 */
[C---:B------:R-:W-:Y:S01]  /*9d70*/  HMMA.16816.F32.BF16 R44, R140.reuse, R10, R44 ;  /* 0x0000000a8c2c723c */ /* 0x040fe2000004182c */
[----:B------:R-:W2:Y:S07]  /*9d80*/  LDSM.16.M88.4 R8, [R204+0x1000] ;  /* 0x00100000cc08783b */ /* 0x000eae0000000200 */
[C---:B---3--:R-:W-:Y:S08]  /*9d90*/  HMMA.16816.F32.BF16 R40, R140.reuse, R136, R40 ;  /* 0x000000888c28723c */ /* 0x048ff00000041828 */
[C---:B------:R-:W-:Y:S01]  /*9da0*/  HMMA.16816.F32.BF16 R36, R140.reuse, R138, R36 ;  /* 0x0000008a8c24723c */ /* 0x040fe20000041824 */
[----:B------:R-:W3:Y:S07]  /*9db0*/  LDSM.16.M88.4 R136, [R204+0x1800] ;  /* 0x00180000cc88783b */ /* 0x000eee0000000200 */
[C---:B-----5:R-:W-:Y:S08]  /*9dc0*/  HMMA.16816.F32.BF16 R160, R140.reuse, R144, R160 ;  /* 0x000000908ca0723c */ /* 0x060ff000000418a0 */
[----:B------:R-:W-:Y:S01]  /*9dd0*/  HMMA.16816.F32.BF16 R156, R140, R146, R156 ;  /* 0x000000928c9c723c */ /* 0x000fe2000004189c */
        /* <DEDUP_REMOVED lines=8> */
[----:B------:R-:W-:Y:S01]  /*9e60*/  HMMA.16816.F32.BF16 R36, R4, R10, R36 ;  /* 0x0000000a0424723c */ /* 0x000fe20000041824 */
[----:B------:R-:W2:Y:S07]  /*9e70*/  LDSM.16.M88.4 R8, [R204+0x3800] ;  /* 0x00380000cc08783b */ /* 0x000eae0000000200 */
[C---:B------:R-:W-:Y:S08]  /*9e80*/  HMMA.16816.F32.BF16 R32, R140.reuse, R176, R32 ;  /* 0x000000b08c20723c */ /* 0x040ff00000041820 */
[C---:B------:R-:W-:Y:S01]  /*9e90*/  HMMA.16816.F32.BF16 R28, R140.reuse, R178, R28 ;  /* 0x000000b28c1c723c */ /* 0x040fe2000004181c */
[----:B------:R-:W-:Y:S07]  /*9ea0*/  LDSM.16.M88.4 R176, [R197] ;  /* 0x00000000c5b0783b */ /* 0x000fee0000000200 */
[C---:B------:R-:W-:Y:S08]  /*9eb0*/  HMMA.16816.F32.BF16 R24, R140.reuse, R172, R24 ;  /* 0x000000ac8c18723c */ /* 0x040ff00000041818 */
[C---:B------:R-:W-:Y:S01]  /*9ec0*/  HMMA.16816.F32.BF16 R20, R140.reuse, R174, R20 ;  /* 0x000000ae8c14723c */ /* 0x040fe20000041814 */
[----:B------:R-:W-:Y:S07]  /*9ed0*/  LDSM.16.M88.4 R172, [R196] ;  /* 0x00000000c4ac783b */ /* 0x000fee0000000200 */
[C---:B------:R-:W-:Y:S08]  /*9ee0*/  HMMA.16816.F32.BF16 R16, R140.reuse, R152, R16 ;  /* 0x000000988c10723c */ /* 0x040ff00000041810 */
[C---:B------:R-:W-:Y:S01]  /*9ef0*/  HMMA.16816.F32.BF16 R12, R140.reuse, R154, R12 ;  /* 0x0000009a8c0c723c */ /* 0x040fe2000004180c */
[----:B------:R-:W-:Y:S07]  /*9f00*/  LDSM.16.M88.4 R152, [R221+0xa800] ;  /* 0x00a80000dd98783b */ /* 0x000fee0000000200 */
[C---:B------:R-:W-:Y:S08]  /*9f10*/  HMMA.16816.F32.BF16 R168, R140.reuse, R148, R168 ;  /* 0x000000948ca8723c */ /* 0x040ff000000418a8 */
[----:B------:R-:W-:Y:S01]  /*9f20*/  HMMA.16816.F32.BF16 R164, R140, R150, R164 ;  /* 0x000000968ca4723c */ /* 0x000fe200000418a4 */
[----:B------:R-:W-:Y:S04]  /*9f30*/  LDSM.16.M88.4 R140, [R222+0x2000] ;  /* 0x00200000de8c783b */ /* 0x000fe80000000200 */
[----:B------:R-:W-:Y:S03]  /*9f40*/  LDSM.16.M88.4 R148, [R221+0xb000] ;  /* 0x00b00000dd94783b */ /* 0x000fe60000000200 */
        /* <DEDUP_REMOVED lines=12> */
[C---:B--2---:R-:W-:Y:S08]  /*a010*/  HMMA.16816.F32.BF16 R160, R4.reuse, R8, R160 ;  /* 0x0000000804a0723c */ /* 0x044ff000000418a0 */
[----:B------:R-:W-:Y:S01]  /*a020*/  HMMA.16816.F32.BF16 R156, R4, R10, R156 ;  /* 0x0000000a049c723c */ /* 0x000fe2000004189c */
[----:B------:R-:W2:Y:S04]  /*a030*/  LDSM.16.M88.4 R8, [R221+0x9800] ;  /* 0x00980000dd08783b */ /* 0x000ea80000000200 */
[----:B------:R-:W5:Y:S03]  /*a040*/  LDSM.16.M88.4 R4, [R221+0xa000] ;  /* 0x00a00000dd04783b */ /* 0x000f660000000200 */
[C---:B---3--:R-:W-:Y:S08]  /*a050*/  HMMA.16816.F32.BF16 R56, R140.reuse, R136, R56 ;  /* 0x000000888c38723c */ /* 0x048ff00000041838 */
[C---:B------:R-:W-:Y:S01]  /*a060*/  HMMA.16816.F32.BF16 R52, R140.reuse, R138, R52 ;  /* 0x0000008a8c34723c */ /* 0x040fe20000041834 */
[----:B------:R-:W3:Y:S07]  /*a070*/  LDSM.16.M88.4 R136, [R203] ;  /* 0x00000000cb88783b */ /* 0x000eee0000000200 */
[C---:B-1----:R-:W-:Y:S08]  /*a080*/  HMMA.16816.F32.BF16 R48, R140.reuse, R64, R48 ;  /* 0x000000408c30723c */ /* 0x042ff00000041830 */
[C---:B------:R-:W-:Y:S01]  /*a090*/  HMMA.16816.F32.BF16 R44, R140.reuse, R66, R44 ;  /* 0x000000428c2c723c */ /* 0x040fe2000004182c */
[----:B------:R-:W-:Y:S07]  /*a0a0*/  LDSM.16.M88.4 R64, [R202] ;  /* 0x00000000ca40783b */ /* 0x000fee0000000200 */
[C---:B----4-:R-:W-:Y:S08]  /*a0b0*/  HMMA.16816.F32.BF16 R40, R140.reuse, R60, R40 ;  /* 0x0000003c8c28723c */ /* 0x050ff00000041828 */
[C---:B--2---:R-:W-:Y:S08]  /*a0c0*/  HMMA.16816.F32.BF16 R32, R140.reuse, R8, R32 ;  /* 0x000000088c20723c */ /* 0x044ff00000041820 */
[C---:B------:R-:W-:Y:S01]  /*a0d0*/  HMMA.16816.F32.BF16 R28, R140.reuse, R10, R28 ;  /* 0x0000000a8c1c723c */ /* 0x040fe2000004181c */
[----:B------:R-:W1:Y:S07]  /*a0e0*/  LDSM.16.M88.4 R8, [R200] ;  /* 0x00000000c808783b */ /* 0x000e6e0000000200 */
[C---:B-----5:R-:W-:Y:S08]  /*a0f0*/  HMMA.16816.F32.BF16 R24, R140.reuse, R4, R24 ;  /* 0x000000048c18723c */ /* 0x060ff00000041818 */
[C---:B------:R-:W-:Y:S01]  /*a100*/  HMMA.16816.F32.BF16 R20, R140.reuse, R6, R20 ;  /* 0x000000068c14723c */ /* 0x040fe20000041814 */
[----:B------:R-:W2:Y:S07]  /*a110*/  LDSM.16.M88.4 R4, [R199] ;  /* 0x00000000c704783b */ /* 0x000eae0000000200 */
[C---:B------:R-:W-:Y:S01]  /*a120*/  HMMA.16816.F32.BF16 R36, R140.reuse, R62, R36 ;  /* 0x0000003e8c24723c */ /* 0x040fe20000041824 */
[----:B------:R-:W4:Y:S07]  /*a130*/  LDSM.16.M88.4 R60, [R201] ;  /* 0x00000000c93c783b */ /* 0x000f2e0000000200 */
[C---:B------:R-:W-:Y:S08]  /*a140*/  HMMA.16816.F32.BF16 R16, R140.reuse, R152, R16 ;  /* 0x000000988c10723c */ /* 0x040ff00000041810 */
[C---:B------:R-:W-:Y:S01]  /*a150*/  HMMA.16816.F32.BF16 R12, R140.reuse, R154, R12 ;  /* 0x0000009a8c0c723c */ /* 0x040fe2000004180c */
[----:B------:R-:W-:Y:S07]  /*a160*/  LDSM.16.M88.4 R152, [R218+0x2000] ;  /* 0x00200000da98783b */ /* 0x000fee0000000200 */
[C---:B------:R-:W-:Y:S08]  /*a170*/  HMMA.16816.F32.BF16 R168, R140.reuse, R148, R168 ;  /* 0x000000948ca8723c */ /* 0x040ff000000418a8 */
[----:B------:R-:W-:Y:S01]  /*a180*/  HMMA.16816.F32.BF16 R164, R140, R150, R164 ;  /* 0x000000968ca4723c */ /* 0x000fe200000418a4 */
[----:B------:R-:W5:Y:S07]  /*a190*/  LDSM.16.M88.4 R148, [R215+0x8000] ;  /* 0x00800000d794783b */ /* 0x000f6e0000000200 */
[----:B---3--:R-:W-:Y:S08]  /*a1a0*/  HMMA.16816.F32.BF16 R56, R180, R136, R56 ;  /* 0x00000088b438723c */ /* 0x008ff00000041838 */
[C---:B------:R-:W-:Y:S08]  /*a1b0*/  HMMA.16816.F32.BF16 R160, R140.reuse, R144, R160 ;  /* 0x000000908ca0723c */ /* 0x040ff000000418a0 */
[----:B------:R-:W-:Y:S01]  /*a1c0*/  HMMA.16816.F32.BF16 R156, R140, R146, R156 ;  /* 0x000000928c9c723c */ /* 0x000fe2000004189c */
[----:B------:R-:W3:Y:S04]  /*a1d0*/  LDSM.16.M88.4 R144, [R215+0x8800] ;  /* 0x00880000d790783b */ /* 0x000ee80000000200 */
[----:B------:R-:W-:Y:S03]  /*a1e0*/  LDSM.16.M88.4 R140, [R215+0x9000] ;  /* 0x00900000d78c783b */ /* 0x000fe60000000200 */
[C---:B------:R-:W-:Y:S01]  /*a1f0*/  HMMA.16816.F32.BF16 R52, R180.reuse, R138, R52 ;  /* 0x0000008ab434723c */ /* 0x040fe20000041834 */
[----:B------:R-:W-:Y:S07]  /*a200*/  LDSM.16.M88.4 R136, [R215+0x9800] ;  /* 0x00980000d788783b */ /* 0x000fee0000000200 */
[C---:B-1----:R-:W-:Y:S08]  /*a210*/  HMMA.16816.F32.BF16 R32, R180.reuse, R8, R32 ;  /* 0x00000008b420723c */ /* 0x042ff00000041820 */
[C---:B------:R-:W-:Y:S01]  /*a220*/  HMMA.16816.F32.BF16 R28, R180.reuse, R10, R28 ;  /* 0x0000000ab41c723c */ /* 0x040fe2000004181c */
[----:B------:R-:W-:Y:S07]  /*a230*/  LDSM.16.M88.4 R8, [R217+0x2000] ;  /* 0x00200000d908783b */ /* 0x000fee0000000200 */
[C---:B--2---:R-:W-:Y:S08]  /*a240*/  HMMA.16816.F32.BF16 R24, R180.reuse, R4, R24 ;  /* 0x00000004b418723c */ /* 0x044ff00000041818 */
[C---:B------:R-:W-:Y:S01]  /*a250*/  HMMA.16816.F32.BF16 R20, R180.reuse, R6, R20 ;  /* 0x00000006b414723c */ /* 0x040fe20000041814 */
[----:B------:R-:W1:Y:S07]  /*a260*/  LDSM.16.M88.4 R4, [R204+0x4000] ;  /* 0x00400000cc04783b */ /* 0x000e6e0000000200 */
[C---:B------:R-:W-:Y:S08]  /*a270*/  HMMA.16816.F32.BF16 R48, R180.reuse, R64, R48 ;  /* 0x00000040b430723c */ /* 0x040ff00000041830 */
[C---:B------:R-:W-:Y:S01]  /*a280*/  HMMA.16816.F32.BF16 R44, R180.reuse, R66, R44 ;  /* 0x00000042b42c723c */ /* 0x040fe2000004182c */
[----:B------:R-:W2:Y:S07]  /*a290*/  LDSM.16.M88.4 R64, [R215+0xa000] ;  /* 0x00a00000d740783b */ /* 0x000eae0000000200 */
[C---:B----4-:R-:W-:Y:S08]  /*a2a0*/  HMMA.16816.F32.BF16 R40, R180.reuse, R60, R40 ;  /* 0x0000003cb428723c */ /* 0x050ff00000041828 */
[----:B------:R-:W-:Y:S01]  /*a2b0*/  HMMA.16816.F32.BF16 R36, R180, R62, R36 ;  /* 0x0000003eb424723c */ /* 0x000fe20000041824 */
[----:B------:R-:W4:Y:S07]  /*a2c0*/  LDSM.16.M88.4 R60, [R215+0xa800] ;  /* 0x00a80000d73c783b */ /* 0x000f2e0000000200 */
[----:B-----5:R-:W-:Y:S08]  /*a2d0*/  HMMA.16816.F32.BF16 R56, R152, R148, R56 ;  /* 0x000000949838723c */ /* 0x020ff00000041838 */
[C---:B------:R-:W-:Y:S08]  /*a2e0*/  HMMA.16816.F32.BF16 R160, R180.reuse, R172, R160 ;  /* 0x000000acb4a0723c */ /* 0x040ff000000418a0 */
[C---:B------:R-:W-:Y:S01]  /*a2f0*/  HMMA.16816.F32.BF16 R172, R180.reuse, R174, R156 ;  /* 0x000000aeb4ac723c */ /* 0x040fe2000004189c */
[----:B------:R-:W5:Y:S07]  /*a300*/  LDSM.16.M88.4 R156, [R204+0x4800] ;  /* 0x00480000cc9c783b */ /* 0x000f6e0000000200 */
[----:B------:R-:W-:Y:S08]  /*a310*/  HMMA.16816.F32.BF16 R16, R180, R184, R16 ;  /* 0x000000b8b410723c */ /* 0x000ff00000041810 */
[----:B------:R-:W-:Y:S08]  /*a320*/  HMMA.16816.F32.BF16 R52, R152, R150, R52 ;  /* 0x000000969834723c */ /* 0x000ff00000041834 */
[----:B------:R-:W-:Y:S07]  /*a330*/  HMMA.16816.F32.BF16 R168, R180, R176, R168 ;  /* 0x000000b0b4a8723c */ /* 0x000fee00000418a8 */
[----:B------:R-:W-:Y:S01]  /*a340*/  IMAD R176, R231, 0x80, R229 ;  /* 0x00000080e7b07824 */ /* 0x000fe200078e02e5 */
[----:B---3--:R-:W-:Y:S08]  /*a350*/  HMMA.16816.F32.BF16 R48, R152, R144, R48 ;  /* 0x000000909830723c */ /* 0x008ff00000041830 */
[----:B-1----:R-:W-:Y:S08]  /*a360*/  HMMA.16816.F32.BF16 R56, R8, R4, R56 ;  /* 0x000000040838723c */ /* 0x002ff00000041838 */
[C---:B--2---:R-:W-:Y:S07]  /*a370*/  HMMA.16816.F32.BF16 R20, R152.reuse, R66, R20 ;  /* 0x000000429814723c */ /* 0x044fee0000041814 */
[----:B------:R-:W-:Y:S01]  /*a380*/  IADD3 R66, R176, 0x1, RZ ;  /* 0x00000001b0427810 */ /* 0x000fe20007ffe0ff */
[----:B----4-:R-:W-:Y:S03]  /*a390*/  HMMA.16816.F32.BF16 R16, R152, R60, R16 ;  /* 0x0000003c9810723c */ /* 0x010fe60000041810 */
[----:B------:R-:W1:Y:S01]  /*a3a0*/  I2F R60, R66 ;  /* 0x00000042003c7306 */ /* 0x000e620000201400 */
[----:B------:R-:W-:-:S02]  /*a3b0*/  ISETP.GE.AND P6, PT, R66, R189, PT ;  /* 0x000000bd4200720c */ /* 0x000fc40003fc6270 */
[----:B------:R-:W-:Y:S02]  /*a3c0*/  ISETP.GE.AND P4, PT, R66, R188, PT ;  /* 0x000000bc4200720c */ /* 0x000fe40003f86270 */
[----:B------:R-:W-:Y:S01]  /*a3d0*/  HMMA.16816.F32.BF16 R52, R8, R6, R52 ;  /* 0x000000060834723c */ /* 0x000fe20000041834 */
[----:B------:R-:W2:Y:S07]  /*a3e0*/  LDSM.16.M88.4 R4, [R204+0x5000] ;  /* 0x00500000cc04783b */ /* 0x000eae0000000200 */
[----:B------:R-:W-:Y:S01]  /*a3f0*/  HMMA.16816.F32.BF16 R24, R152, R64, R24 ;  /* 0x000000409818723c */ /* 0x000fe20000041818 */
[----:B-1----:R-:W-:-:S06]  /*a400*/  FFMA.FTZ R57, R0, R60, R57 ;  /* 0x0000003c00397223 */ /* 0x002fcc0000010039 */
[C---:B------:R-:W-:Y:S01]  /*a410*/  IADD3 R65, R176.reuse, 0x8, RZ ;  /* 0x00000008b0417810 */ /* 0x040fe20007ffe0ff */
[----:B------:R-:W-:Y:S01]  /*a420*/  HMMA.16816.F32.BF16 R44, R152, R146, R44 ;  /* 0x00000092982c723c */ /* 0x000fe2000004182c */
[----:B------:R-:W-:Y:S02]  /*a430*/  IADD3 R64, R176, 0x9, RZ ;  /* 0x00000009b0407810 */ /* 0x000fe40007ffe0ff */
[----:B------:R-:W1:Y:S01]  /*a440*/  I2F R61, R65 ;  /* 0x00000041003d7306 */ /* 0x000e620000201400 */
[C---:B------:R-:W-:Y:S02]  /*a450*/  ISETP.GE.AND P3, PT, R65.reuse, R189, PT ;  /* 0x000000bd4100720c */ /* 0x040fe40003f66270 */
[----:B------:R-:W-:Y:S02]  /*a460*/  ISETP.GE.AND P5, PT, R65, R188, PT ;  /* 0x000000bc4100720c */ /* 0x000fe40003fa6270 */
[----:B------:R-:W-:Y:S07]  /*a470*/  HMMA.16816.F32.BF16 R164, R180, R178, R164 ;  /* 0x000000b2b4a4723c */ /* 0x000fee00000418a4 */
[----:B------:R-:W-:Y:S01]  /*a480*/  FFMA.FTZ R178, R0, R60, R59 ;  /* 0x0000003c00b27223 */ /* 0x000fe2000001003b */
[----:B-----5:R-:W-:Y:S01]  /*a490*/  HMMA.16816.F32.BF16 R48, R8, R156, R48 ;  /* 0x0000009c0830723c */ /* 0x020fe20000041830 */
[----:B------:R-:W-:-:S03]  /*a4a0*/  IADD3 R59, R176, 0x10, RZ ;  /* 0x00000010b03b7810 */ /* 0x000fc60007ffe0ff */
[----:B------:R-:W-:Y:S02]  /*a4b0*/  FSEL R178, R178, -INF , !P4 ;  /* 0xff800000b2b27808 */ /* 0x000fe40006000000 */
[C---:B------:R-:W-:Y:S02]  /*a4c0*/  ISETP.GE.AND P4, PT, R64.reuse, R188, PT ;  /* 0x000000bc4000720c */ /* 0x040fe40003f86270 */
[----:B------:R-:W-:Y:S01]  /*a4d0*/  HMMA.16816.F32.BF16 R32, R152, R136, R32 ;  /* 0x000000889820723c */ /* 0x000fe20000041820 */
[----:B------:R3:W4:Y:S07]  /*a4e0*/  I2F R136, R64 ;  /* 0x0000004000887306 */ /* 0x00072e0000201400 */
[----:B------:R-:W-:Y:S07]  /*a4f0*/  HMMA.16816.F32.BF16 R12, R180, R186, R12 ;  /* 0x000000bab40c723c */ /* 0x000fee000004180c */
[----:B------:R-:W-:Y:S01]  /*a500*/  FSEL R180, R57, -INF , !P6 ;  /* 0xff80000039b47808 */ /* 0x000fe20007000000 */
[----:B------:R-:W-:Y:S01]  /*a510*/  HMMA.16816.F32.BF16 R40, R152, R140, R40 ;  /* 0x0000008c9828723c */ /* 0x000fe20000041828 */
[----:B------:R-:W-:Y:S01]  /*a520*/  ISETP.GE.AND P6, PT, R64, R189, PT ;  /* 0x000000bd4000720c */ /* 0x000fe20003fc6270 */
[----:B------:R-:W5:Y:S01]  /*a530*/  I2F R57, R59 ;  /* 0x0000003b00397306 */ /* 0x000f620000201400 */
[----:B---3--:R-:W3:Y:S01]  /*a540*/  LDSM.16.M88.4 R64, [R215+0xb000] ;  /* 0x00b00000d740783b */ /* 0x008ee20000000200 */
[-C--:B-1----:R-:W-:Y:S01]  /*a550*/  FFMA.FTZ R186, R0, R61.reuse, R52 ;  /* 0x0000003d00ba7223 */ /* 0x082fe20000010034 */
[----:B------:R-:W-:Y:S01]  /*a560*/  IADD3 R52, R176, 0x11, RZ ;  /* 0x00000011b0347810 */ /* 0x000fe20007ffe0ff */
[----:B------:R-:W-:-:S02]  /*a570*/  FFMA.FTZ R182, R0, R61, R54 ;  /* 0x0000003d00b67223 */ /* 0x000fc40000010036 */
[CC--:B----4-:R-:W-:Y:S01]  /*a580*/  FFMA.FTZ R55, R0.reuse, R136.reuse, R55 ;  /* 0x0000008800377223 */ /* 0x0d0fe20000010037 */
[----:B------:R-:W-:Y:S01]  /*a590*/  HMMA.16816.F32.BF16 R44, R8, R158, R44 ;  /* 0x0000009e082c723c */ /* 0x000fe2000004182c */
[----:B------:R-:W1:Y:S01]  /*a5a0*/  I2F R54, R52 ;  /* 0x0000003400367306 */ /* 0x000e620000201400 */
[----:B------:R-:W-:Y:S01]  /*a5b0*/  FFMA.FTZ R53, R0, R136, R53 ;  /* 0x0000008800357223 */ /* 0x000fe20000010035 */
[----:B------:R-:W-:Y:S02]  /*a5c0*/  FSEL R186, R186, -INF , !P3 ;  /* 0xff800000baba7808 */ /* 0x000fe40005800000 */
[----:B------:R-:W-:Y:S02]  /*a5d0*/  FSEL R182, R182, -INF , !P5 ;  /* 0xff800000b6b67808 */ /* 0x000fe40006800000 */
[----:B------:R-:W-:Y:S01]  /*a5e0*/  FSEL R158, R55, -INF , !P4 ;  /* 0xff800000379e7808 */ /* 0x000fe20006000000 */
[----:B------:R-:W-:Y:S01]  /*a5f0*/  HMMA.16816.F32.BF16 R36, R152, R142, R36 ;  /* 0x0000008e9824723c */ /* 0x000fe20000041824 */
[----:B------:R-:W-:Y:S01]  /*a600*/  IADD3 R55, R176, 0x18, RZ ;  /* 0x00000018b0377810 */ /* 0x000fe20007ffe0ff */
[C---:B-----5:R-:W-:Y:S01]  /*a610*/  FFMA.FTZ R48, R0.reuse, R57, R48 ;  /* 0x0000003900307223 */ /* 0x060fe20000010030 */
[C---:B------:R-:W-:Y:S01]  /*a620*/  ISETP.GE.AND P3, PT, R59.reuse, R189, PT ;  /* 0x000000bd3b00720c */ /* 0x040fe20003f66270 */
[----:B------:R-:W-:Y:S01]  /*a630*/  FFMA.FTZ R50, R0, R57, R50 ;  /* 0x0000003900327223 */ /* 0x000fe20000010032 */
[----:B------:R-:W-:-:S02]  /*a640*/  ISETP.GE.AND P5, PT, R59, R188, PT ;  /* 0x000000bc3b00720c */ /* 0x000fc40003fa6270 */
[----:B------:R-:W-:Y:S01]  /*a650*/  FSEL R184, R53, -INF , !P6 ;  /* 0xff80000035b87808 */ /* 0x000fe20007000000 */
[----:B--2---:R-:W-:Y:S01]  /*a660*/  HMMA.16816.F32.BF16 R40, R8, R4, R40 ;  /* 0x000000040828723c */ /* 0x004fe20000041828 */
[----:B------:R-:W2:Y:S01]  /*a670*/  I2F R53, R55 ;  /* 0x0000003700357306 */ /* 0x000ea20000201400 */
[----:B------:R-:W-:Y:S01]  /*a680*/  FSEL R156, R48, -INF , !P3 ;  /* 0xff800000309c7808 */ /* 0x000fe20005800000 */
[-C--:B-1----:R-:W-:Y:S01]  /*a690*/  FFMA.FTZ R60, R0, R54.reuse, R49 ;  /* 0x00000036003c7223 */ /* 0x082fe20000010031 */
[----:B------:R-:W-:Y:S01]  /*a6a0*/  FSEL R148, R50, -INF , !P5 ;  /* 0xff80000032947808 */ /* 0x000fe20006800000 */
[----:B------:R-:W-:Y:S01]  /*a6b0*/  FFMA.FTZ R150, R0, R54, R51 ;  /* 0x0000003600967223 */ /* 0x000fe20000010033 */
[C---:B------:R-:W-:Y:S01]  /*a6c0*/  ISETP.GE.AND P6, PT, R52.reuse, R189, PT ;  /* 0x000000bd3400720c */ /* 0x040fe20003fc6270 */
[----:B------:R-:W1:Y:S01]  /*a6d0*/  LDSM.16.M88.4 R48, [R204+0x5800] ;  /* 0x00580000cc30783b */ /* 0x000e620000000200 */
[----:B------:R-:W-:Y:S01]  /*a6e0*/  ISETP.GE.AND P4, PT, R52, R188, PT ;  /* 0x000000bc3400720c */ /* 0x000fe20003f86270 */
[----:B------:R-:W-:Y:S01]  /*a6f0*/  HMMA.16816.F32.BF16 R12, R152, R62, R12 ;  /* 0x0000003e980c723c */ /* 0x000fe2000004180c */
[----:B------:R-:W-:-:S02]  /*a700*/  IADD3 R52, R176, 0x19, RZ ;  /* 0x00000019b0347810 */ /* 0x000fc40007ffe0ff */
[----:B------:R-:W-:Y:S02]  /*a710*/  IADD3 R4, R176, 0x20, RZ ;  /* 0x00000020b0047810 */ /* 0x000fe40007ffe0ff */
[----:B------:R-:W4:Y:S01]  /*a720*/  I2F R59, R52 ;  /* 0x00000034003b7306 */ /* 0x000f220000201400 */
[C---:B------:R-:W-:Y:S01]  /*a730*/  ISETP.GE.AND P3, PT, R55.reuse, R189, PT ;  /* 0x000000bd3700720c */ /* 0x040fe20003f66270 */
[CC--:B--2---:R-:W-:Y:S01]  /*a740*/  FFMA.FTZ R44, R0.reuse, R53.reuse, R44 ;  /* 0x00000035002c7223 */ /* 0x0c4fe2000001002c */
[----:B------:R-:W-:Y:S01]  /*a750*/  ISETP.GE.AND P5, PT, R55, R188, PT ;  /* 0x000000bc3700720c */ /* 0x000fe20003fa6270 */
[----:B------:R-:W-:Y:S01]  /*a760*/  FFMA.FTZ R46, R0, R53, R46 ;  /* 0x00000035002e7223 */ /* 0x000fe2000001002e */
[----:B---3--:R-:W-:Y:S01]  /*a770*/  HMMA.16816.F32.BF16 R168, R152, R64, R168 ;  /* 0x0000004098a8723c */ /* 0x008fe200000418a8 */
[----:B------:R-:W-:Y:S02]  /*a780*/  IADD3 R62, R176, 0x21, RZ ;  /* 0x00000021b03e7810 */ /* 0x000fe40007ffe0ff */
[----:B------:R2:W3:Y:S01]  /*a790*/  I2F R57, R4 ;  /* 0x0000000400397306 */ /* 0x0004e20000201400 */
[----:B------:R-:W-:-:S02]  /*a7a0*/  FSEL R60, R60, -INF , !P6 ;  /* 0xff8000003c3c7808 */ /* 0x000fc40007000000 */
[----:B------:R-:W-:Y:S02]  /*a7b0*/  ISETP.GE.AND P6, PT, R52, R189, PT ;  /* 0x000000bd3400720c */ /* 0x000fe40003fc6270 */
[----:B------:R-:W-:Y:S01]  /*a7c0*/  FSEL R65, R44, -INF , !P3 ;  /* 0xff8000002c417808 */ /* 0x000fe20005800000 */
[----:B------:R-:W-:Y:S01]  /*a7d0*/  HMMA.16816.F32.BF16 R36, R8, R6, R36 ;  /* 0x000000060824723c */ /* 0x000fe20000041824 */
[----:B------:R-:W-:Y:S01]  /*a7e0*/  FSEL R64, R46, -INF , !P5 ;  /* 0xff8000002e407808 */ /* 0x000fe20006800000 */
[----:B----4-:R-:W-:Y:S01]  /*a7f0*/  FFMA.FTZ R45, R0, R59, R45 ;  /* 0x0000003b002d7223 */ /* 0x010fe2000001002d */
[C---:B------:R-:W-:Y:S01]  /*a800*/  ISETP.GE.AND P3, PT, R4.reuse, R189, PT ;  /* 0x000000bd0400720c */ /* 0x040fe20003f66270 */
[----:B------:R-:W4:Y:S01]  /*a810*/  I2F R44, R62 ;  /* 0x0000003e002c7306 */ /* 0x000f220000201400 */
[-C--:B------:R-:W-:Y:S01]  /*a820*/  ISETP.GE.AND P5, PT, R4, R188.reuse, PT ;  /* 0x000000bc0400720c */ /* 0x080fe20003fa6270 */
[----:B------:R-:W-:Y:S01]  /*a830*/  FFMA.FTZ R47, R0, R59, R47 ;  /* 0x0000003b002f7223 */ /* 0x000fe2000001002f */
[----:B------:R-:W-:Y:S01]  /*a840*/  IADD3 R46, R176, 0x28, RZ ;  /* 0x00000028b02e7810 */ /* 0x000fe20007ffe0ff */
[C---:B------:R-:W-:Y:S01]  /*a850*/  HMMA.16816.F32.BF16 R28, R152.reuse, R138, R28 ;  /* 0x0000008a981c723c */ /* 0x040fe2000004181c */
[----:B------:R-:W-:Y:S01]  /*a860*/  FSEL R61, R45, -INF , !P6 ;  /* 0xff8000002d3d7808 */ /* 0x000fe20007000000 */
[----:B--2---:R-:W2:Y:S01]  /*a870*/  LDSM.16.M88.4 R4, [R204+0x6000] ;  /* 0x00600000cc04783b */ /* 0x004ea20000000200 */
[-C--:B---3--:R-:W-:Y:S01]  /*a880*/  FFMA.FTZ R136, R0, R57.reuse, R40 ;  /* 0x0000003900887223 */ /* 0x088fe20000010028 */
[----:B------:R-:W-:Y:S01]  /*a890*/  IADD3 R40, R176, 0x29, RZ ;  /* 0x00000029b0287810 */ /* 0x000fe20007ffe0ff */
[----:B------:R-:W-:Y:S01]  /*a8a0*/  FFMA.FTZ R137, R0, R57, R42 ;  /* 0x0000003900897223 */ /* 0x000fe2000001002a */
[----:B------:R-:W3:Y:S01]  /*a8b0*/  I2F R45, R46 ;  /* 0x0000002e002d7306 */ /* 0x000ee20000201400 */
[----:B------:R-:W-:Y:S01]  /*a8c0*/  FSEL R150, R150, -INF , !P4 ;  /* 0xff80000096967808 */ /* 0x000fe20006000000 */
[----:B------:R-:W-:Y:S01]  /*a8d0*/  HMMA.16816.F32.BF16 R164, R152, R66, R164 ;  /* 0x0000004298a4723c */ /* 0x000fe200000418a4 */
[----:B------:R-:W-:-:S02]  /*a8e0*/  ISETP.GE.AND P4, PT, R52, R188, PT ;  /* 0x000000bc3400720c */ /* 0x000fc40003f86270 */
[-C--:B------:R-:W-:Y:S01]  /*a8f0*/  ISETP.GE.AND P6, PT, R62, R189.reuse, PT ;  /* 0x000000bd3e00720c */ /* 0x080fe20003fc6270 */
[CC--:B----4-:R-:W-:Y:S01]  /*a900*/  FFMA.FTZ R41, R0.reuse, R44.reuse, R41 ;  /* 0x0000002c00297223 */ /* 0x0d0fe20000010029 */
[----:B------:R-:W-:Y:S01]  /*a910*/  FSEL R146, R47, -INF , !P4 ;  /* 0xff8000002f927808 */ /* 0x000fe20006000000 */
[----:B------:R-:W4:Y:S01]  /*a920*/  I2F R42, R40 ;  /* 0x00000028002a7306 */ /* 0x000f220000201400 */
[----:B------:R-:W-:Y:S01]  /*a930*/  FFMA.FTZ R43, R0, R44, R43 ;  /* 0x0000002c002b7223 */ /* 0x000fe2000001002b */
[-C--:B------:R-:W-:Y:S01]  /*a940*/  ISETP.GE.AND P4, PT, R62, R188.reuse, PT ;  /* 0x000000bc3e00720c */ /* 0x080fe20003f86270 */
[C---:B-1----:R-:W-:Y:S01]  /*a950*/  HMMA.16816.F32.BF16 R32, R8.reuse, R48, R32 ;  /* 0x000000300820723c */ /* 0x042fe20000041820 */
[----:B------:R-:W-:Y:S01]  /*a960*/  FSEL R136, R136, -INF , !P3 ;  /* 0xff80000088887808 */ /* 0x000fe20005800000 */
[----:B------:R-:W1:Y:S01]  /*a970*/  LDSM.16.M88.4 R52, [R215+0xb800] ;  /* 0x00b80000d734783b */ /* 0x000e620000000200 */
[----:B------:R-:W-:Y:S02]  /*a980*/  FSEL R137, R137, -INF , !P5 ;  /* 0xff80000089897808 */ /* 0x000fe40006800000 */
[----:B------:R-:W-:Y:S01]  /*a990*/  ISETP.GE.AND P3, PT, R46, R189, PT ;  /* 0x000000bd2e00720c */ /* 0x000fe20003f66270 */
[-C--:B---3--:R-:W-:Y:S01]  /*a9a0*/  FFMA.FTZ R36, R0, R45.reuse, R36 ;  /* 0x0000002d00247223 */ /* 0x088fe20000010024 */
[----:B------:R-:W-:Y:S01]  /*a9b0*/  ISETP.GE.AND P5, PT, R46, R188, PT ;  /* 0x000000bc2e00720c */ /* 0x000fe20003fa6270 */
[----:B------:R-:W-:Y:S01]  /*a9c0*/  FFMA.FTZ R38, R0, R45, R38 ;  /* 0x0000002d00267223 */ /* 0x000fe20000010026 */
[----:B------:R-:W-:Y:S01]  /*a9d0*/  IADD3 R46, R176, 0x30, RZ ;  /* 0x00000030b02e7810 */ /* 0x000fe20007ffe0ff */
[----:B------:R-:W-:Y:S01]  /*a9e0*/  HMMA.16816.F32.BF16 R28, R8, R50, R28 ;  /* 0x00000032081c723c */ /* 0x000fe2000004181c */
[----:B------:R-:W-:-:S02]  /*a9f0*/  FSEL R140, R41, -INF , !P6 ;  /* 0xff800000298c7808 */ /* 0x000fc40007000000 */
[----:B------:R-:W-:Y:S01]  /*aa00*/  FSEL R138, R43, -INF , !P4 ;  /* 0xff8000002b8a7808 */ /* 0x000fe20006000000 */
[-C--:B----4-:R-:W-:Y:S01]  /*aa10*/  FFMA.FTZ R37, R0, R42.reuse, R37 ;  /* 0x0000002a00257223 */ /* 0x090fe20000010025 */
[----:B------:R-:W-:Y:S01]  /*aa20*/  ISETP.GE.AND P6, PT, R40, R189, PT ;  /* 0x000000bd2800720c */ /* 0x000fe20003fc6270 */
[----:B------:R-:W-:Y:S01]  /*aa30*/  FFMA.FTZ R39, R0, R42, R39 ;  /* 0x0000002a00277223 */ /* 0x000fe20000010027 */
[----:B------:R-:W-:Y:S01]  /*aa40*/  ISETP.GE.AND P4, PT, R40, R188, PT ;  /* 0x000000bc2800720c */ /* 0x000fe20003f86270 */
[----:B------:R-:W3:Y:S01]  /*aa50*/  I2F R41, R46 ;  /* 0x0000002e00297306 */ /* 0x000ee20000201400 */
[----:B------:R-:W-:Y:S02]  /*aa60*/  IADD3 R43, R176, 0x38, RZ ;  /* 0x00000038b02b7810 */ /* 0x000fe40007ffe0ff */
[----:B------:R-:W-:Y:S02]  /*aa70*/  FSEL R144, R36, -INF , !P3 ;  /* 0xff80000024907808 */ /* 0x000fe40005800000 */
[----:B------:R-:W-:-:S02]  /*aa80*/  FSEL R50, R38, -INF , !P5 ;  /* 0xff80000026327808 */ /* 0x000fc40006800000 */
[----:B------:R-:W-:Y:S01]  /*aa90*/  FSEL R142, R37, -INF , !P6 ;  /* 0xff800000258e7808 */ /* 0x000fe20007000000 */
[----:B------:R-:W4:Y:S01]  /*aaa0*/  I2F R45, R43 ;  /* 0x0000002b002d7306 */ /* 0x000f220000201400 */
[----:B------:R-:W-:Y:S01]  /*aab0*/  FSEL R143, R39, -INF , !P4 ;  /* 0xff800000278f7808 */ /* 0x000fe20006000000 */
[C---:B--2---:R-:W-:Y:S01]  /*aac0*/  HMMA.16816.F32.BF16 R24, R8.reuse, R4, R24 ;  /* 0x000000040818723c */ /* 0x044fe20000041818 */
[----:B------:R-:W2:Y:S01]  /*aad0*/  LDSM.16.M88.4 R36, [R204+0x6800] ;  /* 0x00680000cc24783b */ /* 0x000ea20000000200 */
[C---:B------:R-:W-:Y:S02]  /*aae0*/  IADD3 R44, R176.reuse, 0x31, RZ ;  /* 0x00000031b02c7810 */ /* 0x040fe40007ffe0ff */
[----:B------:R-:W-:Y:S02]  /*aaf0*/  IADD3 R42, R176, 0x39, RZ ;  /* 0x00000039b02a7810 */ /* 0x000fe40007ffe0ff */
[----:B------:R-:W5:Y:S01]  /*ab00*/  I2F R40, R44 ;  /* 0x0000002c00287306 */ /* 0x000f620000201400 */
[-C--:B---3--:R-:W-:Y:S01]  /*ab10*/  FFMA.FTZ R34, R0, R41.reuse, R34 ;  /* 0x0000002900227223 */ /* 0x088fe20000010022 */
[----:B------:R-:W-:Y:S01]  /*ab20*/  ISETP.GE.AND P5, PT, R46, R188, PT ;  /* 0x000000bc2e00720c */ /* 0x000fe20003fa6270 */
[----:B------:R-:W-:Y:S01]  /*ab30*/  FFMA.FTZ R32, R0, R41, R32 ;  /* 0x0000002900207223 */ /* 0x000fe20000010020 */
[----:B------:R-:W-:Y:S01]  /*ab40*/  ISETP.GE.AND P3, PT, R46, R189, PT ;  /* 0x000000bd2e00720c */ /* 0x000fe20003f66270 */
[----:B------:R-:W-:Y:S01]  /*ab50*/  HMMA.16816.F32.BF16 R20, R8, R6, R20 ;  /* 0x000000060814723c */ /* 0x000fe20000041814 */
[----:B------:R-:W-:-:S02]  /*ab60*/  FSEL R247, R34, -INF , !P5 ;  /* 0xff80000022f77808 */ /* 0x000fc40006800000 */
[----:B------:R-:W3:Y:S01]  /*ab70*/  I2F R4, R42 ;  /* 0x0000002a00047306 */ /* 0x000ee20000201400 */
[CC--:B----4-:R-:W-:Y:S01]  /*ab80*/  FFMA.FTZ R30, R0.reuse, R45.reuse, R30 ;  /* 0x0000002d001e7223 */ /* 0x0d0fe2000001001e */
[C---:B------:R-:W-:Y:S01]  /*ab90*/  ISETP.GE.AND P5, PT, R43.reuse, R188, PT ;  /* 0x000000bc2b00720c */ /* 0x040fe20003fa6270 */
[----:B------:R-:W-:Y:S01]  /*aba0*/  FFMA.FTZ R49, R0, R45, R28 ;  /* 0x0000002d00317223 */ /* 0x000fe2000001001c */
[----:B------:R-:W-:Y:S01]  /*abb0*/  IADD3 R5, R176, 0x40, RZ ;  /* 0x00000040b0057810 */ /* 0x000fe20007ffe0ff */
[C---:B-1----:R-:W-:Y:S01]  /*abc0*/  HMMA.16816.F32.BF16 R160, R152.reuse, R52, R160 ;  /* 0x0000003498a0723c */ /* 0x042fe200000418a0 */
[----:B------:R-:W-:Y:S01]  /*abd0*/  FSEL R51, R32, -INF , !P3 ;  /* 0xff80000020337808 */ /* 0x000fe20005800000 */
[-C--:B-----5:R-:W-:Y:S01]  /*abe0*/  FFMA.FTZ R48, R0, R40.reuse, R33 ;  /* 0x0000002800307223 */ /* 0x0a0fe20000010021 */
[-C--:B------:R-:W-:Y:S01]  /*abf0*/  ISETP.GE.AND P3, PT, R43, R189.reuse, PT ;  /* 0x000000bd2b00720c */ /* 0x080fe20003f66270 */
[----:B------:R1:W4:Y:S01]  /*ac00*/  I2F R33, R5 ;  /* 0x0000000500217306 */ /* 0x0003220000201400 */
[----:B------:R-:W-:Y:S01]  /*ac10*/  FSEL R243, R30, -INF , !P5 ;  /* 0xff8000001ef37808 */ /* 0x000fe20006800000 */
[----:B------:R-:W-:Y:S01]  /*ac20*/  FFMA.FTZ R35, R0, R40, R35 ;  /* 0x0000002800237223 */ /* 0x000fe20000010023 */
[----:B------:R-:W-:Y:S01]  /*ac30*/  IADD3 R30, R176, 0x48, RZ ;  /* 0x00000048b01e7810 */ /* 0x000fe20007ffe0ff */
[----:B------:R-:W-:Y:S01]  /*ac40*/  HMMA.16816.F32.BF16 R172, R152, R54, R172 ;  /* 0x0000003698ac723c */ /* 0x000fe200000418ac */
[----:B------:R-:W-:Y:S01]  /*ac50*/  FSEL R49, R49, -INF , !P3 ;  /* 0xff80000031317808 */ /* 0x000fe20005800000 */
[-C--:B---3--:R-:W-:Y:S01]  /*ac60*/  FFMA.FTZ R245, R0, R4.reuse, R31 ;  /* 0x0000000400f57223 */ /* 0x088fe2000001001f */
[----:B------:R-:W-:Y:S01]  /*ac70*/  IADD3 R32, R176, 0x41, RZ ;  /* 0x00000041b0207810 */ /* 0x000fe20007ffe0ff */
[----:B------:R-:W-:Y:S01]  /*ac80*/  FFMA.FTZ R251, R0, R4, R29 ;  /* 0x0000000400fb7223 */ /* 0x000fe2000001001d */
[C---:B------:R-:W-:Y:S01]  /*ac90*/  ISETP.GE.AND P3, PT, R5.reuse, R189, PT ;  /* 0x000000bd0500720c */ /* 0x040fe20003f66270 */
[----:B------:R-:W3:Y:S01]  /*aca0*/  I2F R31, R30 ;  /* 0x0000001e001f7306 */ /* 0x000ee20000201400 */
[----:B------:R-:W-:-:S02]  /*acb0*/  ISETP.GE.AND P5, PT, R5, R188, PT ;  /* 0x000000bc0500720c */ /* 0x000fc40003fa6270 */
[C---:B------:R-:W-:Y:S02]  /*acc0*/  ISETP.GE.AND P6, PT, R44.reuse, R189, PT ;  /* 0x000000bd2c00720c */ /* 0x040fe40003fc6270 */
[----:B------:R-:W-:Y:S01]  /*acd0*/  ISETP.GE.AND P4, PT, R44, R188, PT ;  /* 0x000000bc2c00720c */ /* 0x000fe20003f86270 */
[----:B-1----:R-:W-:Y:S01]  /*ace0*/  LDSM.16.M88.4 R4, [R204+0x7000] ;  /* 0x00700000cc04783b */ /* 0x002fe20000000200 */
[CC--:B----4-:R-:W-:Y:S01]  /*acf0*/  FFMA.FTZ R24, R0.reuse, R33.reuse, R24 ;  /* 0x0000002100187223 */ /* 0x0d0fe20000010018 */
[----:B------:R-:W1:Y:S01]  /*ad00*/  I2F R28, R32 ;  /* 0x00000020001c7306 */ /* 0x000e620000201400 */
[----:B------:R-:W-:Y:S01]  /*ad10*/  FFMA.FTZ R187, R0, R33, R26 ;  /* 0x0000002100bb7223 */ /* 0x000fe2000001001a */
[----:B--2---:R-:W-:Y:S01]  /*ad20*/  HMMA.16816.F32.BF16 R16, R8, R36, R16 ;  /* 0x000000240810723c */ /* 0x004fe20000041810 */
[----:B------:R-:W-:Y:S02]  /*ad30*/  IADD3 R29, R176, 0x49, RZ ;  /* 0x00000049b01d7810 */ /* 0x000fe40007ffe0ff */
[----:B------:R-:W-:-:S02]  /*ad40*/  FSEL R48, R48, -INF , !P6 ;  /* 0xff80000030307808 */ /* 0x000fc40007000000 */
[----:B------:R-:W-:Y:S01]  /*ad50*/  FSEL R249, R35, -INF , !P4 ;  /* 0xff80000023f97808 */ /* 0x000fe20006000000 */
[----:B---3--:R-:W-:Y:S01]  /*ad60*/  FFMA.FTZ R195, R0, R31, R20 ;  /* 0x0000001f00c37223 */ /* 0x008fe20000010014 */
[C---:B------:R-:W-:Y:S01]  /*ad70*/  ISETP.GE.AND P6, PT, R42.reuse, R189, PT ;  /* 0x000000bd2a00720c */ /* 0x040fe20003fc6270 */
[----:B------:R-:W-:Y:S01]  /*ad80*/  HMMA.16816.F32.BF16 R36, R8, R38, R12 ;  /* 0x000000260824723c */ /* 0x000fe2000004180c */
[----:B------:R-:W2:Y:S01]  /*ad90*/  LDSM.16.M88.4 R12, [R204+0x7800] ;  /* 0x00780000cc0c783b */ /* 0x000ea20000000200 */
[----:B------:R-:W-:Y:S01]  /*ada0*/  ISETP.GE.AND P4, PT, R42, R188, PT ;  /* 0x000000bc2a00720c */ /* 0x000fe20003f86270 */
[----:B------:R-:W-:Y:S01]  /*adb0*/  FFMA.FTZ R22, R0, R31, R22 ;  /* 0x0000001f00167223 */ /* 0x000fe20000010016 */
[----:B------:R-:W-:Y:S01]  /*adc0*/  FSEL R191, R24, -INF , !P3 ;  /* 0xff80000018bf7808 */ /* 0x000fe20005800000 */
[----:B------:R-:W3:Y:S01]  /*add0*/  I2F R26, R29 ;  /* 0x0000001d001a7306 */ /* 0x000ee20000201400 */
[----:B------:R-:W-:Y:S01]  /*ade0*/  FSEL R187, R187, -INF , !P5 ;  /* 0xff800000bbbb7808 */ /* 0x000fe20006800000 */
[-C--:B-1----:R-:W-:Y:S01]  /*adf0*/  FFMA.FTZ R237, R0, R28.reuse, R25 ;  /* 0x0000001c00ed7223 */ /* 0x082fe20000010019 */
[----:B------:R-:W-:Y:S01]  /*ae00*/  ISETP.GE.AND P3, PT, R30, R189, PT ;  /* 0x000000bd1e00720c */ /* 0x000fe20003f66270 */
[----:B------:R-:W-:Y:S01]  /*ae10*/  FFMA.FTZ R27, R0, R28, R27 ;  /* 0x0000001c001b7223 */ /* 0x000fe2000001001b */
[----:B------:R-:W-:Y:S01]  /*ae20*/  ISETP.GE.AND P5, PT, R30, R188, PT ;  /* 0x000000bc1e00720c */ /* 0x000fe20003fa6270 */
[----:B------:R-:W-:-:S04]  /*ae30*/  DEPBAR.LE SB0, 0x0 ;  /* 0x000080000000791a */ /* 0x000fc80000000000 */
[----:B------:R-:W-:Y:S02]  /*ae40*/  IADD3 R24, R176, 0x50, RZ ;  /* 0x00000050b0187810 */ /* 0x000fe40007ffe0ff */
[----:B------:R-:W-:Y:S02]  /*ae50*/  FSEL R251, R251, -INF , !P6 ;  /* 0xff800000fbfb7808 */ /* 0x000fe40007000000 */
[----:B------:R-:W-:Y:S01]  /*ae60*/  FSEL R245, R245, -INF , !P4 ;  /* 0xff800000f5f57808 */ /* 0x000fe20006000000 */
[----:B------:R-:W1:Y:S01]  /*ae70*/  I2F R25, R24 ;  /* 0x0000001800197306 */ /* 0x000e620000201400 */
[----:B------:R-:W-:Y:S01]  /*ae80*/  ISETP.GE.AND P6, PT, R32, R189, PT ;  /* 0x000000bd2000720c */ /* 0x000fe20003fc6270 */
[----:B---3--:R-:W-:Y:S01]  /*ae90*/  FFMA.FTZ R21, R0, R26, R21 ;  /* 0x0000001a00157223 */ /* 0x008fe20000010015 */
[----:B------:R-:W-:Y:S01]  /*aea0*/  ISETP.GE.AND P4, PT, R32, R188, PT ;  /* 0x000000bc2000720c */ /* 0x000fe20003f86270 */
[----:B------:R-:W-:Y:S01]  /*aeb0*/  FFMA.FTZ R23, R0, R26, R23 ;  /* 0x0000001a00177223 */ /* 0x000fe20000010017 */
[----:B------:R-:W-:-:S02]  /*aec0*/  FSEL R195, R195, -INF , !P3 ;  /* 0xff800000c3c37808 */ /* 0x000fc40005800000 */
[----:B------:R-:W-:Y:S02]  /*aed0*/  FSEL R181, R22, -INF , !P5 ;  /* 0xff80000016b57808 */ /* 0x000fe40006800000 */
[C---:B------:R-:W-:Y:S02]  /*aee0*/  ISETP.GE.AND P3, PT, R24.reuse, R189, PT ;  /* 0x000000bd1800720c */ /* 0x040fe40003f66270 */
[----:B------:R-:W-:Y:S02]  /*aef0*/  ISETP.GE.AND P5, PT, R24, R188, PT ;  /* 0x000000bc1800720c */ /* 0x000fe40003fa6270 */
[----:B------:R-:W-:Y:S02]  /*af00*/  FSEL R237, R237, -INF , !P6 ;  /* 0xff800000eded7808 */ /* 0x000fe40007000000 */
[----:B------:R-:W-:Y:S01]  /*af10*/  FSEL R185, R27, -INF , !P4 ;  /* 0xff8000001bb97808 */ /* 0x000fe20006000000 */
[-C--:B-1----:R-:W-:Y:S01]  /*af20*/  FFMA.FTZ R179, R0, R25.reuse, R16 ;  /* 0x0000001900b37223 */ /* 0x082fe20000010010 */
[----:B------:R-:W-:Y:S01]  /*af30*/  IADD3 R24, R176, 0x58, RZ ;  /* 0x00000058b0187810 */ /* 0x000fe20007ffe0ff */
[----:B------:R-:W-:Y:S01]  /*af40*/  FFMA.FTZ R18, R0, R25, R18 ;  /* 0x0000001900127223 */ /* 0x000fe20000010012 */
[----:B------:R-:W-:-:S02]  /*af50*/  ISETP.GE.AND P6, PT, R29, R189, PT ;  /* 0x000000bd1d00720c */ /* 0x000fc40003fc6270 */
[-C--:B------:R-:W-:Y:S01]  /*af60*/  ISETP.GE.AND P4, PT, R29, R188.reuse, PT ;  /* 0x000000bc1d00720c */ /* 0x080fe20003f86270 */
[C---:B--2---:R-:W-:Y:S01]  /*af70*/  HMMA.16816.F32.BF16 R160, R8.reuse, R12, R160 ;  /* 0x0000000c08a0723c */ /* 0x044fe200000418a0 */
[----:B------:R-:W1:Y:S01]  /*af80*/  I2F R29, R24 ;  /* 0x00000018001d7306 */ /* 0x000e620000201400 */
[C---:B------:R-:W-:Y:S02]  /*af90*/  IADD3 R20, R176.reuse, 0x51, RZ ;  /* 0x00000051b0147810 */ /* 0x040fe40007ffe0ff */
[----:B------:R-:W-:Y:S02]  /*afa0*/  IADD3 R26, R176, 0x59, RZ ;  /* 0x00000059b01a7810 */ /* 0x000fe40007ffe0ff */
[----:B------:R-:W-:Y:S02]  /*afb0*/  FSEL R193, R21, -INF , !P6 ;  /* 0xff80000015c17808 */ /* 0x000fe40007000000 */
[----:B------:R-:W-:Y:S01]  /*afc0*/  FSEL R183, R23, -INF , !P4 ;  /* 0xff80000017b77808 */ /* 0x000fe20006000000 */
[----:B------:R2:W3:Y:S01]  /*afd0*/  I2F R27, R20 ;  /* 0x00000014001b7306 */ /* 0x0004e20000201400 */
[C---:B------:R-:W-:Y:S01]  /*afe0*/  ISETP.GE.AND P6, PT, R20.reuse, R189, PT ;  /* 0x000000bd1400720c */ /* 0x040fe20003fc6270 */
[----:B------:R-:W-:Y:S01]  /*aff0*/  HMMA.16816.F32.BF16 R172, R8, R14, R172 ;  /* 0x0000000e08ac723c */ /* 0x000fe200000418ac */
[----:B------:R-:W-:-:S02]  /*b000*/  ISETP.GE.AND P4, PT, R20, R188, PT ;  /* 0x000000bc1400720c */ /* 0x000fc40003f86270 */
[----:B------:R-:W-:Y:S02]  /*b010*/  FSEL R179, R179, -INF , !P3 ;  /* 0xff800000b3b37808 */ /* 0x000fe40005800000 */
[----:B------:R-:W-:Y:S01]  /*b020*/  ISETP.GE.AND P3, PT, R24, R189, PT ;  /* 0x000000bd1800720c */ /* 0x000fe20003f66270 */
[----:B------:R-:W4:Y:S01]  /*b030*/  I2F R28, R26 ;  /* 0x0000001a001c7306 */ /* 0x000f220000201400 */
[-C--:B-1----:R-:W-:Y:S01]  /*b040*/  FFMA.FTZ R36, R0, R29.reuse, R36 ;  /* 0x0000001d00247223 */ /* 0x082fe20000010024 */
[----:B------:R-:W-:Y:S01]  /*b050*/  IADD3 R16, R176, 0x60, RZ ;  /* 0x00000060b0107810 */ /* 0x000fe20007ffe0ff */
[----:B------:R-:W-:Y:S01]  /*b060*/  FFMA.FTZ R38, R0, R29, R38 ;  /* 0x0000001d00267223 */ /* 0x000fe20000010026 */
[C---:B------:R-:W-:Y:S02]  /*b070*/  IADD3 R25, R176.reuse, 0x68, RZ ;  /* 0x00000068b0197810 */ /* 0x040fe40007ffe0ff */
[----:B------:R-:W-:Y:S01]  /*b080*/  IADD3 R13, R176, 0x70, RZ ;  /* 0x00000070b00d7810 */ /* 0x000fe20007ffe0ff */
[----:B--2---:R-:W-:Y:S01]  /*b090*/  HMMA.16816.F32.BF16 R20, R8, R4, R168 ;  /* 0x000000040814723c */ /* 0x004fe200000418a8 */
[----:B---3--:R-:W-:-:S02]  /*b0a0*/  FFMA.FTZ R177, R0, R27, R17 ;  /* 0x0000001b00b17223 */ /* 0x008fc40000010011 */
[----:B------:R-:W-:Y:S01]  /*b0b0*/  FFMA.FTZ R19, R0, R27, R19 ;  /* 0x0000001b00137223 */ /* 0x000fe20000010013 */
[----:B------:R1:W2:Y:S02]  /*b0c0*/  I2F R17, R16 ;  /* 0x0000001000117306 */ /* 0x0002a40000201400 */
[----:B------:R-:W-:Y:S02]  /*b0d0*/  FSEL R177, R177, -INF , !P6 ;  /* 0xff800000b1b17808 */ /* 0x000fe40007000000 */
[----:B------:R-:W-:Y:S01]  /*b0e0*/  FSEL R171, R18, -INF , !P5 ;  /* 0xff80000012ab7808 */ /* 0x000fe20006800000 */
[----:B------:R-:W-:Y:S01]  /*b0f0*/  HMMA.16816.F32.BF16 R4, R8, R6, R164 ;  /* 0x000000060804723c */ /* 0x000fe200000418a4 */
[----:B------:R-:W-:Y:S01]  /*b100*/  ISETP.GE.AND P5, PT, R24, R188, PT ;  /* 0x000000bc1800720c */ /* 0x000fe20003fa6270 */
[-C--:B----4-:R-:W-:Y:S01]  /*b110*/  FFMA.FTZ R37, R0, R28.reuse, R37 ;  /* 0x0000001c00257223 */ /* 0x090fe20000010025 */
[----:B------:R-:W-:Y:S01]  /*b120*/  IADD3 R18, R176, 0x61, RZ ;  /* 0x00000061b0127810 */ /* 0x000fe20007ffe0ff */
[----:B------:R-:W-:Y:S01]  /*b130*/  FFMA.FTZ R39, R0, R28, R39 ;  /* 0x0000001c00277223 */ /* 0x000fe20000010027 */
[----:B------:R-:W-:-:S02]  /*b140*/  FSEL R159, R38, -INF , !P5 ;  /* 0xff800000269f7808 */ /* 0x000fc40006800000 */
[----:B------:R-:W-:Y:S01]  /*b150*/  FSEL R167, R36, -INF , !P3 ;  /* 0xff80000024a77808 */ /* 0x000fe20005800000 */
[----:B------:R-:W3:Y:S01]  /*b160*/  I2F R24, R18 ;  /* 0x0000001200187306 */ /* 0x000ee20000201400 */
[C---:B------:R-:W-:Y:S01]  /*b170*/  ISETP.GE.AND P3, PT, R16.reuse, R189, PT ;  /* 0x000000bd1000720c */ /* 0x040fe20003f66270 */
[----:B------:R-:W-:Y:S01]  /*b180*/  BAR.SYNC.DEFER_BLOCKING 0x0 ;  /* 0x0000000000007b1d */ /* 0x000fe20000010000 */
[-C--:B------:R-:W-:Y:S02]  /*b190*/  ISETP.GE.AND P5, PT, R16, R188.reuse, PT ;  /* 0x000000bc1000720c */ /* 0x080fe40003fa6270 */
[----:B-1----:R-:W-:Y:S02]  /*b1a0*/  IADD3 R16, R176, 0x69, RZ ;  /* 0x00000069b0107810 */ /* 0x002fe40007ffe0ff */
[----:B------:R-:W-:Y:S01]  /*b1b0*/  FSEL R169, R19, -INF , !P4 ;  /* 0xff80000013a97808 */ /* 0x000fe20006000000 */
[----:B--2---:R-:W-:Y:S01]  /*b1c0*/  FFMA.FTZ R20, R0, R17, R20 ;  /* 0x0000001100147223 */ /* 0x004fe20000010014 */
[----:B------:R-:W1:Y:S01]  /*b1d0*/  I2F R19, R25 ;  /* 0x0000001900137306 */ /* 0x000e620000201400 */
[----:B------:R-:W-:Y:S01]  /*b1e0*/  ISETP.GE.AND P6, PT, R26, R189, PT ;  /* 0x000000bd1a00720c */ /* 0x000fe20003fc6270 */
[----:B------:R-:W-:Y:S01]  /*b1f0*/  FFMA.FTZ R22, R0, R17, R22 ;  /* 0x0000001100167223 */ /* 0x000fe20000010016 */
[----:B------:R-:W-:-:S02]  /*b200*/  ISETP.GE.AND P4, PT, R26, R188, PT ;  /* 0x000000bc1a00720c */ /* 0x000fc40003f86270 */
[----:B------:R-:W-:Y:S02]  /*b210*/  FSEL R165, R37, -INF , !P6 ;  /* 0xff80000025a57808 */ /* 0x000fe40007000000 */
[----:B------:R-:W-:Y:S01]  /*b220*/  FSEL R157, R39, -INF , !P4 ;  /* 0xff800000279d7808 */ /* 0x000fe20006000000 */
[----:B------:R-:W2:Y:S01]  /*b230*/  I2F R12, R16 ;  /* 0x00000010000c7306 */ /* 0x000ea20000201400 */
[----:B------:R-:W-:Y:S01]  /*b240*/  ISETP.GE.AND P6, PT, R18, R189, PT ;  /* 0x000000bd1200720c */ /* 0x000fe20003fc6270 */
[----:B---3--:R-:W-:Y:S01]  /*b250*/  FFMA.FTZ R23, R0, R24, R23 ;  /* 0x0000001800177223 */ /* 0x008fe20000010017 */
[----:B------:R-:W-:Y:S01]  /*b260*/  ISETP.GE.AND P4, PT, R18, R188, PT ;  /* 0x000000bc1200720c */ /* 0x000fe20003f86270 */
[----:B------:R-:W-:Y:S01]  /*b270*/  FFMA.FTZ R21, R0, R24, R21 ;  /* 0x0000001800157223 */ /* 0x000fe20000010015 */
[----:B------:R-:W-:Y:S02]  /*b280*/  IADD3 R18, R176, 0x71, RZ ;  /* 0x00000071b0127810 */ /* 0x000fe40007ffe0ff */
[----:B------:R-:W-:Y:S01]  /*b290*/  FSEL R145, R23, -INF , !P4 ;  /* 0xff80000017917808 */ /* 0x000fe20006000000 */
[-C--:B-1----:R-:W-:Y:S01]  /*b2a0*/  FFMA.FTZ R151, R0, R19.reuse, R4 ;  /* 0x0000001300977223 */ /* 0x082fe20000010004 */
[----:B------:R-:W1:Y:S01]  /*b2b0*/  I2F R8, R18 ;  /* 0x0000001200087306 */ /* 0x000e620000201400 */
[----:B------:R-:W-:Y:S01]  /*b2c0*/  ISETP.GE.AND P4, PT, R16, R188, PT ;  /* 0x000000bc1000720c */ /* 0x000fe20003f86270 */
[----:B------:R-:W-:Y:S01]  /*b2d0*/  FFMA.FTZ R6, R0, R19, R6 ;  /* 0x0000001300067223 */ /* 0x000fe20000010006 */
[----:B------:R-:W-:-:S02]  /*b2e0*/  IADD3 R4, R176, 0x78, RZ ;  /* 0x00000078b0047810 */ /* 0x000fc40007ffe0ff */
[----:B------:R-:W-:Y:S01]  /*b2f0*/  FSEL R153, R21, -INF , !P6 ;  /* 0xff80000015997808 */ /* 0x000fe20007000000 */
[CC--:B--2---:R-:W-:Y:S02]  /*b300*/  FFMA.FTZ R7, R0.reuse, R12.reuse, R7 ;  /* 0x0000000c00077223 */ /* 0x0c4fe40000010007 */
[----:B------:R-:W2:Y:S01]  /*b310*/  I2F R17, R13 ;  /* 0x0000000d00117306 */ /* 0x000ea20000201400 */
[----:B------:R-:W-:Y:S01]  /*b320*/  FFMA.FTZ R149, R0, R12, R5 ;  /* 0x0000000c00957223 */ /* 0x000fe20000010005 */
[-C--:B------:R-:W-:Y:S02]  /*b330*/  ISETP.GE.AND P6, PT, R16, R189.reuse, PT ;  /* 0x000000bd1000720c */ /* 0x080fe40003fc6270 */
[----:B------:R-:W-:Y:S02]  /*b340*/  FSEL R139, R7, -INF , !P4 ;  /* 0xff800000078b7808 */ /* 0x000fe40006000000 */
[----:B------:R-:W-:Y:S02]  /*b350*/  FSEL R155, R20, -INF , !P3 ;  /* 0xff800000149b7808 */ /* 0x000fe40005800000 */
[----:B------:R-:W3:Y:S01]  /*b360*/  I2F R5, R4 ;  /* 0x0000000400057306 */ /* 0x000ee20000201400 */
[----:B------:R-:W-:Y:S01]  /*b370*/  FSEL R147, R22, -INF , !P5 ;  /* 0xff80000016937808 */ /* 0x000fe20006800000 */
[CC--:B-1----:R-:W-:Y:S01]  /*b380*/  FFMA.FTZ R59, R0.reuse, R8.reuse, R161 ;  /* 0x00000008003b7223 */ /* 0x0c2fe200000100a1 */
[C---:B------:R-:W-:Y:S01]  /*b390*/  ISETP.GE.AND P3, PT, R25.reuse, R189, PT ;  /* 0x000000bd1900720c */ /* 0x040fe20003f66270 */
[----:B------:R-:W-:Y:S01]  /*b3a0*/  FFMA.FTZ R46, R0, R8, R163 ;  /* 0x00000008002e7223 */ /* 0x000fe200000100a3 */
[----:B------:R-:W-:-:S02]  /*b3b0*/  ISETP.GE.AND P5, PT, R25, R188, PT ;  /* 0x000000bc1900720c */ /* 0x000fc40003fa6270 */
[----:B------:R-:W-:Y:S01]  /*b3c0*/  FSEL R149, R149, -INF , !P6 ;  /* 0xff80000095957808 */ /* 0x000fe20007000000 */
[----:B------:R-:W1:Y:S01]  /*b3d0*/  I2F R7, R176 ;  /* 0x000000b000077306 */ /* 0x000e620000201400 */
[----:B------:R-:W-:Y:S01]  /*b3e0*/  ISETP.GE.AND P6, PT, R18, R189, PT ;  /* 0x000000bd1200720c */ /* 0x000fe20003fc6270 */
[-C--:B--2---:R-:W-:Y:S01]  /*b3f0*/  FFMA.FTZ R63, R0, R17.reuse, R160 ;  /* 0x00000011003f7223 */ /* 0x084fe200000100a0 */
[----:B------:R-:W-:Y:S01]  /*b400*/  ISETP.GE.AND P4, PT, R18, R188, PT ;  /* 0x000000bc1200720c */ /* 0x000fe20003f86270 */
[----:B------:R-:W-:Y:S01]  /*b410*/  FFMA.FTZ R53, R0, R17, R162 ;  /* 0x0000001100357223 */ /* 0x000fe200000100a2 */
[----:B------:R-:W-:Y:S02]  /*b420*/  FSEL R151, R151, -INF , !P3 ;  /* 0xff80000097977808 */ /* 0x000fe40005800000 */
[----:B------:R-:W-:Y:S01]  /*b430*/  FSEL R141, R6, -INF , !P5 ;  /* 0xff800000068d7808 */ /* 0x000fe20006800000 */
[C---:B---3--:R-:W-:Y:S01]  /*b440*/  FFMA.FTZ R172, R0.reuse, R5, R172 ;  /* 0x0000000500ac7223 */ /* 0x048fe200000100ac */
[----:B------:R-:W-:Y:S01]  /*b450*/  ISETP.GE.AND P3, PT, R13, R189, PT ;  /* 0x000000bd0d00720c */ /* 0x000fe20003f66270 */
[----:B------:R-:W-:Y:S01]  /*b460*/  FFMA.FTZ R52, R0, R5, R174 ;  /* 0x0000000500347223 */ /* 0x000fe200000100ae */
[----:B------:R-:W-:-:S02]  /*b470*/  IADD3 R6, R176, 0x79, RZ ;  /* 0x00000079b0067810 */ /* 0x000fc40007ffe0ff */
[----:B------:R-:W-:Y:S02]  /*b480*/  FSEL R59, R59, -INF , !P6 ;  /* 0xff8000003b3b7808 */ /* 0x000fe40007000000 */
[----:B------:R-:W-:Y:S01]  /*b490*/  FSEL R46, R46, -INF , !P4 ;  /* 0xff8000002e2e7808 */ /* 0x000fe20006000000 */
[----:B------:R-:W2:Y:S01]  /*b4a0*/  I2F R5, R6 ;  /* 0x0000000600057306 */ /* 0x000ea20000201400 */
[----:B------:R-:W-:Y:S01]  /*b4b0*/  ISETP.GE.AND P6, PT, R4, R189, PT ;  /* 0x000000bd0400720c */ /* 0x000fe20003fc6270 */
[-C--:B-1----:R-:W-:Y:S01]  /*b4c0*/  FFMA.FTZ R58, R0, R7.reuse, R58 ;  /* 0x00000007003a7223 */ /* 0x082fe2000001003a */
[----:B------:R-:W-:Y:S01]  /*b4d0*/  ISETP.GE.AND P4, PT, R4, R188, PT ;  /* 0x000000bc0400720c */ /* 0x000fe20003f86270 */
[----:B------:R-:W-:Y:S01]  /*b4e0*/  FFMA.FTZ R4, R0, R7, R56 ;  /* 0x0000000700047223 */ /* 0x000fe20000010038 */
[----:B------:R-:W-:Y:S02]  /*b4f0*/  FSEL R63, R63, -INF , !P3 ;  /* 0xff8000003f3f7808 */ /* 0x000fe40005800000 */
[----:B------:R-:W-:-:S02]  /*b500*/  ISETP.GE.AND P3, PT, R176, R189, PT ;  /* 0x000000bdb000720c */ /* 0x000fc40003f66270 */
[----:B------:R-:W-:Y:S02]  /*b510*/  ISETP.GE.AND P5, PT, R13, R188, PT ;  /* 0x000000bc0d00720c */ /* 0x000fe40003fa6270 */
[----:B------:R-:W-:Y:S02]  /*b520*/  FSEL R4, R4, -INF , !P3 ;  /* 0xff80000004047808 */ /* 0x000fe40005800000 */
[----:B------:R-:W-:Y:S02]  /*b530*/  ISETP.GT.AND P3, PT, R231, R224, PT ;  /* 0x000000e0e700720c */ /* 0x000fe40003f64270 */
[----:B------:R-:W-:Y:S01]  /*b540*/  FSEL R53, R53, -INF , !P5 ;  /* 0xff80000035357808 */ /* 0x000fe20006800000 */
[-C--:B--2---:R-:W-:Y:S01]  /*b550*/  FFMA.FTZ R57, R0, R5.reuse, R173 ;  /* 0x0000000500397223 */ /* 0x084fe200000100ad */
[----:B------:R-:W-:Y:S01]  /*b560*/  FSEL R56, R172, -INF , !P6 ;  /* 0xff800000ac387808 */ /* 0x000fe20007000000 */
[----:B------:R-:W-:Y:S01]  /*b570*/  FFMA.FTZ R47, R0, R5, R175 ;  /* 0x00000005002f7223 */ /* 0x000fe200000100af */
[----:B------:R-:W-:Y:S01]  /*b580*/  FSEL R52, R52, -INF , !P4 ;  /* 0xff80000034347808 */ /* 0x000fe20006000000 */
[----:B------:R-:W-:Y:S01]  /*b590*/  IMAD.MOV.U32 R173, RZ, RZ, R3 ;  /* 0x000000ffffad7224 */ /* 0x000fe200078e0003 */
[----:B------:R-:W-:Y:S01]  /*b5a0*/  ISETP.GE.AND P5, PT, R176, R188, PT ;  /* 0x000000bcb000720c */ /* 0x000fe20003fa6270 */
[----:B------:R-:W-:Y:S01]  /*b5b0*/  IMAD.MOV.U32 R172, RZ, RZ, R2 ;  /* 0x000000ffffac7224 */ /* 0x000fe200078e0002 */
[----:B------:R-:W-:-:S02]  /*b5c0*/  ISETP.GE.AND P6, PT, R6, R189, PT ;  /* 0x000000bd0600720c */ /* 0x000fc40003fc6270 */
        /* <DEDUP_REMOVED lines=65> */
.L_x_3645:
[----:B------:R-:W-:-:S05]  /*b9e0*/  IMAD.MOV.U32 R9, RZ, RZ, c[0x0][0x198] ;  /* 0x00006600ff097624 */ /* 0x000fca00078e00ff */
[----:B------:R-:W-:-:S04]  /*b9f0*/  LEA R9, -R9, RZ, 0x7 ;  /* 0x000000ff09097211 */ /* 0x000fc800078e39ff */
[----:B------:R-:W-:Y:S02]  /*ba00*/  SHF.R.S32.HI R6, RZ, 0x1f, R9 ;  /* 0x0000001fff067819 */ /* 0x000fe40000011409 */
.L_x_3646:
        /* <DEDUP_REMOVED lines=144> */
.L_x_3648:
[----:B------:R-:W-:Y:S05]  /*c310*/  BSYNC B0 ;  /* 0x0000000000007941 */ /* 0x000fea0003800000 */
.L_x_3647:
[----:B------:R-:W0:Y:S01]  /*c320*/  LDGDEPBAR ;  /* 0x00000000000079af */ /* 0x000e220000000000 */
[----:B------:R-:W-:-:S04]  /*c330*/  LEA R238, P1, R9, R238, 0x1 ;  /* 0x000000ee09ee7211 */ /* 0x000fc800078208ff */
[----:B------:R-:W-:Y:S02]  /*c340*/  LEA.HI.X R239, R9, R239, R6, 0x1, P1 ;  /* 0x000000ef09ef7211 */ /* 0x000fe400008f0c06 */
.L_x_3644:
        /* <DEDUP_REMOVED lines=80> */
[----:B--2---:R-:W-:-:S04]  /*c850*/  FMNMX.FTZ R41, R2, R41, !PT ;  /* 0x0000002902297209 */ /* 0x004fc80007810000 */
[----:B------:R-:W-:Y:S01]  /*c860*/  FSEL R62, R62, RZ, P2 ;  /* 0x000000ff3e3e7208 */ /* 0x000fe20001000000 */
[C---:B------:R-:W-:Y:S01]  /*c870*/  FMUL.FTZ R54, R41.reuse, c[0x0][0x23c] ;  /* 0x00008f0029367a20 */ /* 0x040fe20000410000 */
[----:B------:R-:W-:-:S03]  /*c880*/  FSETP.NEU.FTZ.AND P1, PT, R41, -INF , PT ;  /* 0xff8000002900780b */ /* 0x000fc60003f3d000 */
[--C-:B------:R-:W-:Y:S01]  /*c890*/  FFMA.FTZ R40, R4, c[0x0][0x23c], -R62.reuse ;  /* 0x00008f0004287a23 */ /* 0x100fe2000001083e */
[----:B------:R-:W-:Y:S01]  /*c8a0*/  FSEL R4, R42, RZ, P2 ;  /* 0x000000ff2a047208 */ /* 0x000fe20001000000 */
[--C-:B------:R-:W-:Y:S01]  /*c8b0*/  FFMA.FTZ R35, R180, c[0x0][0x23c], -R62.reuse ;  /* 0x00008f00b4237a23 */ /* 0x100fe2000001083e */
[----:B------:R-:W-:Y:S01]  /*c8c0*/  FSEL R5, R41, RZ, P1 ;  /* 0x000000ff29057208 */ /* 0x000fe20000800000 */
[----:B------:R-:W-:Y:S01]  /*c8d0*/  FFMA.FTZ R34, R186, c[0x0][0x23c], -R62 ;  /* 0x00008f00ba227a23 */ /* 0x000fe2000001083e */
[----:B------:R-:W-:Y:S01]  /*c8e0*/  FSEL R54, R54, RZ, P1 ;  /* 0x000000ff36367208 */ /* 0x000fe20000800000 */
[----:B------:R-:W-:Y:S01]  /*c8f0*/  FADD.FTZ R4, R133, -R4 ;  /* 0x8000000485047221 */ /* 0x000fe20000010000 */
[----:B------:R-:W-:Y:S01]  /*c900*/  MUFU.EX2 R40, R40 ;  /* 0x0000002800287308 */ /* 0x000fe20000000800 */
[----:B------:R-:W-:Y:S02]  /*c910*/  FADD.FTZ R5, R132, -R5 ;  /* 0x8000000584057221 */ /* 0x000fe40000010000 */
[----:B------:R-:W-:-:S02]  /*c920*/  FFMA.FTZ R32, R3, c[0x0][0x23c], -R54 ;  /* 0x00008f0003207a23 */ /* 0x000fc40000010836 */
[----:B------:R-:W-:Y:S02]  /*c930*/  FFMA.FTZ R33, R184, c[0x0][0x23c], -R62 ;  /* 0x00008f00b8217a23 */ /* 0x000fe4000001083e */
[--C-:B------:R-:W-:Y:S01]  /*c940*/  FFMA.FTZ R3, R178, c[0x0][0x23c], -R54.reuse ;  /* 0x00008f00b2037a23 */ /* 0x100fe20000010836 */
[----:B------:R-:W1:Y:S01]  /*c950*/  MUFU.EX2 R35, R35 ;  /* 0x0000002300237308 */ /* 0x000e620000000800 */
[--C-:B------:R-:W-:Y:S02]  /*c960*/  FFMA.FTZ R2, R182, c[0x0][0x23c], -R54.reuse ;  /* 0x00008f00b6027a23 */ /* 0x100fe40000010836 */
[----:B------:R-:W-:Y:S02]  /*c970*/  FFMA.FTZ R43, R158, c[0x0][0x23c], -R54 ;  /* 0x00008f009e2b7a23 */ /* 0x000fe40000010836 */
[----:B------:R-:W-:Y:S02]  /*c980*/  FMUL.FTZ R45, R4, c[0x0][0x23c] ;  /* 0x00008f00042d7a20 */ /* 0x000fe40000410000 */
[----:B------:R-:W-:Y:S01]  /*c990*/  FMUL.FTZ R44, R5, c[0x0][0x23c] ;  /* 0x00008f00052c7a20 */ /* 0x000fe20000410000 */
[----:B------:R-:W-:Y:S01]  /*c9a0*/  MUFU.EX2 R34, R34 ;  /* 0x0000002200227308 */ /* 0x000fe20000000800 */
[----:B------:R-:W-:-:S02]  /*c9b0*/  FFMA.FTZ R58, R65, c[0x0][0x23c], -R62 ;  /* 0x00008f00413a7a23 */ /* 0x000fc4000001083e */
[--C-:B------:R-:W-:Y:S02]  /*c9c0*/  FFMA.FTZ R55, R156, c[0x0][0x23c], -R62.reuse ;  /* 0x00008f009c377a23 */ /* 0x100fe4000001083e */
        /* <DEDUP_REMOVED lines=9> */
[----:B------:R-:W-:Y:S02]  /*ca60*/  FFMA.FTZ R132, R136, c[0x0][0x23c], -R62 ;  /* 0x00008f0088847a23 */ /* 0x000fe4000001083e */
[----:B------:R-:W-:Y:S02]  /*ca70*/  FFMA.FTZ R136, R137, c[0x0][0x23c], -R54 ;  /* 0x00008f0089887a23 */ /* 0x000fe40000010836 */
[----:B------:R-:W-:Y:S01]  /*ca80*/  FFMA.FTZ R133, R140, c[0x0][0x23c], -R62 ;  /* 0x00008f008c857a23 */ /* 0x000fe2000001083e */
[----:B------:R-:W1:Y:S01]  /*ca90*/  MUFU.EX2 R3, R3 ;  /* 0x0000000300037308 */ /* 0x000e620000000800 */
[----:B--2---:R-:W-:Y:S01]  /*caa0*/  F2FP.BF16.PACK_AB R6, R33, R34 ;  /* 0x000000222106723e */ /* 0x004fe200000010ff */
[----:B------:R-:W-:-:S02]  /*cab0*/  FFMA.FTZ R137, R138, c[0x0][0x23c], -R54 ;  /* 0x00008f008a897a23 */ /* 0x000fc40000010836 */
[----:B------:R-:W-:Y:S02]  /*cac0*/  FFMA.FTZ R138, R50, c[0x0][0x23c], -R54 ;  /* 0x00008f00328a7a23 */ /* 0x000fe40000010836 */
[--C-:B------:R-:W-:Y:S02]  /*cad0*/  FFMA.FTZ R140, R51, c[0x0][0x23c], -R62.reuse ;  /* 0x00008f00338c7a23 */ /* 0x100fe4000001083e */
[----:B------:R-:W-:Y:S01]  /*cae0*/  MUFU.EX2 R2, R2 ;  /* 0x0000000200027308 */ /* 0x000fe20000000800 */
[--C-:B------:R-:W-:Y:S02]  /*caf0*/  FFMA.FTZ R161, R48, c[0x0][0x23c], -R62.reuse ;  /* 0x00008f0030a17a23 */ /* 0x100fe4000001083e */
[--C-:B------:R-:W-:Y:S02]  /*cb00*/  FFMA.FTZ R163, R49, c[0x0][0x23c], -R62.reuse ;  /* 0x00008f0031a37a23 */ /* 0x100fe4000001083e */
[--C-:B------:R-:W-:Y:S01]  /*cb10*/  FFMA.FTZ R135, R144, c[0x0][0x23c], -R62.reuse ;  /* 0x00008f0090877a23 */ /* 0x100fe2000001083e */
[----:B------:R-:W-:Y:S01]  /*cb20*/  LDSM.16.MT88.4 R48, [R213+0x11000] ;  /* 0x01100000d530783b */ /* 0x000fe20000004200 */
[----:B------:R-:W-:Y:S01]  /*cb30*/  FFMA.FTZ R134, R142, c[0x0][0x23c], -R62 ;  /* 0x00008f008e867a23 */ /* 0x000fe2000001083e */
        /* <DEDUP_REMOVED lines=376> */
[----:B------:R-:W-:Y:S01]  /*e2c0*/  FADD.FTZ R2, R132, R61 ;  /* 0x0000003d84027221 */ /* 0x000fe20000010000 */
[----:B------:R-:W-:Y:S01]  /*e2d0*/  MOV R132, R41 ;  /* 0x0000002900847202 */ /* 0x000fe20000000f00 */
[----:B------:R-:W-:Y:S01]  /*e2e0*/  FADD.FTZ R136, R136, R67 ;  /* 0x0000004388887221 */ /* 0x000fe20000010000 */
[----:B------:R-:W-:Y:S01]  /*e2f0*/  HMMA.16816.F32.BF16 R88, R4, R10, R88 ;  /* 0x0000000a0458723c */ /* 0x000fe20000041858 */
[----:B------:R-:W-:Y:S01]  /*e300*/  FADD.FTZ R2, R133, R2 ;  /* 0x0000000285027221 */ /* 0x000fe20000010000 */
[----:B------:R-:W2:Y:S01]  /*e310*/  LDSM.16.MT88.4 R8, [R213+0x13800] ;  /* 0x01380000d508783b */ /* 0x000ea20000004200 */
[----:B------:R-:W-:Y:S01]  /*e320*/  FADD.FTZ R137, R137, R136 ;  /* 0x0000008889897221 */ /* 0x000fe20000010000 */
[----:B------:R-:W-:Y:S01]  /*e330*/  MOV R133, R42 ;  /* 0x0000002a00857202 */ /* 0x000fe20000000f00 */
[----:B------:R-:W-:-:S02]  /*e340*/  FADD.FTZ R3, R135, R2 ;  /* 0x0000000287037221 */ /* 0x000fc40000010000 */
[----:B------:R-:W-:Y:S01]  /*e350*/  FADD.FTZ R138, R138, R137 ;  /* 0x000000898a8a7221 */ /* 0x000fe20000010000 */
[C---:B------:R-:W-:Y:S01]  /*e360*/  HMMA.16816.F32.BF16 R124, R4.reuse, R18, R124 ;  /* 0x00000012047c723c */ /* 0x040fe2000004187c */
[----:B------:R-:W-:Y:S01]  /*e370*/  FADD.FTZ R3, R134, R3 ;  /* 0x0000000386037221 */ /* 0x000fe20000010000 */
[----:B------:R-:W3:Y:S01]  /*e380*/  LDSM.16.MT88.4 R16, [R214+0x13800] ;  /* 0x01380000d610783b */ /* 0x000ee20000004200 */
        /* <DEDUP_REMOVED lines=24> */
[----:B--2---:R-:W-:Y:S01]  /*e510*/  HMMA.16816.F32.BF16 R108, R4, R8, R108 ;  /* 0x00000008046c723c */ /* 0x004fe2000004186c */
        /* <DEDUP_REMOVED lines=25> */
[----:B------:R-:W-:-:S02]  /*e6b0*/  FADD.FTZ R240, R27, R26 ;  /* 0x0000001a1bf07221 */ /* 0x000fc40000010000 */
[----:B------:R-:W-:Y:S11]  /*e6c0*/  FADD.FTZ R241, R31, R30 ;  /* 0x0000001e1ff17221 */ /* 0x000ff60000010000 */
[----:B------:R-:W-:Y:S05]  /*e6d0*/  @!UPT UIADD3 URZ, URZ, URZ, URZ ;  /* 0x0000003f3f3ff290 */ /* 0x000fea000fffe03f */
.L_x_3641:
        /* <DEDUP_REMOVED lines=12> */
.L_x_3653:
        /* <DEDUP_REMOVED lines=16> */
[C---:B------:R-:W-:Y:S02]  /*e8a0*/  IADD3 R11, R4.reuse, 0x80, RZ ;  /* 0x00000080040b7810 */ /* 0x040fe40007ffe0ff */
[----:B------:R-:W-:Y:S02]  /*e8b0*/  IABS R6, R4 ;  /* 0x0000000400067213 */ /* 0x000fe40000000000 */
        /* <DEDUP_REMOVED lines=24> */
[----:B------:R-:W-:Y:S01]  /*ea40*/  ISETP.GE.U32.AND P5, PT, R6, R2, PT ;  /* 0x000000020600720c */ /* 0x000fe20003fa6070 */
[----:B------:R-:W-:Y:S10]  /*ea50*/  IMAD.MOV.U32 R6, RZ, RZ, c[0x0][0x2d0] ;  /* 0x0000b400ff067624 */ /* 0x000ff400078e00ff */
        /* <DEDUP_REMOVED lines=26> */
.L_x_3650:
[C---:B------:R-:W-:Y:S02]  /*ec00*/  ISETP.GE.AND P4, PT, R232.reuse, c[0x0][0x220], PT ;  /* 0x00008800e8007a0c */ /* 0x040fe40003f86270 */
[----:B------:R-:W-:Y:S02]  /*ec10*/  IADD3 R56, R232, 0x40, RZ ;  /* 0x00000040e8387810 */ /* 0x000fe40007ffe0ff */
[CC--:B------:R-:W-:Y:S02]  /*ec20*/  LEA R132, P2, R57.reuse, R172.reuse, 0x1 ;  /* 0x000000ac39847211 */ /* 0x0c0fe400078408ff */
[----:B------:R-:W-:Y:S02]  /*ec30*/  ISETP.GE.AND P3, PT, R56, c[0x0][0x220], PT ;  /* 0x0000880038007a0c */ /* 0x000fe40003f66270 */
[--C-:B------:R-:W-:Y:S02]  /*ec40*/  LEA.HI.X R133, R57, R173, R2.reuse, 0x1, P2 ;  /* 0x000000ad39857211 */ /* 0x100fe400010f0c02 */
[C---:B------:R-:W-:Y:S03]  /*ec50*/  IADD3 R61, P1, R228.reuse, R57, RZ ;  /* 0x00000039e43d7210 */ /* 0x040fe60007f3e0ff */
[----:B------:R-:W-:Y:S01]  /*ec60*/  @P4 STS.128 [R230+0xc000], RZ ;  /* 0x00c000ffe6004388 */ /* 0x000fe20000000c00 */
[-C--:B------:R-:W-:Y:S01]  /*ec70*/  @!P4 LEA R176, P5, R61, R172.reuse, 0x1 ;  /* 0x000000ac3db0c211 */ /* 0x080fe200078a08ff */
[----:B------:R-:W-:Y:S01]  /*ec80*/  IMAD.X R2, R227, 0x1, R2, P1 ;  /* 0x00000001e3027824 */ /* 0x000fe200008e0602 */
[C---:B------:R-:W-:Y:S01]  /*ec90*/  IADD3 R59, P1, R228.reuse, R61, RZ ;  /* 0x0000003de43b7210 */ /* 0x040fe20007f3e0ff */
[----:B------:R-:W-:Y:S01]  /*eca0*/  @!PT LDS RZ, [RZ] ;  /* 0x00000000fffff984 */ /* 0x000fe20000000800 */
[----:B------:R-:W-:Y:S01]  /*ecb0*/  @!PT LDS RZ, [RZ] ;  /* 0x00000000fffff984 */ /* 0x000fe20000000800 */
[----:B------:R-:W-:Y:S01]  /*ecc0*/  @!PT LDS RZ, [RZ] ;  /* 0x00000000fffff984 */ /* 0x000fe20000000800 */
[----:B------:R1:W-:Y:S02]  /*ecd0*/  @!P4 LDGSTS.E.BYPASS.LTC128B.128 [R230+0xc000], [R132.64] ;  /* 0x0c00000084e6cfae */ /* 0x0003e4000b901d4e */
[CC--:B------:R-:W-:Y:S02]  /*ece0*/  @!P3 LEA R64, P2, R61.reuse, R172.reuse, 0x1 ;  /* 0x000000ac3d40b211 */ /* 0x0c0fe400078408ff */
[----:B------:R-:W-:Y:S01]  /*ecf0*/  @P3 STS.128 [R230+0x10000], RZ ;  /* 0x010000ffe6003388 */ /* 0x000fe20000000c00 */
[-CC-:B------:R-:W-:Y:S01]  /*ed00*/  @!P4 LEA.HI.X R177, R61, R173.reuse, R2.reuse, 0x1, P5 ;  /* 0x000000ad3db1c211 */ /* 0x180fe200028f0c02 */
[--C-:B------:R-:W-:Y:S01]  /*ed10*/  IMAD.X R56, R227, 0x1, R2.reuse, P1 ;  /* 0x00000001e3387824 */ /* 0x100fe200008e0602 */
[-C--:B------:R-:W-:Y:S01]  /*ed20*/  @!P3 LEA.HI.X R65, R61, R173.reuse, R2, 0x1, P2 ;  /* 0x000000ad3d41b211 */ /* 0x080fe200010f0c02 */
[----:B------:R-:W-:Y:S01]  /*ed30*/  @!PT LDS RZ, [RZ] ;  /* 0x00000000fffff984 */ /* 0x000fe20000000800 */
[----:B------:R-:W-:Y:S01]  /*ed40*/  @!PT LDS RZ, [RZ] ;  /* 0x00000000fffff984 */ /* 0x000fe20000000800 */
[----:B------:R-:W-:Y:S01]  /*ed50*/  @!PT LDS RZ, [RZ] ;  /* 0x00000000fffff984 */ /* 0x000fe20000000800 */
[----:B------:R1:W-:Y:S01]  /*ed60*/  @!P3 LDGSTS.E.BYPASS.LTC128B.128 [R230+0x10000], [R132.64+0x80] ;  /* 0x1000008084e6bfae */ /* 0x0003e2000b901d4e */
[CC--:B------:R-:W-:Y:S02]  /*ed70*/  @!P4 LEA R174, P6, R59.reuse, R172.reuse, 0x1 ;  /* 0x000000ac3baec211 */ /* 0x0c0fe400078c08ff */
[CC--:B------:R-:W-:Y:S01]  /*ed80*/  @!P3 LEA R62, P1, R59.reuse, R172.reuse, 0x1 ;  /* 0x000000ac3b3eb211 */ /* 0x0c0fe200078208ff */
[----:B------:R-:W-:Y:S01]  /*ed90*/  @P4 STS.128 [R230+0xc800], RZ ;  /* 0x00c800ffe6004388 */ /* 0x000fe20000000c00 */
[C-C-:B------:R-:W-:Y:S02]  /*eda0*/  @!P4 LEA.HI.X R175, R59.reuse, R173, R56.reuse, 0x1, P6 ;  /* 0x000000ad3bafc211 */ /* 0x140fe400030f0c38 */
        /* <DEDUP_REMOVED lines=110> */
[----:B------:R-:W-:Y:S04]  /*f490*/  LDSM.16.M88.4 R168, [R211] ;  /* 0x00000000d3a8783b */ /* 0x000fe80000000200 */
[----:B----4-:R-:W-:Y:S01]  /*f4a0*/  LDSM.16.M88.4 R172, [R221+0x8800] ;  /* 0x00880000ddac783b */ /* 0x010fe20000000200 */
[C---:B-1----:R-:W-:Y:S03]  /*f4b0*/  HMMA.16816.F32.BF16 R4, R136.reuse, R140, RZ ;  /* 0x0000008c8804723c */ /* 0x042fe600000418ff */
[----:B--2---:R-:W-:Y:S04]  /*f4c0*/  LDSM.16.M88.4 R176, [R221+0xa000] ;  /* 0x00a00000ddb0783b */ /* 0x004fe80000000200 */
        /* <DEDUP_REMOVED lines=14> */
[----:B------:R-:W4:Y:S07]  /*f5b0*/  LDSM.16.M88.4 R152, [R210] ;  /* 0x00000000d298783b */ /* 0x000f2e0000000200 */
[C---:B-----5:R-:W-:Y:S08]  /*f5c0*/  HMMA.16816.F32.BF16 R36, R136.reuse, R156, RZ ;  /* 0x0000009c8824723c */ /* 0x060ff000000418ff */
[C---:B------:R-:W-:Y:S01]  /*f5d0*/  HMMA.16816.F32.BF16 R40, R136.reuse, R158, RZ ;  /* 0x0000009e8828723c */ /* 0x040fe200000418ff */
[----:B------:R-:W5:Y:S07]  /*f5e0*/  LDSM.16.M88.4 R156, [R209] ;  /* 0x00000000d19c783b */ /* 0x000f6e0000000200 */
        /* <DEDUP_REMOVED lines=18> */
[----:B------:R-:W3:Y:S07]  /*f710*/  LDSM.16.M88.4 R152, [R205] ;  /* 0x00000000cd98783b */ /* 0x000eee0000000200 */
        /* <DEDUP_REMOVED lines=171> */
[----:B------:R-:W-:Y:S02]  /*101d0*/  LOP3.LUT R132, R132, c[0x0][0x2d0], RZ, 0x3c, !PT ;  /* 0x0000b40084847a12 */ /* 0x000fe400078e3cff */
[----:B------:R-:W-:Y:S02]  /*101e0*/  IABS R134, R139 ;  /* 0x0000008b00867213 */ /* 0x000fe40000000000 */
        /* <DEDUP_REMOVED lines=22> */
[----:B------:R-:W-:Y:S09]  /*10350*/  ISETP.GE.AND P1, PT, R139, RZ, PT ;  /* 0x000000ff8b00720c */ /* 0x000ff20003f26270 */
        /* <DEDUP_REMOVED lines=27> */
.L_x_3652:
        /* <DEDUP_REMOVED lines=129> */
.L_x_3651:
[----:B------:R-:W-:Y:S01]  /*10d20*/  LEA R2, R231, R229, 0x7 ;  /* 0x000000e5e7027211 */ /* 0x000fe200078e38ff */
[----:B------:R-:W-:Y:S02]  /*10d30*/  UMOV UR8, UR13 ;  /* 0x0000000d00087c82 */ /* 0x000fe40008000000 */
[----:B------:R-:W-:Y:S01]  /*10d40*/  UMOV UR9, UR12 ;  /* 0x0000000c00097c82 */ /* 0x000fe20008000000 */
[C---:B-1----:R-:W-:Y:S01]  /*10d50*/  IADD3 R150, R2.reuse, 0x1, RZ ;  /* 0x0000000102967810 */ /* 0x042fe20007ffe0ff */
        /* <DEDUP_REMOVED lines=56> */
[----:B------:R-:W-:Y:S01]  /*110e0*/  FFMA.FTZ R21, R0, R146, R21 ;  /* 0x0000009200157223 */ /* 0x000fe20000010015 */
[----:B------:R-:W-:Y:S01]  /*110f0*/  IADD3 R146, R2, 0x60, RZ ;  /* 0x0000006002927810 */ /* 0x000fe20007ffe0ff */
[CC--:B------:R-:W-:Y:S02]  /*11100*/  FFMA.FTZ R26, R0.reuse, R143.reuse, R26 ;  /* 0x0000008f001a7223 */ /* 0x0c0fe4000001001a */
[C---:B------:R-:W-:Y:S02]  /*11110*/  FFMA.FTZ R24, R0.reuse, R143, R24 ;  /* 0x0000008f00187223 */ /* 0x040fe40000010018 */
[CC--:B------:R-:W-:Y:S02]  /*11120*/  FFMA.FTZ R6, R0.reuse, R157.reuse, R6 ;  /* 0x0000009d00067223 */ /* 0x0c0fe40000010006 */
[C---:B------:R-:W-:Y:S01]  /*11130*/  FFMA.FTZ R4, R0.reuse, R157, R4 ;  /* 0x0000009d00047223 */ /* 0x040fe20000010004 */
[----:B------:R5:W2:Y:S01]  /*11140*/  I2F R143, R146 ;  /* 0x00000092008f7306 */ /* 0x000aa20000201400 */
[C---:B------:R-:W-:Y:S02]  /*11150*/  FFMA.FTZ R10, R0.reuse, R155, R10 ;  /* 0x0000009b000a7223 */ /* 0x040fe4000001000a */
[----:B------:R-:W-:Y:S01]  /*11160*/  FFMA.FTZ R22, R0, R149, R22 ;  /* 0x0000009500167223 */ /* 0x000fe20000010016 */
[----:B-1----:R-:W-:Y:S01]  /*11170*/  FMNMX.FTZ R150, R6, R135, !PT ;  /* 0x0000008706967209 */ /* 0x002fe20007810000 */
[----:B------:R-:W-:Y:S01]  /*11180*/  FFMA.FTZ R20, R0, R149, R20 ;  /* 0x0000009500147223 */ /* 0x000fe20000010014 */
[----:B------:R-:W-:Y:S01]  /*11190*/  FMNMX.FTZ R152, R4, R3, !PT ;  /* 0x0000000304987209 */ /* 0x000fe20007810000 */
[C---:B------:R-:W-:Y:S01]  /*111a0*/  FFMA.FTZ R8, R0.reuse, R155, R8 ;  /* 0x0000009b00087223 */ /* 0x040fe20000010008 */
[----:B------:R-:W-:Y:S01]  /*111b0*/  FMNMX.FTZ R149, R7, R150, !PT ;  /* 0x0000009607957209 */ /* 0x000fe20007810000 */
[C---:B------:R-:W-:Y:S02]  /*111c0*/  FFMA.FTZ R14, R0.reuse, R153, R14 ;  /* 0x00000099000e7223 */ /* 0x040fe4000001000e */
[----:B------:R-:W-:Y:S01]  /*111d0*/  FFMA.FTZ R18, R0, R151, R18 ;  /* 0x0000009700127223 */ /* 0x000fe20000010012 */
[----:B------:R-:W-:Y:S01]  /*111e0*/  FMNMX.FTZ R150, R10, R149, !PT ;  /* 0x000000950a967209 */ /* 0x000fe20007810000 */
[C---:B------:R-:W-:Y:S01]  /*111f0*/  FFMA.FTZ R16, R0.reuse, R151, R16 ;  /* 0x0000009700107223 */ /* 0x040fe20000010010 */
[----:B------:R-:W-:Y:S01]  /*11200*/  FMNMX.FTZ R149, R5, R152, !PT ;  /* 0x0000009805957209 */ /* 0x000fe20007810000 */
[C---:B------:R-:W-:Y:S01]  /*11210*/  FFMA.FTZ R12, R0.reuse, R153, R12 ;  /* 0x00000099000c7223 */ /* 0x040fe2000001000c */
[----:B------:R-:W-:Y:S01]  /*11220*/  FMNMX.FTZ R151, R11, R150, !PT ;  /* 0x000000960b977209 */ /* 0x000fe20007810000 */
[-C--:B------:R-:W-:Y:S01]  /*11230*/  FFMA.FTZ R31, R0, R144.reuse, R31 ;  /* 0x00000090001f7223 */ /* 0x080fe2000001001f */
[----:B------:R-:W-:Y:S01]  /*11240*/  FMNMX.FTZ R150, R8, R149, !PT ;  /* 0x0000009508967209 */ /* 0x000fe20007810000 */
[----:B------:R-:W-:Y:S01]  /*11250*/  FFMA.FTZ R29, R0, R144, R29 ;  /* 0x00000090001d7223 */ /* 0x000fe2000001001d */
[----:B---3--:R-:W-:Y:S01]  /*11260*/  FMNMX.FTZ R148, R14, R151, !PT ;  /* 0x000000970e947209 */ /* 0x008fe20007810000 */
[CC--:B------:R-:W-:Y:S01]  /*11270*/  FFMA.FTZ R34, R0.reuse, R145.reuse, R34 ;  /* 0x0000009100227223 */ /* 0x0c0fe20000010022 */
[----:B------:R-:W-:Y:S01]  /*11280*/  FMNMX.FTZ R151, R9, R150, !PT ;  /* 0x0000009609977209 */ /* 0x000fe20007810000 */
[----:B------:R-:W-:Y:S01]  /*11290*/  FFMA.FTZ R32, R0, R145, R32 ;  /* 0x0000009100207223 */ /* 0x000fe20000010020 */
[----:B------:R-:W-:Y:S01]  /*112a0*/  IADD3 R144, R2, 0x68, RZ ;  /* 0x0000006802907810 */ /* 0x000fe20007ffe0ff */
[CC--:B------:R-:W-:Y:S01]  /*112b0*/  FFMA.FTZ R30, R0.reuse, R147.reuse, R30 ;  /* 0x00000093001e7223 */ /* 0x0c0fe2000001001e */
[----:B------:R-:W-:Y:S01]  /*112c0*/  FMNMX.FTZ R149, R15, R148, !PT ;  /* 0x000000940f957209 */ /* 0x000fe20007810000 */
[----:B------:R-:W-:Y:S01]  /*112d0*/  FFMA.FTZ R28, R0, R147, R28 ;  /* 0x00000093001c7223 */ /* 0x000fe2000001001c */
[----:B------:R1:W3:Y:S01]  /*112e0*/  I2F R145, R144 ;  /* 0x0000009000917306 */ /* 0x0002e20000201400 */
[----:B-----5:R-:W-:Y:S01]  /*112f0*/  FMNMX.FTZ R146, R12, R151, !PT ;  /* 0x000000970c927209 */ /* 0x020fe20007810000 */
[----:B------:R-:W-:Y:S01]  /*11300*/  FFMA.FTZ R27, R0, R142, R27 ;  /* 0x0000008e001b7223 */ /* 0x000fe2000001001b */
        /* <DEDUP_REMOVED lines=15> */
[-C--:B------:R-:W-:Y:S01]  /*11400*/  FFMA.FTZ R35, R0, R140.reuse, R35 ;  /* 0x0000008c00237223 */ /* 0x080fe20000010023 */
[----:B------:R-:W-:Y:S01]  /*11410*/  FMNMX.FTZ R146, R26, R149, !PT ;  /* 0x000000951a927209 */ /* 0x000fe20007810000 */
[C---:B------:R-:W-:Y:S01]  /*11420*/  FFMA.FTZ R33, R0.reuse, R140, R33 ;  /* 0x0000008c00217223 */ /* 0x040fe20000010021 */
[----:B------:R-:W-:Y:S01]  /*11430*/  FMNMX.FTZ R149, R21, R148, !PT ;  /* 0x0000009415957209 */ /* 0x000fe20007810000 */
[-C--:B------:R-:W-:Y:S01]  /*11440*/  FFMA.FTZ R47, R0, R132.reuse, R47 ;  /* 0x00000084002f7223 */ /* 0x080fe2000001002f */
[----:B------:R-:W-:Y:S01]  /*11450*/  IADD3 R136, R2, 0x70, RZ ;  /* 0x0000007002887810 */ /* 0x000fe20007ffe0ff */
[C---:B------:R-:W-:Y:S01]  /*11460*/  FFMA.FTZ R45, R0.reuse, R132, R45 ;  /* 0x00000084002d7223 */ /* 0x040fe2000001002d */
[----:B------:R-:W-:Y:S01]  /*11470*/  FMNMX.FTZ R147, R27, R146, !PT ;  /* 0x000000921b937209 */ /* 0x000fe20007810000 */
[----:B--2---:R-:W-:Y:S01]  /*11480*/  FFMA.FTZ R50, R0, R137, R50 ;  /* 0x0000008900327223 */ /* 0x004fe20000010032 */
[----:B-1----:R-:W-:Y:S01]  /*11490*/  FMNMX.FTZ R144, R24, R149, !PT ;  /* 0x0000009518907209 */ /* 0x002fe20007810000 */
[----:B------:R-:W1:Y:S01]  /*114a0*/  I2F R139, R136 ;  /* 0x00000088008b7306 */ /* 0x000e620000201400 */
        /* <DEDUP_REMOVED lines=9> */
[C---:B----4-:R-:W-:Y:S01]  /*11540*/  FFMA.FTZ R51, R0.reuse, R138, R51 ;  /* 0x0000008a00337223 */ /* 0x050fe20000010033 */
[----:B------:R-:W-:Y:S01]  /*11550*/  FMNMX.FTZ R141, R29, R146, !PT ;  /* 0x000000921d8d7209 */ /* 0x000fe20007810000 */
[C---:B------:R-:W-:Y:S01]  /*11560*/  FFMA.FTZ R49, R0.reuse, R138, R49 ;  /* 0x0000008a00317223 */ /* 0x040fe20000010031 */
[----:B------:R-:W-:Y:S01]  /*11570*/  FMNMX.FTZ R147, R35, R144, !PT ;  /* 0x0000009023937209 */ /* 0x000fe20007810000 */
[----:B------:R-:W-:Y:S01]  /*11580*/  FFMA.FTZ R54, R0, R143, R54 ;  /* 0x0000008f00367223 */ /* 0x000fe20000010036 */
[----:B------:R-:W-:Y:S01]  /*11590*/  FMNMX.FTZ R146, R32, R141, !PT ;  /* 0x0000008d20927209 */ /* 0x000fe20007810000 */
[----:B------:R-:W-:Y:S01]  /*115a0*/  FFMA.FTZ R52, R0, R143, R52 ;  /* 0x0000008f00347223 */ /* 0x000fe20000010034 */
[----:B------:R-:W-:Y:S01]  /*115b0*/  FMNMX.FTZ R144, R38, R147, !PT ;  /* 0x0000009326907209 */ /* 0x000fe20007810000 */
[CC--:B---3--:R-:W-:Y:S01]  /*115c0*/  FFMA.FTZ R58, R0.reuse, R145.reuse, R58 ;  /* 0x00000091003a7223 */ /* 0x0c8fe2000001003a */
[----:B------:R-:W-:Y:S01]  /*115d0*/  FMNMX.FTZ R147, R33, R146, !PT ;  /* 0x0000009221937209 */ /* 0x000fe20007810000 */
[----:B------:R-:W-:Y:S01]  /*115e0*/  FFMA.FTZ R56, R0, R145, R56 ;  /* 0x0000009100387223 */ /* 0x000fe20000010038 */
[C---:B------:R-:W-:Y:S02]  /*115f0*/  IADD3 R132, R2.reuse, 0x78, RZ ;  /* 0x0000007802847810 */ /* 0x040fe40007ffe0ff */
[----:B------:R-:W-:Y:S01]  /*11600*/  IADD3 R142, R2, 0x61, RZ ;  /* 0x00000061028e7810 */ /* 0x000fe20007ffe0ff */
[----:B-1----:R-:W-:Y:S01]  /*11610*/  FFMA.FTZ R62, R0, R139, R62 ;  /* 0x0000008b003e7223 */ /* 0x002fe2000001003e */
[----:B------:R-:W-:Y:S01]  /*11620*/  FMNMX.FTZ R141, R39, R144, !PT ;  /* 0x00000090278d7209 */ /* 0x000fe20007810000 */
[----:B------:R-:W1:Y:S01]  /*11630*/  I2F R137, R132 ;  /* 0x0000008400897306 */ /* 0x000e620000201400 */
[----:B------:R-:W-:Y:S01]  /*11640*/  FMNMX.FTZ R136, R36, R147, !PT ;  /* 0x0000009324887209 */ /* 0x000fe20007810000 */
[----:B------:R-:W-:Y:S01]  /*11650*/  FFMA.FTZ R60, R0, R139, R60 ;  /* 0x0000008b003c7223 */ /* 0x000fe2000001003c */
[----:B------:R-:W-:Y:S02]  /*11660*/  FMNMX.FTZ R144, R42, R141, !PT ;  /* 0x0000008d2a907209 */ /* 0x000fe40007810000 */
[----:B------:R-:W-:Y:S02]  /*11670*/  FMNMX.FTZ R141, R37, R136, !PT ;  /* 0x00000088258d7209 */ /* 0x000fe40007810000 */
[----:B------:R-:W-:Y:S02]  /*11680*/  IADD3 R140, R2, 0x69, RZ ;  /* 0x00000069028c7810 */ /* 0x000fe40007ffe0ff */
[----:B------:R-:W-:Y:S01]  /*11690*/  FMNMX.FTZ R133, R43, R144, !PT ;  /* 0x000000902b857209 */ /* 0x000fe20007810000 */
[----:B------:R-:W2:Y:S01]  /*116a0*/  I2F R142, R142 ;  /* 0x0000008e008e7306 */ /* 0x000ea20000201400 */
[----:B------:R-:W-:Y:S02]  /*116b0*/  FMNMX.FTZ R144, R40, R141, !PT ;  /* 0x0000008d28907209 */ /* 0x000fe40007810000 */
[----:B------:R-:W-:Y:S02]  /*116c0*/  FMNMX.FTZ R136, R46, R133, !PT ;  /* 0x000000852e887209 */ /* 0x000fe40007810000 */
[----:B------:R-:W-:Y:S02]  /*116d0*/  FMNMX.FTZ R133, R41, R144, !PT ;  /* 0x0000009029857209 */ /* 0x000fe40007810000 */
[----:B------:R-:W-:Y:S01]  /*116e0*/  IADD3 R134, R2, 0x71, RZ ;  /* 0x0000007102867810 */ /* 0x000fe20007ffe0ff */
[----:B------:R-:W-:Y:S01]  /*116f0*/  LDSM.16.MT88.4 R144, [R213+0xc000] ;  /* 0x00c00000d590783b */ /* 0x000fe20000004200 */
[----:B------:R-:W-:Y:S01]  /*11700*/  FMNMX.FTZ R141, R47, R136, !PT ;  /* 0x000000882f8d7209 */ /* 0x000fe20007810000 */
[----:B------:R-:W3:Y:S01]  /*11710*/  I2F R140, R140 ;  /* 0x0000008c008c7306 */ /* 0x000ee20000201400 */
[----:B------:R-:W-:Y:S02]  /*11720*/  FMNMX.FTZ R136, R44, R133, !PT ;  /* 0x000000852c887209 */ /* 0x000fe40007810000 */
[----:B------:R-:W-:Y:S01]  /*11730*/  FMNMX.FTZ R138, R50, R141, !PT ;  /* 0x0000008d328a7209 */ /* 0x000fe20007810000 */
[CC--:B-1----:R-:W-:Y:S01]  /*11740*/  FFMA.FTZ R66, R0.reuse, R137.reuse, R66 ;  /* 0x0000008900427223 */ /* 0x0c2fe20000010042 */
[----:B------:R-:W-:Y:S01]  /*11750*/  FMNMX.FTZ R133, R45, R136, !PT ;  /* 0x000000882d857209 */ /* 0x000fe20007810000 */
[----:B------:R-:W-:Y:S01]  /*11760*/  FFMA.FTZ R64, R0, R137, R64 ;  /* 0x0000008900407223 */ /* 0x000fe20000010040 */
[----:B------:R-:W-:Y:S02]  /*11770*/  IADD3 R2, R2, 0x79, RZ ;  /* 0x0000007902027810 */ /* 0x000fe40007ffe0ff */
[----:B------:R-:W-:Y:S01]  /*11780*/  FMNMX.FTZ R141, R51, R138, !PT ;  /* 0x0000008a338d7209 */ /* 0x000fe20007810000 */
[----:B------:R-:W1:Y:S01]  /*11790*/  I2F R134, R134 ;  /* 0x0000008600867306 */ /* 0x000e620000201400 */
[----:B------:R-:W-:Y:S02]  /*117a0*/  FMNMX.FTZ R132, R48, R133, !PT ;  /* 0x0000008530847209 */ /* 0x000fe40007810000 */
[----:B------:R-:W-:Y:S01]  /*117b0*/  FMNMX.FTZ R136, R54, R141, !PT ;  /* 0x0000008d36887209 */ /* 0x000fe20007810000 */
[C---:B--2---:R-:W-:Y:S01]  /*117c0*/  FFMA.FTZ R55, R0.reuse, R142, R55 ;  /* 0x0000008e00377223 */ /* 0x044fe20000010037 */
[----:B------:R-:W-:Y:S01]  /*117d0*/  FMNMX.FTZ R133, R49, R132, !PT ;  /* 0x0000008431857209 */ /* 0x000fe20007810000 */
[----:B------:R-:W-:Y:S03]  /*117e0*/  FFMA.FTZ R53, R0, R142, R53 ;  /* 0x0000008e00357223 */ /* 0x000fe60000010035 */
[----:B------:R-:W-:Y:S01]  /*117f0*/  FMNMX.FTZ R141, R55, R136, !PT ;  /* 0x00000088378d7209 */ /* 0x000fe20007810000 */
[----:B------:R-:W2:Y:S01]  /*11800*/  I2F R2, R2 ;  /* 0x0000000200027306 */ /* 0x000ea20000201400 */
[----:B------:R-:W-:Y:S02]  /*11810*/  FMNMX.FTZ R132, R52, R133, !PT ;  /* 0x0000008534847209 */ /* 0x000fe40007810000 */
[----:B------:R-:W-:Y:S01]  /*11820*/  FMNMX.FTZ R136, R58, R141, !PT ;  /* 0x0000008d3a887209 */ /* 0x000fe20007810000 */
[C---:B---3--:R-:W-:Y:S01]  /*11830*/  FFMA.FTZ R59, R0.reuse, R140, R59 ;  /* 0x0000008c003b7223 */ /* 0x048fe2000001003b */
[----:B------:R-:W-:Y:S01]  /*11840*/  FMNMX.FTZ R133, R53, R132, !PT ;  /* 0x0000008435857209 */ /* 0x000fe20007810000 */
[----:B------:R-:W-:Y:S03]  /*11850*/  FFMA.FTZ R57, R0, R140, R57 ;  /* 0x0000008c00397223 */ /* 0x000fe60000010039 */
[----:B------:R-:W-:Y:S02]  /*11860*/  FMNMX.FTZ R141, R59, R136, !PT ;  /* 0x000000883b8d7209 */ /* 0x000fe40007810000 */
[----:B------:R-:W-:Y:S02]  /*11870*/  FMNMX.FTZ R132, R56, R133, !PT ;  /* 0x0000008538847209 */ /* 0x000fe40007810000 */
[----:B------:R-:W-:Y:S01]  /*11880*/  FMNMX.FTZ R136, R62, R141, !PT ;  /* 0x0000008d3e887209 */ /* 0x000fe20007810000 */
[C---:B-1----:R-:W-:Y:S01]  /*11890*/  FFMA.FTZ R63, R0.reuse, R134, R63 ;  /* 0x00000086003f7223 */ /* 0x042fe2000001003f */
[----:B------:R-:W-:Y:S01]  /*118a0*/  FMNMX.FTZ R139, R57, R132, !PT ;  /* 0x00000084398b7209 */ /* 0x000fe20007810000 */
[----:B------:R-:W-:Y:S01]  /*118b0*/  FFMA.FTZ R61, R0, R134, R61 ;  /* 0x00000086003d7223 */ /* 0x000fe2000001003d */
[----:B------:R-:W-:Y:S02]  /*118c0*/  LDSM.16.MT88.4 R140, [R214+0xc000] ;  /* 0x00c00000d68c783b */ /* 0x000fe40000004200 */
[----:B------:R-:W-:Y:S02]  /*118d0*/  FMNMX.FTZ R133, R63, R136, !PT ;  /* 0x000000883f857209 */ /* 0x000fe40007810000 */
[----:B------:R-:W-:Y:S02]  /*118e0*/  FMNMX.FTZ R134, R60, R139, !PT ;  /* 0x0000008b3c867209 */ /* 0x000fe40007810000 */
[----:B------:R-:W-:Y:S01]  /*118f0*/  FMNMX.FTZ R132, R66, R133, !PT ;  /* 0x0000008542847209 */ /* 0x000fe20007810000 */
[C---:B--2---:R-:W-:Y:S01]  /*11900*/  FFMA.FTZ R67, R0.reuse, R2, R67 ;  /* 0x0000000200437223 */ /* 0x044fe20000010043 */
        /* <DEDUP_REMOVED lines=26> */
[--C-:B------:R-:W-:Y:S01]  /*11ab0*/  FFMA.FTZ R134, R11, c[0x0][0x23c], -R155.reuse ;  /* 0x00008f000b867a23 */ /* 0x100fe2000001089b */
[----:B------:R-:W-:Y:S01]  /*11ac0*/  ISETP.GT.AND P1, PT, R231, R224, PT ;  /* 0x000000e0e700720c */ /* 0x000fe20003f24270 */
[--C-:B------:R-:W-:Y:S02]  /*11ad0*/  FFMA.FTZ R150, R8, c[0x0][0x23c], -R154.reuse ;  /* 0x00008f0008967a23 */ /* 0x100fe4000001089a */
[--C-:B------:R-:W-:Y:S02]  /*11ae0*/  FFMA.FTZ R149, R9, c[0x0][0x23c], -R154.reuse ;  /* 0x00008f0009957a23 */ /* 0x100fe4000001089a */
[--C-:B------:R-:W-:Y:S02]  /*11af0*/  FFMA.FTZ R153, R6, c[0x0][0x23c], -R155.reuse ;  /* 0x00008f0006997a23 */ /* 0x100fe4000001089b */
[--C-:B------:R-:W-:Y:S01]  /*11b00*/  FFMA.FTZ R148, R7, c[0x0][0x23c], -R155.reuse ;  /* 0x00008f0007947a23 */ /* 0x100fe2000001089b */
[----:B------:R-:W3:Y:S01]  /*11b10*/  MUFU.EX2 R3, R3 ;  /* 0x0000000300037308 */ /* 0x000ee20000000800 */
[--C-:B------:R-:W-:Y:S02]  /*11b20*/  FFMA.FTZ R152, R4, c[0x0][0x23c], -R154.reuse ;  /* 0x00008f0004987a23 */ /* 0x100fe4000001089a */
[--C-:B------:R-:W-:Y:S02]  /*11b30*/  FFMA.FTZ R151, R5, c[0x0][0x23c], -R154.reuse ;  /* 0x00008f0005977a23 */ /* 0x100fe4000001089a */
[--C-:B------:R-:W-:Y:S02]  /*11b40*/  FFMA.FTZ R162, R26, c[0x0][0x23c], -R155.reuse ;  /* 0x00008f001aa27a23 */ /* 0x100fe4000001089b */
[--C-:B------:R-:W-:Y:S02]  /*11b50*/  FFMA.FTZ R163, R27, c[0x0][0x23c], -R155.reuse ;  /* 0x00008f001ba37a23 */ /* 0x100fe4000001089b */
        /* <DEDUP_REMOVED lines=50> */
[--C-:B------:R-:W-:Y:S02]  /*11e80*/  FFMA.FTZ R177, R41, c[0x0][0x23c], -R154.reuse ;  /* 0x00008f0029b17a23 */ /* 0x100fe4000001089a */
[--C-:B------:R-:W-:Y:S01]  /*11e90*/  FFMA.FTZ R178, R46, c[0x0][0x23c], -R155.reuse ;  /* 0x00008f002eb27a23 */ /* 0x100fe2000001089b */
[----:B------:R-:W-:Y:S01]  /*11ea0*/  MUFU.EX2 R162, R162 ;  /* 0x000000a200a27308 */ /* 0x000fe20000000800 */
[--C-:B------:R-:W-:Y:S02]  /*11eb0*/  FFMA.FTZ R179, R47, c[0x0][0x23c], -R155.reuse ;  /* 0x00008f002fb37a23 */ /* 0x100fe4000001089b */
[--C-:B------:R-:W-:Y:S02]  /*11ec0*/  FFMA.FTZ R180, R50, c[0x0][0x23c], -R155.reuse ;  /* 0x00008f0032b47a23 */ /* 0x100fe4000001089b */
[--C-:B------:R-:W-:Y:S02]  /*11ed0*/  FFMA.FTZ R181, R51, c[0x0][0x23c], -R155.reuse ;  /* 0x00008f0033b57a23 */ /* 0x100fe4000001089b */
[--C-:B------:R-:W-:Y:S02]  /*11ee0*/  FFMA.FTZ R182, R44, c[0x0][0x23c], -R154.reuse ;  /* 0x00008f002cb67a23 */ /* 0x100fe4000001089a */
[--C-:B------:R-:W-:Y:S01]  /*11ef0*/  FFMA.FTZ R183, R45, c[0x0][0x23c], -R154.reuse ;  /* 0x00008f002db77a23 */ /* 0x100fe2000001089a */
[----:B------:R-:W-:Y:S01]  /*11f00*/  MUFU.EX2 R163, R163 ;  /* 0x000000a300a37308 */ /* 0x000fe20000000800 */
[----:B------:R-:W-:Y:S01]  /*11f10*/  LDSM.16.MT88.4 R44, [R213+0x13000] ;  /* 0x01300000d52c783b */ /* 0x000fe20000004200 */
[--C-:B------:R-:W-:Y:S01]  /*11f20*/  FFMA.FTZ R184, R48, c[0x0][0x23c], -R154.reuse ;  /* 0x00008f0030b87a23 */ /* 0x100fe2000001089a */
[----:B----4-:R-:W-:Y:S01]  /*11f30*/  F2FP.BF16.PACK_AB R130, R149, R150 ;  /* 0x000000969582723e */ /* 0x010fe200000010ff */
[--C-:B------:R-:W-:Y:S02]  /*11f40*/  FFMA.FTZ R185, R49, c[0x0][0x23c], -R154.reuse ;  /* 0x00008f0031b97a23 */ /* 0x100fe4000001089a */
        /* <DEDUP_REMOVED lines=47> */
[--C-:B------:R-:W-:Y:S02]  /*12240*/  FFMA.FTZ R145, R15, c[0x0][0x23c], -R155.reuse ;  /* 0x00008f000f917a23 */ /* 0x100fe4000001089b */
[----:B------:R-:W-:Y:S02]  /*12250*/  FMUL.FTZ R15, R2, R123 ;  /* 0x0000007b020f7220 */ /* 0x000fe40000410000 */
[C---:B------:R-:W-:Y:S01]  /*12260*/  HMMA.16816.F32.BF16 R104, R128.reuse, R142, R104 ;  /* 0x0000008e8068723c */ /* 0x040fe20000041868 */
[----:B------:R-:W-:Y:S02]  /*12270*/  LDSM.16.MT88.4 R140, [R213+0xc800] ;  /* 0x00c80000d58c783b */ /* 0x000fe40000004200 */
[----:B------:R-:W-:Y:S01]  /*12280*/  MUFU.EX2 R144, R144 ;  /* 0x0000009000907308 */ /* 0x000fe20000000800 */
[--C-:B------:R-:W-:Y:S02]  /*12290*/  FFMA.FTZ R156, R12, c[0x0][0x23c], -R154.reuse ;  /* 0x00008f000c9c7a23 */ /* 0x100fe4000001089a */
[----:B------:R-:W-:Y:S02]  /*122a0*/  FMUL.FTZ R12, R3, R120 ;  /* 0x00000078030c7220 */ /* 0x000fe40000410000 */
[--C-:B------:R-:W-:Y:S04]  /*122b0*/  FFMA.FTZ R157, R13, c[0x0][0x23c], -R154.reuse ;  /* 0x00008f000d9d7a23 */ /* 0x100fe8000001089a */
        /* <DEDUP_REMOVED lines=9> */
[--C-:B------:R-:W-:Y:S02]  /*12350*/  FFMA.FTZ R147, R19, c[0x0][0x23c], -R155.reuse ;  /* 0x00008f0013937a23 */ /* 0x100fe4000001089b */
[--C-:B------:R-:W-:Y:S01]  /*12360*/  FFMA.FTZ R158, R16, c[0x0][0x23c], -R154.reuse ;  /* 0x00008f00109e7a23 */ /* 0x100fe2000001089a */
[C---:B---3--:R-:W-:Y:S03]  /*12370*/  HMMA.16816.F32.BF16 R108, R128.reuse, R124, R108 ;  /* 0x0000007c806c723c */ /* 0x048fe6000004186c */
[--C-:B------:R-:W-:Y:S02]  /*12380*/  FFMA.FTZ R159, R17, c[0x0][0x23c], -R154.reuse ;  /* 0x00008f00119f7a23 */ /* 0x100fe4000001089a */
        /* <DEDUP_REMOVED lines=17> */
[--C-:B------:R-:W-:Y:S01]  /*124a0*/  FFMA.FTZ R161, R23, c[0x0][0x23c], -R155.reuse ;  /* 0x00008f0017a17a23 */ /* 0x100fe2000001089b */
[----:B------:R-:W-:Y:S01]  /*124b0*/  HMMA.16816.F32.BF16 R112, R128, R138, R112 ;  /* 0x0000008a8070723c */ /* 0x000fe20000041870 */
[----:B------:R-:W5:Y:S01]  /*124c0*/  LDSM.16.MT88.4 R128, [R212+0xc800] ;  /* 0x00c80000d480783b */ /* 0x000f620000004200 */
[----:B------:R-:W-:Y:S01]  /*124d0*/  MUFU.EX2 R158, R158 ;  /* 0x0000009e009e7308 */ /* 0x000fe20000000800 */
[----:B------:R-:W-:Y:S01]  /*124e0*/  F2FP.BF16.PACK_AB R23, R163, R162 ;  /* 0x000000a2a317723e */ /* 0x000fe200000010ff */
[--C-:B------:R-:W-:Y:S01]  /*124f0*/  FFMA.FTZ R164, R20, c[0x0][0x23c], -R154.reuse ;  /* 0x00008f0014a47a23 */ /* 0x100fe2000001089a */
[----:B--2---:R-:W-:Y:S01]  /*12500*/  F2FP.BF16.PACK_AB R119, R147, R146 ;  /* 0x000000929377723e */ /* 0x004fe200000010ff */
[--C-:B------:R-:W-:Y:S03]  /*12510*/  FFMA.FTZ R165, R21, c[0x0][0x23c], -R154.reuse ;  /* 0x00008f0015a57a23 */ /* 0x100fe6000001089a */
[----:B------:R-:W-:Y:S03]  /*12520*/  LDSM.16.MT88.4 R136, [R213+0x10800] ;  /* 0x01080000d588783b */ /* 0x000fe60000004200 */
[----:B------:R-:W2:Y:S01]  /*12530*/  MUFU.EX2 R159, R159 ;  /* 0x0000009f009f7308 */ /* 0x000ea20000000800 */
[--C-:B------:R-:W-:Y:S02]  /*12540*/  FFMA.FTZ R54, R54, c[0x0][0x23c], -R155.reuse ;  /* 0x00008f0036367a23 */ /* 0x100fe4000001089b */
[--C-:B------:R-:W-:Y:S01]  /*12550*/  FFMA.FTZ R55, R55, c[0x0][0x23c], -R155.reuse ;  /* 0x00008f0037377a23 */ /* 0x100fe2000001089b */
[----:B-1----:R-:W-:Y:S01]  /*12560*/  F2FP.BF16.PACK_AB R116, R157, R156 ;  /* 0x0000009c9d74723e */ /* 0x002fe200000010ff */
        /* <DEDUP_REMOVED lines=309> */
.L_x_3649:
[----:B------:R-:W1:Y:S01]  /*138c0*/  SHFL.BFLY PT, R5, R240, 0x2, 0x1f ;  /* 0x0c401f00f0057f89 */ /* 0x000e6200000e0000 */
[----:B------:R-:W-:Y:S01]  /*138d0*/  MOV R7, 0x3f800000 ;  /* 0x3f80000000077802 */ /* 0x000fe20000000f00 */
[----:B------:R-:W-:Y:S01]  /*138e0*/  BSSY B0, `(.L_x_3654) ;  /* 0x00000de000007945 */ /* 0x000fe20003800000 */
[----:B------:R-:W-:Y:S01]  /*138f0*/  MOV R6, 0x3f800000 ;  /* 0x3f80000000067802 */ /* 0x000fe20000000f00 */
[----:B------:R-:W2:Y:S04]  /*13900*/  S2R R2, SR_TID.X ;  /* 0x0000000000027919 */ /* 0x000ea80000002100 */
[----:B------:R-:W3:Y:S04]  /*13910*/  SHFL.BFLY PT, R0, R241, 0x2, 0x1f ;  /* 0x0c401f00f1007f89 */ /* 0x000ee800000e0000 */
[----:B------:R-:W-:Y:S01]  /*13920*/  BAR.SYNC.DEFER_BLOCKING 0x0 ;  /* 0x0000000000007b1d */ /* 0x000fe20000010000 */
[----:B-1----:R-:W-:Y:S01]  /*13930*/  FADD.FTZ R5, R5, R240 ;  /* 0x000000f005057221 */ /* 0x002fe20000010000 */
[----:B--2---:R-:W-:-:S04]  /*13940*/  SHF.R.S32.HI R9, RZ, 0x1f, R2 ;  /* 0x0000001fff097819 */ /* 0x004fc80000011402 */
[----:B------:R-:W1:Y:S01]  /*13950*/  SHFL.BFLY PT, R4, R5, 0x1, 0x1f ;  /* 0x0c201f0005047f89 */ /* 0x000e6200000e0000 */
[----:B------:R-:W-:Y:S01]  /*13960*/  LEA.HI R11, R9, R2, RZ, 0x2 ;  /* 0x00000002090b7211 */ /* 0x000fe200078f10ff */
[----:B---3--:R-:W-:-:S03]  /*13970*/  FADD.FTZ R0, R0, R241 ;  /* 0x000000f100007221 */ /* 0x008fc60000010000 */
[--C-:B------:R-:W-:Y:S02]  /*13980*/  SHF.R.S32.HI R10, RZ, 0x2, R11.reuse ;  /* 0x00000002ff0a7819 */ /* 0x100fe4000001140b */
[----:B------:R-:W2:Y:S01]  /*13990*/  SHFL.BFLY PT, R3, R0, 0x1, 0x1f ;  /* 0x0c201f0000037f89 */ /* 0x000ea200000e0000 */
[----:B-1----:R-:W-:Y:S01]  /*139a0*/  FADD.FTZ R4, R5, R4 ;  /* 0x0000000405047221 */ /* 0x002fe20000010000 */
[----:B------:R-:W-:Y:S02]  /*139b0*/  SHF.R.S32.HI R5, RZ, 0x1f, R11 ;  /* 0x0000001fff057819 */ /* 0x000fe4000001140b */
[----:B------:R-:W-:Y:S02]  /*139c0*/  LOP3.LUT R11, R11, 0x1ffffffc, RZ, 0xc0, !PT ;  /* 0x1ffffffc0b0b7812 */ /* 0x000fe400078ec0ff */
[----:B------:R-:W-:Y:S02]  /*139d0*/  LEA.HI R5, R5, R10, RZ, 0x3 ;  /* 0x0000000a05057211 */ /* 0x000fe400078f18ff */
[----:B------:R-:W-:-:S02]  /*139e0*/  IADD3 R11, -R11, R2, RZ ;  /* 0x000000020b0b7210 */ /* 0x000fc40007ffe1ff */
[----:B------:R-:W-:Y:S01]  /*139f0*/  LOP3.LUT R5, R5, 0xfffffff8, RZ, 0xc0, !PT ;  /* 0xfffffff805057812 */ /* 0x000fe200078ec0ff */
[----:B--2---:R-:W-:Y:S01]  /*13a00*/  FADD.FTZ R3, R0, R3 ;  /* 0x0000000300037221 */ /* 0x004fe20000010000 */
[----:B------:R-:W-:Y:S02]  /*13a10*/  LEA.HI R0, R9, R2, RZ, 0x5 ;  /* 0x0000000209007211 */ /* 0x000fe400078f28ff */
[----:B------:R-:W-:Y:S02]  /*13a20*/  IADD3 R5, R10, -R5, RZ ;  /* 0x800000050a057210 */ /* 0x000fe40007ffe0ff */
[----:B------:R-:W1:Y:S01]  /*13a30*/  S2R R10, SR_TID.X ;  /* 0x00000000000a7919 */ /* 0x000e620000002100 */
[----:B------:R-:W-:Y:S02]  /*13a40*/  SHF.R.S32.HI R8, RZ, 0x5, R0 ;  /* 0x00000005ff087819 */ /* 0x000fe40000011400 */
[----:B------:R-:W-:Y:S02]  /*13a50*/  FSETP.NE.FTZ.AND P4, PT, R4, RZ, PT ;  /* 0x000000ff0400720b */ /* 0x000fe40003f95000 */
[----:B------:R-:W-:-:S02]  /*13a60*/  FSETP.NE.FTZ.AND P3, PT, R3, RZ, PT ;  /* 0x000000ff0300720b */ /* 0x000fc40003f75000 */
[----:B------:R-:W-:Y:S02]  /*13a70*/  LEA R8, R8, R11, 0x9 ;  /* 0x0000000b08087211 */ /* 0x000fe400078e48ff */
[-C--:B------:R-:W-:Y:S02]  /*13a80*/  LEA.HI R9, R9, R2.reuse, RZ, 0x4 ;  /* 0x0000000209097211 */ /* 0x080fe400078f20ff */
[----:B------:R-:W-:Y:S02]  /*13a90*/  LOP3.LUT R14, R5, 0x1, RZ, 0xc0, !PT ;  /* 0x00000001050e7812 */ /* 0x000fe400078ec0ff */
        /* <DEDUP_REMOVED lines=8> */
[----:B-1----:R-:W-:Y:S02]  /*13b20*/  SHF.R.S32.HI R11, RZ, 0x1f, R10 ;  /* 0x0000001fff0b7819 */ /* 0x002fe4000001140a */
[----:B------:R-:W-:Y:S02]  /*13b30*/  SHF.L.U32 R14, R15, 0x2, RZ ;  /* 0x000000020f0e7819 */ /* 0x000fe400000006ff */
[----:B------:R-:W-:-:S02]  /*13b40*/  LEA.HI R12, R11, R10, RZ, 0x4 ;  /* 0x0000000a0b0c7211 */ /* 0x000fc400078f20ff */
[----:B------:R-:W-:Y:S01]  /*13b50*/  LEA.HI R17, R17, R17, RZ, 0x1d ;  /* 0x0000001111117211 */ /* 0x000fe200078fe8ff */
[C---:B--2---:R-:W-:Y:S01]  /*13b60*/  FMUL.FTZ R128, R7.reuse, R128 ;  /* 0x0000008007807220 */ /* 0x044fe20000410000 */
[----:B------:R-:W-:Y:S01]  /*13b70*/  SHF.R.S32.HI R12, RZ, 0x4, R12 ;  /* 0x00000004ff0c7819 */ /* 0x000fe2000001140c */
[----:B------:R-:W-:Y:S01]  /*13b80*/  FMUL.FTZ R129, R7, R129 ;  /* 0x0000008107817220 */ /* 0x000fe20000410000 */
[----:B------:R-:W-:Y:S01]  /*13b90*/  LOP3.LUT R16, R15, 0xffffffe, RZ, 0xc0, !PT ;  /* 0x0ffffffe0f107812 */ /* 0x000fe200078ec0ff */
[C---:B------:R-:W-:Y:S01]  /*13ba0*/  FMUL.FTZ R124, R7.reuse, R124 ;  /* 0x0000007c077c7220 */ /* 0x040fe20000410000 */
[----:B------:R-:W-:Y:S01]  /*13bb0*/  SHF.L.U32 R13, R12, 0x6, RZ ;  /* 0x000000060c0d7819 */ /* 0x000fe200000006ff */
[----:B------:R-:W-:Y:S01]  /*13bc0*/  FMUL.FTZ R125, R7, R125 ;  /* 0x0000007d077d7220 */ /* 0x000fe20000410000 */
[----:B------:R-:W-:Y:S01]  /*13bd0*/  LEA R8, R8, R17, 0x1 ;  /* 0x0000001108087211 */ /* 0x000fe200078e08ff */
[C---:B---3--:R-:W-:Y:S01]  /*13be0*/  FMUL.FTZ R131, R6.reuse, R131 ;  /* 0x0000008306837220 */ /* 0x048fe20000410000 */
[----:B------:R-:W-:Y:S01]  /*13bf0*/  LOP3.LUT R13, R13, 0x1c0, RZ, 0xc0, !PT ;  /* 0x000001c00d0d7812 */ /* 0x000fe200078ec0ff */
[C---:B------:R-:W-:Y:S01]  /*13c00*/  FMUL.FTZ R130, R6.reuse, R130 ;  /* 0x0000008206827220 */ /* 0x040fe20000410000 */
[----:B------:R-:W-:Y:S01]  /*13c10*/  IADD3 R16, R9, -R16, RZ ;  /* 0x8000001009107210 */ /* 0x000fe20007ffe0ff */
[C---:B------:R-:W-:Y:S01]  /*13c20*/  FMUL.FTZ R127, R6.reuse, R127 ;  /* 0x0000007f067f7220 */ /* 0x040fe20000410000 */
[----:B------:R-:W-:Y:S01]  /*13c30*/  LOP3.LUT R14, R13, 0x38, R14, 0xf8, !PT ;  /* 0x000000380d0e7812 */ /* 0x000fe200078ef80e */
[----:B------:R-:W-:Y:S01]  /*13c40*/  FMUL.FTZ R126, R6, R126 ;  /* 0x0000007e067e7220 */ /* 0x000fe20000410000 */
[----:B------:R-:W-:Y:S01]  /*13c50*/  SHF.R.U32.HI R13, RZ, 0x3, R13 ;  /* 0x00000003ff0d7819 */ /* 0x000fe2000001160d */
[----:B------:R-:W-:Y:S01]  /*13c60*/  FMUL.FTZ R68, R7, R68 ;  /* 0x0000004407447220 */ /* 0x000fe20000410000 */
[----:B------:R-:W-:Y:S01]  /*13c70*/  R2P PR, R5, 0x6 ;  /* 0x0000000605007804 */ /* 0x000fe20000000000 */
[C---:B------:R-:W-:Y:S01]  /*13c80*/  FMUL.FTZ R69, R7.reuse, R69 ;  /* 0x0000004507457220 */ /* 0x040fe20000410000 */
[----:B------:R-:W-:Y:S01]  /*13c90*/  LOP3.LUT R13, R14, R13, RZ, 0x3c, !PT ;  /* 0x0000000d0e0d7212 */ /* 0x000fe200078e3cff */
[C---:B------:R-:W-:Y:S01]  /*13ca0*/  FMUL.FTZ R71, R6.reuse, R71 ;  /* 0x0000004706477220 */ /* 0x040fe20000410000 */
[----:B------:R-:W-:Y:S01]  /*13cb0*/  STS.64 [R8.X4], R128 ;  /* 0x0000008008007388 */ /* 0x000fe20000004a00 */
[----:B------:R-:W-:Y:S01]  /*13cc0*/  FMUL.FTZ R70, R6, R70 ;  /* 0x0000004606467220 */ /* 0x000fe20000410000 */
[----:B------:R-:W-:Y:S01]  /*13cd0*/  LEA R5, R16, R13, 0x2 ;  /* 0x0000000d10057211 */ /* 0x000fe200078e10ff */
[C---:B------:R-:W-:Y:S01]  /*13ce0*/  FMUL.FTZ R72, R7.reuse, R72 ;  /* 0x0000004807487220 */ /* 0x040fe20000410000 */
[----:B------:R-:W-:Y:S01]  /*13cf0*/  MOV R13, 0x80 ;  /* 0x00000080000d7802 */ /* 0x000fe20000000f00 */
[----:B------:R-:W-:Y:S01]  /*13d00*/  FMUL.FTZ R73, R7, R73 ;  /* 0x0000004907497220 */ /* 0x000fe20000410000 */
[----:B------:R-:W-:Y:S01]  /*13d10*/  STS.64 [R8.X4+0x800], R130 ;  /* 0x0008008208007388 */ /* 0x000fe20000004a00 */
[C---:B------:R-:W-:Y:S01]  /*13d20*/  FMUL.FTZ R75, R6.reuse, R75 ;  /* 0x0000004b064b7220 */ /* 0x040fe20000410000 */
[----:B------:R-:W-:Y:S01]  /*13d30*/  SEL R13, R13, 0xffffff80, !P2 ;  /* 0xffffff800d0d7807 */ /* 0x000fe20005000000 */
[----:B------:R-:W-:Y:S01]  /*13d40*/  FMUL.FTZ R74, R6, R74 ;  /* 0x0000004a064a7220 */ /* 0x000fe20000410000 */
[----:B------:R-:W-:Y:S01]  /*13d50*/  LEA.HI R11, R11, R10, RZ, 0x5 ;  /* 0x0000000a0b0b7211 */ /* 0x000fe200078f28ff */
        /* <DEDUP_REMOVED lines=88> */
[----:B------:R-:W-:Y:S01]  /*142e0*/  STS.64 [R18+0x4800], R122 ;  /* 0x0048007a12007388 */ /* 0x000fe20000000a00 */
[----:B-1----:R-:W-:-:S03]  /*142f0*/  LOP3.LUT R15, R11, 0xffffffe0, RZ, 0xc0, !PT ;  /* 0xffffffe00b0f7812 */ /* 0x002fc600078ec0ff */
[----:B------:R-:W-:Y:S01]  /*14300*/  STS.64 [R19+0x4000], R116 ;  /* 0x0040007413007388 */ /* 0x000fe20000000a00 */
[----:B------:R-:W-:Y:S02]  /*14310*/  SHF.R.S32.HI R11, RZ, 0x5, R11 ;  /* 0x00000005ff0b7819 */ /* 0x000fe4000001140b */
[----:B------:R-:W-:Y:S01]  /*14320*/  IADD3 R15, -R15, R10, RZ ;  /* 0x0000000a0f0f7210 */ /* 0x000fe20007ffe1ff */
[----:B------:R-:W-:Y:S01]  /*14330*/  STS.64 [R19+0x4800], R118 ;  /* 0x0048007613007388 */ /* 0x000fe20000000a00 */
[----:B------:R-:W-:-:S03]  /*14340*/  SHF.L.U32 R10, R9, 0x2, RZ ;  /* 0x00000002090a7819 */ /* 0x000fc600000006ff */
[----:B------:R-:W-:Y:S04]  /*14350*/  STS.64 [R13+0x4000], R112 ;  /* 0x004000700d007388 */ /* 0x000fe80000000a00 */
[----:B------:R1:W-:Y:S04]  /*14360*/  STS.64 [R13+0x4800], R114 ;  /* 0x004800720d007388 */ /* 0x0003e80000000a00 */
[----:B------:R-:W-:Y:S06]  /*14370*/  BAR.SYNC.DEFER_BLOCKING 0x0 ;  /* 0x0000000000007b1d */ /* 0x000fec0000010000 */
[----:B------:R-:W2:Y:S04]  /*14380*/  S2R R6, SR_CTAID.Y ;  /* 0x0000000000067919 */ /* 0x000ea80000002600 */
[----:B------:R-:W3:Y:S04]  /*14390*/  S2R R8, SR_CTAID.Z ;  /* 0x0000000000087919 */ /* 0x000ee80000002700 */
[----:B------:R-:W4:Y:S01]  /*143a0*/  S2R R7, SR_CTAID.X ;  /* 0x0000000000077919 */ /* 0x000f220000002500 */
[----:B-1----:R-:W-:-:S03]  /*143b0*/  IADD3 R13, -R233, RZ, RZ ;  /* 0x000000ffe90d7210 */ /* 0x002fc60007ffe1ff */
[----:B------:R-:W1:Y:S04]  /*143c0*/  LDS.128 R72, [R5.X4] ;  /* 0x0000000005487984 */ /* 0x000e680000004c00 */
[----:B------:R-:W1:Y:S01]  /*143d0*/  LDS.128 R68, [R5.X4+0x800] ;  /* 0x0008000005447984 */ /* 0x000e620000004c00 */
[----:B--2---:R-:W-:Y:S01]  /*143e0*/  IMAD R233, R6, c[0x0][0x210], R233 ;  /* 0x0000840006e97a24 */ /* 0x004fe200078e02e9 */
[----:B------:R-:W-:Y:S02]  /*143f0*/  SHF.R.S32.HI R6, RZ, 0x1f, R11 ;  /* 0x0000001fff067819 */ /* 0x000fe4000001140b */
[----:B------:R-:W2:Y:S01]  /*14400*/  LDS.128 R64, [R5.X4+0x1000] ;  /* 0x0010000005407984 */ /* 0x000ea20000004c00 */
[----:B---3--:R-:W-:Y:S01]  /*14410*/  IMAD R8, R13, c[0x0][0x1c0], R8 ;  /* 0x000070000d087a24 */ /* 0x008fe200078e0208 */
[----:B------:R-:W-:-:S02]  /*14420*/  LEA.HI R6, R6, R11, RZ, 0x2 ;  /* 0x0000000b06067211 */ /* 0x000fc400078f10ff */
[----:B------:R-:W3:Y:S01]  /*14430*/  LDS.128 R60, [R5.X4+0x1800] ;  /* 0x00180000053c7984 */ /* 0x000ee20000004c00 */
[----:B----4-:R-:W-:Y:S01]  /*14440*/  SHF.L.U32 R7, R7, 0x6, RZ ;  /* 0x0000000607077819 */ /* 0x010fe200000006ff */
[----:B------:R-:W-:Y:S02]  /*14450*/  IMAD R8, R233, c[0x0][0x1c0], R8 ;  /* 0x00007000e9087a24 */ /* 0x000fe400078e0208 */
[----:B------:R-:W4:Y:S01]  /*14460*/  LDS.128 R56, [R5.X4+0x2000] ;  /* 0x0020000005387984 */ /* 0x000f220000004c00 */
[----:B------:R-:W-:Y:S01]  /*14470*/  LOP3.LUT R6, R6, 0xfffffffc, RZ, 0xc0, !PT ;  /* 0xfffffffc06067812 */ /* 0x000fe200078ec0ff */
[----:B------:R-:W-:Y:S02]  /*14480*/  IMAD R7, R8, c[0x0][0x214], R7 ;  /* 0x0000850008077a24 */ /* 0x000fe400078e0207 */
[----:B------:R-:W1:Y:S01]  /*14490*/  LDS.128 R52, [R5.X4+0x2800] ;  /* 0x0028000005347984 */ /* 0x000e620000004c00 */
[----:B------:R-:W-:Y:S02]  /*144a0*/  IADD3 R6, R11, -R6, RZ ;  /* 0x800000060b067210 */ /* 0x000fe40007ffe0ff */
[----:B------:R-:W-:Y:S01]  /*144b0*/  SHF.R.S32.HI R11, RZ, 0x1f, R10 ;  /* 0x0000001fff0b7819 */ /* 0x000fe2000001140a */
        /* <DEDUP_REMOVED lines=10> */
[----:B-----5:R-:W-:-:S02]  /*14560*/  LOP3.LUT R5, R0, 0xffffffe0, RZ, 0xc0, !PT ;  /* 0xffffffe000057812 */ /* 0x020fc400078ec0ff */
[----:B------:R-:W-:Y:S02]  /*14570*/  SHF.R.S32.HI R0, RZ, 0x1f, R15 ;  /* 0x0000001fff007819 */ /* 0x000fe4000001140f */
[----:B------:R-:W-:Y:S02]  /*14580*/  IADD3 R5, -R5, R2, RZ ;  /* 0x0000000205057210 */ /* 0x000fe40007ffe1ff */
[----:B------:R-:W-:Y:S02]  /*14590*/  LEA.HI R0, R0, R15, RZ, 0x2 ;  /* 0x0000000f00007211 */ /* 0x000fe400078f10ff */
[----:B------:R-:W-:Y:S02]  /*145a0*/  LOP3.LUT P0, RZ, R5, 0x3, RZ, 0xc0, !PT ;  /* 0x0000000305ff7812 */ /* 0x000fe4000780c0ff */
[----:B------:R-:W-:Y:S02]  /*145b0*/  SHF.R.S32.HI R9, RZ, 0x2, R0 ;  /* 0x00000002ff097819 */ /* 0x000fe40000011400 */
[----:B------:R-:W-:Y:S01]  /*145c0*/  MOV R2, 0xff800000 ;  /* 0xff80000000027802 */ /* 0x000fe20000000f00 */
[----:B------:R-:W-:Y:S01]  /*145d0*/  @P4 FFMA.FTZ R2, R133, c[0x0][0x238], R4 ;  /* 0x00008e0085024a23 */ /* 0x000fe20000010004 */
[----:B------:R-:W-:Y:S01]  /*145e0*/  MOV R5, 0xff800000 ;  /* 0xff80000000057802 */ /* 0x000fe20000000f00 */
[----:B------:R-:W-:Y:S01]  /*145f0*/  @P3 FFMA.FTZ R5, R132, c[0x0][0x238], R3 ;  /* 0x00008e0084053a23 */ /* 0x000fe20000010003 */
[----:B------:R-:W-:-:S05]  /*14600*/  LEA R8, R6, R9, 0x4 ;  /* 0x0000000906087211 */ /* 0x000fca00078e20ff */
[----:B------:R-:W-:Y:S05]  /*14610*/  @P0 BRA `(.L_x_3655) ;  /* 0x000000a000000947 */ /* 0x000fea0003800000 */
[C---:B-1234-:R-:W-:Y:S02]  /*14620*/  IADD3 R6, R8.reuse, 0x8, RZ ;  /* 0x0000000808067810 */ /* 0x05efe40007ffe0ff */
[----:B------:R-:W-:Y:S02]  /*14630*/  SHF.R.S32.HI R4, RZ, 0x1f, R8 ;  /* 0x0000001fff047819 */ /* 0x000fe40000011408 */
[C---:B------:R-:W-:Y:S02]  /*14640*/  IADD3 R0, P0, R7.reuse, R8, RZ ;  /* 0x0000000807007210 */ /* 0x040fe40007f1e0ff */
[-C--:B------:R-:W-:Y:S02]  /*14650*/  ISETP.GE.AND P2, PT, R8, R223.reuse, PT ;  /* 0x000000df0800720c */ /* 0x080fe40003f46270 */
[----:B------:R-:W-:Y:S02]  /*14660*/  ISETP.GE.AND P1, PT, R6, R223, PT ;  /* 0x000000df0600720c */ /* 0x000fe40003f26270 */
[----:B------:R-:W-:-:S02]  /*14670*/  LEA.HI.X.SX32 R3, R7, R4, 0x1, P0 ;  /* 0x0000000407037211 */ /* 0x000fc400000f0eff */
[----:B------:R-:W-:-:S04]  /*14680*/  LEA R8, P0, R0, c[0x0][0x208], 0x2 ;  /* 0x0000820000087a11 */ /* 0x000fc800078010ff */
[----:B------:R-:W-:-:S05]  /*14690*/  LEA.HI.X R9, R0, c[0x0][0x20c], R3, 0x2, P0 ;  /* 0x0000830000097a11 */ /* 0x000fca00000f1403 */
[----:B------:R1:W-:Y:S04]  /*146a0*/  @!P2 STG.E [R8.64], R2 ;  /* 0x000000020800a986 */ /* 0x0003e8000c10190e */
[----:B------:R1:W-:Y:S02]  /*146b0*/  @!P1 STG.E [R8.64+0x20], R5 ;  /* 0x0000200508009986 */ /* 0x0003e4000c10190e */
.L_x_3655:
[----:B-1234-:R-:W-:Y:S05]  /*146c0*/  BSYNC B0 ;  /* 0x0000000000007941 */ /* 0x01efea0003800000 */
.L_x_3654:
        /* <DEDUP_REMOVED lines=15> */
.L_x_3657:
[----:B------:R-:W-:Y:S05]  /*147c0*/  BSYNC B0 ;  /* 0x0000000000007941 */ /* 0x000fea0003800000 */
.L_x_3656:
        /* <DEDUP_REMOVED lines=8> */
.L_x_3659:
[----:B------:R-:W-:Y:S05]  /*14850*/  BSYNC B0 ;  /* 0x0000000000007941 */ /* 0x000fea0003800000 */
.L_x_3658:
        /* <DEDUP_REMOVED lines=8> */
.L_x_3661:
[----:B------:R-:W-:Y:S05]  /*148e0*/  BSYNC B0 ;  /* 0x0000000000007941 */ /* 0x000fea0003800000 */
.L_x_3660:
        /* <DEDUP_REMOVED lines=8> */
.L_x_3663:
[----:B------:R-:W-:Y:S05]  /*14970*/  BSYNC B0 ;  /* 0x0000000000007941 */ /* 0x000fea0003800000 */
.L_x_3662:
        /* <DEDUP_REMOVED lines=8> */
.L_x_3665:
[----:B------:R-:W-:Y:S05]  /*14a00*/  BSYNC B0 ;  /* 0x0000000000007941 */ /* 0x000fea0003800000 */
.L_x_3664:
        /* <DEDUP_REMOVED lines=8> */
.L_x_3667:
[----:B------:R-:W-:Y:S05]  /*14a90*/  BSYNC B0 ;  /* 0x0000000000007941 */ /* 0x000fea0003800000 */
.L_x_3666:
        /* <DEDUP_REMOVED lines=8> */
.L_x_3669:
[----:B------:R-:W-:Y:S05]  /*14b20*/  BSYNC B0 ;  /* 0x0000000000007941 */ /* 0x000fea0003800000 */
.L_x_3668:
        /* <DEDUP_REMOVED lines=9> */
.L_x_3670:
        /* <DEDUP_REMOVED lines=12> */
.L_x_8350:


//--------------------- .text._ZN5flash24flash_fwd_splitkv_kernelI23Flash_fwd_kernel_traitsILi128ELi64ELi128ELi4ELb0ELb0EN7cutlass10bfloat16_tE19Flash_kernel_traitsILi128ELi64ELi128ELi4ES3_EELb1ELb0ELb1ELb0ELb0ELb1ELb1ELb0EEEvNS_16Flash_fwd_paramsE --------------------------
	.section	.text._ZN5flash24flash_fwd_splitkv_kernelI23Flash_fwd_kernel_traitsILi128ELi64ELi128ELi4ELb0ELb0EN7cutlass10bfloat16_tE19Flash_kernel_traitsILi128ELi64ELi128ELi4ES3_EELb1ELb0ELb1ELb0ELb0ELb1ELb1ELb0EEEvNS_16Flash_fwd_paramsE,"ax",@progbits
	.sectioninfo	@"SHI_REGISTERS=255"
	.align	128
        .global         _ZN5flash24flash_fwd_splitkv_kernelI23Flash_fwd_kernel_traitsILi128ELi64ELi128ELi4ELb0ELb0EN7cutlass10bfloat16_tE19Flash_kernel_traitsILi128ELi64ELi128ELi4ES3_EELb1ELb0ELb1ELb0ELb0ELb1ELb1ELb0EEEvNS_16Flash_fwd_paramsE
        .type           _ZN5flash24flash_fwd_splitkv_kernelI23Flash_fwd_kernel_traitsILi128ELi64ELi128ELi4ELb0ELb0EN7cutlass10bfloat16_tE19Flash_kernel_traitsILi128ELi64ELi128ELi4ES3_EELb1ELb0ELb1ELb0ELb0ELb1ELb1ELb0EEEvNS_16Flash_fwd_paramsE,@function
        .size           _ZN5flash24flash_fwd_splitkv_kernelI23Flash_fwd_kernel_traitsILi128ELi64ELi128ELi4ELb0ELb0EN7cutlass10bfloat16_tE19Flash_kernel_traitsILi128ELi64ELi128ELi4ES3_EELb1ELb0ELb1ELb0ELb0ELb1ELb1ELb0EEEvNS_16Flash_fwd_paramsE,(.L_x_8351 - _ZN5flash24flash_fwd_splitkv_kernelI23Flash_fwd_kernel_traitsILi128ELi64ELi128ELi4ELb0ELb0EN7cutlass10bfloat16_tE19Flash_kernel_traitsILi128ELi64ELi128ELi4ES3_EELb1ELb0ELb1ELb0ELb0ELb1ELb1ELb0EEEvNS_16Flash_fwd_paramsE)
        .other          _ZN5flash24flash_fwd_splitkv_kernelI23Flash_fwd_kernel_traitsILi128ELi64ELi128ELi4ELb0ELb0EN7cutlass10bfloat16_tE19Flash_kernel_traitsILi128ELi64ELi128ELi4ES3_EELb1ELb0ELb1ELb0ELb0ELb1ELb1ELb0EEEvNS_16Flash_fwd_paramsE,@"STO_CUDA_ENTRY STV_DEFAULT"
_ZN5flash24flash_fwd_splitkv_kernelI23Flash_fwd_kernel_traitsILi128ELi64ELi128ELi4ELb0ELb0EN7cutlass10bfloat16_tE19Flash_kernel_traitsILi128ELi64ELi128ELi4ES3_EELb1ELb0ELb1ELb0ELb0ELb1ELb1ELb0EEEvNS_16Flash_fwd_paramsE:
.text._ZN5flash24flash_fwd_splitkv_kernelI23Flash_fwd_kernel_traitsILi128ELi64ELi128ELi4ELb0ELb0EN7cutlass10bfloat16_tE19Flash_kernel_traitsILi128ELi64ELi128ELi4ES3_EELb1ELb0ELb1ELb0ELb0ELb1ELb1ELb0EEEvNS_16Flash_fwd_paramsE:
        /* <DEDUP_REMOVED lines=34> */
[----:B------:R1:W2:Y:S04]  /*0220*/  @P2 LDG.E R12, [R2.64] ;  /* 0x0000000e020c2981 */ /* 0x0002a8000c1e1900 */
[----:B------:R1:W2:Y:S05]  /*0230*/  @P2 LDG.E R131, [R2.64+0x4] ;  /* 0x0000040e02832981 */ /* 0x0002aa000c1e1900 */
[----:B------:R3:W5:Y:S02]  /*0240*/  @!P1 LDG.E R11, [R6.64] ;  /* 0x0000000e060b9981 */ /* 0x000764000c1e1900 */
[----:B------:R-:W-:-:S02]  /*0250*/  @P0 IMAD.WIDE R4, R233, R227, c[0x0][0x250] ;  /* 0x00009400e9040625 */ /* 0x000fc400078e02e3 */
[----:B------:R-:W4:Y:S04]  /*0260*/  S2R R24, SR_CTAID.X ;  /* 0x0000000000187919 */ /* 0x000f280000002500 */
[----:B------:R-:W2:Y:S01]  /*0270*/  S2R R0, SR_CTAID.Y ;  /* 0x0000000000007919 */ /* 0x000ea20000002600 */
[----:B-1----:R-:W-:-:S06]  /*0280*/  MOV R3, RZ ;  /* 0x000000ff00037202 */ /* 0x002fcc0000000f00 */
[----:B------:R3:W5:Y:S01]  /*0290*/  @P0 LDG.E R3, [R4.64] ;  /* 0x0000000e04030981 */ /* 0x000762000c1e1900 */
[----:B------:R-:W-:-:S04]  /*02a0*/  ISETP.NE.U32.AND P0, PT, RZ, c[0x0][0x248], PT ;  /* 0x00009200ff007a0c */ /* 0x000fc80003f05070 */
[----:B------:R-:W-:Y:S01]  /*02b0*/  ISETP.NE.AND.EX P0, PT, RZ, c[0x0][0x24c], PT, P0 ;  /* 0x00009300ff007a0c */ /* 0x000fe20003f05300 */
[----:B------:R-:W-:-:S04]  /*02c0*/  IMAD.MOV R20, RZ, RZ, -R233 ;  /* 0x000000ffff147224 */ /* 0x000fc800078e0ae9 */
        /* <DEDUP_REMOVED lines=8> */
.L_x_3671:
[----:B---34-:R-:W-:Y:S02]  /*0350*/  MOV R4, c[0x0][0x218] ;  /* 0x0000860000047a02 */ /* 0x018fe40000000f00 */
.L_x_3672:
        /* <DEDUP_REMOVED lines=66> */
[--C-:B------:R-:W-:Y:S01]  /*0780*/  IMAD R2, R0, c[0x0][0x214], R130.reuse ;  /* 0x0000850000027a24 */ /* 0x100fe200078e0282 */
        /* <DEDUP_REMOVED lines=17> */
.L_x_3675:
[----:B------:R-:W-:Y:S05]  /*08a0*/  BSYNC B0 ;  /* 0x0000000000007941 */ /* 0x000fea0003800000 */
.L_x_3674:
        /* <DEDUP_REMOVED lines=8> */
.L_x_3677:
[----:B------:R-:W-:Y:S05]  /*0930*/  BSYNC B0 ;  /* 0x0000000000007941 */ /* 0x000fea0003800000 */
.L_x_3676:
        /* <DEDUP_REMOVED lines=8> */
.L_x_3679:
[----:B------:R-:W-:Y:S05]  /*09c0*/  BSYNC B0 ;  /* 0x0000000000007941 */ /* 0x000fea0003800000 */
.L_x_3678:
        /* <DEDUP_REMOVED lines=8> */
.L_x_3681:
[----:B------:R-:W-:Y:S05]  /*0a50*/  BSYNC B0 ;  /* 0x0000000000007941 */ /* 0x000fea0003800000 */
.L_x_3680:
        /* <DEDUP_REMOVED lines=8> */
.L_x_3683:
[----:B------:R-:W-:Y:S05]  /*0ae0*/  BSYNC B0 ;  /* 0x0000000000007941 */ /* 0x000fea0003800000 */
.L_x_3682:
        /* <DEDUP_REMOVED lines=8> */
.L_x_3685:
[----:B------:R-:W-:Y:S05]  /*0b70*/  BSYNC B0 ;  /* 0x0000000000007941 */ /* 0x000fea0003800000 */
.L_x_3684:
        /* <DEDUP_REMOVED lines=8> */
.L_x_3687:
[----:B------:R-:W-:Y:S05]  /*0c00*/  BSYNC B0 ;  /* 0x0000000000007941 */ /* 0x000fea0003800000 */
.L_x_3686:
        /* <DEDUP_REMOVED lines=8> */
.L_x_3689:
[----:B------:R-:W-:Y:S05]  /*0c90*/  BSYNC B0 ;  /* 0x0000000000007941 */ /* 0x000fea0003800000 */
.L_x_3688:
[----:B------:R-:W-:Y:S02]  /*0ca0*/  ISETP.NE.AND P6, PT, R229, RZ, PT ;  /* 0x000000ffe500720c */ /* 0x000fe40003fc5270 */
[----:B------:R-:W-:Y:S02]  /*0cb0*/  SHF.R.S32.HI R4, RZ, 0x1f, R2 ;  /* 0x0000001fff047819 */ /* 0x000fe40000011402 */
[----:B------:R-:W-:Y:S02]  /*0cc0*/  ISETP.GE.OR P0, PT, R0, R130, P6 ;  /* 0x000000820000720c */ /* 0x000fe40003706670 */
[----:B------:R-:W-:-:S02]  /*0cd0*/  IADD3 R2, P1, R2, R0, RZ ;  /* 0x0000000002027210 */ /* 0x000fc40007f3e0ff */
[----:B------:R-:W-:Y:S02]  /*0ce0*/  ISETP.GE.OR P5, PT, R11, R130, P6 ;  /* 0x000000820b00720c */ /* 0x000fe400037a6670 */
        /* <DEDUP_REMOVED lines=27> */
.L_x_3673:
        /* <DEDUP_REMOVED lines=18> */
[C---:B------:R-:W-:Y:S02]  /*0fc0*/  @P2 ISETP.NE.U32.AND P1, PT, R235.reuse, RZ, PT ;  /* 0x000000ffeb00220c */ /* 0x040fe40003f25070 */
[-C--:B------:R-:W-:Y:S02]  /*0fd0*/  LOP3.LUT R235, R235, R234.reuse, RZ, 0x3c, !PT ;  /* 0x000000eaebeb7212 */ /* 0x080fe400078e3cff */
[----:B------:R-:W-:Y:S02]  /*0fe0*/  @P2 ISETP.NE.AND.EX P0, PT, R234, RZ, PT, P1 ;  /* 0x000000ffea00220c */ /* 0x000fe40003f05310 */
[----:B------:R-:W-:-:S04]  /*0ff0*/  LOP3.LUT R234, R235, R234, RZ, 0x3c, !PT ;  /* 0x000000eaebea7212 */ /* 0x000fc800078e3cff */
[----:B------:R-:W-:-:S07]  /*1000*/  LOP3.LUT R235, R235, R234, RZ, 0x3c, !PT ;  /* 0x000000eaebeb7212 */ /* 0x000fce00078e3cff */
[----:B------:R-:W-:Y:S05]  /*1010*/  @!P0 BRA `(.L_x_3690) ;  /* 0x000004a000008947 */ /* 0x000fea0003800000 */
[----:B------:R-:W1:Y:S01]  /*1020*/  I2F.RP R8, R39 ;  /* 0x0000002700087306 */ /* 0x000e620000209400 */
[----:B------:R-:W-:-:S04]  /*1030*/  LEA R7, R37, 0xffffff80, 0x7 ;  /* 0xffffff8025077811 */ /* 0x000fc800078e38ff */
[----:B------:R-:W-:-:S03]  /*1040*/  IABS R2, R7 ;  /* 0x0000000700027213 */ /* 0x000fc60000000000 */
        /* <DEDUP_REMOVED lines=8> */
[----:B-----5:R-:W-:-:S05]  /*10d0*/  IADD3 R0, -R4, RZ, RZ ;  /* 0x000000ff04007210 */ /* 0x020fca0007ffe1ff */
        /* <DEDUP_REMOVED lines=13> */
[----:B------:R-:W-:-:S05]  /*11b0*/  IADD3 R4, -R4, RZ, RZ ;  /* 0x000000ff04047210 */ /* 0x000fca0007ffe1ff */
[----:B------:R-:W-:Y:S01]  /*11c0*/  IMAD R7, R4, c[0x0][0x2d0], R7 ;  /* 0x0000b40004077a24 */ /* 0x000fe200078e0207 */
[----:B-1----:R-:W-:-:S04]  /*11d0*/  IABS R3, c[0x0][0x1c8] ;  /* 0x0000720000037a13 */ /* 0x002fc80000000000 */
        /* <DEDUP_REMOVED lines=13> */
[----:B------:R-:W-:-:S04]  /*12b0*/  SHF.R.S32.HI R6, RZ, 0x1f, R7 ;  /* 0x0000001fff067819 */ /* 0x000fc80000011407 */
        /* <DEDUP_REMOVED lines=20> */
[----:B------:R-:W-:Y:S01]  /*1400*/  IMAD.MOV.U32 R4, RZ, RZ, R8 ;  /* 0x000000ffff047224 */ /* 0x000fe200078e0008 */
[----:B------:R-:W-:Y:S01]  /*1410*/  SHF.R.S32.HI R8, RZ, 0x1f, R2 ;  /* 0x0000001fff087819 */ /* 0x000fe20000011402 */
[----:B------:R-:W-:Y:S01]  /*1420*/  IMAD.MOV.U32 R18, RZ, RZ, R14 ;  /* 0x000000ffff127224 */ /* 0x000fe200078e000e */
[----:B------:R-:W-:Y:S01]  /*1430*/  IADD3 R11, R15, R11, RZ ;  /* 0x0000000b0f0b7210 */ /* 0x000fe20007ffe0ff */
[----:B------:R-:W-:-:S05]  /*1440*/  IMAD.WIDE.U32 R4, R7, c[0x0][0x198], R4 ;  /* 0x0000660007047a25 */ /* 0x000fca00078e0004 */
[----:B------:R-:W-:Y:S01]  /*1450*/  IADD3 R5, R5, R3, RZ ;  /* 0x0000000305057210 */ /* 0x000fe20007ffe0ff */
[----:B------:R-:W-:-:S04]  /*1460*/  IMAD R3, R8, c[0x0][0x1b0], RZ ;  /* 0x00006c0008037a24 */ /* 0x000fc800078e02ff */
[----:B------:R-:W-:-:S04]  /*1470*/  IMAD.WIDE.U32 R4, R2, c[0x0][0x1b0], R4 ;  /* 0x00006c0002047a25 */ /* 0x000fc800078e0004 */
[----:B------:R-:W-:Y:S01]  /*1480*/  IMAD R3, R2, c[0x0][0x1b4], R3 ;  /* 0x00006d0002037a24 */ /* 0x000fe200078e0203 */
[----:B------:R-:W-:-:S03]  /*1490*/  MOV R22, R4 ;  /* 0x0000000400167202 */ /* 0x000fc60000000f00 */
[----:B------:R-:W-:Y:S01]  /*14a0*/  IMAD.IADD R9, R5, 0x1, R3 ;  /* 0x0000000105097824 */ /* 0x000fe200078e0203 */
[----:B------:R-:W-:Y:S05]  /*14b0*/  BRA `(.L_x_3691) ;  /* 0x0000046000007947 */ /* 0x000fea0003800000 */
.L_x_3690:
        /* <DEDUP_REMOVED lines=17> */
.L_x_3692:
[----:B------:R-:W-:Y:S01]  /*15d0*/  IABS R6, c[0x0][0x1c8] ;  /* 0x0000720000067a13 */ /* 0x000fe20000000000 */
[----:B------:R-:W-:Y:S01]  /*15e0*/  @P4 IMAD.IADD R11, R3, 0x1, R11 ;  /* 0x00000001030b4824 */ /* 0x000fe200078e020b */
[----:B------:R-:W-:Y:S02]  /*15f0*/  MOV R9, R5 ;  /* 0x0000000500097202 */ /* 0x000fe40000000f00 */
[----:B------:R-:W1:Y:S01]  /*1600*/  I2F.RP R14, R6 ;  /* 0x00000006000e7306 */ /* 0x000e620000209400 */
[----:B------:R-:W-:-:S04]  /*1610*/  @P4 IMAD.WIDE.U32 R18, R11, c[0x0][0x1a0], RZ ;  /* 0x000068000b124a25 */ /* 0x000fc800078e00ff */
[----:B------:R-:W-:-:S03]  /*1620*/  @P4 IMAD R11, R11, c[0x0][0x1a4], R19 ;  /* 0x000069000b0b4a24 */ /* 0x000fc600078e0213 */
        /* <DEDUP_REMOVED lines=11> */
[----:B------:R-:W-:Y:S01]  /*16e0*/  IMAD R4, R6, R4, R7 ;  /* 0x0000000406047224 */ /* 0x000fe200078e0207 */
[----:B------:R-:W-:-:S04]  /*16f0*/  LEA R7, R37, 0xffffff80, 0x7 ;  /* 0xffffff8025077811 */ /* 0x000fc800078e38ff */
[----:B------:R-:W-:Y:S01]  /*1700*/  ISETP.GT.U32.AND P1, PT, R6, R4, PT ;  /* 0x000000040600720c */ /* 0x000fe20003f24070 */
[----:B------:R-:W-:-:S12]  /*1710*/  IMAD.WIDE.U32 R14, R7, c[0x0][0x198], R8 ;  /* 0x00006600070e7a25 */ /* 0x000fd800078e0008 */
        /* <DEDUP_REMOVED lines=11> */
[----:B------:R-:W-:Y:S02]  /*17d0*/  @!P1 LOP3.LUT R2, RZ, c[0x0][0x1c8], RZ, 0x33, !PT ;  /* 0x00007200ff029a12 */ /* 0x000fe400078e33ff */
[----:B------:R-:W-:Y:S01]  /*17e0*/  IADD3 R5, R15, R4, RZ ;  /* 0x000000040f057210 */ /* 0x000fe20007ffe0ff */
[----:B------:R-:W-:Y:S01]  /*17f0*/  IMAD.MOV.U32 R4, RZ, RZ, R14 ;  /* 0x000000ffff047224 */ /* 0x000fe200078e000e */
[----:B------:R-:W-:-:S03]  /*1800*/  SHF.R.S32.HI R8, RZ, 0x1f, R2 ;  /* 0x0000001fff087819 */ /* 0x000fc60000011402 */
        /* <DEDUP_REMOVED lines=17> */
.L_x_3691:
[----:B------:R-:W-:Y:S01]  /*1920*/  ISETP.NE.AND P1, PT, R12, -0x1, PT ;  /* 0xffffffff0c00780c */ /* 0x000fe20003f25270 */
[----:B------:R-:W-:Y:S01]  /*1930*/  IMAD R8, R8, c[0x0][0x1b8], RZ ;  /* 0x00006e0008087a24 */ /* 0x000fe200078e02ff */
[----:B-----5:R-:W-:Y:S01]  /*1940*/  SHF.R.S32.HI R0, RZ, 0x1f, R229 ;  /* 0x0000001fff007819 */ /* 0x020fe200000114e5 */
[----:B------:R-:W-:Y:S01]  /*1950*/  BSSY B0, `(.L_x_3693) ;  /* 0x0000060000007945 */ /* 0x000fe20003800000 */
[----:B------:R-:W-:Y:S01]  /*1960*/  IADD3 R223, -R130, R131, RZ ;  /* 0x0000008382df7210 */ /* 0x000fe20007ffe1ff */
[----:B------:R-:W-:Y:S01]  /*1970*/  IMAD R8, R2, c[0x0][0x1bc], R8 ;  /* 0x00006f0002087a24 */ /* 0x000fe200078e0208 */
[----:B------:R-:W-:Y:S02]  /*1980*/  LEA.HI R16, R0, R229, RZ, 0x3 ;  /* 0x000000e500107211 */ /* 0x000fe400078f18ff */
[----:B------:R-:W-:-:S05]  /*1990*/  SHF.R.S32.HI R21, RZ, 0x1f, R20 ;  /* 0x0000001fff157819 */ /* 0x000fca0000011414 */
[----:B------:R-:W-:Y:S01]  /*19a0*/  @P1 IMAD.WIDE.U32 R4, R12, c[0x0][0x190], RZ ;  /* 0x000064000c041a25 */ /* 0x000fe200078e00ff */
[----:B------:R-:W-:-:S03]  /*19b0*/  @!P1 SHF.R.S32.HI R3, RZ, 0x1f, R233 ;  /* 0x0000001fff039819 */ /* 0x000fc600000114e9 */
[----:B------:R-:W-:Y:S01]  /*19c0*/  @P1 IMAD.MOV.U32 R10, RZ, RZ, R4 ;  /* 0x000000ffff0a1224 */ /* 0x000fe200078e0004 */
[----:B------:R-:W-:Y:S01]  /*19d0*/  LOP3.LUT R4, R16, 0xfffffff8, RZ, 0xc0, !PT ;  /* 0xfffffff810047812 */ /* 0x000fe200078ec0ff */
[----:B------:R-:W-:Y:S01]  /*19e0*/  @!P1 IMAD R3, R3, c[0x0][0x178], RZ ;  /* 0x00005e0003039a24 */ /* 0x000fe200078e02ff */
[----:B------:R-:W-:Y:S01]  /*19f0*/  SHF.R.S32.HI R16, RZ, 0x3, R16 ;  /* 0x00000003ff107819 */ /* 0x000fe20000011410 */
[----:B------:R-:W-:-:S03]  /*1a00*/  @!P1 IMAD.WIDE.U32 R14, R233, c[0x0][0x178], RZ ;  /* 0x00005e00e90e9a25 */ /* 0x000fc600078e00ff */
[----:B------:R-:W-:Y:S01]  /*1a10*/  SHF.R.S32.HI R17, RZ, 0x1f, R16 ;  /* 0x0000001fff117819 */ /* 0x000fe20000011410 */
[----:B------:R-:W-:Y:S01]  /*1a20*/  @P1 IMAD R12, R12, c[0x0][0x194], R5 ;  /* 0x000065000c0c1a24 */ /* 0x000fe200078e0205 */
[----:B------:R-:W-:Y:S01]  /*1a30*/  LEA.HI R5, R0, R229, RZ, 0x4 ;  /* 0x000000e500057211 */ /* 0x000fe200078f20ff */
[----:B------:R-:W-:Y:S02]  /*1a40*/  @!P1 IMAD R3, R233, c[0x0][0x17c], R3 ;  /* 0x00005f00e9039a24 */ /* 0x000fe400078e0203 */
[----:B------:R-:W-:Y:S01]  /*1a50*/  @!P1 IMAD.MOV.U32 R10, RZ, RZ, R14 ;  /* 0x000000ffff0a9224 */ /* 0x000fe200078e000e */
[----:B------:R-:W-:Y:S01]  /*1a60*/  SHF.L.U32 R14, R16, 0x6, RZ ;  /* 0x00000006100e7819 */ /* 0x000fe200000006ff */
[----:B------:R-:W-:Y:S02]  /*1a70*/  IMAD.IADD R4, R229, 0x1, -R4 ;  /* 0x00000001e5047824 */ /* 0x000fe400078e0a04 */
[----:B------:R-:W-:Y:S01]  /*1a80*/  @!P1 IMAD.IADD R12, R15, 0x1, R3 ;  /* 0x000000010f0c9824 */ /* 0x000fe200078e0203 */
[----:B------:R-:W-:Y:S01]  /*1a90*/  LOP3.LUT R3, R5, 0xfffffff0, RZ, 0xc0, !PT ;  /* 0xfffffff005037812 */ /* 0x000fe200078ec0ff */
[----:B------:R-:W-:Y:S01]  /*1aa0*/  IMAD.SHL.U32 R232, R4, 0x8, RZ ;  /* 0x0000000804e87824 */ /* 0x000fe200078e00ff */
[----:B------:R-:W-:Y:S01]  /*1ab0*/  LOP3.LUT R14, R14, 0x1c0, RZ, 0xc0, !PT ;  /* 0x000001c00e0e7812 */ /* 0x000fe200078ec0ff */
[----:B------:R-:W-:Y:S01]  /*1ac0*/  IMAD.WIDE R24, R24, 0x40, R16 ;  /* 0x0000004018187825 */ /* 0x000fe200078e0210 */
[----:B------:R-:W-:-:S02]  /*1ad0*/  SHF.R.S32.HI R5, RZ, 0x4, R5 ;  /* 0x00000004ff057819 */ /* 0x000fc40000011405 */
[----:B------:R-:W-:Y:S01]  /*1ae0*/  LOP3.LUT R15, R14, 0x38, R232, 0xf8, !PT ;  /* 0x000000380e0f7812 */ /* 0x000fe200078ef8e8 */
[----:B------:R-:W-:Y:S01]  /*1af0*/  IMAD.IADD R3, R229, 0x1, -R3 ;  /* 0x00000001e5037824 */ /* 0x000fe200078e0a03 */
[----:B------:R-:W-:Y:S02]  /*1b00*/  SHF.R.U32.HI R14, RZ, 0x3, R14 ;  /* 0x00000003ff0e7819 */ /* 0x000fe4000001160e */
[C---:B------:R-:W-:Y:S02]  /*1b10*/  IADD3 R22, P3, R232.reuse, R22, RZ ;  /* 0x00000016e8167210 */ /* 0x040fe40007f7e0ff */
[----:B------:R-:W-:Y:S02]  /*1b20*/  SHF.R.S32.HI R13, RZ, 0x1f, R232 ;  /* 0x0000001fff0d7819 */ /* 0x000fe400000114e8 */
[C---:B------:R-:W-:Y:S02]  /*1b30*/  IADD3 R18, P2, R232.reuse, R18, RZ ;  /* 0x00000012e8127210 */ /* 0x040fe40007f5e0ff */
[----:B------:R-:W-:Y:S01]  /*1b40*/  LOP3.LUT R14, R15, R14, RZ, 0x3c, !PT ;  /* 0x0000000e0f0e7212 */ /* 0x000fe200078e3cff */
[C---:B------:R-:W-:Y:S01]  /*1b50*/  IMAD.X R23, R13.reuse, 0x1, R9, P3 ;  /* 0x000000010d177824 */ /* 0x040fe200018e0609 */
[----:B------:R-:W-:Y:S01]  /*1b60*/  SHF.R.S32.HI R15, RZ, 0x1f, R3 ;  /* 0x0000001fff0f7819 */ /* 0x000fe20000011403 */
[----:B------:R-:W-:Y:S01]  /*1b70*/  IMAD.X R19, R13, 0x1, R11, P2 ;  /* 0x000000010d137824 */ /* 0x000fe200010e060b */
[----:B------:R-:W-:Y:S01]  /*1b80*/  IADD3 R10, P1, R232, R10, RZ ;  /* 0x0000000ae80a7210 */ /* 0x000fe20007f3e0ff */
[----:B------:R-:W-:Y:S01]  /*1b90*/  IMAD.WIDE.U32 R22, R16, c[0x0][0x198], R22 ;  /* 0x0000660010167a25 */ /* 0x000fe200078e0016 */
[----:B------:R-:W-:-:S02]  /*1ba0*/  LEA.HI R9, R0, R229, RZ, 0x6 ;  /* 0x000000e500097211 */ /* 0x000fc400078f30ff */
[----:B------:R-:W-:Y:S01]  /*1bb0*/  LEA.HI R15, R15, R3, RZ, 0x3 ;  /* 0x000000030f0f7211 */ /* 0x000fe200078f18ff */
[----:B------:R-:W-:Y:S01]  /*1bc0*/  IMAD.WIDE.U32 R18, R2, c[0x0][0x1b8], R18 ;  /* 0x00006e0002127a25 */ /* 0x000fe200078e0012 */
[----:B------:R-:W-:Y:S02]  /*1bd0*/  IADD3.X R11, R13, R12, RZ, P1, !PT ;  /* 0x0000000c0d0b7210 */ /* 0x000fe40000ffe4ff */
[C---:B------:R-:W-:Y:S01]  /*1be0*/  IADD3 R7, P1, R16.reuse, R7, RZ ;  /* 0x0000000710077210 */ /* 0x040fe20007f3e0ff */
[----:B------:R-:W-:Y:S01]  /*1bf0*/  IMAD.SHL.U32 R9, R9, 0x8, RZ ;  /* 0x0000000809097824 */ /* 0x000fe200078e00ff */
[----:B------:R-:W-:Y:S01]  /*1c00*/  LOP3.LUT R2, R15, 0xfffffff8, RZ, 0xc0, !PT ;  /* 0xfffffff80f027812 */ /* 0x000fe200078ec0ff */
[----:B------:R-:W-:Y:S01]  /*1c10*/  IMAD.MOV.U32 R135, RZ, RZ, R22 ;  /* 0x000000ffff877224 */ /* 0x000fe200078e0016 */
[----:B------:R-:W-:Y:S01]  /*1c20*/  ISETP.GE.AND P3, PT, R16, R223, PT ;  /* 0x000000df1000720c */ /* 0x000fe20003f66270 */
[----:B------:R-:W-:Y:S01]  /*1c30*/  IMAD.X R6, R17, 0x1, R6, P1 ;  /* 0x0000000111067824 */ /* 0x000fe200008e0606 */
[----:B------:R-:W-:Y:S01]  /*1c40*/  LOP3.LUT R231, R14, 0xfffffe00, R9, 0xf8, !PT ;  /* 0xfffffe000ee77812 */ /* 0x000fe200078ef809 */
[----:B------:R-:W-:Y:S01]  /*1c50*/  IMAD.IADD R14, R3, 0x1, -R2 ;  /* 0x00000001030e7824 */ /* 0x000fe200078e0a02 */
[----:B------:R-:W-:Y:S01]  /*1c60*/  IADD3 R9, R19, R8, RZ ;  /* 0x0000000813097210 */ /* 0x000fe20007ffe0ff */
[----:B------:R-:W-:Y:S01]  /*1c70*/  IMAD R12, R17, c[0x0][0x198], RZ ;  /* 0x00006600110c7a24 */ /* 0x000fe200078e02ff */
[----:B------:R-:W-:Y:S01]  /*1c80*/  MOV R8, R18 ;  /* 0x0000001200087202 */ /* 0x000fe20000000f00 */
[----:B------:R-:W-:Y:S01]  /*1c90*/  IMAD R22, R21, c[0x0][0x1a8], RZ ;  /* 0x00006a0015167a24 */ /* 0x000fe200078e02ff */
[----:B------:R-:W-:Y:S01]  /*1ca0*/  LEA.HI R0, R0, R229, RZ, 0x5 ;  /* 0x000000e500007211 */ /* 0x000fe200078f28ff */
[----:B------:R-:W-:Y:S01]  /*1cb0*/  IMAD R6, R6, c[0x0][0x1a0], RZ ;  /* 0x0000680006067a24 */ /* 0x000fe200078e02ff */
[----:B------:R-:W-:Y:S01]  /*1cc0*/  R2P PR, R14, 0x6 ;  /* 0x000000060e007804 */ /* 0x000fe20000000000 */
[----:B------:R-:W-:Y:S01]  /*1cd0*/  IMAD R12, R16, c[0x0][0x19c], R12 ;  /* 0x00006700100c7a24 */ /* 0x000fe200078e020c */
[----:B------:R-:W-:Y:S01]  /*1ce0*/  LOP3.LUT R19, R0, 0xffffffe0, RZ, 0xc0, !PT ;  /* 0xffffffe000137812 */ /* 0x000fe200078ec0ff */
[----:B------:R-:W-:Y:S01]  /*1cf0*/  IMAD.MOV.U32 R3, RZ, RZ, 0x10 ;  /* 0x00000010ff037424 */ /* 0x000fe200078e00ff */
[----:B------:R-:W-:Y:S01]  /*1d00*/  SHF.R.S32.HI R129, RZ, 0x5, R0 ;  /* 0x00000005ff817819 */ /* 0x000fe20000011400 */
[----:B------:R-:W-:Y:S01]  /*1d10*/  IMAD.MOV.U32 R2, RZ, RZ, 0x20 ;  /* 0x00000020ff027424 */ /* 0x000fe200078e00ff */
[----:B------:R-:W-:Y:S01]  /*1d20*/  IADD3 R40, R232, 0x40, RZ ;  /* 0x00000040e8287810 */ /* 0x000fe20007ffe0ff */
[C---:B------:R-:W-:Y:S01]  /*1d30*/  IMAD R22, R20.reuse, c[0x0][0x1ac], R22 ;  /* 0x00006b0014167a24 */ /* 0x040fe200078e0216 */
[----:B------:R-:W-:Y:S01]  /*1d40*/  SEL R3, R3, 0xfffffff0, !P1 ;  /* 0xfffffff003037807 */ /* 0x000fe20004800000 */
[----:B------:R-:W-:Y:S01]  /*1d50*/  IMAD.WIDE.U32 R10, R20, c[0x0][0x1a8], R10 ;  /* 0x00006a00140a7a25 */ /* 0x000fe200078e000a */
[----:B------:R-:W-:-:S03]  /*1d60*/  SEL R2, R2, 0xffffffe0, !P2 ;  /* 0xffffffe002027807 */ /* 0x000fc60005000000 */
[C---:B------:R-:W-:Y:S02]  /*1d70*/  IMAD R36, R7.reuse, c[0x0][0x1a4], R6 ;  /* 0x0000690007247a24 */ /* 0x040fe400078e0206 */
[----:B------:R-:W-:-:S04]  /*1d80*/  IMAD.WIDE.U32 R42, R7, c[0x0][0x1a0], R8 ;  /* 0x00006800072a7a25 */ /* 0x000fc800078e0008 */
[----:B------:R-:W-:Y:S01]  /*1d90*/  IMAD.IADD R134, R23, 0x1, R12 ;  /* 0x0000000117867824 */ /* 0x000fe200078e020c */
[----:B------:R-:W-:Y:S01]  /*1da0*/  IADD3 R23, R11, R22, RZ ;  /* 0x000000160b177210 */ /* 0x000fe20007ffe0ff */
        /* <DEDUP_REMOVED lines=26> */
.L_x_3694:
[----:B------:R-:W-:Y:S05]  /*1f50*/  BSYNC B0 ;  /* 0x0000000000007941 */ /* 0x000fea0003800000 */
.L_x_3693:
        /* <DEDUP_REMOVED lines=29> */
.L_x_3696:
[----:B------:R-:W-:Y:S05]  /*2130*/  BSYNC B0 ;  /* 0x0000000000007941 */ /* 0x000fea0003800000 */
.L_x_3695:
        /* <DEDUP_REMOVED lines=29> */
.L_x_3698:
[----:B------:R-:W-:Y:S05]  /*2310*/  BSYNC B0 ;  /* 0x0000000000007941 */ /* 0x000fea0003800000 */
.L_x_3697:
        /* <DEDUP_REMOVED lines=28> */
.L_x_3700:
[----:B------:R-:W-:Y:S05]  /*24e0*/  BSYNC B0 ;  /* 0x0000000000007941 */ /* 0x000fea0003800000 */
.L_x_3699:
        /* <DEDUP_REMOVED lines=23> */
.L_x_3702:
[----:B------:R-:W-:Y:S05]  /*2660*/  BSYNC B0 ;  /* 0x0000000000007941 */ /* 0x000fea0003800000 */
.L_x_3701:
        /* <DEDUP_REMOVED lines=25> */
.L_x_3704:
[----:B------:R-:W-:Y:S05]  /*2800*/  BSYNC B0 ;  /* 0x0000000000007941 */ /* 0x000fea0003800000 */
.L_x_3703:
        /* <DEDUP_REMOVED lines=23> */
.L_x_3706:
[----:B------:R-:W-:Y:S05]  /*2980*/  BSYNC B0 ;  /* 0x0000000000007941 */ /* 0x000fea0003800000 */
.L_x_3705:
[----:B------:R-:W-:Y:S01]  /*2990*/  ISETP.GE.AND P1, PT, R13, R6, PT ;  /* 0x000000060d00720c */ /* 0x000fe20003f26270 */
[----:B------:R-:W-:-:S12]  /*29a0*/  BSSY B0, `(.L_x_3707) ;  /* 0x0000019000007945 */ /* 0x000fd80003800000 */
[----:B------:R-:W-:Y:S05]  /*29b0*/  @P1 BRA `(.L_x_3708) ;  /* 0x0000017000001947 */ /* 0x000fea0003800000 */
[----:B------:R-:W-:Y:S01]  /*29c0*/  ISETP.GE.AND P2, PT, R232, c[0x0][0x220], PT ;  /* 0x00008800e8007a0c */ /* 0x000fe20003f46270 */
[----:B---3--:R-:W-:Y:S01]  /*29d0*/  IMAD.MOV.U32 R10, RZ, RZ, R135 ;  /* 0x000000ffff0a7224 */ /* 0x008fe200078e0087 */
[----:B------:R-:W-:Y:S01]  /*29e0*/  ULDC UR4, c[0x0][0x19c] ;  /* 0x0000670000047ab9 */ /* 0x000fe20000000800 */
[----:B------:R-:W-:Y:S01]  /*29f0*/  IMAD.MOV.U32 R11, RZ, RZ, R134 ;  /* 0x000000ffff0b7224 */ /* 0x000fe200078e0086 */
[----:B------:R-:W-:Y:S01]  /*2a00*/  UIMAD UR4, UR4, 0x30, URZ ;  /* 0x00000030040478a4 */ /* 0x000fe2000f8e023f */
[----:B------:R-:W-:Y:S02]  /*2a10*/  ISETP.GE.AND P1, PT, R40, c[0x0][0x220], PT ;  /* 0x0000880028007a0c */ /* 0x000fe40003f26270 */
[----:B--2---:R-:W-:-:S05]  /*2a20*/  IMAD.WIDE.U32 R22, R124, 0x30, R10 ;  /* 0x000000307c167825 */ /* 0x004fca00078e000a */
        /* <DEDUP_REMOVED lines=16> */
.L_x_3708:
[----:B------:R-:W-:Y:S05]  /*2b30*/  BSYNC B0 ;  /* 0x0000000000007941 */ /* 0x000fea0003800000 */
.L_x_3707:
        /* <DEDUP_REMOVED lines=24> */
.L_x_3710:
[----:B------:R-:W-:Y:S05]  /*2cc0*/  BSYNC B0 ;  /* 0x0000000000007941 */ /* 0x000fea0003800000 */
.L_x_3709:
[----:B--23--:R-:W-:Y:S01]  /*2cd0*/  IADD3 R11, R16, 0x50, RZ ;  /* 0x00000050100b7810 */ /* 0x00cfe20007ffe0ff */
        /* <DEDUP_REMOVED lines=26> */
.L_x_3712:
[----:B------:R-:W-:Y:S05]  /*2e80*/  BSYNC B0 ;  /* 0x0000000000007941 */ /* 0x000fea0003800000 */
.L_x_3711:
[----:B------:R-:W-:Y:S01]  /*2e90*/  IADD3 R10, R16, 0x60, RZ ;  /* 0x00000060100a7810 */ /* 0x000fe20007ffe0ff */
[----:B------:R-:W-:Y:S03]  /*2ea0*/  BSSY B0, `(.L_x_3713) ;  /* 0x000001a000007945 */ /* 0x000fe60003800000 */
[----:B------:R-:W-:-:S13]  /*2eb0*/  ISETP.GE.AND P1, PT, R10, R6, PT ;  /* 0x000000060a00720c */ /* 0x000fda0003f26270 */
[----:B------:R-:W-:Y:S05]  /*2ec0*/  @P1 BRA `(.L_x_3714) ;  /* 0x0000017000001947 */ /* 0x000fea0003800000 */
[----:B------:R-:W-:Y:S01]  /*2ed0*/  ISETP.GE.AND P2, PT, R232, c[0x0][0x220], PT ;  /* 0x00008800e8007a0c */ /* 0x000fe20003f46270 */
[----:B--2---:R-:W-:Y:S01]  /*2ee0*/  IMAD.MOV.U32 R22, RZ, RZ, R135 ;  /* 0x000000ffff167224 */ /* 0x004fe200078e0087 */
        /* <DEDUP_REMOVED lines=21> */
.L_x_3714:
[----:B------:R-:W-:Y:S05]  /*3040*/  BSYNC B0 ;  /* 0x0000000000007941 */ /* 0x000fea0003800000 */
.L_x_3713:
[----:B------:R-:W-:Y:S01]  /*3050*/  IADD3 R9, R16, 0x70, RZ ;  /* 0x0000007010097810 */ /* 0x000fe20007ffe0ff */
[----:B------:R-:W-:Y:S03]  /*3060*/  BSSY B0, `(.L_x_3715) ;  /* 0x0000019000007945 */ /* 0x000fe60003800000 */
[----:B------:R-:W-:-:S13]  /*3070*/  ISETP.GE.AND P1, PT, R9, R6, PT ;  /* 0x000000060900720c */ /* 0x000fda0003f26270 */
[----:B------:R-:W-:Y:S05]  /*3080*/  @P1 BRA `(.L_x_3716) ;  /* 0x0000016000001947 */ /* 0x000fea0003800000 */
[----:B------:R-:W-:Y:S01]  /*3090*/  ISETP.GE.AND P3, PT, R232, c[0x0][0x220], PT ;  /* 0x00008800e8007a0c */ /* 0x000fe20003f66270 */
[----:B--2---:R-:W-:Y:S01]  /*30a0*/  IMAD.MOV.U32 R22, RZ, RZ, R135 ;  /* 0x000000ffff167224 */ /* 0x004fe200078e0087 */
[----:B------:R-:W-:Y:S01]  /*30b0*/  ISETP.GE.AND P2, PT, R40, c[0x0][0x220], PT ;  /* 0x0000880028007a0c */ /* 0x000fe20003f46270 */
[----:B------:R-:W-:Y:S01]  /*30c0*/  IMAD.MOV.U32 R23, RZ, RZ, R134 ;  /* 0x000000ffff177224 */ /* 0x000fe200078e0086 */
[----:B------:R-:W-:Y:S02]  /*30d0*/  ULDC UR4, c[0x0][0x19c] ;  /* 0x0000670000047ab9 */ /* 0x000fe40000000800 */
[----:B------:R-:W-:Y:S01]  /*30e0*/  UIMAD UR4, UR4, 0x70, URZ ;  /* 0x00000070040478a4 */ /* 0x000fe2000f8e023f */
[----:B------:R-:W-:-:S05]  /*30f0*/  IMAD.WIDE.U32 R24, R124, 0x70, R22 ;  /* 0x000000707c187825 */ /* 0x000fca00078e0016 */
[----:B------:R-:W-:Y:S01]  /*3100*/  IADD3 R0, R25, UR4, RZ ;  /* 0x0000000419007c10 */ /* 0x000fe2000fffe0ff */
[----:B------:R2:W-:Y:S01]  /*3110*/  @P3 STS.128 [R231+0x7800], RZ ;  /* 0x007800ffe7003388 */ /* 0x0005e20000000c00 */
[C---:B-1----:R-:W-:Y:S02]  /*3120*/  @!P3 LEA R26, P4, R24.reuse, c[0x0][0x168], 0x1 ;  /* 0x00005a00181aba11 */ /* 0x042fe400078808ff */
[C---:B------:R-:W-:Y:S02]  /*3130*/  @!P2 LEA R22, P1, R24.reuse, c[0x0][0x168], 0x1 ;  /* 0x00005a001816aa11 */ /* 0x040fe400078208ff */
        /* <DEDUP_REMOVED lines=11> */
.L_x_3716:
[----:B------:R-:W-:Y:S05]  /*31f0*/  BSYNC B0 ;  /* 0x0000000000007941 */ /* 0x000fea0003800000 */
.L_x_3715:
        /* <DEDUP_REMOVED lines=15> */
[----:B------:R-:W-:Y:S02]  /*32f0*/  LEA R137, P1, R42, c[0x0][0x170], 0x1 ;  /* 0x00005c002a897a11 */ /* 0x000fe400078208ff */
        /* <DEDUP_REMOVED lines=11> */
[----:B------:R-:W-:Y:S01]  /*33b0*/  @!P2 IMAD.MOV.U32 R18, RZ, RZ, R137 ;  /* 0x000000ffff12a224 */ /* 0x000fe200078e0089 */
        /* <DEDUP_REMOVED lines=8> */
[----:B--2---:R-:W-:Y:S02]  /*3440*/  MOV R18, R137 ;  /* 0x0000008900127202 */ /* 0x004fe40000000f00 */
[----:B------:R-:W-:-:S05]  /*3450*/  MOV R19, R136 ;  /* 0x0000008800137202 */ /* 0x000fca0000000f00 */
[----:B------:R-:W-:Y:S01]  /*3460*/  @!PT LDS RZ, [RZ] ;  /* 0x00000000fffff984 */ /* 0x000fe20000000800 */
[----:B------:R-:W-:Y:S01]  /*3470*/  @!PT LDS RZ, [RZ] ;  /* 0x00000000fffff984 */ /* 0x000fe20000000800 */
[----:B------:R-:W-:Y:S01]  /*3480*/  @!PT LDS RZ, [RZ] ;  /* 0x00000000fffff984 */ /* 0x000fe20000000800 */
[----:B------:R2:W-:Y:S02]  /*3490*/  LDGSTS.E.BYPASS.LTC128B.128 [R231+0x10000], [R18.64+0x80] ;  /* 0x1000008012e77fae */ /* 0x0005e4000b901d4e */
.L_x_3718:
[----:B---3--:R-:W-:Y:S05]  /*34a0*/  BSYNC B0 ;  /* 0x0000000000007941 */ /* 0x008fea0003800000 */
.L_x_3717:
        /* <DEDUP_REMOVED lines=25> */
.L_x_3720:
[----:B------:R-:W-:Y:S05]  /*3640*/  BSYNC B0 ;  /* 0x0000000000007941 */ /* 0x000fea0003800000 */
.L_x_3719:
        /* <DEDUP_REMOVED lines=25> */
.L_x_3722:
[----:B------:R-:W-:Y:S05]  /*37e0*/  BSYNC B0 ;  /* 0x0000000000007941 */ /* 0x000fea0003800000 */
.L_x_3721:
[----:B------:R-:W-:Y:S01]  /*37f0*/  ISETP.GE.AND P1, PT, R13, R6, PT ;  /* 0x000000060d00720c */ /* 0x000fe20003f26270 */
[----:B------:R-:W-:-:S12]  /*3800*/  BSSY B0, `(.L_x_3723) ;  /* 0x000001d000007945 */ /* 0x000fd80003800000 */
[----:B------:R1:W-:Y:S04]  /*3810*/  @P1 STS.128 [R231+0xd800], RZ ;  /* 0x00d800ffe7001388 */ /* 0x0003e80000000c00 */
[----:B------:R1:W-:Y:S01]  /*3820*/  @P1 STS.128 [R231+0x11800], RZ ;  /* 0x011800ffe7001388 */ /* 0x0003e20000000c00 */
[----:B------:R-:W-:Y:S05]  /*3830*/  @P1 BRA `(.L_x_3724) ;  /* 0x0000019000001947 */ /* 0x000fea0003800000 */
[----:B------:R-:W-:Y:S02]  /*3840*/  ISETP.GE.AND P2, PT, R232, c[0x0][0x220], PT ;  /* 0x00008800e8007a0c */ /* 0x000fe40003f46270 */
[----:B------:R-:W-:-:S11]  /*3850*/  ISETP.GE.AND P1, PT, R40, c[0x0][0x220], PT ;  /* 0x0000880028007a0c */ /* 0x000fd60003f26270 */
[----:B--2---:R-:W-:Y:S01]  /*3860*/  @!P2 MOV R19, R136 ;  /* 0x000000880013a202 */ /* 0x004fe20000000f00 */
        /* <DEDUP_REMOVED lines=12> */
[----:B--2---:R-:W-:Y:S01]  /*3930*/  MOV R18, R137 ;  /* 0x0000008900127202 */ /* 0x004fe20000000f00 */
        /* <DEDUP_REMOVED lines=9> */
.L_x_3724:
[----:B------:R-:W-:Y:S05]  /*39d0*/  BSYNC B0 ;  /* 0x0000000000007941 */ /* 0x000fea0003800000 */
.L_x_3723:
        /* <DEDUP_REMOVED lines=25> */
.L_x_3726:
[----:B------:R-:W-:Y:S05]  /*3b70*/  BSYNC B0 ;  /* 0x0000000000007941 */ /* 0x000fea0003800000 */
.L_x_3725:
        /* <DEDUP_REMOVED lines=30> */
.L_x_3728:
[----:B------:R-:W-:Y:S05]  /*3d60*/  BSYNC B0 ;  /* 0x0000000000007941 */ /* 0x000fea0003800000 */
.L_x_3727:
[----:B------:R-:W-:Y:S01]  /*3d70*/  ISETP.GE.AND P1, PT, R10, R6, PT ;  /* 0x000000060a00720c */ /* 0x000fe20003f26270 */
[----:B------:R-:W-:-:S12]  /*3d80*/  BSSY B0, `(.L_x_3729) ;  /* 0x000001d000007945 */ /* 0x000fd80003800000 */
[----:B------:R1:W-:Y:S04]  /*3d90*/  @P1 STS.128 [R231+0xf000], RZ ;  /* 0x00f000ffe7001388 */ /* 0x0003e80000000c00 */
[----:B------:R1:W-:Y:S01]  /*3da0*/  @P1 STS.128 [R231+0x13000], RZ ;  /* 0x013000ffe7001388 */ /* 0x0003e20000000c00 */
[----:B------:R-:W-:Y:S05]  /*3db0*/  @P1 BRA `(.L_x_3730) ;  /* 0x0000019000001947 */ /* 0x000fea0003800000 */
[----:B------:R-:W-:Y:S02]  /*3dc0*/  ISETP.GE.AND P2, PT, R232, c[0x0][0x220], PT ;  /* 0x00008800e8007a0c */ /* 0x000fe40003f46270 */
[----:B------:R-:W-:-:S11]  /*3dd0*/  ISETP.GE.AND P1, PT, R40, c[0x0][0x220], PT ;  /* 0x0000880028007a0c */ /* 0x000fd60003f26270 */
[----:B------:R-:W-:Y:S01]  /*3de0*/  @!P2 MOV R11, R136 ;  /* 0x00000088000ba202 */ /* 0x000fe20000000f00 */
        /* <DEDUP_REMOVED lines=22> */
.L_x_3730:
[----:B------:R-:W-:Y:S05]  /*3f50*/  BSYNC B0 ;  /* 0x0000000000007941 */ /* 0x000fea0003800000 */
.L_x_3729:
        /* <DEDUP_REMOVED lines=31> */
.L_x_3732:
[----:B------:R-:W-:Y:S05]  /*4150*/  BSYNC B0 ;  /* 0x0000000000007941 */ /* 0x000fea0003800000 */
.L_x_3731:
        /* <DEDUP_REMOVED lines=20> */
[----:B------:R-:W-:Y:S01]  /*42a0*/  LOP3.LUT R6, R16, R6, RZ, 0x3c, !PT ;  /* 0x0000000610067212 */ /* 0x000fe200078e3cff */
[----:B------:R-:W-:Y:S01]  /*42b0*/  I2F R132, R133 ;  /* 0x0000008500847306 */ /* 0x000fe20000201400 */
[----:B------:R-:W-:-:S02]  /*42c0*/  LOP3.LUT R125, R7, R125, RZ, 0x3c, !PT ;  /* 0x0000007d077d7212 */ /* 0x000fc400078e3cff */
[----:B------:R-:W-:Y:S01]  /*42d0*/  IADD3 R143, R133, 0x9, RZ ;  /* 0x00000009858f7810 */ /* 0x000fe20007ffe0ff */
[----:B------:R-:W-:Y:S01]  /*42e0*/  IMAD R221, R5, 0x200, R6 ;  /* 0x0000020005dd7824 */ /* 0x000fe200078e0206 */
[----:B------:R-:W-:Y:S01]  /*42f0*/  IADD3 R139, R133, 0x1, RZ ;  /* 0x00000001858b7810 */ /* 0x000fe20007ffe0ff */
[----:B------:R-:W-:Y:S01]  /*4300*/  IMAD.IADD R222, R125, 0x1, R222 ;  /* 0x000000017dde7824 */ /* 0x000fe200078e02de */
[----:B------:R-:W-:Y:S01]  /*4310*/  IADD3 R128, R129, 0x1, R128 ;  /* 0x0000000181807810 */ /* 0x000fe20007ffe080 */
[----:B------:R-:W-:Y:S01]  /*4320*/  IMAD.SHL.U32 R221, R221, 0x2, RZ ;  /* 0x00000002dddd7824 */ /* 0x000fe200078e00ff */
[----:B------:R-:W-:Y:S01]  /*4330*/  I2F R142, R143 ;  /* 0x0000008f008e7306 */ /* 0x000fe20000201400 */
[----:B------:R-:W-:Y:S01]  /*4340*/  IMAD.SHL.U32 R222, R222, 0x2, RZ ;  /* 0x00000002dede7824 */ /* 0x000fe200078e00ff */
[----:B------:R-:W-:Y:S02]  /*4350*/  IADD3 R149, R133, 0x18, RZ ;  /* 0x0000001885957810 */ /* 0x000fe40007ffe0ff */
[----:B------:R-:W-:Y:S01]  /*4360*/  LDSM.16.M88.4 R96, [R221+0x4800] ;  /* 0x00480000dd60783b */ /* 0x000fe20000000200 */
[----:B------:R-:W-:Y:S01]  /*4370*/  IADD3 R4, R221, 0x4000, RZ ;  /* 0x00004000dd047810 */ /* 0x000fe20007ffe0ff */
[--C-:B------:R-:W-:Y:S01]  /*4380*/  IMAD R220, R3, 0x2, R222.reuse ;  /* 0x0000000203dc7824 */ /* 0x100fe200078e02de */
[----:B------:R-:W-:Y:S01]  /*4390*/  IADD3 R219, R221, 0x4020, RZ ;  /* 0x00004020dddb7810 */ /* 0x000fe20007ffe0ff */
[----:B------:R-:W1:Y:S01]  /*43a0*/  LDSM.16.M88.4 R104, [R222] ;  /* 0x00000000de68783b */ /* 0x000e620000000200 */
[----:B------:R-:W-:Y:S01]  /*43b0*/  @P1 IADD3 R219, R4, -0x20, RZ ;  /* 0xffffffe004db1810 */ /* 0x000fe20007ffe0ff */
[C---:B------:R-:W-:Y:S01]  /*43c0*/  IMAD R218, R2.reuse, 0x2, R222 ;  /* 0x0000000202da7824 */ /* 0x040fe200078e02de */
[----:B------:R-:W-:Y:S01]  /*43d0*/  I2F R138, R139 ;  /* 0x0000008b008a7306 */ /* 0x000fe20000201400 */
[----:B------:R-:W5:Y:S01]  /*43e0*/  LDSM.16.M88.4 R88, [R221+0x5000] ;  /* 0x00500000dd58783b */ /* 0x000f620000000200 */
[----:B------:R-:W-:Y:S01]  /*43f0*/  IMAD R217, R2, 0x2, R220 ;  /* 0x0000000202d97824 */ /* 0x000fe200078e02dc */
[----:B------:R-:W-:-:S02]  /*4400*/  IADD3 R145, R133, 0x10, RZ ;  /* 0x0000001085917810 */ /* 0x000fc40007ffe0ff */
[----:B------:R-:W2:Y:S01]  /*4410*/  LDSM.16.M88.4 R44, [R221+0x4000] ;  /* 0x00400000dd2c783b */ /* 0x000ea20000000200 */
[----:B------:R-:W-:Y:S02]  /*4420*/  IADD3 R181, R127, R128, -R131 ;  /* 0x000000807fb57210 */ /* 0x000fe40007ffe883 */
[----:B------:R-:W-:Y:S01]  /*4430*/  I2F R148, R149 ;  /* 0x0000009500947306 */ /* 0x000fe20000201400 */
[----:B------:R-:W3:Y:S01]  /*4440*/  LDSM.16.M88.4 R80, [R221+0x5800] ;  /* 0x00580000dd50783b */ /* 0x000ee20000000200 */
[C---:B------:R-:W-:Y:S02]  /*4450*/  IADD3 R141, R133.reuse, 0x8, RZ ;  /* 0x00000008858d7810 */ /* 0x040fe40007ffe0ff */
[----:B------:R-:W-:Y:S01]  /*4460*/  IADD3 R152, R133, 0x21, RZ ;  /* 0x0000002185987810 */ /* 0x000fe20007ffe0ff */
[----:B------:R-:W-:Y:S01]  /*4470*/  LDSM.16.M88.4 R8, [R220] ;  /* 0x00000000dc08783b */ /* 0x000fe20000000200 */
[----:B------:R-:W-:Y:S02]  /*4480*/  IADD3 R181, R181, c[0x0][0x2e8], RZ ;  /* 0x0000ba00b5b57a10 */ /* 0x000fe40007ffe0ff */
[----:B------:R-:W-:Y:S01]  /*4490*/  I2F R144, R145 ;  /* 0x0000009100907306 */ /* 0x000fe20000201400 */
[----:B------:R-:W4:Y:S01]  /*44a0*/  LDSM.16.M88.4 R12, [R219+0x800] ;  /* 0x00080000db0c783b */ /* 0x000f220000000200 */
[----:B------:R-:W-:-:S02]  /*44b0*/  IADD3 R151, R133, 0x19, RZ ;  /* 0x0000001985977810 */ /* 0x000fc40007ffe0ff */
[C---:B------:R-:W-:Y:S01]  /*44c0*/  IADD3 R147, R133.reuse, 0x11, RZ ;  /* 0x0000001185937810 */ /* 0x040fe20007ffe0ff */
[----:B------:R-:W2:Y:S01]  /*44d0*/  LDSM.16.M88.4 R4, [R219+0x1000] ;  /* 0x00100000db04783b */ /* 0x000ea20000000200 */
[----:B------:R-:W-:Y:S02]  /*44e0*/  IADD3 R161, R133, 0x30, RZ ;  /* 0x0000003085a17810 */ /* 0x000fe40007ffe0ff */
[----:B------:R-:W-:Y:S01]  /*44f0*/  I2F R140, R141 ;  /* 0x0000008d008c7306 */ /* 0x000fe20000201400 */
[----:B------:R-:W3:Y:S01]  /*4500*/  LDSM.16.M88.4 R72, [R221+0x6000] ;  /* 0x00600000dd48783b */ /* 0x000ee20000000200 */
[C---:B------:R-:W-:Y:S02]  /*4510*/  IADD3 R180, R181.reuse, 0x8, RZ ;  /* 0x00000008b5b47810 */ /* 0x040fe40007ffe0ff */
[----:B------:R-:W-:Y:S01]  /*4520*/  IMNMX R181, R181, R127, PT ;  /* 0x0000007fb5b57217 */ /* 0x000fe20003800200 */
[----:B------:R-:W3:Y:S01]  /*4530*/  LDSM.16.M88.4 R64, [R221+0x6800] ;  /* 0x00680000dd40783b */ /* 0x000ee20000000200 */
[----:B------:R-:W-:-:S02]  /*4540*/  IADD3 R155, R133, 0x28, RZ ;  /* 0x00000028859b7810 */ /* 0x000fc40007ffe0ff */
[----:B------:R-:W-:Y:S01]  /*4550*/  I2F R156, R152 ;  /* 0x00000098009c7306 */ /* 0x000fe20000201400 */
[----:B------:R-:W4:Y:S01]  /*4560*/  LDSM.16.M88.4 R24, [R221+0x7000] ;  /* 0x00700000dd18783b */ /* 0x000f220000000200 */
[C---:B------:R-:W-:Y:S02]  /*4570*/  IADD3 R154, R133.reuse, 0x20, RZ ;  /* 0x00000020859a7810 */ /* 0x040fe40007ffe0ff */
[----:B------:R-:W-:Y:S01]  /*4580*/  IADD3 R167, R133, 0x39, RZ ;  /* 0x0000003985a77810 */ /* 0x000fe20007ffe0ff */
[----:B-1----:R-:W-:Y:S01]  /*4590*/  HMMA.16816.F32.BF16 R52, R104, R96, RZ ;  /* 0x000000606834723c */ /* 0x002fe200000418ff */
[----:B------:R-:W1:Y:S01]  /*45a0*/  LDSM.16.M88.4 R48, [R221+0x7800] ;  /* 0x00780000dd30783b */ /* 0x000e620000000200 */
[----:B------:R-:W-:Y:S01]  /*45b0*/  IMNMX R180, R180, R127, PT ;  /* 0x0000007fb4b47217 */ /* 0x000fe20003800200 */
[----:B------:R-:W-:Y:S01]  /*45c0*/  I2F R150, R151 ;  /* 0x0000009700967306 */ /* 0x000fe20000201400 */
[----:B------:R-:W-:Y:S01]  /*45d0*/  ISETP.GE.AND P3, PT, R143, R181, PT ;  /* 0x000000b58f00720c */ /* 0x000fe20003f66270 */
[----:B------:R-:W1:Y:S01]  /*45e0*/  LDSM.16.M88.4 R32, [R219] ;  /* 0x00000000db20783b */ /* 0x000e620000000200 */
[----:B------:R-:W-:-:S02]  /*45f0*/  IADD3 R163, R133, 0x31, RZ ;  /* 0x0000003185a37810 */ /* 0x000fc40007ffe0ff */
[C---:B------:R-:W-:Y:S01]  /*4600*/  HMMA.16816.F32.BF16 R96, R104.reuse, R98, RZ ;  /* 0x000000626860723c */ /* 0x040fe200000418ff */
[----:B--2---:R-:W2:Y:S01]  /*4610*/  LDSM.16.M88.4 R16, [R219+0x1800] ;  /* 0x00180000db10783b */ /* 0x004ea20000000200 */
[C---:B------:R-:W-:Y:S01]  /*4620*/  ISETP.GE.AND P6, PT, R139.reuse, R181, PT ;  /* 0x000000b58b00720c */ /* 0x040fe20003fc6270 */
[----:B------:R-:W-:Y:S01]  /*4630*/  I2F R146, R147 ;  /* 0x0000009300927306 */ /* 0x000fe20000201400 */
[----:B------:R-:W-:Y:S01]  /*4640*/  ISETP.GE.AND P4, PT, R139, R180, PT ;  /* 0x000000b48b00720c */ /* 0x000fe20003f86270 */
[----:B------:R-:W1:Y:S01]  /*4650*/  LDSM.16.M88.4 R116, [R219+0x2000] ;  /* 0x00200000db74783b */ /* 0x000e620000000200 */
[C---:B------:R-:W-:Y:S02]  /*4660*/  IADD3 R159, R133.reuse, 0x29, RZ ;  /* 0x00000029859f7810 */ /* 0x040fe40007ffe0ff */
[----:B-----5:R-:W-:Y:S01]  /*4670*/  HMMA.16816.F32.BF16 R92, R104, R88, RZ ;  /* 0x00000058685c723c */ /* 0x020fe200000418ff */
[----:B------:R-:W5:Y:S01]  /*4680*/  LDSM.16.M88.4 R56, [R219+0x2800] ;  /* 0x00280000db38783b */ /* 0x000f620000000200 */
[C---:B------:R-:W-:Y:S01]  /*4690*/  IADD3 R173, R133.reuse, 0x48, RZ ;  /* 0x0000004885ad7810 */ /* 0x040fe20007ffe0ff */
[----:B------:R-:W-:Y:S01]  /*46a0*/  I2F R160, R161 ;  /* 0x000000a100a07306 */ /* 0x000fe20000201400 */
[C---:B------:R-:W-:Y:S01]  /*46b0*/  IADD3 R169, R133.reuse, 0x40, RZ ;  /* 0x0000004085a97810 */ /* 0x040fe20007ffe0ff */
[----:B------:R-:W-:Y:S01]  /*46c0*/  LDSM.16.M88.4 R112, [R219+0x3800] ;  /* 0x00380000db70783b */ /* 0x000fe20000000200 */
[----:B------:R-:W-:-:S02]  /*46d0*/  IADD3 R165, R133, 0x38, RZ ;  /* 0x0000003885a57810 */ /* 0x000fc40007ffe0ff */
[C---:B------:R-:W-:Y:S01]  /*46e0*/  HMMA.16816.F32.BF16 R28, R104.reuse, R44, RZ ;  /* 0x0000002c681c723c */ /* 0x040fe200000418ff */
[----:B------:R-:W-:Y:S02]  /*46f0*/  IADD3 R178, R133, 0x51, RZ ;  /* 0x0000005185b27810 */ /* 0x000fe40007ffe0ff */
[----:B------:R-:W-:Y:S01]  /*4700*/  I2F R157, R155 ;  /* 0x0000009b009d7306 */ /* 0x000fe20000201400 */
[C---:B------:R-:W-:Y:S02]  /*4710*/  ISETP.GE.AND P5, PT, R141.reuse, R181, PT ;  /* 0x000000b58d00720c */ /* 0x040fe40003fa6270 */
[----:B------:R-:W-:Y:S02]  /*4720*/  ISETP.GE.AND P1, PT, R141, R180, PT ;  /* 0x000000b48d00720c */ /* 0x000fe40003f26270 */
[----:B---3--:R-:W-:Y:S01]  /*4730*/  HMMA.16816.F32.BF16 R84, R104, R80, RZ ;  /* 0x000000506854723c */ /* 0x008fe200000418ff */
[C---:B------:R-:W-:Y:S02]  /*4740*/  IADD3 R171, R133.reuse, 0x41, RZ ;  /* 0x0000004185ab7810 */ /* 0x040fe40007ffe0ff */
[----:B------:R-:W-:Y:S01]  /*4750*/  I2F R153, R154 ;  /* 0x0000009a00997306 */ /* 0x000fe20000201400 */
[----:B------:R-:W-:-:S02]  /*4760*/  IADD3 R186, R133, 0x60, RZ ;  /* 0x0000006085ba7810 */ /* 0x000fc40007ffe0ff */
[C---:B------:R-:W-:Y:S02]  /*4770*/  IADD3 R175, R133.reuse, 0x49, RZ ;  /* 0x0000004985af7810 */ /* 0x040fe40007ffe0ff */
[C---:B------:R-:W-:Y:S01]  /*4780*/  HMMA.16816.F32.BF16 R44, R104.reuse, R46, RZ ;  /* 0x0000002e682c723c */ /* 0x040fe200000418ff */
[C---:B------:R-:W-:Y:S02]  /*4790*/  IADD3 R177, R133.reuse, 0x50, RZ ;  /* 0x0000005085b17810 */ /* 0x040fe40007ffe0ff */
[----:B------:R-:W-:Y:S01]  /*47a0*/  I2F R166, R167 ;  /* 0x000000a700a67306 */ /* 0x000fe20000201400 */
[C---:B------:R-:W-:Y:S02]  /*47b0*/  IADD3 R192, R133.reuse, 0x69, RZ ;  /* 0x0000006985c07810 */ /* 0x040fe40007ffe0ff */
[C---:B------:R-:W-:Y:S02]  /*47c0*/  IADD3 R182, R133.reuse, 0x58, RZ ;  /* 0x0000005885b67810 */ /* 0x040fe40007ffe0ff */
[----:B------:R-:W-:Y:S01]  /*47d0*/  HMMA.16816.F32.BF16 R80, R104, R82, RZ ;  /* 0x000000526850723c */ /* 0x000fe200000418ff */
[----:B------:R-:W-:-:S02]  /*47e0*/  IADD3 R184, R133, 0x59, RZ ;  /* 0x0000005985b87810 */ /* 0x000fc40007ffe0ff */
[----:B------:R-:W-:Y:S01]  /*47f0*/  I2F R162, R163 ;  /* 0x000000a300a27306 */ /* 0x000fe20000201400 */
[C---:B------:R-:W-:Y:S02]  /*4800*/  IADD3 R195, R133.reuse, 0x78, RZ ;  /* 0x0000007885c37810 */ /* 0x040fe40007ffe0ff */
[C---:B------:R-:W-:Y:S02]  /*4810*/  IADD3 R188, R133.reuse, 0x61, RZ ;  /* 0x0000006185bc7810 */ /* 0x040fe40007ffe0ff */
[----:B----4-:R-:W-:Y:S01]  /*4820*/  HMMA.16816.F32.BF16 R52, R8, R12, R52 ;  /* 0x0000000c0834723c */ /* 0x010fe20000041834 */
[C---:B------:R-:W-:Y:S02]  /*4830*/  IADD3 R189, R133.reuse, 0x68, RZ ;  /* 0x0000006885bd7810 */ /* 0x040fe40007ffe0ff */
[----:B------:R-:W-:Y:S01]  /*4840*/  I2F R158, R159 ;  /* 0x0000009f009e7306 */ /* 0x000fe20000201400 */
[C---:B------:R-:W-:Y:S02]  /*4850*/  IADD3 R193, R133.reuse, 0x70, RZ ;  /* 0x0000007085c17810 */ /* 0x040fe40007ffe0ff */
[----:B------:R-:W-:-:S02]  /*4860*/  IADD3 R194, R133, 0x71, RZ ;  /* 0x0000007185c27810 */ /* 0x000fc40007ffe0ff */
[C---:B------:R-:W-:Y:S01]  /*4870*/  HMMA.16816.F32.BF16 R96, R8.reuse, R14, R96 ;  /* 0x0000000e0860723c */ /* 0x040fe20000041860 */
[----:B------:R-:W3:Y:S01]  /*4880*/  LDSM.16.M88.4 R12, [R219+0x3000] ;  /* 0x00300000db0c783b */ /* 0x000ee20000000200 */
[----:B------:R-:W-:Y:S01]  /*4890*/  IADD3 R197, R133, 0x79, RZ ;  /* 0x0000007985c57810 */ /* 0x000fe20007ffe0ff */
[----:B------:R-:W-:Y:S01]  /*48a0*/  I2F R172, R173 ;  /* 0x000000ad00ac7306 */ /* 0x000fe20000201400 */
[C---:B------:R-:W-:Y:S02]  /*48b0*/  IADD3 R211, R219.reuse, 0x800, RZ ;  /* 0x00000800dbd37810 */ /* 0x040fe40007ffe0ff */
[C---:B------:R-:W-:Y:S02]  /*48c0*/  IADD3 R210, R219.reuse, 0x1000, RZ ;  /* 0x00001000dbd27810 */ /* 0x040fe40007ffe0ff */
[----:B------:R-:W-:Y:S01]  /*48d0*/  HMMA.16816.F32.BF16 R92, R8, R4, R92 ;  /* 0x00000004085c723c */ /* 0x000fe2000004185c */
[C---:B------:R-:W-:Y:S02]  /*48e0*/  IADD3 R209, R219.reuse, 0x1800, RZ ;  /* 0x00001800dbd17810 */ /* 0x040fe40007ffe0ff */
[----:B------:R-:W-:Y:S01]  /*48f0*/  I2F R168, R169 ;  /* 0x000000a900a87306 */ /* 0x000fe20000201400 */
[----:B------:R-:W-:-:S02]  /*4900*/  IADD3 R208, R219, 0x2000, RZ ;  /* 0x00002000dbd07810 */ /* 0x000fc40007ffe0ff */
[C---:B------:R-:W-:Y:S01]  /*4910*/  IADD3 R207, R219.reuse, 0x2800, RZ ;  /* 0x00002800dbcf7810 */ /* 0x040fe20007ffe0ff */
[----:B------:R-:W-:Y:S01]  /*4920*/  IMAD.MOV.U32 R4, RZ, RZ, 0x40 ;  /* 0x00000040ff047424 */ /* 0x000fe200078e00ff */
[C---:B------:R-:W-:Y:S01]  /*4930*/  HMMA.16816.F32.BF16 R76, R104.reuse, R72, RZ ;  /* 0x00000048684c723c */ /* 0x040fe200000418ff */
[----:B------:R-:W-:Y:S02]  /*4940*/  IADD3 R206, R219, 0x3000, RZ ;  /* 0x00003000dbce7810 */ /* 0x000fe40007ffe0ff */
[----:B------:R-:W-:Y:S01]  /*4950*/  I2F R164, R165 ;  /* 0x000000a500a47306 */ /* 0x000fe20000201400 */
[----:B------:R-:W-:Y:S02]  /*4960*/  SEL R4, R4, 0xffffffc0, !P2 ;  /* 0xffffffc004047807 */ /* 0x000fe40005000000 */
[----:B------:R-:W-:Y:S02]  /*4970*/  ISETP.GE.AND P2, PT, R143, R180, PT ;  /* 0x000000b48f00720c */ /* 0x000fe40003f46270 */
[----:B------:R-:W-:Y:S01]  /*4980*/  HMMA.16816.F32.BF16 R68, R104, R64, RZ ;  /* 0x000000406844723c */ /* 0x000fe200000418ff */
[----:B------:R-:W-:-:S02]  /*4990*/  IMAD.IADD R215, R221, 0x1, R4 ;  /* 0x00000001ddd77824 */ /* 0x000fc400078e0204 */
[----:B------:R-:W-:Y:S01]  /*49a0*/  IMAD.IADD R204, R4, 0x1, R219 ;  /* 0x0000000104cc7824 */ /* 0x000fe200078e02db */
[----:B------:R-:W-:Y:S02]  /*49b0*/  I2F R170, R171 ;  /* 0x000000ab00aa7306 */ /* 0x000fe40000201400 */
[----:B------:R-:W-:Y:S02]  /*49c0*/  LDSM.16.M88.4 R108, [R215+0x4000] ;  /* 0x00400000d76c783b */ /* 0x000fe40000000200 */
[C---:B------:R-:W-:Y:S02]  /*49d0*/  HMMA.16816.F32.BF16 R60, R104.reuse, R24, RZ ;  /* 0x00000018683c723c */ /* 0x040fe400000418ff */
[----:B------:R-:W-:Y:S02]  /*49e0*/  LDSM.16.M88.4 R100, [R215+0x4800] ;  /* 0x00480000d764783b */ /* 0x000fe40000000200 */
[----:B------:R-:W-:Y:S02]  /*49f0*/  I2F R183, R186 ;  /* 0x000000ba00b77306 */ /* 0x000fe40000201400 */
[----:B------:R-:W-:Y:S02]  /*4a00*/  LDSM.16.M88.4 R120, [R204+0x3800] ;  /* 0x00380000cc78783b */ /* 0x000fe40000000200 */
[C---:B------:R-:W-:Y:S04]  /*4a10*/  HMMA.16816.F32.BF16 R88, R104.reuse, R90, RZ ;  /* 0x0000005a6858723c */ /* 0x040fe800000418ff */
[----:B------:R-:W-:Y:S04]  /*4a20*/  I2F R174, R175 ;  /* 0x000000af00ae7306 */ /* 0x000fe80000201400 */
[C---:B------:R-:W-:Y:S04]  /*4a30*/  HMMA.16816.F32.BF16 R72, R104.reuse, R74, RZ ;  /* 0x0000004a6848723c */ /* 0x040fe800000418ff */
[----:B------:R-:W-:Y:S04]  /*4a40*/  I2F R176, R177 ;  /* 0x000000b100b07306 */ /* 0x000fe80000201400 */
[C---:B------:R-:W-:Y:S04]  /*4a50*/  HMMA.16816.F32.BF16 R64, R104.reuse, R66, RZ ;  /* 0x000000426840723c */ /* 0x040fe800000418ff */
[----:B------:R-:W-:Y:S04]  /*4a60*/  I2F R190, R192 ;  /* 0x000000c000be7306 */ /* 0x000fe80000201400 */
[C---:B------:R-:W-:Y:S04]  /*4a70*/  HMMA.16816.F32.BF16 R24, R104.reuse, R26, RZ ;  /* 0x0000001a6818723c */ /* 0x040fe800000418ff */
[----:B------:R-:W-:Y:S04]  /*4a80*/  I2F R179, R184 ;  /* 0x000000b800b37306 */ /* 0x000fe80000201400 */
[C---:B-1----:R-:W-:Y:S04]  /*4a90*/  HMMA.16816.F32.BF16 R20, R104.reuse, R48, RZ ;  /* 0x000000306814723c */ /* 0x042fe800000418ff */
[----:B------:R-:W-:Y:S04]  /*4aa0*/  I2F R185, R188 ;  /* 0x000000bc00b97306 */ /* 0x000fe80000201400 */
[----:B------:R-:W-:Y:S01]  /*4ab0*/  HMMA.16816.F32.BF16 R104, R104, R50, RZ ;  /* 0x000000326868723c */ /* 0x000fe200000418ff */
[----:B------:R-:W-:Y:S03]  /*4ac0*/  LDSM.16.M88.4 R48, [R215+0x5000] ;  /* 0x00500000d730783b */ /* 0x000fe60000000200 */
[----:B------:R-:W-:Y:S04]  /*4ad0*/  I2F R187, R189 ;  /* 0x000000bd00bb7306 */ /* 0x000fe80000201400 */
[C---:B------:R-:W-:Y:S04]  /*4ae0*/  HMMA.16816.F32.BF16 R28, R8.reuse, R32, R28 ;  /* 0x00000020081c723c */ /* 0x040fe8000004181c */
[----:B------:R-:W-:Y:S04]  /*4af0*/  I2F R191, R193 ;  /* 0x000000c100bf7306 */ /* 0x000fe80000201400 */
[C---:B------:R-:W-:Y:S01]  /*4b00*/  HMMA.16816.F32.BF16 R44, R8.reuse, R34, R44 ;  /* 0x00000022082c723c */ /* 0x040fe2000004182c */
[----:B------:R-:W1:Y:S03]  /*4b10*/  LDSM.16.M88.4 R32, [R218] ;  /* 0x00000000da20783b */ /* 0x000e660000000200 */
[----:B------:R-:W-:Y:S04]  /*4b20*/  I2F R196, R197 ;  /* 0x000000c500c47306 */ /* 0x000fe80000201400 */
[C---:B--2---:R-:W-:Y:S08]  /*4b30*/  HMMA.16816.F32.BF16 R84, R8.reuse, R16, R84 ;  /* 0x000000100854723c */ /* 0x044ff00000041854 */
[C---:B------:R-:W-:Y:S01]  /*4b40*/  HMMA.16816.F32.BF16 R80, R8.reuse, R18, R80 ;  /* 0x000000120850723c */ /* 0x040fe20000041850 */
[----:B------:R-:W2:Y:S07]  /*4b50*/  LDSM.16.M88.4 R16, [R215+0x5800] ;  /* 0x00580000d710783b */ /* 0x000eae0000000200 */
[C---:B------:R-:W-:Y:S08]  /*4b60*/  HMMA.16816.F32.BF16 R88, R8.reuse, R6, R88 ;  /* 0x000000060858723c */ /* 0x040ff00000041858 */
        /* <DEDUP_REMOVED lines=9> */
[C---:B------:R-:W-:Y:S08]  /*4c00*/  HMMA.16816.F32.BF16 R20, R8.reuse, R112, R20 ;  /* 0x000000700814723c */ /* 0x040ff00000041814 */
[----:B------:R-:W-:Y:S01]  /*4c10*/  HMMA.16816.F32.BF16 R104, R8, R114, R104 ;  /* 0x000000720868723c */ /* 0x000fe20000041868 */
[----:B------:R-:W3:Y:S04]  /*4c20*/  LDSM.16.M88.4 R8, [R215+0x7000] ;  /* 0x00700000d708783b */ /* 0x000ee80000000200 */
[----:B------:R-:W-:Y:S03]  /*4c30*/  LDSM.16.M88.4 R112, [R215+0x8000] ;  /* 0x00800000d770783b */ /* 0x000fe60000000200 */
[C---:B-1----:R-:W-:Y:S08]  /*4c40*/  HMMA.16816.F32.BF16 R28, R32.reuse, R108, R28 ;  /* 0x0000006c201c723c */ /* 0x042ff0000004181c */
[C---:B------:R-:W-:Y:S01]  /*4c50*/  HMMA.16816.F32.BF16 R44, R32.reuse, R110, R44 ;  /* 0x0000006e202c723c */ /* 0x040fe2000004182c */
[----:B------:R-:W-:Y:S07]  /*4c60*/  LDSM.16.M88.4 R108, [R217] ;  /* 0x00000000d96c783b */ /* 0x000fee0000000200 */
[C---:B------:R-:W-:Y:S08]  /*4c70*/  HMMA.16816.F32.BF16 R92, R32.reuse, R48, R92 ;  /* 0x00000030205c723c */ /* 0x040ff0000004185c */
[C---:B------:R-:W-:Y:S01]  /*4c80*/  HMMA.16816.F32.BF16 R88, R32.reuse, R50, R88 ;  /* 0x000000322058723c */ /* 0x040fe20000041858 */
[----:B------:R-:W1:Y:S07]  /*4c90*/  LDSM.16.M88.4 R48, [R215+0x7800] ;  /* 0x00780000d730783b */ /* 0x000e6e0000000200 */
[C---:B--2---:R-:W-:Y:S08]  /*4ca0*/  HMMA.16816.F32.BF16 R84, R32.reuse, R16, R84 ;  /* 0x000000102054723c */ /* 0x044ff00000041854 */
[C---:B------:R-:W-:Y:S01]  /*4cb0*/  HMMA.16816.F32.BF16 R80, R32.reuse, R18, R80 ;  /* 0x000000122050723c */ /* 0x040fe20000041850 */
[----:B------:R-:W2:Y:S07]  /*4cc0*/  LDSM.16.M88.4 R16, [R204] ;  /* 0x00000000cc10783b */ /* 0x000eae0000000200 */
[C---:B---3--:R-:W-:Y:S08]  /*4cd0*/  HMMA.16816.F32.BF16 R60, R32.reuse, R8, R60 ;  /* 0x00000008203c723c */ /* 0x048ff0000004183c */
        /* <DEDUP_REMOVED lines=8> */
[C---:B-1----:R-:W-:Y:S08]  /*4d60*/  HMMA.16816.F32.BF16 R20, R32.reuse, R48, R20 ;  /* 0x000000302014723c */ /* 0x042ff00000041814 */
[----:B------:R-:W-:Y:S01]  /*4d70*/  HMMA.16816.F32.BF16 R104, R32, R50, R104 ;  /* 0x000000322068723c */ /* 0x000fe20000041868 */
[----:B------:R-:W1:Y:S07]  /*4d80*/  LDSM.16.M88.4 R48, [R204+0x1800] ;  /* 0x00180000cc30783b */ /* 0x000e6e0000000200 */
[C---:B--2---:R-:W-:Y:S01]  /*4d90*/  HMMA.16816.F32.BF16 R4, R108.reuse, R16, R28 ;  /* 0x000000106c04723c */ /* 0x044fe2000004181c */
[----:B------:R-:W-:Y:S07]  /*4da0*/  LDSM.16.M88.4 R28, [R222+0x2000] ;  /* 0x00200000de1c783b */ /* 0x000fee0000000200 */
[----:B------:R-:W-:Y:S01]  /*4db0*/  HMMA.16816.F32.BF16 R44, R108, R18, R44 ;  /* 0x000000126c2c723c */ /* 0x000fe2000004182c */
[----:B------:R-:W2:Y:S07]  /*4dc0*/  LDSM.16.M88.4 R16, [R204+0x2000] ;  /* 0x00200000cc10783b */ /* 0x000eae0000000200 */
[C---:B------:R-:W-:Y:S08]  /*4dd0*/  HMMA.16816.F32.BF16 R76, R32.reuse, R56, R76 ;  /* 0x00000038204c723c */ /* 0x040ff0000004184c */
[----:B------:R-:W-:Y:S01]  /*4de0*/  HMMA.16816.F32.BF16 R72, R32, R58, R72 ;  /* 0x0000003a2048723c */ /* 0x000fe20000041848 */
[----:B------:R-:W-:Y:S04]  /*4df0*/  LDSM.16.M88.4 R32, [R204+0x2800] ;  /* 0x00280000cc20783b */ /* 0x000fe80000000200 */
        /* <DEDUP_REMOVED lines=9> */
[----:B------:R-:W-:Y:S07]  /*4e90*/  LDSM.16.M88.4 R48, [R219+0x4000] ;  /* 0x00400000db30783b */ /* 0x000fee0000000200 */
[C---:B--2---:R-:W-:Y:S08]  /*4ea0*/  HMMA.16816.F32.BF16 R76, R108.reuse, R16, R76 ;  /* 0x000000106c4c723c */ /* 0x044ff0000004184c */
[----:B------:R-:W-:Y:S01]  /*4eb0*/  HMMA.16816.F32.BF16 R72, R108, R18, R72 ;  /* 0x000000126c48723c */ /* 0x000fe20000041848 */
[----:B------:R-:W1:Y:S07]  /*4ec0*/  LDSM.16.M88.4 R16, [R220+0x2000] ;  /* 0x00200000dc10783b */ /* 0x000e6e0000000200 */
[----:B---3--:R-:W-:Y:S08]  /*4ed0*/  HMMA.16816.F32.BF16 R4, R28, R8, R4 ;  /* 0x000000081c04723c */ /* 0x008ff00000041804 */
[C---:B----4-:R-:W-:Y:S08]  /*4ee0*/  HMMA.16816.F32.BF16 R60, R108.reuse, R12, R60 ;  /* 0x0000000c6c3c723c */ /* 0x050ff0000004183c */
[----:B------:R-:W-:Y:S01]  /*4ef0*/  HMMA.16816.F32.BF16 R24, R108, R14, R24 ;  /* 0x0000000e6c18723c */ /* 0x000fe20000041818 */
[----:B------:R-:W2:Y:S07]  /*4f00*/  LDSM.16.M88.4 R12, [R218+0x2000] ;  /* 0x00200000da0c783b */ /* 0x000eae0000000200 */
[----:B------:R-:W-:Y:S01]  /*4f10*/  HMMA.16816.F32.BF16 R44, R28, R10, R44 ;  /* 0x0000000a1c2c723c */ /* 0x000fe2000004182c */
[----:B------:R-:W-:Y:S07]  /*4f20*/  LDSM.16.M88.4 R8, [R217+0x2000] ;  /* 0x00200000d908783b */ /* 0x000fee0000000200 */
[----:B------:R-:W-:Y:S08]  /*4f30*/  HMMA.16816.F32.BF16 R68, R108, R32, R68 ;  /* 0x000000206c44723c */ /* 0x000ff00000041844 */
[----:B-1----:R-:W-:Y:S08]  /*4f40*/  HMMA.16816.F32.BF16 R4, R16, R48, R4 ;  /* 0x000000301004723c */ /* 0x002ff00000041804 */
[----:B------:R-:W-:Y:S01]  /*4f50*/  HMMA.16816.F32.BF16 R64, R108, R34, R64 ;  /* 0x000000226c40723c */ /* 0x000fe20000041840 */
[----:B------:R-:W1:Y:S07]  /*4f60*/  LDSM.16.M88.4 R32, [R204+0x4000] ;  /* 0x00400000cc20783b */ /* 0x000e6e0000000200 */
[----:B------:R-:W-:Y:S01]  /*4f70*/  HMMA.16816.F32.BF16 R44, R16, R50, R44 ;  /* 0x00000032102c723c */ /* 0x000fe2000004182c */
[----:B------:R-:W-:Y:S07]  /*4f80*/  LDSM.16.M88.4 R48, [R215+0x8800] ;  /* 0x00880000d730783b */ /* 0x000fee0000000200 */
[----:B--2---:R-:W-:Y:S08]  /*4f90*/  HMMA.16816.F32.BF16 R4, R12, R112, R4 ;  /* 0x000000700c04723c */ /* 0x004ff00000041804 */
[C---:B------:R-:W-:Y:S08]  /*4fa0*/  HMMA.16816.F32.BF16 R52, R28.reuse, R116, R52 ;  /* 0x000000741c34723c */ /* 0x040ff00000041834 */
[----:B------:R-:W-:Y:S08]  /*4fb0*/  HMMA.16816.F32.BF16 R96, R28, R118, R96 ;  /* 0x000000761c60723c */ /* 0x000ff00000041860 */
[----:B------:R-:W-:Y:S01]  /*4fc0*/  HMMA.16816.F32.BF16 R44, R12, R114, R44 ;  /* 0x000000720c2c723c */ /* 0x000fe2000004182c */
[----:B------:R-:W2:Y:S07]  /*4fd0*/  LDSM.16.M88.4 R112, [R219+0x5000] ;  /* 0x00500000db70783b */ /* 0x000eae0000000200 */
[----:B-1----:R-:W-:Y:S08]  /*4fe0*/  HMMA.16816.F32.BF16 R4, R8, R32, R4 ;  /* 0x000000200804723c */ /* 0x002ff00000041804 */
[----:B------:R-:W-:Y:S01]  /*4ff0*/  HMMA.16816.F32.BF16 R116, R28, R100, R92 ;  /* 0x000000641c74723c */ /* 0x000fe2000004185c */
[----:B------:R-:W-:Y:S01]  /*5000*/  LDSM.16.M88.4 R92, [R204+0x4800] ;  /* 0x00480000cc5c783b */ /* 0x000fe20000000200 */
[----:B------:R-:W-:Y:S06]  /*5010*/  I2F R101, R195 ;  /* 0x000000c300657306 */ /* 0x000fec0000201400 */
[C---:B------:R-:W-:Y:S02]  /*5020*/  HMMA.16816.F32.BF16 R52, R16.reuse, R56, R52 ;  /* 0x000000381034723c */ /* 0x040fe40000041834 */
[----:B------:R-:W-:Y:S06]  /*5030*/  I2F R100, R194 ;  /* 0x000000c200647306 */ /* 0x000fec0000201400 */
[----:B------:R-:W-:Y:S01]  /*5040*/  HMMA.16816.F32.BF16 R96, R16, R58, R96 ;  /* 0x0000003a1060723c */ /* 0x000fe20000041860 */
[----:B------:R-:W1:Y:S01]  /*5050*/  LDSM.16.M88.4 R56, [R221+0x9800] ;  /* 0x00980000dd38783b */ /* 0x000e620000000200 */
[----:B------:R-:W-:-:S02]  /*5060*/  FMUL.FTZ R4, R4, c[0x0][0x2ec] ;  /* 0x0000bb0004047a20 */ /* 0x000fc40000410000 */
[----:B------:R-:W-:Y:S02]  /*5070*/  FMUL.FTZ R5, R5, c[0x0][0x2ec] ;  /* 0x0000bb0005057a20 */ /* 0x000fe40000410000 */
[----:B------:R-:W-:Y:S01]  /*5080*/  FMUL.FTZ R6, R6, c[0x0][0x2ec] ;  /* 0x0000bb0006067a20 */ /* 0x000fe20000410000 */
[----:B------:R-:W-:Y:S01]  /*5090*/  MUFU.TANH R198, R4 ;  /* 0x0000000400c67308 */ /* 0x000fe20000002400 */
[----:B------:R-:W-:Y:S07]  /*50a0*/  HMMA.16816.F32.BF16 R88, R28, R102, R88 ;  /* 0x000000661c58723c */ /* 0x000fee0000041858 */
[----:B------:R-:W-:Y:S01]  /*50b0*/  MUFU.TANH R103, R5 ;  /* 0x0000000500677308 */ /* 0x000fe20000002400 */
[----:B--2---:R-:W-:Y:S07]  /*50c0*/  HMMA.16816.F32.BF16 R116, R16, R112, R116 ;  /* 0x000000701074723c */ /* 0x004fee0000041874 */
[----:B------:R2:W-:Y:S01]  /*50d0*/  MUFU.TANH R102, R6 ;  /* 0x0000000600667308 */ /* 0x0005e20000002400 */
[----:B------:R-:W-:Y:S01]  /*50e0*/  HMMA.16816.F32.BF16 R44, R8, R34, R44 ;  /* 0x00000022082c723c */ /* 0x000fe2000004182c */
[----:B------:R-:W-:Y:S01]  /*50f0*/  FMUL.FTZ R112, R7, c[0x0][0x2ec] ;  /* 0x0000bb0007707a20 */ /* 0x000fe20000410000 */
[----:B------:R-:W3:Y:S05]  /*5100*/  LDSM.16.M88.4 R32, [R215+0x9000] ;  /* 0x00900000d720783b */ /* 0x000eea0000000200 */
[----:B------:R-:W4:Y:S01]  /*5110*/  MUFU.TANH R112, R112 ;  /* 0x0000007000707308 */ /* 0x000f220000002400 */
[----:B------:R-:W-:Y:S01]  /*5120*/  HMMA.16816.F32.BF16 R88, R16, R114, R88 ;  /* 0x000000721058723c */ /* 0x000fe20000041858 */
[----:B--2---:R-:W2:Y:S07]  /*5130*/  LDSM.16.M88.4 R4, [R219+0x5800] ;  /* 0x00580000db04783b */ /* 0x004eae0000000200 */
[----:B------:R-:W-:Y:S08]  /*5140*/  HMMA.16816.F32.BF16 R52, R12, R48, R52 ;  /* 0x000000300c34723c */ /* 0x000ff00000041834 */
[----:B-1----:R-:W-:Y:S01]  /*5150*/  HMMA.16816.F32.BF16 R84, R28, R56, R84 ;  /* 0x000000381c54723c */ /* 0x002fe20000041854 */
[----:B------:R-:W-:-:S02]  /*5160*/  FMUL.FTZ R44, R44, c[0x0][0x2ec] ;  /* 0x0000bb002c2c7a20 */ /* 0x000fc40000410000 */
[----:B------:R-:W-:Y:S02]  /*5170*/  FMUL.FTZ R45, R45, c[0x0][0x2ec] ;  /* 0x0000bb002d2d7a20 */ /* 0x000fe40000410000 */
[----:B------:R-:W-:Y:S01]  /*5180*/  FMUL.FTZ R46, R46, c[0x0][0x2ec] ;  /* 0x0000bb002e2e7a20 */ /* 0x000fe20000410000 */
[----:B------:R-:W-:Y:S01]  /*5190*/  MUFU.TANH R113, R44 ;  /* 0x0000002c00717308 */ /* 0x000fe20000002400 */
[----:B------:R-:W-:Y:S01]  /*51a0*/  FMUL.FTZ R47, R47, c[0x0][0x2ec] ;  /* 0x0000bb002f2f7a20 */ /* 0x000fe20000410000 */
[----:B------:R-:W-:Y:S01]  /*51b0*/  HMMA.16816.F32.BF16 R80, R28, R58, R80 ;  /* 0x0000003a1c50723c */ /* 0x000fe20000041850 */
[----:B------:R-:W1:Y:S05]  /*51c0*/  LDSM.16.M88.4 R56, [R221+0xa000] ;  /* 0x00a00000dd38783b */ /* 0x000e6a0000000200 */
[----:B------:R-:W-:Y:S02]  /*51d0*/  MUFU.TANH R199, R45 ;  /* 0x0000002d00c77308 */ /* 0x000fe40000002400 */
[C---:B------:R-:W-:Y:S01]  /*51e0*/  HMMA.16816.F32.BF16 R96, R12.reuse, R50, R96 ;  /* 0x000000320c60723c */ /* 0x040fe20000041860 */
[----:B------:R-:W5:Y:S05]  /*51f0*/  LDSM.16.M88.4 R48, [R204+0x5000] ;  /* 0x00500000cc30783b */ /* 0x000f6a0000000200 */
[----:B------:R-:W-:Y:S02]  /*5200*/  MUFU.TANH R115, R46 ;  /* 0x0000002e00737308 */ /* 0x000fe40000002400 */
[----:B---3--:R-:W-:Y:S06]  /*5210*/  HMMA.16816.F32.BF16 R116, R12, R32, R116 ;  /* 0x000000200c74723c */ /* 0x008fec0000041874 */
[----:B------:R3:W-:Y:S02]  /*5220*/  MUFU.TANH R114, R47 ;  /* 0x0000002f00727308 */ /* 0x0007e40000002400 */
[----:B--2---:R-:W-:Y:S08]  /*5230*/  HMMA.16816.F32.BF16 R84, R16, R4, R84 ;  /* 0x000000041054723c */ /* 0x004ff00000041854 */
[----:B------:R-:W-:Y:S01]  /*5240*/  HMMA.16816.F32.BF16 R88, R12, R34, R88 ;  /* 0x000000220c58723c */ /* 0x000fe20000041858 */
[----:B------:R-:W-:Y:S04]  /*5250*/  LDSM.16.M88.4 R32, [R204+0x5800] ;  /* 0x00580000cc20783b */ /* 0x000fe80000000200 */
[----:B---3--:R-:W2:Y:S03]  /*5260*/  LDSM.16.M88.4 R44, [R215+0x9800] ;  /* 0x00980000d72c783b */ /* 0x008ea60000000200 */
[----:B------:R-:W-:Y:S01]  /*5270*/  HMMA.16816.F32.BF16 R80, R16, R6, R80 ;  /* 0x000000061050723c */ /* 0x000fe20000041850 */
[----:B------:R-:W3:Y:S07]  /*5280*/  LDSM.16.M88.4 R4, [R219+0x6000] ;  /* 0x00600000db04783b */ /* 0x000eee0000000200 */
[----:B------:R-:W-:Y:S08]  /*5290*/  HMMA.16816.F32.BF16 R52, R8, R92, R52 ;  /* 0x0000005c0834723c */ /* 0x000ff00000041834 */
[C---:B-1----:R-:W-:Y:S08]  /*52a0*/  HMMA.16816.F32.BF16 R76, R28.reuse, R56, R76 ;  /* 0x000000381c4c723c */ /* 0x042ff0000004184c */
[----:B------:R-:W-:Y:S01]  /*52b0*/  HMMA.16816.F32.BF16 R72, R28, R58, R72 ;  /* 0x0000003a1c48723c */ /* 0x000fe20000041848 */
[----:B------:R-:W-:Y:S07]  /*52c0*/  LDSM.16.M88.4 R56, [R219+0x6800] ;  /* 0x00680000db38783b */ /* 0x000fee0000000200 */
[----:B-----5:R-:W-:Y:S01]  /*52d0*/  HMMA.16816.F32.BF16 R116, R8, R48, R116 ;  /* 0x000000300874723c */ /* 0x020fe20000041874 */
        /* <DEDUP_REMOVED lines=8> */
[C---:B--2---:R-:W-:Y:S06]  /*5360*/  HMMA.16816.F32.BF16 R84, R12.reuse, R44, R84 ;  /* 0x0000002c0c54723c */ /* 0x044fec0000041854 */
[----:B------:R-:W2:Y:S02]  /*5370*/  MUFU.TANH R202, R54 ;  /* 0x0000003600ca7308 */ /* 0x000ea40000002400 */
[----:B------:R-:W-:Y:S01]  /*5380*/  HMMA.16816.F32.BF16 R80, R12, R46, R80 ;  /* 0x0000002e0c50723c */ /* 0x000fe20000041850 */
[----:B------:R-:W5:Y:S05]  /*5390*/  LDSM.16.M88.4 R44, [R221+0xb000] ;  /* 0x00b00000dd2c783b */ /* 0x000f6a0000000200 */
[----:B------:R2:W-:Y:S02]  /*53a0*/  MUFU.TANH R203, R55 ;  /* 0x0000003700cb7308 */ /* 0x0005e40000002400 */
[----:B---3--:R-:W-:Y:S01]  /*53b0*/  HMMA.16816.F32.BF16 R76, R16, R4, R76 ;  /* 0x00000004104c723c */ /* 0x008fe2000004184c */
[----:B------:R-:W-:-:S07]  /*53c0*/  FMUL.FTZ R88, R88, c[0x0][0x2ec] ;  /* 0x0000bb0058587a20 */ /* 0x000fce0000410000 */
[----:B------:R-:W-:Y:S01]  /*53d0*/  HMMA.16816.F32.BF16 R72, R16, R6, R72 ;  /* 0x000000061048723c */ /* 0x000fe20000041848 */
[----:B------:R-:W-:Y:S04]  /*53e0*/  LDSM.16.M88.4 R4, [R215+0xa800] ;  /* 0x00a80000d704783b */ /* 0x000fe80000000200 */
[----:B--2---:R-:W2:Y:S03]  /*53f0*/  LDSM.16.M88.4 R52, [R221+0xa800] ;  /* 0x00a80000dd34783b */ /* 0x004ea60000000200 */
[----:B------:R-:W-:Y:S08]  /*5400*/  HMMA.16816.F32.BF16 R96, R8, R94, R96 ;  /* 0x0000005e0860723c */ /* 0x000ff00000041860 */
[C---:B-1----:R-:W-:Y:S08]  /*5410*/  HMMA.16816.F32.BF16 R76, R12.reuse, R48, R76 ;  /* 0x000000300c4c723c */ /* 0x042ff0000004184c */
[----:B------:R-:W-:Y:S01]  /*5420*/  HMMA.16816.F32.BF16 R72, R12, R50, R72 ;  /* 0x000000320c48723c */ /* 0x000fe20000041848 */
[----:B------:R-:W1:Y:S07]  /*5430*/  LDSM.16.M88.4 R48, [R219+0x7000] ;  /* 0x00700000db30783b */ /* 0x000e6e0000000200 */
[----:B-----5:R-:W-:Y:S01]  /*5440*/  HMMA.16816.F32.BF16 R60, R28, R44, R60 ;  /* 0x0000002c1c3c723c */ /* 0x020fe2000004183c */
[----:B------:R-:W-:-:S02]  /*5450*/  FMUL.FTZ R96, R96, c[0x0][0x2ec] ;  /* 0x0000bb0060607a20 */ /* 0x000fc40000410000 */
[----:B------:R-:W-:Y:S02]  /*5460*/  FMUL.FTZ R98, R98, c[0x0][0x2ec] ;  /* 0x0000bb0062627a20 */ /* 0x000fe40000410000 */
[----:B------:R3:W-:Y:S03]  /*5470*/  MUFU.TANH R205, R96 ;  /* 0x0000006000cd7308 */ /* 0x0007e60000002400 */
[C---:B------:R-:W-:Y:S01]  /*5480*/  HMMA.16816.F32.BF16 R24, R28.reuse, R46, R24 ;  /* 0x0000002e1c18723c */ /* 0x040fe20000041818 */
[----:B------:R-:W-:Y:S04]  /*5490*/  LDSM.16.M88.4 R44, [R215+0xb000] ;  /* 0x00b00000d72c783b */ /* 0x000fe80000000200 */
[----:B------:R-:W-:Y:S03]  /*54a0*/  MUFU.TANH R98, R98 ;  /* 0x0000006200627308 */ /* 0x000fe60000002400 */
[----:B--2---:R-:W-:Y:S01]  /*54b0*/  HMMA.16816.F32.BF16 R92, R28, R52, R68 ;  /* 0x000000341c5c723c */ /* 0x004fe20000041844 */
[----:B------:R-:W-:Y:S01]  /*54c0*/  LDSM.16.M88.4 R68, [R204+0x6000] ;  /* 0x00600000cc44783b */ /* 0x000fe20000000200 */
[----:B---3--:R-:W-:-:S02]  /*54d0*/  FMUL.FTZ R96, R97, c[0x0][0x2ec] ;  /* 0x0000bb0061607a20 */ /* 0x008fc40000410000 */
[----:B------:R-:W-:-:S04]  /*54e0*/  FMUL.FTZ R97, R99, c[0x0][0x2ec] ;  /* 0x0000bb0063617a20 */ /* 0x000fc80000410000 */
[----:B------:R-:W-:Y:S01]  /*54f0*/  HMMA.16816.F32.BF16 R64, R28, R54, R64 ;  /* 0x000000361c40723c */ /* 0x000fe20000041840 */
[----:B------:R-:W2:Y:S01]  /*5500*/  LDSM.16.M88.4 R52, [R221+0xb800] ;  /* 0x00b80000dd34783b */ /* 0x000ea20000000200 */
[----:B------:R-:W-:Y:S01]  /*5510*/  FMUL.FTZ R99, R116, c[0x0][0x2ec] ;  /* 0x0000bb0074637a20 */ /* 0x000fe20000410000 */
[----:B------:R-:W-:Y:S05]  /*5520*/  MUFU.TANH R96, R96 ;  /* 0x0000006000607308 */ /* 0x000fea0000002400 */
[----:B------:R-:W-:Y:S03]  /*5530*/  HMMA.16816.F32.BF16 R104, R108, R122, R104 ;  /* 0x0000007a6c68723c */ /* 0x000fe60000041868 */
[----:B------:R-:W-:Y:S05]  /*5540*/  MUFU.TANH R97, R97 ;  /* 0x0000006100617308 */ /* 0x000fea0000002400 */
[C---:B------:R-:W-:Y:S03]  /*5550*/  HMMA.16816.F32.BF16 R92, R16.reuse, R56, R92 ;  /* 0x00000038105c723c */ /* 0x040fe6000004185c */
[----:B------:R-:W3:Y:S04]  /*5560*/  MUFU.TANH R99, R99 ;  /* 0x0000006300637308 */ /* 0x000ee80000002400 */
[C---:B----4-:R-:W-:Y:S01]  /*5570*/  FFMA.FTZ R56, R0.reuse, R138, R112 ;  /* 0x0000008a00387223 */ /* 0x050fe20000010070 */
[----:B------:R-:W-:Y:S01]  /*5580*/  HMMA.16816.F32.BF16 R64, R16, R58, R64 ;  /* 0x0000003a1040723c */ /* 0x000fe20000041840 */
[----:B------:R-:W-:Y:S01]  /*5590*/  FFMA.FTZ R57, R0, R144, R202 ;  /* 0x0000009000397223 */ /* 0x000fe200000100ca */
[----:B------:R-:W-:-:S02]  /*55a0*/  IADD3 R202, R219, 0x4800, RZ ;  /* 0x00004800dbca7810 */ /* 0x000fc40007ffe0ff */
[----:B------:R-:W-:Y:S02]  /*55b0*/  FSEL R56, R56, -INF , !P4 ;  /* 0xff80000038387808 */ /* 0x000fe40006000000 */
[----:B------:R-:W-:Y:S01]  /*55c0*/  ISETP.GE.AND P4, PT, R145, R180, PT ;  /* 0x000000b49100720c */ /* 0x000fe20003f86270 */
[C---:B------:R-:W-:Y:S01]  /*55d0*/  FFMA.FTZ R59, R0.reuse, R138, R103 ;  /* 0x0000008a003b7223 */ /* 0x040fe20000010067 */
[----:B------:R-:W-:Y:S01]  /*55e0*/  HMMA.16816.F32.BF16 R84, R8, R32, R84 ;  /* 0x000000200854723c */ /* 0x000fe20000041854 */
[C---:B------:R-:W-:Y:S01]  /*55f0*/  FFMA.FTZ R58, R0.reuse, R140, R115 ;  /* 0x0000008c003a7223 */ /* 0x040fe20000010073 */
[----:B------:R-:W-:Y:S01]  /*5600*/  FSEL R57, R57, -INF , !P4 ;  /* 0xff80000039397808 */ /* 0x000fe20006000000 */
[----:B---3--:R-:W-:Y:S01]  /*5610*/  FFMA.FTZ R99, R0, R153, R99 ;  /* 0x0000009900637223 */ /* 0x008fe20000010063 */
[----:B------:R-:W-:Y:S02]  /*5620*/  FSEL R59, R59, -INF , !P6 ;  /* 0xff8000003b3b7808 */ /* 0x000fe40007000000 */
[----:B------:R-:W-:-:S02]  /*5630*/  ISETP.GE.AND P6, PT, R145, R181, PT ;  /* 0x000000b59100720c */ /* 0x000fc40003fc6270 */
[----:B------:R-:W-:Y:S01]  /*5640*/  HMMA.16816.F32.BF16 R80, R8, R34, R80 ;  /* 0x000000220850723c */ /* 0x000fe20000041850 */
[----:B------:R-:W3:Y:S01]  /*5650*/  LDSM.16.M88.4 R32, [R204+0x6800] ;  /* 0x00680000cc20783b */ /* 0x000ee20000000200 */
[-C--:B------:R-:W-:Y:S02]  /*5660*/  ISETP.GE.AND P4, PT, R151, R180.reuse, PT ;  /* 0x000000b49700720c */ /* 0x080fe40003f86270 */
[----:B------:R-:W-:Y:S02]  /*5670*/  FSEL R58, R58, -INF , !P1 ;  /* 0xff8000003a3a7808 */ /* 0x000fe40004800000 */
[----:B------:R-:W-:Y:S02]  /*5680*/  ISETP.GE.AND P1, PT, R147, R180, PT ;  /* 0x000000b49300720c */ /* 0x000fe40003f26270 */
[C---:B-1----:R-:W-:Y:S08]  /*5690*/  HMMA.16816.F32.BF16 R60, R16.reuse, R48, R60 ;  /* 0x00000030103c723c */ /* 0x042ff0000004183c */
[----:B------:R-:W-:Y:S01]  /*56a0*/  HMMA.16816.F32.BF16 R24, R16, R50, R24 ;  /* 0x000000321018723c */ /* 0x000fe20000041818 */
[----:B------:R-:W1:Y:S01]  /*56b0*/  LDSM.16.M88.4 R48, [R219+0x7800] ;  /* 0x00780000db30783b */ /* 0x000e620000000200 */
[----:B------:R-:W-:-:S02]  /*56c0*/  FMUL.FTZ R84, R84, c[0x0][0x2ec] ;  /* 0x0000bb0054547a20 */ /* 0x000fc40000410000 */
[----:B------:R-:W-:-:S04]  /*56d0*/  FMUL.FTZ R86, R86, c[0x0][0x2ec] ;  /* 0x0000bb0056567a20 */ /* 0x000fc80000410000 */
[----:B------:R-:W-:Y:S01]  /*56e0*/  HMMA.16816.F32.BF16 R20, R108, R120, R20 ;  /* 0x000000786c14723c */ /* 0x000fe20000041814 */
[----:B------:R4:W5:Y:S01]  /*56f0*/  MUFU.TANH R111, R88 ;  /* 0x00000058006f7308 */ /* 0x0009620000002400 */
[----:B------:R-:W-:Y:S02]  /*5700*/  FMUL.FTZ R80, R80, c[0x0][0x2ec] ;  /* 0x0000bb0050507a20 */ /* 0x000fe40000410000 */
[----:B------:R-:W-:-:S03]  /*5710*/  FMUL.FTZ R82, R82, c[0x0][0x2ec] ;  /* 0x0000bb0052527a20 */ /* 0x000fc60000410000 */
[----:B------:R-:W-:Y:S01]  /*5720*/  FMUL.FTZ R108, R117, c[0x0][0x2ec] ;  /* 0x0000bb00756c7a20 */ /* 0x000fe20000410000 */
[----:B------:R-:W-:Y:S01]  /*5730*/  HMMA.16816.F32.BF16 R92, R12, R4, R92 ;  /* 0x000000040c5c723c */ /* 0x000fe2000004185c */
[----:B------:R-:W-:Y:S01]  /*5740*/  FMUL.FTZ R109, R118, c[0x0][0x2ec] ;  /* 0x0000bb00766d7a20 */ /* 0x000fe20000410000 */
[----:B------:R-:W3:Y:S01]  /*5750*/  MUFU.TANH R82, R82 ;  /* 0x0000005200527308 */ /* 0x000ee20000002400 */
[----:B------:R-:W-:-:S04]  /*5760*/  FMUL.FTZ R110, R119, c[0x0][0x2ec] ;  /* 0x0000bb00776e7a20 */ /* 0x000fc80000410000 */
[----:B------:R-:W-:Y:S01]  /*5770*/  FFMA.FTZ R5, R0, R144, R201 ;  /* 0x0000009000057223 */ /* 0x000fe200000100c9 */
[----:B------:R-:W-:Y:S01]  /*5780*/  HMMA.16816.F32.BF16 R64, R12, R6, R64 ;  /* 0x000000060c40723c */ /* 0x000fe20000041840 */
[----:B----4-:R-:W-:Y:S01]  /*5790*/  FMUL.FTZ R88, R89, c[0x0][0x2ec] ;  /* 0x0000bb0059587a20 */ /* 0x010fe20000410000 */
[----:B------:R-:W4:Y:S01]  /*57a0*/  MUFU.TANH R108, R108 ;  /* 0x0000006c006c7308 */ /* 0x000f220000002400 */
[----:B------:R-:W-:Y:S01]  /*57b0*/  FMUL.FTZ R89, R90, c[0x0][0x2ec] ;  /* 0x0000bb005a597a20 */ /* 0x000fe20000410000 */
[----:B------:R-:W-:Y:S01]  /*57c0*/  FSEL R5, R5, -INF , !P6 ;  /* 0xff80000005057808 */ /* 0x000fe20007000000 */
[----:B------:R-:W-:Y:S01]  /*57d0*/  FMUL.FTZ R90, R91, c[0x0][0x2ec] ;  /* 0x0000bb005b5a7a20 */ /* 0x000fe20000410000 */
[----:B------:R-:W-:Y:S01]  /*57e0*/  ISETP.GE.AND P6, PT, R151, R181, PT ;  /* 0x000000b59700720c */ /* 0x000fe20003fc6270 */
[C---:B------:R-:W-:Y:S01]  /*57f0*/  FFMA.FTZ R7, R0.reuse, R148, R205 ;  /* 0x0000009400077223 */ /* 0x040fe200000100cd */
[----:B--2---:R-:W-:Y:S01]  /*5800*/  HMMA.16816.F32.BF16 R104, R28, R54, R104 ;  /* 0x000000361c68723c */ /* 0x004fe20000041868 */
[C---:B------:R-:W-:Y:S01]  /*5810*/  FFMA.FTZ R6, R0.reuse, R146, R200 ;  /* 0x0000009200067223 */ /* 0x040fe200000100c8 */
[----:B------:R2:W1:Y:S01]  /*5820*/  MUFU.TANH R91, R84 ;  /* 0x00000054005b7308 */ /* 0x0004620000002400 */
[C---:B-----5:R-:W-:Y:S01]  /*5830*/  FFMA.FTZ R111, R0.reuse, R157, R111 ;  /* 0x0000009d006f7223 */ /* 0x060fe2000001006f */
[----:B------:R-:W-:Y:S01]  /*5840*/  LOP3.LUT R4, R125, R126, RZ, 0xfc, !PT ;  /* 0x0000007e7d047212 */ /* 0x000fe200078efcff */
[----:B---3--:R-:W-:Y:S01]  /*5850*/  FFMA.FTZ R82, R0, R164, R82 ;  /* 0x000000a400527223 */ /* 0x008fe20000010052 */
[----:B------:R-:W-:-:S02]  /*5860*/  IADD3 R205, R219, 0x3800, RZ ;  /* 0x00003800dbcd7810 */ /* 0x000fc40007ffe0ff */
[----:B------:R-:W-:Y:S01]  /*5870*/  HMMA.16816.F32.BF16 R60, R12, R44, R60 ;  /* 0x0000002c0c3c723c */ /* 0x000fe2000004183c */
[C---:B------:R-:W-:Y:S01]  /*5880*/  IADD3 R201, R219.reuse, 0x5000, RZ ;  /* 0x00005000dbc97810 */ /* 0x040fe20007ffe0ff */
[----:B------:R-:W3:Y:S01]  /*5890*/  MUFU.TANH R89, R89 ;  /* 0x0000005900597308 */ /* 0x000ee20000002400 */
[----:B----4-:R-:W-:Y:S01]  /*58a0*/  FFMA.FTZ R108, R0, R156, R108 ;  /* 0x0000009c006c7223 */ /* 0x010fe2000001006c */
[----:B------:R-:W-:-:S04]  /*58b0*/  IADD3 R200, R219, 0x5800, RZ ;  /* 0x00005800dbc87810 */ /* 0x000fc80007ffe0ff */
[----:B------:R-:W-:Y:S01]  /*58c0*/  HMMA.16816.F32.BF16 R24, R12, R46, R24 ;  /* 0x0000002e0c18723c */ /* 0x000fe20000041818 */
[----:B------:R-:W4:Y:S01]  /*58d0*/  LDSM.16.M88.4 R44, [R215+0xb800] ;  /* 0x00b80000d72c783b */ /* 0x000f220000000200 */
[----:B--2---:R-:W-:Y:S01]  /*58e0*/  FMUL.FTZ R84, R85, c[0x0][0x2ec] ;  /* 0x0000bb0055547a20 */ /* 0x004fe20000410000 */
[----:B------:R-:W2:Y:S01]  /*58f0*/  MUFU.TANH R109, R109 ;  /* 0x0000006d006d7308 */ /* 0x000ea20000002400 */
[----:B------:R-:W-:Y:S02]  /*5900*/  FMUL.FTZ R85, R87, c[0x0][0x2ec] ;  /* 0x0000bb0057557a20 */ /* 0x000fe40000410000 */
[C---:B-1----:R-:W-:Y:S02]  /*5910*/  FFMA.FTZ R91, R0.reuse, R160, R91 ;  /* 0x000000a0005b7223 */ /* 0x042fe4000001005b */
[----:B------:R-:W-:Y:S01]  /*5920*/  HMMA.16816.F32.BF16 R20, R28, R52, R20 ;  /* 0x000000341c14723c */ /* 0x000fe20000041814 */
[----:B------:R-:W-:Y:S01]  /*5930*/  LDSM.16.M88.4 R28, [R204+0x7800] ;  /* 0x00780000cc1c783b */ /* 0x000fe20000000200 */
[C---:B---3--:R-:W-:Y:S01]  /*5940*/  FFMA.FTZ R89, R0.reuse, R157, R89 ;  /* 0x0000009d00597223 */ /* 0x048fe20000010059 */
[----:B------:R1:W-:Y:S05]  /*5950*/  MUFU.TANH R87, R80 ;  /* 0x0000005000577308 */ /* 0x0003ea0000002400 */
[----:B------:R-:W-:Y:S03]  /*5960*/  HMMA.16816.F32.BF16 R92, R8, R32, R92 ;  /* 0x00000020085c723c */ /* 0x000fe6000004185c */
[----:B------:R-:W3:Y:S01]  /*5970*/  MUFU.TANH R84, R84 ;  /* 0x0000005400547308 */ /* 0x000ee20000002400 */
[----:B--2---:R-:W-:-:S04]  /*5980*/  FFMA.FTZ R109, R0, R153, R109 ;  /* 0x00000099006d7223 */ /* 0x004fc8000001006d */
[----:B------:R-:W-:Y:S01]  /*5990*/  HMMA.16816.F32.BF16 R64, R8, R34, R64 ;  /* 0x000000220840723c */ /* 0x000fe20000041840 */
[----:B------:R-:W2:Y:S01]  /*59a0*/  LDSM.16.M88.4 R32, [R204+0x7000] ;  /* 0x00700000cc20783b */ /* 0x000ea20000000200 */
[----:B------:R-:W-:-:S04]  /*59b0*/  DEPBAR.LE SB0, 0x0 ;  /* 0x000080000000791a */ /* 0x000fc80000000000 */
[----:B-1----:R-:W-:Y:S01]  /*59c0*/  FMUL.FTZ R80, R81, c[0x0][0x2ec] ;  /* 0x0000bb0051507a20 */ /* 0x002fe20000410000 */
[----:B------:R-:W1:Y:S01]  /*59d0*/  MUFU.TANH R85, R85 ;  /* 0x0000005500557308 */ /* 0x000e620000002400 */
[C---:B------:R-:W-:Y:S01]  /*59e0*/  HMMA.16816.F32.BF16 R104, R16.reuse, R50, R104 ;  /* 0x000000321068723c */ /* 0x040fe20000041868 */
[----:B------:R-:W-:Y:S02]  /*59f0*/  FMUL.FTZ R81, R83, c[0x0][0x2ec] ;  /* 0x0000bb0053517a20 */ /* 0x000fe40000410000 */
[C---:B---3--:R-:W-:Y:S02]  /*5a00*/  FFMA.FTZ R84, R0.reuse, R162, R84 ;  /* 0x000000a200547223 */ /* 0x048fe40000010054 */
[----:B------:R-:W-:Y:S02]  /*5a10*/  FFMA.FTZ R87, R0, R164, R87 ;  /* 0x000000a400577223 */ /* 0x000fe40000010057 */
[----:B------:R-:W3:Y:S01]  /*5a20*/  MUFU.TANH R80, R80 ;  /* 0x0000005000507308 */ /* 0x000ee20000002400 */
[----:B------:R-:W-:Y:S01]  /*5a30*/  HMMA.16816.F32.BF16 R20, R16, R48, R20 ;  /* 0x000000301014723c */ /* 0x000fe20000041814 */
[----:B------:R-:W-:-:S02]  /*5a40*/  FMUL.FTZ R93, R93, c[0x0][0x2ec] ;  /* 0x0000bb005d5d7a20 */ /* 0x000fc40000410000 */
[----:B------:R-:W-:Y:S02]  /*5a50*/  FMUL.FTZ R92, R92, c[0x0][0x2ec] ;  /* 0x0000bb005c5c7a20 */ /* 0x000fe40000410000 */
[----:B------:R-:W-:Y:S02]  /*5a60*/  FMUL.FTZ R94, R94, c[0x0][0x2ec] ;  /* 0x0000bb005e5e7a20 */ /* 0x000fe40000410000 */
[----:B------:R-:W5:Y:S01]  /*5a70*/  MUFU.TANH R88, R88 ;  /* 0x0000005800587308 */ /* 0x000f620000002400 */
[----:B------:R-:W-:Y:S01]  /*5a80*/  HMMA.16816.F32.BF16 R76, R8, R68, R76 ;  /* 0x00000044084c723c */ /* 0x000fe2000004184c */
[----:B------:R-:W-:Y:S02]  /*5a90*/  FMUL.FTZ R53, R64, c[0x0][0x2ec] ;  /* 0x0000bb0040357a20 */ /* 0x000fe40000410000 */
[----:B-1----:R-:W-:Y:S02]  /*5aa0*/  FFMA.FTZ R85, R0, R162, R85 ;  /* 0x000000a200557223 */ /* 0x002fe40000010055 */
[----:B------:R-:W-:-:S02]  /*5ab0*/  FMUL.FTZ R52, R95, c[0x0][0x2ec] ;  /* 0x0000bb005f347a20 */ /* 0x000fc40000410000 */
[----:B------:R-:W1:Y:S01]  /*5ac0*/  MUFU.TANH R110, R110 ;  /* 0x0000006e006e7308 */ /* 0x000e620000002400 */
[----:B----4-:R-:W-:Y:S01]  /*5ad0*/  HMMA.16816.F32.BF16 R104, R12, R46, R104 ;  /* 0x0000002e0c68723c */ /* 0x010fe20000041868 */
[C---:B------:R-:W-:Y:S02]  /*5ae0*/  FFMA.FTZ R69, R0.reuse, R140, R113 ;  /* 0x0000008c00457223 */ /* 0x040fe40000010071 */
[C---:B------:R-:W-:Y:S02]  /*5af0*/  FFMA.FTZ R68, R0.reuse, R142, R114 ;  /* 0x0000008e00447223 */ /* 0x040fe40000010072 */
[----:B---3--:R-:W-:Y:S01]  /*5b00*/  FFMA.FTZ R80, R0, R166, R80 ;  /* 0x000000a600507223 */ /* 0x008fe20000010050 */
[----:B------:R-:W-:Y:S01]  /*5b10*/  FSEL R69, R69, -INF , !P5 ;  /* 0xff80000045457808 */ /* 0x000fe20006800000 */
[----:B------:R-:W3:Y:S01]  /*5b20*/  MUFU.TANH R90, R90 ;  /* 0x0000005a005a7308 */ /* 0x000ee20000002400 */
[----:B------:R-:W-:Y:S01]  /*5b30*/  HMMA.16816.F32.BF16 R72, R8, R70, R72 ;  /* 0x000000460848723c */ /* 0x000fe20000041848 */
[----:B------:R-:W-:Y:S01]  /*5b40*/  ISETP.GE.AND P5, PT, R147, R181, PT ;  /* 0x000000b59300720c */ /* 0x000fe20003fa6270 */
[----:B------:R-:W-:Y:S01]  /*5b50*/  FMUL.FTZ R48, R67, c[0x0][0x2ec] ;  /* 0x0000bb0043307a20 */ /* 0x000fe20000410000 */
[----:B------:R-:W-:Y:S01]  /*5b60*/  FSEL R68, R68, -INF , !P2 ;  /* 0xff80000044447808 */ /* 0x000fe20005000000 */
[----:B-----5:R-:W-:Y:S01]  /*5b70*/  FFMA.FTZ R88, R0, R158, R88 ;  /* 0x0000009e00587223 */ /* 0x020fe20000010058 */
[----:B------:R-:W-:-:S02]  /*5b80*/  FSEL R6, R6, -INF , !P5 ;  /* 0xff80000006067808 */ /* 0x000fc40006800000 */
[----:B------:R-:W-:Y:S01]  /*5b90*/  FFMA.FTZ R70, R0, R142, R199 ;  /* 0x0000008e00467223 */ /* 0x000fe200000100c7 */
[----:B------:R-:W-:Y:S01]  /*5ba0*/  HMMA.16816.F32.BF16 R20, R12, R44, R20 ;  /* 0x0000002c0c14723c */ /* 0x000fe20000041814 */
[----:B------:R-:W-:Y:S01]  /*5bb0*/  FMUL.FTZ R71, R77, c[0x0][0x2ec] ;  /* 0x0000bb004d477a20 */ /* 0x000fe20000410000 */
[----:B------:R-:W-:Y:S01]  /*5bc0*/  I2F R120, R178 ;  /* 0x000000b200787306 */ /* 0x000fe20000201400 */
[----:B------:R-:W-:Y:S01]  /*5bd0*/  FMUL.FTZ R76, R76, c[0x0][0x2ec] ;  /* 0x0000bb004c4c7a20 */ /* 0x000fe20000410000 */
[----:B------:R-:W-:Y:S01]  /*5be0*/  FSEL R70, R70, -INF , !P3 ;  /* 0xff80000046467808 */ /* 0x000fe20005800000 */
[----:B------:R-:W-:Y:S01]  /*5bf0*/  FMUL.FTZ R77, R78, c[0x0][0x2ec] ;  /* 0x0000bb004e4d7a20 */ /* 0x000fe20000410000 */
[-C--:B------:R-:W-:Y:S01]  /*5c00*/  ISETP.GE.AND P3, PT, R149, R181.reuse, PT ;  /* 0x000000b59500720c */ /* 0x080fe20003f66270 */
[----:B------:R-:W-:Y:S01]  /*5c10*/  FMUL.FTZ R78, R79, c[0x0][0x2ec] ;  /* 0x0000bb004f4e7a20 */ /* 0x000fe20000410000 */
[C---:B--2---:R-:W-:Y:S01]  /*5c20*/  HMMA.16816.F32.BF16 R60, R8.reuse, R32, R60 ;  /* 0x00000020083c723c */ /* 0x044fe2000004183c */
[-C--:B------:R-:W-:Y:S01]  /*5c30*/  ISETP.GE.AND P5, PT, R154, R181.reuse, PT ;  /* 0x000000b59a00720c */ /* 0x080fe20003fa6270 */
[----:B------:R-:W2:Y:S01]  /*5c40*/  MUFU.TANH R76, R76 ;  /* 0x0000004c004c7308 */ /* 0x000ea20000002400 */
[----:B------:R-:W-:Y:S01]  /*5c50*/  FSEL R7, R7, -INF , !P3 ;  /* 0xff80000007077808 */ /* 0x000fe20005800000 */
[----:B-1----:R-:W-:Y:S01]  /*5c60*/  FFMA.FTZ R110, R0, R156, R110 ;  /* 0x0000009c006e7223 */ /* 0x002fe2000001006e */
[-C--:B------:R-:W-:Y:S01]  /*5c70*/  ISETP.GE.AND P3, PT, R152, R181.reuse, PT ;  /* 0x000000b59800720c */ /* 0x080fe20003f66270 */
[----:B---3--:R-:W-:Y:S01]  /*5c80*/  FFMA.FTZ R90, R0, R158, R90 ;  /* 0x0000009e005a7223 */ /* 0x008fe2000001005a */
[----:B------:R-:W-:Y:S01]  /*5c90*/  ISETP.GE.AND P2, PT, R149, R180, PT ;  /* 0x000000b49500720c */ /* 0x000fe20003f46270 */
[C---:B------:R-:W-:Y:S01]  /*5ca0*/  HMMA.16816.F32.BF16 R24, R8.reuse, R34, R24 ;  /* 0x000000220818723c */ /* 0x040fe20000041818 */
[----:B------:R-:W-:Y:S01]  /*5cb0*/  FMUL.FTZ R72, R72, c[0x0][0x2ec] ;  /* 0x0000bb0048487a20 */ /* 0x000fe20000410000 */
[----:B------:R-:W1:Y:S01]  /*5cc0*/  MUFU.TANH R77, R77 ;  /* 0x0000004d004d7308 */ /* 0x000e620000002400 */
[----:B------:R-:W-:Y:S01]  /*5cd0*/  FMUL.FTZ R75, R75, c[0x0][0x2ec] ;  /* 0x0000bb004b4b7a20 */ /* 0x000fe20000410000 */
[----:B------:R-:W-:Y:S01]  /*5ce0*/  FSEL R241, R108, -INF , !P3 ;  /* 0xff8000006cf17808 */ /* 0x000fe20005800000 */
[----:B------:R-:W-:Y:S01]  /*5cf0*/  FMUL.FTZ R74, R74, c[0x0][0x2ec] ;  /* 0x0000bb004a4a7a20 */ /* 0x000fe20000410000 */
[-C--:B------:R-:W-:Y:S01]  /*5d00*/  ISETP.GE.AND P3, PT, R161, R181.reuse, PT ;  /* 0x000000b5a100720c */ /* 0x080fe20003f66270 */
[----:B------:R-:W-:Y:S01]  /*5d10*/  FMUL.FTZ R73, R73, c[0x0][0x2ec] ;  /* 0x0000bb0049497a20 */ /* 0x000fe20000410000 */
[C---:B------:R-:W-:Y:S01]  /*5d20*/  HMMA.16816.F32.BF16 R104, R8.reuse, R30, R104 ;  /* 0x0000001e0868723c */ /* 0x040fe20000041868 */
[----:B------:R-:W-:Y:S01]  /*5d30*/  FMUL.FTZ R32, R65, c[0x0][0x2ec] ;  /* 0x0000bb0041207a20 */ /* 0x000fe20000410000 */
[----:B------:R3:W4:Y:S01]  /*5d40*/  MUFU.TANH R79, R72 ;  /* 0x00000048004f7308 */ /* 0x0007220000002400 */
[----:B------:R-:W-:Y:S01]  /*5d50*/  FSEL R145, R91, -INF , !P3 ;  /* 0xff8000005b917808 */ /* 0x000fe20005800000 */
[----:B------:R-:W-:Y:S01]  /*5d60*/  FMUL.FTZ R33, R66, c[0x0][0x2ec] ;  /* 0x0000bb0042217a20 */ /* 0x000fe20000410000 */
[-C--:B------:R-:W-:Y:S01]  /*5d70*/  ISETP.GE.AND P3, PT, R167, R181.reuse, PT ;  /* 0x000000b5a700720c */ /* 0x080fe20003f66270 */
[-C--:B--2---:R-:W-:Y:S01]  /*5d80*/  FFMA.FTZ R76, R0, R168.reuse, R76 ;  /* 0x000000a8004c7223 */ /* 0x084fe2000001004c */
[----:B------:R-:W-:Y:S01]  /*5d90*/  FSEL R240, R99, -INF , !P5 ;  /* 0xff80000063f07808 */ /* 0x000fe20006800000 */
[----:B------:R-:W-:Y:S01]  /*5da0*/  HMMA.16816.F32.BF16 R20, R8, R28, R20 ;  /* 0x0000001c0814723c */ /* 0x000fe20000041814 */
[----:B------:R-:W-:Y:S01]  /*5db0*/  FMUL.FTZ R60, R60, c[0x0][0x2ec] ;  /* 0x0000bb003c3c7a20 */ /* 0x000fe20000410000 */
[----:B------:R2:W-:Y:S01]  /*5dc0*/  MUFU.TANH R112, R75 ;  /* 0x0000004b00707308 */ /* 0x0005e20000002400 */
[----:B------:R-:W-:Y:S01]  /*5dd0*/  FSEL R236, R80, -INF , !P3 ;  /* 0xff80000050ec7808 */ /* 0x000fe20005800000 */
[----:B------:R-:W-:Y:S01]  /*5de0*/  FMUL.FTZ R35, R61, c[0x0][0x2ec] ;  /* 0x0000bb003d237a20 */ /* 0x000fe20000410000 */
[-C--:B------:R-:W-:Y:S01]  /*5df0*/  ISETP.GE.AND P5, PT, R159, R181.reuse, PT ;  /* 0x000000b59f00720c */ /* 0x080fe20003fa6270 */
[----:B-1----:R-:W-:Y:S01]  /*5e00*/  FFMA.FTZ R77, R0, R168, R77 ;  /* 0x000000a8004d7223 */ /* 0x002fe2000001004d */
[-C--:B------:R-:W-:Y:S01]  /*5e10*/  ISETP.GE.AND P3, PT, R173, R181.reuse, PT ;  /* 0x000000b5ad00720c */ /* 0x080fe20003f66270 */
[----:B------:R-:W-:Y:S01]  /*5e20*/  FMUL.FTZ R25, R25, c[0x0][0x2ec] ;  /* 0x0000bb0019197a20 */ /* 0x000fe20000410000 */
[----:B------:R-:W-:Y:S01]  /*5e30*/  FSEL R242, R88, -INF , !P5 ;  /* 0xff80000058f27808 */ /* 0x000fe20006800000 */
[C---:B---3--:R-:W-:Y:S01]  /*5e40*/  FFMA.FTZ R72, R0.reuse, R150, R97 ;  /* 0x0000009600487223 */ /* 0x048fe20000010061 */
[----:B------:R-:W1:Y:S01]  /*5e50*/  MUFU.TANH R93, R93 ;  /* 0x0000005d005d7308 */ /* 0x000e620000002400 */
[----:B----4-:R-:W-:Y:S01]  /*5e60*/  FFMA.FTZ R79, R0, R172, R79 ;  /* 0x000000ac004f7223 */ /* 0x010fe2000001004f */
[-C--:B------:R-:W-:Y:S01]  /*5e70*/  ISETP.GE.AND P5, PT, R165, R181.reuse, PT ;  /* 0x000000b5a500720c */ /* 0x080fe20003fa6270 */
[----:B------:R-:W-:Y:S01]  /*5e80*/  FMUL.FTZ R18, R24, c[0x0][0x2ec] ;  /* 0x0000bb0018127a20 */ /* 0x000fe20000410000 */
[----:B------:R-:W-:Y:S01]  /*5e90*/  FSEL R72, R72, -INF , !P4 ;  /* 0xff80000048487808 */ /* 0x000fe20006000000 */
[----:B------:R-:W-:Y:S01]  /*5ea0*/  FMUL.FTZ R15, R104, c[0x0][0x2ec] ;  /* 0x0000bb00680f7a20 */ /* 0x000fe20000410000 */
[----:B------:R-:W-:Y:S01]  /*5eb0*/  ISETP.GE.AND P4, PT, R155, R180, PT ;  /* 0x000000b49b00720c */ /* 0x000fe20003f86270 */
[----:B--2---:R-:W-:Y:S01]  /*5ec0*/  FFMA.FTZ R75, R0, R150, R96 ;  /* 0x00000096004b7223 */ /* 0x004fe20000010060 */
[----:B------:R-:W2:Y:S01]  /*5ed0*/  MUFU.TANH R86, R86 ;  /* 0x0000005600567308 */ /* 0x000ea20000002400 */
[----:B------:R-:W-:Y:S01]  /*5ee0*/  FMUL.FTZ R17, R63, c[0x0][0x2ec] ;  /* 0x0000bb003f117a20 */ /* 0x000fe20000410000 */
[----:B------:R-:W-:Y:S01]  /*5ef0*/  FSEL R237, R89, -INF , !P4 ;  /* 0xff80000059ed7808 */ /* 0x000fe20006000000 */
[----:B------:R-:W-:Y:S01]  /*5f00*/  FMUL.FTZ R13, R26, c[0x0][0x2ec] ;  /* 0x0000bb001a0d7a20 */ /* 0x000fe20000410000 */
[----:B------:R-:W-:Y:S01]  /*5f10*/  FSEL R75, R75, -INF , !P6 ;  /* 0xff8000004b4b7808 */ /* 0x000fe20007000000 */
[----:B------:R-:W-:Y:S01]  /*5f20*/  FMUL.FTZ R62, R62, c[0x0][0x2ec] ;  /* 0x0000bb003e3e7a20 */ /* 0x000fe20000410000 */
[-C--:B------:R-:W-:Y:S01]  /*5f30*/  ISETP.GE.AND P6, PT, R155, R181.reuse, PT ;  /* 0x000000b59b00720c */ /* 0x080fe20003fc6270 */
[----:B------:R-:W-:Y:S01]  /*5f40*/  FMUL.FTZ R9, R21, c[0x0][0x2ec] ;  /* 0x0000bb0015097a20 */ /* 0x000fe20000410000 */
[----:B------:R3:W4:Y:S01]  /*5f50*/  MUFU.TANH R103, R74 ;  /* 0x0000004a00677308 */ /* 0x0007220000002400 */
[----:B------:R-:W-:Y:S01]  /*5f60*/  ISETP.GE.AND P4, PT, R163, R180, PT ;  /* 0x000000b4a300720c */ /* 0x000fe20003f86270 */
[----:B-1----:R-:W-:Y:S01]  /*5f70*/  FFMA.FTZ R93, R0, R120, R93 ;  /* 0x00000078005d7223 */ /* 0x002fe2000001005d */
[----:B------:R-:W-:Y:S01]  /*5f80*/  FSEL R243, R111, -INF , !P6 ;  /* 0xff8000006ff37808 */ /* 0x000fe20007000000 */
[----:B------:R-:W-:Y:S01]  /*5f90*/  FMUL.FTZ R14, R27, c[0x0][0x2ec] ;  /* 0x0000bb001b0e7a20 */ /* 0x000fe20000410000 */
[-C--:B------:R-:W-:Y:S01]  /*5fa0*/  ISETP.GE.AND P6, PT, R163, R181.reuse, PT ;  /* 0x000000b5a300720c */ /* 0x080fe20003fc6270 */
[----:B------:R-:W-:Y:S01]  /*5fb0*/  FMUL.FTZ R10, R22, c[0x0][0x2ec] ;  /* 0x0000bb00160a7a20 */ /* 0x000fe20000410000 */
[----:B------:R-:W-:Y:S01]  /*5fc0*/  FSEL R150, R85, -INF , !P4 ;  /* 0xff80000055967808 */ /* 0x000fe20006000000 */
[----:B------:R-:W1:Y:S01]  /*5fd0*/  MUFU.TANH R81, R81 ;  /* 0x0000005100517308 */ /* 0x000e620000002400 */
[----:B------:R-:W-:Y:S01]  /*5fe0*/  ISETP.GE.AND P4, PT, R169, R180, PT ;  /* 0x000000b4a900720c */ /* 0x000fe20003f86270 */
[----:B--2---:R-:W-:Y:S01]  /*5ff0*/  FFMA.FTZ R86, R0, R160, R86 ;  /* 0x000000a000567223 */ /* 0x004fe20000010056 */
[----:B------:R-:W-:Y:S01]  /*6000*/  FSEL R164, R79, -INF , !P3 ;  /* 0xff8000004fa47808 */ /* 0x000fe20005800000 */
[----:B------:R-:W-:Y:S01]  /*6010*/  FMUL.FTZ R11, R23, c[0x0][0x2ec] ;  /* 0x0000bb00170b7a20 */ /* 0x000fe20000410000 */
[-C--:B------:R-:W-:Y:S01]  /*6020*/  ISETP.GE.AND P3, PT, R178, R181.reuse, PT ;  /* 0x000000b5b200720c */ /* 0x080fe20003f66270 */
[----:B------:R-:W-:Y:S01]  /*6030*/  FMUL.FTZ R20, R20, c[0x0][0x2ec] ;  /* 0x0000bb0014147a20 */ /* 0x000fe20000410000 */
[----:B------:R-:W-:Y:S01]  /*6040*/  FSEL R147, R87, -INF , !P5 ;  /* 0xff80000057937808 */ /* 0x000fe20006800000 */
[----:B---3--:R-:W-:Y:S01]  /*6050*/  FFMA.FTZ R74, R0, R146, R203 ;  /* 0x00000092004a7223 */ /* 0x008fe200000100cb */
[----:B------:R-:W2:Y:S01]  /*6060*/  MUFU.TANH R71, R71 ;  /* 0x0000004700477308 */ /* 0x000ea20000002400 */
[----:B------:R-:W-:Y:S01]  /*6070*/  FSEL R146, R84, -INF , !P6 ;  /* 0xff80000054927808 */ /* 0x000fe20007000000 */
[----:B------:R-:W-:Y:S01]  /*6080*/  FMUL.FTZ R67, R106, c[0x0][0x2ec] ;  /* 0x0000bb006a437a20 */ /* 0x000fe20000410000 */
[----:B------:R-:W-:Y:S01]  /*6090*/  ISETP.GE.AND P6, PT, R169, R181, PT ;  /* 0x000000b5a900720c */ /* 0x000fe20003fc6270 */
[----:B------:R-:W-:Y:S01]  /*60a0*/  FMUL.FTZ R65, R107, c[0x0][0x2ec] ;  /* 0x0000bb006b417a20 */ /* 0x000fe20000410000 */
[----:B------:R-:W-:Y:S01]  /*60b0*/  FSEL R74, R74, -INF , !P1 ;  /* 0xff8000004a4a7808 */ /* 0x000fe20004800000 */
[----:B----4-:R-:W-:Y:S01]  /*60c0*/  FFMA.FTZ R103, R0, R172, R103 ;  /* 0x000000ac00677223 */ /* 0x010fe20000010067 */
[----:B------:R-:W-:Y:S01]  /*60d0*/  ISETP.GE.AND P1, PT, R154, R180, PT ;  /* 0x000000b49a00720c */ /* 0x000fe20003f26270 */
[----:B------:R-:W3:Y:S01]  /*60e0*/  MUFU.TANH R34, R60 ;  /* 0x0000003c00227308 */ /* 0x000ee20000002400 */
[C---:B-1----:R-:W-:Y:S01]  /*60f0*/  FFMA.FTZ R81, R0.reuse, R166, R81 ;  /* 0x000000a600517223 */ /* 0x042fe20000010051 */
[----:B------:R-:W-:Y:S01]  /*6100*/  FSEL R166, R77, -INF , !P4 ;  /* 0xff8000004da67808 */ /* 0x000fe20006000000 */
[----:B------:R-:W-:Y:S01]  /*6110*/  FFMA.FTZ R112, R0, R174, R112 ;  /* 0x000000ae00707223 */ /* 0x000fe20000010070 */
[----:B------:R-:W-:Y:S01]  /*6120*/  FSEL R238, R109, -INF , !P1 ;  /* 0xff8000006dee7808 */ /* 0x000fe20004800000 */
[----:B------:R-:W-:Y:S01]  /*6130*/  FMUL.FTZ R105, R105, c[0x0][0x2ec] ;  /* 0x0000bb0069697a20 */ /* 0x000fe20000410000 */
[----:B------:R-:W-:-:S02]  /*6140*/  ISETP.GE.AND P1, PT, R159, R180, PT ;  /* 0x000000b49f00720c */ /* 0x000fc40003f26270 */
[----:B------:R-:W1:Y:S01]  /*6150*/  MUFU.TANH R78, R78 ;  /* 0x0000004e004e7308 */ /* 0x000e620000002400 */
[----:B------:R-:W-:Y:S01]  /*6160*/  ISETP.GE.AND P4, PT, R175, R180, PT ;  /* 0x000000b4af00720c */ /* 0x000fe20003f86270 */
[C---:B--2---:R-:W-:Y:S01]  /*6170*/  FFMA.FTZ R71, R0.reuse, R170, R71 ;  /* 0x000000aa00477223 */ /* 0x044fe20000010047 */
[----:B------:R-:W-:Y:S02]  /*6180*/  ISETP.GE.AND P5, PT, R171, R181, PT ;  /* 0x000000b5ab00720c */ /* 0x000fe40003fa6270 */
[----:B------:R-:W-:Y:S02]  /*6190*/  IADD3 R203, R219, 0x4000, RZ ;  /* 0x00004000dbcb7810 */ /* 0x000fe40007ffe0ff */
[----:B------:R-:W-:Y:S01]  /*61a0*/  FSEL R162, R71, -INF , !P5 ;  /* 0xff80000047a27808 */ /* 0x000fe20006800000 */
[----:B------:R2:W4:Y:S01]  /*61b0*/  MUFU.TANH R83, R73 ;  /* 0x0000004900537308 */ /* 0x0005220000002400 */
[----:B---3--:R-:W-:Y:S01]  /*61c0*/  FFMA.FTZ R34, R0, R183, R34 ;  /* 0x000000b700227223 */ /* 0x008fe20000010022 */
[----:B------:R-:W-:-:S02]  /*61d0*/  ISETP.GE.AND P5, PT, R177, R181, PT ;  /* 0x000000b5b100720c */ /* 0x000fc40003fa6270 */
[----:B------:R-:W-:-:S04]  /*61e0*/  IADD3 R199, R219, 0x6000, RZ ;  /* 0x00006000dbc77810 */ /* 0x000fc80007ffe0ff */
[----:B------:R-:W3:Y:S01]  /*61f0*/  MUFU.TANH R92, R92 ;  /* 0x0000005c005c7308 */ /* 0x000ee20000002400 */
[----:B-1----:R-:W-:Y:S01]  /*6200*/  FFMA.FTZ R78, R0, R170, R78 ;  /* 0x000000aa004e7223 */ /* 0x002fe2000001004e */
[----:B------:R-:W-:Y:S02]  /*6210*/  FSEL R170, R112, -INF , !P4 ;  /* 0xff80000070aa7808 */ /* 0x000fe40006000000 */
[----:B------:R-:W-:Y:S01]  /*6220*/  ISETP.GE.AND P4, PT, R182, R180, PT ;  /* 0x000000b4b600720c */ /* 0x000fe20003f86270 */
[----:B--2---:R-:W-:-:S03]  /*6230*/  FFMA.FTZ R73, R0, R148, R98 ;  /* 0x0000009400497223 */ /* 0x004fc60000010062 */
[----:B------:R-:W1:Y:S01]  /*6240*/  MUFU.TANH R12, R25 ;  /* 0x00000019000c7308 */ /* 0x000e620000002400 */
[----:B------:R-:W-:Y:S01]  /*6250*/  FSEL R148, R90, -INF , !P1 ;  /* 0xff8000005a947808 */ /* 0x000fe20004800000 */
[----:B----4-:R-:W-:Y:S01]  /*6260*/  FFMA.FTZ R83, R0, R174, R83 ;  /* 0x000000ae00537223 */ /* 0x010fe20000010053 */
[-C--:B------:R-:W-:Y:S02]  /*6270*/  ISETP.GE.AND P1, PT, R165, R180.reuse, PT ;  /* 0x000000b4a500720c */ /* 0x080fe40003f26270 */
[----:B------:R-:W-:Y:S02]  /*6280*/  FSEL R73, R73, -INF , !P2 ;  /* 0xff80000049497808 */ /* 0x000fe40005000000 */
[----:B------:R-:W-:Y:S01]  /*6290*/  ISETP.GE.AND P2, PT, R152, R180, PT ;  /* 0x000000b49800720c */ /* 0x000fe20003f46270 */
[----:B------:R-:W2:Y:S01]  /*62a0*/  MUFU.TANH R94, R94 ;  /* 0x0000005e005e7308 */ /* 0x000ea20000002400 */
[----:B------:R-:W-:Y:S01]  /*62b0*/  FSEL R153, R82, -INF , !P1 ;  /* 0xff80000052997808 */ /* 0x000fe20004800000 */
[----:B---3--:R-:W-:Y:S01]  /*62c0*/  FFMA.FTZ R92, R0, R176, R92 ;  /* 0x000000b0005c7223 */ /* 0x008fe2000001005c */
[----:B------:R-:W-:-:S02]  /*62d0*/  FSEL R239, R110, -INF , !P2 ;  /* 0xff8000006eef7808 */ /* 0x000fc40005000000 */
[----:B------:R-:W-:Y:S02]  /*62e0*/  ISETP.GE.AND P2, PT, R161, R180, PT ;  /* 0x000000b4a100720c */ /* 0x000fe40003f46270 */
[----:B------:R-:W-:Y:S01]  /*62f0*/  FSEL R161, R76, -INF , !P6 ;  /* 0xff8000004ca17808 */ /* 0x000fe20007000000 */
[----:B------:R-:W-:Y:S01]  /*6300*/  I2F R121, R182 ;  /* 0x000000b600797306 */ /* 0x000fe20000201400 */
[-C--:B------:R-:W-:Y:S01]  /*6310*/  ISETP.GE.AND P6, PT, R175, R181.reuse, PT ;  /* 0x000000b5af00720c */ /* 0x080fe20003fc6270 */
[----:B-1----:R-:W-:Y:S01]  /*6320*/  FFMA.FTZ R12, R0, R190, R12 ;  /* 0x000000be000c7223 */ /* 0x002fe2000001000c */
[----:B------:R-:W-:Y:S02]  /*6330*/  FSEL R175, R93, -INF , !P3 ;  /* 0xff8000005daf7808 */ /* 0x000fe40005800000 */
[----:B------:R-:W-:Y:S02]  /*6340*/  FSEL R149, R86, -INF , !P2 ;  /* 0xff80000056957808 */ /* 0x000fe40005000000 */
[----:B------:R-:W-:Y:S01]  /*6350*/  ISETP.GE.AND P3, PT, R186, R181, PT ;  /* 0x000000b5ba00720c */ /* 0x000fe20003f66270 */
[----:B------:R-:W1:Y:S01]  /*6360*/  MUFU.TANH R53, R53 ;  /* 0x0000003500357308 */ /* 0x000e620000002400 */
[----:B------:R-:W-:Y:S01]  /*6370*/  ISETP.GE.AND P2, PT, R167, R180, PT ;  /* 0x000000b4a700720c */ /* 0x000fe20003f46270 */
[----:B--2---:R-:W-:Y:S01]  /*6380*/  FFMA.FTZ R94, R0, R176, R94 ;  /* 0x000000b0005e7223 */ /* 0x004fe2000001005e */
[----:B------:R-:W-:-:S02]  /*6390*/  ISETP.GE.AND P1, PT, R171, R180, PT ;  /* 0x000000b4ab00720c */ /* 0x000fc40003f26270 */
[----:B------:R-:W-:Y:S02]  /*63a0*/  FSEL R160, R34, -INF , !P3 ;  /* 0xff80000022a07808 */ /* 0x000fe40005800000 */
[----:B------:R-:W-:Y:S01]  /*63b0*/  FSEL R154, R81, -INF , !P2 ;  /* 0xff800000519a7808 */ /* 0x000fe20005000000 */
[----:B------:R-:W2:Y:S01]  /*63c0*/  MUFU.TANH R32, R32 ;  /* 0x0000002000207308 */ /* 0x000ea20000002400 */
[----:B------:R-:W-:Y:S02]  /*63d0*/  FSEL R167, R78, -INF , !P1 ;  /* 0xff8000004ea77808 */ /* 0x000fe40004800000 */
[----:B------:R-:W-:Y:S02]  /*63e0*/  ISETP.GE.AND P3, PT, R192, R181, PT ;  /* 0x000000b5c000720c */ /* 0x000fe40003f66270 */
[-C--:B------:R-:W-:Y:S02]  /*63f0*/  ISETP.GE.AND P2, PT, R173, R180.reuse, PT ;  /* 0x000000b4ad00720c */ /* 0x080fe40003f46270 */
[----:B------:R-:W-:Y:S01]  /*6400*/  ISETP.GE.AND P1, PT, R177, R180, PT ;  /* 0x000000b4b100720c */ /* 0x000fe20003f26270 */
[----:B------:R-:W3:Y:S01]  /*6410*/  MUFU.TANH R15, R15 ;  /* 0x0000000f000f7308 */ /* 0x000ee20000002400 */
[----:B------:R-:W-:Y:S01]  /*6420*/  FSEL R163, R83, -INF , !P6 ;  /* 0xff80000053a37808 */ /* 0x000fe20007000000 */
[----:B-1----:R-:W-:Y:S01]  /*6430*/  FFMA.FTZ R53, R0, R121, R53 ;  /* 0x0000007900357223 */ /* 0x002fe20000010035 */
[----:B------:R-:W-:-:S02]  /*6440*/  FSEL R176, R92, -INF , !P5 ;  /* 0xff8000005cb07808 */ /* 0x000fc40006800000 */
[----:B------:R-:W-:Y:S02]  /*6450*/  FSEL R157, R12, -INF , !P3 ;  /* 0xff8000000c9d7808 */ /* 0x000fe40005800000 */
[----:B------:R-:W-:Y:S01]  /*6460*/  FSEL R169, R103, -INF , !P2 ;  /* 0xff80000067a97808 */ /* 0x000fe20005000000 */
[----:B------:R-:W1:Y:S01]  /*6470*/  MUFU.TANH R52, R52 ;  /* 0x0000003400347308 */ /* 0x000e620000002400 */
[----:B--2---:R-:W-:Y:S01]  /*6480*/  FFMA.FTZ R32, R0, R179, R32 ;  /* 0x000000b300207223 */ /* 0x004fe20000010020 */
[-C--:B------:R-:W-:Y:S02]  /*6490*/  ISETP.GE.AND P6, PT, R182, R181.reuse, PT ;  /* 0x000000b5b600720c */ /* 0x080fe40003fc6270 */
[----:B------:R-:W-:Y:S02]  /*64a0*/  ISETP.GE.AND P5, PT, R184, R181, PT ;  /* 0x000000b5b800720c */ /* 0x000fe40003fa6270 */
[----:B------:R-:W-:Y:S02]  /*64b0*/  FSEL R172, R94, -INF , !P1 ;  /* 0xff8000005eac7808 */ /* 0x000fe40004800000 */
[----:B------:R-:W2:Y:S01]  /*64c0*/  MUFU.TANH R33, R33 ;  /* 0x0000002100217308 */ /* 0x000ea20000002400 */
[----:B---3--:R-:W-:Y:S01]  /*64d0*/  FFMA.FTZ R15, R0, R101, R15 ;  /* 0x00000065000f7223 */ /* 0x008fe2000001000f */
[----:B------:R-:W-:-:S02]  /*64e0*/  ISETP.GE.AND P3, PT, R195, R181, PT ;  /* 0x000000b5c300720c */ /* 0x000fc40003f66270 */
[-C--:B------:R-:W-:Y:S02]  /*64f0*/  ISETP.GE.AND P2, PT, R178, R180.reuse, PT ;  /* 0x000000b4b200720c */ /* 0x080fe40003f46270 */
[----:B------:R-:W-:Y:S02]  /*6500*/  ISETP.GE.AND P1, PT, R184, R180, PT ;  /* 0x000000b4b800720c */ /* 0x000fe40003f26270 */
[----:B------:R-:W3:Y:S01]  /*6510*/  MUFU.TANH R48, R48 ;  /* 0x0000003000307308 */ /* 0x000ee20000002400 */
[----:B-1----:R-:W-:Y:S01]  /*6520*/  FFMA.FTZ R52, R0, R120, R52 ;  /* 0x0000007800347223 */ /* 0x002fe20000010034 */
[----:B------:R-:W-:Y:S02]  /*6530*/  FSEL R174, R53, -INF , !P6 ;  /* 0xff80000035ae7808 */ /* 0x000fe40007000000 */
[----:B------:R-:W-:Y:S02]  /*6540*/  FSEL R173, R32, -INF , !P5 ;  /* 0xff80000020ad7808 */ /* 0x000fe40006800000 */
[----:B------:R-:W-:-:S02]  /*6550*/  FSEL R142, R15, -INF , !P3 ;  /* 0xff8000000f8e7808 */ /* 0x000fc40005800000 */
[----:B------:R-:W1:Y:S01]  /*6560*/  MUFU.TANH R35, R35 ;  /* 0x0000002300237308 */ /* 0x000e620000002400 */
[----:B--2---:R-:W-:Y:S01]  /*6570*/  FFMA.FTZ R33, R0, R121, R33 ;  /* 0x0000007900217223 */ /* 0x004fe20000010021 */
[----:B------:R-:W-:Y:S02]  /*6580*/  FSEL R171, R52, -INF , !P2 ;  /* 0xff80000034ab7808 */ /* 0x000fe40005000000 */
[----:B------:R-:W-:Y:S02]  /*6590*/  ISETP.GE.AND P6, PT, R188, R181, PT ;  /* 0x000000b5bc00720c */ /* 0x000fe40003fc6270 */
[----:B------:R-:W-:Y:S02]  /*65a0*/  FSEL R168, R33, -INF , !P4 ;  /* 0xff80000021a87808 */ /* 0x000fe40006000000 */
[----:B------:R-:W2:Y:S01]  /*65b0*/  MUFU.TANH R18, R18 ;  /* 0x0000001200127308 */ /* 0x000ea20000002400 */
[----:B---3--:R-:W-:Y:S01]  /*65c0*/  FFMA.FTZ R48, R0, R179, R48 ;  /* 0x000000b300307223 */ /* 0x008fe20000010030 */
[----:B------:R-:W-:-:S02]  /*65d0*/  ISETP.GE.AND P5, PT, R189, R181, PT ;  /* 0x000000b5bd00720c */ /* 0x000fc40003fa6270 */
[----:B------:R-:W-:Y:S02]  /*65e0*/  ISETP.GT.AND P3, PT, R230, R224, PT ;  /* 0x000000e0e600720c */ /* 0x000fe40003f64270 */
[----:B------:R-:W-:Y:S02]  /*65f0*/  FSEL R165, R48, -INF , !P1 ;  /* 0xff80000030a57808 */ /* 0x000fe40004800000 */
[----:B------:R-:W3:Y:S01]  /*6600*/  MUFU.TANH R16, R62 ;  /* 0x0000003e00107308 */ /* 0x000ee20000002400 */
[----:B-1----:R-:W-:Y:S01]  /*6610*/  FFMA.FTZ R35, R0, R185, R35 ;  /* 0x000000b900237223 */ /* 0x002fe20000010023 */
[-C--:B------:R-:W-:Y:S02]  /*6620*/  ISETP.GE.AND P2, PT, R186, R180.reuse, PT ;  /* 0x000000b4ba00720c */ /* 0x080fe40003f46270 */
[-C--:B------:R-:W-:Y:S02]  /*6630*/  ISETP.GE.AND P4, PT, R188, R180.reuse, PT ;  /* 0x000000b4bc00720c */ /* 0x080fe40003f86270 */
[----:B------:R-:W-:-:S02]  /*6640*/  ISETP.GE.AND P1, PT, R189, R180, PT ;  /* 0x000000b4bd00720c */ /* 0x000fc40003f26270 */
[----:B------:R-:W1:Y:S01]  /*6650*/  MUFU.TANH R17, R17 ;  /* 0x0000001100117308 */ /* 0x000e620000002400 */
[----:B--2---:R-:W-:Y:S01]  /*6660*/  FFMA.FTZ R18, R0, R187, R18 ;  /* 0x000000bb00127223 */ /* 0x004fe20000010012 */
[----:B------:R-:W-:Y:S02]  /*6670*/  FSEL R159, R35, -INF , !P6 ;  /* 0xff800000239f7808 */ /* 0x000fe40007000000 */
[----:B------:R-:W-:Y:S02]  /*6680*/  ISETP.GE.AND P6, PT, R193, R181, PT ;  /* 0x000000b5c100720c */ /* 0x000fe40003fc6270 */
[----:B------:R-:W-:Y:S02]  /*6690*/  FSEL R158, R18, -INF , !P5 ;  /* 0xff800000129e7808 */ /* 0x000fe40006800000 */
[----:B------:R-:W2:Y:S01]  /*66a0*/  MUFU.TANH R13, R13 ;  /* 0x0000000d000d7308 */ /* 0x000ea20000002400 */
[----:B---3--:R-:W-:Y:S01]  /*66b0*/  FFMA.FTZ R16, R0, R183, R16 ;  /* 0x000000b700107223 */ /* 0x008fe20000010010 */
[----:B------:R-:W-:-:S04]  /*66c0*/  ISETP.GE.AND P5, PT, R194, R181, PT ;  /* 0x000000b5c200720c */ /* 0x000fc80003fa6270 */
[----:B------:R-:W-:Y:S02]  /*66d0*/  FSEL R156, R16, -INF , !P2 ;  /* 0xff800000109c7808 */ /* 0x000fe40005000000 */
[----:B------:R-:W3:Y:S01]  /*66e0*/  MUFU.TANH R8, R20 ;  /* 0x0000001400087308 */ /* 0x000ee20000002400 */
        /* <DEDUP_REMOVED lines=8> */
[----:B---3--:R-:W-:Y:S01]  /*6770*/  FFMA.FTZ R8, R0, R191, R8 ;  /* 0x000000bf00087223 */ /* 0x008fe20000010008 */
[----:B------:R-:W-:-:S04]  /*6780*/  ISETP.GE.AND P1, PT, R194, R180, PT ;  /* 0x000000b4c200720c */ /* 0x000fc80003f26270 */
[----:B------:R-:W-:Y:S01]  /*6790*/  FSEL R144, R8, -INF , !P6 ;  /* 0xff80000008907808 */ /* 0x000fe20007000000 */
[C---:B------:R-:W-:Y:S01]  /*67a0*/  FFMA.FTZ R8, R0.reuse, R132, R102 ;  /* 0x0000008400087223 */ /* 0x040fe20000010066 */
[----:B------:R-:W3:Y:S01]  /*67b0*/  MUFU.TANH R10, R10 ;  /* 0x0000000a000a7308 */ /* 0x000ee20000002400 */
[----:B-1----:R-:W-:Y:S01]  /*67c0*/  FFMA.FTZ R9, R0, R100, R9 ;  /* 0x0000006400097223 */ /* 0x002fe20000010009 */
[----:B------:R-:W-:-:S04]  /*67d0*/  ISETP.GE.AND P6, PT, R133, R181, PT ;  /* 0x000000b58500720c */ /* 0x000fc80003fc6270 */
[----:B------:R-:W-:Y:S01]  /*67e0*/  FSEL R143, R9, -INF , !P5 ;  /* 0xff800000098f7808 */ /* 0x000fe20006800000 */
[C---:B------:R-:W-:Y:S01]  /*67f0*/  FFMA.FTZ R9, R0.reuse, R132, R198 ;  /* 0x0000008400097223 */ /* 0x040fe200000100c6 */
[----:B------:R-:W1:Y:S01]  /*6800*/  MUFU.TANH R11, R11 ;  /* 0x0000000b000b7308 */ /* 0x000e620000002400 */
[----:B--2---:R-:W-:Y:S01]  /*6810*/  FFMA.FTZ R14, R0, R190, R14 ;  /* 0x000000be000e7223 */ /* 0x004fe2000001000e */
[----:B------:R-:W-:Y:S02]  /*6820*/  ISETP.GE.AND P5, PT, R197, R181, PT ;  /* 0x000000b5c500720c */ /* 0x000fe40003fa6270 */
[----:B------:R-:W-:Y:S02]  /*6830*/  IADD3 R198, R219, 0x6800, RZ ;  /* 0x00006800dbc67810 */ /* 0x000fe40007ffe0ff */
[----:B------:R-:W-:Y:S02]  /*6840*/  FSEL R151, R14, -INF , !P2 ;  /* 0xff8000000e977808 */ /* 0x000fe40005000000 */
[----:B------:R-:W2:Y:S01]  /*6850*/  MUFU.TANH R140, R105 ;  /* 0x00000069008c7308 */ /* 0x000ea20000002400 */
[----:B---3--:R-:W-:Y:S01]  /*6860*/  FFMA.FTZ R10, R0, R191, R10 ;  /* 0x000000bf000a7223 */ /* 0x008fe2000001000a */
[----:B------:R-:W-:Y:S01]  /*6870*/  BAR.SYNC.DEFER_BLOCKING 0x0 ;  /* 0x0000000000007b1d */ /* 0x000fe20000010000 */
[----:B------:R-:W-:-:S02]  /*6880*/  ISETP.GE.AND P2, PT, R195, R180, PT ;  /* 0x000000b4c300720c */ /* 0x000fc40003f46270 */
[----:B------:R-:W-:Y:S02]  /*6890*/  FSEL R9, R9, -INF , !P6 ;  /* 0xff80000009097808 */ /* 0x000fe40007000000 */
[----:B------:R-:W-:Y:S01]  /*68a0*/  FSEL R139, R10, -INF , !P4 ;  /* 0xff8000000a8b7808 */ /* 0x000fe20006000000 */
[----:B------:R-:W3:Y:S01]  /*68b0*/  MUFU.TANH R67, R67 ;  /* 0x0000004300437308 */ /* 0x000ee20000002400 */
[----:B-1----:R-:W-:Y:S01]  /*68c0*/  FFMA.FTZ R11, R0, R100, R11 ;  /* 0x00000064000b7223 */ /* 0x002fe2000001000b */
[----:B------:R-:W-:-:S04]  /*68d0*/  ISETP.GE.AND P4, PT, R133, R180, PT ;  /* 0x000000b48500720c */ /* 0x000fc80003f86270 */
[----:B------:R-:W-:Y:S02]  /*68e0*/  FSEL R138, R11, -INF , !P1 ;  /* 0xff8000000b8a7808 */ /* 0x000fe40004800000 */
[----:B------:R-:W1:Y:S01]  /*68f0*/  MUFU.TANH R65, R65 ;  /* 0x0000004100417308 */ /* 0x000e620000002400 */
[----:B--2---:R-:W-:Y:S01]  /*6900*/  FFMA.FTZ R140, R0, R196, R140 ;  /* 0x000000c4008c7223 */ /* 0x004fe2000001008c */
[----:B------:R-:W-:Y:S02]  /*6910*/  ISETP.GE.AND P1, PT, R197, R180, PT ;  /* 0x000000b4c500720c */ /* 0x000fe40003f26270 */
[----:B------:R-:W-:Y:S02]  /*6920*/  IADD3 R197, R219, 0x7000, RZ ;  /* 0x00007000dbc57810 */ /* 0x000fe40007ffe0ff */
[----:B------:R-:W-:Y:S01]  /*6930*/  FSEL R8, R8, -INF , !P4 ;  /* 0xff80000008087808 */ /* 0x000fe20006000000 */
[----:B---3--:R-:W-:Y:S01]  /*6940*/  FFMA.FTZ R67, R0, R101, R67 ;  /* 0x0000006500437223 */ /* 0x008fe20000010043 */
[----:B------:R-:W-:-:S04]  /*6950*/  FSEL R140, R140, -INF , !P5 ;  /* 0xff8000008c8c7808 */ /* 0x000fc80006800000 */
[----:B------:R-:W-:Y:S01]  /*6960*/  FSEL R67, R67, -INF , !P2 ;  /* 0xff80000043437808 */ /* 0x000fe20005000000 */
[----:B-1----:R-:W-:Y:S01]  /*6970*/  FFMA.FTZ R65, R0, R196, R65 ;  /* 0x000000c400417223 */ /* 0x002fe20000010041 */
[----:B------:R-:W-:-:S04]  /*6980*/  IADD3 R196, R219, 0x7800, RZ ;  /* 0x00007800dbc47810 */ /* 0x000fc80007ffe0ff */
[----:B------:R-:W-:Y:S01]  /*6990*/  FSEL R65, R65, -INF , !P1 ;  /* 0xff80000041417808 */ /* 0x000fe20004800000 */
[----:B------:R-:W-:Y:S05]  /*69a0*/  @!P3 BRA `(.L_x_3733) ;  /* 0x00000e200000b947 */ /* 0x000fea0003800000 */
[----:B------:R-:W-:Y:S05]  /*69b0*/  @!P0 BRA `(.L_x_3734) ;  /* 0x0000039000008947 */ /* 0x000fea0003800000 */
[----:B------:R-:W1:Y:S01]  /*69c0*/  I2F.RP R16, R39 ;  /* 0x0000002700107306 */ /* 0x000e620000209400 */
[----:B------:R-:W-:Y:S02]  /*69d0*/  IABS R13, R41 ;  /* 0x00000029000d7213 */ /* 0x000fe40000000000 */
[C---:B------:R-:W-:Y:S02]  /*69e0*/  IADD3 R15, R41.reuse, -0x80, RZ ;  /* 0xffffff80290f7810 */ /* 0x040fe40007ffe0ff */
[----:B------:R-:W-:Y:S02]  /*69f0*/  LOP3.LUT R41, R41, c[0x0][0x2d0], RZ, 0x3c, !PT ;  /* 0x0000b40029297a12 */ /* 0x000fe400078e3cff */
[----:B------:R-:W-:Y:S02]  /*6a00*/  IABS R11, R15 ;  /* 0x0000000f000b7213 */ /* 0x000fe40000000000 */
        /* <DEDUP_REMOVED lines=52> */
.L_x_3734:
[----:B------:R-:W-:-:S04]  /*6d50*/  LEA R124, -R124, RZ, 0x7 ;  /* 0x000000ff7c7c7211 */ /* 0x000fc800078e39ff */
[----:B------:R-:W-:Y:S02]  /*6d60*/  SHF.R.S32.HI R14, RZ, 0x1f, R124 ;  /* 0x0000001fff0e7819 */ /* 0x000fe4000001147c */
.L_x_3735:
        /* <DEDUP_REMOVED lines=162> */
.L_x_3737:
[----:B------:R-:W-:Y:S05]  /*7790*/  BSYNC B0 ;  /* 0x0000000000007941 */ /* 0x000fea0003800000 */
.L_x_3736:
[----:B------:R-:W0:Y:S01]  /*77a0*/  LDGDEPBAR ;  /* 0x00000000000079af */ /* 0x000e220000000000 */
[----:B------:R-:W-:-:S04]  /*77b0*/  IADD3 R135, P1, R124, R135, RZ ;  /* 0x000000877c877210 */ /* 0x000fc80007f3e0ff */
[----:B------:R-:W-:Y:S02]  /*77c0*/  IADD3.X R134, R14, R134, RZ, P1, !PT ;  /* 0x000000860e867210 */ /* 0x000fe40000ffe4ff */
.L_x_3733:
[----:B------:R-:W-:Y:S02]  /*77d0*/  FMNMX.FTZ R10, R9, R59, !PT ;  /* 0x0000003b090a7209 */ /* 0x000fe40007810000 */
[----:B--2---:R-:W-:Y:S02]  /*77e0*/  FMNMX.FTZ R12, R8, R56, !PT ;  /* 0x00000038080c7209 */ /* 0x004fe40007810000 */
        /* <DEDUP_REMOVED lines=70> */
[----:B--2---:R-:W-:-:S03]  /*7c50*/  FMNMX.FTZ R11, R10, R11, !PT ;  /* 0x0000000b0a0b7209 */ /* 0x004fc60007810000 */
[----:B------:R-:W-:Y:S04]  /*7c60*/  LDSM.16.MT88.4 R84, [R214+0x10000] ;  /* 0x01000000d654783b */ /* 0x000fe80000004200 */
[----:B------:R-:W2:Y:S04]  /*7c70*/  SHFL.BFLY PT, R10, R12, 0x2, 0x1f ;  /* 0x0c401f000c0a7f89 */ /* 0x000ea800000e0000 */
[----:B------:R-:W3:Y:S04]  /*7c80*/  SHFL.BFLY PT, R133, R11, 0x1, 0x1f ;  /* 0x0c201f000b857f89 */ /* 0x000ee800000e0000 */
[----:B------:R-:W-:Y:S04]  /*7c90*/  LDSM.16.MT88.4 R76, [R213+0x10000] ;  /* 0x01000000d54c783b */ /* 0x000fe80000004200 */
[----:B-1----:R-:W-:Y:S04]  /*7ca0*/  LDSM.16.MT88.4 R24, [R216+0xc800] ;  /* 0x00c80000d818783b */ /* 0x002fe80000004200 */
[----:B------:R-:W-:Y:S04]  /*7cb0*/  LDSM.16.MT88.4 R20, [R214+0xc800] ;  /* 0x00c80000d614783b */ /* 0x000fe80000004200 */
[----:B------:R-:W-:Y:S01]  /*7cc0*/  LDSM.16.MT88.4 R16, [R213+0xc800] ;  /* 0x00c80000d510783b */ /* 0x000fe20000004200 */
[----:B--2---:R-:W-:-:S03]  /*7cd0*/  FMNMX.FTZ R10, R12, R10, !PT ;  /* 0x0000000a0c0a7209 */ /* 0x004fc60007810000 */
[----:B------:R-:W-:Y:S01]  /*7ce0*/  LDSM.16.MT88.4 R32, [R214+0x10800] ;  /* 0x01080000d620783b */ /* 0x000fe20000004200 */
[----:B---3--:R-:W-:-:S03]  /*7cf0*/  FMNMX.FTZ R133, R11, R133, !PT ;  /* 0x000000850b857209 */ /* 0x008fc60007810000 */
[----:B------:R-:W1:Y:S01]  /*7d00*/  SHFL.BFLY PT, R132, R10, 0x1, 0x1f ;  /* 0x0c201f000a847f89 */ /* 0x000e6200000e0000 */
[C---:B------:R-:W-:Y:S01]  /*7d10*/  FSETP.NEU.FTZ.AND P1, PT, R133.reuse, -INF , PT ;  /* 0xff8000008500780b */ /* 0x040fe20003f3d000 */
[----:B------:R-:W-:Y:S02]  /*7d20*/  FMUL.FTZ R141, R133, c[0x0][0x23c] ;  /* 0x00008f00858d7a20 */ /* 0x000fe40000410000 */
[----:B------:R-:W-:Y:S03]  /*7d30*/  LDSM.16.MT88.4 R12, [R212+0xc800] ;  /* 0x00c80000d40c783b */ /* 0x000fe60000004200 */
[----:B------:R-:W-:Y:S01]  /*7d40*/  FSEL R141, R141, RZ, P1 ;  /* 0x000000ff8d8d7208 */ /* 0x000fe20000800000 */
[----:B------:R-:W-:Y:S04]  /*7d50*/  LDSM.16.MT88.4 R28, [R213+0x10800] ;  /* 0x01080000d51c783b */ /* 0x000fe80000004200 */
[----:B------:R-:W-:-:S02]  /*7d60*/  FFMA.FTZ R60, R59, c[0x0][0x23c], -R141 ;  /* 0x00008f003b3c7a23 */ /* 0x000fc4000001088d */
[--C-:B------:R-:W-:Y:S02]  /*7d70*/  FFMA.FTZ R61, R9, c[0x0][0x23c], -R141.reuse ;  /* 0x00008f00093d7a23 */ /* 0x100fe4000001088d */
[--C-:B------:R-:W-:Y:S02]  /*7d80*/  FFMA.FTZ R59, R69, c[0x0][0x23c], -R141.reuse ;  /* 0x00008f00453b7a23 */ /* 0x100fe4000001088d */
[--C-:B------:R-:W-:Y:S01]  /*7d90*/  FFMA.FTZ R55, R70, c[0x0][0x23c], -R141.reuse ;  /* 0x00008f0046377a23 */ /* 0x100fe2000001088d */
[----:B------:R-:W-:Y:S01]  /*7da0*/  MUFU.EX2 R60, R60 ;  /* 0x0000003c003c7308 */ /* 0x000fe20000000800 */
[--C-:B------:R-:W-:Y:S01]  /*7db0*/  FFMA.FTZ R54, R6, c[0x0][0x23c], -R141.reuse ;  /* 0x00008f0006367a23 */ /* 0x100fe2000001088d */
[----:B-1----:R-:W-:Y:S01]  /*7dc0*/  FMNMX.FTZ R132, R10, R132, !PT ;  /* 0x000000840a847209 */ /* 0x002fe20007810000 */
[--C-:B------:R-:W-:Y:S02]  /*7dd0*/  FFMA.FTZ R53, R7, c[0x0][0x23c], -R141.reuse ;  /* 0x00008f0007357a23 */ /* 0x100fe4000001088d */
[--C-:B------:R-:W-:Y:S01]  /*7de0*/  FFMA.FTZ R50, R75, c[0x0][0x23c], -R141.reuse ;  /* 0x00008f004b327a23 */ /* 0x100fe2000001088d */
[C---:B------:R-:W-:Y:S01]  /*7df0*/  FSETP.NEU.FTZ.AND P1, PT, R132.reuse, -INF , PT ;  /* 0xff8000008400780b */ /* 0x040fe20003f3d000 */
[----:B------:R-:W-:Y:S01]  /*7e00*/  FMUL.FTZ R66, R132, c[0x0][0x23c] ;  /* 0x00008f0084427a20 */ /* 0x000fe20000410000 */
[----:B------:R-:W1:Y:S01]  /*7e10*/  MUFU.EX2 R61, R61 ;  /* 0x0000003d003d7308 */ /* 0x000e620000000800 */
[----:B------:R-:W-:-:S02]  /*7e20*/  FFMA.FTZ R49, R240, c[0x0][0x23c], -R141 ;  /* 0x00008f00f0317a23 */ /* 0x000fc4000001088d */
[--C-:B------:R-:W-:Y:S01]  /*7e30*/  FFMA.FTZ R46, R241, c[0x0][0x23c], -R141.reuse ;  /* 0x00008f00f12e7a23 */ /* 0x100fe2000001088d */
[----:B------:R-:W-:Y:S01]  /*7e40*/  FSEL R66, R66, RZ, P1 ;  /* 0x000000ff42427208 */ /* 0x000fe20000800000 */
[--C-:B------:R-:W-:Y:S02]  /*7e50*/  FFMA.FTZ R45, R243, c[0x0][0x23c], -R141.reuse ;  /* 0x00008f00f32d7a23 */ /* 0x100fe4000001088d */
[--C-:B------:R-:W-:Y:S01]  /*7e60*/  FFMA.FTZ R3, R242, c[0x0][0x23c], -R141.reuse ;  /* 0x00008f00f2037a23 */ /* 0x100fe2000001088d */
[----:B------:R-:W-:Y:S01]  /*7e70*/  MUFU.EX2 R59, R59 ;  /* 0x0000003b003b7308 */ /* 0x000fe20000000800 */
[--C-:B------:R-:W-:Y:S02]  /*7e80*/  FFMA.FTZ R63, R56, c[0x0][0x23c], -R66.reuse ;  /* 0x00008f00383f7a23 */ /* 0x100fe40000010842 */
[--C-:B------:R-:W-:Y:S02]  /*7e90*/  FFMA.FTZ R64, R8, c[0x0][0x23c], -R66.reuse ;  /* 0x00008f0008407a23 */ /* 0x100fe40000010842 */
[--C-:B------:R-:W-:Y:S01]  /*7ea0*/  FFMA.FTZ R62, R58, c[0x0][0x23c], -R66.reuse ;  /* 0x00008f003a3e7a23 */ /* 0x100fe20000010842 */
[----:B------:R-:W-:Y:S01]  /*7eb0*/  LDSM.16.MT88.4 R8, [R216+0x10800] ;  /* 0x01080000d808783b */ /* 0x000fe20000004200 */
[--C-:B------:R-:W-:Y:S01]  /*7ec0*/  FFMA.FTZ R56, R68, c[0x0][0x23c], -R66.reuse ;  /* 0x00008f0044387a23 */ /* 0x100fe20000010842 */
[----:B------:R-:W2:Y:S01]  /*7ed0*/  MUFU.EX2 R55, R55 ;  /* 0x0000003700377308 */ /* 0x000ea20000000800 */
[----:B------:R-:W-:Y:S01]  /*7ee0*/  FFMA.FTZ R58, R5, c[0x0][0x23c], -R141 ;  /* 0x00008f00053a7a23 */ /* 0x000fe2000001088d */
[----:B-1----:R-:W-:Y:S01]  /*7ef0*/  F2FP.BF16.PACK_AB R68, R60, R61 ;  /* 0x0000003d3c44723e */ /* 0x002fe200000010ff */
[----:B------:R-:W1:Y:S01]  /*7f00*/  LDSM.16.MT88.4 R4, [R212+0x10000] ;  /* 0x01000000d404783b */ /* 0x000e620000004200 */
[----:B------:R-:W-:-:S02]  /*7f10*/  FFMA.FTZ R57, R57, c[0x0][0x23c], -R66 ;  /* 0x00008f0039397a23 */ /* 0x000fc40000010842 */
[--C-:B------:R-:W-:Y:S02]  /*7f20*/  FFMA.FTZ R52, R74, c[0x0][0x23c], -R66.reuse ;  /* 0x00008f004a347a23 */ /* 0x100fe40000010842 */
[----:B------:R-:W-:Y:S01]  /*7f30*/  MUFU.EX2 R64, R64 ;  /* 0x0000004000407308 */ /* 0x000fe20000000800 */
[--C-:B------:R-:W-:Y:S02]  /*7f40*/  FFMA.FTZ R51, R73, c[0x0][0x23c], -R66.reuse ;  /* 0x00008f0049337a23 */ /* 0x100fe40000010842 */
[--C-:B------:R-:W-:Y:S02]  /*7f50*/  FFMA.FTZ R48, R72, c[0x0][0x23c], -R66.reuse ;  /* 0x00008f0048307a23 */ /* 0x100fe40000010842 */
[--C-:B------:R-:W-:Y:S02]  /*7f60*/  FFMA.FTZ R47, R238, c[0x0][0x23c], -R66.reuse ;  /* 0x00008f00ee2f7a23 */ /* 0x100fe40000010842 */
[--C-:B------:R-:W-:Y:S01]  /*7f70*/  FFMA.FTZ R44, R239, c[0x0][0x23c], -R66.reuse ;  /* 0x00008f00ef2c7a23 */ /* 0x100fe20000010842 */
[----:B------:R-:W3:Y:S01]  /*7f80*/  MUFU.EX2 R63, R63 ;  /* 0x0000003f003f7308 */ /* 0x000ee20000000800 */
[----:B--2---:R-:W-:Y:S01]  /*7f90*/  F2FP.BF16.PACK_AB R70, R55, R59 ;  /* 0x0000003b3746723e */ /* 0x004fe200000010ff */
[--C-:B------:R-:W-:Y:S01]  /*7fa0*/  FFMA.FTZ R41, R237, c[0x0][0x23c], -R66.reuse ;  /* 0x00008f00ed297a23 */ /* 0x100fe20000010842 */
[----:B------:R-:W-:Y:S01]  /*7fb0*/  LEA R239, P1, R135, c[0x0][0x168], 0x1 ;  /* 0x00005a0087ef7a11 */ /* 0x000fe200078208ff */
[----:B------:R-:W-:-:S02]  /*7fc0*/  FFMA.FTZ R2, R148, c[0x0][0x23c], -R66 ;  /* 0x00008f0094027a23 */ /* 0x000fc40000010842 */
[--C-:B------:R-:W-:Y:S01]  /*7fd0*/  FFMA.FTZ R148, R147, c[0x0][0x23c], -R141.reuse ;  /* 0x00008f0093947a23 */ /* 0x100fe2000001088d */
[----:B------:R-:W-:Y:S01]  /*7fe0*/  LEA.HI.X R238, R135, c[0x0][0x16c], R134, 0x1, P1 ;  /* 0x00005b0087ee7a11 */ /* 0x000fe200008f0c86 */
[----:B------:R-:W-:Y:S01]  /*7ff0*/  MUFU.EX2 R62, R62 ;  /* 0x0000003e003e7308 */ /* 0x000fe20000000800 */
[--C-:B------:R-:W-:Y:S02]  /*8000*/  FFMA.FTZ R145, R145, c[0x0][0x23c], -R141.reuse ;  /* 0x00008f0091917a23 */ /* 0x100fe4000001088d */
[--C-:B------:R-:W-:Y:S02]  /*8010*/  FFMA.FTZ R146, R146, c[0x0][0x23c], -R141.reuse ;  /* 0x00008f0092927a23 */ /* 0x100fe4000001088d */
[----:B------:R-:W-:Y:S02]  /*8020*/  FFMA.FTZ R147, R236, c[0x0][0x23c], -R141 ;  /* 0x00008f00ec937a23 */ /* 0x000fe4000001088d */
[--C-:B------:R-:W-:Y:S01]  /*8030*/  FFMA.FTZ R149, R149, c[0x0][0x23c], -R66.reuse ;  /* 0x00008f0095957a23 */ /* 0x100fe20000010842 */
        /* <DEDUP_REMOVED lines=10> */
[----:B--2---:R-:W-:Y:S01]  /*80e0*/  F2FP.BF16.PACK_AB R71, R56, R62 ;  /* 0x0000003e3847723e */ /* 0x004fe200000010ff */
        /* <DEDUP_REMOVED lines=24> */
[----:B------:R-:W3:Y:S01]  /*8270*/  MUFU.EX2 R52, R52 ;  /* 0x0000003400347308 */ /* 0x000ee20000000800 */
        /* <DEDUP_REMOVED lines=11> */
[----:B------:R-:W4:Y:S01]  /*8330*/  MUFU.EX2 R48, R48 ;  /* 0x0000003000307308 */ /* 0x000f220000000800 */
[----:B------:R-:W-:-:S02]  /*8340*/  FFMA.FTZ R240, R140, c[0x0][0x23c], -R141 ;  /* 0x00008f008cf07a23 */ /* 0x000fc4000001088d */
[----:B------:R-:W-:Y:S02]  /*8350*/  FFMA.FTZ R241, R65, c[0x0][0x23c], -R66 ;  /* 0x00008f0041f17a23 */ /* 0x000fe40000010842 */
[----:B------:R-:W-:Y:S01]  /*8360*/  FADD.FTZ R59, R55, R59 ;  /* 0x0000003b373b7221 */ /* 0x000fe20000010000 */
[C---:B------:R-:W-:Y:S01]  /*8370*/  HMMA.16816.F32.BF16 R112, R68.reuse, R108, RZ ;  /* 0x0000006c4470723c */ /* 0x040fe200000418ff */
[----:B------:R-:W-:Y:S01]  /*8380*/  FADD.FTZ R62, R56, R62 ;  /* 0x0000003e383e7221 */ /* 0x000fe20000010000 */
        /* <DEDUP_REMOVED lines=67> */
[C---:B--2---:R-:W-:Y:S02]  /*87c0*/  HMMA.16816.F32.BF16 R72, R4.reuse, R12, R72 ;  /* 0x0000000c0448723c */ /* 0x044fe40000041848 */
[----:B------:R-:W2:Y:S06]  /*87d0*/  MUFU.EX2 R175, R175 ;  /* 0x000000af00af7308 */ /* 0x000eac0000000800 */
        /* <DEDUP_REMOVED lines=22> */
[C---:B-1----:R-:W-:Y:S06]  /*8940*/  HMMA.16816.F32.BF16 R112, R4.reuse, R16, R112 ;  /* 0x000000100470723c */ /* 0x042fec0000041870 */
[----:B------:R-:W1:Y:S02]  /*8950*/  MUFU.EX2 R165, R165 ;  /* 0x000000a500a57308 */ /* 0x000e640000000800 */
[C---:B------:R-:W-:Y:S01]  /*8960*/  HMMA.16816.F32.BF16 R108, R4.reuse, R18, R108 ;  /* 0x00000012046c723c */ /* 0x040fe2000004186c */
[----:B------:R-:W1:Y:S05]  /*8970*/  LDSM.16.MT88.4 R16, [R213+0xd800] ;  /* 0x00d80000d510783b */ /* 0x000e6a0000004200 */
[----:B------:R-:W1:Y:S02]  /*8980*/  MUFU.EX2 R160, R160 ;  /* 0x000000a000a07308 */ /* 0x000e640000000800 */
        /* <DEDUP_REMOVED lines=40> */
[C---:B------:R-:W-:Y:S01]  /*8c10*/  HMMA.16816.F32.BF16 R108, R4.reuse, R18, R108 ;  /* 0x00000012046c723c */ /* 0x040fe2000004186c */
[----:B------:R-:W1:Y:S07]  /*8c20*/  LDSM.16.MT88.4 R16, [R214+0x11800] ;  /* 0x01180000d610783b */ /* 0x000e6e0000004200 */
[C---:B------:R-:W-:Y:S08]  /*8c30*/  HMMA.16816.F32.BF16 R104, R4.reuse, R12, R104 ;  /* 0x0000000c0468723c */ /* 0x040ff00000041868 */
[C---:B------:R-:W-:Y:S01]  /*8c40*/  HMMA.16816.F32.BF16 R100, R4.reuse, R14, R100 ;  /* 0x0000000e0464723c */ /* 0x040fe20000041864 */
[----:B------:R-:W3:Y:S07]  /*8c50*/  LDSM.16.MT88.4 R12, [R212+0x11800] ;  /* 0x01180000d40c783b */ /* 0x000eee0000004200 */
        /* <DEDUP_REMOVED lines=54> */
[C---:B------:R-:W-:Y:S01]  /*8fc0*/  F2FP.BF16.PACK_AB R4, R175.reuse, R176 ;  /* 0x000000b0af04723e */ /* 0x040fe200000010ff */
        /* <DEDUP_REMOVED lines=45> */
[----:B-1----:R-:W-:Y:S02]  /*92a0*/  HMMA.16816.F32.BF16 R112, R4, R16, R112 ;  /* 0x000000100470723c */ /* 0x002fe40000041870 */
[----:B------:R-:W-:-:S06]  /*92b0*/  FADD.FTZ R152, R32, R152 ;  /* 0x0000009820987221 */ /* 0x000fcc0000010000 */
        /* <DEDUP_REMOVED lines=23> */
[----:B------:R-:W2:Y:S03]  /*9430*/  MUFU.EX2 R25, R25 ;  /* 0x0000001900197308 */ /* 0x000ea60000000800 */
[C---:B-1----:R-:W-:Y:S05]  /*9440*/  HMMA.16816.F32.BF16 R80, R4.reuse, R16, R80 ;  /* 0x000000100450723c */ /* 0x042fea0000041850 */
[----:B------:R-:W1:Y:S01]  /*9450*/  MUFU.EX2 R26, R26 ;  /* 0x0000001a001a7308 */ /* 0x000e620000000800 */
[----:B-----5:R-:W-:Y:S02]  /*9460*/  FADD.FTZ R157, R24, R157 ;  /* 0x0000009d189d7221 */ /* 0x020fe40000010000 */
[----:B------:R-:W-:Y:S01]  /*9470*/  HMMA.16816.F32.BF16 R76, R4, R18, R76 ;  /* 0x00000012044c723c */ /* 0x000fe2000004184c */
[----:B------:R-:W5:Y:S04]  /*9480*/  LDSM.16.MT88.4 R16, [R213+0xf800] ;  /* 0x00f80000d510783b */ /* 0x000f680000004200 */
[----:B------:R-:W3:Y:S01]  /*9490*/  MUFU.EX2 R27, R27 ;  /* 0x0000001b001b7308 */ /* 0x000ee20000000800 */
[----:B--2---:R-:W-:-:S02]  /*94a0*/  FADD.FTZ R157, R25, R157 ;  /* 0x0000009d199d7221 */ /* 0x004fc40000010000 */
[C---:B----4-:R-:W-:Y:S05]  /*94b0*/  HMMA.16816.F32.BF16 R72, R4.reuse, R20, R72 ;  /* 0x000000140448723c */ /* 0x050fea0000041848 */
[----:B------:R-:W2:Y:S01]  /*94c0*/  MUFU.EX2 R29, R29 ;  /* 0x0000001d001d7308 */ /* 0x000ea20000000800 */
[----:B-1----:R-:W-:Y:S02]  /*94d0*/  FADD.FTZ R157, R26, R157 ;  /* 0x0000009d1a9d7221 */ /* 0x002fe40000010000 */
[----:B------:R-:W-:Y:S01]  /*94e0*/  HMMA.16816.F32.BF16 R68, R4, R22, R68 ;  /* 0x000000160444723c */ /* 0x000fe20000041844 */
[----:B---3--:R-:W-:-:S06]  /*94f0*/  FADD.FTZ R152, R27, R152 ;  /* 0x000000981b987221 */ /* 0x008fcc0000010000 */
[----:B------:R-:W-:Y:S02]  /*9500*/  F2FP.BF16.PACK_AB R4, R25, R24 ;  /* 0x000000181904723e */ /* 0x000fe400000010ff */
[C---:B------:R-:W-:Y:S01]  /*9510*/  F2FP.BF16.PACK_AB R5, R28.reuse, R27 ;  /* 0x0000001b1c05723e */ /* 0x040fe200000010ff */
[----:B------:R-:W-:Y:S01]  /*9520*/  FADD.FTZ R152, R28, R152 ;  /* 0x000000981c987221 */ /* 0x000fe20000010000 */
[C---:B------:R-:W-:Y:S01]  /*9530*/  F2FP.BF16.PACK_AB R6, R240.reuse, R26 ;  /* 0x0000001af006723e */ /* 0x040fe200000010ff */
        /* <DEDUP_REMOVED lines=89> */
.L_x_3739:
[----:B------:R-:W-:-:S04]  /*9ad0*/  LEA R6, -R38, RZ, 0x7 ;  /* 0x000000ff26067211 */ /* 0x000fc800078e39ff */
[----:B------:R-:W-:Y:S02]  /*9ae0*/  SHF.R.S32.HI R5, RZ, 0x1f, R6 ;  /* 0x0000001fff057819 */ /* 0x000fe40000011406 */
.L_x_3740:
        /* <DEDUP_REMOVED lines=68> */
[-C--:B------:R-:W-:Y:S01]  /*9f30*/  @!P2 LEA R30, P5, R4, R137.reuse, 0x1 ;  /* 0x00000089041ea211 */ /* 0x080fe200078a08ff */
        /* <DEDUP_REMOVED lines=12> */
[C---:B------:R-:W-:Y:S01]  /*a000*/  @!P1 IADD3 R6, P5, R7.reuse, R42, RZ ;  /* 0x0000002a07069210 */ /* 0x040fe20007fbe0ff */
[----:B------:R-:W-:Y:S01]  /*a010*/  @P2 STS.128 [R231+0xd800], RZ ;  /* 0x00d800ffe7002388 */ /* 0x000fe20000000c00 */
[----:B------:R-:W-:Y:S02]  /*a020*/  IADD3 R4, P4, R228, R7, RZ ;  /* 0x00000007e4047210 */ /* 0x000fe40007f9e0ff */
[--C-:B------:R-:W-:Y:S01]  /*a030*/  @!P2 LEA.HI.X R9, R7, R136, R5.reuse, 0x1, P6 ;  /* 0x000000880709a211 */ /* 0x100fe200030f0c05 */
        /* <DEDUP_REMOVED lines=59> */
[----:B----4-:R-:W-:Y:S04]  /*a3f0*/  LDSM.16.M88.4 R20, [R222] ;  /* 0x00000000de14783b */ /* 0x010fe80000000200 */
[----:B------:R-:W4:Y:S04]  /*a400*/  LDSM.16.M88.4 R136, [R221+0x4800] ;  /* 0x00480000dd88783b */ /* 0x000f280000000200 */
[----:B------:R-:W2:Y:S04]  /*a410*/  LDSM.16.M88.4 R60, [R221+0x5000] ;  /* 0x00500000dd3c783b */ /* 0x000ea80000000200 */
[----:B------:R-:W2:Y:S04]  /*a420*/  LDSM.16.M88.4 R52, [R221+0x5800] ;  /* 0x00580000dd34783b */ /* 0x000ea80000000200 */
[----:B------:R-:W-:Y:S04]  /*a430*/  LDSM.16.M88.4 R144, [R220] ;  /* 0x00000000dc90783b */ /* 0x000fe80000000200 */
[----:B-----5:R-:W-:Y:S04]  /*a440*/  LDSM.16.M88.4 R16, [R219] ;  /* 0x00000000db10783b */ /* 0x020fe80000000200 */
[----:B-1----:R-:W1:Y:S04]  /*a450*/  LDSM.16.M88.4 R4, [R221+0x4000] ;  /* 0x00400000dd04783b */ /* 0x002e680000000200 */
[----:B------:R-:W5:Y:S04]  /*a460*/  LDSM.16.M88.4 R44, [R221+0x6000] ;  /* 0x00600000dd2c783b */ /* 0x000f680000000200 */
[----:B------:R-:W3:Y:S04]  /*a470*/  LDSM.16.M88.4 R36, [R221+0x6800] ;  /* 0x00680000dd24783b */ /* 0x000ee80000000200 */
[----:B------:R-:W3:Y:S04]  /*a480*/  LDSM.16.M88.4 R28, [R221+0x7000] ;  /* 0x00700000dd1c783b */ /* 0x000ee80000000200 */
[----:B------:R-:W3:Y:S04]  /*a490*/  LDSM.16.M88.4 R156, [R221+0x7800] ;  /* 0x00780000dd9c783b */ /* 0x000ee80000000200 */
[----:B------:R-:W3:Y:S01]  /*a4a0*/  LDSM.16.M88.4 R152, [R211] ;  /* 0x00000000d398783b */ /* 0x000ee20000000200 */
[C---:B----4-:R-:W-:Y:S03]  /*a4b0*/  HMMA.16816.F32.BF16 R140, R20.reuse, R136, RZ ;  /* 0x00000088148c723c */ /* 0x050fe600000418ff */
[----:B------:R-:W4:Y:S04]  /*a4c0*/  LDSM.16.M88.4 R148, [R210] ;  /* 0x00000000d294783b */ /* 0x000f280000000200 */
[----:B--2---:R-:W2:Y:S01]  /*a4d0*/  LDSM.16.M88.4 R12, [R209] ;  /* 0x00000000d10c783b */ /* 0x004ea20000000200 */
[C---:B------:R-:W-:Y:S03]  /*a4e0*/  HMMA.16816.F32.BF16 R64, R20.reuse, R60, RZ ;  /* 0x0000003c1440723c */ /* 0x040fe600000418ff */
[----:B------:R-:W-:Y:S04]  /*a4f0*/  LDSM.16.M88.4 R160, [R206] ;  /* 0x00000000cea0783b */ /* 0x000fe80000000200 */
        /* <DEDUP_REMOVED lines=8> */
[C---:B------:R-:W-:Y:S08]  /*a580*/  HMMA.16816.F32.BF16 R136, R20.reuse, R138, RZ ;  /* 0x0000008a1488723c */ /* 0x040ff000000418ff */
[C---:B------:R-:W-:Y:S08]  /*a590*/  HMMA.16816.F32.BF16 R60, R20.reuse, R62, RZ ;  /* 0x0000003e143c723c */ /* 0x040ff000000418ff */
[----:B------:R-:W-:Y:S08]  /*a5a0*/  HMMA.16816.F32.BF16 R52, R20, R54, RZ ;  /* 0x000000361434723c */ /* 0x000ff000000418ff */
[C---:B------:R-:W-:Y:S08]  /*a5b0*/  HMMA.16816.F32.BF16 R8, R144.reuse, R16, R8 ;  /* 0x000000109008723c */ /* 0x040ff00000041808 */
[----:B------:R-:W-:Y:S01]  /*a5c0*/  HMMA.16816.F32.BF16 R4, R144, R18, R4 ;  /* 0x000000129004723c */ /* 0x000fe20000041804 */
[----:B------:R-:W1:Y:S07]  /*a5d0*/  LDSM.16.M88.4 R16, [R208] ;  /* 0x00000000d010783b */ /* 0x000e6e0000000200 */
[C---:B-----5:R-:W-:Y:S08]  /*a5e0*/  HMMA.16816.F32.BF16 R48, R20.reuse, R44, RZ ;  /* 0x0000002c1430723c */ /* 0x060ff000000418ff */
[C---:B---3--:R-:W-:Y:S08]  /*a5f0*/  HMMA.16816.F32.BF16 R40, R20.reuse, R36, RZ ;  /* 0x000000241428723c */ /* 0x048ff000000418ff */
[C---:B------:R-:W-:Y:S08]  /*a600*/  HMMA.16816.F32.BF16 R32, R20.reuse, R28, RZ ;  /* 0x0000001c1420723c */ /* 0x040ff000000418ff */
[C---:B------:R-:W-:Y:S08]  /*a610*/  HMMA.16816.F32.BF16 R44, R20.reuse, R46, RZ ;  /* 0x0000002e142c723c */ /* 0x040ff000000418ff */
[C---:B------:R-:W-:Y:S08]  /*a620*/  HMMA.16816.F32.BF16 R36, R20.reuse, R38, RZ ;  /* 0x000000261424723c */ /* 0x040ff000000418ff */
[C---:B------:R-:W-:Y:S08]  /*a630*/  HMMA.16816.F32.BF16 R28, R20.reuse, R30, RZ ;  /* 0x0000001e141c723c */ /* 0x040ff000000418ff */
[C---:B------:R-:W-:Y:S08]  /*a640*/  HMMA.16816.F32.BF16 R24, R20.reuse, R156, RZ ;  /* 0x0000009c1418723c */ /* 0x040ff000000418ff */
[----:B------:R-:W-:Y:S01]  /*a650*/  HMMA.16816.F32.BF16 R20, R20, R158, RZ ;  /* 0x0000009e1414723c */ /* 0x000fe200000418ff */
[----:B------:R-:W3:Y:S07]  /*a660*/  LDSM.16.M88.4 R156, [R207] ;  /* 0x00000000cf9c783b */ /* 0x000eee0000000200 */
[C---:B------:R-:W-:Y:S08]  /*a670*/  HMMA.16816.F32.BF16 R140, R144.reuse, R152, R140 ;  /* 0x00000098908c723c */ /* 0x040ff0000004188c */
[C---:B------:R-:W-:Y:S01]  /*a680*/  HMMA.16816.F32.BF16 R136, R144.reuse, R154, R136 ;  /* 0x0000009a9088723c */ /* 0x040fe20000041888 */
[----:B------:R-:W-:Y:S07]  /*a690*/  LDSM.16.M88.4 R152, [R218] ;  /* 0x00000000da98783b */ /* 0x000fee0000000200 */
[C---:B----4-:R-:W-:Y:S08]  /*a6a0*/  HMMA.16816.F32.BF16 R64, R144.reuse, R148, R64 ;  /* 0x000000949040723c */ /* 0x050ff00000041840 */
[C---:B------:R-:W-:Y:S01]  /*a6b0*/  HMMA.16816.F32.BF16 R60, R144.reuse, R150, R60 ;  /* 0x00000096903c723c */ /* 0x040fe2000004183c */
[----:B------:R-:W4:Y:S07]  /*a6c0*/  LDSM.16.M88.4 R148, [R205] ;  /* 0x00000000cd94783b */ /* 0x000f2e0000000200 */
        /* <DEDUP_REMOVED lines=11> */
[----:B------:R-:W5:Y:S07]  /*a780*/  LDSM.16.M88.4 R160, [R215+0x7800] ;  /* 0x00780000d7a0783b */ /* 0x000f6e0000000200 */
[C---:B----4-:R-:W-:Y:S08]  /*a790*/  HMMA.16816.F32.BF16 R24, R144.reuse, R148, R24 ;  /* 0x000000949018723c */ /* 0x050ff00000041818 */
[----:B------:R-:W-:Y:S01]  /*a7a0*/  HMMA.16816.F32.BF16 R20, R144, R150, R20 ;  /* 0x000000969014723c */ /* 0x000fe20000041814 */
[----:B------:R-:W-:Y:S04]  /*a7b0*/  LDSM.16.M88.4 R148, [R204] ;  /* 0x00000000cc94783b */ /* 0x000fe80000000200 */
[----:B------:R-:W-:Y:S03]  /*a7c0*/  LDSM.16.M88.4 R144, [R204+0x800] ;  /* 0x00080000cc90783b */ /* 0x000fe60000000200 */
[C---:B--2---:R-:W-:Y:S08]  /*a7d0*/  HMMA.16816.F32.BF16 R8, R152.reuse, R12, R8 ;  /* 0x0000000c9808723c */ /* 0x044ff00000041808 */
        /* <DEDUP_REMOVED lines=21> */
[----:B------:R-:W-:Y:S01]  /*a930*/  HMMA.16816.F32.BF16 R20, R152, R162, R20 ;  /* 0x000000a29814723c */ /* 0x000fe20000041814 */
[----:B------:R-:W4:Y:S04]  /*a940*/  LDSM.16.M88.4 R152, [R204+0x2000] ;  /* 0x00200000cc98783b */ /* 0x000f280000000200 */
[----:B------:R-:W-:Y:S03]  /*a950*/  LDSM.16.M88.4 R160, [R221+0x9800] ;  /* 0x00980000dda0783b */ /* 0x000fe60000000200 */
[C---:B--2---:R-:W-:Y:S08]  /*a960*/  HMMA.16816.F32.BF16 R8, R12.reuse, R148, R8 ;  /* 0x000000940c08723c */ /* 0x044ff00000041808 */
[C---:B------:R-:W-:Y:S01]  /*a970*/  HMMA.16816.F32.BF16 R4, R12.reuse, R150, R4 ;  /* 0x000000960c04723c */ /* 0x040fe20000041804 */
[----:B------:R-:W2:Y:S07]  /*a980*/  LDSM.16.M88.4 R148, [R204+0x2800] ;  /* 0x00280000cc94783b */ /* 0x000eae0000000200 */
[C---:B------:R-:W-:Y:S08]  /*a990*/  HMMA.16816.F32.BF16 R140, R12.reuse, R144, R140 ;  /* 0x000000900c8c723c */ /* 0x040ff0000004188c */
[C---:B------:R-:W-:Y:S01]  /*a9a0*/  HMMA.16816.F32.BF16 R136, R12.reuse, R146, R136 ;  /* 0x000000920c88723c */ /* 0x040fe20000041888 */
[----:B------:R-:W5:Y:S07]  /*a9b0*/  LDSM.16.M88.4 R144, [R204+0x3000] ;  /* 0x00300000cc90783b */ /* 0x000f6e0000000200 */
        /* <DEDUP_REMOVED lines=17> */
[----:B------:R-:W-:Y:S04]  /*aad0*/  LDSM.16.M88.4 R16, [R220+0x2000] ;  /* 0x00200000dc10783b */ /* 0x000fe80000000200 */
[----:B------:R-:W1:Y:S03]  /*aae0*/  LDSM.16.M88.4 R12, [R203] ;  /* 0x00000000cb0c783b */ /* 0x000e660000000200 */
[C---:B------:R-:W-:Y:S08]  /*aaf0*/  HMMA.16816.F32.BF16 R140, R172.reuse, R168, R140 ;  /* 0x000000a8ac8c723c */ /* 0x040ff0000004188c */
[C---:B------:R-:W-:Y:S01]  /*ab00*/  HMMA.16816.F32.BF16 R136, R172.reuse, R170, R136 ;  /* 0x000000aaac88723c */ /* 0x040fe20000041888 */
[----:B------:R-:W1:Y:S07]  /*ab10*/  LDSM.16.M88.4 R168, [R202] ;  /* 0x00000000caa8783b */ /* 0x000e6e0000000200 */
[C---:B------:R-:W-:Y:S08]  /*ab20*/  HMMA.16816.F32.BF16 R4, R172.reuse, R178, R4 ;  /* 0x000000b2ac04723c */ /* 0x040ff00000041804 */
[C---:B------:R-:W-:Y:S08]  /*ab30*/  HMMA.16816.F32.BF16 R8, R172.reuse, R176, R8 ;  /* 0x000000b0ac08723c */ /* 0x040ff00000041808 */
[C---:B------:R-:W-:Y:S07]  /*ab40*/  HMMA.16816.F32.BF16 R64, R172.reuse, R164, R64 ;  /* 0x000000a4ac40723c */ /* 0x040fee0000041840 */
[----:B------:R-:W-:Y:S01]  /*ab50*/  IMAD R164, R230, 0x80, R229 ;  /* 0x00000080e6a47824 */ /* 0x000fe200078e02e5 */
[----:B------:R-:W-:Y:S03]  /*ab60*/  HMMA.16816.F32.BF16 R60, R172, R166, R60 ;  /* 0x000000a6ac3c723c */ /* 0x000fe6000004183c */
[----:B------:R-:W-:Y:S01]  /*ab70*/  I2F R176, R164 ;  /* 0x000000a400b07306 */ /* 0x000fe20000201400 */
[----:B------:R-:W-:-:S02]  /*ab80*/  IADD3 R177, R164, 0x10, RZ ;  /* 0x00000010a4b17810 */ /* 0x000fc40007ffe0ff */
[C---:B------:R-:W-:Y:S02]  /*ab90*/  IADD3 R179, R164.reuse, 0x11, RZ ;  /* 0x00000011a4b37810 */ /* 0x040fe40007ffe0ff */
[C---:B------:R-:W-:Y:S01]  /*aba0*/  HMMA.16816.F32.BF16 R56, R172.reuse, R160, R56 ;  /* 0x000000a0ac38723c */ /* 0x040fe20000041838 */
[C---:B------:R-:W-:Y:S02]  /*abb0*/  IADD3 R166, R164.reuse, 0x1, RZ ;  /* 0x00000001a4a67810 */ /* 0x040fe40007ffe0ff */
[----:B------:R-:W-:Y:S01]  /*abc0*/  I2F R178, R179 ;  /* 0x000000b300b27306 */ /* 0x000fe20000201400 */
[C---:B------:R-:W-:Y:S02]  /*abd0*/  IADD3 R183, R164.reuse, 0x18, RZ ;  /* 0x00000018a4b77810 */ /* 0x040fe40007ffe0ff */
[C---:B------:R-:W-:Y:S02]  /*abe0*/  IADD3 R185, R164.reuse, 0x19, RZ ;  /* 0x00000019a4b97810 */ /* 0x040fe40007ffe0ff */
[----:B------:R-:W-:Y:S01]  /*abf0*/  HMMA.16816.F32.BF16 R52, R172, R162, R52 ;  /* 0x000000a2ac34723c */ /* 0x000fe20000041834 */
[----:B------:R-:W-:Y:S01]  /*ac00*/  LDSM.16.M88.4 R160, [R215+0x8800] ;  /* 0x00880000d7a0783b */ /* 0x000fe20000000200 */
[C---:B------:R-:W-:Y:S01]  /*ac10*/  IADD3 R187, R164.reuse, 0x20, RZ ;  /* 0x00000020a4bb7810 */ /* 0x040fe20007ffe0ff */
[----:B------:R-:W-:Y:S01]  /*ac20*/  I2F R165, R166 ;  /* 0x000000a600a57306 */ /* 0x000fe20000201400 */
[----:B------:R-:W-:-:S02]  /*ac30*/  IADD3 R189, R164, 0x21, RZ ;  /* 0x00000021a4bd7810 */ /* 0x000fc40007ffe0ff */
[C---:B------:R-:W-:Y:S02]  /*ac40*/  ISETP.GE.AND P3, PT, R166.reuse, R181, PT ;  /* 0x000000b5a600720c */ /* 0x040fe40003f66270 */
[C---:B---3--:R-:W-:Y:S01]  /*ac50*/  HMMA.16816.F32.BF16 R48, R172.reuse, R156, R48 ;  /* 0x0000009cac30723c */ /* 0x048fe20000041830 */
[----:B------:R-:W-:Y:S02]  /*ac60*/  ISETP.GE.AND P5, PT, R166, R180, PT ;  /* 0x000000b4a600720c */ /* 0x000fe40003fa6270 */
[----:B------:R-:W-:Y:S01]  /*ac70*/  I2F R182, R183 ;  /* 0x000000b700b67306 */ /* 0x000fe20000201400 */
[C---:B------:R-:W-:Y:S02]  /*ac80*/  IADD3 R194, R164.reuse, 0x29, RZ ;  /* 0x00000029a4c27810 */ /* 0x040fe40007ffe0ff */
[C---:B------:R-:W-:Y:S02]  /*ac90*/  IADD3 R191, R164.reuse, 0x28, RZ ;  /* 0x00000028a4bf7810 */ /* 0x040fe40007ffe0ff */
[----:B------:R-:W-:Y:S01]  /*aca0*/  HMMA.16816.F32.BF16 R44, R172, R158, R44 ;  /* 0x0000009eac2c723c */ /* 0x000fe2000004182c */
[----:B------:R-:W-:Y:S01]  /*acb0*/  LDSM.16.M88.4 R156, [R200] ;  /* 0x00000000c89c783b */ /* 0x000fe20000000200 */
[C---:B------:R-:W-:Y:S01]  /*acc0*/  IADD3 R192, R164.reuse, 0x30, RZ ;  /* 0x00000030a4c07810 */ /* 0x040fe20007ffe0ff */
[----:B------:R-:W-:Y:S01]  /*acd0*/  I2F R184, R185 ;  /* 0x000000b900b87306 */ /* 0x000fe20000201400 */
[----:B------:R-:W-:-:S02]  /*ace0*/  IADD3 R247, R164, 0x38, RZ ;  /* 0x00000038a4f77810 */ /* 0x000fc40007ffe0ff */
[C---:B------:R-:W-:Y:S02]  /*acf0*/  IADD3 R250, R164.reuse, 0x41, RZ ;  /* 0x00000041a4fa7810 */ /* 0x040fe40007ffe0ff */
[C---:B----4-:R-:W-:Y:S01]  /*ad00*/  HMMA.16816.F32.BF16 R40, R172.reuse, R152, R40 ;  /* 0x00000098ac28723c */ /* 0x050fe20000041828 */
[C---:B------:R-:W-:Y:S02]  /*ad10*/  IADD3 R251, R164.reuse, 0x48, RZ ;  /* 0x00000048a4fb7810 */ /* 0x040fe40007ffe0ff */
[----:B------:R-:W-:Y:S05]  /*ad20*/  I2F R186, R187 ;  /* 0x000000bb00ba7306 */ /* 0x000fea0000201400 */
[C---:B------:R-:W-:Y:S03]  /*ad30*/  HMMA.16816.F32.BF16 R36, R172.reuse, R154, R36 ;  /* 0x0000009aac24723c */ /* 0x040fe60000041824 */
[----:B------:R-:W-:Y:S05]  /*ad40*/  I2F R188, R189 ;  /* 0x000000bd00bc7306 */ /* 0x000fea0000201400 */
[C---:B--2---:R-:W-:Y:S03]  /*ad50*/  HMMA.16816.F32.BF16 R32, R172.reuse, R148, R32 ;  /* 0x00000094ac20723c */ /* 0x044fe60000041820 */
[----:B------:R-:W-:Y:S05]  /*ad60*/  I2F R193, R194 ;  /* 0x000000c200c17306 */ /* 0x000fea0000201400 */
[C---:B------:R-:W-:Y:S01]  /*ad70*/  HMMA.16816.F32.BF16 R28, R172.reuse, R150, R28 ;  /* 0x00000096ac1c723c */ /* 0x040fe2000004181c */
[----:B------:R-:W2:Y:S02]  /*ad80*/  LDSM.16.M88.4 R148, [R201] ;  /* 0x00000000c994783b */ /* 0x000ea40000000200 */
[----:B------:R-:W-:Y:S05]  /*ad90*/  I2F R190, R191 ;  /* 0x000000bf00be7306 */ /* 0x000fea0000201400 */
[C---:B-----5:R-:W-:Y:S03]  /*ada0*/  HMMA.16816.F32.BF16 R24, R172.reuse, R144, R24 ;  /* 0x00000090ac18723c */ /* 0x060fe60000041818 */
[----:B------:R-:W-:Y:S05]  /*adb0*/  I2F R195, R192 ;  /* 0x000000c000c37306 */ /* 0x000fea0000201400 */
[----:B------:R-:W-:Y:S01]  /*adc0*/  HMMA.16816.F32.BF16 R172, R172, R146, R20 ;  /* 0x00000092acac723c */ /* 0x000fe20000041814 */
[----:B------:R-:W-:Y:S02]  /*add0*/  LDSM.16.M88.4 R144, [R218+0x2000] ;  /* 0x00200000da90783b */ /* 0x000fe40000000200 */
[----:B------:R-:W-:Y:S02]  /*ade0*/  I2F R245, R247 ;  /* 0x000000f700f57306 */ /* 0x000fe40000201400 */
[----:B------:R-:W3:Y:S03]  /*adf0*/  LDSM.16.M88.4 R20, [R215+0x8000] ;  /* 0x00800000d714783b */ /* 0x000ee60000000200 */
[C---:B-1----:R-:W-:Y:S03]  /*ae00*/  HMMA.16816.F32.BF16 R4, R16.reuse, R14, R4 ;  /* 0x0000000e1004723c */ /* 0x042fe60000041804 */
[----:B------:R-:W-:Y:S05]  /*ae10*/  I2F R166, R250 ;  /* 0x000000fa00a67306 */ /* 0x000fea0000201400 */
[C---:B------:R-:W-:Y:S01]  /*ae20*/  HMMA.16816.F32.BF16 R8, R16.reuse, R12, R8 ;  /* 0x0000000c1008723c */ /* 0x040fe20000041808 */
[----:B------:R-:W-:Y:S02]  /*ae30*/  LDSM.16.M88.4 R12, [R204+0x4000] ;  /* 0x00400000cc0c783b */ /* 0x000fe40000000200 */
[----:B------:R-:W-:Y:S05]  /*ae40*/  I2F R252, R251 ;  /* 0x000000fb00fc7306 */ /* 0x000fea0000201400 */
[C---:B------:R-:W-:Y:S01]  /*ae50*/  HMMA.16816.F32.BF16 R152, R16.reuse, R168, R140 ;  /* 0x000000a81098723c */ /* 0x040fe2000004188c */
[----:B------:R-:W1:Y:S06]  /*ae60*/  LDSM.16.M88.4 R140, [R217+0x2000] ;  /* 0x00200000d98c783b */ /* 0x000e6c0000000200 */
[----:B------:R-:W-:Y:S01]  /*ae70*/  IADD3 R168, R164, 0x8, RZ ;  /* 0x00000008a4a87810 */ /* 0x000fe20007ffe0ff */
[----:B--2---:R-:W-:Y:S03]  /*ae80*/  HMMA.16816.F32.BF16 R64, R16, R148, R64 ;  /* 0x000000941040723c */ /* 0x004fe60000041840 */
[----:B------:R2:W-:Y:S01]  /*ae90*/  I2F R167, R168 ;  /* 0x000000a800a77306 */ /* 0x0005e20000201400 */
[----:B------:R-:W-:-:S02]  /*aea0*/  ISETP.GE.AND P6, PT, R168, R181, PT ;  /* 0x000000b5a800720c */ /* 0x000fc40003fc6270 */
[----:B------:R-:W-:Y:S02]  /*aeb0*/  ISETP.GE.AND P4, PT, R168, R180, PT ;  /* 0x000000b4a800720c */ /* 0x000fe40003f86270 */
[----:B------:R-:W-:Y:S01]  /*aec0*/  HMMA.16816.F32.BF16 R60, R16, R150, R60 ;  /* 0x00000096103c723c */ /* 0x000fe2000004183c */
[----:B------:R-:W4:Y:S07]  /*aed0*/  LDSM.16.M88.4 R148, [R199] ;  /* 0x00000000c794783b */ /* 0x000f2e0000000200 */
[----:B---3--:R-:W-:Y:S01]  /*aee0*/  HMMA.16816.F32.BF16 R4, R144, R22, R4 ;  /* 0x000000169004723c */ /* 0x008fe20000041804 */
[----:B--2---:R-:W-:-:S07]  /*aef0*/  IADD3 R168, R164, 0x49, RZ ;  /* 0x00000049a4a87810 */ /* 0x004fce0007ffe0ff */
[----:B------:R-:W-:Y:S01]  /*af00*/  HMMA.16816.F32.BF16 R8, R144, R20, R8 ;  /* 0x000000149008723c */ /* 0x000fe20000041808 */
[----:B------:R-:W-:Y:S07]  /*af10*/  LDSM.16.M88.4 R20, [R204+0x4800] ;  /* 0x00480000cc14783b */ /* 0x000fee0000000200 */
[----:B------:R-:W-:Y:S01]  /*af20*/  HMMA.16816.F32.BF16 R136, R16, R170, R136 ;  /* 0x000000aa1088723c */ /* 0x000fe20000041888 */
[----:B------:R-:W-:Y:S06]  /*af30*/  I2F R171, R177 ;  /* 0x000000b100ab7306 */ /* 0x000fec0000201400 */
[----:B------:R-:W-:Y:S01]  /*af40*/  IADD3 R170, R164, 0x9, RZ ;  /* 0x00000009a4aa7810 */ /* 0x000fe20007ffe0ff */
[C---:B-1----:R-:W-:Y:S03]  /*af50*/  HMMA.16816.F32.BF16 R4, R140.reuse, R14, R4 ;  /* 0x0000000e8c04723c */ /* 0x042fe60000041804 */
[----:B------:R-:W-:Y:S05]  /*af60*/  I2F R169, R170 ;  /* 0x000000aa00a97306 */ /* 0x000fea0000201400 */
[----:B------:R-:W-:Y:S01]  /*af70*/  HMMA.16816.F32.BF16 R8, R140, R12, R8 ;  /* 0x0000000c8c08723c */ /* 0x000fe20000041808 */
[----:B------:R-:W1:Y:S07]  /*af80*/  LDSM.16.M88.4 R12, [R215+0x9000] ;  /* 0x00900000d70c783b */ /* 0x000e6e0000000200 */
[----:B----4-:R-:W-:Y:S08]  /*af90*/  HMMA.16816.F32.BF16 R48, R16, R148, R48 ;  /* 0x000000941030723c */ /* 0x010ff00000041830 */
[----:B------:R-:W-:Y:S01]  /*afa0*/  FMUL.FTZ R4, R4, c[0x0][0x2ec] ;  /* 0x0000bb0004047a20 */ /* 0x000fe20000410000 */
[----:B------:R-:W-:Y:S01]  /*afb0*/  HMMA.16816.F32.BF16 R152, R144, R160, R152 ;  /* 0x000000a09098723c */ /* 0x000fe20000041898 */
[----:B------:R-:W-:-:S02]  /*afc0*/  FMUL.FTZ R5, R5, c[0x0][0x2ec] ;  /* 0x0000bb0005057a20 */ /* 0x000fc40000410000 */
[----:B------:R-:W-:Y:S01]  /*afd0*/  FMUL.FTZ R6, R6, c[0x0][0x2ec] ;  /* 0x0000bb0006067a20 */ /* 0x000fe20000410000 */
[----:B------:R-:W-:Y:S01]  /*afe0*/  MUFU.TANH R236, R4 ;  /* 0x0000000400ec7308 */ /* 0x000fe20000002400 */
[----:B------:R-:W-:Y:S02]  /*aff0*/  FMUL.FTZ R7, R7, c[0x0][0x2ec] ;  /* 0x0000bb0007077a20 */ /* 0x000fe40000410000 */
[----:B------:R-:W-:Y:S01]  /*b000*/  FMUL.FTZ R9, R9, c[0x0][0x2ec] ;  /* 0x0000bb0009097a20 */ /* 0x000fe20000410000 */
[----:B------:R-:W-:Y:S01]  /*b010*/  HMMA.16816.F32.BF16 R136, R144, R162, R136 ;  /* 0x000000a29088723c */ /* 0x000fe20000041888 */
[----:B------:R-:W-:Y:S01]  /*b020*/  LDSM.16.M88.4 R160, [R204+0x5000] ;  /* 0x00500000cca0783b */ /* 0x000fe20000000200 */
[----:B------:R-:W-:Y:S02]  /*b030*/  FMUL.FTZ R11, R11, c[0x0][0x2ec] ;  /* 0x0000bb000b0b7a20 */ /* 0x000fe40000410000 */
[----:B------:R-:W-:Y:S01]  /*b040*/  MUFU.TANH R148, R5 ;  /* 0x0000000500947308 */ /* 0x000fe20000002400 */
[----:B------:R-:W-:-:S03]  /*b050*/  FMUL.FTZ R8, R8, c[0x0][0x2ec] ;  /* 0x0000bb0008087a20 */ /* 0x000fc60000410000 */
[C---:B------:R-:W-:Y:S04]  /*b060*/  HMMA.16816.F32.BF16 R56, R16.reuse, R156, R56 ;  /* 0x0000009c1038723c */ /* 0x040fe80000041838 */
[----:B------:R-:W-:Y:S04]  /*b070*/  MUFU.TANH R149, R6 ;  /* 0x0000000600957308 */ /* 0x000fe80000002400 */
[----:B------:R-:W-:Y:S01]  /*b080*/  HMMA.16816.F32.BF16 R52, R16, R158, R52 ;  /* 0x0000009e1034723c */ /* 0x000fe20000041834 */
[----:B------:R-:W2:Y:S03]  /*b090*/  LDSM.16.M88.4 R156, [R198] ;  /* 0x00000000c69c783b */ /* 0x000ea60000000200 */
[----:B------:R3:W-:Y:S04]  /*b0a0*/  MUFU.TANH R237, R7 ;  /* 0x0000000700ed7308 */ /* 0x0007e80000002400 */
[C---:B-1----:R-:W-:Y:S04]  /*b0b0*/  HMMA.16816.F32.BF16 R64, R144.reuse, R12, R64 ;  /* 0x0000000c9040723c */ /* 0x042fe80000041840 */
[----:B------:R-:W1:Y:S04]  /*b0c0*/  MUFU.TANH R9, R9 ;  /* 0x0000000900097308 */ /* 0x000e680000002400 */
[----:B------:R-:W-:Y:S01]  /*b0d0*/  HMMA.16816.F32.BF16 R60, R144, R14, R60 ;  /* 0x0000000e903c723c */ /* 0x000fe2000004183c */
[----:B------:R-:W-:Y:S03]  /*b0e0*/  LDSM.16.M88.4 R12, [R197] ;  /* 0x00000000c50c783b */ /* 0x000fe60000000200 */
[----:B------:R-:W-:Y:S01]  /*b0f0*/  MUFU.TANH R11, R11 ;  /* 0x0000000b000b7308 */ /* 0x000fe20000002400 */
[----:B---3--:R-:W3:Y:S03]  /*b100*/  LDSM.16.M88.4 R4, [R215+0x9800] ;  /* 0x00980000d704783b */ /* 0x008ee60000000200 */
[----:B------:R-:W-:Y:S01]  /*b110*/  HMMA.16816.F32.BF16 R152, R140, R20, R152 ;  /* 0x000000148c98723c */ /* 0x000fe20000041898 */
[----:B-1----:R-:W-:-:S03]  /*b120*/  FFMA.FTZ R9, R0, R165, R9 ;  /* 0x000000a500097223 */ /* 0x002fc60000010009 */
[----:B------:R-:W1:Y:S04]  /*b130*/  MUFU.TANH R8, R8 ;  /* 0x0000000800087308 */ /* 0x000e680000002400 */
[----:B------:R-:W-:Y:S01]  /*b140*/  HMMA.16816.F32.BF16 R136, R140, R22, R136 ;  /* 0x000000168c88723c */ /* 0x000fe20000041888 */
[----:B------:R-:W4:Y:S01]  /*b150*/  LDSM.16.M88.4 R20, [R204+0x5800] ;  /* 0x00580000cc14783b */ /* 0x000f220000000200 */
[----:B------:R-:W-:Y:S02]  /*b160*/  FSEL R9, R9, -INF , !P3 ;  /* 0xff80000009097808 */ /* 0x000fe40005800000 */
[----:B------:R-:W-:-:S04]  /*b170*/  ISETP.GE.AND P3, PT, R170, R181, PT ;  /* 0x000000b5aa00720c */ /* 0x000fc80003f66270 */
[----:B------:R-:W-:Y:S01]  /*b180*/  HMMA.16816.F32.BF16 R44, R16, R150, R44 ;  /* 0x00000096102c723c */ /* 0x000fe2000004182c */
[----:B-1----:R-:W-:-:S07]  /*b190*/  FFMA.FTZ R8, R0, R176, R8 ;  /* 0x000000b000087223 */ /* 0x002fce0000010008 */
[C---:B--2---:R-:W-:Y:S01]  /*b1a0*/  HMMA.16816.F32.BF16 R40, R16.reuse, R156, R40 ;  /* 0x0000009c1028723c */ /* 0x044fe20000041828 */
[----:B------:R-:W-:Y:S02]  /*b1b0*/  FMUL.FTZ R152, R152, c[0x0][0x2ec] ;  /* 0x0000bb0098987a20 */ /* 0x000fe40000410000 */
[----:B------:R-:W-:Y:S02]  /*b1c0*/  FMUL.FTZ R153, R153, c[0x0][0x2ec] ;  /* 0x0000bb0099997a20 */ /* 0x000fe40000410000 */
[----:B------:R-:W-:Y:S01]  /*b1d0*/  FMUL.FTZ R150, R155, c[0x0][0x2ec] ;  /* 0x0000bb009b967a20 */ /* 0x000fe20000410000 */
[----:B------:R-:W-:Y:S01]  /*b1e0*/  IADD3 R155, R164, 0x31, RZ ;  /* 0x00000031a49b7810 */ /* 0x000fe20007ffe0ff */
[----:B------:R-:W-:Y:S01]  /*b1f0*/  FMUL.FTZ R154, R154, c[0x0][0x2ec] ;  /* 0x0000bb009a9a7a20 */ /* 0x000fe20000410000 */
[----:B------:R-:W-:Y:S01]  /*b200*/  HMMA.16816.F32.BF16 R36, R16, R158, R36 ;  /* 0x0000009e1024723c */ /* 0x000fe20000041824 */
[----:B------:R-:W-:Y:S01]  /*b210*/  FMUL.FTZ R136, R136, c[0x0][0x2ec] ;  /* 0x0000bb0088887a20 */ /* 0x000fe20000410000 */
[----:B------:R-:W1:Y:S01]  /*b220*/  MUFU.TANH R152, R152 ;  /* 0x0000009800987308 */ /* 0x000e620000002400 */
[----:B------:R-:W-:-:S02]  /*b230*/  FMUL.FTZ R137, R137, c[0x0][0x2ec] ;  /* 0x0000bb0089897a20 */ /* 0x000fc40000410000 */
[----:B------:R-:W-:Y:S02]  /*b240*/  FMUL.FTZ R138, R138, c[0x0][0x2ec] ;  /* 0x0000bb008a8a7a20 */ /* 0x000fe40000410000 */
[----:B------:R-:W-:Y:S01]  /*b250*/  FMUL.FTZ R139, R139, c[0x0][0x2ec] ;  /* 0x0000bb008b8b7a20 */ /* 0x000fe20000410000 */
[C---:B---3--:R-:W-:Y:S02]  /*b260*/  HMMA.16816.F32.BF16 R56, R144.reuse, R4, R56 ;  /* 0x000000049038723c */ /* 0x048fe40000041838 */
[----:B------:R-:W-:Y:S06]  /*b270*/  MUFU.TANH R153, R153 ;  /* 0x0000009900997308 */ /* 0x000fec0000002400 */
[----:B------:R-:W-:Y:S01]  /*b280*/  HMMA.16816.F32.BF16 R52, R144, R6, R52 ;  /* 0x000000069034723c */ /* 0x000fe20000041834 */
[----:B------:R-:W2:Y:S01]  /*b290*/  LDSM.16.M88.4 R4, [R215+0xa000] ;  /* 0x00a00000d704783b */ /* 0x000ea20000000200 */
[----:B------:R-:W-:Y:S06]  /*b2a0*/  MUFU.TANH R150, R150 ;  /* 0x0000009600967308 */ /* 0x000fec0000002400 */
[C---:B------:R-:W-:Y:S02]  /*b2b0*/  HMMA.16816.F32.BF16 R32, R16.reuse, R12, R32 ;  /* 0x0000000c1020723c */ /* 0x040fe40000041820 */
[----:B------:R-:W-:Y:S06]  /*b2c0*/  MUFU.TANH R154, R154 ;  /* 0x0000009a009a7308 */ /* 0x000fec0000002400 */
[----:B------:R-:W-:Y:S01]  /*b2d0*/  HMMA.16816.F32.BF16 R28, R16, R14, R28 ;  /* 0x0000000e101c723c */ /* 0x000fe2000004181c */
[----:B------:R-:W3:Y:S01]  /*b2e0*/  LDSM.16.M88.4 R12, [R215+0xa800] ;  /* 0x00a80000d70c783b */ /* 0x000ee20000000200 */
[----:B------:R-:W-:Y:S06]  /*b2f0*/  MUFU.TANH R136, R136 ;  /* 0x0000008800887308 */ /* 0x000fec0000002400 */
[C---:B------:R-:W-:Y:S02]  /*b300*/  HMMA.16816.F32.BF16 R60, R140.reuse, R162, R60 ;  /* 0x000000a28c3c723c */ /* 0x040fe4000004183c */
[----:B------:R-:W-:Y:S06]  /*b310*/  MUFU.TANH R151, R137 ;  /* 0x0000008900977308 */ /* 0x000fec0000002400 */
[C---:B----4-:R-:W-:Y:S02]  /*b320*/  HMMA.16816.F32.BF16 R56, R140.reuse, R20, R56 ;  /* 0x000000148c38723c */ /* 0x050fe40000041838 */
[----:B------:R-:W-:Y:S06]  /*b330*/  MUFU.TANH R156, R139 ;  /* 0x0000008b009c7308 */ /* 0x000fec0000002400 */
[----:B------:R-:W-:Y:S01]  /*b340*/  HMMA.16816.F32.BF16 R52, R140, R22, R52 ;  /* 0x000000168c34723c */ /* 0x000fe20000041834 */
[----:B------:R-:W4:Y:S01]  /*b350*/  LDSM.16.M88.4 R20, [R204+0x6000] ;  /* 0x00600000cc14783b */ /* 0x000f220000000200 */
[----:B------:R-:W5:Y:S06]  /*b360*/  MUFU.TANH R138, R138 ;  /* 0x0000008a008a7308 */ /* 0x000f6c0000002400 */
[----:B--2---:R-:W-:Y:S01]  /*b370*/  HMMA.16816.F32.BF16 R48, R144, R4, R48 ;  /* 0x000000049030723c */ /* 0x004fe20000041830 */
[----:B------:R-:W-:Y:S01]  /*b380*/  FMUL.FTZ R63, R63, c[0x0][0x2ec] ;  /* 0x0000bb003f3f7a20 */ /* 0x000fe20000410000 */
[----:B------:R-:W-:Y:S01]  /*b390*/  I2F R137, R155 ;  /* 0x0000009b00897306 */ /* 0x000fe20000201400 */
[----:B------:R-:W-:-:S02]  /*b3a0*/  FMUL.FTZ R61, R61, c[0x0][0x2ec] ;  /* 0x0000bb003d3d7a20 */ /* 0x000fc40000410000 */
[----:B------:R-:W-:Y:S02]  /*b3b0*/  FMUL.FTZ R60, R60, c[0x0][0x2ec] ;  /* 0x0000bb003c3c7a20 */ /* 0x000fe40000410000 */
[----:B------:R-:W-:Y:S01]  /*b3c0*/  FMUL.FTZ R62, R62, c[0x0][0x2ec] ;  /* 0x0000bb003e3e7a20 */ /* 0x000fe20000410000 */
[C---:B------:R-:W-:Y:S01]  /*b3d0*/  HMMA.16816.F32.BF16 R44, R144.reuse, R6, R44 ;  /* 0x00000006902c723c */ /* 0x040fe2000004182c */
[----:B------:R-:W2:Y:S01]  /*b3e0*/  LDSM.16.M88.4 R4, [R215+0xb000] ;  /* 0x00b00000d704783b */ /* 0x000ea20000000200 */
[----:B------:R-:W-:Y:S01]  /*b3f0*/  FMUL.FTZ R56, R56, c[0x0][0x2ec] ;  /* 0x0000bb0038387a20 */ /* 0x000fe20000410000 */
[----:B------:R-:W-:Y:S01]  /*b400*/  MUFU.TANH R61, R61 ;  /* 0x0000003d003d7308 */ /* 0x000fe20000002400 */
[----:B------:R-:W-:Y:S02]  /*b410*/  FMUL.FTZ R57, R57, c[0x0][0x2ec] ;  /* 0x0000bb0039397a20 */ /* 0x000fe40000410000 */
[----:B------:R-:W-:Y:S02]  /*b420*/  FMUL.FTZ R58, R58, c[0x0][0x2ec] ;  /* 0x0000bb003a3a7a20 */ /* 0x000fe40000410000 */
[----:B---3--:R-:W-:Y:S01]  /*b430*/  HMMA.16816.F32.BF16 R40, R144, R12, R40 ;  /* 0x0000000c9028723c */ /* 0x008fe20000041828 */
[----:B------:R-:W-:-:S02]  /*b440*/  FMUL.FTZ R59, R59, c[0x0][0x2ec] ;  /* 0x0000bb003b3b7a20 */ /* 0x000fc40000410000 */
[----:B------:R-:W-:Y:S01]  /*b450*/  MUFU.TANH R162, R58 ;  /* 0x0000003a00a27308 */ /* 0x000fe20000002400 */
[----:B------:R-:W-:Y:S02]  /*b460*/  FMUL.FTZ R55, R55, c[0x0][0x2ec] ;  /* 0x0000bb0037377a20 */ /* 0x000fe40000410000 */
[----:B------:R-:W-:Y:S02]  /*b470*/  FMUL.FTZ R52, R52, c[0x0][0x2ec] ;  /* 0x0000bb0034347a20 */ /* 0x000fe40000410000 */
[----:B------:R-:W-:Y:S01]  /*b480*/  HMMA.16816.F32.BF16 R36, R144, R14, R36 ;  /* 0x0000000e9024723c */ /* 0x000fe20000041824 */
[----:B------:R-:W3:Y:S01]  /*b490*/  LDSM.16.M88.4 R12, [R196] ;  /* 0x00000000c40c783b */ /* 0x000ee20000000200 */
[----:B------:R-:W-:Y:S01]  /*b4a0*/  FMUL.FTZ R54, R54, c[0x0][0x2ec] ;  /* 0x0000bb0036367a20 */ /* 0x000fe20000410000 */
[----:B------:R-:W-:Y:S01]  /*b4b0*/  MUFU.TANH R163, R59 ;  /* 0x0000003b00a37308 */ /* 0x000fe20000002400 */
[----:B------:R-:W-:-:S04]  /*b4c0*/  FMUL.FTZ R53, R53, c[0x0][0x2ec] ;  /* 0x0000bb0035357a20 */ /* 0x000fc80000410000 */
[C---:B------:R-:W-:Y:S03]  /*b4d0*/  HMMA.16816.F32.BF16 R64, R140.reuse, R160, R64 ;  /* 0x000000a08c40723c */ /* 0x040fe60000041840 */
[----:B------:R-:W-:Y:S05]  /*b4e0*/  MUFU.TANH R160, R63 ;  /* 0x0000003f00a07308 */ /* 0x000fea0000002400 */
[C---:B----4-:R-:W-:Y:S03]  /*b4f0*/  HMMA.16816.F32.BF16 R48, R140.reuse, R20, R48 ;  /* 0x000000148c30723c */ /* 0x050fe60000041830 */
[----:B------:R-:W-:Y:S05]  /*b500*/  MUFU.TANH R63, R56 ;  /* 0x00000038003f7308 */ /* 0x000fea0000002400 */
[----:B------:R-:W-:Y:S01]  /*b510*/  HMMA.16816.F32.BF16 R44, R140, R22, R44 ;  /* 0x000000168c2c723c */ /* 0x000fe2000004182c */
[----:B------:R-:W4:Y:S02]  /*b520*/  LDSM.16.M88.4 R20, [R204+0x7000] ;  /* 0x00700000cc14783b */ /* 0x000f240000000200 */
[----:B------:R1:W-:Y:S05]  /*b530*/  MUFU.TANH R161, R57 ;  /* 0x0000003900a17308 */ /* 0x0003ea0000002400 */
[----:B--2---:R-:W-:Y:S01]  /*b540*/  HMMA.16816.F32.BF16 R32, R144, R4, R32 ;  /* 0x000000049020723c */ /* 0x004fe20000041820 */
[----:B------:R-:W-:-:S02]  /*b550*/  FMUL.FTZ R67, R67, c[0x0][0x2ec] ;  /* 0x0000bb0043437a20 */ /* 0x000fc40000410000 */
[----:B------:R-:W-:Y:S01]  /*b560*/  FMUL.FTZ R64, R64, c[0x0][0x2ec] ;  /* 0x0000bb0040407a20 */ /* 0x000fe20000410000 */
[----:B------:R2:W-:Y:S01]  /*b570*/  MUFU.TANH R242, R55 ;  /* 0x0000003700f27308 */ /* 0x0005e20000002400 */
[----:B------:R-:W-:Y:S02]  /*b580*/  FMUL.FTZ R65, R65, c[0x0][0x2ec] ;  /* 0x0000bb0041417a20 */ /* 0x000fe40000410000 */
[----:B------:R-:W-:Y:S01]  /*b590*/  FMUL.FTZ R66, R66, c[0x0][0x2ec] ;  /* 0x0000bb0042427a20 */ /* 0x000fe20000410000 */
[----:B------:R-:W-:Y:S01]  /*b5a0*/  HMMA.16816.F32.BF16 R28, R144, R6, R28 ;  /* 0x00000006901c723c */ /* 0x000fe2000004181c */
[----:B------:R-:W4:Y:S01]  /*b5b0*/  LDSM.16.M88.4 R4, [R215+0xb800] ;  /* 0x00b80000d704783b */ /* 0x000f220000000200 */
[----:B------:R-:W-:Y:S02]  /*b5c0*/  FMUL.FTZ R48, R48, c[0x0][0x2ec] ;  /* 0x0000bb0030307a20 */ /* 0x000fe40000410000 */
[----:B------:R5:W5:Y:S01]  /*b5d0*/  MUFU.TANH R139, R64 ;  /* 0x00000040008b7308 */ /* 0x000b620000002400 */
[----:B-1----:R-:W1:Y:S01]  /*b5e0*/  LDSM.16.M88.4 R56, [R204+0x6800] ;  /* 0x00680000cc38783b */ /* 0x002e620000000200 */
[----:B------:R-:W-:-:S02]  /*b5f0*/  FMUL.FTZ R50, R50, c[0x0][0x2ec] ;  /* 0x0000bb0032327a20 */ /* 0x000fc40000410000 */
[----:B---3--:R-:W-:Y:S01]  /*b600*/  HMMA.16816.F32.BF16 R24, R16, R12, R24 ;  /* 0x0000000c1018723c */ /* 0x008fe20000041818 */
[----:B------:R-:W-:Y:S02]  /*b610*/  FMUL.FTZ R45, R45, c[0x0][0x2ec] ;  /* 0x0000bb002d2d7a20 */ /* 0x000fe40000410000 */
[----:B------:R-:W-:Y:S01]  /*b620*/  FMUL.FTZ R44, R44, c[0x0][0x2ec] ;  /* 0x0000bb002c2c7a20 */ /* 0x000fe20000410000 */
[----:B------:R3:W3:Y:S01]  /*b630*/  MUFU.TANH R157, R65 ;  /* 0x00000041009d7308 */ /* 0x0006e20000002400 */
[----:B--2---:R-:W-:Y:S01]  /*b640*/  FFMA.FTZ R55, R0, R171, R152 ;  /* 0x000000ab00377223 */ /* 0x004fe20000010098 */
[C---:B------:R-:W-:Y:S01]  /*b650*/  IADD3 R152, R164.reuse, 0x58, RZ ;  /* 0x00000058a4987810 */ /* 0x040fe20007ffe0ff */
[----:B------:R-:W-:Y:S01]  /*b660*/  FMUL.FTZ R49, R49, c[0x0][0x2ec] ;  /* 0x0000bb0031317a20 */ /* 0x000fe20000410000 */
[----:B------:R-:W-:Y:S01]  /*b670*/  IADD3 R13, R164, 0x40, RZ ;  /* 0x00000040a40d7810 */ /* 0x000fe20007ffe0ff */
[----:B------:R-:W-:Y:S02]  /*b680*/  FMUL.FTZ R51, R51, c[0x0][0x2ec] ;  /* 0x0000bb0033337a20 */ /* 0x000fe40000410000 */
[----:B------:R-:W-:Y:S01]  /*b690*/  FMUL.FTZ R46, R46, c[0x0][0x2ec] ;  /* 0x0000bb002e2e7a20 */ /* 0x000fe20000410000 */
[----:B------:R-:W2:Y:S01]  /*b6a0*/  MUFU.TANH R67, R67 ;  /* 0x0000004300437308 */ /* 0x000ea20000002400 */
[----:B-----5:R-:W-:-:S02]  /*b6b0*/  FFMA.FTZ R64, R0, R182, R138 ;  /* 0x000000b600407223 */ /* 0x020fc4000001008a */
[C---:B------:R-:W-:Y:S01]  /*b6c0*/  FFMA.FTZ R139, R0.reuse, R186, R139 ;  /* 0x000000ba008b7223 */ /* 0x040fe2000001008b */
[C---:B----4-:R-:W-:Y:S04]  /*b6d0*/  HMMA.16816.F32.BF16 R32, R140.reuse, R20, R32 ;  /* 0x000000148c20723c */ /* 0x050fe80000041820 */
[----:B------:R4:W-:Y:S01]  /*b6e0*/  MUFU.TANH R248, R44 ;  /* 0x0000002c00f87308 */ /* 0x0009e20000002400 */
[C---:B---3--:R-:W-:Y:S02]  /*b6f0*/  FFMA.FTZ R65, R0.reuse, R171, R154 ;  /* 0x000000ab00417223 */ /* 0x048fe4000001009a */
[CC--:B------:R-:W-:Y:S01]  /*b700*/  FFMA.FTZ R157, R0.reuse, R188.reuse, R157 ;  /* 0x000000bc009d7223 */ /* 0x0c0fe2000001009d */
[----:B------:R-:W-:Y:S04]  /*b710*/  HMMA.16816.F32.BF16 R28, R140, R22, R28 ;  /* 0x000000168c1c723c */ /* 0x000fe8000004181c */
[----:B------:R3:W5:Y:S01]  /*b720*/  MUFU.TANH R158, R66 ;  /* 0x00000042009e7308 */ /* 0x0007620000002400 */
[----:B--2---:R-:W-:Y:S01]  /*b730*/  FFMA.FTZ R188, R0, R188, R67 ;  /* 0x000000bc00bc7223 */ /* 0x004fe20000010043 */
[----:B------:R-:W-:-:S02]  /*b740*/  IADD3 R67, R164, 0x68, RZ ;  /* 0x00000068a4437810 */ /* 0x000fc40007ffe0ff */
[----:B------:R-:W-:Y:S01]  /*b750*/  HMMA.16816.F32.BF16 R24, R144, R4, R24 ;  /* 0x000000049018723c */ /* 0x000fe20000041818 */
[----:B----4-:R-:W-:-:S03]  /*b760*/  FFMA.FTZ R44, R0, R169, R148 ;  /* 0x000000a9002c7223 */ /* 0x010fc60000010094 */
[----:B------:R-:W2:Y:S01]  /*b770*/  MUFU.TANH R60, R60 ;  /* 0x0000003c003c7308 */ /* 0x000ea20000002400 */
[----:B------:R-:W-:Y:S02]  /*b780*/  IADD3 R148, R164, 0x50, RZ ;  /* 0x00000050a4947810 */ /* 0x000fe40007ffe0ff */
[C---:B------:R-:W-:Y:S01]  /*b790*/  FFMA.FTZ R4, R0.reuse, R165, R11 ;  /* 0x000000a500047223 */ /* 0x040fe2000001000b */
[C---:B-1----:R-:W-:Y:S01]  /*b7a0*/  HMMA.16816.F32.BF16 R40, R140.reuse, R56, R40 ;  /* 0x000000388c28723c */ /* 0x042fe20000041828 */
[----:B------:R-:W-:Y:S01]  /*b7b0*/  FFMA.FTZ R5, R0, R169, R237 ;  /* 0x000000a900057223 */ /* 0x000fe200000100ed */
[----:B------:R-:W-:Y:S01]  /*b7c0*/  FSEL R44, R44, -INF , !P3 ;  /* 0xff8000002c2c7808 */ /* 0x000fe20005800000 */
[----:B------:R-:W-:Y:S01]  /*b7d0*/  FFMA.FTZ R11, R0, R167, R149 ;  /* 0x000000a7000b7223 */ /* 0x000fe20000010095 */
[----:B------:R1:W-:Y:S01]  /*b7e0*/  MUFU.TANH R57, R45 ;  /* 0x0000002d00397308 */ /* 0x0003e20000002400 */
[----:B------:R-:W-:Y:S01]  /*b7f0*/  FSEL R4, R4, -INF , !P5 ;  /* 0xff80000004047808 */ /* 0x000fe20006800000 */
[----:B---3--:R-:W-:Y:S01]  /*b800*/  FFMA.FTZ R66, R0, R178, R150 ;  /* 0x000000b200427223 */ /* 0x008fe20000010096 */
[----:B------:R-:W-:Y:S01]  /*b810*/  ISETP.GE.AND P5, PT, R170, R180, PT ;  /* 0x000000b4aa00720c */ /* 0x000fe20003fa6270 */
[----:B------:R-:W-:Y:S01]  /*b820*/  HMMA.16816.F32.BF16 R36, R140, R58, R36 ;  /* 0x0000003a8c24723c */ /* 0x000fe20000041824 */
[----:B------:R-:W-:Y:S01]  /*b830*/  ISETP.GE.AND P3, PT, R179, R181, PT ;  /* 0x000000b5b300720c */ /* 0x000fe20003f66270 */
[C---:B-----5:R-:W-:Y:S01]  /*b840*/  FFMA.FTZ R138, R0.reuse, R186, R158 ;  /* 0x000000ba008a7223 */ /* 0x060fe2000001009e */
[----:B------:R-:W-:Y:S01]  /*b850*/  FSEL R5, R5, -INF , !P5 ;  /* 0xff80000005057808 */ /* 0x000fe20006800000 */
[----:B------:R3:W4:Y:S01]  /*b860*/  MUFU.TANH R159, R62 ;  /* 0x0000003e009f7308 */ /* 0x0007220000002400 */
[----:B------:R-:W-:Y:S01]  /*b870*/  ISETP.GE.AND P5, PT, R179, R180, PT ;  /* 0x000000b4b300720c */ /* 0x000fe20003fa6270 */
[C---:B--2---:R-:W-:Y:S01]  /*b880*/  FFMA.FTZ R154, R0.reuse, R190, R60 ;  /* 0x000000be009a7223 */ /* 0x044fe2000001003c */
[----:B------:R-:W-:Y:S01]  /*b890*/  FSEL R11, R11, -INF , !P4 ;  /* 0xff8000000b0b7808 */ /* 0x000fe20006000000 */
[C---:B------:R-:W-:Y:S01]  /*b8a0*/  FFMA.FTZ R59, R0.reuse, R178, R153 ;  /* 0x000000b2003b7223 */ /* 0x040fe20000010099 */
[----:B------:R-:W-:Y:S01]  /*b8b0*/  ISETP.GE.AND P4, PT, R177, R180, PT ;  /* 0x000000b4b100720c */ /* 0x000fe20003f86270 */
[----:B------:R-:W-:Y:S01]  /*b8c0*/  FFMA.FTZ R58, R0, R182, R136 ;  /* 0x000000b6003a7223 */ /* 0x000fe20000010088 */
[----:B------:R-:W-:Y:S01]  /*b8d0*/  FSEL R66, R66, -INF , !P5 ;  /* 0xff80000042427808 */ /* 0x000fe20006800000 */
[----:B-1----:R-:W-:Y:S01]  /*b8e0*/  FFMA.FTZ R45, R0, R167, R236 ;  /* 0x000000a7002d7223 */ /* 0x002fe200000100ec */
[----:B------:R-:W-:Y:S01]  /*b8f0*/  MUFU.TANH R244, R48 ;  /* 0x0000003000f47308 */ /* 0x000fe20000002400 */
[----:B------:R-:W-:Y:S01]  /*b900*/  FSEL R59, R59, -INF , !P3 ;  /* 0xff8000003b3b7808 */ /* 0x000fe20005800000 */
[----:B------:R-:W-:Y:S01]  /*b910*/  FMUL.FTZ R32, R32, c[0x0][0x2ec] ;  /* 0x0000bb0020207a20 */ /* 0x000fe20000410000 */
[-C--:B------:R-:W-:Y:S01]  /*b920*/  ISETP.GE.AND P3, PT, R185, R181.reuse, PT ;  /* 0x000000b5b900720c */ /* 0x080fe20003f66270 */
[----:B------:R-:W-:Y:S01]  /*b930*/  FMUL.FTZ R43, R43, c[0x0][0x2ec] ;  /* 0x0000bb002b2b7a20 */ /* 0x000fe20000410000 */
[----:B------:R-:W-:Y:S01]  /*b940*/  FSEL R45, R45, -INF , !P6 ;  /* 0xff8000002d2d7808 */ /* 0x000fe20007000000 */
[----:B------:R-:W-:Y:S01]  /*b950*/  FMUL.FTZ R40, R40, c[0x0][0x2ec] ;  /* 0x0000bb0028287a20 */ /* 0x000fe20000410000 */
[-C--:B------:R-:W-:Y:S01]  /*b960*/  ISETP.GE.AND P6, PT, R177, R181.reuse, PT ;  /* 0x000000b5b100720c */ /* 0x080fe20003fc6270 */
[----:B------:R-:W1:Y:S01]  /*b970*/  MUFU.TANH R48, R43 ;  /* 0x0000002b00307308 */ /* 0x000e620000002400 */
[----:B---3--:R-:W-:Y:S01]  /*b980*/  FFMA.FTZ R62, R0, R184, R151 ;  /* 0x000000b8003e7223 */ /* 0x008fe20000010097 */
[----:B------:R-:W-:Y:S01]  /*b990*/  ISETP.GE.AND P5, PT, R185, R180, PT ;  /* 0x000000b4b900720c */ /* 0x000fe20003fa6270 */
[----:B------:R-:W-:Y:S01]  /*b9a0*/  FMUL.FTZ R20, R36, c[0x0][0x2ec] ;  /* 0x0000bb0024147a20 */ /* 0x000fe20000410000 */
[----:B------:R-:W-:Y:S01]  /*b9b0*/  FSEL R55, R55, -INF , !P6 ;  /* 0xff80000037377808 */ /* 0x000fe20007000000 */
[C---:B------:R-:W-:Y:S01]  /*b9c0*/  FFMA.FTZ R36, R0.reuse, R184, R156 ;  /* 0x000000b800247223 */ /* 0x040fe2000001009c */
[----:B------:R-:W-:Y:S01]  /*b9d0*/  ISETP.GE.AND P6, PT, R183, R181, PT ;  /* 0x000000b5b700720c */ /* 0x000fe20003fc6270 */
[C---:B------:R-:W-:Y:S01]  /*b9e0*/  FFMA.FTZ R151, R0.reuse, R193, R61 ;  /* 0x000000c100977223 */ /* 0x040fe2000001003d */
[----:B------:R-:W-:Y:S01]  /*b9f0*/  MUFU.TANH R246, R50 ;  /* 0x0000003200f67308 */ /* 0x000fe20000002400 */
[----:B------:R-:W-:Y:S01]  /*ba00*/  FSEL R65, R65, -INF , !P4 ;  /* 0xff80000041417808 */ /* 0x000fe20006000000 */
[C---:B----4-:R-:W-:Y:S01]  /*ba10*/  FFMA.FTZ R150, R0.reuse, R190, R159 ;  /* 0x000000be00967223 */ /* 0x050fe2000001009f */
[-C--:B------:R-:W-:Y:S01]  /*ba20*/  ISETP.GE.AND P4, PT, R183, R180.reuse, PT ;  /* 0x000000b4b700720c */ /* 0x080fe20003f86270 */
[----:B------:R-:W-:Y:S01]  /*ba30*/  FFMA.FTZ R159, R0, R137, R163 ;  /* 0x00000089009f7223 */ /* 0x000fe200000100a3 */
[----:B------:R-:W-:Y:S01]  /*ba40*/  FSEL R58, R58, -INF , !P6 ;  /* 0xff8000003a3a7808 */ /* 0x000fe20007000000 */
[----:B------:R-:W-:Y:S01]  /*ba50*/  FMUL.FTZ R42, R42, c[0x0][0x2ec] ;  /* 0x0000bb002a2a7a20 */ /* 0x000fe20000410000 */
[----:B------:R-:W-:Y:S01]  /*ba60*/  ISETP.GE.AND P6, PT, R187, R181, PT ;  /* 0x000000b5bb00720c */ /* 0x000fe20003fc6270 */
[----:B------:R2:W3:Y:S01]  /*ba70*/  MUFU.TANH R50, R20 ;  /* 0x0000001400327308 */ /* 0x0004e20000002400 */
[----:B------:R-:W-:Y:S01]  /*ba80*/  FSEL R62, R62, -INF , !P3 ;  /* 0xff8000003e3e7808 */ /* 0x000fe20005800000 */
[----:B-1----:R-:W-:Y:S01]  /*ba90*/  IMAD.MOV.U32 R156, RZ, RZ, R48 ;  /* 0x000000ffff9c7224 */ /* 0x002fe200078e0030 */
[----:B------:R-:W-:Y:S01]  /*baa0*/  FSEL R36, R36, -INF , !P5 ;  /* 0xff80000024247808 */ /* 0x000fe20006800000 */
[----:B------:R-:W-:Y:S01]  /*bab0*/  FFMA.FTZ R48, R0, R137, R161 ;  /* 0x0000008900307223 */ /* 0x000fe200000100a1 */
[----:B------:R-:W-:Y:S01]  /*bac0*/  ISETP.GE.AND P3, PT, R189, R181, PT ;  /* 0x000000b5bd00720c */ /* 0x000fe20003f66270 */
[----:B------:R-:W-:Y:S01]  /*bad0*/  FMUL.FTZ R41, R41, c[0x0][0x2ec] ;  /* 0x0000bb0029297a20 */ /* 0x000fe20000410000 */
[-C--:B------:R-:W-:Y:S01]  /*bae0*/  ISETP.GE.AND P5, PT, R189, R180.reuse, PT ;  /* 0x000000b4bd00720c */ /* 0x080fe20003fa6270 */
[----:B------:R-:W-:Y:S01]  /*baf0*/  MUFU.TANH R52, R52 ;  /* 0x0000003400347308 */ /* 0x000fe20000002400 */
[----:B------:R-:W-:Y:S01]  /*bb00*/  FSEL R64, R64, -INF , !P4 ;  /* 0xff80000040407808 */ /* 0x000fe20006000000 */
[----:B------:R-:W-:Y:S01]  /*bb10*/  FMUL.FTZ R37, R37, c[0x0][0x2ec] ;  /* 0x0000bb0025257a20 */ /* 0x000fe20000410000 */
[-C--:B------:R-:W-:Y:S01]  /*bb20*/  ISETP.GE.AND P4, PT, R187, R180.reuse, PT ;  /* 0x000000b4bb00720c */ /* 0x080fe20003f86270 */
[----:B------:R-:W-:Y:S01]  /*bb30*/  FMUL.FTZ R38, R38, c[0x0][0x2ec] ;  /* 0x0000bb0026267a20 */ /* 0x000fe20000410000 */
[----:B------:R-:W-:Y:S01]  /*bb40*/  FSEL R178, R139, -INF , !P6 ;  /* 0xff8000008bb27808 */ /* 0x000fe20007000000 */
[----:B------:R-:W-:Y:S01]  /*bb50*/  FMUL.FTZ R39, R39, c[0x0][0x2ec] ;  /* 0x0000bb0027277a20 */ /* 0x000fe20000410000 */
[----:B------:R-:W-:Y:S01]  /*bb60*/  FSEL R177, R157, -INF , !P3 ;  /* 0xff8000009db17808 */ /* 0x000fe20005800000 */
[----:B------:R-:W-:Y:S01]  /*bb70*/  MUFU.TANH R54, R54 ;  /* 0x0000003600367308 */ /* 0x000fe20000002400 */
[----:B------:R-:W-:Y:S01]  /*bb80*/  FSEL R139, R188, -INF , !P5 ;  /* 0xff800000bc8b7808 */ /* 0x000fe20006800000 */
[----:B------:R-:W-:Y:S01]  /*bb90*/  FFMA.FTZ R157, R0, R195, R162 ;  /* 0x000000c3009d7223 */ /* 0x000fe200000100a2 */
[CC--:B------:R-:W-:Y:S01]  /*bba0*/  ISETP.GE.AND P3, PT, R194.reuse, R181.reuse, PT ;  /* 0x000000b5c200720c */ /* 0x0c0fe20003f66270 */
[----:B--2---:R-:W1:Y:S01]  /*bbb0*/  LDSM.16.M88.4 R20, [R204+0x7800] ;  /* 0x00780000cc14783b */ /* 0x004e620000000200 */
[-C--:B------:R-:W-:Y:S01]  /*bbc0*/  ISETP.GE.AND P5, PT, R194, R180.reuse, PT ;  /* 0x000000b4c200720c */ /* 0x080fe20003fa6270 */
[----:B------:R-:W-:Y:S01]  /*bbd0*/  FMUL.FTZ R33, R33, c[0x0][0x2ec] ;  /* 0x0000bb0021217a20 */ /* 0x000fe20000410000 */
[----:B------:R-:W-:Y:S01]  /*bbe0*/  FSEL R138, R138, -INF , !P4 ;  /* 0xff8000008a8a7808 */ /* 0x000fe20006000000 */
[----:B------:R2:W4:Y:S01]  /*bbf0*/  MUFU.TANH R243, R49 ;  /* 0x0000003100f37308 */ /* 0x0005220000002400 */
[C---:B------:R-:W-:Y:S01]  /*bc00*/  ISETP.GE.AND P6, PT, R191.reuse, R181, PT ;  /* 0x000000b5bf00720c */ /* 0x040fe20003fc6270 */
[----:B------:R-:W-:Y:S01]  /*bc10*/  FMUL.FTZ R34, R34, c[0x0][0x2ec] ;  /* 0x0000bb0022227a20 */ /* 0x000fe20000410000 */
[----:B------:R-:W-:Y:S01]  /*bc20*/  ISETP.GE.AND P4, PT, R191, R180, PT ;  /* 0x000000b4bf00720c */ /* 0x000fe20003f86270 */
[----:B---3--:R-:W-:Y:S01]  /*bc30*/  IMAD.MOV.U32 R191, RZ, RZ, R50 ;  /* 0x000000ffffbf7224 */ /* 0x008fe200078e0032 */
[----:B------:R-:W-:Y:S01]  /*bc40*/  FSEL R151, R151, -INF , !P3 ;  /* 0xff80000097977808 */ /* 0x000fe20005800000 */
[----:B------:R-:W-:Y:S01]  /*bc50*/  FFMA.FTZ R50, R0, R195, R63 ;  /* 0x000000c300327223 */ /* 0x000fe2000001003f */
[----:B------:R-:W-:Y:S01]  /*bc60*/  ISETP.GE.AND P3, PT, R155, R181, PT ;  /* 0x000000b59b00720c */ /* 0x000fe20003f66270 */
[----:B------:R3:W5:Y:S01]  /*bc70*/  MUFU.TANH R56, R51 ;  /* 0x0000003300387308 */ /* 0x0007620000002400 */
[----:B------:R-:W-:Y:S01]  /*bc80*/  FSEL R154, R154, -INF , !P6 ;  /* 0xff8000009a9a7808 */ /* 0x000fe20007000000 */
[----:B------:R-:W-:-:S04]  /*bc90*/  DEPBAR.LE SB0, 0x0 ;  /* 0x000080000000791a */ /* 0x000fc80000000000 */
[----:B------:R-:W-:Y:S02]  /*bca0*/  FSEL R150, R150, -INF , !P4 ;  /* 0xff80000096967808 */ /* 0x000fe40006000000 */
[----:B--2---:R-:W-:Y:S01]  /*bcb0*/  IADD3 R49, R164, 0x39, RZ ;  /* 0x00000039a4317810 */ /* 0x004fe20007ffe0ff */
[----:B------:R-:W-:Y:S01]  /*bcc0*/  MUFU.TANH R53, R53 ;  /* 0x0000003500357308 */ /* 0x000fe20000002400 */
[----:B------:R-:W-:Y:S01]  /*bcd0*/  ISETP.GE.AND P6, PT, R192, R181, PT ;  /* 0x000000b5c000720c */ /* 0x000fe20003fc6270 */
[----:B----4-:R-:W-:Y:S01]  /*bce0*/  FFMA.FTZ R171, R0, R166, R243 ;  /* 0x000000a600ab7223 */ /* 0x010fe200000100f3 */
[----:B------:R-:W-:Y:S02]  /*bcf0*/  ISETP.GE.AND P4, PT, R192, R180, PT ;  /* 0x000000b4c000720c */ /* 0x000fe40003f86270 */
[----:B------:R-:W-:Y:S01]  /*bd00*/  FSEL R48, R48, -INF , !P3 ;  /* 0xff80000030307808 */ /* 0x000fe20005800000 */
[C---:B---3--:R-:W-:Y:S02]  /*bd10*/  FFMA.FTZ R51, R0.reuse, R193, R160 ;  /* 0x000000c100337223 */ /* 0x048fe400000100a0 */
[----:B------:R2:W3:Y:S01]  /*bd20*/  I2F R12, R49 ;  /* 0x00000031000c7306 */ /* 0x0004e20000201400 */
[----:B------:R-:W-:Y:S01]  /*bd30*/  ISETP.GE.AND P3, PT, R49, R181, PT ;  /* 0x000000b53100720c */ /* 0x000fe20003f66270 */
[----:B------:R-:W-:Y:S01]  /*bd40*/  FFMA.FTZ R160, R0, R245, R54 ;  /* 0x000000f500a07223 */ /* 0x000fe20000010036 */
[----:B------:R-:W-:Y:S01]  /*bd50*/  FSEL R50, R50, -INF , !P6 ;  /* 0xff80000032327808 */ /* 0x000fe20007000000 */
[----:B-----5:R-:W-:Y:S01]  /*bd60*/  FFMA.FTZ R56, R0, R166, R56 ;  /* 0x000000a600387223 */ /* 0x020fe20000010038 */
[----:B------:R-:W-:-:S02]  /*bd70*/  FSEL R51, R51, -INF , !P5 ;  /* 0xff80000033337808 */ /* 0x000fc40006800000 */
[-C--:B------:R-:W-:Y:S01]  /*bd80*/  ISETP.GE.AND P5, PT, R155, R180.reuse, PT ;  /* 0x000000b49b00720c */ /* 0x080fe20003fa6270 */
[----:B------:R4:W5:Y:S01]  /*bd90*/  MUFU.TANH R249, R46 ;  /* 0x0000002e00f97308 */ /* 0x0009620000002400 */
[----:B------:R-:W-:Y:S02]  /*bda0*/  FSEL R157, R157, -INF , !P4 ;  /* 0xff8000009d9d7808 */ /* 0x000fe40006000000 */
[----:B------:R-:W-:Y:S01]  /*bdb0*/  FSEL R159, R159, -INF , !P5 ;  /* 0xff8000009f9f7808 */ /* 0x000fe20006800000 */
[----:B-1----:R-:W-:Y:S01]  /*bdc0*/  HMMA.16816.F32.BF16 R24, R140, R20, R24 ;  /* 0x000000148c18723c */ /* 0x002fe20000041818 */
[-C--:B------:R-:W-:Y:S02]  /*bdd0*/  ISETP.GE.AND P5, PT, R49, R180.reuse, PT ;  /* 0x000000b43100720c */ /* 0x080fe40003fa6270 */
[C---:B------:R-:W-:Y:S01]  /*bde0*/  ISETP.GE.AND P6, PT, R247.reuse, R181, PT ;  /* 0x000000b5f700720c */ /* 0x040fe20003fc6270 */
[C---:B--2---:R-:W-:Y:S01]  /*bdf0*/  FFMA.FTZ R49, R0.reuse, R245, R52 ;  /* 0x000000f500317223 */ /* 0x044fe20000010034 */
[----:B------:R-:W-:Y:S01]  /*be00*/  ISETP.GE.AND P4, PT, R247, R180, PT ;  /* 0x000000b4f700720c */ /* 0x000fe20003f86270 */
[CC--:B---3--:R-:W-:Y:S01]  /*be10*/  FFMA.FTZ R53, R0.reuse, R12.reuse, R53 ;  /* 0x0000000c00357223 */ /* 0x0c8fe20000010035 */
[----:B------:R-:W1:Y:S01]  /*be20*/  I2F R170, R168 ;  /* 0x000000a800aa7306 */ /* 0x000e620000201400 */
[----:B------:R-:W-:Y:S01]  /*be30*/  FFMA.FTZ R165, R0, R12, R242 ;  /* 0x0000000c00a57223 */ /* 0x000fe200000100f2 */
[----:B------:R-:W-:-:S02]  /*be40*/  FSEL R49, R49, -INF , !P6 ;  /* 0xff80000031317808 */ /* 0x000fc40007000000 */
[----:B------:R-:W-:Y:S01]  /*be50*/  FSEL R160, R160, -INF , !P4 ;  /* 0xff800000a0a07808 */ /* 0x000fe20006000000 */
[----:B----4-:R-:W-:Y:S01]  /*be60*/  FMUL.FTZ R46, R47, c[0x0][0x2ec] ;  /* 0x0000bb002f2e7a20 */ /* 0x010fe20000410000 */
[C---:B------:R-:W-:Y:S01]  /*be70*/  ISETP.GE.AND P6, PT, R13.reuse, R181, PT ;  /* 0x000000b50d00720c */ /* 0x040fe20003fc6270 */
[----:B-----5:R-:W-:Y:S01]  /*be80*/  FFMA.FTZ R166, R0, R252, R249 ;  /* 0x000000fc00a67223 */ /* 0x020fe200000100f9 */
[----:B------:R2:W3:Y:S01]  /*be90*/  I2F R47, R13 ;  /* 0x0000000d002f7306 */ /* 0x0004e20000201400 */
[----:B------:R-:W-:Y:S02]  /*bea0*/  ISETP.GE.AND P4, PT, R13, R180, PT ;  /* 0x000000b40d00720c */ /* 0x000fe40003f86270 */
[C---:B------:R-:W-:Y:S02]  /*beb0*/  IADD3 R43, R164.reuse, 0x59, RZ ;  /* 0x00000059a42b7810 */ /* 0x040fe40007ffe0ff */
[----:B------:R-:W-:Y:S02]  /*bec0*/  IADD3 R183, R164, 0x60, RZ ;  /* 0x00000060a4b77810 */ /* 0x000fe40007ffe0ff */
[----:B------:R-:W-:Y:S01]  /*bed0*/  FSEL R153, R53, -INF , !P3 ;  /* 0xff80000035997808 */ /* 0x000fe20005800000 */
[----:B------:R-:W4:Y:S01]  /*bee0*/  MUFU.TANH R46, R46 ;  /* 0x0000002e002e7308 */ /* 0x000f220000002400 */
[----:B-1----:R-:W-:Y:S01]  /*bef0*/  FFMA.FTZ R57, R0, R170, R57 ;  /* 0x000000aa00397223 */ /* 0x002fe20000010039 */
[----:B------:R-:W-:Y:S01]  /*bf00*/  FSEL R165, R165, -INF , !P5 ;  /* 0xff800000a5a57808 */ /* 0x000fe20006800000 */
[----:B------:R-:W-:Y:S01]  /*bf10*/  FMUL.FTZ R24, R24, c[0x0][0x2ec] ;  /* 0x0000bb0018187a20 */ /* 0x000fe20000410000 */
[----:B------:R-:W-:-:S02]  /*bf20*/  IADD3 R182, R164, 0x61, RZ ;  /* 0x00000061a4b67810 */ /* 0x000fc40007ffe0ff */
[----:B------:R-:W-:Y:S01]  /*bf30*/  IADD3 R61, R164, 0x70, RZ ;  /* 0x00000070a43d7810 */ /* 0x000fe20007ffe0ff */
[----:B--2---:R-:W-:Y:S01]  /*bf40*/  HMMA.16816.F32.BF16 R12, R16, R14, R172 ;  /* 0x0000000e100c723c */ /* 0x004fe200000418ac */
[CC--:B---3--:R-:W-:Y:S01]  /*bf50*/  FFMA.FTZ R244, R0.reuse, R47.reuse, R244 ;  /* 0x0000002f00f47223 */ /* 0x0c8fe200000100f4 */
[----:B------:R-:W-:Y:S01]  /*bf60*/  MUFU.TANH R40, R40 ;  /* 0x0000002800287308 */ /* 0x000fe20000002400 */
[----:B------:R-:W-:Y:S01]  /*bf70*/  FFMA.FTZ R169, R0, R47, R246 ;  /* 0x0000002f00a97223 */ /* 0x000fe200000100f6 */
[CC--:B------:R-:W-:Y:S02]  /*bf80*/  ISETP.GE.AND P3, PT, R164.reuse, R181.reuse, PT ;  /* 0x000000b5a400720c */ /* 0x0c0fe40003f66270 */
[----:B------:R-:W-:Y:S01]  /*bf90*/  ISETP.GE.AND P5, PT, R164, R180, PT ;  /* 0x000000b4a400720c */ /* 0x000fe20003fa6270 */
[----:B------:R-:W-:Y:S01]  /*bfa0*/  FFMA.FTZ R173, R0, R252, R248 ;  /* 0x000000fc00ad7223 */ /* 0x000fe200000100f8 */
[----:B------:R-:W-:Y:S01]  /*bfb0*/  FSEL R172, R244, -INF , !P6 ;  /* 0xff800000f4ac7808 */ /* 0x000fe20007000000 */
[----:B----4-:R-:W-:Y:S01]  /*bfc0*/  FFMA.FTZ R46, R0, R170, R46 ;  /* 0x000000aa002e7223 */ /* 0x010fe2000001002e */
[----:B------:R1:W-:Y:S01]  /*bfd0*/  MUFU.TANH R149, R42 ;  /* 0x0000002a00957308 */ /* 0x0003e20000002400 */
[-C--:B------:R-:W-:Y:S01]  /*bfe0*/  ISETP.GE.AND P6, PT, R250, R181.reuse, PT ;  /* 0x000000b5fa00720c */ /* 0x080fe20003fc6270 */
[----:B------:R-:W-:Y:S01]  /*bff0*/  FMUL.FTZ R17, R35, c[0x0][0x2ec] ;  /* 0x0000bb0023117a20 */ /* 0x000fe20000410000 */
[----:B------:R-:W-:Y:S01]  /*c000*/  FSEL R169, R169, -INF , !P4 ;  /* 0xff800000a9a97808 */ /* 0x000fe20006000000 */
[----:B------:R-:W-:Y:S01]  /*c010*/  FMUL.FTZ R18, R28, c[0x0][0x2ec] ;  /* 0x0000bb001c127a20 */ /* 0x000fe20000410000 */
[----:B------:R-:W-:Y:S01]  /*c020*/  FSEL R171, R171, -INF , !P6 ;  /* 0xff800000abab7808 */ /* 0x000fe20007000000 */
[----:B------:R-:W-:Y:S01]  /*c030*/  FMUL.FTZ R19, R29, c[0x0][0x2ec] ;  /* 0x0000bb001d137a20 */ /* 0x000fe20000410000 */
[----:B------:R-:W-:Y:S01]  /*c040*/  ISETP.GE.AND P4, PT, R250, R180, PT ;  /* 0x000000b4fa00720c */ /* 0x000fe20003f86270 */
[----:B------:R-:W2:Y:S01]  /*c050*/  I2F R236, R148 ;  /* 0x0000009400ec7306 */ /* 0x000ea20000201400 */
[----:B------:R-:W-:-:S02]  /*c060*/  ISETP.GE.AND P6, PT, R251, R181, PT ;  /* 0x000000b5fb00720c */ /* 0x000fc40003fc6270 */
[----:B------:R-:W-:Y:S02]  /*c070*/  FSEL R167, R56, -INF , !P4 ;  /* 0xff80000038a77808 */ /* 0x000fe40006000000 */
[----:B------:R-:W-:Y:S01]  /*c080*/  FSEL R173, R173, -INF , !P6 ;  /* 0xff800000adad7808 */ /* 0x000fe20007000000 */
[----:B------:R-:W-:Y:S01]  /*c090*/  HMMA.16816.F32.BF16 R12, R144, R6, R12 ;  /* 0x00000006900c723c */ /* 0x000fe2000004180c */
[----:B------:R-:W-:Y:S01]  /*c0a0*/  ISETP.GE.AND P4, PT, R251, R180, PT ;  /* 0x000000b4fb00720c */ /* 0x000fe20003f86270 */
[----:B------:R-:W-:Y:S01]  /*c0b0*/  MUFU.TANH R41, R41 ;  /* 0x0000002900297308 */ /* 0x000fe20000002400 */
[----:B-1----:R-:W-:Y:S02]  /*c0c0*/  IADD3 R42, R164, 0x51, RZ ;  /* 0x00000051a42a7810 */ /* 0x002fe40007ffe0ff */
[-C--:B------:R-:W-:Y:S02]  /*c0d0*/  ISETP.GE.AND P6, PT, R168, R181.reuse, PT ;  /* 0x000000b5a800720c */ /* 0x080fe40003fc6270 */
[----:B------:R-:W-:Y:S01]  /*c0e0*/  FSEL R166, R166, -INF , !P4 ;  /* 0xff800000a6a67808 */ /* 0x000fe20006000000 */
[----:B------:R-:W-:Y:S01]  /*c0f0*/  FMUL.FTZ R6, R30, c[0x0][0x2ec] ;  /* 0x0000bb001e067a20 */ /* 0x000fe20000410000 */
[----:B------:R-:W-:Y:S01]  /*c100*/  FSEL R170, R57, -INF , !P6 ;  /* 0xff80000039aa7808 */ /* 0x000fe20007000000 */
[----:B------:R-:W1:Y:S01]  /*c110*/  I2F R179, R42 ;  /* 0x0000002a00b37306 */ /* 0x000e620000201400 */
[----:B--2---:R-:W-:Y:S01]  /*c120*/  FFMA.FTZ R40, R0, R236, R40 ;  /* 0x000000ec00287223 */ /* 0x004fe20000010028 */
[----:B------:R-:W-:Y:S01]  /*c130*/  ISETP.GE.AND P4, PT, R168, R180, PT ;  /* 0x000000b4a800720c */ /* 0x000fe20003f86270 */
[----:B------:R-:W-:Y:S01]  /*c140*/  FFMA.FTZ R149, R0, R236, R149 ;  /* 0x000000ec00957223 */ /* 0x000fe20000010095 */
[----:B------:R-:W-:Y:S01]  /*c150*/  ISETP.GE.AND P6, PT, R148, R181, PT ;  /* 0x000000b59400720c */ /* 0x000fe20003fc6270 */
[----:B------:R-:W-:Y:S01]  /*c160*/  FMUL.FTZ R7, R31, c[0x0][0x2ec] ;  /* 0x0000bb001f077a20 */ /* 0x000fe20000410000 */
[----:B------:R-:W-:-:S02]  /*c170*/  FSEL R168, R46, -INF , !P4 ;  /* 0xff8000002ea87808 */ /* 0x000fc40006000000 */
[----:B------:R-:W2:Y:S01]  /*c180*/  I2F R237, R152 ;  /* 0x0000009800ed7306 */ /* 0x000ea20000201400 */
[----:B------:R-:W-:-:S04]  /*c190*/  ISETP.GE.AND P4, PT, R148, R180, PT ;  /* 0x000000b49400720c */ /* 0x000fc80003f86270 */
[----:B------:R-:W-:Y:S01]  /*c1a0*/  FSEL R158, R149, -INF , !P4 ;  /* 0xff800000959e7808 */ /* 0x000fe20006000000 */
[----:B------:R-:W-:Y:S01]  /*c1b0*/  HMMA.16816.F32.BF16 R20, R140, R22, R12 ;  /* 0x000000168c14723c */ /* 0x000fe2000004180c */
[-C--:B------:R-:W-:Y:S01]  /*c1c0*/  ISETP.GE.AND P4, PT, R42, R180.reuse, PT ;  /* 0x000000b42a00720c */ /* 0x080fe20003f86270 */
[----:B------:R-:W-:Y:S01]  /*c1d0*/  I2F R136, R43 ;  /* 0x0000002b00887306 */ /* 0x000fe20000201400 */
[CC--:B-1----:R-:W-:Y:S02]  /*c1e0*/  FFMA.FTZ R41, R0.reuse, R179.reuse, R41 ;  /* 0x000000b300297223 */ /* 0x0c2fe40000010029 */
[----:B------:R-:W-:Y:S02]  /*c1f0*/  FFMA.FTZ R156, R0, R179, R156 ;  /* 0x000000b3009c7223 */ /* 0x000fe4000001009c */
[----:B------:R-:W-:Y:S02]  /*c200*/  FMUL.FTZ R12, R25, c[0x0][0x2ec] ;  /* 0x0000bb00190c7a20 */ /* 0x000fe40000410000 */
[----:B------:R-:W-:Y:S01]  /*c210*/  FMUL.FTZ R14, R26, c[0x0][0x2ec] ;  /* 0x0000bb001a0e7a20 */ /* 0x000fe20000410000 */
[----:B------:R1:W3:Y:S01]  /*c220*/  MUFU.TANH R187, R37 ;  /* 0x0000002500bb7308 */ /* 0x0002e20000002400 */
[----:B--2---:R-:W-:Y:S01]  /*c230*/  FFMA.FTZ R162, R0, R237, R191 ;  /* 0x000000ed00a27223 */ /* 0x004fe200000100bf */
[----:B------:R-:W-:Y:S01]  /*c240*/  FSEL R156, R156, -INF , !P4 ;  /* 0xff8000009c9c7808 */ /* 0x000fe20006000000 */
[----:B------:R-:W-:Y:S01]  /*c250*/  FMUL.FTZ R13, R27, c[0x0][0x2ec] ;  /* 0x0000bb001b0d7a20 */ /* 0x000fe20000410000 */
[----:B------:R-:W-:Y:S01]  /*c260*/  ISETP.GE.AND P4, PT, R152, R180, PT ;  /* 0x000000b49800720c */ /* 0x000fe20003f86270 */
[----:B------:R-:W-:-:S03]  /*c270*/  FMUL.FTZ R15, R10, c[0x0][0x2ec] ;  /* 0x0000bb000a0f7a20 */ /* 0x000fc60000410000 */
[----:B------:R2:W4:Y:S06]  /*c280*/  MUFU.TANH R190, R38 ;  /* 0x0000002600be7308 */ /* 0x00052c0000002400 */
[----:B------:R-:W-:Y:S02]  /*c290*/  FMUL.FTZ R20, R20, c[0x0][0x2ec] ;  /* 0x0000bb0014147a20 */ /* 0x000fe40000410000 */
[----:B------:R5:W5:Y:S01]  /*c2a0*/  MUFU.TANH R63, R39 ;  /* 0x00000027003f7308 */ /* 0x000b620000002400 */
[----:B-1----:R-:W-:Y:S01]  /*c2b0*/  IADD3 R37, R164, 0x69, RZ ;  /* 0x00000069a4257810 */ /* 0x002fe20007ffe0ff */
[----:B---3--:R-:W-:-:S02]  /*c2c0*/  FFMA.FTZ R161, R0, R136, R187 ;  /* 0x0000008800a17223 */ /* 0x008fc400000100bb */
[----:B------:R-:W-:Y:S02]  /*c2d0*/  FMUL.FTZ R22, R22, c[0x0][0x2ec] ;  /* 0x0000bb0016167a20 */ /* 0x000fe40000410000 */
[----:B------:R-:W-:Y:S02]  /*c2e0*/  FMUL.FTZ R23, R23, c[0x0][0x2ec] ;  /* 0x0000bb0017177a20 */ /* 0x000fe40000410000 */
[----:B------:R1:W-:Y:S01]  /*c2f0*/  MUFU.TANH R54, R32 ;  /* 0x0000002000367308 */ /* 0x0003e20000002400 */
[----:B--2---:R-:W-:Y:S01]  /*c300*/  IADD3 R38, R164, 0x71, RZ ;  /* 0x00000071a4267810 */ /* 0x004fe20007ffe0ff */
[----:B----4-:R-:W-:Y:S02]  /*c310*/  FFMA.FTZ R155, R0, R237, R190 ;  /* 0x000000ed009b7223 */ /* 0x010fe400000100be */
[----:B------:R-:W-:-:S03]  /*c320*/  FMUL.FTZ R21, R21, c[0x0][0x2ec] ;  /* 0x0000bb0015157a20 */ /* 0x000fc60000410000 */
[----:B------:R-:W-:Y:S01]  /*c330*/  FSEL R155, R155, -INF , !P4 ;  /* 0xff8000009b9b7808 */ /* 0x000fe20006000000 */
[----:B------:R-:W2:Y:S01]  /*c340*/  I2F R185, R183 ;  /* 0x000000b700b97306 */ /* 0x000ea20000201400 */
[----:B-----5:R-:W-:Y:S01]  /*c350*/  IADD3 R39, R164, 0x78, RZ ;  /* 0x00000078a4277810 */ /* 0x020fe20007ffe0ff */
[----:B------:R-:W-:Y:S01]  /*c360*/  FFMA.FTZ R63, R0, R136, R63 ;  /* 0x00000088003f7223 */ /* 0x000fe2000001003f */
[----:B------:R-:W-:Y:S01]  /*c370*/  ISETP.GE.AND P4, PT, R43, R180, PT ;  /* 0x000000b42b00720c */ /* 0x000fe20003f86270 */
[----:B------:R-:W-:Y:S01]  /*c380*/  IMAD.MOV.U32 R136, RZ, RZ, R3 ;  /* 0x000000ffff887224 */ /* 0x000fe200078e0003 */
[----:B-1----:R-:W-:-:S03]  /*c390*/  IADD3 R32, R164, 0x79, RZ ;  /* 0x00000079a4207810 */ /* 0x002fc60007ffe0ff */
[----:B------:R-:W-:Y:S01]  /*c3a0*/  I2F R184, R182 ;  /* 0x000000b600b87306 */ /* 0x000fe20000201400 */
[----:B------:R-:W-:Y:S02]  /*c3b0*/  FSEL R164, R40, -INF , !P6 ;  /* 0xff80000028a47808 */ /* 0x000fe40007000000 */
[----:B------:R-:W-:-:S04]  /*c3c0*/  ISETP.GE.AND P6, PT, R42, R181, PT ;  /* 0x000000b52a00720c */ /* 0x000fc80003fc6270 */
[----:B------:R-:W-:Y:S01]  /*c3d0*/  FSEL R163, R41, -INF , !P6 ;  /* 0xff80000029a37808 */ /* 0x000fe20007000000 */
[----:B------:R-:W1:Y:S01]  /*c3e0*/  MUFU.TANH R52, R33 ;  /* 0x0000002100347308 */ /* 0x000e620000002400 */
[----:B------:R-:W-:Y:S01]  /*c3f0*/  ISETP.GE.AND P6, PT, R152, R181, PT ;  /* 0x000000b59800720c */ /* 0x000fe20003fc6270 */
[----:B--2---:R-:W-:Y:S01]  /*c400*/  FFMA.FTZ R54, R0, R185, R54 ;  /* 0x000000b900367223 */ /* 0x004fe20000010036 */
[----:B------:R-:W-:Y:S02]  /*c410*/  FSEL R152, R63, -INF , !P4 ;  /* 0xff8000003f987808 */ /* 0x000fe40006000000 */
[----:B------:R-:W-:Y:S02]  /*c420*/  FSEL R162, R162, -INF , !P6 ;  /* 0xff800000a2a27808 */ /* 0x000fe40007000000 */
[----:B------:R-:W-:Y:S01]  /*c430*/  ISETP.GE.AND P6, PT, R43, R181, PT ;  /* 0x000000b52b00720c */ /* 0x000fe20003fc6270 */
[----:B------:R-:W2:Y:S01]  /*c440*/  MUFU.TANH R16, R34 ;  /* 0x0000002200107308 */ /* 0x000ea20000002400 */
[----:B------:R-:W-:-:S02]  /*c450*/  ISETP.GE.AND P4, PT, R183, R180, PT ;  /* 0x000000b4b700720c */ /* 0x000fc40003f86270 */
[----:B------:R-:W-:Y:S02]  /*c460*/  FSEL R161, R161, -INF , !P6 ;  /* 0xff800000a1a17808 */ /* 0x000fe40007000000 */
[----:B------:R-:W-:-:S03]  /*c470*/  ISETP.GE.AND P6, PT, R183, R181, PT ;  /* 0x000000b5b700720c */ /* 0x000fc60003fc6270 */
[----:B------:R-:W-:Y:S01]  /*c480*/  I2F R186, R67 ;  /* 0x0000004300ba7306 */ /* 0x000fe20000201400 */
[----:B------:R-:W-:Y:S01]  /*c490*/  FSEL R149, R54, -INF , !P6 ;  /* 0xff80000036957808 */ /* 0x000fe20007000000 */
[----:B-1----:R-:W-:Y:S01]  /*c4a0*/  FFMA.FTZ R52, R0, R184, R52 ;  /* 0x000000b800347223 */ /* 0x002fe20000010034 */
[----:B------:R-:W-:-:S04]  /*c4b0*/  ISETP.GE.AND P6, PT, R182, R181, PT ;  /* 0x000000b5b600720c */ /* 0x000fc80003fc6270 */
[----:B------:R-:W-:Y:S01]  /*c4c0*/  FSEL R148, R52, -INF , !P6 ;  /* 0xff80000034947808 */ /* 0x000fe20007000000 */
[----:B------:R-:W1:Y:S01]  /*c4d0*/  MUFU.TANH R17, R17 ;  /* 0x0000001100117308 */ /* 0x000e620000002400 */
[----:B--2---:R-:W-:Y:S01]  /*c4e0*/  FFMA.FTZ R16, R0, R185, R16 ;  /* 0x000000b900107223 */ /* 0x004fe20000010010 */
[----:B------:R-:W-:-:S04]  /*c4f0*/  ISETP.GE.AND P6, PT, R67, R181, PT ;  /* 0x000000b54300720c */ /* 0x000fc80003fc6270 */
[----:B------:R-:W-:Y:S02]  /*c500*/  FSEL R145, R16, -INF , !P4 ;  /* 0xff80000010917808 */ /* 0x000fe40006000000 */
[----:B------:R-:W2:Y:S01]  /*c510*/  MUFU.TANH R18, R18 ;  /* 0x0000001200127308 */ /* 0x000ea20000002400 */
[----:B------:R-:W-:-:S07]  /*c520*/  ISETP.GE.AND P4, PT, R182, R180, PT ;  /* 0x000000b4b600720c */ /* 0x000fce0003f86270 */
[----:B------:R-:W3:Y:S01]  /*c530*/  MUFU.TANH R6, R6 ;  /* 0x0000000600067308 */ /* 0x000ee20000002400 */
[----:B-1----:R-:W-:-:S05]  /*c540*/  FFMA.FTZ R17, R0, R184, R17 ;  /* 0x000000b800117223 */ /* 0x002fca0000010011 */
[----:B------:R-:W-:Y:S02]  /*c550*/  FSEL R144, R17, -INF , !P4 ;  /* 0xff80000011907808 */ /* 0x000fe40006000000 */
[----:B------:R-:W-:Y:S01]  /*c560*/  I2F R60, R37 ;  /* 0x00000025003c7306 */ /* 0x000fe20000201400 */
[----:B--2---:R-:W-:Y:S01]  /*c570*/  FFMA.FTZ R18, R0, R186, R18 ;  /* 0x000000ba00127223 */ /* 0x004fe20000010012 */
[----:B------:R-:W-:-:S04]  /*c580*/  ISETP.GE.AND P4, PT, R67, R180, PT ;  /* 0x000000b44300720c */ /* 0x000fc80003f86270 */
[----:B------:R-:W-:Y:S02]  /*c590*/  FSEL R147, R18, -INF , !P6 ;  /* 0xff80000012937808 */ /* 0x000fe40007000000 */
[----:B------:R-:W1:Y:S01]  /*c5a0*/  MUFU.TANH R19, R19 ;  /* 0x0000001300137308 */ /* 0x000e620000002400 */
[----:B---3--:R-:W-:Y:S01]  /*c5b0*/  FFMA.FTZ R141, R0, R186, R6 ;  /* 0x000000ba008d7223 */ /* 0x008fe20000010006 */
[----:B------:R-:W-:-:S04]  /*c5c0*/  ISETP.GE.AND P6, PT, R37, R181, PT ;  /* 0x000000b52500720c */ /* 0x000fc80003fc6270 */
[----:B------:R-:W-:Y:S02]  /*c5d0*/  FSEL R141, R141, -INF , !P4 ;  /* 0xff8000008d8d7808 */ /* 0x000fe40006000000 */
[----:B------:R-:W-:Y:S01]  /*c5e0*/  I2F R189, R61 ;  /* 0x0000003d00bd7306 */ /* 0x000fe20000201400 */
[----:B------:R-:W-:-:S07]  /*c5f0*/  ISETP.GE.AND P4, PT, R37, R180, PT ;  /* 0x000000b42500720c */ /* 0x000fce0003f86270 */
[----:B------:R-:W2:Y:S01]  /*c600*/  MUFU.TANH R7, R7 ;  /* 0x0000000700077308 */ /* 0x000ea20000002400 */
[----:B-1----:R-:W-:-:S05]  /*c610*/  FFMA.FTZ R19, R0, R60, R19 ;  /* 0x0000003c00137223 */ /* 0x002fca0000010013 */
[----:B------:R-:W-:Y:S02]  /*c620*/  FSEL R146, R19, -INF , !P6 ;  /* 0xff80000013927808 */ /* 0x000fe40007000000 */
[----:B------:R-:W1:Y:S01]  /*c630*/  MUFU.TANH R24, R24 ;  /* 0x0000001800187308 */ /* 0x000e620000002400 */
[----:B------:R-:W-:-:S07]  /*c640*/  ISETP.GE.AND P6, PT, R61, R181, PT ;  /* 0x000000b53d00720c */ /* 0x000fce0003fc6270 */
[----:B------:R-:W-:Y:S01]  /*c650*/  I2F R188, R38 ;  /* 0x0000002600bc7306 */ /* 0x000fe20000201400 */
[----:B--2---:R-:W-:-:S05]  /*c660*/  FFMA.FTZ R142, R0, R60, R7 ;  /* 0x0000003c008e7223 */ /* 0x004fca0000010007 */
[----:B------:R-:W-:Y:S02]  /*c670*/  FSEL R142, R142, -INF , !P4 ;  /* 0xff8000008e8e7808 */ /* 0x000fe40006000000 */
[----:B------:R-:W2:Y:S01]  /*c680*/  MUFU.TANH R12, R12 ;  /* 0x0000000c000c7308 */ /* 0x000ea20000002400 */
[----:B-1----:R-:W-:Y:S01]  /*c690*/  FFMA.FTZ R24, R0, R189, R24 ;  /* 0x000000bd00187223 */ /* 0x002fe20000010018 */
[----:B------:R-:W-:-:S04]  /*c6a0*/  ISETP.GE.AND P4, PT, R61, R180, PT ;  /* 0x000000b43d00720c */ /* 0x000fc80003f86270 */
        /* <DEDUP_REMOVED lines=12> */
[----:B------:R-:W3:Y:S01]  /*c770*/  MUFU.TANH R10, R22 ;  /* 0x00000016000a7308 */ /* 0x000ee20000002400 */
[----:B--2---:R-:W-:-:S05]  /*c780*/  FFMA.FTZ R6, R0, R137, R6 ;  /* 0x0000008900067223 */ /* 0x004fca0000010006 */
[----:B------:R-:W-:Y:S02]  /*c790*/  FSEL R57, R6, -INF , !P6 ;  /* 0xff80000006397808 */ /* 0x000fe40007000000 */
[----:B------:R-:W-:Y:S01]  /*c7a0*/  I2F R33, R32 ;  /* 0x0000002000217306 */ /* 0x000fe20000201400 */
[----:B------:R-:W-:Y:S01]  /*c7b0*/  FSEL R6, R8, -INF , !P3 ;  /* 0xff80000008067808 */ /* 0x000fe20005800000 */
[----:B-1----:R-:W-:Y:S01]  /*c7c0*/  FFMA.FTZ R13, R0, R188, R13 ;  /* 0x000000bc000d7223 */ /* 0x002fe2000001000d */
[----:B------:R-:W-:Y:S01]  /*c7d0*/  BAR.SYNC.DEFER_BLOCKING 0x0 ;  /* 0x0000000000007b1d */ /* 0x000fe20000010000 */
[----:B------:R-:W-:Y:S02]  /*c7e0*/  ISETP.GT.AND P3, PT, R230, R224, PT ;  /* 0x000000e0e600720c */ /* 0x000fe40003f64270 */
[----:B------:R-:W-:Y:S01]  /*c7f0*/  ISETP.GE.AND P6, PT, R32, R181, PT ;  /* 0x000000b52000720c */ /* 0x000fe20003fc6270 */
[----:B---3--:R-:W-:Y:S02]  /*c800*/  FFMA.FTZ R10, R0, R137, R10 ;  /* 0x00000089000a7223 */ /* 0x008fe4000001000a */
[----:B------:R-:W1:Y:S01]  /*c810*/  MUFU.TANH R7, R15 ;  /* 0x0000000f00077308 */ /* 0x000e620000002400 */
[----:B------:R-:W-:Y:S01]  /*c820*/  FSEL R47, R13, -INF , !P4 ;  /* 0xff8000000d2f7808 */ /* 0x000fe20006000000 */
[----:B------:R-:W-:Y:S01]  /*c830*/  IMAD.MOV.U32 R137, RZ, RZ, R2 ;  /* 0x000000ffff897224 */ /* 0x000fe200078e0002 */
[----:B------:R-:W-:-:S04]  /*c840*/  ISETP.GE.AND P4, PT, R39, R180, PT ;  /* 0x000000b42700720c */ /* 0x000fc80003f86270 */
[----:B------:R-:W-:Y:S01]  /*c850*/  FSEL R52, R10, -INF , !P4 ;  /* 0xff8000000a347808 */ /* 0x000fe20006000000 */
[----:B------:R-:W2:Y:S01]  /*c860*/  MUFU.TANH R14, R21 ;  /* 0x00000015000e7308 */ /* 0x000ea20000002400 */
[----:B------:R-:W-:-:S07]  /*c870*/  ISETP.GE.AND P4, PT, R32, R180, PT ;  /* 0x000000b42000720c */ /* 0x000fce0003f86270 */
[----:B------:R-:W3:Y:S01]  /*c880*/  MUFU.TANH R23, R23 ;  /* 0x0000001700177308 */ /* 0x000ee20000002400 */
[----:B-1----:R-:W-:-:S05]  /*c890*/  FFMA.FTZ R7, R0, R176, R7 ;  /* 0x000000b000077223 */ /* 0x002fca0000010007 */
[----:B------:R-:W-:Y:S01]  /*c8a0*/  FSEL R2, R7, -INF , !P5 ;  /* 0xff80000007027808 */ /* 0x000fe20006800000 */
[----:B--2---:R-:W-:-:S05]  /*c8b0*/  FFMA.FTZ R14, R0, R33, R14 ;  /* 0x00000021000e7223 */ /* 0x004fca000001000e */
[----:B------:R-:W-:Y:S01]  /*c8c0*/  FSEL R56, R14, -INF , !P6 ;  /* 0xff8000000e387808 */ /* 0x000fe20007000000 */
[----:B---3--:R-:W-:-:S05]  /*c8d0*/  FFMA.FTZ R23, R0, R33, R23 ;  /* 0x0000002100177223 */ /* 0x008fca0000010017 */
        /* <DEDUP_REMOVED lines=62> */
.L_x_3742:
[----:B------:R-:W-:-:S05]  /*ccc0*/  IMAD.MOV.U32 R12, RZ, RZ, c[0x0][0x198] ;  /* 0x00006600ff0c7624 */ /* 0x000fca00078e00ff */
[----:B------:R-:W-:-:S04]  /*ccd0*/  LEA R12, -R12, RZ, 0x7 ;  /* 0x000000ff0c0c7211 */ /* 0x000fc800078e39ff */
[----:B------:R-:W-:Y:S02]  /*cce0*/  SHF.R.S32.HI R10, RZ, 0x1f, R12 ;  /* 0x0000001fff0a7819 */ /* 0x000fe4000001140c */
.L_x_3743:
        /* <DEDUP_REMOVED lines=71> */
[--C-:B------:R-:W-:Y:S01]  /*d160*/  @!P1 IMAD.X R3, R134, 0x1, R8.reuse, P4 ;  /* 0x0000000186039824 */ /* 0x100fe200020e0608 */
        /* <DEDUP_REMOVED lines=72> */
.L_x_3745:
[----:B------:R-:W-:Y:S05]  /*d5f0*/  BSYNC B0 ;  /* 0x0000000000007941 */ /* 0x000fea0003800000 */
.L_x_3744:
[----:B------:R-:W0:Y:S01]  /*d600*/  LDGDEPBAR ;  /* 0x00000000000079af */ /* 0x000e220000000000 */
[----:B------:R-:W-:-:S04]  /*d610*/  LEA R239, P1, R12, R239, 0x1 ;  /* 0x000000ef0cef7211 */ /* 0x000fc800078208ff */
[----:B------:R-:W-:Y:S02]  /*d620*/  LEA.HI.X R238, R12, R238, R10, 0x1, P1 ;  /* 0x000000ee0cee7211 */ /* 0x000fe400008f0c0a */
.L_x_3741:
        /* <DEDUP_REMOVED lines=80> */
[----:B------:R-:W-:Y:S01]  /*db30*/  FMUL.FTZ R60, R42, c[0x0][0x23c] ;  /* 0x00008f002a3c7a20 */ /* 0x000fe20000410000 */
[----:B------:R-:W-:-:S04]  /*db40*/  FSEL R53, R53, RZ, P1 ;  /* 0x000000ff35357208 */ /* 0x000fc80000800000 */
[----:B------:R-:W-:Y:S01]  /*db50*/  FSEL R60, R60, RZ, P2 ;  /* 0x000000ff3c3c7208 */ /* 0x000fe20001000000 */
[--C-:B------:R-:W-:Y:S01]  /*db60*/  FFMA.FTZ R3, R4, c[0x0][0x23c], -R53.reuse ;  /* 0x00008f0004037a23 */ /* 0x100fe20000010835 */
[----:B------:R-:W-:Y:S01]  /*db70*/  FSEL R4, R42, RZ, P2 ;  /* 0x000000ff2a047208 */ /* 0x000fe20001000000 */
[--C-:B------:R-:W-:Y:S01]  /*db80*/  FFMA.FTZ R43, R5, c[0x0][0x23c], -R53.reuse ;  /* 0x00008f00052b7a23 */ /* 0x100fe20000010835 */
[----:B------:R-:W-:Y:S01]  /*db90*/  FSEL R5, R41, RZ, P1 ;  /* 0x000000ff29057208 */ /* 0x000fe20000800000 */
[--C-:B------:R-:W-:Y:S02]  /*dba0*/  FFMA.FTZ R32, R2, c[0x0][0x23c], -R53.reuse ;  /* 0x00008f0002207a23 */ /* 0x100fe40000010835 */
[----:B------:R-:W-:Y:S01]  /*dbb0*/  FFMA.FTZ R35, R9, c[0x0][0x23c], -R60 ;  /* 0x00008f0009237a23 */ /* 0x000fe2000001083c */
[----:B------:R-:W-:Y:S01]  /*dbc0*/  MUFU.EX2 R3, R3 ;  /* 0x0000000300037308 */ /* 0x000fe20000000800 */
[----:B------:R-:W-:Y:S02]  /*dbd0*/  FFMA.FTZ R2, R11, c[0x0][0x23c], -R53 ;  /* 0x00008f000b027a23 */ /* 0x000fe40000010835 */
[----:B------:R-:W1:Y:S01]  /*dbe0*/  LDSM.16.MT88.4 R8, [R214+0xc000] ;  /* 0x00c00000d608783b */ /* 0x000e620000004200 */
[----:B------:R-:W-:-:S02]  /*dbf0*/  FADD.FTZ R4, R133, -R4 ;  /* 0x8000000485047221 */ /* 0x000fc40000010000 */
[----:B------:R-:W-:Y:S02]  /*dc00*/  FADD.FTZ R5, R132, -R5 ;  /* 0x8000000584057221 */ /* 0x000fe40000010000 */
[--C-:B------:R-:W-:Y:S01]  /*dc10*/  FFMA.FTZ R40, R6, c[0x0][0x23c], -R60.reuse ;  /* 0x00008f0006287a23 */ /* 0x100fe2000001083c */
[----:B------:R-:W-:Y:S01]  /*dc20*/  MUFU.EX2 R35, R35 ;  /* 0x0000002300237308 */ /* 0x000fe20000000800 */
        /* <DEDUP_REMOVED lines=8> */
[--C-:B------:R-:W-:Y:S01]  /*dcb0*/  FFMA.FTZ R58, R58, c[0x0][0x23c], -R60.reuse ;  /* 0x00008f003a3a7a23 */ /* 0x100fe2000001083c */
[----:B------:R-:W-:Y:S01]  /*dcc0*/  MUFU.EX2 R34, R34 ;  /* 0x0000002200227308 */ /* 0x000fe20000000800 */
[----:B------:R-:W-:Y:S02]  /*dcd0*/  FFMA.FTZ R62, R62, c[0x0][0x23c], -R60 ;  /* 0x00008f003e3e7a23 */ /* 0x000fe4000001083c */
[--C-:B------:R-:W-:Y:S02]  /*dce0*/  FFMA.FTZ R65, R65, c[0x0][0x23c], -R53.reuse ;  /* 0x00008f0041417a23 */ /* 0x100fe40000010835 */
[----:B------:R-:W-:-:S02]  /*dcf0*/  FFMA.FTZ R64, R64, c[0x0][0x23c], -R53 ;  /* 0x00008f0040407a23 */ /* 0x000fc40000010835 */
[--C-:B------:R-:W-:Y:S01]  /*dd00*/  FFMA.FTZ R66, R36, c[0x0][0x23c], -R53.reuse ;  /* 0x00008f0024427a23 */ /* 0x100fe20000010835 */
[----:B------:R-:W2:Y:S01]  /*dd10*/  MUFU.EX2 R33, R33 ;  /* 0x0000002100217308 */ /* 0x000ea20000000800 */
[----:B------:R-:W-:Y:S01]  /*dd20*/  LDSM.16.MT88.4 R36, [R214+0x10800] ;  /* 0x01080000d624783b */ /* 0x000fe20000004200 */
[--C-:B------:R-:W-:Y:S02]  /*dd30*/  FFMA.FTZ R135, R154, c[0x0][0x23c], -R60.reuse ;  /* 0x00008f009a877a23 */ /* 0x100fe4000001083c */
[----:B------:R-:W-:Y:S02]  /*dd40*/  FFMA.FTZ R134, R151, c[0x0][0x23c], -R60 ;  /* 0x00008f0097867a23 */ /* 0x000fe4000001083c */
[--C-:B------:R-:W-:Y:S02]  /*dd50*/  FFMA.FTZ R140, R150, c[0x0][0x23c], -R53.reuse ;  /* 0x00008f00968c7a23 */ /* 0x100fe40000010835 */
[----:B------:R-:W-:Y:S01]  /*dd60*/  MUFU.EX2 R32, R32 ;  /* 0x0000002000207308 */ /* 0x000fe20000000800 */
[----:B------:R-:W-:-:S02]  /*dd70*/  FFMA.FTZ R143, R51, c[0x0][0x23c], -R53 ;  /* 0x00008f00338f7a23 */ /* 0x000fc40000010835 */
[--C-:B------:R-:W-:Y:S02]  /*dd80*/  FFMA.FTZ R150, R50, c[0x0][0x23c], -R60.reuse ;  /* 0x00008f0032967a23 */ /* 0x100fe4000001083c */
[--C-:B------:R-:W-:Y:S02]  /*dd90*/  FFMA.FTZ R151, R48, c[0x0][0x23c], -R60.reuse ;  /* 0x00008f0030977a23 */ /* 0x100fe4000001083c */
[--C-:B------:R-:W-:Y:S01]  /*dda0*/  FFMA.FTZ R154, R49, c[0x0][0x23c], -R60.reuse ;  /* 0x00008f00319a7a23 */ /* 0x100fe2000001083c */
[----:B------:R-:W-:Y:S01]  /*ddb0*/  MUFU.EX2 R2, R2 ;  /* 0x0000000200027308 */ /* 0x000fe20000000800 */
[----:B--2---:R-:W-:Y:S01]  /*ddc0*/  F2FP.BF16.PACK_AB R6, R33, R34 ;  /* 0x000000222106723e */ /* 0x004fe200000010ff */
[--C-:B------:R-:W-:Y:S01]  /*ddd0*/  FFMA.FTZ R132, R178, c[0x0][0x23c], -R60.reuse ;  /* 0x00008f00b2847a23 */ /* 0x100fe2000001083c */
[----:B------:R-:W-:Y:S01]  /*dde0*/  LDSM.16.MT88.4 R48, [R213+0x11000] ;  /* 0x01100000d530783b */ /* 0x000fe20000004200 */
[----:B------:R-:W-:Y:S02]  /*ddf0*/  FFMA.FTZ R133, R177, c[0x0][0x23c], -R60 ;  /* 0x00008f00b1857a23 */ /* 0x000fe4000001083c */
[----:B------:R-:W-:-:S02]  /*de00*/  FFMA.FTZ R138, R138, c[0x0][0x23c], -R53 ;  /* 0x00008f008a8a7a23 */ /* 0x000fc40000010835 */
[----:B------:R-:W2:Y:S01]  /*de10*/  MUFU.EX2 R43, R43 ;  /* 0x0000002b002b7308 */ /* 0x000ea20000000800 */
[--C-:B------:R-:W-:Y:S02]  /*de20*/  FFMA.FTZ R139, R139, c[0x0][0x23c], -R53.reuse ;  /* 0x00008f008b8b7a23 */ /* 0x100fe40000010835 */
[----:B------:R-:W-:Y:S02]  /*de30*/  FFMA.FTZ R153, R153, c[0x0][0x23c], -R60 ;  /* 0x00008f0099997a23 */ /* 0x000fe4000001083c */
[--C-:B------:R-:W-:Y:S02]  /*de40*/  FFMA.FTZ R157, R157, c[0x0][0x23c], -R53.reuse ;  /* 0x00008f009d9d7a23 */ /* 0x100fe40000010835 */
[--C-:B------:R-:W-:Y:S01]  /*de50*/  FFMA.FTZ R159, R159, c[0x0][0x23c], -R53.reuse ;  /* 0x00008f009f9f7a23 */ /* 0x100fe20000010835 */
[----:B------:R3:W4:Y:S01]  /*de60*/  MUFU.EX2 R45, R4 ;  /* 0x00000004002d7308 */ /* 0x0007220000000800 */
[--C-:B------:R-:W-:Y:S02]  /*de70*/  FFMA.FTZ R160, R160, c[0x0][0x23c], -R53.reuse ;  /* 0x00008f00a0a07a23 */ /* 0x100fe40000010835 */
[----:B------:R-:W-:-:S02]  /*de80*/  FFMA.FTZ R165, R165, c[0x0][0x23c], -R53 ;  /* 0x00008f00a5a57a23 */ /* 0x000fc40000010835 */
[--C-:B------:R-:W-:Y:S02]  /*de90*/  FFMA.FTZ R172, R172, c[0x0][0x23c], -R60.reuse ;  /* 0x00008f00acac7a23 */ /* 0x100fe4000001083c */
[--C-:B------:R-:W-:Y:S01]  /*dea0*/  FFMA.FTZ R171, R171, c[0x0][0x23c], -R60.reuse ;  /* 0x00008f00abab7a23 */ /* 0x100fe2000001083c */
[----:B------:R5:W1:Y:S01]  /*deb0*/  MUFU.EX2 R44, R5 ;  /* 0x00000005002c7308 */ /* 0x000a620000000800 */
[----:B--2---:R-:W-:Y:S01]  /*dec0*/  F2FP.BF16.PACK_AB R7, R43, R2 ;  /* 0x000000022b07723e */ /* 0x004fe200000010ff */
[--C-:B------:R-:W-:Y:S02]  /*ded0*/  FFMA.FTZ R173, R173, c[0x0][0x23c], -R60.reuse ;  /* 0x00008f00adad7a23 */ /* 0x100fe4000001083c */
[----:B------:R-:W-:Y:S02]  /*dee0*/  FFMA.FTZ R170, R170, c[0x0][0x23c], -R60 ;  /* 0x00008f00aaaa7a23 */ /* 0x000fe4000001083c */
[----:B------:R-:W-:Y:S01]  /*def0*/  FFMA.FTZ R169, R169, c[0x0][0x23c], -R53 ;  /* 0x00008f00a9a97a23 */ /* 0x000fe20000010835 */
[----:B---3--:R-:W-:Y:S01]  /*df00*/  F2FP.BF16.PACK_AB R4, R35, R40 ;  /* 0x000000282304723e */ /* 0x008fe200000010ff */
[-C--:B----4-:R-:W-:Y:S01]  /*df10*/  FMUL.FTZ R128, R128, R45.reuse ;  /* 0x0000002d80807220 */ /* 0x090fe20000410000 */
[----:B------:R-:W-:Y:S01]  /*df20*/  MUFU.EX2 R55, R55 ;  /* 0x0000003700377308 */ /* 0x000fe20000000800 */
[----:B------:R-:W-:-:S02]  /*df30*/  FMUL.FTZ R129, R129, R45 ;  /* 0x0000002d81817220 */ /* 0x000fc40000410000 */
[-C--:B------:R-:W-:Y:S02]  /*df40*/  FMUL.FTZ R124, R124, R45.reuse ;  /* 0x0000002d7c7c7220 */ /* 0x080fe40000410000 */
[----:B------:R-:W-:Y:S01]  /*df50*/  FMUL.FTZ R125, R125, R45 ;  /* 0x0000002d7d7d7220 */ /* 0x000fe20000410000 */
[----:B-----5:R-:W-:Y:S01]  /*df60*/  F2FP.BF16.PACK_AB R5, R3, R32 ;  /* 0x000000200305723e */ /* 0x020fe200000010ff */
[-C--:B-1----:R-:W-:Y:S01]  /*df70*/  FMUL.FTZ R130, R130, R44.reuse ;  /* 0x0000002c82827220 */ /* 0x082fe20000410000 */
[----:B------:R-:W1:Y:S01]  /*df80*/  MUFU.EX2 R59, R59 ;  /* 0x0000003b003b7308 */ /* 0x000e620000000800 */
[-C--:B------:R-:W-:Y:S02]  /*df90*/  FMUL.FTZ R131, R131, R44.reuse ;  /* 0x0000002c83837220 */ /* 0x080fe40000410000 */
[-C--:B------:R-:W-:Y:S02]  /*dfa0*/  FMUL.FTZ R126, R126, R44.reuse ;  /* 0x0000002c7e7e7220 */ /* 0x080fe40000410000 */
[----:B------:R-:W-:-:S02]  /*dfb0*/  FMUL.FTZ R127, R127, R44 ;  /* 0x0000002c7f7f7220 */ /* 0x000fc40000410000 */
        /* <DEDUP_REMOVED lines=8> */
[----:B------:R-:W-:Y:S01]  /*e040*/  FMUL.FTZ R117, R117, R45 ;  /* 0x0000002d75757220 */ /* 0x000fe20000410000 */
[----:B------:R-:W2:Y:S01]  /*e050*/  LDSM.16.MT88.4 R12, [R212+0xc000] ;  /* 0x00c00000d40c783b */ /* 0x000ea20000004200 */
[-C--:B------:R-:W-:Y:S01]  /*e060*/  FMUL.FTZ R118, R118, R44.reuse ;  /* 0x0000002c76767220 */ /* 0x080fe20000410000 */
[----:B------:R-:W-:Y:S01]  /*e070*/  MUFU.EX2 R62, R62 ;  /* 0x0000003e003e7308 */ /* 0x000fe20000000800 */
[----:B------:R-:W-:-:S02]  /*e080*/  FMUL.FTZ R119, R119, R44 ;  /* 0x0000002c77777220 */ /* 0x000fc40000410000 */
[-C--:B------:R-:W-:Y:S01]  /*e090*/  FMUL.FTZ R112, R112, R45.reuse ;  /* 0x0000002d70707220 */ /* 0x080fe20000410000 */
[C---:B------:R-:W-:Y:S01]  /*e0a0*/  HMMA.16816.F32.BF16 R120, R4.reuse, R8, R120 ;  /* 0x000000080478723c */ /* 0x040fe20000041878 */
        /* <DEDUP_REMOVED lines=9> */
[----:B------:R-:W4:Y:S01]  /*e140*/  MUFU.EX2 R67, R67 ;  /* 0x0000004300437308 */ /* 0x000f220000000800 */
[-C--:B------:R-:W-:Y:S02]  /*e150*/  FMUL.FTZ R111, R111, R44.reuse ;  /* 0x0000002c6f6f7220 */ /* 0x080fe40000410000 */
[-C--:B------:R-:W-:Y:S01]  /*e160*/  FMUL.FTZ R104, R104, R45.reuse ;  /* 0x0000002d68687220 */ /* 0x080fe20000410000 */
[----:B------:R-:W-:Y:S01]  /*e170*/  HMMA.16816.F32.BF16 R112, R4, R16, R112 ;  /* 0x000000100470723c */ /* 0x000fe20000041870 */
        /* <DEDUP_REMOVED lines=153> */
[----:B------:R-:W-:Y:S01]  /*eb10*/  FADD.FTZ R133, R135, R133 ;  /* 0x0000008587857221 */ /* 0x000fe20000010000 */
[----:B------:R-:W-:Y:S01]  /*eb20*/  MOV R132, R41 ;  /* 0x0000002900847202 */ /* 0x000fe20000000f00 */
[----:B------:R-:W-:-:S02]  /*eb30*/  FADD.FTZ R139, R140, R139 ;  /* 0x0000008b8c8b7221 */ /* 0x000fc40000010000 */
        /* <DEDUP_REMOVED lines=232> */
.L_x_3738:
        /* <DEDUP_REMOVED lines=12> */
.L_x_3750:
        /* <DEDUP_REMOVED lines=41> */
[----:B------:R-:W-:Y:S02]  /*fd10*/  ISETP.GE.U32.AND P6, PT, R9, R4, PT ;  /* 0x000000040900720c */ /* 0x000fe40003fc6070 */
[----:B------:R-:W-:Y:S09]  /*fd20*/  LOP3.LUT R4, RZ, c[0x0][0x2d0], RZ, 0x33, !PT ;  /* 0x0000b400ff047a12 */ /* 0x000ff200078e33ff */
[----:B------:R-:W-:Y:S02]  /*fd30*/  @P5 IADD3 R10, R10, 0x1, RZ ;  /* 0x000000010a0a5810 */ /* 0x000fe40007ffe0ff */
[----:B------:R-:W-:Y:S02]  /*fd40*/  @P6 IADD3 R11, R11, 0x1, RZ ;  /* 0x000000010b0b6810 */ /* 0x000fe40007ffe0ff */
[----:B------:R-:W-:Y:S03]  /*fd50*/  @!P1 IADD3 R10, -R10, RZ, RZ ;  /* 0x000000ff0a0a9210 */ /* 0x000fe60007ffe1ff */
[----:B------:R-:W-:Y:S01]  /*fd60*/  @!P3 IMAD.MOV R11, RZ, RZ, -R11 ;  /* 0x000000ffff0bb224 */ /* 0x000fe200078e0a0b */
[C---:B------:R-:W-:Y:S04]  /*fd70*/  SEL R10, R4.reuse, R10, !P2 ;  /* 0x0000000a040a7207 */ /* 0x040fe80005000000 */
[----:B------:R-:W-:Y:S02]  /*fd80*/  SEL R4, R4, R11, !P2 ;  /* 0x0000000b04047207 */ /* 0x000fe40005000000 */
[-C--:B------:R-:W-:Y:S02]  /*fd90*/  LEA R6, P2, R10, R234.reuse, 0x2 ;  /* 0x000000ea0a067211 */ /* 0x080fe400078410ff */
[----:B------:R-:W-:Y:S02]  /*fda0*/  LEA R8, P1, R4, R234, 0x2 ;  /* 0x000000ea04087211 */ /* 0x000fe400078210ff */
[-C--:B------:R-:W-:Y:S02]  /*fdb0*/  LEA.HI.X.SX32 R7, R10, R235.reuse, 0x2, P2 ;  /* 0x000000eb0a077211 */ /* 0x080fe400010f16ff */
[C---:B------:R-:W-:Y:S01]  /*fdc0*/  LEA.HI.X.SX32 R9, R4.reuse, R235, 0x2, P1 ;  /* 0x000000eb04097211 */ /* 0x040fe200008f16ff */
[----:B------:R-:W-:Y:S02]  /*fdd0*/  IMAD.IADD R4, R4, 0x1, -R10 ;  /* 0x0000000104047824 */ /* 0x000fe400078e0a0a */
[----:B------:R1:W2:Y:S04]  /*fde0*/  LDG.E R6, [R6.64] ;  /* 0x0000000e06067981 */ /* 0x0002a8000c1e1900 */
[----:B-1----:R1:W2:Y:S02]  /*fdf0*/  LDG.E R7, [R8.64] ;  /* 0x0000000e08077981 */ /* 0x0022a4000c1e1900 */
[----:B-1----:R-:W-:Y:S04]  /*fe00*/  IMAD.MOV.U32 R8, RZ, RZ, c[0x0][0x2d0] ;  /* 0x0000b400ff087624 */ /* 0x002fe800078e00ff */
[----:B------:R-:W-:Y:S04]  /*fe10*/  IMAD R8, R4, R8, -0x80 ;  /* 0xffffff8004087424 */ /* 0x000fe800078e0208 */
        /* <DEDUP_REMOVED lines=12> */
.L_x_3747:
[C---:B------:R-:W-:Y:S02]  /*fee0*/  ISETP.GE.AND P4, PT, R232.reuse, c[0x0][0x220], PT ;  /* 0x00008800e8007a0c */ /* 0x040fe40003f86270 */
[----:B------:R-:W-:Y:S02]  /*fef0*/  IADD3 R6, R232, 0x40, RZ ;  /* 0x00000040e8067810 */ /* 0x000fe40007ffe0ff */
[C---:B------:R-:W-:Y:S02]  /*ff00*/  LEA R242, P2, R5.reuse, R137, 0x1 ;  /* 0x0000008905f27211 */ /* 0x040fe400078408ff */
[----:B------:R-:W-:Y:S02]  /*ff10*/  ISETP.GE.AND P3, PT, R6, c[0x0][0x220], PT ;  /* 0x0000880006007a0c */ /* 0x000fe40003f66270 */
[----:B------:R-:W-:Y:S02]  /*ff20*/  LEA.HI.X R243, R5, R136, R4, 0x1, P2 ;  /* 0x0000008805f37211 */ /* 0x000fe400010f0c04 */
[----:B------:R-:W-:Y:S03]  /*ff30*/  IADD3 R8, P1, R228, R5, RZ ;  /* 0x00000005e4087210 */ /* 0x000fe60007f3e0ff */
        /* <DEDUP_REMOVED lines=10> */
[----:B------:R-:W-:Y:S02]  /*ffe0*/  @!P4 LEA R16, P6, R5, R137, 0x1 ;  /* 0x000000890510c211 */ /* 0x000fe400078c08ff */
[----:B------:R-:W-:Y:S01]  /*fff0*/  @P3 STS.128 [R231+0x10000], RZ ;  /* 0x010000ffe7003388 */ /* 0x000fe20000000c00 */
[-C--:B------:R-:W-:Y:S02]  /*10000*/  @!P3 LEA.HI.X R13, R8, R136.reuse, R7, 0x1, P2 ;  /* 0x00000088080db211 */ /* 0x080fe400010f0c07 */
[----:B------:R-:W-:Y:S02]  /*10010*/  IADD3.X R6, R227, R7, RZ, P1, !PT ;  /* 0x00000007e3067210 */ /* 0x000fe40000ffe4ff */
[C---:B------:R-:W-:Y:S02]  /*10020*/  @!P3 LEA R10, P1, R5.reuse, R137, 0x1 ;  /* 0x00000089050ab211 */ /* 0x040fe400078208ff */
        /* <DEDUP_REMOVED lines=17> */
[C---:B------:R-:W-:Y:S02]  /*10140*/  IADD3 R5, P2, R228.reuse, R4, RZ ;  /* 0x00000004e4057210 */ /* 0x040fe40007f5e0ff */
[----:B------:R-:W-:Y:S02]  /*10150*/  @P3 STS.128 [R231+0x10800], RZ ;  /* 0x010800ffe7003388 */ /* 0x000fe40000000c00 */
[-C--:B------:R-:W-:Y:S02]  /*10160*/  @!P4 LEA R22, P5, R5, R137.reuse, 0x1 ;  /* 0x000000890516c211 */ /* 0x080fe400078a08ff */
        /* <DEDUP_REMOVED lines=32> */
[-C--:B------:R-:W-:Y:S02]  /*10370*/  @!P4 LEA R28, P5, R5, R137.reuse, 0x1 ;  /* 0x00000089051cc211 */ /* 0x080fe400078a08ff */
        /* <DEDUP_REMOVED lines=264> */
[----:B-1----:R-:W-:Y:S02]  /*11400*/  FMUL.FTZ R12, R13, c[0x0][0x2ec] ;  /* 0x0000bb000d0c7a20 */ /* 0x002fe40000410000 */
[----:B------:R-:W-:Y:S02]  /*11410*/  FMUL.FTZ R13, R16, c[0x0][0x2ec] ;  /* 0x0000bb00100d7a20 */ /* 0x000fe40000410000 */
[----:B------:R-:W-:Y:S02]  /*11420*/  FMUL.FTZ R16, R19, c[0x0][0x2ec] ;  /* 0x0000bb0013107a20 */ /* 0x000fe40000410000 */
[----:B------:R-:W1:Y:S02]  /*11430*/  MUFU.TANH R12, R12 ;  /* 0x0000000c000c7308 */ /* 0x000e640000002400 */
[----:B--2---:R-:W-:Y:S02]  /*11440*/  FMUL.FTZ R14, R15, c[0x0][0x2ec] ;  /* 0x0000bb000f0e7a20 */ /* 0x004fe40000410000 */
[----:B------:R-:W-:Y:S02]  /*11450*/  FMUL.FTZ R15, R17, c[0x0][0x2ec] ;  /* 0x0000bb00110f7a20 */ /* 0x000fe40000410000 */
[----:B------:R-:W-:Y:S02]  /*11460*/  FMUL.FTZ R20, R20, c[0x0][0x2ec] ;  /* 0x0000bb0014147a20 */ /* 0x000fe40000410000 */
[----:B------:R-:W-:Y:S02]  /*11470*/  FMUL.FTZ R21, R21, c[0x0][0x2ec] ;  /* 0x0000bb0015157a20 */ /* 0x000fe40000410000 */
[----:B------:R-:W2:Y:S01]  /*11480*/  MUFU.TANH R168, R20 ;  /* 0x0000001400a87308 */ /* 0x000ea20000002400 */
[----:B------:R-:W-:Y:S02]  /*11490*/  FMUL.FTZ R17, R18, c[0x0][0x2ec] ;  /* 0x0000bb0012117a20 */ /* 0x000fe40000410000 */
[----:B------:R-:W-:Y:S02]  /*114a0*/  FMUL.FTZ R22, R22, c[0x0][0x2ec] ;  /* 0x0000bb0016167a20 */ /* 0x000fe40000410000 */
[----:B------:R-:W-:Y:S02]  /*114b0*/  FMUL.FTZ R23, R23, c[0x0][0x2ec] ;  /* 0x0000bb0017177a20 */ /* 0x000fe40000410000 */
[----:B------:R-:W-:Y:S02]  /*114c0*/  FMUL.FTZ R24, R24, c[0x0][0x2ec] ;  /* 0x0000bb0018187a20 */ /* 0x000fe40000410000 */
[----:B------:R-:W-:Y:S01]  /*114d0*/  FMUL.FTZ R25, R25, c[0x0][0x2ec] ;  /* 0x0000bb0019197a20 */ /* 0x000fe20000410000 */
[----:B------:R1:W1:Y:S01]  /*114e0*/  MUFU.TANH R169, R21 ;  /* 0x0000001500a97308 */ /* 0x0002620000002400 */
[C---:B-----5:R-:W-:Y:S03]  /*114f0*/  HMMA.16816.F32.BF16 R28, R188.reuse, R8, R28 ;  /* 0x00000008bc1c723c */ /* 0x060fe6000004181c */
[----:B------:R-:W-:Y:S02]  /*11500*/  FMUL.FTZ R26, R26, c[0x0][0x2ec] ;  /* 0x0000bb001a1a7a20 */ /* 0x000fe40000410000 */
[----:B------:R-:W-:Y:S03]  /*11510*/  FMUL.FTZ R27, R27, c[0x0][0x2ec] ;  /* 0x0000bb001b1b7a20 */ /* 0x000fe60000410000 */
[C---:B------:R-:W-:Y:S01]  /*11520*/  HMMA.16816.F32.BF16 R32, R188.reuse, R10, R32 ;  /* 0x0000000abc20723c */ /* 0x040fe20000041820 */
[----:B------:R-:W1:Y:S01]  /*11530*/  MUFU.TANH R14, R14 ;  /* 0x0000000e000e7308 */ /* 0x000e620000002400 */
[----:B------:R-:W5:Y:S06]  /*11540*/  LDSM.16.M88.4 R8, [R204+0x6800] ;  /* 0x00680000cc08783b */ /* 0x000f6c0000000200 */
[C---:B----4-:R-:W-:Y:S03]  /*11550*/  HMMA.16816.F32.BF16 R36, R188.reuse, R4, R36 ;  /* 0x00000004bc24723c */ /* 0x050fe60000041824 */
[----:B------:R-:W4:Y:S05]  /*11560*/  MUFU.TANH R13, R13 ;  /* 0x0000000d000d7308 */ /* 0x000f2a0000002400 */
[C---:B------:R-:W-:Y:S01]  /*11570*/  HMMA.16816.F32.BF16 R40, R188.reuse, R6, R40 ;  /* 0x00000006bc28723c */ /* 0x040fe20000041828 */
[----:B------:R-:W2:Y:S03]  /*11580*/  LDSM.16.M88.4 R4, [R204+0x7000] ;  /* 0x00700000cc04783b */ /* 0x000ea60000000200 */
[----:B------:R-:W-:Y:S01]  /*11590*/  FMUL.FTZ R28, R28, c[0x0][0x2ec] ;  /* 0x0000bb001c1c7a20 */ /* 0x000fe20000410000 */
[----:B------:R-:W2:Y:S01]  /*115a0*/  MUFU.TANH R15, R15 ;  /* 0x0000000f000f7308 */ /* 0x000ea20000002400 */
[----:B------:R-:W-:Y:S02]  /*115b0*/  FMUL.FTZ R29, R29, c[0x0][0x2ec] ;  /* 0x0000bb001d1d7a20 */ /* 0x000fe40000410000 */
[----:B------:R-:W-:Y:S04]  /*115c0*/  FMUL.FTZ R30, R30, c[0x0][0x2ec] ;  /* 0x0000bb001e1e7a20 */ /* 0x000fe80000410000 */
[----:B------:R-:W-:Y:S02]  /*115d0*/  FMUL.FTZ R31, R31, c[0x0][0x2ec] ;  /* 0x0000bb001f1f7a20 */ /* 0x000fe40000410000 */
[----:B------:R-:W-:Y:S01]  /*115e0*/  FMUL.FTZ R32, R32, c[0x0][0x2ec] ;  /* 0x0000bb0020207a20 */ /* 0x000fe20000410000 */
[----:B------:R-:W2:Y:S01]  /*115f0*/  MUFU.TANH R17, R17 ;  /* 0x0000001100117308 */ /* 0x000ea20000002400 */
[----:B------:R-:W-:Y:S02]  /*11600*/  FMUL.FTZ R19, R38, c[0x0][0x2ec] ;  /* 0x0000bb0026137a20 */ /* 0x000fe40000410000 */
[----:B------:R-:W-:Y:S02]  /*11610*/  FMUL.FTZ R18, R39, c[0x0][0x2ec] ;  /* 0x0000bb0027127a20 */ /* 0x000fe40000410000 */
[----:B------:R-:W-:Y:S02]  /*11620*/  FMUL.FTZ R33, R33, c[0x0][0x2ec] ;  /* 0x0000bb0021217a20 */ /* 0x000fe40000410000 */
[----:B------:R-:W-:Y:S02]  /*11630*/  FMUL.FTZ R34, R34, c[0x0][0x2ec] ;  /* 0x0000bb0022227a20 */ /* 0x000fe40000410000 */
[----:B-1----:R-:W-:Y:S01]  /*11640*/  FMUL.FTZ R21, R42, c[0x0][0x2ec] ;  /* 0x0000bb002a157a20 */ /* 0x002fe20000410000 */
[----:B------:R-:W1:Y:S01]  /*11650*/  MUFU.TANH R16, R16 ;  /* 0x0000001000107308 */ /* 0x000e620000002400 */
[C---:B-----5:R-:W-:Y:S03]  /*11660*/  HMMA.16816.F32.BF16 R44, R188.reuse, R8, R44 ;  /* 0x00000008bc2c723c */ /* 0x060fe6000004182c */
[----:B------:R-:W-:Y:S02]  /*11670*/  FMUL.FTZ R20, R43, c[0x0][0x2ec] ;  /* 0x0000bb002b147a20 */ /* 0x000fe40000410000 */
[----:B------:R-:W-:Y:S02]  /*11680*/  FMUL.FTZ R35, R35, c[0x0][0x2ec] ;  /* 0x0000bb0023237a20 */ /* 0x000fe40000410000 */
[----:B------:R-:W-:Y:S01]  /*11690*/  FMUL.FTZ R36, R36, c[0x0][0x2ec] ;  /* 0x0000bb0024247a20 */ /* 0x000fe20000410000 */
[C---:B------:R-:W-:Y:S01]  /*116a0*/  HMMA.16816.F32.BF16 R48, R188.reuse, R10, R48 ;  /* 0x0000000abc30723c */ /* 0x040fe20000041830 */
[----:B------:R1:W1:Y:S01]  /*116b0*/  MUFU.TANH R160, R22 ;  /* 0x0000001600a07308 */ /* 0x0002620000002400 */
[----:B------:R-:W5:Y:S01]  /*116c0*/  LDSM.16.M88.4 R8, [R204+0x7800] ;  /* 0x00780000cc08783b */ /* 0x000f620000000200 */
[----:B------:R-:W-:Y:S04]  /*116d0*/  DEPBAR.LE SB0, 0x0 ;  /* 0x000080000000791a */ /* 0x000fe80000000000 */
[----:B------:R-:W-:Y:S01]  /*116e0*/  FMUL.FTZ R37, R37, c[0x0][0x2ec] ;  /* 0x0000bb0025257a20 */ /* 0x000fe20000410000 */
[C---:B--2---:R-:W-:Y:S03]  /*116f0*/  HMMA.16816.F32.BF16 R52, R188.reuse, R4, R52 ;  /* 0x00000004bc34723c */ /* 0x044fe60000041834 */
[----:B------:R2:W1:Y:S01]  /*11700*/  MUFU.TANH R162, R23 ;  /* 0x0000001700a27308 */ /* 0x0004620000002400 */
[----:B------:R-:W-:Y:S01]  /*11710*/  BAR.SYNC.DEFER_BLOCKING 0x0 ;  /* 0x0000000000007b1d */ /* 0x000fe20000010000 */
[----:B------:R-:W-:Y:S02]  /*11720*/  FMUL.FTZ R40, R40, c[0x0][0x2ec] ;  /* 0x0000bb0028287a20 */ /* 0x000fe40000410000 */
[----:B------:R-:W-:Y:S01]  /*11730*/  FMUL.FTZ R41, R41, c[0x0][0x2ec] ;  /* 0x0000bb0029297a20 */ /* 0x000fe20000410000 */
[C---:B------:R-:W-:Y:S04]  /*11740*/  HMMA.16816.F32.BF16 R56, R188.reuse, R6, R56 ;  /* 0x00000006bc38723c */ /* 0x040fe80000041838 */
[----:B------:R-:W-:Y:S01]  /*11750*/  FMUL.FTZ R44, R44, c[0x0][0x2ec] ;  /* 0x0000bb002c2c7a20 */ /* 0x000fe20000410000 */
[----:B------:R2:W1:Y:S01]  /*11760*/  MUFU.TANH R170, R24 ;  /* 0x0000001800aa7308 */ /* 0x0004620000002400 */
        /* <DEDUP_REMOVED lines=13> */
[----:B------:R-:W-:Y:S02]  /*11840*/  FMUL.FTZ R55, R55, c[0x0][0x2ec] ;  /* 0x0000bb0037377a20 */ /* 0x000fe40000410000 */
[----:B------:R-:W-:Y:S01]  /*11850*/  FMUL.FTZ R56, R56, c[0x0][0x2ec] ;  /* 0x0000bb0038387a20 */ /* 0x000fe20000410000 */
[----:B------:R-:W-:Y:S01]  /*11860*/  HMMA.16816.F32.BF16 R64, R188, R10, R64 ;  /* 0x0000000abc40723c */ /* 0x000fe20000041840 */
[----:B------:R2:W1:Y:S03]  /*11870*/  MUFU.TANH R166, R27 ;  /* 0x0000001b00a67308 */ /* 0x0004660000002400 */
[----:B------:R-:W-:Y:S02]  /*11880*/  FMUL.FTZ R57, R57, c[0x0][0x2ec] ;  /* 0x0000bb0039397a20 */ /* 0x000fe40000410000 */
[----:B------:R-:W-:Y:S02]  /*11890*/  FMUL.FTZ R58, R58, c[0x0][0x2ec] ;  /* 0x0000bb003a3a7a20 */ /* 0x000fe40000410000 */
[----:B------:R-:W-:Y:S03]  /*118a0*/  FMUL.FTZ R59, R59, c[0x0][0x2ec] ;  /* 0x0000bb003b3b7a20 */ /* 0x000fe60000410000 */
[----:B------:R2:W1:Y:S05]  /*118b0*/  MUFU.TANH R179, R28 ;  /* 0x0000001c00b37308 */ /* 0x00046a0000002400 */
        /* <DEDUP_REMOVED lines=48> */
[----:B---34-:R-:W-:Y:S01]  /*11bc0*/  ULDC.64 UR8, c[0x0][0x198] ;  /* 0x0000660000087ab9 */ /* 0x018fe20000000a00 */
[----:B------:R-:W-:Y:S02]  /*11bd0*/  MOV R5, UR11 ;  /* 0x0000000b00057c02 */ /* 0x000fe40008000f00 */
[----:B------:R-:W-:Y:S01]  /*11be0*/  MOV R6, UR10 ;  /* 0x0000000a00067c02 */ /* 0x000fe20008000f00 */
[----:B------:R-:W-:-:S05]  /*11bf0*/  @!P0 BRA `(.L_x_3749) ;  /* 0x000003e000008947 */ /* 0x000fca0003800000 */
[----:B------:R-:W-:Y:S01]  /*11c00*/  IMAD.SHL.U32 R5, R230, 0x80, RZ ;  /* 0x00000080e6057824 */ /* 0x000fe200078e00ff */
[----:B------:R-:W-:Y:S01]  /*11c10*/  IABS R4, c[0x0][0x2d0] ;  /* 0x0000b40000047a13 */ /* 0x000fe20000000000 */
[----:B------:R-:W-:Y:S02]  /*11c20*/  UMOV UR8, UR6 ;  /* 0x0000000600087c82 */ /* 0x000fe40008000000 */
[----:B------:R-:W-:Y:S01]  /*11c30*/  UMOV UR9, UR7 ;  /* 0x0000000700097c82 */ /* 0x000fe20008000000 */
[----:B--2---:R-:W2:Y:S01]  /*11c40*/  I2F.RP R24, R4 ;  /* 0x0000000400187306 */ /* 0x004ea20000209400 */
        /* <DEDUP_REMOVED lines=8> */
[--C-:B-12---:R-:W-:Y:S02]  /*11cd0*/  IMAD.MOV R22, RZ, RZ, -R25.reuse ;  /* 0x000000ffff167224 */ /* 0x106fe400078e0a19 */
[----:B------:R-:W-:Y:S02]  /*11ce0*/  IMAD.MOV.U32 R24, RZ, RZ, RZ ;  /* 0x000000ffff187224 */ /* 0x000fe400078e00ff */
[----:B------:R-:W-:Y:S04]  /*11cf0*/  IMAD R22, R22, R4, RZ ;  /* 0x0000000416167224 */ /* 0x000fe800078e02ff */
[----:B------:R-:W-:Y:S06]  /*11d00*/  IMAD.HI.U32 R22, R25, R22, R24 ;  /* 0x0000001619167227 */ /* 0x000fec00078e0018 */
[C---:B------:R-:W-:Y:S04]  /*11d10*/  IMAD.HI.U32 R10, R22.reuse, R7, RZ ;  /* 0x00000007160a7227 */ /* 0x040fe800078e00ff */
[----:B------:R-:W-:Y:S02]  /*11d20*/  IMAD.MOV R6, RZ, RZ, -R10 ;  /* 0x000000ffff067224 */ /* 0x000fe400078e0a0a */
[----:B------:R-:W-:Y:S04]  /*11d30*/  IMAD.HI.U32 R22, R22, R9, RZ ;  /* 0x0000000916167227 */ /* 0x000fe800078e00ff */
[C---:B------:R-:W-:Y:S02]  /*11d40*/  IMAD R7, R4.reuse, R6, R7 ;  /* 0x0000000604077224 */ /* 0x040fe400078e0207 */
[----:B------:R-:W-:Y:S03]  /*11d50*/  IMAD.MOV R8, RZ, RZ, -R22 ;  /* 0x000000ffff087224 */ /* 0x000fe600078e0a16 */
[C---:B------:R-:W-:Y:S01]  /*11d60*/  ISETP.GT.U32.AND P1, PT, R4.reuse, R7, PT ;  /* 0x000000070400720c */ /* 0x040fe20003f24070 */
[C---:B------:R-:W-:Y:S05]  /*11d70*/  IMAD R9, R4.reuse, R8, R9 ;  /* 0x0000000804097224 */ /* 0x040fea00078e0209 */
[----:B------:R-:W-:Y:S07]  /*11d80*/  ISETP.GT.U32.AND P2, PT, R4, R9, PT ;  /* 0x000000090400720c */ /* 0x000fee0003f44070 */
[----:B------:R-:W-:Y:S01]  /*11d90*/  @!P1 IADD3 R10, R10, 0x1, RZ ;  /* 0x000000010a0a9810 */ /* 0x000fe20007ffe0ff */
[--C-:B------:R-:W-:Y:S01]  /*11da0*/  @!P1 IMAD.IADD R7, R7, 0x1, -R4.reuse ;  /* 0x0000000107079824 */ /* 0x100fe200078e0a04 */
[----:B------:R-:W-:Y:S04]  /*11db0*/  ISETP.GE.AND P1, PT, R11, RZ, PT ;  /* 0x000000ff0b00720c */ /* 0x000fe80003f26270 */
[-C--:B------:R-:W-:Y:S01]  /*11dc0*/  ISETP.GE.U32.AND P5, PT, R7, R4.reuse, PT ;  /* 0x000000040700720c */ /* 0x080fe20003fa6070 */
[----:B------:R-:W-:Y:S01]  /*11dd0*/  @!P2 IMAD.IADD R9, R9, 0x1, -R4 ;  /* 0x000000010909a824 */ /* 0x000fe200078e0a04 */
[----:B------:R-:W-:Y:S02]  /*11de0*/  @!P2 IADD3 R22, R22, 0x1, RZ ;  /* 0x000000011616a810 */ /* 0x000fe40007ffe0ff */
[----:B------:R-:W-:Y:S02]  /*11df0*/  ISETP.GE.AND P2, PT, R5, RZ, PT ;  /* 0x000000ff0500720c */ /* 0x000fe40003f46270 */
[----:B------:R-:W-:Y:S02]  /*11e00*/  ISETP.GE.U32.AND P6, PT, R9, R4, PT ;  /* 0x000000040900720c */ /* 0x000fe40003fc6070 */
[----:B------:R-:W-:Y:S05]  /*11e10*/  LOP3.LUT R4, RZ, c[0x0][0x2d0], RZ, 0x33, !PT ;  /* 0x0000b400ff047a12 */ /* 0x000fea00078e33ff */
[----:B------:R-:W-:Y:S02]  /*11e20*/  @P5 IADD3 R10, R10, 0x1, RZ ;  /* 0x000000010a0a5810 */ /* 0x000fe40007ffe0ff */
[----:B------:R-:W-:Y:S02]  /*11e30*/  ISETP.NE.AND P5, PT, RZ, c[0x0][0x2d0], PT ;  /* 0x0000b400ff007a0c */ /* 0x000fe40003fa5270 */
[----:B------:R-:W-:Y:S02]  /*11e40*/  @!P1 IADD3 R10, -R10, RZ, RZ ;  /* 0x000000ff0a0a9210 */ /* 0x000fe40007ffe1ff */
[----:B------:R-:W-:Y:S02]  /*11e50*/  @P6 IADD3 R22, R22, 0x1, RZ ;  /* 0x0000000116166810 */ /* 0x000fe40007ffe0ff */
[----:B------:R-:W-:Y:S03]  /*11e60*/  SEL R10, R4, R10, !P5 ;  /* 0x0000000a040a7207 */ /* 0x000fe60006800000 */
[----:B------:R-:W-:Y:S01]  /*11e70*/  @!P2 IMAD.MOV R22, RZ, RZ, -R22 ;  /* 0x000000ffff16a224 */ /* 0x000fe200078e0a16 */
[C---:B------:R-:W-:Y:S04]  /*11e80*/  LEA R6, P2, R10.reuse, R234, 0x2 ;  /* 0x000000ea0a067211 */ /* 0x040fe800078410ff */
[-C--:B------:R-:W-:Y:S02]  /*11e90*/  LEA.HI.X.SX32 R7, R10, R235.reuse, 0x2, P2 ;  /* 0x000000eb0a077211 */ /* 0x080fe400010f16ff */
[----:B------:R-:W-:Y:S03]  /*11ea0*/  SEL R4, R4, R22, !P5 ;  /* 0x0000001604047207 */ /* 0x000fe60006800000 */
[----:B------:R1:W2:Y:S01]  /*11eb0*/  LDG.E R6, [R6.64] ;  /* 0x0000000e06067981 */ /* 0x0002a2000c1e1900 */
[C---:B------:R-:W-:Y:S04]  /*11ec0*/  LEA R8, P1, R4.reuse, R234, 0x2 ;  /* 0x000000ea04087211 */ /* 0x040fe800078210ff */
[C---:B------:R-:W-:Y:S01]  /*11ed0*/  LEA.HI.X.SX32 R9, R4.reuse, R235, 0x2, P1 ;  /* 0x000000eb04097211 */ /* 0x040fe200008f16ff */
[----:B------:R-:W-:Y:S04]  /*11ee0*/  IMAD.IADD R4, R4, 0x1, -R10 ;  /* 0x0000000104047824 */ /* 0x000fe800078e0a0a */
        /* <DEDUP_REMOVED lines=15> */
.L_x_3749:
[----:B------:R3:W-:Y:S01]  /*11fe0*/  @P4 STS.128 [R231+0x4000], RZ ;  /* 0x004000ffe7004388 */ /* 0x0007e20000000c00 */
[C---:B--2---:R-:W-:Y:S01]  /*11ff0*/  LEA R28, P2, R5.reuse, R239, 0x1 ;  /* 0x000000ef051c7211 */ /* 0x044fe200078408ff */
[----:B------:R-:W-:Y:S01]  /*12000*/  UMOV UR6, UR8 ;  /* 0x0000000800067c82 */ /* 0x000fe20008000000 */
[----:B------:R-:W-:Y:S01]  /*12010*/  IADD3 R4, P1, R226, R5, RZ ;  /* 0x00000005e2047210 */ /* 0x000fe20007f3e0ff */
[----:B------:R-:W-:Y:S01]  /*12020*/  UMOV UR7, UR9 ;  /* 0x0000000900077c82 */ /* 0x000fe20008000000 */
[--C-:B------:R-:W-:Y:S02]  /*12030*/  LEA.HI.X R29, R5, R238, R6.reuse, 0x1, P2 ;  /* 0x000000ee051d7211 */ /* 0x100fe400010f0c06 */
[CC--:B------:R-:W-:Y:S01]  /*12040*/  @!P4 LEA R30, P5, R4.reuse, R239.reuse, 0x1 ;  /* 0x000000ef041ec211 */ /* 0x0c0fe200078a08ff */
[C---:B------:R-:W-:Y:S01]  /*12050*/  IMAD.X R6, R225.reuse, 0x1, R6, P1 ;  /* 0x00000001e1067824 */ /* 0x040fe200008e0606 */
[-C--:B-1----:R-:W-:Y:S01]  /*12060*/  @!P3 LEA R22, P1, R4, R239.reuse, 0x1 ;  /* 0x000000ef0416b211 */ /* 0x082fe200078208ff */
        /* <DEDUP_REMOVED lines=68> */
[C---:B-1----:R-:W-:Y:S02]  /*124b0*/  @!P3 LEA R30, P2, R7.reuse, R239, 0x1 ;  /* 0x000000ef071eb211 */ /* 0x042fe400078408ff */
        /* <DEDUP_REMOVED lines=8> */
[-C--:B------:R-:W-:Y:S01]  /*12540*/  @!P4 LEA R40, P5, R5, R239.reuse, 0x1 ;  /* 0x000000ef0528c211 */ /* 0x080fe200078a08ff */
        /* <DEDUP_REMOVED lines=42> */
.L_x_3748:
[----:B---34-:R-:W-:Y:S01]  /*127f0*/  LEA R4, R230, R229, 0x7 ;  /* 0x000000e5e6047211 */ /* 0x018fe200078e38ff */
[----:B--2---:R-:W-:Y:S01]  /*12800*/  LDSM.16.MT88.4 R36, [R212+0xc000] ;  /* 0x00c00000d424783b */ /* 0x004fe20000004200 */
[----:B------:R-:W-:Y:S02]  /*12810*/  UMOV UR8, UR13 ;  /* 0x0000000d00087c82 */ /* 0x000fe40008000000 */
[C---:B------:R-:W-:Y:S01]  /*12820*/  IADD3 R8, R4.reuse, 0x1, RZ ;  /* 0x0000000104087810 */ /* 0x040fe20007ffe0ff */
[----:B------:R-:W-:Y:S01]  /*12830*/  I2F R7, R4 ;  /* 0x0000000400077306 */ /* 0x000fe20000201400 */
[C---:B------:R-:W-:Y:S01]  /*12840*/  IADD3 R56, R4.reuse, 0x18, RZ ;  /* 0x0000001804387810 */ /* 0x040fe20007ffe0ff */
[----:B------:R-:W-:Y:S01]  /*12850*/  UMOV UR9, UR12 ;  /* 0x0000000c00097c82 */ /* 0x000fe20008000000 */
[C---:B-1----:R-:W-:Y:S01]  /*12860*/  IADD3 R22, R4.reuse, 0x8, RZ ;  /* 0x0000000804167810 */ /* 0x042fe20007ffe0ff */
[----:B------:R-:W-:Y:S01]  /*12870*/  LDSM.16.MT88.4 R44, [R216+0x10000] ;  /* 0x01000000d82c783b */ /* 0x000fe20000004200 */
        /* <DEDUP_REMOVED lines=24> */
[----:B------:R-:W-:Y:S09]  /*12a00*/  IADD3 R34, R4, 0x58, RZ ;  /* 0x0000005804227810 */ /* 0x000ff20007ffe0ff */
        /* <DEDUP_REMOVED lines=19> */
[C---:B------:R-:W-:Y:S02]  /*12b40*/  FFMA.FTZ R141, R0.reuse, R8, R141 ;  /* 0x00000008008d7223 */ /* 0x040fe4000001008d */
[C---:B------:R-:W-:Y:S02]  /*12b50*/  FFMA.FTZ R7, R0.reuse, R7, R138 ;  /* 0x0000000700077223 */ /* 0x040fe4000001008a */
[CC--:B------:R-:W-:Y:S02]  /*12b60*/  FFMA.FTZ R49, R0.reuse, R56.reuse, R17 ;  /* 0x0000003800317223 */ /* 0x0c0fe40000010011 */
[----:B------:R-:W-:Y:S01]  /*12b70*/  FFMA.FTZ R56, R0, R56, R13 ;  /* 0x0000003800387223 */ /* 0x000fe2000001000d */
[----:B------:R-:W-:Y:S01]  /*12b80*/  FMNMX.FTZ R13, R140, R2, !PT ;  /* 0x000000028c0d7209 */ /* 0x000fe20007810000 */
[C---:B------:R-:W-:Y:S02]  /*12b90*/  FFMA.FTZ R8, R0.reuse, R8, R139 ;  /* 0x0000000800087223 */ /* 0x040fe4000001008b */
[C---:B------:R-:W-:Y:S02]  /*12ba0*/  FFMA.FTZ R9, R0.reuse, R22, R133 ;  /* 0x0000001600097223 */ /* 0x040fe40000010085 */
[C---:B------:R-:W-:Y:S01]  /*12bb0*/  FFMA.FTZ R50, R0.reuse, R57, R14 ;  /* 0x0000003900327223 */ /* 0x040fe2000001000e */
[----:B------:R-:W-:Y:S01]  /*12bc0*/  FMNMX.FTZ R14, R141, R13, !PT ;  /* 0x0000000d8d0e7209 */ /* 0x000fe20007810000 */
[-C--:B------:R-:W-:Y:S01]  /*12bd0*/  FFMA.FTZ R48, R0, R64.reuse, R16 ;  /* 0x0000004000307223 */ /* 0x080fe20000010010 */
[----:B------:R-:W-:Y:S01]  /*12be0*/  IADD3 R13, R4, 0x60, RZ ;  /* 0x00000060040d7810 */ /* 0x000fe20007ffe0ff */
[C---:B------:R-:W-:Y:S01]  /*12bf0*/  FFMA.FTZ R64, R0.reuse, R64, R15 ;  /* 0x0000004000407223 */ /* 0x040fe2000001000f */
[----:B------:R-:W-:Y:S01]  /*12c00*/  FMNMX.FTZ R15, R7, R3, !PT ;  /* 0x00000003070f7209 */ /* 0x000fe20007810000 */
[C---:B------:R-:W-:Y:S01]  /*12c10*/  FFMA.FTZ R142, R0.reuse, R22, R142 ;  /* 0x00000016008e7223 */ /* 0x040fe2000001008e */
[----:B------:R-:W-:Y:S01]  /*12c20*/  FMNMX.FTZ R14, R9, R14, !PT ;  /* 0x0000000e090e7209 */ /* 0x000fe20007810000 */
[----:B------:R-:W-:Y:S01]  /*12c30*/  FFMA.FTZ R143, R0, R6, R143 ;  /* 0x00000006008f7223 */ /* 0x000fe2000001008f */
[----:B------:R-:W-:Y:S01]  /*12c40*/  FMNMX.FTZ R15, R8, R15, !PT ;  /* 0x0000000f080f7209 */ /* 0x000fe20007810000 */
[C---:B------:R-:W-:Y:S01]  /*12c50*/  FFMA.FTZ R40, R0.reuse, R58, R145 ;  /* 0x0000003a00287223 */ /* 0x040fe20000010091 */
[----:B------:R-:W1:Y:S01]  /*12c60*/  I2F R22, R34 ;  /* 0x0000002200167306 */ /* 0x000e620000201400 */
[C---:B------:R-:W-:Y:S01]  /*12c70*/  FFMA.FTZ R6, R0.reuse, R6, R132 ;  /* 0x0000000600067223 */ /* 0x040fe20000010084 */
[----:B------:R-:W-:Y:S01]  /*12c80*/  FMNMX.FTZ R14, R143, R14, !PT ;  /* 0x0000000e8f0e7209 */ /* 0x000fe20007810000 */
[----:B------:R-:W-:Y:S01]  /*12c90*/  FFMA.FTZ R58, R0, R58, R144 ;  /* 0x0000003a003a7223 */ /* 0x000fe20000010090 */
[----:B------:R-:W-:Y:S01]  /*12ca0*/  FMNMX.FTZ R16, R142, R15, !PT ;  /* 0x0000000f8e107209 */ /* 0x000fe20007810000 */
[----:B------:R-:W-:Y:S01]  /*12cb0*/  FFMA.FTZ R57, R0, R57, R12 ;  /* 0x0000003900397223 */ /* 0x000fe2000001000c */
[----:B------:R-:W-:Y:S01]  /*12cc0*/  FMNMX.FTZ R15, R40, R14, !PT ;  /* 0x0000000e280f7209 */ /* 0x000fe20007810000 */
[-C--:B------:R-:W-:Y:S01]  /*12cd0*/  FFMA.FTZ R160, R0, R33.reuse, R160 ;  /* 0x0000002100a07223 */ /* 0x080fe200000100a0 */
[----:B------:R-:W-:Y:S01]  /*12ce0*/  FMNMX.FTZ R16, R6, R16, !PT ;  /* 0x0000001006107209 */ /* 0x000fe20007810000 */
[----:B------:R-:W-:Y:S01]  /*12cf0*/  FFMA.FTZ R168, R0, R33, R168 ;  /* 0x0000002100a87223 */ /* 0x000fe200000100a8 */
[----:B------:R-:W-:Y:S01]  /*12d00*/  FMNMX.FTZ R15, R50, R15, !PT ;  /* 0x0000000f320f7209 */ /* 0x000fe20007810000 */
        /* <DEDUP_REMOVED lines=39> */
[----:B------:R-:W-:Y:S01]  /*12f80*/  IADD3 R12, R4, 0x59, RZ ;  /* 0x00000059040c7810 */ /* 0x000fe20007ffe0ff */
[----:B------:R-:W-:Y:S01]  /*12f90*/  FFMA.FTZ R193, R0, R25, R193 ;  /* 0x0000001900c17223 */ /* 0x000fe200000100c1 */
[----:B------:R-:W-:Y:S01]  /*12fa0*/  IADD3 R11, R4, 0x71, RZ ;  /* 0x00000071040b7810 */ /* 0x000fe20007ffe0ff */
[----:B------:R-:W2:Y:S01]  /*12fb0*/  I2F R13, R13 ;  /* 0x0000000d000d7306 */ /* 0x000ea20000201400 */
        /* <DEDUP_REMOVED lines=8> */
[----:B------:R-:W-:Y:S01]  /*13040*/  IADD3 R14, R4, 0x61, RZ ;  /* 0x00000061040e7810 */ /* 0x000fe20007ffe0ff */
[----:B------:R-:W3:Y:S01]  /*13050*/  I2F R10, R11 ;  /* 0x0000000b000a7306 */ /* 0x000ee20000201400 */
[----:B------:R-:W-:Y:S01]  /*13060*/  FMNMX.FTZ R19, R193, R19, !PT ;  /* 0x00000013c1137209 */ /* 0x000fe20007810000 */
[----:B-1----:R-:W-:Y:S01]  /*13070*/  FFMA.FTZ R185, R0, R22, R185 ;  /* 0x0000001600b97223 */ /* 0x002fe200000100b9 */
[----:B------:R-:W-:Y:S01]  /*13080*/  FMNMX.FTZ R18, R188, R18, !PT ;  /* 0x00000012bc127209 */ /* 0x000fe20007810000 */
[----:B------:R-:W-:Y:S01]  /*13090*/  FFMA.FTZ R177, R0, R22, R177 ;  /* 0x0000001600b17223 */ /* 0x000fe200000100b1 */
[----:B------:R-:W-:Y:S01]  /*130a0*/  IADD3 R15, R4, 0x68, RZ ;  /* 0x00000068040f7810 */ /* 0x000fe20007ffe0ff */
[----:B------:R-:W-:Y:S01]  /*130b0*/  LDSM.16.MT88.4 R20, [R214+0xc000] ;  /* 0x00c00000d614783b */ /* 0x000fe20000004200 */
[----:B------:R-:W-:Y:S02]  /*130c0*/  FMNMX.FTZ R19, R195, R19, !PT ;  /* 0x00000013c3137209 */ /* 0x000fe40007810000 */
[----:B------:R-:W-:Y:S01]  /*130d0*/  FMNMX.FTZ R18, R190, R18, !PT ;  /* 0x00000012be127209 */ /* 0x000fe20007810000 */
[----:B------:R-:W1:Y:S01]  /*130e0*/  I2F R12, R12 ;  /* 0x0000000c000c7306 */ /* 0x000e620000201400 */
[----:B------:R-:W-:Y:S02]  /*130f0*/  IADD3 R16, R4, 0x69, RZ ;  /* 0x0000006904107810 */ /* 0x000fe40007ffe0ff */
[----:B------:R-:W-:Y:S01]  /*13100*/  FMNMX.FTZ R5, R191, R18, !PT ;  /* 0x00000012bf057209 */ /* 0x000fe20007810000 */
[----:B--2---:R-:W-:Y:S01]  /*13110*/  FFMA.FTZ R167, R0, R13, R167 ;  /* 0x0000000d00a77223 */ /* 0x004fe200000100a7 */
[----:B------:R-:W-:Y:S01]  /*13120*/  FMNMX.FTZ R18, R194, R19, !PT ;  /* 0x00000013c2127209 */ /* 0x000fe20007810000 */
[----:B------:R-:W-:Y:S01]  /*13130*/  FFMA.FTZ R159, R0, R13, R159 ;  /* 0x0000000d009f7223 */ /* 0x000fe2000001009f */
[----:B------:R-:W-:Y:S01]  /*13140*/  IADD3 R17, R4, 0x70, RZ ;  /* 0x0000007004117810 */ /* 0x000fe20007ffe0ff */
[----:B------:R-:W-:Y:S01]  /*13150*/  LDSM.16.MT88.4 R28, [R213+0xc000] ;  /* 0x00c00000d51c783b */ /* 0x000fe20000004200 */
[----:B------:R-:W-:Y:S01]  /*13160*/  FMNMX.FTZ R5, R187, R5, !PT ;  /* 0x00000005bb057209 */ /* 0x000fe20007810000 */
[----:B------:R-:W2:Y:S01]  /*13170*/  I2F R14, R14 ;  /* 0x0000000e000e7306 */ /* 0x000ea20000201400 */
[----:B------:R-:W-:Y:S02]  /*13180*/  FMNMX.FTZ R18, R192, R18, !PT ;  /* 0x00000012c0127209 */ /* 0x000fe40007810000 */
[----:B------:R-:W-:Y:S01]  /*13190*/  FMNMX.FTZ R5, R186, R5, !PT ;  /* 0x00000005ba057209 */ /* 0x000fe20007810000 */
[C---:B---3--:R-:W-:Y:S01]  /*131a0*/  FFMA.FTZ R152, R0.reuse, R10, R152 ;  /* 0x0000000a00987223 */ /* 0x048fe20000010098 */
[----:B------:R-:W-:Y:S01]  /*131b0*/  FMNMX.FTZ R18, R181, R18, !PT ;  /* 0x00000012b5127209 */ /* 0x000fe20007810000 */
[----:B------:R-:W-:Y:S01]  /*131c0*/  FFMA.FTZ R149, R0, R10, R149 ;  /* 0x0000000a00957223 */ /* 0x000fe20000010095 */
[----:B------:R-:W-:Y:S02]  /*131d0*/  IADD3 R11, R4, 0x78, RZ ;  /* 0x00000078040b7810 */ /* 0x000fe40007ffe0ff */
[----:B------:R-:W-:Y:S01]  /*131e0*/  FMNMX.FTZ R5, R185, R5, !PT ;  /* 0x00000005b9057209 */ /* 0x000fe20007810000 */
[----:B------:R-:W3:Y:S01]  /*131f0*/  I2F R15, R15 ;  /* 0x0000000f000f7306 */ /* 0x000ee20000201400 */
[----:B------:R-:W-:Y:S02]  /*13200*/  FMNMX.FTZ R18, R178, R18, !PT ;  /* 0x00000012b2127209 */ /* 0x000fe40007810000 */
[----:B------:R-:W-:Y:S01]  /*13210*/  IADD3 R4, R4, 0x79, RZ ;  /* 0x0000007904047810 */ /* 0x000fe20007ffe0ff */
[C---:B-1----:R-:W-:Y:S01]  /*13220*/  FFMA.FTZ R183, R0.reuse, R12, R183 ;  /* 0x0000000c00b77223 */ /* 0x042fe200000100b7 */
[----:B------:R-:W-:Y:S01]  /*13230*/  FMNMX.FTZ R18, R177, R18, !PT ;  /* 0x00000012b1127209 */ /* 0x000fe20007810000 */
[----:B------:R-:W-:Y:S03]  /*13240*/  FFMA.FTZ R172, R0, R12, R172 ;  /* 0x0000000c00ac7223 */ /* 0x000fe600000100ac */
        /* <DEDUP_REMOVED lines=9> */
[----:B------:R-:W-:Y:S01]  /*132e0*/  FMNMX.FTZ R18, R158, R18, !PT ;  /* 0x000000129e127209 */ /* 0x000fe20007810000 */
[CC--:B---3--:R-:W-:Y:S02]  /*132f0*/  FFMA.FTZ R163, R0.reuse, R15.reuse, R163 ;  /* 0x0000000f00a37223 */ /* 0x0c8fe400000100a3 */
[C---:B------:R-:W-:Y:S02]  /*13300*/  FFMA.FTZ R157, R0.reuse, R15, R157 ;  /* 0x0000000f009d7223 */ /* 0x040fe4000001009d */
[----:B------:R-:W-:Y:S01]  /*13310*/  LDSM.16.MT88.4 R12, [R216+0xc000] ;  /* 0x00c00000d80c783b */ /* 0x000fe20000004200 */
[----:B------:R-:W-:Y:S03]  /*13320*/  FMNMX.FTZ R5, R163, R5, !PT ;  /* 0x00000005a3057209 */ /* 0x000fe60007810000 */
[----:B------:R-:W3:Y:S01]  /*13330*/  I2F R11, R11 ;  /* 0x0000000b000b7306 */ /* 0x000ee20000201400 */
[----:B------:R-:W-:Y:S01]  /*13340*/  FMNMX.FTZ R18, R157, R18, !PT ;  /* 0x000000129d127209 */ /* 0x000fe20007810000 */
[CC--:B-1----:R-:W-:Y:S02]  /*13350*/  FFMA.FTZ R161, R0.reuse, R16.reuse, R161 ;  /* 0x0000001000a17223 */ /* 0x0c2fe400000100a1 */
[C---:B------:R-:W-:Y:S03]  /*13360*/  FFMA.FTZ R155, R0.reuse, R16, R155 ;  /* 0x00000010009b7223 */ /* 0x040fe6000001009b */
[----:B------:R-:W-:Y:S03]  /*13370*/  FMNMX.FTZ R5, R161, R5, !PT ;  /* 0x00000005a1057209 */ /* 0x000fe60007810000 */
[----:B------:R-:W1:Y:S01]  /*13380*/  I2F R4, R4 ;  /* 0x0000000400047306 */ /* 0x000e620000201400 */
[----:B------:R-:W-:Y:S01]  /*13390*/  FMNMX.FTZ R18, R155, R18, !PT ;  /* 0x000000129b127209 */ /* 0x000fe20007810000 */
[CC--:B--2---:R-:W-:Y:S02]  /*133a0*/  FFMA.FTZ R153, R0.reuse, R17.reuse, R153 ;  /* 0x0000001100997223 */ /* 0x0c4fe40000010099 */
[----:B------:R-:W-:Y:S03]  /*133b0*/  FFMA.FTZ R150, R0, R17, R150 ;  /* 0x0000001100967223 */ /* 0x000fe60000010096 */
[----:B------:R-:W-:Y:S02]  /*133c0*/  FMNMX.FTZ R5, R153, R5, !PT ;  /* 0x0000000599057209 */ /* 0x000fe40007810000 */
[----:B------:R-:W-:Y:S02]  /*133d0*/  FMNMX.FTZ R18, R150, R18, !PT ;  /* 0x0000001296127209 */ /* 0x000fe40007810000 */
[----:B------:R-:W-:Y:S01]  /*133e0*/  FMNMX.FTZ R5, R152, R5, !PT ;  /* 0x0000000598057209 */ /* 0x000fe20007810000 */
[CC--:B---3--:R-:W-:Y:S01]  /*133f0*/  FFMA.FTZ R135, R0.reuse, R11.reuse, R135 ;  /* 0x0000000b00877223 */ /* 0x0c8fe20000010087 */
[----:B------:R-:W-:Y:S01]  /*13400*/  FMNMX.FTZ R18, R149, R18, !PT ;  /* 0x0000001295127209 */ /* 0x000fe20007810000 */
[----:B------:R-:W-:Y:S03]  /*13410*/  FFMA.FTZ R148, R0, R11, R148 ;  /* 0x0000000b00947223 */ /* 0x000fe60000010094 */
[----:B------:R-:W-:Y:S02]  /*13420*/  FMNMX.FTZ R5, R135, R5, !PT ;  /* 0x0000000587057209 */ /* 0x000fe40007810000 */
        /* <DEDUP_REMOVED lines=23> */
[----:B------:R-:W-:Y:S01]  /*135a0*/  FMUL.FTZ R3, R3, c[0x0][0x23c] ;  /* 0x00008f0003037a20 */ /* 0x000fe20000410000 */
[----:B------:R-:W1:Y:S01]  /*135b0*/  MUFU.EX2 R2, R2 ;  /* 0x0000000200027308 */ /* 0x000e620000000800 */
[----:B------:R-:W-:Y:S01]  /*135c0*/  FFMA.FTZ R138, R143, c[0x0][0x23c], -R151 ;  /* 0x00008f008f8a7a23 */ /* 0x000fe20000010897 */
[----:B------:R-:W-:Y:S01]  /*135d0*/  ISETP.GT.AND P1, PT, R230, R224, PT ;  /* 0x000000e0e600720c */ /* 0x000fe20003f24270 */
[----:B------:R-:W-:Y:S02]  /*135e0*/  FFMA.FTZ R143, R8, c[0x0][0x23c], -R147 ;  /* 0x00008f00088f7a23 */ /* 0x000fe40000010893 */
[--C-:B------:R-:W-:Y:S02]  /*135f0*/  FFMA.FTZ R145, R140, c[0x0][0x23c], -R151.reuse ;  /* 0x00008f008c917a23 */ /* 0x100fe40000010897 */
[----:B------:R-:W-:Y:S02]  /*13600*/  FFMA.FTZ R140, R141, c[0x0][0x23c], -R151 ;  /* 0x00008f008d8c7a23 */ /* 0x000fe40000010897 */
[--C-:B------:R-:W-:Y:S01]  /*13610*/  FFMA.FTZ R144, R7, c[0x0][0x23c], -R147.reuse ;  /* 0x00008f0007907a23 */ /* 0x100fe20000010893 */
[----:B------:R-:W2:Y:S01]  /*13620*/  MUFU.EX2 R3, R3 ;  /* 0x0000000300037308 */ /* 0x000ea20000000800 */
[--C-:B------:R-:W-:Y:S02]  /*13630*/  FFMA.FTZ R142, R142, c[0x0][0x23c], -R147.reuse ;  /* 0x00008f008e8e7a23 */ /* 0x100fe40000010893 */
[--C-:B------:R-:W-:Y:S02]  /*13640*/  FFMA.FTZ R141, R6, c[0x0][0x23c], -R147.reuse ;  /* 0x00008f00068d7a23 */ /* 0x100fe40000010893 */
[--C-:B------:R-:W-:Y:S02]  /*13650*/  FFMA.FTZ R154, R56, c[0x0][0x23c], -R147.reuse ;  /* 0x00008f00389a7a23 */ /* 0x100fe40000010893 */
[----:B------:R-:W-:Y:S02]  /*13660*/  FFMA.FTZ R156, R64, c[0x0][0x23c], -R147 ;  /* 0x00008f00409c7a23 */ /* 0x000fe40000010893 */
[--C-:B------:R-:W-:Y:S01]  /*13670*/  FFMA.FTZ R160, R160, c[0x0][0x23c], -R151.reuse ;  /* 0x00008f00a0a07a23 */ /* 0x100fe20000010897 */
[----:B------:R-:W-:Y:S01]  /*13680*/  MUFU.EX2 R145, R145 ;  /* 0x0000009100917308 */ /* 0x000fe20000000800 */
[--C-:B------:R-:W-:Y:S02]  /*13690*/  FFMA.FTZ R162, R162, c[0x0][0x23c], -R151.reuse ;  /* 0x00008f00a2a27a23 */ /* 0x100fe40000010897 */
[--C-:B------:R-:W-:Y:S02]  /*136a0*/  FFMA.FTZ R164, R164, c[0x0][0x23c], -R151.reuse ;  /* 0x00008f00a4a47a23 */ /* 0x100fe40000010897 */
        /* <DEDUP_REMOVED lines=42> */
[----:B------:R-:W-:Y:S02]  /*13950*/  FFMA.FTZ R166, R166, c[0x0][0x23c], -R151 ;  /* 0x00008f00a6a67a23 */ /* 0x000fe40000010897 */
[--C-:B------:R-:W-:Y:S01]  /*13960*/  FFMA.FTZ R168, R168, c[0x0][0x23c], -R147.reuse ;  /* 0x00008f00a8a87a23 */ /* 0x100fe20000010893 */
[----:B------:R-:W2:Y:S01]  /*13970*/  MUFU.EX2 R141, R141 ;  /* 0x0000008d008d7308 */ /* 0x000ea20000000800 */
[--C-:B------:R-:W-:Y:S02]  /*13980*/  FFMA.FTZ R169, R169, c[0x0][0x23c], -R147.reuse ;  /* 0x00008f00a9a97a23 */ /* 0x100fe40000010893 */
[--C-:B------:R-:W-:Y:S01]  /*13990*/  FFMA.FTZ R170, R170, c[0x0][0x23c], -R147.reuse ;  /* 0x00008f00aaaa7a23 */ /* 0x100fe20000010893 */
[----:B-1----:R-:W-:Y:S01]  /*139a0*/  F2FP.BF16.PACK_AB R128, R143, R144 ;  /* 0x000000908f80723e */ /* 0x002fe200000010ff */
[----:B------:R-:W-:Y:S02]  /*139b0*/  FFMA.FTZ R171, R171, c[0x0][0x23c], -R147 ;  /* 0x00008f00abab7a23 */ /* 0x000fe40000010893 */
[--C-:B------:R-:W-:Y:S02]  /*139c0*/  FFMA.FTZ R174, R174, c[0x0][0x23c], -R151.reuse ;  /* 0x00008f00aeae7a23 */ /* 0x100fe40000010897 */
[--C-:B------:R-:W-:Y:S01]  /*139d0*/  FFMA.FTZ R173, R173, c[0x0][0x23c], -R151.reuse ;  /* 0x00008f00adad7a23 */ /* 0x100fe20000010897 */
[----:B------:R-:W-:Y:S01]  /*139e0*/  MUFU.EX2 R154, R154 ;  /* 0x0000009a009a7308 */ /* 0x000fe20000000800 */
[--C-:B------:R-:W-:Y:S02]  /*139f0*/  FFMA.FTZ R175, R175, c[0x0][0x23c], -R151.reuse ;  /* 0x00008f00afaf7a23 */ /* 0x100fe40000010897 */
[----:B------:R-:W-:Y:S02]  /*13a00*/  FFMA.FTZ R176, R176, c[0x0][0x23c], -R151 ;  /* 0x00008f00b0b07a23 */ /* 0x000fe40000010897 */
[--C-:B------:R-:W-:Y:S02]  /*13a10*/  FFMA.FTZ R179, R179, c[0x0][0x23c], -R147.reuse ;  /* 0x00008f00b3b37a23 */ /* 0x100fe40000010893 */
[--C-:B------:R-:W-:Y:S02]  /*13a20*/  FFMA.FTZ R180, R180, c[0x0][0x23c], -R147.reuse ;  /* 0x00008f00b4b47a23 */ /* 0x100fe40000010893 */
[--C-:B------:R-:W-:Y:S01]  /*13a30*/  FFMA.FTZ R182, R182, c[0x0][0x23c], -R147.reuse ;  /* 0x00008f00b6b67a23 */ /* 0x100fe20000010893 */
[----:B------:R-:W1:Y:S01]  /*13a40*/  MUFU.EX2 R156, R156 ;  /* 0x0000009c009c7308 */ /* 0x000e620000000800 */
[----:B------:R-:W-:Y:S02]  /*13a50*/  FFMA.FTZ R184, R184, c[0x0][0x23c], -R147 ;  /* 0x00008f00b8b87a23 */ /* 0x000fe40000010893 */
[--C-:B------:R-:W-:Y:S01]  /*13a60*/  FFMA.FTZ R189, R189, c[0x0][0x23c], -R151.reuse ;  /* 0x00008f00bdbd7a23 */ /* 0x100fe20000010897 */
[----:B--2---:R-:W-:Y:S01]  /*13a70*/  F2FP.BF16.PACK_AB R130, R141, R142 ;  /* 0x0000008e8d82723e */ /* 0x004fe200000010ff */
[--C-:B------:R-:W-:Y:S02]  /*13a80*/  FFMA.FTZ R188, R188, c[0x0][0x23c], -R151.reuse ;  /* 0x00008f00bcbc7a23 */ /* 0x100fe40000010897 */
[--C-:B------:R-:W-:Y:S02]  /*13a90*/  FFMA.FTZ R190, R190, c[0x0][0x23c], -R151.reuse ;  /* 0x00008f00bebe7a23 */ /* 0x100fe40000010897 */
[----:B------:R-:W-:Y:S01]  /*13aa0*/  FFMA.FTZ R191, R191, c[0x0][0x23c], -R151 ;  /* 0x00008f00bfbf7a23 */ /* 0x000fe20000010897 */
[----:B------:R-:W-:Y:S01]  /*13ab0*/  MUFU.EX2 R160, R160 ;  /* 0x000000a000a07308 */ /* 0x000fe20000000800 */
[C---:B------:R-:W-:Y:S05]  /*13ac0*/  HMMA.16816.F32.BF16 R4, R128.reuse, R12, R4 ;  /* 0x0000000c8004723c */ /* 0x040fea0000041804 */
[--C-:B------:R-:W-:Y:S02]  /*13ad0*/  FFMA.FTZ R193, R193, c[0x0][0x23c], -R147.reuse ;  /* 0x00008f00c1c17a23 */ /* 0x100fe40000010893 */
[C---:B------:R-:W-:Y:S01]  /*13ae0*/  FMUL.FTZ R12, R3.reuse, R120 ;  /* 0x00000078030c7220 */ /* 0x040fe20000410000 */
[C---:B------:R-:W-:Y:S01]  /*13af0*/  HMMA.16816.F32.BF16 R8, R128.reuse, R14, R8 ;  /* 0x0000000e8008723c */ /* 0x040fe20000041808 */
[----:B------:R-:W-:Y:S03]  /*13b00*/  MUFU.EX2 R162, R162 ;  /* 0x000000a200a27308 */ /* 0x000fe60000000800 */
[----:B------:R-:W-:Y:S01]  /*13b10*/  FMUL.FTZ R13, R3, R121 ;  /* 0x00000079030d7220 */ /* 0x000fe20000410000 */
[----:B-1----:R-:W-:Y:S01]  /*13b20*/  F2FP.BF16.PACK_AB R70, R156, R154 ;  /* 0x0000009a9c46723e */ /* 0x002fe200000010ff */
[--C-:B------:R-:W-:Y:S02]  /*13b30*/  FFMA.FTZ R195, R195, c[0x0][0x23c], -R147.reuse ;  /* 0x00008f00c3c37a23 */ /* 0x100fe40000010893 */
[C---:B------:R-:W-:Y:S03]  /*13b40*/  FMUL.FTZ R14, R2.reuse, R122 ;  /* 0x0000007a020e7220 */ /* 0x040fe60000410000 */
[----:B------:R-:W-:Y:S01]  /*13b50*/  MUFU.EX2 R164, R164 ;  /* 0x000000a400a47308 */ /* 0x000fe20000000800 */
[----:B------:R-:W-:Y:S02]  /*13b60*/  FMUL.FTZ R15, R2, R123 ;  /* 0x0000007b020f7220 */ /* 0x000fe40000410000 */
[--C-:B------:R-:W-:Y:S02]  /*13b70*/  FFMA.FTZ R194, R194, c[0x0][0x23c], -R147.reuse ;  /* 0x00008f00c2c27a23 */ /* 0x100fe40000010893 */
[----:B------:R-:W-:Y:S02]  /*13b80*/  FFMA.FTZ R192, R192, c[0x0][0x23c], -R147 ;  /* 0x00008f00c0c07a23 */ /* 0x000fe40000010893 */
[--C-:B------:R-:W-:Y:S01]  /*13b90*/  FFMA.FTZ R187, R187, c[0x0][0x23c], -R151.reuse ;  /* 0x00008f00bbbb7a23 */ /* 0x100fe20000010897 */
[C---:B------:R-:W-:Y:S02]  /*13ba0*/  HMMA.16816.F32.BF16 R12, R128.reuse, R20, R12 ;  /* 0x00000014800c723c */ /* 0x040fe4000004180c */
[----:B------:R-:W-:Y:S01]  /*13bb0*/  MUFU.EX2 R166, R166 ;  /* 0x000000a600a67308 */ /* 0x000fe20000000800 */
[--C-:B------:R-:W-:Y:S02]  /*13bc0*/  FFMA.FTZ R186, R186, c[0x0][0x23c], -R151.reuse ;  /* 0x00008f00baba7a23 */ /* 0x100fe40000010897 */
[----:B------:R-:W-:Y:S02]  /*13bd0*/  FFMA.FTZ R185, R185, c[0x0][0x23c], -R151 ;  /* 0x00008f00b9b97a23 */ /* 0x000fe40000010897 */
[C---:B------:R-:W-:Y:S01]  /*13be0*/  FMUL.FTZ R20, R3.reuse, R112 ;  /* 0x0000007003147220 */ /* 0x040fe20000410000 */
[C---:B------:R-:W-:Y:S04]  /*13bf0*/  HMMA.16816.F32.BF16 R16, R128.reuse, R22, R16 ;  /* 0x000000168010723c */ /* 0x040fe80000041810 */
[----:B------:R-:W-:Y:S01]  /*13c00*/  FMUL.FTZ R21, R3, R113 ;  /* 0x0000007103157220 */ /* 0x000fe20000410000 */
[----:B------:R-:W-:Y:S01]  /*13c10*/  MUFU.EX2 R168, R168 ;  /* 0x000000a800a87308 */ /* 0x000fe20000000800 */
[--C-:B------:R-:W-:Y:S02]  /*13c20*/  FFMA.FTZ R112, R58, c[0x0][0x23c], -R147.reuse ;  /* 0x00008f003a707a23 */ /* 0x100fe40000010893 */
[C---:B------:R-:W-:Y:S04]  /*13c30*/  FMUL.FTZ R22, R2.reuse, R114 ;  /* 0x0000007202167220 */ /* 0x040fe80000410000 */
[C---:B------:R-:W-:Y:S02]  /*13c40*/  FMUL.FTZ R23, R2.reuse, R115 ;  /* 0x0000007302177220 */ /* 0x040fe40000410000 */
[----:B------:R-:W-:Y:S01]  /*13c50*/  FMUL.FTZ R58, R2, R78 ;  /* 0x0000004e023a7220 */ /* 0x000fe20000410000 */
[----:B------:R-:W-:Y:S01]  /*13c60*/  MUFU.EX2 R112, R112 ;  /* 0x0000007000707308 */ /* 0x000fe20000000800 */
[----:B------:R-:W-:Y:S02]  /*13c70*/  FFMA.FTZ R113, R57, c[0x0][0x23c], -R147 ;  /* 0x00008f0039717a23 */ /* 0x000fe40000010893 */
[----:B------:R-:W-:Y:S01]  /*13c80*/  FMUL.FTZ R57, R3, R77 ;  /* 0x0000004d03397220 */ /* 0x000fe20000410000 */
[C---:B------:R-:W-:Y:S01]  /*13c90*/  HMMA.16816.F32.BF16 R20, R128.reuse, R28, R20 ;  /* 0x0000001c8014723c */ /* 0x040fe20000041814 */
[----:B------:R-:W-:Y:S02]  /*13ca0*/  LDSM.16.MT88.4 R76, [R216+0xc800] ;  /* 0x00c80000d84c783b */ /* 0x000fe40000004200 */
[----:B------:R-:W-:Y:S02]  /*13cb0*/  FFMA.FTZ R183, R183, c[0x0][0x23c], -R151 ;  /* 0x00008f00b7b77a23 */ /* 0x000fe40000010897 */
[----:B------:R-:W-:Y:S01]  /*13cc0*/  FFMA.FTZ R181, R181, c[0x0][0x23c], -R147 ;  /* 0x00008f00b5b57a23 */ /* 0x000fe20000010893 */
[----:B------:R-:W1:Y:S01]  /*13cd0*/  MUFU.EX2 R113, R113 ;  /* 0x0000007100717308 */ /* 0x000e620000000800 */
[C---:B------:R-:W-:Y:S01]  /*13ce0*/  FMUL.FTZ R28, R3.reuse, R104 ;  /* 0x00000068031c7220 */ /* 0x040fe20000410000 */
[C---:B------:R-:W-:Y:S04]  /*13cf0*/  HMMA.16816.F32.BF16 R24, R128.reuse, R30, R24 ;  /* 0x0000001e8018723c */ /* 0x040fe80000041818 */
[C---:B------:R-:W-:Y:S02]  /*13d00*/  FMUL.FTZ R29, R3.reuse, R105 ;  /* 0x00000069031d7220 */ /* 0x040fe40000410000 */
[--C-:B------:R-:W-:Y:S02]  /*13d10*/  FFMA.FTZ R104, R40, c[0x0][0x23c], -R151.reuse ;  /* 0x00008f0028687a23 */ /* 0x100fe40000010897 */
[C---:B------:R-:W-:Y:S01]  /*13d20*/  FMUL.FTZ R30, R2.reuse, R106 ;  /* 0x0000006a021e7220 */ /* 0x040fe20000410000 */
[----:B------:R-:W-:Y:S03]  /*13d30*/  MUFU.EX2 R169, R169 ;  /* 0x000000a900a97308 */ /* 0x000fe60000000800 */
[----:B------:R-:W-:Y:S02]  /*13d40*/  FMUL.FTZ R31, R2, R107 ;  /* 0x0000006b021f7220 */ /* 0x000fe40000410000 */
[----:B------:R-:W-:Y:S02]  /*13d50*/  FMUL.FTZ R40, R3, R92 ;  /* 0x0000005c03287220 */ /* 0x000fe40000410000 */
[----:B------:R-:W-:Y:S01]  /*13d60*/  LDSM.16.MT88.4 R92, [R212+0x11000] ;  /* 0x01100000d45c783b */ /* 0x000fe20000004200 */
[--C-:B------:R-:W-:Y:S02]  /*13d70*/  FFMA.FTZ R105, R50, c[0x0][0x23c], -R151.reuse ;  /* 0x00008f0032697a23 */ /* 0x100fe40000010897 */
[C---:B------:R-:W-:Y:S01]  /*13d80*/  HMMA.16816.F32.BF16 R28, R128.reuse, R36, R28 ;  /* 0x00000024801c723c */ /* 0x040fe2000004181c */
[----:B------:R-:W-:Y:S02]  /*13d90*/  MUFU.EX2 R104, R104 ;  /* 0x0000006800687308 */ /* 0x000fe40000000800 */
[C---:B------:R-:W-:Y:S01]  /*13da0*/  FMUL.FTZ R50, R2.reuse, R86 ;  /* 0x0000005602327220 */ /* 0x040fe20000410000 */
[----:B-1----:R-:W-:Y:S01]  /*13db0*/  F2FP.BF16.PACK_AB R68, R113, R112 ;  /* 0x000000707144723e */ /* 0x002fe200000010ff */
[--C-:B------:R-:W-:Y:S02]  /*13dc0*/  FFMA.FTZ R106, R49, c[0x0][0x23c], -R151.reuse ;  /* 0x00008f00316a7a23 */ /* 0x100fe40000010897 */
        /* <DEDUP_REMOVED lines=50> */
[----:B------:R-:W-:Y:S02]  /*140f0*/  FMUL.FTZ R63, R2, R75 ;  /* 0x0000004b023f7220 */ /* 0x000fe40000410000 */
[----:B------:R-:W3:Y:S01]  /*14100*/  LDSM.16.MT88.4 R72, [R214+0xc800] ;  /* 0x00c80000d648783b */ /* 0x000ee20000004200 */
[----:B------:R-:W-:Y:S02]  /*14110*/  FFMA.FTZ R155, R155, c[0x0][0x23c], -R147 ;  /* 0x00008f009b9b7a23 */ /* 0x000fe40000010893 */
[--C-:B------:R-:W-:Y:S02]  /*14120*/  FFMA.FTZ R153, R153, c[0x0][0x23c], -R151.reuse ;  /* 0x00008f0099997a23 */ /* 0x100fe40000010897 */
[C---:B--2---:R-:W-:Y:S01]  /*14130*/  HMMA.16816.F32.BF16 R60, R128.reuse, R84, R60 ;  /* 0x00000054803c723c */ /* 0x044fe2000004183c */
[----:B------:R-:W2:Y:S02]  /*14140*/  MUFU.EX2 R179, R179 ;  /* 0x000000b300b37308 */ /* 0x000ea40000000800 */
[--C-:B------:R-:W-:Y:S02]  /*14150*/  FFMA.FTZ R152, R152, c[0x0][0x23c], -R151.reuse ;  /* 0x00008f0098987a23 */ /* 0x100fe40000010897 */
[--C-:B------:R-:W-:Y:S02]  /*14160*/  FFMA.FTZ R135, R135, c[0x0][0x23c], -R151.reuse ;  /* 0x00008f0087877a23 */ /* 0x100fe40000010897 */
[----:B------:R-:W-:Y:S01]  /*14170*/  FFMA.FTZ R151, R134, c[0x0][0x23c], -R151 ;  /* 0x00008f0086977a23 */ /* 0x000fe20000010897 */
[----:B------:R-:W-:Y:S01]  /*14180*/  HMMA.16816.F32.BF16 R64, R128, R86, R64 ;  /* 0x000000568040723c */ /* 0x000fe20000041840 */
[----:B------:R-:W4:Y:S02]  /*14190*/  LDSM.16.MT88.4 R84, [R212+0xc800] ;  /* 0x00c80000d454783b */ /* 0x000f240000004200 */
[----:B------:R-:W5:Y:S01]  /*141a0*/  MUFU.EX2 R180, R180 ;  /* 0x000000b400b47308 */ /* 0x000f620000000800 */
[--C-:B------:R-:W-:Y:S02]  /*141b0*/  FFMA.FTZ R134, R150, c[0x0][0x23c], -R147.reuse ;  /* 0x00008f0096867a23 */ /* 0x100fe40000010893 */
[--C-:B------:R-:W-:Y:S02]  /*141c0*/  FFMA.FTZ R149, R149, c[0x0][0x23c], -R147.reuse ;  /* 0x00008f0095957a23 */ /* 0x100fe40000010893 */
[C---:B------:R-:W-:Y:S05]  /*141d0*/  HMMA.16816.F32.BF16 R4, R68.reuse, R76, R4 ;  /* 0x0000004c4404723c */ /* 0x040fea0000041804 */
[----:B------:R-:W-:Y:S01]  /*141e0*/  MUFU.EX2 R182, R182 ;  /* 0x000000b600b67308 */ /* 0x000fe20000000800 */
[--C-:B------:R-:W-:Y:S02]  /*141f0*/  FFMA.FTZ R148, R148, c[0x0][0x23c], -R147.reuse ;  /* 0x00008f0094947a23 */ /* 0x100fe40000010893 */
[C---:B------:R-:W-:Y:S01]  /*14200*/  HMMA.16816.F32.BF16 R8, R68.reuse, R78, R8 ;  /* 0x0000004e4408723c */ /* 0x040fe20000041808 */
[----:B------:R-:W1:Y:S03]  /*14210*/  LDSM.16.MT88.4 R76, [R216+0x10800] ;  /* 0x01080000d84c783b */ /* 0x000e660000004200 */
[----:B------:R-:W-:Y:S02]  /*14220*/  FFMA.FTZ R147, R146, c[0x0][0x23c], -R147 ;  /* 0x00008f0092937a23 */ /* 0x000fe40000010893 */
        /* <DEDUP_REMOVED lines=278> */
.L_x_3746:
        /* <DEDUP_REMOVED lines=12> */
[CC--:B------:R-:W-:Y:S01]  /*15450*/  LEA.HI R11, R9.reuse, R2.reuse, RZ, 0x2 ;  /* 0x00000002090b7211 */ /* 0x0c0fe200078f10ff */
        /* <DEDUP_REMOVED lines=59> */
[----:B------:R-:W-:Y:S01]  /*15810*/  FMUL.FTZ R118, R6, R118 ;  /* 0x0000007606767220 */ /* 0x000fe20000410000 */
[----:B------:R-:W-:Y:S01]  /*15820*/  SEL R13, R13, 0xffffff80, !P2 ;  /* 0xffffff800d0d7807 */ /* 0x000fe20005000000 */
[C---:B------:R-:W-:Y:S01]  /*15830*/  FMUL.FTZ R112, R7.reuse, R112 ;  /* 0x0000007007707220 */ /* 0x040fe20000410000 */
[----:B------:R-:W-:Y:S01]  /*15840*/  LOP3.LUT R0, R0, 0xffffffe0, RZ, 0xc0, !PT ;  /* 0xffffffe000007812 */ /* 0x000fe200078ec0ff */
[----:B------:R-:W-:Y:S01]  /*15850*/  FMUL.FTZ R113, R7, R113 ;  /* 0x0000007107717220 */ /* 0x000fe20000410000 */
[----:B------:R-:W1:Y:S01]  /*15860*/  @P3 MUFU.LG2 R3, R3 ;  /* 0x0000000300033308 */ /* 0x000e620000000c00 */
[----:B------:R-:W-:Y:S01]  /*15870*/  FMUL.FTZ R115, R6, R115 ;  /* 0x0000007306737220 */ /* 0x000fe20000410000 */
        /* <DEDUP_REMOVED lines=115> */
[----:B------:R-:W-:Y:S01]  /*15fb0*/  SHF.L.U32 R10, R12, 0x2, RZ ;  /* 0x000000020c0a7819 */ /* 0x000fe200000006ff */
[----:B------:R-:W1:Y:S01]  /*15fc0*/  LDS.128 R40, [R5.X4+0x4000] ;  /* 0x0040000005287984 */ /* 0x000e620000004c00 */
[----:B------:R-:W-:Y:S02]  /*15fd0*/  IADD3 R4, R11, -R4, RZ ;  /* 0x800000040b047210 */ /* 0x000fe40007ffe0ff */
[----:B------:R-:W-:Y:S01]  /*15fe0*/  SHF.R.S32.HI R0, RZ, 0x2, R0 ;  /* 0x00000002ff007819 */ /* 0x000fe20000011400 */
[----:B------:R-:W1:Y:S01]  /*15ff0*/  LDS.128 R36, [R5.X4+0x4800] ;  /* 0x0048000005247984 */ /* 0x000e620000004c00 */
[----:B------:R-:W-:-:S03]  /*16000*/  SHF.R.S32.HI R11, RZ, 0x1f, R10 ;  /* 0x0000001fff0b7819 */ /* 0x000fc6000001140a */
        /* <DEDUP_REMOVED lines=12> */
[----:B------:R-:W-:Y:S01]  /*160d0*/  LEA R7, R4, R0, 0x4 ;  /* 0x0000000004077211 */ /* 0x000fe200078e20ff */
[----:B------:R-:W-:Y:S05]  /*160e0*/  @P0 BRA `(.L_x_3752) ;  /* 0x000000a000000947 */ /* 0x000fea0003800000 */
[----:B---34-:R-:W-:Y:S02]  /*160f0*/  IADD3 R4, R7, 0x8, RZ ;  /* 0x0000000807047810 */ /* 0x018fe40007ffe0ff */
[----:B------:R-:W-:Y:S02]  /*16100*/  SHF.R.S32.HI R3, RZ, 0x1f, R7 ;  /* 0x0000001fff037819 */ /* 0x000fe40000011407 */
[----:B------:R-:W-:-:S02]  /*16110*/  IADD3 R0, P0, R5, R7, RZ ;  /* 0x0000000705007210 */ /* 0x000fc40007f1e0ff */
[-C--:B------:R-:W-:Y:S02]  /*16120*/  ISETP.GE.AND P2, PT, R7, R223.reuse, PT ;  /* 0x000000df0700720c */ /* 0x080fe40003f46270 */
[----:B------:R-:W-:Y:S02]  /*16130*/  ISETP.GE.AND P1, PT, R4, R223, PT ;  /* 0x000000df0400720c */ /* 0x000fe40003f26270 */
[----:B------:R-:W-:Y:S02]  /*16140*/  LEA.HI.X.SX32 R3, R5, R3, 0x1, P0 ;  /* 0x0000000305037211 */ /* 0x000fe400000f0eff */
[----:B------:R-:W-:-:S04]  /*16150*/  LEA R12, P0, R0, c[0x0][0x208], 0x2 ;  /* 0x00008200000c7a11 */ /* 0x000fc800078010ff */
[----:B------:R-:W-:-:S05]  /*16160*/  LEA.HI.X R13, R0, c[0x0][0x20c], R3, 0x2, P0 ;  /* 0x00008300000d7a11 */ /* 0x000fca00000f1403 */
[----:B------:R1:W-:Y:S04]  /*16170*/  @!P2 STG.E [R12.64], R2 ;  /* 0x000000020c00a986 */ /* 0x0003e8000c10190e */
[----:B------:R1:W-:Y:S02]  /*16180*/  @!P1 STG.E [R12.64+0x20], R6 ;  /* 0x000020060c009986 */ /* 0x0003e4000c10190e */
.L_x_3752:
[----:B---34-:R-:W-:Y:S05]  /*16190*/  BSYNC B0 ;  /* 0x0000000000007941 */ /* 0x018fea0003800000 */
.L_x_3751:
        /* <DEDUP_REMOVED lines=15> */
.L_x_3754:
[----:B------:R-:W-:Y:S05]  /*16290*/  BSYNC B0 ;  /* 0x0000000000007941 */ /* 0x000fea0003800000 */
.L_x_3753:
        /* <DEDUP_REMOVED lines=8> */
.L_x_3756:
[----:B------:R-:W-:Y:S05]  /*16320*/  BSYNC B0 ;  /* 0x0000000000007941 */ /* 0x000fea0003800000 */
.L_x_3755:
        /* <DEDUP_REMOVED lines=8> */
.L_x_3758:
[----:B------:R-:W-:Y:S05]  /*163b0*/  BSYNC B0 ;  /* 0x0000000000007941 */ /* 0x000fea0003800000 */
.L_x_3757:
[----:B------:R-:W-:Y:S01]  /*163c0*/  IADD3 R2, R9, 0x18, RZ ;  /* 0x0000001809027810 */ /* 0x000fe20007ffe0ff */
[----:B------:R-:W-:Y:S03]  /*163d0*/  BSSY B0, `(.L_x_3759) ;  /* 0x0000007000007945 */ /* 0x000fe60003800000 */
[----:B------:R-:W-:-:S13]  /*163e0*/  ISETP.GE.AND P0, PT, R2, R223, PT ;  /* 0x000000df0200720c */ /* 0x000fda0003f06270 */
[----:B------:R-:W-:Y:S05]  /*163f0*/  @P0 BRA `(.L_x_3760) ;  /* 0x0000004000000947 */ /* 0x000fea0003800000 */
[----:B------:R-:W-:Y:S02]  /*16400*/  ISETP.GE.AND P1, PT, R10, c[0x0][0x220], PT ;  /* 0x000088000a007a0c */ /* 0x000fe40003f26270 */
[----:B------:R-:W-:-:S11]  /*16410*/  ISETP.GE.AND P0, PT, R0, c[0x0][0x220], PT ;  /* 0x0000880000007a0c */ /* 0x000fd60003f06270 */
[----:B--2---:R2:W-:Y:S04]  /*16420*/  @!P1 STG.E.128 [R4.64+0x3000], R60 ;  /* 0x0030003c04009986 */ /* 0x0045e8000c101d0e */
[----:B------:R2:W-:Y:S02]  /*16430*/  @!P0 STG.E.128 [R4.64+0x3100], R28 ;  /* 0x0031001c04008986 */ /* 0x0005e4000c101d0e */
.L_x_3760:
[----:B------:R-:W-:Y:S05]  /*16440*/  BSYNC B0 ;  /* 0x0000000000007941 */ /* 0x000fea0003800000 */
.L_x_3759:
        /* <DEDUP_REMOVED lines=8> */
.L_x_3762:
[----:B------:R-:W-:Y:S05]  /*164d0*/  BSYNC B0 ;  /* 0x0000000000007941 */ /* 0x000fea0003800000 */
.L_x_3761:
[----:B------:R-:W-:Y:S01]  /*164e0*/  IADD3 R2, R9, 0x28, RZ ;  /* 0x0000002809027810 */ /* 0x000fe20007ffe0ff */
[----:B------:R-:W-:Y:S03]  /*164f0*/  BSSY B0, `(.L_x_3763) ;  /* 0x0000007000007945 */ /* 0x000fe60003800000 */
[----:B------:R-:W-:-:S13]  /*16500*/  ISETP.GE.AND P0, PT, R2, R223, PT ;  /* 0x000000df0200720c */ /* 0x000fda0003f06270 */
[----:B------:R-:W-:Y:S05]  /*16510*/  @P0 BRA `(.L_x_3764) ;  /* 0x0000004000000947 */ /* 0x000fea0003800000 */
[----:B------:R-:W-:Y:S02]  /*16520*/  ISETP.GE.AND P1, PT, R10, c[0x0][0x220], PT ;  /* 0x000088000a007a0c */ /* 0x000fe40003f26270 */
[----:B------:R-:W-:-:S11]  /*16530*/  ISETP.GE.AND P0, PT, R0, c[0x0][0x220], PT ;  /* 0x0000880000007a0c */ /* 0x000fd60003f06270 */
[----:B------:R1:W-:Y:S04]  /*16540*/  @!P1 STG.E.128 [R4.64+0x5000], R52 ;  /* 0x0050003404009986 */ /* 0x0003e8000c101d0e */
[----:B--2---:R1:W-:Y:S02]  /*16550*/  @!P0 STG.E.128 [R4.64+0x5100], R20 ;  /* 0x0051001404008986 */ /* 0x0043e4000c101d0e */
.L_x_3764:
[----:B------:R-:W-:Y:S05]  /*16560*/  BSYNC B0 ;  /* 0x0000000000007941 */ /* 0x000fea0003800000 */
.L_x_3763:
        /* <DEDUP_REMOVED lines=8> */
.L_x_3766:
[----:B------:R-:W-:Y:S05]  /*165f0*/  BSYNC B0 ;  /* 0x0000000000007941 */ /* 0x000fea0003800000 */
.L_x_3765:
[----:B------:R-:W-:-:S04]  /*16600*/  IADD3 R9, R9, 0x38, RZ ;  /* 0x0000003809097810 */ /* 0x000fc80007ffe0ff */
[----:B------:R-:W-:-:S13]  /*16610*/  ISETP.GE.AND P0, PT, R9, R223, PT ;  /* 0x000000df0900720c */ /* 0x000fda0003f06270 */
[----:B------:R-:W-:Y:S05]  /*16620*/  @P0 EXIT ;  /* 0x000000000000094d */ /* 0x000fea0003800000 */
[----:B------:R-:W-:-:S13]  /*16630*/  ISETP.GE.AND P0, PT, R10, c[0x0][0x220], PT ;  /* 0x000088000a007a0c */ /* 0x000fda0003f06270 */
[----:B------:R1:W-:Y:S01]  /*16640*/  @!P0 STG.E.128 [R4.64+0x7000], R44 ;  /* 0x0070002c04008986 */ /* 0x0003e2000c101d0e */
[----:B------:R-:W-:-:S13]  /*16650*/  ISETP.GE.AND P0, PT, R0, c[0x0][0x220], PT ;  /* 0x0000880000007a0c */ /* 0x000fda0003f06270 */
[----:B------:R-:W-:Y:S05]  /*16660*/  @P0 EXIT ;  /* 0x000000000000094d */ /* 0x000fea0003800000 */
[----:B--2---:R-:W-:Y:S01]  /*16670*/  STG.E.128 [R4.64+0x7100], R76 ;  /* 0x0071004c04007986 */ /* 0x004fe2000c101d0e */
[----:B------:R-:W-:Y:S05]  /*16680*/  EXIT ;  /* 0x000000000000794d */ /* 0x000fea0003800000 */
.L_x_3767:
        /* <DEDUP_REMOVED lines=15> */
.L_x_8351:


//--------------------- .text._ZN5flash24flash_fwd_splitkv_kernelI23Flash_fwd_kernel_traitsILi128ELi64ELi128ELi4ELb0ELb0EN7cutlass10bfloat16_tE19Flash_kernel_traitsILi128ELi64ELi128ELi4ES3_EELb1ELb0ELb0ELb0ELb1ELb0ELb1ELb1EEEvNS_16Flash_fwd_paramsE --------------------------
	.section	.text._ZN5flash24flash_fwd_splitkv_kernelI23Flash_fwd_kernel_traitsILi128ELi64ELi128ELi4ELb0ELb0EN7cutlass10bfloat16_tE19Flash_kernel_traitsILi128ELi64ELi128ELi4ES3_EELb1ELb0ELb0ELb0ELb1ELb0ELb1ELb1EEEvNS_16Flash_fwd_paramsE,"ax",@progbits
	.sectioninfo	@"SHI_REGISTERS=255"
	.align	128
        .global         _ZN5flash24flash_fwd_splitkv_kernelI23Flash_fwd_kernel_traitsILi128ELi64ELi128ELi4ELb0ELb0EN7cutlass10bfloat16_tE19Flash_kernel_traitsILi128ELi64ELi128ELi4ES3_EELb1ELb0ELb0ELb0ELb1ELb0ELb1ELb1EEEvNS_16Flash_fwd_paramsE
        .type           _ZN5flash24flash_fwd_splitkv_kernelI23Flash_fwd_kernel_traitsILi128ELi64ELi128ELi4ELb0ELb0EN7cutlass10bfloat16_tE19Flash_kernel_traitsILi128ELi64ELi128ELi4ES3_EELb1ELb0ELb0ELb0ELb1ELb0ELb1ELb1EEEvNS_16Flash_fwd_paramsE,@function
        .size           _ZN5flash24flash_fwd_splitkv_kernelI23Flash_fwd_kernel_traitsILi128ELi64ELi128ELi4ELb0ELb0EN7cutlass10bfloat16_tE19Flash_kernel_traitsILi128ELi64ELi128ELi4ES3_EELb1ELb0ELb0ELb0ELb1ELb0ELb1ELb1EEEvNS_16Flash_fwd_paramsE,(.L_x_8293 - _ZN5flash24flash_fwd_splitkv_kernelI23Flash_fwd_kernel_traitsILi128ELi64ELi128ELi4ELb0ELb0EN7cutlass10bfloat16_tE19Flash_kernel_traitsILi128ELi64ELi128ELi4ES3_EELb1ELb0ELb0ELb0ELb1ELb0ELb1ELb1EEEvNS_16Flash_fwd_paramsE)
        .other          _ZN5flash24flash_fwd_splitkv_kernelI23Flash_fwd_kernel_traitsILi128ELi64ELi128ELi4ELb0ELb0EN7cutlass10bfloat16_tE19Flash_kernel_traitsILi128ELi64ELi128ELi4ES3_EELb1ELb0ELb0ELb0ELb1ELb0ELb1ELb1EEEvNS_16Flash_fwd_paramsE,@"STO_CUDA_ENTRY STV_DEFAULT"
_ZN5flash24flash_fwd_splitkv_kernelI23Flash_fwd_kernel_traitsILi128ELi64ELi128ELi4ELb0ELb0EN7cutlass10bfloat16_tE19Flash_kernel_traitsILi128ELi64ELi128ELi4ES3_EELb1ELb0ELb0ELb0ELb1ELb0ELb1ELb1EEEvNS_16Flash_fwd_paramsE:
.text._ZN5flash24flash_fwd_splitkv_kernelI23Flash_fwd_kernel_traitsILi128ELi64ELi128ELi4ELb0ELb0EN7cutlass10bfloat16_tE19Flash_kernel_traitsILi128ELi64ELi128ELi4ES3_EELb1ELb0ELb0ELb0ELb1ELb0ELb1ELb1EEEvNS_16Flash_fwd_paramsE:
        /* <DEDUP_REMOVED lines=10> */
[----:B------:R-:W-:Y:S02]  /*00a0*/  IADD3 R1, R1, -0x8, RZ ;  /* 0xfffffff801017810 */ /* 0x000fe40007ffe0ff */
[----:B------:R-:W-:Y:S01]  /*00b0*/  MOV R234, 0x1f0 ;  /* 0x000001f000ea7802 */ /* 0x000fe20000000f00 */
        /* <DEDUP_REMOVED lines=18> */
[----:B---34-:R-:W-:Y:S05]  /*01e0*/  CALL.REL.NOINC `($_ZN5flash24flash_fwd_splitkv_kernelI23Flash_fwd_kernel_traitsILi128ELi64ELi128ELi4ELb0ELb0EN7cutlass10bfloat16_tE19Flash_kernel_traitsILi128ELi64ELi128ELi4ES3_EELb1ELb0ELb0ELb0ELb1ELb0ELb1ELb1EEEvNS_16Flash_fwd_paramsE$_ZN5flash30compute_attn_1rowblock_splitkvI23Flash_fwd_kernel_traitsILi128ELi64ELi128ELi4ELb0ELb0EN7cutlass10bfloat16_tE19Flash_kernel_traitsILi128ELi64ELi128ELi4ES3_EELb1ELb0ELb0ELb0ELb1ELb0ELb1ELb1ENS_16Flash_fwd_paramsEEEvRKT8_iiiii) ;  /* 0x0000002000007944 */ /* 0x018fea0003c00000 */
[----:B------:R-:W-:Y:S05]  /*01f0*/  BSYNC B3 ;  /* 0x0000000000037941 */ /* 0x000fea0003800000 */
.L_x_3768:
[----:B------:R-:W-:Y:S05]  /*0200*/  EXIT ;  /* 0x000000000000794d */ /* 0x000fea0003800000 */
        .type           $_ZN5flash24flash_fwd_splitkv_kernelI23Flash_fwd_kernel_traitsILi128ELi64ELi128ELi4ELb0ELb0EN7cutlass10bfloat16_tE19Flash_kernel_traitsILi128ELi64ELi128ELi4ES3_EELb1ELb0ELb0ELb0ELb1ELb0ELb1ELb1EEEvNS_16Flash_fwd_paramsE$_ZN5flash30compute_attn_1rowblock_splitkvI23Flash_fwd_kernel_traitsILi128ELi64ELi128ELi4ELb0ELb0EN7cutlass10bfloat16_tE19Flash_kernel_traitsILi128ELi64ELi128ELi4ES3_EELb1ELb0ELb0ELb0ELb1ELb0ELb1ELb1ENS_16Flash_fwd_paramsEEEvRKT8_iiiii,@function
        .size           $_ZN5flash24flash_fwd_splitkv_kernelI23Flash_fwd_kernel_traitsILi128ELi64ELi128ELi4ELb0ELb0EN7cutlass10bfloat16_tE19Flash_kernel_traitsILi128ELi64ELi128ELi4ES3_EELb1ELb0ELb0ELb0ELb1ELb0ELb1ELb1EEEvNS_16Flash_fwd_paramsE$_ZN5flash30compute_attn_1rowblock_splitkvI23Flash_fwd_kernel_traitsILi128ELi64ELi128ELi4ELb0ELb0EN7cutlass10bfloat16_tE19Flash_kernel_traitsILi128ELi64ELi128ELi4ES3_EELb1ELb0ELb0ELb0ELb1ELb0ELb1ELb1ENS_16Flash_fwd_paramsEEEvRKT8_iiiii,($__internal_22_$__cuda_sm70_shflsync_bfly_p - $_ZN5flash24flash_fwd_splitkv_kernelI23Flash_fwd_kernel_traitsILi128ELi64ELi128ELi4ELb0ELb0EN7cutlass10bfloat16_tE19Flash_kernel_traitsILi128ELi64ELi128ELi4ES3_EELb1ELb0ELb0ELb0ELb1ELb0ELb1ELb1EEEvNS_16Flash_fwd_paramsE$_ZN5flash30compute_attn_1rowblock_splitkvI23Flash_fwd_kernel_traitsILi128ELi64ELi128ELi4ELb0ELb0EN7cutlass10bfloat16_tE19Flash_kernel_traitsILi128ELi64ELi128ELi4ES3_EELb1ELb0ELb0ELb0ELb1ELb0ELb1ELb1ENS_16Flash_fwd_paramsEEEvRKT8_iiiii)
$_ZN5flash24flash_fwd_splitkv_kernelI23Flash_fwd_kernel_traitsILi128ELi64ELi128ELi4ELb0ELb0EN7cutlass10bfloat16_tE19Flash_kernel_traitsILi128ELi64ELi128ELi4ES3_EELb1ELb0ELb0ELb0ELb1ELb0ELb1ELb1EEEvNS_16Flash_fwd_paramsE$_ZN5flash30compute_attn_1rowblock_splitkvI23Flash_fwd_kernel_traitsILi128ELi64ELi128ELi4ELb0ELb0EN7cutlass10bfloat16_tE19Flash_kernel_traitsILi128ELi64ELi128ELi4ES3_EELb1ELb0ELb0ELb0ELb1ELb0ELb1ELb1ENS_16Flash_fwd_paramsEEEvRKT8_iiiii:
        /* <DEDUP_REMOVED lines=20> */
.L_x_3770:
[----:B------:R-:W-:Y:S05]  /*0350*/  BSYNC B0 ;  /* 0x0000000000007941 */ /* 0x000fea0003800000 */
.L_x_3769:
        /* <DEDUP_REMOVED lines=17> */
.L_x_3772:
[----:B-1----:R1:W5:Y:S02]  /*0470*/  LD.E R3, [R132.64+0xb8] ;  /* 0x0000b80684037980 */ /* 0x002364000c101900 */
.L_x_3773:
[----:B------:R-:W-:Y:S05]  /*0480*/  BSYNC B0 ;  /* 0x0000000000007941 */ /* 0x000fea0003800000 */
.L_x_3771:
        /* <DEDUP_REMOVED lines=10> */
.L_x_3775:
[----:B------:R-:W2:Y:S01]  /*0530*/  LD.E.64 R2, [R132.64+0x108] ;  /* 0x0001080684027980 */ /* 0x000ea2000c101b00 */
[----:B------:R-:W-:Y:S01]  /*0540*/  BSSY B0, `(.L_x_3777) ;  /* 0x0000006000007945 */ /* 0x000fe20003800000 */
[----:B--2---:R-:W-:-:S04]  /*0550*/  ISETP.NE.U32.AND P0, PT, R2, RZ, PT ;  /* 0x000000ff0200720c */ /* 0x004fc80003f05070 */
[----:B------:R-:W-:Y:S01]  /*0560*/  ISETP.NE.AND.EX P0, PT, R3, RZ, PT, P0 ;  /* 0x000000ff0300720c */ /* 0x000fe20003f05300 */
[----:B------:R-:W-:-:S12]  /*0570*/  IMAD.MOV.U32 R3, RZ, RZ, RZ ;  /* 0x000000ffff037224 */ /* 0x000fd800078e00ff */
[----:B------:R-:W-:Y:S05]  /*0580*/  @!P0 BRA `(.L_x_3778) ;  /* 0x0000001000008947 */ /* 0x000fea0003800000 */
[----:B------:R1:W5:Y:S02]  /*0590*/  LD.E R3, [R132.64+0xbc] ;  /* 0x0000bc0684037980 */ /* 0x000364000c101900 */
.L_x_3778:
[----:B------:R-:W-:Y:S05]  /*05a0*/  BSYNC B0 ;  /* 0x0000000000007941 */ /* 0x000fea0003800000 */
.L_x_3777:
[----:B-----5:R-:W-:Y:S02]  /*05b0*/  IADD3 R70, R82, R3, RZ ;  /* 0x0000000352467210 */ /* 0x020fe40007ffe0ff */
.L_x_3776:
[----:B------:R-:W-:Y:S05]  /*05c0*/  BSYNC B1 ;  /* 0x0000000000017941 */ /* 0x000fea0003800000 */
.L_x_3774:
[----:B------:R-:W-:Y:S01]  /*05d0*/  IMAD.SHL.U32 R71, R235, 0x40, RZ ;  /* 0x00000040eb477824 */ /* 0x000fe200078e00ff */
[----:B------:R-:W-:Y:S01]  /*05e0*/  MOV R2, R234 ;  /* 0x000000ea00027202 */ /* 0x000fe20000000f00 */
[----:B------:R-:W-:-:S03]  /*05f0*/  IMAD.MOV.U32 R3, RZ, RZ, 0x0 ;  /* 0x00000000ff037424 */ /* 0x000fc600078e00ff */
[----:B------:R-:W-:-:S13]  /*0600*/  ISETP.GT.AND P0, PT, R236, R71, PT ;  /* 0x00000047ec00720c */ /* 0x000fda0003f04270 */
[----:B------:R-:W-:Y:S05]  /*0610*/  @!P0 RET.REL.NODEC R2 `(_ZN5flash24flash_fwd_splitkv_kernelI23Flash_fwd_kernel_traitsILi128ELi64ELi128ELi4ELb0ELb0EN7cutlass10bfloat16_tE19Flash_kernel_traitsILi128ELi64ELi128ELi4ES3_EELb1ELb0ELb0ELb0ELb1ELb0ELb1ELb1EEEvNS_16Flash_fwd_paramsE) ;  /* 0xfffff9e002008950 */ /* 0x000fea0003c3ffff */
        /* <DEDUP_REMOVED lines=49> */
[----:B------:R-:W5:Y:S04]  /*0930*/  LD.E R0, [R132.64+0xcc] ;  /* 0x0000cc0684007980 */ /* 0x000f68000c101900 */
[----:B---3--:R-:W3:Y:S04]  /*0940*/  LD.E.64 R6, [R132.64+0x78] ;  /* 0x0000780684067980 */ /* 0x008ee8000c101b00 */
[----:B------:R-:W3:Y:S01]  /*0950*/  LD.E.64 R10, [R132.64+0xa8] ;  /* 0x0000a806840a7980 */ /* 0x000ee2000c101b00 */
[----:B------:R-:W-:Y:S01]  /*0960*/  SHF.R.S32.HI R8, RZ, 0x1f, R53 ;  /* 0x0000001fff087819 */ /* 0x000fe20000011435 */
[----:B------:R-:W-:Y:S01]  /*0970*/  IMAD.IADD R236, R236, 0x1, -R71 ;  /* 0x00000001ecec7824 */ /* 0x000fe200078e0a47 */
[----:B------:R-:W-:Y:S01]  /*0980*/  LOP3.LUT P6, RZ, R53, 0xf, RZ, 0xc0, !PT ;  /* 0x0000000f35ff7812 */ /* 0x000fe200078cc0ff */
[----:B------:R-:W-:Y:S01]  /*0990*/  IMAD.MOV.U32 R235, RZ, RZ, 0x0 ;  /* 0x00000000ffeb7424 */ /* 0x000fe200078e00ff */
[----:B------:R-:W-:-:S04]  /*09a0*/  LEA.HI R5, R8, R53, RZ, 0x4 ;  /* 0x0000003508057211 */ /* 0x000fc800078f20ff */
[----:B------:R-:W-:Y:S02]  /*09b0*/  LOP3.LUT R8, R5, 0x3ffffff0, RZ, 0xc0, !PT ;  /* 0x3ffffff005087812 */ /* 0x000fe400078ec0ff */
[----:B------:R-:W-:-:S03]  /*09c0*/  SHF.R.S32.HI R5, RZ, 0x4, R5 ;  /* 0x00000004ff057819 */ /* 0x000fc60000011405 */
[----:B------:R-:W-:Y:S01]  /*09d0*/  IMAD.IADD R8, R53, 0x1, -R8 ;  /* 0x0000000135087824 */ /* 0x000fe200078e0a08 */
[C---:B------:R-:W-:Y:S02]  /*09e0*/  IADD3 R13, R5.reuse, 0x8, RZ ;  /* 0x00000008050d7810 */ /* 0x040fe40007ffe0ff */
[----:B------:R-:W-:Y:S01]  /*09f0*/  IADD3 R19, R5, 0x18, RZ ;  /* 0x0000001805137810 */ /* 0x000fe20007ffe0ff */
[----:B------:R-:W-:Y:S01]  /*0a00*/  IMAD.SHL.U32 R8, R8, 0x4, RZ ;  /* 0x0000000408087824 */ /* 0x000fe200078e00ff */
[-C--:B------:R-:W-:Y:S02]  /*0a10*/  ISETP.GE.AND P1, PT, R13, R236.reuse, PT ;  /* 0x000000ec0d00720c */ /* 0x080fe40003f26270 */
[-C--:B------:R-:W-:Y:S02]  /*0a20*/  ISETP.GE.AND P4, PT, R19, R236.reuse, PT ;  /* 0x000000ec1300720c */ /* 0x080fe40003f86270 */
[----:B------:R-:W-:Y:S02]  /*0a30*/  SHF.R.S32.HI R9, RZ, 0x1f, R8 ;  /* 0x0000001fff097819 */ /* 0x000fe40000011408 */
[----:B------:R-:W-:-:S02]  /*0a40*/  ISETP.GE.OR P5, PT, R13, R236, P6 ;  /* 0x000000ec0d00720c */ /* 0x000fc400037a6670 */
[C---:B------:R-:W-:Y:S01]  /*0a50*/  IADD3 R17, R5.reuse, 0x20, RZ ;  /* 0x0000002005117810 */ /* 0x040fe20007ffe0ff */
[C---:B------:R-:W-:Y:S01]  /*0a60*/  IMAD.WIDE R14, R5.reuse, 0x80, R8 ;  /* 0x00000080050e7825 */ /* 0x040fe200078e0208 */
[----:B------:R-:W-:-:S03]  /*0a70*/  IADD3 R13, R5, 0x30, RZ ;  /* 0x00000030050d7810 */ /* 0x000fc60007ffe0ff */
[----:B--2---:R-:W-:-:S04]  /*0a80*/  IMAD R2, R2, UR10, R239 ;  /* 0x0000000a02027c24 */ /* 0x004fc8000f8e02ef */
[----:B----4-:R-:W-:-:S04]  /*0a90*/  IMAD R2, R2, R4, R237 ;  /* 0x0000000402027224 */ /* 0x010fc800078e02ed */
[----:B------:R-:W-:-:S04]  /*0aa0*/  IMAD R3, R3, R2, R71 ;  /* 0x0000000203037224 */ /* 0x000fc800078e0247 */
[C---:B-----5:R-:W-:Y:S01]  /*0ab0*/  IMAD R0, R3.reuse, R0, RZ ;  /* 0x0000000003007224 */ /* 0x060fe200078e02ff */
[----:B------:R-:W-:Y:S02]  /*0ac0*/  SHF.R.S32.HI R2, RZ, 0x1f, R3 ;  /* 0x0000001fff027819 */ /* 0x000fe40000011403 */
[----:B------:R-:W-:Y:S02]  /*0ad0*/  IADD3 R3, P0, R3, R5, RZ ;  /* 0x0000000503037210 */ /* 0x000fe40007f1e0ff */
[C---:B------:R-:W-:Y:S02]  /*0ae0*/  IADD3 R9, P2, R0.reuse, R14, RZ ;  /* 0x0000000e00097210 */ /* 0x040fe40007f5e0ff */
[----:B------:R-:W-:Y:S02]  /*0af0*/  LEA.HI.X.SX32 R2, R5, R2, 0x1, P0 ;  /* 0x0000000205027211 */ /* 0x000fe400000f0eff */
[----:B------:R-:W-:Y:S02]  /*0b00*/  LEA.HI.X.SX32 R0, R0, R15, 0x1, P2 ;  /* 0x0000000f00007211 */ /* 0x000fe400010f0eff */
[----:B---3--:R-:W-:-:S02]  /*0b10*/  LEA R6, P3, R9, R6, 0x2 ;  /* 0x0000000609067211 */ /* 0x008fc400078610ff */
[----:B------:R-:W-:Y:S02]  /*0b20*/  LEA R10, P0, R3, R10, 0x2 ;  /* 0x0000000a030a7211 */ /* 0x000fe400078010ff */
[----:B------:R-:W-:Y:S02]  /*0b30*/  LEA.HI.X R7, R9, R7, R0, 0x2, P3 ;  /* 0x0000000709077211 */ /* 0x000fe400018f1400 */
[----:B------:R-:W-:Y:S02]  /*0b40*/  IADD3 R9, R5, 0x10, RZ ;  /* 0x0000001005097810 */ /* 0x000fe40007ffe0ff */
[----:B------:R-:W-:Y:S01]  /*0b50*/  LEA.HI.X R11, R3, R11, R2, 0x2, P0 ;  /* 0x0000000b030b7211 */ /* 0x000fe200000f1402 */
[----:B------:R1:W-:Y:S01]  /*0b60*/  @!P1 ST.E.128 [R6.64+0x1000], RZ ;  /* 0x001000ff06009985 */ /* 0x0003e2000c101d06 */
[-C--:B------:R-:W-:Y:S02]  /*0b70*/  ISETP.GE.AND P2, PT, R5, R236.reuse, PT ;  /* 0x000000ec0500720c */ /* 0x080fe40003f46270 */
[----:B------:R-:W-:Y:S01]  /*0b80*/  ISETP.GE.AND P0, PT, R9, R236, PT ;  /* 0x000000ec0900720c */ /* 0x000fe20003f06270 */
[----:B------:R1:W-:Y:S01]  /*0b90*/  @!P1 ST.E.128 [R6.64+0x1100], RZ ;  /* 0x001100ff06009985 */ /* 0x0003e2000c101d06 */
[----:B------:R-:W-:-:S02]  /*0ba0*/  IADD3 R15, R5, 0x28, RZ ;  /* 0x00000028050f7810 */ /* 0x000fc40007ffe0ff */
[----:B------:R-:W-:Y:S01]  /*0bb0*/  IADD3 R3, R5, 0x38, RZ ;  /* 0x0000003805037810 */ /* 0x000fe20007ffe0ff */
[----:B------:R1:W-:Y:S01]  /*0bc0*/  @!P4 ST.E.128 [R6.64+0x3000], RZ ;  /* 0x003000ff0600c985 */ /* 0x0003e2000c101d06 */
[-C--:B------:R-:W-:Y:S02]  /*0bd0*/  ISETP.GE.AND P3, PT, R17, R236.reuse, PT ;  /* 0x000000ec1100720c */ /* 0x080fe40003f66270 */
[-C--:B------:R-:W-:Y:S01]  /*0be0*/  ISETP.GE.AND P1, PT, R13, R236.reuse, PT ;  /* 0x000000ec0d00720c */ /* 0x080fe20003f26270 */
[----:B------:R1:W-:Y:S01]  /*0bf0*/  @!P4 ST.E.128 [R6.64+0x3100], RZ ;  /* 0x003100ff0600c985 */ /* 0x0003e2000c101d06 */
[-C--:B------:R-:W-:Y:S01]  /*0c00*/  ISETP.GE.OR P4, PT, R9, R236.reuse, P6 ;  /* 0x000000ec0900720c */ /* 0x080fe20003786670 */
[----:B------:R-:W-:Y:S02]  /*0c10*/  @!P5 IMAD.MOV.U32 R9, RZ, RZ, -0x800000 ;  /* 0xff800000ff09d424 */ /* 0x000fe400078e00ff */
[----:B------:R1:W-:Y:S04]  /*0c20*/  @!P2 ST.E.128 [R6.64], RZ ;  /* 0x000000ff0600a985 */ /* 0x0003e8000c101d06 */
[----:B------:R1:W-:Y:S01]  /*0c30*/  @!P2 ST.E.128 [R6.64+0x100], RZ ;  /* 0x000100ff0600a985 */ /* 0x0003e2000c101d06 */
[----:B------:R-:W-:-:S03]  /*0c40*/  ISETP.GE.AND P2, PT, R15, R236, PT ;  /* 0x000000ec0f00720c */ /* 0x000fc60003f46270 */
[----:B------:R1:W-:Y:S02]  /*0c50*/  @!P0 ST.E.128 [R6.64+0x2000], RZ ;  /* 0x002000ff06008985 */ /* 0x0003e4000c101d06 */
[----:B------:R-:W-:Y:S02]  /*0c60*/  @!P4 IMAD.MOV.U32 R21, RZ, RZ, -0x800000 ;  /* 0xff800000ff15c424 */ /* 0x000fe400078e00ff */
[----:B------:R1:W-:Y:S01]  /*0c70*/  @!P0 ST.E.128 [R6.64+0x2100], RZ ;  /* 0x002100ff06008985 */ /* 0x0003e2000c101d06 */
[----:B------:R-:W-:-:S03]  /*0c80*/  ISETP.GE.AND P0, PT, R3, R236, PT ;  /* 0x000000ec0300720c */ /* 0x000fc60003f06270 */
[----:B------:R1:W-:Y:S04]  /*0c90*/  @!P3 ST.E.128 [R6.64+0x4000], RZ ;  /* 0x004000ff0600b985 */ /* 0x0003e8000c101d06 */
[----:B------:R1:W-:Y:S01]  /*0ca0*/  @!P3 ST.E.128 [R6.64+0x4100], RZ ;  /* 0x004100ff0600b985 */ /* 0x0003e2000c101d06 */
[----:B------:R-:W-:-:S03]  /*0cb0*/  ISETP.GE.OR P3, PT, R19, R236, P6 ;  /* 0x000000ec1300720c */ /* 0x000fc60003766670 */
[----:B------:R1:W-:Y:S04]  /*0cc0*/  @!P2 ST.E.128 [R6.64+0x5000], RZ ;  /* 0x005000ff0600a985 */ /* 0x0003e8000c101d06 */
[----:B------:R1:W-:Y:S01]  /*0cd0*/  @!P2 ST.E.128 [R6.64+0x5100], RZ ;  /* 0x005100ff0600a985 */ /* 0x0003e2000c101d06 */
[----:B------:R-:W-:-:S03]  /*0ce0*/  ISETP.GE.OR P2, PT, R17, R236, P6 ;  /* 0x000000ec1100720c */ /* 0x000fc60003746670 */
[----:B------:R1:W-:Y:S02]  /*0cf0*/  @!P1 ST.E.128 [R6.64+0x6000], RZ ;  /* 0x006000ff06009985 */ /* 0x0003e4000c101d06 */
[----:B------:R-:W-:Y:S02]  /*0d00*/  @!P3 IMAD.MOV.U32 R17, RZ, RZ, -0x800000 ;  /* 0xff800000ff11b424 */ /* 0x000fe400078e00ff */
[----:B------:R1:W-:Y:S01]  /*0d10*/  @!P1 ST.E.128 [R6.64+0x6100], RZ ;  /* 0x006100ff06009985 */ /* 0x0003e2000c101d06 */
[----:B------:R-:W-:-:S03]  /*0d20*/  ISETP.GE.OR P1, PT, R15, R236, P6 ;  /* 0x000000ec0f00720c */ /* 0x000fc60003726670 */
[----:B------:R1:W-:Y:S02]  /*0d30*/  @!P0 ST.E.128 [R6.64+0x7000], RZ ;  /* 0x007000ff06008985 */ /* 0x0003e4000c101d06 */
[----:B------:R-:W-:Y:S02]  /*0d40*/  @!P2 IMAD.MOV.U32 R15, RZ, RZ, -0x800000 ;  /* 0xff800000ff0fa424 */ /* 0x000fe400078e00ff */
[----:B------:R1:W-:Y:S01]  /*0d50*/  @!P0 ST.E.128 [R6.64+0x7100], RZ ;  /* 0x007100ff06008985 */ /* 0x0003e2000c101d06 */
[----:B------:R-:W-:-:S03]  /*0d60*/  ISETP.GE.OR P0, PT, R13, R236, P6 ;  /* 0x000000ec0d00720c */ /* 0x000fc60003706670 */
[----:B------:R1:W-:Y:S01]  /*0d70*/  @!P5 ST.E [R10.64+0x20], R9 ;  /* 0x000020090a00d985 */ /* 0x0003e2000c101906 */
[-C--:B------:R-:W-:Y:S01]  /*0d80*/  ISETP.GE.OR P5, PT, R5, R236.reuse, P6 ;  /* 0x000000ec0500720c */ /* 0x080fe200037a6670 */
[----:B------:R-:W-:Y:S01]  /*0d90*/  @!P1 IMAD.MOV.U32 R13, RZ, RZ, -0x800000 ;  /* 0xff800000ff0d9424 */ /* 0x000fe200078e00ff */
[----:B------:R-:W-:Y:S01]  /*0da0*/  ISETP.GE.OR P6, PT, R3, R236, P6 ;  /* 0x000000ec0300720c */ /* 0x000fe200037c6670 */
[----:B------:R1:W-:Y:S04]  /*0db0*/  @!P4 ST.E [R10.64+0x40], R21 ;  /* 0x000040150a00c985 */ /* 0x0003e8000c101906 */
[----:B------:R1:W-:Y:S02]  /*0dc0*/  @!P3 ST.E [R10.64+0x60], R17 ;  /* 0x000060110a00b985 */ /* 0x0003e4000c101906 */
[----:B------:R-:W-:-:S02]  /*0dd0*/  @!P0 IMAD.MOV.U32 R5, RZ, RZ, -0x800000 ;  /* 0xff800000ff058424 */ /* 0x000fc400078e00ff */
[----:B------:R1:W-:Y:S02]  /*0de0*/  @!P2 ST.E [R10.64+0x80], R15 ;  /* 0x0000800f0a00a985 */ /* 0x0003e4000c101906 */
[----:B------:R-:W-:Y:S02]  /*0df0*/  @!P5 IMAD.MOV.U32 R19, RZ, RZ, -0x800000 ;  /* 0xff800000ff13d424 */ /* 0x000fe400078e00ff */
[----:B------:R1:W-:Y:S04]  /*0e00*/  @!P1 ST.E [R10.64+0xa0], R13 ;  /* 0x0000a00d0a009985 */ /* 0x0003e8000c101906 */
[----:B------:R1:W-:Y:S04]  /*0e10*/  @!P0 ST.E [R10.64+0xc0], R5 ;  /* 0x0000c0050a008985 */ /* 0x0003e8000c101906 */
[----:B------:R1:W-:Y:S01]  /*0e20*/  @!P5 ST.E [R10.64], R19 ;  /* 0x000000130a00d985 */ /* 0x0003e2000c101906 */
[----:B------:R-:W-:Y:S05]  /*0e30*/  @P6 RET.REL.NODEC R234 `(_ZN5flash24flash_fwd_splitkv_kernelI23Flash_fwd_kernel_traitsILi128ELi64ELi128ELi4ELb0ELb0EN7cutlass10bfloat16_tE19Flash_kernel_traitsILi128ELi64ELi128ELi4ES3_EELb1ELb0ELb0ELb0ELb1ELb0ELb1ELb1EEEvNS_16Flash_fwd_paramsE) ;  /* 0xfffff1c0ea006950 */ /* 0x000fea0003c3ffff */
[----:B------:R-:W-:Y:S02]  /*0e40*/  MOV R3, 0xff800000 ;  /* 0xff80000000037802 */ /* 0x000fe40000000f00 */
[----:B------:R-:W-:-:S03]  /*0e50*/  MOV R235, 0x0 ;  /* 0x0000000000eb7802 */ /* 0x000fc60000000f00 */
[----:B------:R2:W-:Y:S01]  /*0e60*/  ST.E [R10.64+0xe0], R3 ;  /* 0x0000e0030a007985 */ /* 0x0005e2000c101906 */
[----:B------:R-:W-:Y:S05]  /*0e70*/  RET.REL.NODEC R234 `(_ZN5flash24flash_fwd_splitkv_kernelI23Flash_fwd_kernel_traitsILi128ELi64ELi128ELi4ELb0ELb0EN7cutlass10bfloat16_tE19Flash_kernel_traitsILi128ELi64ELi128ELi4ES3_EELb1ELb0ELb0ELb0ELb1ELb0ELb1ELb1EEEvNS_16Flash_fwd_paramsE) ;  /* 0xfffff180ea007950 */ /* 0x000fea0003c3ffff */
.L_x_3779:
        /* <DEDUP_REMOVED lines=23> */
[----:B-----5:R-:W4:Y:S01]  /*0ff0*/  LD.E R8, [R132.64+0x68] ;  /* 0x0000680684087980 */ /* 0x020f22000c101900 */
        /* <DEDUP_REMOVED lines=60> */
[----:B---3--:R-:W-:Y:S01]  /*13c0*/  IMAD R8, R13, R4, RZ ;  /* 0x000000040d087224 */ /* 0x008fe200078e02ff */
[----:B--2---:R-:W-:Y:S01]  /*13d0*/  SHF.R.S32.HI R0, RZ, 0x1f, R2 ;  /* 0x0000001fff007819 */ /* 0x004fe20000011402 */
[-C--:B------:R-:W-:Y:S02]  /*13e0*/  IMAD R5, R17, R2.reuse, RZ ;  /* 0x0000000211057224 */ /* 0x080fe400078e02ff */
[----:B------:R-:W-:-:S04]  /*13f0*/  IMAD.WIDE.U32 R14, R16, R2, RZ ;  /* 0x00000002100e7225 */ /* 0x000fc800078e00ff */
[----:B------:R-:W-:-:S05]  /*1400*/  IMAD R5, R16, R0, R5 ;  /* 0x0000000010057224 */ /* 0x000fca00078e0205 */
        /* <DEDUP_REMOVED lines=16> */
.L_x_3781:
        /* <DEDUP_REMOVED lines=27> */
[----:B-----5:R-:W-:-:S03]  /*16c0*/  @!P3 SHF.R.S32.HI R6, RZ, 0x1f, R8 ;  /* 0x0000001fff06b819 */ /* 0x020fc60000011408 */
[----:B------:R-:W-:Y:S01]  /*16d0*/  @P3 IMAD.IADD R7, R12, 0x1, R13 ;  /* 0x000000010c073824 */ /* 0x000fe200078e020d */
[----:B------:R-:W-:Y:S01]  /*16e0*/  @!P3 IADD3 R25, R25, R3, RZ ;  /* 0x000000031919b210 */ /* 0x000fe20007ffe0ff */
[----:B---3--:R-:W-:-:S04]  /*16f0*/  @!P3 IMAD R3, R23, R8, RZ ;  /* 0x000000081703b224 */ /* 0x008fc800078e02ff */
[----:B------:R-:W-:Y:S01]  /*1700*/  @!P0 IADD3 R0, R0, -R5, RZ ;  /* 0x8000000500008210 */ /* 0x000fe20007ffe0ff */
[-C--:B------:R-:W-:Y:S02]  /*1710*/  @P3 IMAD R11, R65, R7.reuse, RZ ;  /* 0x00000007410b3224 */ /* 0x080fe400078e02ff */
[----:B------:R-:W-:Y:S01]  /*1720*/  @P3 IMAD.WIDE.U32 R28, R64, R7, RZ ;  /* 0x00000007401c3225 */ /* 0x000fe200078e00ff */
[----:B------:R-:W-:Y:S02]  /*1730*/  ISETP.GE.U32.AND P2, PT, R0, R5, PT ;  /* 0x000000050000720c */ /* 0x000fe40003f46070 */
[----:B------:R-:W-:Y:S01]  /*1740*/  LOP3.LUT R0, R237, R4, RZ, 0x3c, !PT ;  /* 0x00000004ed007212 */ /* 0x000fe200078e3cff */
[C---:B------:R-:W-:Y:S02]  /*1750*/  @!P3 IMAD R3, R22.reuse, R6, R3 ;  /* 0x000000061603b224 */ /* 0x040fe400078e0203 */
[----:B------:R-:W-:Y:S01]  /*1760*/  @!P3 IMAD.WIDE.U32 R22, R22, R8, R24 ;  /* 0x000000081616b225 */ /* 0x000fe200078e0018 */
[----:B------:R-:W-:-:S02]  /*1770*/  @P3 MOV R10, R28 ;  /* 0x0000001c000a3202 */ /* 0x000fc40000000f00 */
[----:B------:R-:W-:Y:S01]  /*1780*/  ISETP.GE.AND P1, PT, R0, RZ, PT ;  /* 0x000000ff0000720c */ /* 0x000fe20003f26270 */
[----:B------:R-:W-:Y:S01]  /*1790*/  @P3 IMAD.IADD R11, R29, 0x1, R11 ;  /* 0x000000011d0b3824 */ /* 0x000fe200078e020b */
[----:B------:R-:W-:Y:S01]  /*17a0*/  @!P0 IADD3 R2, R2, 0x1, RZ ;  /* 0x0000000102028810 */ /* 0x000fe20007ffe0ff */
[----:B------:R-:W-:Y:S01]  /*17b0*/  @!P3 IMAD.IADD R11, R23, 0x1, R3 ;  /* 0x00000001170bb824 */ /* 0x000fe200078e0203 */
[----:B------:R-:W-:Y:S02]  /*17c0*/  LEA R3, R136, 0xffffff80, 0x7 ;  /* 0xffffff8088037811 */ /* 0x000fe400078e38ff */
[----:B------:R-:W-:Y:S02]  /*17d0*/  @!P3 MOV R10, R22 ;  /* 0x00000016000ab202 */ /* 0x000fe40000000f00 */
[----:B------:R-:W-:Y:S01]  /*17e0*/  ISETP.NE.AND P0, PT, R4, RZ, PT ;  /* 0x000000ff0400720c */ /* 0x000fe20003f05270 */
[----:B------:R-:W-:Y:S01]  /*17f0*/  @!P3 IMAD R6, R67, R12, RZ ;  /* 0x0000000c4306b224 */ /* 0x000fe200078e02ff */
[----:B------:R-:W-:Y:S01]  /*1800*/  @!P3 SHF.R.S32.HI R5, RZ, 0x1f, R12 ;  /* 0x0000001fff05b819 */ /* 0x000fe2000001140c */
[----:B------:R-:W-:Y:S01]  /*1810*/  IMAD.WIDE.U32 R22, R64, R3, R10 ;  /* 0x0000000340167225 */ /* 0x000fe200078e000a */
[----:B------:R-:W-:-:S02]  /*1820*/  SHF.R.S32.HI R9, RZ, 0x1f, R3 ;  /* 0x0000001fff097819 */ /* 0x000fc40000011403 */
[----:B------:R-:W-:Y:S01]  /*1830*/  @P2 IADD3 R2, R2, 0x1, RZ ;  /* 0x0000000102022810 */ /* 0x000fe20007ffe0ff */
[----:B------:R-:W-:Y:S02]  /*1840*/  @!P3 IMAD R5, R5, R66, R6 ;  /* 0x000000420505b224 */ /* 0x000fe400078e0206 */
[----:B------:R-:W-:-:S04]  /*1850*/  @!P3 IMAD.WIDE.U32 R10, R66, R12, RZ ;  /* 0x0000000c420ab225 */ /* 0x000fc800078e00ff */
[----:B------:R-:W-:Y:S02]  /*1860*/  IMAD R7, R65, R3, RZ ;  /* 0x0000000341077224 */ /* 0x000fe400078e02ff */
[----:B------:R-:W-:Y:S01]  /*1870*/  @!P3 IMAD.IADD R11, R11, 0x1, R5 ;  /* 0x000000010b0bb824 */ /* 0x000fe200078e0205 */
[----:B------:R-:W-:Y:S01]  /*1880*/  @!P3 SHF.R.S32.HI R5, RZ, 0x1f, R8 ;  /* 0x0000001fff05b819 */ /* 0x000fe20000011408 */
[----:B------:R-:W-:Y:S02]  /*1890*/  IMAD R7, R9, R64, R7 ;  /* 0x0000004009077224 */ /* 0x000fe400078e0207 */
[----:B------:R-:W-:Y:S01]  /*18a0*/  @!P1 IMAD.MOV R2, RZ, RZ, -R2 ;  /* 0x000000ffff029224 */ /* 0x000fe200078e0a02 */
[----:B------:R-:W-:Y:S01]  /*18b0*/  @!P0 LOP3.LUT R2, RZ, R4, RZ, 0x33, !PT ;  /* 0x00000004ff028212 */ /* 0x000fe200078e33ff */
[----:B------:R-:W-:Y:S01]  /*18c0*/  @!P3 IMAD R0, R17, R8, RZ ;  /* 0x000000081100b224 */ /* 0x000fe200078e02ff */
[----:B------:R-:W-:Y:S02]  /*18d0*/  IADD3 R7, R23, R7, RZ ;  /* 0x0000000717077210 */ /* 0x000fe40007ffe0ff */
[----:B------:R-:W-:Y:S01]  /*18e0*/  @P3 IADD3 R12, R12, R13, RZ ;  /* 0x0000000d0c0c3210 */ /* 0x000fe20007ffe0ff */
[----:B------:R-:W-:Y:S01]  /*18f0*/  @!P3 IMAD R0, R16, R5, R0 ;  /* 0x000000051000b224 */ /* 0x000fe200078e0200 */
[----:B------:R-:W-:Y:S01]  /*1900*/  MOV R6, R22 ;  /* 0x0000001600067202 */ /* 0x000fe20000000f00 */
[----:B------:R-:W-:Y:S01]  /*1910*/  IMAD R4, R15, R2, RZ ;  /* 0x000000020f047224 */ /* 0x000fe200078e02ff */
[----:B------:R-:W-:Y:S01]  /*1920*/  SHF.R.S32.HI R5, RZ, 0x1f, R2 ;  /* 0x0000001fff057819 */ /* 0x000fe20000011402 */
[----:B------:R-:W-:-:S02]  /*1930*/  @P3 IMAD R13, R67, R12, RZ ;  /* 0x0000000c430d3224 */ /* 0x000fc400078e02ff */
[----:B------:R-:W-:-:S04]  /*1940*/  @P3 IMAD.WIDE.U32 R22, R66, R12, RZ ;  /* 0x0000000c42163225 */ /* 0x000fc800078e00ff */
[----:B------:R-:W-:-:S04]  /*1950*/  IMAD.WIDE.U32 R6, R14, R2, R6 ;  /* 0x000000020e067225 */ /* 0x000fc800078e0006 */
[----:B------:R-:W-:-:S04]  /*1960*/  @!P3 IMAD.WIDE.U32 R10, R16, R8, R10 ;  /* 0x00000008100ab225 */ /* 0x000fc800078e000a */
[----:B------:R-:W-:Y:S01]  /*1970*/  IMAD R4, R14, R5, R4 ;  /* 0x000000050e047224 */ /* 0x000fe200078e0204 */
[----:B------:R-:W-:Y:S01]  /*1980*/  @P3 IADD3 R13, R23, R13, RZ ;  /* 0x0000000d170d3210 */ /* 0x000fe20007ffe0ff */
[----:B------:R-:W-:Y:S01]  /*1990*/  @!P3 IMAD.IADD R13, R11, 0x1, R0 ;  /* 0x000000010b0db824 */ /* 0x000fe200078e0200 */
[----:B------:R-:W-:Y:S01]  /*19a0*/  @P3 MOV R12, R22 ;  /* 0x00000016000c3202 */ /* 0x000fe20000000f00 */
[----:B------:R-:W-:Y:S01]  /*19b0*/  IMAD.IADD R7, R7, 0x1, R4 ;  /* 0x0000000107077824 */ /* 0x000fe200078e0204 */
[----:B------:R-:W-:Y:S02]  /*19c0*/  MOV R8, R6 ;  /* 0x0000000600087202 */ /* 0x000fe40000000f00 */
[----:B------:R-:W-:Y:S02]  /*19d0*/  @!P3 MOV R12, R10 ;  /* 0x0000000a000cb202 */ /* 0x000fe40000000f00 */
[----:B------:R-:W-:Y:S02]  /*19e0*/  MOV R6, R3 ;  /* 0x0000000300067202 */ /* 0x000fe40000000f00 */
[----:B------:R-:W-:-:S02]  /*19f0*/  MOV R4, R2 ;  /* 0x0000000200047202 */ /* 0x000fc40000000f00 */
.L_x_3782:
[----:B-1----:R-:W-:Y:S05]  /*1a00*/  BSYNC B0 ;  /* 0x0000000000007941 */ /* 0x002fea0003800000 */
.L_x_3780:
        /* <DEDUP_REMOVED lines=12> */
[----:B------:R-:W-:-:S05]  /*1ad0*/  IMAD.SHL.U32 R16, R72, 0x8, RZ ;  /* 0x0000000848107824 */ /* 0x000fca00078e00ff */
[----:B------:R-:W-:Y:S02]  /*1ae0*/  IADD3 R12, P0, R16, R12, RZ ;  /* 0x0000000c100c7210 */ /* 0x000fe40007f1e0ff */
[----:B------:R-:W-:Y:S01]  /*1af0*/  SHF.R.S32.HI R17, RZ, 0x1f, R16 ;  /* 0x0000001fff117819 */ /* 0x000fe20000011410 */
[----:B-----5:R-:W-:-:S04]  /*1b00*/  IMAD R9, R9, R66, RZ ;  /* 0x0000004209097224 */ /* 0x020fc800078e02ff */
[----:B------:R-:W-:Y:S02]  /*1b10*/  IMAD.X R13, R17, 0x1, R13, P0 ;  /* 0x00000001110d7824 */ /* 0x000fe400000e060d */
[C---:B------:R-:W-:Y:S02]  /*1b20*/  IMAD R9, R6.reuse, R67, R9 ;  /* 0x0000004306097224 */ /* 0x040fe400078e0209 */
[----:B-1----:R-:W-:Y:S01]  /*1b30*/  IMAD.WIDE.U32 R26, R6, R66, R12 ;  /* 0x00000042061a7225 */ /* 0x002fe200078e000c */
[----:B------:R-:W-:-:S04]  /*1b40*/  SHF.R.S32.HI R80, RZ, 0x1f, R239 ;  /* 0x0000001fff507819 */ /* 0x000fc800000114ef */
[----:B------:R-:W-:Y:S02]  /*1b50*/  IADD3 R27, R27, R9, RZ ;  /* 0x000000091b1b7210 */ /* 0x000fe40007ffe0ff */
[----:B------:R-:W-:-:S03]  /*1b60*/  SHF.R.S32.HI R184, RZ, 0x3, R184 ;  /* 0x00000003ffb87819 */ /* 0x000fc600000114b8 */
[----:B------:R-:W-:Y:S01]  /*1b70*/  IMAD.WIDE.U32 R26, R4, R20, R26 ;  /* 0x00000014041a7225 */ /* 0x000fe200078e001a */
[----:B------:R-:W-:-:S03]  /*1b80*/  SHF.R.S32.HI R185, RZ, 0x1f, R184 ;  /* 0x0000001fffb97819 */ /* 0x000fc600000114b8 */
[----:B------:R-:W-:-:S04]  /*1b90*/  IMAD R233, R67, R184, RZ ;  /* 0x000000b843e97224 */ /* 0x000fc800078e02ff */
[----:B------:R-:W-:Y:S02]  /*1ba0*/  IMAD R233, R185, R66, R233 ;  /* 0x00000042b9e97224 */ /* 0x000fe400078e02e9 */
[----:B------:R-:W-:Y:S01]  /*1bb0*/  IMAD R231, R65, R184, RZ ;  /* 0x000000b841e77224 */ /* 0x000fe200078e02ff */
[CC--:B------:R-:W-:Y:S02]  /*1bc0*/  LEA.HI R68, R2.reuse, R53.reuse, RZ, 0x5 ;  /* 0x0000003502447211 */ /* 0x0c0fe400078f28ff */
[----:B------:R-:W-:Y:S01]  /*1bd0*/  LEA.HI R73, R2, R53, RZ, 0x4 ;  /* 0x0000003502497211 */ /* 0x000fe200078f20ff */
[----:B------:R-:W-:-:S03]  /*1be0*/  IMAD R231, R185, R64, R231 ;  /* 0x00000040b9e77224 */ /* 0x000fc600078e02e7 */
[----:B------:R-:W-:Y:S01]  /*1bf0*/  LOP3.LUT R78, R73, 0xfffffff0, RZ, 0xc0, !PT ;  /* 0xfffffff0494e7812 */ /* 0x000fe200078ec0ff */
[C---:B------:R-:W-:Y:S01]  /*1c00*/  IMAD.SHL.U32 R76, R64.reuse, 0x10, RZ ;  /* 0x00000010404c7824 */ /* 0x040fe200078e00ff */
[----:B------:R-:W-:Y:S01]  /*1c10*/  SHF.L.U64.HI R77, R64, 0x4, R65 ;  /* 0x00000004404d7819 */ /* 0x000fe20000010241 */
[C---:B------:R-:W-:Y:S01]  /*1c20*/  IMAD.SHL.U32 R74, R66.reuse, 0x10, RZ ;  /* 0x00000010424a7824 */ /* 0x040fe200078e00ff */
[----:B------:R-:W-:Y:S01]  /*1c30*/  SHF.L.U64.HI R75, R66, 0x4, R67 ;  /* 0x00000004424b7819 */ /* 0x000fe20000010243 */
[----:B------:R-:W-:Y:S01]  /*1c40*/  IMAD.IADD R78, R53, 0x1, -R78 ;  /* 0x00000001354e7824 */ /* 0x000fe200078e0a4e */
[----:B------:R-:W-:Y:S02]  /*1c50*/  SHF.R.S32.HI R73, RZ, 0x4, R73 ;  /* 0x00000004ff497819 */ /* 0x000fe40000011449 */
[----:B------:R-:W-:Y:S01]  /*1c60*/  SHF.L.U32 R79, R72, 0x2, RZ ;  /* 0x00000002484f7819 */ /* 0x000fe200000006ff */
[----:B--2---:R-:W-:-:S04]  /*1c70*/  @P1 IMAD.WIDE.U32 R12, R190, R19, RZ ;  /* 0x00000013be0c1225 */ /* 0x004fc800078e00ff */
[----:B------:R-:W-:Y:S02]  /*1c80*/  @P1 IMAD R19, R191, R19, RZ ;  /* 0x00000013bf131224 */ /* 0x000fe400078e02ff */
[----:B------:R-:W-:Y:S02]  /*1c90*/  @P1 IMAD.MOV.U32 R6, RZ, RZ, R12 ;  /* 0x000000ffff061224 */ /* 0x000fe400078e000c */
[-C--:B---3--:R-:W-:Y:S02]  /*1ca0*/  @!P1 IMAD R9, R23, R239.reuse, RZ ;  /* 0x000000ef17099224 */ /* 0x088fe400078e02ff */
[----:B------:R-:W-:-:S04]  /*1cb0*/  @!P1 IMAD.WIDE.U32 R28, R22, R239, RZ ;  /* 0x000000ef161c9225 */ /* 0x000fc800078e00ff */
[----:B------:R-:W-:Y:S02]  /*1cc0*/  @!P1 IMAD R9, R22, R80, R9 ;  /* 0x0000005016099224 */ /* 0x000fe400078e0209 */
[----:B------:R-:W-:Y:S02]  /*1cd0*/  @!P1 IMAD.MOV.U32 R6, RZ, RZ, R28 ;  /* 0x000000ffff069224 */ /* 0x000fe400078e001c */
[----:B------:R-:W-:Y:S02]  /*1ce0*/  @P1 IMAD.IADD R19, R13, 0x1, R19 ;  /* 0x000000010d131824 */ /* 0x000fe400078e0213 */
[----:B------:R-:W-:Y:S01]  /*1cf0*/  @!P1 IMAD.IADD R19, R29, 0x1, R9 ;  /* 0x000000011d139824 */ /* 0x000fe200078e0209 */
[----:B------:R-:W-:Y:S01]  /*1d00*/  IADD3 R18, P0, R16, R6, RZ ;  /* 0x0000000610127210 */ /* 0x000fe20007f1e0ff */
[----:B------:R-:W-:-:S03]  /*1d10*/  IMAD R12, R21, R4, RZ ;  /* 0x00000004150c7224 */ /* 0x000fc600078e02ff */
[----:B------:R-:W-:Y:S01]  /*1d20*/  IADD3.X R19, R17, R19, RZ, P0, !PT ;  /* 0x0000001311137210 */ /* 0x000fe200007fe4ff */
[----:B------:R-:W-:Y:S01]  /*1d30*/  IMAD R9, R5, R20, R12 ;  /* 0x0000001405097224 */ /* 0x000fe200078e020c */
[----:B------:R-:W-:-:S03]  /*1d40*/  IADD3 R8, P0, R16, R8, RZ ;  /* 0x0000000810087210 */ /* 0x000fc60007f1e0ff */
[----:B------:R-:W-:Y:S02]  /*1d50*/  IMAD.IADD R27, R27, 0x1, R9 ;  /* 0x000000011b1b7824 */ /* 0x000fe400078e0209 */
[----:B------:R-:W-:Y:S01]  /*1d60*/  IMAD.X R9, R17, 0x1, R7, P0 ;  /* 0x0000000111097824 */ /* 0x000fe200000e0607 */
[----:B------:R-:W-:Y:S02]  /*1d70*/  SHF.R.S32.HI R7, RZ, 0x1f, R82 ;  /* 0x0000001fff077819 */ /* 0x000fe40000011452 */
[C---:B------:R-:W-:Y:S02]  /*1d80*/  SHF.L.U32 R23, R184.reuse, 0x6, RZ ;  /* 0x00000006b8177819 */ /* 0x040fe400000006ff */
[----:B------:R-:W-:Y:S01]  /*1d90*/  LEA.HI R7, R7, R82, RZ, 0x7 ;  /* 0x0000005207077211 */ /* 0x000fe200078f38ff */
[----:B------:R-:W-:Y:S01]  /*1da0*/  IMAD.WIDE.U32 R26, R184, R66, R26 ;  /* 0x00000042b81a7225 */ /* 0x000fe200078e001a */
[----:B------:R-:W-:Y:S02]  /*1db0*/  LOP3.LUT R23, R23, 0x1c0, RZ, 0xc0, !PT ;  /* 0x000001c017177812 */ /* 0x000fe400078ec0ff */
[----:B------:R-:W-:Y:S01]  /*1dc0*/  SHF.R.S32.HI R13, RZ, 0x1f, R237 ;  /* 0x0000001fff0d7819 */ /* 0x000fe200000114ed */
[----:B------:R-:W-:Y:S01]  /*1dd0*/  IMAD R6, R25, R237, RZ ;  /* 0x000000ed19067224 */ /* 0x000fe200078e02ff */
[----:B------:R-:W-:-:S02]  /*1de0*/  LEA.HI R12, R2, R53, RZ, 0x6 ;  /* 0x00000035020c7211 */ /* 0x000fc400078f30ff */
[----:B------:R-:W-:Y:S02]  /*1df0*/  SHF.R.S32.HI R108, RZ, 0x7, R7 ;  /* 0x00000007ff6c7819 */ /* 0x000fe40000011407 */
[----:B------:R-:W-:Y:S02]  /*1e00*/  LOP3.LUT R21, R23, 0x38, R16, 0xf8, !PT ;  /* 0x0000003817157812 */ /* 0x000fe400078ef810 */
[----:B------:R-:W-:Y:S01]  /*1e10*/  SHF.R.U32.HI R182, RZ, 0x3, R23 ;  /* 0x00000003ffb67819 */ /* 0x000fe20000011617 */
[----:B------:R-:W-:Y:S01]  /*1e20*/  IMAD R6, R24, R13, R6 ;  /* 0x0000000d18067224 */ /* 0x000fe200078e0206 */
[----:B------:R-:W-:Y:S02]  /*1e30*/  IADD3 R233, R27, R233, RZ ;  /* 0x000000e91be97210 */ /* 0x000fe40007ffe0ff */
[----:B----4-:R-:W-:Y:S01]  /*1e40*/  LEA R232, P0, R26, R10, 0x1 ;  /* 0x0000000a1ae87211 */ /* 0x010fe200078008ff */
[----:B------:R-:W-:Y:S01]  /*1e50*/  IMAD.SHL.U32 R13, R12, 0x8, RZ ;  /* 0x000000080c0d7824 */ /* 0x000fe200078e00ff */
[----:B------:R-:W-:-:S02]  /*1e60*/  IMNMX R108, R229, R108, !PT ;  /* 0x0000006ce56c7217 */ /* 0x000fc40007800200 */
[----:B------:R-:W-:Y:S02]  /*1e70*/  LOP3.LUT R182, R21, R182, RZ, 0x3c, !PT ;  /* 0x000000b615b67212 */ /* 0x000fe400078e3cff */
[----:B------:R-:W-:Y:S01]  /*1e80*/  LEA.HI.X R233, R26, R11, R233, 0x1, P0 ;  /* 0x0000000b1ae97211 */ /* 0x000fe200000f0ce9 */
[----:B------:R-:W-:Y:S01]  /*1e90*/  IMAD.WIDE.U32 R186, R237, R24, R18 ;  /* 0x00000018edba7225 */ /* 0x000fe200078e0012 */
[----:B------:R-:W-:Y:S02]  /*1ea0*/  ISETP.GT.AND P0, PT, R136, R108, PT ;  /* 0x0000006c8800720c */ /* 0x000fe40003f04270 */
[----:B------:R-:W-:Y:S01]  /*1eb0*/  LOP3.LUT R182, R182, 0xfffffe00, R13, 0xf8, !PT ;  /* 0xfffffe00b6b67812 */ /* 0x000fe200078ef80d */
[----:B------:R-:W-:Y:S01]  /*1ec0*/  IMAD.WIDE R12, R235, 0x40, R184 ;  /* 0x00000040eb0c7825 */ /* 0x000fe200078e02b8 */
[----:B------:R-:W-:-:S03]  /*1ed0*/  IADD3 R187, R187, R6, RZ ;  /* 0x00000006bbbb7210 */ /* 0x000fc60007ffe0ff */
[----:B------:R-:W-:Y:S01]  /*1ee0*/  IMAD.WIDE.U32 R8, R184, R64, R8 ;  /* 0x00000040b8087225 */ /* 0x000fe200078e0008 */
[----:B------:R-:W-:-:S03]  /*1ef0*/  LOP3.LUT R2, R68, 0xffffffe0, RZ, 0xc0, !PT ;  /* 0xffffffe044027812 */ /* 0x000fc600078ec0ff */
[----:B------:R-:W-:Y:S01]  /*1f00*/  IMAD R189, R13, R190, RZ ;  /* 0x000000be0dbd7224 */ /* 0x000fe200078e02ff */
[----:B------:R-:W-:Y:S01]  /*1f10*/  LEA R230, P1, R8, R14, 0x1 ;  /* 0x0000000e08e67211 */ /* 0x000fe200078208ff */
[----:B------:R-:W-:Y:S02]  /*1f20*/  IMAD.IADD R231, R9, 0x1, R231 ;  /* 0x0000000109e77824 */ /* 0x000fe400078e02e7 */
[C---:B------:R-:W-:Y:S02]  /*1f30*/  IMAD R189, R12.reuse, R191, R189 ;  /* 0x000000bf0cbd7224 */ /* 0x040fe400078e02bd */
[----:B------:R-:W-:Y:S01]  /*1f40*/  IMAD.WIDE.U32 R186, R12, R190, R186 ;  /* 0x000000be0cba7225 */ /* 0x000fe200078e00ba */
[----:B------:R-:W-:Y:S02]  /*1f50*/  LEA.HI.X R231, R8, R15, R231, 0x1, P1 ;  /* 0x0000000f08e77211 */ /* 0x000fe400008f0ce7 */
[----:B------:R-:W-:Y:S01]  /*1f60*/  @!P4 MOV R0, RZ ;  /* 0x000000ff0000c202 */ /* 0x000fe20000000f00 */
[----:B------:R-:W-:Y:S01]  /*1f70*/  IMAD.IADD R69, R53, 0x1, -R2 ;  /* 0x0000000135457824 */ /* 0x000fe200078e0a02 */
[----:B------:R-:W-:Y:S01]  /*1f80*/  SHF.R.S32.HI R68, RZ, 0x5, R68 ;  /* 0x00000005ff447819 */ /* 0x000fe20000011444 */
[----:B------:R-:W-:Y:S01]  /*1f90*/  IMAD.IADD R189, R187, 0x1, R189 ;  /* 0x00000001bbbd7824 */ /* 0x000fe200078e02bd */
[----:B------:R-:W-:Y:S05]  /*1fa0*/  @!P0 BRA `(.L_x_3783) ;  /* 0x0000b6a000008947 */ /* 0x000fea0003800000 */
[----:B------:R-:W2:Y:S04]  /*1fb0*/  LD.E.64 R218, [R132.64+0x128] ;  /* 0x0001280684da7980 */ /* 0x000ea8000c101b00 */
[----:B------:R-:W3:Y:S04]  /*1fc0*/  LD.E.64 R28, [R132.64+0x120] ;  /* 0x00012006841c7980 */ /* 0x000ee8000c101b00 */
[----:B------:R-:W4:Y:S04]  /*1fd0*/  LD.E.64 R202, [R132.64+0x130] ;  /* 0x0001300684ca7980 */ /* 0x000f28000c101b00 */
[----:B------:R-:W5:Y:S04]  /*1fe0*/  LD.E.64 R20, [R132.64+0x118] ;  /* 0x0001180684147980 */ /* 0x000f68000c101b00 */
[----:B------:R-:W4:Y:S04]  /*1ff0*/  LD.E.64 R24, [R132.64+0x140] ;  /* 0x0001400684187980 */ /* 0x000f28000c101b00 */
[----:B------:R-:W5:Y:S04]  /*2000*/  LD.E.64 R22, [R132.64+0x138] ;  /* 0x0001380684167980 */ /* 0x000f68000c101b00 */
[----:B------:R-:W5:Y:S04]  /*2010*/  LD.E R6, [R132.64+0xd0] ;  /* 0x0000d00684067980 */ /* 0x000f68000c101900 */
[----:B------:R-:W5:Y:S04]  /*2020*/  LD.E.64 R18, [R132.64+0x110] ;  /* 0x0001100684127980 */ /* 0x000f68000c101b00 */
[----:B------:R-:W5:Y:S04]  /*2030*/  LD.E.64 R8, [R132.64+0x108] ;  /* 0x0001080684087980 */ /* 0x000f68000c101b00 */
[----:B------:R-:W5:Y:S04]  /*2040*/  LD.E.64 R14, [R132.64+0x150] ;  /* 0x00015006840e7980 */ /* 0x000f68000c101b00 */
[----:B------:R-:W5:Y:S01]  /*2050*/  LD.E.64 R12, [R132.64+0x148] ;  /* 0x00014806840c7980 */ /* 0x000f62000c101b00 */
[----:B------:R-:W-:Y:S01]  /*2060*/  IMAD.IADD R0, R0, 0x1, R3 ;  /* 0x0000000100007824 */ /* 0x000fe200078e0203 */
[----:B------:R-:W-:Y:S01]  /*2070*/  IADD3 R97, P5, P4, R76, R76, R76 ;  /* 0x0000004c4c617210 */ /* 0x000fe20007cbe04c */
[----:B------:R-:W-:Y:S01]  /*2080*/  IMAD.WIDE.U32 R198, R66, 0xa0, RZ ;  /* 0x000000a042c67825 */ /* 0x000fe200078e00ff */
[----:B------:R-:W-:-:S02]  /*2090*/  SHF.L.U32 R106, R64, 0x5, RZ ;  /* 0x00000005406a7819 */ /* 0x000fc400000006ff */
[----:B------:R-:W-:Y:S01]  /*20a0*/  IADD3.X R96, R77, R77, R77, P5, P4 ;  /* 0x0000004d4d607210 */ /* 0x000fe20002fe844d */
[C---:B------:R-:W-:Y:S01]  /*20b0*/  IMAD.SHL.U32 R88, R66.reuse, 0x20, RZ ;  /* 0x0000002042587824 */ /* 0x040fe200078e00ff */
[C-C-:B------:R-:W-:Y:S01]  /*20c0*/  SHF.L.U64.HI R89, R66.reuse, 0x5, R67.reuse ;  /* 0x0000000542597819 */ /* 0x140fe20000010243 */
[C---:B------:R-:W-:Y:S01]  /*20d0*/  IMAD.SHL.U32 R85, R66.reuse, 0x40, RZ ;  /* 0x0000004042557824 */ /* 0x040fe200078e00ff */
[----:B------:R-:W-:Y:S01]  /*20e0*/  SHF.L.U64.HI R86, R66, 0x6, R67 ;  /* 0x0000000642567819 */ /* 0x000fe20000010243 */
[----:B------:R-:W-:Y:S01]  /*20f0*/  IMAD R81, R67, 0xe0, RZ ;  /* 0x000000e043517824 */ /* 0x000fe200078e02ff */
[----:B------:R-:W-:Y:S01]  /*2100*/  SHF.L.U64.HI R107, R64, 0x5, R65 ;  /* 0x00000005406b7819 */ /* 0x000fe20000010241 */
[----:B------:R-:W-:Y:S01]  /*2110*/  IMAD.WIDE.U32 R194, R66, 0xe0, RZ ;  /* 0x000000e042c27825 */ /* 0x000fe200078e00ff */
[----:B------:R-:W-:Y:S02]  /*2120*/  SHF.L.U64.HI R89, R88, 0x1, R89 ;  /* 0x0000000158597819 */ /* 0x000fe40000010259 */
[----:B------:R-:W-:Y:S01]  /*2130*/  SHF.L.U64.HI R86, R85, 0x1, R86 ;  /* 0x0000000155567819 */ /* 0x000fe20000010256 */
[C---:B------:R-:W-:Y:S01]  /*2140*/  IMAD R87, R67.reuse, 0x60, RZ ;  /* 0x0000006043577824 */ /* 0x040fe200078e02ff */
[C---:B------:R-:W-:Y:S01]  /*2150*/  IADD3 R181, R184.reuse, 0x10, RZ ;  /* 0x00000010b8b57810 */ /* 0x040fe20007ffe0ff */
[----:B------:R-:W-:Y:S01]  /*2160*/  IMAD R83, R67, 0xc0, RZ ;  /* 0x000000c043537824 */ /* 0x000fe200078e02ff */
[----:B------:R-:W-:Y:S01]  /*2170*/  IADD3 R180, R184, 0x20, RZ ;  /* 0x00000020b8b47810 */ /* 0x000fe20007ffe0ff */
[----:B------:R-:W-:Y:S01]  /*2180*/  IMAD.WIDE.U32 R200, R66, 0x60, RZ ;  /* 0x0000006042c87825 */ /* 0x000fe200078e00ff */
[----:B------:R-:W-:-:S02]  /*2190*/  IADD3 R179, R184, 0x30, RZ ;  /* 0x00000030b8b37810 */ /* 0x000fc40007ffe0ff */
[----:B------:R-:W-:Y:S01]  /*21a0*/  IADD3 R178, R184, 0x40, RZ ;  /* 0x00000040b8b27810 */ /* 0x000fe20007ffe0ff */
[----:B------:R-:W-:Y:S01]  /*21b0*/  IMAD.WIDE.U32 R196, R66, 0xc0, RZ ;  /* 0x000000c042c47825 */ /* 0x000fe200078e00ff */
[C---:B------:R-:W-:Y:S02]  /*21c0*/  IADD3 R177, R184.reuse, 0x50, RZ ;  /* 0x00000050b8b17810 */ /* 0x040fe40007ffe0ff */
[----:B------:R-:W-:Y:S01]  /*21d0*/  IADD3 R176, R184, 0x60, RZ ;  /* 0x00000060b8b07810 */ /* 0x000fe20007ffe0ff */
[----:B------:R-:W-:Y:S01]  /*21e0*/  IMAD.SHL.U32 R102, R64, 0x40, RZ ;  /* 0x0000004040667824 */ /* 0x000fe200078e00ff */
[----:B------:R-:W-:Y:S01]  /*21f0*/  IADD3 R174, R184, 0x70, RZ ;  /* 0x00000070b8ae7810 */ /* 0x000fe20007ffe0ff */
[----:B------:R-:W-:Y:S01]  /*2200*/  IMAD.MOV.U32 R144, RZ, RZ, R230 ;  /* 0x000000ffff907224 */ /* 0x000fe200078e00e6 */
[----:B------:R-:W-:Y:S01]  /*2210*/  SHF.L.U64.HI R103, R64, 0x6, R65 ;  /* 0x0000000640677819 */ /* 0x000fe20000010241 */
[----:B------:R-:W-:Y:S01]  /*2220*/  IMAD.MOV.U32 R147, RZ, RZ, R232 ;  /* 0x000000ffff937224 */ /* 0x000fe200078e00e8 */
[----:B------:R-:W-:Y:S01]  /*2230*/  MOV R145, R231 ;  /* 0x000000e700917202 */ /* 0x000fe20000000f00 */
[----:B------:R-:W-:Y:S01]  /*2240*/  IMAD.MOV.U32 R146, RZ, RZ, R233 ;  /* 0x000000ffff927224 */ /* 0x000fe200078e00e9 */
[----:B------:R-:W-:Y:S01]  /*2250*/  SHF.L.U32 R85, R85, 0x1, RZ ;  /* 0x0000000155557819 */ /* 0x000fe200000006ff */
[----:B------:R-:W-:Y:S01]  /*2260*/  IMAD.SHL.U32 R88, R88, 0x2, RZ ;  /* 0x0000000258587824 */ /* 0x000fe200078e00ff */
[----:B------:R-:W-:Y:S01]  /*2270*/  IADD3 R81, R195, R81, RZ ;  /* 0x00000051c3517210 */ /* 0x000fe20007ffe0ff */
[----:B------:R-:W-:-:S02]  /*2280*/  IMAD.IADD R87, R201, 0x1, R87 ;  /* 0x00000001c9577824 */ /* 0x000fc400078e0257 */
[----:B------:R-:W-:Y:S02]  /*2290*/  IMAD.IADD R83, R197, 0x1, R83 ;  /* 0x00000001c5537824 */ /* 0x000fe400078e0253 */
        /* <DEDUP_REMOVED lines=12> */
[----:B------:R-:W-:Y:S01]  /*2360*/  SHF.R.S32.HI R7, RZ, 0x1f, R3 ;  /* 0x0000001fff077819 */ /* 0x000fe20000011403 */
[----:B------:R-:W-:Y:S01]  /*2370*/  IMAD.IADD R29, R29, 0x1, R2 ;  /* 0x000000011d1d7824 */ /* 0x000fe200078e0202 */
[----:B------:R-:W-:Y:S01]  /*2380*/  IADD3.X R217, ~R111, RZ, R10, P1, P0 ;  /* 0x000000ff6fd97210 */ /* 0x000fe20000fe050a */
[----:B----4-:R-:W-:Y:S01]  /*2390*/  IMAD R11, R203, R3, RZ ;  /* 0x00000003cb0b7224 */ /* 0x010fe200078e02ff */
[C-C-:B------:R-:W-:Y:S01]  /*23a0*/  SHF.L.U64.HI R121, R202.reuse, 0x4, R203.reuse ;  /* 0x00000004ca797819 */ /* 0x140fe200000102cb */
[----:B-----5:R-:W-:Y:S01]  /*23b0*/  IMAD R21, R21, R239, RZ ;  /* 0x000000ef15157224 */ /* 0x020fe200078e02ff */
[----:B------:R-:W-:Y:S01]  /*23c0*/  SHF.L.U64.HI R123, R202, 0x5, R203 ;  /* 0x00000005ca7b7819 */ /* 0x000fe200000102cb */
[----:B------:R-:W-:Y:S01]  /*23d0*/  IMAD.WIDE.U32 R30, R218, 0x30, R216 ;  /* 0x00000030da1e7825 */ /* 0x000fe200078e00d8 */
[C---:B------:R-:W-:Y:S02]  /*23e0*/  SHF.L.U32 R124, R202.reuse, 0x5, RZ ;  /* 0x00000005ca7c7819 */ /* 0x040fe400000006ff */
[C---:B------:R-:W-:Y:S01]  /*23f0*/  SHF.L.U64.HI R126, R202.reuse, 0x6, R203 ;  /* 0x00000006ca7e7819 */ /* 0x040fe200000102cb */
[----:B------:R-:W-:Y:S01]  /*2400*/  IMAD R11, R202, R7, R11 ;  /* 0x00000007ca0b7224 */ /* 0x000fe200078e020b */
[----:B------:R-:W-:Y:S01]  /*2410*/  IADD3 R214, P0, -R112, R30, RZ ;  /* 0x0000001e70d67210 */ /* 0x000fe20007f1e1ff */
[----:B------:R-:W-:Y:S01]  /*2420*/  IMAD.WIDE.U32 R28, R202, R3, R28 ;  /* 0x00000003ca1c7225 */ /* 0x000fe200078e001c */
[----:B------:R-:W-:-:S02]  /*2430*/  LEA.HI R165, R6, R6, RZ, 0x1 ;  /* 0x0000000606a57211 */ /* 0x000fc400078f08ff */
[----:B------:R-:W-:Y:S01]  /*2440*/  IADD3.X R215, ~R111, R31, R116, P0, !PT ;  /* 0x0000001f6fd77210 */ /* 0x000fe200007fe574 */
[----:B------:R-:W-:Y:S01]  /*2450*/  IMAD.WIDE.U32 R26, R239, R20, R16 ;  /* 0x00000014ef1a7225 */ /* 0x000fe200078e0010 */
[----:B------:R-:W-:Y:S02]  /*2460*/  SHF.R.S32.HI R165, RZ, 0x1, R165 ;  /* 0x00000001ffa57819 */ /* 0x000fe400000114a5 */
[----:B------:R-:W-:Y:S01]  /*2470*/  SHF.L.U64.HI R123, R124, 0x1, R123 ;  /* 0x000000017c7b7819 */ /* 0x000fe2000001027b */
[----:B------:R-:W-:Y:S01]  /*2480*/  IMAD R10, R20, R80, R21 ;  /* 0x00000050140a7224 */ /* 0x000fe200078e0215 */
[----:B------:R-:W-:Y:S01]  /*2490*/  IADD3 R21, R29, R11, RZ ;  /* 0x0000000b1d157210 */ /* 0x000fe20007ffe0ff */
[----:B------:R-:W-:Y:S01]  /*24a0*/  IMAD R2, R219, R3, RZ ;  /* 0x00000003db027224 */ /* 0x000fe200078e02ff */
[----:B------:R-:W-:Y:S01]  /*24b0*/  SHF.L.U32 R171, R165, 0x6, RZ ;  /* 0x00000006a5ab7819 */ /* 0x000fe200000006ff */
[----:B------:R-:W-:Y:S01]  /*24c0*/  IMAD.IADD R27, R27, 0x1, R10 ;  /* 0x000000011b1b7824 */ /* 0x000fe200078e020a */
[----:B------:R-:W-:Y:S01]  /*24d0*/  SHF.L.U32 R124, R124, 0x1, RZ ;  /* 0x000000017c7c7819 */ /* 0x000fe200000006ff */
[----:B------:R-:W-:Y:S01]  /*24e0*/  IMAD.WIDE.U32 R10, R218, 0x30, R214 ;  /* 0x00000030da0a7825 */ /* 0x000fe200078e00d6 */
[----:B------:R-:W-:-:S03]  /*24f0*/  SHF.R.S32.HI R156, RZ, 0x1f, R171 ;  /* 0x0000001fff9c7819 */ /* 0x000fc600000114ab */
[----:B------:R-:W-:Y:S01]  /*2500*/  IMAD R2, R218, R7, R2 ;  /* 0x00000007da027224 */ /* 0x000fe200078e0202 */
[----:B------:R-:W-:Y:S01]  /*2510*/  IADD3 R212, P0, -R112, R10, RZ ;  /* 0x0000000a70d47210 */ /* 0x000fe20007f1e1ff */
[----:B------:R-:W-:Y:S01]  /*2520*/  IMAD.WIDE.U32 R26, R218, R3, R26 ;  /* 0x00000003da1a7225 */ /* 0x000fe200078e001a */
[----:B------:R-:W-:Y:S02]  /*2530*/  SHF.R.S32.HI R7, RZ, 0x1f, R82 ;  /* 0x0000001fff077819 */ /* 0x000fe40000011452 */
[----:B------:R-:W-:Y:S01]  /*2540*/  IADD3.X R213, ~R111, R116, R11, P0, !PT ;  /* 0x000000746fd57210 */ /* 0x000fe200007fe50b */
[----:B------:R-:W-:Y:S01]  /*2550*/  IMAD.MOV.U32 R20, RZ, RZ, R28 ;  /* 0x000000ffff147224 */ /* 0x000fe200078e001c */
[----:B------:R-:W-:Y:S01]  /*2560*/  IADD3 R3, P0, -R82, R184, RZ ;  /* 0x000000b852037210 */ /* 0x000fe20007f1e1ff */
[----:B------:R-:W-:Y:S01]  /*2570*/  IMAD R10, R25, R4, RZ ;  /* 0x00000004190a7224 */ /* 0x000fe200078e02ff */
        /* <DEDUP_REMOVED lines=37> */
[----:B------:R-:W-:Y:S01]  /*27d0*/  IMAD.SHL.U32 R122, R202, 0x10, RZ ;  /* 0x00000010ca7a7824 */ /* 0x000fe200078e00ff */
[----:B------:R-:W-:Y:S01]  /*27e0*/  LEA.HI.X.SX32 R143, R4, R143, 0x1, P2 ;  /* 0x0000008f048f7211 */ /* 0x000fe200010f0eff */
[----:B------:R-:W-:Y:S01]  /*27f0*/  IMAD.IADD R84, R199, 0x1, R3 ;  /* 0x00000001c7547824 */ /* 0x000fe200078e0203 */
[----:B------:R-:W-:Y:S01]  /*2800*/  SHF.L.U32 R10, R2, 0x1, RZ ;  /* 0x00000001020a7819 */ /* 0x000fe200000006ff */
[----:B------:R-:W-:Y:S01]  /*2810*/  IMAD.SHL.U32 R127, R202, 0x40, RZ ;  /* 0x00000040ca7f7824 */ /* 0x000fe200078e00ff */
[----:B------:R-:W-:Y:S01]  /*2820*/  IADD3.X R116, ~R111, R116, R21, P1, !PT ;  /* 0x000000746f747210 */ /* 0x000fe20000ffe515 */
[C---:B------:R-:W-:Y:S01]  /*2830*/  IMAD.SHL.U32 R175, R165.reuse, 0x20, RZ ;  /* 0x00000020a5af7824 */ /* 0x040fe200078e00ff */
[----:B------:R-:W-:Y:S01]  /*2840*/  SHF.L.U64.HI R143, R0, 0x1, R143 ;  /* 0x00000001008f7819 */ /* 0x000fe2000001028f */
[C---:B------:R-:W-:Y:S01]  /*2850*/  IMAD R173, R165.reuse, 0x30, RZ ;  /* 0x00000030a5ad7824 */ /* 0x040fe200078e02ff */
[----:B------:R-:W-:Y:S01]  /*2860*/  IADD3 R140, P3, R14, R142, RZ ;  /* 0x0000008e0e8c7210 */ /* 0x000fe20007f7e0ff */
[C---:B------:R-:W-:Y:S01]  /*2870*/  IMAD R169, R165.reuse, 0x50, RZ ;  /* 0x00000050a5a97824 */ /* 0x040fe200078e02ff */
        /* <DEDUP_REMOVED lines=10> */
[----:B------:R-:W-:Y:S01]  /*2920*/  IADD3 R99, P2, R97, 0x40, RZ ;  /* 0x0000004061637810 */ /* 0x000fe20007f5e0ff */
        /* <DEDUP_REMOVED lines=8> */
[----:B------:R-:W-:Y:S01]  /*29b0*/  IMAD.WIDE.U32 R208, R202, 0x60, RZ ;  /* 0x00000060cad07825 */ /* 0x000fe200078e00ff */
[----:B------:R-:W-:-:S02]  /*29c0*/  IADD3.X R96, R96, RZ, R77, P1, P0 ;  /* 0x000000ff60607210 */ /* 0x000fc40000fe044d */
[C---:B------:R-:W-:Y:S01]  /*29d0*/  IADD3 R95, P0, R76.reuse, R97, RZ ;  /* 0x000000614c5f7210 */ /* 0x040fe20007f1e0ff */
[----:B------:R-:W-:Y:S01]  /*29e0*/  IMAD.IADD R166, R183, 0x1, R168 ;  /* 0x00000001b7a67824 */ /* 0x000fe200078e02a8 */
[----:B------:R-:W-:Y:S01]  /*29f0*/  IADD3 R105, P3, R76, 0x40, RZ ;  /* 0x000000404c697810 */ /* 0x000fe20007f7e0ff */
[----:B------:R-:W-:Y:S01]  /*2a00*/  IMAD.WIDE.U32 R206, R202, 0xa0, RZ ;  /* 0x000000a0cace7825 */ /* 0x000fe200078e00ff */
[----:B------:R-:W-:Y:S02]  /*2a10*/  IADD3.X R94, R77, R96, RZ, P0, !PT ;  /* 0x000000604d5e7210 */ /* 0x000fe400007fe4ff */
[----:B------:R-:W-:Y:S01]  /*2a20*/  IADD3 R93, P0, R76, R95, RZ ;  /* 0x0000005f4c5d7210 */ /* 0x000fe20007f1e0ff */
[----:B------:R-:W-:Y:S01]  /*2a30*/  IMAD.X R104, RZ, RZ, R77, P3 ;  /* 0x000000ffff687224 */ /* 0x000fe200018e064d */
[----:B------:R-:W-:Y:S01]  /*2a40*/  IADD3 R164, R183, R166, RZ ;  /* 0x000000a6b7a47210 */ /* 0x000fe20007ffe0ff */
[----:B------:R-:W-:Y:S01]  /*2a50*/  IMAD.WIDE.U32 R204, R202, 0xc0, RZ ;  /* 0x000000c0cacc7825 */ /* 0x000fe200078e00ff */
[----:B------:R-:W-:-:S02]  /*2a60*/  IADD3 R117, P1, R115, R110, RZ ;  /* 0x0000006e73757210 */ /* 0x000fc40007f3e0ff */
[----:B------:R-:W-:Y:S01]  /*2a70*/  IADD3 R101, P3, R106, 0x40, RZ ;  /* 0x000000406a657810 */ /* 0x000fe20007f7e0ff */
[----:B------:R-:W-:Y:S01]  /*2a80*/  IMAD.X R92, R77, 0x1, R94, P0 ;  /* 0x000000014d5c7824 */ /* 0x000fe200000e065e */
[----:B------:R-:W-:Y:S01]  /*2a90*/  IADD3 R91, P0, R76, R93, RZ ;  /* 0x0000005d4c5b7210 */ /* 0x000fe20007f1e0ff */
[----:B------:R-:W-:Y:S01]  /*2aa0*/  IMAD.IADD R163, R183, 0x1, R164 ;  /* 0x00000001b7a37824 */ /* 0x000fe200078e02a4 */
[----:B------:R-:W-:Y:S01]  /*2ab0*/  IADD3.X R118, R116, R109, RZ, P1, !PT ;  /* 0x0000006d74767210 */ /* 0x000fe20000ffe4ff */
[----:B------:R-:W-:Y:S01]  /*2ac0*/  IMAD R165, R165, 0x70, RZ ;  /* 0x00000070a5a57824 */ /* 0x000fe200078e02ff */
[----:B------:R-:W-:Y:S01]  /*2ad0*/  SHF.L.U64.HI R121, R122, 0x1, R121 ;  /* 0x000000017a797819 */ /* 0x000fe20000010279 */
[----:B------:R-:W-:Y:S01]  /*2ae0*/  IMAD.X R90, R77, 0x1, R92, P0 ;  /* 0x000000014d5a7824 */ /* 0x000fe200000e065c */
[----:B------:R-:W-:Y:S01]  /*2af0*/  IADD3 R120, P0, R117, R110, RZ ;  /* 0x0000006e75787210 */ /* 0x000fe20007f1e0ff */
[----:B------:R-:W-:Y:S01]  /*2b00*/  IMAD.IADD R162, R183, 0x1, R163 ;  /* 0x00000001b7a27824 */ /* 0x000fe200078e02a3 */
[----:B------:R-:W-:Y:S01]  /*2b10*/  SHF.L.U64.HI R126, R127, 0x1, R126 ;  /* 0x000000017f7e7819 */ /* 0x000fe2000001027e */
[----:B------:R-:W-:Y:S01]  /*2b20*/  IMAD.WIDE.U32 R202, R202, 0xe0, RZ ;  /* 0x000000e0caca7825 */ /* 0x000fe200078e00ff */
[----:B------:R-:W-:-:S02]  /*2b30*/  IADD3 R12, R16, 0x40, RZ ;  /* 0x00000040100c7810 */ /* 0x000fc40007ffe0ff */
[----:B------:R-:W-:Y:S01]  /*2b40*/  IADD3 R128, R207, R5, RZ ;  /* 0x00000005cf807210 */ /* 0x000fe20007ffe0ff */
        /* <DEDUP_REMOVED lines=21> */
[----:B------:R-:W-:Y:S02]  /*2ca0*/  SHF.R.S32.HI R148, RZ, 0x1f, R162 ;  /* 0x0000001fff947819 */ /* 0x000fe400000114a2 */
.L_x_3855:
[----:B------:R-:W-:Y:S01]  /*2cb0*/  IMAD.SHL.U32 R14, R11, 0x80, RZ ;  /* 0x000000800b0e7824 */ /* 0x000fe200078e00ff */
[----:B------:R-:W-:Y:S01]  /*2cc0*/  BSSY B2, `(.L_x_3784) ;  /* 0x0000a2f000027945 */ /* 0x000fe20003800000 */
[----:B------:R-:W-:Y:S03]  /*2cd0*/  IMAD.MOV.U32 R135, RZ, RZ, R131 ;  /* 0x000000ffff877224 */ /* 0x000fe600078e0083 */
[----:B------:R-:W-:Y:S05]  /*2ce0*/  IADD3 R13, R14, -0x80, RZ ;  /* 0xffffff800e0d7810 */ /* 0x000fea0007ffe0ff */
[--C-:B------:R-:W-:Y:S02]  /*2cf0*/  IMAD.IADD R223, R70, 0x1, -R13.reuse ;  /* 0x0000000146df7824 */ /* 0x100fe400078e0a0d */
[----:B------:R-:W-:Y:S03]  /*2d00*/  IMAD.IADD R221, R82, 0x1, -R13 ;  /* 0x0000000152dd7824 */ /* 0x000fe600078e0a0d */
[CC--:B------:R-:W-:Y:S02]  /*2d10*/  ISETP.GE.AND P2, PT, R184.reuse, R223.reuse, PT ;  /* 0x000000dfb800720c */ /* 0x0c0fe40003f46270 */
[C---:B------:R-:W-:Y:S02]  /*2d20*/  ISETP.GE.AND P0, PT, R181.reuse, R223, PT ;  /* 0x000000dfb500720c */ /* 0x040fe40003f06270 */
[-C--:B------:R-:W-:Y:S02]  /*2d30*/  ISETP.GE.AND P2, PT, R184, R221.reuse, !P2 ;  /* 0x000000ddb800720c */ /* 0x080fe40005746270 */
[----:B------:R-:W-:Y:S11]  /*2d40*/  ISETP.GE.AND P0, PT, R181, R221, !P0 ;  /* 0x000000ddb500720c */ /* 0x000ff60004706270 */
[----:B-1----:R-:W2:Y:S01]  /*2d50*/  @P2 LD.E.128 R20, [R134.64] ;  /* 0x0000000686142980 */ /* 0x002ea2000c101d00 */
[----:B------:R-:W-:Y:S01]  /*2d60*/  @P2 IMAD.MOV.U32 R2, RZ, RZ, R147 ;  /* 0x000000ffff022224 */ /* 0x000fe200078e0093 */
[----:B------:R-:W-:Y:S01]  /*2d70*/  @P0 IADD3 R18, P1, R134, R122, RZ ;  /* 0x0000007a86120210 */ /* 0x000fe20007f3e0ff */
[----:B------:R-:W-:Y:S04]  /*2d80*/  @P2 IMAD.MOV.U32 R3, RZ, RZ, R146 ;  /* 0x000000ffff032224 */ /* 0x000fe800078e0092 */
[C---:B------:R-:W-:Y:S01]  /*2d90*/  @P0 IMAD.X R19, R131.reuse, 0x1, R121, P1 ;  /* 0x0000000183130824 */ /* 0x040fe200008e0679 */
        /* <DEDUP_REMOVED lines=128> */
[----:B------:R-:W-:Y:S02]  /*35a0*/  @!P0 FFMA.FTZ R40, R32, R19, -R40 ;  /* 0x0000001320288223 */ /* 0x000fe40000010828 */
[----:B------:R-:W-:Y:S01]  /*35b0*/  @!P0 FFMA.FTZ R4, R37, R32, R4 ;  /* 0x0000002025048223 */ /* 0x000fe20000010004 */
[----:B------:R-:W-:Y:S01]  /*35c0*/  @!P0 F2FP.BF16.PACK_AB R42, R2, R41 ;  /* 0x00000029022a823e */ /* 0x000fe200000010ff */
[----:B------:R-:W-:Y:S02]  /*35d0*/  @!P0 FFMA.FTZ R38, R35, R18, -R38 ;  /* 0x0000001223268223 */ /* 0x000fe40000010826 */
[----:B------:R-:W-:Y:S01]  /*35e0*/  @!P0 IMAD.MOV.U32 R24, RZ, RZ, R39 ;  /* 0x000000ffff188224 */ /* 0x000fe200078e0027 */
[----:B------:R-:W-:Y:S02]  /*35f0*/  @!P0 F2FP.BF16.PACK_AB R41, R4, R40 ;  /* 0x000000280429823e */ /* 0x000fe400000010ff */
[----:B------:R-:W-:Y:S02]  /*3600*/  @!P0 F2FP.BF16.PACK_AB R38, R3, R38 ;  /* 0x000000260326823e */ /* 0x000fe400000010ff */
[----:B------:R-:W-:Y:S01]  /*3610*/  @!P0 MOV R25, R42 ;  /* 0x0000002a00198202 */ /* 0x000fe20000000f00 */
[----:B------:R-:W-:Y:S01]  /*3620*/  @!P0 IMAD.MOV.U32 R27, RZ, RZ, R41 ;  /* 0x000000ffff1b8224 */ /* 0x000fe200078e0029 */
[----:B------:R-:W-:Y:S05]  /*3630*/  @!P0 MOV R26, R38 ;  /* 0x00000026001a8202 */ /* 0x000fea0000000f00 */
[----:B------:R1:W-:Y:S08]  /*3640*/  ST.E.128 [R144.64], R24 ;  /* 0x0000001890007985 */ /* 0x0003f0000c101d06 */
[----:B------:R-:W2:Y:S08]  /*3650*/  LD.E.128 R20, [R138.64+0x80] ;  /* 0x000080068a147980 */ /* 0x000eb0000c101d00 */
[----:B------:R-:W3:Y:S06]  /*3660*/  @!P1 LD.E.64 R18, [R8.64+0x40] ;  /* 0x0000400608129980 */ /* 0x000eec000c101b00 */
[----:B------:R-:W4:Y:S01]  /*3670*/  @!P1 LD.E.64 R36, [R50.64+0x40] ;  /* 0x0000400632249980 */ /* 0x000f22000c101b00 */
[----:B--2---:R-:W-:Y:S01]  /*3680*/  @!P1 LOP3.LUT R30, R20, 0xffff0000, RZ, 0xc0, !PT ;  /* 0xffff0000141e9812 */ /* 0x004fe200078ec0ff */
[----:B------:R-:W-:Y:S01]  /*3690*/  @!P1 IMAD.U32 R35, R22, 0x10000, RZ ;  /* 0x0001000016239824 */ /* 0x000fe200078e00ff */
[----:B------:R-:W-:Y:S02]  /*36a0*/  @!P1 SHF.L.U32 R32, R20, 0x10, RZ ;  /* 0x0000001014209819 */ /* 0x000fe400000006ff */
[----:B-1----:R-:W-:Y:S02]  /*36b0*/  @!P1 LOP3.LUT R25, R21, 0xffff0000, RZ, 0xc0, !PT ;  /* 0xffff000015199812 */ /* 0x002fe400078ec0ff */
[----:B------:R-:W-:Y:S01]  /*36c0*/  @!P1 LOP3.LUT R27, R22, 0xffff0000, RZ, 0xc0, !PT ;  /* 0xffff0000161b9812 */ /* 0x000fe200078ec0ff */
[C---:B---3--:R-:W-:Y:S01]  /*36d0*/  @!P1 IMAD.U32 R29, R18.reuse, 0x10000, RZ ;  /* 0x00010000121d9824 */ /* 0x048fe200078e00ff */
[----:B------:R-:W-:Y:S02]  /*36e0*/  @!P1 LOP3.LUT R24, R23, 0xffff0000, RZ, 0xc0, !PT ;  /* 0xffff000017189812 */ /* 0x000fe400078ec0ff */
[----:B------:R-:W-:Y:S01]  /*36f0*/  @!P1 LOP3.LUT R28, R18, 0xffff0000, RZ, 0xc0, !PT ;  /* 0xffff0000121c9812 */ /* 0x000fe200078ec0ff */
[----:B------:R-:W-:Y:S01]  /*3700*/  @!P1 FMUL.FTZ R5, R30, R29 ;  /* 0x0000001d1e059220 */ /* 0x000fe20000410000 */
[----:B------:R-:W-:Y:S01]  /*3710*/  @!P1 SHF.L.U32 R18, R19, 0x10, RZ ;  /* 0x0000001013129819 */ /* 0x000fe200000006ff */
[----:B----4-:R-:W-:Y:S01]  /*3720*/  @!P1 IMAD.U32 R34, R37, 0x10000, RZ ;  /* 0x0001000025229824 */ /* 0x010fe200078e00ff */
[C---:B------:R-:W-:Y:S01]  /*3730*/  @!P1 SHF.L.U32 R31, R36.reuse, 0x10, RZ ;  /* 0x00000010241f9819 */ /* 0x040fe200000006ff */
[----:B------:R-:W-:Y:S01]  /*3740*/  @!P1 FMUL.FTZ R6, R25, R28 ;  /* 0x0000001c19069220 */ /* 0x000fe20000410000 */
[----:B------:R-:W-:Y:S01]  /*3750*/  @!P1 LOP3.LUT R33, R36, 0xffff0000, RZ, 0xc0, !PT ;  /* 0xffff000024219812 */ /* 0x000fe200078ec0ff */
[----:B------:R-:W-:Y:S01]  /*3760*/  @!P1 FMUL.FTZ R7, R27, R18 ;  /* 0x000000121b079220 */ /* 0x000fe20000410000 */
[----:B------:R-:W-:Y:S01]  /*3770*/  @!P1 LOP3.LUT R19, R19, 0xffff0000, RZ, 0xc0, !PT ;  /* 0xffff000013139812 */ /* 0x000fe200078ec0ff */
[----:B------:R-:W-:Y:S01]  /*3780*/  @!P1 FMUL.FTZ R38, R30, R31 ;  /* 0x0000001f1e269220 */ /* 0x000fe20000410000 */
[----:B------:R-:W-:Y:S01]  /*3790*/  @!P1 LOP3.LUT R37, R37, 0xffff0000, RZ, 0xc0, !PT ;  /* 0xffff000025259812 */ /* 0x000fe200078ec0ff */
[----:B------:R-:W-:Y:S01]  /*37a0*/  @!P1 FFMA.FTZ R5, R31, R32, R5 ;  /* 0x000000201f059223 */ /* 0x000fe20000010005 */
[----:B------:R-:W-:Y:S01]  /*37b0*/  @!P1 SHF.L.U32 R31, R21, 0x10, RZ ;  /* 0x00000010151f9819 */ /* 0x000fe200000006ff */
[----:B------:R-:W-:Y:S01]  /*37c0*/  @!P1 FFMA.FTZ R38, R32, R29, -R38 ;  /* 0x0000001d20269223 */ /* 0x000fe20000010826 */
[----:B------:R-:W-:Y:S01]  /*37d0*/  @!P1 SHF.L.U32 R32, R23, 0x10, RZ ;  /* 0x0000001017209819 */ /* 0x000fe200000006ff */
[----:B------:R-:W-:Y:S02]  /*37e0*/  @!P1 FMUL.FTZ R39, R25, R33 ;  /* 0x0000002119279220 */ /* 0x000fe40000410000 */
[----:B------:R-:W-:Y:S01]  /*37f0*/  @!P1 FMUL.FTZ R40, R27, R34 ;  /* 0x000000221b289220 */ /* 0x000fe20000410000 */
[----:B------:R-:W-:Y:S01]  /*3800*/  @!P1 F2FP.BF16.PACK_AB R38, R5, R38 ;  /* 0x000000260526923e */ /* 0x000fe200000010ff */
[C---:B------:R-:W-:Y:S02]  /*3810*/  @!P1 FMUL.FTZ R41, R24.reuse, R37 ;  /* 0x0000002518299220 */ /* 0x040fe40000410000 */
[----:B------:R-:W-:Y:S01]  /*3820*/  @!P1 FMUL.FTZ R8, R24, R19 ;  /* 0x0000001318089220 */ /* 0x000fe20000410000 */
[----:B------:R-:W-:Y:S01]  /*3830*/  @!P1 MOV R20, R38 ;  /* 0x0000002600149202 */ /* 0x000fe20000000f00 */
        /* <DEDUP_REMOVED lines=13> */
.L_x_3788:
[----:B------:R-:W-:Y:S05]  /*3910*/  BSYNC B0 ;  /* 0x0000000000007941 */ /* 0x000fea0003800000 */
.L_x_3787:
        /* <DEDUP_REMOVED lines=16> */
[----:B------:R-:W-:Y:S02]  /*3a20*/  LEA R48, P2, R216, R138, 0x1 ;  /* 0x0000008ad8307211 */ /* 0x000fe400078408ff */
[----:B------:R-:W-:Y:S01]  /*3a30*/  LEA R54, P3, R76, R144, 0x1 ;  /* 0x000000904c367211 */ /* 0x000fe200078608ff */
        /* <DEDUP_REMOVED lines=52> */
[C---:B------:R-:W-:Y:S01]  /*3d80*/  @!P1 IMAD.U32 R37, R22.reuse, 0x10000, RZ ;  /* 0x0001000016259824 */ /* 0x040fe200078e00ff */
[----:B-1----:R-:W-:Y:S02]  /*3d90*/  @!P1 LOP3.LUT R25, R21, 0xffff0000, RZ, 0xc0, !PT ;  /* 0xffff000015199812 */ /* 0x002fe400078ec0ff */
[----:B------:R-:W-:Y:S02]  /*3da0*/  @!P1 LOP3.LUT R27, R22, 0xffff0000, RZ, 0xc0, !PT ;  /* 0xffff0000161b9812 */ /* 0x000fe400078ec0ff */
[----:B------:R-:W-:Y:S01]  /*3db0*/  @!P1 LOP3.LUT R24, R23, 0xffff0000, RZ, 0xc0, !PT ;  /* 0xffff000017189812 */ /* 0x000fe200078ec0ff */
[C---:B---3--:R-:W-:Y:S01]  /*3dc0*/  @!P1 IMAD.U32 R31, R18.reuse, 0x10000, RZ ;  /* 0x00010000121f9824 */ /* 0x048fe200078e00ff */
[----:B------:R-:W-:Y:S02]  /*3dd0*/  @!P1 LOP3.LUT R30, R18, 0xffff0000, RZ, 0xc0, !PT ;  /* 0xffff0000121e9812 */ /* 0x000fe400078ec0ff */
[C---:B------:R-:W-:Y:S01]  /*3de0*/  @!P1 SHF.L.U32 R18, R19.reuse, 0x10, RZ ;  /* 0x0000001013129819 */ /* 0x040fe200000006ff */
[----:B------:R-:W-:Y:S01]  /*3df0*/  @!P1 FMUL.FTZ R5, R32, R31 ;  /* 0x0000001f20059220 */ /* 0x000fe20000410000 */
[----:B------:R-:W-:Y:S01]  /*3e00*/  @!P1 LOP3.LUT R19, R19, 0xffff0000, RZ, 0xc0, !PT ;  /* 0xffff000013139812 */ /* 0x000fe200078ec0ff */
[C---:B----4-:R-:W-:Y:S01]  /*3e10*/  @!P1 IMAD.U32 R33, R38.reuse, 0x10000, RZ ;  /* 0x0001000026219824 */ /* 0x050fe200078e00ff */
[----:B------:R-:W-:Y:S01]  /*3e20*/  @!P1 SHF.L.U32 R36, R39, 0x10, RZ ;  /* 0x0000001027249819 */ /* 0x000fe200000006ff */
[----:B------:R-:W-:Y:S01]  /*3e30*/  @!P1 FMUL.FTZ R6, R25, R30 ;  /* 0x0000001e19069220 */ /* 0x000fe20000410000 */
[----:B------:R-:W-:Y:S01]  /*3e40*/  @!P1 LOP3.LUT R35, R38, 0xffff0000, RZ, 0xc0, !PT ;  /* 0xffff000026239812 */ /* 0x000fe200078ec0ff */
[----:B------:R-:W-:Y:S01]  /*3e50*/  @!P1 FMUL.FTZ R42, R32, R33 ;  /* 0x00000021202a9220 */ /* 0x000fe20000410000 */
[----:B------:R-:W-:Y:S01]  /*3e60*/  @!P1 LOP3.LUT R39, R39, 0xffff0000, RZ, 0xc0, !PT ;  /* 0xffff000027279812 */ /* 0x000fe200078ec0ff */
[----:B------:R-:W-:Y:S01]  /*3e70*/  @!P1 FFMA.FTZ R5, R33, R34, R5 ;  /* 0x0000002221059223 */ /* 0x000fe20000010005 */
[----:B------:R-:W-:Y:S01]  /*3e80*/  @!P1 SHF.L.U32 R33, R21, 0x10, RZ ;  /* 0x0000001015219819 */ /* 0x000fe200000006ff */
[----:B------:R-:W-:Y:S02]  /*3e90*/  @!P1 FMUL.FTZ R7, R27, R18 ;  /* 0x000000121b079220 */ /* 0x000fe40000410000 */
[----:B------:R-:W-:Y:S01]  /*3ea0*/  @!P1 FFMA.FTZ R42, R34, R31, -R42 ;  /* 0x0000001f222a9223 */ /* 0x000fe2000001082a */
[----:B------:R-:W-:Y:S01]  /*3eb0*/  @!P1 SHF.L.U32 R34, R23, 0x10, RZ ;  /* 0x0000001017229819 */ /* 0x000fe200000006ff */
[----:B------:R-:W-:Y:S02]  /*3ec0*/  @!P1 FMUL.FTZ R44, R27, R36 ;  /* 0x000000241b2c9220 */ /* 0x000fe40000410000 */
        /* <DEDUP_REMOVED lines=18> */
.L_x_3790:
[----:B------:R-:W-:Y:S05]  /*3ff0*/  BSYNC B0 ;  /* 0x0000000000007941 */ /* 0x000fea0003800000 */
.L_x_3789:
        /* <DEDUP_REMOVED lines=109> */
.L_x_3792:
[----:B------:R-:W-:Y:S05]  /*46d0*/  BSYNC B0 ;  /* 0x0000000000007941 */ /* 0x000fea0003800000 */
.L_x_3791:
        /* <DEDUP_REMOVED lines=74> */
[C---:B------:R-:W-:Y:S01]  /*4b80*/  @!P1 IMAD.U32 R37, R22.reuse, 0x10000, RZ ;  /* 0x0001000016259824 */ /* 0x040fe200078e00ff */
[----:B-1----:R-:W-:Y:S02]  /*4b90*/  @!P1 LOP3.LUT R25, R21, 0xffff0000, RZ, 0xc0, !PT ;  /* 0xffff000015199812 */ /* 0x002fe400078ec0ff */
[----:B------:R-:W-:Y:S02]  /*4ba0*/  @!P1 LOP3.LUT R27, R22, 0xffff0000, RZ, 0xc0, !PT ;  /* 0xffff0000161b9812 */ /* 0x000fe400078ec0ff */
        /* <DEDUP_REMOVED lines=36> */
.L_x_3794:
[----:B------:R-:W-:Y:S05]  /*4df0*/  BSYNC B0 ;  /* 0x0000000000007941 */ /* 0x000fea0003800000 */
.L_x_3793:
        /* <DEDUP_REMOVED lines=109> */
.L_x_3796:
[----:B------:R-:W-:Y:S05]  /*54d0*/  BSYNC B0 ;  /* 0x0000000000007941 */ /* 0x000fea0003800000 */
.L_x_3795:
        /* <DEDUP_REMOVED lines=113> */
.L_x_3798:
[----:B------:R-:W-:Y:S05]  /*5bf0*/  BSYNC B0 ;  /* 0x0000000000007941 */ /* 0x000fea0003800000 */
.L_x_3797:
        /* <DEDUP_REMOVED lines=113> */
.L_x_3800:
[----:B------:R-:W-:Y:S05]  /*6310*/  BSYNC B0 ;  /* 0x0000000000007941 */ /* 0x000fea0003800000 */
.L_x_3799:
        /* <DEDUP_REMOVED lines=74> */
[----:B-1----:R-:W-:Y:S02]  /*67c0*/  @!P1 LOP3.LUT R21, R25, 0xffff0000, RZ, 0xc0, !PT ;  /* 0xffff000019159812 */ /* 0x002fe400078ec0ff */
[----:B------:R-:W-:Y:S02]  /*67d0*/  @!P1 LOP3.LUT R22, R26, 0xffff0000, RZ, 0xc0, !PT ;  /* 0xffff00001a169812 */ /* 0x000fe400078ec0ff */
[----:B------:R-:W-:Y:S01]  /*67e0*/  @!P1 LOP3.LUT R20, R27, 0xffff0000, RZ, 0xc0, !PT ;  /* 0xffff00001b149812 */ /* 0x000fe200078ec0ff */
        /* <DEDUP_REMOVED lines=10> */
[C---:B------:R-:W-:Y:S01]  /*6890*/  @!P1 SHF.L.U32 R35, R37.reuse, 0x10, RZ ;  /* 0x0000001025239819 */ /* 0x040fe200000006ff */
[----:B------:R-:W-:Y:S01]  /*68a0*/  @!P1 FFMA.FTZ R5, R32, R33, R5 ;  /* 0x0000002120059223 */ /* 0x000fe20000010005 */
[----:B------:R-:W-:Y:S01]  /*68b0*/  @!P1 LOP3.LUT R37, R37, 0xffff0000, RZ, 0xc0, !PT ;  /* 0xffff000025259812 */ /* 0x000fe200078ec0ff */
[----:B------:R-:W-:Y:S01]  /*68c0*/  @!P1 FFMA.FTZ R40, R33, R30, -R40 ;  /* 0x0000001e21289223 */ /* 0x000fe20000010828 */
[----:B------:R-:W-:Y:S01]  /*68d0*/  @!P1 SHF.L.U32 R33, R25, 0x10, RZ ;  /* 0x0000001019219819 */ /* 0x000fe200000006ff */
[----:B------:R-:W-:Y:S02]  /*68e0*/  @!P1 IMAD.U32 R32, R26, 0x10000, RZ ;  /* 0x000100001a209824 */ /* 0x000fe400078e00ff */
[C---:B------:R-:W-:Y:S01]  /*68f0*/  @!P1 FMUL.FTZ R7, R22.reuse, R15 ;  /* 0x0000000f16079220 */ /* 0x040fe20000410000 */
[----:B------:R-:W-:Y:S01]  /*6900*/  @!P1 F2FP.BF16.PACK_AB R40, R5, R40 ;  /* 0x000000280528923e */ /* 0x000fe200000010ff */
[----:B------:R-:W-:Y:S02]  /*6910*/  @!P1 FMUL.FTZ R41, R21, R34 ;  /* 0x0000002215299220 */ /* 0x000fe40000410000 */
[----:B------:R-:W-:Y:S01]  /*6920*/  @!P1 FMUL.FTZ R42, R22, R35 ;  /* 0x00000023162a9220 */ /* 0x000fe20000410000 */
[----:B------:R-:W-:Y:S01]  /*6930*/  @!P1 MOV R24, R40 ;  /* 0x0000002800189202 */ /* 0x000fe20000000f00 */
        /* <DEDUP_REMOVED lines=15> */
.L_x_3802:
[----:B------:R-:W-:Y:S05]  /*6a30*/  BSYNC B0 ;  /* 0x0000000000007941 */ /* 0x000fea0003800000 */
.L_x_3801:
        /* <DEDUP_REMOVED lines=9> */
.L_x_3786:
        /* <DEDUP_REMOVED lines=8> */
[----:B------:R-:W-:Y:S01]  /*6b50*/  IMAD.MOV.U32 R135, RZ, RZ, RZ ;  /* 0x000000ffff877224 */ /* 0x000fe200078e00ff */
[----:B------:R-:W-:Y:S01]  /*6b60*/  MOV R61, RZ ;  /* 0x000000ff003d7202 */ /* 0x000fe20000000f00 */
[----:B-----5:R-:W-:Y:S01]  /*6b70*/  IMAD.U32 R35, R44, 0x10000, RZ ;  /* 0x000100002c237824 */ /* 0x020fe200078e00ff */
[----:B------:R-:W-:Y:S01]  /*6b80*/  SHF.R.S32.HI R225, RZ, 0x1, R225 ;  /* 0x00000001ffe17819 */ /* 0x000fe200000114e1 */
[----:B------:R-:W-:Y:S01]  /*6b90*/  IMAD.U32 R42, R46, 0x10000, RZ ;  /* 0x000100002e2a7824 */ /* 0x000fe200078e00ff */
        /* <DEDUP_REMOVED lines=8> */
[--C-:B------:R-:W-:Y:S01]  /*6c20*/  @P1 IMAD.MOV R63, RZ, RZ, -R225.reuse ;  /* 0x000000ffff3f1224 */ /* 0x100fe200078e0ae1 */
[----:B------:R-:W-:Y:S01]  /*6c30*/  @P1 IADD3 R135, -R225, RZ, RZ ;  /* 0x000000ffe1871210 */ /* 0x000fe20007ffe1ff */
[----:B------:R-:W-:Y:S03]  /*6c40*/  @P1 IMAD.MOV R61, RZ, RZ, -R225 ;  /* 0x000000ffff3d1224 */ /* 0x000fe600078e0ae1 */
[C---:B------:R-:W-:Y:S04]  /*6c50*/  LEA R18, P0, R63.reuse, R138, 0x1 ;  /* 0x0000008a3f127211 */ /* 0x040fe800078008ff */
[----:B------:R-:W-:Y:S02]  /*6c60*/  LEA.HI.X.SX32 R19, R63, R139, 0x1, P0 ;  /* 0x0000008b3f137211 */ /* 0x000fe400000f0eff */
[C---:B------:R-:W-:Y:S03]  /*6c70*/  LEA R226, P0, R61.reuse, R140, 0x1 ;  /* 0x0000008c3de27211 */ /* 0x040fe600078008ff */
[----:B------:R-:W2:Y:S01]  /*6c80*/  LD.E.128 R20, [R18.64] ;  /* 0x0000000612147980 */ /* 0x000ea2000c101d00 */
[----:B------:R-:W-:Y:S02]  /*6c90*/  LEA.HI.X.SX32 R227, R61, R141, 0x1, P0 ;  /* 0x0000008d3de37211 */ /* 0x000fe400000f0eff */
        /* <DEDUP_REMOVED lines=17> */
[C---:B------:R-:W-:Y:S01]  /*6db0*/  SHF.L.U32 R18, R23.reuse, 0x10, RZ ;  /* 0x0000001017127819 */ /* 0x040fe200000006ff */
[----:B------:R-:W-:Y:S01]  /*6dc0*/  @!P1 FADD.FTZ R30, -R30, -RZ ;  /* 0x800000ff1e1e9221 */ /* 0x000fe20000010100 */
[----:B------:R-:W-:Y:S01]  /*6dd0*/  LOP3.LUT R22, R23, 0xffff0000, RZ, 0xc0, !PT ;  /* 0xffff000017167812 */ /* 0x000fe200078ec0ff */
[----:B------:R-:W-:Y:S01]  /*6de0*/  FMUL.FTZ R0, R28, R33 ;  /* 0x000000211c007220 */ /* 0x000fe20000410000 */
[----:B------:R-:W-:Y:S01]  /*6df0*/  LOP3.LUT R23, R62, 0xffff0000, RZ, 0xc0, !PT ;  /* 0xffff00003e177812 */ /* 0x000fe200078ec0ff */
[C---:B----4-:R-:W-:Y:S01]  /*6e00*/  IMAD.U32 R34, R56.reuse, 0x10000, RZ ;  /* 0x0001000038227824 */ /* 0x050fe200078e00ff */
        /* <DEDUP_REMOVED lines=33> */
.L_x_3807:
[----:B------:R-:W-:Y:S05]  /*7020*/  BSYNC B0 ;  /* 0x0000000000007941 */ /* 0x000fea0003800000 */
.L_x_3806:
[----:B-----5:R2:W-:Y:S01]  /*7030*/  ST.E.128 [R144.64], R44 ;  /* 0x0000002c90007985 */ /* 0x0205e2000c101d06 */
[----:B------:R-:W-:Y:S01]  /*7040*/  ISETP.GE.AND P0, PT, R12, R15, PT ;  /* 0x0000000f0c00720c */ /* 0x000fe20003f06270 */
[----:B------:R-:W-:Y:S02]  /*7050*/  BSSY B0, `(.L_x_3808) ;  /* 0x0000051000007945 */ /* 0x000fe40003800000 */
[----:B------:R2:W5:Y:S10]  /*7060*/  LD.E.128 R40, [R138.64+0x80] ;  /* 0x000080068a287980 */ /* 0x000574000c101d00 */
[----:B------:R-:W-:-:S05]  /*7070*/  @P0 BRA `(.L_x_3809) ;  /* 0x000004e000000947 */ /* 0x000fca0003800000 */
[----:B------:R-:W-:Y:S01]  /*7080*/  LEA.HI R55, R15, R15, RZ, 0x1 ;  /* 0x0000000f0f377211 */ /* 0x000fe200078f08ff */
[----:B------:R-:W-:Y:S01]  /*7090*/  IMAD.MOV.U32 R61, RZ, RZ, RZ ;  /* 0x000000ffff3d7224 */ /* 0x000fe200078e00ff */
[C---:B-----5:R-:W-:Y:S01]  /*70a0*/  LOP3.LUT R37, R40.reuse, 0xffff0000, RZ, 0xc0, !PT ;  /* 0xffff000028257812 */ /* 0x060fe200078ec0ff */
[----:B------:R-:W-:Y:S01]  /*70b0*/  IMAD.U32 R35, R40, 0x10000, RZ ;  /* 0x0001000028237824 */ /* 0x000fe200078e00ff */
[----:B------:R-:W-:Y:S01]  /*70c0*/  SHF.R.S32.HI R55, RZ, 0x1, R55 ;  /* 0x00000001ff377819 */ /* 0x000fe20000011437 */
[----:B--2---:R-:W-:Y:S01]  /*70d0*/  IMAD.U32 R44, R42, 0x10000, RZ ;  /* 0x000100002a2c7824 */ /* 0x004fe200078e00ff */
        /* <DEDUP_REMOVED lines=58> */
[----:B------:R-:W-:Y:S01]  /*7480*/  FFMA.FTZ R3, R40, R39, R3 ;  /* 0x0000002728037223 */ /* 0x000fe20000010003 */
[----:B------:R-:W-:Y:S01]  /*7490*/  F2FP.BF16.PACK_AB R40, R2, R0 ;  /* 0x000000000228723e */ /* 0x000fe200000010ff */
        /* <DEDUP_REMOVED lines=12> */
.L_x_3809:
[----:B------:R-:W-:Y:S05]  /*7560*/  BSYNC B0 ;  /* 0x0000000000007941 */ /* 0x000fea0003800000 */
.L_x_3808:
[----:B-----5:R3:W-:Y:S02]  /*7570*/  ST.E.128 [R144.64+0x80], R40 ;  /* 0x0000802890007985 */ /* 0x0207e4000c101d06 */
.L_x_3805:
[----:B------:R-:W-:Y:S05]  /*7580*/  BSYNC B1 ;  /* 0x0000000000017941 */ /* 0x000fea0003800000 */
.L_x_3804:
        /* <DEDUP_REMOVED lines=17> */
[----:B---3--:R-:W-:Y:S01]  /*76a0*/  LOP3.LUT R41, R61, 0xffff0000, RZ, 0xc0, !PT ;  /* 0xffff00003d297812 */ /* 0x008fe200078ec0ff */
[C---:B--2---:R-:W-:Y:S01]  /*76b0*/  IMAD.U32 R46, R63.reuse, 0x10000, RZ ;  /* 0x000100003f2e7824 */ /* 0x044fe200078e00ff */
        /* <DEDUP_REMOVED lines=10> */
[C---:B----4-:R-:W-:Y:S02]  /*7760*/  LEA R224, P0, R139.reuse, R140, 0x1 ;  /* 0x0000008c8be07211 */ /* 0x050fe400078008ff */
        /* <DEDUP_REMOVED lines=17> */
[----:B------:R-:W-:Y:S02]  /*7880*/  LOP3.LUT R20, R22, 0xffff0000, RZ, 0xc0, !PT ;  /* 0xffff000016147812 */ /* 0x000fe400078ec0ff */
[----:B------:R-:W-:Y:S01]  /*7890*/  LOP3.LUT R22, R23, 0xffff0000, RZ, 0xc0, !PT ;  /* 0xffff000017167812 */ /* 0x000fe200078ec0ff */
[C---:B---3--:R-:W-:Y:S01]  /*78a0*/  IMAD.U32 R30, R225.reuse, 0x10000, RZ ;  /* 0x00010000e11e7824 */ /* 0x048fe200078e00ff */
        /* <DEDUP_REMOVED lines=8> */
[C---:B------:R-:W-:Y:S01]  /*7930*/  SHF.L.U32 R21, R227.reuse, 0x10, RZ ;  /* 0x00000010e3157819 */ /* 0x040fe200000006ff */
[----:B------:R-:W-:Y:S01]  /*7940*/  FMUL.FTZ R0, R28, R33 ;  /* 0x000000211c007220 */ /* 0x000fe20000410000 */
[----:B------:R-:W-:Y:S01]  /*7950*/  LOP3.LUT R19, R227, 0xffff0000, RZ, 0xc0, !PT ;  /* 0xffff0000e3137812 */ /* 0x000fe200078ec0ff */
[----:B------:R-:W-:Y:S02]  /*7960*/  @!P1 FADD.FTZ R31, -R31, -RZ ;  /* 0x800000ff1f1f9221 */ /* 0x000fe40000010100 */
[C---:B----4-:R-:W-:Y:S01]  /*7970*/  IMAD.U32 R34, R56.reuse, 0x10000, RZ ;  /* 0x0001000038227824 */ /* 0x050fe200078e00ff */
[----:B------:R-:W-:Y:S01]  /*7980*/  LOP3.LUT R36, R56, 0xffff0000, RZ, 0xc0, !PT ;  /* 0xffff000038247812 */ /* 0x000fe200078ec0ff */
[----:B------:R-:W-:Y:S01]  /*7990*/  FMUL.FTZ R2, R27, R32 ;  /* 0x000000201b027220 */ /* 0x000fe20000410000 */
[----:B------:R-:W-:Y:S01]  /*79a0*/  SHF.L.U32 R39, R57, 0x10, RZ ;  /* 0x0000001039277819 */ /* 0x000fe200000006ff */
        /* <DEDUP_REMOVED lines=27> */
.L_x_3813:
[----:B------:R-:W-:Y:S05]  /*7b60*/  BSYNC B0 ;  /* 0x0000000000007941 */ /* 0x000fea0003800000 */
.L_x_3812:
[----:B------:R-:W-:Y:S01]  /*7b70*/  LEA R2, P1, R76, R144, 0x1 ;  /* 0x000000904c027211 */ /* 0x000fe200078208ff */
[----:B------:R-:W-:Y:S01]  /*7b80*/  BSSY B0, `(.L_x_3814) ;  /* 0x000005a000007945 */ /* 0x000fe20003800000 */
[----:B----4-:R-:W-:Y:S02]  /*7b90*/  LEA R224, P0, R216, R138, 0x1 ;  /* 0x0000008ad8e07211 */ /* 0x010fe400078008ff */
[----:B------:R-:W-:Y:S02]  /*7ba0*/  LEA.HI.X R3, R76, R145, R77, 0x1, P1 ;  /* 0x000000914c037211 */ /* 0x000fe400008f0c4d */
[----:B------:R-:W-:Y:S02]  /*7bb0*/  LEA.HI.X R225, R216, R137, R217, 0x1, P0 ;  /* 0x00000089d8e17211 */ /* 0x000fe400000f0cd9 */
[----:B------:R-:W-:Y:S01]  /*7bc0*/  ISETP.GE.AND P0, PT, R12, R15, PT ;  /* 0x0000000f0c00720c */ /* 0x000fe20003f06270 */
[----:B-----5:R4:W-:Y:S04]  /*7bd0*/  ST.E.128 [R2.64], R60 ;  /* 0x0000003c02007985 */ /* 0x0209e8000c101d06 */
[----:B--2---:R4:W5:Y:S08]  /*7be0*/  LD.E.128 R44, [R224.64] ;  /* 0x00000006e02c7980 */ /* 0x004970000c101d00 */
[----:B------:R-:W-:-:S05]  /*7bf0*/  @P0 BRA `(.L_x_3815) ;  /* 0x0000052000000947 */ /* 0x000fca0003800000 */
[----:B------:R-:W-:Y:S01]  /*7c00*/  LEA.HI R135, R15, R15, RZ, 0x1 ;  /* 0x0000000f0f877211 */ /* 0x000fe200078f08ff */
[----:B------:R-:W-:Y:S01]  /*7c10*/  IMAD.MOV.U32 R50, RZ, RZ, RZ ;  /* 0x000000ffff327224 */ /* 0x000fe200078e00ff */
[C---:B-----5:R-:W-:Y:S01]  /*7c20*/  LOP3.LUT R37, R44.reuse, 0xffff0000, RZ, 0xc0, !PT ;  /* 0xffff00002c257812 */ /* 0x060fe200078ec0ff */
[----:B------:R-:W-:Y:S01]  /*7c30*/  IMAD.U32 R35, R44, 0x10000, RZ ;  /* 0x000100002c237824 */ /* 0x000fe200078e00ff */
[----:B------:R-:W-:Y:S01]  /*7c40*/  SHF.R.S32.HI R135, RZ, 0x1, R135 ;  /* 0x00000001ff877819 */ /* 0x000fe20000011487 */
[C---:B------:R-:W-:Y:S01]  /*7c50*/  IMAD.U32 R38, R45.reuse, 0x10000, RZ ;  /* 0x000100002d267824 */ /* 0x040fe200078e00ff */
[----:B---3--:R-:W-:Y:S02]  /*7c60*/  LOP3.LUT R41, R45, 0xffff0000, RZ, 0xc0, !PT ;  /* 0xffff00002d297812 */ /* 0x008fe400078ec0ff */
[----:B------:R-:W-:Y:S01]  /*7c70*/  ISETP.GE.AND P1, PT, R12, R135, PT ;  /* 0x000000870c00720c */ /* 0x000fe20003f26270 */
[--C-:B----4-:R-:W-:Y:S01]  /*7c80*/  IMAD.MOV.U32 R60, RZ, RZ, R135.reuse ;  /* 0x000000ffff3c7224 */ /* 0x110fe200078e0087 */
[C---:B------:R-:W-:Y:S02]  /*7c90*/  SHF.L.U32 R42, R46.reuse, 0x10, RZ ;  /* 0x000000102e2a7819 */ /* 0x040fe400000006ff */
[----:B------:R-:W-:Y:S01]  /*7ca0*/  LOP3.LUT R45, R46, 0xffff0000, RZ, 0xc0, !PT ;  /* 0xffff00002e2d7812 */ /* 0x000fe200078ec0ff */
[C---:B------:R-:W-:Y:S01]  /*7cb0*/  IMAD.U32 R46, R47.reuse, 0x10000, RZ ;  /* 0x000100002f2e7824 */ /* 0x040fe200078e00ff */
        /* <DEDUP_REMOVED lines=70> */
.L_x_3815:
[----:B------:R-:W-:Y:S05]  /*8120*/  BSYNC B0 ;  /* 0x0000000000007941 */ /* 0x000fea0003800000 */
.L_x_3814:
[C---:B----4-:R-:W-:Y:S04]  /*8130*/  LEA R2, P0, R105.reuse, R144, 0x1 ;  /* 0x0000009069027211 */ /* 0x050fe800078008ff */
[----:B------:R-:W-:Y:S05]  /*8140*/  LEA.HI.X R3, R105, R145, R104, 0x1, P0 ;  /* 0x0000009169037211 */ /* 0x000fea00000f0c68 */
[----:B-----5:R2:W-:Y:S04]  /*8150*/  ST.E.128 [R2.64], R44 ;  /* 0x0000002c02007985 */ /* 0x0205e8000c101d06 */
.L_x_3811:
[----:B------:R-:W-:Y:S05]  /*8160*/  BSYNC B1 ;  /* 0x0000000000017941 */ /* 0x000fea0003800000 */
.L_x_3810:
        /* <DEDUP_REMOVED lines=93> */
.L_x_3819:
[----:B------:R-:W-:Y:S05]  /*8740*/  BSYNC B0 ;  /* 0x0000000000007941 */ /* 0x000fea0003800000 */
.L_x_3818:
[----:B--2---:R-:W-:Y:S01]  /*8750*/  LEA R2, P1, R106, R144, 0x1 ;  /* 0x000000906a027211 */ /* 0x004fe200078208ff */
[----:B------:R-:W-:Y:S01]  /*8760*/  BSSY B0, `(.L_x_3820) ;  /* 0x000005a000007945 */ /* 0x000fe20003800000 */
[----:B----4-:R-:W-:Y:S02]  /*8770*/  LEA R224, P0, R214, R138, 0x1 ;  /* 0x0000008ad6e07211 */ /* 0x010fe400078008ff */
        /* <DEDUP_REMOVED lines=14> */
[--C-:B--2---:R-:W-:Y:S01]  /*8860*/  IMAD.MOV.U32 R60, RZ, RZ, R135.reuse ;  /* 0x000000ffff3c7224 */ /* 0x104fe200078e0087 */
        /* <DEDUP_REMOVED lines=73> */
.L_x_3821:
[----:B------:R-:W-:Y:S05]  /*8d00*/  BSYNC B0 ;  /* 0x0000000000007941 */ /* 0x000fea0003800000 */
.L_x_3820:
[C---:B--2---:R-:W-:Y:S04]  /*8d10*/  LEA R2, P0, R101.reuse, R144, 0x1 ;  /* 0x0000009065027211 */ /* 0x044fe800078008ff */
[----:B------:R-:W-:Y:S05]  /*8d20*/  LEA.HI.X R3, R101, R145, R100, 0x1, P0 ;  /* 0x0000009165037211 */ /* 0x000fea00000f0c64 */
[----:B-----5:R2:W-:Y:S04]  /*8d30*/  ST.E.128 [R2.64], R44 ;  /* 0x0000002c02007985 */ /* 0x0205e8000c101d06 */
.L_x_3817:
[----:B------:R-:W-:Y:S05]  /*8d40*/  BSYNC B1 ;  /* 0x0000000000017941 */ /* 0x000fea0003800000 */
.L_x_3816:
        /* <DEDUP_REMOVED lines=21> */
[--C-:B------:R-:W-:Y:S01]  /*8ea0*/  IMAD.MOV.U32 R8, RZ, RZ, R7.reuse ;  /* 0x000000ffff087224 */ /* 0x100fe200078e0007 */
[C---:B------:R-:W-:Y:S02]  /*8eb0*/  SHF.L.U32 R42, R46.reuse, 0x10, RZ ;  /* 0x000000102e2a7819 */ /* 0x040fe400000006ff */
[----:B------:R-:W-:Y:S01]  /*8ec0*/  LOP3.LUT R45, R46, 0xffff0000, RZ, 0xc0, !PT ;  /* 0xffff00002e2d7812 */ /* 0x000fe200078ec0ff */
[C---:B------:R-:W-:Y:S01]  /*8ed0*/  IMAD.U32 R46, R47.reuse, 0x10000, RZ ;  /* 0x000100002f2e7824 */ /* 0x040fe200078e00ff */
[----:B------:R-:W-:Y:S07]  /*8ee0*/  LOP3.LUT R49, R47, 0xffff0000, RZ, 0xc0, !PT ;  /* 0xffff00002f317812 */ /* 0x000fee00078ec0ff */
[----:B------:R-:W-:Y:S01]  /*8ef0*/  @P1 IADD3 R8, -R7, RZ, RZ ;  /* 0x000000ff07081210 */ /* 0x000fe20007ffe1ff */
[----:B------:R-:W-:Y:S03]  /*8f00*/  @P1 IMAD.MOV R6, RZ, RZ, -R7 ;  /* 0x000000ffff061224 */ /* 0x000fe600078e0a07 */
[C---:B------:R-:W-:Y:S02]  /*8f10*/  LEA R18, P0, R8.reuse, R60, 0x1 ;  /* 0x0000003c08127211 */ /* 0x040fe400078008ff */
[----:B------:R-:W-:Y:S02]  /*8f20*/  IADD3 R39, P2, R173, R6, RZ ;  /* 0x00000006ad277210 */ /* 0x000fe40007f5e0ff */
[----:B------:R-:W-:Y:S02]  /*8f30*/  LEA.HI.X.SX32 R19, R8, R61, 0x1, P0 ;  /* 0x0000003d08137211 */ /* 0x000fe400000f0eff */
[C---:B-1----:R-:W-:Y:S02]  /*8f40*/  LEA R60, P0, R39.reuse, R140, 0x1 ;  /* 0x0000008c273c7211 */ /* 0x042fe400078008ff */
        /* <DEDUP_REMOVED lines=63> */
.L_x_3825:
[----:B------:R-:W-:Y:S05]  /*9340*/  BSYNC B0 ;  /* 0x0000000000007941 */ /* 0x000fea0003800000 */
.L_x_3824:
        /* <DEDUP_REMOVED lines=39> */
[----:B---3--:R3:W4:Y:S01]  /*95c0*/  LD.E.128 R40, [R18.64] ;  /* 0x0000000612287980 */ /* 0x008722000c101d00 */
[C---:B--2---:R-:W-:Y:S01]  /*95d0*/  IMAD.U32 R8, R7.reuse, 0x10000, RZ ;  /* 0x0001000007087824 */ /* 0x044fe200078e00ff */
[----:B---3--:R-:W-:Y:S01]  /*95e0*/  LOP3.LUT R19, R7, 0xffff0000, RZ, 0xc0, !PT ;  /* 0xffff000007137812 */ /* 0x008fe200078ec0ff */
        /* <DEDUP_REMOVED lines=50> */
.L_x_3827:
[----:B------:R-:W-:Y:S05]  /*9910*/  BSYNC B0 ;  /* 0x0000000000007941 */ /* 0x000fea0003800000 */
.L_x_3826:
[C---:B--2---:R-:W-:Y:S04]  /*9920*/  LEA R2, P0, R99.reuse, R144, 0x1 ;  /* 0x0000009063027211 */ /* 0x044fe800078008ff */
[----:B------:R-:W-:Y:S05]  /*9930*/  LEA.HI.X R3, R99, R145, R98, 0x1, P0 ;  /* 0x0000009163037211 */ /* 0x000fea00000f0c62 */
[----:B-----5:R2:W-:Y:S04]  /*9940*/  ST.E.128 [R2.64], R20 ;  /* 0x0000001402007985 */ /* 0x0205e8000c101d06 */
.L_x_3823:
[----:B------:R-:W-:Y:S05]  /*9950*/  BSYNC B1 ;  /* 0x0000000000017941 */ /* 0x000fea0003800000 */
.L_x_3822:
        /* <DEDUP_REMOVED lines=87> */
[----:B------:R-:W-:Y:S02]  /*9ed0*/  FFMA.FTZ R6, R35, R23, R6 ;  /* 0x0000001723067223 */ /* 0x000fe40000010006 */
[----:B------:R-:W-:Y:S02]  /*9ee0*/  FFMA.FTZ R7, R28, R25, R7 ;  /* 0x000000191c077223 */ /* 0x000fe40000010007 */
[----:B------:R-:W-:Y:S01]  /*9ef0*/  FFMA.FTZ R8, R37, R27, R8 ;  /* 0x0000001b25087223 */ /* 0x000fe20000010008 */
[----:B------:R-:W-:Y:S02]  /*9f00*/  F2FP.BF16.PACK_AB R37, R4, R3 ;  /* 0x000000030425723e */ /* 0x000fe400000010ff */
[----:B------:R-:W-:Y:S02]  /*9f10*/  F2FP.BF16.PACK_AB R38, R6, R5 ;  /* 0x000000050626723e */ /* 0x000fe400000010ff */
[----:B------:R-:W-:Y:S02]  /*9f20*/  F2FP.BF16.PACK_AB R39, R8, R7 ;  /* 0x000000070827723e */ /* 0x000fe400000010ff */
.L_x_3831:
[----:B------:R-:W-:Y:S05]  /*9f30*/  BSYNC B0 ;  /* 0x0000000000007941 */ /* 0x000fea0003800000 */
.L_x_3830:
[----:B------:R-:W-:Y:S01]  /*9f40*/  LEA R4, P1, R102, R144, 0x1 ;  /* 0x0000009066047211 */ /* 0x000fe200078208ff */
[----:B------:R-:W-:Y:S01]  /*9f50*/  BSSY B0, `(.L_x_3832) ;  /* 0x000005a000007945 */ /* 0x000fe20003800000 */
[----:B--2---:R-:W-:Y:S02]  /*9f60*/  LEA R2, P0, R210, R138, 0x1 ;  /* 0x0000008ad2027211 */ /* 0x004fe400078008ff */
        /* <DEDUP_REMOVED lines=88> */
.L_x_3833:
[----:B------:R-:W-:Y:S05]  /*a4f0*/  BSYNC B0 ;  /* 0x0000000000007941 */ /* 0x000fea0003800000 */
.L_x_3832:
[C---:B--2---:R-:W-:Y:S04]  /*a500*/  LEA R2, P0, R97.reuse, R144, 0x1 ;  /* 0x0000009061027211 */ /* 0x044fe800078008ff */
[----:B------:R-:W-:Y:S05]  /*a510*/  LEA.HI.X R3, R97, R145, R96, 0x1, P0 ;  /* 0x0000009161037211 */ /* 0x000fea00000f0c60 */
[----:B-----5:R2:W-:Y:S04]  /*a520*/  ST.E.128 [R2.64], R20 ;  /* 0x0000001402007985 */ /* 0x0205e8000c101d06 */
.L_x_3829:
[----:B------:R-:W-:Y:S05]  /*a530*/  BSYNC B1 ;  /* 0x0000000000017941 */ /* 0x000fea0003800000 */
.L_x_3828:
        /* <DEDUP_REMOVED lines=95> */
.L_x_3837:
[----:B------:R-:W-:Y:S05]  /*ab30*/  BSYNC B0 ;  /* 0x0000000000007941 */ /* 0x000fea0003800000 */
.L_x_3836:
        /* <DEDUP_REMOVED lines=92> */
.L_x_3839:
[----:B------:R-:W-:Y:S05]  /*b100*/  BSYNC B0 ;  /* 0x0000000000007941 */ /* 0x000fea0003800000 */
.L_x_3838:
[C---:B-1----:R-:W-:Y:S04]  /*b110*/  LEA R2, P0, R95.reuse, R144, 0x1 ;  /* 0x000000905f027211 */ /* 0x042fe800078008ff */
[----:B------:R-:W-:Y:S05]  /*b120*/  LEA.HI.X R3, R95, R145, R94, 0x1, P0 ;  /* 0x000000915f037211 */ /* 0x000fea00000f0c5e */
[----:B-----5:R1:W-:Y:S04]  /*b130*/  ST.E.128 [R2.64], R20 ;  /* 0x0000001402007985 */ /* 0x0203e8000c101d06 */
.L_x_3835:
[----:B------:R-:W-:Y:S05]  /*b140*/  BSYNC B1 ;  /* 0x0000000000017941 */ /* 0x000fea0003800000 */
.L_x_3834:
        /* <DEDUP_REMOVED lines=95> */
.L_x_3843:
[----:B------:R-:W-:Y:S05]  /*b740*/  BSYNC B0 ;  /* 0x0000000000007941 */ /* 0x000fea0003800000 */
.L_x_3842:
        /* <DEDUP_REMOVED lines=92> */
.L_x_3845:
[----:B------:R-:W-:Y:S05]  /*bd10*/  BSYNC B0 ;  /* 0x0000000000007941 */ /* 0x000fea0003800000 */
.L_x_3844:
[C---:B-1----:R-:W-:Y:S04]  /*bd20*/  LEA R2, P0, R93.reuse, R144, 0x1 ;  /* 0x000000905d027211 */ /* 0x042fe800078008ff */
[----:B------:R-:W-:Y:S05]  /*bd30*/  LEA.HI.X R3, R93, R145, R92, 0x1, P0 ;  /* 0x000000915d037211 */ /* 0x000fea00000f0c5c */
[----:B-----5:R1:W-:Y:S04]  /*bd40*/  ST.E.128 [R2.64], R20 ;  /* 0x0000001402007985 */ /* 0x0203e8000c101d06 */
.L_x_3841:
[----:B------:R-:W-:Y:S05]  /*bd50*/  BSYNC B1 ;  /* 0x0000000000017941 */ /* 0x000fea0003800000 */
.L_x_3840:
        /* <DEDUP_REMOVED lines=95> */
.L_x_3849:
[----:B------:R-:W-:Y:S05]  /*c350*/  BSYNC B0 ;  /* 0x0000000000007941 */ /* 0x000fea0003800000 */
.L_x_3848:
        /* <DEDUP_REMOVED lines=12> */
[C---:B-----5:R-:W-:Y:S01]  /*c420*/  LOP3.LUT R35, R23.reuse, 0xffff0000, RZ, 0xc0, !PT ;  /* 0xffff000017237812 */ /* 0x060fe200078ec0ff */
[----:B------:R-:W-:Y:S01]  /*c430*/  IMAD.MOV.U32 R27, RZ, RZ, RZ ;  /* 0x000000ffff1b7224 */ /* 0x000fe200078e00ff */
[----:B------:R-:W-:Y:S01]  /*c440*/  SHF.R.S32.HI R19, RZ, 0x1, R19 ;  /* 0x00000001ff137819 */ /* 0x000fe20000011413 */
[----:B------:R-:W-:Y:S01]  /*c450*/  IMAD.U32 R28, R23, 0x10000, RZ ;  /* 0x00010000171c7824 */ /* 0x000fe200078e00ff */
[----:B------:R-:W-:Y:S01]  /*c460*/  LOP3.LUT R29, R20, 0xffff0000, RZ, 0xc0, !PT ;  /* 0xffff0000141d7812 */ /* 0x000fe200078ec0ff */
[C---:B------:R-:W-:Y:S01]  /*c470*/  IMAD.U32 R24, R21.reuse, 0x10000, RZ ;  /* 0x0001000015187824 */ /* 0x040fe200078e00ff */
[----:B------:R-:W-:Y:S01]  /*c480*/  ISETP.GE.AND P1, PT, R12, R19, PT ;  /* 0x000000130c00720c */ /* 0x000fe20003f26270 */
[--C-:B------:R-:W-:Y:S01]  /*c490*/  IMAD.MOV.U32 R0, RZ, RZ, R19.reuse ;  /* 0x000000ffff007224 */ /* 0x100fe200078e0013 */
[----:B------:R-:W-:Y:S02]  /*c4a0*/  LOP3.LUT R31, R21, 0xffff0000, RZ, 0xc0, !PT ;  /* 0xffff0000151f7812 */ /* 0x000fe400078ec0ff */
[C---:B------:R-:W-:Y:S02]  /*c4b0*/  SHF.L.U32 R26, R22.reuse, 0x10, RZ ;  /* 0x00000010161a7819 */ /* 0x040fe400000006ff */
        /* <DEDUP_REMOVED lines=8> */
[C---:B---3--:R-:W-:Y:S01]  /*c540*/  LEA R40, P0, R25.reuse, R140, 0x1 ;  /* 0x0000008c19287211 */ /* 0x048fe200078008ff */
        /* <DEDUP_REMOVED lines=10> */
[----:B-1----:R-:W-:Y:S01]  /*c5f0*/  LOP3.LUT R18, R7, 0xffff0000, RZ, 0xc0, !PT ;  /* 0xffff000007127812 */ /* 0x002fe200078ec0ff */
        /* <DEDUP_REMOVED lines=19> */
[C---:B----4-:R-:W-:Y:S01]  /*c730*/  LOP3.LUT R30, R39.reuse, 0xffff0000, RZ, 0xc0, !PT ;  /* 0xffff0000271e7812 */ /* 0x050fe200078ec0ff */
        /* <DEDUP_REMOVED lines=30> */
.L_x_3851:
[----:B------:R-:W-:Y:S05]  /*c920*/  BSYNC B0 ;  /* 0x0000000000007941 */ /* 0x000fea0003800000 */
.L_x_3850:
[C---:B-1----:R-:W-:Y:S04]  /*c930*/  LEA R2, P0, R91.reuse, R144, 0x1 ;  /* 0x000000905b027211 */ /* 0x042fe800078008ff */
[----:B------:R-:W-:Y:S05]  /*c940*/  LEA.HI.X R3, R91, R145, R90, 0x1, P0 ;  /* 0x000000915b037211 */ /* 0x000fea00000f0c5a */
[----:B-----5:R1:W-:Y:S04]  /*c950*/  ST.E.128 [R2.64], R20 ;  /* 0x0000001402007985 */ /* 0x0203e8000c101d06 */
.L_x_3847:
[----:B------:R-:W-:Y:S05]  /*c960*/  BSYNC B1 ;  /* 0x0000000000017941 */ /* 0x000fea0003800000 */
.L_x_3846:
[----:B-12---:R-:W2:Y:S02]  /*c970*/  LD.E R3, [R132.64+0xd0] ;  /* 0x0000d00684037980 */ /* 0x006ea4000c101900 */
[----:B--2---:R-:W-:Y:S05]  /*c980*/  IMAD.U32 R3, R3, -0x40, RZ ;  /* 0xffffffc003037824 */ /* 0x004fea00078e00ff */
[C---:B------:R-:W-:Y:S02]  /*c990*/  LEA R142, P1, R3.reuse, R142, 0x1 ;  /* 0x0000008e038e7211 */ /* 0x040fe400078208ff */
[C---:B------:R-:W-:Y:S02]  /*c9a0*/  LEA R140, P0, R3.reuse, R140, 0x1 ;  /* 0x0000008c038c7211 */ /* 0x040fe400078008ff */
[C---:B------:R-:W-:Y:S02]  /*c9b0*/  LEA.HI.X.SX32 R143, R3.reuse, R143, 0x1, P1 ;  /* 0x0000008f038f7211 */ /* 0x040fe400008f0eff */
[----:B------:R-:W-:Y:S01]  /*c9c0*/  LEA.HI.X.SX32 R141, R3, R141, 0x1, P0 ;  /* 0x0000008d038d7211 */ /* 0x000fe200000f0eff */
[----:B------:R-:W-:-:S05]  /*c9d0*/  BRA `(.L_x_3803) ;  /* 0x000005d000007947 */ /* 0x000fca0003800000 */
.L_x_3785:
        /* <DEDUP_REMOVED lines=93> */
.L_x_3803:
[----:B------:R-:W-:Y:S05]  /*cfb0*/  BSYNC B2 ;  /* 0x0000000000027941 */ /* 0x000fea0003800000 */
.L_x_3784:
        /* <DEDUP_REMOVED lines=73> */
[----:B------:R-:W-:Y:S01]  /*d450*/  IMAD R4, R20, R7, R4 ;  /* 0x0000000714047224 */ /* 0x000fe200078e0204 */
        /* <DEDUP_REMOVED lines=16> */
.L_x_3853:
[----:B------:R-:W2:Y:S01]  /*d560*/  LD.E R0, [R132.64+0x40] ;  /* 0x0000400684007980 */ /* 0x000ea2000c101900 */
[----:B------:R-:W-:Y:S02]  /*d570*/  IMAD.MOV.U32 R4, RZ, RZ, R147 ;  /* 0x000000ffff047224 */ /* 0x000fe400078e0093 */
[----:B------:R-:W-:Y:S01]  /*d580*/  IMAD.MOV.U32 R5, RZ, RZ, R146 ;  /* 0x000000ffff057224 */ /* 0x000fe200078e0092 */
[----:B------:R-:W4:Y:S02]  /*d590*/  LD.E R3, [R132.64+0x38] ;  /* 0x0000380684037980 */ /* 0x000f24000c101900 */
[----:B----4-:R-:W-:Y:S02]  /*d5a0*/  IMAD.U32 R3, R3, -0x80, RZ ;  /* 0xffffff8003037824 */ /* 0x010fe400078e00ff */
[----:B--2---:R-:W-:Y:S03]  /*d5b0*/  IMAD.U32 R0, R0, -0x80, RZ ;  /* 0xffffff8000007824 */ /* 0x004fe600078e00ff */
[C---:B-1-3--:R-:W-:Y:S02]  /*d5c0*/  LEA R144, P0, R3.reuse, R144, 0x1 ;  /* 0x0000009003907211 */ /* 0x04afe400078008ff */
[C---:B------:R-:W-:Y:S02]  /*d5d0*/  LEA R147, P1, R0.reuse, R4, 0x1 ;  /* 0x0000000400937211 */ /* 0x040fe400078208ff */
[----:B------:R-:W-:Y:S02]  /*d5e0*/  LEA.HI.X.SX32 R145, R3, R145, 0x1, P0 ;  /* 0x0000009103917211 */ /* 0x000fe400000f0eff */
[----:B------:R-:W-:Y:S04]  /*d5f0*/  LEA.HI.X.SX32 R146, R0, R5, 0x1, P1 ;  /* 0x0000000500927211 */ /* 0x000fe800008f0eff */
.L_x_3854:
[----:B------:R-:W-:Y:S05]  /*d600*/  BSYNC B0 ;  /* 0x0000000000007941 */ /* 0x000fea0003800000 */
.L_x_3852:
[----:B------:R-:W-:Y:S04]  /*d610*/  IADD3 R11, R11, -0x1, RZ ;  /* 0xffffffff0b0b7810 */ /* 0x000fe80007ffe0ff */
[----:B------:R-:W-:Y:S11]  /*d620*/  ISETP.GT.AND P0, PT, R11, R108, PT ;  /* 0x0000006c0b00720c */ /* 0x000ff60003f04270 */
[----:B------:R-:W-:Y:S02]  /*d630*/  @!UPT UIADD3 URZ, URZ, URZ, URZ ;  /* 0x0000003f3f3ff290 */ /* 0x000fe4000fffe03f */
[----:B------:R-:W-:-:S05]  /*d640*/  @P0 BRA `(.L_x_3855) ;  /* 0xffff566000000947 */ /* 0x000fca000383ffff */
.L_x_3783:
[----:B------:R-:W-:Y:S01]  /*d650*/  WARPSYNC 0xffffffff ;  /* 0xffffffff00007948 */ /* 0x000fe20003800000 */
        /* <DEDUP_REMOVED lines=10> */
[----:B------:R-:W4:Y:S04]  /*d700*/  LD.E.U8 R0, [R132.64+0x1b3] ;  /* 0x0001b30684007980 */ /* 0x000f28000c101100 */
[----:B------:R1:W5:Y:S04]  /*d710*/  LD.E.64 R32, [R132.64+0x148] ;  /* 0x0001480684207980 */ /* 0x000368000c101b00 */
[----:B------:R1:W5:Y:S01]  /*d720*/  LD.E.64 R30, [R132.64+0x150] ;  /* 0x00015006841e7980 */ /* 0x000362000c101b00 */
[----:B--2---:R-:W-:-:S04]  /*d730*/  ISETP.NE.U32.AND P1, PT, R6, RZ, PT ;  /* 0x000000ff0600720c */ /* 0x004fc80003f25070 */
[----:B------:R-:W-:-:S13]  /*d740*/  ISETP.NE.AND.EX P1, PT, R7, RZ, PT, P1 ;  /* 0x000000ff0700720c */ /* 0x000fda0003f25310 */
[----:B------:R-:W-:-:S04]  /*d750*/  @P1 LEA R10, P0, R239, R6, 0x2 ;  /* 0x00000006ef0a1211 */ /* 0x000fc800078010ff */
[----:B------:R-:W-:-:S05]  /*d760*/  @P1 LEA.HI.X R11, R239, R7, R80, 0x2, P0 ;  /* 0x00000007ef0b1211 */ /* 0x000fca00000f1450 */
[----:B------:R-:W2:Y:S01]  /*d770*/  @P1 LD.E R2, [R10.64] ;  /* 0x000000060a021980 */ /* 0x000ea2000c101900 */
[CC--:B------:R-:W-:Y:S02]  /*d780*/  LEA R7, P0, R190.reuse, R186.reuse, 0x5 ;  /* 0x000000babe077211 */ /* 0x0c0fe400078028ff */
[----:B------:R-:W-:Y:S02]  /*d790*/  LEA.HI R19, R3, R3, RZ, 0x1 ;  /* 0x0000000303137211 */ /* 0x000fe400078f08ff */
[----:B------:R-:W-:Y:S02]  /*d7a0*/  IADD3 R5, P1, R5, R186, RZ ;  /* 0x000000ba05057210 */ /* 0x000fe40007f3e0ff */
[----:B------:R-:W-:Y:S02]  /*d7b0*/  LEA.HI.X R6, R190, R189, R191, 0x5, P0 ;  /* 0x000000bdbe067211 */ /* 0x000fe400000f2cbf */
[-C--:B------:R-:W-:Y:S02]  /*d7c0*/  LEA R36, P0, R7, R192.reuse, 0x1 ;  /* 0x000000c007247211 */ /* 0x080fe400078008ff */
[----:B------:R-:W-:Y:S01]  /*d7d0*/  SHF.R.S32.HI R19, RZ, 0x1, R19 ;  /* 0x00000001ff137819 */ /* 0x000fe20000011413 */
[----:B------:R-:W-:Y:S01]  /*d7e0*/  IMAD.X R9, R9, 0x1, R189, P1 ;  /* 0x0000000109097824 */ /* 0x000fe200008e06bd */
[----:B----4-:R-:W-:Y:S01]  /*d7f0*/  ISETP.NE.AND P4, PT, R0, RZ, PT ;  /* 0x000000ff0000720c */ /* 0x010fe20003f85270 */
[----:B------:R-:W-:Y:S01]  /*d800*/  IMAD.MOV.U32 R188, RZ, RZ, R186 ;  /* 0x000000ffffbc7224 */ /* 0x000fe200078e00ba */
[----:B---3--:R-:W-:-:S02]  /*d810*/  LEA R42, P2, R186, R192, 0x1 ;  /* 0x000000c0ba2a7211 */ /* 0x008fc400078408ff */
[----:B------:R-:W-:Y:S02]  /*d820*/  LEA R40, P1, R5, R192, 0x1 ;  /* 0x000000c005287211 */ /* 0x000fe400078208ff */
[----:B------:R-:W-:Y:S01]  /*d830*/  LEA.HI.X R37, R7, R193, R6, 0x1, P0 ;  /* 0x000000c107257211 */ /* 0x000fe200000f0c06 */
[----:B------:R-:W-:Y:S01]  /*d840*/  IMAD R6, R184, R19, R79 ;  /* 0x00000013b8067224 */ /* 0x000fe200078e024f */
[-C--:B------:R-:W-:Y:S01]  /*d850*/  LEA.HI.X R43, R186, R193.reuse, R189, 0x1, P2 ;  /* 0x000000c1ba2b7211 */ /* 0x080fe200010f0cbd */
        /* <DEDUP_REMOVED lines=33> */
[----:B------:R-:W-:Y:S01]  /*da70*/  LOP3.LUT R0, R21, 0xffff0000, RZ, 0xc0, !PT ;  /* 0xffff000015007812 */ /* 0x000fe200078ec0ff */
[----:B------:R-:W-:Y:S01]  /*da80*/  IMAD.U32 R25, R23, 0x10000, RZ ;  /* 0x0001000017197824 */ /* 0x000fe200078e00ff */
[----:B------:R-:W-:-:S02]  /*da90*/  SHF.L.U32 R2, R21, 0x10, RZ ;  /* 0x0000001015027819 */ /* 0x000fc400000006ff */
[----:B------:R-:W-:Y:S02]  /*daa0*/  LOP3.LUT R21, R23, 0xffff0000, RZ, 0xc0, !PT ;  /* 0xffff000017157812 */ /* 0x000fe400078ec0ff */
[----:B------:R-:W-:Y:S02]  /*dab0*/  SHF.L.U32 R8, R20, 0x10, RZ ;  /* 0x0000001014087819 */ /* 0x000fe400000006ff */
[----:B------:R-:W-:Y:S02]  /*dac0*/  LOP3.LUT R23, R22, 0xffff0000, RZ, 0xc0, !PT ;  /* 0xffff000016177812 */ /* 0x000fe400078ec0ff */
[----:B------:R-:W-:Y:S02]  /*dad0*/  LOP3.LUT R20, R20, 0xffff0000, RZ, 0xc0, !PT ;  /* 0xffff000014147812 */ /* 0x000fe400078ec0ff */
[----:B------:R-:W-:Y:S02]  /*dae0*/  SHF.L.U32 R18, R22, 0x10, RZ ;  /* 0x0000001016127819 */ /* 0x000fe400000006ff */
[----:B--2---:R-:W-:-:S02]  /*daf0*/  LOP3.LUT R11, R4, 0xffff0000, RZ, 0xc0, !PT ;  /* 0xffff0000040b7812 */ /* 0x004fc400078ec0ff */
[----:B------:R-:W-:Y:S02]  /*db00*/  LOP3.LUT R10, R5, 0xffff0000, RZ, 0xc0, !PT ;  /* 0xffff0000050a7812 */ /* 0x000fe400078ec0ff */
[----:B---3--:R-:W-:Y:S01]  /*db10*/  LOP3.LUT R15, R6, 0xffff0000, RZ, 0xc0, !PT ;  /* 0xffff0000060f7812 */ /* 0x008fe200078ec0ff */
[C---:B------:R-:W-:Y:S01]  /*db20*/  FMUL.FTZ R9, R0.reuse, R11 ;  /* 0x0000000b00097220 */ /* 0x040fe20000410000 */
[----:B------:R-:W-:Y:S01]  /*db30*/  LOP3.LUT R14, R7, 0xffff0000, RZ, 0xc0, !PT ;  /* 0xffff0000070e7812 */ /* 0x000fe200078ec0ff */
[----:B------:R-:W-:Y:S01]  /*db40*/  FMUL.FTZ R22, R21, R10 ;  /* 0x0000000a15167220 */ /* 0x000fe20000410000 */
[----:B------:R-:W-:Y:S01]  /*db50*/  SHF.L.U32 R5, R5, 0x10, RZ ;  /* 0x0000001005057819 */ /* 0x000fe200000006ff */
[-C--:B------:R-:W-:Y:S02]  /*db60*/  FMUL.FTZ R0, R0, R15.reuse ;  /* 0x0000000f00007220 */ /* 0x080fe40000410000 */
[----:B------:R-:W-:Y:S01]  /*db70*/  FFMA.FTZ R9, R2, R15, -R9 ;  /* 0x0000000f02097223 */ /* 0x000fe20000010809 */
[----:B------:R-:W-:Y:S01]  /*db80*/  SHF.L.U32 R15, R6, 0x10, RZ ;  /* 0x00000010060f7819 */ /* 0x000fe200000006ff */
[----:B------:R-:W-:-:S02]  /*db90*/  FFMA.FTZ R0, R2, R11, R0 ;  /* 0x0000000b02007223 */ /* 0x000fc40000010000 */
[----:B------:R-:W-:Y:S02]  /*dba0*/  IMAD.U32 R11, R4, 0x10000, RZ ;  /* 0x00010000040b7824 */ /* 0x000fe400078e00ff */
[----:B------:R-:W-:Y:S01]  /*dbb0*/  IMAD.U32 R7, R7, 0x10000, RZ ;  /* 0x0001000007077824 */ /* 0x000fe200078e00ff */
[----:B------:R-:W-:Y:S01]  /*dbc0*/  F2FP.BF16.PACK_AB R9, R0, R9 ;  /* 0x000000090009723e */ /* 0x000fe200000010ff */
[----:B------:R-:W-:Y:S02]  /*dbd0*/  FMUL.FTZ R21, R21, R14 ;  /* 0x0000000e15157220 */ /* 0x000fe40000410000 */
[C---:B------:R-:W-:Y:S02]  /*dbe0*/  FMUL.FTZ R4, R23.reuse, R5 ;  /* 0x0000000517047220 */ /* 0x040fe40000410000 */
[----:B------:R-:W-:Y:S02]  /*dbf0*/  FMUL.FTZ R2, R20, R11 ;  /* 0x0000000b14027220 */ /* 0x000fe40000410000 */
[----:B------:R-:W-:-:S02]  /*dc00*/  FMUL.FTZ R23, R23, R7 ;  /* 0x0000000717177220 */ /* 0x000fc40000410000 */
[C---:B------:R-:W-:Y:S02]  /*dc10*/  FFMA.FTZ R22, R25.reuse, R14, -R22 ;  /* 0x0000000e19167223 */ /* 0x040fe40000010816 */
[----:B------:R-:W-:Y:S02]  /*dc20*/  FFMA.FTZ R21, R25, R10, R21 ;  /* 0x0000000a19157223 */ /* 0x000fe40000010015 */
[----:B------:R-:W-:Y:S02]  /*dc30*/  FMUL.FTZ R20, R20, R15 ;  /* 0x0000000f14147220 */ /* 0x000fe40000410000 */
[C---:B------:R-:W-:Y:S01]  /*dc40*/  FFMA.FTZ R4, R18.reuse, R7, -R4 ;  /* 0x0000000712047223 */ /* 0x040fe20000010804 */
[----:B------:R-:W-:Y:S01]  /*dc50*/  F2FP.BF16.PACK_AB R0, R21, R22 ;  /* 0x000000161500723e */ /* 0x000fe200000010ff */
[----:B------:R-:W-:Y:S01]  /*dc60*/  FFMA.FTZ R23, R18, R5, R23 ;  /* 0x0000000512177223 */ /* 0x000fe20000010017 */
[----:B------:R-:W-:Y:S01]  /*dc70*/  MOV R21, R9 ;  /* 0x0000000900157202 */ /* 0x000fe20000000f00 */
[----:B------:R-:W-:-:S02]  /*dc80*/  FFMA.FTZ R2, R8, R15, -R2 ;  /* 0x0000000f08027223 */ /* 0x000fc40000010802 */
[----:B------:R-:W-:Y:S01]  /*dc90*/  FFMA.FTZ R11, R8, R11, R20 ;  /* 0x0000000b080b7223 */ /* 0x000fe20000010014 */
[----:B------:R-:W-:Y:S02]  /*dca0*/  F2FP.BF16.PACK_AB R22, R23, R4 ;  /* 0x000000041716723e */ /* 0x000fe400000010ff */
[----:B------:R-:W-:Y:S02]  /*dcb0*/  MOV R23, R0 ;  /* 0x0000000000177202 */ /* 0x000fe40000000f00 */
[----:B------:R-:W-:Y:S02]  /*dcc0*/  F2FP.BF16.PACK_AB R20, R11, R2 ;  /* 0x000000020b14723e */ /* 0x000fe400000010ff */
.L_x_3862:
[----:B------:R-:W-:Y:S05]  /*dcd0*/  BSYNC B0 ;  /* 0x0000000000007941 */ /* 0x000fea0003800000 */
.L_x_3861:
        /* <DEDUP_REMOVED lines=8> */
[----:B-----5:R-:W-:Y:S01]  /*dd60*/  LOP3.LUT R0, R9, 0xffff0000, RZ, 0xc0, !PT ;  /* 0xffff000009007812 */ /* 0x020fe200078ec0ff */
[----:B------:R-:W-:Y:S01]  /*dd70*/  IMAD.U32 R25, R11, 0x10000, RZ ;  /* 0x000100000b197824 */ /* 0x000fe200078e00ff */
[----:B------:R-:W-:Y:S02]  /*dd80*/  SHF.L.U32 R2, R9, 0x10, RZ ;  /* 0x0000001009027819 */ /* 0x000fe400000006ff */
[C---:B------:R-:W-:Y:S02]  /*dd90*/  SHF.L.U32 R9, R8.reuse, 0x10, RZ ;  /* 0x0000001008097819 */ /* 0x040fe400000006ff */
[----:B--2---:R-:W-:-:S02]  /*dda0*/  LOP3.LUT R20, R8, 0xffff0000, RZ, 0xc0, !PT ;  /* 0xffff000008147812 */ /* 0x004fc400078ec0ff */
[----:B------:R-:W-:Y:S02]  /*ddb0*/  LOP3.LUT R23, R11, 0xffff0000, RZ, 0xc0, !PT ;  /* 0xffff00000b177812 */ /* 0x000fe400078ec0ff */
[C---:B------:R-:W-:Y:S02]  /*ddc0*/  SHF.L.U32 R18, R10.reuse, 0x10, RZ ;  /* 0x000000100a127819 */ /* 0x040fe400000006ff */
[----:B------:R-:W-:Y:S02]  /*ddd0*/  LOP3.LUT R22, R10, 0xffff0000, RZ, 0xc0, !PT ;  /* 0xffff00000a167812 */ /* 0x000fe400078ec0ff */
[C---:B---3--:R-:W-:Y:S01]  /*dde0*/  LOP3.LUT R15, R4.reuse, 0xffff0000, RZ, 0xc0, !PT ;  /* 0xffff0000040f7812 */ /* 0x048fe200078ec0ff */
[----:B------:R-:W-:Y:S01]  /*ddf0*/  IMAD.U32 R4, R4, 0x10000, RZ ;  /* 0x0001000004047824 */ /* 0x000fe200078e00ff */
[----:B------:R-:W-:Y:S02]  /*de00*/  LOP3.LUT R8, R5, 0xffff0000, RZ, 0xc0, !PT ;  /* 0xffff000005087812 */ /* 0x000fe400078ec0ff */
[----:B----4-:R-:W-:Y:S01]  /*de10*/  LOP3.LUT R21, R6, 0xffff0000, RZ, 0xc0, !PT ;  /* 0xffff000006157812 */ /* 0x010fe200078ec0ff */
        /* <DEDUP_REMOVED lines=26> */
.L_x_3864:
[----:B------:R-:W-:Y:S05]  /*dfc0*/  BSYNC B0 ;  /* 0x0000000000007941 */ /* 0x000fea0003800000 */
.L_x_3863:
[----:B-----5:R3:W-:Y:S02]  /*dfd0*/  STS.128 [R243+0x2000], R8 ;  /* 0x00200008f3007388 */ /* 0x0207e40000000c00 */
.L_x_3860:
[----:B------:R-:W-:Y:S05]  /*dfe0*/  BSYNC B1 ;  /* 0x0000000000017941 */ /* 0x000fea0003800000 */
.L_x_3859:
        /* <DEDUP_REMOVED lines=19> */
[C---:B------:R-:W-:Y:S01]  /*e120*/  SHF.L.U32 R14, R9.reuse, 0x10, RZ ;  /* 0x00000010090e7819 */ /* 0x040fe200000006ff */
[----:B--2---:R-:W-:Y:S01]  /*e130*/  IMAD.U32 R20, R10, 0x10000, RZ ;  /* 0x000100000a147824 */ /* 0x004fe200078e00ff */
[----:B------:R-:W-:-:S02]  /*e140*/  LOP3.LUT R2, R9, 0xffff0000, RZ, 0xc0, !PT ;  /* 0xffff000009027812 */ /* 0x000fc400078ec0ff */
[C---:B------:R-:W-:Y:S02]  /*e150*/  SHF.L.U32 R9, R8.reuse, 0x10, RZ ;  /* 0x0000001008097819 */ /* 0x040fe400000006ff */
[----:B------:R-:W-:Y:S02]  /*e160*/  LOP3.LUT R22, R8, 0xffff0000, RZ, 0xc0, !PT ;  /* 0xffff000008167812 */ /* 0x000fe400078ec0ff */
[C---:B------:R-:W-:Y:S02]  /*e170*/  LOP3.LUT R23, R11.reuse, 0xffff0000, RZ, 0xc0, !PT ;  /* 0xffff00000b177812 */ /* 0x040fe400078ec0ff */
[----:B------:R-:W-:Y:S02]  /*e180*/  LOP3.LUT R24, R10, 0xffff0000, RZ, 0xc0, !PT ;  /* 0xffff00000a187812 */ /* 0x000fe400078ec0ff */
[----:B------:R-:W-:Y:S02]  /*e190*/  SHF.L.U32 R25, R11, 0x10, RZ ;  /* 0x000000100b197819 */ /* 0x000fe400000006ff */
[C---:B----4-:R-:W-:Y:S01]  /*e1a0*/  LOP3.LUT R8, R5.reuse, 0xffff0000, RZ, 0xc0, !PT ;  /* 0xffff000005087812 */ /* 0x050fe200078ec0ff */
[----:B------:R-:W-:Y:S01]  /*e1b0*/  IMAD.U32 R5, R5, 0x10000, RZ ;  /* 0x0001000005057824 */ /* 0x000fe200078e00ff */
[----:B------:R-:W-:-:S02]  /*e1c0*/  LOP3.LUT R15, R4, 0xffff0000, RZ, 0xc0, !PT ;  /* 0xffff0000040f7812 */ /* 0x000fc400078ec0ff */
[----:B-----5:R-:W-:Y:S01]  /*e1d0*/  LOP3.LUT R18, R7, 0xffff0000, RZ, 0xc0, !PT ;  /* 0xffff000007127812 */ /* 0x020fe200078ec0ff */
[C---:B------:R-:W-:Y:S01]  /*e1e0*/  FMUL.FTZ R10, R23.reuse, R8 ;  /* 0x00000008170a7220 */ /* 0x040fe20000410000 */
[----:B------:R-:W-:Y:S01]  /*e1f0*/  LOP3.LUT R21, R6, 0xffff0000, RZ, 0xc0, !PT ;  /* 0xffff000006157812 */ /* 0x000fe200078ec0ff */
[----:B------:R-:W-:Y:S01]  /*e200*/  FMUL.FTZ R11, R2, R15 ;  /* 0x0000000f020b7220 */ /* 0x000fe20000410000 */
[----:B------:R-:W-:Y:S01]  /*e210*/  SHF.L.U32 R4, R4, 0x10, RZ ;  /* 0x0000001004047819 */ /* 0x000fe200000006ff */
[----:B------:R-:W-:Y:S01]  /*e220*/  FMUL.FTZ R23, R23, R18 ;  /* 0x0000001217177220 */ /* 0x000fe20000410000 */
[----:B------:R-:W-:Y:S01]  /*e230*/  SHF.L.U32 R6, R6, 0x10, RZ ;  /* 0x0000001006067819 */ /* 0x000fe200000006ff */
[-C--:B------:R-:W-:Y:S01]  /*e240*/  FMUL.FTZ R2, R2, R21.reuse ;  /* 0x0000001502027220 */ /* 0x080fe20000410000 */
[----:B------:R-:W-:Y:S01]  /*e250*/  SHF.L.U32 R7, R7, 0x10, RZ ;  /* 0x0000001007077819 */ /* 0x000fe200000006ff */
[----:B------:R-:W-:Y:S02]  /*e260*/  FFMA.FTZ R23, R25, R8, R23 ;  /* 0x0000000819177223 */ /* 0x000fe40000010017 */
[----:B------:R-:W-:-:S02]  /*e270*/  FFMA.FTZ R11, R14, R21, -R11 ;  /* 0x000000150e0b7223 */ /* 0x000fc4000001080b */
[----:B------:R-:W-:Y:S02]  /*e280*/  FFMA.FTZ R2, R14, R15, R2 ;  /* 0x0000000f0e027223 */ /* 0x000fe40000010002 */
[C---:B------:R-:W-:Y:S02]  /*e290*/  FMUL.FTZ R8, R22.reuse, R4 ;  /* 0x0000000416087220 */ /* 0x040fe40000410000 */
[-C--:B------:R-:W-:Y:S01]  /*e2a0*/  FMUL.FTZ R22, R22, R6.reuse ;  /* 0x0000000616167220 */ /* 0x080fe20000410000 */
[----:B------:R-:W-:Y:S01]  /*e2b0*/  F2FP.BF16.PACK_AB R2, R2, R11 ;  /* 0x0000000b0202723e */ /* 0x000fe200000010ff */
[C---:B------:R-:W-:Y:S02]  /*e2c0*/  FMUL.FTZ R14, R24.reuse, R5 ;  /* 0x00000005180e7220 */ /* 0x040fe40000410000 */
[----:B------:R-:W-:Y:S02]  /*e2d0*/  FMUL.FTZ R24, R24, R7 ;  /* 0x0000000718187220 */ /* 0x000fe40000410000 */
[----:B------:R-:W-:-:S02]  /*e2e0*/  FFMA.FTZ R8, R9, R6, -R8 ;  /* 0x0000000609087223 */ /* 0x000fc40000010808 */
[----:B------:R-:W-:Y:S02]  /*e2f0*/  FFMA.FTZ R10, R25, R18, -R10 ;  /* 0x00000012190a7223 */ /* 0x000fe4000001080a */
[----:B------:R-:W-:Y:S02]  /*e300*/  FFMA.FTZ R9, R9, R4, R22 ;  /* 0x0000000409097223 */ /* 0x000fe40000010016 */
[C---:B------:R-:W-:Y:S01]  /*e310*/  FFMA.FTZ R14, R20.reuse, R7, -R14 ;  /* 0x00000007140e7223 */ /* 0x040fe2000001080e */
[----:B------:R-:W-:Y:S01]  /*e320*/  F2FP.BF16.PACK_AB R11, R23, R10 ;  /* 0x0000000a170b723e */ /* 0x000fe200000010ff */
[----:B------:R-:W-:Y:S01]  /*e330*/  FFMA.FTZ R5, R20, R5, R24 ;  /* 0x0000000514057223 */ /* 0x000fe20000010018 */
[----:B------:R-:W-:Y:S02]  /*e340*/  F2FP.BF16.PACK_AB R8, R9, R8 ;  /* 0x000000080908723e */ /* 0x000fe400000010ff */
[----:B------:R-:W-:Y:S02]  /*e350*/  MOV R9, R2 ;  /* 0x0000000200097202 */ /* 0x000fe40000000f00 */
[----:B------:R-:W-:-:S02]  /*e360*/  F2FP.BF16.PACK_AB R10, R5, R14 ;  /* 0x0000000e050a723e */ /* 0x000fc400000010ff */
.L_x_3868:
[----:B------:R-:W-:Y:S05]  /*e370*/  BSYNC B0 ;  /* 0x0000000000007941 */ /* 0x000fea0003800000 */
.L_x_3867:
        /* <DEDUP_REMOVED lines=8> */
[----:B-----5:R-:W-:Y:S01]  /*e400*/  SHF.L.U32 R25, R23, 0x10, RZ ;  /* 0x0000001017197819 */ /* 0x020fe200000006ff */
[----:B------:R-:W-:Y:S01]  /*e410*/  IMAD.U32 R18, R22, 0x10000, RZ ;  /* 0x0001000016127824 */ /* 0x000fe200078e00ff */
[C---:B----4-:R-:W-:Y:S02]  /*e420*/  SHF.L.U32 R8, R21.reuse, 0x10, RZ ;  /* 0x0000001015087819 */ /* 0x050fe400000006ff */
[----:B------:R-:W-:Y:S02]  /*e430*/  LOP3.LUT R2, R21, 0xffff0000, RZ, 0xc0, !PT ;  /* 0xffff000015027812 */ /* 0x000fe400078ec0ff */
[----:B------:R-:W-:-:S02]  /*e440*/  LOP3.LUT R23, R23, 0xffff0000, RZ, 0xc0, !PT ;  /* 0xffff000017177812 */ /* 0x000fc400078ec0ff */
[----:B------:R-:W-:Y:S02]  /*e450*/  LOP3.LUT R24, R22, 0xffff0000, RZ, 0xc0, !PT ;  /* 0xffff000016187812 */ /* 0x000fe400078ec0ff */
[C---:B------:R-:W-:Y:S02]  /*e460*/  SHF.L.U32 R9, R20.reuse, 0x10, RZ ;  /* 0x0000001014097819 */ /* 0x040fe400000006ff */
        /* <DEDUP_REMOVED lines=29> */
.L_x_3870:
[----:B------:R-:W-:Y:S05]  /*e640*/  BSYNC B0 ;  /* 0x0000000000007941 */ /* 0x000fea0003800000 */
.L_x_3869:
[----:B-----5:R2:W-:Y:S02]  /*e650*/  STS.128 [R243+0x2800], R20 ;  /* 0x00280014f3007388 */ /* 0x0205e40000000c00 */
.L_x_3866:
[----:B------:R-:W-:Y:S05]  /*e660*/  BSYNC B1 ;  /* 0x0000000000017941 */ /* 0x000fea0003800000 */
.L_x_3865:
        /* <DEDUP_REMOVED lines=28> */
[C---:B---3--:R-:W-:Y:S01]  /*e830*/  LOP3.LUT R8, R5.reuse, 0xffff0000, RZ, 0xc0, !PT ;  /* 0xffff000005087812 */ /* 0x048fe200078ec0ff */
[----:B------:R-:W-:Y:S01]  /*e840*/  IMAD.U32 R5, R5, 0x10000, RZ ;  /* 0x0001000005057824 */ /* 0x000fe200078e00ff */
[----:B------:R-:W-:-:S02]  /*e850*/  LOP3.LUT R15, R4, 0xffff0000, RZ, 0xc0, !PT ;  /* 0xffff0000040f7812 */ /* 0x000fc400078ec0ff */
[----:B----4-:R-:W-:Y:S01]  /*e860*/  LOP3.LUT R18, R7, 0xffff0000, RZ, 0xc0, !PT ;  /* 0xffff000007127812 */ /* 0x010fe200078ec0ff */
        /* <DEDUP_REMOVED lines=25> */
.L_x_3874:
[----:B---3--:R-:W-:Y:S05]  /*ea00*/  BSYNC B0 ;  /* 0x0000000000007941 */ /* 0x008fea0003800000 */
.L_x_3873:
        /* <DEDUP_REMOVED lines=8> */
[----:B-----5:R-:W-:Y:S01]  /*ea90*/  LOP3.LUT R2, R37, 0xffff0000, RZ, 0xc0, !PT ;  /* 0xffff000025027812 */ /* 0x020fe200078ec0ff */
[----:B------:R-:W-:Y:S01]  /*eaa0*/  IMAD.U32 R18, R38, 0x10000, RZ ;  /* 0x0001000026127824 */ /* 0x000fe200078e00ff */
[----:B------:R-:W-:Y:S02]  /*eab0*/  LOP3.LUT R23, R39, 0xffff0000, RZ, 0xc0, !PT ;  /* 0xffff000027177812 */ /* 0x000fe400078ec0ff */
[----:B---3--:R-:W-:Y:S02]  /*eac0*/  SHF.L.U32 R8, R37, 0x10, RZ ;  /* 0x0000001025087819 */ /* 0x008fe400000006ff */
[----:B------:R-:W-:-:S02]  /*ead0*/  SHF.L.U32 R9, R36, 0x10, RZ ;  /* 0x0000001024097819 */ /* 0x000fc400000006ff */
[----:B------:R-:W-:Y:S02]  /*eae0*/  SHF.L.U32 R25, R39, 0x10, RZ ;  /* 0x0000001027197819 */ /* 0x000fe400000006ff */
[----:B------:R-:W-:Y:S02]  /*eaf0*/  LOP3.LUT R36, R36, 0xffff0000, RZ, 0xc0, !PT ;  /* 0xffff000024247812 */ /* 0x000fe400078ec0ff */
[----:B------:R-:W-:Y:S02]  /*eb00*/  LOP3.LUT R38, R38, 0xffff0000, RZ, 0xc0, !PT ;  /* 0xffff000026267812 */ /* 0x000fe400078ec0ff */
[----:B----4-:R-:W-:Y:S02]  /*eb10*/  LOP3.LUT R15, R4, 0xffff0000, RZ, 0xc0, !PT ;  /* 0xffff0000040f7812 */ /* 0x010fe400078ec0ff */
        /* <DEDUP_REMOVED lines=27> */
.L_x_3876:
[----:B------:R-:W-:Y:S05]  /*ecd0*/  BSYNC B0 ;  /* 0x0000000000007941 */ /* 0x000fea0003800000 */
.L_x_3875:
[----:B-----5:R4:W-:Y:S02]  /*ece0*/  STS.128 [R243+0x3000], R36 ;  /* 0x00300024f3007388 */ /* 0x0209e40000000c00 */
.L_x_3872:
[----:B------:R-:W-:Y:S05]  /*ecf0*/  BSYNC B1 ;  /* 0x0000000000017941 */ /* 0x000fea0003800000 */
.L_x_3871:
        /* <DEDUP_REMOVED lines=12> */
[-C--:B--2--5:R-:W-:Y:S02]  /*edc0*/  IADD3 R22, P2, R32, R27.reuse, RZ ;  /* 0x0000001b20167210 */ /* 0x0a4fe40007f5e0ff */
[----:B------:R-:W-:-:S03]  /*edd0*/  IADD3 R26, P1, R30, R27, RZ ;  /* 0x0000001b1e1a7210 */ /* 0x000fc60007f3e0ff */
[--C-:B------:R-:W-:Y:S02]  /*ede0*/  IMAD.X R23, R33, 0x1, R5.reuse, P2 ;  /* 0x0000000121177824 */ /* 0x100fe400010e0605 */
[----:B------:R-:W-:Y:S02]  /*edf0*/  IMAD.X R27, R31, 0x1, R5, P1 ;  /* 0x000000011f1b7824 */ /* 0x000fe400008e0605 */
[----:B------:R-:W-:Y:S05]  /*ee00*/  @P0 BRA `(.L_x_3879) ;  /* 0x0000027000000947 */ /* 0x000fea0003800000 */
[----:B---3--:R-:W2:Y:S04]  /*ee10*/  LD.E.64 R4, [R26.64] ;  /* 0x000000061a047980 */ /* 0x008ea8000c101b00 */
[----:B------:R-:W3:Y:S01]  /*ee20*/  LD.E.64 R6, [R22.64] ;  /* 0x0000000616067980 */ /* 0x000ee2000c101b00 */
[C---:B------:R-:W-:Y:S01]  /*ee30*/  SHF.L.U32 R12, R9.reuse, 0x10, RZ ;  /* 0x00000010090c7819 */ /* 0x040fe200000006ff */
[----:B------:R-:W-:Y:S01]  /*ee40*/  IMAD.U32 R18, R10, 0x10000, RZ ;  /* 0x000100000a127824 */ /* 0x000fe200078e00ff */
[----:B------:R-:W-:-:S02]  /*ee50*/  LOP3.LUT R2, R9, 0xffff0000, RZ, 0xc0, !PT ;  /* 0xffff000009027812 */ /* 0x000fc400078ec0ff */
[C---:B------:R-:W-:Y:S02]  /*ee60*/  SHF.L.U32 R9, R8.reuse, 0x10, RZ ;  /* 0x0000001008097819 */ /* 0x040fe400000006ff */
[----:B------:R-:W-:Y:S02]  /*ee70*/  LOP3.LUT R20, R8, 0xffff0000, RZ, 0xc0, !PT ;  /* 0xffff000008147812 */ /* 0x000fe400078ec0ff */
[C---:B------:R-:W-:Y:S02]  /*ee80*/  LOP3.LUT R19, R11.reuse, 0xffff0000, RZ, 0xc0, !PT ;  /* 0xffff00000b137812 */ /* 0x040fe400078ec0ff */
[----:B------:R-:W-:Y:S02]  /*ee90*/  LOP3.LUT R25, R10, 0xffff0000, RZ, 0xc0, !PT ;  /* 0xffff00000a197812 */ /* 0x000fe400078ec0ff */
[----:B------:R-:W-:Y:S02]  /*eea0*/  SHF.L.U32 R21, R11, 0x10, RZ ;  /* 0x000000100b157819 */ /* 0x000fe400000006ff */
[C---:B--2---:R-:W-:Y:S01]  /*eeb0*/  LOP3.LUT R8, R5.reuse, 0xffff0000, RZ, 0xc0, !PT ;  /* 0xffff000005087812 */ /* 0x044fe200078ec0ff */
[----:B------:R-:W-:Y:S01]  /*eec0*/  IMAD.U32 R5, R5, 0x10000, RZ ;  /* 0x0001000005057824 */ /* 0x000fe200078e00ff */
[----:B------:R-:W-:-:S02]  /*eed0*/  LOP3.LUT R13, R4, 0xffff0000, RZ, 0xc0, !PT ;  /* 0xffff0000040d7812 */ /* 0x000fc400078ec0ff */
[----:B---3--:R-:W-:Y:S01]  /*eee0*/  LOP3.LUT R14, R7, 0xffff0000, RZ, 0xc0, !PT ;  /* 0xffff0000070e7812 */ /* 0x008fe200078ec0ff */
        /* <DEDUP_REMOVED lines=25> */
.L_x_3879:
[----:B---3--:R-:W-:Y:S05]  /*f080*/  BSYNC B0 ;  /* 0x0000000000007941 */ /* 0x008fea0003800000 */
.L_x_3878:
[----:B------:R2:W-:Y:S04]  /*f090*/  STS.128 [R243+0x1800], R8 ;  /* 0x00180008f3007388 */ /* 0x0005e80000000c00 */
[----:B------:R-:W5:Y:S01]  /*f0a0*/  LD.E.128 R32, [R34.64+0x80] ;  /* 0x0000800622207980 */ /* 0x000f62000c101d00 */
[----:B------:R-:W-:Y:S01]  /*f0b0*/  IADD3 R16, R16, 0x40, RZ ;  /* 0x0000004010107810 */ /* 0x000fe20007ffe0ff */
[----:B------:R-:W-:Y:S03]  /*f0c0*/  BSSY B0, `(.L_x_3880) ;  /* 0x0000029000007945 */ /* 0x000fe60003800000 */
[----:B------:R-:W-:-:S13]  /*f0d0*/  ISETP.GE.AND P0, PT, R16, R3, PT ;  /* 0x000000031000720c */ /* 0x000fda0003f06270 */
[----:B------:R-:W-:Y:S05]  /*f0e0*/  @P0 BRA `(.L_x_3881) ;  /* 0x0000026000000947 */ /* 0x000fea0003800000 */
[----:B------:R-:W3:Y:S04]  /*f0f0*/  LD.E.64 R2, [R26.64+0x40] ;  /* 0x000040061a027980 */ /* 0x000ee8000c101b00 */
[----:B------:R-:W4:Y:S01]  /*f100*/  LD.E.64 R4, [R22.64+0x40] ;  /* 0x0000400616047980 */ /* 0x000f22000c101b00 */
[C---:B-----5:R-:W-:Y:S01]  /*f110*/  LOP3.LUT R6, R33.reuse, 0xffff0000, RZ, 0xc0, !PT ;  /* 0xffff000021067812 */ /* 0x060fe200078ec0ff */
[----:B------:R-:W-:Y:S01]  /*f120*/  IMAD.U32 R16, R34, 0x10000, RZ ;  /* 0x0001000022107824 */ /* 0x000fe200078e00ff */
[----:B------:R-:W-:Y:S02]  /*f130*/  SHF.L.U32 R7, R33, 0x10, RZ ;  /* 0x0000001021077819 */ /* 0x000fe400000006ff */
[C---:B--2---:R-:W-:Y:S02]  /*f140*/  SHF.L.U32 R8, R32.reuse, 0x10, RZ ;  /* 0x0000001020087819 */ /* 0x044fe400000006ff */
[----:B------:R-:W-:-:S02]  /*f150*/  LOP3.LUT R32, R32, 0xffff0000, RZ, 0xc0, !PT ;  /* 0xffff000020207812 */ /* 0x000fc400078ec0ff */
[C---:B------:R-:W-:Y:S02]  /*f160*/  LOP3.LUT R14, R35.reuse, 0xffff0000, RZ, 0xc0, !PT ;  /* 0xffff0000230e7812 */ /* 0x040fe400078ec0ff */
[----:B------:R-:W-:Y:S02]  /*f170*/  LOP3.LUT R34, R34, 0xffff0000, RZ, 0xc0, !PT ;  /* 0xffff000022227812 */ /* 0x000fe400078ec0ff */
[----:B------:R-:W-:Y:S02]  /*f180*/  SHF.L.U32 R15, R35, 0x10, RZ ;  /* 0x00000010230f7819 */ /* 0x000fe400000006ff */
[----:B---3--:R-:W-:Y:S02]  /*f190*/  LOP3.LUT R11, R2, 0xffff0000, RZ, 0xc0, !PT ;  /* 0xffff0000020b7812 */ /* 0x008fe400078ec0ff */
[----:B------:R-:W-:Y:S02]  /*f1a0*/  LOP3.LUT R9, R3, 0xffff0000, RZ, 0xc0, !PT ;  /* 0xffff000003097812 */ /* 0x000fe400078ec0ff */
[----:B----4-:R-:W-:Y:S01]  /*f1b0*/  LOP3.LUT R13, R4, 0xffff0000, RZ, 0xc0, !PT ;  /* 0xffff0000040d7812 */ /* 0x010fe200078ec0ff */
        /* <DEDUP_REMOVED lines=25> */
.L_x_3881:
[----:B------:R-:W-:Y:S05]  /*f350*/  BSYNC B0 ;  /* 0x0000000000007941 */ /* 0x000fea0003800000 */
.L_x_3880:
[----:B-----5:R3:W-:Y:S01]  /*f360*/  STS.128 [R243+0x3800], R32 ;  /* 0x00380020f3007388 */ /* 0x0207e20000000c00 */
[----:B------:R-:W-:Y:S05]  /*f370*/  BRA `(.L_x_3877) ;  /* 0x00002f9000007947 */ /* 0x000fea0003800000 */
.L_x_3858:
        /* <DEDUP_REMOVED lines=15> */
[----:B-----5:R-:W-:Y:S01]  /*f470*/  LEA R8, P0, R11, R30, 0x1 ;  /* 0x0000001e0b087211 */ /* 0x020fe200078008ff */
[----:B------:R-:W2:Y:S01]  /*f480*/  LD.E.128 R4, [R4.64] ;  /* 0x0000000604047980 */ /* 0x000ea2000c101d00 */
[----:B------:R-:W-:Y:S02]  /*f490*/  @P1 IADD3 R13, -R19, RZ, RZ ;  /* 0x000000ff130d1210 */ /* 0x000fe40007ffe1ff */
        /* <DEDUP_REMOVED lines=10> */
[----:B------:R-:W-:Y:S02]  /*f540*/  LOP3.LUT R23, R26, 0xffff0000, RZ, 0xc0, !PT ;  /* 0xffff00001a177812 */ /* 0x000fe400078ec0ff */
[C---:B------:R-:W-:Y:S02]  /*f550*/  LOP3.LUT R22, R27.reuse, 0xffff0000, RZ, 0xc0, !PT ;  /* 0xffff00001b167812 */ /* 0x040fe400078ec0ff */
[----:B------:R-:W-:Y:S02]  /*f560*/  SHF.L.U32 R28, R27, 0x10, RZ ;  /* 0x000000101b1c7819 */ /* 0x000fe400000006ff */
        /* <DEDUP_REMOVED lines=51> */
[----:B------:R-:W-:-:S03]  /*f8a0*/  FFMA.FTZ R11, R23, R11, R6 ;  /* 0x0000000b170b7223 */ /* 0x000fc60000010006 */
[----:B------:R-:W-:Y:S02]  /*f8b0*/  F2FP.BF16.PACK_AB R27, R14, R5 ;  /* 0x000000050e1b723e */ /* 0x000fe400000010ff */
[----:B------:R-:W-:Y:S02]  /*f8c0*/  F2FP.BF16.PACK_AB R26, R11, R12 ;  /* 0x0000000c0b1a723e */ /* 0x000fe400000010ff */
.L_x_3885:
[----:B------:R-:W-:Y:S05]  /*f8d0*/  BSYNC B0 ;  /* 0x0000000000007941 */ /* 0x000fea0003800000 */
.L_x_3884:
        /* <DEDUP_REMOVED lines=37> */
[----:B-1----:R-:W-:Y:S02]  /*fb30*/  LOP3.LUT R42, R5, 0xffff0000, RZ, 0xc0, !PT ;  /* 0xffff0000052a7812 */ /* 0x002fe400078ec0ff */
        /* <DEDUP_REMOVED lines=47> */
.L_x_3887:
[----:B------:R-:W-:Y:S05]  /*fe30*/  BSYNC B0 ;  /* 0x0000000000007941 */ /* 0x000fea0003800000 */
.L_x_3886:
[----:B-----5:R3:W-:Y:S02]  /*fe40*/  STS.128 [R243+0x2000], R20 ;  /* 0x00200014f3007388 */ /* 0x0207e40000000c00 */
.L_x_3883:
[----:B------:R-:W-:Y:S05]  /*fe50*/  BSYNC B1 ;  /* 0x0000000000017941 */ /* 0x000fea0003800000 */
.L_x_3882:
        /* <DEDUP_REMOVED lines=21> */
[----:B------:R-:W-:Y:S02]  /*ffb0*/  LEA.HI.X R9, R9, R31, R7, 0x1, P1 ;  /* 0x0000001f09097211 */ /* 0x000fe400008f0c07 */
[----:B------:R-:W-:Y:S01]  /*ffc0*/  IADD3 R13, P1, R14, R13, RZ ;  /* 0x0000000d0e0d7210 */ /* 0x000fe20007f3e0ff */
[----:B------:R-:W-:-:S03]  /*ffd0*/  IMAD.WIDE R4, R5, 0x2, R40 ;  /* 0x0000000205047825 */ /* 0x000fc600078e0228 */
        /* <DEDUP_REMOVED lines=9> */
[----:B------:R-:W-:Y:S01]  /*10070*/  LOP3.LUT R20, R25, 0xffff0000, RZ, 0xc0, !PT ;  /* 0xffff000019147812 */ /* 0x000fe200078ec0ff */
[C---:B------:R-:W-:Y:S01]  /*10080*/  IMAD.U32 R38, R27.reuse, 0x10000, RZ ;  /* 0x000100001b267824 */ /* 0x040fe200078e00ff */
[C---:B------:R-:W-:Y:S02]  /*10090*/  SHF.L.U32 R25, R26.reuse, 0x10, RZ ;  /* 0x000000101a197819 */ /* 0x040fe400000006ff */
[----:B------:R-:W-:Y:S02]  /*100a0*/  LOP3.LUT R24, R26, 0xffff0000, RZ, 0xc0, !PT ;  /* 0xffff00001a187812 */ /* 0x000fe400078ec0ff */
[----:B------:R-:W-:Y:S01]  /*100b0*/  LOP3.LUT R23, R27, 0xffff0000, RZ, 0xc0, !PT ;  /* 0xffff00001b177812 */ /* 0x000fe200078ec0ff */
[C---:B----4-:R-:W-:Y:S01]  /*100c0*/  IMAD.U32 R27, R8.reuse, 0x10000, RZ ;  /* 0x00010000081b7824 */ /* 0x050fe200078e00ff */
[----:B------:R-:W-:Y:S01]  /*100d0*/  LOP3.LUT R26, R8, 0xffff0000, RZ, 0xc0, !PT ;  /* 0xffff0000081a7812 */ /* 0x000fe200078ec0ff */
[----:B-1----:R-:W-:Y:S01]  /*100e0*/  IMAD.U32 R42, R10, 0x10000, RZ ;  /* 0x000100000a2a7824 */ /* 0x002fe200078e00ff */
        /* <DEDUP_REMOVED lines=45> */
[----:B------:R-:W-:Y:S01]  /*103c0*/  F2FP.BF16.PACK_AB R25, R13, R4 ;  /* 0x000000040d19723e */ /* 0x000fe200000010ff */
[----:B------:R-:W-:Y:S01]  /*103d0*/  FFMA.FTZ R6, R23, R14, R6 ;  /* 0x0000000e17067223 */ /* 0x000fe20000010006 */
[----:B------:R-:W-:-:S04]  /*103e0*/  F2FP.BF16.PACK_AB R26, R5, R12 ;  /* 0x0000000c051a723e */ /* 0x000fc800000010ff */
[----:B------:R-:W-:Y:S02]  /*103f0*/  F2FP.BF16.PACK_AB R27, R6, R9 ;  /* 0x00000009061b723e */ /* 0x000fe400000010ff */
.L_x_3891:
[----:B------:R-:W-:Y:S05]  /*10400*/  BSYNC B0 ;  /* 0x0000000000007941 */ /* 0x000fea0003800000 */
.L_x_3890:
        /* <DEDUP_REMOVED lines=16> */
[----:B------:R-:W-:Y:S02]  /*10510*/  LEA.HI.X.SX32 R8, R8, R12, 0x1, P1 ;  /* 0x0000000c08087211 */ /* 0x000fe400008f0eff */
[----:B------:R-:W-:Y:S01]  /*10520*/  LEA R10, P1, R9, R30, 0x1 ;  /* 0x0000001e090a7211 */ /* 0x000fe200078208ff */
[----:B------:R-:W-:Y:S01]  /*10530*/  IMAD.MOV.U32 R14, RZ, RZ, RZ ;  /* 0x000000ffff0e7224 */ /* 0x000fe200078e00ff */
[----:B------:R-:W-:Y:S01]  /*10540*/  @P0 IADD3 R14, -R19, RZ, RZ ;  /* 0x000000ff130e0210 */ /* 0x000fe20007ffe1ff */
[----:B------:R-:W3:Y:S01]  /*10550*/  LD.E.128 R4, [R4.64+0x80] ;  /* 0x0000800604047980 */ /* 0x000ee2000c101d00 */
[----:B------:R-:W-:Y:S02]  /*10560*/  LEA.HI.X R11, R9, R31, R8, 0x1, P1 ;  /* 0x0000001f090b7211 */ /* 0x000fe400008f0c08 */
[----:B------:R-:W-:-:S04]  /*10570*/  IADD3 R13, P1, R14, R13, RZ ;  /* 0x0000000d0e0d7210 */ /* 0x000fc80007f3e0ff */
[----:B--2---:R-:W2:Y:S01]  /*10580*/  LD.E.128 R8, [R10.64] ;  /* 0x000000060a087980 */ /* 0x004ea2000c101d00 */
[----:B------:R-:W-:Y:S02]  /*10590*/  LEA.HI.X.SX32 R12, R14, R12, 0x1, P1 ;  /* 0x0000000c0e0c7211 */ /* 0x000fe400008f0eff */
        /* <DEDUP_REMOVED lines=14> */
[----:B------:R-:W-:-:S02]  /*10680*/  SHF.L.U32 R4, R5, 0x10, RZ ;  /* 0x0000001005047819 */ /* 0x000fc400000006ff */
[----:B------:R-:W-:Y:S02]  /*10690*/  LOP3.LUT R40, R5, 0xffff0000, RZ, 0xc0, !PT ;  /* 0xffff000005287812 */ /* 0x000fe400078ec0ff */
[C---:B------:R-:W-:Y:S01]  /*106a0*/  SHF.L.U32 R5, R7.reuse, 0x10, RZ ;  /* 0x0000001007057819 */ /* 0x040fe200000006ff */
[----:B--2---:R-:W-:Y:S01]  /*106b0*/  IMAD.U32 R41, R8, 0x10000, RZ ;  /* 0x0001000008297824 */ /* 0x004fe200078e00ff */
[----:B-1----:R-:W-:Y:S01]  /*106c0*/  LOP3.LUT R42, R7, 0xffff0000, RZ, 0xc0, !PT ;  /* 0xffff0000072a7812 */ /* 0x002fe200078ec0ff */
[----:B------:R-:W-:Y:S01]  /*106d0*/  IMAD.U32 R44, R10, 0x10000, RZ ;  /* 0x000100000a2c7824 */ /* 0x000fe200078e00ff */
        /* <DEDUP_REMOVED lines=37> */
[----:B------:R-:W-:Y:S02]  /*10930*/  FFMA.FTZ R5, R38, R10, R5 ;  /* 0x0000000a26057223 */ /* 0x000fe40000010005 */
[----:B------:R-:W-:Y:S01]  /*10940*/  FFMA.FTZ R14, R21, R14, R42 ;  /* 0x0000000e150e7223 */ /* 0x000fe2000001002a */
[----:B------:R-:W-:Y:S01]  /*10950*/  F2FP.BF16.PACK_AB R21, R13, R4 ;  /* 0x000000040d15723e */ /* 0x000fe200000010ff */
[----:B------:R-:W-:-:S03]  /*10960*/  FFMA.FTZ R9, R22, R11, R9 ;  /* 0x0000000b16097223 */ /* 0x000fc60000010009 */
[----:B------:R-:W-:Y:S02]  /*10970*/  F2FP.BF16.PACK_AB R23, R14, R5 ;  /* 0x000000050e17723e */ /* 0x000fe400000010ff */
[----:B------:R-:W-:Y:S02]  /*10980*/  F2FP.BF16.PACK_AB R22, R9, R12 ;  /* 0x0000000c0916723e */ /* 0x000fe400000010ff */
.L_x_3893:
[----:B------:R-:W-:Y:S05]  /*10990*/  BSYNC B0 ;  /* 0x0000000000007941 */ /* 0x000fea0003800000 */
.L_x_3892:
[----:B-----5:R3:W-:Y:S02]  /*109a0*/  STS.128 [R243+0x2800], R20 ;  /* 0x00280014f3007388 */ /* 0x0207e40000000c00 */
.L_x_3889:
[----:B------:R-:W-:Y:S05]  /*109b0*/  BSYNC B1 ;  /* 0x0000000000017941 */ /* 0x000fea0003800000 */
.L_x_3888:
[----:B------:R-:W-:Y:S01]  /*109c0*/  IADD3 R28, R184, 0x20, RZ ;  /* 0x00000020b81c7810 */ /* 0x000fe20007ffe0ff */
[----:B------:R-:W-:Y:S03]  /*109d0*/  BSSY B1, `(.L_x_3894) ;  /* 0x00000b6000017945 */ /* 0x000fe60003800000 */
[----:B------:R-:W-:-:S04]  /*109e0*/  ISETP.GE.AND P0, PT, R28, R29, PT ;  /* 0x0000001d1c00720c */ /* 0x000fc80003f06270 */
[----:B------:R-:W-:-:S13]  /*109f0*/  ISETP.LT.OR P0, PT, R53, -0x107, P0 ;  /* 0xfffffef93500780c */ /* 0x000fda0000701670 */
[----:B------:R-:W-:Y:S05]  /*10a00*/  @P0 BRA `(.L_x_3895) ;  /* 0x00000b2000000947 */ /* 0x000fea0003800000 */
[----:B--2-4-:R2:W5:Y:S01]  /*10a10*/  LD.E.128 R24, [R36.64] ;  /* 0x0000000624187980 */ /* 0x014562000c101d00 */
        /* <DEDUP_REMOVED lines=12> */
[----:B------:R-:W-:Y:S02]  /*10ae0*/  MOV R14, RZ ;  /* 0x000000ff000e7202 */ /* 0x000fe40000000f00 */
[----:B------:R-:W-:Y:S02]  /*10af0*/  LEA.HI.X.SX32 R7, R7, R12, 0x1, P1 ;  /* 0x0000000c07077211 */ /* 0x000fe400008f0eff */
[----:B-----5:R-:W-:Y:S01]  /*10b00*/  LEA R8, P1, R9, R30, 0x1 ;  /* 0x0000001e09087211 */ /* 0x020fe200078208ff */
[----:B------:R-:W-:-:S03]  /*10b10*/  @P0 IMAD.MOV R14, RZ, RZ, -R19 ;  /* 0x000000ffff0e0224 */ /* 0x000fc600078e0a13 */
        /* <DEDUP_REMOVED lines=10> */
[----:B------:R-:W-:Y:S02]  /*10bc0*/  LOP3.LUT R21, R24, 0xffff0000, RZ, 0xc0, !PT ;  /* 0xffff000018157812 */ /* 0x000fe400078ec0ff */
[C---:B------:R-:W-:Y:S02]  /*10bd0*/  LOP3.LUT R20, R25.reuse, 0xffff0000, RZ, 0xc0, !PT ;  /* 0xffff000019147812 */ /* 0x040fe400078ec0ff */
[----:B------:R-:W-:Y:S01]  /*10be0*/  SHF.L.U32 R38, R25, 0x10, RZ ;  /* 0x0000001019267819 */ /* 0x000fe200000006ff */
[C---:B------:R-:W-:Y:S01]  /*10bf0*/  IMAD.U32 R25, R26.reuse, 0x10000, RZ ;  /* 0x000100001a197824 */ /* 0x040fe200078e00ff */
[----:B------:R-:W-:Y:S02]  /*10c00*/  LOP3.LUT R24, R26, 0xffff0000, RZ, 0xc0, !PT ;  /* 0xffff00001a187812 */ /* 0x000fe400078ec0ff */
[----:B------:R-:W-:-:S02]  /*10c10*/  LOP3.LUT R23, R27, 0xffff0000, RZ, 0xc0, !PT ;  /* 0xffff00001b177812 */ /* 0x000fc400078ec0ff */
[----:B------:R-:W-:Y:S01]  /*10c20*/  SHF.L.U32 R39, R27, 0x10, RZ ;  /* 0x000000101b277819 */ /* 0x000fe200000006ff */
[C---:B----4-:R-:W-:Y:S01]  /*10c30*/  IMAD.U32 R27, R8.reuse, 0x10000, RZ ;  /* 0x00010000081b7824 */ /* 0x050fe200078e00ff */
[----:B------:R-:W-:Y:S01]  /*10c40*/  LOP3.LUT R26, R8, 0xffff0000, RZ, 0xc0, !PT ;  /* 0xffff0000081a7812 */ /* 0x000fe200078ec0ff */
[----:B------:R-:W-:Y:S01]  /*10c50*/  IMAD.U32 R40, R10, 0x10000, RZ ;  /* 0x000100000a287824 */ /* 0x000fe200078e00ff */
[C---:B------:R-:W-:Y:S01]  /*10c60*/  SHF.L.U32 R8, R9.reuse, 0x10, RZ ;  /* 0x0000001009087819 */ /* 0x040fe200000006ff */
[----:B-12---:R-:W-:Y:S01]  /*10c70*/  IMAD.U32 R42, R4, 0x10000, RZ ;  /* 0x00010000042a7824 */ /* 0x006fe200078e00ff */
        /* <DEDUP_REMOVED lines=47> */
.L_x_3897:
[----:B------:R-:W-:Y:S05]  /*10f70*/  BSYNC B0 ;  /* 0x0000000000007941 */ /* 0x000fea0003800000 */
.L_x_3896:
        /* <DEDUP_REMOVED lines=8> */
[----:B------:R-:W-:-:S04]  /*11000*/  LEA R5, R19, 0x40, 0x5 ;  /* 0x0000004013057811 */ /* 0x000fc800078e28ff */
[----:B------:R-:W-:-:S04]  /*11010*/  IADD3 R13, P1, R5, R2, RZ ;  /* 0x00000002050d7210 */ /* 0x000fc80007f3e0ff */
[----:B------:R-:W-:Y:S01]  /*11020*/  LEA.HI.X.SX32 R12, R5, R18, 0x1, P1 ;  /* 0x00000012050c7211 */ /* 0x000fe200008f0eff */
[----:B------:R-:W-:Y:S01]  /*11030*/  IMAD.MOV.U32 R14, RZ, RZ, RZ ;  /* 0x000000ffff0e7224 */ /* 0x000fe200078e00ff */
[----:B------:R-:W-:Y:S01]  /*11040*/  MOV R5, R19 ;  /* 0x0000001300057202 */ /* 0x000fe20000000f00 */
[--C-:B------:R-:W-:Y:S01]  /*11050*/  @P0 IMAD.MOV R7, RZ, RZ, -R19.reuse ;  /* 0x000000ffff070224 */ /* 0x100fe200078e0a13 */
[----:B------:R-:W-:Y:S01]  /*11060*/  @P0 IADD3 R14, -R19, RZ, RZ ;  /* 0x000000ff130e0210 */ /* 0x000fe20007ffe1ff */
[----:B------:R-:W-:-:S03]  /*11070*/  @P0 IMAD.MOV R5, RZ, RZ, -R19 ;  /* 0x000000ffff050224 */ /* 0x000fc600078e0a13 */
[----:B------:R-:W-:-:S04]  /*11080*/  IADD3 R9, P1, R7, R13, RZ ;  /* 0x0000000d07097210 */ /* 0x000fc80007f3e0ff */
        /* <DEDUP_REMOVED lines=19> */
[----:B-1-3--:R-:W-:Y:S01]  /*111c0*/  SHF.L.U32 R43, R4, 0x10, RZ ;  /* 0x00000010042b7819 */ /* 0x00afe200000006ff */
        /* <DEDUP_REMOVED lines=52> */
.L_x_3899:
[----:B------:R-:W-:Y:S05]  /*11510*/  BSYNC B0 ;  /* 0x0000000000007941 */ /* 0x000fea0003800000 */
.L_x_3898:
[----:B-----5:R3:W-:Y:S02]  /*11520*/  STS.128 [R243+0x3000], R20 ;  /* 0x00300014f3007388 */ /* 0x0207e40000000c00 */
.L_x_3895:
[----:B------:R-:W-:Y:S05]  /*11530*/  BSYNC B1 ;  /* 0x0000000000017941 */ /* 0x000fea0003800000 */
.L_x_3894:
[----:B--2-4-:R-:W-:-:S04]  /*11540*/  IADD3 R24, R184, 0x30, RZ ;  /* 0x00000030b8187810 */ /* 0x014fc80007ffe0ff */
        /* <DEDUP_REMOVED lines=8> */
[----:B------:R-:W-:Y:S02]  /*115d0*/  IMAD R5, R19, 0x30, RZ ;  /* 0x0000003013057824 */ /* 0x000fe400078e02ff */
[----:B------:R-:W-:-:S03]  /*115e0*/  IMAD.MOV.U32 R7, RZ, RZ, RZ ;  /* 0x000000ffff077224 */ /* 0x000fc600078e00ff */
        /* <DEDUP_REMOVED lines=9> */
[----:B-----5:R-:W-:-:S04]  /*11680*/  LEA R8, P1, R9, R30, 0x1 ;  /* 0x0000001e09087211 */ /* 0x020fc800078208ff */
[----:B------:R-:W-:Y:S01]  /*11690*/  LEA.HI.X R9, R9, R31, R7, 0x1, P1 ;  /* 0x0000001f09097211 */ /* 0x000fe200008f0c07 */
[----:B------:R-:W-:Y:S01]  /*116a0*/  IMAD.WIDE R4, R5, 0x2, R34 ;  /* 0x0000000205047825 */ /* 0x000fe200078e0222 */
[----:B------:R-:W-:-:S04]  /*116b0*/  IADD3 R13, P1, R14, R13, RZ ;  /* 0x0000000d0e0d7210 */ /* 0x000fc80007f3e0ff */
[----:B------:R-:W3:Y:S01]  /*116c0*/  LD.E.128 R8, [R8.64] ;  /* 0x0000000608087980 */ /* 0x000ee2000c101d00 */
[----:B------:R-:W-:Y:S02]  /*116d0*/  LEA.HI.X.SX32 R12, R14, R12, 0x1, P1 ;  /* 0x0000000c0e0c7211 */ /* 0x000fe400008f0eff */
[C---:B------:R-:W-:Y:S01]  /*116e0*/  LEA R14, P1, R13.reuse, R32, 0x1 ;  /* 0x000000200d0e7211 */ /* 0x040fe200078208ff */
[----:B------:R-:W4:Y:S03]  /*116f0*/  LD.E.128 R4, [R4.64] ;  /* 0x0000000604047980 */ /* 0x000f26000c101d00 */
[----:B------:R-:W-:-:S06]  /*11700*/  LEA.HI.X R15, R13, R33, R12, 0x1, P1 ;  /* 0x000000210d0f7211 */ /* 0x000fcc00008f0c0c */
[----:B--2---:R-:W2:Y:S01]  /*11710*/  LD.E.128 R12, [R14.64] ;  /* 0x000000060e0c7980 */ /* 0x004ea2000c101d00 */
[C---:B------:R-:W-:Y:S01]  /*11720*/  IMAD.U32 R26, R20.reuse, 0x10000, RZ ;  /* 0x00010000141a7824 */ /* 0x040fe200078e00ff */
        /* <DEDUP_REMOVED lines=11> */
[----:B----4-:R-:W-:Y:S01]  /*117e0*/  IMAD.U32 R45, R6, 0x10000, RZ ;  /* 0x00010000062d7824 */ /* 0x010fe200078e00ff */
[----:B------:R-:W-:Y:S01]  /*117f0*/  LOP3.LUT R39, R9, 0xffff0000, RZ, 0xc0, !PT ;  /* 0xffff000009277812 */ /* 0x000fe200078ec0ff */
[----:B-1----:R-:W-:Y:S01]  /*11800*/  IMAD.U32 R43, R4, 0x10000, RZ ;  /* 0x00010000042b7824 */ /* 0x002fe200078e00ff */
[----:B------:R-:W-:Y:S01]  /*11810*/  SHF.L.U32 R9, R11, 0x10, RZ ;  /* 0x000000100b097819 */ /* 0x000fe200000006ff */
        /* <DEDUP_REMOVED lines=16> */
[----:B------:R-:W-:Y:S01]  /*11920*/  FMUL.FTZ R6, R6, R9 ;  /* 0x0000000906067220 */ /* 0x000fe20000410000 */
[----:B--2---:R-:W-:Y:S01]  /*11930*/  LOP3.LUT R9, R12, 0xffff0000, RZ, 0xc0, !PT ;  /* 0xffff00000c097812 */ /* 0x004fe200078ec0ff */
[----:B------:R-:W-:Y:S01]  /*11940*/  FMUL.FTZ R4, R4, R23 ;  /* 0x0000001704047220 */ /* 0x000fe20000410000 */
[----:B------:R-:W-:Y:S01]  /*11950*/  SHF.L.U32 R7, R13, 0x10, RZ ;  /* 0x000000100d077819 */ /* 0x000fe200000006ff */
[----:B------:R-:W-:Y:S01]  /*11960*/  FMUL.FTZ R43, R43, R36 ;  /* 0x000000242b2b7220 */ /* 0x000fe20000410000 */
[----:B------:R-:W-:Y:S01]  /*11970*/  LOP3.LUT R23, R13, 0xffff0000, RZ, 0xc0, !PT ;  /* 0xffff00000d177812 */ /* 0x000fe200078ec0ff */
[----:B------:R-:W-:Y:S01]  /*11980*/  IMAD.U32 R10, R12, 0x10000, RZ ;  /* 0x000100000c0a7824 */ /* 0x000fe200078e00ff */
[----:B------:R-:W-:Y:S01]  /*11990*/  LOP3.LUT R12, R14, 0xffff0000, RZ, 0xc0, !PT ;  /* 0xffff00000e0c7812 */ /* 0x000fe200078ec0ff */
[----:B------:R-:W-:-:S02]  /*119a0*/  FMUL.FTZ R8, R41, R8 ;  /* 0x0000000829087220 */ /* 0x000fc40000410000 */
[----:B------:R-:W-:Y:S02]  /*119b0*/  FMUL.FTZ R39, R40, R39 ;  /* 0x0000002728277220 */ /* 0x000fe40000410000 */
[----:B------:R-:W-:Y:S02]  /*119c0*/  @!P0 FADD.FTZ R38, -R38, -RZ ;  /* 0x800000ff26268221 */ /* 0x000fe40000010100 */
[----:B------:R-:W-:Y:S01]  /*119d0*/  FMUL.FTZ R42, R42, R11 ;  /* 0x0000000b2a2a7220 */ /* 0x000fe20000410000 */
[C---:B------:R-:W-:Y:S01]  /*119e0*/  SHF.L.U32 R11, R15.reuse, 0x10, RZ ;  /* 0x000000100f0b7819 */ /* 0x040fe200000006ff */
[----:B------:R-:W-:Y:S01]  /*119f0*/  IMAD.U32 R13, R14, 0x10000, RZ ;  /* 0x000100000e0d7824 */ /* 0x000fe200078e00ff */
[----:B------:R-:W-:Y:S01]  /*11a00*/  LOP3.LUT R14, R15, 0xffff0000, RZ, 0xc0, !PT ;  /* 0xffff00000f0e7812 */ /* 0x000fe200078ec0ff */
[----:B------:R-:W-:Y:S02]  /*11a10*/  FFMA.FTZ R10, R26, R10, R43 ;  /* 0x0000000a1a0a7223 */ /* 0x000fe4000001002b */
[----:B------:R-:W-:-:S02]  /*11a20*/  FFMA.FTZ R9, R25, R9, R4 ;  /* 0x0000000919097223 */ /* 0x000fc40000010004 */
        /* <DEDUP_REMOVED lines=13> */
.L_x_3901:
[----:B------:R-:W-:Y:S05]  /*11b00*/  BSYNC B0 ;  /* 0x0000000000007941 */ /* 0x000fea0003800000 */
.L_x_3900:
        /* <DEDUP_REMOVED lines=44> */
[C---:B--2---:R-:W-:Y:S01]  /*11dd0*/  IMAD.U32 R30, R12.reuse, 0x10000, RZ ;  /* 0x000100000c1e7824 */ /* 0x044fe200078e00ff */
        /* <DEDUP_REMOVED lines=17> */
[----:B---3--:R-:W-:Y:S01]  /*11ef0*/  LOP3.LUT R7, R16, 0xffff0000, RZ, 0xc0, !PT ;  /* 0xffff000010077812 */ /* 0x008fe200078ec0ff */
        /* <DEDUP_REMOVED lines=26> */
.L_x_3903:
[----:B------:R-:W-:Y:S05]  /*120a0*/  BSYNC B0 ;  /* 0x0000000000007941 */ /* 0x000fea0003800000 */
.L_x_3902:
[----:B-----5:R4:W-:Y:S01]  /*120b0*/  STS.128 [R243+0x3800], R4 ;  /* 0x00380004f3007388 */ /* 0x0209e20000000c00 */
[----:B------:R-:W-:Y:S05]  /*120c0*/  BRA `(.L_x_3877) ;  /* 0x0000024000007947 */ /* 0x000fea0003800000 */
.L_x_3857:
[----:B------:R-:W-:Y:S01]  /*120d0*/  IMAD.IADD R3, R236, 0x1, -R71 ;  /* 0x00000001ec037824 */ /* 0x000fe200078e0a47 */
[----:B------:R-:W-:-:S02]  /*120e0*/  IADD3 R0, R184, 0x10, RZ ;  /* 0x00000010b8007810 */ /* 0x000fc40007ffe0ff */
[----:B-1----:R-:W-:Y:S02]  /*120f0*/  IADD3 R24, R184, 0x30, RZ ;  /* 0x00000030b8187810 */ /* 0x002fe40007ffe0ff */
        /* <DEDUP_REMOVED lines=33> */
.L_x_3877:
[----:B------:R-:W-:Y:S05]  /*12310*/  BSYNC B2 ;  /* 0x0000000000027941 */ /* 0x000fea0003800000 */
.L_x_3856:
[----:B------:R-:W-:Y:S02]  /*12320*/  IADD3 R238, R136, -0x1, RZ ;  /* 0xffffffff88ee7810 */ /* 0x000fe40007ffe0ff */
[----:B-1--4-:R-:W-:-:S02]  /*12330*/  IADD3 R6, R184, 0x50, RZ ;  /* 0x00000050b8067810 */ /* 0x012fc40007ffe0ff */
[----:B------:R-:W-:Y:S01]  /*12340*/  IADD3 R2, R184, 0x60, RZ ;  /* 0x00000060b8027810 */ /* 0x000fe20007ffe0ff */
[----:B------:R-:W-:Y:S01]  /*12350*/  IMAD.SHL.U32 R3, R238, 0x80, RZ ;  /* 0x00000080ee037824 */ /* 0x000fe200078e00ff */
[C---:B--23--:R-:W-:Y:S02]  /*12360*/  IADD3 R8, R184.reuse, 0x40, RZ ;  /* 0x00000040b8087810 */ /* 0x04cfe40007ffe0ff */
[----:B------:R-:W-:Y:S01]  /*12370*/  IADD3 R4, R184, 0x70, RZ ;  /* 0x00000070b8047810 */ /* 0x000fe20007ffe0ff */
[----:B------:R-:W-:-:S05]  /*12380*/  IMAD.IADD R5, R70, 0x1, -R3 ;  /* 0x0000000146057824 */ /* 0x000fca00078e0a03 */
[-C--:B------:R-:W-:Y:S02]  /*12390*/  ISETP.GE.AND P6, PT, R184, R5.reuse, PT ;  /* 0x00000005b800720c */ /* 0x080fe40003fc6270 */
[-C--:B------:R-:W-:Y:S02]  /*123a0*/  ISETP.GE.AND P0, PT, R0, R5.reuse, PT ;  /* 0x000000050000720c */ /* 0x080fe40003f06270 */
[-C--:B------:R-:W-:Y:S02]  /*123b0*/  ISETP.GE.AND P5, PT, R24, R5.reuse, PT ;  /* 0x000000051800720c */ /* 0x080fe40003fa6270 */
[-C--:B------:R-:W-:Y:S02]  /*123c0*/  ISETP.GE.AND P3, PT, R6, R5.reuse, PT ;  /* 0x000000050600720c */ /* 0x080fe40003f66270 */
[-C--:B------:R-:W-:Y:S02]  /*123d0*/  ISETP.GE.AND P2, PT, R2, R5.reuse, PT ;  /* 0x000000050200720c */ /* 0x080fe40003f46270 */
[----:B------:R-:W-:-:S03]  /*123e0*/  ISETP.GE.AND P1, PT, R4, R5, PT ;  /* 0x000000050400720c */ /* 0x000fc60003f26270 */
[----:B------:R-:W-:Y:S01]  /*123f0*/  @!PT LDS RZ, [RZ] ;  /* 0x00000000fffff984 */ /* 0x000fe20000000800 */
[----:B------:R-:W-:Y:S01]  /*12400*/  @!PT LDS RZ, [RZ] ;  /* 0x00000000fffff984 */ /* 0x000fe20000000800 */
[----:B------:R-:W-:Y:S01]  /*12410*/  @!PT LDS RZ, [RZ] ;  /* 0x00000000fffff984 */ /* 0x000fe20000000800 */
[----:B------:R1:W-:Y:S02]  /*12420*/  @!P6 LDGSTS.E.BYPASS.LTC128B.128 [R243+0x4000], [R230.64] ;  /* 0x04000000e6f3efae */ /* 0x0003e4000b901d46 */
[----:B------:R-:W-:Y:S02]  /*12430*/  @!P0 LEA R12, P4, R76, R230, 0x1 ;  /* 0x000000e64c0c8211 */ /* 0x000fe400078808ff */
[----:B------:R1:W-:Y:S01]  /*12440*/  @!P6 LDGSTS.E.BYPASS.LTC128B.128 [R243+0x8000], [R230.64+0x80] ;  /* 0x08000080e6f3efae */ /* 0x0003e2000b901d46 */
[----:B------:R-:W-:Y:S01]  /*12450*/  ISETP.GE.AND P6, PT, R28, R5, PT ;  /* 0x000000051c00720c */ /* 0x000fe20003fc6270 */
[----:B------:R-:W-:Y:S01]  /*12460*/  @!P5 IMAD R18, R65, 0x60, RZ ;  /* 0x000000604112d824 */ /* 0x000fe200078e02ff */
[----:B------:R-:W-:Y:S01]  /*12470*/  @!P0 LEA.HI.X R13, R76, R231, R77, 0x1, P4 ;  /* 0x000000e74c0d8211 */ /* 0x000fe200020f0c4d */
[----:B------:R-:W-:Y:S01]  /*12480*/  @!P5 IMAD.WIDE.U32 R10, R64, 0x60, R230 ;  /* 0x00000060400ad825 */ /* 0x000fe200078e00e6 */
[----:B------:R-:W-:-:S03]  /*12490*/  ISETP.GE.AND P4, PT, R8, R5, PT ;  /* 0x000000050800720c */ /* 0x000fc60003f86270 */
[----:B------:R-:W-:Y:S01]  /*124a0*/  @!P3 IMAD.MOV.U32 R16, RZ, RZ, R230 ;  /* 0x000000ffff10b224 */ /* 0x000fe200078e00e6 */
[----:B------:R2:W-:Y:S01]  /*124b0*/  @!P0 LDGSTS.E.BYPASS.LTC128B.128 [R243+0x4800], [R12.64] ;  /* 0x048000000cf38fae */ /* 0x0005e2000b901d46 */
[----:B------:R-:W-:Y:S02]  /*124c0*/  @!P3 IMAD.MOV.U32 R17, RZ, RZ, R231 ;  /* 0x000000ffff11b224 */ /* 0x000fe400078e00e7 */
[----:B------:R-:W-:Y:S01]  /*124d0*/  @!P5 IMAD.IADD R19, R18, 0x1, R11 ;  /* 0x000000011213d824 */ /* 0x000fe200078e020b */
[----:B------:R2:W-:Y:S01]  /*124e0*/  @!P0 LDGSTS.E.BYPASS.LTC128B.128 [R243+0x8800], [R12.64+0x80] ;  /* 0x088000800cf38fae */ /* 0x0005e2000b901d46 */
[----:B------:R-:W-:Y:S01]  /*124f0*/  @!P5 IMAD.MOV.U32 R18, RZ, RZ, R10 ;  /* 0x000000ffff12d224 */ /* 0x000fe200078e000a */
[C---:B------:R-:W-:Y:S01]  /*12500*/  @!P6 LEA R22, P0, R64.reuse, R230, 0x6 ;  /* 0x000000e64016e211 */ /* 0x040fe200078030ff */
[----:B------:R-:W-:Y:S02]  /*12510*/  @!P3 IMAD R10, R65, 0xa0, RZ ;  /* 0x000000a0410ab824 */ /* 0x000fe400078e02ff */
[C---:B------:R-:W-:Y:S01]  /*12520*/  @!P3 IMAD.WIDE.U32 R16, R64.reuse, 0xa0, R16 ;  /* 0x000000a04010b825 */ /* 0x040fe200078e0010 */
[----:B------:R-:W-:-:S03]  /*12530*/  @!P6 LEA.HI.X R23, R64, R231, R65, 0x6, P0 ;  /* 0x000000e74017e211 */ /* 0x000fc600000f3441 */
[----:B------:R-:W-:Y:S01]  /*12540*/  @!P3 IMAD.IADD R17, R10, 0x1, R17 ;  /* 0x000000010a11b824 */ /* 0x000fe200078e0211 */
[C---:B------:R-:W-:Y:S01]  /*12550*/  @!P4 LEA R10, P0, R64.reuse, R230, 0x7 ;  /* 0x000000e6400ac211 */ /* 0x040fe200078038ff */
[----:B------:R-:W-:Y:S01]  /*12560*/  @!P2 IMAD.MOV.U32 R14, RZ, RZ, R230 ;  /* 0x000000ffff0ea224 */ /* 0x000fe200078e00e6 */
[----:B------:R4:W-:Y:S01]  /*12570*/  @!P6 LDGSTS.E.BYPASS.LTC128B.128 [R243+0x5000], [R22.64] ;  /* 0x0500000016f3efae */ /* 0x0009e2000b901d46 */
[----:B------:R-:W-:Y:S01]  /*12580*/  @!P2 IMAD.MOV.U32 R15, RZ, RZ, R231 ;  /* 0x000000ffff0fa224 */ /* 0x000fe200078e00e7 */
[C---:B------:R-:W-:Y:S01]  /*12590*/  @!P4 LEA.HI.X R11, R64.reuse, R231, R65, 0x7, P0 ;  /* 0x000000e7400bc211 */ /* 0x040fe200000f3c41 */
[C---:B------:R-:W-:Y:S01]  /*125a0*/  @!P2 IMAD R9, R65.reuse, 0xc0, RZ ;  /* 0x000000c04109a824 */ /* 0x040fe200078e02ff */
[----:B------:R4:W-:Y:S01]  /*125b0*/  @!P6 LDGSTS.E.BYPASS.LTC128B.128 [R243+0x9000], [R22.64+0x80] ;  /* 0x0900008016f3efae */ /* 0x0009e2000b901d46 */
[----:B------:R-:W-:Y:S01]  /*125c0*/  @!P2 IMAD.WIDE.U32 R14, R64, 0xc0, R14 ;  /* 0x000000c0400ea825 */ /* 0x000fe200078e000e */
[-C--:B------:R-:W-:Y:S02]  /*125d0*/  ISETP.GE.AND P0, PT, R0, R5.reuse, PT ;  /* 0x000000050000720c */ /* 0x080fe40003f06270 */
[----:B------:R4:W-:Y:S01]  /*125e0*/  @!P5 LDGSTS.E.BYPASS.LTC128B.128 [R243+0x5800], [R18.64] ;  /* 0x0580000012f3dfae */ /* 0x0009e2000b901d46 */
[----:B------:R-:W-:Y:S01]  /*125f0*/  @!P1 IMAD R7, R65, 0xe0, RZ ;  /* 0x000000e041079824 */ /* 0x000fe200078e02ff */
[-C--:B------:R-:W-:Y:S01]  /*12600*/  ISETP.GE.AND P6, PT, R28, R5.reuse, PT ;  /* 0x000000051c00720c */ /* 0x080fe20003fc6270 */
[----:B------:R-:W-:Y:S01]  /*12610*/  @!P1 IMAD.WIDE.U32 R20, R64, 0xe0, R230 ;  /* 0x000000e040149825 */ /* 0x000fe200078e00e6 */
[----:B------:R4:W-:Y:S01]  /*12620*/  @!P5 LDGSTS.E.BYPASS.LTC128B.128 [R243+0x9800], [R18.64+0x80] ;  /* 0x0980008012f3dfae */ /* 0x0009e2000b901d46 */
[----:B------:R-:W-:-:S02]  /*12630*/  ISETP.GE.AND P5, PT, R24, R5, PT ;  /* 0x000000051800720c */ /* 0x000fc40003fa6270 */
[----:B------:R-:W-:Y:S01]  /*12640*/  @!P2 IMAD.IADD R15, R9, 0x1, R15 ;  /* 0x00000001090fa824 */ /* 0x000fe200078e020f */
[----:B------:R1:W-:Y:S01]  /*12650*/  @!P4 LDGSTS.E.BYPASS.LTC128B.128 [R243+0x6000], [R10.64] ;  /* 0x060000000af3cfae */ /* 0x0003e2000b901d46 */
[----:B------:R-:W-:Y:S01]  /*12660*/  @!P1 IMAD.IADD R21, R7, 0x1, R21 ;  /* 0x0000000107159824 */ /* 0x000fe200078e0215 */
[----:B--2---:R-:W-:Y:S02]  /*12670*/  LEA.HI R12, R73, R73, RZ, 0x1 ;  /* 0x00000049490c7211 */ /* 0x004fe400078f08ff */
[----:B------:R1:W-:Y:S02]  /*12680*/  @!P4 LDGSTS.E.BYPASS.LTC128B.128 [R243+0xa000], [R10.64+0x80] ;  /* 0x0a0000800af3cfae */ /* 0x0003e4000b901d46 */
[----:B------:R-:W-:Y:S02]  /*12690*/  LOP3.LUT R12, R12, 0xfffffffe, RZ, 0xc0, !PT ;  /* 0xfffffffe0c0c7812 */ /* 0x000fe400078ec0ff */
[----:B------:R2:W-:Y:S01]  /*126a0*/  @!P3 LDGSTS.E.BYPASS.LTC128B.128 [R243+0x6800], [R16.64] ;  /* 0x0680000010f3bfae */ /* 0x0005e2000b901d46 */
[----:B------:R-:W-:Y:S01]  /*126b0*/  SHF.R.S32.HI R7, RZ, 0x1f, R78 ;  /* 0x0000001fff077819 */ /* 0x000fe2000001144e */
[----:B------:R-:W-:-:S02]  /*126c0*/  @!P5 IMAD.MOV.U32 R13, RZ, RZ, R233 ;  /* 0x000000ffff0dd224 */ /* 0x000fc400078e00e9 */
[----:B------:R2:W-:Y:S01]  /*126d0*/  @!P3 LDGSTS.E.BYPASS.LTC128B.128 [R243+0xa800], [R16.64+0x80] ;  /* 0x0a80008010f3bfae */ /* 0x0005e2000b901d46 */
[----:B------:R-:W-:Y:S01]  /*126e0*/  IMAD.IADD R73, R73, 0x1, -R12 ;  /* 0x0000000149497824 */ /* 0x000fe200078e0a0c */
[----:B------:R-:W-:Y:S02]  /*126f0*/  LEA.HI R0, R7, R78, RZ, 0x3 ;  /* 0x0000004e07007211 */ /* 0x000fe400078f18ff */
[----:B------:R4:W-:Y:S01]  /*12700*/  @!P2 LDGSTS.E.BYPASS.LTC128B.128 [R243+0x7000], [R14.64] ;  /* 0x070000000ef3afae */ /* 0x0009e2000b901d46 */
[----:B------:R-:W-:-:S03]  /*12710*/  ISETP.GE.AND P3, PT, R6, R5, PT ;  /* 0x000000050600720c */ /* 0x000fc60003f66270 */
[----:B------:R4:W-:Y:S01]  /*12720*/  @!P2 LDGSTS.E.BYPASS.LTC128B.128 [R243+0xb000], [R14.64+0x80] ;  /* 0x0b0000800ef3afae */ /* 0x0009e2000b901d46 */
[----:B------:R-:W-:-:S03]  /*12730*/  ISETP.GE.AND P2, PT, R2, R5, PT ;  /* 0x000000050200720c */ /* 0x000fc60003f46270 */
[----:B------:R4:W-:Y:S04]  /*12740*/  @!P1 LDGSTS.E.BYPASS.LTC128B.128 [R243+0x7800], [R20.64] ;  /* 0x0780000014f39fae */ /* 0x0009e8000b901d46 */
[----:B------:R4:W-:Y:S01]  /*12750*/  @!P1 LDGSTS.E.BYPASS.LTC128B.128 [R243+0xb800], [R20.64+0x80] ;  /* 0x0b80008014f39fae */ /* 0x0009e2000b901d46 */
[----:B------:R-:W-:-:S03]  /*12760*/  ISETP.GE.AND P1, PT, R184, R5, PT ;  /* 0x00000005b800720c */ /* 0x000fc60003f26270 */
[----:B------:R-:W0:Y:S04]  /*12770*/  LDGDEPBAR ;  /* 0x00000000000079af */ /* 0x000e280000000000 */
[----:B------:R-:W3:Y:S01]  /*12780*/  LD.E R2, [R132.64+0x188] ;  /* 0x0001880684027980 */ /* 0x000ee2000c101900 */
[----:B-1----:R-:W-:Y:S01]  /*12790*/  IMAD.SHL.U32 R11, R72, 0x40, RZ ;  /* 0x00000040480b7824 */ /* 0x002fe200078e00ff */
[----:B------:R-:W-:Y:S01]  /*127a0*/  BSSY B1, `(.L_x_3904) ;  /* 0x000026c000017945 */ /* 0x000fe20003800000 */
[----:B------:R-:W-:Y:S01]  /*127b0*/  @!P5 IMAD.MOV.U32 R12, RZ, RZ, R232 ;  /* 0x000000ffff0cd224 */ /* 0x000fe200078e00e8 */
[----:B--2---:R-:W-:Y:S01]  /*127c0*/  @!P0 LEA R16, P4, R74, R232, 0x1 ;  /* 0x000000e84a108211 */ /* 0x004fe200078808ff */
[----:B------:R-:W-:Y:S01]  /*127d0*/  @!P5 IMAD R9, R67, 0x60, RZ ;  /* 0x000000604309d824 */ /* 0x000fe200078e02ff */
[----:B------:R-:W-:Y:S01]  /*127e0*/  LOP3.LUT R11, R11, 0x1c0, RZ, 0xc0, !PT ;  /* 0x000001c00b0b7812 */ /* 0x000fe200078ec0ff */
[----:B----4-:R-:W-:Y:S01]  /*127f0*/  @!P5 IMAD.WIDE.U32 R18, R66, 0x60, R12 ;  /* 0x000000604212d825 */ /* 0x010fe200078e000c */
[----:B------:R-:W-:-:S02]  /*12800*/  LOP3.LUT R13, R0, 0xfffffff8, RZ, 0xc0, !PT ;  /* 0xfffffff8000d7812 */ /* 0x000fc400078ec0ff */
[----:B------:R-:W-:Y:S01]  /*12810*/  @!P0 LEA.HI.X R17, R74, R233, R75, 0x1, P4 ;  /* 0x000000e94a118211 */ /* 0x000fe200020f0c4b */
[----:B------:R-:W-:Y:S01]  /*12820*/  @!P2 IMAD.MOV.U32 R12, RZ, RZ, R232 ;  /* 0x000000ffff0ca224 */ /* 0x000fe200078e00e8 */
[----:B------:R-:W-:Y:S01]  /*12830*/  ISETP.GE.AND P4, PT, R8, R5, PT ;  /* 0x000000050800720c */ /* 0x000fe20003f86270 */
[----:B------:R-:W-:Y:S02]  /*12840*/  IMAD.IADD R78, R78, 0x1, -R13 ;  /* 0x000000014e4e7824 */ /* 0x000fe400078e0a0d */
[----:B------:R-:W-:Y:S02]  /*12850*/  @!P2 IMAD.MOV.U32 R13, RZ, RZ, R233 ;  /* 0x000000ffff0da224 */ /* 0x000fe400078e00e9 */
[----:B------:R-:W-:Y:S02]  /*12860*/  IMAD.SHL.U32 R10, R78, 0x40, RZ ;  /* 0x000000404e0a7824 */ /* 0x000fe400078e00ff */
[----:B------:R-:W-:Y:S01]  /*12870*/  @!P5 IMAD.IADD R9, R9, 0x1, R19 ;  /* 0x000000010909d824 */ /* 0x000fe200078e0213 */
[----:B------:R-:W-:-:S04]  /*12880*/  DEPBAR.LE SB0, 0x0 ;  /* 0x000080000000791a */ /* 0x000fc80000000000 */
[----:B------:R-:W-:Y:S01]  /*12890*/  BAR.SYNC.DEFER_BLOCKING 0x0 ;  /* 0x0000000000007b1d */ /* 0x000fe20000010000 */
[----:B------:R-:W-:Y:S01]  /*128a0*/  @!P5 IMAD.MOV.U32 R8, RZ, RZ, R18 ;  /* 0x000000ffff08d224 */ /* 0x000fe200078e0012 */
[----:B------:R-:W-:Y:S01]  /*128b0*/  LOP3.LUT R10, R10, 0x1c0, RZ, 0xc0, !PT ;  /* 0x000001c00a0a7812 */ /* 0x000fe200078ec0ff */
[----:B------:R-:W-:-:S04]  /*128c0*/  @!P2 IMAD.WIDE.U32 R18, R66, 0xc0, R12 ;  /* 0x000000c04212a825 */ /* 0x000fc800078e000c */
[----:B------:R-:W-:Y:S02]  /*128d0*/  IMAD.SHL.U32 R55, R0, 0x40, RZ ;  /* 0x0000004000377824 */ /* 0x000fe400078e00ff */
[----:B------:R-:W-:Y:S02]  /*128e0*/  @!P3 IMAD R6, R67, 0xa0, RZ ;  /* 0x000000a04306b824 */ /* 0x000fe400078e02ff */
[----:B------:R-:W-:Y:S01]  /*128f0*/  @!P3 IMAD.WIDE.U32 R14, R66, 0xa0, R232 ;  /* 0x000000a0420eb825 */ /* 0x000fe200078e00e8 */
[----:B------:R-:W-:-:S03]  /*12900*/  LOP3.LUT R55, R55, 0xfffffe00, RZ, 0xc0, !PT ;  /* 0xfffffe0037377812 */ /* 0x000fc600078ec0ff */
[----:B------:R-:W-:Y:S02]  /*12910*/  @!P3 IMAD.IADD R7, R6, 0x1, R15 ;  /* 0x000000010607b824 */ /* 0x000fe400078e020f */
[----:B------:R-:W-:Y:S02]  /*12920*/  @!P3 IMAD.MOV.U32 R6, RZ, RZ, R14 ;  /* 0x000000ffff06b224 */ /* 0x000fe400078e000e */
[----:B------:R-:W-:-:S04]  /*12930*/  @!P2 IMAD R14, R67, 0xc0, RZ ;  /* 0x000000c0430ea824 */ /* 0x000fc800078e02ff */
[----:B------:R-:W-:Y:S01]  /*12940*/  @!P2 IMAD.IADD R15, R14, 0x1, R19 ;  /* 0x000000010e0fa824 */ /* 0x000fe200078e0213 */
[----:B------:R-:W-:Y:S01]  /*12950*/  @P1 STS.128 [R243+0xc000], RZ ;  /* 0x00c000fff3001388 */ /* 0x000fe20000000c00 */
[----:B------:R-:W-:-:S03]  /*12960*/  @!P2 IMAD.MOV.U32 R14, RZ, RZ, R18 ;  /* 0x000000ffff0ea224 */ /* 0x000fc600078e0012 */
[----:B------:R-:W-:Y:S04]  /*12970*/  @P1 STS.128 [R243+0x10000], RZ ;  /* 0x010000fff3001388 */ /* 0x000fe80000000c00 */
[----:B------:R-:W-:Y:S01]  /*12980*/  @!PT LDS RZ, [RZ] ;  /* 0x00000000fffff984 */ /* 0x000fe20000000800 */
[----:B------:R-:W-:Y:S01]  /*12990*/  @!PT LDS RZ, [RZ] ;  /* 0x00000000fffff984 */ /* 0x000fe20000000800 */
[----:B------:R-:W-:Y:S01]  /*129a0*/  @!PT LDS RZ, [RZ] ;  /* 0x00000000fffff984 */ /* 0x000fe20000000800 */
[----:B------:R1:W-:Y:S04]  /*129b0*/  @!P1 LDGSTS.E.BYPASS.LTC128B.128 [R243+0xc000], [R232.64] ;  /* 0x0c000000e8f39fae */ /* 0x0003e8000b901d46 */
[----:B------:R1:W-:Y:S01]  /*129c0*/  @!P1 LDGSTS.E.BYPASS.LTC128B.128 [R243+0x10000], [R232.64+0x80] ;  /* 0x10000080e8f39fae */ /* 0x0003e2000b901d46 */
[----:B------:R-:W-:Y:S01]  /*129d0*/  ISETP.GE.AND P1, PT, R4, R5, PT ;  /* 0x000000050400720c */ /* 0x000fe20003f26270 */
[----:B------:R-:W-:Y:S01]  /*129e0*/  IMAD.SHL.U32 R4, R184, 0x8, RZ ;  /* 0x00000008b8047824 */ /* 0x000fe200078e00ff */
[----:B------:R-:W-:Y:S01]  /*129f0*/  SHF.R.U32.HI R5, RZ, 0x3, R10 ;  /* 0x00000003ff057819 */ /* 0x000fe2000001160a */
[----:B------:R-:W-:Y:S03]  /*12a00*/  @P0 STS.128 [R243+0xc800], RZ ;  /* 0x00c800fff3000388 */ /* 0x000fe60000000c00 */
[----:B------:R-:W-:Y:S01]  /*12a10*/  LOP3.LUT R4, R11, 0x8, R4, 0xf8, !PT ;  /* 0x000000080b047812 */ /* 0x000fe200078ef804 */
[----:B------:R-:W-:Y:S01]  /*12a20*/  @P0 STS.128 [R243+0x10800], RZ ;  /* 0x010800fff3000388 */ /* 0x000fe20000000c00 */
[----:B------:R-:W-:-:S03]  /*12a30*/  SHF.R.U32.HI R11, RZ, 0x3, R11 ;  /* 0x00000003ff0b7819 */ /* 0x000fc6000001160b */
[----:B------:R-:W-:Y:S01]  /*12a40*/  @!PT LDS RZ, [RZ] ;  /* 0x00000000fffff984 */ /* 0x000fe20000000800 */
[----:B------:R-:W-:Y:S01]  /*12a50*/  @!PT LDS RZ, [RZ] ;  /* 0x00000000fffff984 */ /* 0x000fe20000000800 */
[----:B------:R-:W-:Y:S01]  /*12a60*/  @!PT LDS RZ, [RZ] ;  /* 0x00000000fffff984 */ /* 0x000fe20000000800 */
[----:B------:R2:W-:Y:S01]  /*12a70*/  @!P0 LDGSTS.E.BYPASS.LTC128B.128 [R243+0xc800], [R16.64] ;  /* 0x0c80000010f38fae */ /* 0x0005e2000b901d46 */
[----:B------:R-:W-:Y:S01]  /*12a80*/  LOP3.LUT R4, R4, R11, RZ, 0x3c, !PT ;  /* 0x0000000b04047212 */ /* 0x000fe200078e3cff */
[----:B------:R-:W-:Y:S02]  /*12a90*/  @!P1 IMAD.WIDE.U32 R12, R66, 0xe0, R232 ;  /* 0x000000e0420c9825 */ /* 0x000fe400078e00e8 */
[----:B------:R2:W-:Y:S02]  /*12aa0*/  @!P0 LDGSTS.E.BYPASS.LTC128B.128 [R243+0x10800], [R16.64+0x80] ;  /* 0x1080008010f38fae */ /* 0x0005e4000b901d46 */
[----:B------:R-:W-:Y:S02]  /*12ab0*/  IMAD R227, R73, 0x200, R4 ;  /* 0x0000020049e37824 */ /* 0x000fe400078e0204 */
[----:B------:R-:W-:Y:S01]  /*12ac0*/  @!P1 IMAD R4, R67, 0xe0, RZ ;  /* 0x000000e043049824 */ /* 0x000fe200078e02ff */
[----:B------:R-:W-:Y:S01]  /*12ad0*/  @P6 STS.128 [R243+0xd000], RZ ;  /* 0x00d000fff3006388 */ /* 0x000fe20000000c00 */
[----:B------:R-:W-:-:S02]  /*12ae0*/  IMAD.SHL.U32 R73, R73, 0x8, RZ ;  /* 0x0000000849497824 */ /* 0x000fc400078e00ff */
[----:B------:R-:W-:Y:S01]  /*12af0*/  @!P1 IMAD.IADD R13, R4, 0x1, R13 ;  /* 0x00000001040d9824 */ /* 0x000fe200078e020d */
[----:B------:R-:W-:Y:S01]  /*12b00*/  @P6 STS.128 [R243+0x11000], RZ ;  /* 0x011000fff3006388 */ /* 0x000fe20000000c00 */
[----:B------:R-:W-:Y:S01]  /*12b10*/  IMAD.SHL.U32 R227, R227, 0x2, RZ ;  /* 0x00000002e3e37824 */ /* 0x000fe200078e00ff */
[----:B------:R-:W-:-:S04]  /*12b20*/  LOP3.LUT R4, R10, 0x8, R73, 0xf8, !PT ;  /* 0x000000080a047812 */ /* 0x000fc800078ef849 */
[----:B------:R-:W-:Y:S01]  /*12b30*/  LOP3.LUT R4, R4, R5, RZ, 0x3c, !PT ;  /* 0x0000000504047212 */ /* 0x000fe200078e3cff */
[----:B------:R-:W-:Y:S01]  /*12b40*/  IMAD R5, R68, 0x400, R55 ;  /* 0x0000040044057824 */ /* 0x000fe200078e0237 */
[C---:B------:R-:W-:Y:S02]  /*12b50*/  IADD3 R0, R227.reuse, 0x4000, RZ ;  /* 0x00004000e3007810 */ /* 0x040fe40007ffe0ff */
[----:B------:R-:W-:Y:S01]  /*12b60*/  IADD3 R225, R227, 0x4020, RZ ;  /* 0x00004020e3e17810 */ /* 0x000fe20007ffe0ff */
[----:B------:R-:W-:Y:S02]  /*12b70*/  IMAD.IADD R228, R4, 0x1, R5 ;  /* 0x0000000104e47824 */ /* 0x000fe400078e0205 */
[----:B------:R-:W-:Y:S02]  /*12b80*/  IMAD.MOV.U32 R5, RZ, RZ, 0x20 ;  /* 0x00000020ff057424 */ /* 0x000fe400078e00ff */
[----:B------:R-:W-:Y:S01]  /*12b90*/  IMAD.SHL.U32 R228, R228, 0x2, RZ ;  /* 0x00000002e4e47824 */ /* 0x000fe200078e00ff */
[----:B--2---:R-:W-:-:S04]  /*12ba0*/  @!P6 LEA R16, P0, R66, R232, 0x6 ;  /* 0x000000e84210e211 */ /* 0x004fc800078030ff */
[C---:B------:R-:W-:Y:S02]  /*12bb0*/  @!P6 LEA.HI.X R17, R66.reuse, R233, R67, 0x6, P0 ;  /* 0x000000e94211e211 */ /* 0x040fe400000f3443 */
[----:B------:R-:W-:-:S03]  /*12bc0*/  @!P4 LEA R10, P0, R66, R232, 0x7 ;  /* 0x000000e8420ac211 */ /* 0x000fc600078038ff */
[----:B------:R-:W-:Y:S01]  /*12bd0*/  @!PT LDS RZ, [RZ] ;  /* 0x00000000fffff984 */ /* 0x000fe20000000800 */
[----:B------:R-:W-:Y:S01]  /*12be0*/  @!PT LDS RZ, [RZ] ;  /* 0x00000000fffff984 */ /* 0x000fe20000000800 */
[----:B------:R-:W-:Y:S01]  /*12bf0*/  @!PT LDS RZ, [RZ] ;  /* 0x00000000fffff984 */ /* 0x000fe20000000800 */
[----:B------:R2:W-:Y:S01]  /*12c00*/  @!P6 LDGSTS.E.BYPASS.LTC128B.128 [R243+0xd000], [R16.64] ;  /* 0x0d00000010f3efae */ /* 0x0005e2000b901d46 */
[----:B------:R-:W-:-:S03]  /*12c10*/  @!P4 LEA.HI.X R11, R66, R233, R67, 0x7, P0 ;  /* 0x000000e9420bc211 */ /* 0x000fc600000f3c43 */
        /* <DEDUP_REMOVED lines=31> */
[----:B-1----:R-:W-:-:S03]  /*12e10*/  IMAD.MOV.U32 R7, RZ, RZ, 0x10 ;  /* 0x00000010ff077424 */ /* 0x002fc600078e00ff */
[----:B------:R-:W-:Y:S01]  /*12e20*/  @!PT LDS RZ, [RZ] ;  /* 0x00000000fffff984 */ /* 0x000fe20000000800 */
[----:B------:R-:W-:Y:S01]  /*12e30*/  @!PT LDS RZ, [RZ] ;  /* 0x00000000fffff984 */ /* 0x000fe20000000800 */
[----:B------:R-:W-:Y:S01]  /*12e40*/  @!PT LDS RZ, [RZ] ;  /* 0x00000000fffff984 */ /* 0x000fe20000000800 */
[----:B------:R2:W-:Y:S04]  /*12e50*/  @!P1 LDGSTS.E.BYPASS.LTC128B.128 [R243+0xf800], [R12.64] ;  /* 0x0f8000000cf39fae */ /* 0x0005e8000b901d46 */
[----:B------:R2:W-:Y:S01]  /*12e60*/  @!P1 LDGSTS.E.BYPASS.LTC128B.128 [R243+0x13800], [R12.64+0x80] ;  /* 0x138000800cf39fae */ /* 0x0005e2000b901d46 */
[----:B------:R-:W-:-:S03]  /*12e70*/  R2P PR, R78, 0x6 ;  /* 0x000000064e007804 */ /* 0x000fc60000000000 */
[----:B------:R-:W-:Y:S02]  /*12e80*/  LDSM.16.M88.4 R116, [R228] ;  /* 0x00000000e474783b */ /* 0x000fe40000000200 */
[----:B------:R-:W-:Y:S02]  /*12e90*/  SEL R7, R7, 0xfffffff0, !P1 ;  /* 0xfffffff007077807 */ /* 0x000fe40004800000 */
[----:B----4-:R-:W1:Y:S01]  /*12ea0*/  LDSM.16.M88.4 R8, [R227+0x4000] ;  /* 0x00400000e308783b */ /* 0x010e620000000200 */
[----:B------:R-:W-:Y:S02]  /*12eb0*/  SEL R5, R5, 0xffffffe0, !P2 ;  /* 0xffffffe005057807 */ /* 0x000fe40005000000 */
[----:B------:R-:W-:Y:S01]  /*12ec0*/  R2P PR, R72, 0x6 ;  /* 0x0000000648007804 */ /* 0x000fe20000000000 */
[--C-:B------:R-:W-:Y:S01]  /*12ed0*/  IMAD R226, R7, 0x2, R228.reuse ;  /* 0x0000000207e27824 */ /* 0x100fe200078e02e4 */
[----:B------:R-:W4:Y:S01]  /*12ee0*/  LDSM.16.M88.4 R56, [R227+0x4800] ;  /* 0x00480000e338783b */ /* 0x000f220000000200 */
[----:B------:R-:W-:-:S02]  /*12ef0*/  IMAD R224, R5, 0x2, R228 ;  /* 0x0000000205e07824 */ /* 0x000fc400078e02e4 */
[----:B------:R-:W-:Y:S01]  /*12f00*/  IMAD R223, R5, 0x2, R226 ;  /* 0x0000000205df7824 */ /* 0x000fe200078e02e2 */
[----:B------:R-:W-:Y:S04]  /*12f10*/  LDSM.16.M88.4 R80, [R226] ;  /* 0x00000000e250783b */ /* 0x000fe80000000200 */
[----:B------:R-:W-:Y:S03]  /*12f20*/  LDSM.16.M88.4 R44, [R227+0x5000] ;  /* 0x00500000e32c783b */ /* 0x000fe60000000200 */
[----:B------:R-:W-:Y:S01]  /*12f30*/  @P1 IADD3 R225, R0, -0x20, RZ ;  /* 0xffffffe000e11810 */ /* 0x000fe20007ffe0ff */
[----:B------:R-:W-:Y:S01]  /*12f40*/  LDSM.16.M88.4 R36, [R227+0x5800] ;  /* 0x00580000e324783b */ /* 0x000fe20000000200 */
[----:B------:R-:W-:-:S02]  /*12f50*/  IMAD.MOV.U32 R0, RZ, RZ, 0x40 ;  /* 0x00000040ff007424 */ /* 0x000fc400078e00ff */
[C---:B------:R-:W-:Y:S01]  /*12f60*/  IADD3 R218, R225.reuse, 0x800, RZ ;  /* 0x00000800e1da7810 */ /* 0x040fe20007ffe0ff */
[----:B------:R-:W4:Y:S01]  /*12f70*/  LDSM.16.M88.4 R84, [R225] ;  /* 0x00000000e154783b */ /* 0x000f220000000200 */
[C---:B------:R-:W-:Y:S02]  /*12f80*/  IADD3 R217, R225.reuse, 0x1000, RZ ;  /* 0x00001000e1d97810 */ /* 0x040fe40007ffe0ff */
[----:B------:R-:W-:Y:S01]  /*12f90*/  SEL R0, R0, 0xffffffc0, !P2 ;  /* 0xffffffc000007807 */ /* 0x000fe20005000000 */
[----:B--2---:R-:W2:Y:S01]  /*12fa0*/  LDSM.16.M88.4 R12, [R227+0x7000] ;  /* 0x00700000e30c783b */ /* 0x004ea20000000200 */
[C---:B------:R-:W-:Y:S02]  /*12fb0*/  IADD3 R216, R225.reuse, 0x1800, RZ ;  /* 0x00001800e1d87810 */ /* 0x040fe40007ffe0ff */
[----:B------:R-:W-:Y:S01]  /*12fc0*/  IADD3 R215, R225, 0x2000, RZ ;  /* 0x00002000e1d77810 */ /* 0x000fe20007ffe0ff */
[----:B-----5:R-:W2:Y:S01]  /*12fd0*/  LDSM.16.M88.4 R28, [R227+0x6000] ;  /* 0x00600000e31c783b */ /* 0x020ea20000000200 */
[----:B------:R-:W-:Y:S01]  /*12fe0*/  IMAD.IADD R222, R227, 0x1, R0 ;  /* 0x00000001e3de7824 */ /* 0x000fe200078e0200 */
[----:B------:R-:W-:Y:S01]  /*12ff0*/  IADD3 R214, R225, 0x2800, RZ ;  /* 0x00002800e1d67810 */ /* 0x000fe20007ffe0ff */
[----:B------:R-:W-:Y:S01]  /*13000*/  IMAD.IADD R211, R0, 0x1, R225 ;  /* 0x0000000100d37824 */ /* 0x000fe200078e02e1 */
[----:B------:R-:W2:Y:S01]  /*13010*/  LDSM.16.M88.4 R20, [R227+0x6800] ;  /* 0x00680000e314783b */ /* 0x000ea20000000200 */
[----:B------:R-:W-:-:S02]  /*13020*/  SHF.R.S32.HI R0, RZ, 0x1f, R69 ;  /* 0x0000001fff007819 */ /* 0x000fc40000011445 */
[----:B------:R-:W-:Y:S01]  /*13030*/  IADD3 R213, R225, 0x3000, RZ ;  /* 0x00003000e1d57810 */ /* 0x000fe20007ffe0ff */
[----:B------:R-:W2:Y:S01]  /*13040*/  LDSM.16.M88.4 R96, [R227+0x7800] ;  /* 0x00780000e360783b */ /* 0x000ea20000000200 */
[----:B------:R-:W-:Y:S01]  /*13050*/  LEA.HI R69, R0, R69, RZ, 0x2 ;  /* 0x0000004500457211 */ /* 0x000fe200078f10ff */
[----:B------:R-:W-:Y:S01]  /*13060*/  IMAD.SHL.U32 R0, R53, 0x2, RZ ;  /* 0x0000000235007824 */ /* 0x000fe200078e00ff */
[C---:B-1----:R-:W-:Y:S01]  /*13070*/  HMMA.16816.F32.BF16 R76, R116.reuse, R8, RZ ;  /* 0x00000008744c723c */ /* 0x042fe200000418ff */
[----:B------:R-:W1:Y:S01]  /*13080*/  LDSM.16.M88.4 R92, [R225+0x800] ;  /* 0x00080000e15c783b */ /* 0x000e620000000200 */
[----:B------:R-:W-:Y:S02]  /*13090*/  SHF.R.S32.HI R69, RZ, 0x2, R69 ;  /* 0x00000002ff457819 */ /* 0x000fe40000011445 */
[----:B------:R-:W-:Y:S01]  /*130a0*/  LOP3.LUT R0, R0, 0x6, RZ, 0xc0, !PT ;  /* 0x0000000600007812 */ /* 0x000fe200078ec0ff */
[----:B------:R-:W1:Y:S01]  /*130b0*/  LDSM.16.M88.4 R88, [R225+0x1000] ;  /* 0x00100000e158783b */ /* 0x000e620000000200 */
[C---:B------:R-:W-:Y:S01]  /*130c0*/  IADD3 R212, R225.reuse, 0x3800, RZ ;  /* 0x00003800e1d47810 */ /* 0x040fe20007ffe0ff */
[----:B------:R-:W-:Y:S01]  /*130d0*/  IMAD R68, R68, 0x10, R69 ;  /* 0x0000001044447824 */ /* 0x000fe200078e0245 */
[----:B------:R-:W-:Y:S01]  /*130e0*/  HMMA.16816.F32.BF16 R72, R116, R10, RZ ;  /* 0x0000000a7448723c */ /* 0x000fe200000418ff */
[----:B------:R-:W-:Y:S01]  /*130f0*/  LDSM.16.M88.4 R112, [R225+0x1800] ;  /* 0x00180000e170783b */ /* 0x000fe20000000200 */
[----:B------:R-:W-:-:S02]  /*13100*/  IADD3 R210, R225, 0x4000, RZ ;  /* 0x00004000e1d27810 */ /* 0x000fc40007ffe0ff */
[----:B------:R-:W-:Y:S01]  /*13110*/  IADD3 R71, R68, 0x1, R71 ;  /* 0x0000000144477810 */ /* 0x000fe20007ffe047 */
[----:B------:R-:W-:Y:S01]  /*13120*/  LDSM.16.M88.4 R108, [R225+0x2000] ;  /* 0x00200000e16c783b */ /* 0x000fe20000000200 */
[C---:B------:R-:W-:Y:S02]  /*13130*/  IADD3 R209, R225.reuse, 0x4800, RZ ;  /* 0x00004800e1d17810 */ /* 0x040fe40007ffe0ff */
[----:B----4-:R-:W-:Y:S01]  /*13140*/  HMMA.16816.F32.BF16 R60, R116, R56, RZ ;  /* 0x00000038743c723c */ /* 0x010fe200000418ff */
[----:B------:R-:W-:Y:S01]  /*13150*/  LDSM.16.M88.4 R104, [R225+0x2800] ;  /* 0x00280000e168783b */ /* 0x000fe20000000200 */
[----:B------:R-:W-:Y:S02]  /*13160*/  IADD3 R53, R70, R71, -R236 ;  /* 0x0000004746357210 */ /* 0x000fe40007ffe8ec */
[C---:B------:R-:W-:Y:S01]  /*13170*/  IADD3 R208, R225.reuse, 0x5000, RZ ;  /* 0x00005000e1d07810 */ /* 0x040fe20007ffe0ff */
[----:B------:R-:W-:Y:S01]  /*13180*/  LDSM.16.M88.4 R100, [R225+0x3800] ;  /* 0x00380000e164783b */ /* 0x000fe20000000200 */
[----:B------:R-:W-:-:S02]  /*13190*/  IADD3 R207, R225, 0x5800, RZ ;  /* 0x00005800e1cf7810 */ /* 0x000fc40007ffe0ff */
[C---:B------:R-:W-:Y:S01]  /*131a0*/  HMMA.16816.F32.BF16 R76, R80.reuse, R84, R76 ;  /* 0x00000054504c723c */ /* 0x040fe2000004184c */
[----:B------:R-:W-:Y:S01]  /*131b0*/  LDSM.16.M88.4 R124, [R211+0x1800] ;  /* 0x00180000d37c783b */ /* 0x000fe20000000200 */
[C---:B------:R-:W-:Y:S02]  /*131c0*/  IADD3 R206, R225.reuse, 0x6000, RZ ;  /* 0x00006000e1ce7810 */ /* 0x040fe40007ffe0ff */
[C---:B------:R-:W-:Y:S01]  /*131d0*/  IADD3 R205, R225.reuse, 0x6800, RZ ;  /* 0x00006800e1cd7810 */ /* 0x040fe20007ffe0ff */
[----:B------:R-:W-:Y:S01]  /*131e0*/  LDSM.16.M88.4 R120, [R211+0x2800] ;  /* 0x00280000d378783b */ /* 0x000fe20000000200 */
[C---:B------:R-:W-:Y:S02]  /*131f0*/  IADD3 R204, R225.reuse, 0x7000, RZ ;  /* 0x00007000e1cc7810 */ /* 0x040fe40007ffe0ff */
[----:B------:R-:W-:Y:S01]  /*13200*/  HMMA.16816.F32.BF16 R72, R80, R86, R72 ;  /* 0x000000565048723c */ /* 0x000fe20000041848 */
[----:B------:R-:W4:Y:S01]  /*13210*/  LDSM.16.M88.4 R84, [R225+0x3000] ;  /* 0x00300000e154783b */ /* 0x000f220000000200 */
[----:B------:R-:W-:-:S03]  /*13220*/  IADD3 R203, R225, 0x7800, RZ ;  /* 0x00007800e1cb7810 */ /* 0x000fc60007ffe0ff */
[----:B------:R-:W0:Y:S03]  /*13230*/  LDGDEPBAR ;  /* 0x00000000000079af */ /* 0x000e260000000000 */
[C---:B------:R-:W-:Y:S08]  /*13240*/  HMMA.16816.F32.BF16 R48, R116.reuse, R44, RZ ;  /* 0x0000002c7430723c */ /* 0x040ff000000418ff */
[C---:B--2---:R-:W-:Y:S08]  /*13250*/  HMMA.16816.F32.BF16 R16, R116.reuse, R12, RZ ;  /* 0x0000000c7410723c */ /* 0x044ff000000418ff */
[----:B------:R-:W-:Y:S01]  /*13260*/  HMMA.16816.F32.BF16 R56, R116, R58, RZ ;  /* 0x0000003a7438723c */ /* 0x000fe200000418ff */
[----:B---3--:R-:W-:-:S05]  /*13270*/  IMAD.IADD R53, R2, 0x1, R53 ;  /* 0x0000000102357824 */ /* 0x008fca00078e0235 */
[C---:B------:R-:W-:Y:S02]  /*13280*/  IADD3 R135, R53.reuse, 0x8, RZ ;  /* 0x0000000835877810 */ /* 0x040fe40007ffe0ff */
[C---:B------:R-:W-:Y:S01]  /*13290*/  HMMA.16816.F32.BF16 R44, R116.reuse, R46, RZ ;  /* 0x0000002e742c723c */ /* 0x040fe200000418ff */
[-C--:B------:R-:W-:Y:S02]  /*132a0*/  IMNMX R2, R53, R70.reuse, PT ;  /* 0x0000004635027217 */ /* 0x080fe40003800200 */
[----:B------:R-:W-:Y:S02]  /*132b0*/  IMNMX R135, R135, R70, PT ;  /* 0x0000004687877217 */ /* 0x000fe40003800200 */
        /* <DEDUP_REMOVED lines=17> */
[C---:B----4-:R-:W-:Y:S08]  /*133d0*/  HMMA.16816.F32.BF16 R16, R80.reuse, R84, R16 ;  /* 0x000000545010723c */ /* 0x050ff00000041810 */
        /* <DEDUP_REMOVED lines=22> */
[C---:B---3--:R-:W-:Y:S08]  /*13540*/  HMMA.16816.F32.BF16 R24, R92.reuse, R80, R24 ;  /* 0x000000505c18723c */ /* 0x048ff00000041818 */
[C---:B------:R-:W-:Y:S01]  /*13550*/  HMMA.16816.F32.BF16 R20, R92.reuse, R82, R20 ;  /* 0x000000525c14723c */ /* 0x040fe20000041814 */
[----:B------:R-:W3:Y:S07]  /*13560*/  LDSM.16.M88.4 R80, [R211+0x1000] ;  /* 0x00100000d350783b */ /* 0x000eee0000000200 */
[----:B------:R-:W-:Y:S01]  /*13570*/  HMMA.16816.F32.BF16 R72, R92, R98, R72 ;  /* 0x000000625c48723c */ /* 0x000fe20000041848 */
[----:B------:R-:W4:Y:S07]  /*13580*/  LDSM.16.M88.4 R96, [R222+0x7800] ;  /* 0x00780000de60783b */ /* 0x000f2e0000000200 */
[C---:B-1----:R-:W-:Y:S08]  /*13590*/  HMMA.16816.F32.BF16 R76, R104.reuse, R88, R76 ;  /* 0x00000058684c723c */ /* 0x042ff0000004184c */
[C---:B--2---:R-:W-:Y:S08]  /*135a0*/  HMMA.16816.F32.BF16 R60, R104.reuse, R84, R60 ;  /* 0x00000054683c723c */ /* 0x044ff0000004183c */
[C---:B------:R-:W-:Y:S01]  /*135b0*/  HMMA.16816.F32.BF16 R72, R104.reuse, R90, R72 ;  /* 0x0000005a6848723c */ /* 0x040fe20000041848 */
[----:B------:R-:W-:Y:S07]  /*135c0*/  LDSM.16.M88.4 R88, [R228+0x2000] ;  /* 0x00200000e458783b */ /* 0x000fee0000000200 */
[----:B------:R-:W-:Y:S01]  /*135d0*/  HMMA.16816.F32.BF16 R56, R104, R86, R56 ;  /* 0x000000566838723c */ /* 0x000fe20000041838 */
[----:B------:R-:W1:Y:S07]  /*135e0*/  LDSM.16.M88.4 R84, [R227+0x9000] ;  /* 0x00900000e354783b */ /* 0x000e6e0000000200 */
[C---:B------:R-:W-:Y:S08]  /*135f0*/  HMMA.16816.F32.BF16 R40, R92.reuse, R112, R40 ;  /* 0x000000705c28723c */ /* 0x040ff00000041828 */
[----:B------:R-:W-:Y:S01]  /*13600*/  HMMA.16816.F32.BF16 R36, R92, R114, R36 ;  /* 0x000000725c24723c */ /* 0x000fe20000041824 */
[----:B------:R-:W-:Y:S07]  /*13610*/  LDSM.16.M88.4 R112, [R211+0x3000] ;  /* 0x00300000d370783b */ /* 0x000fee0000000200 */
[C---:B---3--:R-:W-:Y:S08]  /*13620*/  HMMA.16816.F32.BF16 R48, R104.reuse, R80, R48 ;  /* 0x000000506830723c */ /* 0x048ff00000041830 */
        /* <DEDUP_REMOVED lines=10> */
[----:B------:R-:W3:Y:S04]  /*136d0*/  LDSM.16.M88.4 R96, [R211+0x2000] ;  /* 0x00200000d360783b */ /* 0x000ee80000000200 */
[----:B------:R-:W4:Y:S03]  /*136e0*/  LDSM.16.M88.4 R92, [R227+0x8800] ;  /* 0x00880000e35c783b */ /* 0x000f260000000200 */
[C---:B------:R-:W-:Y:S08]  /*136f0*/  HMMA.16816.F32.BF16 R40, R104.reuse, R124, R40 ;  /* 0x0000007c6828723c */ /* 0x040ff00000041828 */
[C---:B------:R-:W-:Y:S01]  /*13700*/  HMMA.16816.F32.BF16 R36, R104.reuse, R126, R36 ;  /* 0x0000007e6824723c */ /* 0x040fe20000041824 */
[----:B------:R-:W-:Y:S07]  /*13710*/  LDSM.16.M88.4 R124, [R225+0x7800] ;  /* 0x00780000e17c783b */ /* 0x000fee0000000200 */
[C---:B------:R-:W-:Y:S08]  /*13720*/  HMMA.16816.F32.BF16 R24, R104.reuse, R120, R24 ;  /* 0x000000786818723c */ /* 0x040ff00000041818 */
[----:B------:R-:W-:Y:S01]  /*13730*/  HMMA.16816.F32.BF16 R20, R104, R122, R20 ;  /* 0x0000007a6814723c */ /* 0x000fe20000041814 */
[----:B------:R-:W-:Y:S07]  /*13740*/  LDSM.16.M88.4 R120, [R226+0x2000] ;  /* 0x00200000e278783b */ /* 0x000fee0000000200 */
[C---:B-1----:R-:W-:Y:S08]  /*13750*/  HMMA.16816.F32.BF16 R48, R88.reuse, R84, R48 ;  /* 0x000000545830723c */ /* 0x042ff00000041830 */
[C---:B------:R-:W-:Y:S01]  /*13760*/  HMMA.16816.F32.BF16 R44, R88.reuse, R86, R44 ;  /* 0x00000056582c723c */ /* 0x040fe2000004182c */
[----:B------:R-:W1:Y:S07]  /*13770*/  LDSM.16.M88.4 R84, [R225+0x4000] ;  /* 0x00400000e154783b */ /* 0x000e6e0000000200 */
[C---:B--2---:R-:W-:Y:S08]  /*13780*/  HMMA.16816.F32.BF16 R40, R88.reuse, R80, R40 ;  /* 0x000000505828723c */ /* 0x044ff00000041828 */
[----:B------:R-:W-:Y:S01]  /*13790*/  HMMA.16816.F32.BF16 R36, R88, R82, R36 ;  /* 0x000000525824723c */ /* 0x000fe20000041824 */
        /* <DEDUP_REMOVED lines=8> */
[----:B------:R-:W-:Y:S01]  /*13820*/  HMMA.16816.F32.BF16 R116, R104, R110, R116 ;  /* 0x0000006e6874723c */ /* 0x000fe20000041874 */
[----:B------:R-:W-:Y:S04]  /*13830*/  LDSM.16.M88.4 R104, [R227+0xb000] ;  /* 0x00b00000e368783b */ /* 0x000fe80000000200 */
[----:B------:R-:W-:Y:S03]  /*13840*/  LDSM.16.M88.4 R108, [R222+0x8000] ;  /* 0x00800000de6c783b */ /* 0x000fe60000000200 */
[C---:B------:R-:W-:Y:S08]  /*13850*/  HMMA.16816.F32.BF16 R76, R88.reuse, R100, R76 ;  /* 0x00000064584c723c */ /* 0x040ff0000004184c */
[C---:B------:R-:W-:Y:S01]  /*13860*/  HMMA.16816.F32.BF16 R72, R88.reuse, R102, R72 ;  /* 0x000000665848723c */ /* 0x040fe20000041848 */
[----:B------:R-:W-:Y:S07]  /*13870*/  LDSM.16.M88.4 R100, [R227+0xb800] ;  /* 0x00b80000e364783b */ /* 0x000fee0000000200 */
[C---:B----4-:R-:W-:Y:S08]  /*13880*/  HMMA.16816.F32.BF16 R60, R88.reuse, R92, R60 ;  /* 0x0000005c583c723c */ /* 0x050ff0000004183c */
        /* <DEDUP_REMOVED lines=31> */
[C---:B------:R-:W-:Y:S08]  /*13a80*/  HMMA.16816.F32.BF16 R8, R120.reuse, R124, R8 ;  /* 0x0000007c7808723c */ /* 0x040ff00000041808 */
[C---:B------:R-:W-:Y:S08]  /*13a90*/  HMMA.16816.F32.BF16 R116, R120.reuse, R126, R116 ;  /* 0x0000007e7874723c */ /* 0x040ff00000041874 */
[----:B------:R-:W-:Y:S01]  /*13aa0*/  HMMA.16816.F32.BF16 R44, R120, R98, R44 ;  /* 0x00000062782c723c */ /* 0x000fe2000004182c */
[----:B------:R-:W4:Y:S07]  /*13ab0*/  LDSM.16.M88.4 R96, [R222+0x9800] ;  /* 0x00980000de60783b */ /* 0x000f2e0000000200 */
[C---:B------:R-:W-:Y:S08]  /*13ac0*/  HMMA.16816.F32.BF16 R60, R112.reuse, R104, R60 ;  /* 0x00000068703c723c */ /* 0x040ff0000004183c */
[C---:B------:R-:W-:Y:S08]  /*13ad0*/  HMMA.16816.F32.BF16 R56, R112.reuse, R106, R56 ;  /* 0x0000006a7038723c */ /* 0x040ff00000041838 */
[C---:B------:R-:W-:Y:S08]  /*13ae0*/  HMMA.16816.F32.BF16 R76, R112.reuse, R108, R76 ;  /* 0x0000006c704c723c */ /* 0x040ff0000004184c */
[C---:B------:R-:W-:Y:S01]  /*13af0*/  HMMA.16816.F32.BF16 R72, R112.reuse, R110, R72 ;  /* 0x0000006e7048723c */ /* 0x040fe20000041848 */
[----:B------:R-:W-:Y:S07]  /*13b00*/  LDSM.16.M88.4 R108, [R211+0x4000] ;  /* 0x00400000d36c783b */ /* 0x000fee0000000200 */
[C---:B------:R-:W-:Y:S01]  /*13b10*/  HMMA.16816.F32.BF16 R104, R112.reuse, R100, R48 ;  /* 0x000000647068723c */ /* 0x040fe20000041830 */
[----:B------:R-:W3:Y:S07]  /*13b20*/  LDSM.16.M88.4 R48, [R223+0x2000] ;  /* 0x00200000df30783b */ /* 0x000eee0000000200 */
[C---:B-1----:R-:W-:Y:S08]  /*13b30*/  HMMA.16816.F32.BF16 R16, R112.reuse, R84, R16 ;  /* 0x000000547010723c */ /* 0x042ff00000041810 */
[----:B------:R-:W-:Y:S01]  /*13b40*/  HMMA.16816.F32.BF16 R12, R112, R86, R12 ;  /* 0x00000056700c723c */ /* 0x000fe2000004180c */
[----:B------:R-:W1:Y:S07]  /*13b50*/  LDSM.16.M88.4 R84, [R211+0x4800] ;  /* 0x00480000d354783b */ /* 0x000e6e0000000200 */
[----:B------:R-:W-:Y:S08]  /*13b60*/  HMMA.16816.F32.BF16 R40, R120, R92, R40 ;  /* 0x0000005c7828723c */ /* 0x000ff00000041828 */
[C---:B--2---:R-:W-:Y:S08]  /*13b70*/  HMMA.16816.F32.BF16 R8, R112.reuse, R80, R8 ;  /* 0x000000507008723c */ /* 0x044ff00000041808 */
[C---:B------:R-:W-:Y:S01]  /*13b80*/  HMMA.16816.F32.BF16 R116, R112.reuse, R82, R116 ;  /* 0x000000527074723c */ /* 0x040fe20000041874 */
[----:B------:R-:W2:Y:S07]  /*13b90*/  LDSM.16.M88.4 R80, [R211+0x5000] ;  /* 0x00500000d350783b */ /* 0x000eae0000000200 */
[----:B---3--:R-:W-:Y:S07]  /*13ba0*/  HMMA.16816.F32.BF16 R24, R112, R88, R24 ;  /* 0x000000587018723c */ /* 0x008fee0000041818 */
[----:B------:R-:W-:Y:S01]  /*13bb0*/  IMAD.IADD R88, R3, 0x1, R0 ;  /* 0x0000000103587824 */ /* 0x000fe200078e0200 */
[----:B------:R-:W-:Y:S01]  /*13bc0*/  LOP3.LUT R0, R4, R55, RZ, 0xfc, !PT ;  /* 0x0000003704007212 */ /* 0x000fe200078efcff */
[----:B------:R-:W-:Y:S01]  /*13bd0*/  HMMA.16816.F32.BF16 R36, R120, R94, R36 ;  /* 0x0000005e7824723c */ /* 0x000fe20000041824 */
[----:B------:R-:W3:Y:S02]  /*13be0*/  LDSM.16.M88.4 R52, [R211+0x5800] ;  /* 0x00580000d334783b */ /* 0x000ee40000000200 */
[----:B------:R-:W-:-:S02]  /*13bf0*/  IADD3 R6, R88, 0x1, RZ ;  /* 0x0000000158067810 */ /* 0x000fc40007ffe0ff */
[----:B------:R-:W2:Y:S01]  /*13c00*/  LDSM.16.M88.4 R92, [R222+0xa000] ;  /* 0x00a00000de5c783b */ /* 0x000ea20000000200 */
[----:B------:R-:W-:Y:S02]  /*13c10*/  IADD3 R4, R88, 0x8, RZ ;  /* 0x0000000858047810 */ /* 0x000fe40007ffe0ff */
[C---:B----4-:R-:W-:Y:S01]  /*13c20*/  HMMA.16816.F32.BF16 R40, R112.reuse, R96, R40 ;  /* 0x000000607028723c */ /* 0x050fe20000041828 */
[CC--:B------:R-:W-:Y:S02]  /*13c30*/  ISETP.GE.AND P6, PT, R6.reuse, R2.reuse, PT ;  /* 0x000000020600720c */ /* 0x0c0fe40003fc6270 */
[-C--:B------:R-:W-:Y:S02]  /*13c40*/  ISETP.GE.AND P2, PT, R6, R135.reuse, PT ;  /* 0x000000870600720c */ /* 0x080fe40003f46270 */
[----:B------:R-:W-:Y:S02]  /*13c50*/  IADD3 R6, R88, 0x9, RZ ;  /* 0x0000000958067810 */ /* 0x000fe40007ffe0ff */
[C---:B------:R-:W-:Y:S01]  /*13c60*/  ISETP.GE.AND P5, PT, R4.reuse, R2, PT ;  /* 0x000000020400720c */ /* 0x040fe20003fa6270 */
[----:B------:R-:W-:Y:S01]  /*13c70*/  HMMA.16816.F32.BF16 R44, R112, R102, R44 ;  /* 0x00000066702c723c */ /* 0x000fe2000004182c */
[----:B------:R-:W-:-:S02]  /*13c80*/  ISETP.GE.AND P1, PT, R4, R135, PT ;  /* 0x000000870400720c */ /* 0x000fc40003f26270 */
[----:B------:R-:W-:Y:S02]  /*13c90*/  IADD3 R4, R88, 0x10, RZ ;  /* 0x0000001058047810 */ /* 0x000fe40007ffe0ff */
[CC--:B------:R-:W-:Y:S02]  /*13ca0*/  ISETP.GE.AND P0, PT, R6.reuse, R2.reuse, PT ;  /* 0x000000020600720c */ /* 0x0c0fe40003f06270 */
[----:B------:R-:W-:Y:S01]  /*13cb0*/  ISETP.GE.AND P3, PT, R6, R135, PT ;  /* 0x000000870600720c */ /* 0x000fe20003f66270 */
[----:B------:R-:W-:Y:S01]  /*13cc0*/  HMMA.16816.F32.BF16 R76, R48, R108, R76 ;  /* 0x0000006c304c723c */ /* 0x000fe2000004184c */
[----:B------:R-:W-:Y:S02]  /*13cd0*/  IADD3 R6, R88, 0x11, RZ ;  /* 0x0000001158067810 */ /* 0x000fe40007ffe0ff */
[----:B------:R-:W-:-:S05]  /*13ce0*/  ISETP.GE.AND P4, PT, R4, R2, PT ;  /* 0x000000020400720c */ /* 0x000fca0003f86270 */
[C---:B------:R-:W-:Y:S08]  /*13cf0*/  HMMA.16816.F32.BF16 R72, R48.reuse, R110, R72 ;  /* 0x0000006e3048723c */ /* 0x040ff00000041848 */
[----:B-1----:R-:W-:Y:S08]  /*13d00*/  HMMA.16816.F32.BF16 R60, R48, R84, R60 ;  /* 0x00000054303c723c */ /* 0x002ff0000004183c */
[----:B------:R-:W-:Y:S01]  /*13d10*/  HMMA.16816.F32.BF16 R36, R112, R98, R36 ;  /* 0x000000627024723c */ /* 0x000fe20000041824 */
[----:B------:R-:W-:-:S02]  /*13d20*/  FSEL R85, R77, -INF , !P6 ;  /* 0xff8000004d557808 */ /* 0x000fc40007000000 */
[----:B------:R-:W-:Y:S02]  /*13d30*/  ISETP.GE.AND P6, PT, R4, R135, PT ;  /* 0x000000870400720c */ /* 0x000fe40003fc6270 */
[----:B------:R-:W-:-:S03]  /*13d40*/  IADD3 R4, R88, 0x19, RZ ;  /* 0x0000001958047810 */ /* 0x000fc60007ffe0ff */
[C---:B------:R-:W-:Y:S01]  /*13d50*/  HMMA.16816.F32.BF16 R56, R48.reuse, R86, R56 ;  /* 0x000000563038723c */ /* 0x040fe20000041838 */
[----:B------:R-:W-:Y:S02]  /*13d60*/  FSEL R75, R75, -INF , !P3 ;  /* 0xff8000004b4b7808 */ /* 0x000fe40005800000 */
[----:B------:R-:W-:Y:S02]  /*13d70*/  FSEL R74, R74, -INF , !P1 ;  /* 0xff8000004a4a7808 */ /* 0x000fe40004800000 */
[-C--:B------:R-:W-:Y:S02]  /*13d80*/  ISETP.GE.AND P3, PT, R4, R2.reuse, PT ;  /* 0x000000020400720c */ /* 0x080fe40003f66270 */
[----:B------:R-:W-:Y:S01]  /*13d90*/  FSEL R86, R79, -INF , !P2 ;  /* 0xff8000004f567808 */ /* 0x000fe20005000000 */
[----:B--2---:R-:W-:Y:S01]  /*13da0*/  HMMA.16816.F32.BF16 R104, R48, R80, R104 ;  /* 0x000000503068723c */ /* 0x004fe20000041868 */
[----:B------:R-:W-:Y:S02]  /*13db0*/  FSEL R79, R72, -INF , !P5 ;  /* 0xff800000484f7808 */ /* 0x000fe40006800000 */
[----:B------:R-:W-:-:S02]  /*13dc0*/  ISETP.GE.AND P2, PT, R6, R2, PT ;  /* 0x000000020600720c */ /* 0x000fc40003f46270 */
[-C--:B------:R-:W-:Y:S02]  /*13dd0*/  ISETP.GE.AND P5, PT, R6, R135.reuse, PT ;  /* 0x000000870600720c */ /* 0x080fe40003fa6270 */
[----:B------:R-:W-:Y:S01]  /*13de0*/  IADD3 R6, R88, 0x18, RZ ;  /* 0x0000001858067810 */ /* 0x000fe20007ffe0ff */
[C---:B---3--:R-:W-:Y:S01]  /*13df0*/  HMMA.16816.F32.BF16 R140, R48.reuse, R52, R40 ;  /* 0x00000034308c723c */ /* 0x048fe20000041828 */
[----:B------:R-:W1:Y:S01]  /*13e00*/  LDSM.16.M88.4 R40, [R211+0x6800] ;  /* 0x00680000d328783b */ /* 0x000e620000000200 */
[----:B------:R-:W-:Y:S02]  /*13e10*/  FSEL R84, R60, -INF , !P4 ;  /* 0xff8000003c547808 */ /* 0x000fe40006000000 */
[----:B------:R-:W-:Y:S02]  /*13e20*/  ISETP.GE.AND P4, PT, R4, R135, PT ;  /* 0x000000870400720c */ /* 0x000fe40003f86270 */
[----:B------:R-:W-:Y:S02]  /*13e30*/  ISETP.GE.AND P1, PT, R6, R2, PT ;  /* 0x000000020600720c */ /* 0x000fe40003f26270 */
[----:B------:R-:W-:Y:S01]  /*13e40*/  HMMA.16816.F32.BF16 R44, R48, R82, R44 ;  /* 0x00000052302c723c */ /* 0x000fe2000004182c */
[----:B------:R-:W-:-:S02]  /*13e50*/  IADD3 R4, R88, 0x20, RZ ;  /* 0x0000002058047810 */ /* 0x000fc40007ffe0ff */
[----:B------:R-:W-:Y:S02]  /*13e60*/  FSEL R80, R73, -INF , !P0 ;  /* 0xff80000049507808 */ /* 0x000fe40004000000 */
[----:B------:R-:W-:Y:S02]  /*13e70*/  ISETP.GE.AND P0, PT, R6, R135, PT ;  /* 0x000000870600720c */ /* 0x000fe40003f06270 */
[----:B------:R-:W-:Y:S01]  /*13e80*/  IADD3 R6, R88, 0x21, RZ ;  /* 0x0000002158067810 */ /* 0x000fe20007ffe0ff */
[----:B------:R-:W-:Y:S01]  /*13e90*/  HMMA.16816.F32.BF16 R32, R112, R92, R32 ;  /* 0x0000005c7020723c */ /* 0x000fe20000041820 */
[----:B------:R-:W-:Y:S02]  /*13ea0*/  FSEL R77, R62, -INF , !P6 ;  /* 0xff8000003e4d7808 */ /* 0x000fe40007000000 */
[----:B------:R-:W-:Y:S02]  /*13eb0*/  ISETP.GE.AND P6, PT, R4, R2, PT ;  /* 0x000000020400720c */ /* 0x000fe40003fc6270 */
[----:B------:R-:W-:-:S02]  /*13ec0*/  IADD3 R52, R88, 0x29, RZ ;  /* 0x0000002958347810 */ /* 0x000fc40007ffe0ff */
[----:B------:R-:W-:Y:S01]  /*13ed0*/  FSEL R93, R61, -INF , !P2 ;  /* 0xff8000003d5d7808 */ /* 0x000fe20005000000 */
[----:B------:R-:W-:Y:S01]  /*13ee0*/  HMMA.16816.F32.BF16 R36, R48, R54, R36 ;  /* 0x000000363024723c */ /* 0x000fe20000041824 */
[----:B------:R-:W-:Y:S02]  /*13ef0*/  FSEL R92, R56, -INF , !P1 ;  /* 0xff800000385c7808 */ /* 0x000fe40004800000 */
[----:B------:R-:W-:Y:S02]  /*13f00*/  ISETP.GE.AND P2, PT, R4, R135, PT ;  /* 0x000000870400720c */ /* 0x000fe40003f46270 */
[----:B------:R-:W-:Y:S02]  /*13f10*/  IADD3 R56, R88, 0x28, RZ ;  /* 0x0000002858387810 */ /* 0x000fe40007ffe0ff */
[----:B------:R-:W-:Y:S01]  /*13f20*/  FSEL R4, R63, -INF , !P5 ;  /* 0xff8000003f047808 */ /* 0x000fe20006800000 */
[----:B------:R-:W-:Y:S01]  /*13f30*/  HMMA.16816.F32.BF16 R28, R112, R94, R28 ;  /* 0x0000005e701c723c */ /* 0x000fe2000004181c */
[----:B------:R-:W-:-:S02]  /*13f40*/  ISETP.GE.AND P5, PT, R6, R2, PT ;  /* 0x000000020600720c */ /* 0x000fc40003fa6270 */
[----:B------:R-:W-:Y:S02]  /*13f50*/  ISETP.GE.AND P1, PT, R6, R135, PT ;  /* 0x000000870600720c */ /* 0x000fe40003f26270 */
[----:B------:R-:W-:Y:S02]  /*13f60*/  FSEL R6, R58, -INF , !P0 ;  /* 0xff8000003a067808 */ /* 0x000fe40004000000 */
[----:B------:R-:W-:Y:S01]  /*13f70*/  FSEL R100, R59, -INF , !P4 ;  /* 0xff8000003b647808 */ /* 0x000fe20006000000 */
[----:B------:R-:W-:Y:S01]  /*13f80*/  HMMA.16816.F32.BF16 R20, R112, R90, R20 ;  /* 0x0000005a7014723c */ /* 0x000fe20000041814 */
[----:B------:R-:W-:Y:S02]  /*13f90*/  FSEL R178, R104, -INF , !P6 ;  /* 0xff80000068b27808 */ /* 0x000fe40007000000 */
[-C--:B------:R-:W-:Y:S02]  /*13fa0*/  ISETP.GE.AND P0, PT, R56, R2.reuse, PT ;  /* 0x000000023800720c */ /* 0x080fe40003f06270 */
[----:B------:R-:W-:-:S02]  /*13fb0*/  ISETP.GE.AND P4, PT, R52, R2, PT ;  /* 0x000000023400720c */ /* 0x000fc40003f86270 */
[----:B------:R-:W-:Y:S02]  /*13fc0*/  ISETP.GE.AND P6, PT, R52, R135, PT ;  /* 0x000000873400720c */ /* 0x000fe40003fc6270 */
[C---:B------:R-:W-:Y:S02]  /*13fd0*/  IADD3 R52, R88.reuse, 0x30, RZ ;  /* 0x0000003058347810 */ /* 0x040fe40007ffe0ff */
[----:B------:R-:W-:Y:S02]  /*13fe0*/  IADD3 R53, R88, 0x31, RZ ;  /* 0x0000003158357810 */ /* 0x000fe40007ffe0ff */
[----:B------:R-:W-:Y:S02]  /*13ff0*/  FSEL R182, R106, -INF , !P2 ;  /* 0xff8000006ab67808 */ /* 0x000fe40005000000 */
[----:B------:R-:W-:Y:S01]  /*14000*/  FSEL R179, R105, -INF , !P5 ;  /* 0xff80000069b37808 */ /* 0x000fe20006800000 */
[----:B------:R-:W-:Y:S01]  /*14010*/  HMMA.16816.F32.BF16 R28, R48, R70, R28 ;  /* 0x00000046301c723c */ /* 0x000fe2000004181c */
[----:B------:R-:W-:-:S02]  /*14020*/  FSEL R181, R107, -INF , !P1 ;  /* 0xff8000006bb57808 */ /* 0x000fc40004800000 */
[----:B------:R-:W-:Y:S02]  /*14030*/  FSEL R180, R44, -INF , !P0 ;  /* 0xff8000002cb47808 */ /* 0x000fe40004000000 */
[CC--:B------:R-:W-:Y:S02]  /*14040*/  ISETP.GE.AND P2, PT, R52.reuse, R2.reuse, PT ;  /* 0x000000023400720c */ /* 0x0c0fe40003f46270 */
[-C--:B------:R-:W-:Y:S01]  /*14050*/  ISETP.GE.AND P5, PT, R52, R135.reuse, PT ;  /* 0x000000873400720c */ /* 0x080fe20003fa6270 */
[----:B-1----:R-:W-:Y:S01]  /*14060*/  HMMA.16816.F32.BF16 R20, R48, R42, R20 ;  /* 0x0000002a3014723c */ /* 0x002fe20000041814 */
[C---:B------:R-:W-:Y:S02]  /*14070*/  ISETP.GE.AND P1, PT, R53.reuse, R2, PT ;  /* 0x000000023500720c */ /* 0x040fe40003f26270 */
[----:B------:R-:W-:Y:S02]  /*14080*/  ISETP.GE.AND P0, PT, R53, R135, PT ;  /* 0x000000873500720c */ /* 0x000fe40003f06270 */
[----:B------:R-:W-:-:S02]  /*14090*/  FSEL R101, R57, -INF , !P3 ;  /* 0xff80000039657808 */ /* 0x000fc40005800000 */
[----:B------:R-:W-:Y:S01]  /*140a0*/  ISETP.GE.AND P3, PT, R56, R135, PT ;  /* 0x000000873800720c */ /* 0x000fe20003f66270 */
[----:B------:R-:W-:Y:S01]  /*140b0*/  HMMA.16816.F32.BF16 R52, R48, R68, R32 ;  /* 0x000000443034723c */ /* 0x000fe20000041820 */
[----:B------:R-:W1:Y:S01]  /*140c0*/  LDSM.16.M88.4 R32, [R211+0x7000] ;  /* 0x00700000d320783b */ /* 0x000e620000000200 */
[C---:B------:R-:W-:Y:S02]  /*140d0*/  IADD3 R56, R88.reuse, 0x38, RZ ;  /* 0x0000003858387810 */ /* 0x040fe40007ffe0ff */
[----:B------:R-:W-:Y:S02]  /*140e0*/  IADD3 R44, R88, 0x39, RZ ;  /* 0x00000039582c7810 */ /* 0x000fe40007ffe0ff */
[----:B------:R-:W-:Y:S02]  /*140f0*/  FSEL R183, R46, -INF , !P3 ;  /* 0xff8000002eb77808 */ /* 0x000fe40005800000 */
[----:B------:R-:W-:Y:S02]  /*14100*/  FSEL R176, R47, -INF , !P6 ;  /* 0xff8000002fb07808 */ /* 0x000fe40007000000 */
[----:B------:R-:W-:-:S02]  /*14110*/  FSEL R147, R140, -INF , !P2 ;  /* 0xff8000008c937808 */ /* 0x000fc40005000000 */
[-C--:B------:R-:W-:Y:S02]  /*14120*/  ISETP.GE.AND P3, PT, R56, R2.reuse, PT ;  /* 0x000000023800720c */ /* 0x080fe40003f66270 */
[----:B------:R-:W-:Y:S02]  /*14130*/  FSEL R177, R45, -INF , !P4 ;  /* 0xff8000002db17808 */ /* 0x000fe40006000000 */
        /* <DEDUP_REMOVED lines=16> */
[----:B------:R-:W-:Y:S01]  /*14240*/  IADD3 R36, R88, 0x48, RZ ;  /* 0x0000004858247810 */ /* 0x000fe20007ffe0ff */
[C---:B-1----:R-:W-:Y:S01]  /*14250*/  HMMA.16816.F32.BF16 R16, R48.reuse, R32, R16 ;  /* 0x000000203010723c */ /* 0x042fe20000041810 */
[----:B------:R-:W-:Y:S02]  /*14260*/  FSEL R146, R38, -INF , !P4 ;  /* 0xff80000026927808 */ /* 0x000fe40006000000 */
[----:B------:R-:W-:Y:S02]  /*14270*/  IADD3 R40, R88, 0x49, RZ ;  /* 0x0000004958287810 */ /* 0x000fe40007ffe0ff */
[----:B------:R-:W-:Y:S02]  /*14280*/  ISETP.GE.AND P4, PT, R36, R2, PT ;  /* 0x000000022400720c */ /* 0x000fe40003f86270 */
[----:B------:R-:W-:Y:S01]  /*14290*/  FSEL R152, R37, -INF , !P6 ;  /* 0xff80000025987808 */ /* 0x000fe20007000000 */
[----:B------:R-:W-:Y:S01]  /*142a0*/  HMMA.16816.F32.BF16 R12, R48, R34, R12 ;  /* 0x00000022300c723c */ /* 0x000fe2000004180c */
[----:B------:R-:W-:-:S02]  /*142b0*/  FSEL R153, R39, -INF , !P2 ;  /* 0xff80000027997808 */ /* 0x000fc40005000000 */
[----:B------:R-:W-:Y:S02]  /*142c0*/  ISETP.GE.AND P6, PT, R36, R135, PT ;  /* 0x000000872400720c */ /* 0x000fe40003fc6270 */
[----:B------:R-:W-:Y:S02]  /*142d0*/  ISETP.GE.AND P2, PT, R40, R2, PT ;  /* 0x000000022800720c */ /* 0x000fe40003f46270 */
[----:B------:R-:W-:Y:S02]  /*142e0*/  FSEL R166, R28, -INF , !P4 ;  /* 0xff8000001ca67808 */ /* 0x000fe40006000000 */
[C---:B------:R-:W-:Y:S02]  /*142f0*/  IADD3 R36, R88.reuse, 0x50, RZ ;  /* 0x0000005058247810 */ /* 0x040fe40007ffe0ff */
[----:B------:R-:W-:Y:S02]  /*14300*/  IADD3 R28, R88, 0x58, RZ ;  /* 0x00000058581c7810 */ /* 0x000fe40007ffe0ff */
[----:B------:R-:W-:-:S02]  /*14310*/  FSEL R164, R53, -INF , !P0 ;  /* 0xff80000035a47808 */ /* 0x000fc40004000000 */
[----:B------:R-:W-:Y:S02]  /*14320*/  FSEL R162, R30, -INF , !P6 ;  /* 0xff8000001ea27808 */ /* 0x000fe40007000000 */
[----:B------:R-:W-:Y:S02]  /*14330*/  FSEL R167, R29, -INF , !P2 ;  /* 0xff8000001da77808 */ /* 0x000fe40005000000 */
[----:B------:R-:W-:Y:S02]  /*14340*/  IADD3 R37, R88, 0x51, RZ ;  /* 0x0000005158257810 */ /* 0x000fe40007ffe0ff */
[-C--:B------:R-:W-:Y:S02]  /*14350*/  ISETP.GE.AND P0, PT, R36, R135.reuse, PT ;  /* 0x000000872400720c */ /* 0x080fe40003f06270 */
[C---:B------:R-:W-:Y:S01]  /*14360*/  ISETP.GE.AND P6, PT, R28.reuse, R2, PT ;  /* 0x000000021c00720c */ /* 0x040fe20003fc6270 */
[----:B--2---:R-:W-:Y:S01]  /*14370*/  HMMA.16816.F32.BF16 R116, R48, R26, R116 ;  /* 0x0000001a3074723c */ /* 0x004fe20000041874 */
[----:B------:R-:W-:-:S02]  /*14380*/  ISETP.GE.AND P2, PT, R28, R135, PT ;  /* 0x000000871c00720c */ /* 0x000fc40003f46270 */
[----:B------:R-:W-:Y:S02]  /*14390*/  IADD3 R28, R88, 0x60, RZ ;  /* 0x00000060581c7810 */ /* 0x000fe40007ffe0ff */
[----:B------:R-:W-:Y:S02]  /*143a0*/  FSEL R160, R54, -INF , !P1 ;  /* 0xff80000036a07808 */ /* 0x000fe40004800000 */
[----:B------:R-:W-:Y:S01]  /*143b0*/  FSEL R161, R55, -INF , !P3 ;  /* 0xff80000037a17808 */ /* 0x000fe20005800000 */
[----:B------:R-:W-:Y:S01]  /*143c0*/  HMMA.16816.F32.BF16 R8, R48, R24, R8 ;  /* 0x000000183008723c */ /* 0x000fe20000041808 */
[-C--:B------:R-:W-:Y:S02]  /*143d0*/  ISETP.GE.AND P1, PT, R36, R2.reuse, PT ;  /* 0x000000022400720c */ /* 0x080fe40003f26270 */
[C---:B------:R-:W-:Y:S02]  /*143e0*/  ISETP.GE.AND P3, PT, R37.reuse, R2, PT ;  /* 0x000000022500720c */ /* 0x040fe40003f66270 */
[----:B------:R-:W-:-:S02]  /*143f0*/  ISETP.GE.AND P4, PT, R37, R135, PT ;  /* 0x000000872500720c */ /* 0x000fc40003f86270 */
[----:B------:R-:W-:Y:S02]  /*14400*/  FSEL R175, R46, -INF , !P0 ;  /* 0xff8000002eaf7808 */ /* 0x000fe40004000000 */
[C---:B------:R-:W-:Y:S02]  /*14410*/  IADD3 R32, R88.reuse, 0x59, RZ ;  /* 0x0000005958207810 */ /* 0x040fe40007ffe0ff */
[----:B------:R-:W-:Y:S02]  /*14420*/  IADD3 R29, R88, 0x61, RZ ;  /* 0x00000061581d7810 */ /* 0x000fe40007ffe0ff */
[----:B------:R-:W-:Y:S02]  /*14430*/  ISETP.GE.AND P0, PT, R28, R2, PT ;  /* 0x000000021c00720c */ /* 0x000fe40003f06270 */
[----:B------:R-:W-:Y:S02]  /*14440*/  FSEL R172, R44, -INF , !P1 ;  /* 0xff8000002cac7808 */ /* 0x000fe40004800000 */
[----:B------:R-:W-:-:S02]  /*14450*/  FSEL R171, R45, -INF , !P3 ;  /* 0xff8000002dab7808 */ /* 0x000fc40005800000 */
[----:B------:R-:W-:Y:S02]  /*14460*/  FSEL R174, R47, -INF , !P4 ;  /* 0xff8000002fae7808 */ /* 0x000fe40006000000 */
[-C--:B------:R-:W-:Y:S02]  /*14470*/  ISETP.GE.AND P1, PT, R32, R135.reuse, PT ;  /* 0x000000872000720c */ /* 0x080fe40003f26270 */
[----:B------:R-:W-:Y:S02]  /*14480*/  ISETP.GE.AND P3, PT, R28, R135, PT ;  /* 0x000000871c00720c */ /* 0x000fe40003f66270 */
[----:B------:R-:W-:Y:S02]  /*14490*/  ISETP.GE.AND P4, PT, R29, R2, PT ;  /* 0x000000021d00720c */ /* 0x000fe40003f86270 */
[----:B------:R-:W-:Y:S02]  /*144a0*/  FSEL R156, R16, -INF , !P0 ;  /* 0xff800000109c7808 */ /* 0x000fe40004000000 */
        /* <DEDUP_REMOVED lines=9> */
[----:B------:R-:W-:Y:S02]  /*14540*/  IADD3 R16, R88, 0x78, RZ ;  /* 0x0000007858107810 */ /* 0x000fe40007ffe0ff */
[----:B------:R-:W-:Y:S02]  /*14550*/  FSEL R170, R20, -INF , !P6 ;  /* 0xff80000014aa7808 */ /* 0x000fe40007000000 */
[----:B------:R-:W-:Y:S02]  /*14560*/  IADD3 R20, R88, 0x68, RZ ;  /* 0x0000006858147810 */ /* 0x000fe40007ffe0ff */
[----:B------:R-:W-:Y:S02]  /*14570*/  FSEL R150, R13, -INF , !P1 ;  /* 0xff8000000d967808 */ /* 0x000fe40004800000 */
[----:B------:R-:W-:-:S02]  /*14580*/  FSEL R163, R52, -INF , !P5 ;  /* 0xff80000034a37808 */ /* 0x000fc40006800000 */
[-C--:B------:R-:W-:Y:S02]  /*14590*/  ISETP.GE.AND P1, PT, R16, R135.reuse, PT ;  /* 0x000000871000720c */ /* 0x080fe40003f26270 */
[-C--:B------:R-:W-:Y:S02]  /*145a0*/  ISETP.GE.AND P5, PT, R40, R135.reuse, PT ;  /* 0x000000872800720c */ /* 0x080fe40003fa6270 */
[----:B------:R-:W-:Y:S02]  /*145b0*/  FSEL R173, R22, -INF , !P2 ;  /* 0xff80000016ad7808 */ /* 0x000fe40005000000 */
[----:B------:R-:W-:Y:S02]  /*145c0*/  ISETP.GE.AND P0, PT, R24, R135, PT ;  /* 0x000000871800720c */ /* 0x000fe40003f06270 */
[----:B------:R-:W-:Y:S02]  /*145d0*/  ISETP.GE.AND P2, PT, R20, R2, PT ;  /* 0x000000021400720c */ /* 0x000fe40003f46270 */
[----:B------:R-:W-:-:S02]  /*145e0*/  FSEL R142, R118, -INF , !P1 ;  /* 0xff800000768e7808 */ /* 0x000fc40004800000 */
[----:B------:R-:W-:Y:S02]  /*145f0*/  FSEL R169, R31, -INF , !P5 ;  /* 0xff8000001fa97808 */ /* 0x000fe40006800000 */
[----:B------:R-:W-:Y:S02]  /*14600*/  FSEL R149, R15, -INF , !P0 ;  /* 0xff8000000f957808 */ /* 0x000fe40004000000 */
[----:B------:R-:W-:Y:S02]  /*14610*/  ISETP.GT.AND P1, PT, R238, R229, PT ;  /* 0x000000e5ee00720c */ /* 0x000fe40003f24270 */
[-C--:B------:R-:W-:Y:S02]  /*14620*/  ISETP.GE.AND P5, PT, R32, R2.reuse, PT ;  /* 0x000000022000720c */ /* 0x080fe40003fa6270 */
[----:B------:R-:W-:Y:S02]  /*14630*/  FSEL R154, R12, -INF , !P2 ;  /* 0xff8000000c9a7808 */ /* 0x000fe40005000000 */
[----:B------:R-:W-:-:S02]  /*14640*/  ISETP.GE.AND P0, PT, R88, R2, PT ;  /* 0x000000025800720c */ /* 0x000fc40003f06270 */
[----:B------:R-:W-:Y:S02]  /*14650*/  IADD3 R12, R88, 0x79, RZ ;  /* 0x00000079580c7810 */ /* 0x000fe40007ffe0ff */
[----:B------:R-:W-:Y:S02]  /*14660*/  FSEL R168, R21, -INF , !P5 ;  /* 0xff80000015a87808 */ /* 0x000fe40006800000 */
[----:B------:R-:W-:Y:S02]  /*14670*/  FSEL R76, R76, -INF , !P0 ;  /* 0xff8000004c4c7808 */ /* 0x000fe40004000000 */
        /* <DEDUP_REMOVED lines=10> */
[-C--:B------:R-:W-:Y:S02]  /*14720*/  ISETP.GE.AND P2, PT, R20, R135.reuse, PT ;  /* 0x000000871400720c */ /* 0x080fe40003f46270 */
[-C--:B------:R-:W-:Y:S02]  /*14730*/  ISETP.GE.AND P5, PT, R16, R2.reuse, PT ;  /* 0x000000021000720c */ /* 0x080fe40003fa6270 */
        /* <DEDUP_REMOVED lines=72> */
.L_x_3907:
[----:B------:R-:W2:Y:S02]  /*14bc0*/  LD.E R9, [R132.64+0x38] ;  /* 0x0000380684097980 */ /* 0x000ea4000c101900 */
[----:B--2---:R-:W-:-:S04]  /*14bd0*/  LEA R9, -R9, RZ, 0x7 ;  /* 0x000000ff09097211 */ /* 0x004fc800078e39ff */
[----:B------:R-:W-:Y:S02]  /*14be0*/  SHF.R.S32.HI R10, RZ, 0x1f, R9 ;  /* 0x0000001fff0a7819 */ /* 0x000fe40000011409 */
.L_x_3908:
[----:B------:R-:W-:Y:S05]  /*14bf0*/  BSYNC B0 ;  /* 0x0000000000007941 */ /* 0x000fea0003800000 */
.L_x_3906:
        /* <DEDUP_REMOVED lines=38> */
.L_x_3905:
[----:B------:R-:W-:Y:S05]  /*14e60*/  BSYNC B1 ;  /* 0x0000000000017941 */ /* 0x000fea0003800000 */
.L_x_3904:
        /* <DEDUP_REMOVED lines=17> */
[----:B-1----:R-:W-:Y:S01]  /*14f80*/  LDSM.16.MT88.4 R24, [R0+0xc800] ;  /* 0x00c800000018783b */ /* 0x002fe20000004200 */
[----:B------:R-:W-:-:S02]  /*14f90*/  FMNMX.FTZ R9, R100, R9, !PT ;  /* 0x0000000964097209 */ /* 0x000fc40007810000 */
[----:B------:R-:W-:Y:S01]  /*14fa0*/  FMNMX.FTZ R8, R84, R3, !PT ;  /* 0x0000000354087209 */ /* 0x000fe20007810000 */
[----:B------:R-:W-:Y:S01]  /*14fb0*/  LDSM.16.MT88.4 R20, [R221+0xc800] ;  /* 0x00c80000dd14783b */ /* 0x000fe20000004200 */
[----:B------:R-:W-:Y:S02]  /*14fc0*/  FMNMX.FTZ R10, R182, R9, !PT ;  /* 0x00000009b60a7209 */ /* 0x000fe40007810000 */
[----:B------:R-:W-:Y:S01]  /*14fd0*/  FMNMX.FTZ R9, R93, R8, !PT ;  /* 0x000000085d097209 */ /* 0x000fe20007810000 */
[----:B------:R-:W-:Y:S01]  /*14fe0*/  LDSM.16.MT88.4 R32, [R221+0x10800] ;  /* 0x01080000dd20783b */ /* 0x000fe20000004200 */
[----:B------:R-:W-:Y:S02]  /*14ff0*/  FMNMX.FTZ R10, R181, R10, !PT ;  /* 0x0000000ab50a7209 */ /* 0x000fe40007810000 */
[----:B------:R-:W-:Y:S02]  /*15000*/  LEA R220, R5, R0, 0x1 ;  /* 0x0000000005dc7211 */ /* 0x000fe400078e08ff */
        /* <DEDUP_REMOVED lines=67> */
[-CC-:B------:R-:W-:Y:S01]  /*15440*/  FFMA.FTZ R54, R86, R62.reuse, -R61.reuse ;  /* 0x0000003e56367223 */ /* 0x180fe2000001083d */
[----:B------:R-:W-:Y:S01]  /*15450*/  LDSM.16.MT88.4 R12, [R219+0xc800] ;  /* 0x00c80000db0c783b */ /* 0x000fe20000004200 */
[-CC-:B------:R-:W-:Y:S02]  /*15460*/  FFMA.FTZ R55, R74, R62.reuse, -R61.reuse ;  /* 0x0000003e4a377223 */ /* 0x180fe4000001083d */
[-C--:B------:R-:W-:Y:S01]  /*15470*/  FFMA.FTZ R50, R75, R62.reuse, -R61 ;  /* 0x0000003e4b327223 */ /* 0x080fe2000001083d */
[----:B------:R-:W-:Y:S01]  /*15480*/  MUFU.EX2 R57, R57 ;  /* 0x0000003900397308 */ /* 0x000fe20000000800 */
[-CC-:B------:R-:W-:Y:S01]  /*15490*/  FFMA.FTZ R59, R76, R62.reuse, -R139.reuse ;  /* 0x0000003e4c3b7223 */ /* 0x180fe2000001088b */
[----:B------:R-:W1:Y:S01]  /*154a0*/  LDSM.16.MT88.4 R72, [R221+0xc000] ;  /* 0x00c00000dd48783b */ /* 0x000e620000004200 */
[----:B------:R-:W-:-:S02]  /*154b0*/  FFMA.FTZ R58, R85, R62, -R139 ;  /* 0x0000003e553a7223 */ /* 0x000fc4000001088b */
[-CC-:B------:R-:W-:Y:S02]  /*154c0*/  FFMA.FTZ R56, R79, R62.reuse, -R139.reuse ;  /* 0x0000003e4f387223 */ /* 0x180fe4000001088b */
[-C--:B------:R-:W-:Y:S01]  /*154d0*/  FFMA.FTZ R51, R80, R62.reuse, -R139 ;  /* 0x0000003e50337223 */ /* 0x080fe2000001088b */
[----:B------:R-:W2:Y:S01]  /*154e0*/  MUFU.EX2 R54, R54 ;  /* 0x0000003600367308 */ /* 0x000ea20000000800 */
[----:B------:R-:W3:Y:S01]  /*154f0*/  LDSM.16.MT88.4 R80, [R220+0xc000] ;  /* 0x00c00000dc50783b */ /* 0x000ee20000004200 */
[-CC-:B------:R-:W-:Y:S02]  /*15500*/  FFMA.FTZ R46, R4, R62.reuse, -R61.reuse ;  /* 0x0000003e042e7223 */ /* 0x180fe4000001083d */
[-CC-:B------:R-:W-:Y:S02]  /*15510*/  FFMA.FTZ R47, R6, R62.reuse, -R61.reuse ;  /* 0x0000003e062f7223 */ /* 0x180fe4000001083d */
[----:B------:R-:W4:Y:S01]  /*15520*/  LDSM.16.MT88.4 R4, [R219+0x10000] ;  /* 0x01000000db04783b */ /* 0x000f220000004200 */
[-C--:B------:R-:W-:Y:S01]  /*15530*/  FFMA.FTZ R53, R77, R62.reuse, -R61 ;  /* 0x0000003e4d357223 */ /* 0x080fe2000001083d */
[----:B------:R-:W-:Y:S01]  /*15540*/  MUFU.EX2 R55, R55 ;  /* 0x0000003700377308 */ /* 0x000fe20000000800 */
[----:B------:R-:W-:-:S02]  /*15550*/  FFMA.FTZ R52, R84, R62, -R139 ;  /* 0x0000003e54347223 */ /* 0x000fc4000001088b */
[-CC-:B------:R-:W-:Y:S02]  /*15560*/  FFMA.FTZ R49, R93, R62.reuse, -R139.reuse ;  /* 0x0000003e5d317223 */ /* 0x180fe4000001088b */
[-CC-:B------:R-:W-:Y:S02]  /*15570*/  FFMA.FTZ R48, R92, R62.reuse, -R139.reuse ;  /* 0x0000003e5c307223 */ /* 0x180fe4000001088b */
[-C--:B------:R-:W-:Y:S01]  /*15580*/  FFMA.FTZ R45, R101, R62.reuse, -R139 ;  /* 0x0000003e652d7223 */ /* 0x080fe2000001088b */
[----:B------:R-:W5:Y:S01]  /*15590*/  MUFU.EX2 R50, R50 ;  /* 0x0000003200327308 */ /* 0x000f620000000800 */
        /* <DEDUP_REMOVED lines=8> */
[-CC-:B------:R-:W-:Y:S01]  /*15620*/  FFMA.FTZ R40, R180, R62.reuse, -R139.reuse ;  /* 0x0000003eb4287223 */ /* 0x180fe2000001088b */
[----:B------:R-:W2:Y:S01]  /*15630*/  MUFU.EX2 R58, R58 ;  /* 0x0000003a003a7308 */ /* 0x000ea20000000800 */
[----:B-----5:R-:W-:Y:S01]  /*15640*/  F2FP.BF16.PACK_AB R115, R50, R55 ;  /* 0x000000373273723e */ /* 0x020fe200000010ff */
        /* <DEDUP_REMOVED lines=8> */
[----:B------:R-:W5:Y:S01]  /*156d0*/  MUFU.EX2 R51, R51 ;  /* 0x0000003300337308 */ /* 0x000f620000000800 */
        /* <DEDUP_REMOVED lines=8> */
[--C-:B------:R-:W-:Y:S01]  /*15760*/  FFMA.FTZ R163, R163, R62, -R139.reuse ;  /* 0x0000003ea3a37223 */ /* 0x100fe2000001088b */
[----:B-----5:R-:W-:Y:S01]  /*15770*/  F2FP.BF16.PACK_AB R114, R51, R56 ;  /* 0x000000383372723e */ /* 0x020fe200000010ff */
[----:B------:R-:W-:Y:S01]  /*15780*/  MUFU.EX2 R46, R46 ;  /* 0x0000002e002e7308 */ /* 0x000fe20000000800 */
[----:B------:R-:W-:-:S02]  /*15790*/  FFMA.FTZ R164, R164, R62, -R139 ;  /* 0x0000003ea4a47223 */ /* 0x000fc4000001088b */
[-CC-:B------:R-:W-:Y:S02]  /*157a0*/  FFMA.FTZ R166, R166, R62.reuse, -R139.reuse ;  /* 0x0000003ea6a67223 */ /* 0x180fe4000001088b */
[-C--:B------:R-:W-:Y:S01]  /*157b0*/  FFMA.FTZ R167, R167, R62.reuse, -R139 ;  /* 0x0000003ea7a77223 */ /* 0x080fe2000001088b */
[C---:B------:R-:W-:Y:S01]  /*157c0*/  HMMA.16816.F32.BF16 R84, R112.reuse, R88, RZ ;  /* 0x000000587054723c */ /* 0x040fe200000418ff */
[-C--:B------:R-:W-:Y:S01]  /*157d0*/  FFMA.FTZ R169, R169, R62.reuse, -R61 ;  /* 0x0000003ea9a97223 */ /* 0x080fe2000001083d */
[----:B------:R-:W-:Y:S01]  /*157e0*/  MUFU.EX2 R47, R47 ;  /* 0x0000002f002f7308 */ /* 0x000fe20000000800 */
[-C--:B------:R-:W-:Y:S02]  /*157f0*/  FFMA.FTZ R177, R168, R62.reuse, -R139 ;  /* 0x0000003ea8b17223 */ /* 0x080fe4000001088b */
[-CC-:B------:R-:W-:Y:S02]  /*15800*/  FFMA.FTZ R175, R175, R62.reuse, -R61.reuse ;  /* 0x0000003eafaf7223 */ /* 0x180fe4000001083d */
[-CC-:B------:R-:W-:Y:S01]  /*15810*/  FFMA.FTZ R174, R174, R62.reuse, -R61.reuse ;  /* 0x0000003eaeae7223 */ /* 0x180fe2000001083d */
[----:B------:R-:W-:Y:S01]  /*15820*/  HMMA.16816.F32.BF16 R88, R112, R90, RZ ;  /* 0x0000005a7058723c */ /* 0x000fe200000418ff */
[-C--:B------:R-:W-:Y:S01]  /*15830*/  FFMA.FTZ R173, R173, R62.reuse, -R61 ;  /* 0x0000003eadad7223 */ /* 0x080fe2000001083d */
        /* <DEDUP_REMOVED lines=18> */
[----:B------:R-:W5:Y:S01]  /*15960*/  MUFU.EX2 R45, R45 ;  /* 0x0000002d002d7308 */ /* 0x000f620000000800 */
[----:B------:R-:W-:Y:S02]  /*15970*/  FADD.FTZ R54, R57, R54 ;  /* 0x0000003639367221 */ /* 0x000fe40000010000 */
[----:B------:R-:W-:Y:S02]  /*15980*/  FADD.FTZ R59, R59, R58 ;  /* 0x0000003a3b3b7221 */ /* 0x000fe40000010000 */
[----:B------:R-:W-:Y:S01]  /*15990*/  FADD.FTZ R55, R55, R54 ;  /* 0x0000003637377221 */ /* 0x000fe20000010000 */
[----:B-1----:R-:W-:Y:S01]  /*159a0*/  HMMA.16816.F32.BF16 R68, R112, R72, RZ ;  /* 0x000000487044723c */ /* 0x002fe200000418ff */
[----:B------:R-:W-:Y:S01]  /*159b0*/  FADD.FTZ R56, R56, R59 ;  /* 0x0000003b38387221 */ /* 0x000fe20000010000 */
[----:B------:R-:W1:Y:S01]  /*159c0*/  MUFU.EX2 R42, R42 ;  /* 0x0000002a002a7308 */ /* 0x000e620000000800 */
[----:B------:R-:W-:-:S02]  /*159d0*/  FFMA.FTZ R249, R60, R62, -R61 ;  /* 0x0000003e3cf97223 */ /* 0x000fc4000001083d */
[----:B------:R-:W-:Y:S02]  /*159e0*/  FADD.FTZ R50, R50, R55 ;  /* 0x0000003732327221 */ /* 0x000fe40000010000 */
[----:B------:R-:W-:Y:S01]  /*159f0*/  FADD.FTZ R51, R51, R56 ;  /* 0x0000003833337221 */ /* 0x000fe20000010000 */
[C---:B---3--:R-:W-:Y:S02]  /*15a00*/  HMMA.16816.F32.BF16 R76, R112.reuse, R80, RZ ;  /* 0x00000050704c723c */ /* 0x048fe400000418ff */
        /* <DEDUP_REMOVED lines=12> */
[----:B------:R-:W1:Y:S06]  /*15ad0*/  MUFU.EX2 R37, R37 ;  /* 0x0000002500257308 */ /* 0x000e6c0000000800 */
[C---:B------:R-:W-:Y:S02]  /*15ae0*/  HMMA.16816.F32.BF16 R108, R112.reuse, R110, RZ ;  /* 0x0000006e706c723c */ /* 0x040fe400000418ff */
[----:B------:R-:W1:Y:S06]  /*15af0*/  MUFU.EX2 R36, R36 ;  /* 0x0000002400247308 */ /* 0x000e6c0000000800 */
[C---:B----4-:R-:W-:Y:S02]  /*15b00*/  HMMA.16816.F32.BF16 R116, R112.reuse, R4, RZ ;  /* 0x000000047074723c */ /* 0x050fe400000418ff */
[----:B------:R-:W-:Y:S05]  /*15b10*/  MUFU.EX2 R140, R140 ;  /* 0x0000008c008c7308 */ /* 0x000fea0000000800 */
[----:B--2---:R-:W-:Y:S01]  /*15b20*/  F2FP.BF16.PACK_AB R4, R49, R52 ;  /* 0x000000343104723e */ /* 0x004fe200000010ff */
[----:B------:R-:W-:Y:S01]  /*15b30*/  HMMA.16816.F32.BF16 R112, R112, R6, RZ ;  /* 0x000000067070723c */ /* 0x000fe200000418ff */
[----:B------:R-:W-:Y:S01]  /*15b40*/  F2FP.BF16.PACK_AB R5, R46, R53 ;  /* 0x000000352e05723e */ /* 0x000fe200000010ff */
[----:B------:R-:W-:Y:S01]  /*15b50*/  MUFU.EX2 R143, R143 ;  /* 0x0000008f008f7308 */ /* 0x000fe20000000800 */
[----:B------:R-:W-:-:S02]  /*15b60*/  FADD.FTZ R53, R53, R50 ;  /* 0x0000003235357221 */ /* 0x000fc40000010000 */
[----:B------:R-:W-:Y:S02]  /*15b70*/  FADD.FTZ R52, R52, R51 ;  /* 0x0000003334347221 */ /* 0x000fe40000010000 */
[----:B-----5:R-:W-:Y:S01]  /*15b80*/  F2FP.BF16.PACK_AB R6, R45, R48 ;  /* 0x000000302d06723e */ /* 0x020fe200000010ff */
        /* <DEDUP_REMOVED lines=17> */
[----:B------:R-:W5:Y:S06]  /*15ca0*/  MUFU.EX2 R152, R152 ;  /* 0x0000009800987308 */ /* 0x000f6c0000000800 */
        /* <DEDUP_REMOVED lines=136> */
[C---:B-----5:R-:W-:Y:S08]  /*16530*/  HMMA.16816.F32.BF16 R92, R4.reuse, R16, R92 ;  /* 0x00000010045c723c */ /* 0x060ff0000004185c */
        /* <DEDUP_REMOVED lines=137> */
[----:B------:R-:W-:Y:S02]  /*16dd0*/  IMAD.U32 R132, RZ, RZ, UR9 ;  /* 0x00000009ff847e24 */ /* 0x000fe4000f8e00ff */
[----:B------:R-:W-:-:S05]  /*16de0*/  IMAD.U32 R133, RZ, RZ, UR8 ;  /* 0x00000008ff857e24 */ /* 0x000fca000f8e00ff */
[----:B------:R-:W2:Y:S01]  /*16df0*/  LD.E R11, [R132.64+0x170] ;  /* 0x00017006840b7980 */ /* 0x000ea2000c101900 */
[----:B------:R-:W-:-:S04]  /*16e00*/  SHF.L.U32 R0, R238, 0x7, RZ ;  /* 0x00000007ee007819 */ /* 0x000fc800000006ff */
        /* <DEDUP_REMOVED lines=58> */
.L_x_3911:
[----:B------:R-:W-:Y:S01]  /*171b0*/  IMAD.U32 R132, RZ, RZ, UR9 ;  /* 0x00000009ff847e24 */ /* 0x000fe2000f8e00ff */
[----:B------:R-:W-:-:S05]  /*171c0*/  MOV R133, UR8 ;  /* 0x0000000800857c02 */ /* 0x000fca0008000f00 */
[----:B------:R-:W2:Y:S02]  /*171d0*/  LD.E R6, [R132.64+0x40] ;  /* 0x0000400684067980 */ /* 0x000ea4000c101900 */
[----:B--2---:R-:W-:-:S05]  /*171e0*/  IMAD.U32 R6, R6, -0x80, RZ ;  /* 0xffffff8006067824 */ /* 0x004fca00078e00ff */
[----:B------:R-:W-:Y:S02]  /*171f0*/  SHF.R.S32.HI R4, RZ, 0x1f, R6 ;  /* 0x0000001fff047819 */ /* 0x000fe40000011406 */
.L_x_3912:
[----:B------:R-:W-:Y:S05]  /*17200*/  BSYNC B0 ;  /* 0x0000000000007941 */ /* 0x000fea0003800000 */
.L_x_3910:
[----:B------:R-:W-:Y:S01]  /*17210*/  IMAD.SHL.U32 R5, R66, 0x20, RZ ;  /* 0x0000002042057824 */ /* 0x000fe200078e00ff */
[----:B------:R-:W-:Y:S01]  /*17220*/  LEA R232, P2, R6, R232, 0x1 ;  /* 0x000000e806e87211 */ /* 0x000fe200078408ff */
[----:B------:R-:W-:Y:S01]  /*17230*/  ULDC.64 UR4, c[0x0][0x118] ;  /* 0x0000460000047ab9 */ /* 0x000fe20000000a00 */
[----:B------:R-:W-:Y:S01]  /*17240*/  SHF.L.U64.HI R0, R66, 0x5, R67 ;  /* 0x0000000542007819 */ /* 0x000fe20000010243 */
[----:B------:R-:W-:Y:S01]  /*17250*/  BSSY B1, `(.L_x_3913) ;  /* 0x00001fe000017945 */ /* 0x000fe20003800000 */
        /* <DEDUP_REMOVED lines=35> */
[----:B---3--:R-:W2:Y:S04]  /*17490*/  LDSM.16.M88.4 R4, [R227+0x4000] ;  /* 0x00400000e304783b */ /* 0x008ea80000000200 */
[----:B------:R-:W3:Y:S04]  /*174a0*/  LDSM.16.M88.4 R144, [R227+0x4800] ;  /* 0x00480000e390783b */ /* 0x000ee80000000200 */
[----:B------:R-:W3:Y:S04]  /*174b0*/  LDSM.16.M88.4 R136, [R227+0x5000] ;  /* 0x00500000e388783b */ /* 0x000ee80000000200 */
[----:B------:R-:W3:Y:S04]  /*174c0*/  LDSM.16.M88.4 R56, [R227+0x5800] ;  /* 0x00580000e338783b */ /* 0x000ee80000000200 */
[----:B------:R-:W3:Y:S04]  /*174d0*/  LDSM.16.M88.4 R48, [R227+0x6000] ;  /* 0x00600000e330783b */ /* 0x000ee80000000200 */
[----:B------:R-:W3:Y:S04]  /*174e0*/  LDSM.16.M88.4 R40, [R227+0x6800] ;  /* 0x00680000e328783b */ /* 0x000ee80000000200 */
[----:B------:R-:W3:Y:S04]  /*174f0*/  LDSM.16.M88.4 R32, [R227+0x7000] ;  /* 0x00700000e320783b */ /* 0x000ee80000000200 */
[----:B------:R-:W3:Y:S04]  /*17500*/  LDSM.16.M88.4 R156, [R227+0x7800] ;  /* 0x00780000e39c783b */ /* 0x000ee80000000200 */
[----:B-----5:R-:W-:Y:S04]  /*17510*/  LDSM.16.M88.4 R16, [R226] ;  /* 0x00000000e210783b */ /* 0x020fe80000000200 */
[----:B------:R-:W5:Y:S04]  /*17520*/  LDSM.16.M88.4 R152, [R225] ;  /* 0x00000000e198783b */ /* 0x000f680000000200 */
[----:B-1----:R-:W1:Y:S01]  /*17530*/  LDSM.16.M88.4 R20, [R218] ;  /* 0x00000000da14783b */ /* 0x002e620000000200 */
[C---:B--2---:R-:W-:Y:S03]  /*17540*/  HMMA.16816.F32.BF16 R8, R24.reuse, R4, RZ ;  /* 0x000000041808723c */ /* 0x044fe600000418ff */
[----:B----4-:R-:W2:Y:S04]  /*17550*/  LDSM.16.M88.4 R12, [R217] ;  /* 0x00000000d90c783b */ /* 0x010ea80000000200 */
[----:B------:R-:W4:Y:S01]  /*17560*/  LDSM.16.M88.4 R164, [R216] ;  /* 0x00000000d8a4783b */ /* 0x000f220000000200 */
[C---:B---3--:R-:W-:Y:S03]  /*17570*/  HMMA.16816.F32.BF16 R148, R24.reuse, R144, RZ ;  /* 0x000000901894723c */ /* 0x048fe600000418ff */
[----:B------:R-:W3:Y:S04]  /*17580*/  LDSM.16.M88.4 R160, [R215] ;  /* 0x00000000d7a0783b */ /* 0x000ee80000000200 */
[----:B------:R-:W-:Y:S01]  /*17590*/  LDSM.16.M88.4 R180, [R224] ;  /* 0x00000000e0b4783b */ /* 0x000fe20000000200 */
        /* <DEDUP_REMOVED lines=18> */
[----:B------:R-:W3:Y:S07]  /*176c0*/  LDSM.16.M88.4 R156, [R214] ;  /* 0x00000000d69c783b */ /* 0x000eee0000000200 */
        /* <DEDUP_REMOVED lines=11> */
[----:B------:R-:W-:Y:S07]  /*17780*/  LDSM.16.M88.4 R164, [R222+0x6000] ;  /* 0x00600000dea4783b */ /* 0x000fee0000000200 */
[C---:B---3--:R-:W-:Y:S08]  /*17790*/  HMMA.16816.F32.BF16 R52, R16.reuse, R160, R52 ;  /* 0x000000a01034723c */ /* 0x048ff00000041834 */
[C---:B------:R-:W-:Y:S01]  /*177a0*/  HMMA.16816.F32.BF16 R48, R16.reuse, R162, R48 ;  /* 0x000000a21030723c */ /* 0x040fe20000041830 */
[----:B------:R-:W3:Y:S07]  /*177b0*/  LDSM.16.M88.4 R160, [R222+0x6800] ;  /* 0x00680000dea0783b */ /* 0x000eee0000000200 */
[C---:B------:R-:W-:Y:S08]  /*177c0*/  HMMA.16816.F32.BF16 R44, R16.reuse, R156, R44 ;  /* 0x0000009c102c723c */ /* 0x040ff0000004182c */
[C---:B------:R-:W-:Y:S01]  /*177d0*/  HMMA.16816.F32.BF16 R40, R16.reuse, R158, R40 ;  /* 0x0000009e1028723c */ /* 0x040fe20000041828 */
[----:B------:R-:W-:Y:S07]  /*177e0*/  LDSM.16.M88.4 R156, [R222+0x7000] ;  /* 0x00700000de9c783b */ /* 0x000fee0000000200 */
[C---:B-----5:R-:W-:Y:S08]  /*177f0*/  HMMA.16816.F32.BF16 R36, R16.reuse, R152, R36 ;  /* 0x000000981024723c */ /* 0x060ff00000041824 */
[C---:B------:R-:W-:Y:S01]  /*17800*/  HMMA.16816.F32.BF16 R32, R16.reuse, R154, R32 ;  /* 0x0000009a1020723c */ /* 0x040fe20000041820 */
[----:B------:R-:W4:Y:S07]  /*17810*/  LDSM.16.M88.4 R152, [R222+0x7800] ;  /* 0x00780000de98783b */ /* 0x000f2e0000000200 */
[C---:B-1----:R-:W-:Y:S08]  /*17820*/  HMMA.16816.F32.BF16 R28, R16.reuse, R20, R28 ;  /* 0x00000014101c723c */ /* 0x042ff0000004181c */
        /* <DEDUP_REMOVED lines=8> */
[----:B------:R-:W3:Y:S07]  /*178b0*/  LDSM.16.M88.4 R160, [R211+0x1800] ;  /* 0x00180000d3a0783b */ /* 0x000eee0000000200 */
[----:B----4-:R-:W-:Y:S08]  /*178c0*/  HMMA.16816.F32.BF16 R28, R180, R152, R28 ;  /* 0x00000098b41c723c */ /* 0x010ff0000004181c */
[C---:B-1----:R-:W-:Y:S08]  /*178d0*/  HMMA.16816.F32.BF16 R8, R20.reuse, R16, R8 ;  /* 0x000000101408723c */ /* 0x042ff00000041808 */
[----:B------:R-:W-:Y:S01]  /*178e0*/  HMMA.16816.F32.BF16 R4, R20, R18, R4 ;  /* 0x000000121404723c */ /* 0x000fe20000041804 */
[----:B------:R-:W1:Y:S07]  /*178f0*/  LDSM.16.M88.4 R16, [R211+0x2800] ;  /* 0x00280000d310783b */ /* 0x000e6e0000000200 */
        /* <DEDUP_REMOVED lines=19> */
[----:B------:R-:W-:Y:S04]  /*17a30*/  LDSM.16.M88.4 R172, [R228+0x2000] ;  /* 0x00200000e4ac783b */ /* 0x000fe80000000200 */
[----:B------:R-:W-:Y:S03]  /*17a40*/  LDSM.16.M88.4 R180, [R203] ;  /* 0x00000000cbb4783b */ /* 0x000fe60000000200 */
        /* <DEDUP_REMOVED lines=12> */
[C---:B--2---:R-:W-:Y:S08]  /*17b10*/  HMMA.16816.F32.BF16 R36, R20.reuse, R12, R36 ;  /* 0x0000000c1424723c */ /* 0x044ff00000041824 */
[C---:B------:R-:W-:Y:S01]  /*17b20*/  HMMA.16816.F32.BF16 R32, R20.reuse, R14, R32 ;  /* 0x0000000e1420723c */ /* 0x040fe20000041820 */
[----:B------:R-:W-:Y:S07]  /*17b30*/  LDSM.16.M88.4 R12, [R227+0xb000] ;  /* 0x00b00000e30c783b */ /* 0x000fee0000000200 */
[C---:B------:R-:W-:Y:S08]  /*17b40*/  HMMA.16816.F32.BF16 R28, R20.reuse, R156, R28 ;  /* 0x0000009c141c723c */ /* 0x040ff0000004181c */
[----:B------:R-:W-:Y:S01]  /*17b50*/  HMMA.16816.F32.BF16 R24, R20, R158, R24 ;  /* 0x0000009e1418723c */ /* 0x000fe20000041818 */
[----:B------:R-:W2:Y:S04]  /*17b60*/  LDSM.16.M88.4 R20, [R227+0xb800] ;  /* 0x00b80000e314783b */ /* 0x000ea80000000200 */
[----:B------:R-:W-:Y:S03]  /*17b70*/  LDSM.16.M88.4 R156, [R210] ;  /* 0x00000000d29c783b */ /* 0x000fe60000000200 */
[C---:B---3--:R-:W-:Y:S08]  /*17b80*/  HMMA.16816.F32.BF16 R140, R172.reuse, R160, R140 ;  /* 0x000000a0ac8c723c */ /* 0x048ff0000004188c */
[C---:B------:R-:W-:Y:S01]  /*17b90*/  HMMA.16816.F32.BF16 R136, R172.reuse, R162, R136 ;  /* 0x000000a2ac88723c */ /* 0x040fe20000041888 */
[----:B------:R-:W-:Y:S07]  /*17ba0*/  LDSM.16.M88.4 R160, [R226+0x2000] ;  /* 0x00200000e2a0783b */ /* 0x000fee0000000200 */
[C---:B-1----:R-:W-:Y:S08]  /*17bb0*/  HMMA.16816.F32.BF16 R52, R172.reuse, R16, R52 ;  /* 0x00000010ac34723c */ /* 0x042ff00000041834 */
[C---:B------:R-:W-:Y:S01]  /*17bc0*/  HMMA.16816.F32.BF16 R48, R172.reuse, R18, R48 ;  /* 0x00000012ac30723c */ /* 0x040fe20000041830 */
[----:B------:R-:W1:Y:S07]  /*17bd0*/  LDSM.16.M88.4 R16, [R209] ;  /* 0x00000000d110783b */ /* 0x000e6e0000000200 */
[C---:B----4-:R-:W-:Y:S08]  /*17be0*/  HMMA.16816.F32.BF16 R60, R172.reuse, R152, R60 ;  /* 0x00000098ac3c723c */ /* 0x050ff0000004183c */
[C---:B------:R-:W-:Y:S01]  /*17bf0*/  HMMA.16816.F32.BF16 R56, R172.reuse, R154, R56 ;  /* 0x0000009aac38723c */ /* 0x040fe20000041838 */
[----:B------:R-:W3:Y:S07]  /*17c00*/  LDSM.16.M88.4 R152, [R208] ;  /* 0x00000000d098783b */ /* 0x000eee0000000200 */
[C---:B-----5:R-:W-:Y:S08]  /*17c10*/  HMMA.16816.F32.BF16 R148, R172.reuse, R164, R148 ;  /* 0x000000a4ac94723c */ /* 0x060ff00000041894 */
[C---:B------:R-:W-:Y:S01]  /*17c20*/  HMMA.16816.F32.BF16 R144, R172.reuse, R166, R144 ;  /* 0x000000a6ac90723c */ /* 0x040fe20000041890 */
[----:B------:R-:W-:Y:S07]  /*17c30*/  LDSM.16.M88.4 R164, [R206] ;  /* 0x00000000cea4783b */ /* 0x000fee0000000200 */
[C---:B------:R-:W-:Y:S08]  /*17c40*/  HMMA.16816.F32.BF16 R8, R172.reuse, R168, R8 ;  /* 0x000000a8ac08723c */ /* 0x040ff00000041808 */
[C---:B------:R-:W-:Y:S01]  /*17c50*/  HMMA.16816.F32.BF16 R4, R172.reuse, R170, R4 ;  /* 0x000000aaac04723c */ /* 0x040fe20000041804 */
[----:B------:R-:W4:Y:S07]  /*17c60*/  LDSM.16.M88.4 R168, [R207] ;  /* 0x00000000cfa8783b */ /* 0x000f2e0000000200 */
[C---:B--2---:R-:W-:Y:S08]  /*17c70*/  HMMA.16816.F32.BF16 R28, R172.reuse, R20, R28 ;  /* 0x00000014ac1c723c */ /* 0x044ff0000004181c */
[C---:B------:R-:W-:Y:S01]  /*17c80*/  HMMA.16816.F32.BF16 R24, R172.reuse, R22, R24 ;  /* 0x00000016ac18723c */ /* 0x040fe20000041818 */
[----:B------:R-:W2:Y:S07]  /*17c90*/  LDSM.16.M88.4 R20, [R204] ;  /* 0x00000000cc14783b */ /* 0x000eae0000000200 */
[C---:B------:R-:W-:Y:S08]  /*17ca0*/  HMMA.16816.F32.BF16 R36, R172.reuse, R12, R36 ;  /* 0x0000000cac24723c */ /* 0x040ff00000041824 */
[C---:B------:R-:W-:Y:S01]  /*17cb0*/  HMMA.16816.F32.BF16 R32, R172.reuse, R14, R32 ;  /* 0x0000000eac20723c */ /* 0x040fe20000041820 */
[----:B------:R-:W5:Y:S07]  /*17cc0*/  LDSM.16.M88.4 R12, [R205] ;  /* 0x00000000cd0c783b */ /* 0x000f6e0000000200 */
[C---:B------:R-:W-:Y:S08]  /*17cd0*/  HMMA.16816.F32.BF16 R44, R172.reuse, R176, R44 ;  /* 0x000000b0ac2c723c */ /* 0x040ff0000004182c */
[----:B------:R-:W-:Y:S01]  /*17ce0*/  HMMA.16816.F32.BF16 R40, R172, R178, R40 ;  /* 0x000000b2ac28723c */ /* 0x000fe20000041828 */
[----:B------:R-:W-:Y:S04]  /*17cf0*/  LDSM.16.M88.4 R176, [R224+0x2000] ;  /* 0x00200000e0b0783b */ /* 0x000fe80000000200 */
[----:B------:R-:W-:Y:S03]  /*17d00*/  LDSM.16.M88.4 R172, [R222+0x8000] ;  /* 0x00800000deac783b */ /* 0x000fe60000000200 */
        /* <DEDUP_REMOVED lines=18> */
[C---:B-----5:R-:W-:Y:S08]  /*17e30*/  HMMA.16816.F32.BF16 R44, R160.reuse, R12, R44 ;  /* 0x0000000ca02c723c */ /* 0x060ff0000004182c */
[----:B------:R-:W-:Y:S01]  /*17e40*/  HMMA.16816.F32.BF16 R40, R160, R14, R40 ;  /* 0x0000000ea028723c */ /* 0x000fe20000041828 */
[----:B------:R-:W4:Y:S07]  /*17e50*/  LDSM.16.M88.4 R12, [R222+0xa800] ;  /* 0x00a80000de0c783b */ /* 0x000f2e0000000200 */
[C---:B-1----:R-:W-:Y:S08]  /*17e60*/  HMMA.16816.F32.BF16 R148, R176.reuse, R16, R148 ;  /* 0x00000010b094723c */ /* 0x042ff00000041894 */
[C---:B------:R-:W-:Y:S01]  /*17e70*/  HMMA.16816.F32.BF16 R144, R176.reuse, R18, R144 ;  /* 0x00000012b090723c */ /* 0x040fe20000041890 */
[----:B------:R-:W1:Y:S07]  /*17e80*/  LDSM.16.M88.4 R16, [R211+0x4800] ;  /* 0x00480000d310783b */ /* 0x000e6e0000000200 */
[C---:B---3--:R-:W-:Y:S01]  /*17e90*/  HMMA.16816.F32.BF16 R140, R176.reuse, R152, R140 ;  /* 0x00000098b08c723c */ /* 0x048fe2000004188c */
[----:B------:R-:W3:Y:S07]  /*17ea0*/  S2R R152, SR_TID.X ;  /* 0x0000000000987919 */ /* 0x000eee0000002100 */
[C---:B------:R-:W-:Y:S08]  /*17eb0*/  HMMA.16816.F32.BF16 R8, R176.reuse, R172, R8 ;  /* 0x000000acb008723c */ /* 0x040ff00000041808 */
[C---:B------:R-:W-:Y:S01]  /*17ec0*/  HMMA.16816.F32.BF16 R4, R176.reuse, R174, R4 ;  /* 0x000000aeb004723c */ /* 0x040fe20000041804 */
[----:B------:R-:W-:Y:S07]  /*17ed0*/  LDSM.16.M88.4 R172, [R222+0xb800] ;  /* 0x00b80000deac783b */ /* 0x000fee0000000200 */
[----:B--2---:R-:W-:Y:S01]  /*17ee0*/  HMMA.16816.F32.BF16 R52, R176, R20, R52 ;  /* 0x00000014b034723c */ /* 0x004fe20000041834 */
[----:B---3--:R-:W-:-:S06]  /*17ef0*/  IMAD.SHL.U32 R0, R152, 0x2, RZ ;  /* 0x0000000298007824 */ /* 0x008fcc00078e00ff */
[----:B------:R-:W-:Y:S01]  /*17f00*/  LOP3.LUT R21, R0, 0x6, RZ, 0xc0, !PT ;  /* 0x0000000600157812 */ /* 0x000fe200078ec0ff */
[----:B------:R-:W-:Y:S04]  /*17f10*/  HMMA.16816.F32.BF16 R8, R168, R164, R8 ;  /* 0x000000a4a808723c */ /* 0x000fe80000041808 */
[----:B------:R-:W-:-:S04]  /*17f20*/  IMAD R0, R238, 0x80, R21 ;  /* 0x00000080ee007824 */ /* 0x000fc800078e0215 */
[----:B------:R-:W-:Y:S08]  /*17f30*/  HMMA.16816.F32.BF16 R4, R168, R166, R4 ;  /* 0x000000a6a804723c */ /* 0x000ff00000041804 */
[C---:B----4-:R-:W-:Y:S08]  /*17f40*/  HMMA.16816.F32.BF16 R44, R176.reuse, R12, R44 ;  /* 0x0000000cb02c723c */ /* 0x050ff0000004182c */
[----:B------:R-:W-:Y:S01]  /*17f50*/  HMMA.16816.F32.BF16 R40, R176, R14, R40 ;  /* 0x0000000eb028723c */ /* 0x000fe20000041828 */
[----:B------:R-:W2:Y:S07]  /*17f60*/  LDSM.16.M88.4 R12, [R211+0x5000] ;  /* 0x00500000d30c783b */ /* 0x000eae0000000200 */
[----:B-1----:R-:W-:Y:S07]  /*17f70*/  HMMA.16816.F32.BF16 R148, R168, R16, R148 ;  /* 0x00000010a894723c */ /* 0x002fee0000041894 */
[C---:B------:R-:W-:Y:S01]  /*17f80*/  IADD3 R16, R0.reuse, 0x1, RZ ;  /* 0x0000000100107810 */ /* 0x040fe20007ffe0ff */
[----:B------:R-:W-:Y:S01]  /*17f90*/  HMMA.16816.F32.BF16 R48, R176, R22, R48 ;  /* 0x00000016b030723c */ /* 0x000fe20000041830 */
[----:B------:R-:W-:Y:S01]  /*17fa0*/  IADD3 R17, R0, 0x8, RZ ;  /* 0x0000000800117810 */ /* 0x000fe20007ffe0ff */
[----:B------:R-:W1:Y:S01]  /*17fb0*/  LDSM.16.M88.4 R20, [R211+0x5800] ;  /* 0x00580000d314783b */ /* 0x000e620000000200 */
[----:B------:R-:W-:-:S02]  /*17fc0*/  ISETP.GE.AND P5, PT, R16, R2, PT ;  /* 0x000000021000720c */ /* 0x000fc40003fa6270 */
[-C--:B------:R-:W-:Y:S02]  /*17fd0*/  ISETP.GE.AND P4, PT, R16, R135.reuse, PT ;  /* 0x000000871000720c */ /* 0x080fe40003f86270 */
[----:B------:R-:W-:Y:S01]  /*17fe0*/  IADD3 R16, R0, 0x9, RZ ;  /* 0x0000000900107810 */ /* 0x000fe20007ffe0ff */
[----:B------:R-:W-:Y:S01]  /*17ff0*/  HMMA.16816.F32.BF16 R144, R168, R18, R144 ;  /* 0x00000012a890723c */ /* 0x000fe20000041890 */
[CC--:B------:R-:W-:Y:S02]  /*18000*/  ISETP.GE.AND P2, PT, R17.reuse, R2.reuse, PT ;  /* 0x000000021100720c */ /* 0x0c0fe40003f46270 */
[-C--:B------:R-:W-:Y:S02]  /*18010*/  ISETP.GE.AND P1, PT, R17, R135.reuse, PT ;  /* 0x000000871100720c */ /* 0x080fe40003f26270 */
[C---:B------:R-:W-:Y:S02]  /*18020*/  ISETP.GE.AND P6, PT, R16.reuse, R2, PT ;  /* 0x000000021000720c */ /* 0x040fe40003fc6270 */
[----:B------:R-:W-:Y:S01]  /*18030*/  ISETP.GE.AND P3, PT, R16, R135, PT ;  /* 0x000000871000720c */ /* 0x000fe20003f66270 */
[----:B------:R-:W-:Y:S01]  /*18040*/  HMMA.16816.F32.BF16 R136, R176, R154, R136 ;  /* 0x0000009ab088723c */ /* 0x000fe20000041888 */
[----:B------:R-:W-:-:S02]  /*18050*/  IADD3 R17, R0, 0x10, RZ ;  /* 0x0000001000117810 */ /* 0x000fc40007ffe0ff */
[----:B------:R-:W-:Y:S02]  /*18060*/  IADD3 R16, R0, 0x11, RZ ;  /* 0x0000001100107810 */ /* 0x000fe40007ffe0ff */
[----:B------:R-:W-:Y:S02]  /*18070*/  FSEL R6, R6, -INF , !P1 ;  /* 0xff80000006067808 */ /* 0x000fe40004800000 */
[----:B------:R-:W-:Y:S01]  /*18080*/  FSEL R154, R9, -INF , !P5 ;  /* 0xff800000099a7808 */ /* 0x000fe20006800000 */
[----:B------:R-:W-:Y:S01]  /*18090*/  HMMA.16816.F32.BF16 R60, R176, R156, R60 ;  /* 0x0000009cb03c723c */ /* 0x000fe2000004183c */
[----:B------:R-:W-:Y:S01]  /*180a0*/  FSEL R9, R4, -INF , !P2 ;  /* 0xff80000004097808 */ /* 0x000fe20005000000 */
[----:B------:R-:W-:Y:S01]  /*180b0*/  STL [R1], R6 ;  /* 0x0000000601007387 */ /* 0x000fe20000100800 */
[----:B------:R-:W-:Y:S02]  /*180c0*/  FSEL R153, R5, -INF , !P6 ;  /* 0xff80000005997808 */ /* 0x000fe40007000000 */
[----:B------:R-:W-:-:S02]  /*180d0*/  ISETP.GE.AND P5, PT, R17, R2, PT ;  /* 0x000000021100720c */ /* 0x000fc40003fa6270 */
[-C--:B------:R-:W-:Y:S01]  /*180e0*/  ISETP.GE.AND P2, PT, R17, R135.reuse, PT ;  /* 0x000000871100720c */ /* 0x080fe20003f46270 */
[C---:B------:R-:W-:Y:S01]  /*180f0*/  HMMA.16816.F32.BF16 R28, R160.reuse, R180, R28 ;  /* 0x000000b4a01c723c */ /* 0x040fe2000004181c */
[CC--:B------:R-:W-:Y:S02]  /*18100*/  ISETP.GE.AND P1, PT, R16.reuse, R2.reuse, PT ;  /* 0x000000021000720c */ /* 0x0c0fe40003f26270 */
[----:B------:R-:W-:Y:S02]  /*18110*/  ISETP.GE.AND P6, PT, R16, R135, PT ;  /* 0x000000871000720c */ /* 0x000fe40003fc6270 */
[----:B------:R-:W3:Y:S01]  /*18120*/  LDSM.16.M88.4 R16, [R211+0x6000] ;  /* 0x00600000d310783b */ /* 0x000ee20000000200 */
[----:B------:R-:W-:Y:S02]  /*18130*/  IADD3 R4, R0, 0x18, RZ ;  /* 0x0000001800047810 */ /* 0x000fe40007ffe0ff */
[----:B------:R-:W-:Y:S01]  /*18140*/  FSEL R5, R7, -INF , !P3 ;  /* 0xff80000007057808 */ /* 0x000fe20005800000 */
[----:B------:R-:W-:Y:S01]  /*18150*/  HMMA.16816.F32.BF16 R24, R160, R182, R24 ;  /* 0x000000b6a018723c */ /* 0x000fe20000041818 */
[----:B------:R-:W-:Y:S01]  /*18160*/  FSEL R252, R148, -INF , !P5 ;  /* 0xff80000094fc7808 */ /* 0x000fe20006800000 */
[----:B------:R-:W4:Y:S01]  /*18170*/  LDSM.16.M88.4 R160, [R222+0xb000] ;  /* 0x00b00000dea0783b */ /* 0x000f220000000200 */
[----:B------:R-:W-:-:S02]  /*18180*/  ISETP.GE.AND P3, PT, R4, R2, PT ;  /* 0x000000020400720c */ /* 0x000fc40003f66270 */
[-C--:B------:R-:W-:Y:S01]  /*18190*/  ISETP.GE.AND P5, PT, R4, R135.reuse, PT ;  /* 0x000000870400720c */ /* 0x080fe20003fa6270 */
[----:B------:R5:W-:Y:S01]  /*181a0*/  STL [R1+0x4], R5 ;  /* 0x0000040501007387 */ /* 0x000be20000100800 */
[----:B------:R-:W-:Y:S01]  /*181b0*/  IADD3 R4, R0, 0x19, RZ ;  /* 0x0000001900047810 */ /* 0x000fe20007ffe0ff */
[----:B------:R-:W-:Y:S01]  /*181c0*/  HMMA.16816.F32.BF16 R56, R176, R158, R56 ;  /* 0x0000009eb038723c */ /* 0x000fe20000041838 */
[----:B------:R-:W-:Y:S02]  /*181d0*/  FSEL R157, R150, -INF , !P2 ;  /* 0xff800000969d7808 */ /* 0x000fe40005000000 */
[----:B------:R-:W-:Y:S02]  /*181e0*/  FSEL R247, R149, -INF , !P1 ;  /* 0xff80000095f77808 */ /* 0x000fe40004800000 */
[C---:B------:R-:W-:Y:S02]  /*181f0*/  ISETP.GE.AND P2, PT, R4.reuse, R2, PT ;  /* 0x000000020400720c */ /* 0x040fe40003f46270 */
[----:B------:R-:W-:Y:S01]  /*18200*/  ISETP.GE.AND P1, PT, R4, R135, PT ;  /* 0x000000870400720c */ /* 0x000fe20003f26270 */
[----:B--2---:R-:W-:Y:S01]  /*18210*/  HMMA.16816.F32.BF16 R140, R168, R12, R140 ;  /* 0x0000000ca88c723c */ /* 0x004fe2000004188c */
        /* <DEDUP_REMOVED lines=8> */
[C---:B-----5:R-:W-:Y:S01]  /*182a0*/  IADD3 R5, R0.reuse, 0x20, RZ ;  /* 0x0000002000057810 */ /* 0x060fe20007ffe0ff */
[C---:B-1----:R-:W-:Y:S01]  /*182b0*/  HMMA.16816.F32.BF16 R60, R168.reuse, R20, R60 ;  /* 0x00000014a83c723c */ /* 0x042fe2000004183c */
[----:B------:R-:W-:Y:S02]  /*182c0*/  IADD3 R12, R0, 0x28, RZ ;  /* 0x00000028000c7810 */ /* 0x000fe40007ffe0ff */
[C---:B------:R-:W-:Y:S02]  /*182d0*/  ISETP.GE.AND P6, PT, R5.reuse, R2, PT ;  /* 0x000000020500720c */ /* 0x040fe40003fc6270 */
[----:B------:R-:W-:Y:S02]  /*182e0*/  ISETP.GE.AND P3, PT, R5, R135, PT ;  /* 0x000000870500720c */ /* 0x000fe40003f66270 */
[----:B------:R-:W1:Y:S01]  /*182f0*/  LDSM.16.M88.4 R4, [R211+0x6800] ;  /* 0x00680000d304783b */ /* 0x000e620000000200 */
[----:B------:R-:W-:Y:S01]  /*18300*/  HMMA.16816.F32.BF16 R56, R168, R22, R56 ;  /* 0x00000016a838723c */ /* 0x000fe20000041838 */
[----:B------:R-:W-:-:S02]  /*18310*/  FSEL R250, R147, -INF , !P1 ;  /* 0xff80000093fa7808 */ /* 0x000fc40004800000 */
[----:B------:R-:W-:Y:S02]  /*18320*/  FSEL R195, R140, -INF , !P6 ;  /* 0xff8000008cc37808 */ /* 0x000fe40007000000 */
[C---:B------:R-:W-:Y:S02]  /*18330*/  ISETP.GE.AND P1, PT, R12.reuse, R2, PT ;  /* 0x000000020c00720c */ /* 0x040fe40003f26270 */
[----:B------:R-:W-:Y:S01]  /*18340*/  ISETP.GE.AND P6, PT, R12, R135, PT ;  /* 0x000000870c00720c */ /* 0x000fe20003fc6270 */
[----:B---3--:R-:W-:Y:S01]  /*18350*/  HMMA.16816.F32.BF16 R52, R168, R16, R52 ;  /* 0x00000010a834723c */ /* 0x008fe20000041834 */
[C---:B------:R-:W-:Y:S02]  /*18360*/  IADD3 R12, R0.reuse, 0x29, RZ ;  /* 0x00000029000c7810 */ /* 0x040fe40007ffe0ff */
[----:B------:R-:W-:Y:S02]  /*18370*/  IADD3 R13, R0, 0x30, RZ ;  /* 0x00000030000d7810 */ /* 0x000fe40007ffe0ff */
[----:B------:R-:W-:-:S02]  /*18380*/  FSEL R246, R142, -INF , !P3 ;  /* 0xff8000008ef67808 */ /* 0x000fc40005800000 */
[----:B------:R-:W-:Y:S01]  /*18390*/  FSEL R197, R141, -INF , !P5 ;  /* 0xff8000008dc57808 */ /* 0x000fe20006800000 */
[C---:B----4-:R-:W-:Y:S01]  /*183a0*/  HMMA.16816.F32.BF16 R36, R176.reuse, R160, R36 ;  /* 0x000000a0b024723c */ /* 0x050fe20000041824 */
[CC--:B------:R-:W-:Y:S02]  /*183b0*/  ISETP.GE.AND P3, PT, R12.reuse, R2.reuse, PT ;  /* 0x000000020c00720c */ /* 0x0c0fe40003f66270 */
[----:B------:R-:W-:Y:S02]  /*183c0*/  ISETP.GE.AND P5, PT, R12, R135, PT ;  /* 0x000000870c00720c */ /* 0x000fe40003fa6270 */
[----:B------:R-:W-:Y:S02]  /*183d0*/  FSEL R244, R143, -INF , !P2 ;  /* 0xff8000008ff47808 */ /* 0x000fe40005000000 */
        /* <DEDUP_REMOVED lines=10> */
[-C--:B------:R-:W-:Y:S01]  /*18480*/  ISETP.GE.AND P1, PT, R13, R135.reuse, PT ;  /* 0x000000870d00720c */ /* 0x080fe20003f26270 */
[C---:B-1----:R-:W-:Y:S01]  /*18490*/  HMMA.16816.F32.BF16 R44, R168.reuse, R4, R44 ;  /* 0x00000004a82c723c */ /* 0x042fe2000004182c */
[CC--:B------:R-:W-:Y:S02]  /*184a0*/  ISETP.GE.AND P6, PT, R12.reuse, R2.reuse, PT ;  /* 0x000000020c00720c */ /* 0x0c0fe40003fc6270 */
[-C--:B------:R-:W-:Y:S02]  /*184b0*/  ISETP.GE.AND P3, PT, R12, R135.reuse, PT ;  /* 0x000000870c00720c */ /* 0x080fe40003f66270 */
[C---:B------:R-:W-:Y:S01]  /*184c0*/  ISETP.GE.AND P5, PT, R16.reuse, R2, PT ;  /* 0x000000021000720c */ /* 0x040fe20003fa6270 */
[----:B------:R-:W1:Y:S01]  /*184d0*/  LDSM.16.M88.4 R12, [R211+0x7000] ;  /* 0x00700000d30c783b */ /* 0x000e620000000200 */
[----:B------:R-:W-:Y:S01]  /*184e0*/  ISETP.GE.AND P2, PT, R16, R135, PT ;  /* 0x000000871000720c */ /* 0x000fe20003f46270 */
[----:B------:R-:W-:Y:S01]  /*184f0*/  HMMA.16816.F32.BF16 R40, R168, R6, R40 ;  /* 0x00000006a828723c */ /* 0x000fe20000041828 */
[----:B------:R-:W-:-:S02]  /*18500*/  IADD3 R16, R0, 0x39, RZ ;  /* 0x0000003900107810 */ /* 0x000fc40007ffe0ff */
[----:B------:R-:W-:Y:S02]  /*18510*/  IADD3 R17, R0, 0x40, RZ ;  /* 0x0000004000117810 */ /* 0x000fe40007ffe0ff */
        /* <DEDUP_REMOVED lines=8> */
[----:B------:R-:W-:Y:S02]  /*185a0*/  FSEL R185, R52, -INF , !P3 ;  /* 0xff80000034b97808 */ /* 0x000fe40005800000 */
[C---:B------:R-:W-:Y:S02]  /*185b0*/  ISETP.GE.AND P6, PT, R4.reuse, R2, PT ;  /* 0x000000020400720c */ /* 0x040fe40003fc6270 */
[----:B------:R-:W-:Y:S02]  /*185c0*/  ISETP.GE.AND P3, PT, R4, R135, PT ;  /* 0x000000870400720c */ /* 0x000fe40003f66270 */
[----:B------:R-:W2:Y:S01]  /*185d0*/  LDSM.16.M88.4 R4, [R211+0x7800] ;  /* 0x00780000d304783b */ /* 0x000ea20000000200 */
[----:B------:R-:W-:Y:S01]  /*185e0*/  FSEL R202, R62, -INF , !P1 ;  /* 0xff8000003eca7808 */ /* 0x000fe20004800000 */
[----:B------:R-:W-:-:S04]  /*185f0*/  DEPBAR.LE SB0, 0x0 ;  /* 0x000080000000791a */ /* 0x000fc80000000000 */
[----:B------:R-:W-:Y:S02]  /*18600*/  ISETP.GE.AND P1, PT, R16, R2, PT ;  /* 0x000000021000720c */ /* 0x000fe40003f26270 */
[----:B------:R-:W-:Y:S02]  /*18610*/  IADD3 R16, R0, 0x41, RZ ;  /* 0x0000004100107810 */ /* 0x000fe40007ffe0ff */
[----:B------:R-:W-:Y:S02]  /*18620*/  FSEL R193, R56, -INF , !P5 ;  /* 0xff80000038c17808 */ /* 0x000fe40006800000 */
[----:B------:R-:W-:Y:S02]  /*18630*/  FSEL R200, R58, -INF , !P2 ;  /* 0xff8000003ac87808 */ /* 0x000fe40005000000 */
[----:B------:R-:W-:Y:S01]  /*18640*/  FSEL R188, R57, -INF , !P1 ;  /* 0xff80000039bc7808 */ /* 0x000fe20004800000 */
[----:B-1----:R-:W-:Y:S01]  /*18650*/  HMMA.16816.F32.BF16 R36, R168, R12, R36 ;  /* 0x0000000ca824723c */ /* 0x002fe20000041824 */
        /* <DEDUP_REMOVED lines=8> */
[----:B------:R-:W-:Y:S02]  /*186e0*/  FSEL R190, R55, -INF , !P1 ;  /* 0xff80000037be7808 */ /* 0x000fe40004800000 */
[CC--:B------:R-:W-:Y:S02]  /*186f0*/  ISETP.GE.AND P5, PT, R16.reuse, R2.reuse, PT ;  /* 0x000000021000720c */ /* 0x0c0fe40003fa6270 */
[----:B------:R-:W-:Y:S02]  /*18700*/  ISETP.GE.AND P2, PT, R16, R135, PT ;  /* 0x000000871000720c */ /* 0x000fe40003f46270 */
[----:B------:R-:W-:Y:S02]  /*18710*/  ISETP.GE.AND P1, PT, R17, R2, PT ;  /* 0x000000021100720c */ /* 0x000fe40003f26270 */
[C---:B------:R-:W-:Y:S02]  /*18720*/  IADD3 R16, R0.reuse, 0x51, RZ ;  /* 0x0000005100107810 */ /* 0x040fe40007ffe0ff */
[----:B------:R-:W-:Y:S01]  /*18730*/  IADD3 R12, R0, 0x58, RZ ;  /* 0x00000058000c7810 */ /* 0x000fe20007ffe0ff */
[----:B--2---:R-:W-:Y:S01]  /*18740*/  HMMA.16816.F32.BF16 R28, R168, R4, R28 ;  /* 0x00000004a81c723c */ /* 0x004fe2000004181c */
[----:B------:R-:W-:-:S02]  /*18750*/  FSEL R183, R48, -INF , !P6 ;  /* 0xff80000030b77808 */ /* 0x000fc40007000000 */
[----:B------:R-:W-:Y:S02]  /*18760*/  FSEL R194, R50, -INF , !P3 ;  /* 0xff80000032c27808 */ /* 0x000fe40005800000 */
[----:B------:R-:W-:Y:S02]  /*18770*/  FSEL R186, R51, -INF , !P2 ;  /* 0xff80000033ba7808 */ /* 0x000fe40005000000 */
[----:B------:R-:W-:Y:S01]  /*18780*/  FSEL R173, R44, -INF , !P1 ;  /* 0xff8000002cad7808 */ /* 0x000fe20004800000 */
[----:B------:R-:W-:Y:S01]  /*18790*/  HMMA.16816.F32.BF16 R24, R168, R6, R24 ;  /* 0x00000006a818723c */ /* 0x000fe20000041818 */
[----:B------:R-:W-:Y:S02]  /*187a0*/  ISETP.GE.AND P6, PT, R17, R135, PT ;  /* 0x000000871100720c */ /* 0x000fe40003fc6270 */
[-C--:B------:R-:W-:Y:S02]  /*187b0*/  ISETP.GE.AND P3, PT, R16, R2.reuse, PT ;  /* 0x000000021000720c */ /* 0x080fe40003f66270 */
        /* <DEDUP_REMOVED lines=18> */
[----:B------:R-:W-:-:S02]  /*188e0*/  IADD3 R5, R0, 0x69, RZ ;  /* 0x0000006900057810 */ /* 0x000fc40007ffe0ff */
[----:B------:R-:W-:Y:S02]  /*188f0*/  FSEL R167, R41, -INF , !P6 ;  /* 0xff80000029a77808 */ /* 0x000fe40007000000 */
[----:B------:R-:W-:Y:S02]  /*18900*/  FSEL R163, R36, -INF , !P5 ;  /* 0xff80000024a37808 */ /* 0x000fe40006800000 */
[----:B------:R-:W-:Y:S02]  /*18910*/  FSEL R172, R38, -INF , !P2 ;  /* 0xff80000026ac7808 */ /* 0x000fe40005000000 */
[----:B------:R-:W-:Y:S01]  /*18920*/  FSEL R161, R37, -INF , !P1 ;  /* 0xff80000025a17808 */ /* 0x000fe20004800000 */
[----:B------:R-:W-:Y:S01]  /*18930*/  BAR.SYNC.DEFER_BLOCKING 0x0 ;  /* 0x0000000000007b1d */ /* 0x000fe20000010000 */
[-C--:B------:R-:W-:Y:S02]  /*18940*/  ISETP.GE.AND P6, PT, R12, R135.reuse, PT ;  /* 0x000000870c00720c */ /* 0x080fe40003fc6270 */
        /* <DEDUP_REMOVED lines=15> */
[-C--:B------:R-:W-:Y:S02]  /*18a40*/  ISETP.GE.AND P1, PT, R0, R2.reuse, PT ;  /* 0x000000020000720c */ /* 0x080fe40003f26270 */
[----:B------:R-:W-:Y:S02]  /*18a50*/  FSEL R137, R28, -INF , !P6 ;  /* 0xff8000001c897808 */ /* 0x000fe40007000000 */
[----:B------:R-:W-:Y:S02]  /*18a60*/  FSEL R136, R29, -INF , !P5 ;  /* 0xff8000001d887808 */ /* 0x000fe40006800000 */
[----:B------:R-:W-:-:S02]  /*18a70*/  ISETP.GE.AND P3, PT, R13, R2, PT ;  /* 0x000000020d00720c */ /* 0x000fc40003f66270 */
[-C--:B------:R-:W-:Y:S02]  /*18a80*/  ISETP.GE.AND P6, PT, R6, R2.reuse, PT ;  /* 0x000000020600720c */ /* 0x080fe40003fc6270 */
[----:B------:R-:W-:Y:S02]  /*18a90*/  ISETP.GE.AND P5, PT, R5, R2, PT ;  /* 0x000000020500720c */ /* 0x000fe40003fa6270 */
[----:B------:R-:W-:Y:S02]  /*18aa0*/  FSEL R2, R31, -INF , !P2 ;  /* 0xff8000001f027808 */ /* 0x000fe40005000000 */
[----:B------:R-:W-:Y:S02]  /*18ab0*/  ISETP.GE.AND P2, PT, R5, R135, PT ;  /* 0x000000870500720c */ /* 0x000fe40003f46270 */
[----:B------:R-:W-:Y:S02]  /*18ac0*/  FSEL R5, R8, -INF , !P1 ;  /* 0xff80000008057808 */ /* 0x000fe40004800000 */
[----:B------:R-:W-:-:S02]  /*18ad0*/  ISETP.GT.AND P1, PT, R238, R229, PT ;  /* 0x000000e5ee00720c */ /* 0x000fc40003f24270 */
[----:B------:R-:W-:Y:S02]  /*18ae0*/  FSEL R159, R32, -INF , !P3 ;  /* 0xff800000209f7808 */ /* 0x000fe40005800000 */
[-C--:B------:R-:W-:Y:S02]  /*18af0*/  ISETP.GE.AND P3, PT, R4, R135.reuse, PT ;  /* 0x000000870400720c */ /* 0x080fe40003f66270 */
[----:B------:R-:W-:Y:S02]  /*18b00*/  FSEL R4, R11, -INF , !P4 ;  /* 0xff8000000b047808 */ /* 0x000fe40006000000 */
[-C--:B------:R-:W-:Y:S02]  /*18b10*/  ISETP.GE.AND P4, PT, R0, R135.reuse, PT ;  /* 0x000000870000720c */ /* 0x080fe40003f86270 */
[----:B------:R-:W-:Y:S02]  /*18b20*/  FSEL R0, R30, -INF , !P3 ;  /* 0xff8000001e007808 */ /* 0x000fe40005800000 */
[----:B------:R-:W-:-:S02]  /*18b30*/  ISETP.GE.AND P3, PT, R6, R135, PT ;  /* 0x000000870600720c */ /* 0x000fc40003f66270 */
[----:B------:R-:W-:Y:S02]  /*18b40*/  FSEL R10, R10, -INF , !P4 ;  /* 0xff8000000a0a7808 */ /* 0x000fe40006000000 */
        /* <DEDUP_REMOVED lines=68> */
.L_x_3916:
[----:B------:R-:W2:Y:S02]  /*18f90*/  LD.E R11, [R132.64+0x38] ;  /* 0x00003804840b7980 */ /* 0x000ea4000c101900 */
[----:B--2---:R-:W-:-:S04]  /*18fa0*/  LEA R11, -R11, RZ, 0x7 ;  /* 0x000000ff0b0b7211 */ /* 0x004fc800078e39ff */
[----:B------:R-:W-:Y:S02]  /*18fb0*/  SHF.R.S32.HI R8, RZ, 0x1f, R11 ;  /* 0x0000001fff087819 */ /* 0x000fe4000001140b */
.L_x_3917:
[----:B------:R-:W-:Y:S05]  /*18fc0*/  BSYNC B0 ;  /* 0x0000000000007941 */ /* 0x000fea0003800000 */
.L_x_3915:
        /* <DEDUP_REMOVED lines=38> */
.L_x_3914:
[----:B------:R-:W-:Y:S05]  /*19230*/  BSYNC B1 ;  /* 0x0000000000017941 */ /* 0x000fea0003800000 */
.L_x_3913:
[----:B-1----:R-:W2:Y:S04]  /*19240*/  LDL.LU R15, [R1] ;  /* 0x00000000010f7983 */ /* 0x002ea80000300800 */
[----:B------:R-:W3:Y:S01]  /*19250*/  LDL.LU R14, [R1+0x4] ;  /* 0x00000400010e7983 */ /* 0x000ee20000300800 */
[----:B------:R-:W-:-:S03]  /*19260*/  MOV R16, R153 ;  /* 0x0000009900107202 */ /* 0x000fc60000000f00 */
[----:B------:R-:W4:Y:S01]  /*19270*/  LD.E R153, [R132.64+0xdc] ;  /* 0x0000dc0484997980 */ /* 0x000f22000c101900 */
[----:B------:R-:W-:Y:S02]  /*19280*/  FMNMX.FTZ R7, R3, R10, !PT ;  /* 0x0000000a03077209 */ /* 0x000fe40007810000 */
[----:B------:R-:W-:Y:S01]  /*19290*/  FMNMX.FTZ R11, R134, R5, !PT ;  /* 0x00000005860b7209 */ /* 0x000fe20007810000 */
[----:B------:R-:W-:Y:S01]  /*192a0*/  LDSM.16.MT88.4 R20, [R221+0xc000] ;  /* 0x00c00000dd14783b */ /* 0x000fe20000004200 */
[----:B------:R-:W-:-:S03]  /*192b0*/  FMNMX.FTZ R6, R4, R7, !PT ;  /* 0x0000000704067209 */ /* 0x000fc60007810000 */
[----:B------:R-:W-:Y:S04]  /*192c0*/  LDSM.16.MT88.4 R36, [R219+0xc000] ;  /* 0x00c00000db24783b */ /* 0x000fe80000004200 */
[----:B------:R-:W-:Y:S04]  /*192d0*/  LDSM.16.MT88.4 R28, [R220+0xc000] ;  /* 0x00c00000dc1c783b */ /* 0x000fe80000004200 */
[----:B------:R-:W-:Y:S04]  /*192e0*/  LDSM.16.MT88.4 R52, [R221+0x10000] ;  /* 0x01000000dd34783b */ /* 0x000fe80000004200 */
[----:B------:R-:W-:Y:S01]  /*192f0*/  LDSM.16.MT88.4 R60, [R220+0x10000] ;  /* 0x01000000dc3c783b */ /* 0x000fe20000004200 */
[----:B--2---:R-:W-:-:S04]  /*19300*/  FMNMX.FTZ R6, R15, R6, !PT ;  /* 0x000000060f067209 */ /* 0x004fc80007810000 */
[----:B---3--:R-:W-:-:S04]  /*19310*/  FMNMX.FTZ R6, R14, R6, !PT ;  /* 0x000000060e067209 */ /* 0x008fc80007810000 */
        /* <DEDUP_REMOVED lines=60> */
[----:B------:R-:W2:Y:S01]  /*196e0*/  SHFL.BFLY PT, R11, R12, 0x2, 0x1f ;  /* 0x0c401f000c0b7f89 */ /* 0x000ea200000e0000 */
[----:B-1----:R-:W-:Y:S02]  /*196f0*/  FMNMX.FTZ R6, R7, R6, !PT ;  /* 0x0000000607067209 */ /* 0x002fe40007810000 */
[----:B------:R-:W-:-:S03]  /*19700*/  SHF.R.S32.HI R7, RZ, 0x1f, R152 ;  /* 0x0000001fff077819 */ /* 0x000fc60000011498 */
[----:B------:R-:W1:Y:S01]  /*19710*/  SHFL.BFLY PT, R151, R6, 0x1, 0x1f ;  /* 0x0c201f0006977f89 */ /* 0x000e6200000e0000 */
[----:B------:R-:W-:-:S04]  /*19720*/  LEA.HI R7, R7, R152, RZ, 0x4 ;  /* 0x0000009807077211 */ /* 0x000fc800078f20ff */
[----:B------:R-:W-:Y:S02]  /*19730*/  LOP3.LUT R13, R7, 0xfffffff0, RZ, 0xc0, !PT ;  /* 0xfffffff0070d7812 */ /* 0x000fe400078ec0ff */
[----:B------:R-:W-:Y:S02]  /*19740*/  SHF.R.S32.HI R7, RZ, 0x4, R7 ;  /* 0x00000004ff077819 */ /* 0x000fe40000011407 */
[----:B------:R-:W-:-:S04]  /*19750*/  IADD3 R152, -R13, R152, RZ ;  /* 0x000000980d987210 */ /* 0x000fc80007ffe1ff */
[----:B------:R-:W-:Y:S02]  /*19760*/  SHF.R.S32.HI R13, RZ, 0x1f, R152 ;  /* 0x0000001fff0d7819 */ /* 0x000fe40000011498 */
[----:B--2---:R-:W-:-:S05]  /*19770*/  FMNMX.FTZ R11, R12, R11, !PT ;  /* 0x0000000b0c0b7209 */ /* 0x004fca0007810000 */
[----:B------:R-:W2:Y:S01]  /*19780*/  SHFL.BFLY PT, R8, R11, 0x1, 0x1f ;  /* 0x0c201f000b087f89 */ /* 0x000ea200000e0000 */
[----:B-1----:R-:W-:Y:S02]  /*19790*/  FMNMX.FTZ R151, R6, R151, !PT ;  /* 0x0000009706977209 */ /* 0x002fe40007810000 */
[----:B------:R-:W-:Y:S02]  /*197a0*/  LEA.HI R6, R13, R152, RZ, 0x3 ;  /* 0x000000980d067211 */ /* 0x000fe400078f18ff */
[----:B------:R-:W-:Y:S01]  /*197b0*/  FSETP.NEU.FTZ.AND P0, PT, R151, -INF , PT ;  /* 0xff8000009700780b */ /* 0x000fe20003f1d000 */
[----:B----4-:R-:W-:Y:S01]  /*197c0*/  FMUL.FTZ R147, R153, R151 ;  /* 0x0000009799937220 */ /* 0x010fe20000410000 */
[C---:B------:R-:W-:Y:S02]  /*197d0*/  LOP3.LUT R13, R6.reuse, 0xfffffff8, RZ, 0xc0, !PT ;  /* 0xfffffff8060d7812 */ /* 0x040fe400078ec0ff */
[----:B------:R-:W-:Y:S02]  /*197e0*/  SHF.L.U32 R6, R6, 0x6, RZ ;  /* 0x0000000606067819 */ /* 0x000fe400000006ff */
[----:B------:R-:W-:-:S05]  /*197f0*/  FSEL R147, R147, RZ, P0 ;  /* 0x000000ff93937208 */ /* 0x000fca0000000000 */
[--C-:B------:R-:W-:Y:S01]  /*19800*/  FFMA.FTZ R144, R4, R153, -R147.reuse ;  /* 0x0000009904907223 */ /* 0x100fe20000010893 */
[----:B------:R-:W-:Y:S01]  /*19810*/  LEA.HI R4, R7, R7, RZ, 0x1 ;  /* 0x0000000707047211 */ /* 0x000fe200078f08ff */
[--C-:B------:R-:W-:Y:S01]  /*19820*/  FFMA.FTZ R145, R10, R153, -R147.reuse ;  /* 0x000000990a917223 */ /* 0x100fe20000010893 */
[----:B------:R-:W-:Y:S01]  /*19830*/  IADD3 R10, R152, -R13, RZ ;  /* 0x8000000d980a7210 */ /* 0x000fe20007ffe0ff */
[-CC-:B------:R-:W-:Y:S01]  /*19840*/  FFMA.FTZ R143, R15, R153.reuse, -R147.reuse ;  /* 0x000000990f8f7223 */ /* 0x180fe20000010893 */
[----:B------:R-:W-:Y:S01]  /*19850*/  LOP3.LUT R4, R4, 0xfffffffe, RZ, 0xc0, !PT ;  /* 0xfffffffe04047812 */ /* 0x000fe200078ec0ff */
[-CC-:B------:R-:W-:Y:S01]  /*19860*/  FFMA.FTZ R142, R14, R153.reuse, -R147.reuse ;  /* 0x000000990e8e7223 */ /* 0x180fe20000010893 */
[----:B--2---:R-:W-:Y:S01]  /*19870*/  FMNMX.FTZ R152, R11, R8, !PT ;  /* 0x000000080b987209 */ /* 0x004fe20007810000 */
[----:B------:R-:W-:Y:S01]  /*19880*/  MUFU.EX2 R145, R145 ;  /* 0x0000009100917308 */ /* 0x000fe20000000800 */
[----:B------:R-:W-:Y:S01]  /*19890*/  IADD3 R4, R7, -R4, RZ ;  /* 0x8000000407047210 */ /* 0x000fe20007ffe0ff */
[-CC-:B------:R-:W-:Y:S01]  /*198a0*/  FFMA.FTZ R157, R157, R153.reuse, -R147.reuse ;  /* 0x000000999d9d7223 */ /* 0x180fe20000010893 */
[----:B------:R-:W-:Y:S01]  /*198b0*/  SHF.L.U32 R7, R10, 0x6, RZ ;  /* 0x000000060a077819 */ /* 0x000fe200000006ff */
[----:B------:R-:W-:Y:S01]  /*198c0*/  FMUL.FTZ R150, R153, R152 ;  /* 0x0000009899967220 */ /* 0x000fe20000410000 */
[----:B------:R-:W-:Y:S01]  /*198d0*/  FSETP.NEU.FTZ.AND P2, PT, R152, -INF , PT ;  /* 0xff8000009800780b */ /* 0x000fe20003f5d000 */
[-CC-:B------:R-:W-:Y:S01]  /*198e0*/  FFMA.FTZ R156, R156, R153.reuse, -R147.reuse ;  /* 0x000000999c9c7223 */ /* 0x180fe20000010893 */
[----:B------:R-:W-:Y:S01]  /*198f0*/  SHF.L.U32 R4, R4, 0x3, RZ ;  /* 0x0000000304047819 */ /* 0x000fe200000006ff */
[----:B------:R-:W1:Y:S01]  /*19900*/  MUFU.EX2 R144, R144 ;  /* 0x0000009000907308 */ /* 0x000e620000000800 */
[----:B------:R-:W-:Y:S01]  /*19910*/  LOP3.LUT R7, R7, 0x1c0, RZ, 0xc0, !PT ;  /* 0x000001c007077812 */ /* 0x000fe200078ec0ff */
[-CC-:B------:R-:W-:Y:S01]  /*19920*/  FFMA.FTZ R155, R155, R153.reuse, -R147.reuse ;  /* 0x000000999b9b7223 */ /* 0x180fe20000010893 */
[----:B------:R-:W-:Y:S01]  /*19930*/  FSEL R150, R150, RZ, P2 ;  /* 0x000000ff96967208 */ /* 0x000fe20001000000 */
[-CC-:B------:R-:W-:Y:S01]  /*19940*/  FFMA.FTZ R168, R202, R153.reuse, -R147.reuse ;  /* 0x00000099caa87223 */ /* 0x180fe20000010893 */
[----:B------:R-:W-:Y:S01]  /*19950*/  LOP3.LUT R4, R7, 0x8, R4, 0xf8, !PT ;  /* 0x0000000807047812 */ /* 0x000fe200078ef804 */
[-C--:B------:R-:W-:Y:S01]  /*19960*/  FFMA.FTZ R169, R198, R153.reuse, -R147 ;  /* 0x00000099c6a97223 */ /* 0x080fe20000010893 */
[----:B------:R-:W-:Y:S01]  /*19970*/  SHF.R.U32.HI R7, RZ, 0x3, R7 ;  /* 0x00000003ff077819 */ /* 0x000fe20000011607 */
[-CC-:B------:R-:W-:Y:S01]  /*19980*/  FFMA.FTZ R149, R5, R153.reuse, -R150.reuse ;  /* 0x0000009905957223 */ /* 0x180fe20000010896 */
[----:B------:R-:W-:Y:S01]  /*19990*/  LOP3.LUT R5, R6, 0xfffffe00, RZ, 0xc0, !PT ;  /* 0xfffffe0006057812 */ /* 0x000fe200078ec0ff */
[--C-:B------:R-:W-:Y:S01]  /*199a0*/  FFMA.FTZ R146, R9, R153, -R150.reuse ;  /* 0x0000009909927223 */ /* 0x100fe20000010896 */
[----:B------:R-:W-:Y:S01]  /*199b0*/  LOP3.LUT R4, R4, R7, RZ, 0x3c, !PT ;  /* 0x0000000704047212 */ /* 0x000fe200078e3cff */
[-CC-:B------:R-:W-:Y:S01]  /*199c0*/  FFMA.FTZ R148, R154, R153.reuse, -R150.reuse ;  /* 0x000000999a947223 */ /* 0x180fe20000010896 */
[----:B------:R-:W-:Y:S01]  /*199d0*/  MUFU.EX2 R143, R143 ;  /* 0x0000008f008f7308 */ /* 0x000fe20000000800 */
[--C-:B------:R-:W-:Y:S01]  /*199e0*/  FFMA.FTZ R252, R252, R153, -R150.reuse ;  /* 0x00000099fcfc7223 */ /* 0x100fe20000010896 */
[----:B------:R-:W-:Y:S01]  /*199f0*/  LOP3.LUT R4, R4, R5, RZ, 0xfc, !PT ;  /* 0x0000000504047212 */ /* 0x000fe200078efcff */
[-CC-:B------:R-:W-:Y:S01]  /*19a00*/  FFMA.FTZ R160, R160, R153.reuse, -R150.reuse ;  /* 0x00000099a0a07223 */ /* 0x180fe20000010896 */
[----:B------:R-:W-:Y:S01]  /*19a10*/  FSEL R5, R152, RZ, P2 ;  /* 0x000000ff98057208 */ /* 0x000fe20001000000 */
[-C--:B------:R-:W-:Y:S01]  /*19a20*/  FFMA.FTZ R170, R200, R153.reuse, -R147 ;  /* 0x00000099c8aa7223 */ /* 0x080fe20000010893 */
[----:B------:R-:W-:Y:S01]  /*19a30*/  SHF.L.U32 R135, R4, 0x1, RZ ;  /* 0x0000000104877819 */ /* 0x000fe200000006ff */
[-CC-:B------:R-:W-:Y:S01]  /*19a40*/  FFMA.FTZ R171, R189, R153.reuse, -R150.reuse ;  /* 0x00000099bdab7223 */ /* 0x180fe20000010896 */
[----:B------:R-:W-:Y:S01]  /*19a50*/  FSEL R4, R151, RZ, P0 ;  /* 0x000000ff97047208 */ /* 0x000fe20000000000 */
[----:B------:R-:W2:Y:S01]  /*19a60*/  MUFU.EX2 R142, R142 ;  /* 0x0000008e008e7308 */ /* 0x000ea20000000800 */
[-CC-:B------:R-:W-:Y:S01]  /*19a70*/  FFMA.FTZ R178, R191, R153.reuse, -R150.reuse ;  /* 0x00000099bfb27223 */ /* 0x180fe20000010896 */
[----:B------:R-:W3:Y:S01]  /*19a80*/  LDSM.16.MT88.4 R12, [R135+0xc000] ;  /* 0x00c00000870c783b */ /* 0x000ee20000004200 */
[----:B------:R-:W-:-:S02]  /*19a90*/  FFMA.FTZ R175, R193, R153, -R150 ;  /* 0x00000099c1af7223 */ /* 0x000fc40000010896 */
[----:B------:R-:W-:Y:S01]  /*19aa0*/  FADD.FTZ R4, R3, -R4 ;  /* 0x8000000403047221 */ /* 0x000fe20000010000 */
[----:B------:R-:W4:Y:S01]  /*19ab0*/  LDSM.16.MT88.4 R44, [R135+0x10000] ;  /* 0x01000000872c783b */ /* 0x000f220000004200 */
[--C-:B------:R-:W-:Y:S01]  /*19ac0*/  FFMA.FTZ R3, R16, R153, -R150.reuse ;  /* 0x0000009910037223 */ /* 0x100fe20000010896 */
[----:B------:R-:W-:Y:S01]  /*19ad0*/  MUFU.EX2 R149, R149 ;  /* 0x0000009500957308 */ /* 0x000fe20000000800 */
[C---:B------:R-:W-:Y:S02]  /*19ae0*/  FMUL.FTZ R9, R153.reuse, R4 ;  /* 0x0000000499097220 */ /* 0x040fe40000410000 */
[----:B------:R-:W-:Y:S01]  /*19af0*/  FADD.FTZ R4, R134, -R5 ;  /* 0x8000000586047221 */ /* 0x000fe20000010000 */
[----:B-1----:R-:W-:Y:S01]  /*19b00*/  F2FP.BF16.PACK_AB R5, R144, R145 ;  /* 0x000000919005723e */ /* 0x002fe200000010ff */
[----:B------:R-:W-:Y:S02]  /*19b10*/  FFMA.FTZ R188, R188, R153, -R150 ;  /* 0x00000099bcbc7223 */ /* 0x000fe40000010896 */
[----:B------:R-:W-:Y:S01]  /*19b20*/  FMUL.FTZ R154, R153, R4 ;  /* 0x00000004999a7220 */ /* 0x000fe20000410000 */
[----:B------:R-:W1:Y:S01]  /*19b30*/  MUFU.EX2 R134, R9 ;  /* 0x0000000900867308 */ /* 0x000e620000000800 */
[----:B--2---:R-:W-:Y:S01]  /*19b40*/  F2FP.BF16.PACK_AB R7, R142, R143 ;  /* 0x0000008f8e07723e */ /* 0x004fe200000010ff */
[----:B------:R-:W-:-:S02]  /*19b50*/  FFMA.FTZ R177, R196, R153, -R147 ;  /* 0x00000099c4b17223 */ /* 0x000fc40000010893 */
[-CC-:B------:R-:W-:Y:S02]  /*19b60*/  FFMA.FTZ R179, R192, R153.reuse, -R147.reuse ;  /* 0x00000099c0b37223 */ /* 0x180fe40000010893 */
[-CC-:B------:R-:W-:Y:S02]  /*19b70*/  FFMA.FTZ R189, R194, R153.reuse, -R147.reuse ;  /* 0x00000099c2bd7223 */ /* 0x180fe40000010893 */
[----:B------:R-:W2:Y:S01]  /*19b80*/  MUFU.EX2 R154, R154 ;  /* 0x0000009a009a7308 */ /* 0x000ea20000000800 */
[-C--:B------:R-:W-:Y:S02]  /*19b90*/  FFMA.FTZ R190, R190, R153.reuse, -R147 ;  /* 0x00000099bebe7223 */ /* 0x080fe40000010893 */
[-CC-:B------:R-:W-:Y:S02]  /*19ba0*/  FFMA.FTZ R185, R185, R153.reuse, -R150.reuse ;  /* 0x00000099b9b97223 */ /* 0x180fe40000010896 */
[-CC-:B------:R-:W-:Y:S02]  /*19bb0*/  FFMA.FTZ R192, R187, R153.reuse, -R150.reuse ;  /* 0x00000099bbc07223 */ /* 0x180fe40000010896 */
[----:B------:R-:W-:Y:S01]  /*19bc0*/  FFMA.FTZ R183, R183, R153, -R150 ;  /* 0x00000099b7b77223 */ /* 0x000fe20000010896 */
[----:B------:R-:W5:Y:S01]  /*19bd0*/  MUFU.EX2 R148, R148 ;  /* 0x0000009400947308 */ /* 0x000f620000000800 */
[----:B-1----:R-:W-:-:S02]  /*19be0*/  FMUL.FTZ R26, R78, R134 ;  /* 0x000000864e1a7220 */ /* 0x002fc40000410000 */
[-C--:B------:R-:W-:Y:S02]  /*19bf0*/  FMUL.FTZ R27, R79, R134.reuse ;  /* 0x000000864f1b7220 */ /* 0x080fe40000410000 */
[-C--:B------:R-:W-:Y:S02]  /*19c00*/  FMUL.FTZ R18, R70, R134.reuse ;  /* 0x0000008646127220 */ /* 0x080fe40000410000 */
[----:B------:R-:W-:Y:S01]  /*19c10*/  FMUL.FTZ R19, R71, R134 ;  /* 0x0000008647137220 */ /* 0x000fe20000410000 */
[----:B------:R-:W-:Y:S01]  /*19c20*/  MUFU.EX2 R146, R146 ;  /* 0x0000009200927308 */ /* 0x000fe20000000800 */
[-C--:B--2---:R-:W-:Y:S02]  /*19c30*/  FMUL.FTZ R24, R76, R154.reuse ;  /* 0x0000009a4c187220 */ /* 0x084fe40000410000 */
[-C--:B------:R-:W-:Y:S02]  /*19c40*/  FMUL.FTZ R25, R77, R154.reuse ;  /* 0x0000009a4d197220 */ /* 0x080fe40000410000 */
[----:B------:R-:W1:Y:S01]  /*19c50*/  LDSM.16.MT88.4 R76, [R219+0x10000] ;  /* 0x01000000db4c783b */ /* 0x000e620000004200 */
[----:B------:R-:W-:-:S02]  /*19c60*/  FMUL.FTZ R16, R68, R154 ;  /* 0x0000009a44107220 */ /* 0x000fc40000410000 */
[----:B------:R-:W2:Y:S01]  /*19c70*/  MUFU.EX2 R3, R3 ;  /* 0x0000000300037308 */ /* 0x000ea20000000800 */
[----:B-----5:R-:W-:Y:S01]  /*19c80*/  F2FP.BF16.PACK_AB R4, R148, R149 ;  /* 0x000000959404723e */ /* 0x020fe200000010ff */
[----:B------:R-:W-:Y:S02]  /*19c90*/  FMUL.FTZ R17, R69, R154 ;  /* 0x0000009a45117220 */ /* 0x000fe40000410000 */
[-C--:B------:R-:W-:Y:S02]  /*19ca0*/  FMUL.FTZ R34, R86, R134.reuse ;  /* 0x0000008656227220 */ /* 0x080fe40000410000 */
[----:B------:R-:W-:Y:S02]  /*19cb0*/  FMUL.FTZ R35, R87, R134 ;  /* 0x0000008657237220 */ /* 0x000fe40000410000 */
[-C--:B------:R-:W-:Y:S01]  /*19cc0*/  FMUL.FTZ R32, R84, R154.reuse ;  /* 0x0000009a54207220 */ /* 0x080fe20000410000 */
[----:B------:R-:W-:Y:S01]  /*19cd0*/  MUFU.EX2 R157, R157 ;  /* 0x0000009d009d7308 */ /* 0x000fe20000000800 */
[----:B------:R-:W-:-:S02]  /*19ce0*/  FMUL.FTZ R33, R85, R154 ;  /* 0x0000009a55217220 */ /* 0x000fc40000410000 */
[-C--:B------:R-:W-:Y:S01]  /*19cf0*/  FMUL.FTZ R74, R74, R134.reuse ;  /* 0x000000864a4a7220 */ /* 0x080fe20000410000 */
[----:B------:R-:W-:Y:S01]  /*19d00*/  LDSM.16.MT88.4 R84, [R220+0xc800] ;  /* 0x00c80000dc54783b */ /* 0x000fe20000004200 */
[----:B------:R-:W-:Y:S01]  /*19d10*/  FMUL.FTZ R75, R75, R134 ;  /* 0x000000864b4b7220 */ /* 0x000fe20000410000 */
[----:B--2---:R-:W-:Y:S01]  /*19d20*/  F2FP.BF16.PACK_AB R6, R3, R146 ;  /* 0x000000920306723e */ /* 0x004fe200000010ff */
[-C--:B------:R-:W-:Y:S01]  /*19d30*/  FMUL.FTZ R72, R72, R154.reuse ;  /* 0x0000009a48487220 */ /* 0x080fe20000410000 */
[----:B------:R-:W2:Y:S01]  /*19d40*/  MUFU.EX2 R156, R156 ;  /* 0x0000009c009c7308 */ /* 0x000ea20000000800 */
[----:B------:R-:W-:Y:S02]  /*19d50*/  FMUL.FTZ R73, R73, R154 ;  /* 0x0000009a49497220 */ /* 0x000fe40000410000 */
[-C--:B------:R-:W-:Y:S02]  /*19d60*/  FMUL.FTZ R90, R90, R134.reuse ;  /* 0x000000865a5a7220 */ /* 0x080fe40000410000 */
[----:B------:R-:W-:Y:S01]  /*19d70*/  FMUL.FTZ R91, R91, R134 ;  /* 0x000000865b5b7220 */ /* 0x000fe20000410000 */
[----:B------:R-:W-:Y:S01]  /*19d80*/  HMMA.16816.F32.BF16 R16, R4, R20, R16 ;  /* 0x000000140410723c */ /* 0x000fe20000041810 */
[-C--:B------:R-:W-:Y:S01]  /*19d90*/  FMUL.FTZ R88, R88, R154.reuse ;  /* 0x0000009a58587220 */ /* 0x080fe20000410000 */
[----:B------:R-:W-:Y:S01]  /*19da0*/  MUFU.EX2 R155, R155 ;  /* 0x0000009b009b7308 */ /* 0x000fe20000000800 */
[----:B------:R-:W-:-:S02]  /*19db0*/  FMUL.FTZ R89, R89, R154 ;  /* 0x0000009a59597220 */ /* 0x000fc40000410000 */
[-C--:B------:R-:W-:Y:S02]  /*19dc0*/  FMUL.FTZ R10, R130, R134.reuse ;  /* 0x00000086820a7220 */ /* 0x080fe40000410000 */
[----:B------:R-:W-:Y:S01]  /*19dd0*/  FMUL.FTZ R11, R131, R134 ;  /* 0x00000086830b7220 */ /* 0x000fe20000410000 */
[C---:B------:R-:W-:Y:S01]  /*19de0*/  HMMA.16816.F32.BF16 R32, R4.reuse, R36, R32 ;  /* 0x000000240420723c */ /* 0x040fe20000041820 */
[-C--:B------:R-:W-:Y:S01]  /*19df0*/  FMUL.FTZ R8, R128, R154.reuse ;  /* 0x0000009a80087220 */ /* 0x080fe20000410000 */
[----:B------:R-:W-:Y:S01]  /*19e00*/  MUFU.EX2 R160, R160 ;  /* 0x000000a000a07308 */ /* 0x000fe20000000800 */
[----:B------:R-:W-:Y:S02]  /*19e10*/  FMUL.FTZ R9, R129, R154 ;  /* 0x0000009a81097220 */ /* 0x000fe40000410000 */
[-C--:B------:R-:W-:Y:S02]  /*19e20*/  FMUL.FTZ R42, R94, R134.reuse ;  /* 0x000000865e2a7220 */ /* 0x080fe40000410000 */
[----:B------:R-:W-:Y:S01]  /*19e30*/  FMUL.FTZ R43, R95, R134 ;  /* 0x000000865f2b7220 */ /* 0x000fe20000410000 */
[C---:B------:R-:W-:Y:S01]  /*19e40*/  HMMA.16816.F32.BF16 R20, R4.reuse, R22, R72 ;  /* 0x000000160414723c */ /* 0x040fe20000041848 */
[-C--:B------:R-:W-:Y:S01]  /*19e50*/  FMUL.FTZ R40, R92, R154.reuse ;  /* 0x0000009a5c287220 */ /* 0x080fe20000410000 */
[----:B------:R-:W-:Y:S01]  /*19e60*/  LDSM.16.MT88.4 R72, [R219+0xc800] ;  /* 0x00c80000db48783b */ /* 0x000fe20000004200 */
[----:B------:R-:W-:Y:S01]  /*19e70*/  FMUL.FTZ R41, R93, R154 ;  /* 0x0000009a5d297220 */ /* 0x000fe20000410000 */
[----:B------:R-:W-:Y:S01]  /*19e80*/  MUFU.EX2 R168, R168 ;  /* 0x000000a800a87308 */ /* 0x000fe20000000800 */
[-C--:B------:R-:W-:Y:S01]  /*19e90*/  FMUL.FTZ R50, R102, R134.reuse ;  /* 0x0000008666327220 */ /* 0x080fe20000410000 */
[----:B------:R-:W-:Y:S01]  /*19ea0*/  LDSM.16.MT88.4 R92, [R135+0xc800] ;  /* 0x00c80000875c783b */ /* 0x000fe20000004200 */
[----:B------:R-:W-:Y:S01]  /*19eb0*/  FMUL.FTZ R51, R103, R134 ;  /* 0x0000008667337220 */ /* 0x000fe20000410000 */
[C---:B------:R-:W-:Y:S01]  /*19ec0*/  HMMA.16816.F32.BF16 R36, R4.reuse, R38, R88 ;  /* 0x000000260424723c */ /* 0x040fe20000041858 */
[-C--:B------:R-:W-:Y:S01]  /*19ed0*/  FMUL.FTZ R48, R100, R154.reuse ;  /* 0x0000009a64307220 */ /* 0x080fe20000410000 */
[----:B------:R-:W5:Y:S01]  /*19ee0*/  LDSM.16.MT88.4 R88, [R221+0xc800] ;  /* 0x00c80000dd58783b */ /* 0x000f620000004200 */
[----:B------:R-:W-:Y:S01]  /*19ef0*/  FMUL.FTZ R49, R101, R154 ;  /* 0x0000009a65317220 */ /* 0x000fe20000410000 */
[----:B------:R-:W-:Y:S01]  /*19f00*/  MUFU.EX2 R169, R169 ;  /* 0x000000a900a97308 */ /* 0x000fe20000000800 */
[-C--:B------:R-:W-:Y:S01]  /*19f10*/  FMUL.FTZ R58, R106, R134.reuse ;  /* 0x000000866a3a7220 */ /* 0x080fe20000410000 */
[----:B------:R-:W-:Y:S01]  /*19f20*/  LDSM.16.MT88.4 R100, [R219+0xd000] ;  /* 0x00d00000db64783b */ /* 0x000fe20000004200 */
[----:B------:R-:W-:Y:S01]  /*19f30*/  FMUL.FTZ R59, R107, R134 ;  /* 0x000000866b3b7220 */ /* 0x000fe20000410000 */
[----:B---3--:R-:W-:Y:S01]  /*19f40*/  HMMA.16816.F32.BF16 R8, R4, R12, R8 ;  /* 0x0000000c0408723c */ /* 0x008fe20000041808 */
[----:B------:R-:W-:-:S02]  /*19f50*/  FMUL.FTZ R56, R104, R154 ;  /* 0x0000009a68387220 */ /* 0x000fc40000410000 */
[----:B------:R-:W-:Y:S01]  /*19f60*/  FMUL.FTZ R57, R105, R154 ;  /* 0x0000009a69397220 */ /* 0x000fe20000410000 */
[----:B------:R-:W-:Y:S01]  /*19f70*/  MUFU.EX2 R170, R170 ;  /* 0x000000aa00aa7308 */ /* 0x000fe20000000800 */
[-C--:B------:R-:W-:Y:S02]  /*19f80*/  FMUL.FTZ R126, R126, R134.reuse ;  /* 0x000000867e7e7220 */ /* 0x080fe40000410000 */
[----:B------:R-:W-:Y:S01]  /*19f90*/  FMUL.FTZ R127, R127, R134 ;  /* 0x000000867f7f7220 */ /* 0x000fe20000410000 */
[----:B------:R-:W-:Y:S01]  /*19fa0*/  HMMA.16816.F32.BF16 R24, R4, R28, R24 ;  /* 0x0000001c0418723c */ /* 0x000fe20000041818 */
[-C--:B------:R-:W-:Y:S02]  /*19fb0*/  FMUL.FTZ R124, R124, R154.reuse ;  /* 0x0000009a7c7c7220 */ /* 0x080fe40000410000 */
[----:B------:R-:W-:Y:S01]  /*19fc0*/  FMUL.FTZ R125, R125, R154 ;  /* 0x0000009a7d7d7220 */ /* 0x000fe20000410000 */
[----:B------:R-:W-:Y:S01]  /*19fd0*/  MUFU.EX2 R171, R171 ;  /* 0x000000ab00ab7308 */ /* 0x000fe20000000800 */
[----:B------:R-:W-:-:S02]  /*19fe0*/  FMUL.FTZ R82, R82, R134 ;  /* 0x0000008652527220 */ /* 0x000fc40000410000 */
[----:B------:R-:W-:Y:S01]  /*19ff0*/  FMUL.FTZ R83, R83, R134 ;  /* 0x0000008653537220 */ /* 0x000fe20000410000 */
[C---:B----4-:R-:W-:Y:S01]  /*1a000*/  HMMA.16816.F32.BF16 R40, R4.reuse, R44, R40 ;  /* 0x0000002c0428723c */ /* 0x050fe20000041828 */
[-C--:B------:R-:W-:Y:S02]  /*1a010*/  FMUL.FTZ R80, R80, R154.reuse ;  /* 0x0000009a50507220 */ /* 0x080fe40000410000 */
[----:B------:R-:W-:Y:S01]  /*1a020*/  FMUL.FTZ R81, R81, R154 ;  /* 0x0000009a51517220 */ /* 0x000fe20000410000 */
[----:B------:R-:W-:Y:S01]  /*1a030*/  MUFU.EX2 R178, R178 ;  /* 0x000000b200b27308 */ /* 0x000fe20000000800 */
[-C--:B------:R-:W-:Y:S02]  /*1a040*/  FMUL.FTZ R98, R98, R134.reuse ;  /* 0x0000008662627220 */ /* 0x080fe40000410000 */
[----:B------:R-:W-:Y:S01]  /*1a050*/  FMUL.FTZ R99, R99, R134 ;  /* 0x0000008663637220 */ /* 0x000fe20000410000 */
[----:B------:R-:W-:Y:S01]  /*1a060*/  HMMA.16816.F32.BF16 R48, R4, R52, R48 ;  /* 0x000000340430723c */ /* 0x000fe20000041830 */
        /* <DEDUP_REMOVED lines=11> */
[C---:B------:R-:W-:Y:S01]  /*1a120*/  HMMA.16816.F32.BF16 R12, R4.reuse, R14, R124 ;  /* 0x0000000e040c723c */ /* 0x040fe2000004187c */
[-C--:B------:R-:W-:Y:S01]  /*1a130*/  FMUL.FTZ R108, R108, R154.reuse ;  /* 0x0000009a6c6c7220 */ /* 0x080fe20000410000 */
[----:B------:R-:W-:Y:S01]  /*1a140*/  LDSM.16.MT88.4 R124, [R135+0xf800] ;  /* 0x00f80000877c783b */ /* 0x000fe20000004200 */
        /* <DEDUP_REMOVED lines=10> */
[C---:B------:R-:W-:Y:S01]  /*1a1f0*/  HMMA.16816.F32.BF16 R44, R4.reuse, R46, R96 ;  /* 0x0000002e042c723c */ /* 0x040fe20000041860 */
[-C--:B------:R-:W-:Y:S01]  /*1a200*/  FMUL.FTZ R112, R112, R154.reuse ;  /* 0x0000009a70707220 */ /* 0x080fe20000410000 */
[----:B--2---:R-:W-:Y:S01]  /*1a210*/  F2FP.BF16.PACK_AB R81, R156, R157 ;  /* 0x0000009d9c51723e */ /* 0x004fe200000010ff */
[----:B------:R-:W-:Y:S01]  /*1a220*/  FMUL.FTZ R113, R113, R154 ;  /* 0x0000009a71717220 */ /* 0x000fe20000410000 */
[----:B------:R-:W-:Y:S01]  /*1a230*/  LDSM.16.MT88.4 R96, [R221+0xd000] ;  /* 0x00d00000dd60783b */ /* 0x000fe20000004200 */
[-CC-:B------:R-:W-:Y:S01]  /*1a240*/  FFMA.FTZ R107, R247, R153.reuse, -R150.reuse ;  /* 0x00000099f76b7223 */ /* 0x180fe20000010896 */
[----:B------:R-:W-:Y:S01]  /*1a250*/  MUFU.EX2 R190, R190 ;  /* 0x000000be00be7308 */ /* 0x000fe20000000800 */
[-CC-:B------:R-:W-:Y:S01]  /*1a260*/  FFMA.FTZ R105, R245, R153.reuse, -R150.reuse ;  /* 0x00000099f5697223 */ /* 0x180fe20000010896 */
[----:B------:R-:W-:Y:S01]  /*1a270*/  HMMA.16816.F32.BF16 R52, R4, R54, R120 ;  /* 0x000000360434723c */ /* 0x000fe20000041878 */
[----:B------:R-:W-:-:S02]  /*1a280*/  FFMA.FTZ R104, R201, R153, -R150 ;  /* 0x00000099c9687223 */ /* 0x000fc40000010896 */
[-CC-:B------:R-:W-:Y:S02]  /*1a290*/  FFMA.FTZ R106, R250, R153.reuse, -R147.reuse ;  /* 0x00000099fa6a7223 */ /* 0x180fe40000010893 */
[-CC-:B------:R-:W-:Y:S01]  /*1a2a0*/  FFMA.FTZ R194, R181, R153.reuse, -R150.reuse ;  /* 0x00000099b5c27223 */ /* 0x180fe20000010896 */
[----:B------:R-:W-:Y:S01]  /*1a2b0*/  MUFU.EX2 R120, R252 ;  /* 0x000000fc00787308 */ /* 0x000fe20000000800 */
[-CC-:B------:R-:W-:Y:S01]  /*1a2c0*/  FFMA.FTZ R122, R197, R153.reuse, -R150.reuse ;  /* 0x00000099c57a7223 */ /* 0x180fe20000010896 */
[C---:B------:R-:W-:Y:S01]  /*1a2d0*/  HMMA.16816.F32.BF16 R60, R4.reuse, R62, R108 ;  /* 0x0000003e043c723c */ /* 0x040fe2000004186c */
[-C--:B------:R-:W-:Y:S02]  /*1a2e0*/  FFMA.FTZ R121, R199, R153.reuse, -R150 ;  /* 0x00000099c7797223 */ /* 0x080fe40000010896 */
[-CC-:B------:R-:W-:Y:S02]  /*1a2f0*/  FFMA.FTZ R123, R242, R153.reuse, -R147.reuse ;  /* 0x00000099f27b7223 */ /* 0x180fe40000010893 */
[-CC-:B------:R-:W-:Y:S01]  /*1a300*/  FFMA.FTZ R186, R186, R153.reuse, -R147.reuse ;  /* 0x00000099baba7223 */ /* 0x180fe20000010893 */
[----:B------:R-:W2:Y:S01]  /*1a310*/  MUFU.EX2 R107, R107 ;  /* 0x0000006b006b7308 */ /* 0x000ea20000000800 */
[-CC-:B------:R-:W-:Y:S01]  /*1a320*/  FFMA.FTZ R108, R246, R153.reuse, -R147.reuse ;  /* 0x00000099f66c7223 */ /* 0x180fe20000010893 */
[----:B-1----:R-:W-:Y:S01]  /*1a330*/  HMMA.16816.F32.BF16 R68, R4, R76, R68 ;  /* 0x0000004c0444723c */ /* 0x002fe20000041844 */
[----:B------:R-:W-:-:S02]  /*1a340*/  FFMA.FTZ R109, R244, R153, -R147 ;  /* 0x00000099f46d7223 */ /* 0x000fc40000010893 */
[-CC-:B------:R-:W-:Y:S02]  /*1a350*/  FFMA.FTZ R110, R248, R153.reuse, -R147.reuse ;  /* 0x00000099f86e7223 */ /* 0x180fe40000010893 */
[-CC-:B------:R-:W-:Y:S01]  /*1a360*/  FFMA.FTZ R111, R195, R153.reuse, -R150.reuse ;  /* 0x00000099c36f7223 */ /* 0x180fe20000010896 */
[----:B------:R-:W-:Y:S01]  /*1a370*/  MUFU.EX2 R105, R105 ;  /* 0x0000006900697308 */ /* 0x000fe20000000800 */
[-CC-:B------:R-:W-:Y:S01]  /*1a380*/  FFMA.FTZ R181, R184, R153.reuse, -R147.reuse ;  /* 0x00000099b8b57223 */ /* 0x180fe20000010893 */
[----:B------:R-:W-:Y:S01]  /*1a390*/  HMMA.16816.F32.BF16 R4, R4, R78, R112 ;  /* 0x0000004e0404723c */ /* 0x000fe20000041870 */
[----:B------:R-:W1:Y:S01]  /*1a3a0*/  LDSM.16.MT88.4 R76, [R135+0x10800] ;  /* 0x01080000874c783b */ /* 0x000e620000004200 */
[-C--:B------:R-:W-:Y:S02]  /*1a3b0*/  FFMA.FTZ R184, R167, R153.reuse, -R150 ;  /* 0x00000099a7b87223 */ /* 0x080fe40000010896 */
[-CC-:B------:R-:W-:Y:S02]  /*1a3c0*/  FFMA.FTZ R182, R182, R153.reuse, -R147.reuse ;  /* 0x00000099b6b67223 */ /* 0x180fe40000010893 */
[----:B------:R-:W3:Y:S01]  /*1a3d0*/  MUFU.EX2 R104, R104 ;  /* 0x0000006800687308 */ /* 0x000ee20000000800 */
[----:B--2---:R-:W-:Y:S01]  /*1a3e0*/  F2FP.BF16.PACK_AB R80, R107, R120 ;  /* 0x000000786b50723e */ /* 0x004fe200000010ff */
[----:B------:R-:W-:-:S02]  /*1a3f0*/  FFMA.FTZ R176, R176, R153, -R147 ;  /* 0x00000099b0b07223 */ /* 0x000fc40000010893 */
[-CC-:B------:R-:W-:Y:S02]  /*1a400*/  FFMA.FTZ R173, R173, R153.reuse, -R150.reuse ;  /* 0x00000099adad7223 */ /* 0x180fe40000010896 */
[-CC-:B------:R-:W-:Y:S02]  /*1a410*/  FFMA.FTZ R180, R180, R153.reuse, -R150.reuse ;  /* 0x00000099b4b47223 */ /* 0x180fe40000010896 */
[----:B------:R-:W2:Y:S01]  /*1a420*/  MUFU.EX2 R106, R106 ;  /* 0x0000006a006a7308 */ /* 0x000ea20000000800 */
[-CC-:B------:R-:W-:Y:S02]  /*1a430*/  FFMA.FTZ R165, R165, R153.reuse, -R150.reuse ;  /* 0x00000099a5a57223 */ /* 0x180fe40000010896 */
[-CC-:B------:R-:W-:Y:S02]  /*1a440*/  FFMA.FTZ R167, R174, R153.reuse, -R147.reuse ;  /* 0x00000099aea77223 */ /* 0x180fe40000010893 */
[-CC-:B------:R-:W-:Y:S02]  /*1a450*/  FFMA.FTZ R187, R166, R153.reuse, -R147.reuse ;  /* 0x00000099a6bb7223 */ /* 0x180fe40000010893 */
[----:B------:R-:W-:Y:S01]  /*1a460*/  FFMA.FTZ R166, R161, R153, -R150 ;  /* 0x00000099a1a67223 */ /* 0x000fe20000010896 */
[----:B---3--:R-:W-:Y:S01]  /*1a470*/  F2FP.BF16.PACK_AB R82, R104, R105 ;  /* 0x000000696852723e */ /* 0x008fe200000010ff */
[----:B------:R-:W-:Y:S01]  /*1a480*/  MUFU.EX2 R108, R108 ;  /* 0x0000006c006c7308 */ /* 0x000fe20000000800 */
[----:B------:R-:W-:-:S02]  /*1a490*/  FFMA.FTZ R172, R172, R153, -R147 ;  /* 0x00000099acac7223 */ /* 0x000fc40000010893 */
[-CC-:B------:R-:W-:Y:S02]  /*1a4a0*/  FFMA.FTZ R164, R164, R153.reuse, -R147.reuse ;  /* 0x00000099a4a47223 */ /* 0x180fe40000010893 */
[--C-:B------:R-:W-:Y:S01]  /*1a4b0*/  FFMA.FTZ R163, R163, R153, -R150.reuse ;  /* 0x00000099a3a37223 */ /* 0x100fe20000010896 */
[----:B--2---:R-:W-:Y:S02]  /*1a4c0*/  F2FP.BF16.PACK_AB R83, R106, R155 ;  /* 0x0000009b6a53723e */ /* 0x004fe400000010ff */
[----:B------:R-:W-:Y:S01]  /*1a4d0*/  MUFU.EX2 R109, R109 ;  /* 0x0000006d006d7308 */ /* 0x000fe20000000800 */
[-CC-:B------:R-:W-:Y:S02]  /*1a4e0*/  FFMA.FTZ R159, R159, R153.reuse, -R150.reuse ;  /* 0x000000999f9f7223 */ /* 0x180fe40000010896 */
[-C--:B------:R-:W-:Y:S02]  /*1a4f0*/  FFMA.FTZ R158, R158, R153.reuse, -R150 ;  /* 0x000000999e9e7223 */ /* 0x080fe40000010896 */
[-CC-:B------:R-:W-:Y:S01]  /*1a500*/  FFMA.FTZ R161, R162, R153.reuse, -R147.reuse ;  /* 0x00000099a2a17223 */ /* 0x180fe20000010893 */
[----:B-----5:R-:W-:Y:S01]  /*1a510*/  HMMA.16816.F32.BF16 R16, R80, R88, R16 ;  /* 0x000000585010723c */ /* 0x020fe20000041810 */
[-CC-:B------:R-:W-:Y:S01]  /*1a520*/  FFMA.FTZ R191, R2, R153.reuse, -R147.reuse ;  /* 0x0000009902bf7223 */ /* 0x180fe20000010893 */
[----:B------:R-:W-:Y:S01]  /*1a530*/  MUFU.EX2 R110, R110 ;  /* 0x0000006e006e7308 */ /* 0x000fe20000000800 */
[----:B------:R-:W-:-:S02]  /*1a540*/  FFMA.FTZ R2, R139, R153, -R147 ;  /* 0x000000998b027223 */ /* 0x000fc40000010893 */
[-CC-:B------:R-:W-:Y:S02]  /*1a550*/  FFMA.FTZ R139, R141, R153.reuse, -R150.reuse ;  /* 0x000000998d8b7223 */ /* 0x180fe40000010896 */
[-CC-:B------:R-:W-:Y:S01]  /*1a560*/  FFMA.FTZ R0, R0, R153.reuse, -R147.reuse ;  /* 0x0000009900007223 */ /* 0x180fe20000010893 */
[C---:B------:R-:W-:Y:S01]  /*1a570*/  HMMA.16816.F32.BF16 R20, R80.reuse, R90, R20 ;  /* 0x0000005a5014723c */ /* 0x040fe20000041814 */
[----:B------:R-:W-:Y:S01]  /*1a580*/  LDSM.16.MT88.4 R88, [R220+0x10800] ;  /* 0x01080000dc58783b */ /* 0x000fe20000004200 */
[----:B------:R-:W-:Y:S01]  /*1a590*/  MUFU.EX2 R111, R111 ;  /* 0x0000006f006f7308 */ /* 0x000fe20000000800 */
[-CC-:B------:R-:W-:Y:S02]  /*1a5a0*/  FFMA.FTZ R137, R137, R153.reuse, -R150.reuse ;  /* 0x0000009989897223 */ /* 0x180fe40000010896 */
[-CC-:B------:R-:W-:Y:S02]  /*1a5b0*/  FFMA.FTZ R136, R136, R153.reuse, -R150.reuse ;  /* 0x0000009988887223 */ /* 0x180fe40000010896 */
[-C--:B------:R-:W-:Y:S01]  /*1a5c0*/  FFMA.FTZ R140, R140, R153.reuse, -R150 ;  /* 0x000000998c8c7223 */ /* 0x080fe20000010896 */
[----:B------:R-:W-:Y:S01]  /*1a5d0*/  HMMA.16816.F32.BF16 R24, R80, R84, R24 ;  /* 0x000000545018723c */ /* 0x000fe20000041818 */
[----:B------:R-:W-:Y:S01]  /*1a5e0*/  FFMA.FTZ R141, R138, R153, -R147 ;  /* 0x000000998a8d7223 */ /* 0x000fe20000010893 */
[----:B------:R-:W2:Y:S01]  /*1a5f0*/  MUFU.EX2 R122, R122 ;  /* 0x0000007a007a7308 */ /* 0x000ea20000000800 */
[----:B------:R-:W-:Y:S01]  /*1a600*/  FFMA.FTZ R145, R249, R134, R145 ;  /* 0x00000086f9917223 */ /* 0x000fe20000010091 */
[----:B------:R-:W-:-:S03]  /*1a610*/  MOV R134, R152 ;  /* 0x0000009800867202 */ /* 0x000fc60000000f00 */
[----:B------:R-:W-:Y:S01]  /*1a620*/  FADD.FTZ R144, R144, R145 ;  /* 0x0000009190907221 */ /* 0x000fe20000010000 */
[----:B------:R-:W-:Y:S01]  /*1a630*/  HMMA.16816.F32.BF16 R28, R80, R86, R28 ;  /* 0x00000056501c723c */ /* 0x000fe2000004181c */
[----:B------:R-:W3:Y:S01]  /*1a640*/  LDSM.16.MT88.4 R84, [R221+0x10800] ;  /* 0x01080000dd54783b */ /* 0x000ee20000004200 */
[----:B------:R-:W4:Y:S01]  /*1a650*/  MUFU.EX2 R121, R121 ;  /* 0x0000007900797308 */ /* 0x000f220000000800 */
[----:B------:R-:W-:-:S04]  /*1a660*/  FADD.FTZ R143, R143, R144 ;  /* 0x000000908f8f7221 */ /* 0x000fc80000010000 */
[----:B------:R-:W-:Y:S01]  /*1a670*/  FADD.FTZ R142, R142, R143 ;  /* 0x0000008f8e8e7221 */ /* 0x000fe20000010000 */
[----:B------:R-:W-:Y:S02]  /*1a680*/  HMMA.16816.F32.BF16 R32, R80, R72, R32 ;  /* 0x000000485020723c */ /* 0x000fe40000041820 */
[----:B------:R-:W5:Y:S01]  /*1a690*/  MUFU.EX2 R123, R123 ;  /* 0x0000007b007b7308 */ /* 0x000f620000000800 */
[----:B------:R-:W-:-:S04]  /*1a6a0*/  FADD.FTZ R157, R157, R142 ;  /* 0x0000008e9d9d7221 */ /* 0x000fc80000010000 */
[----:B------:R-:W-:Y:S01]  /*1a6b0*/  FADD.FTZ R156, R156, R157 ;  /* 0x0000009d9c9c7221 */ /* 0x000fe20000010000 */
[C---:B------:R-:W-:Y:S01]  /*1a6c0*/  HMMA.16816.F32.BF16 R36, R80.reuse, R74, R36 ;  /* 0x0000004a5024723c */ /* 0x040fe20000041824 */
[----:B------:R-:W2:Y:S01]  /*1a6d0*/  LDSM.16.MT88.4 R72, [R219+0x10800] ;  /* 0x01080000db48783b */ /* 0x000ea20000004200 */
[----:B------:R-:W-:Y:S06]  /*1a6e0*/  MUFU.EX2 R189, R189 ;  /* 0x000000bd00bd7308 */ /* 0x000fec0000000800 */
[C---:B-1----:R-:W-:Y:S02]  /*1a6f0*/  HMMA.16816.F32.BF16 R40, R80.reuse, R76, R40 ;  /* 0x0000004c5028723c */ /* 0x042fe40000041828 */
        /* <DEDUP_REMOVED lines=27> */
[----:B----4-:R-:W-:Y:S02]  /*1a8b0*/  F2FP.BF16.PACK_AB R82, R160, R121 ;  /* 0x00000079a052723e */ /* 0x010fe400000010ff */
[----:B-----5:R-:W-:-:S05]  /*1a8c0*/  F2FP.BF16.PACK_AB R83, R123, R110 ;  /* 0x0000006e7b53723e */ /* 0x020fca00000010ff */
        /* <DEDUP_REMOVED lines=12> */
[----:B------:R-:W-:Y:S02]  /*1a990*/  MUFU.EX2 R163, R163 ;  /* 0x000000a300a37308 */ /* 0x000fe40000000800 */
[C---:B------:R-:W-:Y:S01]  /*1a9a0*/  HMMA.16816.F32.BF16 R12, R80.reuse, R94, R12 ;  /* 0x0000005e500c723c */ /* 0x040fe2000004180c */
[----:B------:R-:W-:Y:S05]  /*1a9b0*/  LDSM.16.MT88.4 R92, [R135+0xd800] ;  /* 0x00d80000875c783b */ /* 0x000fea0000004200 */
[----:B------:R-:W-:Y:S02]  /*1a9c0*/  MUFU.EX2 R166, R166 ;  /* 0x000000a600a67308 */ /* 0x000fe40000000800 */
[C---:B------:R-:W-:Y:S06]  /*1a9d0*/  HMMA.16816.F32.BF16 R16, R80.reuse, R96, R16 ;  /* 0x000000605010723c */ /* 0x040fec0000041810 */
[----:B------:R-:W-:Y:S02]  /*1a9e0*/  MUFU.EX2 R159, R159 ;  /* 0x0000009f009f7308 */ /* 0x000fe40000000800 */
[C---:B-1----:R-:W-:Y:S06]  /*1a9f0*/  HMMA.16816.F32.BF16 R48, R80.reuse, R76, R48 ;  /* 0x0000004c5030723c */ /* 0x042fec0000041830 */
[----:B------:R-:W-:Y:S02]  /*1aa00*/  MUFU.EX2 R158, R158 ;  /* 0x0000009e009e7308 */ /* 0x000fe40000000800 */
[C---:B------:R-:W-:Y:S01]  /*1aa10*/  HMMA.16816.F32.BF16 R52, R80.reuse, R78, R52 ;  /* 0x0000004e5034723c */ /* 0x040fe20000041834 */
[----:B------:R-:W1:Y:S05]  /*1aa20*/  LDSM.16.MT88.4 R76, [R135+0x11800] ;  /* 0x01180000874c783b */ /* 0x000e6a0000004200 */
[----:B------:R-:W-:Y:S02]  /*1aa30*/  MUFU.EX2 R161, R161 ;  /* 0x000000a100a17308 */ /* 0x000fe40000000800 */
[C---:B------:R-:W-:Y:S01]  /*1aa40*/  HMMA.16816.F32.BF16 R20, R80.reuse, R98, R20 ;  /* 0x000000625014723c */ /* 0x040fe20000041814 */
[----:B------:R-:W-:Y:S05]  /*1aa50*/  LDSM.16.MT88.4 R96, [R221+0xd800] ;  /* 0x00d80000dd60783b */ /* 0x000fea0000004200 */
[----:B------:R-:W-:Y:S02]  /*1aa60*/  MUFU.EX2 R0, R0 ;  /* 0x0000000000007308 */ /* 0x000fe40000000800 */
[C---:B------:R-:W-:Y:S06]  /*1aa70*/  HMMA.16816.F32.BF16 R32, R80.reuse, R100, R32 ;  /* 0x000000645020723c */ /* 0x040fec0000041820 */
[----:B------:R-:W3:Y:S02]  /*1aa80*/  MUFU.EX2 R191, R191 ;  /* 0x000000bf00bf7308 */ /* 0x000ee40000000800 */
[C---:B------:R-:W-:Y:S01]  /*1aa90*/  HMMA.16816.F32.BF16 R36, R80.reuse, R102, R36 ;  /* 0x000000665024723c */ /* 0x040fe20000041824 */
[----:B------:R-:W-:Y:S05]  /*1aaa0*/  LDSM.16.MT88.4 R100, [R219+0xd800] ;  /* 0x00d80000db64783b */ /* 0x000fea0000004200 */
[----:B------:R-:W-:Y:S02]  /*1aab0*/  MUFU.EX2 R2, R2 ;  /* 0x0000000200027308 */ /* 0x000fe40000000800 */
[C---:B------:R-:W-:Y:S06]  /*1aac0*/  HMMA.16816.F32.BF16 R56, R80.reuse, R88, R56 ;  /* 0x000000585038723c */ /* 0x040fec0000041838 */
[----:B------:R-:W-:Y:S01]  /*1aad0*/  MUFU.EX2 R137, R137 ;  /* 0x0000008900897308 */ /* 0x000fe20000000800 */
[----:B---3--:R-:W-:Y:S01]  /*1aae0*/  F2FP.BF16.PACK_AB R113, R191, R0 ;  /* 0x00000000bf71723e */ /* 0x008fe200000010ff */
[C---:B------:R-:W-:Y:S01]  /*1aaf0*/  HMMA.16816.F32.BF16 R60, R80.reuse, R90, R60 ;  /* 0x0000005a503c723c */ /* 0x040fe2000004183c */
[----:B------:R-:W-:Y:S05]  /*1ab00*/  LDSM.16.MT88.4 R88, [R220+0x11800] ;  /* 0x01180000dc58783b */ /* 0x000fea0000004200 */
[----:B------:R-:W3:Y:S02]  /*1ab10*/  MUFU.EX2 R136, R136 ;  /* 0x0000008800887308 */ /* 0x000ee40000000800 */
[C---:B------:R-:W-:Y:S06]  /*1ab20*/  HMMA.16816.F32.BF16 R68, R80.reuse, R84, R68 ;  /* 0x000000545044723c */ /* 0x040fec0000041844 */
[----:B------:R-:W-:Y:S02]  /*1ab30*/  MUFU.EX2 R139, R139 ;  /* 0x0000008b008b7308 */ /* 0x000fe40000000800 */
[----:B------:R-:W-:Y:S01]  /*1ab40*/  HMMA.16816.F32.BF16 R4, R80, R86, R4 ;  /* 0x000000565004723c */ /* 0x000fe20000041804 */
[----:B------:R-:W4:Y:S05]  /*1ab50*/  LDSM.16.MT88.4 R84, [R219+0x11800] ;  /* 0x01180000db54783b */ /* 0x000f2a0000004200 */
[----:B------:R-:W5:Y:S01]  /*1ab60*/  MUFU.EX2 R140, R140 ;  /* 0x0000008c008c7308 */ /* 0x000f620000000800 */
[----:B------:R-:W-:-:S02]  /*1ab70*/  F2FP.BF16.PACK_AB R80, R178, R171 ;  /* 0x000000abb250723e */ /* 0x000fc400000010ff */
[----:B------:R-:W-:Y:S02]  /*1ab80*/  F2FP.BF16.PACK_AB R81, R169, R168 ;  /* 0x000000a8a951723e */ /* 0x000fe400000010ff */
[----:B------:R-:W-:Y:S02]  /*1ab90*/  F2FP.BF16.PACK_AB R82, R188, R175 ;  /* 0x000000afbc52723e */ /* 0x000fe400000010ff */
[----:B------:R-:W-:Y:S01]  /*1aba0*/  F2FP.BF16.PACK_AB R83, R177, R170 ;  /* 0x000000aab153723e */ /* 0x000fe200000010ff */
[----:B------:R-:W1:Y:S01]  /*1abb0*/  MUFU.EX2 R141, R141 ;  /* 0x0000008d008d7308 */ /* 0x000e620000000800 */
[----:B---3--:R-:W-:-:S05]  /*1abc0*/  F2FP.BF16.PACK_AB R112, R136, R137 ;  /* 0x000000898870723e */ /* 0x008fca00000010ff */
[----:B--2---:R-:W-:Y:S01]  /*1abd0*/  HMMA.16816.F32.BF16 R24, R80, R72, R24 ;  /* 0x000000485018723c */ /* 0x004fe20000041818 */
[----:B-----5:R-:W-:-:S07]  /*1abe0*/  F2FP.BF16.PACK_AB R114, R140, R139 ;  /* 0x0000008b8c72723e */ /* 0x020fce00000010ff */
[----:B------:R-:W-:Y:S01]  /*1abf0*/  HMMA.16816.F32.BF16 R28, R80, R74, R28 ;  /* 0x0000004a501c723c */ /* 0x000fe2000004181c */
[----:B------:R-:W2:Y:S01]  /*1ac00*/  LDSM.16.MT88.4 R72, [R221+0x11800] ;  /* 0x01180000dd48783b */ /* 0x000ea20000004200 */
[----:B-1----:R-:W-:-:S06]  /*1ac10*/  F2FP.BF16.PACK_AB R115, R141, R2 ;  /* 0x000000028d73723e */ /* 0x002fcc00000010ff */
[C---:B------:R-:W-:Y:S08]  /*1ac20*/  HMMA.16816.F32.BF16 R40, R80.reuse, R76, R40 ;  /* 0x0000004c5028723c */ /* 0x040ff00000041828 */
[C---:B------:R-:W-:Y:S01]  /*1ac30*/  HMMA.16816.F32.BF16 R44, R80.reuse, R78, R44 ;  /* 0x0000004e502c723c */ /* 0x040fe2000004182c */
[----:B------:R-:W1:Y:S07]  /*1ac40*/  LDSM.16.MT88.4 R76, [R220+0xe000] ;  /* 0x00e00000dc4c783b */ /* 0x000e6e0000004200 */
[C---:B----4-:R-:W-:Y:S07]  /*1ac50*/  HMMA.16816.F32.BF16 R68, R80.reuse, R84, R68 ;  /* 0x000000545044723c */ /* 0x050fee0000041844 */
[----:B------:R-:W-:Y:S01]  /*1ac60*/  F2FP.BF16.PACK_AB R84, R192, R185 ;  /* 0x000000b9c054723e */ /* 0x000fe200000010ff */
[----:B------:R-:W-:Y:S01]  /*1ac70*/  HMMA.16816.F32.BF16 R4, R80, R86, R4 ;  /* 0x000000565004723c */ /* 0x000fe20000041804 */
[----:B------:R-:W-:-:S06]  /*1ac80*/  F2FP.BF16.PACK_AB R85, R190, R179 ;  /* 0x000000b3be55723e */ /* 0x000fcc00000010ff */
[----:B------:R-:W-:Y:S01]  /*1ac90*/  F2FP.BF16.PACK_AB R86, R194, R183 ;  /* 0x000000b7c256723e */ /* 0x000fe200000010ff */
[----:B------:R-:W-:Y:S01]  /*1aca0*/  HMMA.16816.F32.BF16 R8, R80, R92, R8 ;  /* 0x0000005c5008723c */ /* 0x000fe20000041808 */
[----:B------:R-:W-:-:S07]  /*1acb0*/  F2FP.BF16.PACK_AB R87, R186, R189 ;  /* 0x000000bdba57723e */ /* 0x000fce00000010ff */
[C---:B--2---:R-:W-:Y:S08]  /*1acc0*/  HMMA.16816.F32.BF16 R48, R80.reuse, R72, R48 ;  /* 0x000000485030723c */ /* 0x044ff00000041830 */
[C---:B------:R-:W-:Y:S01]  /*1acd0*/  HMMA.16816.F32.BF16 R52, R80.reuse, R74, R52 ;  /* 0x0000004a5034723c */ /* 0x040fe20000041834 */
[----:B------:R-:W2:Y:S07]  /*1ace0*/  LDSM.16.MT88.4 R72, [R219+0xe000] ;  /* 0x00e00000db48783b */ /* 0x000eae0000004200 */
[C---:B------:R-:W-:Y:S01]  /*1acf0*/  HMMA.16816.F32.BF16 R12, R80.reuse, R94, R12 ;  /* 0x0000005e500c723c */ /* 0x040fe2000004180c */
[----:B------:R-:W3:Y:S07]  /*1ad00*/  LDSM.16.MT88.4 R92, [R221+0xe000] ;  /* 0x00e00000dd5c783b */ /* 0x000eee0000004200 */
[C---:B------:R-:W-:Y:S08]  /*1ad10*/  HMMA.16816.F32.BF16 R16, R80.reuse, R96, R16 ;  /* 0x000000605010723c */ /* 0x040ff00000041810 */
[C---:B------:R-:W-:Y:S01]  /*1ad20*/  HMMA.16816.F32.BF16 R20, R80.reuse, R98, R20 ;  /* 0x000000625014723c */ /* 0x040fe20000041814 */
[----:B------:R-:W-:Y:S07]  /*1ad30*/  LDSM.16.MT88.4 R96, [R135+0xe000] ;  /* 0x00e000008760783b */ /* 0x000fee0000004200 */
[C---:B------:R-:W-:Y:S08]  /*1ad40*/  HMMA.16816.F32.BF16 R32, R80.reuse, R100, R32 ;  /* 0x000000645020723c */ /* 0x040ff00000041820 */
[C---:B------:R-:W-:Y:S01]  /*1ad50*/  HMMA.16816.F32.BF16 R36, R80.reuse, R102, R36 ;  /* 0x000000665024723c */ /* 0x040fe20000041824 */
[----:B------:R-:W-:Y:S07]  /*1ad60*/  LDSM.16.MT88.4 R100, [R135+0xf000] ;  /* 0x00f000008764783b */ /* 0x000fee0000004200 */
[C---:B------:R-:W-:Y:S08]  /*1ad70*/  HMMA.16816.F32.BF16 R56, R80.reuse, R88, R56 ;  /* 0x000000585038723c */ /* 0x040ff00000041838 */
[----:B------:R-:W-:Y:S01]  /*1ad80*/  HMMA.16816.F32.BF16 R60, R80, R90, R60 ;  /* 0x0000005a503c723c */ /* 0x000fe2000004183c */
[----:B------:R-:W4:Y:S04]  /*1ad90*/  LDSM.16.MT88.4 R80, [R135+0x12000] ;  /* 0x012000008750783b */ /* 0x000f280000004200 */
[----:B------:R-:W5:Y:S03]  /*1ada0*/  LDSM.16.MT88.4 R88, [R221+0x12000] ;  /* 0x01200000dd58783b */ /* 0x000f660000004200 */
[C---:B-1----:R-:W-:Y:S08]  /*1adb0*/  HMMA.16816.F32.BF16 R24, R84.reuse, R76, R24 ;  /* 0x0000004c5418723c */ /* 0x042ff00000041818 */
[C---:B------:R-:W-:Y:S01]  /*1adc0*/  HMMA.16816.F32.BF16 R28, R84.reuse, R78, R28 ;  /* 0x0000004e541c723c */ /* 0x040fe2000004181c */
[----:B------:R-:W1:Y:S07]  /*1add0*/  LDSM.16.MT88.4 R76, [R220+0x12000] ;  /* 0x01200000dc4c783b */ /* 0x000e6e0000004200 */
[C---:B--2---:R-:W-:Y:S08]  /*1ade0*/  HMMA.16816.F32.BF16 R32, R84.reuse, R72, R32 ;  /* 0x000000485420723c */ /* 0x044ff00000041820 */
[C---:B------:R-:W-:Y:S01]  /*1adf0*/  HMMA.16816.F32.BF16 R36, R84.reuse, R74, R36 ;  /* 0x0000004a5424723c */ /* 0x040fe20000041824 */
[----:B------:R-:W2:Y:S07]  /*1ae00*/  LDSM.16.MT88.4 R72, [R219+0x12000] ;  /* 0x01200000db48783b */ /* 0x000eae0000004200 */
[C---:B---3--:R-:W-:Y:S08]  /*1ae10*/  HMMA.16816.F32.BF16 R16, R84.reuse, R92, R16 ;  /* 0x0000005c5410723c */ /* 0x048ff00000041810 */
        /* <DEDUP_REMOVED lines=9> */
[C---:B------:R-:W-:Y:S01]  /*1aeb0*/  HMMA.16816.F32.BF16 R20, R84.reuse, R94, R20 ;  /* 0x0000005e5414723c */ /* 0x040fe20000041814 */
[----:B------:R-:W5:Y:S07]  /*1aec0*/  LDSM.16.MT88.4 R92, [R135+0xe800] ;  /* 0x00e80000875c783b */ /* 0x000f6e0000004200 */
[C---:B------:R-:W-:Y:S08]  /*1aed0*/  HMMA.16816.F32.BF16 R8, R84.reuse, R96, R8 ;  /* 0x000000605408723c */ /* 0x040ff00000041808 */
[C---:B------:R-:W-:Y:S01]  /*1aee0*/  HMMA.16816.F32.BF16 R12, R84.reuse, R98, R12 ;  /* 0x00000062540c723c */ /* 0x040fe2000004180c */
[----:B------:R-:W-:Y:S07]  /*1aef0*/  LDSM.16.MT88.4 R96, [R221+0xf000] ;  /* 0x00f00000dd60783b */ /* 0x000fee0000004200 */
[C---:B--2---:R-:W-:Y:S08]  /*1af00*/  HMMA.16816.F32.BF16 R68, R84.reuse, R72, R68 ;  /* 0x000000485444723c */ /* 0x044ff00000041844 */
[----:B------:R-:W-:Y:S01]  /*1af10*/  HMMA.16816.F32.BF16 R4, R84, R74, R4 ;  /* 0x0000004a5404723c */ /* 0x000fe20000041804 */
[----:B------:R-:W2:Y:S06]  /*1af20*/  LDSM.16.MT88.4 R72, [R135+0x12800] ;  /* 0x012800008748783b */ /* 0x000eac0000004200 */
[----:B------:R-:W-:-:S02]  /*1af30*/  F2FP.BF16.PACK_AB R84, R180, R173 ;  /* 0x000000adb454723e */ /* 0x000fc400000010ff */
[----:B------:R-:W-:Y:S02]  /*1af40*/  F2FP.BF16.PACK_AB R85, R182, R181 ;  /* 0x000000b5b655723e */ /* 0x000fe400000010ff */
[----:B------:R-:W-:Y:S02]  /*1af50*/  F2FP.BF16.PACK_AB R86, R184, R165 ;  /* 0x000000a5b856723e */ /* 0x000fe400000010ff */
[----:B------:R-:W-:-:S07]  /*1af60*/  F2FP.BF16.PACK_AB R87, R167, R176 ;  /* 0x000000b0a757723e */ /* 0x000fce00000010ff */
[C---:B---3--:R-:W-:Y:S08]  /*1af70*/  HMMA.16816.F32.BF16 R16, R84.reuse, R80, R16 ;  /* 0x000000505410723c */ /* 0x048ff00000041810 */
[C---:B------:R-:W-:Y:S01]  /*1af80*/  HMMA.16816.F32.BF16 R20, R84.reuse, R82, R20 ;  /* 0x000000525414723c */ /* 0x040fe20000041814 */
[----:B------:R-:W3:Y:S07]  /*1af90*/  LDSM.16.MT88.4 R80, [R221+0x12800] ;  /* 0x01280000dd50783b */ /* 0x000eee0000004200 */
[C---:B----4-:R-:W-:Y:S08]  /*1afa0*/  HMMA.16816.F32.BF16 R24, R84.reuse, R88, R24 ;  /* 0x000000585418723c */ /* 0x050ff00000041818 */
[C---:B------:R-:W-:Y:S01]  /*1afb0*/  HMMA.16816.F32.BF16 R28, R84.reuse, R90, R28 ;  /* 0x0000005a541c723c */ /* 0x040fe2000004181c */
[----:B------:R-:W4:Y:S07]  /*1afc0*/  LDSM.16.MT88.4 R88, [R220+0x12800] ;  /* 0x01280000dc58783b */ /* 0x000f2e0000004200 */
[C---:B-1----:R-:W-:Y:S08]  /*1afd0*/  HMMA.16816.F32.BF16 R32, R84.reuse, R76, R32 ;  /* 0x0000004c5420723c */ /* 0x042ff00000041820 */
[C---:B------:R-:W-:Y:S01]  /*1afe0*/  HMMA.16816.F32.BF16 R36, R84.reuse, R78, R36 ;  /* 0x0000004e5424723c */ /* 0x040fe20000041824 */
[----:B------:R-:W1:Y:S07]  /*1aff0*/  LDSM.16.MT88.4 R76, [R219+0x12800] ;  /* 0x01280000db4c783b */ /* 0x000e6e0000004200 */
[C---:B-----5:R-:W-:Y:S08]  /*1b000*/  HMMA.16816.F32.BF16 R8, R84.reuse, R92, R8 ;  /* 0x0000005c5408723c */ /* 0x060ff00000041808 */
[C---:B------:R-:W-:Y:S01]  /*1b010*/  HMMA.16816.F32.BF16 R12, R84.reuse, R94, R12 ;  /* 0x0000005e540c723c */ /* 0x040fe2000004180c */
[----:B------:R-:W-:Y:S07]  /*1b020*/  LDSM.16.MT88.4 R92, [R220+0xf000] ;  /* 0x00f00000dc5c783b */ /* 0x000fee0000004200 */
[C---:B--2---:R-:W-:Y:S08]  /*1b030*/  HMMA.16816.F32.BF16 R40, R84.reuse, R72, R40 ;  /* 0x000000485428723c */ /* 0x044ff00000041828 */
[C---:B------:R-:W-:Y:S01]  /*1b040*/  HMMA.16816.F32.BF16 R44, R84.reuse, R74, R44 ;  /* 0x0000004a542c723c */ /* 0x040fe2000004182c */
[----:B------:R-:W2:Y:S07]  /*1b050*/  LDSM.16.MT88.4 R72, [R219+0xf000] ;  /* 0x00f00000db48783b */ /* 0x000eae0000004200 */
[C---:B---3--:R-:W-:Y:S08]  /*1b060*/  HMMA.16816.F32.BF16 R48, R84.reuse, R80, R48 ;  /* 0x000000505430723c */ /* 0x048ff00000041830 */
[C---:B------:R-:W-:Y:S01]  /*1b070*/  HMMA.16816.F32.BF16 R52, R84.reuse, R82, R52 ;  /* 0x000000525434723c */ /* 0x040fe20000041834 */
[----:B------:R-:W-:Y:S07]  /*1b080*/  LDSM.16.MT88.4 R80, [R135+0x13000] ;  /* 0x013000008750783b */ /* 0x000fee0000004200 */
[C---:B----4-:R-:W-:Y:S08]  /*1b090*/  HMMA.16816.F32.BF16 R56, R84.reuse, R88, R56 ;  /* 0x000000585438723c */ /* 0x050ff00000041838 */
        /* <DEDUP_REMOVED lines=9> */
[C---:B------:R-:W-:Y:S08]  /*1b130*/  HMMA.16816.F32.BF16 R8, R84.reuse, R100, R8 ;  /* 0x000000645408723c */ /* 0x040ff00000041808 */
[C---:B--2---:R-:W-:Y:S08]  /*1b140*/  HMMA.16816.F32.BF16 R32, R84.reuse, R72, R32 ;  /* 0x000000485420723c */ /* 0x044ff00000041820 */
[----:B------:R-:W-:Y:S01]  /*1b150*/  HMMA.16816.F32.BF16 R36, R84, R74, R36 ;  /* 0x0000004a5424723c */ /* 0x000fe20000041824 */
[----:B------:R-:W2:Y:S07]  /*1b160*/  LDSM.16.MT88.4 R72, [R219+0x13000] ;  /* 0x01300000db48783b */ /* 0x000eae0000004200 */
[----:B------:R-:W-:Y:S07]  /*1b170*/  HMMA.16816.F32.BF16 R128, R112, R124, R8 ;  /* 0x0000007c7080723c */ /* 0x000fee0000041808 */
[----:B------:R-:W-:Y:S01]  /*1b180*/  FFMA.FTZ R9, R251, R154, R149 ;  /* 0x0000009afb097223 */ /* 0x000fe20000010095 */
[----:B-1----:R-:W-:Y:S03]  /*1b190*/  HMMA.16816.F32.BF16 R48, R84, R76, R48 ;  /* 0x0000004c5430723c */ /* 0x002fe60000041830 */
[----:B------:R-:W-:-:S04]  /*1b1a0*/  FADD.FTZ R9, R148, R9 ;  /* 0x0000000994097221 */ /* 0x000fc80000010000 */
[----:B------:R-:W-:Y:S01]  /*1b1b0*/  FADD.FTZ R146, R146, R9 ;  /* 0x0000000992927221 */ /* 0x000fe20000010000 */
[----:B------:R-:W-:Y:S01]  /*1b1c0*/  HMMA.16816.F32.BF16 R52, R84, R78, R52 ;  /* 0x0000004e5434723c */ /* 0x000fe20000041834 */
[----:B------:R-:W1:Y:S02]  /*1b1d0*/  LDSM.16.MT88.4 R76, [R221+0xf800] ;  /* 0x00f80000dd4c783b */ /* 0x000e640000004200 */
[----:B------:R-:W-:-:S04]  /*1b1e0*/  FADD.FTZ R3, R3, R146 ;  /* 0x0000009203037221 */ /* 0x000fc80000010000 */
[----:B------:R-:W-:Y:S01]  /*1b1f0*/  FADD.FTZ R8, R120, R3 ;  /* 0x0000000378087221 */ /* 0x000fe20000010000 */
[C---:B------:R-:W-:Y:S01]  /*1b200*/  HMMA.16816.F32.BF16 R16, R84.reuse, R96, R16 ;  /* 0x000000605410723c */ /* 0x040fe20000041810 */
[----:B------:R-:W-:Y:S02]  /*1b210*/  FADD.FTZ R3, R155, R156 ;  /* 0x0000009c9b037221 */ /* 0x000fe40000010000 */
[----:B------:R-:W-:Y:S02]  /*1b220*/  FADD.FTZ R8, R107, R8 ;  /* 0x000000086b087221 */ /* 0x000fe40000010000 */
[----:B------:R-:W-:Y:S02]  /*1b230*/  FADD.FTZ R3, R106, R3 ;  /* 0x000000036a037221 */ /* 0x000fe40000010000 */
[----:B------:R-:W-:Y:S01]  /*1b240*/  FADD.FTZ R105, R105, R8 ;  /* 0x0000000869697221 */ /* 0x000fe20000010000 */
[----:B------:R-:W-:Y:S01]  /*1b250*/  HMMA.16816.F32.BF16 R12, R84, R102, R12 ;  /* 0x00000066540c723c */ /* 0x000fe2000004180c */
[----:B------:R-:W-:Y:S01]  /*1b260*/  FADD.FTZ R108, R108, R3 ;  /* 0x000000036c6c7221 */ /* 0x000fe20000010000 */
[----:B------:R-:W-:Y:S01]  /*1b270*/  LDSM.16.MT88.4 R8, [R221+0x13800] ;  /* 0x01380000dd08783b */ /* 0x000fe20000004200 */
[----:B------:R-:W-:-:S02]  /*1b280*/  FADD.FTZ R104, R104, R105 ;  /* 0x0000006968687221 */ /* 0x000fc40000010000 */
[----:B------:R-:W-:Y:S02]  /*1b290*/  FADD.FTZ R109, R109, R108 ;  /* 0x0000006c6d6d7221 */ /* 0x000fe40000010000 */
[----:B------:R-:W-:Y:S01]  /*1b2a0*/  FADD.FTZ R111, R111, R104 ;  /* 0x000000686f6f7221 */ /* 0x000fe20000010000 */
[C---:B--2---:R-:W-:Y:S01]  /*1b2b0*/  HMMA.16816.F32.BF16 R116, R84.reuse, R72, R68 ;  /* 0x000000485474723c */ /* 0x044fe20000041844 */
[----:B------:R-:W-:Y:S02]  /*1b2c0*/  FADD.FTZ R110, R110, R109 ;  /* 0x0000006d6e6e7221 */ /* 0x000fe40000010000 */
[----:B------:R-:W-:Y:S02]  /*1b2d0*/  FADD.FTZ R122, R122, R111 ;  /* 0x0000006f7a7a7221 */ /* 0x000fe40000010000 */
[----:B------:R-:W-:Y:S02]  /*1b2e0*/  FADD.FTZ R123, R123, R110 ;  /* 0x0000006e7b7b7221 */ /* 0x000fe40000010000 */
[----:B------:R-:W-:Y:S01]  /*1b2f0*/  FADD.FTZ R121, R121, R122 ;  /* 0x0000007a79797221 */ /* 0x000fe20000010000 */
[----:B------:R-:W-:Y:S01]  /*1b300*/  HMMA.16816.F32.BF16 R20, R84, R98, R20 ;  /* 0x000000625414723c */ /* 0x000fe20000041814 */
[----:B------:R-:W-:Y:S01]  /*1b310*/  FADD.FTZ R168, R168, R123 ;  /* 0x0000007ba8a87221 */ /* 0x000fe20000010000 */
[----:B------:R-:W2:Y:S01]  /*1b320*/  LDSM.16.MT88.4 R96, [R135+0x13800] ;  /* 0x013800008760783b */ /* 0x000ea20000004200 */
[----:B------:R-:W-:-:S02]  /*1b330*/  FADD.FTZ R160, R160, R121 ;  /* 0x00000079a0a07221 */ /* 0x000fc40000010000 */
[----:B------:R-:W-:Y:S01]  /*1b340*/  FADD.FTZ R169, R169, R168 ;  /* 0x000000a8a9a97221 */ /* 0x000fe20000010000 */
[----:B------:R-:W-:Y:S01]  /*1b350*/  LDSM.16.MT88.4 R108, [R220+0x13800] ;  /* 0x01380000dc6c783b */ /* 0x000fe20000004200 */
[----:B------:R-:W-:Y:S01]  /*1b360*/  FADD.FTZ R171, R171, R160 ;  /* 0x000000a0abab7221 */ /* 0x000fe20000010000 */
[----:B------:R-:W-:Y:S03]  /*1b370*/  HMMA.16816.F32.BF16 R40, R84, R80, R40 ;  /* 0x000000505428723c */ /* 0x000fe60000041828 */
[----:B------:R-:W-:-:S04]  /*1b380*/  FADD.FTZ R178, R178, R171 ;  /* 0x000000abb2b27221 */ /* 0x000fc80000010000 */
[----:B------:R-:W-:Y:S01]  /*1b390*/  FADD.FTZ R175, R175, R178 ;  /* 0x000000b2afaf7221 */ /* 0x000fe20000010000 */
[----:B-1----:R-:W-:Y:S03]  /*1b3a0*/  HMMA.16816.F32.BF16 R68, R112, R76, R16 ;  /* 0x0000004c7044723c */ /* 0x002fe60000041810 */
[----:B------:R-:W-:-:S04]  /*1b3b0*/  FADD.FTZ R188, R188, R175 ;  /* 0x000000afbcbc7221 */ /* 0x000fc80000010000 */
[----:B------:R-:W-:Y:S01]  /*1b3c0*/  FADD.FTZ R16, R170, R169 ;  /* 0x000000a9aa107221 */ /* 0x000fe20000010000 */
[C---:B------:R-:W-:Y:S01]  /*1b3d0*/  HMMA.16816.F32.BF16 R44, R84.reuse, R82, R44 ;  /* 0x00000052542c723c */ /* 0x040fe2000004182c */
[----:B------:R-:W1:Y:S01]  /*1b3e0*/  LDSM.16.MT88.4 R80, [R220+0xf800] ;  /* 0x00f80000dc50783b */ /* 0x000e620000004200 */
        /* <DEDUP_REMOVED lines=9> */
[----:B------:R-:W3:Y:S01]  /*1b480*/  LDSM.16.MT88.4 R88, [R219+0xf800] ;  /* 0x00f80000db58783b */ /* 0x000ee20000004200 */
[----:B------:R-:W-:Y:S02]  /*1b490*/  FADD.FTZ R189, R189, R190 ;  /* 0x000000bebdbd7221 */ /* 0x000fe40000010000 */
[----:B------:R-:W-:Y:S02]  /*1b4a0*/  FADD.FTZ R173, R173, R194 ;  /* 0x000000c2adad7221 */ /* 0x000fe40000010000 */
[----:B------:R-:W-:-:S02]  /*1b4b0*/  FADD.FTZ R186, R186, R189 ;  /* 0x000000bdbaba7221 */ /* 0x000fc40000010000 */
[----:B------:R-:W-:Y:S01]  /*1b4c0*/  HMMA.16816.F32.BF16 R124, R112, R126, R12 ;  /* 0x0000007e707c723c */ /* 0x000fe2000004180c */
[----:B------:R-:W4:Y:S01]  /*1b4d0*/  LDSM.16.MT88.4 R12, [R219+0x13800] ;  /* 0x01380000db0c783b */ /* 0x000f220000004200 */
[----:B------:R-:W-:Y:S02]  /*1b4e0*/  FADD.FTZ R3, R181, R186 ;  /* 0x000000bab5037221 */ /* 0x000fe40000010000 */
[----:B------:R-:W-:Y:S02]  /*1b4f0*/  FADD.FTZ R180, R180, R173 ;  /* 0x000000adb4b47221 */ /* 0x000fe40000010000 */
[----:B------:R-:W-:Y:S02]  /*1b500*/  FADD.FTZ R3, R182, R3 ;  /* 0x00000003b6037221 */ /* 0x000fe40000010000 */
[----:B------:R-:W-:Y:S01]  /*1b510*/  HMMA.16816.F32.BF16 R24, R84, R92, R24 ;  /* 0x0000005c5418723c */ /* 0x000fe20000041818 */
[----:B------:R-:W-:Y:S02]  /*1b520*/  FADD.FTZ R165, R165, R180 ;  /* 0x000000b4a5a57221 */ /* 0x000fe40000010000 */
        /* <DEDUP_REMOVED lines=19> */
[C---:B--2---:R-:W-:Y:S01]  /*1b660*/  HMMA.16816.F32.BF16 R92, R112.reuse, R96, R40 ;  /* 0x00000060705c723c */ /* 0x044fe20000041828 */
[----:B------:R-:W-:Y:S02]  /*1b670*/  FADD.FTZ R139, R139, R136 ;  /* 0x000000888b8b7221 */ /* 0x000fe40000010000 */
[----:B------:R-:W-:Y:S02]  /*1b680*/  FADD.FTZ R2, R2, R191 ;  /* 0x000000bf02027221 */ /* 0x000fe40000010000 */
[----:B------:R-:W-:Y:S02]  /*1b690*/  FADD.FTZ R251, R140, R139 ;  /* 0x0000008b8cfb7221 */ /* 0x000fe40000010000 */
[----:B------:R-:W-:Y:S01]  /*1b6a0*/  FADD.FTZ R249, R141, R2 ;  /* 0x000000028df97221 */ /* 0x000fe20000010000 */
[C---:B-1----:R-:W-:Y:S08]  /*1b6b0*/  HMMA.16816.F32.BF16 R76, R112.reuse, R80, R24 ;  /* 0x00000050704c723c */ /* 0x042ff00000041818 */
        /* <DEDUP_REMOVED lines=8> */
[C---:B----4-:R-:W-:Y:S08]  /*1b740*/  HMMA.16816.F32.BF16 R116, R112.reuse, R12, R116 ;  /* 0x0000000c7074723c */ /* 0x050ff00000041874 */
[----:B------:R-:W-:Y:S08]  /*1b750*/  HMMA.16816.F32.BF16 R112, R112, R14, R4 ;  /* 0x0000000e7070723c */ /* 0x000ff00000041804 */
.L_x_3909:
[----:B------:R-:W1:Y:S02]  /*1b760*/  S2R R202, SR_TID.X ;  /* 0x0000000000ca7919 */ /* 0x000e640000002100 */
[----:B-1----:R-:W-:-:S04]  /*1b770*/  SHF.R.S32.HI R201, RZ, 0x1f, R202 ;  /* 0x0000001fffc97819 */ /* 0x002fc800000114ca */
[----:B------:R-:W-:-:S04]  /*1b780*/  LEA.HI R201, R201, R202, RZ, 0x4 ;  /* 0x000000cac9c97211 */ /* 0x000fc800078f20ff */
[----:B------:R-:W-:Y:S02]  /*1b790*/  LOP3.LUT R5, R201, 0xfffffff0, RZ, 0xc0, !PT ;  /* 0xfffffff0c9057812 */ /* 0x000fe400078ec0ff */
[----:B------:R-:W-:-:S03]  /*1b7a0*/  SHF.R.S32.HI R201, RZ, 0x4, R201 ;  /* 0x00000004ffc97819 */ /* 0x000fc600000114c9 */
[----:B------:R-:W-:Y:S01]  /*1b7b0*/  IMAD.IADD R200, R202, 0x1, -R5 ;  /* 0x00000001cac87824 */ /* 0x000fe200078e0a05 */
[----:B------:R-:W-:Y:S05]  /*1b7c0*/  @!P1 BRA `(.L_x_3918) ;  /* 0x00003ff000009947 */ /* 0x000fea0003800000 */
[C---:B------:R-:W-:Y:S01]  /*1b7d0*/  SHF.L.U64.HI R242, R66.reuse, 0x5, R67 ;  /* 0x0000000542f27819 */ /* 0x040fe20000010243 */
[----:B------:R-:W-:Y:S01]  /*1b7e0*/  IMAD.SHL.U32 R245, R66, 0x20, RZ ;  /* 0x0000002042f57824 */ /* 0x000fe200078e00ff */
[C---:B------:R-:W-:Y:S01]  /*1b7f0*/  SHF.L.U64.HI R244, R64.reuse, 0x5, R65 ;  /* 0x0000000540f47819 */ /* 0x040fe20000010241 */
[----:B------:R-:W-:Y:S01]  /*1b800*/  IMAD.SHL.U32 R247, R64, 0x20, RZ ;  /* 0x0000002040f77824 */ /* 0x000fe200078e00ff */
[----:B------:R-:W-:Y:S01]  /*1b810*/  MOV R0, R3 ;  /* 0x0000000300007202 */ /* 0x000fe20000000f00 */
[----:B------:R-:W-:Y:S02]  /*1b820*/  IMAD.MOV.U32 R137, RZ, RZ, R134 ;  /* 0x000000ffff897224 */ /* 0x000fe400078e0086 */
.L_x_3927:
[----:B------:R-:W-:Y:S01]  /*1b830*/  ISETP.NE.U32.AND P0, PT, R240, RZ, PT ;  /* 0x000000fff000720c */ /* 0x000fe20003f05070 */
[----:B------:R-:W-:Y:S04]  /*1b840*/  DEPBAR.LE SB0, 0x0 ;  /* 0x000080000000791a */ /* 0x000fe80000000000 */
[----:B------:R-:W-:Y:S01]  /*1b850*/  WARPSYNC 0xffffffff ;  /* 0xffffffff00007948 */ /* 0x000fe20003800000 */
[----:B------:R-:W-:Y:S01]  /*1b860*/  BAR.SYNC.DEFER_BLOCKING 0x0 ;  /* 0x0000000000007b1d */ /* 0x000fe20000010000 */
[----:B------:R-:W-:Y:S02]  /*1b870*/  ISETP.NE.AND.EX P0, PT, R241, RZ, PT, P0 ;  /* 0x000000fff100720c */ /* 0x000fe40003f05300 */
[----:B------:R-:W-:Y:S03]  /*1b880*/  IADD3 R238, R238, -0x1, RZ ;  /* 0xffffffffeeee7810 */ /* 0x000fe60007ffe0ff */
[----:B------:R-:W-:Y:S08]  /*1b890*/  BSSY B0, `(.L_x_3919) ;  /* 0x0000045000007945 */ /* 0x000ff00003800000 */
        /* <DEDUP_REMOVED lines=64> */
.L_x_3920:
[----:B------:R-:W-:Y:S02]  /*1bca0*/  ULDC.64 UR4, c[0x0][0x118] ;  /* 0x0000460000047ab9 */ /* 0x000fe40000000a00 */
[----:B------:R-:W2:Y:S02]  /*1bcb0*/  LD.E R8, [R132.64+0x40] ;  /* 0x0000400484087980 */ /* 0x000ea4000c101900 */
[----:B--2---:R-:W-:Y:S04]  /*1bcc0*/  LEA R8, -R8, RZ, 0x7 ;  /* 0x000000ff08087211 */ /* 0x004fe800078e39ff */
[----:B------:R-:W-:Y:S02]  /*1bcd0*/  SHF.R.S32.HI R5, RZ, 0x1f, R8 ;  /* 0x0000001fff057819 */ /* 0x000fe40000011408 */
.L_x_3921:
[----:B------:R-:W-:Y:S05]  /*1bce0*/  BSYNC B0 ;  /* 0x0000000000007941 */ /* 0x000fea0003800000 */
.L_x_3919:
        /* <DEDUP_REMOVED lines=30> */
[----:B------:R-:W-:Y:S04]  /*1bed0*/  ISETP.GT.AND P0, PT, R238, R229, PT ;  /* 0x000000e5ee00720c */ /* 0x000fe80003f04270 */
        /* <DEDUP_REMOVED lines=10> */
[----:B------:R-:W2:Y:S05]  /*1bf80*/  LDSM.16.M88.4 R24, [R227+0x5000] ;  /* 0x00500000e318783b */ /* 0x000eaa0000000200 */
[----:B------:R-:W0:Y:S05]  /*1bf90*/  LDGDEPBAR ;  /* 0x00000000000079af */ /* 0x000e2a0000000000 */
[----:B------:R-:W5:Y:S05]  /*1bfa0*/  LDSM.16.M88.4 R32, [R227+0x5800] ;  /* 0x00580000e320783b */ /* 0x000f6a0000000200 */
        /* <DEDUP_REMOVED lines=13> */
[C---:B--2---:R-:W-:Y:S01]  /*1c080*/  HMMA.16816.F32.BF16 R20, R64.reuse, R24, RZ ;  /* 0x000000184014723c */ /* 0x044fe200000418ff */
[----:B------:R-:W-:Y:S05]  /*1c090*/  LDSM.16.M88.4 R164, [R222+0x4000] ;  /* 0x00400000dea4783b */ /* 0x000fea0000000200 */
[----:B------:R-:W-:Y:S02]  /*1c0a0*/  LDSM.16.M88.4 R168, [R211+0x1000] ;  /* 0x00100000d3a8783b */ /* 0x000fe40000000200 */
[C---:B------:R-:W-:Y:S03]  /*1c0b0*/  HMMA.16816.F32.BF16 R24, R64.reuse, R26, RZ ;  /* 0x0000001a4018723c */ /* 0x040fe600000418ff */
[----:B------:R-:W-:Y:S05]  /*1c0c0*/  LDSM.16.M88.4 R172, [R227+0x8000] ;  /* 0x00800000e3ac783b */ /* 0x000fea0000000200 */
[C---:B-----5:R-:W-:Y:S01]  /*1c0d0*/  HMMA.16816.F32.BF16 R28, R64.reuse, R32, RZ ;  /* 0x00000020401c723c */ /* 0x060fe200000418ff */
        /* <DEDUP_REMOVED lines=248> */
.L_x_3925:
[----:B------:R-:W-:Y:S02]  /*1d060*/  ULDC.64 UR4, c[0x0][0x118] ;  /* 0x0000460000047ab9 */ /* 0x000fe40000000a00 */
[----:B------:R-:W2:Y:S02]  /*1d070*/  LD.E R140, [R132.64+0x38] ;  /* 0x00003804848c7980 */ /* 0x000ea4000c101900 */
[----:B--2---:R-:W-:Y:S04]  /*1d080*/  LEA R140, -R140, RZ, 0x7 ;  /* 0x000000ff8c8c7211 */ /* 0x004fe800078e39ff */
[----:B------:R-:W-:Y:S02]  /*1d090*/  SHF.R.S32.HI R135, RZ, 0x1f, R140 ;  /* 0x0000001fff877819 */ /* 0x000fe4000001148c */
.L_x_3926:
[----:B------:R-:W-:Y:S05]  /*1d0a0*/  BSYNC B0 ;  /* 0x0000000000007941 */ /* 0x000fea0003800000 */
.L_x_3924:
[C---:B------:R-:W-:Y:S01]  /*1d0b0*/  LEA R230, P0, R140.reuse, R230, 0x1 ;  /* 0x000000e68ce67211 */ /* 0x040fe200078008ff */
[----:B------:R-:W-:Y:S03]  /*1d0c0*/  ULDC.64 UR4, c[0x0][0x118] ;  /* 0x0000460000047ab9 */ /* 0x000fe60000000a00 */
[----:B------:R-:W-:Y:S02]  /*1d0d0*/  LEA.HI.X R231, R140, R231, R135, 0x1, P0 ;  /* 0x000000e78ce77211 */ /* 0x000fe400000f0c87 */
[-C--:B------:R-:W-:Y:S03]  /*1d0e0*/  IADD3 R144, P0, R230, R247.reuse, RZ ;  /* 0x000000f7e6907210 */ /* 0x080fe60007f1e0ff */
        /* <DEDUP_REMOVED lines=33> */
.L_x_3923:
[----:B------:R-:W-:Y:S05]  /*1d300*/  BSYNC B1 ;  /* 0x0000000000017941 */ /* 0x000fea0003800000 */
.L_x_3922:
[----:B------:R-:W-:Y:S01]  /*1d310*/  ULDC.64 UR4, c[0x0][0x118] ;  /* 0x0000460000047ab9 */ /* 0x000fe20000000a00 */
[----:B-1----:R-:W-:Y:S01]  /*1d320*/  FMNMX.FTZ R2, R6, R0, !PT ;  /* 0x0000000006027209 */ /* 0x002fe20007810000 */
[----:B------:R-:W2:Y:S01]  /*1d330*/  LD.E R135, [R132.64+0xdc] ;  /* 0x0000dc0484877980 */ /* 0x000ea2000c101900 */
        /* <DEDUP_REMOVED lines=70> */
[----:B-1----:R-:W-:Y:S05]  /*1d7a0*/  FMNMX.FTZ R3, R138, R3, !PT ;  /* 0x000000038a037209 */ /* 0x002fea0007810000 */
[----:B------:R-:W-:Y:S01]  /*1d7b0*/  FADD.FTZ R2, -R3, R0 ;  /* 0x0000000003027221 */ /* 0x000fe20000010100 */
[----:B---3--:R-:W-:Y:S02]  /*1d7c0*/  FMNMX.FTZ R134, R141, R134, !PT ;  /* 0x000000868d867209 */ /* 0x008fe40007810000 */
[----:B------:R-:W-:Y:S02]  /*1d7d0*/  LDSM.16.MT88.4 R140, [R221+0xc000] ;  /* 0x00c00000dd8c783b */ /* 0x000fe40000004200 */
[----:B------:R-:W-:Y:S01]  /*1d7e0*/  FSETP.NEU.FTZ.AND P0, PT, R134, -INF , PT ;  /* 0xff8000008600780b */ /* 0x000fe20003f1d000 */
[C---:B--2---:R-:W-:Y:S02]  /*1d7f0*/  FMUL.FTZ R160, R135.reuse, R134 ;  /* 0x0000008687a07220 */ /* 0x044fe40000410000 */
[C---:B------:R-:W-:Y:S02]  /*1d800*/  FMUL.FTZ R158, R135.reuse, R3 ;  /* 0x00000003879e7220 */ /* 0x040fe40000410000 */
[----:B------:R-:W-:Y:S01]  /*1d810*/  FMUL.FTZ R0, R135, R2 ;  /* 0x0000000287007220 */ /* 0x000fe20000410000 */
[----:B------:R-:W-:Y:S01]  /*1d820*/  FSEL R160, R160, RZ, P0 ;  /* 0x000000ffa0a07208 */ /* 0x000fe20000000000 */
[----:B------:R-:W-:Y:S01]  /*1d830*/  FADD.FTZ R2, -R134, R137 ;  /* 0x0000008986027221 */ /* 0x000fe20000010100 */
[----:B------:R-:W-:Y:S03]  /*1d840*/  FSETP.NEU.FTZ.AND P0, PT, R3, -INF , PT ;  /* 0xff8000000300780b */ /* 0x000fe60003f1d000 */
[-CC-:B------:R-:W-:Y:S01]  /*1d850*/  FFMA.FTZ R150, R5, R135.reuse, -R160.reuse ;  /* 0x0000008705967223 */ /* 0x180fe200000108a0 */
[----:B------:R-:W-:Y:S01]  /*1d860*/  FSEL R158, R158, RZ, P0 ;  /* 0x000000ff9e9e7208 */ /* 0x000fe20000000000 */
[----:B------:R-:W-:Y:S01]  /*1d870*/  FFMA.FTZ R149, R4, R135, -R160 ;  /* 0x0000008704957223 */ /* 0x000fe200000108a0 */
[----:B------:R-:W-:Y:S01]  /*1d880*/  SHF.R.S32.HI R5, RZ, 0x1f, R200 ;  /* 0x0000001fff057819 */ /* 0x000fe200000114c8 */
[----:B------:R-:W-:Y:S01]  /*1d890*/  FMUL.FTZ R136, R135, R2 ;  /* 0x0000000287887220 */ /* 0x000fe20000410000 */
[----:B------:R-:W-:Y:S01]  /*1d8a0*/  LEA.HI R4, R201, R201, RZ, 0x1 ;  /* 0x000000c9c9047211 */ /* 0x000fe200078f08ff */
[-C--:B------:R-:W-:Y:S01]  /*1d8b0*/  FFMA.FTZ R151, R6, R135.reuse, -R158 ;  /* 0x0000008706977223 */ /* 0x080fe2000001089e */
[----:B------:R-:W-:Y:S01]  /*1d8c0*/  LEA.HI R6, R5, R200, RZ, 0x3 ;  /* 0x000000c805067211 */ /* 0x000fe200078f18ff */
[----:B------:R-:W1:Y:S01]  /*1d8d0*/  MUFU.EX2 R2, R136 ;  /* 0x0000008800027308 */ /* 0x000e620000000800 */
[----:B------:R-:W-:Y:S01]  /*1d8e0*/  LOP3.LUT R4, R4, 0xfffffffe, RZ, 0xc0, !PT ;  /* 0xfffffffe04047812 */ /* 0x000fe200078ec0ff */
[-CC-:B------:R-:W-:Y:S01]  /*1d8f0*/  FFMA.FTZ R153, R8, R135.reuse, -R160.reuse ;  /* 0x0000008708997223 */ /* 0x180fe200000108a0 */
[----:B------:R-:W-:Y:S01]  /*1d900*/  LOP3.LUT R5, R6, 0xfffffff8, RZ, 0xc0, !PT ;  /* 0xfffffff806057812 */ /* 0x000fe200078ec0ff */
[-C--:B------:R-:W-:Y:S01]  /*1d910*/  FFMA.FTZ R154, R9, R135.reuse, -R160 ;  /* 0x00000087099a7223 */ /* 0x080fe200000108a0 */
[----:B------:R-:W-:Y:S01]  /*1d920*/  IADD3 R4, R201, -R4, RZ ;  /* 0x80000004c9047210 */ /* 0x000fe20007ffe0ff */
[--C-:B------:R-:W-:Y:S01]  /*1d930*/  FFMA.FTZ R155, R10, R135, -R158.reuse ;  /* 0x000000870a9b7223 */ /* 0x100fe2000001089e */
[----:B------:R-:W-:Y:S01]  /*1d940*/  IADD3 R5, R200, -R5, RZ ;  /* 0x80000005c8057210 */ /* 0x000fe20007ffe0ff */
[-CC-:B------:R-:W-:Y:S01]  /*1d950*/  FFMA.FTZ R156, R11, R135.reuse, -R158.reuse ;  /* 0x000000870b9c7223 */ /* 0x180fe2000001089e */
[----:B------:R-:W-:Y:S01]  /*1d960*/  SHF.L.U32 R4, R4, 0x3, RZ ;  /* 0x0000000304047819 */ /* 0x000fe200000006ff */
[-C--:B------:R-:W-:Y:S01]  /*1d970*/  FFMA.FTZ R152, R7, R135.reuse, -R158 ;  /* 0x0000008707987223 */ /* 0x080fe2000001089e */
[----:B------:R-:W-:Y:S01]  /*1d980*/  SHF.L.U32 R5, R5, 0x6, RZ ;  /* 0x0000000605057819 */ /* 0x000fe200000006ff */
[----:B------:R-:W2:Y:S01]  /*1d990*/  MUFU.EX2 R0, R0 ;  /* 0x0000000000007308 */ /* 0x000ea20000000800 */
[----:B------:R-:W-:Y:S01]  /*1d9a0*/  SHF.L.U32 R6, R6, 0x6, RZ ;  /* 0x0000000606067819 */ /* 0x000fe200000006ff */
[-CC-:B------:R-:W-:Y:S01]  /*1d9b0*/  FFMA.FTZ R161, R20, R135.reuse, -R160.reuse ;  /* 0x0000008714a17223 */ /* 0x180fe200000108a0 */
[----:B------:R-:W-:Y:S01]  /*1d9c0*/  LOP3.LUT R5, R5, 0x1c0, RZ, 0xc0, !PT ;  /* 0x000001c005057812 */ /* 0x000fe200078ec0ff */
[----:B------:R-:W-:Y:S01]  /*1d9d0*/  FFMA.FTZ R166, R21, R135, -R160 ;  /* 0x0000008715a67223 */ /* 0x000fe200000108a0 */
[----:B------:R-:W-:Y:S01]  /*1d9e0*/  ISETP.GT.AND P0, PT, R238, R229, PT ;  /* 0x000000e5ee00720c */ /* 0x000fe20003f04270 */
[-C--:B------:R-:W-:Y:S01]  /*1d9f0*/  FFMA.FTZ R163, R22, R135.reuse, -R158 ;  /* 0x0000008716a37223 */ /* 0x080fe2000001089e */
[----:B------:R-:W-:Y:S01]  /*1da00*/  LOP3.LUT R4, R5, 0x8, R4, 0xf8, !PT ;  /* 0x0000000805047812 */ /* 0x000fe200078ef804 */
[----:B------:R-:W-:Y:S01]  /*1da10*/  FFMA.FTZ R168, R23, R135, -R158 ;  /* 0x0000008717a87223 */ /* 0x000fe2000001089e */
[----:B------:R-:W-:Y:S01]  /*1da20*/  SHF.R.U32.HI R5, RZ, 0x3, R5 ;  /* 0x00000003ff057819 */ /* 0x000fe20000011605 */
[----:B------:R-:W-:Y:S01]  /*1da30*/  MUFU.EX2 R149, R149 ;  /* 0x0000009500957308 */ /* 0x000fe20000000800 */
[----:B------:R-:W-:Y:S01]  /*1da40*/  LDSM.16.MT88.4 R20, [R221+0x10800] ;  /* 0x01080000dd14783b */ /* 0x000fe20000004200 */
[----:B-1----:R-:W-:Y:S01]  /*1da50*/  FMUL.FTZ R8, R2, R124 ;  /* 0x0000007c02087220 */ /* 0x002fe20000410000 */
[----:B------:R-:W-:Y:S01]  /*1da60*/  LOP3.LUT R4, R4, R5, RZ, 0x3c, !PT ;  /* 0x0000000504047212 */ /* 0x000fe200078e3cff */
[----:B------:R-:W-:Y:S01]  /*1da70*/  FMUL.FTZ R9, R2, R125 ;  /* 0x0000007d02097220 */ /* 0x000fe20000410000 */
[----:B------:R-:W-:Y:S01]  /*1da80*/  LOP3.LUT R5, R6, 0xfffffe00, RZ, 0xc0, !PT ;  /* 0xfffffe0006057812 */ /* 0x000fe200078ec0ff */
[C---:B------:R-:W-:Y:S02]  /*1da90*/  FMUL.FTZ R68, R2.reuse, R68 ;  /* 0x0000004402447220 */ /* 0x040fe40000410000 */
[----:B------:R-:W-:Y:S01]  /*1daa0*/  FMUL.FTZ R69, R2, R69 ;  /* 0x0000004502457220 */ /* 0x000fe20000410000 */
[----:B------:R-:W-:Y:S01]  /*1dab0*/  LOP3.LUT R4, R4, R5, RZ, 0xfc, !PT ;  /* 0x0000000504047212 */ /* 0x000fe200078efcff */
[----:B------:R-:W1:Y:S01]  /*1dac0*/  MUFU.EX2 R150, R150 ;  /* 0x0000009600967308 */ /* 0x000e620000000800 */
[----:B------:R-:W-:Y:S02]  /*1dad0*/  FMUL.FTZ R5, R2, R129 ;  /* 0x0000008102057220 */ /* 0x000fe40000410000 */
[----:B------:R-:W-:Y:S01]  /*1dae0*/  SHF.L.U32 R148, R4, 0x1, RZ ;  /* 0x0000000104947819 */ /* 0x000fe200000006ff */
[C---:B--2---:R-:W-:Y:S02]  /*1daf0*/  FMUL.FTZ R6, R0.reuse, R130 ;  /* 0x0000008200067220 */ /* 0x044fe40000410000 */
[----:B------:R-:W-:Y:S02]  /*1db00*/  FMUL.FTZ R7, R0, R131 ;  /* 0x0000008300077220 */ /* 0x000fe40000410000 */
[----:B------:R-:W2:Y:S01]  /*1db10*/  LDSM.16.MT88.4 R136, [R148+0xc000] ;  /* 0x00c000009488783b */ /* 0x000ea20000004200 */
[----:B------:R-:W-:Y:S01]  /*1db20*/  FMUL.FTZ R4, R2, R128 ;  /* 0x0000008002047220 */ /* 0x000fe20000410000 */
[----:B------:R-:W-:Y:S01]  /*1db30*/  MUFU.EX2 R151, R151 ;  /* 0x0000009700977308 */ /* 0x000fe20000000800 */
[C---:B------:R-:W-:Y:S02]  /*1db40*/  FMUL.FTZ R10, R0.reuse, R126 ;  /* 0x0000007e000a7220 */ /* 0x040fe40000410000 */
[C---:B------:R-:W-:Y:S02]  /*1db50*/  FMUL.FTZ R11, R0.reuse, R127 ;  /* 0x0000007f000b7220 */ /* 0x040fe40000410000 */
[C---:B------:R-:W-:Y:S01]  /*1db60*/  FMUL.FTZ R70, R0.reuse, R70 ;  /* 0x0000004600467220 */ /* 0x040fe20000410000 */
[----:B------:R-:W3:Y:S01]  /*1db70*/  LDSM.16.MT88.4 R124, [R219+0xc000] ;  /* 0x00c00000db7c783b */ /* 0x000ee20000004200 */
[C---:B------:R-:W-:Y:S02]  /*1db80*/  FMUL.FTZ R71, R0.reuse, R71 ;  /* 0x0000004700477220 */ /* 0x040fe40000410000 */
[C---:B------:R-:W-:Y:S01]  /*1db90*/  FMUL.FTZ R74, R0.reuse, R74 ;  /* 0x0000004a004a7220 */ /* 0x040fe20000410000 */
[----:B------:R-:W4:Y:S01]  /*1dba0*/  MUFU.EX2 R152, R152 ;  /* 0x0000009800987308 */ /* 0x000f220000000800 */
[----:B------:R-:W-:Y:S02]  /*1dbb0*/  FMUL.FTZ R75, R0, R75 ;  /* 0x0000004b004b7220 */ /* 0x000fe40000410000 */
[----:B------:R-:W-:Y:S01]  /*1dbc0*/  FMUL.FTZ R72, R2, R72 ;  /* 0x0000004802487220 */ /* 0x000fe20000410000 */
[----:B-1----:R-:W-:Y:S01]  /*1dbd0*/  F2FP.BF16.PACK_AB R128, R150, R149 ;  /* 0x000000959680723e */ /* 0x002fe200000010ff */
        /* <DEDUP_REMOVED lines=9> */
[----:B------:R-:W1:Y:S01]  /*1dc70*/  MUFU.EX2 R154, R154 ;  /* 0x0000009a009a7308 */ /* 0x000e620000000800 */
[----:B------:R-:W-:Y:S02]  /*1dc80*/  FMUL.FTZ R81, R2, R81 ;  /* 0x0000005102517220 */ /* 0x000fe40000410000 */
[----:B------:R-:W-:Y:S01]  /*1dc90*/  FMUL.FTZ R86, R0, R86 ;  /* 0x0000005600567220 */ /* 0x000fe20000410000 */
[----:B----4-:R-:W-:Y:S01]  /*1dca0*/  F2FP.BF16.PACK_AB R129, R152, R151 ;  /* 0x000000979881723e */ /* 0x010fe200000010ff */
[----:B------:R-:W-:Y:S02]  /*1dcb0*/  FMUL.FTZ R87, R0, R87 ;  /* 0x0000005700577220 */ /* 0x000fe40000410000 */
[C---:B------:R-:W-:Y:S02]  /*1dcc0*/  FMUL.FTZ R84, R2.reuse, R84 ;  /* 0x0000005402547220 */ /* 0x040fe40000410000 */
[----:B------:R-:W-:Y:S01]  /*1dcd0*/  FMUL.FTZ R85, R2, R85 ;  /* 0x0000005502557220 */ /* 0x000fe20000410000 */
[----:B------:R-:W-:Y:S01]  /*1dce0*/  MUFU.EX2 R155, R155 ;  /* 0x0000009b009b7308 */ /* 0x000fe20000000800 */
[-CC-:B------:R-:W-:Y:S02]  /*1dcf0*/  FFMA.FTZ R165, R32, R135.reuse, -R160.reuse ;  /* 0x0000008720a57223 */ /* 0x180fe400000108a0 */
[-C--:B------:R-:W-:Y:S02]  /*1dd00*/  FFMA.FTZ R170, R33, R135.reuse, -R160 ;  /* 0x0000008721aa7223 */ /* 0x080fe400000108a0 */
[-CC-:B------:R-:W-:Y:S02]  /*1dd10*/  FFMA.FTZ R167, R34, R135.reuse, -R158.reuse ;  /* 0x0000008722a77223 */ /* 0x180fe4000001089e */
[-C--:B------:R-:W-:Y:S02]  /*1dd20*/  FFMA.FTZ R172, R35, R135.reuse, -R158 ;  /* 0x0000008723ac7223 */ /* 0x080fe4000001089e */
[----:B------:R-:W-:Y:S01]  /*1dd30*/  LDSM.16.MT88.4 R32, [R221+0xd800] ;  /* 0x00d80000dd20783b */ /* 0x000fe20000004200 */
[----:B------:R-:W4:Y:S01]  /*1dd40*/  MUFU.EX2 R156, R156 ;  /* 0x0000009c009c7308 */ /* 0x000f220000000800 */
[-CC-:B------:R-:W-:Y:S02]  /*1dd50*/  FFMA.FTZ R169, R36, R135.reuse, -R160.reuse ;  /* 0x0000008724a97223 */ /* 0x180fe400000108a0 */
[----:B------:R-:W-:Y:S01]  /*1dd60*/  FFMA.FTZ R174, R37, R135, -R160 ;  /* 0x0000008725ae7223 */ /* 0x000fe200000108a0 */
[----:B-1----:R-:W-:Y:S01]  /*1dd70*/  F2FP.BF16.PACK_AB R130, R154, R153 ;  /* 0x000000999a82723e */ /* 0x002fe200000010ff */
        /* <DEDUP_REMOVED lines=14> */
[----:B------:R-:W-:Y:S02]  /*1de60*/  FFMA.FTZ R184, R51, R135, -R158 ;  /* 0x0000008733b87223 */ /* 0x000fe4000001089e */
[----:B------:R-:W-:Y:S01]  /*1de70*/  LDSM.16.MT88.4 R48, [R219+0x13000] ;  /* 0x01300000db30783b */ /* 0x000fe20000004200 */
[C---:B------:R-:W-:Y:S02]  /*1de80*/  FMUL.FTZ R90, R0.reuse, R90 ;  /* 0x0000005a005a7220 */ /* 0x040fe40000410000 */
[----:B------:R-:W-:Y:S01]  /*1de90*/  FMUL.FTZ R91, R0, R91 ;  /* 0x0000005b005b7220 */ /* 0x000fe20000410000 */
[C---:B--2---:R-:W-:Y:S01]  /*1dea0*/  HMMA.16816.F32.BF16 R4, R128.reuse, R136, R4 ;  /* 0x000000888004723c */ /* 0x044fe20000041804 */
        /* <DEDUP_REMOVED lines=22> */
[-CC-:B------:R-:W-:Y:S02]  /*1e010*/  FFMA.FTZ R144, R12, R135.reuse, -R160.reuse ;  /* 0x000000870c907223 */ /* 0x180fe400000108a0 */
[C---:B------:R-:W-:Y:S02]  /*1e020*/  FMUL.FTZ R12, R2.reuse, R120 ;  /* 0x00000078020c7220 */ /* 0x040fe40000410000 */
[C---:B---3--:R-:W-:Y:S03]  /*1e030*/  HMMA.16816.F32.BF16 R84, R128.reuse, R124, R84 ;  /* 0x0000007c8054723c */ /* 0x048fe60000041854 */
[----:B------:R-:W-:Y:S01]  /*1e040*/  MUFU.EX2 R144, R144 ;  /* 0x0000009000907308 */ /* 0x000fe20000000800 */
[----:B------:R-:W-:Y:S02]  /*1e050*/  FFMA.FTZ R145, R13, R135, -R160 ;  /* 0x000000870d917223 */ /* 0x000fe400000108a0 */
[----:B------:R-:W-:Y:S02]  /*1e060*/  FMUL.FTZ R13, R2, R121 ;  /* 0x00000079020d7220 */ /* 0x000fe40000410000 */
[C---:B------:R-:W-:Y:S01]  /*1e070*/  HMMA.16816.F32.BF16 R88, R128.reuse, R126, R88 ;  /* 0x0000007e8058723c */ /* 0x040fe20000041858 */
[----:B------:R-:W3:Y:S03]  /*1e080*/  LDSM.16.MT88.4 R124, [R220+0x10000] ;  /* 0x01000000dc7c783b */ /* 0x000ee60000004200 */
[-CC-:B------:R-:W-:Y:S01]  /*1e090*/  FFMA.FTZ R146, R14, R135.reuse, -R158.reuse ;  /* 0x000000870e927223 */ /* 0x180fe2000001089e */
[----:B------:R-:W4:Y:S01]  /*1e0a0*/  MUFU.EX2 R145, R145 ;  /* 0x0000009100917308 */ /* 0x000f220000000800 */
[C---:B------:R-:W-:Y:S02]  /*1e0b0*/  FMUL.FTZ R14, R0.reuse, R122 ;  /* 0x0000007a000e7220 */ /* 0x040fe40000410000 */
[C---:B-1----:R-:W-:Y:S04]  /*1e0c0*/  HMMA.16816.F32.BF16 R92, R128.reuse, R136, R92 ;  /* 0x00000088805c723c */ /* 0x042fe8000004185c */
[----:B------:R-:W-:Y:S02]  /*1e0d0*/  FFMA.FTZ R147, R15, R135, -R158 ;  /* 0x000000870f937223 */ /* 0x000fe4000001089e */
[C---:B------:R-:W-:Y:S01]  /*1e0e0*/  FMUL.FTZ R15, R0.reuse, R123 ;  /* 0x0000007b000f7220 */ /* 0x040fe20000410000 */
[----:B------:R-:W-:Y:S01]  /*1e0f0*/  MUFU.EX2 R146, R146 ;  /* 0x0000009200927308 */ /* 0x000fe20000000800 */
[C---:B------:R-:W-:Y:S01]  /*1e100*/  HMMA.16816.F32.BF16 R96, R128.reuse, R138, R96 ;  /* 0x0000008a8060723c */ /* 0x040fe20000041860 */
[----:B------:R-:W1:Y:S03]  /*1e110*/  LDSM.16.MT88.4 R120, [R219+0x10000] ;  /* 0x01000000db78783b */ /* 0x000e660000004200 */
[C---:B------:R-:W-:Y:S02]  /*1e120*/  FMUL.FTZ R102, R0.reuse, R102 ;  /* 0x0000006600667220 */ /* 0x040fe40000410000 */
[----:B------:R-:W-:Y:S02]  /*1e130*/  FMUL.FTZ R103, R0, R103 ;  /* 0x0000006700677220 */ /* 0x000fe40000410000 */
[C---:B------:R-:W-:Y:S01]  /*1e140*/  FMUL.FTZ R100, R2.reuse, R100 ;  /* 0x0000006402647220 */ /* 0x040fe20000410000 */
[----:B------:R-:W5:Y:S01]  /*1e150*/  LDSM.16.MT88.4 R136, [R148+0xc800] ;  /* 0x00c800009488783b */ /* 0x000f620000004200 */
[----:B------:R-:W1:Y:S02]  /*1e160*/  MUFU.EX2 R147, R147 ;  /* 0x0000009300937308 */ /* 0x000e640000000800 */
[----:B------:R-:W-:Y:S02]  /*1e170*/  FMUL.FTZ R101, R2, R101 ;  /* 0x0000006502657220 */ /* 0x000fe40000410000 */
[C---:B------:R-:W-:Y:S02]  /*1e180*/  FMUL.FTZ R106, R0.reuse, R106 ;  /* 0x0000006a006a7220 */ /* 0x040fe40000410000 */
[----:B------:R-:W-:Y:S02]  /*1e190*/  FMUL.FTZ R107, R0, R107 ;  /* 0x0000006b006b7220 */ /* 0x000fe40000410000 */
[C---:B------:R-:W-:Y:S01]  /*1e1a0*/  FMUL.FTZ R104, R2.reuse, R104 ;  /* 0x0000006802687220 */ /* 0x040fe20000410000 */
[C---:B--2---:R-:W-:Y:S01]  /*1e1b0*/  HMMA.16816.F32.BF16 R100, R128.reuse, R140, R100 ;  /* 0x0000008c8064723c */ /* 0x044fe20000041864 */
[----:B------:R-:W-:Y:S02]  /*1e1c0*/  MUFU.EX2 R172, R172 ;  /* 0x000000ac00ac7308 */ /* 0x000fe40000000800 */
[----:B------:R-:W-:Y:S02]  /*1e1d0*/  FMUL.FTZ R105, R2, R105 ;  /* 0x0000006902697220 */ /* 0x000fe40000410000 */
[C---:B------:R-:W-:Y:S02]  /*1e1e0*/  FMUL.FTZ R110, R0.reuse, R110 ;  /* 0x0000006e006e7220 */ /* 0x040fe40000410000 */
[----:B------:R-:W-:Y:S01]  /*1e1f0*/  FMUL.FTZ R111, R0, R111 ;  /* 0x0000006f006f7220 */ /* 0x000fe20000410000 */
[C---:B------:R-:W-:Y:S01]  /*1e200*/  HMMA.16816.F32.BF16 R12, R128.reuse, R142, R12 ;  /* 0x0000008e800c723c */ /* 0x040fe2000004180c */
[----:B------:R-:W-:Y:S02]  /*1e210*/  LDSM.16.MT88.4 R140, [R220+0xc800] ;  /* 0x00c80000dc8c783b */ /* 0x000fe40000004200 */
[----:B------:R-:W-:Y:S01]  /*1e220*/  MUFU.EX2 R169, R169 ;  /* 0x000000a900a97308 */ /* 0x000fe20000000800 */
[-CC-:B------:R-:W-:Y:S02]  /*1e230*/  FFMA.FTZ R157, R16, R135.reuse, -R160.reuse ;  /* 0x00000087109d7223 */ /* 0x180fe400000108a0 */
[-C--:B------:R-:W-:Y:S02]  /*1e240*/  FFMA.FTZ R162, R17, R135.reuse, -R160 ;  /* 0x0000008711a27223 */ /* 0x080fe400000108a0 */
[C---:B---3--:R-:W-:Y:S04]  /*1e250*/  HMMA.16816.F32.BF16 R104, R128.reuse, R124, R104 ;  /* 0x0000007c8068723c */ /* 0x048fe80000041868 */
[-CC-:B------:R-:W-:Y:S01]  /*1e260*/  FFMA.FTZ R159, R18, R135.reuse, -R158.reuse ;  /* 0x00000087129f7223 */ /* 0x180fe2000001089e */
[----:B------:R-:W-:Y:S01]  /*1e270*/  MUFU.EX2 R157, R157 ;  /* 0x0000009d009d7308 */ /* 0x000fe20000000800 */
[----:B------:R-:W-:Y:S02]  /*1e280*/  FFMA.FTZ R164, R19, R135, -R158 ;  /* 0x0000008713a47223 */ /* 0x000fe4000001089e */
[C---:B------:R-:W-:Y:S04]  /*1e290*/  FMUL.FTZ R108, R2.reuse, R108 ;  /* 0x0000006c026c7220 */ /* 0x040fe80000410000 */
[----:B------:R-:W-:Y:S02]  /*1e2a0*/  FMUL.FTZ R109, R2, R109 ;  /* 0x0000006d026d7220 */ /* 0x000fe40000410000 */
[C---:B------:R-:W-:Y:S01]  /*1e2b0*/  FMUL.FTZ R18, R0.reuse, R118 ;  /* 0x0000007600127220 */ /* 0x040fe20000410000 */
[----:B------:R-:W2:Y:S01]  /*1e2c0*/  MUFU.EX2 R162, R162 ;  /* 0x000000a200a27308 */ /* 0x000ea20000000800 */
[----:B------:R-:W-:Y:S02]  /*1e2d0*/  FMUL.FTZ R19, R0, R119 ;  /* 0x0000007700137220 */ /* 0x000fe40000410000 */
[C---:B------:R-:W-:Y:S01]  /*1e2e0*/  FMUL.FTZ R16, R2.reuse, R116 ;  /* 0x0000007402107220 */ /* 0x040fe20000410000 */
[C---:B------:R-:W-:Y:S01]  /*1e2f0*/  HMMA.16816.F32.BF16 R108, R128.reuse, R126, R108 ;  /* 0x0000007e806c723c */ /* 0x040fe2000004186c */
[----:B------:R-:W3:Y:S02]  /*1e300*/  LDSM.16.MT88.4 R124, [R221+0xc800] ;  /* 0x00c80000dd7c783b */ /* 0x000ee40000004200 */
[----:B------:R-:W-:Y:S01]  /*1e310*/  FMUL.FTZ R17, R2, R117 ;  /* 0x0000007502117220 */ /* 0x000fe20000410000 */
[----:B----4-:R-:W-:Y:S01]  /*1e320*/  F2FP.BF16.PACK_AB R116, R145, R144 ;  /* 0x000000909174723e */ /* 0x010fe200000010ff */
[C---:B------:R-:W-:Y:S01]  /*1e330*/  FMUL.FTZ R114, R0.reuse, R114 ;  /* 0x0000007200727220 */ /* 0x040fe20000410000 */
[----:B------:R-:W-:Y:S01]  /*1e340*/  MUFU.EX2 R159, R159 ;  /* 0x0000009f009f7308 */ /* 0x000fe20000000800 */
[----:B-1----:R-:W-:Y:S01]  /*1e350*/  F2FP.BF16.PACK_AB R117, R147, R146 ;  /* 0x000000929375723e */ /* 0x002fe200000010ff */
[----:B------:R-:W-:Y:S02]  /*1e360*/  FMUL.FTZ R115, R0, R115 ;  /* 0x0000007300737220 */ /* 0x000fe40000410000 */
[C---:B------:R-:W-:Y:S03]  /*1e370*/  HMMA.16816.F32.BF16 R16, R128.reuse, R120, R16 ;  /* 0x000000788010723c */ /* 0x040fe60000041810 */
[C---:B------:R-:W-:Y:S02]  /*1e380*/  FMUL.FTZ R112, R2.reuse, R112 ;  /* 0x0000007002707220 */ /* 0x040fe40000410000 */
[----:B------:R-:W-:Y:S01]  /*1e390*/  FMUL.FTZ R113, R2, R113 ;  /* 0x0000007102717220 */ /* 0x000fe20000410000 */
[----:B------:R-:W1:Y:S01]  /*1e3a0*/  MUFU.EX2 R164, R164 ;  /* 0x000000a400a47308 */ /* 0x000e620000000800 */
[-CC-:B------:R-:W-:Y:S02]  /*1e3b0*/  FFMA.FTZ R52, R52, R135.reuse, -R160.reuse ;  /* 0x0000008734347223 */ /* 0x180fe400000108a0 */
[----:B------:R-:W-:Y:S03]  /*1e3c0*/  FFMA.FTZ R53, R53, R135, -R160 ;  /* 0x0000008735357223 */ /* 0x000fe600000108a0 */
[----:B------:R-:W-:Y:S01]  /*1e3d0*/  HMMA.16816.F32.BF16 R112, R128, R122, R112 ;  /* 0x0000007a8070723c */ /* 0x000fe20000041870 */
[----:B------:R-:W4:Y:S02]  /*1e3e0*/  LDSM.16.MT88.4 R120, [R219+0xc800] ;  /* 0x00c80000db78783b */ /* 0x000f240000004200 */
[----:B--2---:R-:W-:Y:S01]  /*1e3f0*/  F2FP.BF16.PACK_AB R118, R162, R157 ;  /* 0x0000009da276723e */ /* 0x004fe200000010ff */
[----:B------:R-:W-:Y:S01]  /*1e400*/  MUFU.EX2 R174, R174 ;  /* 0x000000ae00ae7308 */ /* 0x000fe20000000800 */
[-CC-:B------:R-:W-:Y:S02]  /*1e410*/  FFMA.FTZ R54, R54, R135.reuse, -R158.reuse ;  /* 0x0000008736367223 */ /* 0x180fe4000001089e */
[-C--:B------:R-:W-:Y:S02]  /*1e420*/  FFMA.FTZ R55, R55, R135.reuse, -R158 ;  /* 0x0000008737377223 */ /* 0x080fe4000001089e */
[----:B------:R-:W2:Y:S03]  /*1e430*/  LDSM.16.MT88.4 R128, [R148+0x10800] ;  /* 0x010800009480783b */ /* 0x000ea60000004200 */
[-CC-:B------:R-:W-:Y:S02]  /*1e440*/  FFMA.FTZ R56, R56, R135.reuse, -R160.reuse ;  /* 0x0000008738387223 */ /* 0x180fe400000108a0 */
[----:B------:R-:W-:Y:S01]  /*1e450*/  MUFU.EX2 R171, R171 ;  /* 0x000000ab00ab7308 */ /* 0x000fe20000000800 */
[-C--:B------:R-:W-:Y:S02]  /*1e460*/  FFMA.FTZ R57, R57, R135.reuse, -R160 ;  /* 0x0000008739397223 */ /* 0x080fe400000108a0 */
[--C-:B------:R-:W-:Y:S01]  /*1e470*/  FFMA.FTZ R58, R58, R135, -R158.reuse ;  /* 0x000000873a3a7223 */ /* 0x100fe2000001089e */
[----:B-1----:R-:W-:Y:S01]  /*1e480*/  F2FP.BF16.PACK_AB R119, R164, R159 ;  /* 0x0000009fa477723e */ /* 0x002fe200000010ff */
[-C--:B------:R-:W-:Y:S02]  /*1e490*/  FFMA.FTZ R59, R59, R135.reuse, -R158 ;  /* 0x000000873b3b7223 */ /* 0x080fe4000001089e */
[-CC-:B------:R-:W-:Y:S02]  /*1e4a0*/  FFMA.FTZ R60, R60, R135.reuse, -R160.reuse ;  /* 0x000000873c3c7223 */ /* 0x180fe400000108a0 */
[-C--:B------:R-:W-:Y:S01]  /*1e4b0*/  FFMA.FTZ R61, R61, R135.reuse, -R160 ;  /* 0x000000873d3d7223 */ /* 0x080fe200000108a0 */
[----:B------:R-:W-:Y:S01]  /*1e4c0*/  MUFU.EX2 R176, R176 ;  /* 0x000000b000b07308 */ /* 0x000fe20000000800 */
[C---:B-----5:R-:W-:Y:S05]  /*1e4d0*/  HMMA.16816.F32.BF16 R4, R116.reuse, R136, R4 ;  /* 0x000000887404723c */ /* 0x060fea0000041804 */
[-CC-:B------:R-:W-:Y:S02]  /*1e4e0*/  FFMA.FTZ R62, R62, R135.reuse, -R158.reuse ;  /* 0x000000873e3e7223 */ /* 0x180fe4000001089e */
[----:B------:R-:W-:Y:S01]  /*1e4f0*/  FFMA.FTZ R63, R63, R135, -R158 ;  /* 0x000000873f3f7223 */ /* 0x000fe2000001089e */
[C---:B------:R-:W-:Y:S01]  /*1e500*/  HMMA.16816.F32.BF16 R8, R116.reuse, R138, R8 ;  /* 0x0000008a7408723c */ /* 0x040fe20000041808 */
[----:B------:R-:W-:Y:S01]  /*1e510*/  LDSM.16.MT88.4 R136, [R219+0x10800] ;  /* 0x01080000db88783b */ /* 0x000fe20000004200 */
[----:B------:R-:W-:Y:S02]  /*1e520*/  MUFU.EX2 R173, R173 ;  /* 0x000000ad00ad7308 */ /* 0x000fe40000000800 */
[----:B------:R-:W-:Y:S02]  /*1e530*/  FFMA.FTZ R151, R0, R249, R151 ;  /* 0x000000f900977223 */ /* 0x000fe40000010097 */
[----:B------:R-:W-:Y:S02]  /*1e540*/  FFMA.FTZ R149, R2, R251, R149 ;  /* 0x000000fb02957223 */ /* 0x000fe40000010095 */
[C---:B---3--:R-:W-:Y:S04]  /*1e550*/  HMMA.16816.F32.BF16 R68, R116.reuse, R124, R68 ;  /* 0x0000007c7444723c */ /* 0x048fe80000041844 */
[----:B------:R-:W-:Y:S01]  /*1e560*/  MUFU.EX2 R178, R178 ;  /* 0x000000b200b27308 */ /* 0x000fe20000000800 */
[----:B------:R-:W-:Y:S02]  /*1e570*/  FADD.FTZ R152, R152, R151 ;  /* 0x0000009798987221 */ /* 0x000fe40000010000 */
[----:B------:R-:W-:Y:S01]  /*1e580*/  FADD.FTZ R150, R150, R149 ;  /* 0x0000009596967221 */ /* 0x000fe20000010000 */
[C---:B------:R-:W-:Y:S01]  /*1e590*/  HMMA.16816.F32.BF16 R72, R116.reuse, R126, R72 ;  /* 0x0000007e7448723c */ /* 0x040fe20000041848 */
[----:B------:R-:W1:Y:S05]  /*1e5a0*/  LDSM.16.MT88.4 R124, [R220+0x10800] ;  /* 0x01080000dc7c783b */ /* 0x000e6a0000004200 */
[----:B------:R-:W-:Y:S02]  /*1e5b0*/  MUFU.EX2 R175, R175 ;  /* 0x000000af00af7308 */ /* 0x000fe40000000800 */
[C---:B------:R-:W-:Y:S07]  /*1e5c0*/  HMMA.16816.F32.BF16 R76, R116.reuse, R140, R76 ;  /* 0x0000008c744c723c */ /* 0x040fee000004184c */
[-CC-:B------:R-:W-:Y:S01]  /*1e5d0*/  FFMA.FTZ R140, R24, R135.reuse, -R160.reuse ;  /* 0x00000087188c7223 */ /* 0x180fe200000108a0 */
[C---:B------:R-:W-:Y:S01]  /*1e5e0*/  HMMA.16816.F32.BF16 R80, R116.reuse, R142, R80 ;  /* 0x0000008e7450723c */ /* 0x040fe20000041850 */
[----:B------:R-:W-:Y:S03]  /*1e5f0*/  MUFU.EX2 R180, R180 ;  /* 0x000000b400b47308 */ /* 0x000fe60000000800 */
[-C--:B------:R-:W-:Y:S03]  /*1e600*/  FFMA.FTZ R141, R25, R135.reuse, -R160 ;  /* 0x00000087198d7223 */ /* 0x080fe600000108a0 */
[-CC-:B------:R-:W-:Y:S01]  /*1e610*/  FFMA.FTZ R142, R26, R135.reuse, -R158.reuse ;  /* 0x000000871a8e7223 */ /* 0x180fe2000001089e */
[C---:B----4-:R-:W-:Y:S03]  /*1e620*/  HMMA.16816.F32.BF16 R84, R116.reuse, R120, R84 ;  /* 0x000000787454723c */ /* 0x050fe60000041854 */
[----:B------:R-:W-:Y:S01]  /*1e630*/  MUFU.EX2 R140, R140 ;  /* 0x0000008c008c7308 */ /* 0x000fe20000000800 */
[----:B------:R-:W-:Y:S02]  /*1e640*/  FFMA.FTZ R143, R27, R135, -R158 ;  /* 0x000000871b8f7223 */ /* 0x000fe4000001089e */
[----:B------:R-:W-:Y:S02]  /*1e650*/  LDSM.16.MT88.4 R24, [R221+0xd000] ;  /* 0x00d00000dd18783b */ /* 0x000fe40000004200 */
[C---:B------:R-:W-:Y:S05]  /*1e660*/  HMMA.16816.F32.BF16 R88, R116.reuse, R122, R88 ;  /* 0x0000007a7458723c */ /* 0x040fea0000041858 */
[----:B------:R-:W3:Y:S01]  /*1e670*/  MUFU.EX2 R141, R141 ;  /* 0x0000008d008d7308 */ /* 0x000ee20000000800 */
[----:B------:R-:W4:Y:S02]  /*1e680*/  LDSM.16.MT88.4 R120, [R148+0xd000] ;  /* 0x00d000009478783b */ /* 0x000f240000004200 */
[C---:B--2---:R-:W-:Y:S07]  /*1e690*/  HMMA.16816.F32.BF16 R92, R116.reuse, R128, R92 ;  /* 0x00000080745c723c */ /* 0x044fee000004185c */
[----:B------:R-:W-:Y:S01]  /*1e6a0*/  MUFU.EX2 R142, R142 ;  /* 0x0000008e008e7308 */ /* 0x000fe20000000800 */
[C---:B------:R-:W-:Y:S08]  /*1e6b0*/  HMMA.16816.F32.BF16 R96, R116.reuse, R130, R96 ;  /* 0x000000827460723c */ /* 0x040ff00000041860 */
[C---:B------:R-:W-:Y:S01]  /*1e6c0*/  HMMA.16816.F32.BF16 R100, R116.reuse, R20, R100 ;  /* 0x000000147464723c */ /* 0x040fe20000041864 */
[----:B------:R-:W2:Y:S06]  /*1e6d0*/  MUFU.EX2 R143, R143 ;  /* 0x0000008f008f7308 */ /* 0x000eac0000000800 */
[----:B------:R-:W-:Y:S01]  /*1e6e0*/  F2FP.BF16.PACK_AB R20, R166, R161 ;  /* 0x000000a1a614723e */ /* 0x000fe200000010ff */
[C---:B------:R-:W-:Y:S03]  /*1e6f0*/  HMMA.16816.F32.BF16 R12, R116.reuse, R22, R12 ;  /* 0x00000016740c723c */ /* 0x040fe6000004180c */
[----:B------:R-:W-:Y:S01]  /*1e700*/  MUFU.EX2 R177, R177 ;  /* 0x000000b100b17308 */ /* 0x000fe20000000800 */
[----:B------:R-:W-:Y:S03]  /*1e710*/  F2FP.BF16.PACK_AB R21, R168, R163 ;  /* 0x000000a3a815723e */ /* 0x000fe600000010ff */
[----:B---3--:R-:W-:Y:S01]  /*1e720*/  F2FP.BF16.PACK_AB R22, R141, R140 ;  /* 0x0000008c8d16723e */ /* 0x008fe200000010ff */
[C---:B-1----:R-:W-:Y:S05]  /*1e730*/  HMMA.16816.F32.BF16 R104, R116.reuse, R124, R104 ;  /* 0x0000007c7468723c */ /* 0x042fea0000041868 */
[----:B------:R-:W-:Y:S03]  /*1e740*/  MUFU.EX2 R182, R182 ;  /* 0x000000b600b67308 */ /* 0x000fe60000000800 */
[C---:B------:R-:W-:Y:S01]  /*1e750*/  HMMA.16816.F32.BF16 R108, R116.reuse, R126, R108 ;  /* 0x0000007e746c723c */ /* 0x040fe2000004186c */
[----:B------:R-:W1:Y:S03]  /*1e760*/  LDSM.16.MT88.4 R124, [R220+0xd000] ;  /* 0x00d00000dc7c783b */ /* 0x000e660000004200 */
[----:B--2---:R-:W-:Y:S03]  /*1e770*/  F2FP.BF16.PACK_AB R23, R143, R142 ;  /* 0x0000008e8f17723e */ /* 0x004fe600000010ff */
[----:B------:R-:W-:Y:S01]  /*1e780*/  MUFU.EX2 R179, R179 ;  /* 0x000000b300b37308 */ /* 0x000fe20000000800 */
[C---:B------:R-:W-:Y:S07]  /*1e790*/  HMMA.16816.F32.BF16 R16, R116.reuse, R136, R16 ;  /* 0x000000887410723c */ /* 0x040fee0000041810 */
[-CC-:B------:R-:W-:Y:S01]  /*1e7a0*/  FFMA.FTZ R136, R28, R135.reuse, -R160.reuse ;  /* 0x000000871c887223 */ /* 0x180fe200000108a0 */
[----:B------:R-:W-:Y:S01]  /*1e7b0*/  HMMA.16816.F32.BF16 R112, R116, R138, R112 ;  /* 0x0000008a7470723c */ /* 0x000fe20000041870 */
[----:B------:R-:W2:Y:S01]  /*1e7c0*/  LDSM.16.MT88.4 R116, [R219+0xd000] ;  /* 0x00d00000db74783b */ /* 0x000ea20000004200 */
[----:B------:R-:W-:Y:S02]  /*1e7d0*/  MUFU.EX2 R184, R184 ;  /* 0x000000b800b87308 */ /* 0x000fe40000000800 */
[-C--:B------:R-:W-:Y:S03]  /*1e7e0*/  FFMA.FTZ R137, R29, R135.reuse, -R160 ;  /* 0x000000871d897223 */ /* 0x080fe600000108a0 */
[-CC-:B------:R-:W-:Y:S01]  /*1e7f0*/  FFMA.FTZ R138, R30, R135.reuse, -R158.reuse ;  /* 0x000000871e8a7223 */ /* 0x180fe2000001089e */
[C---:B----4-:R-:W-:Y:S04]  /*1e800*/  HMMA.16816.F32.BF16 R4, R20.reuse, R120, R4 ;  /* 0x000000781404723c */ /* 0x050fe80000041804 */
[----:B------:R-:W-:Y:S01]  /*1e810*/  MUFU.EX2 R136, R136 ;  /* 0x0000008800887308 */ /* 0x000fe20000000800 */
[----:B------:R-:W-:Y:S02]  /*1e820*/  FFMA.FTZ R139, R31, R135, -R158 ;  /* 0x000000871f8b7223 */ /* 0x000fe4000001089e */
[----:B------:R-:W-:Y:S01]  /*1e830*/  LDSM.16.MT88.4 R28, [R220+0x11000] ;  /* 0x01100000dc1c783b */ /* 0x000fe20000004200 */
[C---:B------:R-:W-:Y:S06]  /*1e840*/  HMMA.16816.F32.BF16 R8, R20.reuse, R122, R8 ;  /* 0x0000007a1408723c */ /* 0x040fec0000041808 */
[----:B------:R-:W3:Y:S01]  /*1e850*/  MUFU.EX2 R137, R137 ;  /* 0x0000008900897308 */ /* 0x000ee20000000800 */
[----:B------:R-:W4:Y:S01]  /*1e860*/  LDSM.16.MT88.4 R120, [R148+0x11000] ;  /* 0x011000009478783b */ /* 0x000f220000004200 */
[C---:B------:R-:W-:Y:S08]  /*1e870*/  HMMA.16816.F32.BF16 R68, R20.reuse, R24, R68 ;  /* 0x000000181444723c */ /* 0x040ff00000041844 */
[C---:B------:R-:W-:Y:S01]  /*1e880*/  HMMA.16816.F32.BF16 R72, R20.reuse, R26, R72 ;  /* 0x0000001a1448723c */ /* 0x040fe20000041848 */
[----:B------:R-:W5:Y:S01]  /*1e890*/  LDSM.16.MT88.4 R24, [R221+0x11000] ;  /* 0x01100000dd18783b */ /* 0x000f620000004200 */
[----:B------:R-:W-:Y:S06]  /*1e8a0*/  MUFU.EX2 R138, R138 ;  /* 0x0000008a008a7308 */ /* 0x000fec0000000800 */
[C---:B-1----:R-:W-:Y:S04]  /*1e8b0*/  HMMA.16816.F32.BF16 R76, R20.reuse, R124, R76 ;  /* 0x0000007c144c723c */ /* 0x042fe8000004184c */
[----:B------:R-:W1:Y:S04]  /*1e8c0*/  MUFU.EX2 R139, R139 ;  /* 0x0000008b008b7308 */ /* 0x000e680000000800 */
[C---:B------:R-:W-:Y:S01]  /*1e8d0*/  HMMA.16816.F32.BF16 R80, R20.reuse, R126, R80 ;  /* 0x0000007e1450723c */ /* 0x040fe20000041850 */
[----:B------:R-:W1:Y:S05]  /*1e8e0*/  LDSM.16.MT88.4 R124, [R219+0x11000] ;  /* 0x01100000db7c783b */ /* 0x000e6a0000004200 */
        /* <DEDUP_REMOVED lines=10> */
[C---:B-----5:R-:W-:Y:S08]  /*1e990*/  HMMA.16816.F32.BF16 R100, R20.reuse, R24, R100 ;  /* 0x000000181464723c */ /* 0x060ff00000041864 */
[C---:B------:R-:W-:Y:S01]  /*1e9a0*/  HMMA.16816.F32.BF16 R12, R20.reuse, R26, R12 ;  /* 0x0000001a140c723c */ /* 0x040fe2000004180c */
[----:B------:R-:W4:Y:S01]  /*1e9b0*/  LDSM.16.MT88.4 R24, [R220+0xd800] ;  /* 0x00d80000dc18783b */ /* 0x000f220000004200 */
        /* <DEDUP_REMOVED lines=10> */
[----:B---3--:R-:W-:Y:S02]  /*1ea60*/  F2FP.BF16.PACK_AB R20, R137, R136 ;  /* 0x000000888914723e */ /* 0x008fe400000010ff */
[----:B------:R-:W-:Y:S03]  /*1ea70*/  F2FP.BF16.PACK_AB R21, R139, R138 ;  /* 0x0000008a8b15723e */ /* 0x000fe600000010ff */
[----:B------:R-:W-:Y:S01]  /*1ea80*/  F2FP.BF16.PACK_AB R22, R170, R165 ;  /* 0x000000a5aa16723e */ /* 0x000fe200000010ff */
[----:B------:R-:W-:Y:S01]  /*1ea90*/  MUFU.EX2 R60, R60 ;  /* 0x0000003c003c7308 */ /* 0x000fe20000000800 */
[----:B------:R-:W-:Y:S07]  /*1eaa0*/  F2FP.BF16.PACK_AB R23, R172, R167 ;  /* 0x000000a7ac17723e */ /* 0x000fee00000010ff */
[C---:B--2---:R-:W-:Y:S02]  /*1eab0*/  HMMA.16816.F32.BF16 R4, R20.reuse, R116, R4 ;  /* 0x000000741404723c */ /* 0x044fe40000041804 */
[----:B------:R-:W-:Y:S06]  /*1eac0*/  MUFU.EX2 R61, R61 ;  /* 0x0000003d003d7308 */ /* 0x000fec0000000800 */
[C---:B------:R-:W-:Y:S01]  /*1ead0*/  HMMA.16816.F32.BF16 R8, R20.reuse, R118, R8 ;  /* 0x000000761408723c */ /* 0x040fe20000041808 */
[----:B------:R-:W1:Y:S03]  /*1eae0*/  LDSM.16.MT88.4 R116, [R148+0x11800] ;  /* 0x011800009474783b */ /* 0x000e660000004200 */
[----:B------:R-:W-:Y:S04]  /*1eaf0*/  MUFU.EX2 R62, R62 ;  /* 0x0000003e003e7308 */ /* 0x000fe80000000800 */
[C---:B------:R-:W-:Y:S06]  /*1eb00*/  HMMA.16816.F32.BF16 R68, R20.reuse, R32, R68 ;  /* 0x000000201444723c */ /* 0x040fec0000041844 */
[----:B------:R-:W-:Y:S02]  /*1eb10*/  MUFU.EX2 R63, R63 ;  /* 0x0000003f003f7308 */ /* 0x000fe40000000800 */
[C---:B------:R-:W-:Y:S01]  /*1eb20*/  HMMA.16816.F32.BF16 R72, R20.reuse, R34, R72 ;  /* 0x000000221448723c */ /* 0x040fe20000041848 */
[----:B------:R-:W2:Y:S07]  /*1eb30*/  LDSM.16.MT88.4 R32, [R221+0x11800] ;  /* 0x01180000dd20783b */ /* 0x000eae0000004200 */
        /* <DEDUP_REMOVED lines=101> */
[----:B------:R-:W-:Y:S06]  /*1f190*/  MUFU.EX2 R34, R34 ;  /* 0x0000002200227308 */ /* 0x000fec0000000800 */
[----:B------:R-:W-:Y:S01]  /*1f1a0*/  FADD.FTZ R37, R153, R150 ;  /* 0x0000009699257221 */ /* 0x000fe20000010000 */
[C---:B------:R-:W-:Y:S03]  /*1f1b0*/  HMMA.16816.F32.BF16 R88, R20.reuse, R38, R88 ;  /* 0x000000261458723c */ /* 0x040fe60000041858 */
[----:B------:R-:W4:Y:S01]  /*1f1c0*/  MUFU.EX2 R35, R158 ;  /* 0x0000009e00237308 */ /* 0x000f220000000800 */
[----:B------:R-:W-:Y:S04]  /*1f1d0*/  FADD.FTZ R37, R154, R37 ;  /* 0x000000259a257221 */ /* 0x000fe80000010000 */
[C---:B-1----:R-:W-:Y:S04]  /*1f1e0*/  HMMA.16816.F32.BF16 R92, R20.reuse, R28, R92 ;  /* 0x0000001c145c723c */ /* 0x042fe8000004185c */
[----:B------:R-:W-:Y:S04]  /*1f1f0*/  FADD.FTZ R2, R144, R37 ;  /* 0x0000002590027221 */ /* 0x000fe80000010000 */
[C---:B------:R-:W-:Y:S01]  /*1f200*/  HMMA.16816.F32.BF16 R96, R20.reuse, R30, R96 ;  /* 0x0000001e1460723c */ /* 0x040fe20000041860 */
[----:B------:R-:W1:Y:S03]  /*1f210*/  LDSM.16.MT88.4 R28, [R220+0xf800] ;  /* 0x00f80000dc1c783b */ /* 0x000e660000004200 */
[----:B------:R-:W-:Y:S04]  /*1f220*/  FADD.FTZ R2, R145, R2 ;  /* 0x0000000291027221 */ /* 0x000fe80000010000 */
[C---:B------:R-:W-:Y:S04]  /*1f230*/  HMMA.16816.F32.BF16 R100, R20.reuse, R40, R100 ;  /* 0x000000281464723c */ /* 0x040fe80000041864 */
[----:B------:R-:W-:Y:S04]  /*1f240*/  FADD.FTZ R157, R157, R2 ;  /* 0x000000029d9d7221 */ /* 0x000fe80000010000 */
[C---:B------:R-:W-:Y:S04]  /*1f250*/  HMMA.16816.F32.BF16 R12, R20.reuse, R42, R12 ;  /* 0x0000002a140c723c */ /* 0x040fe8000004180c */
[----:B------:R-:W-:Y:S04]  /*1f260*/  FADD.FTZ R162, R162, R157 ;  /* 0x0000009da2a27221 */ /* 0x000fe80000010000 */
        /* <DEDUP_REMOVED lines=29> */
[C---:B------:R-:W-:Y:S01]  /*1f440*/  HMMA.16816.F32.BF16 R88, R20.reuse, R6, R88 ;  /* 0x000000061458723c */ /* 0x040fe20000041858 */
[----:B------:R-:W1:Y:S02]  /*1f450*/  LDSM.16.MT88.4 R4, [R220+0x13800] ;  /* 0x01380000dc04783b */ /* 0x000e640000004200 */
[----:B------:R-:W-:Y:S02]  /*1f460*/  FADD.FTZ R142, R142, R25 ;  /* 0x000000198e8e7221 */ /* 0x000fe40000010000 */
[----:B------:R-:W-:Y:S02]  /*1f470*/  FADD.FTZ R2, R136, R141 ;  /* 0x0000008d88027221 */ /* 0x000fe40000010000 */
[----:B------:R-:W-:Y:S01]  /*1f480*/  FADD.FTZ R143, R143, R142 ;  /* 0x0000008e8f8f7221 */ /* 0x000fe20000010000 */
[C---:B----4-:R-:W-:Y:S04]  /*1f490*/  HMMA.16816.F32.BF16 R92, R20.reuse, R8, R92 ;  /* 0x00000008145c723c */ /* 0x050fe8000004185c */
[----:B------:R-:W-:Y:S02]  /*1f4a0*/  FADD.FTZ R0, R138, R143 ;  /* 0x0000008f8a007221 */ /* 0x000fe40000010000 */
[----:B------:R-:W-:Y:S01]  /*1f4b0*/  FADD.FTZ R2, R137, R2 ;  /* 0x0000000289027221 */ /* 0x000fe20000010000 */
[----:B------:R-:W-:Y:S01]  /*1f4c0*/  MOV R137, R134 ;  /* 0x0000008600897202 */ /* 0x000fe20000000f00 */
[----:B------:R-:W-:Y:S01]  /*1f4d0*/  FADD.FTZ R0, R139, R0 ;  /* 0x000000008b007221 */ /* 0x000fe20000010000 */
[C---:B------:R-:W-:Y:S01]  /*1f4e0*/  HMMA.16816.F32.BF16 R96, R20.reuse, R10, R96 ;  /* 0x0000000a1460723c */ /* 0x040fe20000041860 */
[----:B------:R-:W2:Y:S02]  /*1f4f0*/  LDSM.16.MT88.4 R8, [R219+0x13800] ;  /* 0x01380000db08783b */ /* 0x000ea40000004200 */
        /* <DEDUP_REMOVED lines=18> */
[----:B------:R-:W-:Y:S02]  /*1f620*/  FADD.FTZ R0, R119, R0 ;  /* 0x0000000077007221 */ /* 0x000fe40000010000 */
[----:B------:R-:W-:Y:S02]  /*1f630*/  FADD.FTZ R2, R117, R2 ;  /* 0x0000000275027221 */ /* 0x000fe40000010000 */
[C---:B--2---:R-:W-:Y:S03]  /*1f640*/  HMMA.16816.F32.BF16 R116, R20.reuse, R8, R16 ;  /* 0x000000081474723c */ /* 0x044fe60000041810 */
[----:B------:R-:W-:Y:S01]  /*1f650*/  FADD.FTZ R5, R179, R0 ;  /* 0x00000000b3057221 */ /* 0x000fe20000010000 */
[----:B------:R-:W-:Y:S01]  /*1f660*/  MOV R0, R3 ;  /* 0x0000000300007202 */ /* 0x000fe20000000f00 */
        /* <DEDUP_REMOVED lines=21> */
.L_x_3918:
[----:B------:R-:W-:Y:S02]  /*1f7c0*/  ULDC.64 UR4, c[0x0][0x118] ;  /* 0x0000460000047ab9 */ /* 0x000fe40000000a00 */
[----:B------:R1:W5:Y:S01]  /*1f7d0*/  LD.E R0, [R132.64+0xd8] ;  /* 0x0000d80484007980 */ /* 0x000362000c101900 */
[----:B------:R-:W-:-:S02]  /*1f7e0*/  MOV R5, 0x1f ;  /* 0x0000001f00057802 */ /* 0x000fc40000000f00 */
[----:B------:R-:W-:Y:S01]  /*1f7f0*/  MOV R4, 0xffffffff ;  /* 0xffffffff00047802 */ /* 0x000fe20000000f00 */
[----:B------:R-:W-:Y:S05]  /*1f800*/  BRA.DIV ~URZ, `(.L_x_3928) ;  /* 0x000010b27f007947 */ /* 0x000fea000b800000 */
[----:B------:R2:W3:Y:S02]  /*1f810*/  SHFL.BFLY PT, R8, R251, 0x2, 0x1f ;  /* 0x0c401f00fb087f89 */ /* 0x0004e400000e0000 */
.L_x_3932:
[----:B--23--:R-:W-:Y:S01]  /*1f820*/  FADD.FTZ R251, R8, R251 ;  /* 0x000000fb08fb7221 */ /* 0x00cfe20000010000 */
[----:B------:R-:W-:Y:S05]  /*1f830*/  BRA.DIV ~URZ, `(.L_x_3929) ;  /* 0x000010c27f007947 */ /* 0x000fea000b800000 */
[----:B------:R-:W2:Y:S04]  /*1f840*/  SHFL.BFLY PT, R4, R249, 0x2, 0x1f ;  /* 0x0c401f00f9047f89 */ /* 0x000ea800000e0000 */
[----:B------:R-:W3:Y:S01]  /*1f850*/  SHFL.BFLY PT, R2, R251, 0x1, 0x1f ;  /* 0x0c201f00fb027f89 */ /* 0x000ee200000e0000 */
[----:B--2---:R-:W-:Y:S02]  /*1f860*/  FADD.FTZ R9, R4, R249 ;  /* 0x000000f904097221 */ /* 0x004fe40000010000 */
[----:B---3--:R-:W-:-:S03]  /*1f870*/  FADD.FTZ R2, R251, R2 ;  /* 0x00000002fb027221 */ /* 0x008fc60000010000 */
[----:B------:R2:W3:Y:S04]  /*1f880*/  SHFL.BFLY PT, R8, R9, 0x1, 0x1f ;  /* 0x0c201f0009087f89 */ /* 0x0004e800000e0000 */
.L_x_3933:
        /* <DEDUP_REMOVED lines=11> */
[CC--:B--2---:R-:W-:Y:S02]  /*1f940*/  LEA.HI R9, R8.reuse, R7.reuse, RZ, 0x2 ;  /* 0x0000000708097211 */ /* 0x0c4fe400078f10ff */
[----:B------:R-:W-:Y:S02]  /*1f950*/  LEA.HI R8, R8, R7, RZ, 0x5 ;  /* 0x0000000708087211 */ /* 0x000fe400078f28ff */
[--C-:B------:R-:W-:Y:S02]  /*1f960*/  SHF.R.S32.HI R10, RZ, 0x2, R9.reuse ;  /* 0x00000002ff0a7819 */ /* 0x100fe40000011409 */
[----:B------:R-:W-:Y:S01]  /*1f970*/  SHF.R.S32.HI R11, RZ, 0x1f, R9 ;  /* 0x0000001fff0b7819 */ /* 0x000fe20000011409 */
[C---:B---3--:R-:W-:Y:S01]  /*1f980*/  FMUL.FTZ R128, R6.reuse, R128 ;  /* 0x0000008006807220 */ /* 0x048fe20000410000 */
[----:B------:R-:W-:Y:S01]  /*1f990*/  LOP3.LUT R14, R9, 0x1ffffffc, RZ, 0xc0, !PT ;  /* 0x1ffffffc090e7812 */ /* 0x000fe200078ec0ff */
[C---:B------:R-:W-:Y:S01]  /*1f9a0*/  FMUL.FTZ R129, R6.reuse, R129 ;  /* 0x0000008106817220 */ /* 0x040fe20000410000 */
[----:B------:R-:W-:Y:S01]  /*1f9b0*/  LEA.HI R11, R11, R10, RZ, 0x3 ;  /* 0x0000000a0b0b7211 */ /* 0x000fe200078f18ff */
[C---:B------:R-:W-:Y:S01]  /*1f9c0*/  FMUL.FTZ R124, R6.reuse, R124 ;  /* 0x0000007c067c7220 */ /* 0x040fe20000410000 */
[----:B------:R-:W-:Y:S01]  /*1f9d0*/  SHF.R.S32.HI R9, RZ, 0x5, R8 ;  /* 0x00000005ff097819 */ /* 0x000fe20000011408 */
[C---:B------:R-:W-:Y:S01]  /*1f9e0*/  FMUL.FTZ R125, R6.reuse, R125 ;  /* 0x0000007d067d7220 */ /* 0x040fe20000410000 */
[----:B------:R-:W-:Y:S01]  /*1f9f0*/  LOP3.LUT R11, R11, 0xfffffff8, RZ, 0xc0, !PT ;  /* 0xfffffff80b0b7812 */ /* 0x000fe200078ec0ff */
[----:B------:R-:W-:Y:S01]  /*1fa00*/  FMUL.FTZ R68, R6, R68 ;  /* 0x0000004406447220 */ /* 0x000fe20000410000 */
[----:B------:R-:W-:Y:S01]  /*1fa10*/  IADD3 R14, -R14, R7, RZ ;  /* 0x000000070e0e7210 */ /* 0x000fe20007ffe1ff */
[----:B------:R-:W-:Y:S01]  /*1fa20*/  FMUL.FTZ R69, R6, R69 ;  /* 0x0000004506457220 */ /* 0x000fe20000410000 */
[----:B------:R-:W-:Y:S01]  /*1fa30*/  IADD3 R10, R10, -R11, RZ ;  /* 0x8000000b0a0a7210 */ /* 0x000fe20007ffe0ff */
[C---:B------:R-:W-:Y:S01]  /*1fa40*/  FMUL.FTZ R72, R6.reuse, R72 ;  /* 0x0000004806487220 */ /* 0x040fe20000410000 */
[----:B------:R-:W-:Y:S01]  /*1fa50*/  LEA R11, R9, R14, 0x9 ;  /* 0x0000000e090b7211 */ /* 0x000fe200078e48ff */
[----:B------:R-:W-:Y:S01]  /*1fa60*/  FMUL.FTZ R73, R6, R73 ;  /* 0x0000004906497220 */ /* 0x000fe20000410000 */
[----:B------:R-:W-:Y:S01]  /*1fa70*/  SHF.L.U32 R12, R10, 0x6, RZ ;  /* 0x000000060a0c7819 */ /* 0x000fe200000006ff */
[----:B------:R-:W-:Y:S01]  /*1fa80*/  FMUL.FTZ R76, R6, R76 ;  /* 0x0000004c064c7220 */ /* 0x000fe20000410000 */
[----:B------:R-:W-:Y:S01]  /*1fa90*/  LOP3.LUT R13, R10, 0x1, RZ, 0xc0, !PT ;  /* 0x000000010a0d7812 */ /* 0x000fe200078ec0ff */
[----:B------:R-:W-:Y:S01]  /*1faa0*/  FMUL.FTZ R77, R6, R77 ;  /* 0x0000004d064d7220 */ /* 0x000fe20000410000 */
[----:B------:R-:W-:Y:S01]  /*1fab0*/  LOP3.LUT R12, R12, 0x1c0, RZ, 0xc0, !PT ;  /* 0x000001c00c0c7812 */ /* 0x000fe200078ec0ff */
[C---:B------:R-:W-:Y:S01]  /*1fac0*/  FMUL.FTZ R80, R6.reuse, R80 ;  /* 0x0000005006507220 */ /* 0x040fe20000410000 */
[----:B------:R-:W-:Y:S01]  /*1fad0*/  ISETP.NE.U32.AND P0, PT, R13, 0x1, PT ;  /* 0x000000010d00780c */ /* 0x000fe20003f05070 */
[----:B------:R-:W-:Y:S01]  /*1fae0*/  FMUL.FTZ R81, R6, R81 ;  /* 0x0000005106517220 */ /* 0x000fe20000410000 */
[----:B------:R-:W-:Y:S01]  /*1faf0*/  LEA.HI R12, R12, R12, RZ, 0x1d ;  /* 0x0000000c0c0c7211 */ /* 0x000fe200078fe8ff */
[----:B------:R-:W-:Y:S01]  /*1fb00*/  FMUL.FTZ R84, R6, R84 ;  /* 0x0000005406547220 */ /* 0x000fe20000410000 */
[----:B------:R-:W-:Y:S01]  /*1fb10*/  R2P PR, R10, 0x6 ;  /* 0x000000060a007804 */ /* 0x000fe20000000000 */
[C---:B------:R-:W-:Y:S01]  /*1fb20*/  FMUL.FTZ R85, R6.reuse, R85 ;  /* 0x0000005506557220 */ /* 0x040fe20000410000 */
[----:B------:R-:W-:Y:S01]  /*1fb30*/  LEA R11, R11, R12, 0x1 ;  /* 0x0000000c0b0b7211 */ /* 0x000fe200078e08ff */
[----:B------:R-:W-:-:S02]  /*1fb40*/  FMUL.FTZ R88, R6, R88 ;  /* 0x0000005806587220 */ /* 0x000fc40000410000 */
[C---:B------:R-:W-:Y:S01]  /*1fb50*/  FMUL.FTZ R89, R6.reuse, R89 ;  /* 0x0000005906597220 */ /* 0x040fe20000410000 */
[----:B------:R-:W-:Y:S01]  /*1fb60*/  SHF.L.U32 R10, R11, 0x2, RZ ;  /* 0x000000020b0a7819 */ /* 0x000fe200000006ff */
[C---:B------:R-:W-:Y:S01]  /*1fb70*/  FMUL.FTZ R92, R6.reuse, R92 ;  /* 0x0000005c065c7220 */ /* 0x040fe20000410000 */
[----:B------:R-:W-:Y:S01]  /*1fb80*/  STS.64 [R11.X4], R128 ;  /* 0x000000800b007388 */ /* 0x000fe20000004a00 */
[----:B------:R-:W-:Y:S01]  /*1fb90*/  FMUL.FTZ R93, R6, R93 ;  /* 0x0000005d065d7220 */ /* 0x000fe20000410000 */
[----:B------:R-:W-:Y:S01]  /*1fba0*/  IADD3 R12, R10, -0x20, RZ ;  /* 0xffffffe00a0c7810 */ /* 0x000fe20007ffe0ff */
[----:B------:R-:W-:Y:S01]  /*1fbb0*/  FMUL.FTZ R96, R6, R96 ;  /* 0x0000006006607220 */ /* 0x000fe20000410000 */
[----:B------:R-:W-:Y:S01]  /*1fbc0*/  @P0 IADD3 R12, R10, 0x20, RZ ;  /* 0x000000200a0c0810 */ /* 0x000fe20007ffe0ff */
        /* <DEDUP_REMOVED lines=14> */
[----:B----4-:R-:W-:-:S02]  /*1fcb0*/  FMUL.FTZ R131, R5, R131 ;  /* 0x0000008305837220 */ /* 0x010fc40000410000 */
[C---:B------:R-:W-:Y:S02]  /*1fcc0*/  FMUL.FTZ R130, R5.reuse, R130 ;  /* 0x0000008205827220 */ /* 0x040fe40000410000 */
[C---:B------:R-:W-:Y:S02]  /*1fcd0*/  FMUL.FTZ R127, R5.reuse, R127 ;  /* 0x0000007f057f7220 */ /* 0x040fe40000410000 */
        /* <DEDUP_REMOVED lines=32> */
[----:B------:R-:W-:Y:S02]  /*1fee0*/  SEL R5, R6, 0xffffffc0, !P1 ;  /* 0xffffffc006057807 */ /* 0x000fe40004800000 */
[----:B------:R-:W-:Y:S02]  /*1fef0*/  MOV R6, 0x80 ;  /* 0x0000008000067802 */ /* 0x000fe40000000f00 */
[----:B------:R-:W-:Y:S02]  /*1ff00*/  IADD3 R13, R10, R5, RZ ;  /* 0x000000050a0d7210 */ /* 0x000fe40007ffe0ff */
[----:B------:R-:W-:Y:S02]  /*1ff10*/  SEL R15, R6, 0xffffff80, !P2 ;  /* 0xffffff80060f7807 */ /* 0x000fe40005000000 */
[----:B------:R-:W-:Y:S01]  /*1ff20*/  IADD3 R6, R5, R12, RZ ;  /* 0x0000000c05067210 */ /* 0x000fe20007ffe0ff */
[----:B------:R-:W-:Y:S01]  /*1ff30*/  STS.64 [R13], R68 ;  /* 0x000000440d007388 */ /* 0x000fe20000000a00 */
[----:B------:R-:W-:-:S02]  /*1ff40*/  IADD3 R14, R10, R15, RZ ;  /* 0x0000000f0a0e7210 */ /* 0x000fc40007ffe0ff */
[----:B------:R-:W-:Y:S01]  /*1ff50*/  IADD3 R16, R15, R12, RZ ;  /* 0x0000000c0f107210 */ /* 0x000fe20007ffe0ff */
[----:B------:R-:W-:Y:S01]  /*1ff60*/  STS.64 [R13+0x800], R70 ;  /* 0x000800460d007388 */ /* 0x000fe20000000a00 */
[-C--:B------:R-:W-:Y:S02]  /*1ff70*/  IADD3 R17, R13, R15.reuse, RZ ;  /* 0x0000000f0d117210 */ /* 0x080fe40007ffe0ff */
        /* <DEDUP_REMOVED lines=26> */
[----:B------:R-:W-:Y:S04]  /*20120*/  STS.64 [R15+0x4800], R114 ;  /* 0x004800720f007388 */ /* 0x000fe80000000a00 */
[----:B--2---:R-:W2:Y:S04]  /*20130*/  LD.E.64 R10, [R132.64+0xb0] ;  /* 0x0000b004840a7980 */ /* 0x004ea8000c101b00 */
[----:B---3--:R-:W3:Y:S01]  /*20140*/  LD.E R6, [R132.64+0x60] ;  /* 0x0000600484067980 */ /* 0x008ee2000c101900 */
[----:B------:R-:W-:-:S02]  /*20150*/  SHF.L.U32 R79, R201, 0x6, RZ ;  /* 0x00000006c94f7819 */ /* 0x000fc400000006ff */
[----:B------:R-:W-:Y:S01]  /*20160*/  LEA.HI R13, R200, R200, RZ, 0x1 ;  /* 0x000000c8c80d7211 */ /* 0x000fe200078f08ff */
[----:B------:R4:W5:Y:S01]  /*20170*/  LD.E R5, [R132.64+0xcc] ;  /* 0x0000cc0484057980 */ /* 0x000962000c101900 */
[----:B------:R-:W-:Y:S02]  /*20180*/  LOP3.LUT R79, R79, 0x1c0, RZ, 0xc0, !PT ;  /* 0x000001c04f4f7812 */ /* 0x000fe400078ec0ff */
[C---:B------:R-:W-:Y:S01]  /*20190*/  SHF.L.U32 R12, R13.reuse, 0x2, RZ ;  /* 0x000000020d0c7819 */ /* 0x040fe200000006ff */
[----:B------:R4:W5:Y:S01]  /*201a0*/  LD.E.64 R80, [R132.64+0x78] ;  /* 0x0000780484507980 */ /* 0x000962000c101b00 */
[----:B------:R-:W-:Y:S02]  /*201b0*/  LOP3.LUT R13, R13, 0xffffffe, RZ, 0xc0, !PT ;  /* 0x0ffffffe0d0d7812 */ /* 0x000fe400078ec0ff */
[----:B------:R-:W-:Y:S01]  /*201c0*/  LOP3.LUT R12, R79, 0x38, R12, 0xf8, !PT ;  /* 0x000000384f0c7812 */ /* 0x000fe200078ef80c */
[----:B------:R4:W5:Y:S01]  /*201d0*/  LD.E.64 R82, [R132.64+0xa8] ;  /* 0x0000a80484527980 */ /* 0x000962000c101b00 */
[----:B------:R-:W-:Y:S01]  /*201e0*/  SHF.R.U32.HI R79, RZ, 0x3, R79 ;  /* 0x00000003ff4f7819 */ /* 0x000fe2000001164f */
[----:B------:R-:W-:Y:S01]  /*201f0*/  @P4 MUFU.LG2 R2, R2 ;  /* 0x0000000200024308 */ /* 0x000fe20000000c00 */
[----:B------:R-:W-:Y:S01]  /*20200*/  LOP3.LUT R8, R8, 0xffffffe0, RZ, 0xc0, !PT ;  /* 0xffffffe008087812 */ /* 0x000fe200078ec0ff */
[----:B------:R-:W-:Y:S01]  /*20210*/  BSSY B0, `(.L_x_3930) ;  /* 0x000003b000007945 */ /* 0x000fe20003800000 */
[----:B------:R-:W-:-:S02]  /*20220*/  LOP3.LUT R79, R12, R79, RZ, 0x3c, !PT ;  /* 0x0000004f0c4f7212 */ /* 0x000fc400078e3cff */
[----:B------:R-:W-:Y:S02]  /*20230*/  IADD3 R12, R200, -R13, RZ ;  /* 0x8000000dc80c7210 */ /* 0x000fe40007ffe0ff */
[----:B------:R-:W-:Y:S01]  /*20240*/  SHF.R.S32.HI R13, RZ, 0x1f, R202 ;  /* 0x0000001fff0d7819 */ /* 0x000fe200000114ca */
[----:B------:R-:W1:Y:S01]  /*20250*/  @P3 MUFU.LG2 R4, R4 ;  /* 0x0000000400043308 */ /* 0x000e620000000c00 */
[----:B------:R-:W-:Y:S02]  /*20260*/  IADD3 R8, -R8, R7, RZ ;  /* 0x0000000708087210 */ /* 0x000fe40007ffe1ff */
[----:B------:R-:W-:Y:S01]  /*20270*/  LEA.HI R76, R13, R202, RZ, 0x5 ;  /* 0x000000ca0d4c7211 */ /* 0x000fe200078f28ff */
[----:B------:R-:W-:Y:S01]  /*20280*/  BAR.SYNC.DEFER_BLOCKING 0x0 ;  /* 0x0000000000007b1d */ /* 0x000fe20000010000 */
[----:B------:R-:W-:Y:S02]  /*20290*/  LOP3.LUT P0, RZ, R8, 0x3, RZ, 0xc0, !PT ;  /* 0x0000000308ff7812 */ /* 0x000fe4000780c0ff */
[----:B------:R-:W-:-:S02]  /*202a0*/  LOP3.LUT R77, R76, 0xffffffe0, RZ, 0xc0, !PT ;  /* 0xffffffe04c4d7812 */ /* 0x000fc400078ec0ff */
[----:B------:R-:W-:Y:S02]  /*202b0*/  SHF.R.S32.HI R76, RZ, 0x1f, R9 ;  /* 0x0000001fff4c7819 */ /* 0x000fe40000011409 */
[----:B------:R-:W-:Y:S02]  /*202c0*/  IADD3 R77, -R77, R202, RZ ;  /* 0x000000ca4d4d7210 */ /* 0x000fe40007ffe1ff */
[----:B------:R-:W-:Y:S02]  /*202d0*/  LEA.HI R78, R76, R9, RZ, 0x2 ;  /* 0x000000094c4e7211 */ /* 0x000fe400078f10ff */
[----:B------:R-:W-:Y:S01]  /*202e0*/  SHF.R.S32.HI R76, RZ, 0x1f, R77 ;  /* 0x0000001fff4c7819 */ /* 0x000fe2000001144d */
[----:B-1----:R-:W-:Y:S01]  /*202f0*/  @P3 FMUL.FTZ R4, R4, 0.69314718246459960938 ;  /* 0x3f31721804043820 */ /* 0x002fe20000410000 */
[----:B------:R-:W-:Y:S02]  /*20300*/  LEA R79, R12, R79, 0x2 ;  /* 0x0000004f0c4f7211 */ /* 0x000fe400078e10ff */
[----:B------:R-:W-:-:S02]  /*20310*/  LOP3.LUT R78, R78, 0xffffffc, RZ, 0xc0, !PT ;  /* 0x0ffffffc4e4e7812 */ /* 0x000fc400078ec0ff */
[----:B------:R-:W-:Y:S01]  /*20320*/  LEA.HI R76, R76, R77, RZ, 0x2 ;  /* 0x0000004d4c4c7211 */ /* 0x000fe200078f10ff */
[----:B------:R-:W-:Y:S01]  /*20330*/  @P4 FMUL.FTZ R77, R2, 0.69314718246459960938 ;  /* 0x3f317218024d4820 */ /* 0x000fe20000410000 */
[----:B------:R-:W-:Y:S02]  /*20340*/  SHF.L.U32 R8, R235, 0x6, RZ ;  /* 0x00000006eb087819 */ /* 0x000fe400000006ff */
[----:B------:R-:W-:Y:S02]  /*20350*/  IADD3 R78, R9, -R78, RZ ;  /* 0x8000004e094e7210 */ /* 0x000fe40007ffe0ff */
[----:B------:R-:W-:Y:S01]  /*20360*/  MOV R7, 0xff800000 ;  /* 0xff80000000077802 */ /* 0x000fe20000000f00 */
[----:B------:R-:W1:Y:S01]  /*20370*/  LDS.128 R72, [R79.X4] ;  /* 0x000000004f487984 */ /* 0x000e620000004c00 */
[----:B------:R-:W-:Y:S01]  /*20380*/  MOV R9, 0xff800000 ;  /* 0xff80000000097802 */ /* 0x000fe20000000f00 */
[-C--:B-----5:R-:W-:Y:S02]  /*20390*/  @P4 FFMA.FTZ R7, R134, R0.reuse, R77 ;  /* 0x0000000086074223 */ /* 0x0a0fe4000001004d */
[----:B------:R-:W1:Y:S01]  /*203a0*/  LDS.128 R68, [R79.X4+0x800] ;  /* 0x000800004f447984 */ /* 0x000e620000004c00 */
[----:B------:R-:W-:-:S03]  /*203b0*/  @P3 FFMA.FTZ R9, R3, R0, R4 ;  /* 0x0000000003093223 */ /* 0x000fc60000010004 */
        /* <DEDUP_REMOVED lines=14> */
[----:B----4-:R-:W-:-:S04]  /*204a0*/  SHF.R.S32.HI R79, RZ, 0x2, R76 ;  /* 0x00000002ff4f7819 */ /* 0x010fc8000001144c */
[----:B------:R-:W-:Y:S01]  /*204b0*/  LEA R78, R78, R79, 0x4 ;  /* 0x0000004f4e4e7211 */ /* 0x000fe200078e20ff */
[----:B--2---:R-:W-:-:S04]  /*204c0*/  IMAD R10, R10, UR10, R239 ;  /* 0x0000000a0a0a7c24 */ /* 0x004fc8000f8e02ef */
[----:B---3--:R-:W-:-:S04]  /*204d0*/  IMAD R6, R10, R6, R237 ;  /* 0x000000060a067224 */ /* 0x008fc800078e02ed */
[----:B------:R-:W-:Y:S01]  /*204e0*/  IMAD R6, R11, R6, R8 ;  /* 0x000000060b067224 */ /* 0x000fe200078e0208 */
[----:B------:R-:W-:Y:S05]  /*204f0*/  @P0 BRA `(.L_x_3931) ;  /* 0x000000c000000947 */ /* 0x000fea0003800000 */
[----:B-1----:R-:W-:Y:S01]  /*20500*/  IMAD R3, R235, -0x40, R236 ;  /* 0xffffffc0eb037824 */ /* 0x002fe200078e02ec */
        /* <DEDUP_REMOVED lines=11> */
.L_x_3931:
[----:B-1----:R-:W-:Y:S05]  /*205c0*/  BSYNC B0 ;  /* 0x0000000000007941 */ /* 0x002fea0003800000 */
.L_x_3930:
[----:B------:R-:W-:Y:S01]  /*205d0*/  IMAD.SHL.U32 R8, R200, 0x4, RZ ;  /* 0x00000004c8087824 */ /* 0x000fe200078e00ff */
[----:B------:R-:W-:Y:S01]  /*205e0*/  IADD3 R3, R201, 0x10, RZ ;  /* 0x00000010c9037810 */ /* 0x000fe20007ffe0ff */
[----:B------:R-:W-:Y:S01]  /*205f0*/  IMAD R236, R235, -0x40, R236 ;  /* 0xffffffc0ebec7824 */ /* 0x000fe200078e02ec */
[----:B------:R-:W-:Y:S01]  /*20600*/  ULDC.64 UR4, c[0x0][0x118] ;  /* 0x0000460000047ab9 */ /* 0x000fe20000000a00 */
[----:B------:R-:W-:Y:S01]  /*20610*/  IMAD R6, R6, R5, RZ ;  /* 0x0000000506067224 */ /* 0x000fe200078e02ff */
[----:B------:R-:W-:Y:S01]  /*20620*/  SHF.R.S32.HI R9, RZ, 0x1f, R8 ;  /* 0x0000001fff097819 */ /* 0x000fe20000011408 */
[----:B------:R-:W-:Y:S01]  /*20630*/  IMAD.MOV.U32 R235, RZ, RZ, 0x0 ;  /* 0x00000000ffeb7424 */ /* 0x000fe200078e00ff */
[----:B------:R-:W-:-:S02]  /*20640*/  ISETP.GE.AND P4, PT, R3, R236, PT ;  /* 0x000000ec0300720c */ /* 0x000fc40003f86270 */
[C---:B------:R-:W-:Y:S01]  /*20650*/  IADD3 R3, R201.reuse, 0x20, RZ ;  /* 0x00000020c9037810 */ /* 0x040fe20007ffe0ff */
[C---:B------:R-:W-:Y:S01]  /*20660*/  IMAD.WIDE R10, R201.reuse, 0x80, R8 ;  /* 0x00000080c90a7825 */ /* 0x040fe200078e0208 */
[----:B------:R-:W-:Y:S02]  /*20670*/  IADD3 R5, R201, 0x8, RZ ;  /* 0x00000008c9057810 */ /* 0x000fe40007ffe0ff */
[----:B------:R-:W-:Y:S02]  /*20680*/  ISETP.GE.AND P2, PT, R3, R236, PT ;  /* 0x000000ec0300720c */ /* 0x000fe40003f46270 */
[----:B------:R-:W-:Y:S02]  /*20690*/  IADD3 R9, P0, R10, R6, RZ ;  /* 0x000000060a097210 */ /* 0x000fe40007f1e0ff */
[----:B------:R-:W-:Y:S02]  /*206a0*/  IADD3 R3, R201, 0x30, RZ ;  /* 0x00000030c9037810 */ /* 0x000fe40007ffe0ff */
[----:B------:R-:W-:-:S02]  /*206b0*/  LEA.HI.X.SX32 R7, R6, R11, 0x1, P0 ;  /* 0x0000000b06077211 */ /* 0x000fc400000f0eff */
[----:B------:R-:W-:Y:S02]  /*206c0*/  LEA R6, P0, R9, R80, 0x2 ;  /* 0x0000005009067211 */ /* 0x000fe400078010ff */
[-C--:B------:R-:W-:Y:S02]  /*206d0*/  ISETP.GE.AND P5, PT, R5, R236.reuse, PT ;  /* 0x000000ec0500720c */ /* 0x080fe40003fa6270 */
[----:B------:R-:W-:Y:S02]  /*206e0*/  LEA.HI.X R7, R9, R81, R7, 0x2, P0 ;  /* 0x0000005109077211 */ /* 0x000fe400000f1407 */
[-C--:B------:R-:W-:Y:S02]  /*206f0*/  ISETP.GE.AND P0, PT, R3, R236.reuse, PT ;  /* 0x000000ec0300720c */ /* 0x080fe40003f06270 */
[C---:B------:R-:W-:Y:S01]  /*20700*/  IADD3 R5, R201.reuse, 0x18, RZ ;  /* 0x00000018c9057810 */ /* 0x040fe20007ffe0ff */
[----:B------:R1:W-:Y:S01]  /*20710*/  @!P4 ST.E.128 [R6.64+0x2000], R64 ;  /* 0x002000400600c985 */ /* 0x0003e2000c101d04 */
[----:B------:R-:W-:-:S02]  /*20720*/  ISETP.GE.AND P6, PT, R201, R236, PT ;  /* 0x000000ecc900720c */ /* 0x000fc40003fc6270 */
[-C--:B------:R-:W-:Y:S01]  /*20730*/  ISETP.GE.AND P3, PT, R5, R236.reuse, PT ;  /* 0x000000ec0500720c */ /* 0x080fe20003f66270 */
[----:B------:R1:W-:Y:S01]  /*20740*/  @!P4 ST.E.128 [R6.64+0x2100], R32 ;  /* 0x002100200600c985 */ /* 0x0003e2000c101d04 */
[C---:B------:R-:W-:Y:S02]  /*20750*/  IADD3 R5, R201.reuse, 0x28, RZ ;  /* 0x00000028c9057810 */ /* 0x040fe40007ffe0ff */
[----:B------:R-:W-:Y:S01]  /*20760*/  IADD3 R201, R201, 0x38, RZ ;  /* 0x00000038c9c97810 */ /* 0x000fe20007ffe0ff */
[----:B------:R1:W-:Y:S01]  /*20770*/  @!P5 ST.E.128 [R6.64+0x1000], R68 ;  /* 0x001000440600d985 */ /* 0x0003e2000c101d04 */
[----:B------:R-:W-:-:S03]  /*20780*/  ISETP.GE.AND P1, PT, R5, R236, PT ;  /* 0x000000ec0500720c */ /* 0x000fc60003f26270 */
[----:B------:R1:W-:Y:S04]  /*20790*/  @!P0 ST.E.128 [R6.64+0x6000], R48 ;  /* 0x0060003006008985 */ /* 0x0003e8000c101d04 */
[----:B------:R1:W-:Y:S01]  /*207a0*/  @!P0 ST.E.128 [R6.64+0x6100], R16 ;  /* 0x0061001006008985 */ /* 0x0003e2000c101d04 */
[----:B------:R-:W-:-:S03]  /*207b0*/  ISETP.GE.AND P0, PT, R201, R236, PT ;  /* 0x000000ecc900720c */ /* 0x000fc60003f06270 */
[----:B------:R1:W-:Y:S04]  /*207c0*/  @!P6 ST.E.128 [R6.64+0x100], R40 ;  /* 0x000100280600e985 */ /* 0x0003e8000c101d04 */
[----:B------:R1:W-:Y:S04]  /*207d0*/  @!P5 ST.E.128 [R6.64+0x1100], R36 ;  /* 0x001100240600d985 */ /* 0x0003e8000c101d04 */
[----:B------:R1:W-:Y:S04]  /*207e0*/  @!P3 ST.E.128 [R6.64+0x3000], R60 ;  /* 0x0030003c0600b985 */ /* 0x0003e8000c101d04 */
[----:B------:R1:W-:Y:S04]  /*207f0*/  @!P3 ST.E.128 [R6.64+0x3100], R28 ;  /* 0x0031001c0600b985 */ /* 0x0003e8000c101d04 */
[----:B------:R1:W-:Y:S04]  /*20800*/  @!P2 ST.E.128 [R6.64+0x4000], R56 ;  /* 0x004000380600a985 */ /* 0x0003e8000c101d04 */
[----:B------:R1:W-:Y:S04]  /*20810*/  @!P2 ST.E.128 [R6.64+0x4100], R24 ;  /* 0x004100180600a985 */ /* 0x0003e8000c101d04 */
[----:B------:R1:W-:Y:S04]  /*20820*/  @!P1 ST.E.128 [R6.64+0x5000], R52 ;  /* 0x0050003406009985 */ /* 0x0003e8000c101d04 */
[----:B------:R1:W-:Y:S04]  /*20830*/  @!P1 ST.E.128 [R6.64+0x5100], R20 ;  /* 0x0051001406009985 */ /* 0x0003e8000c101d04 */
[----:B------:R1:W-:Y:S04]  /*20840*/  @!P6 ST.E.64 [R6.64], R72 ;  /* 0x000000480600e985 */ /* 0x0003e8000c101b04 */
[----:B------:R1:W-:Y:S01]  /*20850*/  @!P6 ST.E.64 [R6.64+0x8], R74 ;  /* 0x0000084a0600e985 */ /* 0x0003e2000c101b04 */
[----:B------:R-:W-:Y:S05]  /*20860*/  @P0 RET.REL.NODEC R234 `(_ZN5flash24flash_fwd_splitkv_kernelI23Flash_fwd_kernel_traitsILi128ELi64ELi128ELi4ELb0ELb0EN7cutlass10bfloat16_tE19Flash_kernel_traitsILi128ELi64ELi128ELi4ES3_EELb1ELb0ELb0ELb0ELb1ELb0ELb1ELb1EEEvNS_16Flash_fwd_paramsE) ;  /* 0xfffdf790ea000950 */ /* 0x000fea0003c3ffff */
[----:B------:R-:W-:Y:S01]  /*20870*/  MOV R235, 0x0 ;  /* 0x0000000000eb7802 */ /* 0x000fe20000000f00 */
[----:B------:R-:W-:-:S02]  /*20880*/  ULDC.64 UR4, c[0x0][0x118] ;  /* 0x0000460000047ab9 */ /* 0x000fc40000000a00 */
[----:B------:R2:W-:Y:S04]  /*20890*/  ST.E.128 [R6.64+0x7000], R44 ;  /* 0x0070002c06007985 */ /* 0x0005e8000c101d04 */
[----:B------:R2:W-:Y:S01]  /*208a0*/  ST.E.128 [R6.64+0x7100], R12 ;  /* 0x0071000c06007985 */ /* 0x0005e2000c101d04 */
[----:B------:R-:W-:Y:S05]  /*208b0*/  RET.REL.NODEC R234 `(_ZN5flash24flash_fwd_splitkv_kernelI23Flash_fwd_kernel_traitsILi128ELi64ELi128ELi4ELb0ELb0EN7cutlass10bfloat16_tE19Flash_kernel_traitsILi128ELi64ELi128ELi4ES3_EELb1ELb0ELb0ELb0ELb1ELb0ELb1ELb1EEEvNS_16Flash_fwd_paramsE) ;  /* 0xfffdf740ea007950 */ /* 0x000fea0003c3ffff */
.L_x_3928:
[----:B------:R-:W-:Y:S02]  /*208c0*/  MOV R7, 0x2 ;  /* 0x0000000200077802 */ /* 0x000fe40000000f00 */
[----:B------:R-:W-:Y:S02]  /*208d0*/  MOV R6, 0x208f0 ;  /* 0x000208f000067802 */ /* 0x000fe40000000f00 */
[----:B-1---5:R-:W-:Y:S05]  /*208e0*/  CALL.REL.NOINC `($__internal_22_$__cuda_sm70_shflsync_bfly_p) ;  /* 0x000000f000007944 */ /* 0x022fea0003c00000 */
[----:B-12---:R-:W-:Y:S05]  /*208f0*/  BRA `(.L_x_3932) ;  /* 0xffffef2000007947 */ /* 0x006fea000383ffff */
.L_x_3929:
[----:B------:R-:W-:Y:S02]  /*20900*/  MOV R7, 0x1 ;  /* 0x0000000100077802 */ /* 0x000fe40000000f00 */
[----:B------:R-:W-:Y:S02]  /*20910*/  MOV R6, 0x20930 ;  /* 0x0002093000067802 */ /* 0x000fe40000000f00 */
[----:B-1---5:R-:W-:Y:S05]  /*20920*/  CALL.REL.NOINC `($__internal_22_$__cuda_sm70_shflsync_bfly_p) ;  /* 0x000000b000007944 */ /* 0x022fea0003c00000 */
[----:B--2---:R-:W-:Y:S01]  /*20930*/  FADD.FTZ R2, R251, R8 ;  /* 0x00000008fb027221 */ /* 0x004fe20000010000 */
[----:B-1----:R-:W-:-:S02]  /*20940*/  MOV R251, R249 ;  /* 0x000000f900fb7202 */ /* 0x002fc40000000f00 */
[----:B------:R-:W-:Y:S02]  /*20950*/  MOV R7, 0x2 ;  /* 0x0000000200077802 */ /* 0x000fe40000000f00 */
[----:B------:R-:W-:Y:S02]  /*20960*/  MOV R6, 0x20980 ;  /* 0x0002098000067802 */ /* 0x000fe40000000f00 */
[----:B------:R-:W-:Y:S05]  /*20970*/  CALL.REL.NOINC `($__internal_22_$__cuda_sm70_shflsync_bfly_p) ;  /* 0x0000006000007944 */ /* 0x000fea0003c00000 */
[----:B--2---:R-:W-:Y:S01]  /*20980*/  FADD.FTZ R9, R249, R8 ;  /* 0x00000008f9097221 */ /* 0x004fe20000010000 */
[----:B-1----:R-:W-:Y:S02]  /*20990*/  MOV R7, 0x1 ;  /* 0x0000000100077802 */ /* 0x002fe40000000f00 */
[----:B------:R-:W-:Y:S02]  /*209a0*/  MOV R6, 0x209d0 ;  /* 0x000209d000067802 */ /* 0x000fe40000000f00 */
[----:B------:R-:W-:Y:S02]  /*209b0*/  MOV R251, R9 ;  /* 0x0000000900fb7202 */ /* 0x000fe40000000f00 */
[----:B------:R-:W-:Y:S05]  /*209c0*/  CALL.REL.NOINC `($__internal_22_$__cuda_sm70_shflsync_bfly_p) ;  /* 0x0000001000007944 */ /* 0x000fea0003c00000 */
[----:B-12---:R-:W-:Y:S05]  /*209d0*/  BRA `(.L_x_3933) ;  /* 0xffffeeb000007947 */ /* 0x006fea000383ffff */
        .weak           $__internal_22_$__cuda_sm70_shflsync_bfly_p
        .type           $__internal_22_$__cuda_sm70_shflsync_bfly_p,@function
        .size           $__internal_22_$__cuda_sm70_shflsync_bfly_p,(.L_x_8293 - $__internal_22_$__cuda_sm70_shflsync_bfly_p)
$__internal_22_$__cuda_sm70_shflsync_bfly_p:
[----:B------:R-:W-:Y:S01]  /*209e0*/  MOV R10, R6 ;  /* 0x00000006000a7202 */ /* 0x000fe20000000f00 */
[----:B------:R-:W-:Y:S04]  /*209f0*/  WARPSYNC R4 ;  /* 0x0000000400007348 */ /* 0x000fe80003800000 */
[----:B------:R-:W-:Y:S01]  /*20a00*/  MOV R11, 0x0 ;  /* 0x00000000000b7802 */ /* 0x000fe20000000f00 */
[----:B------:R1:W2:Y:S03]  /*20a10*/  SHFL.BFLY PT, R8, R251, R7, R5 ;  /* 0x0c000007fb087389 */ /* 0x0002a600000e0005 */
[----:B------:R-:W-:Y:S05]  /*20a20*/  RET.REL.NODEC R10 `(_ZN5flash24flash_fwd_splitkv_kernelI23Flash_fwd_kernel_traitsILi128ELi64ELi128ELi4ELb0ELb0EN7cutlass10bfloat16_tE19Flash_kernel_traitsILi128ELi64ELi128ELi4ES3_EELb1ELb0ELb0ELb0ELb1ELb0ELb1ELb1EEEvNS_16Flash_fwd_paramsE) ;  /* 0xfffdf5d00a007950 */ /* 0x000fea0003c3ffff */
.L_x_3934:
        /* <DEDUP_REMOVED lines=13> */
.L_x_8293:


//--------------------- .text._ZN5flash24flash_fwd_splitkv_kernelI23Flash_fwd_kernel_traitsILi128ELi64ELi128ELi4ELb0ELb0EN7cutlass10bfloat16_tE19Flash_kernel_traitsILi128ELi64ELi128ELi4ES3_EELb1ELb0ELb0ELb0ELb1ELb1ELb1ELb1EEEvNS_16Flash_fwd_paramsE --------------------------
	.section	.text._ZN5flash24flash_fwd_splitkv_kernelI23Flash_fwd_kernel_traitsILi128ELi64ELi128ELi4ELb0ELb0EN7cutlass10bfloat16_tE19Flash_kernel_traitsILi128ELi64ELi128ELi4ES3_EELb1ELb0ELb0ELb0ELb1ELb1ELb1ELb1EEEvNS_16Flash_fwd_paramsE,"ax",@progbits
	.sectioninfo	@"SHI_REGISTERS=255"
	.align	128
        .global         _ZN5flash24flash_fwd_splitkv_kernelI23Flash_fwd_kernel_traitsILi128ELi64ELi128ELi4ELb0ELb0EN7cutlass10bfloat16_tE19Flash_kernel_traitsILi128ELi64ELi128ELi4ES3_EELb1ELb0ELb0ELb0ELb1ELb1ELb1ELb1EEEvNS_16Flash_fwd_paramsE
        .type           _ZN5flash24flash_fwd_splitkv_kernelI23Flash_fwd_kernel_traitsILi128ELi64ELi128ELi4ELb0ELb0EN7cutlass10bfloat16_tE19Flash_kernel_traitsILi128ELi64ELi128ELi4ES3_EELb1ELb0ELb0ELb0ELb1ELb1ELb1ELb1EEEvNS_16Flash_fwd_paramsE,@function
        .size           _ZN5flash24flash_fwd_splitkv_kernelI23Flash_fwd_kernel_traitsILi128ELi64ELi128ELi4ELb0ELb0EN7cutlass10bfloat16_tE19Flash_kernel_traitsILi128ELi64ELi128ELi4ES3_EELb1ELb0ELb0ELb0ELb1ELb1ELb1ELb1EEEvNS_16Flash_fwd_paramsE,(.L_x_8295 - _ZN5flash24flash_fwd_splitkv_kernelI23Flash_fwd_kernel_traitsILi128ELi64ELi128ELi4ELb0ELb0EN7cutlass10bfloat16_tE19Flash_kernel_traitsILi128ELi64ELi128ELi4ES3_EELb1ELb0ELb0ELb0ELb1ELb1ELb1ELb1EEEvNS_16Flash_fwd_paramsE)
        .other          _ZN5flash24flash_fwd_splitkv_kernelI23Flash_fwd_kernel_traitsILi128ELi64ELi128ELi4ELb0ELb0EN7cutlass10bfloat16_tE19Flash_kernel_traitsILi128ELi64ELi128ELi4ES3_EELb1ELb0ELb0ELb0ELb1ELb1ELb1ELb1EEEvNS_16Flash_fwd_paramsE,@"STO_CUDA_ENTRY STV_DEFAULT"
_ZN5flash24flash_fwd_splitkv_kernelI23Flash_fwd_kernel_traitsILi128ELi64ELi128ELi4ELb0ELb0EN7cutlass10bfloat16_tE19Flash_kernel_traitsILi128ELi64ELi128ELi4ES3_EELb1ELb0ELb0ELb0ELb1ELb1ELb1ELb1EEEvNS_16Flash_fwd_paramsE:
.text._ZN5flash24flash_fwd_splitkv_kernelI23Flash_fwd_kernel_traitsILi128ELi64ELi128ELi4ELb0ELb0EN7cutlass10bfloat16_tE19Flash_kernel_traitsILi128ELi64ELi128ELi4ES3_EELb1ELb0ELb0ELb0ELb1ELb1ELb1ELb1EEEvNS_16Flash_fwd_paramsE:
        /* <DEDUP_REMOVED lines=29> */
[----:B---34-:R-:W-:Y:S05]  /*01d0*/  CALL.REL.NOINC `($_ZN5flash24flash_fwd_splitkv_kernelI23Flash_fwd_kernel_traitsILi128ELi64ELi128ELi4ELb0ELb0EN7cutlass10bfloat16_tE19Flash_kernel_traitsILi128ELi64ELi128ELi4ES3_EELb1ELb0ELb0ELb0ELb1ELb1ELb1ELb1EEEvNS_16Flash_fwd_paramsE$_ZN5flash30compute_attn_1rowblock_splitkvI23Flash_fwd_kernel_traitsILi128ELi64ELi128ELi4ELb0ELb0EN7cutlass10bfloat16_tE19Flash_kernel_traitsILi128ELi64ELi128ELi4ES3_EELb1ELb0ELb0ELb0ELb1ELb1ELb1ELb1ENS_16Flash_fwd_paramsEEEvRKT8_iiiii) ;  /* 0x0000002000007944 */ /* 0x018fea0003c00000 */
[----:B------:R-:W-:Y:S05]  /*01e0*/  BSYNC B3 ;  /* 0x0000000000037941 */ /* 0x000fea0003800000 */
.L_x_3935:
[----:B------:R-:W-:Y:S05]  /*01f0*/  EXIT ;  /* 0x000000000000794d */ /* 0x000fea0003800000 */
        .type           $_ZN5flash24flash_fwd_splitkv_kernelI23Flash_fwd_kernel_traitsILi128ELi64ELi128ELi4ELb0ELb0EN7cutlass10bfloat16_tE19Flash_kernel_traitsILi128ELi64ELi128ELi4ES3_EELb1ELb0ELb0ELb0ELb1ELb1ELb1ELb1EEEvNS_16Flash_fwd_paramsE$_ZN5flash30compute_attn_1rowblock_splitkvI23Flash_fwd_kernel_traitsILi128ELi64ELi128ELi4ELb0ELb0EN7cutlass10bfloat16_tE19Flash_kernel_traitsILi128ELi64ELi128ELi4ES3_EELb1ELb0ELb0ELb0ELb1ELb1ELb1ELb1ENS_16Flash_fwd_paramsEEEvRKT8_iiiii,@function
        .size           $_ZN5flash24flash_fwd_splitkv_kernelI23Flash_fwd_kernel_traitsILi128ELi64ELi128ELi4ELb0ELb0EN7cutlass10bfloat16_tE19Flash_kernel_traitsILi128ELi64ELi128ELi4ES3_EELb1ELb0ELb0ELb0ELb1ELb1ELb1ELb1EEEvNS_16Flash_fwd_paramsE$_ZN5flash30compute_attn_1rowblock_splitkvI23Flash_fwd_kernel_traitsILi128ELi64ELi128ELi4ELb0ELb0EN7cutlass10bfloat16_tE19Flash_kernel_traitsILi128ELi64ELi128ELi4ES3_EELb1ELb0ELb0ELb0ELb1ELb1ELb1ELb1ENS_16Flash_fwd_paramsEEEvRKT8_iiiii,($__internal_23_$__cuda_sm70_shflsync_bfly_p - $_ZN5flash24flash_fwd_splitkv_kernelI23Flash_fwd_kernel_traitsILi128ELi64ELi128ELi4ELb0ELb0EN7cutlass10bfloat16_tE19Flash_kernel_traitsILi128ELi64ELi128ELi4ES3_EELb1ELb0ELb0ELb0ELb1ELb1ELb1ELb1EEEvNS_16Flash_fwd_paramsE$_ZN5flash30compute_attn_1rowblock_splitkvI23Flash_fwd_kernel_traitsILi128ELi64ELi128ELi4ELb0ELb0EN7cutlass10bfloat16_tE19Flash_kernel_traitsILi128ELi64ELi128ELi4ES3_EELb1ELb0ELb0ELb0ELb1ELb1ELb1ELb1ENS_16Flash_fwd_paramsEEEvRKT8_iiiii)
$_ZN5flash24flash_fwd_splitkv_kernelI23Flash_fwd_kernel_traitsILi128ELi64ELi128ELi4ELb0ELb0EN7cutlass10bfloat16_tE19Flash_kernel_traitsILi128ELi64ELi128ELi4ES3_EELb1ELb0ELb0ELb0ELb1ELb1ELb1ELb1EEEvNS_16Flash_fwd_paramsE$_ZN5flash30compute_attn_1rowblock_splitkvI23Flash_fwd_kernel_traitsILi128ELi64ELi128ELi4ELb0ELb0EN7cutlass10bfloat16_tE19Flash_kernel_traitsILi128ELi64ELi128ELi4ES3_EELb1ELb0ELb0ELb0ELb1ELb1ELb1ELb1ENS_16Flash_fwd_paramsEEEvRKT8_iiiii:
        /* <DEDUP_REMOVED lines=20> */
.L_x_3937:
[----:B------:R-:W-:Y:S05]  /*0340*/  BSYNC B0 ;  /* 0x0000000000007941 */ /* 0x000fea0003800000 */
.L_x_3936:
        /* <DEDUP_REMOVED lines=17> */
.L_x_3939:
[----:B-1----:R1:W5:Y:S02]  /*0460*/  LD.E R3, [R10.64+0xb8] ;  /* 0x0000b8060a037980 */ /* 0x002364000c101900 */
.L_x_3940:
[----:B------:R-:W-:Y:S05]  /*0470*/  BSYNC B0 ;  /* 0x0000000000007941 */ /* 0x000fea0003800000 */
.L_x_3938:
        /* <DEDUP_REMOVED lines=10> */
.L_x_3942:
[----:B------:R-:W2:Y:S01]  /*0520*/  LD.E.64 R2, [R10.64+0x108] ;  /* 0x000108060a027980 */ /* 0x000ea2000c101b00 */
[----:B------:R-:W-:Y:S01]  /*0530*/  BSSY B0, `(.L_x_3944) ;  /* 0x0000006000007945 */ /* 0x000fe20003800000 */
[----:B--2---:R-:W-:-:S04]  /*0540*/  ISETP.NE.U32.AND P0, PT, R2, RZ, PT ;  /* 0x000000ff0200720c */ /* 0x004fc80003f05070 */
[----:B------:R-:W-:Y:S01]  /*0550*/  ISETP.NE.AND.EX P0, PT, R3, RZ, PT, P0 ;  /* 0x000000ff0300720c */ /* 0x000fe20003f05300 */
[----:B------:R-:W-:-:S12]  /*0560*/  IMAD.MOV.U32 R3, RZ, RZ, RZ ;  /* 0x000000ffff037224 */ /* 0x000fd800078e00ff */
[----:B------:R-:W-:Y:S05]  /*0570*/  @!P0 BRA `(.L_x_3945) ;  /* 0x0000001000008947 */ /* 0x000fea0003800000 */
[----:B------:R1:W5:Y:S02]  /*0580*/  LD.E R3, [R10.64+0xbc] ;  /* 0x0000bc060a037980 */ /* 0x000364000c101900 */
.L_x_3945:
[----:B------:R-:W-:Y:S05]  /*0590*/  BSYNC B0 ;  /* 0x0000000000007941 */ /* 0x000fea0003800000 */
.L_x_3944:
[----:B-----5:R-:W-:Y:S02]  /*05a0*/  IADD3 R70, R80, R3, RZ ;  /* 0x0000000350467210 */ /* 0x020fe40007ffe0ff */
.L_x_3943:
[----:B------:R-:W-:Y:S05]  /*05b0*/  BSYNC B1 ;  /* 0x0000000000017941 */ /* 0x000fea0003800000 */
.L_x_3941:
[----:B------:R-:W-:Y:S01]  /*05c0*/  IMAD.SHL.U32 R69, R231, 0x40, RZ ;  /* 0x00000040e7457824 */ /* 0x000fe200078e00ff */
[----:B------:R-:W-:Y:S01]  /*05d0*/  MOV R2, R230 ;  /* 0x000000e600027202 */ /* 0x000fe20000000f00 */
[----:B------:R-:W-:-:S03]  /*05e0*/  IMAD.MOV.U32 R3, RZ, RZ, 0x0 ;  /* 0x00000000ff037424 */ /* 0x000fc600078e00ff */
[----:B------:R-:W-:-:S13]  /*05f0*/  ISETP.GT.AND P0, PT, R232, R69, PT ;  /* 0x00000045e800720c */ /* 0x000fda0003f04270 */
[----:B------:R-:W-:Y:S05]  /*0600*/  @!P0 RET.REL.NODEC R2 `(_ZN5flash24flash_fwd_splitkv_kernelI23Flash_fwd_kernel_traitsILi128ELi64ELi128ELi4ELb0ELb0EN7cutlass10bfloat16_tE19Flash_kernel_traitsILi128ELi64ELi128ELi4ES3_EELb1ELb0ELb0ELb0ELb1ELb1ELb1ELb1EEEvNS_16Flash_fwd_paramsE) ;  /* 0xfffff9f002008950 */ /* 0x000fea0003c3ffff */
        /* <DEDUP_REMOVED lines=47> */
[----:B-1----:R1:W2:Y:S04]  /*0900*/  LD.E.64 R2, [R10.64+0xb0] ;  /* 0x0000b0060a027980 */ /* 0x0022a8000c101b00 */
[----:B------:R1:W4:Y:S04]  /*0910*/  LD.E R4, [R10.64+0x60] ;  /* 0x000060060a047980 */ /* 0x000328000c101900 */
[----:B------:R1:W5:Y:S04]  /*0920*/  LD.E R0, [R10.64+0xcc] ;  /* 0x0000cc060a007980 */ /* 0x000368000c101900 */
[----:B---3--:R1:W3:Y:S04]  /*0930*/  LD.E.64 R6, [R10.64+0x78] ;  /* 0x000078060a067980 */ /* 0x0082e8000c101b00 */
[----:B------:R1:W3:Y:S01]  /*0940*/  LD.E.64 R12, [R10.64+0xa8] ;  /* 0x0000a8060a0c7980 */ /* 0x0002e2000c101b00 */
        /* <DEDUP_REMOVED lines=11> */
[----:B------:R-:W-:-:S04]  /*0a00*/  ISETP.GE.AND P4, PT, R19, R232, PT ;  /* 0x000000e81300720c */ /* 0x000fc80003f86270 */
[----:B------:R-:W-:Y:S02]  /*0a10*/  SHF.R.S32.HI R9, RZ, 0x1f, R8 ;  /* 0x0000001fff097819 */ /* 0x000fe40000011408 */
[----:B-1----:R-:W-:-:S03]  /*0a20*/  IADD3 R11, R5, 0x8, RZ ;  /* 0x00000008050b7810 */ /* 0x002fc60007ffe0ff */
[----:B------:R-:W-:Y:S01]  /*0a30*/  IMAD.WIDE R14, R5, 0x80, R8 ;  /* 0x00000080050e7825 */ /* 0x000fe200078e0208 */
[CC--:B------:R-:W-:Y:S02]  /*0a40*/  ISETP.GE.AND P1, PT, R11.reuse, R232.reuse, PT ;  /* 0x000000e80b00720c */ /* 0x0c0fe40003f26270 */
[----:B------:R-:W-:Y:S01]  /*0a50*/  ISETP.GE.OR P5, PT, R11, R232, P6 ;  /* 0x000000e80b00720c */ /* 0x000fe200037a6670 */
        /* <DEDUP_REMOVED lines=19> */
[C---:B------:R-:W-:Y:S01]  /*0b90*/  IADD3 R13, R5.reuse, 0x30, RZ ;  /* 0x00000030050d7810 */ /* 0x040fe20007ffe0ff */
[----:B------:R1:W-:Y:S01]  /*0ba0*/  @!P4 ST.E.128 [R6.64+0x3000], RZ ;  /* 0x003000ff0600c985 */ /* 0x0003e2000c101d06 */
[----:B------:R-:W-:Y:S02]  /*0bb0*/  IADD3 R3, R5, 0x38, RZ ;  /* 0x0000003805037810 */ /* 0x000fe40007ffe0ff */
[-C--:B------:R-:W-:Y:S01]  /*0bc0*/  ISETP.GE.AND P3, PT, R17, R232.reuse, PT ;  /* 0x000000e81100720c */ /* 0x080fe20003f66270 */
[----:B------:R1:W-:Y:S01]  /*0bd0*/  @!P4 ST.E.128 [R6.64+0x3100], RZ ;  /* 0x003100ff0600c985 */ /* 0x0003e2000c101d06 */
[-C--:B------:R-:W-:Y:S02]  /*0be0*/  ISETP.GE.AND P1, PT, R13, R232.reuse, PT ;  /* 0x000000e80d00720c */ /* 0x080fe40003f26270 */
[----:B------:R-:W-:Y:S01]  /*0bf0*/  ISETP.GE.OR P4, PT, R9, R232, P6 ;  /* 0x000000e80900720c */ /* 0x000fe20003786670 */
[----:B------:R1:W-:Y:S01]  /*0c00*/  @!P2 ST.E.128 [R6.64], RZ ;  /* 0x000000ff0600a985 */ /* 0x0003e2000c101d06 */
[----:B------:R-:W-:-:S03]  /*0c10*/  @!P5 IMAD.MOV.U32 R9, RZ, RZ, -0x800000 ;  /* 0xff800000ff09d424 */ /* 0x000fc600078e00ff */
[----:B------:R1:W-:Y:S01]  /*0c20*/  @!P2 ST.E.128 [R6.64+0x100], RZ ;  /* 0x000100ff0600a985 */ /* 0x0003e2000c101d06 */
[----:B------:R-:W-:-:S03]  /*0c30*/  ISETP.GE.AND P2, PT, R15, R232, PT ;  /* 0x000000e80f00720c */ /* 0x000fc60003f46270 */
[----:B------:R1:W-:Y:S04]  /*0c40*/  @!P0 ST.E.128 [R6.64+0x2000], RZ ;  /* 0x002000ff06008985 */ /* 0x0003e8000c101d06 */
[----:B------:R1:W-:Y:S01]  /*0c50*/  @!P0 ST.E.128 [R6.64+0x2100], RZ ;  /* 0x002100ff06008985 */ /* 0x0003e2000c101d06 */
[-C--:B------:R-:W-:Y:S01]  /*0c60*/  ISETP.GE.AND P0, PT, R3, R232.reuse, PT ;  /* 0x000000e80300720c */ /* 0x080fe20003f06270 */
[----:B------:R-:W-:Y:S02]  /*0c70*/  @!P4 IMAD.MOV.U32 R21, RZ, RZ, -0x800000 ;  /* 0xff800000ff15c424 */ /* 0x000fe400078e00ff */
        /* <DEDUP_REMOVED lines=26> */
[----:B------:R-:W-:Y:S05]  /*0e20*/  @P6 RET.REL.NODEC R230 `(_ZN5flash24flash_fwd_splitkv_kernelI23Flash_fwd_kernel_traitsILi128ELi64ELi128ELi4ELb0ELb0EN7cutlass10bfloat16_tE19Flash_kernel_traitsILi128ELi64ELi128ELi4ES3_EELb1ELb0ELb0ELb0ELb1ELb1ELb1ELb1EEEvNS_16Flash_fwd_paramsE) ;  /* 0xfffff1d0e6006950 */ /* 0x000fea0003c3ffff */
[----:B------:R-:W-:Y:S02]  /*0e30*/  MOV R3, 0xff800000 ;  /* 0xff80000000037802 */ /* 0x000fe40000000f00 */
[----:B------:R-:W-:-:S03]  /*0e40*/  MOV R231, 0x0 ;  /* 0x0000000000e77802 */ /* 0x000fc60000000f00 */
[----:B------:R2:W-:Y:S01]  /*0e50*/  ST.E [R10.64+0xe0], R3 ;  /* 0x0000e0030a007985 */ /* 0x0005e2000c101906 */
[----:B------:R-:W-:Y:S05]  /*0e60*/  RET.REL.NODEC R230 `(_ZN5flash24flash_fwd_splitkv_kernelI23Flash_fwd_kernel_traitsILi128ELi64ELi128ELi4ELb0ELb0EN7cutlass10bfloat16_tE19Flash_kernel_traitsILi128ELi64ELi128ELi4ES3_EELb1ELb0ELb0ELb0ELb1ELb1ELb1ELb1EEEvNS_16Flash_fwd_paramsE) ;  /* 0xfffff190e6007950 */ /* 0x000fea0003c3ffff */
.L_x_3946:
        /* <DEDUP_REMOVED lines=35> */
[----:B------:R-:W2:Y:S02]  /*10a0*/  F2I.FTZ.U32.TRUNC.NTZ R9, R8 ;  /* 0x0000000800097305 */ /* 0x000ea4000021f000 */
[----:B--2---:R-:W-:Y:S02]  /*10b0*/  IMAD.MOV R2, RZ, RZ, -R9 ;  /* 0x000000ffff027224 */ /* 0x004fe400078e0a09 */
[----:B------:R-:W-:Y:S02]  /*10c0*/  IMAD.MOV.U32 R8, RZ, RZ, RZ ;  /* 0x000000ffff087224 */ /* 0x000fe400078e00ff */
[----:B------:R-:W-:Y:S01]  /*10d0*/  IMAD R7, R2, R5, RZ ;  /* 0x0000000502077224 */ /* 0x000fe200078e02ff */
[----:B------:R-:W-:-:S03]  /*10e0*/  IABS R2, R12 ;  /* 0x0000000c00027213 */ /* 0x000fc60000000000 */
[----:B------:R-:W-:Y:S01]  /*10f0*/  IMAD.HI.U32 R7, R9, R7, R8 ;  /* 0x0000000709077227 */ /* 0x000fe200078e0008 */
[----:B------:R-:W-:Y:S01]  /*1100*/  IADD3 R2, RZ, -R2, RZ ;  /* 0x80000002ff027210 */ /* 0x000fe20007ffe0ff */
[----:B------:R-:W2:Y:S04]  /*1110*/  LD.E.64 R8, [R10.64+0x28] ;  /* 0x000028060a087980 */ /* 0x000ea8000c101b00 */
[----:B-----5:R-:W-:-:S04]  /*1120*/  IMAD.HI.U32 R13, R7, R4, RZ ;  /* 0x00000004070d7227 */ /* 0x020fc800078e00ff */
        /* <DEDUP_REMOVED lines=11> */
[----:B------:R-:W-:-:S05]  /*11e0*/  IMAD.WIDE R4, R13, 0x4, R236 ;  /* 0x000000040d047825 */ /* 0x000fca00078e02ec */
[----:B------:R1:W2:Y:S01]  /*11f0*/  LD.E R6, [R4.64] ;  /* 0x0000000604067980 */ /* 0x0002a2000c101900 */
[----:B----4-:R-:W-:-:S04]  /*1200*/  IABS R7, R0 ;  /* 0x0000000000077213 */ /* 0x010fc80000000000 */
[----:B------:R-:W4:Y:S08]  /*1210*/  I2F.RP R18, R7 ;  /* 0x0000000700127306 */ /* 0x000f300000209400 */
[----:B----4-:R-:W4:Y:S02]  /*1220*/  MUFU.RCP R14, R18 ;  /* 0x00000012000e7308 */ /* 0x010f240000001000 */
[----:B----4-:R-:W-:-:S06]  /*1230*/  IADD3 R14, R14, 0xffffffe, RZ ;  /* 0x0ffffffe0e0e7810 */ /* 0x010fcc0007ffe0ff */
[----:B------:R-:W4:Y:S01]  /*1240*/  F2I.FTZ.U32.TRUNC.NTZ R23, R14 ;  /* 0x0000000e00177305 */ /* 0x000f22000021f000 */
[----:B------:R-:W-:Y:S01]  /*1250*/  IMAD.MOV.U32 R22, RZ, RZ, RZ ;  /* 0x000000ffff167224 */ /* 0x000fe200078e00ff */
[----:B-1----:R-:W-:Y:S02]  /*1260*/  IABS R4, R233 ;  /* 0x000000e900047213 */ /* 0x002fe40000000000 */
[----:B------:R-:W-:Y:S02]  /*1270*/  IABS R5, R0 ;  /* 0x0000000000057213 */ /* 0x000fe40000000000 */
[----:B----4-:R-:W-:-:S05]  /*1280*/  IADD3 R2, RZ, -R23, RZ ;  /* 0x80000017ff027210 */ /* 0x010fca0007ffe0ff */
[----:B------:R-:W-:-:S04]  /*1290*/  IMAD R19, R2, R7, RZ ;  /* 0x0000000702137224 */ /* 0x000fc800078e02ff */
        /* <DEDUP_REMOVED lines=16> */
[----:B------:R-:W-:-:S04]  /*13a0*/  @!P1 LOP3.LUT R2, RZ, R0, RZ, 0x33, !PT ;  /* 0x00000000ff029212 */ /* 0x000fc800078e33ff */
[----:B------:R-:W-:Y:S02]  /*13b0*/  SHF.R.S32.HI R0, RZ, 0x1f, R2 ;  /* 0x0000001fff007819 */ /* 0x000fe40000011402 */
        /* <DEDUP_REMOVED lines=8> */
[----:B------:R-:W-:Y:S02]  /*1440*/  IMAD R7, R9, R6, RZ ;  /* 0x0000000609077224 */ /* 0x000fe400078e02ff */
[----:B------:R-:W-:Y:S01]  /*1450*/  IMAD R9, R17, R2, RZ ;  /* 0x0000000211097224 */ /* 0x000fe200078e02ff */
[----:B------:R-:W-:Y:S01]  /*1460*/  IADD3 R19, R19, R13, RZ ;  /* 0x0000000d13137210 */ /* 0x000fe20007ffe0ff */
[----:B------:R-:W-:-:S04]  /*1470*/  IMAD.WIDE.U32 R20, R8, R6, RZ ;  /* 0x0000000608147225 */ /* 0x000fc800078e00ff */
[----:B------:R-:W-:Y:S02]  /*1480*/  IMAD R7, R8, R4, R7 ;  /* 0x0000000408077224 */ /* 0x000fe400078e0207 */
[----:B------:R-:W-:Y:S02]  /*1490*/  IMAD R9, R16, R0, R9 ;  /* 0x0000000010097224 */ /* 0x000fe400078e0209 */
[----:B------:R-:W-:Y:S01]  /*14a0*/  IMAD.WIDE.U32 R16, R2, R16, R18 ;  /* 0x0000001002107225 */ /* 0x000fe200078e0012 */
[----:B------:R-:W-:-:S03]  /*14b0*/  IADD3 R13, R21, R7, RZ ;  /* 0x00000007150d7210 */ /* 0x000fc60007ffe0ff */
[----:B------:R-:W-:Y:S01]  /*14c0*/  IMAD.MOV.U32 R14, RZ, RZ, R20 ;  /* 0x000000ffff0e7224 */ /* 0x000fe200078e0014 */
[----:B------:R-:W-:Y:S01]  /*14d0*/  MOV R6, R16 ;  /* 0x0000001000067202 */ /* 0x000fe20000000f00 */
[----:B------:R-:W-:Y:S01]  /*14e0*/  IMAD.IADD R7, R17, 0x1, R9 ;  /* 0x0000000111077824 */ /* 0x000fe200078e0209 */
[----:B------:R-:W-:Y:S05]  /*14f0*/  BRA `(.L_x_3949) ;  /* 0x0000050000007947 */ /* 0x000fea0003800000 */
.L_x_3948:
        /* <DEDUP_REMOVED lines=29> */
[----:B------:R-:W-:Y:S01]  /*16d0*/  @!P0 IMAD.IADD R0, R0, 0x1, -R5 ;  /* 0x0000000100008824 */ /* 0x000fe200078e0a05 */
[----:B------:R-:W-:Y:S01]  /*16e0*/  @!P3 IADD3 R25, R25, R3, RZ ;  /* 0x000000031919b210 */ /* 0x000fe20007ffe0ff */
[----:B---3--:R-:W-:-:S03]  /*16f0*/  @!P3 IMAD R3, R23, R13, RZ ;  /* 0x0000000d1703b224 */ /* 0x008fc600078e02ff */
[----:B------:R-:W-:Y:S02]  /*1700*/  ISETP.GE.U32.AND P2, PT, R0, R5, PT ;  /* 0x000000050000720c */ /* 0x000fe40003f46070 */
[----:B------:R-:W-:Y:S01]  /*1710*/  LOP3.LUT R0, R233, R4, RZ, 0x3c, !PT ;  /* 0x00000004e9007212 */ /* 0x000fe200078e3cff */
[----:B------:R-:W-:Y:S01]  /*1720*/  @P3 IMAD.WIDE.U32 R30, R64, R7, RZ ;  /* 0x00000007401e3225 */ /* 0x000fe200078e00ff */
[----:B------:R-:W-:-:S03]  /*1730*/  @!P0 IADD3 R2, R2, 0x1, RZ ;  /* 0x0000000102028810 */ /* 0x000fc60007ffe0ff */
[----:B------:R-:W-:Y:S01]  /*1740*/  @!P3 IMAD R3, R22, R6, R3 ;  /* 0x000000061603b224 */ /* 0x000fe200078e0203 */
[----:B------:R-:W-:Y:S01]  /*1750*/  ISETP.GE.AND P1, PT, R0, RZ, PT ;  /* 0x000000ff0000720c */ /* 0x000fe20003f26270 */
[----:B------:R-:W-:Y:S02]  /*1760*/  @P3 IMAD R9, R65, R7, RZ ;  /* 0x0000000741093224 */ /* 0x000fe400078e02ff */
[----:B------:R-:W-:Y:S01]  /*1770*/  @!P3 IMAD.WIDE.U32 R22, R22, R13, R24 ;  /* 0x0000000d1616b225 */ /* 0x000fe200078e0018 */
[----:B------:R-:W-:Y:S02]  /*1780*/  ISETP.NE.AND P0, PT, R4, RZ, PT ;  /* 0x000000ff0400720c */ /* 0x000fe40003f05270 */
[----:B------:R-:W-:Y:S01]  /*1790*/  @P3 MOV R12, R30 ;  /* 0x0000001e000c3202 */ /* 0x000fe20000000f00 */
[----:B------:R-:W-:Y:S01]  /*17a0*/  @P3 IMAD.IADD R9, R31, 0x1, R9 ;  /* 0x000000011f093824 */ /* 0x000fe200078e0209 */
[----:B------:R-:W-:Y:S01]  /*17b0*/  @!P3 IADD3 R9, R23, R3, RZ ;  /* 0x000000031709b210 */ /* 0x000fe20007ffe0ff */
[----:B------:R-:W-:Y:S01]  /*17c0*/  @!P3 IMAD.MOV.U32 R12, RZ, RZ, R22 ;  /* 0x000000ffff0cb224 */ /* 0x000fe200078e0016 */
[----:B------:R-:W-:Y:S01]  /*17d0*/  LEA R3, R134, 0xffffff80, 0x7 ;  /* 0xffffff8086037811 */ /* 0x000fe200078e38ff */
[----:B------:R-:W-:Y:S01]  /*17e0*/  @!P3 IMAD R6, R67, R14, RZ ;  /* 0x0000000e4306b224 */ /* 0x000fe200078e02ff */
[----:B------:R-:W-:-:S02]  /*17f0*/  @!P3 SHF.R.S32.HI R7, RZ, 0x1f, R14 ;  /* 0x0000001fff07b819 */ /* 0x000fc4000001140e */
[----:B------:R-:W-:Y:S01]  /*1800*/  SHF.R.S32.HI R5, RZ, 0x1f, R3 ;  /* 0x0000001fff057819 */ /* 0x000fe20000011403 */
[----:B------:R-:W-:Y:S01]  /*1810*/  IMAD R8, R65, R3, RZ ;  /* 0x0000000341087224 */ /* 0x000fe200078e02ff */
[----:B------:R-:W-:Y:S02]  /*1820*/  MOV R24, R12 ;  /* 0x0000000c00187202 */ /* 0x000fe40000000f00 */
[----:B------:R-:W-:Y:S02]  /*1830*/  MOV R25, R9 ;  /* 0x0000000900197202 */ /* 0x000fe40000000f00 */
[----:B------:R-:W-:Y:S01]  /*1840*/  @P2 IADD3 R2, R2, 0x1, RZ ;  /* 0x0000000102022810 */ /* 0x000fe20007ffe0ff */
[----:B------:R-:W-:Y:S01]  /*1850*/  @!P3 IMAD R6, R7, R66, R6 ;  /* 0x000000420706b224 */ /* 0x000fe200078e0206 */
[----:B------:R-:W-:Y:S01]  /*1860*/  @!P3 SHF.R.S32.HI R7, RZ, 0x1f, R13 ;  /* 0x0000001fff07b819 */ /* 0x000fe2000001140d */
[----:B------:R-:W-:Y:S01]  /*1870*/  @!P3 IMAD.WIDE.U32 R22, R66, R14, RZ ;  /* 0x0000000e4216b225 */ /* 0x000fe200078e00ff */
[----:B------:R-:W-:-:S02]  /*1880*/  @!P1 IADD3 R2, -R2, RZ, RZ ;  /* 0x000000ff02029210 */ /* 0x000fc40007ffe1ff */
[----:B------:R-:W-:Y:S01]  /*1890*/  @!P0 LOP3.LUT R2, RZ, R4, RZ, 0x33, !PT ;  /* 0x00000004ff028212 */ /* 0x000fe200078e33ff */
[----:B------:R-:W-:Y:S02]  /*18a0*/  @!P3 IMAD R0, R21, R13, RZ ;  /* 0x0000000d1500b224 */ /* 0x000fe400078e02ff */
[----:B------:R-:W-:Y:S02]  /*18b0*/  IMAD R8, R5, R64, R8 ;  /* 0x0000004005087224 */ /* 0x000fe400078e0208 */
[----:B------:R-:W-:Y:S01]  /*18c0*/  IMAD.WIDE.U32 R24, R64, R3, R24 ;  /* 0x0000000340187225 */ /* 0x000fe200078e0018 */
[----:B------:R-:W-:Y:S02]  /*18d0*/  @P3 IADD3 R14, R14, R17, RZ ;  /* 0x000000110e0e3210 */ /* 0x000fe40007ffe0ff */
[----:B------:R-:W-:Y:S01]  /*18e0*/  @!P3 IADD3 R23, R23, R6, RZ ;  /* 0x000000061717b210 */ /* 0x000fe20007ffe0ff */
[----:B------:R-:W-:Y:S01]  /*18f0*/  @!P3 IMAD R4, R20, R7, R0 ;  /* 0x000000071404b224 */ /* 0x000fe200078e0200 */
[----:B------:R-:W-:Y:S01]  /*1900*/  SHF.R.S32.HI R0, RZ, 0x1f, R2 ;  /* 0x0000001fff007819 */ /* 0x000fe20000011402 */
[----:B------:R-:W-:-:S02]  /*1910*/  IMAD.IADD R9, R25, 0x1, R8 ;  /* 0x0000000119097824 */ /* 0x000fc400078e0208 */
[----:B------:R-:W-:Y:S02]  /*1920*/  IMAD.MOV.U32 R8, RZ, RZ, R24 ;  /* 0x000000ffff087224 */ /* 0x000fe400078e0018 */
[----:B------:R-:W-:Y:S02]  /*1930*/  IMAD R7, R19, R2, RZ ;  /* 0x0000000213077224 */ /* 0x000fe400078e02ff */
[-C--:B------:R-:W-:Y:S02]  /*1940*/  @P3 IMAD R6, R67, R14.reuse, RZ ;  /* 0x0000000e43063224 */ /* 0x080fe400078e02ff */
[----:B------:R-:W-:-:S04]  /*1950*/  @P3 IMAD.WIDE.U32 R16, R66, R14, RZ ;  /* 0x0000000e42103225 */ /* 0x000fc800078e00ff */
[----:B------:R-:W-:-:S04]  /*1960*/  @!P3 IMAD.WIDE.U32 R20, R20, R13, R22 ;  /* 0x0000000d1414b225 */ /* 0x000fc800078e0016 */
[----:B------:R-:W-:-:S04]  /*1970*/  IMAD.WIDE.U32 R8, R18, R2, R8 ;  /* 0x0000000212087225 */ /* 0x000fc800078e0008 */
[----:B------:R-:W-:Y:S01]  /*1980*/  IMAD R7, R18, R0, R7 ;  /* 0x0000000012077224 */ /* 0x000fe200078e0207 */
[----:B------:R-:W-:Y:S01]  /*1990*/  @P3 IADD3 R13, R17, R6, RZ ;  /* 0x00000006110d3210 */ /* 0x000fe20007ffe0ff */
[----:B------:R-:W-:Y:S01]  /*19a0*/  @P3 IMAD.MOV.U32 R14, RZ, RZ, R16 ;  /* 0x000000ffff0e3224 */ /* 0x000fe200078e0010 */
[----:B------:R-:W-:Y:S01]  /*19b0*/  @!P3 IADD3 R13, R21, R4, RZ ;  /* 0x00000004150db210 */ /* 0x000fe20007ffe0ff */
[----:B------:R-:W-:Y:S01]  /*19c0*/  IMAD.MOV.U32 R6, RZ, RZ, R8 ;  /* 0x000000ffff067224 */ /* 0x000fe200078e0008 */
[----:B------:R-:W-:Y:S02]  /*19d0*/  @!P3 MOV R14, R20 ;  /* 0x00000014000eb202 */ /* 0x000fe40000000f00 */
[----:B------:R-:W-:Y:S02]  /*19e0*/  IADD3 R7, R9, R7, RZ ;  /* 0x0000000709077210 */ /* 0x000fe40007ffe0ff */
[----:B------:R-:W-:Y:S02]  /*19f0*/  MOV R12, R3 ;  /* 0x00000003000c7202 */ /* 0x000fe40000000f00 */
.L_x_3949:
[----:B-1----:R-:W-:Y:S05]  /*1a00*/  BSYNC B0 ;  /* 0x0000000000007941 */ /* 0x002fea0003800000 */
.L_x_3947:
        /* <DEDUP_REMOVED lines=15> */
[----:B------:R-:W-:-:S04]  /*1b00*/  IMAD R5, R5, R66, RZ ;  /* 0x0000004205057224 */ /* 0x000fc800078e02ff */
[----:B------:R-:W-:Y:S02]  /*1b10*/  IMAD.X R25, R19, 0x1, R13, P0 ;  /* 0x0000000113197824 */ /* 0x000fe400000e060d */
[C---:B------:R-:W-:Y:S02]  /*1b20*/  IMAD R5, R12.reuse, R67, R5 ;  /* 0x000000430c057224 */ /* 0x040fe400078e0205 */
[----:B------:R-:W-:Y:S01]  /*1b30*/  IMAD.WIDE.U32 R24, R12, R66, R24 ;  /* 0x000000420c187225 */ /* 0x000fe200078e0018 */
[----:B------:R-:W-:-:S04]  /*1b40*/  SHF.R.S32.HI R78, RZ, 0x1f, R235 ;  /* 0x0000001fff4e7819 */ /* 0x000fc800000114eb */
[----:B------:R-:W-:Y:S02]  /*1b50*/  IADD3 R25, R25, R5, RZ ;  /* 0x0000000519197210 */ /* 0x000fe40007ffe0ff */
[----:B------:R-:W-:Y:S02]  /*1b60*/  SHF.R.S32.HI R184, RZ, 0x3, R184 ;  /* 0x00000003ffb87819 */ /* 0x000fe400000114b8 */
[----:B------:R-:W-:Y:S01]  /*1b70*/  SHF.R.S32.HI R14, RZ, 0x1f, R233 ;  /* 0x0000001fff0e7819 */ /* 0x000fe200000114e9 */
[----:B------:R-:W-:Y:S01]  /*1b80*/  IMAD R13, R27, R2, RZ ;  /* 0x000000021b0d7224 */ /* 0x000fe200078e02ff */
[----:B------:R-:W-:Y:S01]  /*1b90*/  SHF.R.S32.HI R185, RZ, 0x1f, R184 ;  /* 0x0000001fffb97819 */ /* 0x000fe200000114b8 */
[----:B------:R-:W-:Y:S02]  /*1ba0*/  IMAD R227, R65, R184, RZ ;  /* 0x000000b841e37224 */ /* 0x000fe400078e02ff */
[----:B------:R-:W-:-:S04]  /*1bb0*/  IMAD.WIDE.U32 R24, R2, R26, R24 ;  /* 0x0000001a02187225 */ /* 0x000fc800078e0018 */
[----:B------:R-:W-:Y:S02]  /*1bc0*/  IMAD R227, R185, R64, R227 ;  /* 0x00000040b9e37224 */ /* 0x000fe400078e02e3 */
[----:B------:R-:W-:-:S04]  /*1bd0*/  IMAD R229, R67, R184, RZ ;  /* 0x000000b843e57224 */ /* 0x000fc800078e02ff */
[----:B------:R-:W-:Y:S01]  /*1be0*/  IMAD R229, R185, R66, R229 ;  /* 0x00000042b9e57224 */ /* 0x000fe200078e02e5 */
[----:B------:R-:W-:-:S04]  /*1bf0*/  SHF.L.U32 R79, R184, 0x6, RZ ;  /* 0x00000006b84f7819 */ /* 0x000fc800000006ff */
[----:B------:R-:W-:Y:S02]  /*1c00*/  LOP3.LUT R79, R79, 0x1c0, RZ, 0xc0, !PT ;  /* 0x000001c04f4f7812 */ /* 0x000fe400078ec0ff */
[----:B------:R-:W-:Y:S01]  /*1c10*/  LEA.HI R68, R136, R53, RZ, 0x5 ;  /* 0x0000003588447211 */ /* 0x000fe200078f28ff */
[C---:B------:R-:W-:Y:S01]  /*1c20*/  IMAD.SHL.U32 R75, R64.reuse, 0x10, RZ ;  /* 0x00000010404b7824 */ /* 0x040fe200078e00ff */
[----:B------:R-:W-:Y:S01]  /*1c30*/  SHF.L.U64.HI R76, R64, 0x4, R65 ;  /* 0x00000004404c7819 */ /* 0x000fe20000010241 */
[C---:B------:R-:W-:Y:S01]  /*1c40*/  IMAD.SHL.U32 R73, R66.reuse, 0x10, RZ ;  /* 0x0000001042497824 */ /* 0x040fe200078e00ff */
        /* <DEDUP_REMOVED lines=8> */
[----:B------:R-:W-:Y:S02]  /*1cd0*/  @!P1 IMAD.MOV.U32 R5, RZ, RZ, R20 ;  /* 0x000000ffff059224 */ /* 0x000fe400078e0014 */
[----:B------:R-:W-:Y:S02]  /*1ce0*/  @P1 IMAD.IADD R15, R29, 0x1, R15 ;  /* 0x000000011d0f1824 */ /* 0x000fe400078e020f */
[----:B------:R-:W-:Y:S01]  /*1cf0*/  @!P1 IMAD.IADD R15, R21, 0x1, R12 ;  /* 0x00000001150f9824 */ /* 0x000fe200078e020c */
[----:B------:R-:W-:Y:S01]  /*1d00*/  IADD3 R28, P0, R18, R5, RZ ;  /* 0x00000005121c7210 */ /* 0x000fe20007f1e0ff */
[----:B------:R-:W-:-:S03]  /*1d10*/  IMAD R5, R23, R233, RZ ;  /* 0x000000e917057224 */ /* 0x000fc600078e02ff */
[----:B------:R-:W-:Y:S02]  /*1d20*/  IADD3.X R29, R19, R15, RZ, P0, !PT ;  /* 0x0000000f131d7210 */ /* 0x000fe400007fe4ff */
[----:B------:R-:W-:Y:S01]  /*1d30*/  IADD3 R6, P0, R18, R6, RZ ;  /* 0x0000000612067210 */ /* 0x000fe20007f1e0ff */
[----:B------:R-:W-:Y:S02]  /*1d40*/  IMAD R5, R22, R14, R5 ;  /* 0x0000000e16057224 */ /* 0x000fe400078e0205 */
[----:B------:R-:W-:-:S04]  /*1d50*/  IMAD.WIDE.U32 R186, R233, R22, R28 ;  /* 0x00000016e9ba7225 */ /* 0x000fc800078e001c */
[----:B------:R-:W-:Y:S01]  /*1d60*/  IMAD.X R7, R19, 0x1, R7, P0 ;  /* 0x0000000113077824 */ /* 0x000fe200000e0607 */
[----:B------:R-:W-:Y:S01]  /*1d70*/  IADD3 R187, R187, R5, RZ ;  /* 0x00000005bbbb7210 */ /* 0x000fe20007ffe0ff */
[----:B------:R-:W-:Y:S02]  /*1d80*/  IMAD R12, R0, R26, R13 ;  /* 0x0000001a000c7224 */ /* 0x000fe400078e020d */
[----:B------:R-:W-:Y:S01]  /*1d90*/  IMAD.WIDE.U32 R6, R184, R64, R6 ;  /* 0x00000040b8067225 */ /* 0x000fe200078e0006 */
[----:B------:R-:W-:-:S03]  /*1da0*/  SHF.R.S32.HI R5, RZ, 0x1f, R80 ;  /* 0x0000001fff057819 */ /* 0x000fc60000011450 */
[----:B------:R-:W-:Y:S01]  /*1db0*/  IMAD.IADD R25, R25, 0x1, R12 ;  /* 0x0000000119197824 */ /* 0x000fe200078e020c */
[----:B----4-:R-:W-:Y:S01]  /*1dc0*/  LEA R226, P1, R6, R16, 0x1 ;  /* 0x0000001006e27211 */ /* 0x010fe200078208ff */
[----:B------:R-:W-:Y:S01]  /*1dd0*/  IMAD.IADD R227, R7, 0x1, R227 ;  /* 0x0000000107e37824 */ /* 0x000fe200078e02e3 */
[----:B------:R-:W-:Y:S01]  /*1de0*/  LEA.HI R5, R5, R80, RZ, 0x7 ;  /* 0x0000005005057211 */ /* 0x000fe200078f38ff */
[----:B------:R-:W-:-:S03]  /*1df0*/  IMAD.WIDE.U32 R24, R184, R66, R24 ;  /* 0x00000042b8187225 */ /* 0x000fc600078e0018 */
[----:B------:R-:W-:Y:S02]  /*1e00*/  LEA.HI.X R227, R6, R17, R227, 0x1, P1 ;  /* 0x0000001106e37211 */ /* 0x000fe400008f0ce3 */
[----:B------:R-:W-:Y:S02]  /*1e10*/  SHF.R.S32.HI R6, RZ, 0x7, R5 ;  /* 0x00000007ff067819 */ /* 0x000fe40000011405 */
[----:B------:R-:W-:Y:S02]  /*1e20*/  IADD3 R229, R25, R229, RZ ;  /* 0x000000e519e57210 */ /* 0x000fe40007ffe0ff */
[----:B------:R-:W-:Y:S02]  /*1e30*/  LEA R228, P0, R24, R8, 0x1 ;  /* 0x0000000818e47211 */ /* 0x000fe400078008ff */
[----:B------:R-:W-:Y:S02]  /*1e40*/  IMNMX R77, R225, R6, !PT ;  /* 0x00000006e14d7217 */ /* 0x000fe40007800200 */
[----:B------:R-:W-:-:S02]  /*1e50*/  LEA.HI R13, R136, R53, RZ, 0x6 ;  /* 0x00000035880d7211 */ /* 0x000fc400078f30ff */
[----:B------:R-:W-:Y:S02]  /*1e60*/  LEA.HI.X R229, R24, R9, R229, 0x1, P0 ;  /* 0x0000000918e57211 */ /* 0x000fe400000f0ce5 */
[----:B------:R-:W-:Y:S01]  /*1e70*/  ISETP.GT.AND P0, PT, R134, R77, PT ;  /* 0x0000004d8600720c */ /* 0x000fe20003f04270 */
[----:B------:R-:W-:Y:S02]  /*1e80*/  IMAD.SHL.U32 R14, R13, 0x8, RZ ;  /* 0x000000080d0e7824 */ /* 0x000fe400078e00ff */
[----:B------:R-:W-:Y:S01]  /*1e90*/  IMAD.WIDE R12, R231, 0x40, R184 ;  /* 0x00000040e70c7825 */ /* 0x000fe200078e02b8 */
[----:B------:R-:W-:Y:S02]  /*1ea0*/  LOP3.LUT R20, R79, 0x38, R18, 0xf8, !PT ;  /* 0x000000384f147812 */ /* 0x000fe400078ef812 */
[----:B------:R-:W-:Y:S01]  /*1eb0*/  LEA.HI R136, R136, R53, RZ, 0x4 ;  /* 0x0000003588887211 */ /* 0x000fe200078f20ff */
[-C--:B------:R-:W-:Y:S01]  /*1ec0*/  IMAD R193, R13, R188.reuse, RZ ;  /* 0x000000bc0dc17224 */ /* 0x080fe200078e02ff */
[----:B------:R-:W-:Y:S01]  /*1ed0*/  SHF.R.U32.HI R79, RZ, 0x3, R79 ;  /* 0x00000003ff4f7819 */ /* 0x000fe2000001164f */
[----:B------:R-:W-:Y:S01]  /*1ee0*/  IMAD.WIDE.U32 R186, R12, R188, R186 ;  /* 0x000000bc0cba7225 */ /* 0x000fe200078e00ba */
[----:B------:R-:W-:-:S02]  /*1ef0*/  LOP3.LUT R6, R68, 0xffffffe0, RZ, 0xc0, !PT ;  /* 0xffffffe044067812 */ /* 0x000fc400078ec0ff */
[----:B------:R-:W-:Y:S01]  /*1f00*/  LOP3.LUT R138, R136, 0xfffffff0, RZ, 0xc0, !PT ;  /* 0xfffffff0888a7812 */ /* 0x000fe200078ec0ff */
[----:B------:R-:W-:Y:S01]  /*1f10*/  IMAD R193, R12, R189, R193 ;  /* 0x000000bd0cc17224 */ /* 0x000fe200078e02c1 */
[----:B------:R-:W-:Y:S01]  /*1f20*/  LOP3.LUT R79, R20, R79, RZ, 0x3c, !PT ;  /* 0x0000004f144f7212 */ /* 0x000fe200078e3cff */
[C---:B------:R-:W-:Y:S01]  /*1f30*/  IMAD.IADD R71, R53.reuse, 0x1, -R6 ;  /* 0x0000000135477824 */ /* 0x040fe200078e0a06 */
[----:B------:R-:W-:Y:S01]  /*1f40*/  @!P4 MOV R4, RZ ;  /* 0x000000ff0004c202 */ /* 0x000fe20000000f00 */
[----:B------:R-:W-:Y:S01]  /*1f50*/  IMAD.IADD R138, R53, 0x1, -R138 ;  /* 0x00000001358a7824 */ /* 0x000fe200078e0a8a */
[----:B------:R-:W-:Y:S01]  /*1f60*/  LOP3.LUT R79, R79, 0xfffffe00, R14, 0xf8, !PT ;  /* 0xfffffe004f4f7812 */ /* 0x000fe200078ef80e */
[----:B------:R-:W-:Y:S01]  /*1f70*/  IMAD.IADD R193, R187, 0x1, R193 ;  /* 0x00000001bbc17824 */ /* 0x000fe200078e02c1 */
[----:B------:R-:W-:Y:S02]  /*1f80*/  SHF.R.S32.HI R68, RZ, 0x5, R68 ;  /* 0x00000005ff447819 */ /* 0x000fe40000011444 */
[----:B------:R-:W-:Y:S01]  /*1f90*/  SHF.R.S32.HI R136, RZ, 0x4, R136 ;  /* 0x00000004ff887819 */ /* 0x000fe20000011488 */
        /* <DEDUP_REMOVED lines=24> */
[C---:B------:R-:W-:Y:S01]  /*2120*/  IMAD R87, R67.reuse, 0x60, RZ ;  /* 0x0000006043577824 */ /* 0x040fe200078e02ff */
        /* <DEDUP_REMOVED lines=19> */
[----:B------:R-:W-:-:S02]  /*2260*/  IMAD.IADD R87, R201, 0x1, R87 ;  /* 0x00000001c9577824 */ /* 0x000fc400078e0257 */
[----:B------:R-:W-:Y:S02]  /*2270*/  IMAD.IADD R83, R197, 0x1, R83 ;  /* 0x00000001c5537824 */ /* 0x000fe400078e0253 */
        /* <DEDUP_REMOVED lines=40> */
[----:B------:R-:W-:Y:S02]  /*2500*/  IMAD R7, R25, R2, RZ ;  /* 0x0000000219077224 */ /* 0x000fe400078e02ff */
[----:B------:R-:W-:Y:S01]  /*2510*/  IMAD.WIDE.U32 R28, R218, R3, R28 ;  /* 0x00000003da1c7225 */ /* 0x000fe200078e001c */
[----:B------:R-:W-:Y:S02]  /*2520*/  IADD3.X R213, ~R110, R115, R13, P0, !PT ;  /* 0x000000736ed57210 */ /* 0x000fe400007fe50d */
[----:B------:R-:W-:Y:S01]  /*2530*/  IADD3 R3, P0, -R80, R184, RZ ;  /* 0x000000b850037210 */ /* 0x000fe20007f1e1ff */
[----:B------:R-:W-:Y:S01]  /*2540*/  IMAD R12, R24, R0, R7 ;  /* 0x00000000180c7224 */ /* 0x000fe200078e0207 */
[----:B------:R-:W-:Y:S01]  /*2550*/  SHF.R.S32.HI R7, RZ, 0x1f, R80 ;  /* 0x0000001fff077819 */ /* 0x000fe20000011450 */
[----:B------:R-:W-:Y:S01]  /*2560*/  IMAD.MOV.U32 R26, RZ, RZ, R30 ;  /* 0x000000ffff1a7224 */ /* 0x000fe200078e001e */
[----:B------:R-:W-:Y:S01]  /*2570*/  IADD3 R29, R29, R5, RZ ;  /* 0x000000051d1d7210 */ /* 0x000fe20007ffe0ff */
[----:B------:R-:W-:-:S02]  /*2580*/  IMAD R5, R23, R2, RZ ;  /* 0x0000000217057224 */ /* 0x000fc400078e02ff */
        /* <DEDUP_REMOVED lines=8> */
[----:B------:R-:W-:Y:S02]  /*2610*/  IMAD.MOV.U32 R12, RZ, RZ, R24 ;  /* 0x000000ffff0c7224 */ /* 0x000fe400078e0018 */
[C---:B------:R-:W-:Y:S01]  /*2620*/  IMAD R0, R7.reuse, R202, RZ ;  /* 0x000000ca07007224 */ /* 0x040fe200078e02ff */
[----:B------:R-:W-:Y:S01]  /*2630*/  IADD3.X R211, ~R110, R115, R27, P0, !PT ;  /* 0x000000736ed37210 */ /* 0x000fe200007fe51b */
[----:B------:R-:W-:Y:S02]  /*2640*/  IMAD R133, R7, R218, RZ ;  /* 0x000000da07857224 */ /* 0x000fe400078e02ff */
[-C--:B------:R-:W-:Y:S02]  /*2650*/  IMAD R0, R203, R3.reuse, R0 ;  /* 0x00000003cb007224 */ /* 0x080fe400078e0200 */
[----:B------:R-:W-:-:S04]  /*2660*/  IMAD.WIDE.U32 R24, R202, R3, R12 ;  /* 0x00000003ca187225 */ /* 0x000fc800078e000c */
[----:B------:R-:W-:Y:S01]  /*2670*/  IMAD R6, R184, R165, R81 ;  /* 0x000000a5b8067224 */ /* 0x000fe200078e0251 */
[----:B------:R-:W-:Y:S01]  /*2680*/  LEA R130, P0, R24, R20, 0x1 ;  /* 0x0000001418827211 */ /* 0x000fe200078008ff */
[-C--:B------:R-:W-:Y:S02]  /*2690*/  IMAD R133, R219, R3.reuse, R133 ;  /* 0x00000003db857224 */ /* 0x080fe400078e0285 */
[----:B------:R-:W-:-:S04]  /*26a0*/  IMAD.WIDE.U32 R12, R218, R3, R22 ;  /* 0x00000003da0c7225 */ /* 0x000fc800078e0016 */
[----:B------:R-:W-:Y:S02]  /*26b0*/  IMAD R3, R165, R4, RZ ;  /* 0x00000004a5037224 */ /* 0x000fe400078e02ff */
[----:B------:R-:W-:Y:S02]  /*26c0*/  IMAD.IADD R0, R25, 0x1, R0 ;  /* 0x0000000119007824 */ /* 0x000fe400078e0200 */
[----:B------:R-:W-:Y:S01]  /*26d0*/  IMAD.IADD R4, R81, 0x1, R6 ;  /* 0x0000000151047824 */ /* 0x000fe200078e0206 */
[----:B------:R-:W-:Y:S01]  /*26e0*/  SHF.R.S32.HI R137, RZ, 0x1f, R3 ;  /* 0x0000001fff897819 */ /* 0x000fe20000011403 */
[----:B------:R-:W-:Y:S01]  /*26f0*/  IMAD.IADD R133, R13, 0x1, R133 ;  /* 0x000000010d857824 */ /* 0x000fe200078e0285 */
[----:B------:R-:W-:Y:S01]  /*2700*/  LEA.HI.X R131, R24, R21, R0, 0x1, P0 ;  /* 0x0000001518837211 */ /* 0x000fe200000f0c00 */
[----:B------:R-:W-:Y:S01]  /*2710*/  IMAD.WIDE.U32 R22, R218, 0x30, R210 ;  /* 0x00000030da167825 */ /* 0x000fe200078e00d2 */
[C---:B------:R-:W-:Y:S02]  /*2720*/  LEA R132, P0, R12.reuse, R8, 0x1 ;  /* 0x000000080c847211 */ /* 0x040fe400078008ff */
[----:B------:R-:W-:Y:S01]  /*2730*/  IADD3 R0, P2, R3, R4, RZ ;  /* 0x0000000403007210 */ /* 0x000fe20007f5e0ff */
[----:B------:R-:W-:Y:S01]  /*2740*/  IMAD.SHL.U32 R183, R165, 0x10, RZ ;  /* 0x00000010a5b77824 */ /* 0x000fe200078e00ff */
[----:B------:R-:W-:Y:S01]  /*2750*/  IADD3 R2, P3, R3, R6, RZ ;  /* 0x0000000603027210 */ /* 0x000fe20007f7e0ff */
[C---:B------:R-:W-:Y:S01]  /*2760*/  IMAD R3, R67.reuse, 0xe0, RZ ;  /* 0x000000e043037824 */ /* 0x040fe200078e02ff */
        /* <DEDUP_REMOVED lines=29> */
[C---:B------:R-:W-:Y:S01]  /*2940*/  IMAD R127, R203.reuse, 0xa0, RZ ;  /* 0x000000a0cb7f7824 */ /* 0x040fe200078e02ff */
[----:B------:R-:W-:Y:S01]  /*2950*/  IADD3 R96, P1, P0, R96, 0x40, R75 ;  /* 0x0000004060607810 */ /* 0x000fe2000783e04b */
[----:B------:R-:W-:Y:S01]  /*2960*/  IMAD R129, R203, 0xe0, RZ ;  /* 0x000000e0cb817824 */ /* 0x000fe200078e02ff */
[----:B------:R-:W-:Y:S01]  /*2970*/  IADD3.X R98, RZ, R97, RZ, P2, !PT ;  /* 0x00000061ff627210 */ /* 0x000fe200017fe4ff */
[----:B------:R-:W-:Y:S01]  /*2980*/  IMAD.WIDE.U32 R208, R202, 0x60, RZ ;  /* 0x00000060cad07825 */ /* 0x000fe200078e00ff */
[----:B------:R-:W-:-:S02]  /*2990*/  IADD3 R168, R183, R170, RZ ;  /* 0x000000aab7a87210 */ /* 0x000fc40007ffe0ff */
[----:B------:R-:W-:Y:S01]  /*29a0*/  IADD3.X R97, R97, RZ, R76, P1, P0 ;  /* 0x000000ff61617210 */ /* 0x000fe20000fe044c */
[----:B------:R-:W-:Y:S01]  /*29b0*/  IMAD.WIDE.U32 R206, R202, 0xa0, RZ ;  /* 0x000000a0cace7825 */ /* 0x000fe200078e00ff */
[C---:B------:R-:W-:Y:S02]  /*29c0*/  IADD3 R94, P0, R75.reuse, R96, RZ ;  /* 0x000000604b5e7210 */ /* 0x040fe40007f1e0ff */
[----:B------:R-:W-:Y:S01]  /*29d0*/  IADD3 R105, P3, R75, 0x40, RZ ;  /* 0x000000404b697810 */ /* 0x000fe20007f7e0ff */
[----:B------:R-:W-:Y:S01]  /*29e0*/  IMAD.IADD R166, R183, 0x1, R168 ;  /* 0x00000001b7a67824 */ /* 0x000fe200078e02a8 */
[----:B------:R-:W-:Y:S01]  /*29f0*/  IADD3.X R95, R76, R97, RZ, P0, !PT ;  /* 0x000000614c5f7210 */ /* 0x000fe200007fe4ff */
[----:B------:R-:W-:Y:S01]  /*2a00*/  IMAD.WIDE.U32 R204, R202, 0xc0, RZ ;  /* 0x000000c0cacc7825 */ /* 0x000fe200078e00ff */
[----:B------:R-:W-:Y:S02]  /*2a10*/  IADD3 R92, P0, R75, R94, RZ ;  /* 0x0000005e4b5c7210 */ /* 0x000fe40007f1e0ff */
[----:B------:R-:W-:Y:S01]  /*2a20*/  IADD3 R164, R183, R166, RZ ;  /* 0x000000a6b7a47210 */ /* 0x000fe20007ffe0ff */
[----:B------:R-:W-:Y:S01]  /*2a30*/  IMAD.X R104, RZ, RZ, R76, P3 ;  /* 0x000000ffff687224 */ /* 0x000fe200018e064c */
[----:B------:R-:W-:Y:S01]  /*2a40*/  IADD3 R116, P1, R114, R109, RZ ;  /* 0x0000006d72747210 */ /* 0x000fe20007f3e0ff */
[----:B------:R-:W-:Y:S01]  /*2a50*/  IMAD.X R93, R76, 0x1, R95, P0 ;  /* 0x000000014c5d7824 */ /* 0x000fe200000e065f */
[----:B------:R-:W-:Y:S01]  /*2a60*/  IADD3 R91, P0, R75, R92, RZ ;  /* 0x0000005c4b5b7210 */ /* 0x000fe20007f1e0ff */
[----:B------:R-:W-:Y:S01]  /*2a70*/  IMAD.IADD R163, R183, 0x1, R164 ;  /* 0x00000001b7a37824 */ /* 0x000fe200078e02a4 */
[----:B------:R-:W-:Y:S01]  /*2a80*/  IADD3 R82, R195, R3, RZ ;  /* 0x00000003c3527210 */ /* 0x000fe20007ffe0ff */
[----:B------:R-:W-:Y:S01]  /*2a90*/  IMAD R3, R203, 0xc0, RZ ;  /* 0x000000c0cb037824 */ /* 0x000fe200078e02ff */
[----:B------:R-:W-:Y:S01]  /*2aa0*/  IADD3 R101, P3, R106, 0x40, RZ ;  /* 0x000000406a657810 */ /* 0x000fe20007f7e0ff */
[----:B------:R-:W-:Y:S01]  /*2ab0*/  IMAD.X R90, R76, 0x1, R93, P0 ;  /* 0x000000014c5a7824 */ /* 0x000fe200000e065d */
[----:B------:R-:W-:Y:S01]  /*2ac0*/  IADD3 R119, P0, R116, R109, RZ ;  /* 0x0000006d74777210 */ /* 0x000fe20007f1e0ff */
[----:B------:R-:W-:Y:S01]  /*2ad0*/  IMAD R165, R165, 0x70, RZ ;  /* 0x00000070a5a57824 */ /* 0x000fe200078e02ff */
[----:B------:R-:W-:Y:S01]  /*2ae0*/  IADD3.X R117, R115, R108, RZ, P1, !PT ;  /* 0x0000006c73757210 */ /* 0x000fe20000ffe4ff */
[----:B------:R-:W-:Y:S01]  /*2af0*/  IMAD.IADD R162, R183, 0x1, R163 ;  /* 0x00000001b7a27824 */ /* 0x000fe200078e02a3 */
[----:B------:R-:W-:Y:S01]  /*2b00*/  SHF.L.U64.HI R120, R121, 0x1, R120 ;  /* 0x0000000179787819 */ /* 0x000fe20000010278 */
[----:B------:R-:W-:Y:S01]  /*2b10*/  IMAD.WIDE.U32 R202, R202, 0xe0, RZ ;  /* 0x000000e0caca7825 */ /* 0x000fe200078e00ff */
[----:B------:R-:W-:-:S02]  /*2b20*/  SHF.L.U64.HI R125, R126, 0x1, R125 ;  /* 0x000000017e7d7819 */ /* 0x000fc4000001027d */
[----:B------:R-:W-:Y:S01]  /*2b30*/  IADD3 R14, R18, 0x40, RZ ;  /* 0x00000040120e7810 */ /* 0x000fe20007ffe0ff */
[----:B------:R-:W-:Y:S01]  /*2b40*/  IMAD.MOV.U32 R13, RZ, RZ, R134 ;  /* 0x000000ffff0d7224 */ /* 0x000fe200078e0086 */
[----:B------:R-:W-:Y:S01]  /*2b50*/  IADD3 R127, R207, R127, RZ ;  /* 0x0000007fcf7f7210 */ /* 0x000fe20007ffe0ff */
        /* <DEDUP_REMOVED lines=20> */
[----:B------:R-:W-:Y:S02]  /*2ca0*/  SHF.R.S32.HI R148, RZ, 0x1f, R162 ;  /* 0x0000001fff947819 */ /* 0x000fe400000114a2 */
.L_x_4022:
[----:B------:R-:W-:Y:S01]  /*2cb0*/  IMAD.SHL.U32 R16, R13, 0x80, RZ ;  /* 0x000000800d107824 */ /* 0x000fe200078e00ff */
[----:B------:R-:W-:Y:S04]  /*2cc0*/  BSSY B2, `(.L_x_3951) ;  /* 0x0000a30000027945 */ /* 0x000fe80003800000 */
[----:B------:R-:W-:Y:S05]  /*2cd0*/  IADD3 R15, R16, -0x80, RZ ;  /* 0xffffff80100f7810 */ /* 0x000fea0007ffe0ff */
[--C-:B------:R-:W-:Y:S02]  /*2ce0*/  IMAD.IADD R223, R70, 0x1, -R15.reuse ;  /* 0x0000000146df7824 */ /* 0x100fe400078e0a0f */
[----:B------:R-:W-:Y:S03]  /*2cf0*/  IMAD.IADD R221, R80, 0x1, -R15 ;  /* 0x0000000150dd7824 */ /* 0x000fe600078e0a0f */
[CC--:B------:R-:W-:Y:S02]  /*2d00*/  ISETP.GE.AND P2, PT, R184.reuse, R223.reuse, PT ;  /* 0x000000dfb800720c */ /* 0x0c0fe40003f46270 */
[C---:B------:R-:W-:Y:S02]  /*2d10*/  ISETP.GE.AND P0, PT, R181.reuse, R223, PT ;  /* 0x000000dfb500720c */ /* 0x040fe40003f06270 */
[-C--:B------:R-:W-:Y:S02]  /*2d20*/  ISETP.GE.AND P2, PT, R184, R221.reuse, !P2 ;  /* 0x000000ddb800720c */ /* 0x080fe40005746270 */
[----:B------:R-:W-:Y:S11]  /*2d30*/  ISETP.GE.AND P0, PT, R181, R221, !P0 ;  /* 0x000000ddb500720c */ /* 0x000ff60004706270 */
[----:B------:R-:W2:Y:S02]  /*2d40*/  @P2 LD.E.128 R20, [R130.64] ;  /* 0x0000000682142980 */ /* 0x000ea4000c101d00 */
[----:B------:R-:W-:Y:S05]  /*2d50*/  @P0 IADD3 R2, P1, R130, R121, RZ ;  /* 0x0000007982020210 */ /* 0x000fea0007f3e0ff */
        /* <DEDUP_REMOVED lines=91> */
[----:B------:R-:W-:Y:S02]  /*3310*/  ISETP.GE.AND P1, PT, R14, R17, PT ;  /* 0x000000110e00720c */ /* 0x000fe40003f26270 */
[----:B------:R-:W-:Y:S09]  /*3320*/  MOV R145, R139 ;  /* 0x0000008b00917202 */ /* 0x000ff20000000f00 */
        /* <DEDUP_REMOVED lines=89> */
.L_x_3955:
[----:B------:R-:W-:Y:S05]  /*38c0*/  BSYNC B0 ;  /* 0x0000000000007941 */ /* 0x000fea0003800000 */
.L_x_3954:
        /* <DEDUP_REMOVED lines=109> */
.L_x_3957:
[----:B------:R-:W-:Y:S05]  /*3fa0*/  BSYNC B0 ;  /* 0x0000000000007941 */ /* 0x000fea0003800000 */
.L_x_3956:
        /* <DEDUP_REMOVED lines=109> */
.L_x_3959:
[----:B------:R-:W-:Y:S05]  /*4680*/  BSYNC B0 ;  /* 0x0000000000007941 */ /* 0x000fea0003800000 */
.L_x_3958:
[C---:B------:R-:W-:Y:S01]  /*4690*/  ISETP.GE.AND P0, PT, R179.reuse, R223, PT ;  /* 0x000000dfb300720c */ /* 0x040fe20003f06270 */
[----:B------:R-:W-:Y:S03]  /*46a0*/  BSSY B0, `(.L_x_3960) ;  /* 0x0000070000007945 */ /* 0x000fe60003800000 */
[----:B------:R-:W-:Y:S11]  /*46b0*/  ISETP.GE.AND P0, PT, R179, R221, !P0 ;  /* 0x000000ddb300720c */ /* 0x000ff60004706270 */
[----:B------:R-:W-:Y:S02]  /*46c0*/  @!UPT UIADD3 URZ, URZ, URZ, URZ ;  /* 0x0000003f3f3ff290 */ /* 0x000fe4000fffe03f */
[----:B------:R-:W-:-:S05]  /*46d0*/  @!P0 BRA `(.L_x_3961) ;  /* 0x000006c000008947 */ /* 0x000fca0003800000 */
[----:B------:R-:W-:Y:S01]  /*46e0*/  IMAD R44, R219, 0x60, RZ ;  /* 0x00000060db2c7824 */ /* 0x000fe200078e02ff */
[----:B------:R-:W-:Y:S01]  /*46f0*/  SHF.L.U32 R45, R173, 0x1, RZ ;  /* 0x00000001ad2d7819 */ /* 0x000fe200000006ff */
[----:B-1----:R-:W-:Y:S01]  /*4700*/  IMAD.WIDE.U32 R48, R218, 0x60, R132 ;  /* 0x00000060da307825 */ /* 0x002fe200078e0084 */
[-C--:B------:R-:W-:Y:S02]  /*4710*/  ISETP.GE.AND P0, PT, R18, R17.reuse, PT ;  /* 0x000000111200720c */ /* 0x080fe40003f06270 */
[C---:B------:R-:W-:Y:S01]  /*4720*/  IADD3 R32, P2, R45.reuse, R12, RZ ;  /* 0x0000000c2d207210 */ /* 0x040fe20007f5e0ff */
[----:B------:R-:W-:Y:S01]  /*4730*/  IMAD.MOV.U32 R145, RZ, RZ, R139 ;  /* 0x000000ffff917224 */ /* 0x000fe200078e008b */
[----:B------:R-:W-:Y:S02]  /*4740*/  IADD3 R42, P1, R45, R54, RZ ;  /* 0x000000362d2a7210 */ /* 0x000fe40007f3e0ff */
[----:B------:R-:W-:Y:S01]  /*4750*/  SHF.L.U64.HI R46, R173, 0x1, R158 ;  /* 0x00000001ad2e7819 */ /* 0x000fe2000001029e */
[----:B------:R-:W-:Y:S01]  /*4760*/  IMAD.WIDE.U32 R56, R64, 0x60, R144 ;  /* 0x0000006040387825 */ /* 0x000fe200078e0090 */
[----:B------:R-:W-:Y:S03]  /*4770*/  IADD3 R47, R49, R44, RZ ;  /* 0x0000002c312f7210 */ /* 0x000fe60007ffe0ff */
[C---:B------:R-:W-:Y:S02]  /*4780*/  IMAD.X R33, R46.reuse, 0x1, R9, P2 ;  /* 0x000000012e217824 */ /* 0x040fe400010e0609 */
[----:B------:R-:W-:Y:S01]  /*4790*/  IMAD.X R43, R46, 0x1, R55, P1 ;  /* 0x000000012e2b7824 */ /* 0x000fe200008e0637 */
[----:B------:R-:W-:Y:S01]  /*47a0*/  MOV R46, R48 ;  /* 0x00000030002e7202 */ /* 0x000fe20000000f00 */
[----:B------:R-:W-:Y:S01]  /*47b0*/  IMAD R48, R65, 0x60, RZ ;  /* 0x0000006041307824 */ /* 0x000fe200078e02ff */
[----:B------:R-:W-:Y:S01]  /*47c0*/  ISETP.GE.AND P1, PT, R14, R17, PT ;  /* 0x000000110e00720c */ /* 0x000fe20003f26270 */
[----:B------:R-:W2:Y:S03]  /*47d0*/  @!P0 LD.E.64 R20, [R32.64] ;  /* 0x0000000620148980 */ /* 0x000ea6000c101b00 */
[----:B------:R-:W-:Y:S02]  /*47e0*/  IADD3 R57, R57, R48, RZ ;  /* 0x0000003039397210 */ /* 0x000fe40007ffe0ff */
[C---:B------:R-:W-:Y:S01]  /*47f0*/  LEA R48, P2, R212.reuse, R132, 0x1 ;  /* 0x00000084d4307211 */ /* 0x040fe200078408ff */
[----:B------:R-:W3:Y:S03]  /*4800*/  LD.E.128 R28, [R46.64] ;  /* 0x000000062e1c7980 */ /* 0x000ee6000c101d00 */
[----:B------:R-:W-:Y:S05]  /*4810*/  LEA.HI.X R49, R212, R133, R213, 0x1, P2 ;  /* 0x00000085d4317211 */ /* 0x000fea00010f0cd5 */
        /* <DEDUP_REMOVED lines=24> */
[C---:B------:R-:W-:Y:S01]  /*49a0*/  @!P0 FMUL.FTZ R3, R23.reuse, R20 ;  /* 0x0000001417038220 */ /* 0x040fe20000410000 */
[----:B------:R-:W-:Y:S01]  /*49b0*/  @!P0 F2FP.BF16.PACK_AB R45, R0, R45 ;  /* 0x0000002d002d823e */ /* 0x000fe200000010ff */
[----:B------:R-:W-:Y:S02]  /*49c0*/  @!P0 FMUL.FTZ R44, R23, R38 ;  /* 0x00000026172c8220 */ /* 0x000fe40000410000 */
        /* <DEDUP_REMOVED lines=61> */
.L_x_3961:
[----:B------:R-:W-:Y:S05]  /*4da0*/  BSYNC B0 ;  /* 0x0000000000007941 */ /* 0x000fea0003800000 */
.L_x_3960:
        /* <DEDUP_REMOVED lines=109> */
.L_x_3963:
[----:B------:R-:W-:Y:S05]  /*5480*/  BSYNC B0 ;  /* 0x0000000000007941 */ /* 0x000fea0003800000 */
.L_x_3962:
        /* <DEDUP_REMOVED lines=113> */
.L_x_3965:
[----:B------:R-:W-:Y:S05]  /*5ba0*/  BSYNC B0 ;  /* 0x0000000000007941 */ /* 0x000fea0003800000 */
.L_x_3964:
        /* <DEDUP_REMOVED lines=113> */
.L_x_3967:
[----:B------:R-:W-:Y:S05]  /*62c0*/  BSYNC B0 ;  /* 0x0000000000007941 */ /* 0x000fea0003800000 */
.L_x_3966:
[C---:B------:R-:W-:Y:S01]  /*62d0*/  ISETP.GE.AND P0, PT, R174.reuse, R223, PT ;  /* 0x000000dfae00720c */ /* 0x040fe20003f06270 */
[----:B------:R-:W-:Y:S03]  /*62e0*/  BSSY B0, `(.L_x_3968) ;  /* 0x0000070000007945 */ /* 0x000fe60003800000 */
[----:B------:R-:W-:Y:S11]  /*62f0*/  ISETP.GE.AND P0, PT, R174, R221, !P0 ;  /* 0x000000ddae00720c */ /* 0x000ff60004706270 */
[----:B------:R-:W-:Y:S02]  /*6300*/  @!UPT UIADD3 URZ, URZ, URZ, URZ ;  /* 0x0000003f3f3ff290 */ /* 0x000fe4000fffe03f */
[----:B------:R-:W-:-:S05]  /*6310*/  @!P0 BRA `(.L_x_3969) ;  /* 0x000006c000008947 */ /* 0x000fca0003800000 */
[----:B------:R-:W-:Y:S01]  /*6320*/  IMAD R42, R219, 0xe0, RZ ;  /* 0x000000e0db2a7824 */ /* 0x000fe200078e02ff */
[----:B------:R-:W-:Y:S01]  /*6330*/  SHF.L.U32 R43, R165, 0x1, RZ ;  /* 0x00000001a52b7819 */ /* 0x000fe200000006ff */
[----:B------:R-:W-:Y:S01]  /*6340*/  IMAD.WIDE.U32 R46, R218, 0xe0, R132 ;  /* 0x000000e0da2e7825 */ /* 0x000fe200078e0084 */
[-C--:B------:R-:W-:Y:S02]  /*6350*/  ISETP.GE.AND P0, PT, R18, R17.reuse, PT ;  /* 0x000000111200720c */ /* 0x080fe40003f06270 */
[C---:B------:R-:W-:Y:S01]  /*6360*/  IADD3 R32, P2, R43.reuse, R12, RZ ;  /* 0x0000000c2b207210 */ /* 0x040fe20007f5e0ff */
[----:B-1----:R-:W-:Y:S01]  /*6370*/  IMAD.MOV.U32 R145, RZ, RZ, R139 ;  /* 0x000000ffff917224 */ /* 0x002fe200078e008b */
[----:B------:R-:W-:Y:S02]  /*6380*/  IADD3 R40, P1, R43, R54, RZ ;  /* 0x000000362b287210 */ /* 0x000fe40007f3e0ff */
[----:B------:R-:W-:Y:S01]  /*6390*/  SHF.L.U64.HI R44, R165, 0x1, R150 ;  /* 0x00000001a52c7819 */ /* 0x000fe20000010296 */
[----:B------:R-:W-:Y:S01]  /*63a0*/  IMAD.WIDE.U32 R50, R64, 0xe0, R144 ;  /* 0x000000e040327825 */ /* 0x000fe200078e0090 */
[----:B------:R-:W-:Y:S02]  /*63b0*/  IADD3 R43, R47, R42, RZ ;  /* 0x0000002a2f2b7210 */ /* 0x000fe40007ffe0ff */
[----:B------:R-:W-:Y:S01]  /*63c0*/  MOV R42, R46 ;  /* 0x0000002e002a7202 */ /* 0x000fe20000000f00 */
[C---:B------:R-:W-:Y:S02]  /*63d0*/  IMAD.X R33, R44.reuse, 0x1, R9, P2 ;  /* 0x000000012c217824 */ /* 0x040fe400010e0609 */
[----:B------:R-:W-:Y:S01]  /*63e0*/  IMAD.X R41, R44, 0x1, R55, P1 ;  /* 0x000000012c297824 */ /* 0x000fe200008e0637 */
[----:B------:R-:W-:Y:S01]  /*63f0*/  ISETP.GE.AND P1, PT, R14, R17, PT ;  /* 0x000000110e00720c */ /* 0x000fe20003f26270 */
[----:B------:R-:W-:Y:S01]  /*6400*/  IMAD R46, R65, 0xe0, RZ ;  /* 0x000000e0412e7824 */ /* 0x000fe200078e02ff */
[----:B------:R-:W2:Y:S04]  /*6410*/  LD.E.128 R24, [R42.64] ;  /* 0x000000062a187980 */ /* 0x000ea8000c101d00 */
[----:B------:R-:W-:Y:S02]  /*6420*/  IADD3 R51, R51, R46, RZ ;  /* 0x0000002e33337210 */ /* 0x000fe40007ffe0ff */
[C---:B------:R-:W-:Y:S02]  /*6430*/  LEA R46, P2, R119.reuse, R132, 0x1 ;  /* 0x00000084772e7211 */ /* 0x040fe400078408ff */
[----:B------:R-:W3:Y:S02]  /*6440*/  @!P0 LD.E.64 R20, [R32.64] ;  /* 0x0000000620148980 */ /* 0x000ee4000c101b00 */
[----:B------:R-:W-:Y:S04]  /*6450*/  LEA.HI.X R47, R119, R133, R118, 0x1, P2 ;  /* 0x00000085772f7211 */ /* 0x000fe800010f0c76 */
[----:B------:R-:W4:Y:S01]  /*6460*/  @!P0 LD.E.64 R38, [R40.64] ;  /* 0x0000000628268980 */ /* 0x000f22000c101b00 */
[C---:B--2---:R-:W-:Y:S01]  /*6470*/  @!P0 IMAD.U32 R35, R24.reuse, 0x10000, RZ ;  /* 0x0001000018238824 */ /* 0x044fe200078e00ff */
[----:B------:R-:W-:Y:S02]  /*6480*/  @!P0 LOP3.LUT R23, R24, 0xffff0000, RZ, 0xc0, !PT ;  /* 0xffff000018178812 */ /* 0x000fe400078ec0ff */
[----:B------:R-:W-:Y:S01]  /*6490*/  @!P0 LOP3.LUT R28, R26, 0xffff0000, RZ, 0xc0, !PT ;  /* 0xffff00001a1c8812 */ /* 0x000fe200078ec0ff */
[C---:B---3--:R-:W-:Y:S01]  /*64a0*/  @!P0 IMAD.U32 R22, R20.reuse, 0x10000, RZ ;  /* 0x0001000014168824 */ /* 0x048fe200078e00ff */
[----:B------:R-:W-:Y:S02]  /*64b0*/  @!P0 LOP3.LUT R20, R20, 0xffff0000, RZ, 0xc0, !PT ;  /* 0xffff000014148812 */ /* 0x000fe400078ec0ff */
[----:B------:R-:W-:Y:S01]  /*64c0*/  @!P0 SHF.L.U32 R17, R21, 0x10, RZ ;  /* 0x0000001015118819 */ /* 0x000fe200000006ff */
[----:B------:R-:W-:Y:S01]  /*64d0*/  @!P0 FMUL.FTZ R0, R23, R22 ;  /* 0x0000001617008220 */ /* 0x000fe20000410000 */
[----:B------:R-:W-:Y:S01]  /*64e0*/  @!P0 LOP3.LUT R21, R21, 0xffff0000, RZ, 0xc0, !PT ;  /* 0xffff000015158812 */ /* 0x000fe200078ec0ff */
[----:B----4-:R-:W-:Y:S01]  /*64f0*/  @!P0 IMAD.U32 R34, R38, 0x10000, RZ ;  /* 0x0001000026228824 */ /* 0x010fe200078e00ff */
[C---:B------:R-:W-:Y:S01]  /*6500*/  @!P0 SHF.L.U32 R37, R39.reuse, 0x10, RZ ;  /* 0x0000001027258819 */ /* 0x040fe200000006ff */
[----:B------:R-:W-:Y:S01]  /*6510*/  @!P0 FMUL.FTZ R3, R28, R17 ;  /* 0x000000111c038220 */ /* 0x000fe20000410000 */
[----:B------:R-:W-:Y:S01]  /*6520*/  @!P0 LOP3.LUT R39, R39, 0xffff0000, RZ, 0xc0, !PT ;  /* 0xffff000027278812 */ /* 0x000fe200078ec0ff */
[----:B------:R-:W-:Y:S01]  /*6530*/  @!P0 FMUL.FTZ R43, R23, R34 ;  /* 0x00000022172b8220 */ /* 0x000fe20000410000 */
[----:B------:R-:W-:Y:S01]  /*6540*/  @!P0 LOP3.LUT R23, R25, 0xffff0000, RZ, 0xc0, !PT ;  /* 0xffff000019178812 */ /* 0x000fe200078ec0ff */
[----:B------:R-:W-:Y:S01]  /*6550*/  @!P0 FFMA.FTZ R0, R34, R35, R0 ;  /* 0x0000002322008223 */ /* 0x000fe20000010000 */
[----:B------:R-:W-:Y:S01]  /*6560*/  @!P0 LOP3.LUT R36, R38, 0xffff0000, RZ, 0xc0, !PT ;  /* 0xffff000026248812 */ /* 0x000fe200078ec0ff */
[----:B------:R-:W-:Y:S01]  /*6570*/  @!P0 FFMA.FTZ R43, R35, R22, -R43 ;  /* 0x00000016232b8223 */ /* 0x000fe2000001082b */
[----:B------:R-:W-:Y:S01]  /*6580*/  @!P0 SHF.L.U32 R35, R25, 0x10, RZ ;  /* 0x0000001019238819 */ /* 0x000fe200000006ff */
[----:B------:R-:W-:Y:S01]  /*6590*/  @!P0 FMUL.FTZ R2, R23, R20 ;  /* 0x0000001417028220 */ /* 0x000fe20000410000 */
[C---:B------:R-:W-:Y:S01]  /*65a0*/  @!P0 LOP3.LUT R22, R27.reuse, 0xffff0000, RZ, 0xc0, !PT ;  /* 0xffff00001b168812 */ /* 0x040fe200078ec0ff */
[----:B------:R-:W-:Y:S01]  /*65b0*/  @!P0 IMAD.U32 R34, R26, 0x10000, RZ ;  /* 0x000100001a228824 */ /* 0x000fe200078e00ff */
        /* <DEDUP_REMOVED lines=66> */
.L_x_3969:
[----:B------:R-:W-:Y:S05]  /*69e0*/  BSYNC B0 ;  /* 0x0000000000007941 */ /* 0x000fea0003800000 */
.L_x_3968:
        /* <DEDUP_REMOVED lines=8> */
.L_x_3953:
        /* <DEDUP_REMOVED lines=23> */
[----:B------:R-:W-:Y:S01]  /*6be0*/  LEA.HI.X.SX32 R21, R141, R133, 0x1, P0 ;  /* 0x000000858d157211 */ /* 0x000fe200000f0eff */
[----:B------:R-:W-:Y:S01]  /*6bf0*/  IMAD.MOV.U32 R141, RZ, RZ, R135 ;  /* 0x000000ffff8d7224 */ /* 0x000fe200078e0087 */
[C---:B------:R-:W-:Y:S04]  /*6c00*/  LEA R240, P0, R145.reuse, R140, 0x1 ;  /* 0x0000008c91f07211 */ /* 0x040fe800078008ff */
[----:B------:R-:W-:Y:S01]  /*6c10*/  LEA.HI.X.SX32 R241, R145, R141, 0x1, P0 ;  /* 0x0000008d91f17211 */ /* 0x000fe200000f0eff */
[----:B------:R-:W2:Y:S01]  /*6c20*/  LD.E.128 R20, [R20.64] ;  /* 0x0000000614147980 */ /* 0x000ea2000c101d00 */
[----:B------:R-:W-:Y:S01]  /*6c30*/  MOV R141, RZ ;  /* 0x000000ff008d7202 */ /* 0x000fe20000000f00 */
[----:B------:R-:W-:Y:S01]  /*6c40*/  @P1 IMAD.MOV R141, RZ, RZ, -R143 ;  /* 0x000000ffff8d1224 */ /* 0x000fe200078e0a8f */
[----:B------:R-:W-:Y:S04]  /*6c50*/  MOV R143, R137 ;  /* 0x00000089008f7202 */ /* 0x000fe80000000f00 */
[C---:B------:R-:W-:Y:S01]  /*6c60*/  LEA R56, P0, R141.reuse, R142, 0x1 ;  /* 0x0000008e8d387211 */ /* 0x040fe200078008ff */
[----:B------:R-:W3:Y:S03]  /*6c70*/  LD.E.128 R240, [R240.64] ;  /* 0x00000006f0f07980 */ /* 0x000ee6000c101d00 */
[----:B------:R-:W-:Y:S06]  /*6c80*/  LEA.HI.X.SX32 R57, R141, R143, 0x1, P0 ;  /* 0x0000008f8d397211 */ /* 0x000fec00000f0eff */
        /* <DEDUP_REMOVED lines=53> */
.L_x_3974:
[----:B------:R-:W-:Y:S05]  /*6fe0*/  BSYNC B0 ;  /* 0x0000000000007941 */ /* 0x000fea0003800000 */
.L_x_3973:
[----:B------:R-:W-:Y:S01]  /*6ff0*/  MOV R145, R139 ;  /* 0x0000008b00917202 */ /* 0x000fe20000000f00 */
[----:B------:R-:W-:Y:S01]  /*7000*/  BSSY B0, `(.L_x_3975) ;  /* 0x0000055000007945 */ /* 0x000fe20003800000 */
[----:B------:R-:W-:Y:S03]  /*7010*/  ISETP.GE.AND P0, PT, R14, R17, PT ;  /* 0x000000110e00720c */ /* 0x000fe60003f06270 */
[----:B-----5:R2:W-:Y:S04]  /*7020*/  ST.E.128 [R144.64], R60 ;  /* 0x0000003c90007985 */ /* 0x0205e8000c101d06 */
[----:B------:R2:W5:Y:S06]  /*7030*/  LD.E.128 R48, [R132.64+0x80] ;  /* 0x0000800684307980 */ /* 0x00056c000c101d00 */
[----:B------:R-:W-:-:S05]  /*7040*/  @P0 BRA `(.L_x_3976) ;  /* 0x0000050000000947 */ /* 0x000fca0003800000 */
[----:B------:R-:W-:Y:S01]  /*7050*/  LEA.HI R143, R17, R17, RZ, 0x1 ;  /* 0x00000011118f7211 */ /* 0x000fe200078f08ff */
[----:B--2---:R-:W-:Y:S01]  /*7060*/  IMAD.MOV.U32 R61, RZ, RZ, RZ ;  /* 0x000000ffff3d7224 */ /* 0x004fe200078e00ff */
[----:B------:R-:W-:Y:S01]  /*7070*/  MOV R141, R135 ;  /* 0x00000087008d7202 */ /* 0x000fe20000000f00 */
        /* <DEDUP_REMOVED lines=12> */
[--C-:B------:R-:W-:Y:S03]  /*7140*/  @P1 IMAD.MOV R239, RZ, RZ, -R143.reuse ;  /* 0x000000ffffef1224 */ /* 0x100fe600078e0a8f */
[C---:B------:R-:W-:Y:S04]  /*7150*/  LEA R62, P0, R61.reuse, R140, 0x1 ;  /* 0x0000008c3d3e7211 */ /* 0x040fe800078008ff */
[----:B------:R-:W-:Y:S02]  /*7160*/  LEA.HI.X.SX32 R63, R61, R141, 0x1, P0 ;  /* 0x0000008d3d3f7211 */ /* 0x000fe400000f0eff */
[----:B------:R-:W-:Y:S01]  /*7170*/  MOV R141, RZ ;  /* 0x000000ff008d7202 */ /* 0x000fe20000000f00 */
[----:B------:R-:W-:Y:S01]  /*7180*/  @P1 IMAD.MOV R141, RZ, RZ, -R143 ;  /* 0x000000ffff8d1224 */ /* 0x000fe200078e0a8f */
[C---:B------:R-:W-:Y:S02]  /*7190*/  LEA R20, P0, R239.reuse, R132, 0x1 ;  /* 0x00000084ef147211 */ /* 0x040fe400078008ff */
[----:B------:R-:W-:Y:S01]  /*71a0*/  MOV R143, R137 ;  /* 0x00000089008f7202 */ /* 0x000fe20000000f00 */
[----:B------:R-:W2:Y:S01]  /*71b0*/  LD.E.128 R60, [R62.64+0x80] ;  /* 0x000080063e3c7980 */ /* 0x000ea2000c101d00 */
[----:B------:R-:W-:Y:S02]  /*71c0*/  LEA.HI.X.SX32 R21, R239, R133, 0x1, P0 ;  /* 0x00000085ef157211 */ /* 0x000fe400000f0eff */
        /* <DEDUP_REMOVED lines=56> */
.L_x_3976:
[----:B------:R-:W-:Y:S05]  /*7550*/  BSYNC B0 ;  /* 0x0000000000007941 */ /* 0x000fea0003800000 */
.L_x_3975:
[----:B-----5:R3:W-:Y:S02]  /*7560*/  ST.E.128 [R144.64+0x80], R48 ;  /* 0x0000803090007985 */ /* 0x0207e4000c101d06 */
.L_x_3972:
[----:B------:R-:W-:Y:S05]  /*7570*/  BSYNC B1 ;  /* 0x0000000000017941 */ /* 0x000fea0003800000 */
.L_x_3971:
        /* <DEDUP_REMOVED lines=93> */
.L_x_3980:
[----:B------:R-:W-:Y:S05]  /*7b50*/  BSYNC B0 ;  /* 0x0000000000007941 */ /* 0x000fea0003800000 */
.L_x_3979:
        /* <DEDUP_REMOVED lines=91> */
.L_x_3982:
[----:B------:R-:W-:Y:S05]  /*8110*/  BSYNC B0 ;  /* 0x0000000000007941 */ /* 0x000fea0003800000 */
.L_x_3981:
[C---:B--2---:R-:W-:Y:S04]  /*8120*/  LEA R2, P0, R105.reuse, R144, 0x1 ;  /* 0x0000009069027211 */ /* 0x044fe800078008ff */
[----:B------:R-:W-:Y:S05]  /*8130*/  LEA.HI.X R3, R105, R139, R104, 0x1, P0 ;  /* 0x0000008b69037211 */ /* 0x000fea00000f0c68 */
[----:B-----5:R2:W-:Y:S04]  /*8140*/  ST.E.128 [R2.64], R48 ;  /* 0x0000003002007985 */ /* 0x0205e8000c101d06 */
.L_x_3978:
[----:B------:R-:W-:Y:S05]  /*8150*/  BSYNC B1 ;  /* 0x0000000000017941 */ /* 0x000fea0003800000 */
.L_x_3977:
        /* <DEDUP_REMOVED lines=93> */
.L_x_3986:
[----:B------:R-:W-:Y:S05]  /*8730*/  BSYNC B0 ;  /* 0x0000000000007941 */ /* 0x000fea0003800000 */
.L_x_3985:
[----:B------:R-:W-:Y:S01]  /*8740*/  LEA R2, P1, R106, R144, 0x1 ;  /* 0x000000906a027211 */ /* 0x000fe200078208ff */
[----:B------:R-:W-:Y:S01]  /*8750*/  BSSY B0, `(.L_x_3987) ;  /* 0x000005a000007945 */ /* 0x000fe20003800000 */
[----:B--2---:R-:W-:Y:S02]  /*8760*/  LEA R238, P0, R214, R132, 0x1 ;  /* 0x00000084d6ee7211 */ /* 0x004fe400078008ff */
        /* <DEDUP_REMOVED lines=88> */
.L_x_3988:
[----:B------:R-:W-:Y:S05]  /*8cf0*/  BSYNC B0 ;  /* 0x0000000000007941 */ /* 0x000fea0003800000 */
.L_x_3987:
[C---:B--2---:R-:W-:Y:S04]  /*8d00*/  LEA R2, P0, R101.reuse, R144, 0x1 ;  /* 0x0000009065027211 */ /* 0x044fe800078008ff */
[----:B------:R-:W-:Y:S05]  /*8d10*/  LEA.HI.X R3, R101, R139, R100, 0x1, P0 ;  /* 0x0000008b65037211 */ /* 0x000fea00000f0c64 */
[----:B-----5:R2:W-:Y:S04]  /*8d20*/  ST.E.128 [R2.64], R48 ;  /* 0x0000003002007985 */ /* 0x0205e8000c101d06 */
.L_x_3984:
[----:B------:R-:W-:Y:S05]  /*8d30*/  BSYNC B1 ;  /* 0x0000000000017941 */ /* 0x000fea0003800000 */
.L_x_3983:
        /* <DEDUP_REMOVED lines=94> */
.L_x_3992:
[----:B------:R-:W-:Y:S05]  /*9320*/  BSYNC B0 ;  /* 0x0000000000007941 */ /* 0x000fea0003800000 */
.L_x_3991:
[----:B------:R-:W-:Y:S01]  /*9330*/  IMAD.MOV.U32 R145, RZ, RZ, R139 ;  /* 0x000000ffff917224 */ /* 0x000fe200078e008b */
[----:B------:R-:W-:Y:S01]  /*9340*/  LEA R2, P0, R212, R132, 0x1 ;  /* 0x00000084d4027211 */ /* 0x000fe200078008ff */
[----:B------:R-:W-:Y:S01]  /*9350*/  IMAD R0, R65, 0x60, RZ ;  /* 0x0000006041007824 */ /* 0x000fe200078e02ff */
[----:B------:R-:W-:Y:S01]  /*9360*/  BSSY B0, `(.L_x_3993) ;  /* 0x000005a000007945 */ /* 0x000fe20003800000 */
[----:B------:R-:W-:Y:S01]  /*9370*/  IMAD.WIDE.U32 R4, R64, 0x60, R144 ;  /* 0x0000006040047825 */ /* 0x000fe200078e0090 */
        /* <DEDUP_REMOVED lines=88> */
.L_x_3994:
[----:B------:R-:W-:Y:S05]  /*9900*/  BSYNC B0 ;  /* 0x0000000000007941 */ /* 0x000fea0003800000 */
.L_x_3993:
[C---:B---3--:R-:W-:Y:S04]  /*9910*/  LEA R2, P0, R99.reuse, R144, 0x1 ;  /* 0x0000009063027211 */ /* 0x048fe800078008ff */
[----:B------:R-:W-:Y:S05]  /*9920*/  LEA.HI.X R3, R99, R139, R98, 0x1, P0 ;  /* 0x0000008b63037211 */ /* 0x000fea00000f0c62 */
[----:B-----5:R3:W-:Y:S04]  /*9930*/  ST.E.128 [R2.64], R20 ;  /* 0x0000001402007985 */ /* 0x0207e8000c101d06 */
.L_x_3990:
[----:B------:R-:W-:Y:S05]  /*9940*/  BSYNC B1 ;  /* 0x0000000000017941 */ /* 0x000fea0003800000 */
.L_x_3989:
        /* <DEDUP_REMOVED lines=93> */
.L_x_3998:
[----:B------:R-:W-:Y:S05]  /*9f20*/  BSYNC B0 ;  /* 0x0000000000007941 */ /* 0x000fea0003800000 */
.L_x_3997:
        /* <DEDUP_REMOVED lines=91> */
.L_x_4000:
[----:B------:R-:W-:Y:S05]  /*a4e0*/  BSYNC B0 ;  /* 0x0000000000007941 */ /* 0x000fea0003800000 */
.L_x_3999:
[C---:B--2---:R-:W-:Y:S04]  /*a4f0*/  LEA R2, P0, R96.reuse, R144, 0x1 ;  /* 0x0000009060027211 */ /* 0x044fe800078008ff */
[----:B------:R-:W-:Y:S05]  /*a500*/  LEA.HI.X R3, R96, R139, R97, 0x1, P0 ;  /* 0x0000008b60037211 */ /* 0x000fea00000f0c61 */
[----:B-----5:R2:W-:Y:S04]  /*a510*/  ST.E.128 [R2.64], R20 ;  /* 0x0000001402007985 */ /* 0x0205e8000c101d06 */
.L_x_3996:
[----:B------:R-:W-:Y:S05]  /*a520*/  BSYNC B1 ;  /* 0x0000000000017941 */ /* 0x000fea0003800000 */
.L_x_3995:
        /* <DEDUP_REMOVED lines=94> */
.L_x_4004:
[----:B------:R-:W-:Y:S05]  /*ab10*/  BSYNC B0 ;  /* 0x0000000000007941 */ /* 0x000fea0003800000 */
.L_x_4003:
[----:B------:R-:W-:Y:S01]  /*ab20*/  IMAD.MOV.U32 R145, RZ, RZ, R139 ;  /* 0x000000ffff917224 */ /* 0x000fe200078e008b */
[----:B--2---:R-:W-:Y:S01]  /*ab30*/  LEA R2, P0, R114, R132, 0x1 ;  /* 0x0000008472027211 */ /* 0x004fe200078008ff */
        /* <DEDUP_REMOVED lines=91> */
.L_x_4006:
[----:B------:R-:W-:Y:S05]  /*b0f0*/  BSYNC B0 ;  /* 0x0000000000007941 */ /* 0x000fea0003800000 */
.L_x_4005:
[C---:B--2---:R-:W-:Y:S04]  /*b100*/  LEA R2, P0, R94.reuse, R144, 0x1 ;  /* 0x000000905e027211 */ /* 0x044fe800078008ff */
[----:B------:R-:W-:Y:S05]  /*b110*/  LEA.HI.X R3, R94, R139, R95, 0x1, P0 ;  /* 0x0000008b5e037211 */ /* 0x000fea00000f0c5f */
[----:B-----5:R2:W-:Y:S04]  /*b120*/  ST.E.128 [R2.64], R20 ;  /* 0x0000001402007985 */ /* 0x0205e8000c101d06 */
.L_x_4002:
[----:B------:R-:W-:Y:S05]  /*b130*/  BSYNC B1 ;  /* 0x0000000000017941 */ /* 0x000fea0003800000 */
.L_x_4001:
        /* <DEDUP_REMOVED lines=94> */
.L_x_4010:
[----:B------:R-:W-:Y:S05]  /*b720*/  BSYNC B0 ;  /* 0x0000000000007941 */ /* 0x000fea0003800000 */
.L_x_4009:
        /* <DEDUP_REMOVED lines=93> */
.L_x_4012:
[----:B------:R-:W-:Y:S05]  /*bd00*/  BSYNC B0 ;  /* 0x0000000000007941 */ /* 0x000fea0003800000 */
.L_x_4011:
[C---:B--2---:R-:W-:Y:S04]  /*bd10*/  LEA R2, P0, R92.reuse, R144, 0x1 ;  /* 0x000000905c027211 */ /* 0x044fe800078008ff */
[----:B------:R-:W-:Y:S05]  /*bd20*/  LEA.HI.X R3, R92, R139, R93, 0x1, P0 ;  /* 0x0000008b5c037211 */ /* 0x000fea00000f0c5d */
[----:B-----5:R2:W-:Y:S04]  /*bd30*/  ST.E.128 [R2.64], R20 ;  /* 0x0000001402007985 */ /* 0x0205e8000c101d06 */
.L_x_4008:
[----:B------:R-:W-:Y:S05]  /*bd40*/  BSYNC B1 ;  /* 0x0000000000017941 */ /* 0x000fea0003800000 */
.L_x_4007:
        /* <DEDUP_REMOVED lines=94> */
.L_x_4016:
[----:B------:R-:W-:Y:S05]  /*c330*/  BSYNC B0 ;  /* 0x0000000000007941 */ /* 0x000fea0003800000 */
.L_x_4015:
        /* <DEDUP_REMOVED lines=93> */
.L_x_4018:
[----:B------:R-:W-:Y:S05]  /*c910*/  BSYNC B0 ;  /* 0x0000000000007941 */ /* 0x000fea0003800000 */
.L_x_4017:
[C---:B--2---:R-:W-:Y:S04]  /*c920*/  LEA R2, P0, R91.reuse, R144, 0x1 ;  /* 0x000000905b027211 */ /* 0x044fe800078008ff */
[----:B------:R-:W-:Y:S05]  /*c930*/  LEA.HI.X R3, R91, R139, R90, 0x1, P0 ;  /* 0x0000008b5b037211 */ /* 0x000fea00000f0c5a */
[----:B-----5:R2:W-:Y:S04]  /*c940*/  ST.E.128 [R2.64], R20 ;  /* 0x0000001402007985 */ /* 0x0205e8000c101d06 */
.L_x_4014:
[----:B------:R-:W-:Y:S05]  /*c950*/  BSYNC B1 ;  /* 0x0000000000017941 */ /* 0x000fea0003800000 */
.L_x_4013:
[----:B--23--:R-:W2:Y:S01]  /*c960*/  LD.E R3, [R10.64+0xd0] ;  /* 0x0000d0060a037980 */ /* 0x00cea2000c101900 */
        /* <DEDUP_REMOVED lines=8> */
.L_x_3952:
[----:B--2---:R-:W2:Y:S01]  /*c9f0*/  @P2 LD.E.128 R20, [R132.64] ;  /* 0x0000000684142980 */ /* 0x004ea2000c101d00 */
[----:B------:R-:W-:Y:S01]  /*ca00*/  @P2 IMAD.MOV.U32 R145, RZ, RZ, R139 ;  /* 0x000000ffff912224 */ /* 0x000fe200078e008b */
        /* <DEDUP_REMOVED lines=25> */
[----:B------:R-:W-:Y:S02]  /*cba0*/  @P0 IMAD R0, R219, 0x60, RZ ;  /* 0x00000060db000824 */ /* 0x000fe400078e02ff */
[----:B------:R-:W-:Y:S02]  /*cbb0*/  @P0 IMAD.MOV.U32 R145, RZ, RZ, R139 ;  /* 0x000000ffff910224 */ /* 0x000fe400078e008b */
        /* <DEDUP_REMOVED lines=23> */
[----:B------:R-:W-:Y:S02]  /*cd30*/  @P0 IMAD R0, R219, 0xa0, RZ ;  /* 0x000000a0db000824 */ /* 0x000fe400078e02ff */
[----:B------:R-:W-:Y:S03]  /*cd40*/  @P0 IMAD.MOV.U32 R145, RZ, RZ, R139 ;  /* 0x000000ffff910224 */ /* 0x000fe600078e008b */
[----:B------:R-:W-:Y:S01]  /*cd50*/  @P0 IADD3 R3, R3, R0, RZ ;  /* 0x0000000003030210 */ /* 0x000fe20007ffe0ff */
        /* <DEDUP_REMOVED lines=10> */
[----:B------:R-:W-:Y:S01]  /*ce00*/  @P1 IMAD R0, R219, 0xc0, RZ ;  /* 0x000000c0db001824 */ /* 0x000fe200078e02ff */
[----:B------:R-:W-:Y:S01]  /*ce10*/  @P1 MOV R145, R139 ;  /* 0x0000008b00911202 */ /* 0x000fe20000000f00 */
        /* <DEDUP_REMOVED lines=12> */
[----:B------:R-:W-:Y:S01]  /*cee0*/  @P0 IMAD R0, R219, 0xe0, RZ ;  /* 0x000000e0db000824 */ /* 0x000fe200078e02ff */
[----:B------:R-:W-:Y:S01]  /*cef0*/  @P0 MOV R145, R139 ;  /* 0x0000008b00910202 */ /* 0x000fe20000000f00 */
        /* <DEDUP_REMOVED lines=12> */
.L_x_3970:
[----:B------:R-:W-:Y:S05]  /*cfc0*/  BSYNC B2 ;  /* 0x0000000000027941 */ /* 0x000fea0003800000 */
.L_x_3951:
        /* <DEDUP_REMOVED lines=89> */
.L_x_4020:
[----:B------:R-:W2:Y:S01]  /*d560*/  LD.E R5, [R10.64+0x40] ;  /* 0x000040060a057980 */ /* 0x000ea2000c101900 */
[----:B------:R-:W-:Y:S03]  /*d570*/  IMAD.MOV.U32 R145, RZ, RZ, R139 ;  /* 0x000000ffff917224 */ /* 0x000fe600078e008b */
[----:B------:R-:W3:Y:S02]  /*d580*/  LD.E R3, [R10.64+0x38] ;  /* 0x000038060a037980 */ /* 0x000ee4000c101900 */
[----:B---3--:R-:W-:Y:S02]  /*d590*/  IMAD.U32 R3, R3, -0x80, RZ ;  /* 0xffffff8003037824 */ /* 0x008fe400078e00ff */
[----:B--2---:R-:W-:Y:S03]  /*d5a0*/  IMAD.U32 R5, R5, -0x80, RZ ;  /* 0xffffff8005057824 */ /* 0x004fe600078e00ff */
[----:B------:R-:W-:Y:S02]  /*d5b0*/  LEA R144, P0, R3, R144, 0x1 ;  /* 0x0000009003907211 */ /* 0x000fe400078008ff */
[----:B------:R-:W-:Y:S02]  /*d5c0*/  LEA R146, P1, R5, R146, 0x1 ;  /* 0x0000009205927211 */ /* 0x000fe400078208ff */
[----:B------:R-:W-:Y:S02]  /*d5d0*/  LEA.HI.X.SX32 R139, R3, R145, 0x1, P0 ;  /* 0x00000091038b7211 */ /* 0x000fe400000f0eff */
[----:B------:R-:W-:Y:S04]  /*d5e0*/  LEA.HI.X.SX32 R147, R5, R147, 0x1, P1 ;  /* 0x0000009305937211 */ /* 0x000fe800008f0eff */
.L_x_4021:
[----:B------:R-:W-:Y:S05]  /*d5f0*/  BSYNC B0 ;  /* 0x0000000000007941 */ /* 0x000fea0003800000 */
.L_x_4019:
[----:B------:R-:W-:Y:S04]  /*d600*/  IADD3 R13, R13, -0x1, RZ ;  /* 0xffffffff0d0d7810 */ /* 0x000fe80007ffe0ff */
[----:B------:R-:W-:Y:S11]  /*d610*/  ISETP.GT.AND P0, PT, R13, R77, PT ;  /* 0x0000004d0d00720c */ /* 0x000ff60003f04270 */
[----:B------:R-:W-:Y:S02]  /*d620*/  @!UPT UIADD3 URZ, URZ, URZ, URZ ;  /* 0x0000003f3f3ff290 */ /* 0x000fe4000fffe03f */
[----:B------:R-:W-:-:S05]  /*d630*/  @P0 BRA `(.L_x_4022) ;  /* 0xffff567000000947 */ /* 0x000fca000383ffff */
.L_x_3950:
        /* <DEDUP_REMOVED lines=11> */
[----:B------:R-:W3:Y:S04]  /*d6f0*/  LD.E.U8 R0, [R10.64+0x1b3] ;  /* 0x0001b3060a007980 */ /* 0x000ee8000c101100 */
        /* <DEDUP_REMOVED lines=11> */
[----:B-----5:R-:W-:Y:S02]  /*d7b0*/  LEA R42, P1, R5, R190, 0x1 ;  /* 0x000000be052a7211 */ /* 0x020fe400078208ff */
[----:B------:R-:W-:Y:S02]  /*d7c0*/  SHF.R.S32.HI R9, RZ, 0x1, R12 ;  /* 0x00000001ff097819 */ /* 0x000fe4000001140c */
[----:B------:R-:W-:-:S02]  /*d7d0*/  LEA.HI.X R8, R188, R193, R189, 0x5, P0 ;  /* 0x000000c1bc087211 */ /* 0x000fc400000f2cbd */
[----:B---3--:R-:W-:Y:S01]  /*d7e0*/  ISETP.NE.AND P4, PT, R0, RZ, PT ;  /* 0x000000ff0000720c */ /* 0x008fe20003f85270 */
[----:B------:R-:W-:Y:S01]  /*d7f0*/  IMAD.MOV.U32 R192, RZ, RZ, R186 ;  /* 0x000000ffffc07224 */ /* 0x000fe200078e00ba */
[-C--:B------:R-:W-:Y:S02]  /*d800*/  LEA R38, P0, R7, R190.reuse, 0x1 ;  /* 0x000000be07267211 */ /* 0x080fe400078008ff */
[----:B------:R-:W-:Y:S01]  /*d810*/  LEA.HI.X R43, R5, R191, R6, 0x1, P1 ;  /* 0x000000bf052b7211 */ /* 0x000fe200008f0c06 */
[----:B------:R-:W-:Y:S01]  /*d820*/  IMAD R6, R184, R9, R81 ;  /* 0x00000009b8067224 */ /* 0x000fe200078e0251 */
[----:B------:R-:W-:Y:S01]  /*d830*/  LEA.HI.X R39, R7, R191, R8, 0x1, P0 ;  /* 0x000000bf07277211 */ /* 0x000fe200000f0c08 */
[----:B------:R-:W-:Y:S01]  /*d840*/  IMAD R4, R189, 0x30, RZ ;  /* 0x00000030bd047824 */ /* 0x000fe200078e02ff */
[----:B------:R-:W-:Y:S01]  /*d850*/  LEA R44, P2, R186, R190, 0x1 ;  /* 0x000000beba2c7211 */ /* 0x000fe200078408ff */
[----:B------:R-:W-:-:S04]  /*d860*/  IMAD.WIDE.U32 R188, R188, 0x30, R192 ;  /* 0x00000030bcbc7825 */ /* 0x000fc800078e00c0 */
[----:B------:R-:W-:Y:S02]  /*d870*/  IMAD.IADD R17, R232, 0x1, -R69 ;  /* 0x00000001e8117824 */ /* 0x000fe400078e0a45 */
[----:B------:R-:W-:Y:S01]  /*d880*/  IMAD.IADD R8, R81, 0x1, R6 ;  /* 0x0000000151087824 */ /* 0x000fe200078e0206 */
[----:B------:R-:W-:Y:S01]  /*d890*/  LEA.HI.X R45, R186, R191, R193, 0x1, P2 ;  /* 0x000000bfba2d7211 */ /* 0x000fe200010f0cc1 */
[----:B------:R-:W-:Y:S01]  /*d8a0*/  IMAD.IADD R5, R189, 0x1, R4 ;  /* 0x00000001bd057824 */ /* 0x000fe200078e0204 */
[----:B------:R-:W-:Y:S02]  /*d8b0*/  ISETP.GE.AND P0, PT, R184, R17, PT ;  /* 0x00000011b800720c */ /* 0x000fe40003f06270 */
[C---:B------:R-:W-:Y:S01]  /*d8c0*/  LEA R36, P1, R188.reuse, R190, 0x1 ;  /* 0x000000bebc247211 */ /* 0x040fe200078208ff */
[----:B------:R-:W-:Y:S01]  /*d8d0*/  IMAD.SHL.U32 R41, R9, 0x10, RZ ;  /* 0x0000001009297824 */ /* 0x000fe200078e00ff */
[----:B------:R-:W-:Y:S02]  /*d8e0*/  ISETP.GT.AND P0, PT, R53, -0x8, !P0 ;  /* 0xfffffff83500780c */ /* 0x000fe40004704270 */
[----:B------:R-:W-:-:S02]  /*d8f0*/  LEA.HI.X R37, R188, R191, R5, 0x1, P1 ;  /* 0x000000bfbc257211 */ /* 0x000fc400008f0c05 */
        /* <DEDUP_REMOVED lines=15> */
[----:B------:R-:W-:-:S02]  /*d9f0*/  IADD3 R28, P1, R34, R31, RZ ;  /* 0x0000001f221c7210 */ /* 0x000fc40007f3e0ff */
[----:B------:R-:W-:-:S03]  /*da00*/  IADD3 R30, P0, R32, R31, RZ ;  /* 0x0000001f201e7210 */ /* 0x000fc60007f1e0ff */
[--C-:B------:R-:W-:Y:S02]  /*da10*/  IMAD.X R29, R35, 0x1, R5.reuse, P1 ;  /* 0x00000001231d7824 */ /* 0x100fe400008e0605 */
[----:B------:R-:W-:Y:S01]  /*da20*/  IMAD.X R31, R33, 0x1, R5, P0 ;  /* 0x00000001211f7824 */ /* 0x000fe200000e0605 */
[----:B------:R-:W-:Y:S05]  /*da30*/  @P2 BRA `(.L_x_4029) ;  /* 0x0000026000002947 */ /* 0x000fea0003800000 */
[----:B------:R-:W2:Y:S04]  /*da40*/  LD.E.64 R4, [R30.64] ;  /* 0x000000061e047980 */ /* 0x000ea8000c101b00 */
[----:B------:R-:W3:Y:S01]  /*da50*/  LD.E.64 R6, [R28.64] ;  /* 0x000000061c067980 */ /* 0x000ee2000c101b00 */
[C---:B-----5:R-:W-:Y:S01]  /*da60*/  SHF.L.U32 R2, R21.reuse, 0x10, RZ ;  /* 0x0000001015027819 */ /* 0x060fe200000006ff */
        /* <DEDUP_REMOVED lines=35> */
.L_x_4029:
[----:B------:R-:W-:Y:S05]  /*dca0*/  BSYNC B0 ;  /* 0x0000000000007941 */ /* 0x000fea0003800000 */
.L_x_4028:
[----:B-----5:R2:W-:Y:S04]  /*dcb0*/  STS.128 [R239], R20 ;  /* 0x00000014ef007388 */ /* 0x0205e80000000c00 */
        /* <DEDUP_REMOVED lines=44> */
.L_x_4031:
[----:B------:R-:W-:Y:S05]  /*df80*/  BSYNC B0 ;  /* 0x0000000000007941 */ /* 0x000fea0003800000 */
.L_x_4030:
[----:B-----5:R3:W-:Y:S02]  /*df90*/  STS.128 [R239+0x2000], R12 ;  /* 0x0020000cef007388 */ /* 0x0207e40000000c00 */
.L_x_4027:
[----:B------:R-:W-:Y:S05]  /*dfa0*/  BSYNC B1 ;  /* 0x0000000000017941 */ /* 0x000fea0003800000 */
.L_x_4026:
        /* <DEDUP_REMOVED lines=12> */
[----:B------:R-:W-:-:S02]  /*e070*/  IADD3 R30, P2, R34, R41, RZ ;  /* 0x00000029221e7210 */ /* 0x000fc40007f5e0ff */
[----:B------:R-:W-:-:S03]  /*e080*/  IADD3 R40, P1, R32, R41, RZ ;  /* 0x0000002920287210 */ /* 0x000fc60007f3e0ff */
[--C-:B------:R-:W-:Y:S02]  /*e090*/  IMAD.X R31, R35, 0x1, R5.reuse, P2 ;  /* 0x00000001231f7824 */ /* 0x100fe400010e0605 */
[----:B------:R-:W-:Y:S02]  /*e0a0*/  IMAD.X R41, R33, 0x1, R5, P1 ;  /* 0x0000000121297824 */ /* 0x000fe400008e0605 */
[----:B------:R-:W-:Y:S05]  /*e0b0*/  @P0 BRA `(.L_x_4035) ;  /* 0x0000028000000947 */ /* 0x000fea0003800000 */
[----:B------:R-:W4:Y:S04]  /*e0c0*/  LD.E.64 R4, [R40.64] ;  /* 0x0000000628047980 */ /* 0x000f28000c101b00 */
[----:B--2---:R-:W2:Y:S01]  /*e0d0*/  LD.E.64 R6, [R30.64] ;  /* 0x000000061e067980 */ /* 0x004ea2000c101b00 */
[----:B-----5:R-:W-:Y:S01]  /*e0e0*/  LOP3.LUT R2, R13, 0xffff0000, RZ, 0xc0, !PT ;  /* 0xffff00000d027812 */ /* 0x020fe200078ec0ff */
[----:B------:R-:W-:Y:S01]  /*e0f0*/  IMAD.U32 R29, R15, 0x10000, RZ ;  /* 0x000100000f1d7824 */ /* 0x000fe200078e00ff */
[----:B------:R-:W-:-:S02]  /*e100*/  SHF.L.U32 R8, R13, 0x10, RZ ;  /* 0x000000100d087819 */ /* 0x000fc400000006ff */
[C---:B------:R-:W-:Y:S02]  /*e110*/  SHF.L.U32 R13, R12.reuse, 0x10, RZ ;  /* 0x000000100c0d7819 */ /* 0x040fe400000006ff */
[----:B------:R-:W-:Y:S02]  /*e120*/  LOP3.LUT R22, R12, 0xffff0000, RZ, 0xc0, !PT ;  /* 0xffff00000c167812 */ /* 0x000fe400078ec0ff */
[----:B------:R-:W-:Y:S02]  /*e130*/  LOP3.LUT R27, R15, 0xffff0000, RZ, 0xc0, !PT ;  /* 0xffff00000f1b7812 */ /* 0x000fe400078ec0ff */
[C---:B------:R-:W-:Y:S02]  /*e140*/  SHF.L.U32 R20, R14.reuse, 0x10, RZ ;  /* 0x000000100e147819 */ /* 0x040fe400000006ff */
[----:B------:R-:W-:Y:S02]  /*e150*/  LOP3.LUT R26, R14, 0xffff0000, RZ, 0xc0, !PT ;  /* 0xffff00000e1a7812 */ /* 0x000fe400078ec0ff */
[C---:B----4-:R-:W-:Y:S01]  /*e160*/  LOP3.LUT R21, R4.reuse, 0xffff0000, RZ, 0xc0, !PT ;  /* 0xffff000004157812 */ /* 0x050fe200078ec0ff */
        /* <DEDUP_REMOVED lines=29> */
.L_x_4035:
[----:B------:R-:W-:Y:S05]  /*e340*/  BSYNC B0 ;  /* 0x0000000000007941 */ /* 0x000fea0003800000 */
.L_x_4034:
[----:B-----5:R4:W-:Y:S04]  /*e350*/  STS.128 [R239+0x800], R12 ;  /* 0x0008000cef007388 */ /* 0x0209e80000000c00 */
        /* <DEDUP_REMOVED lines=43> */
.L_x_4037:
[----:B------:R-:W-:Y:S05]  /*e610*/  BSYNC B0 ;  /* 0x0000000000007941 */ /* 0x000fea0003800000 */
.L_x_4036:
[----:B-----5:R2:W-:Y:S02]  /*e620*/  STS.128 [R239+0x2800], R20 ;  /* 0x00280014ef007388 */ /* 0x0205e40000000c00 */
.L_x_4033:
[----:B------:R-:W-:Y:S05]  /*e630*/  BSYNC B1 ;  /* 0x0000000000017941 */ /* 0x000fea0003800000 */
.L_x_4032:
        /* <DEDUP_REMOVED lines=13> */
[-C--:B------:R-:W-:Y:S02]  /*e710*/  IADD3 R30, P2, R34, R41.reuse, RZ ;  /* 0x00000029221e7210 */ /* 0x080fe40007f5e0ff */
[----:B------:R-:W-:-:S03]  /*e720*/  IADD3 R40, P1, R32, R41, RZ ;  /* 0x0000002920287210 */ /* 0x000fc60007f3e0ff */
[--C-:B------:R-:W-:Y:S02]  /*e730*/  IMAD.X R31, R35, 0x1, R5.reuse, P2 ;  /* 0x00000001231f7824 */ /* 0x100fe400010e0605 */
[----:B------:R-:W-:Y:S02]  /*e740*/  IMAD.X R41, R33, 0x1, R5, P1 ;  /* 0x0000000121297824 */ /* 0x000fe400008e0605 */
[----:B------:R-:W-:Y:S05]  /*e750*/  @P0 BRA `(.L_x_4041) ;  /* 0x0000028000000947 */ /* 0x000fea0003800000 */
[----:B---3--:R-:W3:Y:S04]  /*e760*/  LD.E.64 R4, [R40.64] ;  /* 0x0000000628047980 */ /* 0x008ee8000c101b00 */
[----:B------:R-:W4:Y:S01]  /*e770*/  LD.E.64 R6, [R30.64] ;  /* 0x000000061e067980 */ /* 0x000f22000c101b00 */
[----:B-----5:R-:W-:Y:S01]  /*e780*/  LOP3.LUT R2, R13, 0xffff0000, RZ, 0xc0, !PT ;  /* 0xffff00000d027812 */ /* 0x020fe200078ec0ff */
        /* <DEDUP_REMOVED lines=37> */
.L_x_4041:
[----:B---3--:R-:W-:Y:S05]  /*e9e0*/  BSYNC B0 ;  /* 0x0000000000007941 */ /* 0x008fea0003800000 */
.L_x_4040:
[----:B-----5:R3:W-:Y:S04]  /*e9f0*/  STS.128 [R239+0x1000], R12 ;  /* 0x0010000cef007388 */ /* 0x0207e80000000c00 */
        /* <DEDUP_REMOVED lines=43> */
.L_x_4043:
[----:B------:R-:W-:Y:S05]  /*ecb0*/  BSYNC B0 ;  /* 0x0000000000007941 */ /* 0x000fea0003800000 */
.L_x_4042:
[----:B-----5:R2:W-:Y:S02]  /*ecc0*/  STS.128 [R239+0x3000], R20 ;  /* 0x00300014ef007388 */ /* 0x0205e40000000c00 */
.L_x_4039:
[----:B------:R-:W-:Y:S05]  /*ecd0*/  BSYNC B1 ;  /* 0x0000000000017941 */ /* 0x000fea0003800000 */
.L_x_4038:
        /* <DEDUP_REMOVED lines=19> */
[C---:B--2--5:R-:W-:Y:S01]  /*ee10*/  SHF.L.U32 R22, R15.reuse, 0x10, RZ ;  /* 0x000000100f167819 */ /* 0x064fe200000006ff */
        /* <DEDUP_REMOVED lines=35> */
.L_x_4046:
[----:B---3--:R-:W-:Y:S05]  /*f050*/  BSYNC B0 ;  /* 0x0000000000007941 */ /* 0x008fea0003800000 */
.L_x_4045:
[----:B-----5:R3:W-:Y:S04]  /*f060*/  STS.128 [R239+0x1800], R12 ;  /* 0x0018000cef007388 */ /* 0x0207e80000000c00 */
        /* <DEDUP_REMOVED lines=43> */
.L_x_4048:
[----:B------:R-:W-:Y:S05]  /*f320*/  BSYNC B0 ;  /* 0x0000000000007941 */ /* 0x000fea0003800000 */
.L_x_4047:
[----:B-----5:R4:W-:Y:S01]  /*f330*/  STS.128 [R239+0x3800], R36 ;  /* 0x00380024ef007388 */ /* 0x0209e20000000c00 */
[----:B------:R-:W-:Y:S05]  /*f340*/  BRA `(.L_x_4044) ;  /* 0x00002f8000007947 */ /* 0x000fea0003800000 */
.L_x_4025:
        /* <DEDUP_REMOVED lines=85> */
.L_x_4052:
[----:B------:R-:W-:Y:S05]  /*f8a0*/  BSYNC B0 ;  /* 0x0000000000007941 */ /* 0x000fea0003800000 */
.L_x_4051:
        /* <DEDUP_REMOVED lines=85> */
.L_x_4054:
[----:B------:R-:W-:Y:S05]  /*fe00*/  BSYNC B0 ;  /* 0x0000000000007941 */ /* 0x000fea0003800000 */
.L_x_4053:
[----:B-----5:R3:W-:Y:S02]  /*fe10*/  STS.128 [R239+0x2000], R24 ;  /* 0x00200018ef007388 */ /* 0x0207e40000000c00 */
.L_x_4050:
[----:B------:R-:W-:Y:S05]  /*fe20*/  BSYNC B1 ;  /* 0x0000000000017941 */ /* 0x000fea0003800000 */
.L_x_4049:
        /* <DEDUP_REMOVED lines=30> */
[C---:B-----5:R-:W-:Y:S01]  /*10010*/  IMAD.U32 R25, R28.reuse, 0x10000, RZ ;  /* 0x000100001c197824 */ /* 0x060fe200078e00ff */
        /* <DEDUP_REMOVED lines=59> */
.L_x_4058:
[----:B------:R-:W-:Y:S05]  /*103d0*/  BSYNC B0 ;  /* 0x0000000000007941 */ /* 0x000fea0003800000 */
.L_x_4057:
        /* <DEDUP_REMOVED lines=88> */
.L_x_4060:
[----:B------:R-:W-:Y:S05]  /*10960*/  BSYNC B0 ;  /* 0x0000000000007941 */ /* 0x000fea0003800000 */
.L_x_4059:
[----:B-----5:R3:W-:Y:S02]  /*10970*/  STS.128 [R239+0x2800], R24 ;  /* 0x00280018ef007388 */ /* 0x0207e40000000c00 */
.L_x_4056:
[----:B------:R-:W-:Y:S05]  /*10980*/  BSYNC B1 ;  /* 0x0000000000017941 */ /* 0x000fea0003800000 */
.L_x_4055:
        /* <DEDUP_REMOVED lines=20> */
[----:B------:R-:W-:Y:S01]  /*10ad0*/  LEA R12, P1, R13, R32, 0x1 ;  /* 0x000000200d0c7211 */ /* 0x000fe200078208ff */
        /* <DEDUP_REMOVED lines=10> */
[C---:B-----5:R-:W-:Y:S01]  /*10b80*/  IMAD.U32 R26, R28.reuse, 0x10000, RZ ;  /* 0x000100001c1a7824 */ /* 0x060fe200078e00ff */
        /* <DEDUP_REMOVED lines=59> */
.L_x_4064:
[----:B------:R-:W-:Y:S05]  /*10f40*/  BSYNC B0 ;  /* 0x0000000000007941 */ /* 0x000fea0003800000 */
.L_x_4063:
        /* <DEDUP_REMOVED lines=89> */
.L_x_4066:
[----:B------:R-:W-:Y:S05]  /*114e0*/  BSYNC B0 ;  /* 0x0000000000007941 */ /* 0x000fea0003800000 */
.L_x_4065:
[----:B-----5:R3:W-:Y:S02]  /*114f0*/  STS.128 [R239+0x3000], R24 ;  /* 0x00300018ef007388 */ /* 0x0207e40000000c00 */
.L_x_4062:
[----:B------:R-:W-:Y:S05]  /*11500*/  BSYNC B1 ;  /* 0x0000000000017941 */ /* 0x000fea0003800000 */
.L_x_4061:
        /* <DEDUP_REMOVED lines=26> */
[----:B------:R-:W4:Y:S01]  /*116b0*/  LD.E.128 R12, [R12.64] ;  /* 0x000000060c0c7980 */ /* 0x000f22000c101d00 */
[----:B------:R-:W-:-:S04]  /*116c0*/  LEA R20, P1, R23, R34, 0x1 ;  /* 0x0000002217147211 */ /* 0x000fc800078208ff */
[----:B------:R-:W-:-:S06]  /*116d0*/  LEA.HI.X R21, R23, R35, R17, 0x1, P1 ;  /* 0x0000002317157211 */ /* 0x000fcc00008f0c11 */
[----:B--2---:R-:W2:Y:S01]  /*116e0*/  LD.E.128 R20, [R20.64] ;  /* 0x0000000614147980 */ /* 0x004ea2000c101d00 */
[C---:B-----5:R-:W-:Y:S01]  /*116f0*/  LOP3.LUT R17, R25.reuse, 0xffff0000, RZ, 0xc0, !PT ;  /* 0xffff000019117812 */ /* 0x060fe200078ec0ff */
[----:B------:R-:W-:Y:S01]  /*11700*/  IMAD.U32 R31, R25, 0x10000, RZ ;  /* 0x00010000191f7824 */ /* 0x000fe200078e00ff */
[C---:B------:R-:W-:Y:S01]  /*11710*/  LOP3.LUT R25, R27.reuse, 0xffff0000, RZ, 0xc0, !PT ;  /* 0xffff00001b197812 */ /* 0x040fe200078ec0ff */
[----:B------:R-:W-:Y:S01]  /*11720*/  IMAD.U32 R39, R27, 0x10000, RZ ;  /* 0x000100001b277824 */ /* 0x000fe200078e00ff */
[----:B------:R-:W-:Y:S01]  /*11730*/  SHF.L.U32 R30, R26, 0x10, RZ ;  /* 0x000000101a1e7819 */ /* 0x000fe200000006ff */
[C---:B------:R-:W-:Y:S01]  /*11740*/  IMAD.U32 R29, R24.reuse, 0x10000, RZ ;  /* 0x00010000181d7824 */ /* 0x040fe200078e00ff */
[----:B------:R-:W-:Y:S02]  /*11750*/  LOP3.LUT R24, R24, 0xffff0000, RZ, 0xc0, !PT ;  /* 0xffff000018187812 */ /* 0x000fe400078ec0ff */
[----:B------:R-:W-:Y:S02]  /*11760*/  LOP3.LUT R26, R26, 0xffff0000, RZ, 0xc0, !PT ;  /* 0xffff00001a1a7812 */ /* 0x000fe400078ec0ff */
[----:B-1-3--:R-:W-:-:S02]  /*11770*/  SHF.L.U32 R45, R4, 0x10, RZ ;  /* 0x00000010042d7819 */ /* 0x00afc400000006ff */
        /* <DEDUP_REMOVED lines=22> */
[C---:B--2---:R-:W-:Y:S01]  /*118e0*/  IMAD.U32 R4, R21.reuse, 0x10000, RZ ;  /* 0x0001000015047824 */ /* 0x044fe200078e00ff */
        /* <DEDUP_REMOVED lines=29> */
.L_x_4068:
[----:B------:R-:W-:Y:S05]  /*11ac0*/  BSYNC B0 ;  /* 0x0000000000007941 */ /* 0x000fea0003800000 */
.L_x_4067:
        /* <DEDUP_REMOVED lines=26> */
[----:B---3--:R-:W-:-:S04]  /*11c70*/  LEA R24, P1, R9, R34, 0x1 ;  /* 0x0000002209187211 */ /* 0x008fc800078208ff */
[----:B------:R-:W-:-:S06]  /*11c80*/  LEA.HI.X R25, R9, R35, R3, 0x1, P1 ;  /* 0x0000002309197211 */ /* 0x000fcc00008f0c03 */
[----:B------:R-:W3:Y:S01]  /*11c90*/  LD.E.128 R24, [R24.64] ;  /* 0x0000000618187980 */ /* 0x000ee2000c101d00 */
        /* <DEDUP_REMOVED lines=60> */
.L_x_4070:
[----:B------:R-:W-:Y:S05]  /*12060*/  BSYNC B0 ;  /* 0x0000000000007941 */ /* 0x000fea0003800000 */
.L_x_4069:
[----:B-----5:R4:W-:Y:S01]  /*12070*/  STS.128 [R239+0x3800], R4 ;  /* 0x00380004ef007388 */ /* 0x0209e20000000c00 */
[----:B------:R-:W-:Y:S05]  /*12080*/  BRA `(.L_x_4044) ;  /* 0x0000024000007947 */ /* 0x000fea0003800000 */
.L_x_4024:
[----:B------:R-:W-:Y:S01]  /*12090*/  IMAD.IADD R3, R232, 0x1, -R69 ;  /* 0x00000001e8037824 */ /* 0x000fe200078e0a45 */
[----:B------:R-:W-:-:S02]  /*120a0*/  IADD3 R0, R184, 0x10, RZ ;  /* 0x00000010b8007810 */ /* 0x000fc40007ffe0ff */
        /* <DEDUP_REMOVED lines=9> */
[-C--:B-----5:R-:W-:Y:S01]  /*12140*/  @!P6 LEA R6, P2, R186, R190.reuse, 0x1 ;  /* 0x000000beba06e211 */ /* 0x0a0fe200078408ff */
        /* <DEDUP_REMOVED lines=24> */
.L_x_4044:
[----:B------:R-:W-:Y:S05]  /*122d0*/  BSYNC B2 ;  /* 0x0000000000027941 */ /* 0x000fea0003800000 */
.L_x_4023:
[----:B------:R-:W-:Y:S02]  /*122e0*/  IADD3 R234, R134, -0x1, RZ ;  /* 0xffffffff86ea7810 */ /* 0x000fe40007ffe0ff */
[----:B----4-:R-:W-:-:S02]  /*122f0*/  IADD3 R5, R184, 0x60, RZ ;  /* 0x00000060b8057810 */ /* 0x010fc40007ffe0ff */
[----:B-1----:R-:W-:Y:S01]  /*12300*/  IADD3 R2, R184, 0x50, RZ ;  /* 0x00000050b8027810 */ /* 0x002fe20007ffe0ff */
[----:B------:R-:W-:Y:S01]  /*12310*/  IMAD.SHL.U32 R3, R234, 0x80, RZ ;  /* 0x00000080ea037824 */ /* 0x000fe200078e00ff */
[C---:B---3--:R-:W-:Y:S02]  /*12320*/  IADD3 R12, R184.reuse, 0x40, RZ ;  /* 0x00000040b80c7810 */ /* 0x048fe40007ffe0ff */
        /* <DEDUP_REMOVED lines=15> */
[----:B--2---:R-:W-:Y:S01]  /*12420*/  @!P5 IMAD R22, R65, 0x60, RZ ;  /* 0x000000604116d824 */ /* 0x004fe200078e02ff */
        /* <DEDUP_REMOVED lines=11> */
[----:B------:R-:W-:Y:S01]  /*124e0*/  @!P3 IMAD.MOV.U32 R20, RZ, RZ, R226 ;  /* 0x000000ffff14b224 */ /* 0x000fe200078e00e2 */
[----:B------:R-:W-:Y:S01]  /*124f0*/  @!P6 LEA.HI.X R27, R64, R227, R65, 0x6, P0 ;  /* 0x000000e3401be211 */ /* 0x000fe200000f3441 */
[----:B------:R-:W-:-:S02]  /*12500*/  @!P3 IMAD.MOV.U32 R21, RZ, RZ, R227 ;  /* 0x000000ffff15b224 */ /* 0x000fc400078e00e3 */
[C---:B------:R-:W-:Y:S02]  /*12510*/  @!P2 IMAD.WIDE.U32 R18, R64.reuse, 0xc0, R18 ;  /* 0x000000c04012a825 */ /* 0x040fe400078e0012 */
[----:B------:R3:W-:Y:S02]  /*12520*/  @!P6 LDGSTS.E.BYPASS.LTC128B.128 [R239+0x5000], [R26.64] ;  /* 0x050000001aefefae */ /* 0x0007e4000b901d46 */
[----:B------:R-:W-:Y:S02]  /*12530*/  @!P3 IMAD R9, R65, 0xa0, RZ ;  /* 0x000000a04109b824 */ /* 0x000fe400078e02ff */
[----:B------:R-:W-:Y:S01]  /*12540*/  @!P3 IMAD.WIDE.U32 R20, R64, 0xa0, R20 ;  /* 0x000000a04014b825 */ /* 0x000fe200078e0014 */
[----:B------:R3:W-:Y:S01]  /*12550*/  @!P6 LDGSTS.E.BYPASS.LTC128B.128 [R239+0x9000], [R26.64+0x80] ;  /* 0x090000801aefefae */ /* 0x0007e2000b901d46 */
[----:B------:R-:W-:Y:S02]  /*12560*/  ISETP.GE.AND P6, PT, R16, R7, PT ;  /* 0x000000071000720c */ /* 0x000fe40003fc6270 */
[----:B------:R-:W-:Y:S01]  /*12570*/  @!P2 IMAD.IADD R19, R8, 0x1, R19 ;  /* 0x000000010813a824 */ /* 0x000fe200078e0213 */
[C---:B------:R-:W-:Y:S01]  /*12580*/  @!P4 LEA R8, P0, R64.reuse, R226, 0x7 ;  /* 0x000000e24008c211 */ /* 0x040fe200078038ff */
[----:B------:R-:W-:Y:S01]  /*12590*/  @!P3 IMAD.IADD R21, R9, 0x1, R21 ;  /* 0x000000010915b824 */ /* 0x000fe200078e0215 */
[----:B------:R4:W-:Y:S01]  /*125a0*/  @!P5 LDGSTS.E.BYPASS.LTC128B.128 [R239+0x5800], [R22.64] ;  /* 0x0580000016efdfae */ /* 0x0009e2000b901d46 */
[----:B------:R-:W-:Y:S01]  /*125b0*/  @!P1 IMAD R6, R65, 0xe0, RZ ;  /* 0x000000e041069824 */ /* 0x000fe200078e02ff */
[C---:B------:R-:W-:Y:S01]  /*125c0*/  @!P4 LEA.HI.X R9, R64.reuse, R227, R65, 0x7, P0 ;  /* 0x000000e34009c211 */ /* 0x040fe200000f3c41 */
[----:B------:R-:W-:Y:S01]  /*125d0*/  @!P1 IMAD.WIDE.U32 R24, R64, 0xe0, R226 ;  /* 0x000000e040189825 */ /* 0x000fe200078e00e2 */
[----:B------:R4:W-:Y:S01]  /*125e0*/  @!P5 LDGSTS.E.BYPASS.LTC128B.128 [R239+0x9800], [R22.64+0x80] ;  /* 0x0980008016efdfae */ /* 0x0009e2000b901d46 */
[----:B------:R-:W-:-:S02]  /*125f0*/  ISETP.GE.AND P0, PT, R0, R7, PT ;  /* 0x000000070000720c */ /* 0x000fc40003f06270 */
[----:B------:R-:W-:Y:S01]  /*12600*/  @!P1 IMAD.IADD R25, R6, 0x1, R25 ;  /* 0x0000000106199824 */ /* 0x000fe200078e0219 */
[----:B------:R5:W-:Y:S01]  /*12610*/  @!P4 LDGSTS.E.BYPASS.LTC128B.128 [R239+0x6000], [R8.64] ;  /* 0x0600000008efcfae */ /* 0x000be2000b901d46 */
[----:B------:R-:W-:-:S03]  /*12620*/  ISETP.GE.AND P5, PT, R28, R7, PT ;  /* 0x000000071c00720c */ /* 0x000fc60003fa6270 */
[----:B------:R5:W-:Y:S01]  /*12630*/  @!P4 LDGSTS.E.BYPASS.LTC128B.128 [R239+0xa000], [R8.64+0x80] ;  /* 0x0a00008008efcfae */ /* 0x000be2000b901d46 */
[----:B------:R-:W-:-:S03]  /*12640*/  ISETP.GE.AND P4, PT, R12, R7, PT ;  /* 0x000000070c00720c */ /* 0x000fc60003f86270 */
[----:B------:R1:W-:Y:S04]  /*12650*/  @!P3 LDGSTS.E.BYPASS.LTC128B.128 [R239+0x6800], [R20.64] ;  /* 0x0680000014efbfae */ /* 0x0003e8000b901d46 */
[----:B------:R1:W-:Y:S01]  /*12660*/  @!P3 LDGSTS.E.BYPASS.LTC128B.128 [R239+0xa800], [R20.64+0x80] ;  /* 0x0a80008014efbfae */ /* 0x0003e2000b901d46 */
[----:B------:R-:W-:-:S03]  /*12670*/  ISETP.GE.AND P3, PT, R2, R7, PT ;  /* 0x000000070200720c */ /* 0x000fc60003f66270 */
[----:B------:R1:W-:Y:S04]  /*12680*/  @!P2 LDGSTS.E.BYPASS.LTC128B.128 [R239+0x7000], [R18.64] ;  /* 0x0700000012efafae */ /* 0x0003e8000b901d46 */
[----:B------:R1:W-:Y:S01]  /*12690*/  @!P2 LDGSTS.E.BYPASS.LTC128B.128 [R239+0xb000], [R18.64+0x80] ;  /* 0x0b00008012efafae */ /* 0x0003e2000b901d46 */
[----:B------:R-:W-:-:S03]  /*126a0*/  ISETP.GE.AND P2, PT, R184, R7, PT ;  /* 0x00000007b800720c */ /* 0x000fc60003f46270 */
[----:B------:R1:W-:Y:S04]  /*126b0*/  @!P1 LDGSTS.E.BYPASS.LTC128B.128 [R239+0x7800], [R24.64] ;  /* 0x0780000018ef9fae */ /* 0x0003e8000b901d46 */
[----:B------:R1:W-:Y:S01]  /*126c0*/  @!P1 LDGSTS.E.BYPASS.LTC128B.128 [R239+0xb800], [R24.64+0x80] ;  /* 0x0b80008018ef9fae */ /* 0x0003e2000b901d46 */
[----:B---3--:R-:W-:-:S03]  /*126d0*/  @!P0 LEA R26, P1, R73, R228, 0x1 ;  /* 0x000000e4491a8211 */ /* 0x008fc600078208ff */
[----:B------:R-:W0:Y:S04]  /*126e0*/  LDGDEPBAR ;  /* 0x00000000000079af */ /* 0x000e280000000000 */
[----:B------:R-:W3:Y:S01]  /*126f0*/  LD.E R2, [R10.64+0x188] ;  /* 0x000188060a027980 */ /* 0x000ee2000c101900 */
[----:B------:R-:W-:Y:S01]  /*12700*/  @!P0 LEA.HI.X R27, R73, R229, R74, 0x1, P1 ;  /* 0x000000e5491b8211 */ /* 0x000fe200008f0c4a */
[----:B-----5:R-:W-:Y:S01]  /*12710*/  @!P5 IMAD.MOV.U32 R8, RZ, RZ, R228 ;  /* 0x000000ffff08d224 */ /* 0x020fe200078e00e4 */
[----:B------:R-:W-:Y:S01]  /*12720*/  ISETP.GE.AND P1, PT, R4, R7, PT ;  /* 0x000000070400720c */ /* 0x000fe20003f26270 */
[----:B------:R-:W-:Y:S01]  /*12730*/  IMAD.SHL.U32 R4, R184, 0x8, RZ ;  /* 0x00000008b8047824 */ /* 0x000fe200078e00ff */
[----:B------:R-:W-:Y:S01]  /*12740*/  LEA.HI R0, R136, R136, RZ, 0x1 ;  /* 0x0000008888007211 */ /* 0x000fe200078f08ff */
[----:B------:R-:W-:-:S02]  /*12750*/  @!P5 IMAD.MOV.U32 R9, RZ, RZ, R229 ;  /* 0x000000ffff09d224 */ /* 0x000fc400078e00e5 */
[----:B--2---:R-:W-:Y:S02]  /*12760*/  @!P3 IMAD R14, R67, 0xa0, RZ ;  /* 0x000000a0430eb824 */ /* 0x004fe400078e02ff */
[----:B------:R-:W-:-:S04]  /*12770*/  @!P5 IMAD.WIDE.U32 R12, R66, 0x60, R8 ;  /* 0x00000060420cd825 */ /* 0x000fc800078e0008 */
[----:B------:R-:W-:-:S04]  /*12780*/  @!P3 IMAD.WIDE.U32 R8, R66, 0xa0, R228 ;  /* 0x000000a04208b825 */ /* 0x000fc800078e00e4 */
[----:B------:R-:W-:Y:S01]  /*12790*/  @!P3 IMAD.IADD R15, R14, 0x1, R9 ;  /* 0x000000010e0fb824 */ /* 0x000fe200078e0209 */
[----:B------:R-:W-:Y:S01]  /*127a0*/  LOP3.LUT R9, R0, 0xfffffffe, RZ, 0xc0, !PT ;  /* 0xfffffffe00097812 */ /* 0x000fe200078ec0ff */
[----:B------:R-:W-:-:S04]  /*127b0*/  DEPBAR.LE SB0, 0x0 ;  /* 0x000080000000791a */ /* 0x000fc80000000000 */
[----:B------:R-:W-:Y:S01]  /*127c0*/  BAR.SYNC.DEFER_BLOCKING 0x0 ;  /* 0x0000000000007b1d */ /* 0x000fe20000010000 */
[----:B------:R-:W-:Y:S02]  /*127d0*/  IMAD.IADD R9, R136, 0x1, -R9 ;  /* 0x0000000188097824 */ /* 0x000fe400078e0a09 */
[----:B-1----:R-:W-:-:S04]  /*127e0*/  @!P1 IMAD.WIDE.U32 R20, R66, 0xe0, R228 ;  /* 0x000000e042149825 */ /* 0x002fc800078e00e4 */
[----:B------:R-:W-:Y:S02]  /*127f0*/  @!P5 IMAD R16, R67, 0x60, RZ ;  /* 0x000000604310d824 */ /* 0x000fe400078e02ff */
[----:B------:R-:W-:Y:S02]  /*12800*/  @!P3 IMAD.MOV.U32 R14, RZ, RZ, R8 ;  /* 0x000000ffff0eb224 */ /* 0x000fe400078e0008 */
[----:B------:R-:W-:Y:S02]  /*12810*/  @!P5 IMAD.IADD R17, R16, 0x1, R13 ;  /* 0x000000011011d824 */ /* 0x000fe400078e020d */
[----:B------:R-:W-:Y:S01]  /*12820*/  @!P5 IMAD.MOV.U32 R16, RZ, RZ, R12 ;  /* 0x000000ffff10d224 */ /* 0x000fe200078e000c */
        /* <DEDUP_REMOVED lines=9> */
[----:B------:R-:W-:Y:S01]  /*128c0*/  SHF.R.S32.HI R7, RZ, 0x1f, R138 ;  /* 0x0000001fff077819 */ /* 0x000fe2000001148a */
[----:B------:R-:W-:Y:S03]  /*128d0*/  @P0 STS.128 [R239+0xc800], RZ ;  /* 0x00c800ffef000388 */ /* 0x000fe60000000c00 */
[----:B------:R-:W-:Y:S01]  /*128e0*/  LOP3.LUT R5, R5, 0x1c0, RZ, 0xc0, !PT ;  /* 0x000001c005057812 */ /* 0x000fe200078ec0ff */
[----:B------:R-:W-:Y:S01]  /*128f0*/  @P0 STS.128 [R239+0x10800], RZ ;  /* 0x010800ffef000388 */ /* 0x000fe20000000c00 */
[----:B------:R-:W-:-:S02]  /*12900*/  LEA.HI R7, R7, R138, RZ, 0x3 ;  /* 0x0000008a07077211 */ /* 0x000fc400078f18ff */
[----:B------:R-:W-:Y:S01]  /*12910*/  LOP3.LUT R4, R5, 0x8, R4, 0xf8, !PT ;  /* 0x0000000805047812 */ /* 0x000fe200078ef804 */
[----:B------:R-:W-:Y:S01]  /*12920*/  @!PT LDS RZ, [RZ] ;  /* 0x00000000fffff984 */ /* 0x000fe20000000800 */
[----:B------:R-:W-:Y:S01]  /*12930*/  @!PT LDS RZ, [RZ] ;  /* 0x00000000fffff984 */ /* 0x000fe20000000800 */
[----:B------:R-:W-:Y:S01]  /*12940*/  @!PT LDS RZ, [RZ] ;  /* 0x00000000fffff984 */ /* 0x000fe20000000800 */
[----:B------:R2:W-:Y:S01]  /*12950*/  @!P0 LDGSTS.E.BYPASS.LTC128B.128 [R239+0xc800], [R26.64] ;  /* 0x0c8000001aef8fae */ /* 0x0005e2000b901d46 */
[----:B------:R-:W-:Y:S01]  /*12960*/  SHF.R.U32.HI R5, RZ, 0x3, R5 ;  /* 0x00000003ff057819 */ /* 0x000fe20000011605 */
[----:B------:R-:W-:Y:S02]  /*12970*/  @!P2 IMAD.MOV.U32 R18, RZ, RZ, R228 ;  /* 0x000000ffff12a224 */ /* 0x000fe400078e00e4 */
[----:B------:R-:W-:Y:S01]  /*12980*/  @!P2 IMAD.MOV.U32 R19, RZ, RZ, R229 ;  /* 0x000000ffff13a224 */ /* 0x000fe200078e00e5 */
[----:B------:R-:W-:Y:S01]  /*12990*/  LOP3.LUT R4, R4, R5, RZ, 0x3c, !PT ;  /* 0x0000000504047212 */ /* 0x000fe200078e3cff */
[----:B------:R2:W-:Y:S01]  /*129a0*/  @!P0 LDGSTS.E.BYPASS.LTC128B.128 [R239+0x10800], [R26.64+0x80] ;  /* 0x108000801aef8fae */ /* 0x0005e2000b901d46 */
[----:B------:R-:W-:Y:S01]  /*129b0*/  LOP3.LUT R5, R7, 0xfffffff8, RZ, 0xc0, !PT ;  /* 0xfffffff807057812 */ /* 0x000fe200078ec0ff */
[C---:B----4-:R-:W-:Y:S01]  /*129c0*/  @!P2 IMAD.WIDE.U32 R22, R66.reuse, 0xc0, R18 ;  /* 0x000000c04216a825 */ /* 0x050fe200078e0012 */
[----:B------:R-:W-:Y:S01]  /*129d0*/  @!P6 LEA R18, P0, R66, R228, 0x6 ;  /* 0x000000e44212e211 */ /* 0x000fe200078030ff */
[----:B------:R-:W-:Y:S02]  /*129e0*/  @P6 STS.128 [R239+0xd000], RZ ;  /* 0x00d000ffef006388 */ /* 0x000fe40000000c00 */
[----:B------:R-:W-:Y:S01]  /*129f0*/  IMAD.IADD R0, R138, 0x1, -R5 ;  /* 0x000000018a007824 */ /* 0x000fe200078e0a05 */
[----:B------:R-:W-:Y:S01]  /*12a00*/  @!P6 LEA.HI.X R19, R66, R229, R67, 0x6, P0 ;  /* 0x000000e54213e211 */ /* 0x000fe200000f3443 */
[----:B------:R-:W-:Y:S01]  /*12a10*/  IMAD R223, R9, 0x200, R4 ;  /* 0x0000020009df7824 */ /* 0x000fe200078e0204 */
[----:B------:R-:W-:Y:S01]  /*12a20*/  @P6 STS.128 [R239+0x11000], RZ ;  /* 0x011000ffef006388 */ /* 0x000fe20000000c00 */
[----:B------:R-:W-:-:S02]  /*12a30*/  IMAD.SHL.U32 R4, R0, 0x40, RZ ;  /* 0x0000004000047824 */ /* 0x000fc400078e00ff */
[----:B------:R-:W-:Y:S01]  /*12a40*/  IMAD.SHL.U32 R9, R9, 0x8, RZ ;  /* 0x0000000809097824 */ /* 0x000fe200078e00ff */
[----:B------:R-:W-:Y:S01]  /*12a50*/  @!PT LDS RZ, [RZ] ;  /* 0x00000000fffff984 */ /* 0x000fe20000000800 */
[----:B------:R-:W-:Y:S01]  /*12a60*/  @!PT LDS RZ, [RZ] ;  /* 0x00000000fffff984 */ /* 0x000fe20000000800 */
[----:B------:R-:W-:Y:S01]  /*12a70*/  @!PT LDS RZ, [RZ] ;  /* 0x00000000fffff984 */ /* 0x000fe20000000800 */
[----:B------:R4:W-:Y:S01]  /*12a80*/  @!P6 LDGSTS.E.BYPASS.LTC128B.128 [R239+0xd000], [R18.64] ;  /* 0x0d00000012efefae */ /* 0x0009e2000b901d46 */
[C---:B------:R-:W-:Y:S01]  /*12a90*/  @!P1 IMAD R5, R67.reuse, 0xe0, RZ ;  /* 0x000000e043059824 */ /* 0x040fe200078e02ff */
[----:B------:R-:W-:Y:S01]  /*12aa0*/  LOP3.LUT R4, R4, 0x1c0, RZ, 0xc0, !PT ;  /* 0x000001c004047812 */ /* 0x000fe200078ec0ff */
[----:B------:R-:W-:Y:S01]  /*12ab0*/  @!P2 IMAD R12, R67, 0xc0, RZ ;  /* 0x000000c0430ca824 */ /* 0x000fe200078e02ff */
[----:B------:R4:W-:Y:S01]  /*12ac0*/  @!P6 LDGSTS.E.BYPASS.LTC128B.128 [R239+0x11000], [R18.64+0x80] ;  /* 0x1100008012efefae */ /* 0x0009e2000b901d46 */
[----:B------:R-:W-:Y:S01]  /*12ad0*/  @!P1 IMAD.IADD R5, R5, 0x1, R21 ;  /* 0x0000000105059824 */ /* 0x000fe200078e0215 */
[----:B------:R-:W-:Y:S01]  /*12ae0*/  LOP3.LUT R6, R4, 0x8, R9, 0xf8, !PT ;  /* 0x0000000804067812 */ /* 0x000fe200078ef809 */
[----:B------:R-:W-:Y:S01]  /*12af0*/  @!P2 IMAD.IADD R13, R12, 0x1, R23 ;  /* 0x000000010c0da824 */ /* 0x000fe200078e0217 */
[----:B------:R-:W-:Y:S01]  /*12b00*/  SHF.R.U32.HI R9, RZ, 0x3, R4 ;  /* 0x00000003ff097819 */ /* 0x000fe20000011604 */
[----:B------:R-:W-:Y:S01]  /*12b10*/  @!P1 IMAD.MOV.U32 R4, RZ, RZ, R20 ;  /* 0x000000ffff049224 */ /* 0x000fe200078e0014 */
[----:B------:R-:W-:Y:S01]  /*12b20*/  @!P4 LEA R20, P0, R66, R228, 0x7 ;  /* 0x000000e44214c211 */ /* 0x000fe200078038ff */
[----:B------:R-:W-:Y:S01]  /*12b30*/  @P5 STS.128 [R239+0xd800], RZ ;  /* 0x00d800ffef005388 */ /* 0x000fe20000000c00 */
[----:B------:R-:W-:Y:S01]  /*12b40*/  LOP3.LUT R6, R6, R9, RZ, 0x3c, !PT ;  /* 0x0000000906067212 */ /* 0x000fe200078e3cff */
[----:B------:R-:W-:Y:S01]  /*12b50*/  IMAD.SHL.U32 R9, R7, 0x40, RZ ;  /* 0x0000004007097824 */ /* 0x000fe200078e00ff */
[----:B------:R-:W-:Y:S01]  /*12b60*/  @!P4 LEA.HI.X R21, R66, R229, R67, 0x7, P0 ;  /* 0x000000e54215c211 */ /* 0x000fe200000f3c43 */
[----:B------:R-:W-:Y:S01]  /*12b70*/  @P5 STS.128 [R239+0x11800], RZ ;  /* 0x011800ffef005388 */ /* 0x000fe20000000c00 */
[----:B------:R-:W-:-:S02]  /*12b80*/  @!P2 IMAD.MOV.U32 R12, RZ, RZ, R22 ;  /* 0x000000ffff0ca224 */ /* 0x000fc400078e0016 */
[----:B------:R-:W-:Y:S01]  /*12b90*/  LOP3.LUT R9, R9, 0xfffffe00, RZ, 0xc0, !PT ;  /* 0xfffffe0009097812 */ /* 0x000fe200078ec0ff */
[----:B------:R-:W-:Y:S01]  /*12ba0*/  @!PT LDS RZ, [RZ] ;  /* 0x00000000fffff984 */ /* 0x000fe20000000800 */
[----:B------:R-:W-:Y:S01]  /*12bb0*/  @!PT LDS RZ, [RZ] ;  /* 0x00000000fffff984 */ /* 0x000fe20000000800 */
[----:B------:R-:W-:Y:S01]  /*12bc0*/  @!PT LDS RZ, [RZ] ;  /* 0x00000000fffff984 */ /* 0x000fe20000000800 */
[----:B------:R4:W-:Y:S01]  /*12bd0*/  @!P5 LDGSTS.E.BYPASS.LTC128B.128 [R239+0xd800], [R16.64] ;  /* 0x0d80000010efdfae */ /* 0x0009e2000b901d46 */
[----:B------:R-:W-:-:S03]  /*12be0*/  IMAD.SHL.U32 R223, R223, 0x2, RZ ;  /* 0x00000002dfdf7824 */ /* 0x000fc600078e00ff */
[----:B------:R4:W-:Y:S01]  /*12bf0*/  @!P5 LDGSTS.E.BYPASS.LTC128B.128 [R239+0x11800], [R16.64+0x80] ;  /* 0x1180008010efdfae */ /* 0x0009e2000b901d46 */
[----:B------:R-:W-:-:S03]  /*12c00*/  IMAD R7, R68, 0x400, R9 ;  /* 0x0000040044077824 */ /* 0x000fc600078e0209 */
[----:B------:R-:W-:Y:S01]  /*12c10*/  @P4 STS.128 [R239+0xe000], RZ ;  /* 0x00e000ffef004388 */ /* 0x000fe20000000c00 */
[----:B------:R-:W-:-:S03]  /*12c20*/  IMAD.IADD R224, R6, 0x1, R7 ;  /* 0x0000000106e07824 */ /* 0x000fc600078e0207 */
[----:B------:R-:W-:Y:S01]  /*12c30*/  @P4 STS.128 [R239+0x12000], RZ ;  /* 0x012000ffef004388 */ /* 0x000fe20000000c00 */
[----:B------:R-:W-:-:S03]  /*12c40*/  IMAD.SHL.U32 R224, R224, 0x2, RZ ;  /* 0x00000002e0e07824 */ /* 0x000fc600078e00ff */
        /* <DEDUP_REMOVED lines=26> */
[----:B------:R-:W-:Y:S01]  /*12df0*/  R2P PR, R0, 0x6 ;  /* 0x0000000600007804 */ /* 0x000fe20000000000 */
[----:B------:R-:W-:-:S02]  /*12e00*/  IMAD.MOV.U32 R7, RZ, RZ, 0x10 ;  /* 0x00000010ff077424 */ /* 0x000fc400078e00ff */
[----:B------:R-:W-:Y:S04]  /*12e10*/  LDSM.16.M88.4 R32, [R224] ;  /* 0x00000000e020783b */ /* 0x000fe80000000200 */
[----:B--2---:R-:W2:Y:S01]  /*12e20*/  LDSM.16.M88.4 R24, [R223+0x4000] ;  /* 0x00400000df18783b */ /* 0x004ea20000000200 */
[----:B------:R-:W-:-:S03]  /*12e30*/  SEL R7, R7, 0xfffffff0, !P1 ;  /* 0xfffffff007077807 */ /* 0x000fc60004800000 */
[----:B------:R-:W5:Y:S04]  /*12e40*/  LDSM.16.M88.4 R104, [R223+0x5000] ;  /* 0x00500000df68783b */ /* 0x000f680000000200 */
[----:B----4-:R-:W4:Y:S04]  /*12e50*/  LDSM.16.M88.4 R16, [R223+0x4800] ;  /* 0x00480000df10783b */ /* 0x010f280000000200 */
[----:B------:R-:W4:Y:S04]  /*12e60*/  LDSM.16.M88.4 R76, [R223+0x5800] ;  /* 0x00580000df4c783b */ /* 0x000f280000000200 */
[----:B------:R-:W4:Y:S04]  /*12e70*/  LDSM.16.M88.4 R60, [R223+0x6000] ;  /* 0x00600000df3c783b */ /* 0x000f280000000200 */
[----:B-1----:R-:W3:Y:S01]  /*12e80*/  LD.E R4, [R10.64+0x18c] ;  /* 0x00018c060a047980 */ /* 0x002ee2000c101900 */
[----:B------:R-:W-:-:S03]  /*12e90*/  IMAD.MOV.U32 R5, RZ, RZ, 0x20 ;  /* 0x00000020ff057424 */ /* 0x000fc600078e00ff */
[----:B------:R-:W1:Y:S02]  /*12ea0*/  LDSM.16.M88.4 R48, [R223+0x6800] ;  /* 0x00680000df30783b */ /* 0x000e640000000200 */
[----:B------:R-:W-:Y:S02]  /*12eb0*/  SEL R5, R5, 0xffffffe0, !P2 ;  /* 0xffffffe005057807 */ /* 0x000fe40005000000 */
[----:B------:R-:W1:Y:S01]  /*12ec0*/  LDSM.16.M88.4 R40, [R223+0x7000] ;  /* 0x00700000df28783b */ /* 0x000e620000000200 */
[----:B------:R-:W-:-:S03]  /*12ed0*/  R2P PR, R72, 0x6 ;  /* 0x0000000648007804 */ /* 0x000fc60000000000 */
[----:B------:R-:W1:Y:S01]  /*12ee0*/  LDSM.16.M88.4 R80, [R223+0x7800] ;  /* 0x00780000df50783b */ /* 0x000e620000000200 */
[----:B------:R-:W-:Y:S01]  /*12ef0*/  IADD3 R0, R223, 0x4000, RZ ;  /* 0x00004000df007810 */ /* 0x000fe20007ffe0ff */
[----:B------:R-:W-:Y:S01]  /*12f00*/  IMAD R222, R7, 0x2, R224 ;  /* 0x0000000207de7824 */ /* 0x000fe200078e02e0 */
[----:B------:R-:W-:Y:S01]  /*12f10*/  IADD3 R221, R223, 0x4020, RZ ;  /* 0x00004020dfdd7810 */ /* 0x000fe20007ffe0ff */
[----:B------:R-:W0:Y:S04]  /*12f20*/  LDGDEPBAR ;  /* 0x00000000000079af */ /* 0x000e280000000000 */
[----:B------:R-:W-:Y:S01]  /*12f30*/  LDSM.16.M88.4 R84, [R222] ;  /* 0x00000000de54783b */ /* 0x000fe20000000200 */
[----:B--2---:R-:W-:Y:S01]  /*12f40*/  HMMA.16816.F32.BF16 R28, R32, R24, RZ ;  /* 0x00000018201c723c */ /* 0x004fe200000418ff */
[----:B------:R-:W-:-:S05]  /*12f50*/  @P1 IADD3 R221, R0, -0x20, RZ ;  /* 0xffffffe000dd1810 */ /* 0x000fca0007ffe0ff */
[----:B------:R-:W2:Y:S02]  /*12f60*/  LDSM.16.M88.4 R128, [R221] ;  /* 0x00000000dd80783b */ /* 0x000ea40000000200 */
[----:B------:R-:W-:Y:S02]  /*12f70*/  HMMA.16816.F32.BF16 R24, R32, R26, RZ ;  /* 0x0000001a2018723c */ /* 0x000fe400000418ff */
[----:B------:R-:W1:Y:S01]  /*12f80*/  LDSM.16.M88.4 R112, [R221+0x1000] ;  /* 0x00100000dd70783b */ /* 0x000e620000000200 */
[----:B------:R-:W-:-:S03]  /*12f90*/  IMAD.MOV.U32 R0, RZ, RZ, 0x40 ;  /* 0x00000040ff007424 */ /* 0x000fc600078e00ff */
[----:B------:R-:W1:Y:S02]  /*12fa0*/  LDSM.16.M88.4 R108, [R221+0x1800] ;  /* 0x00180000dd6c783b */ /* 0x000e640000000200 */
[C---:B-----5:R-:W-:Y:S02]  /*12fb0*/  HMMA.16816.F32.BF16 R12, R32.reuse, R104, RZ ;  /* 0x00000068200c723c */ /* 0x060fe400000418ff */
[----:B------:R-:W5:Y:S01]  /*12fc0*/  LDSM.16.M88.4 R88, [R221+0x3800] ;  /* 0x00380000dd58783b */ /* 0x000f620000000200 */
[----:B------:R-:W-:Y:S01]  /*12fd0*/  SEL R0, R0, 0xffffffc0, !P2 ;  /* 0xffffffc000007807 */ /* 0x000fe20005000000 */
[----:B------:R-:W-:Y:S02]  /*12fe0*/  IMAD R220, R5, 0x2, R224 ;  /* 0x0000000205dc7824 */ /* 0x000fe400078e02e0 */
[----:B------:R-:W2:Y:S02]  /*12ff0*/  LDSM.16.M88.4 R124, [R221+0x800] ;  /* 0x00080000dd7c783b */ /* 0x000ea40000000200 */
[----:B------:R-:W-:Y:S01]  /*13000*/  IMAD.IADD R218, R223, 0x1, R0 ;  /* 0x00000001dfda7824 */ /* 0x000fe200078e0200 */
[C---:B----4-:R-:W-:Y:S01]  /*13010*/  HMMA.16816.F32.BF16 R20, R32.reuse, R16, RZ ;  /* 0x000000102014723c */ /* 0x050fe200000418ff */
[----:B------:R-:W4:Y:S04]  /*13020*/  LDSM.16.M88.4 R120, [R221+0x2000] ;  /* 0x00200000dd78783b */ /* 0x000f280000000200 */
[----:B------:R-:W2:Y:S03]  /*13030*/  LDSM.16.M88.4 R116, [R221+0x2800] ;  /* 0x00280000dd74783b */ /* 0x000ea60000000200 */
[C---:B------:R-:W-:Y:S01]  /*13040*/  HMMA.16816.F32.BF16 R104, R32.reuse, R106, RZ ;  /* 0x0000006a2068723c */ /* 0x040fe200000418ff */
[----:B------:R-:W2:Y:S04]  /*13050*/  LDSM.16.M88.4 R92, [R221+0x3000] ;  /* 0x00300000dd5c783b */ /* 0x000ea80000000200 */
[----:B------:R-:W-:Y:S03]  /*13060*/  LDSM.16.M88.4 R96, [R220] ;  /* 0x00000000dc60783b */ /* 0x000fe60000000200 */
[C---:B------:R-:W-:Y:S01]  /*13070*/  HMMA.16816.F32.BF16 R100, R32.reuse, R76, RZ ;  /* 0x0000004c2064723c */ /* 0x040fe200000418ff */
[----:B------:R-:W-:Y:S07]  /*13080*/  LDSM.16.M88.4 R140, [R218+0x5800] ;  /* 0x00580000da8c783b */ /* 0x000fee0000000200 */
        /* <DEDUP_REMOVED lines=11> */
[C---:B--2---:R-:W-:Y:S08]  /*13140*/  HMMA.16816.F32.BF16 R28, R84.reuse, R128, R28 ;  /* 0x00000080541c723c */ /* 0x044ff0000004181c */
[C---:B------:R-:W-:Y:S08]  /*13150*/  HMMA.16816.F32.BF16 R24, R84.reuse, R130, R24 ;  /* 0x000000825418723c */ /* 0x040ff00000041818 */
[C---:B------:R-:W-:Y:S08]  /*13160*/  HMMA.16816.F32.BF16 R12, R84.reuse, R112, R12 ;  /* 0x00000070540c723c */ /* 0x040ff0000004180c */
[C---:B------:R-:W-:Y:S01]  /*13170*/  HMMA.16816.F32.BF16 R104, R84.reuse, R114, R104 ;  /* 0x000000725468723c */ /* 0x040fe20000041868 */
[----:B------:R-:W2:Y:S07]  /*13180*/  LDSM.16.M88.4 R112, [R218+0x4800] ;  /* 0x00480000da70783b */ /* 0x000eae0000000200 */
[C---:B------:R-:W-:Y:S08]  /*13190*/  HMMA.16816.F32.BF16 R100, R84.reuse, R108, R100 ;  /* 0x0000006c5464723c */ /* 0x040ff00000041864 */
[C---:B------:R-:W-:Y:S01]  /*131a0*/  HMMA.16816.F32.BF16 R76, R84.reuse, R110, R76 ;  /* 0x0000006e544c723c */ /* 0x040fe2000004184c */
[----:B------:R-:W1:Y:S07]  /*131b0*/  LDSM.16.M88.4 R108, [R218+0x5000] ;  /* 0x00500000da6c783b */ /* 0x000e6e0000000200 */
[C---:B-----5:R-:W-:Y:S08]  /*131c0*/  HMMA.16816.F32.BF16 R36, R84.reuse, R88, R36 ;  /* 0x000000585424723c */ /* 0x060ff00000041824 */
[C---:B------:R-:W-:Y:S01]  /*131d0*/  HMMA.16816.F32.BF16 R32, R84.reuse, R90, R32 ;  /* 0x0000005a5420723c */ /* 0x040fe20000041820 */
[----:B------:R-:W5:Y:S07]  /*131e0*/  LDSM.16.M88.4 R88, [R218+0x6800] ;  /* 0x00680000da58783b */ /* 0x000f6e0000000200 */
[C---:B------:R-:W-:Y:S08]  /*131f0*/  HMMA.16816.F32.BF16 R20, R84.reuse, R124, R20 ;  /* 0x0000007c5414723c */ /* 0x040ff00000041814 */
[C---:B------:R-:W-:Y:S08]  /*13200*/  HMMA.16816.F32.BF16 R16, R84.reuse, R126, R16 ;  /* 0x0000007e5410723c */ /* 0x040ff00000041810 */
[C---:B----4-:R-:W-:Y:S08]  /*13210*/  HMMA.16816.F32.BF16 R72, R84.reuse, R120, R72 ;  /* 0x000000785448723c */ /* 0x050ff00000041848 */
[C---:B------:R-:W-:Y:S08]  /*13220*/  HMMA.16816.F32.BF16 R60, R84.reuse, R122, R60 ;  /* 0x0000007a543c723c */ /* 0x040ff0000004183c */
[C---:B------:R-:W-:Y:S08]  /*13230*/  HMMA.16816.F32.BF16 R56, R84.reuse, R116, R56 ;  /* 0x000000745438723c */ /* 0x040ff00000041838 */
[C---:B------:R-:W-:Y:S08]  /*13240*/  HMMA.16816.F32.BF16 R48, R84.reuse, R118, R48 ;  /* 0x000000765430723c */ /* 0x040ff00000041830 */
[C---:B------:R-:W-:Y:S08]  /*13250*/  HMMA.16816.F32.BF16 R44, R84.reuse, R92, R44 ;  /* 0x0000005c542c723c */ /* 0x040ff0000004182c */
[----:B------:R-:W-:Y:S01]  /*13260*/  HMMA.16816.F32.BF16 R40, R84, R94, R40 ;  /* 0x0000005e5428723c */ /* 0x000fe20000041828 */
[----:B------:R-:W4:Y:S04]  /*13270*/  LDSM.16.M88.4 R92, [R218+0x6000] ;  /* 0x00600000da5c783b */ /* 0x000f280000000200 */
[----:B------:R-:W3:Y:S03]  /*13280*/  LDSM.16.M88.4 R84, [R218+0x7000] ;  /* 0x00700000da54783b */ /* 0x000ee60000000200 */
[C---:B-1----:R-:W-:Y:S08]  /*13290*/  HMMA.16816.F32.BF16 R28, R96.reuse, R80, R28 ;  /* 0x00000050601c723c */ /* 0x042ff0000004181c */
[----:B------:R-:W-:Y:S01]  /*132a0*/  HMMA.16816.F32.BF16 R24, R96, R82, R24 ;  /* 0x000000526018723c */ /* 0x000fe20000041818 */
[----:B------:R-:W1:Y:S01]  /*132b0*/  LDSM.16.M88.4 R80, [R218+0x7800] ;  /* 0x00780000da50783b */ /* 0x000e620000000200 */
[----:B------:R-:W-:-:S02]  /*132c0*/  IMAD R219, R5, 0x2, R222 ;  /* 0x0000000205db7824 */ /* 0x000fc400078e02de */
[----:B------:R-:W-:-:S03]  /*132d0*/  IMAD.IADD R207, R0, 0x1, R221 ;  /* 0x0000000100cf7824 */ /* 0x000fc600078e02dd */
[----:B------:R-:W-:Y:S01]  /*132e0*/  LDSM.16.M88.4 R128, [R219] ;  /* 0x00000000db80783b */ /* 0x000fe20000000200 */
[C---:B--2---:R-:W-:Y:S03]  /*132f0*/  HMMA.16816.F32.BF16 R20, R96.reuse, R112, R20 ;  /* 0x000000706014723c */ /* 0x044fe60000041814 */
[----:B------:R-:W2:Y:S04]  /*13300*/  LDSM.16.M88.4 R124, [R207] ;  /* 0x00000000cf7c783b */ /* 0x000ea80000000200 */
[----:B------:R-:W-:Y:S01]  /*13310*/  LDSM.16.M88.4 R116, [R207+0x1000] ;  /* 0x00100000cf74783b */ /* 0x000fe20000000200 */
[C---:B------:R-:W-:Y:S03]  /*13320*/  HMMA.16816.F32.BF16 R16, R96.reuse, R114, R16 ;  /* 0x000000726010723c */ /* 0x040fe60000041810 */
[----:B------:R-:W1:Y:S04]  /*13330*/  LDSM.16.M88.4 R112, [R207+0x1800] ;  /* 0x00180000cf70783b */ /* 0x000e680000000200 */
[----:B------:R-:W-:Y:S01]  /*13340*/  LDSM.16.M88.4 R120, [R207+0x800] ;  /* 0x00080000cf78783b */ /* 0x000fe20000000200 */
        /* <DEDUP_REMOVED lines=9> */
[C---:B------:R-:W-:Y:S01]  /*133e0*/  HMMA.16816.F32.BF16 R60, R96.reuse, R94, R60 ;  /* 0x0000005e603c723c */ /* 0x040fe2000004183c */
[----:B------:R-:W-:Y:S07]  /*133f0*/  LDSM.16.M88.4 R92, [R207+0x2800] ;  /* 0x00280000cf5c783b */ /* 0x000fee0000000200 */
[C---:B---3--:R-:W-:Y:S08]  /*13400*/  HMMA.16816.F32.BF16 R44, R96.reuse, R84, R44 ;  /* 0x00000054602c723c */ /* 0x048ff0000004182c */
[C---:B------:R-:W-:Y:S01]  /*13410*/  HMMA.16816.F32.BF16 R40, R96.reuse, R86, R40 ;  /* 0x000000566028723c */ /* 0x040fe20000041828 */
[----:B------:R-:W-:Y:S07]  /*13420*/  LDSM.16.M88.4 R84, [R207+0x3800] ;  /* 0x00380000cf54783b */ /* 0x000fee0000000200 */
[C---:B-1----:R-:W-:Y:S08]  /*13430*/  HMMA.16816.F32.BF16 R36, R96.reuse, R80, R36 ;  /* 0x000000506024723c */ /* 0x042ff00000041824 */
[----:B------:R-:W-:Y:S01]  /*13440*/  HMMA.16816.F32.BF16 R96, R96, R82, R32 ;  /* 0x000000526060723c */ /* 0x000fe20000041820 */
[----:B------:R-:W-:Y:S04]  /*13450*/  LDSM.16.M88.4 R80, [R224+0x2000] ;  /* 0x00200000e050783b */ /* 0x000fe80000000200 */
[----:B------:R-:W1:Y:S03]  /*13460*/  LDSM.16.M88.4 R32, [R223+0x8000] ;  /* 0x00800000df20783b */ /* 0x000e660000000200 */
[C---:B--2---:R-:W-:Y:S08]  /*13470*/  HMMA.16816.F32.BF16 R28, R128.reuse, R124, R28 ;  /* 0x0000007c801c723c */ /* 0x044ff0000004181c */
[C---:B------:R-:W-:Y:S08]  /*13480*/  HMMA.16816.F32.BF16 R24, R128.reuse, R126, R24 ;  /* 0x0000007e8018723c */ /* 0x040ff00000041818 */
[C---:B------:R-:W-:Y:S08]  /*13490*/  HMMA.16816.F32.BF16 R100, R128.reuse, R112, R100 ;  /* 0x000000708064723c */ /* 0x040ff00000041864 */
[C---:B------:R-:W-:Y:S01]  /*134a0*/  HMMA.16816.F32.BF16 R76, R128.reuse, R114, R76 ;  /* 0x00000072804c723c */ /* 0x040fe2000004184c */
[----:B------:R-:W2:Y:S07]  /*134b0*/  LDSM.16.M88.4 R112, [R223+0x8800] ;  /* 0x00880000df70783b */ /* 0x000eae0000000200 */
[C---:B------:R-:W-:Y:S08]  /*134c0*/  HMMA.16816.F32.BF16 R12, R128.reuse, R116, R12 ;  /* 0x00000074800c723c */ /* 0x040ff0000004180c */
[C---:B------:R-:W-:Y:S08]  /*134d0*/  HMMA.16816.F32.BF16 R104, R128.reuse, R118, R104 ;  /* 0x000000768068723c */ /* 0x040ff00000041868 */
[C---:B------:R-:W-:Y:S08]  /*134e0*/  HMMA.16816.F32.BF16 R72, R128.reuse, R108, R72 ;  /* 0x0000006c8048723c */ /* 0x040ff00000041848 */
[C---:B------:R-:W-:Y:S01]  /*134f0*/  HMMA.16816.F32.BF16 R116, R128.reuse, R110, R60 ;  /* 0x0000006e8074723c */ /* 0x040fe2000004183c */
[----:B------:R-:W-:Y:S04]  /*13500*/  LDSM.16.M88.4 R60, [R222+0x2000] ;  /* 0x00200000de3c783b */ /* 0x000fe80000000200 */
[----:B------:R-:W3:Y:S03]  /*13510*/  LDSM.16.M88.4 R108, [R221+0x4000] ;  /* 0x00400000dd6c783b */ /* 0x000ee60000000200 */
[C---:B-----5:R-:W-:Y:S08]  /*13520*/  HMMA.16816.F32.BF16 R44, R128.reuse, R88, R44 ;  /* 0x00000058802c723c */ /* 0x060ff0000004182c */
[C---:B------:R-:W-:Y:S01]  /*13530*/  HMMA.16816.F32.BF16 R40, R128.reuse, R90, R40 ;  /* 0x0000005a8028723c */ /* 0x040fe20000041828 */
[----:B------:R-:W4:Y:S07]  /*13540*/  LDSM.16.M88.4 R88, [R223+0x9000] ;  /* 0x00900000df58783b */ /* 0x000f2e0000000200 */
        /* <DEDUP_REMOVED lines=11> */
[----:B------:R-:W5:Y:S04]  /*13600*/  LDSM.16.M88.4 R84, [R220+0x2000] ;  /* 0x00200000dc54783b */ /* 0x000f680000000200 */
[----:B------:R-:W-:Y:S03]  /*13610*/  LDSM.16.M88.4 R128, [R223+0xa000] ;  /* 0x00a00000df80783b */ /* 0x000fe60000000200 */
[----:B--2---:R-:W-:Y:S08]  /*13620*/  HMMA.16816.F32.BF16 R20, R80, R112, R20 ;  /* 0x000000705014723c */ /* 0x004ff00000041814 */
        /* <DEDUP_REMOVED lines=8> */
[----:B------:R-:W2:Y:S07]  /*136b0*/  LDSM.16.M88.4 R88, [R221+0x5000] ;  /* 0x00500000dd58783b */ /* 0x000eae0000000200 */
[----:B-1----:R-:W-:Y:S08]  /*136c0*/  HMMA.16816.F32.BF16 R20, R60, R32, R20 ;  /* 0x000000203c14723c */ /* 0x002ff00000041814 */
[C---:B-----5:R-:W-:Y:S08]  /*136d0*/  HMMA.16816.F32.BF16 R28, R84.reuse, R92, R28 ;  /* 0x0000005c541c723c */ /* 0x060ff0000004181c */
[----:B------:R-:W-:Y:S01]  /*136e0*/  HMMA.16816.F32.BF16 R24, R84, R94, R24 ;  /* 0x0000005e5418723c */ /* 0x000fe20000041818 */
[----:B------:R-:W-:Y:S07]  /*136f0*/  LDSM.16.M88.4 R92, [R207+0x4800] ;  /* 0x00480000cf5c783b */ /* 0x000fee0000000200 */
[C---:B------:R-:W-:Y:S01]  /*13700*/  HMMA.16816.F32.BF16 R124, R60.reuse, R34, R124 ;  /* 0x000000223c7c723c */ /* 0x040fe2000004187c */
[----:B------:R-:W1:Y:S07]  /*13710*/  LDSM.16.M88.4 R32, [R218+0x9000] ;  /* 0x00900000da20783b */ /* 0x000e6e0000000200 */
[----:B--2---:R-:W-:Y:S08]  /*13720*/  HMMA.16816.F32.BF16 R12, R60, R88, R12 ;  /* 0x000000583c0c723c */ /* 0x004ff0000004180c */
[----:B------:R-:W-:Y:S08]  /*13730*/  HMMA.16816.F32.BF16 R20, R84, R108, R20 ;  /* 0x0000006c5414723c */ /* 0x000ff00000041814 */
[C---:B------:R-:W-:Y:S08]  /*13740*/  HMMA.16816.F32.BF16 R28, R16.reuse, R112, R28 ;  /* 0x00000070101c723c */ /* 0x040ff0000004181c */
[----:B------:R-:W-:Y:S01]  /*13750*/  HMMA.16816.F32.BF16 R24, R16, R114, R24 ;  /* 0x000000721018723c */ /* 0x000fe20000041818 */
[----:B------:R-:W2:Y:S07]  /*13760*/  LDSM.16.M88.4 R112, [R207+0x5000] ;  /* 0x00500000cf70783b */ /* 0x000eae0000000200 */
[C---:B------:R-:W-:Y:S08]  /*13770*/  HMMA.16816.F32.BF16 R100, R80.reuse, R120, R100 ;  /* 0x000000785064723c */ /* 0x040ff00000041864 */
[----:B------:R-:W-:Y:S01]  /*13780*/  HMMA.16816.F32.BF16 R76, R80, R122, R76 ;  /* 0x0000007a504c723c */ /* 0x000fe2000004184c */
[----:B------:R-:W3:Y:S07]  /*13790*/  LDSM.16.M88.4 R120, [R223+0xa800] ;  /* 0x00a80000df78783b */ /* 0x000eee0000000200 */
[----:B------:R-:W-:Y:S01]  /*137a0*/  HMMA.16816.F32.BF16 R124, R84, R110, R124 ;  /* 0x0000006e547c723c */ /* 0x000fe2000004187c */
[----:B------:R-:W4:Y:S07]  /*137b0*/  LDSM.16.M88.4 R108, [R221+0x5800] ;  /* 0x00580000dd6c783b */ /* 0x000f2e0000000200 */
[----:B------:R-:W-:Y:S01]  /*137c0*/  HMMA.16816.F32.BF16 R104, R60, R90, R104 ;  /* 0x0000005a3c68723c */ /* 0x000fe20000041868 */
[----:B------:R-:W5:Y:S07]  /*137d0*/  LDSM.16.M88.4 R88, [R223+0xb000] ;  /* 0x00b00000df58783b */ /* 0x000f6e0000000200 */
[----:B-1----:R-:W-:Y:S08]  /*137e0*/  HMMA.16816.F32.BF16 R12, R84, R32, R12 ;  /* 0x00000020540c723c */ /* 0x002ff0000004180c */
[C---:B------:R-:W-:Y:S08]  /*137f0*/  HMMA.16816.F32.BF16 R20, R16.reuse, R92, R20 ;  /* 0x0000005c1014723c */ /* 0x040ff00000041814 */
[----:B------:R-:W-:Y:S01]  /*13800*/  HMMA.16816.F32.BF16 R124, R16, R94, R124 ;  /* 0x0000005e107c723c */ /* 0x000fe2000004187c */
[----:B------:R-:W1:Y:S07]  /*13810*/  LDSM.16.M88.4 R92, [R221+0x6000] ;  /* 0x00600000dd5c783b */ /* 0x000e6e0000000200 */
[----:B------:R-:W-:Y:S01]  /*13820*/  HMMA.16816.F32.BF16 R104, R84, R34, R104 ;  /* 0x000000225468723c */ /* 0x000fe20000041868 */
[-C--:B------:R-:W-:Y:S01]  /*13830*/  FMUL.FTZ R24, R24, R4.reuse ;  /* 0x0000000418187220 */ /* 0x080fe20000410000 */
[----:B------:R-:W-:Y:S06]  /*13840*/  LDSM.16.M88.4 R32, [R207+0x5800] ;  /* 0x00580000cf20783b */ /* 0x000fec0000000200 */
[----:B--2---:R-:W-:Y:S01]  /*13850*/  HMMA.16816.F32.BF16 R12, R16, R112, R12 ;  /* 0x00000070100c723c */ /* 0x004fe2000004180c */
[----:B------:R-:W-:-:S07]  /*13860*/  FMUL.FTZ R55, R20, R4 ;  /* 0x0000000414377220 */ /* 0x000fce0000410000 */
[----:B---3--:R-:W-:Y:S01]  /*13870*/  HMMA.16816.F32.BF16 R56, R80, R120, R56 ;  /* 0x000000785038723c */ /* 0x008fe20000041838 */
[----:B------:R-:W-:-:S06]  /*13880*/  FMUL.FTZ R0, R28, R4 ;  /* 0x000000041c007220 */ /* 0x000fcc0000410000 */
[-C--:B------:R-:W-:Y:S01]  /*13890*/  FMUL.FTZ R120, R21, R4.reuse ;  /* 0x0000000415787220 */ /* 0x080fe20000410000 */
[----:B----4-:R-:W-:Y:S07]  /*138a0*/  HMMA.16816.F32.BF16 R100, R60, R108, R100 ;  /* 0x0000006c3c64723c */ /* 0x010fee0000041864 */
[-C--:B------:R-:W-:Y:S02]  /*138b0*/  FMUL.FTZ R108, R22, R4.reuse ;  /* 0x00000004166c7220 */ /* 0x080fe40000410000 */
[----:B------:R-:W-:-:S02]  /*138c0*/  FMUL.FTZ R109, R23, R4 ;  /* 0x00000004176d7220 */ /* 0x000fc40000410000 */
[----:B------:R-:W2:Y:S01]  /*138d0*/  LDSM.16.M88.4 R20, [R223+0xb800] ;  /* 0x00b80000df14783b */ /* 0x000ea20000000200 */
[-C--:B------:R-:W-:Y:S02]  /*138e0*/  FMUL.FTZ R8, R29, R4.reuse ;  /* 0x000000041d087220 */ /* 0x080fe40000410000 */
[-C--:B------:R-:W-:Y:S02]  /*138f0*/  FMUL.FTZ R28, R31, R4.reuse ;  /* 0x000000041f1c7220 */ /* 0x080fe40000410000 */
[----:B------:R3:W-:Y:S01]  /*13900*/  MUFU.TANH R31, R24 ;  /* 0x00000018001f7308 */ /* 0x0007e20000002400 */
[-C--:B------:R-:W-:Y:S02]  /*13910*/  FMUL.FTZ R29, R25, R4.reuse ;  /* 0x00000004191d7220 */ /* 0x080fe40000410000 */
[-C--:B------:R-:W-:Y:S02]  /*13920*/  FMUL.FTZ R52, R26, R4.reuse ;  /* 0x000000041a347220 */ /* 0x080fe40000410000 */
[-C--:B------:R-:W-:Y:S01]  /*13930*/  FMUL.FTZ R54, R27, R4.reuse ;  /* 0x000000041b367220 */ /* 0x080fe20000410000 */
[C---:B------:R-:W-:Y:S01]  /*13940*/  HMMA.16816.F32.BF16 R72, R80.reuse, R128, R72 ;  /* 0x000000805048723c */ /* 0x040fe20000041848 */
[----:B---3--:R-:W3:Y:S07]  /*13950*/  LDSM.16.M88.4 R24, [R218+0x9800] ;  /* 0x00980000da18783b */ /* 0x008eee0000000200 */
[----:B-----5:R-:W-:Y:S01]  /*13960*/  HMMA.16816.F32.BF16 R44, R80, R88, R44 ;  /* 0x00000058502c723c */ /* 0x020fe2000004182c */
[----:B------:R-:W-:-:S02]  /*13970*/  FMUL.FTZ R179, R12, R4 ;  /* 0x000000040cb37220 */ /* 0x000fc40000410000 */
[----:B------:R-:W-:-:S05]  /*13980*/  FMUL.FTZ R181, R13, R4 ;  /* 0x000000040db57220 */ /* 0x000fca0000410000 */
[----:B------:R-:W-:Y:S01]  /*13990*/  HMMA.16816.F32.BF16 R40, R80, R90, R40 ;  /* 0x0000005a5028723c */ /* 0x000fe20000041828 */
[----:B------:R-:W4:Y:S07]  /*139a0*/  LDSM.16.M88.4 R88, [R218+0xa000] ;  /* 0x00a00000da58783b */ /* 0x000f2e0000000200 */
[----:B------:R-:W-:Y:S07]  /*139b0*/  HMMA.16816.F32.BF16 R104, R16, R114, R104 ;  /* 0x000000721068723c */ /* 0x000fee0000041868 */
[----:B------:R-:W-:-:S02]  /*139c0*/  FMUL.FTZ R114, R14, R4 ;  /* 0x000000040e727220 */ /* 0x000fc40000410000 */
[----:B------:R-:W-:Y:S02]  /*139d0*/  FMUL.FTZ R115, R15, R4 ;  /* 0x000000040f737220 */ /* 0x000fe40000410000 */
[----:B------:R-:W5:Y:S01]  /*139e0*/  LDSM.16.M88.4 R12, [R221+0x6800] ;  /* 0x00680000dd0c783b */ /* 0x000f620000000200 */
[----:B------:R-:W-:Y:S08]  /*139f0*/  HMMA.16816.F32.BF16 R76, R60, R110, R76 ;  /* 0x0000006e3c4c723c */ /* 0x000ff0000004184c */
[----:B------:R-:W-:Y:S08]  /*13a00*/  HMMA.16816.F32.BF16 R116, R80, R130, R116 ;  /* 0x000000825074723c */ /* 0x000ff00000041874 */
[----:B-1----:R-:W-:Y:S08]  /*13a10*/  HMMA.16816.F32.BF16 R72, R60, R92, R72 ;  /* 0x0000005c3c48723c */ /* 0x002ff00000041848 */
[C---:B------:R-:W-:Y:S08]  /*13a20*/  HMMA.16816.F32.BF16 R48, R80.reuse, R122, R48 ;  /* 0x0000007a5030723c */ /* 0x040ff00000041830 */
[C---:B--2---:R-:W-:Y:S08]  /*13a30*/  HMMA.16816.F32.BF16 R36, R80.reuse, R20, R36 ;  /* 0x000000145024723c */ /* 0x044ff00000041824 */
[----:B------:R-:W-:Y:S01]  /*13a40*/  HMMA.16816.F32.BF16 R96, R80, R22, R96 ;  /* 0x000000165060723c */ /* 0x000fe20000041860 */
[----:B------:R-:W1:Y:S07]  /*13a50*/  LDSM.16.M88.4 R20, [R207+0x6000] ;  /* 0x00600000cf14783b */ /* 0x000e6e0000000200 */
[C---:B---3--:R-:W-:Y:S08]  /*13a60*/  HMMA.16816.F32.BF16 R100, R84.reuse, R24, R100 ;  /* 0x000000185464723c */ /* 0x048ff00000041864 */
[----:B------:R-:W-:Y:S01]  /*13a70*/  HMMA.16816.F32.BF16 R76, R84, R26, R76 ;  /* 0x0000001a544c723c */ /* 0x000fe2000004184c */
[----:B------:R-:W2:Y:S07]  /*13a80*/  LDSM.16.M88.4 R24, [R221+0x7000] ;  /* 0x00700000dd18783b */ /* 0x000eae0000000200 */
[----:B------:R-:W-:Y:S08]  /*13a90*/  HMMA.16816.F32.BF16 R116, R60, R94, R116 ;  /* 0x0000005e3c74723c */ /* 0x000ff00000041874 */
[----:B----4-:R-:W-:Y:S08]  /*13aa0*/  HMMA.16816.F32.BF16 R72, R84, R88, R72 ;  /* 0x000000585448723c */ /* 0x010ff00000041848 */
[C---:B-----5:R-:W-:Y:S08]  /*13ab0*/  HMMA.16816.F32.BF16 R56, R60.reuse, R12, R56 ;  /* 0x0000000c3c38723c */ /* 0x060ff00000041838 */
[----:B------:R-:W-:Y:S01]  /*13ac0*/  HMMA.16816.F32.BF16 R48, R60, R14, R48 ;  /* 0x0000000e3c30723c */ /* 0x000fe20000041830 */
[----:B------:R-:W3:Y:S07]  /*13ad0*/  LDSM.16.M88.4 R12, [R218+0xa800] ;  /* 0x00a80000da0c783b */ /* 0x000eee0000000200 */
[----:B------:R-:W-:Y:S08]  /*13ae0*/  HMMA.16816.F32.BF16 R116, R84, R90, R116 ;  /* 0x0000005a5474723c */ /* 0x000ff00000041874 */
[----:B-1----:R-:W-:Y:S07]  /*13af0*/  HMMA.16816.F32.BF16 R72, R16, R20, R72 ;  /* 0x000000141048723c */ /* 0x002fee0000041848 */
[----:B------:R-:W-:Y:S01]  /*13b00*/  SHF.R.S32.HI R20, RZ, 0x1f, R71 ;  /* 0x0000001fff147819 */ /* 0x000fe20000011447 */
[----:B--2---:R-:W-:Y:S03]  /*13b10*/  HMMA.16816.F32.BF16 R44, R60, R24, R44 ;  /* 0x000000183c2c723c */ /* 0x004fe6000004182c */
[----:B------:R-:W-:-:S04]  /*13b20*/  LEA.HI R20, R20, R71, RZ, 0x2 ;  /* 0x0000004714147211 */ /* 0x000fc800078f10ff */
[----:B------:R-:W-:Y:S01]  /*13b30*/  SHF.R.S32.HI R25, RZ, 0x2, R20 ;  /* 0x00000002ff197819 */ /* 0x000fe20000011414 */
[----:B------:R-:W-:Y:S04]  /*13b40*/  HMMA.16816.F32.BF16 R40, R60, R26, R40 ;  /* 0x0000001a3c28723c */ /* 0x000fe80000041828 */
[----:B------:R-:W-:Y:S02]  /*13b50*/  IMAD R68, R68, 0x10, R25 ;  /* 0x0000001044447824 */ /* 0x000fe400078e0219 */
[----:B------:R-:W1:Y:S03]  /*13b60*/  LDSM.16.M88.4 R24, [R218+0xb000] ;  /* 0x00b00000da18783b */ /* 0x000e660000000200 */
[----:B------:R-:W-:Y:S01]  /*13b70*/  IADD3 R69, R68, 0x1, R69 ;  /* 0x0000000144457810 */ /* 0x000fe20007ffe045 */
[----:B---3--:R-:W-:Y:S07]  /*13b80*/  HMMA.16816.F32.BF16 R56, R84, R12, R56 ;  /* 0x0000000c5438723c */ /* 0x008fee0000041838 */
[----:B------:R-:W-:Y:S01]  /*13b90*/  IMAD.SHL.U32 R12, R53, 0x2, RZ ;  /* 0x00000002350c7824 */ /* 0x000fe200078e00ff */
[----:B------:R-:W-:Y:S01]  /*13ba0*/  HMMA.16816.F32.BF16 R116, R16, R22, R116 ;  /* 0x000000161074723c */ /* 0x000fe20000041874 */
[----:B------:R-:W-:Y:S01]  /*13bb0*/  IADD3 R13, R70, R69, -R232 ;  /* 0x00000045460d7210 */ /* 0x000fe20007ffe8e8 */
[----:B------:R-:W2:Y:S02]  /*13bc0*/  LDSM.16.M88.4 R20, [R207+0x6800] ;  /* 0x00680000cf14783b */ /* 0x000ea40000000200 */
[----:B------:R-:W-:-:S02]  /*13bd0*/  LOP3.LUT R12, R12, 0x6, RZ, 0xc0, !PT ;  /* 0x000000060c0c7812 */ /* 0x000fc400078ec0ff */
[----:B------:R-:W-:-:S03]  /*13be0*/  IMAD.IADD R13, R2, 0x1, R13 ;  /* 0x00000001020d7824 */ /* 0x000fc600078e020d */
[----:B------:R-:W-:Y:S02]  /*13bf0*/  IMAD.IADD R71, R3, 0x1, R12 ;  /* 0x0000000103477824 */ /* 0x000fe400078e020c */
[C---:B------:R-:W-:Y:S01]  /*13c00*/  IADD3 R133, R13.reuse, 0x8, RZ ;  /* 0x000000080d857810 */ /* 0x040fe20007ffe0ff */
[----:B------:R-:W-:Y:S01]  /*13c10*/  HMMA.16816.F32.BF16 R100, R16, R32, R100 ;  /* 0x000000201064723c */ /* 0x000fe20000041864 */
[-C--:B------:R-:W-:Y:S02]  /*13c20*/  IMNMX R2, R13, R70.reuse, PT ;  /* 0x000000460d027217 */ /* 0x080fe40003800200 */
[----:B------:R-:W-:Y:S02]  /*13c30*/  IADD3 R12, R71, 0x1, RZ ;  /* 0x00000001470c7810 */ /* 0x000fe40007ffe0ff */
[----:B------:R-:W-:-:S03]  /*13c40*/  IMNMX R133, R133, R70, PT ;  /* 0x0000004685857217 */ /* 0x000fc60003800200 */
[----:B------:R-:W-:Y:S01]  /*13c50*/  HMMA.16816.F32.BF16 R76, R16, R34, R76 ;  /* 0x00000022104c723c */ /* 0x000fe2000004184c */
[----:B------:R-:W3:Y:S01]  /*13c60*/  LDSM.16.M88.4 R32, [R221+0x7800] ;  /* 0x00780000dd20783b */ /* 0x000ee20000000200 */
[C---:B------:R-:W-:Y:S01]  /*13c70*/  ISETP.GE.AND P1, PT, R12.reuse, R2, PT ;  /* 0x000000020c00720c */ /* 0x040fe20003f26270 */
[----:B------:R-:W4:Y:S01]  /*13c80*/  MUFU.TANH R8, R8 ;  /* 0x0000000800087308 */ /* 0x000f220000002400 */
[----:B------:R-:W-:-:S04]  /*13c90*/  ISETP.GE.AND P0, PT, R12, R133, PT ;  /* 0x000000850c00720c */ /* 0x000fc80003f06270 */
[----:B------:R-:W-:Y:S01]  /*13ca0*/  HMMA.16816.F32.BF16 R48, R84, R14, R48 ;  /* 0x0000000e5430723c */ /* 0x000fe20000041830 */
[----:B------:R-:W5:Y:S01]  /*13cb0*/  LDSM.16.M88.4 R12, [R207+0x7000] ;  /* 0x00700000cf0c783b */ /* 0x000f620000000200 */
[----:B------:R-:W-:Y:S01]  /*13cc0*/  FMUL.FTZ R112, R124, R4 ;  /* 0x000000047c707220 */ /* 0x000fe20000410000 */
[----:B------:R-:W1:Y:S01]  /*13cd0*/  MUFU.TANH R28, R28 ;  /* 0x0000001c001c7308 */ /* 0x000e620000002400 */
[----:B------:R-:W-:Y:S02]  /*13ce0*/  LOP3.LUT R53, R6, R9, RZ, 0xfc, !PT ;  /* 0x0000000906357212 */ /* 0x000fe400078efcff */
[----:B------:R-:W-:-:S05]  /*13cf0*/  IADD3 R6, R71, 0x8, RZ ;  /* 0x0000000847067810 */ /* 0x000fca0007ffe0ff */
[----:B------:R-:W1:Y:S01]  /*13d00*/  MUFU.TANH R54, R54 ;  /* 0x0000003600367308 */ /* 0x000e620000002400 */
[----:B------:R-:W-:-:S07]  /*13d10*/  FMUL.FTZ R110, R126, R4 ;  /* 0x000000047e6e7220 */ /* 0x000fce0000410000 */
[----:B------:R-:W1:Y:S01]  /*13d20*/  MUFU.TANH R55, R55 ;  /* 0x0000003700377308 */ /* 0x000e620000002400 */
[----:B------:R-:W-:Y:S01]  /*13d30*/  FMUL.FTZ R111, R127, R4 ;  /* 0x000000047f6f7220 */ /* 0x000fe20000410000 */
[----:B------:R-:W-:-:S06]  /*13d40*/  ISETP.GE.AND P5, PT, R6, R2, PT ;  /* 0x000000020600720c */ /* 0x000fcc0003fa6270 */
[----:B------:R-:W-:Y:S01]  /*13d50*/  MUFU.TANH R29, R29 ;  /* 0x0000001d001d7308 */ /* 0x000fe20000002400 */
[----:B------:R-:W-:Y:S01]  /*13d60*/  ISETP.GE.AND P2, PT, R6, R133, PT ;  /* 0x000000850600720c */ /* 0x000fe20003f46270 */
[----:B------:R-:W-:-:S06]  /*13d70*/  FMUL.FTZ R113, R125, R4 ;  /* 0x000000047d717220 */ /* 0x000fcc0000410000 */
[----:B------:R-:W2:Y:S01]  /*13d80*/  MUFU.TANH R52, R52 ;  /* 0x0000003400347308 */ /* 0x000ea20000002400 */
[C---:B------:R-:W-:Y:S02]  /*13d90*/  IADD3 R9, R71.reuse, 0x9, RZ ;  /* 0x0000000947097810 */ /* 0x040fe40007ffe0ff */
[----:B------:R-:W-:-:S05]  /*13da0*/  IADD3 R6, R71, 0x10, RZ ;  /* 0x0000001047067810 */ /* 0x000fca0007ffe0ff */
[----:B------:R-:W-:Y:S01]  /*13db0*/  MUFU.TANH R120, R120 ;  /* 0x0000007800787308 */ /* 0x000fe20000002400 */
[----:B----4-:R-:W-:Y:S01]  /*13dc0*/  FSEL R68, R8, -INF , !P1 ;  /* 0xff80000008447808 */ /* 0x010fe20004800000 */
[----:B-1----:R-:W-:Y:S06]  /*13dd0*/  HMMA.16816.F32.BF16 R44, R84, R24, R44 ;  /* 0x00000018542c723c */ /* 0x002fec000004182c */
[----:B------:R-:W1:Y:S01]  /*13de0*/  MUFU.TANH R108, R108 ;  /* 0x0000006c006c7308 */ /* 0x000e620000002400 */
[C---:B------:R-:W-:Y:S01]  /*13df0*/  ISETP.GE.AND P6, PT, R9.reuse, R2, PT ;  /* 0x000000020900720c */ /* 0x040fe20003fc6270 */
[----:B------:R-:W-:Y:S01]  /*13e00*/  FMUL.FTZ R104, R104, R4 ;  /* 0x0000000468687220 */ /* 0x000fe20000410000 */
[----:B------:R-:W-:-:S05]  /*13e10*/  ISETP.GE.AND P3, PT, R9, R133, PT ;  /* 0x000000850900720c */ /* 0x000fca0003f66270 */
[----:B------:R-:W4:Y:S01]  /*13e20*/  MUFU.TANH R109, R109 ;  /* 0x0000006d006d7308 */ /* 0x000f220000002400 */
[C---:B------:R-:W-:Y:S02]  /*13e30*/  ISETP.GE.AND P4, PT, R6.reuse, R2, PT ;  /* 0x000000020600720c */ /* 0x040fe40003f86270 */
[----:B------:R-:W-:-:S05]  /*13e40*/  ISETP.GE.AND P1, PT, R6, R133, PT ;  /* 0x000000850600720c */ /* 0x000fca0003f26270 */
[----:B------:R-:W1:Y:S01]  /*13e50*/  MUFU.TANH R112, R112 ;  /* 0x0000007000707308 */ /* 0x000e620000002400 */
[C---:B------:R-:W-:Y:S02]  /*13e60*/  IADD3 R9, R71.reuse, 0x11, RZ ;  /* 0x0000001147097810 */ /* 0x040fe40007ffe0ff */
[----:B------:R-:W-:Y:S01]  /*13e70*/  IADD3 R6, R71, 0x19, RZ ;  /* 0x0000001947067810 */ /* 0x000fe20007ffe0ff */
[----:B------:R-:W-:Y:S01]  /*13e80*/  FMUL.FTZ R92, R105, R4 ;  /* 0x00000004695c7220 */ /* 0x000fe20000410000 */
[----:B------:R-:W-:-:S03]  /*13e90*/  IADD3 R8, R71, 0x18, RZ ;  /* 0x0000001847087810 */ /* 0x000fc60007ffe0ff */
[----:B------:R-:W1:Y:S01]  /*13ea0*/  MUFU.TANH R110, R110 ;  /* 0x0000006e006e7308 */ /* 0x000e620000002400 */
[----:B------:R-:W-:Y:S01]  /*13eb0*/  FMUL.FTZ R80, R106, R4 ;  /* 0x000000046a507220 */ /* 0x000fe20000410000 */
[----:B------:R-:W-:Y:S01]  /*13ec0*/  FSEL R70, R28, -INF , !P0 ;  /* 0xff8000001c467808 */ /* 0x000fe20004000000 */
[----:B--2---:R-:W-:Y:S01]  /*13ed0*/  HMMA.16816.F32.BF16 R56, R16, R20, R56 ;  /* 0x000000141038723c */ /* 0x004fe20000041838 */
[----:B------:R-:W-:-:S04]  /*13ee0*/  FSEL R54, R54, -INF , !P3 ;  /* 0xff80000036367808 */ /* 0x000fc80005800000 */
[----:B------:R-:W-:Y:S01]  /*13ef0*/  MUFU.TANH R111, R111 ;  /* 0x0000006f006f7308 */ /* 0x000fe20000002400 */
[----:B------:R-:W-:Y:S01]  /*13f00*/  FSEL R24, R55, -INF , !P4 ;  /* 0xff80000037187808 */ /* 0x000fe20006000000 */
[----:B------:R-:W-:Y:S01]  /*13f10*/  FMUL.FTZ R81, R107, R4 ;  /* 0x000000046b517220 */ /* 0x000fe20000410000 */
[----:B------:R-:W-:-:S05]  /*13f20*/  ISETP.GE.AND P0, PT, R9, R2, PT ;  /* 0x000000020900720c */ /* 0x000fca0003f06270 */
[----:B------:R-:W2:Y:S01]  /*13f30*/  MUFU.TANH R179, R179 ;  /* 0x000000b300b37308 */ /* 0x000ea20000002400 */
[C---:B------:R-:W-:Y:S01]  /*13f40*/  ISETP.GE.AND P3, PT, R6.reuse, R2, PT ;  /* 0x000000020600720c */ /* 0x040fe20003f66270 */
[----:B------:R-:W-:Y:S01]  /*13f50*/  HMMA.16816.F32.BF16 R48, R16, R22, R48 ;  /* 0x000000161030723c */ /* 0x000fe20000041830 */
[----:B------:R-:W-:Y:S01]  /*13f60*/  ISETP.GE.AND P4, PT, R6, R133, PT ;  /* 0x000000850600720c */ /* 0x000fe20003f86270 */
[----:B------:R-:W2:Y:S04]  /*13f70*/  LDSM.16.M88.4 R20, [R218+0xb800] ;  /* 0x00b80000da14783b */ /* 0x000ea80000000200 */
[----:B------:R-:W-:Y:S01]  /*13f80*/  MUFU.TANH R113, R113 ;  /* 0x0000007100717308 */ /* 0x000fe20000002400 */
[----:B------:R-:W-:Y:S01]  /*13f90*/  FSEL R31, R31, -INF , !P5 ;  /* 0xff8000001f1f7808 */ /* 0x000fe20006800000 */
[----:B------:R-:W-:Y:S01]  /*13fa0*/  HMMA.16816.F32.BF16 R40, R84, R26, R40 ;  /* 0x0000001a5428723c */ /* 0x000fe20000041828 */
[----:B------:R-:W-:-:S02]  /*13fb0*/  FSEL R52, R52, -INF , !P2 ;  /* 0xff80000034347808 */ /* 0x000fc40005000000 */
[----:B------:R-:W-:Y:S02]  /*13fc0*/  FSEL R69, R29, -INF , !P6 ;  /* 0xff8000001d457808 */ /* 0x000fe40007000000 */
[----:B------:R-:W-:Y:S01]  /*13fd0*/  IADD3 R6, R71, 0x20, RZ ;  /* 0x0000002047067810 */ /* 0x000fe20007ffe0ff */
[----:B------:R-:W-:Y:S01]  /*13fe0*/  MUFU.TANH R115, R115 ;  /* 0x0000007300737308 */ /* 0x000fe20000002400 */
[-C--:B------:R-:W-:Y:S01]  /*13ff0*/  ISETP.GE.AND P5, PT, R9, R133.reuse, PT ;  /* 0x000000850900720c */ /* 0x080fe20003fa6270 */
[----:B------:R-:W-:Y:S01]  /*14000*/  FMUL.FTZ R100, R100, R4 ;  /* 0x0000000464647220 */ /* 0x000fe20000410000 */
[C---:B------:R-:W-:Y:S02]  /*14010*/  ISETP.GE.AND P2, PT, R8.reuse, R2, PT ;  /* 0x000000020800720c */ /* 0x040fe40003f46270 */
[----:B------:R-:W-:-:S03]  /*14020*/  ISETP.GE.AND P6, PT, R8, R133, PT ;  /* 0x000000850800720c */ /* 0x000fc60003fc6270 */
[----:B------:R-:W2:Y:S01]  /*14030*/  MUFU.TANH R180, R104 ;  /* 0x0000006800b47308 */ /* 0x000ea20000002400 */
[----:B------:R-:W-:Y:S02]  /*14040*/  IADD3 R8, R71, 0x21, RZ ;  /* 0x0000002147087810 */ /* 0x000fe40007ffe0ff */
[----:B-1----:R-:W-:Y:S02]  /*14050*/  FSEL R29, R108, -INF , !P1 ;  /* 0xff8000006c1d7808 */ /* 0x002fe40004800000 */
[----:B------:R-:W-:-:S03]  /*14060*/  FSEL R28, R120, -INF , !P0 ;  /* 0xff800000781c7808 */ /* 0x000fc60004000000 */
[----:B------:R-:W1:Y:S01]  /*14070*/  MUFU.TANH R114, R114 ;  /* 0x0000007200727308 */ /* 0x000e620000002400 */
[----:B------:R-:W-:Y:S01]  /*14080*/  ISETP.GE.AND P1, PT, R6, R2, PT ;  /* 0x000000020600720c */ /* 0x000fe20003f26270 */
[----:B------:R-:W-:Y:S01]  /*14090*/  FMUL.FTZ R72, R72, R4 ;  /* 0x0000000448487220 */ /* 0x000fe20000410000 */
[----:B------:R-:W-:Y:S02]  /*140a0*/  ISETP.GE.AND P0, PT, R6, R133, PT ;  /* 0x000000850600720c */ /* 0x000fe40003f06270 */
[----:B----4-:R-:W-:-:S03]  /*140b0*/  FSEL R6, R109, -INF , !P5 ;  /* 0xff8000006d067808 */ /* 0x010fc60006800000 */
[----:B------:R-:W4:Y:S01]  /*140c0*/  MUFU.TANH R181, R181 ;  /* 0x000000b500b57308 */ /* 0x000f220000002400 */
[----:B------:R-:W-:Y:S01]  /*140d0*/  FSEL R25, R112, -INF , !P2 ;  /* 0xff80000070197808 */ /* 0x000fe20005000000 */
[----:B------:R-:W-:Y:S01]  /*140e0*/  FMUL.FTZ R73, R73, R4 ;  /* 0x0000000449497220 */ /* 0x000fe20000410000 */
[C---:B------:R-:W-:Y:S02]  /*140f0*/  ISETP.GE.AND P5, PT, R8.reuse, R2, PT ;  /* 0x000000020800720c */ /* 0x040fe40003fa6270 */
[----:B------:R-:W-:-:S03]  /*14100*/  ISETP.GE.AND P2, PT, R8, R133, PT ;  /* 0x000000850800720c */ /* 0x000fc60003f46270 */
[----:B------:R-:W-:Y:S01]  /*14110*/  MUFU.TANH R92, R92 ;  /* 0x0000005c005c7308 */ /* 0x000fe20000002400 */
[C---:B------:R-:W-:Y:S02]  /*14120*/  IADD3 R9, R71.reuse, 0x28, RZ ;  /* 0x0000002847097810 */ /* 0x040fe40007ffe0ff */
[----:B------:R-:W-:-:S05]  /*14130*/  IADD3 R8, R71, 0x29, RZ ;  /* 0x0000002947087810 */ /* 0x000fca0007ffe0ff */
[----:B------:R-:W1:Y:S01]  /*14140*/  MUFU.TANH R80, R80 ;  /* 0x0000005000507308 */ /* 0x000e620000002400 */
[----:B------:R-:W-:Y:S02]  /*14150*/  FSEL R26, R110, -INF , !P6 ;  /* 0xff8000006e1a7808 */ /* 0x000fe40007000000 */
[----:B--2---:R-:W-:-:S05]  /*14160*/  FSEL R179, R179, -INF , !P1 ;  /* 0xff800000b3b37808 */ /* 0x004fca0004800000 */
[----:B------:R-:W2:Y:S01]  /*14170*/  MUFU.TANH R81, R81 ;  /* 0x0000005100517308 */ /* 0x000ea20000002400 */
[----:B------:R-:W-:Y:S02]  /*14180*/  ISETP.GE.AND P6, PT, R9, R2, PT ;  /* 0x000000020900720c */ /* 0x000fe40003fc6270 */
[----:B------:R-:W-:-:S05]  /*14190*/  ISETP.GE.AND P1, PT, R8, R133, PT ;  /* 0x000000850800720c */ /* 0x000fca0003f26270 */
[----:B------:R-:W1:Y:S01]  /*141a0*/  MUFU.TANH R150, R100 ;  /* 0x0000006400967308 */ /* 0x000e620000002400 */
[----:B---3--:R-:W-:Y:S01]  /*141b0*/  HMMA.16816.F32.BF16 R36, R60, R32, R36 ;  /* 0x000000203c24723c */ /* 0x008fe20000041824 */
[----:B------:R-:W-:-:S06]  /*141c0*/  FSEL R180, R180, -INF , !P6 ;  /* 0xff800000b4b47808 */ /* 0x000fcc0007000000 */
[----:B------:R3:W-:Y:S01]  /*141d0*/  MUFU.TANH R166, R72 ;  /* 0x0000004800a67308 */ /* 0x0007e20000002400 */
[----:B------:R-:W-:Y:S01]  /*141e0*/  FSEL R32, R115, -INF , !P2 ;  /* 0xff80000073207808 */ /* 0x000fe20005000000 */
[----:B------:R-:W-:Y:S06]  /*141f0*/  HMMA.16816.F32.BF16 R96, R60, R34, R96 ;  /* 0x000000223c60723c */ /* 0x000fec0000041860 */
[----:B------:R2:W-:Y:S01]  /*14200*/  MUFU.TANH R167, R73 ;  /* 0x0000004900a77308 */ /* 0x0005e20000002400 */
[----:B-1----:R-:W-:Y:S02]  /*14210*/  FSEL R33, R114, -INF , !P0 ;  /* 0xff80000072217808 */ /* 0x002fe40004000000 */
[----:B---3--:R-:W-:-:S02]  /*14220*/  FSEL R72, R111, -INF , !P4 ;  /* 0xff8000006f487808 */ /* 0x008fc40006000000 */
[-C--:B------:R-:W-:Y:S02]  /*14230*/  ISETP.GE.AND P4, PT, R8, R2.reuse, PT ;  /* 0x000000020800720c */ /* 0x080fe40003f86270 */
[----:B------:R-:W-:Y:S02]  /*14240*/  IADD3 R8, R71, 0x31, RZ ;  /* 0x0000003147087810 */ /* 0x000fe40007ffe0ff */
[----:B--2---:R-:W-:Y:S02]  /*14250*/  FSEL R73, R113, -INF , !P3 ;  /* 0xff80000071497808 */ /* 0x004fe40005800000 */
[----:B------:R-:W-:Y:S02]  /*14260*/  ISETP.GE.AND P3, PT, R9, R133, PT ;  /* 0x000000850900720c */ /* 0x000fe40003f66270 */
[----:B------:R-:W-:Y:S01]  /*14270*/  IADD3 R9, R71, 0x30, RZ ;  /* 0x0000003047097810 */ /* 0x000fe20007ffe0ff */
[----:B-----5:R-:W-:Y:S01]  /*14280*/  HMMA.16816.F32.BF16 R44, R16, R12, R44 ;  /* 0x0000000c102c723c */ /* 0x020fe2000004182c */
[----:B------:R-:W-:-:S02]  /*14290*/  ISETP.GE.AND P2, PT, R8, R2, PT ;  /* 0x000000020800720c */ /* 0x000fc40003f46270 */
[-C--:B------:R-:W-:Y:S02]  /*142a0*/  ISETP.GE.AND P6, PT, R8, R133.reuse, PT ;  /* 0x000000850800720c */ /* 0x080fe40003fc6270 */
[----:B------:R-:W-:Y:S02]  /*142b0*/  IADD3 R8, R71, 0x38, RZ ;  /* 0x0000003847087810 */ /* 0x000fe40007ffe0ff */
[----:B------:R-:W-:Y:S02]  /*142c0*/  ISETP.GE.AND P0, PT, R9, R2, PT ;  /* 0x000000020900720c */ /* 0x000fe40003f06270 */
[----:B----4-:R-:W-:Y:S02]  /*142d0*/  FSEL R181, R181, -INF , !P5 ;  /* 0xff800000b5b57808 */ /* 0x010fe40006800000 */
[----:B------:R-:W-:Y:S02]  /*142e0*/  IADD3 R12, R71, 0x39, RZ ;  /* 0x00000039470c7810 */ /* 0x000fe40007ffe0ff */
[----:B------:R-:W-:-:S02]  /*142f0*/  ISETP.GE.AND P5, PT, R9, R133, PT ;  /* 0x000000850900720c */ /* 0x000fc40003fa6270 */
[----:B------:R-:W-:Y:S02]  /*14300*/  FSEL R34, R80, -INF , !P3 ;  /* 0xff80000050227808 */ /* 0x000fe40005800000 */
[----:B------:R-:W-:Y:S02]  /*14310*/  FSEL R9, R92, -INF , !P4 ;  /* 0xff8000005c097808 */ /* 0x000fe40006000000 */
[C---:B------:R-:W-:Y:S02]  /*14320*/  ISETP.GE.AND P3, PT, R8.reuse, R2, PT ;  /* 0x000000020800720c */ /* 0x040fe40003f66270 */
[----:B------:R-:W-:Y:S01]  /*14330*/  ISETP.GE.AND P4, PT, R8, R133, PT ;  /* 0x000000850800720c */ /* 0x000fe20003f86270 */
[----:B------:R-:W-:Y:S01]  /*14340*/  HMMA.16816.F32.BF16 R40, R16, R14, R40 ;  /* 0x0000000e1028723c */ /* 0x000fe20000041828 */
[----:B------:R-:W-:Y:S02]  /*14350*/  FSEL R8, R81, -INF , !P1 ;  /* 0xff80000051087808 */ /* 0x000fe40004800000 */
[----:B------:R-:W-:-:S02]  /*14360*/  FSEL R150, R150, -INF , !P0 ;  /* 0xff80000096967808 */ /* 0x000fc40004000000 */
[C---:B------:R-:W-:Y:S02]  /*14370*/  ISETP.GE.AND P1, PT, R12.reuse, R2, PT ;  /* 0x000000020c00720c */ /* 0x040fe40003f26270 */
[----:B------:R-:W-:Y:S02]  /*14380*/  ISETP.GE.AND P0, PT, R12, R133, PT ;  /* 0x000000850c00720c */ /* 0x000fe40003f06270 */
[----:B------:R-:W1:Y:S01]  /*14390*/  LDSM.16.M88.4 R12, [R207+0x7800] ;  /* 0x00780000cf0c783b */ /* 0x000e620000000200 */
[----:B------:R-:W-:Y:S01]  /*143a0*/  HMMA.16816.F32.BF16 R96, R84, R22, R96 ;  /* 0x000000165460723c */ /* 0x000fe20000041860 */
[-C--:B------:R-:W-:Y:S02]  /*143b0*/  FMUL.FTZ R101, R101, R4.reuse ;  /* 0x0000000465657220 */ /* 0x080fe40000410000 */
[----:B------:R-:W-:-:S05]  /*143c0*/  FMUL.FTZ R102, R102, R4 ;  /* 0x0000000466667220 */ /* 0x000fca0000410000 */
[----:B------:R-:W-:Y:S01]  /*143d0*/  HMMA.16816.F32.BF16 R36, R84, R20, R36 ;  /* 0x000000145424723c */ /* 0x000fe20000041824 */
[-C--:B------:R-:W-:Y:S02]  /*143e0*/  FMUL.FTZ R77, R77, R4.reuse ;  /* 0x000000044d4d7220 */ /* 0x080fe40000410000 */
[-C--:B------:R-:W-:Y:S01]  /*143f0*/  FMUL.FTZ R78, R78, R4.reuse ;  /* 0x000000044e4e7220 */ /* 0x080fe20000410000 */
[----:B------:R-:W-:Y:S01]  /*14400*/  MUFU.TANH R151, R101 ;  /* 0x0000006500977308 */ /* 0x000fe20000002400 */
[-C--:B------:R-:W-:Y:S02]  /*14410*/  FMUL.FTZ R79, R79, R4.reuse ;  /* 0x000000044f4f7220 */ /* 0x080fe40000410000 */
[-C--:B------:R-:W-:Y:S02]  /*14420*/  FMUL.FTZ R74, R74, R4.reuse ;  /* 0x000000044a4a7220 */ /* 0x080fe40000410000 */
[-C--:B------:R-:W-:Y:S02]  /*14430*/  FMUL.FTZ R76, R76, R4.reuse ;  /* 0x000000044c4c7220 */ /* 0x080fe40000410000 */
[-C--:B------:R-:W-:Y:S01]  /*14440*/  FMUL.FTZ R116, R116, R4.reuse ;  /* 0x0000000474747220 */ /* 0x080fe20000410000 */
[----:B------:R-:W2:Y:S01]  /*14450*/  MUFU.TANH R147, R102 ;  /* 0x0000006600937308 */ /* 0x000ea20000002400 */
[----:B------:R-:W-:-:S02]  /*14460*/  FMUL.FTZ R118, R118, R4 ;  /* 0x0000000476767220 */ /* 0x000fc40000410000 */
[-C--:B------:R-:W-:Y:S02]  /*14470*/  FMUL.FTZ R119, R119, R4.reuse ;  /* 0x0000000477777220 */ /* 0x080fe40000410000 */
[-C--:B------:R-:W-:Y:S02]  /*14480*/  FMUL.FTZ R56, R56, R4.reuse ;  /* 0x0000000438387220 */ /* 0x080fe40000410000 */
[-C--:B------:R-:W-:Y:S01]  /*14490*/  FMUL.FTZ R75, R75, R4.reuse ;  /* 0x000000044b4b7220 */ /* 0x080fe20000410000 */
[----:B------:R-:W-:Y:S01]  /*144a0*/  MUFU.TANH R155, R77 ;  /* 0x0000004d009b7308 */ /* 0x000fe20000002400 */
[-C--:B------:R-:W-:Y:S02]  /*144b0*/  FMUL.FTZ R117, R117, R4.reuse ;  /* 0x0000000475757220 */ /* 0x080fe40000410000 */
[-C--:B------:R-:W-:Y:S02]  /*144c0*/  FMUL.FTZ R59, R59, R4.reuse ;  /* 0x000000043b3b7220 */ /* 0x080fe40000410000 */
[-C--:B------:R-:W-:Y:S01]  /*144d0*/  FMUL.FTZ R48, R48, R4.reuse ;  /* 0x0000000430307220 */ /* 0x080fe20000410000 */
[----:B------:R-:W-:Y:S01]  /*144e0*/  IADD3 R35, R71, 0x40, RZ ;  /* 0x0000004047237810 */ /* 0x000fe20007ffe0ff */
[-C--:B------:R-:W-:Y:S01]  /*144f0*/  FMUL.FTZ R57, R57, R4.reuse ;  /* 0x0000000439397220 */ /* 0x080fe20000410000 */
[----:B------:R-:W3:Y:S01]  /*14500*/  MUFU.TANH R149, R78 ;  /* 0x0000004e00957308 */ /* 0x000ee20000002400 */
[----:B------:R-:W-:-:S02]  /*14510*/  FMUL.FTZ R49, R49, R4 ;  /* 0x0000000431317220 */ /* 0x000fc40000410000 */
[-C--:B------:R-:W-:Y:S01]  /*14520*/  FMUL.FTZ R50, R50, R4.reuse ;  /* 0x0000000432327220 */ /* 0x080fe20000410000 */
[----:B-1----:R-:W-:Y:S01]  /*14530*/  HMMA.16816.F32.BF16 R96, R16, R14, R96 ;  /* 0x0000000e1060723c */ /* 0x002fe20000041860 */
[-C--:B------:R-:W-:Y:S01]  /*14540*/  FMUL.FTZ R103, R103, R4.reuse ;  /* 0x0000000467677220 */ /* 0x080fe20000410000 */
[----:B------:R-:W-:Y:S01]  /*14550*/  IADD3 R27, R71, 0x41, RZ ;  /* 0x00000041471b7810 */ /* 0x000fe20007ffe0ff */
[-C--:B------:R-:W-:Y:S01]  /*14560*/  FMUL.FTZ R45, R45, R4.reuse ;  /* 0x000000042d2d7220 */ /* 0x080fe20000410000 */
[----:B------:R-:W1:Y:S01]  /*14570*/  MUFU.TANH R156, R79 ;  /* 0x0000004f009c7308 */ /* 0x000e620000002400 */
[----:B------:R-:W-:Y:S01]  /*14580*/  FMUL.FTZ R46, R46, R4 ;  /* 0x000000042e2e7220 */ /* 0x000fe20000410000 */
[----:B------:R-:W-:-:S06]  /*14590*/  DEPBAR.LE SB0, 0x0 ;  /* 0x000080000000791a */ /* 0x000fcc0000000000 */
[----:B------:R-:W4:Y:S01]  /*145a0*/  MUFU.TANH R163, R74 ;  /* 0x0000004a00a37308 */ /* 0x000f220000002400 */
[----:B------:R-:W-:Y:S01]  /*145b0*/  IADD3 R21, R71, 0x48, RZ ;  /* 0x0000004847157810 */ /* 0x000fe20007ffe0ff */
[----:B------:R-:W-:Y:S06]  /*145c0*/  HMMA.16816.F32.BF16 R36, R16, R12, R36 ;  /* 0x0000000c1024723c */ /* 0x000fec0000041824 */
[----:B------:R-:W5:Y:S01]  /*145d0*/  MUFU.TANH R152, R76 ;  /* 0x0000004c00987308 */ /* 0x000f620000002400 */
[----:B--2---:R-:W-:-:S07]  /*145e0*/  FSEL R147, R147, -INF , !P5 ;  /* 0xff80000093937808 */ /* 0x004fce0006800000 */
[----:B------:R-:W2:Y:S01]  /*145f0*/  MUFU.TANH R169, R116 ;  /* 0x0000007400a97308 */ /* 0x000ea20000002400 */
[----:B------:R-:W-:-:S07]  /*14600*/  FSEL R151, R151, -INF , !P2 ;  /* 0xff80000097977808 */ /* 0x000fce0005000000 */
[----:B------:R-:W1:Y:S01]  /*14610*/  MUFU.TANH R165, R118 ;  /* 0x0000007600a57308 */ /* 0x000e620000002400 */
[----:B---3--:R-:W-:-:S07]  /*14620*/  FSEL R149, R149, -INF , !P4 ;  /* 0xff80000095957808 */ /* 0x008fce0006000000 */
[----:B------:R-:W3:Y:S01]  /*14630*/  MUFU.TANH R172, R119 ;  /* 0x0000007700ac7308 */ /* 0x000ee20000002400 */
[----:B------:R-:W-:-:S07]  /*14640*/  FSEL R155, R155, -INF , !P1 ;  /* 0xff8000009b9b7808 */ /* 0x000fce0004800000 */
[----:B------:R-:W1:Y:S01]  /*14650*/  MUFU.TANH R175, R56 ;  /* 0x0000003800af7308 */ /* 0x000e620000002400 */
[CC--:B------:R-:W-:Y:S02]  /*14660*/  ISETP.GE.AND P5, PT, R35.reuse, R2.reuse, PT ;  /* 0x000000022300720c */ /* 0x0c0fe40003fa6270 */
[----:B------:R-:W-:Y:S02]  /*14670*/  ISETP.GE.AND P2, PT, R35, R133, PT ;  /* 0x000000852300720c */ /* 0x000fe40003f46270 */
[----:B------:R-:W-:-:S03]  /*14680*/  ISETP.GE.AND P4, PT, R21, R2, PT ;  /* 0x000000021500720c */ /* 0x000fc60003f86270 */
[----:B------:R-:W2:Y:S01]  /*14690*/  MUFU.TANH R164, R75 ;  /* 0x0000004b00a47308 */ /* 0x000ea20000002400 */
[----:B------:R-:W-:Y:S02]  /*146a0*/  ISETP.GE.AND P1, PT, R21, R133, PT ;  /* 0x000000851500720c */ /* 0x000fe40003f26270 */
[C---:B------:R-:W-:Y:S02]  /*146b0*/  IADD3 R20, R71.reuse, 0x49, RZ ;  /* 0x0000004947147810 */ /* 0x040fe40007ffe0ff */
[----:B------:R-:W-:-:S03]  /*146c0*/  IADD3 R21, R71, 0x50, RZ ;  /* 0x0000005047157810 */ /* 0x000fc60007ffe0ff */
[----:B------:R-:W2:Y:S01]  /*146d0*/  MUFU.TANH R170, R117 ;  /* 0x0000007500aa7308 */ /* 0x000ea20000002400 */
[----:B-1----:R-:W-:-:S07]  /*146e0*/  FSEL R156, R156, -INF , !P0 ;  /* 0xff8000009c9c7808 */ /* 0x002fce0004000000 */
[----:B------:R-:W1:Y:S01]  /*146f0*/  MUFU.TANH R177, R59 ;  /* 0x0000003b00b17308 */ /* 0x000e620000002400 */
[----:B------:R-:W-:-:S07]  /*14700*/  FSEL R166, R166, -INF , !P5 ;  /* 0xff800000a6a67808 */ /* 0x000fce0006800000 */
[----:B------:R-:W1:Y:S01]  /*14710*/  MUFU.TANH R173, R48 ;  /* 0x0000003000ad7308 */ /* 0x000e620000002400 */
[----:B----4-:R-:W-:Y:S02]  /*14720*/  FSEL R163, R163, -INF , !P2 ;  /* 0xff800000a3a37808 */ /* 0x010fe40005000000 */
[C---:B------:R-:W-:Y:S02]  /*14730*/  ISETP.GE.AND P0, PT, R20.reuse, R2, PT ;  /* 0x000000021400720c */ /* 0x040fe40003f06270 */
[----:B------:R-:W-:-:S03]  /*14740*/  ISETP.GE.AND P5, PT, R20, R133, PT ;  /* 0x000000851400720c */ /* 0x000fc60003fa6270 */
[----:B------:R-:W4:Y:S01]  /*14750*/  MUFU.TANH R174, R57 ;  /* 0x0000003900ae7308 */ /* 0x000f220000002400 */
[----:B------:R-:W-:Y:S02]  /*14760*/  ISETP.GE.AND P2, PT, R21, R2, PT ;  /* 0x000000021500720c */ /* 0x000fe40003f46270 */
[C---:B------:R-:W-:Y:S02]  /*14770*/  IADD3 R20, R71.reuse, 0x51, RZ ;  /* 0x0000005147147810 */ /* 0x040fe40007ffe0ff */
[----:B------:R-:W-:-:S03]  /*14780*/  IADD3 R13, R71, 0x58, RZ ;  /* 0x00000058470d7810 */ /* 0x000fc60007ffe0ff */
[----:B------:R-:W-:Y:S01]  /*14790*/  MUFU.TANH R171, R49 ;  /* 0x0000003100ab7308 */ /* 0x000fe20000002400 */
[----:B------:R-:W-:Y:S01]  /*147a0*/  IADD3 R12, R71, 0x59, RZ ;  /* 0x00000059470c7810 */ /* 0x000fe20007ffe0ff */
[----:B------:R-:W-:-:S06]  /*147b0*/  FMUL.FTZ R42, R42, R4 ;  /* 0x000000042a2a7220 */ /* 0x000fcc0000410000 */
[----:B------:R-:W1:Y:S01]  /*147c0*/  MUFU.TANH R176, R50 ;  /* 0x0000003200b07308 */ /* 0x000e620000002400 */
[----:B-----5:R-:W-:Y:S01]  /*147d0*/  FSEL R152, R152, -INF , !P3 ;  /* 0xff80000098987808 */ /* 0x020fe20005800000 */
[----:B------:R-:W-:Y:S01]  /*147e0*/  FMUL.FTZ R58, R58, R4 ;  /* 0x000000043a3a7220 */ /* 0x000fe20000410000 */
[----:B--2---:R-:W-:-:S05]  /*147f0*/  FSEL R169, R169, -INF , !P4 ;  /* 0xff800000a9a97808 */ /* 0x004fca0006000000 */
[----:B------:R-:W2:Y:S01]  /*14800*/  MUFU.TANH R148, R103 ;  /* 0x0000006700947308 */ /* 0x000ea20000002400 */
[----:B------:R-:W-:Y:S02]  /*14810*/  FSEL R165, R165, -INF , !P1 ;  /* 0xff800000a5a57808 */ /* 0x000fe40004800000 */
[----:B---3--:R-:W-:Y:S02]  /*14820*/  FSEL R172, R172, -INF , !P5 ;  /* 0xff800000acac7808 */ /* 0x008fe40006800000 */
[----:B------:R-:W-:-:S03]  /*14830*/  FSEL R175, R175, -INF , !P2 ;  /* 0xff800000afaf7808 */ /* 0x000fc60005000000 */
[----:B------:R-:W-:Y:S01]  /*14840*/  MUFU.TANH R158, R45 ;  /* 0x0000002d009e7308 */ /* 0x000fe20000002400 */
[-C--:B------:R-:W-:Y:S02]  /*14850*/  ISETP.GE.AND P3, PT, R27, R133.reuse, PT ;  /* 0x000000851b00720c */ /* 0x080fe40003f66270 */
[----:B------:R-:W-:Y:S02]  /*14860*/  ISETP.GE.AND P4, PT, R20, R133, PT ;  /* 0x000000851400720c */ /* 0x000fe40003f86270 */
[----:B------:R-:W-:-:S03]  /*14870*/  ISETP.GE.AND P1, PT, R13, R2, PT ;  /* 0x000000020d00720c */ /* 0x000fc60003f26270 */
[----:B------:R-:W3:Y:S01]  /*14880*/  MUFU.TANH R162, R46 ;  /* 0x0000002e00a27308 */ /* 0x000ee20000002400 */
[C---:B------:R-:W-:Y:S02]  /*14890*/  ISETP.GE.AND P5, PT, R12.reuse, R2, PT ;  /* 0x000000020c00720c */ /* 0x040fe40003fa6270 */
[----:B------:R-:W-:Y:S02]  /*148a0*/  ISETP.GE.AND P2, PT, R12, R133, PT ;  /* 0x000000850c00720c */ /* 0x000fe40003f46270 */
[----:B------:R-:W-:Y:S01]  /*148b0*/  IADD3 R12, R71, 0x61, RZ ;  /* 0x00000061470c7810 */ /* 0x000fe20007ffe0ff */
[-C--:B------:R-:W-:Y:S01]  /*148c0*/  FMUL.FTZ R96, R96, R4.reuse ;  /* 0x0000000460607220 */ /* 0x080fe20000410000 */
[----:B------:R-:W-:Y:S01]  /*148d0*/  FSEL R164, R164, -INF , !P3 ;  /* 0xff800000a4a47808 */ /* 0x000fe20005800000 */
[----:B------:R-:W5:Y:S01]  /*148e0*/  MUFU.TANH R160, R42 ;  /* 0x0000002a00a07308 */ /* 0x000f620000002400 */
[----:B------:R-:W-:Y:S01]  /*148f0*/  FSEL R170, R170, -INF , !P0 ;  /* 0xff800000aaaa7808 */ /* 0x000fe20004000000 */
[-C--:B------:R-:W-:Y:S01]  /*14900*/  FMUL.FTZ R51, R51, R4.reuse ;  /* 0x0000000433337220 */ /* 0x080fe20000410000 */
[----:B-1----:R-:W-:Y:S01]  /*14910*/  FSEL R177, R177, -INF , !P4 ;  /* 0xff800000b1b17808 */ /* 0x002fe20006000000 */
[----:B------:R-:W-:Y:S01]  /*14920*/  FMUL.FTZ R44, R44, R4 ;  /* 0x000000042c2c7220 */ /* 0x000fe20000410000 */
[----:B------:R-:W-:-:S02]  /*14930*/  FSEL R173, R173, -INF , !P1 ;  /* 0xff800000adad7808 */ /* 0x000fc40004800000 */
[-C--:B------:R-:W-:Y:S01]  /*14940*/  ISETP.GE.AND P3, PT, R20, R2.reuse, PT ;  /* 0x000000021400720c */ /* 0x080fe20003f66270 */
[----:B------:R-:W1:Y:S01]  /*14950*/  MUFU.TANH R178, R58 ;  /* 0x0000003a00b27308 */ /* 0x000e620000002400 */
[-C--:B------:R-:W-:Y:S02]  /*14960*/  ISETP.GE.AND P0, PT, R13, R133.reuse, PT ;  /* 0x000000850d00720c */ /* 0x080fe40003f06270 */
[C---:B------:R-:W-:Y:S02]  /*14970*/  ISETP.GE.AND P4, PT, R12.reuse, R2, PT ;  /* 0x000000020c00720c */ /* 0x040fe40003f86270 */
[-C--:B------:R-:W-:Y:S02]  /*14980*/  ISETP.GE.AND P1, PT, R12, R133.reuse, PT ;  /* 0x000000850c00720c */ /* 0x080fe40003f26270 */
[C---:B------:R-:W-:Y:S02]  /*14990*/  IADD3 R13, R71.reuse, 0x60, RZ ;  /* 0x00000060470d7810 */ /* 0x040fe40007ffe0ff */
[----:B------:R-:W-:Y:S01]  /*149a0*/  IADD3 R12, R71, 0x68, RZ ;  /* 0x00000068470c7810 */ /* 0x000fe20007ffe0ff */
[----:B------:R-:W1:Y:S01]  /*149b0*/  MUFU.TANH R137, R96 ;  /* 0x0000006000897308 */ /* 0x000e620000002400 */
[----:B----4-:R-:W-:Y:S01]  /*149c0*/  FSEL R174, R174, -INF , !P3 ;  /* 0xff800000aeae7808 */ /* 0x010fe20005800000 */
[-C--:B------:R-:W-:Y:S01]  /*149d0*/  FMUL.FTZ R47, R47, R4.reuse ;  /* 0x000000042f2f7220 */ /* 0x080fe20000410000 */
[----:B------:R-:W-:Y:S01]  /*149e0*/  FSEL R176, R176, -INF , !P0 ;  /* 0xff800000b0b07808 */ /* 0x000fe20004000000 */
[-C--:B------:R-:W-:Y:S01]  /*149f0*/  FMUL.FTZ R40, R40, R4.reuse ;  /* 0x0000000428287220 */ /* 0x080fe20000410000 */
[----:B------:R-:W-:Y:S01]  /*14a00*/  FSEL R171, R171, -INF , !P5 ;  /* 0xff800000abab7808 */ /* 0x000fe20006800000 */
[----:B------:R-:W-:Y:S01]  /*14a10*/  FMUL.FTZ R41, R41, R4 ;  /* 0x0000000429297220 */ /* 0x000fe20000410000 */
[----:B--2---:R-:W-:Y:S01]  /*14a20*/  FSEL R148, R148, -INF , !P6 ;  /* 0xff80000094947808 */ /* 0x004fe20007000000 */
[----:B------:R-:W2:Y:S01]  /*14a30*/  MUFU.TANH R168, R51 ;  /* 0x0000003300a87308 */ /* 0x000ea20000002400 */
[----:B------:R-:W-:-:S02]  /*14a40*/  ISETP.GE.AND P3, PT, R13, R133, PT ;  /* 0x000000850d00720c */ /* 0x000fc40003f66270 */
[C---:B------:R-:W-:Y:S02]  /*14a50*/  ISETP.GE.AND P0, PT, R12.reuse, R2, PT ;  /* 0x000000020c00720c */ /* 0x040fe40003f06270 */
[----:B------:R-:W-:-:S03]  /*14a60*/  ISETP.GE.AND P5, PT, R12, R133, PT ;  /* 0x000000850c00720c */ /* 0x000fc60003fa6270 */
[----:B------:R-:W4:Y:S01]  /*14a70*/  MUFU.TANH R159, R44 ;  /* 0x0000002c009f7308 */ /* 0x000f220000002400 */
[----:B------:R-:W-:Y:S02]  /*14a80*/  ISETP.GE.AND P6, PT, R27, R2, PT ;  /* 0x000000021b00720c */ /* 0x000fe40003fc6270 */
[----:B------:R-:W-:Y:S01]  /*14a90*/  IADD3 R12, R71, 0x70, RZ ;  /* 0x00000070470c7810 */ /* 0x000fe20007ffe0ff */
[-C--:B------:R-:W-:Y:S01]  /*14aa0*/  FMUL.FTZ R36, R36, R4.reuse ;  /* 0x0000000424247220 */ /* 0x080fe20000410000 */
[----:B---3--:R-:W-:Y:S01]  /*14ab0*/  FSEL R162, R162, -INF , !P3 ;  /* 0xff800000a2a27808 */ /* 0x008fe20005800000 */
[-C--:B------:R-:W-:Y:S01]  /*14ac0*/  FMUL.FTZ R43, R43, R4.reuse ;  /* 0x000000042b2b7220 */ /* 0x080fe20000410000 */
[----:B------:R-:W-:Y:S01]  /*14ad0*/  FSEL R158, R158, -INF , !P4 ;  /* 0xff8000009e9e7808 */ /* 0x000fe20006000000 */
[----:B------:R-:W3:Y:S01]  /*14ae0*/  MUFU.TANH R161, R47 ;  /* 0x0000002f00a17308 */ /* 0x000ee20000002400 */
[----:B------:R-:W-:Y:S01]  /*14af0*/  FSEL R167, R167, -INF , !P6 ;  /* 0xff800000a7a77808 */ /* 0x000fe20007000000 */
[----:B------:R-:W-:Y:S01]  /*14b00*/  FMUL.FTZ R37, R37, R4 ;  /* 0x0000000425257220 */ /* 0x000fe20000410000 */
[----:B------:R-:W-:Y:S01]  /*14b10*/  ISETP.GE.AND P3, PT, R12, R2, PT ;  /* 0x000000020c00720c */ /* 0x000fe20003f66270 */
[-C--:B------:R-:W-:Y:S01]  /*14b20*/  FMUL.FTZ R38, R38, R4.reuse ;  /* 0x0000000426267220 */ /* 0x080fe20000410000 */
[----:B------:R-:W-:Y:S01]  /*14b30*/  ISETP.GE.AND P4, PT, R12, R133, PT ;  /* 0x000000850c00720c */ /* 0x000fe20003f86270 */
[----:B------:R-:W-:-:S02]  /*14b40*/  FMUL.FTZ R39, R39, R4 ;  /* 0x0000000427277220 */ /* 0x000fc40000410000 */
[----:B------:R-:W2:Y:S01]  /*14b50*/  MUFU.TANH R157, R40 ;  /* 0x00000028009d7308 */ /* 0x000ea20000002400 */
[----:B------:R-:W-:Y:S02]  /*14b60*/  ISETP.GE.AND P6, PT, R21, R133, PT ;  /* 0x000000851500720c */ /* 0x000fe40003fc6270 */
[----:B------:R-:W-:Y:S01]  /*14b70*/  IADD3 R12, R71, 0x78, RZ ;  /* 0x00000078470c7810 */ /* 0x000fe20007ffe0ff */
[----:B------:R-:W-:-:S04]  /*14b80*/  FMUL.FTZ R15, R30, R4 ;  /* 0x000000041e0f7220 */ /* 0x000fc80000410000 */
[----:B------:R-:W2:Y:S01]  /*14b90*/  MUFU.TANH R154, R41 ;  /* 0x00000029009a7308 */ /* 0x000ea20000002400 */
[-C--:B------:R-:W-:Y:S01]  /*14ba0*/  FMUL.FTZ R62, R99, R4.reuse ;  /* 0x00000004633e7220 */ /* 0x080fe20000410000 */
[----:B-----5:R-:W-:Y:S01]  /*14bb0*/  FSEL R160, R160, -INF , !P5 ;  /* 0xff800000a0a07808 */ /* 0x020fe20006800000 */
[-C--:B------:R-:W-:Y:S01]  /*14bc0*/  FMUL.FTZ R97, R97, R4.reuse ;  /* 0x0000000461617220 */ /* 0x080fe20000410000 */
[----:B-1----:R-:W-:Y:S01]  /*14bd0*/  FSEL R178, R178, -INF , !P6 ;  /* 0xff800000b2b27808 */ /* 0x002fe20007000000 */
[----:B------:R-:W-:Y:S01]  /*14be0*/  FMUL.FTZ R98, R98, R4 ;  /* 0x0000000462627220 */ /* 0x000fe20000410000 */
[-C--:B------:R-:W-:Y:S02]  /*14bf0*/  ISETP.GE.AND P5, PT, R12, R2.reuse, PT ;  /* 0x000000020c00720c */ /* 0x080fe40003fa6270 */
[----:B------:R-:W1:Y:S01]  /*14c00*/  MUFU.TANH R153, R43 ;  /* 0x0000002b00997308 */ /* 0x000e620000002400 */
[----:B------:R-:W-:Y:S02]  /*14c10*/  ISETP.GE.AND P6, PT, R13, R2, PT ;  /* 0x000000020d00720c */ /* 0x000fe40003fc6270 */
[----:B------:R-:W-:-:S05]  /*14c20*/  IADD3 R13, R71, 0x69, RZ ;  /* 0x00000069470d7810 */ /* 0x000fca0007ffe0ff */
[----:B------:R-:W5:Y:S01]  /*14c30*/  MUFU.TANH R36, R36 ;  /* 0x0000002400247308 */ /* 0x000f620000002400 */
[----:B------:R-:W-:-:S07]  /*14c40*/  FSEL R137, R137, -INF , !P5 ;  /* 0xff80000089897808 */ /* 0x000fce0006800000 */
[----:B------:R-:W-:Y:S01]  /*14c50*/  MUFU.TANH R142, R37 ;  /* 0x00000025008e7308 */ /* 0x000fe20000002400 */
[----:B--2---:R-:W-:-:S07]  /*14c60*/  FSEL R168, R168, -INF , !P2 ;  /* 0xff800000a8a87808 */ /* 0x004fce0005000000 */
[----:B------:R-:W2:Y:S01]  /*14c70*/  MUFU.TANH R146, R38 ;  /* 0x0000002600927308 */ /* 0x000ea20000002400 */
[----:B----4-:R-:W-:-:S07]  /*14c80*/  FSEL R159, R159, -INF , !P6 ;  /* 0xff8000009f9f7808 */ /* 0x010fce0007000000 */
[----:B------:R-:W4:Y:S01]  /*14c90*/  MUFU.TANH R145, R39 ;  /* 0x0000002700917308 */ /* 0x000f220000002400 */
[----:B------:R-:W-:Y:S02]  /*14ca0*/  ISETP.GT.AND P5, PT, R234, R225, PT ;  /* 0x000000e1ea00720c */ /* 0x000fe40003fa4270 */
[C---:B------:R-:W-:Y:S02]  /*14cb0*/  ISETP.GE.AND P2, PT, R13.reuse, R2, PT ;  /* 0x000000020d00720c */ /* 0x040fe40003f46270 */
[----:B------:R-:W-:-:S03]  /*14cc0*/  ISETP.GE.AND P6, PT, R13, R133, PT ;  /* 0x000000850d00720c */ /* 0x000fc60003fc6270 */
[----:B------:R-:W-:Y:S01]  /*14cd0*/  MUFU.TANH R0, R0 ;  /* 0x0000000000007308 */ /* 0x000fe20000002400 */
[----:B------:R-:W-:-:S07]  /*14ce0*/  IADD3 R13, R71, 0x71, RZ ;  /* 0x00000071470d7810 */ /* 0x000fce0007ffe0ff */
[----:B------:R-:W-:Y:S01]  /*14cf0*/  MUFU.TANH R15, R15 ;  /* 0x0000000f000f7308 */ /* 0x000fe20000002400 */
[----:B---3--:R-:W-:-:S07]  /*14d00*/  FSEL R161, R161, -INF , !P1 ;  /* 0xff800000a1a17808 */ /* 0x008fce0004800000 */
[----:B------:R-:W-:Y:S01]  /*14d10*/  MUFU.TANH R135, R97 ;  /* 0x0000006100877308 */ /* 0x000fe20000002400 */
[----:B------:R-:W-:-:S07]  /*14d20*/  FSEL R157, R157, -INF , !P0 ;  /* 0xff8000009d9d7808 */ /* 0x000fce0004000000 */
[----:B------:R-:W3:Y:S01]  /*14d30*/  MUFU.TANH R144, R98 ;  /* 0x0000006200907308 */ /* 0x000ee20000002400 */
[----:B------:R-:W-:-:S07]  /*14d40*/  FSEL R154, R154, -INF , !P2 ;  /* 0xff8000009a9a7808 */ /* 0x000fce0005000000 */
[----:B------:R-:W3:Y:S01]  /*14d50*/  MUFU.TANH R62, R62 ;  /* 0x0000003e003e7308 */ /* 0x000ee20000002400 */
[C---:B------:R-:W-:Y:S02]  /*14d60*/  ISETP.GE.AND P1, PT, R13.reuse, R2, PT ;  /* 0x000000020d00720c */ /* 0x040fe40003f26270 */
[-C--:B------:R-:W-:Y:S02]  /*14d70*/  ISETP.GE.AND P0, PT, R13, R133.reuse, PT ;  /* 0x000000850d00720c */ /* 0x080fe40003f06270 */
[----:B------:R-:W-:Y:S02]  /*14d80*/  ISETP.GE.AND P2, PT, R12, R133, PT ;  /* 0x000000850c00720c */ /* 0x000fe40003f46270 */
[----:B------:R-:W-:Y:S02]  /*14d90*/  IADD3 R12, R71, 0x79, RZ ;  /* 0x00000079470c7810 */ /* 0x000fe40007ffe0ff */
[----:B-1----:R-:W-:Y:S02]  /*14da0*/  FSEL R153, R153, -INF , !P6 ;  /* 0xff80000099997808 */ /* 0x002fe40007000000 */
[----:B-----5:R-:W-:-:S02]  /*14db0*/  FSEL R143, R36, -INF , !P3 ;  /* 0xff800000248f7808 */ /* 0x020fc40005800000 */
[----:B--2---:R-:W-:Y:S02]  /*14dc0*/  FSEL R146, R146, -INF , !P4 ;  /* 0xff80000092927808 */ /* 0x004fe40006000000 */
[----:B------:R-:W-:Y:S02]  /*14dd0*/  FSEL R142, R142, -INF , !P1 ;  /* 0xff8000008e8e7808 */ /* 0x000fe40004800000 */
[----:B----4-:R-:W-:Y:S01]  /*14de0*/  FSEL R145, R145, -INF , !P0 ;  /* 0xff80000091917808 */ /* 0x010fe20004000000 */
[----:B------:R-:W-:Y:S01]  /*14df0*/  BSSY B1, `(.L_x_4071) ;  /* 0x0000085000017945 */ /* 0x000fe20003800000 */
[CC--:B------:R-:W-:Y:S02]  /*14e00*/  ISETP.GE.AND P6, PT, R71.reuse, R2.reuse, PT ;  /* 0x000000024700720c */ /* 0x0c0fe40003fc6270 */
[----:B------:R-:W-:Y:S02]  /*14e10*/  ISETP.GE.AND P3, PT, R71, R133, PT ;  /* 0x000000854700720c */ /* 0x000fe40003f66270 */
[----:B------:R-:W-:-:S02]  /*14e20*/  ISETP.GE.AND P4, PT, R12, R2, PT ;  /* 0x000000020c00720c */ /* 0x000fc40003f86270 */
[----:B------:R-:W-:Y:S02]  /*14e30*/  ISETP.GE.AND P1, PT, R12, R133, PT ;  /* 0x000000850c00720c */ /* 0x000fe40003f26270 */
[----:B------:R-:W-:Y:S02]  /*14e40*/  ISETP.NE.U32.AND P0, PT, R236, RZ, PT ;  /* 0x000000ffec00720c */ /* 0x000fe40003f05070 */
[----:B------:R-:W-:Y:S02]  /*14e50*/  IADD3 R214, R221, 0x800, RZ ;  /* 0x00000800ddd67810 */ /* 0x000fe40007ffe0ff */
[----:B------:R-:W-:Y:S02]  /*14e60*/  ISETP.NE.AND.EX P0, PT, R237, RZ, PT, P0 ;  /* 0x000000ffed00720c */ /* 0x000fe40003f05300 */
        /* <DEDUP_REMOVED lines=53> */
[----:B------:R-:W-:Y:S01]  /*151c0*/  ISETP.GE.U32.AND P4, PT, R17, R12, PT ;  /* 0x0000000c1100720c */ /* 0x000fe20003f86070 */
[----:B------:R-:W3:Y:S01]  /*151d0*/  LD.E.64 R20, [R10.64+0x38] ;  /* 0x000038060a147980 */ /* 0x000ee2000c101b00 */
        /* <DEDUP_REMOVED lines=28> */
.L_x_4074:
[----:B------:R-:W2:Y:S02]  /*153a0*/  LD.E R12, [R10.64+0x38] ;  /* 0x000038060a0c7980 */ /* 0x000ea4000c101900 */
[----:B--2---:R-:W-:-:S04]  /*153b0*/  LEA R12, -R12, RZ, 0x7 ;  /* 0x000000ff0c0c7211 */ /* 0x004fc800078e39ff */
[----:B------:R-:W-:Y:S02]  /*153c0*/  SHF.R.S32.HI R4, RZ, 0x1f, R12 ;  /* 0x0000001fff047819 */ /* 0x000fe4000001140c */
.L_x_4075:
[----:B------:R-:W-:Y:S05]  /*153d0*/  BSYNC B0 ;  /* 0x0000000000007941 */ /* 0x000fea0003800000 */
.L_x_4073:
        /* <DEDUP_REMOVED lines=38> */
.L_x_4072:
[----:B------:R-:W-:Y:S05]  /*15640*/  BSYNC B1 ;  /* 0x0000000000017941 */ /* 0x000fea0003800000 */
.L_x_4071:
[----:B------:R-:W2:Y:S01]  /*15650*/  LD.E R140, [R10.64+0xdc] ;  /* 0x0000dc060a8c7980 */ /* 0x000ea2000c101900 */
        /* <DEDUP_REMOVED lines=8> */
[----:B-1----:R-:W-:-:S02]  /*156e0*/  FMNMX.FTZ R17, R69, R0, !PT ;  /* 0x0000000045117209 */ /* 0x002fc40007810000 */
        /* <DEDUP_REMOVED lines=59> */
[----:B-1----:R-:W-:Y:S02]  /*15aa0*/  FMNMX.FTZ R3, R0, R3, !PT ;  /* 0x0000000300037209 */ /* 0x002fe40007810000 */
[----:B------:R-:W-:Y:S02]  /*15ab0*/  SHF.L.U32 R0, R53, 0x1, RZ ;  /* 0x0000000135007819 */ /* 0x000fe400000006ff */
[----:B------:R-:W-:Y:S02]  /*15ac0*/  FSETP.NEU.FTZ.AND P1, PT, R3, -INF , PT ;  /* 0xff8000000300780b */ /* 0x000fe40003f3d000 */
[-C--:B------:R-:W-:Y:S01]  /*15ad0*/  LEA R217, R7, R0.reuse, 0x1 ;  /* 0x0000000007d97211 */ /* 0x080fe200078e08ff */
[----:B------:R-:W-:Y:S01]  /*15ae0*/  LDSM.16.MT88.4 R92, [R0+0x10000] ;  /* 0x01000000005c783b */ /* 0x000fe20000004200 */
[C---:B------:R-:W-:Y:S02]  /*15af0*/  LEA R216, R5.reuse, R0, 0x1 ;  /* 0x0000000005d87211 */ /* 0x040fe400078e08ff */
[----:B------:R-:W-:Y:S01]  /*15b00*/  LEA R215, R5, R217, 0x1 ;  /* 0x000000d905d77211 */ /* 0x000fe200078e08ff */
[----:B------:R-:W-:Y:S04]  /*15b10*/  LDSM.16.MT88.4 R124, [R0+0xc000] ;  /* 0x00c00000007c783b */ /* 0x000fe80000004200 */
[----:B------:R-:W1:Y:S04]  /*15b20*/  LDSM.16.MT88.4 R100, [R215+0xc000] ;  /* 0x00c00000d764783b */ /* 0x000e680000004200 */
[----:B------:R-:W4:Y:S01]  /*15b30*/  LDSM.16.MT88.4 R116, [R217+0xc000] ;  /* 0x00c00000d974783b */ /* 0x000f220000004200 */
[----:B---3--:R-:W-:-:S03]  /*15b40*/  FMNMX.FTZ R132, R17, R132, !PT ;  /* 0x0000008411847209 */ /* 0x008fc60007810000 */
[----:B------:R-:W3:Y:S04]  /*15b50*/  LDSM.16.MT88.4 R108, [R216+0xc000] ;  /* 0x00c00000d86c783b */ /* 0x000ee80000004200 */
[----:B------:R-:W5:Y:S04]  /*15b60*/  LDSM.16.MT88.4 R84, [R217+0x10000] ;  /* 0x01000000d954783b */ /* 0x000f680000004200 */
[----:B------:R-:W1:Y:S04]  /*15b70*/  LDSM.16.MT88.4 R76, [R216+0x10000] ;  /* 0x01000000d84c783b */ /* 0x000e680000004200 */
[----:B------:R-:W-:Y:S04]  /*15b80*/  LDSM.16.MT88.4 R16, [R215+0xc800] ;  /* 0x00c80000d710783b */ /* 0x000fe80000004200 */
[----:B------:R-:W-:Y:S04]  /*15b90*/  LDSM.16.MT88.4 R20, [R216+0xc800] ;  /* 0x00c80000d814783b */ /* 0x000fe80000004200 */
[----:B------:R-:W-:Y:S01]  /*15ba0*/  LDSM.16.MT88.4 R36, [R217+0x10800] ;  /* 0x01080000d924783b */ /* 0x000fe20000004200 */
[----:B--2---:R-:W-:-:S02]  /*15bb0*/  FMUL.FTZ R63, R140, R3 ;  /* 0x000000038c3f7220 */ /* 0x004fc40000410000 */
[----:B------:R-:W-:-:S03]  /*15bc0*/  FMUL.FTZ R141, R140, R132 ;  /* 0x000000848c8d7220 */ /* 0x000fc60000410000 */
        /* <DEDUP_REMOVED lines=8> */
[-CC-:B------:R-:W-:Y:S02]  /*15c50*/  FFMA.FTZ R61, R13, R140.reuse, -R141.reuse ;  /* 0x0000008c0d3d7223 */ /* 0x180fe4000001088d */
[-CC-:B------:R-:W-:Y:S01]  /*15c60*/  FFMA.FTZ R60, R68, R140.reuse, -R141.reuse ;  /* 0x0000008c443c7223 */ /* 0x180fe2000001088d */
[----:B------:R-:W-:Y:S01]  /*15c70*/  LDSM.16.MT88.4 R12, [R0+0x10800] ;  /* 0x01080000000c783b */ /* 0x000fe20000004200 */
[----:B------:R-:W-:-:S02]  /*15c80*/  FFMA.FTZ R58, R31, R140, -R141 ;  /* 0x0000008c1f3a7223 */ /* 0x000fc4000001088d */
[-C--:B------:R-:W-:Y:S01]  /*15c90*/  FFMA.FTZ R53, R69, R140.reuse, -R141 ;  /* 0x0000008c45357223 */ /* 0x080fe2000001088d */
[----:B------:R-:W-:Y:S01]  /*15ca0*/  MUFU.EX2 R59, R59 ;  /* 0x0000003b003b7308 */ /* 0x000fe20000000800 */
[-CC-:B------:R-:W-:Y:S02]  /*15cb0*/  FFMA.FTZ R48, R6, R140.reuse, -R63.reuse ;  /* 0x0000008c06307223 */ /* 0x180fe4000001083f */
[----:B------:R-:W2:Y:S01]  /*15cc0*/  LDSM.16.MT88.4 R4, [R215+0x10000] ;  /* 0x01000000d704783b */ /* 0x000ea20000004200 */
[-CC-:B------:R-:W-:Y:S02]  /*15cd0*/  FFMA.FTZ R55, R29, R140.reuse, -R63.reuse ;  /* 0x0000008c1d377223 */ /* 0x180fe4000001083f */
[-C--:B------:R-:W-:Y:S02]  /*15ce0*/  FFMA.FTZ R49, R26, R140.reuse, -R63 ;  /* 0x0000008c1a317223 */ /* 0x080fe4000001083f */
[----:B------:R-:W1:Y:S01]  /*15cf0*/  MUFU.EX2 R56, R56 ;  /* 0x0000003800387308 */ /* 0x000e620000000800 */
[----:B------:R-:W-:-:S02]  /*15d00*/  FFMA.FTZ R54, R24, R140, -R141 ;  /* 0x0000008c18367223 */ /* 0x000fc4000001088d */
[-CC-:B------:R-:W-:Y:S02]  /*15d10*/  FFMA.FTZ R51, R28, R140.reuse, -R141.reuse ;  /* 0x0000008c1c337223 */ /* 0x180fe4000001088d */
[-CC-:B------:R-:W-:Y:S01]  /*15d20*/  FFMA.FTZ R50, R25, R140.reuse, -R141.reuse ;  /* 0x0000008c19327223 */ /* 0x180fe2000001088d */
[----:B------:R-:W2:Y:S01]  /*15d30*/  LDSM.16.MT88.4 R28, [R0+0xc800] ;  /* 0x00c80000001c783b */ /* 0x000ea20000004200 */
[-C--:B------:R-:W-:Y:S01]  /*15d40*/  FFMA.FTZ R47, R73, R140.reuse, -R141 ;  /* 0x0000008c492f7223 */ /* 0x080fe2000001088d */
[----:B------:R-:W3:Y:S01]  /*15d50*/  MUFU.EX2 R52, R52 ;  /* 0x0000003400347308 */ /* 0x000ee20000000800 */
[-CC-:B------:R-:W-:Y:S01]  /*15d60*/  FFMA.FTZ R44, R72, R140.reuse, -R63.reuse ;  /* 0x0000008c482c7223 */ /* 0x180fe2000001083f */
[----:B------:R-:W2:Y:S01]  /*15d70*/  LDSM.16.MT88.4 R24, [R217+0xc800] ;  /* 0x00c80000d918783b */ /* 0x000ea20000004200 */
[-CC-:B------:R-:W-:Y:S02]  /*15d80*/  FFMA.FTZ R45, R33, R140.reuse, -R63.reuse ;  /* 0x0000008c212d7223 */ /* 0x180fe4000001083f */
[----:B------:R-:W-:-:S02]  /*15d90*/  FFMA.FTZ R40, R32, R140, -R63 ;  /* 0x0000008c20287223 */ /* 0x000fc4000001083f */
[-C--:B------:R-:W-:Y:S01]  /*15da0*/  FFMA.FTZ R41, R34, R140.reuse, -R63 ;  /* 0x0000008c22297223 */ /* 0x080fe2000001083f */
[----:B------:R-:W-:Y:S01]  /*15db0*/  MUFU.EX2 R61, R61 ;  /* 0x0000003d003d7308 */ /* 0x000fe20000000800 */
[----:B-1----:R-:W-:Y:S01]  /*15dc0*/  F2FP.BF16.PACK_AB R69, R56, R59 ;  /* 0x0000003b3845723e */ /* 0x002fe200000010ff */
[----:B------:R-:W1:Y:S01]  /*15dd0*/  LDSM.16.MT88.4 R32, [R216+0x10800] ;  /* 0x01080000d820783b */ /* 0x000e620000004200 */
        /* <DEDUP_REMOVED lines=13> */
[----:B------:R-:W3:Y:S01]  /*15eb0*/  MUFU.EX2 R53, R53 ;  /* 0x0000003500357308 */ /* 0x000ee20000000800 */
        /* <DEDUP_REMOVED lines=9> */
[----:B---3--:R-:W-:Y:S01]  /*15f50*/  F2FP.BF16.PACK_AB R70, R53, R58 ;  /* 0x0000003a3546723e */ /* 0x008fe200000010ff */
        /* <DEDUP_REMOVED lines=18> */
[----:B------:R-:W3:Y:S01]  /*16080*/  MUFU.EX2 R51, R51 ;  /* 0x0000003300337308 */ /* 0x000ee20000000800 */
        /* <DEDUP_REMOVED lines=17> */
[----:B------:R-:W1:Y:S01]  /*161a0*/  MUFU.EX2 R44, R44 ;  /* 0x0000002c002c7308 */ /* 0x000e620000000800 */
[----:B------:R-:W-:-:S02]  /*161b0*/  FFMA.FTZ R245, R62, R140, -R63 ;  /* 0x0000008c3ef57223 */ /* 0x000fc4000001083f */
[----:B------:R-:W-:Y:S02]  /*161c0*/  FADD.FTZ R52, R52, R57 ;  /* 0x0000003934347221 */ /* 0x000fe40000010000 */
[----:B------:R-:W-:Y:S01]  /*161d0*/  FADD.FTZ R53, R53, R58 ;  /* 0x0000003a35357221 */ /* 0x000fe20000010000 */
[C---:B------:R-:W-:Y:S02]  /*161e0*/  HMMA.16816.F32.BF16 R112, R68.reuse, R108, RZ ;  /* 0x0000006c4470723c */ /* 0x040fe400000418ff */
[----:B------:R-:W-:Y:S06]  /*161f0*/  MUFU.EX2 R45, R45 ;  /* 0x0000002d002d7308 */ /* 0x000fec0000000800 */
[C---:B-----5:R-:W-:Y:S02]  /*16200*/  HMMA.16816.F32.BF16 R88, R68.reuse, R84, RZ ;  /* 0x000000544458723c */ /* 0x060fe400000418ff */
        /* <DEDUP_REMOVED lines=375> */
.L_x_4078:
[----:B------:R-:W2:Y:S02]  /*17980*/  LD.E R6, [R10.64+0x40] ;  /* 0x000040060a067980 */ /* 0x000ea4000c101900 */
[----:B--2---:R-:W-:-:S04]  /*17990*/  LEA R6, -R6, RZ, 0x7 ;  /* 0x000000ff06067211 */ /* 0x004fc800078e39ff */
[----:B------:R-:W-:Y:S02]  /*179a0*/  SHF.R.S32.HI R4, RZ, 0x1f, R6 ;  /* 0x0000001fff047819 */ /* 0x000fe40000011406 */
.L_x_4079:
[----:B------:R-:W-:Y:S05]  /*179b0*/  BSYNC B0 ;  /* 0x0000000000007941 */ /* 0x000fea0003800000 */
.L_x_4077:
        /* <DEDUP_REMOVED lines=30> */
[----:B------:R3:W-:Y:S04]  /*17ba0*/  LDGSTS.E.BYPASS.LTC128B.128 [R239+0xd800], [R8.64] ;  /* 0x0d80000008ef7fae */ /* 0x0007e8000b901d46 */
[----:B------:R3:W-:Y:S04]  /*17bb0*/  LDGSTS.E.BYPASS.LTC128B.128 [R239+0x11800], [R8.64+0x80] ;  /* 0x1180008008ef7fae */ /* 0x0007e8000b901d46 */
[----:B------:R4:W-:Y:S01]  /*17bc0*/  LDGSTS.E.BYPASS.LTC128B.128 [R239+0xe000], [R6.64] ;  /* 0x0e00000006ef7fae */ /* 0x0009e2000b901d46 */
[----:B--2---:R-:W-:Y:S01]  /*17bd0*/  IADD3 R12, P1, R4, R5, RZ ;  /* 0x00000005040c7210 */ /* 0x004fe20007f3e0ff */
        /* <DEDUP_REMOVED lines=9> */
[----:B------:R-:W5:Y:S04]  /*17c70*/  LD.E R0, [R134.64+0x18c] ;  /* 0x00018c0486007980 */ /* 0x000f68000c101900 */
[----:B------:R-:W-:Y:S04]  /*17c80*/  LDSM.16.M88.4 R168, [R224] ;  /* 0x00000000e0a8783b */ /* 0x000fe80000000200 */
[----:B------:R-:W1:Y:S04]  /*17c90*/  LDSM.16.M88.4 R148, [R223+0x4800] ;  /* 0x00480000df94783b */ /* 0x000e680000000200 */
[----:B------:R-:W2:Y:S04]  /*17ca0*/  LDSM.16.M88.4 R140, [R223+0x5000] ;  /* 0x00500000df8c783b */ /* 0x000ea80000000200 */
[----:B------:R-:W2:Y:S04]  /*17cb0*/  LDSM.16.M88.4 R48, [R223+0x6000] ;  /* 0x00600000df30783b */ /* 0x000ea80000000200 */
[----:B------:R-:W-:Y:S04]  /*17cc0*/  LDSM.16.M88.4 R164, [R222] ;  /* 0x00000000dea4783b */ /* 0x000fe80000000200 */
[----:B---3--:R-:W3:Y:S04]  /*17cd0*/  LDSM.16.M88.4 R8, [R214] ;  /* 0x00000000d608783b */ /* 0x008ee80000000200 */
[----:B------:R-:W3:Y:S04]  /*17ce0*/  LDSM.16.M88.4 R24, [R223+0x4000] ;  /* 0x00400000df18783b */ /* 0x000ee80000000200 */
[----:B------:R-:W3:Y:S04]  /*17cf0*/  LDSM.16.M88.4 R56, [R223+0x5800] ;  /* 0x00580000df38783b */ /* 0x000ee80000000200 */
[----:B------:R-:W3:Y:S04]  /*17d00*/  LDSM.16.M88.4 R40, [R223+0x6800] ;  /* 0x00680000df28783b */ /* 0x000ee80000000200 */
[----:B------:R-:W3:Y:S04]  /*17d10*/  LDSM.16.M88.4 R176, [R223+0x7000] ;  /* 0x00700000dfb0783b */ /* 0x000ee80000000200 */
[----:B------:R-:W3:Y:S01]  /*17d20*/  LDSM.16.M88.4 R32, [R223+0x7800] ;  /* 0x00780000df20783b */ /* 0x000ee20000000200 */
[C---:B-1----:R-:W-:Y:S03]  /*17d30*/  HMMA.16816.F32.BF16 R152, R168.reuse, R148, RZ ;  /* 0x00000094a898723c */ /* 0x042fe600000418ff */
[----:B------:R-:W1:Y:S04]  /*17d40*/  LDSM.16.M88.4 R20, [R213] ;  /* 0x00000000d514783b */ /* 0x000e680000000200 */
[----:B----4-:R-:W4:Y:S01]  /*17d50*/  LDSM.16.M88.4 R4, [R211] ;  /* 0x00000000d304783b */ /* 0x010f220000000200 */
[C---:B------:R-:W-:Y:S03]  /*17d60*/  HMMA.16816.F32.BF16 R148, R168.reuse, R150, RZ ;  /* 0x00000096a894723c */ /* 0x040fe600000418ff */
[----:B------:R-:W1:Y:S04]  /*17d70*/  LDSM.16.M88.4 R28, [R221] ;  /* 0x00000000dd1c783b */ /* 0x000e680000000200 */
[----:B------:R-:W1:Y:S01]  /*17d80*/  LDSM.16.M88.4 R16, [R212] ;  /* 0x00000000d410783b */ /* 0x000e620000000200 */
[C---:B--2---:R-:W-:Y:S03]  /*17d90*/  HMMA.16816.F32.BF16 R144, R168.reuse, R140, RZ ;  /* 0x0000008ca890723c */ /* 0x044fe600000418ff */
[----:B------:R-:W2:Y:S04]  /*17da0*/  LDSM.16.M88.4 R184, [R209] ;  /* 0x00000000d1b8783b */ /* 0x000ea80000000200 */
        /* <DEDUP_REMOVED lines=9> */
[C---:B---3--:R-:W-:Y:S08]  /*17e40*/  HMMA.16816.F32.BF16 R152, R164.reuse, R8, R152 ;  /* 0x00000008a498723c */ /* 0x048ff00000041898 */
[----:B------:R-:W-:Y:S01]  /*17e50*/  HMMA.16816.F32.BF16 R148, R164, R10, R148 ;  /* 0x0000000aa494723c */ /* 0x000fe20000041894 */
[----:B------:R-:W3:Y:S07]  /*17e60*/  LDSM.16.M88.4 R8, [R220] ;  /* 0x00000000dc08783b */ /* 0x000eee0000000200 */
        /* <DEDUP_REMOVED lines=11> */
[C---:B-1----:R-:W-:Y:S08]  /*17f20*/  HMMA.16816.F32.BF16 R144, R164.reuse, R20, R144 ;  /* 0x00000014a490723c */ /* 0x042ff00000041890 */
[C---:B------:R-:W-:Y:S01]  /*17f30*/  HMMA.16816.F32.BF16 R140, R164.reuse, R22, R140 ;  /* 0x00000016a48c723c */ /* 0x040fe2000004188c */
[----:B------:R-:W-:Y:S07]  /*17f40*/  LDSM.16.M88.4 R20, [R218+0x6000] ;  /* 0x00600000da14783b */ /* 0x000fee0000000200 */
[C---:B----4-:R-:W-:Y:S08]  /*17f50*/  HMMA.16816.F32.BF16 R52, R164.reuse, R4, R52 ;  /* 0x00000004a434723c */ /* 0x050ff00000041834 */
[C---:B------:R-:W-:Y:S01]  /*17f60*/  HMMA.16816.F32.BF16 R48, R164.reuse, R6, R48 ;  /* 0x00000006a430723c */ /* 0x040fe20000041830 */
[----:B------:R-:W1:Y:S07]  /*17f70*/  LDSM.16.M88.4 R4, [R218+0x7000] ;  /* 0x00700000da04783b */ /* 0x000e6e0000000200 */
[C---:B------:R-:W-:Y:S08]  /*17f80*/  HMMA.16816.F32.BF16 R12, R164.reuse, R28, R12 ;  /* 0x0000001ca40c723c */ /* 0x040ff0000004180c */
[C---:B------:R-:W-:Y:S01]  /*17f90*/  HMMA.16816.F32.BF16 R24, R164.reuse, R30, R24 ;  /* 0x0000001ea418723c */ /* 0x040fe20000041818 */
[----:B------:R-:W-:Y:S07]  /*17fa0*/  LDSM.16.M88.4 R28, [R218+0x5800] ;  /* 0x00580000da1c783b */ /* 0x000fee0000000200 */
[C---:B------:R-:W-:Y:S08]  /*17fb0*/  HMMA.16816.F32.BF16 R60, R164.reuse, R16, R60 ;  /* 0x00000010a43c723c */ /* 0x040ff0000004183c */
[C---:B------:R-:W-:Y:S01]  /*17fc0*/  HMMA.16816.F32.BF16 R56, R164.reuse, R18, R56 ;  /* 0x00000012a438723c */ /* 0x040fe20000041838 */
[----:B------:R-:W4:Y:S07]  /*17fd0*/  LDSM.16.M88.4 R16, [R218+0x6800] ;  /* 0x00680000da10783b */ /* 0x000f2e0000000200 */
[C---:B--2---:R-:W-:Y:S08]  /*17fe0*/  HMMA.16816.F32.BF16 R36, R164.reuse, R184, R36 ;  /* 0x000000b8a424723c */ /* 0x044ff00000041824 */
[----:B------:R-:W-:Y:S01]  /*17ff0*/  HMMA.16816.F32.BF16 R176, R164, R186, R176 ;  /* 0x000000baa4b0723c */ /* 0x000fe200000418b0 */
[----:B------:R-:W-:Y:S07]  /*18000*/  LDSM.16.M88.4 R184, [R219] ;  /* 0x00000000dbb8783b */ /* 0x000fee0000000200 */
[C---:B---3--:R-:W-:Y:S08]  /*18010*/  HMMA.16816.F32.BF16 R152, R8.reuse, R156, R152 ;  /* 0x0000009c0898723c */ /* 0x048ff00000041898 */
[----:B------:R-:W-:Y:S01]  /*18020*/  HMMA.16816.F32.BF16 R148, R8, R158, R148 ;  /* 0x0000009e0894723c */ /* 0x000fe20000041894 */
[----:B------:R-:W2:Y:S07]  /*18030*/  LDSM.16.M88.4 R156, [R207] ;  /* 0x00000000cf9c783b */ /* 0x000eae0000000200 */
[C---:B------:R-:W-:Y:S08]  /*18040*/  HMMA.16816.F32.BF16 R44, R164.reuse, R188, R44 ;  /* 0x000000bca42c723c */ /* 0x040ff0000004182c */
[----:B------:R-:W-:Y:S01]  /*18050*/  HMMA.16816.F32.BF16 R40, R164, R190, R40 ;  /* 0x000000bea428723c */ /* 0x000fe20000041828 */
[----:B------:R-:W-:Y:S07]  /*18060*/  LDSM.16.M88.4 R188, [R207+0x3000] ;  /* 0x00300000cfbc783b */ /* 0x000fee0000000200 */
[C---:B------:R-:W-:Y:S08]  /*18070*/  HMMA.16816.F32.BF16 R144, R8.reuse, R32, R144 ;  /* 0x000000200890723c */ /* 0x040ff00000041890 */
[C---:B------:R-:W-:Y:S01]  /*18080*/  HMMA.16816.F32.BF16 R140, R8.reuse, R34, R140 ;  /* 0x00000022088c723c */ /* 0x040fe2000004188c */
[----:B------:R-:W3:Y:S07]  /*18090*/  LDSM.16.M88.4 R32, [R207+0x800] ;  /* 0x00080000cf20783b */ /* 0x000eee0000000200 */
[C---:B------:R-:W-:Y:S08]  /*180a0*/  HMMA.16816.F32.BF16 R12, R8.reuse, R160, R12 ;  /* 0x000000a0080c723c */ /* 0x040ff0000004180c */
[----:B------:R-:W-:Y:S01]  /*180b0*/  HMMA.16816.F32.BF16 R24, R8, R162, R24 ;  /* 0x000000a20818723c */ /* 0x000fe20000041818 */
[----:B------:R-:W2:Y:S07]  /*180c0*/  LDSM.16.M88.4 R160, [R218+0x7800] ;  /* 0x00780000daa0783b */ /* 0x000eae0000000200 */
        /* <DEDUP_REMOVED lines=19> */
[C---:B---3--:R-:W-:Y:S08]  /*18200*/  HMMA.16816.F32.BF16 R152, R184.reuse, R32, R152 ;  /* 0x00000020b898723c */ /* 0x048ff00000041898 */
[----:B------:R-:W-:Y:S01]  /*18210*/  HMMA.16816.F32.BF16 R148, R184, R34, R148 ;  /* 0x00000022b894723c */ /* 0x000fe20000041894 */
[----:B------:R-:W3:Y:S07]  /*18220*/  LDSM.16.M88.4 R32, [R222+0x2000] ;  /* 0x00200000de20783b */ /* 0x000eee0000000200 */
[C---:B------:R-:W-:Y:S08]  /*18230*/  HMMA.16816.F32.BF16 R172, R8.reuse, R160, R172 ;  /* 0x000000a008ac723c */ /* 0x040ff000000418ac */
[----:B------:R-:W-:Y:S01]  /*18240*/  HMMA.16816.F32.BF16 R168, R8, R162, R168 ;  /* 0x000000a208a8723c */ /* 0x000fe200000418a8 */
[----:B------:R-:W2:Y:S04]  /*18250*/  LDSM.16.M88.4 R8, [R207+0x2800] ;  /* 0x00280000cf08783b */ /* 0x000ea80000000200 */
[----:B------:R-:W2:Y:S03]  /*18260*/  LDSM.16.M88.4 R160, [R223+0x8800] ;  /* 0x00880000dfa0783b */ /* 0x000ea60000000200 */
[C---:B-1----:R-:W-:Y:S08]  /*18270*/  HMMA.16816.F32.BF16 R12, R164.reuse, R4, R12 ;  /* 0x00000004a40c723c */ /* 0x042ff0000004180c */
[----:B------:R-:W-:Y:S01]  /*18280*/  HMMA.16816.F32.BF16 R24, R164, R6, R24 ;  /* 0x00000006a418723c */ /* 0x000fe20000041818 */
[----:B------:R-:W-:Y:S07]  /*18290*/  LDSM.16.M88.4 R4, [R207+0x4000] ;  /* 0x00400000cf04783b */ /* 0x000fee0000000200 */
[C---:B------:R-:W-:Y:S08]  /*182a0*/  HMMA.16816.F32.BF16 R60, R184.reuse, R20, R60 ;  /* 0x00000014b83c723c */ /* 0x040ff0000004183c */
[C---:B------:R-:W-:Y:S01]  /*182b0*/  HMMA.16816.F32.BF16 R56, R184.reuse, R22, R56 ;  /* 0x00000016b838723c */ /* 0x040fe20000041838 */
[----:B------:R-:W-:Y:S07]  /*182c0*/  LDSM.16.M88.4 R20, [R220+0x2000] ;  /* 0x00200000dc14783b */ /* 0x000fee0000000200 */
[C---:B----4-:R-:W-:Y:S08]  /*182d0*/  HMMA.16816.F32.BF16 R52, R184.reuse, R16, R52 ;  /* 0x00000010b834723c */ /* 0x050ff00000041834 */
[C---:B------:R-:W-:Y:S01]  /*182e0*/  HMMA.16816.F32.BF16 R48, R184.reuse, R18, R48 ;  /* 0x00000012b830723c */ /* 0x040fe20000041830 */
[----:B------:R-:W1:Y:S07]  /*182f0*/  LDSM.16.M88.4 R16, [R218+0x8000] ;  /* 0x00800000da10783b */ /* 0x000e6e0000000200 */
[C---:B--2---:R-:W-:Y:S08]  /*18300*/  HMMA.16816.F32.BF16 R144, R184.reuse, R28, R144 ;  /* 0x0000001cb890723c */ /* 0x044ff00000041890 */
[----:B------:R-:W-:Y:S01]  /*18310*/  HMMA.16816.F32.BF16 R140, R184, R30, R140 ;  /* 0x0000001eb88c723c */ /* 0x000fe2000004188c */
[----:B------:R-:W2:Y:S07]  /*18320*/  LDSM.16.M88.4 R28, [R205] ;  /* 0x00000000cd1c783b */ /* 0x000eae0000000200 */
[C---:B---3--:R-:W-:Y:S08]  /*18330*/  HMMA.16816.F32.BF16 R12, R32.reuse, R192, R12 ;  /* 0x000000c0200c723c */ /* 0x048ff0000004180c */
[----:B------:R-:W-:Y:S08]  /*18340*/  HMMA.16816.F32.BF16 R24, R32, R194, R24 ;  /* 0x000000c22018723c */ /* 0x000ff00000041818 */
[C---:B------:R-:W-:Y:S08]  /*18350*/  HMMA.16816.F32.BF16 R44, R184.reuse, R8, R44 ;  /* 0x00000008b82c723c */ /* 0x040ff0000004182c */
[C---:B------:R-:W-:Y:S01]  /*18360*/  HMMA.16816.F32.BF16 R40, R184.reuse, R10, R40 ;  /* 0x0000000ab828723c */ /* 0x040fe20000041828 */
[----:B------:R-:W3:Y:S07]  /*18370*/  LDSM.16.M88.4 R8, [R219+0x2000] ;  /* 0x00200000db08783b */ /* 0x000eee0000000200 */
[C---:B------:R-:W-:Y:S08]  /*18380*/  HMMA.16816.F32.BF16 R36, R184.reuse, R188, R36 ;  /* 0x000000bcb824723c */ /* 0x040ff00000041824 */
[----:B------:R-:W-:Y:S01]  /*18390*/  HMMA.16816.F32.BF16 R176, R184, R190, R176 ;  /* 0x000000beb8b0723c */ /* 0x000fe200000418b0 */
[----:B------:R-:W4:Y:S07]  /*183a0*/  LDSM.16.M88.4 R188, [R223+0x9800] ;  /* 0x00980000dfbc783b */ /* 0x000f2e0000000200 */
[C---:B------:R-:W-:Y:S08]  /*183b0*/  HMMA.16816.F32.BF16 R152, R164.reuse, R160, R152 ;  /* 0x000000a0a498723c */ /* 0x040ff00000041898 */
[----:B------:R-:W-:Y:S01]  /*183c0*/  HMMA.16816.F32.BF16 R148, R164, R162, R148 ;  /* 0x000000a2a494723c */ /* 0x000fe20000041894 */
[----:B------:R-:W-:Y:S07]  /*183d0*/  LDSM.16.M88.4 R160, [R223+0xa000] ;  /* 0x00a00000dfa0783b */ /* 0x000fee0000000200 */
[C---:B-1----:R-:W-:Y:S08]  /*183e0*/  HMMA.16816.F32.BF16 R12, R20.reuse, R16, R12 ;  /* 0x00000010140c723c */ /* 0x042ff0000004180c */
[----:B------:R-:W-:Y:S01]  /*183f0*/  HMMA.16816.F32.BF16 R24, R20, R18, R24 ;  /* 0x000000121418723c */ /* 0x000fe20000041818 */
[----:B------:R-:W1:Y:S07]  /*18400*/  LDSM.16.M88.4 R16, [R204] ;  /* 0x00000000cc10783b */ /* 0x000e6e0000000200 */
[----:B------:R-:W-:Y:S08]  /*18410*/  HMMA.16816.F32.BF16 R144, R164, R156, R144 ;  /* 0x0000009ca490723c */ /* 0x000ff00000041890 */
[----:B------:R-:W-:Y:S01]  /*18420*/  HMMA.16816.F32.BF16 R192, R184, R180, R172 ;  /* 0x000000b4b8c0723c */ /* 0x000fe200000418ac */
[----:B------:R-:W1:Y:S07]  /*18430*/  LDSM.16.M88.4 R172, [R218+0x8800] ;  /* 0x00880000daac783b */ /* 0x000e6e0000000200 */
[----:B--2---:R-:W-:Y:S08]  /*18440*/  HMMA.16816.F32.BF16 R152, R32, R28, R152 ;  /* 0x0000001c2098723c */ /* 0x004ff00000041898 */
[----:B------:R-:W-:Y:S01]  /*18450*/  HMMA.16816.F32.BF16 R156, R164, R158, R140 ;  /* 0x0000009ea49c723c */ /* 0x000fe2000004188c */
[----:B------:R-:W-:Y:S07]  /*18460*/  LDSM.16.M88.4 R140, [R207+0x4800] ;  /* 0x00480000cf8c783b */ /* 0x000fee0000000200 */
[----:B------:R-:W-:Y:S01]  /*18470*/  HMMA.16816.F32.BF16 R148, R32, R30, R148 ;  /* 0x0000001e2094723c */ /* 0x000fe20000041894 */
[----:B------:R-:W2:Y:S07]  /*18480*/  LDSM.16.M88.4 R28, [R203] ;  /* 0x00000000cb1c783b */ /* 0x000eae0000000200 */
[C---:B---3--:R-:W-:Y:S08]  /*18490*/  HMMA.16816.F32.BF16 R12, R8.reuse, R4, R12 ;  /* 0x00000004080c723c */ /* 0x048ff0000004180c */
[----:B------:R-:W-:Y:S01]  /*184a0*/  HMMA.16816.F32.BF16 R24, R8, R6, R24 ;  /* 0x000000060818723c */ /* 0x000fe20000041818 */
[----:B------:R-:W3:Y:S07]  /*184b0*/  LDSM.16.M88.4 R4, [R218+0x9000] ;  /* 0x00900000da04783b */ /* 0x000eee0000000200 */
[C---:B----4-:R-:W-:Y:S08]  /*184c0*/  HMMA.16816.F32.BF16 R60, R164.reuse, R188, R60 ;  /* 0x000000bca43c723c */ /* 0x050ff0000004183c */
[----:B------:R-:W-:Y:S08]  /*184d0*/  HMMA.16816.F32.BF16 R56, R164, R190, R56 ;  /* 0x000000bea438723c */ /* 0x000ff00000041838 */
[C---:B-1----:R-:W-:Y:S08]  /*184e0*/  HMMA.16816.F32.BF16 R144, R32.reuse, R16, R144 ;  /* 0x000000102090723c */ /* 0x042ff00000041890 */
[----:B------:R-:W-:Y:S01]  /*184f0*/  HMMA.16816.F32.BF16 R156, R32, R18, R156 ;  /* 0x00000012209c723c */ /* 0x000fe2000004189c */
[----:B------:R-:W1:Y:S01]  /*18500*/  LDSM.16.M88.4 R16, [R218+0x9800] ;  /* 0x00980000da10783b */ /* 0x000e620000000200 */
[----:B-----5:R-:W-:-:S02]  /*18510*/  FMUL.FTZ R199, R12, R0 ;  /* 0x000000000cc77220 */ /* 0x020fc40000410000 */
[-C--:B------:R-:W-:Y:S02]  /*18520*/  FMUL.FTZ R137, R13, R0.reuse ;  /* 0x000000000d897220 */ /* 0x080fe40000410000 */
[-C--:B------:R-:W-:Y:S02]  /*18530*/  FMUL.FTZ R238, R14, R0.reuse ;  /* 0x000000000eee7220 */ /* 0x080fe40000410000 */
[C---:B------:R-:W-:Y:S01]  /*18540*/  HMMA.16816.F32.BF16 R152, R20.reuse, R172, R152 ;  /* 0x000000ac1498723c */ /* 0x040fe20000041898 */
[-C--:B------:R-:W-:Y:S02]  /*18550*/  FMUL.FTZ R180, R15, R0.reuse ;  /* 0x000000000fb47220 */ /* 0x080fe40000410000 */
[----:B------:R-:W4:Y:S05]  /*18560*/  LDSM.16.M88.4 R12, [R223+0xa800] ;  /* 0x00a80000df0c783b */ /* 0x000f2a0000000200 */
[----:B------:R-:W-:Y:S01]  /*18570*/  HMMA.16816.F32.BF16 R148, R20, R174, R148 ;  /* 0x000000ae1494723c */ /* 0x000fe20000041894 */
[-C--:B------:R-:W-:Y:S01]  /*18580*/  FMUL.FTZ R24, R24, R0.reuse ;  /* 0x0000000018187220 */ /* 0x080fe20000410000 */
[----:B------:R-:W-:Y:S06]  /*18590*/  LDSM.16.M88.4 R172, [R207+0x5000] ;  /* 0x00500000cfac783b */ /* 0x000fec0000000200 */
[C---:B--2---:R-:W-:Y:S08]  /*185a0*/  HMMA.16816.F32.BF16 R60, R32.reuse, R28, R60 ;  /* 0x0000001c203c723c */ /* 0x044ff0000004183c */
[----:B------:R-:W-:Y:S01]  /*185b0*/  HMMA.16816.F32.BF16 R56, R32, R30, R56 ;  /* 0x0000001e2038723c */ /* 0x000fe20000041838 */
[----:B------:R-:W-:-:S02]  /*185c0*/  FMUL.FTZ R25, R25, R0 ;  /* 0x0000000019197220 */ /* 0x000fc40000410000 */
[----:B------:R-:W-:-:S05]  /*185d0*/  FMUL.FTZ R26, R26, R0 ;  /* 0x000000001a1a7220 */ /* 0x000fca0000410000 */
[----:B---3--:R-:W-:Y:S01]  /*185e0*/  HMMA.16816.F32.BF16 R144, R20, R4, R144 ;  /* 0x000000041490723c */ /* 0x008fe20000041890 */
[----:B------:R-:W-:-:S07]  /*185f0*/  FMUL.FTZ R27, R27, R0 ;  /* 0x000000001b1b7220 */ /* 0x000fce0000410000 */
[----:B------:R-:W-:Y:S01]  /*18600*/  HMMA.16816.F32.BF16 R156, R20, R6, R156 ;  /* 0x00000006149c723c */ /* 0x000fe2000004189c */
[----:B------:R-:W2:Y:S01]  /*18610*/  LDSM.16.M88.4 R4, [R207+0x5800] ;  /* 0x00580000cf04783b */ /* 0x000ea20000000200 */
[----:B------:R-:W-:Y:S03]  /*18620*/  MUFU.TANH R181, R24 ;  /* 0x0000001800b57308 */ /* 0x000fe60000002400 */
[----:B------:R-:W-:Y:S03]  /*18630*/  LDSM.16.M88.4 R28, [R218+0xa000] ;  /* 0x00a00000da1c783b */ /* 0x000fe60000000200 */
[C---:B------:R-:W-:Y:S02]  /*18640*/  HMMA.16816.F32.BF16 R52, R164.reuse, R160, R52 ;  /* 0x000000a0a434723c */ /* 0x040fe40000041834 */
[----:B------:R-:W-:Y:S06]  /*18650*/  MUFU.TANH R160, R25 ;  /* 0x0000001900a07308 */ /* 0x000fec0000002400 */
[----:B------:R-:W-:Y:S02]  /*18660*/  HMMA.16816.F32.BF16 R48, R164, R162, R48 ;  /* 0x000000a2a430723c */ /* 0x000fe40000041830 */
[----:B------:R-:W-:Y:S08]  /*18670*/  MUFU.TANH R161, R26 ;  /* 0x0000001a00a17308 */ /* 0x000ff00000002400 */
[----:B------:R3:W-:Y:S01]  /*18680*/  MUFU.TANH R162, R27 ;  /* 0x0000001b00a27308 */ /* 0x0007e20000002400 */
[C---:B------:R-:W-:Y:S08]  /*18690*/  HMMA.16816.F32.BF16 R152, R8.reuse, R140, R152 ;  /* 0x0000008c0898723c */ /* 0x040ff00000041898 */
[----:B------:R-:W-:Y:S01]  /*186a0*/  HMMA.16816.F32.BF16 R148, R8, R142, R148 ;  /* 0x0000008e0894723c */ /* 0x000fe20000041894 */
[----:B------:R-:W-:Y:S04]  /*186b0*/  LDSM.16.M88.4 R140, [R201] ;  /* 0x00000000c98c783b */ /* 0x000fe80000000200 */
[----:B---3--:R-:W3:Y:S03]  /*186c0*/  LDSM.16.M88.4 R24, [R202] ;  /* 0x00000000ca18783b */ /* 0x008ee60000000200 */
[C---:B-1----:R-:W-:Y:S08]  /*186d0*/  HMMA.16816.F32.BF16 R60, R20.reuse, R16, R60 ;  /* 0x00000010143c723c */ /* 0x042ff0000004183c */
[----:B------:R-:W-:Y:S01]  /*186e0*/  HMMA.16816.F32.BF16 R56, R20, R18, R56 ;  /* 0x000000121438723c */ /* 0x000fe20000041838 */
[----:B------:R-:W-:Y:S07]  /*186f0*/  LDSM.16.M88.4 R16, [R223+0xb000] ;  /* 0x00b00000df10783b */ /* 0x000fee0000000200 */
[----:B----4-:R-:W-:Y:S08]  /*18700*/  HMMA.16816.F32.BF16 R44, R164, R12, R44 ;  /* 0x0000000ca42c723c */ /* 0x010ff0000004182c */
[C---:B--2---:R-:W-:Y:S08]  /*18710*/  HMMA.16816.F32.BF16 R60, R8.reuse, R4, R60 ;  /* 0x00000004083c723c */ /* 0x044ff0000004183c */
[----:B------:R-:W-:Y:S01]  /*18720*/  HMMA.16816.F32.BF16 R56, R8, R6, R56 ;  /* 0x000000060838723c */ /* 0x000fe20000041838 */
[----:B------:R-:W1:Y:S07]  /*18730*/  LDSM.16.M88.4 R4, [R218+0xa800] ;  /* 0x00a80000da04783b */ /* 0x000e6e0000000200 */
[C---:B---3--:R-:W-:Y:S08]  /*18740*/  HMMA.16816.F32.BF16 R52, R32.reuse, R24, R52 ;  /* 0x000000182034723c */ /* 0x048ff00000041834 */
[C---:B------:R-:W-:Y:S01]  /*18750*/  HMMA.16816.F32.BF16 R48, R32.reuse, R26, R48 ;  /* 0x0000001a2030723c */ /* 0x040fe20000041830 */
[----:B------:R-:W-:Y:S07]  /*18760*/  LDSM.16.M88.4 R24, [R223+0xb800] ;  /* 0x00b80000df18783b */ /* 0x000fee0000000200 */
[----:B------:R-:W-:Y:S08]  /*18770*/  HMMA.16816.F32.BF16 R44, R32, R140, R44 ;  /* 0x0000008c202c723c */ /* 0x000ff0000004182c */
[----:B------:R-:W-:Y:S01]  /*18780*/  HMMA.16816.F32.BF16 R40, R164, R14, R40 ;  /* 0x0000000ea428723c */ /* 0x000fe20000041828 */
[----:B------:R-:W2:Y:S07]  /*18790*/  LDSM.16.M88.4 R12, [R207+0x6000] ;  /* 0x00600000cf0c783b */ /* 0x000eae0000000200 */
[C---:B------:R-:W-:Y:S08]  /*187a0*/  HMMA.16816.F32.BF16 R52, R20.reuse, R28, R52 ;  /* 0x0000001c1434723c */ /* 0x040ff00000041834 */
[C---:B------:R-:W-:Y:S01]  /*187b0*/  HMMA.16816.F32.BF16 R48, R20.reuse, R30, R48 ;  /* 0x0000001e1430723c */ /* 0x040fe20000041830 */
[----:B------:R-:W3:Y:S07]  /*187c0*/  LDSM.16.M88.4 R28, [R200] ;  /* 0x00000000c81c783b */ /* 0x000eee0000000200 */
[----:B-1----:R-:W-:Y:S01]  /*187d0*/  HMMA.16816.F32.BF16 R44, R20, R4, R44 ;  /* 0x00000004142c723c */ /* 0x002fe2000004182c */
[----:B------:R-:W1:Y:S07]  /*187e0*/  S2R R4, SR_TID.X ;  /* 0x0000000000047919 */ /* 0x000e6e0000002100 */
[C---:B------:R-:W-:Y:S08]  /*187f0*/  HMMA.16816.F32.BF16 R36, R164.reuse, R16, R36 ;  /* 0x00000010a424723c */ /* 0x040ff00000041824 */
[----:B------:R-:W-:Y:S01]  /*18800*/  HMMA.16816.F32.BF16 R176, R164, R18, R176 ;  /* 0x00000012a4b0723c */ /* 0x000fe200000418b0 */
[----:B------:R-:W4:Y:S07]  /*18810*/  LDSM.16.M88.4 R16, [R207+0x6800] ;  /* 0x00680000cf10783b */ /* 0x000f2e0000000200 */
[----:B------:R-:W-:Y:S01]  /*18820*/  HMMA.16816.F32.BF16 R40, R32, R142, R40 ;  /* 0x0000008e2028723c */ /* 0x000fe20000041828 */
[----:B-1----:R-:W-:-:S05]  /*18830*/  IMAD.SHL.U32 R4, R4, 0x2, RZ ;  /* 0x0000000204047824 */ /* 0x002fca00078e00ff */
[----:B------:R-:W-:Y:S02]  /*18840*/  LOP3.LUT R5, R4, 0x6, RZ, 0xc0, !PT ;  /* 0x0000000604057812 */ /* 0x000fe400078ec0ff */
[C---:B--2---:R-:W-:Y:S08]  /*18850*/  HMMA.16816.F32.BF16 R52, R8.reuse, R12, R52 ;  /* 0x0000000c0834723c */ /* 0x044ff00000041834 */
[----:B------:R-:W-:Y:S01]  /*18860*/  HMMA.16816.F32.BF16 R48, R8, R14, R48 ;  /* 0x0000000e0830723c */ /* 0x000fe20000041830 */
[----:B------:R-:W1:Y:S07]  /*18870*/  LDSM.16.M88.4 R12, [R218+0xb000] ;  /* 0x00b00000da0c783b */ /* 0x000e6e0000000200 */
[----:B---3--:R-:W-:Y:S07]  /*18880*/  HMMA.16816.F32.BF16 R36, R32, R28, R36 ;  /* 0x0000001c2024723c */ /* 0x008fee0000041824 */
[----:B------:R-:W-:-:S05]  /*18890*/  IMAD R28, R234, 0x80, R5 ;  /* 0x00000080ea1c7824 */ /* 0x000fca00078e0205 */
[----:B------:R-:W-:Y:S01]  /*188a0*/  IADD3 R4, R28, 0x1, RZ ;  /* 0x000000011c047810 */ /* 0x000fe20007ffe0ff */
[----:B------:R-:W-:Y:S03]  /*188b0*/  HMMA.16816.F32.BF16 R40, R20, R6, R40 ;  /* 0x000000061428723c */ /* 0x000fe60000041828 */
[C---:B------:R-:W-:Y:S02]  /*188c0*/  ISETP.GE.AND P5, PT, R4.reuse, R2, PT ;  /* 0x000000020400720c */ /* 0x040fe40003fa6270 */
[----:B------:R-:W-:Y:S02]  /*188d0*/  ISETP.GE.AND P2, PT, R4, R133, PT ;  /* 0x000000850400720c */ /* 0x000fe40003f46270 */
[----:B------:R-:W2:Y:S01]  /*188e0*/  LDSM.16.M88.4 R4, [R139] ;  /* 0x000000008b04783b */ /* 0x000ea20000000200 */
[----:B------:R-:W-:Y:S01]  /*188f0*/  HMMA.16816.F32.BF16 R168, R184, R182, R168 ;  /* 0x000000b6b8a8723c */ /* 0x000fe200000418a8 */
[----:B------:R-:W3:Y:S07]  /*18900*/  MUFU.TANH R137, R137 ;  /* 0x0000008900897308 */ /* 0x000eee0000002400 */
[C---:B------:R-:W-:Y:S01]  /*18910*/  HMMA.16816.F32.BF16 R144, R8.reuse, R172, R144 ;  /* 0x000000ac0890723c */ /* 0x040fe20000041890 */
[----:B------:R-:W5:Y:S07]  /*18920*/  MUFU.TANH R180, R180 ;  /* 0x000000b400b47308 */ /* 0x000f6e0000002400 */
[----:B----4-:R-:W-:Y:S01]  /*18930*/  HMMA.16816.F32.BF16 R44, R8, R16, R44 ;  /* 0x00000010082c723c */ /* 0x010fe2000004182c */
[----:B------:R-:W-:-:S02]  /*18940*/  FMUL.FTZ R249, R153, R0 ;  /* 0x0000000099f97220 */ /* 0x000fc40000410000 */
[-C--:B------:R-:W-:Y:S02]  /*18950*/  FMUL.FTZ R152, R152, R0.reuse ;  /* 0x0000000098987220 */ /* 0x080fe40000410000 */
[-C--:B------:R-:W-:Y:S02]  /*18960*/  FMUL.FTZ R153, R154, R0.reuse ;  /* 0x000000009a997220 */ /* 0x080fe40000410000 */
[----:B------:R-:W-:Y:S01]  /*18970*/  IADD3 R16, R28, 0x9, RZ ;  /* 0x000000091c107810 */ /* 0x000fe20007ffe0ff */
[----:B------:R-:W-:Y:S01]  /*18980*/  HMMA.16816.F32.BF16 R192, R164, R24, R192 ;  /* 0x00000018a4c0723c */ /* 0x000fe200000418c0 */
[----:B------:R-:W-:Y:S01]  /*18990*/  FMUL.FTZ R248, R148, R0 ;  /* 0x0000000094f87220 */ /* 0x000fe20000410000 */
[----:B------:R-:W-:Y:S02]  /*189a0*/  IADD3 R17, R28, 0x8, RZ ;  /* 0x000000081c117810 */ /* 0x000fe40007ffe0ff */
[C---:B------:R-:W-:Y:S02]  /*189b0*/  ISETP.GE.AND P6, PT, R16.reuse, R2, PT ;  /* 0x000000021000720c */ /* 0x040fe40003fc6270 */
[----:B------:R-:W-:Y:S01]  /*189c0*/  ISETP.GE.AND P3, PT, R16, R133, PT ;  /* 0x000000851000720c */ /* 0x000fe20003f66270 */
[----:B------:R-:W-:Y:S01]  /*189d0*/  MUFU.TANH R152, R152 ;  /* 0x0000009800987308 */ /* 0x000fe20000002400 */
[----:B------:R-:W-:Y:S01]  /*189e0*/  IADD3 R16, R28, 0x10, RZ ;  /* 0x000000101c107810 */ /* 0x000fe20007ffe0ff */
[----:B------:R-:W-:-:S02]  /*189f0*/  FMUL.FTZ R148, R150, R0 ;  /* 0x0000000096947220 */ /* 0x000fc40000410000 */
[-C--:B------:R-:W-:Y:S02]  /*18a00*/  FMUL.FTZ R149, R149, R0.reuse ;  /* 0x0000000095957220 */ /* 0x080fe40000410000 */
[-C--:B------:R-:W-:Y:S02]  /*18a10*/  FMUL.FTZ R151, R151, R0.reuse ;  /* 0x0000000097977220 */ /* 0x080fe40000410000 */
[----:B------:R-:W-:Y:S01]  /*18a20*/  MUFU.TANH R153, R153 ;  /* 0x0000009900997308 */ /* 0x000fe20000002400 */
[-C--:B------:R-:W-:Y:S01]  /*18a30*/  FMUL.FTZ R191, R50, R0.reuse ;  /* 0x0000000032bf7220 */ /* 0x080fe20000410000 */
[----:B---3--:R-:W-:Y:S01]  /*18a40*/  FSEL R29, R137, -INF , !P5 ;  /* 0xff800000891d7808 */ /* 0x008fe20006800000 */
[----:B------:R-:W-:Y:S01]  /*18a50*/  HMMA.16816.F32.BF16 R168, R164, R26, R168 ;  /* 0x0000001aa4a8723c */ /* 0x000fe200000418a8 */
[----:B-----5:R-:W-:Y:S01]  /*18a60*/  FSEL R50, R180, -INF , !P2 ;  /* 0xff800000b4327808 */ /* 0x020fe20005000000 */
[----:B------:R-:W-:Y:S01]  /*18a70*/  FMUL.FTZ R240, R145, R0 ;  /* 0x0000000091f07220 */ /* 0x000fe20000410000 */
[C---:B------:R-:W-:Y:S01]  /*18a80*/  ISETP.GE.AND P4, PT, R17.reuse, R2, PT ;  /* 0x000000021100720c */ /* 0x040fe20003f86270 */
[----:B------:R-:W-:Y:S01]  /*18a90*/  FMUL.FTZ R54, R54, R0 ;  /* 0x0000000036367220 */ /* 0x000fe20000410000 */
[-C--:B------:R-:W-:Y:S01]  /*18aa0*/  ISETP.GE.AND P1, PT, R17, R133.reuse, PT ;  /* 0x000000851100720c */ /* 0x080fe20003f26270 */
[----:B------:R-:W-:Y:S01]  /*18ab0*/  MUFU.TANH R246, R149 ;  /* 0x0000009500f67308 */ /* 0x000fe20000002400 */
[C---:B------:R-:W-:Y:S01]  /*18ac0*/  ISETP.GE.AND P5, PT, R16.reuse, R2, PT ;  /* 0x000000021000720c */ /* 0x040fe20003fa6270 */
[----:B------:R-:W-:Y:S01]  /*18ad0*/  HMMA.16816.F32.BF16 R40, R8, R18, R40 ;  /* 0x000000120828723c */ /* 0x000fe20000041828 */
[----:B------:R-:W-:Y:S01]  /*18ae0*/  ISETP.GE.AND P2, PT, R16, R133, PT ;  /* 0x000000851000720c */ /* 0x000fe20003f46270 */
[-C--:B------:R-:W-:Y:S01]  /*18af0*/  FMUL.FTZ R52, R52, R0.reuse ;  /* 0x0000000034347220 */ /* 0x080fe20000410000 */
[----:B------:R-:W3:Y:S01]  /*18b00*/  LDSM.16.M88.4 R16, [R218+0xb800] ;  /* 0x00b80000da10783b */ /* 0x000ee20000000200 */
[----:B------:R-:W-:-:S02]  /*18b10*/  FMUL.FTZ R147, R147, R0 ;  /* 0x0000000093937220 */ /* 0x000fc40000410000 */
[----:B------:R-:W-:Y:S02]  /*18b20*/  MUFU.TANH R244, R151 ;  /* 0x0000009700f47308 */ /* 0x000fe40000002400 */
[----:B------:R-:W-:Y:S01]  /*18b30*/  HMMA.16816.F32.BF16 R176, R32, R30, R176 ;  /* 0x0000001e20b0723c */ /* 0x000fe200000418b0 */
[-C--:B------:R-:W-:Y:S01]  /*18b40*/  FMUL.FTZ R56, R56, R0.reuse ;  /* 0x0000000038387220 */ /* 0x080fe20000410000 */
[----:B------:R-:W4:Y:S04]  /*18b50*/  LDSM.16.M88.4 R24, [R207+0x7000] ;  /* 0x00700000cf18783b */ /* 0x000f280000000200 */
[----:B------:R-:W5:Y:S02]  /*18b60*/  MUFU.TANH R248, R248 ;  /* 0x000000f800f87308 */ /* 0x000f640000002400 */
[----:B-1----:R-:W-:Y:S01]  /*18b70*/  HMMA.16816.F32.BF16 R36, R20, R12, R36 ;  /* 0x0000000c1424723c */ /* 0x002fe20000041824 */
[----:B------:R-:W-:-:S05]  /*18b80*/  FMUL.FTZ R49, R49, R0 ;  /* 0x0000000031317220 */ /* 0x000fca0000410000 */
[----:B------:R-:W1:Y:S01]  /*18b90*/  MUFU.TANH R148, R148 ;  /* 0x0000009400947308 */ /* 0x000e620000002400 */
[----:B------:R-:W-:Y:S01]  /*18ba0*/  IADD3 R12, R28, 0x18, RZ ;  /* 0x000000181c0c7810 */ /* 0x000fe20007ffe0ff */
[----:B------:R-:W-:Y:S06]  /*18bb0*/  HMMA.16816.F32.BF16 R156, R8, R174, R156 ;  /* 0x000000ae089c723c */ /* 0x000fec000004189c */
[----:B------:R1:W-:Y:S01]  /*18bc0*/  MUFU.TANH R189, R54 ;  /* 0x0000003600bd7308 */ /* 0x0003e20000002400 */
[----:B------:R-:W-:-:S07]  /*18bd0*/  FMUL.FTZ R57, R57, R0 ;  /* 0x0000000039397220 */ /* 0x000fce0000410000 */
[----:B------:R2:W-:Y:S01]  /*18be0*/  MUFU.TANH R187, R52 ;  /* 0x0000003400bb7308 */ /* 0x0005e20000002400 */
[----:B-1----:R-:W-:-:S07]  /*18bf0*/  FMUL.FTZ R54, R44, R0 ;  /* 0x000000002c367220 */ /* 0x002fce0000410000 */
[----:B------:R-:W1:Y:S01]  /*18c00*/  MUFU.TANH R240, R240 ;  /* 0x000000f000f07308 */ /* 0x000e620000002400 */
[----:B------:R-:W-:Y:S02]  /*18c10*/  FSEL R44, R160, -INF , !P6 ;  /* 0xff800000a02c7808 */ /* 0x000fe40007000000 */
[----:B------:R-:W-:Y:S02]  /*18c20*/  ISETP.GE.AND P6, PT, R12, R2, PT ;  /* 0x000000020c00720c */ /* 0x000fe40003fc6270 */
[----:B--2---:R-:W-:-:S03]  /*18c30*/  FSEL R52, R162, -INF , !P3 ;  /* 0xff800000a2347808 */ /* 0x004fc60005800000 */
[----:B------:R-:W2:Y:S01]  /*18c40*/  MUFU.TANH R242, R147 ;  /* 0x0000009300f27308 */ /* 0x000ea20000002400 */
[----:B------:R-:W-:Y:S02]  /*18c50*/  ISETP.GE.AND P3, PT, R12, R133, PT ;  /* 0x000000850c00720c */ /* 0x000fe40003f66270 */
[C---:B------:R-:W-:Y:S01]  /*18c60*/  IADD3 R12, R28.reuse, 0x19, RZ ;  /* 0x000000191c0c7810 */ /* 0x040fe20007ffe0ff */
[----:B------:R-:W-:Y:S04]  /*18c70*/  HMMA.16816.F32.BF16 R192, R32, R4, R192 ;  /* 0x0000000420c0723c */ /* 0x000fe800000418c0 */
[----:B------:R1:W-:Y:S01]  /*18c80*/  MUFU.TANH R175, R56 ;  /* 0x0000003800af7308 */ /* 0x0003e20000002400 */
[----:B------:R-:W-:Y:S02]  /*18c90*/  FMUL.FTZ R53, R53, R0 ;  /* 0x0000000035357220 */ /* 0x000fe40000410000 */
[----:B------:R-:W-:-:S05]  /*18ca0*/  IADD3 R4, R28, 0x21, RZ ;  /* 0x000000211c047810 */ /* 0x000fca0007ffe0ff */
[----:B------:R2:W-:Y:S01]  /*18cb0*/  MUFU.TANH R185, R49 ;  /* 0x0000003100b97308 */ /* 0x0005e20000002400 */
[----:B-----5:R-:W-:Y:S02]  /*18cc0*/  FSEL R248, R248, -INF , !P6 ;  /* 0xff800000f8f87808 */ /* 0x020fe40007000000 */
[----:B-1----:R-:W-:Y:S02]  /*18cd0*/  FSEL R56, R152, -INF , !P5 ;  /* 0xff80000098387808 */ /* 0x002fe40006800000 */
[----:B------:R-:W-:-:S03]  /*18ce0*/  ISETP.GE.AND P5, PT, R12, R2, PT ;  /* 0x000000020c00720c */ /* 0x000fc60003fa6270 */
[----:B------:R1:W-:Y:S01]  /*18cf0*/  MUFU.TANH R182, R57 ;  /* 0x0000003900b67308 */ /* 0x0003e20000002400 */
[----:B--2---:R-:W-:Y:S02]  /*18d00*/  FSEL R49, R153, -INF , !P2 ;  /* 0xff80000099317808 */ /* 0x004fe40005000000 */
[----:B------:R-:W-:Y:S02]  /*18d10*/  ISETP.GE.AND P2, PT, R12, R133, PT ;  /* 0x000000850c00720c */ /* 0x000fe40003f46270 */
[----:B------:R-:W-:Y:S02]  /*18d20*/  IADD3 R12, R28, 0x28, RZ ;  /* 0x000000281c0c7810 */ /* 0x000fe40007ffe0ff */
[----:B------:R-:W-:Y:S02]  /*18d30*/  FSEL R246, R246, -INF , !P5 ;  /* 0xff800000f6f67808 */ /* 0x000fe40006800000 */
[----:B------:R-:W-:Y:S02]  /*18d40*/  FSEL R244, R244, -INF , !P2 ;  /* 0xff800000f4f47808 */ /* 0x000fe40005000000 */
[----:B------:R-:W-:-:S02]  /*18d50*/  ISETP.GE.AND P5, PT, R12, R2, PT ;  /* 0x000000020c00720c */ /* 0x000fc40003fa6270 */
[----:B-1----:R-:W-:Y:S02]  /*18d60*/  FSEL R57, R148, -INF , !P3 ;  /* 0xff80000094397808 */ /* 0x002fe40005800000 */
[-C--:B------:R-:W-:Y:S02]  /*18d70*/  ISETP.GE.AND P2, PT, R12, R133.reuse, PT ;  /* 0x000000850c00720c */ /* 0x080fe40003f46270 */
[----:B------:R-:W-:Y:S02]  /*18d80*/  IADD3 R13, R28, 0x11, RZ ;  /* 0x000000111c0d7810 */ /* 0x000fe40007ffe0ff */
[C---:B------:R-:W-:Y:S02]  /*18d90*/  ISETP.GE.AND P6, PT, R4.reuse, R2, PT ;  /* 0x000000020400720c */ /* 0x040fe40003fc6270 */
[----:B------:R-:W-:Y:S02]  /*18da0*/  ISETP.GE.AND P3, PT, R4, R133, PT ;  /* 0x000000850400720c */ /* 0x000fe40003f66270 */
[----:B------:R-:W-:Y:S01]  /*18db0*/  IADD3 R12, R28, 0x30, RZ ;  /* 0x000000301c0c7810 */ /* 0x000fe20007ffe0ff */
[----:B------:R1:W-:Y:S01]  /*18dc0*/  MUFU.TANH R188, R53 ;  /* 0x0000003500bc7308 */ /* 0x0003e20000002400 */
[----:B------:R-:W-:Y:S01]  /*18dd0*/  FMUL.FTZ R184, R51, R0 ;  /* 0x0000000033b87220 */ /* 0x000fe20000410000 */
[----:B------:R-:W-:Y:S01]  /*18de0*/  FSEL R51, R181, -INF , !P4 ;  /* 0xff800000b5337808 */ /* 0x000fe20006000000 */
[----:B------:R-:W-:Y:S01]  /*18df0*/  HMMA.16816.F32.BF16 R176, R20, R14, R176 ;  /* 0x0000000e14b0723c */ /* 0x000fe200000418b0 */
[----:B------:R-:W-:-:S02]  /*18e00*/  FSEL R240, R240, -INF , !P6 ;  /* 0xff800000f0f07808 */ /* 0x000fc40007000000 */
[----:B------:R-:W-:Y:S02]  /*18e10*/  FSEL R242, R242, -INF , !P3 ;  /* 0xff800000f2f27808 */ /* 0x000fe40005800000 */
[-C--:B------:R-:W-:Y:S02]  /*18e20*/  ISETP.GE.AND P4, PT, R13, R2.reuse, PT ;  /* 0x000000020d00720c */ /* 0x080fe40003f86270 */
[C---:B------:R-:W-:Y:S01]  /*18e30*/  ISETP.GE.AND P6, PT, R12.reuse, R2, PT ;  /* 0x000000020c00720c */ /* 0x040fe20003fc6270 */
[----:B------:R-:W-:Y:S01]  /*18e40*/  HMMA.16816.F32.BF16 R168, R32, R6, R168 ;  /* 0x0000000620a8723c */ /* 0x000fe200000418a8 */
[-C--:B------:R-:W-:Y:S01]  /*18e50*/  ISETP.GE.AND P3, PT, R12, R133.reuse, PT ;  /* 0x000000850c00720c */ /* 0x080fe20003f66270 */
[----:B-1----:R-:W-:Y:S01]  /*18e60*/  FMUL.FTZ R53, R45, R0 ;  /* 0x000000002d357220 */ /* 0x002fe20000410000 */
[----:B------:R-:W-:Y:S02]  /*18e70*/  FSEL R45, R161, -INF , !P1 ;  /* 0xff800000a12d7808 */ /* 0x000fe40004800000 */
[----:B------:R-:W-:-:S02]  /*18e80*/  ISETP.GE.AND P1, PT, R13, R133, PT ;  /* 0x000000850d00720c */ /* 0x000fc40003f26270 */
[----:B------:R-:W1:Y:S01]  /*18e90*/  LDSM.16.M88.4 R12, [R207+0x7800] ;  /* 0x00780000cf0c783b */ /* 0x000e620000000200 */
[-C--:B------:R-:W-:Y:S01]  /*18ea0*/  FMUL.FTZ R154, R155, R0.reuse ;  /* 0x000000009b9a7220 */ /* 0x080fe20000410000 */
[----:B---3--:R-:W-:Y:S01]  /*18eb0*/  HMMA.16816.F32.BF16 R192, R20, R16, R192 ;  /* 0x0000001014c0723c */ /* 0x008fe200000418c0 */
[-C--:B------:R-:W-:Y:S01]  /*18ec0*/  FMUL.FTZ R144, R144, R0.reuse ;  /* 0x0000000090907220 */ /* 0x080fe20000410000 */
[----:B------:R-:W2:Y:S01]  /*18ed0*/  MUFU.TANH R249, R249 ;  /* 0x000000f900f97308 */ /* 0x000ea20000002400 */
[-C--:B------:R-:W-:Y:S02]  /*18ee0*/  FMUL.FTZ R145, R146, R0.reuse ;  /* 0x0000000092917220 */ /* 0x080fe40000410000 */
[-C--:B------:R-:W-:Y:S02]  /*18ef0*/  FMUL.FTZ R156, R156, R0.reuse ;  /* 0x000000009c9c7220 */ /* 0x080fe40000410000 */
[-C--:B------:R-:W-:Y:S02]  /*18f00*/  FMUL.FTZ R158, R158, R0.reuse ;  /* 0x000000009e9e7220 */ /* 0x080fe40000410000 */
[-C--:B------:R-:W-:Y:S01]  /*18f10*/  FMUL.FTZ R147, R159, R0.reuse ;  /* 0x000000009f937220 */ /* 0x080fe20000410000 */
[----:B------:R-:W-:Y:S01]  /*18f20*/  MUFU.TANH R154, R154 ;  /* 0x0000009a009a7308 */ /* 0x000fe20000002400 */
[----:B------:R-:W-:-:S04]  /*18f30*/  FMUL.FTZ R146, R157, R0 ;  /* 0x000000009d927220 */ /* 0x000fc80000410000 */
[----:B------:R-:W-:Y:S01]  /*18f40*/  HMMA.16816.F32.BF16 R168, R20, R18, R168 ;  /* 0x0000001214a8723c */ /* 0x000fe200000418a8 */
[-C--:B------:R-:W-:Y:S02]  /*18f50*/  FMUL.FTZ R60, R60, R0.reuse ;  /* 0x000000003c3c7220 */ /* 0x080fe40000410000 */
[-C--:B------:R-:W-:Y:S02]  /*18f60*/  FMUL.FTZ R62, R62, R0.reuse ;  /* 0x000000003e3e7220 */ /* 0x080fe40000410000 */
[-C--:B------:R-:W-:Y:S01]  /*18f70*/  FMUL.FTZ R61, R61, R0.reuse ;  /* 0x000000003d3d7220 */ /* 0x080fe20000410000 */
[----:B------:R-:W3:Y:S01]  /*18f80*/  MUFU.TANH R144, R144 ;  /* 0x0000009000907308 */ /* 0x000ee20000002400 */
[-C--:B------:R-:W-:Y:S02]  /*18f90*/  FMUL.FTZ R63, R63, R0.reuse ;  /* 0x000000003f3f7220 */ /* 0x080fe40000410000 */
[-C--:B------:R-:W-:Y:S02]  /*18fa0*/  FMUL.FTZ R59, R59, R0.reuse ;  /* 0x000000003b3b7220 */ /* 0x080fe40000410000 */
[-C--:B------:R-:W-:Y:S01]  /*18fb0*/  FMUL.FTZ R48, R48, R0.reuse ;  /* 0x0000000030307220 */ /* 0x080fe20000410000 */
[----:B------:R-:W-:Y:S01]  /*18fc0*/  IADD3 R5, R28, 0x20, RZ ;  /* 0x000000201c057810 */ /* 0x000fe20007ffe0ff */
[-C--:B------:R-:W-:Y:S01]  /*18fd0*/  FMUL.FTZ R58, R58, R0.reuse ;  /* 0x000000003a3a7220 */ /* 0x080fe20000410000 */
[----:B------:R-:W-:Y:S01]  /*18fe0*/  MUFU.TANH R145, R145 ;  /* 0x0000009100917308 */ /* 0x000fe20000002400 */
[----:B----4-:R-:W-:Y:S01]  /*18ff0*/  HMMA.16816.F32.BF16 R36, R8, R24, R36 ;  /* 0x000000180824723c */ /* 0x010fe20000041824 */
[----:B------:R-:W-:-:S07]  /*19000*/  FMUL.FTZ R55, R55, R0 ;  /* 0x0000000037377220 */ /* 0x000fce0000410000 */
[----:B------:R-:W-:Y:S01]  /*19010*/  HMMA.16816.F32.BF16 R176, R8, R26, R176 ;  /* 0x0000001a08b0723c */ /* 0x000fe200000418b0 */
[----:B------:R-:W4:Y:S01]  /*19020*/  MUFU.TANH R241, R156 ;  /* 0x0000009c00f17308 */ /* 0x000f220000002400 */
[----:B------:R-:W-:Y:S01]  /*19030*/  IADD3 R6, R28, 0x48, RZ ;  /* 0x000000481c067810 */ /* 0x000fe20007ffe0ff */
[----:B------:R-:W-:Y:S01]  /*19040*/  FMUL.FTZ R46, R46, R0 ;  /* 0x000000002e2e7220 */ /* 0x000fe20000410000 */
[----:B------:R-:W-:-:S05]  /*19050*/  IADD3 R7, R28, 0x41, RZ ;  /* 0x000000411c077810 */ /* 0x000fca0007ffe0ff */
[----:B------:R-:W-:Y:S01]  /*19060*/  MUFU.TANH R191, R191 ;  /* 0x000000bf00bf7308 */ /* 0x000fe20000002400 */
[----:B------:R-:W-:Y:S01]  /*19070*/  FMUL.FTZ R47, R47, R0 ;  /* 0x000000002f2f7220 */ /* 0x000fe20000410000 */
[----:B------:R-:W-:-:S06]  /*19080*/  DEPBAR.LE SB0, 0x0 ;  /* 0x000080000000791a */ /* 0x000fcc0000000000 */
[----:B------:R-:W5:Y:S01]  /*19090*/  MUFU.TANH R243, R158 ;  /* 0x0000009e00f37308 */ /* 0x000f620000002400 */
[----:B--2---:R-:W-:-:S07]  /*190a0*/  FSEL R249, R249, -INF , !P4 ;  /* 0xff800000f9f97808 */ /* 0x004fce0006000000 */
[----:B------:R-:W2:Y:S01]  /*190b0*/  MUFU.TANH R146, R146 ;  /* 0x0000009200927308 */ /* 0x000ea20000002400 */
[----:B------:R-:W-:-:S07]  /*190c0*/  ISETP.GE.AND P4, PT, R5, R2, PT ;  /* 0x000000020500720c */ /* 0x000fce0003f86270 */
[----:B------:R-:W1:Y:S08]  /*190d0*/  MUFU.TANH R147, R147 ;  /* 0x0000009300937308 */ /* 0x000e700000002400 */
[----:B------:R-:W1:Y:S08]  /*190e0*/  MUFU.TANH R173, R60 ;  /* 0x0000003c00ad7308 */ /* 0x000e700000002400 */
[----:B------:R-:W1:Y:S01]  /*190f0*/  MUFU.TANH R197, R62 ;  /* 0x0000003e00c57308 */ /* 0x000e620000002400 */
[----:B------:R-:W-:-:S07]  /*19100*/  IADD3 R24, R28, 0x31, RZ ;  /* 0x000000311c187810 */ /* 0x000fce0007ffe0ff */
[----:B------:R-:W1:Y:S01]  /*19110*/  MUFU.TANH R174, R61 ;  /* 0x0000003d00ae7308 */ /* 0x000e620000002400 */
[----:B---3--:R-:W-:-:S07]  /*19120*/  FSEL R157, R144, -INF , !P4 ;  /* 0xff800000909d7808 */ /* 0x008fce0006000000 */
[----:B------:R-:W3:Y:S01]  /*19130*/  MUFU.TANH R196, R63 ;  /* 0x0000003f00c47308 */ /* 0x000ee20000002400 */
[----:B----4-:R-:W-:-:S07]  /*19140*/  FSEL R241, R241, -INF , !P5 ;  /* 0xff800000f1f17808 */ /* 0x010fce0006800000 */
[----:B------:R-:W4:Y:S01]  /*19150*/  MUFU.TANH R183, R59 ;  /* 0x0000003b00b77308 */ /* 0x000f220000002400 */
[----:B-----5:R-:W-:-:S07]  /*19160*/  FSEL R243, R243, -INF , !P2 ;  /* 0xff800000f3f37808 */ /* 0x020fce0005000000 */
[----:B------:R5:W-:Y:S01]  /*19170*/  MUFU.TANH R186, R48 ;  /* 0x0000003000ba7308 */ /* 0x000be20000002400 */
[C---:B------:R-:W-:Y:S01]  /*19180*/  ISETP.GE.AND P5, PT, R24.reuse, R2, PT ;  /* 0x000000021800720c */ /* 0x040fe20003fa6270 */
[----:B-1----:R-:W-:Y:S01]  /*19190*/  HMMA.16816.F32.BF16 R192, R8, R12, R192 ;  /* 0x0000000c08c0723c */ /* 0x002fe200000418c0 */
[----:B------:R-:W-:Y:S02]  /*191a0*/  ISETP.GE.AND P2, PT, R24, R133, PT ;  /* 0x000000851800720c */ /* 0x000fe40003f46270 */
[----:B------:R-:W-:-:S03]  /*191b0*/  IADD3 R17, R28, 0x38, RZ ;  /* 0x000000381c117810 */ /* 0x000fc60007ffe0ff */
[----:B------:R-:W1:Y:S01]  /*191c0*/  MUFU.TANH R198, R58 ;  /* 0x0000003a00c67308 */ /* 0x000e620000002400 */
[----:B------:R-:W-:Y:S02]  /*191d0*/  IADD3 R24, R28, 0x39, RZ ;  /* 0x000000391c187810 */ /* 0x000fe40007ffe0ff */
[----:B-----5:R-:W-:Y:S02]  /*191e0*/  FSEL R48, R154, -INF , !P1 ;  /* 0xff8000009a307808 */ /* 0x020fe40004800000 */
[----:B------:R-:W-:Y:S02]  /*191f0*/  ISETP.GE.AND P1, PT, R5, R133, PT ;  /* 0x000000850500720c */ /* 0x000fe40003f26270 */
[----:B------:R-:W-:Y:S02]  /*19200*/  IADD3 R5, R28, 0x29, RZ ;  /* 0x000000291c057810 */ /* 0x000fe40007ffe0ff */
[----:B------:R-:W-:Y:S02]  /*19210*/  FSEL R156, R145, -INF , !P1 ;  /* 0xff800000919c7808 */ /* 0x000fe40004800000 */
[----:B------:R-:W-:-:S02]  /*19220*/  ISETP.GE.AND P4, PT, R5, R2, PT ;  /* 0x000000020500720c */ /* 0x000fc40003f86270 */
[----:B------:R-:W-:Y:S01]  /*19230*/  ISETP.GE.AND P1, PT, R5, R133, PT ;  /* 0x000000850500720c */ /* 0x000fe20003f26270 */
[----:B------:R-:W5:Y:S01]  /*19240*/  MUFU.TANH R190, R55 ;  /* 0x0000003700be7308 */ /* 0x000f620000002400 */
[----:B--2---:R-:W-:Y:S02]  /*19250*/  FSEL R158, R146, -INF , !P4 ;  /* 0xff800000929e7808 */ /* 0x004fe40006000000 */
[----:B------:R-:W-:Y:S02]  /*19260*/  FSEL R161, R147, -INF , !P1 ;  /* 0xff80000093a17808 */ /* 0x000fe40004800000 */
[----:B------:R-:W-:Y:S02]  /*19270*/  FSEL R173, R173, -INF , !P6 ;  /* 0xff800000adad7808 */ /* 0x000fe40007000000 */
[----:B------:R-:W-:Y:S02]  /*19280*/  FSEL R197, R197, -INF , !P3 ;  /* 0xff800000c5c57808 */ /* 0x000fe40005800000 */
[----:B------:R-:W-:-:S02]  /*19290*/  ISETP.GE.AND P4, PT, R17, R2, PT ;  /* 0x000000021100720c */ /* 0x000fc40003f86270 */
[-C--:B------:R-:W-:Y:S02]  /*192a0*/  ISETP.GE.AND P1, PT, R17, R133.reuse, PT ;  /* 0x000000851100720c */ /* 0x080fe40003f26270 */
[C---:B------:R-:W-:Y:S02]  /*192b0*/  ISETP.GE.AND P6, PT, R24.reuse, R2, PT ;  /* 0x000000021800720c */ /* 0x040fe40003fc6270 */
[----:B------:R-:W-:Y:S02]  /*192c0*/  ISETP.GE.AND P3, PT, R24, R133, PT ;  /* 0x000000851800720c */ /* 0x000fe40003f66270 */
[----:B------:R-:W-:Y:S01]  /*192d0*/  IADD3 R17, R28, 0x40, RZ ;  /* 0x000000401c117810 */ /* 0x000fe20007ffe0ff */
[----:B------:R-:W-:Y:S01]  /*192e0*/  HMMA.16816.F32.BF16 R8, R8, R14, R168 ;  /* 0x0000000e0808723c */ /* 0x000fe200000418a8 */
[----:B------:R-:W-:Y:S02]  /*192f0*/  FSEL R174, R174, -INF , !P5 ;  /* 0xff800000aeae7808 */ /* 0x000fe40006800000 */
[----:B---3--:R-:W-:-:S02]  /*19300*/  FSEL R196, R196, -INF , !P2 ;  /* 0xff800000c4c47808 */ /* 0x008fc40005000000 */
[----:B------:R-:W-:Y:S02]  /*19310*/  FSEL R182, R182, -INF , !P6 ;  /* 0xff800000b6b67808 */ /* 0x000fe40007000000 */
[----:B----4-:R-:W-:Y:S02]  /*19320*/  FSEL R183, R183, -INF , !P3 ;  /* 0xff800000b7b77808 */ /* 0x010fe40005800000 */
[CC--:B------:R-:W-:Y:S02]  /*19330*/  ISETP.GE.AND P5, PT, R17.reuse, R2.reuse, PT ;  /* 0x000000021100720c */ /* 0x0c0fe40003fa6270 */
[-C--:B------:R-:W-:Y:S02]  /*19340*/  ISETP.GE.AND P2, PT, R17, R133.reuse, PT ;  /* 0x000000851100720c */ /* 0x080fe40003f46270 */
[C---:B------:R-:W-:Y:S02]  /*19350*/  ISETP.GE.AND P6, PT, R6.reuse, R2, PT ;  /* 0x000000020600720c */ /* 0x040fe40003fc6270 */
[----:B------:R-:W-:-:S02]  /*19360*/  ISETP.GE.AND P3, PT, R6, R133, PT ;  /* 0x000000850600720c */ /* 0x000fc40003f66270 */
[----:B------:R-:W-:Y:S01]  /*19370*/  IADD3 R6, R28, 0x49, RZ ;  /* 0x000000491c067810 */ /* 0x000fe20007ffe0ff */
[----:B------:R-:W2:Y:S01]  /*19380*/  MUFU.TANH R184, R184 ;  /* 0x000000b800b87308 */ /* 0x000ea20000002400 */
[-C--:B------:R-:W-:Y:S01]  /*19390*/  FMUL.FTZ R40, R40, R0.reuse ;  /* 0x0000000028287220 */ /* 0x080fe20000410000 */
[----:B------:R-:W-:Y:S01]  /*193a0*/  FSEL R175, R175, -INF , !P4 ;  /* 0xff800000afaf7808 */ /* 0x000fe20006000000 */
[----:B------:R-:W-:Y:S01]  /*193b0*/  FMUL.FTZ R42, R42, R0 ;  /* 0x000000002a2a7220 */ /* 0x000fe20000410000 */
[----:B-1----:R-:W-:Y:S02]  /*193c0*/  FSEL R198, R198, -INF , !P1 ;  /* 0xff800000c6c67808 */ /* 0x002fe40004800000 */
[----:B------:R-:W-:Y:S02]  /*193d0*/  FSEL R187, R187, -INF , !P5 ;  /* 0xff800000bbbb7808 */ /* 0x000fe40006800000 */
[----:B------:R-:W1:Y:S01]  /*193e0*/  MUFU.TANH R54, R54 ;  /* 0x0000003600367308 */ /* 0x000e620000002400 */
[----:B------:R-:W-:-:S02]  /*193f0*/  FSEL R189, R189, -INF , !P2 ;  /* 0xff800000bdbd7808 */ /* 0x000fc40005000000 */
[C---:B------:R-:W-:Y:S02]  /*19400*/  ISETP.GE.AND P4, PT, R7.reuse, R2, PT ;  /* 0x000000020700720c */ /* 0x040fe40003f86270 */
[----:B------:R-:W-:-:S03]  /*19410*/  ISETP.GE.AND P1, PT, R7, R133, PT ;  /* 0x000000850700720c */ /* 0x000fc60003f26270 */
[----:B------:R-:W3:Y:S01]  /*19420*/  MUFU.TANH R181, R46 ;  /* 0x0000002e00b57308 */ /* 0x000ee20000002400 */
[C---:B------:R-:W-:Y:S02]  /*19430*/  ISETP.GE.AND P5, PT, R6.reuse, R2, PT ;  /* 0x000000020600720c */ /* 0x040fe40003fa6270 */
[-C--:B------:R-:W-:Y:S02]  /*19440*/  ISETP.GE.AND P2, PT, R6, R133.reuse, PT ;  /* 0x000000850600720c */ /* 0x080fe40003f46270 */
[----:B------:R-:W-:Y:S01]  /*19450*/  IADD3 R6, R28, 0x50, RZ ;  /* 0x000000501c067810 */ /* 0x000fe20007ffe0ff */
[-C--:B------:R-:W-:Y:S01]  /*19460*/  FMUL.FTZ R41, R41, R0.reuse ;  /* 0x0000000029297220 */ /* 0x080fe20000410000 */
[----:B------:R-:W-:Y:S01]  /*19470*/  FSEL R188, R188, -INF , !P4 ;  /* 0xff800000bcbc7808 */ /* 0x000fe20006000000 */
[----:B------:R-:W4:Y:S01]  /*19480*/  MUFU.TANH R53, R53 ;  /* 0x0000003500357308 */ /* 0x000f220000002400 */
[-C--:B------:R-:W-:Y:S01]  /*19490*/  FMUL.FTZ R43, R43, R0.reuse ;  /* 0x000000002b2b7220 */ /* 0x080fe20000410000 */
[----:B-----5:R-:W-:Y:S01]  /*194a0*/  FSEL R190, R190, -INF , !P1 ;  /* 0xff800000bebe7808 */ /* 0x020fe20004800000 */
[----:B------:R-:W-:Y:S01]  /*194b0*/  FMUL.FTZ R36, R36, R0 ;  /* 0x0000000024247220 */ /* 0x000fe20000410000 */
[----:B------:R-:W-:Y:S01]  /*194c0*/  ISETP.GE.AND P4, PT, R6, R2, PT ;  /* 0x000000020600720c */ /* 0x000fe20003f86270 */
[----:B------:R-:W-:Y:S01]  /*194d0*/  FMUL.FTZ R38, R38, R0 ;  /* 0x0000000026267220 */ /* 0x000fe20000410000 */
[----:B------:R-:W-:-:S02]  /*194e0*/  ISETP.GE.AND P1, PT, R6, R133, PT ;  /* 0x000000850600720c */ /* 0x000fc40003f26270 */
[----:B------:R-:W5:Y:S01]  /*194f0*/  MUFU.TANH R180, R47 ;  /* 0x0000002f00b47308 */ /* 0x000f620000002400 */
[----:B------:R-:W-:Y:S01]  /*19500*/  IADD3 R6, R28, 0x51, RZ ;  /* 0x000000511c067810 */ /* 0x000fe20007ffe0ff */
[-C--:B------:R-:W-:Y:S02]  /*19510*/  FMUL.FTZ R37, R37, R0.reuse ;  /* 0x0000000025257220 */ /* 0x080fe40000410000 */
[----:B------:R-:W-:-:S04]  /*19520*/  FMUL.FTZ R39, R39, R0 ;  /* 0x0000000027277220 */ /* 0x000fc80000410000 */
[----:B------:R-:W1:Y:S01]  /*19530*/  MUFU.TANH R4, R40 ;  /* 0x0000002800047308 */ /* 0x000e620000002400 */
[-C--:B------:R-:W-:Y:S02]  /*19540*/  FMUL.FTZ R162, R176, R0.reuse ;  /* 0x00000000b0a27220 */ /* 0x080fe40000410000 */
[----:B------:R-:W-:-:S05]  /*19550*/  FMUL.FTZ R165, R178, R0 ;  /* 0x00000000b2a57220 */ /* 0x000fca0000410000 */
[----:B------:R-:W1:Y:S01]  /*19560*/  MUFU.TANH R5, R42 ;  /* 0x0000002a00057308 */ /* 0x000e620000002400 */
[----:B------:R-:W-:Y:S01]  /*19570*/  FSEL R186, R186, -INF , !P6 ;  /* 0xff800000baba7808 */ /* 0x000fe20007000000 */
[----:B------:R-:W-:Y:S01]  /*19580*/  FMUL.FTZ R140, R192, R0 ;  /* 0x00000000c08c7220 */ /* 0x000fe20000410000 */
[----:B------:R-:W-:Y:S02]  /*19590*/  FSEL R191, R191, -INF , !P3 ;  /* 0xff800000bfbf7808 */ /* 0x000fe40005800000 */
[----:B------:R-:W-:-:S03]  /*195a0*/  ISETP.GE.AND P6, PT, R6, R2, PT ;  /* 0x000000020600720c */ /* 0x000fc60003fc6270 */
[----:B------:R-:W1:Y:S01]  /*195b0*/  MUFU.TANH R172, R41 ;  /* 0x0000002900ac7308 */ /* 0x000e620000002400 */
[----:B------:R-:W-:Y:S02]  /*195c0*/  ISETP.GE.AND P3, PT, R6, R133, PT ;  /* 0x000000850600720c */ /* 0x000fe40003f66270 */
[C---:B------:R-:W-:Y:S02]  /*195d0*/  IADD3 R7, R28.reuse, 0x58, RZ ;  /* 0x000000581c077810 */ /* 0x040fe40007ffe0ff */
[----:B------:R-:W-:-:S03]  /*195e0*/  IADD3 R6, R28, 0x59, RZ ;  /* 0x000000591c067810 */ /* 0x000fc60007ffe0ff */
[----:B------:R-:W1:Y:S01]  /*195f0*/  MUFU.TANH R16, R43 ;  /* 0x0000002b00107308 */ /* 0x000e620000002400 */
[----:B------:R-:W-:-:S07]  /*19600*/  FSEL R185, R185, -INF , !P5 ;  /* 0xff800000b9b97808 */ /* 0x000fce0006800000 */
[----:B------:R-:W4:Y:S01]  /*19610*/  MUFU.TANH R164, R36 ;  /* 0x0000002400a47308 */ /* 0x000f220000002400 */
[----:B--2---:R-:W-:-:S07]  /*19620*/  FSEL R184, R184, -INF , !P2 ;  /* 0xff800000b8b87808 */ /* 0x004fce0005000000 */
[----:B------:R-:W2:Y:S01]  /*19630*/  MUFU.TANH R167, R38 ;  /* 0x0000002600a77308 */ /* 0x000ea20000002400 */
[----:B-1----:R-:W-:Y:S02]  /*19640*/  FSEL R178, R54, -INF , !P4 ;  /* 0xff80000036b27808 */ /* 0x002fe40006000000 */
[----:B---3--:R-:W-:-:S05]  /*19650*/  FSEL R181, R181, -INF , !P1 ;  /* 0xff800000b5b57808 */ /* 0x008fca0004800000 */
[----:B------:R-:W1:Y:S01]  /*19660*/  MUFU.TANH R163, R37 ;  /* 0x0000002500a37308 */ /* 0x000e620000002400 */
[C---:B------:R-:W-:Y:S02]  /*19670*/  ISETP.GE.AND P5, PT, R7.reuse, R2, PT ;  /* 0x000000020700720c */ /* 0x040fe40003fa6270 */
[----:B------:R-:W-:-:S05]  /*19680*/  ISETP.GE.AND P2, PT, R7, R133, PT ;  /* 0x000000850700720c */ /* 0x000fca0003f46270 */
[----:B------:R-:W3:Y:S01]  /*19690*/  MUFU.TANH R166, R39 ;  /* 0x0000002700a67308 */ /* 0x000ee20000002400 */
[C---:B------:R-:W-:Y:S02]  /*196a0*/  ISETP.GE.AND P4, PT, R6.reuse, R2, PT ;  /* 0x000000020600720c */ /* 0x040fe40003f86270 */
[----:B------:R-:W-:Y:S01]  /*196b0*/  ISETP.GE.AND P1, PT, R6, R133, PT ;  /* 0x000000850600720c */ /* 0x000fe20003f26270 */
[----:B------:R-:W-:Y:S01]  /*196c0*/  FMUL.FTZ R8, R8, R0 ;  /* 0x0000000008087220 */ /* 0x000fe20000410000 */
[----:B------:R-:W-:-:S03]  /*196d0*/  IADD3 R7, R28, 0x60, RZ ;  /* 0x000000601c077810 */ /* 0x000fc60007ffe0ff */
[----:B------:R-:W1:Y:S01]  /*196e0*/  MUFU.TANH R162, R162 ;  /* 0x000000a200a27308 */ /* 0x000e620000002400 */
[----:B------:R-:W-:Y:S01]  /*196f0*/  IADD3 R6, R28, 0x61, RZ ;  /* 0x000000611c067810 */ /* 0x000fe20007ffe0ff */
[----:B------:R-:W-:-:S06]  /*19700*/  FMUL.FTZ R160, R177, R0 ;  /* 0x00000000b1a07220 */ /* 0x000fcc0000410000 */
[----:B------:R-:W1:Y:S01]  /*19710*/  MUFU.TANH R165, R165 ;  /* 0x000000a500a57308 */ /* 0x000e620000002400 */
[----:B------:R-:W-:Y:S01]  /*19720*/  FMUL.FTZ R159, R179, R0 ;  /* 0x00000000b39f7220 */ /* 0x000fe20000410000 */
[----:B----4-:R-:W-:Y:S02]  /*19730*/  FSEL R177, R53, -INF , !P6 ;  /* 0xff80000035b17808 */ /* 0x010fe40007000000 */
[----:B-----5:R-:W-:-:S04]  /*19740*/  FSEL R180, R180, -INF , !P3 ;  /* 0xff800000b4b47808 */ /* 0x020fc80005800000 */
[----:B------:R-:W4:Y:S01]  /*19750*/  MUFU.TANH R140, R140 ;  /* 0x0000008c008c7308 */ /* 0x000f220000002400 */
[----:B------:R-:W-:Y:S02]  /*19760*/  FSEL R176, R4, -INF , !P5 ;  /* 0xff80000004b07808 */ /* 0x000fe40006800000 */
[----:B------:R-:W-:Y:S02]  /*19770*/  FSEL R179, R5, -INF , !P2 ;  /* 0xff80000005b37808 */ /* 0x000fe40005000000 */
[CC--:B------:R-:W-:Y:S02]  /*19780*/  ISETP.GE.AND P6, PT, R7.reuse, R2.reuse, PT ;  /* 0x000000020700720c */ /* 0x0c0fe40003fc6270 */
[-C--:B------:R-:W-:Y:S01]  /*19790*/  ISETP.GE.AND P3, PT, R7, R133.reuse, PT ;  /* 0x000000850700720c */ /* 0x080fe20003f66270 */
[----:B------:R-:W5:Y:S01]  /*197a0*/  MUFU.TANH R143, R8 ;  /* 0x00000008008f7308 */ /* 0x000f620000002400 */
[C---:B------:R-:W-:Y:S02]  /*197b0*/  ISETP.GE.AND P5, PT, R6.reuse, R2, PT ;  /* 0x000000020600720c */ /* 0x040fe40003fa6270 */
[----:B------:R-:W-:-:S02]  /*197c0*/  ISETP.GE.AND P2, PT, R6, R133, PT ;  /* 0x000000850600720c */ /* 0x000fc40003f46270 */
[C---:B------:R-:W-:Y:S02]  /*197d0*/  IADD3 R5, R28.reuse, 0x68, RZ ;  /* 0x000000681c057810 */ /* 0x040fe40007ffe0ff */
[----:B------:R-:W-:Y:S01]  /*197e0*/  IADD3 R6, R28, 0x69, RZ ;  /* 0x000000691c067810 */ /* 0x000fe20007ffe0ff */
[----:B------:R-:W-:Y:S01]  /*197f0*/  FMUL.FTZ R137, R193, R0 ;  /* 0x00000000c1897220 */ /* 0x000fe20000410000 */
[----:B------:R-:W-:Y:S01]  /*19800*/  FSEL R172, R172, -INF , !P4 ;  /* 0xff800000acac7808 */ /* 0x000fe20006000000 */
[----:B------:R-:W1:Y:S01]  /*19810*/  MUFU.TANH R160, R160 ;  /* 0x000000a000a07308 */ /* 0x000e620000002400 */
[----:B------:R-:W-:Y:S02]  /*19820*/  FSEL R169, R16, -INF , !P1 ;  /* 0xff80000010a97808 */ /* 0x000fe40004800000 */
[----:B------:R-:W-:Y:S02]  /*19830*/  FSEL R164, R164, -INF , !P6 ;  /* 0xff800000a4a47808 */ /* 0x000fe40007000000 */
[----:B--2---:R-:W-:-:S02]  /*19840*/  FSEL R167, R167, -INF , !P3 ;  /* 0xff800000a7a77808 */ /* 0x004fc40005800000 */
[----:B------:R-:W-:Y:S01]  /*19850*/  IADD3 R7, R28, 0x70, RZ ;  /* 0x000000701c077810 */ /* 0x000fe20007ffe0ff */
[----:B------:R-:W2:Y:S01]  /*19860*/  MUFU.TANH R159, R159 ;  /* 0x0000009f009f7308 */ /* 0x000ea20000002400 */
[CC--:B------:R-:W-:Y:S02]  /*19870*/  ISETP.GE.AND P4, PT, R5.reuse, R2.reuse, PT ;  /* 0x000000020500720c */ /* 0x0c0fe40003f86270 */
[-C--:B------:R-:W-:Y:S02]  /*19880*/  ISETP.GE.AND P1, PT, R5, R133.reuse, PT ;  /* 0x000000850500720c */ /* 0x080fe40003f26270 */
[C---:B------:R-:W-:Y:S02]  /*19890*/  ISETP.GE.AND P6, PT, R6.reuse, R2, PT ;  /* 0x000000020600720c */ /* 0x040fe40003fc6270 */
[----:B------:R-:W-:Y:S02]  /*198a0*/  ISETP.GE.AND P3, PT, R6, R133, PT ;  /* 0x000000850600720c */ /* 0x000fe40003f66270 */
[----:B------:R-:W-:Y:S01]  /*198b0*/  IADD3 R6, R28, 0x71, RZ ;  /* 0x000000711c067810 */ /* 0x000fe20007ffe0ff */
[-C--:B------:R-:W-:Y:S01]  /*198c0*/  FMUL.FTZ R194, R194, R0.reuse ;  /* 0x00000000c2c27220 */ /* 0x080fe20000410000 */
[----:B-1----:R-:W-:Y:S01]  /*198d0*/  FSEL R163, R163, -INF , !P5 ;  /* 0xff800000a3a37808 */ /* 0x002fe20006800000 */
[----:B------:R-:W-:Y:S01]  /*198e0*/  FMUL.FTZ R195, R195, R0 ;  /* 0x00000000c3c37220 */ /* 0x000fe20000410000 */
[----:B---3--:R-:W-:-:S02]  /*198f0*/  FSEL R166, R166, -INF , !P2 ;  /* 0xff800000a6a67808 */ /* 0x008fc40005000000 */
[CC--:B------:R-:W-:Y:S02]  /*19900*/  ISETP.GE.AND P5, PT, R7.reuse, R2.reuse, PT ;  /* 0x000000020700720c */ /* 0x0c0fe40003fa6270 */
[----:B------:R-:W-:Y:S01]  /*19910*/  ISETP.GE.AND P2, PT, R7, R133, PT ;  /* 0x000000850700720c */ /* 0x000fe20003f46270 */
[----:B------:R-:W1:Y:S01]  /*19920*/  MUFU.TANH R137, R137 ;  /* 0x0000008900897308 */ /* 0x000e620000002400 */
[----:B------:R-:W-:Y:S02]  /*19930*/  FSEL R162, R162, -INF , !P4 ;  /* 0xff800000a2a27808 */ /* 0x000fe40006000000 */
[----:B------:R-:W-:Y:S02]  /*19940*/  FSEL R165, R165, -INF , !P1 ;  /* 0xff800000a5a57808 */ /* 0x000fe40004800000 */
[----:B------:R-:W-:Y:S02]  /*19950*/  IADD3 R7, R28, 0x78, RZ ;  /* 0x000000781c077810 */ /* 0x000fe40007ffe0ff */
[----:B------:R-:W-:-:S02]  /*19960*/  ISETP.GE.AND P4, PT, R6, R2, PT ;  /* 0x000000020600720c */ /* 0x000fc40003f86270 */
[----:B------:R-:W-:Y:S01]  /*19970*/  ISETP.GE.AND P1, PT, R6, R133, PT ;  /* 0x000000850600720c */ /* 0x000fe20003f26270 */
[-C--:B------:R-:W-:Y:S01]  /*19980*/  FMUL.FTZ R6, R11, R0.reuse ;  /* 0x000000000b067220 */ /* 0x080fe20000410000 */
[----:B------:R-:W3:Y:S01]  /*19990*/  MUFU.TANH R4, R194 ;  /* 0x000000c200047308 */ /* 0x000ee20000002400 */
[----:B----4-:R-:W-:Y:S01]  /*199a0*/  FSEL R140, R140, -INF , !P5 ;  /* 0xff8000008c8c7808 */ /* 0x010fe20006800000 */
[----:B------:R-:W-:Y:S01]  /*199b0*/  FMUL.FTZ R9, R9, R0 ;  /* 0x0000000009097220 */ /* 0x000fe20000410000 */
[----:B------:R-:W-:Y:S01]  /*199c0*/  ISETP.GE.AND P5, PT, R7, R2, PT ;  /* 0x000000020700720c */ /* 0x000fe20003fa6270 */
[----:B------:R-:W-:-:S04]  /*199d0*/  FMUL.FTZ R10, R10, R0 ;  /* 0x000000000a0a7220 */ /* 0x000fc80000410000 */
[----:B------:R-:W4:Y:S01]  /*199e0*/  MUFU.TANH R5, R195 ;  /* 0x000000c300057308 */ /* 0x000f220000002400 */
[----:B-----5:R-:W-:Y:S02]  /*199f0*/  FSEL R143, R143, -INF , !P5 ;  /* 0xff8000008f8f7808 */ /* 0x020fe40006800000 */
[----:B------:R-:W-:-:S05]  /*19a00*/  ISETP.GT.AND P5, PT, R234, R225, PT ;  /* 0x000000e1ea00720c */ /* 0x000fca0003fa4270 */
[----:B------:R-:W-:Y:S01]  /*19a10*/  MUFU.TANH R199, R199 ;  /* 0x000000c700c77308 */ /* 0x000fe20000002400 */
[----:B------:R-:W-:Y:S02]  /*19a20*/  FSEL R160, R160, -INF , !P6 ;  /* 0xff800000a0a07808 */ /* 0x000fe40007000000 */
[----:B--2---:R-:W-:-:S05]  /*19a30*/  FSEL R159, R159, -INF , !P3 ;  /* 0xff8000009f9f7808 */ /* 0x004fca0005800000 */
[----:B------:R-:W-:Y:S01]  /*19a40*/  MUFU.TANH R238, R238 ;  /* 0x000000ee00ee7308 */ /* 0x000fe20000002400 */
[C---:B------:R-:W-:Y:S02]  /*19a50*/  ISETP.GE.AND P6, PT, R28.reuse, R2, PT ;  /* 0x000000021c00720c */ /* 0x040fe40003fc6270 */
[----:B------:R-:W-:-:S05]  /*19a60*/  ISETP.GE.AND P3, PT, R28, R133, PT ;  /* 0x000000851c00720c */ /* 0x000fca0003f66270 */
[----:B------:R-:W-:Y:S01]  /*19a70*/  MUFU.TANH R142, R9 ;  /* 0x00000009008e7308 */ /* 0x000fe20000002400 */
[----:B------:R-:W-:-:S07]  /*19a80*/  IADD3 R28, R28, 0x79, RZ ;  /* 0x000000791c1c7810 */ /* 0x000fce0007ffe0ff */
[----:B------:R-:W2:Y:S08]  /*19a90*/  MUFU.TANH R141, R10 ;  /* 0x0000000a008d7308 */ /* 0x000eb00000002400 */
[----:B------:R-:W5:Y:S01]  /*19aa0*/  MUFU.TANH R6, R6 ;  /* 0x0000000600067308 */ /* 0x000f620000002400 */
[----:B-1----:R-:W-:Y:S01]  /*19ab0*/  FSEL R137, R137, -INF , !P4 ;  /* 0xff80000089897808 */ /* 0x002fe20006000000 */
[----:B------:R-:W-:Y:S01]  /*19ac0*/  BAR.SYNC.DEFER_BLOCKING 0x0 ;  /* 0x0000000000007b1d */ /* 0x000fe20000010000 */
[----:B------:R-:W-:-:S02]  /*19ad0*/  ISETP.GE.AND P4, PT, R28, R2, PT ;  /* 0x000000021c00720c */ /* 0x000fc40003f86270 */
[----:B---3--:R-:W-:Y:S02]  /*19ae0*/  FSEL R0, R4, -INF , !P2 ;  /* 0xff80000004007808 */ /* 0x008fe40005000000 */
[----:B----4-:R-:W-:Y:S01]  /*19af0*/  FSEL R2, R5, -INF , !P1 ;  /* 0xff80000005027808 */ /* 0x010fe20004800000 */
[----:B------:R-:W-:Y:S01]  /*19b00*/  BSSY B1, `(.L_x_4080) ;  /* 0x0000072000017945 */ /* 0x000fe20003800000 */
[-C--:B------:R-:W-:Y:S02]  /*19b10*/  ISETP.GE.AND P2, PT, R7, R133.reuse, PT ;  /* 0x000000850700720c */ /* 0x080fe40003f46270 */
[----:B------:R-:W-:Y:S02]  /*19b20*/  ISETP.GE.AND P1, PT, R28, R133, PT ;  /* 0x000000851c00720c */ /* 0x000fe40003f26270 */
[----:B--2---:R-:W-:Y:S02]  /*19b30*/  FSEL R141, R141, -INF , !P2 ;  /* 0xff8000008d8d7808 */ /* 0x004fe40005000000 */
[----:B------:R-:W-:-:S02]  /*19b40*/  FSEL R199, R199, -INF , !P6 ;  /* 0xff800000c7c77808 */ /* 0x000fc40007000000 */
[----:B------:R-:W-:Y:S02]  /*19b50*/  FSEL R142, R142, -INF , !P4 ;  /* 0xff8000008e8e7808 */ /* 0x000fe40006000000 */
[----:B------:R-:W-:Y:S02]  /*19b60*/  FSEL R238, R238, -INF , !P3 ;  /* 0xff800000eeee7808 */ /* 0x000fe40005800000 */
[----:B-----5:R-:W-:Y:S01]  /*19b70*/  FSEL R133, R6, -INF , !P1 ;  /* 0xff80000006857808 */ /* 0x020fe20004800000 */
        /* <DEDUP_REMOVED lines=64> */
.L_x_4083:
[----:B------:R-:W2:Y:S02]  /*19f80*/  LD.E R7, [R134.64+0x38] ;  /* 0x0000380486077980 */ /* 0x000ea4000c101900 */
[----:B--2---:R-:W-:-:S04]  /*19f90*/  LEA R7, -R7, RZ, 0x7 ;  /* 0x000000ff07077211 */ /* 0x004fc800078e39ff */
[----:B------:R-:W-:Y:S02]  /*19fa0*/  SHF.R.S32.HI R6, RZ, 0x1f, R7 ;  /* 0x0000001fff067819 */ /* 0x000fe40000011407 */
.L_x_4084:
[----:B------:R-:W-:Y:S05]  /*19fb0*/  BSYNC B0 ;  /* 0x0000000000007941 */ /* 0x000fea0003800000 */
.L_x_4082:
        /* <DEDUP_REMOVED lines=38> */
.L_x_4081:
[----:B------:R-:W-:Y:S05]  /*1a220*/  BSYNC B1 ;  /* 0x0000000000017941 */ /* 0x000fea0003800000 */
.L_x_4080:
[----:B------:R2:W3:Y:S01]  /*1a230*/  LD.E R154, [R134.64+0xdc] ;  /* 0x0000dc04869a7980 */ /* 0x0004e2000c101900 */
[----:B------:R-:W-:-:S03]  /*1a240*/  FMNMX.FTZ R5, R3, R238, !PT ;  /* 0x000000ee03057209 */ /* 0x000fc60007810000 */
[----:B------:R-:W-:Y:S01]  /*1a250*/  LDSM.16.MT88.4 R60, [R216+0x10000] ;  /* 0x01000000d83c783b */ /* 0x000fe20000004200 */
[----:B------:R-:W-:-:S03]  /*1a260*/  FMNMX.FTZ R4, R50, R5, !PT ;  /* 0x0000000532047209 */ /* 0x000fc60007810000 */
[----:B------:R-:W-:Y:S01]  /*1a270*/  LDSM.16.MT88.4 R20, [R217+0xc000] ;  /* 0x00c00000d914783b */ /* 0x000fe20000004200 */
[----:B------:R-:W-:-:S03]  /*1a280*/  FMNMX.FTZ R5, R45, R4, !PT ;  /* 0x000000042d057209 */ /* 0x000fc60007810000 */
[----:B------:R-:W-:Y:S01]  /*1a290*/  LDSM.16.MT88.4 R36, [R215+0xc000] ;  /* 0x00c00000d724783b */ /* 0x000fe20000004200 */
[----:B------:R-:W-:-:S04]  /*1a2a0*/  FMNMX.FTZ R4, R52, R5, !PT ;  /* 0x0000000534047209 */ /* 0x000fc80007810000 */
[----:B------:R-:W-:-:S04]  /*1a2b0*/  FMNMX.FTZ R5, R49, R4, !PT ;  /* 0x0000000431057209 */ /* 0x000fc80007810000 */
[----:B------:R-:W-:-:S04]  /*1a2c0*/  FMNMX.FTZ R4, R48, R5, !PT ;  /* 0x0000000530047209 */ /* 0x000fc80007810000 */
        /* <DEDUP_REMOVED lines=55> */
[----:B------:R-:W-:Y:S02]  /*1a640*/  FMNMX.FTZ R6, R140, R5, !PT ;  /* 0x000000058c067209 */ /* 0x000fe40007810000 */
[----:B------:R-:W-:Y:S02]  /*1a650*/  SHF.R.S32.HI R5, RZ, 0x1f, R138 ;  /* 0x0000001fff057819 */ /* 0x000fe4000001148a */
[----:B------:R-:W-:-:S04]  /*1a660*/  FMNMX.FTZ R6, R137, R6, !PT ;  /* 0x0000000689067209 */ /* 0x000fc80007810000 */
[----:B------:R-:W-:-:S04]  /*1a670*/  FMNMX.FTZ R9, R143, R6, !PT ;  /* 0x000000068f097209 */ /* 0x000fc80007810000 */
[----:B------:R-:W-:Y:S02]  /*1a680*/  FMNMX.FTZ R9, R142, R9, !PT ;  /* 0x000000098e097209 */ /* 0x000fe40007810000 */
[----:B-1----:R-:W-:-:S03]  /*1a690*/  FMNMX.FTZ R7, R4, R7, !PT ;  /* 0x0000000704077209 */ /* 0x002fc60007810000 */
[----:B------:R-:W1:Y:S01]  /*1a6a0*/  SHFL.BFLY PT, R6, R9, 0x2, 0x1f ;  /* 0x0c401f0009067f89 */ /* 0x000e6200000e0000 */
[----:B------:R-:W-:Y:S02]  /*1a6b0*/  LEA.HI R4, R5, R138, RZ, 0x3 ;  /* 0x0000008a05047211 */ /* 0x000fe400078f18ff */
[----:B------:R-:W-:Y:S01]  /*1a6c0*/  LEA.HI R5, R136, R136, RZ, 0x1 ;  /* 0x0000008888057211 */ /* 0x000fe200078f08ff */
[----:B------:R-:W4:Y:S03]  /*1a6d0*/  SHFL.BFLY PT, R152, R7, 0x1, 0x1f ;  /* 0x0c201f0007987f89 */ /* 0x000f2600000e0000 */
[----:B------:R-:W-:-:S04]  /*1a6e0*/  LOP3.LUT R5, R5, 0xfffffffe, RZ, 0xc0, !PT ;  /* 0xfffffffe05057812 */ /* 0x000fc800078ec0ff */
[----:B------:R-:W-:-:S04]  /*1a6f0*/  IADD3 R5, R136, -R5, RZ ;  /* 0x8000000588057210 */ /* 0x000fc80007ffe0ff */
[----:B------:R-:W-:Y:S02]  /*1a700*/  SHF.L.U32 R5, R5, 0x3, RZ ;  /* 0x0000000305057819 */ /* 0x000fe400000006ff */
[----:B-1----:R-:W-:Y:S02]  /*1a710*/  FMNMX.FTZ R6, R9, R6, !PT ;  /* 0x0000000609067209 */ /* 0x002fe40007810000 */
[----:B----4-:R-:W-:-:S03]  /*1a720*/  FMNMX.FTZ R152, R7, R152, !PT ;  /* 0x0000009807987209 */ /* 0x010fc60007810000 */
[----:B------:R-:W1:Y:S01]  /*1a730*/  SHFL.BFLY PT, R153, R6, 0x1, 0x1f ;  /* 0x0c201f0006997f89 */ /* 0x000e6200000e0000 */
[C---:B------:R-:W-:Y:S02]  /*1a740*/  LOP3.LUT R7, R4.reuse, 0xfffffff8, RZ, 0xc0, !PT ;  /* 0xfffffff804077812 */ /* 0x040fe400078ec0ff */
[----:B------:R-:W-:Y:S02]  /*1a750*/  SHF.L.U32 R4, R4, 0x6, RZ ;  /* 0x0000000604047819 */ /* 0x000fe400000006ff */
[----:B------:R-:W-:Y:S02]  /*1a760*/  FSETP.NEU.FTZ.AND P0, PT, R152, -INF , PT ;  /* 0xff8000009800780b */ /* 0x000fe40003f1d000 */
[----:B------:R-:W-:Y:S02]  /*1a770*/  LOP3.LUT R4, R4, 0xfffffe00, RZ, 0xc0, !PT ;  /* 0xfffffe0004047812 */ /* 0x000fe400078ec0ff */
[----:B-1----:R-:W-:Y:S02]  /*1a780*/  FMNMX.FTZ R153, R6, R153, !PT ;  /* 0x0000009906997209 */ /* 0x002fe40007810000 */
[----:B------:R-:W-:-:S02]  /*1a790*/  IADD3 R6, R138, -R7, RZ ;  /* 0x800000078a067210 */ /* 0x000fc40007ffe0ff */
[C---:B------:R-:W-:Y:S02]  /*1a7a0*/  FSETP.NEU.FTZ.AND P1, PT, R153.reuse, -INF , PT ;  /* 0xff8000009900780b */ /* 0x040fe40003f3d000 */
[----:B------:R-:W-:Y:S02]  /*1a7b0*/  SHF.L.U32 R6, R6, 0x6, RZ ;  /* 0x0000000606067819 */ /* 0x000fe400000006ff */
[----:B------:R-:W-:Y:S02]  /*1a7c0*/  FSEL R7, R153, RZ, P1 ;  /* 0x000000ff99077208 */ /* 0x000fe40000800000 */
[----:B------:R-:W-:-:S03]  /*1a7d0*/  LOP3.LUT R6, R6, 0x1c0, RZ, 0xc0, !PT ;  /* 0x000001c006067812 */ /* 0x000fc600078ec0ff */
[----:B------:R-:W-:Y:S01]  /*1a7e0*/  FADD.FTZ R7, R132, -R7 ;  /* 0x8000000784077221 */ /* 0x000fe20000010000 */
[----:B------:R-:W-:Y:S02]  /*1a7f0*/  LOP3.LUT R5, R6, 0x8, R5, 0xf8, !PT ;  /* 0x0000000806057812 */ /* 0x000fe400078ef805 */
[----:B------:R-:W-:-:S04]  /*1a800*/  SHF.R.U32.HI R6, RZ, 0x3, R6 ;  /* 0x00000003ff067819 */ /* 0x000fc80000011606 */
[----:B------:R-:W-:-:S04]  /*1a810*/  LOP3.LUT R5, R5, R6, RZ, 0x3c, !PT ;  /* 0x0000000605057212 */ /* 0x000fc800078e3cff */
[----:B------:R-:W-:-:S04]  /*1a820*/  LOP3.LUT R4, R5, R4, RZ, 0xfc, !PT ;  /* 0x0000000405047212 */ /* 0x000fc800078efcff */
[----:B--2---:R-:W-:Y:S02]  /*1a830*/  SHF.L.U32 R134, R4, 0x1, RZ ;  /* 0x0000000104867819 */ /* 0x004fe400000006ff */
[----:B------:R-:W-:-:S03]  /*1a840*/  FSEL R4, R152, RZ, P0 ;  /* 0x000000ff98047208 */ /* 0x000fc60000000000 */
[----:B------:R-:W-:Y:S02]  /*1a850*/  LDSM.16.MT88.4 R12, [R134+0xc000] ;  /* 0x00c00000860c783b */ /* 0x000fe40000004200 */
[----:B------:R-:W-:Y:S02]  /*1a860*/  FADD.FTZ R5, R3, -R4 ;  /* 0x8000000403057221 */ /* 0x000fe40000010000 */
[C---:B---3--:R-:W-:Y:S02]  /*1a870*/  FMUL.FTZ R155, R154.reuse, R7 ;  /* 0x000000079a9b7220 */ /* 0x048fe40000410000 */
[C---:B------:R-:W-:Y:S02]  /*1a880*/  FMUL.FTZ R9, R154.reuse, R5 ;  /* 0x000000059a097220 */ /* 0x040fe40000410000 */
[C---:B------:R-:W-:Y:S02]  /*1a890*/  FMUL.FTZ R147, R154.reuse, R152 ;  /* 0x000000989a937220 */ /* 0x040fe40000410000 */
[----:B------:R-:W1:Y:S01]  /*1a8a0*/  MUFU.EX2 R132, R9 ;  /* 0x0000000900847308 */ /* 0x000e620000000800 */
[----:B------:R-:W-:-:S02]  /*1a8b0*/  FMUL.FTZ R151, R154, R153 ;  /* 0x000000999a977220 */ /* 0x000fc40000410000 */
[----:B------:R-:W-:-:S03]  /*1a8c0*/  FSEL R147, R147, RZ, P0 ;  /* 0x000000ff93937208 */ /* 0x000fc60000000000 */
[----:B------:R-:W-:Y:S02]  /*1a8d0*/  FSEL R151, R151, RZ, P1 ;  /* 0x000000ff97977208 */ /* 0x000fe40000800000 */
[----:B------:R-:W2:Y:S01]  /*1a8e0*/  MUFU.EX2 R155, R155 ;  /* 0x0000009b009b7308 */ /* 0x000ea20000000800 */
[-CC-:B------:R-:W-:Y:S02]  /*1a8f0*/  FFMA.FTZ R135, R52, R154.reuse, -R147.reuse ;  /* 0x0000009a34877223 */ /* 0x180fe40000010893 */
[----:B------:R-:W3:Y:S01]  /*1a900*/  LDSM.16.MT88.4 R52, [R217+0x10000] ;  /* 0x01000000d934783b */ /* 0x000ee20000004200 */
[-C--:B------:R-:W-:Y:S02]  /*1a910*/  FFMA.FTZ R144, R45, R154.reuse, -R147 ;  /* 0x0000009a2d907223 */ /* 0x080fe40000010893 */
[-CC-:B------:R-:W-:Y:S02]  /*1a920*/  FFMA.FTZ R149, R29, R154.reuse, -R151.reuse ;  /* 0x0000009a1d957223 */ /* 0x180fe40000010897 */
[----:B------:R-:W-:Y:S01]  /*1a930*/  FFMA.FTZ R3, R44, R154, -R151 ;  /* 0x0000009a2c037223 */ /* 0x000fe20000010897 */
[----:B------:R-:W4:Y:S01]  /*1a940*/  LDSM.16.MT88.4 R28, [R216+0xc000] ;  /* 0x00c00000d81c783b */ /* 0x000f220000004200 */
[-C--:B-1----:R-:W-:Y:S01]  /*1a950*/  FMUL.FTZ R42, R98, R132.reuse ;  /* 0x00000084622a7220 */ /* 0x082fe20000410000 */
[----:B------:R-:W-:Y:S01]  /*1a960*/  MUFU.EX2 R144, R144 ;  /* 0x0000009000907308 */ /* 0x000fe20000000800 */
[----:B------:R-:W-:Y:S01]  /*1a970*/  FMUL.FTZ R43, R99, R132 ;  /* 0x00000084632b7220 */ /* 0x000fe20000410000 */
[----:B------:R-:W1:Y:S01]  /*1a980*/  LDSM.16.MT88.4 R44, [R134+0x10000] ;  /* 0x01000000862c783b */ /* 0x000e620000004200 */
[----:B------:R-:W-:-:S02]  /*1a990*/  FFMA.FTZ R146, R238, R154, -R147 ;  /* 0x0000009aee927223 */ /* 0x000fc40000010893 */
[-C--:B--2---:R-:W-:Y:S02]  /*1a9a0*/  FMUL.FTZ R40, R96, R155.reuse ;  /* 0x0000009b60287220 */ /* 0x084fe40000410000 */
[----:B------:R-:W-:Y:S01]  /*1a9b0*/  FMUL.FTZ R41, R97, R155 ;  /* 0x0000009b61297220 */ /* 0x000fe20000410000 */
[----:B------:R-:W2:Y:S01]  /*1a9c0*/  MUFU.EX2 R135, R135 ;  /* 0x0000008700877308 */ /* 0x000ea20000000800 */
[----:B------:R-:W5:Y:S01]  /*1a9d0*/  LDSM.16.MT88.4 R96, [R215+0x10000] ;  /* 0x01000000d760783b */ /* 0x000f620000004200 */
[-C--:B------:R-:W-:Y:S02]  /*1a9e0*/  FFMA.FTZ R145, R50, R154.reuse, -R147 ;  /* 0x0000009a32917223 */ /* 0x080fe40000010893 */
[-CC-:B------:R-:W-:Y:S02]  /*1a9f0*/  FFMA.FTZ R150, R199, R154.reuse, -R151.reuse ;  /* 0x0000009ac7967223 */ /* 0x180fe40000010897 */
[----:B------:R-:W-:Y:S02]  /*1aa00*/  FFMA.FTZ R148, R51, R154, -R151 ;  /* 0x0000009a33947223 */ /* 0x000fe40000010897 */
[----:B------:R-:W-:Y:S01]  /*1aa10*/  MUFU.EX2 R146, R146 ;  /* 0x0000009200927308 */ /* 0x000fe20000000800 */
[----:B------:R-:W-:-:S02]  /*1aa20*/  FMUL.FTZ R34, R106, R132 ;  /* 0x000000846a227220 */ /* 0x000fc40000410000 */
[----:B------:R-:W-:Y:S02]  /*1aa30*/  FMUL.FTZ R35, R107, R132 ;  /* 0x000000846b237220 */ /* 0x000fe40000410000 */
[-C--:B------:R-:W-:Y:S02]  /*1aa40*/  FMUL.FTZ R32, R104, R155.reuse ;  /* 0x0000009b68207220 */ /* 0x080fe40000410000 */
[----:B------:R-:W-:Y:S01]  /*1aa50*/  FMUL.FTZ R33, R105, R155 ;  /* 0x0000009b69217220 */ /* 0x000fe20000410000 */
[----:B------:R-:W3:Y:S01]  /*1aa60*/  MUFU.EX2 R145, R145 ;  /* 0x0000009100917308 */ /* 0x000ee20000000800 */
[--C-:B------:R-:W-:Y:S01]  /*1aa70*/  FFMA.FTZ R106, R49, R154, -R147.reuse ;  /* 0x0000009a316a7223 */ /* 0x100fe20000010893 */
[----:B--2---:R-:W-:Y:S01]  /*1aa80*/  F2FP.BF16.PACK_AB R7, R135, R144 ;  /* 0x000000908707723e */ /* 0x004fe200000010ff */
[-CC-:B------:R-:W-:Y:S02]  /*1aa90*/  FFMA.FTZ R105, R48, R154.reuse, -R147.reuse ;  /* 0x0000009a30697223 */ /* 0x180fe40000010893 */
[----:B------:R-:W-:-:S02]  /*1aaa0*/  FFMA.FTZ R104, R57, R154, -R147 ;  /* 0x0000009a39687223 */ /* 0x000fc40000010893 */
[----:B------:R-:W-:Y:S01]  /*1aab0*/  FFMA.FTZ R107, R56, R154, -R151 ;  /* 0x0000009a386b7223 */ /* 0x000fe20000010897 */
[----:B------:R-:W-:Y:S01]  /*1aac0*/  MUFU.EX2 R150, R150 ;  /* 0x0000009600967308 */ /* 0x000fe20000000800 */
[-C--:B------:R-:W-:Y:S02]  /*1aad0*/  FMUL.FTZ R50, R90, R132.reuse ;  /* 0x000000845a327220 */ /* 0x080fe40000410000 */
[----:B------:R-:W-:Y:S02]  /*1aae0*/  FMUL.FTZ R51, R91, R132 ;  /* 0x000000845b337220 */ /* 0x000fe40000410000 */
[-C--:B------:R-:W-:Y:S02]  /*1aaf0*/  FMUL.FTZ R48, R88, R155.reuse ;  /* 0x0000009b58307220 */ /* 0x080fe40000410000 */
[----:B------:R-:W-:Y:S01]  /*1ab00*/  FMUL.FTZ R49, R89, R155 ;  /* 0x0000009b59317220 */ /* 0x000fe20000410000 */
[----:B------:R-:W2:Y:S01]  /*1ab10*/  MUFU.EX2 R149, R149 ;  /* 0x0000009500957308 */ /* 0x000ea20000000800 */
[----:B---3--:R-:W-:Y:S01]  /*1ab20*/  F2FP.BF16.PACK_AB R5, R145, R146 ;  /* 0x000000929105723e */ /* 0x008fe200000010ff */
[-C--:B------:R-:W-:Y:S01]  /*1ab30*/  FMUL.FTZ R58, R82, R132.reuse ;  /* 0x00000084523a7220 */ /* 0x080fe20000410000 */
[----:B------:R-:W3:Y:S01]  /*1ab40*/  LDSM.16.MT88.4 R88, [R217+0xc800] ;  /* 0x00c80000d958783b */ /* 0x000ee20000004200 */
[----:B------:R-:W-:-:S02]  /*1ab50*/  FMUL.FTZ R59, R83, R132 ;  /* 0x00000084533b7220 */ /* 0x000fc40000410000 */
[-C--:B------:R-:W-:Y:S02]  /*1ab60*/  FMUL.FTZ R56, R80, R155.reuse ;  /* 0x0000009b50387220 */ /* 0x080fe40000410000 */
[----:B------:R-:W-:Y:S01]  /*1ab70*/  MUFU.EX2 R148, R148 ;  /* 0x0000009400947308 */ /* 0x000fe20000000800 */
[-C--:B------:R-:W-:Y:S02]  /*1ab80*/  FMUL.FTZ R57, R81, R155.reuse ;  /* 0x0000009b51397220 */ /* 0x080fe40000410000 */
[-C--:B------:R-:W-:Y:S02]  /*1ab90*/  FMUL.FTZ R86, R86, R132.reuse ;  /* 0x0000008456567220 */ /* 0x080fe40000410000 */
[----:B------:R-:W-:Y:S02]  /*1aba0*/  FMUL.FTZ R87, R87, R132 ;  /* 0x0000008457577220 */ /* 0x000fe40000410000 */
[-C--:B------:R-:W-:Y:S01]  /*1abb0*/  FMUL.FTZ R84, R84, R155.reuse ;  /* 0x0000009b54547220 */ /* 0x080fe20000410000 */
[----:B------:R-:W1:Y:S01]  /*1abc0*/  MUFU.EX2 R3, R3 ;  /* 0x0000000300037308 */ /* 0x000e620000000800 */
[----:B--2---:R-:W-:Y:S01]  /*1abd0*/  F2FP.BF16.PACK_AB R4, R149, R150 ;  /* 0x000000969504723e */ /* 0x004fe200000010ff */
[----:B------:R-:W-:-:S02]  /*1abe0*/  FMUL.FTZ R85, R85, R155 ;  /* 0x0000009b55557220 */ /* 0x000fc40000410000 */
[-C--:B------:R-:W-:Y:S02]  /*1abf0*/  FMUL.FTZ R78, R78, R132.reuse ;  /* 0x000000844e4e7220 */ /* 0x080fe40000410000 */
[-C--:B------:R-:W-:Y:S02]  /*1ac00*/  FMUL.FTZ R79, R79, R132.reuse ;  /* 0x000000844f4f7220 */ /* 0x080fe40000410000 */
[-C--:B------:R-:W-:Y:S01]  /*1ac10*/  FMUL.FTZ R76, R76, R155.reuse ;  /* 0x0000009b4c4c7220 */ /* 0x080fe20000410000 */
[----:B------:R-:W-:Y:S01]  /*1ac20*/  MUFU.EX2 R106, R106 ;  /* 0x0000006a006a7308 */ /* 0x000fe20000000800 */
[-C--:B------:R-:W-:Y:S02]  /*1ac30*/  FMUL.FTZ R77, R77, R155.reuse ;  /* 0x0000009b4d4d7220 */ /* 0x080fe40000410000 */
[-C--:B------:R-:W-:Y:S02]  /*1ac40*/  FMUL.FTZ R10, R130, R132.reuse ;  /* 0x00000084820a7220 */ /* 0x080fe40000410000 */
[----:B------:R-:W-:Y:S01]  /*1ac50*/  FMUL.FTZ R11, R131, R132 ;  /* 0x00000084830b7220 */ /* 0x000fe20000410000 */
[----:B-1----:R-:W-:Y:S01]  /*1ac60*/  F2FP.BF16.PACK_AB R6, R3, R148 ;  /* 0x000000940306723e */ /* 0x002fe200000010ff */
[-C--:B------:R-:W-:Y:S01]  /*1ac70*/  FMUL.FTZ R8, R128, R155.reuse ;  /* 0x0000009b80087220 */ /* 0x080fe20000410000 */
[----:B------:R-:W1:Y:S01]  /*1ac80*/  MUFU.EX2 R105, R105 ;  /* 0x0000006900697308 */ /* 0x000e620000000800 */
        /* <DEDUP_REMOVED lines=8> */
[----:B------:R-:W-:Y:S01]  /*1ad10*/  FMUL.FTZ R27, R115, R132 ;  /* 0x00000084731b7220 */ /* 0x000fe20000410000 */
[----:B------:R-:W-:Y:S01]  /*1ad20*/  HMMA.16816.F32.BF16 R56, R4, R60, R56 ;  /* 0x0000003c0438723c */ /* 0x000fe20000041838 */
[-C--:B------:R-:W-:Y:S01]  /*1ad30*/  FMUL.FTZ R24, R112, R155.reuse ;  /* 0x0000009b70187220 */ /* 0x080fe20000410000 */
[----:B------:R-:W-:Y:S01]  /*1ad40*/  MUFU.EX2 R107, R107 ;  /* 0x0000006b006b7308 */ /* 0x000fe20000000800 */
[----:B------:R-:W-:Y:S01]  /*1ad50*/  FMUL.FTZ R25, R113, R155 ;  /* 0x0000009b71197220 */ /* 0x000fe20000410000 */
[----:B-1----:R-:W-:Y:S01]  /*1ad60*/  F2FP.BF16.PACK_AB R81, R105, R106 ;  /* 0x0000006a6951723e */ /* 0x002fe200000010ff */
[----:B------:R-:W-:-:S02]  /*1ad70*/  FMUL.FTZ R126, R126, R132 ;  /* 0x000000847e7e7220 */ /* 0x000fc40000410000 */
[-C--:B------:R-:W-:Y:S01]  /*1ad80*/  FMUL.FTZ R127, R127, R132.reuse ;  /* 0x000000847f7f7220 */ /* 0x080fe20000410000 */
[C---:B------:R-:W-:Y:S01]  /*1ad90*/  HMMA.16816.F32.BF16 R52, R4.reuse, R54, R84 ;  /* 0x000000360434723c */ /* 0x040fe20000041854 */
[-C--:B------:R-:W-:Y:S01]  /*1ada0*/  FMUL.FTZ R124, R124, R155.reuse ;  /* 0x0000009b7c7c7220 */ /* 0x080fe20000410000 */
[----:B------:R-:W1:Y:S01]  /*1adb0*/  LDSM.16.MT88.4 R84, [R216+0xc800] ;  /* 0x00c80000d854783b */ /* 0x000e620000004200 */
[-C--:B------:R-:W-:Y:S02]  /*1adc0*/  FMUL.FTZ R125, R125, R155.reuse ;  /* 0x0000009b7d7d7220 */ /* 0x080fe40000410000 */
[-C--:B------:R-:W-:Y:S02]  /*1add0*/  FMUL.FTZ R118, R118, R132.reuse ;  /* 0x0000008476767220 */ /* 0x080fe40000410000 */
[----:B------:R-:W-:Y:S01]  /*1ade0*/  FMUL.FTZ R119, R119, R132 ;  /* 0x0000008477777220 */ /* 0x000fe20000410000 */
[----:B------:R-:W-:Y:S01]  /*1adf0*/  HMMA.16816.F32.BF16 R60, R4, R62, R76 ;  /* 0x0000003e043c723c */ /* 0x000fe2000004184c */
[-C--:B------:R-:W-:Y:S01]  /*1ae00*/  FMUL.FTZ R116, R116, R155.reuse ;  /* 0x0000009b74747220 */ /* 0x080fe20000410000 */
[----:B------:R-:W2:Y:S01]  /*1ae10*/  LDSM.16.MT88.4 R76, [R215+0xc800] ;  /* 0x00c80000d74c783b */ /* 0x000ea20000004200 */
[----:B------:R-:W-:-:S02]  /*1ae20*/  FMUL.FTZ R117, R117, R155 ;  /* 0x0000009b75757220 */ /* 0x000fc40000410000 */
[-C--:B------:R-:W-:Y:S02]  /*1ae30*/  FMUL.FTZ R110, R110, R132.reuse ;  /* 0x000000846e6e7220 */ /* 0x080fe40000410000 */
[-C--:B------:R-:W-:Y:S01]  /*1ae40*/  FMUL.FTZ R111, R111, R132.reuse ;  /* 0x000000846f6f7220 */ /* 0x080fe20000410000 */
[C---:B------:R-:W-:Y:S01]  /*1ae50*/  HMMA.16816.F32.BF16 R8, R4.reuse, R12, R8 ;  /* 0x0000000c0408723c */ /* 0x040fe20000041808 */
[-C--:B------:R-:W-:Y:S02]  /*1ae60*/  FMUL.FTZ R108, R108, R155.reuse ;  /* 0x0000009b6c6c7220 */ /* 0x080fe40000410000 */
[-C--:B------:R-:W-:Y:S02]  /*1ae70*/  FMUL.FTZ R109, R109, R155.reuse ;  /* 0x0000009b6d6d7220 */ /* 0x080fe40000410000 */
[-C--:B------:R-:W-:Y:S02]  /*1ae80*/  FMUL.FTZ R102, R102, R132.reuse ;  /* 0x0000008466667220 */ /* 0x080fe40000410000 */
[----:B------:R-:W-:Y:S01]  /*1ae90*/  FMUL.FTZ R103, R103, R132 ;  /* 0x0000008467677220 */ /* 0x000fe20000410000 */
[----:B------:R-:W-:Y:S01]  /*1aea0*/  HMMA.16816.F32.BF16 R16, R4, R20, R16 ;  /* 0x000000140410723c */ /* 0x000fe20000041810 */
[----:B------:R-:W-:-:S02]  /*1aeb0*/  FMUL.FTZ R100, R100, R155 ;  /* 0x0000009b64647220 */ /* 0x000fc40000410000 */
[-C--:B------:R-:W-:Y:S02]  /*1aec0*/  FMUL.FTZ R101, R101, R155.reuse ;  /* 0x0000009b65657220 */ /* 0x080fe40000410000 */
[-C--:B------:R-:W-:Y:S02]  /*1aed0*/  FMUL.FTZ R94, R94, R132.reuse ;  /* 0x000000845e5e7220 */ /* 0x080fe40000410000 */
[-C--:B------:R-:W-:Y:S01]  /*1aee0*/  FMUL.FTZ R95, R95, R132.reuse ;  /* 0x000000845f5f7220 */ /* 0x080fe20000410000 */
[----:B----4-:R-:W-:Y:S01]  /*1aef0*/  HMMA.16816.F32.BF16 R24, R4, R28, R24 ;  /* 0x0000001c0418723c */ /* 0x010fe20000041818 */
[-C--:B------:R-:W-:Y:S02]  /*1af00*/  FMUL.FTZ R92, R92, R155.reuse ;  /* 0x0000009b5c5c7220 */ /* 0x080fe40000410000 */
[----:B------:R-:W-:Y:S02]  /*1af10*/  FMUL.FTZ R93, R93, R155 ;  /* 0x0000009b5d5d7220 */ /* 0x000fe40000410000 */
[----:B------:R-:W-:-:S02]  /*1af20*/  FMUL.FTZ R74, R74, R132 ;  /* 0x000000844a4a7220 */ /* 0x000fc40000410000 */
        /* <DEDUP_REMOVED lines=8> */
[----:B------:R-:W-:Y:S02]  /*1afb0*/  FMUL.FTZ R69, R69, R155 ;  /* 0x0000009b45457220 */ /* 0x000fe40000410000 */
[-C--:B------:R-:W-:Y:S02]  /*1afc0*/  FFMA.FTZ R112, R156, R154.reuse, -R147 ;  /* 0x0000009a9c707223 */ /* 0x080fe40000010893 */
[-C--:B------:R-:W-:Y:S01]  /*1afd0*/  FFMA.FTZ R114, R157, R154.reuse, -R151 ;  /* 0x0000009a9d727223 */ /* 0x080fe20000010897 */
[----:B------:R-:W-:Y:S01]  /*1afe0*/  HMMA.16816.F32.BF16 R12, R4, R14, R124 ;  /* 0x0000000e040c723c */ /* 0x000fe2000004187c */
[-CC-:B------:R-:W-:Y:S01]  /*1aff0*/  FFMA.FTZ R113, R242, R154.reuse, -R147.reuse ;  /* 0x0000009af2717223 */ /* 0x180fe20000010893 */
[----:B------:R-:W-:Y:S01]  /*1b000*/  LDSM.16.MT88.4 R124, [R134+0xf800] ;  /* 0x00f80000867c783b */ /* 0x000fe20000004200 */
[-C--:B------:R-:W-:Y:S01]  /*1b010*/  FFMA.FTZ R156, R243, R154.reuse, -R147 ;  /* 0x0000009af39c7223 */ /* 0x080fe20000010893 */
[----:B------:R-:W-:Y:S01]  /*1b020*/  MUFU.EX2 R112, R112 ;  /* 0x0000007000707308 */ /* 0x000fe20000000800 */
[----:B------:R-:W-:-:S02]  /*1b030*/  FFMA.FTZ R115, R240, R154, -R151 ;  /* 0x0000009af0737223 */ /* 0x000fc40000010897 */
[-CC-:B------:R-:W-:Y:S01]  /*1b040*/  FFMA.FTZ R157, R241, R154.reuse, -R151.reuse ;  /* 0x0000009af19d7223 */ /* 0x180fe20000010897 */
[C---:B------:R-:W-:Y:S01]  /*1b050*/  HMMA.16816.F32.BF16 R20, R4.reuse, R22, R116 ;  /* 0x000000160414723c */ /* 0x040fe20000041874 */
[-C--:B------:R-:W-:Y:S01]  /*1b060*/  FFMA.FTZ R158, R158, R154.reuse, -R151 ;  /* 0x0000009a9e9e7223 */ /* 0x080fe20000010897 */
[----:B------:R-:W-:Y:S01]  /*1b070*/  LDSM.16.MT88.4 R116, [R217+0xf800] ;  /* 0x00f80000d974783b */ /* 0x000fe20000004200 */
[-CC-:B------:R-:W-:Y:S01]  /*1b080*/  FFMA.FTZ R161, R161, R154.reuse, -R147.reuse ;  /* 0x0000009aa1a17223 */ /* 0x180fe20000010893 */
[----:B------:R-:W-:Y:S01]  /*1b090*/  MUFU.EX2 R113, R113 ;  /* 0x0000007100717308 */ /* 0x000fe20000000800 */
[-CC-:B------:R-:W-:Y:S02]  /*1b0a0*/  FFMA.FTZ R168, R197, R154.reuse, -R147.reuse ;  /* 0x0000009ac5a87223 */ /* 0x180fe40000010893 */
[-CC-:B------:R-:W-:Y:S01]  /*1b0b0*/  FFMA.FTZ R171, R196, R154.reuse, -R147.reuse ;  /* 0x0000009ac4ab7223 */ /* 0x180fe20000010893 */
[----:B------:R-:W-:Y:S01]  /*1b0c0*/  HMMA.16816.F32.BF16 R28, R4, R30, R108 ;  /* 0x0000001e041c723c */ /* 0x000fe2000004186c */
[----:B------:R-:W-:-:S02]  /*1b0d0*/  FFMA.FTZ R170, R198, R154, -R147 ;  /* 0x0000009ac6aa7223 */ /* 0x000fc40000010893 */
[-CC-:B------:R-:W-:Y:S01]  /*1b0e0*/  FFMA.FTZ R173, R173, R154.reuse, -R151.reuse ;  /* 0x0000009aadad7223 */ /* 0x180fe20000010897 */
[----:B------:R-:W-:Y:S01]  /*1b0f0*/  MUFU.EX2 R156, R156 ;  /* 0x0000009c009c7308 */ /* 0x000fe20000000800 */
[-CC-:B------:R-:W-:Y:S02]  /*1b100*/  FFMA.FTZ R174, R174, R154.reuse, -R151.reuse ;  /* 0x0000009aaeae7223 */ /* 0x180fe40000010897 */
[-CC-:B------:R-:W-:Y:S01]  /*1b110*/  FFMA.FTZ R110, R249, R154.reuse, -R151.reuse ;  /* 0x0000009af96e7223 */ /* 0x180fe20000010897 */
        /* <DEDUP_REMOVED lines=8> */
[----:B------:R-:W-:Y:S01]  /*1b1a0*/  LDSM.16.MT88.4 R92, [R134+0xc800] ;  /* 0x00c80000865c783b */ /* 0x000fe20000004200 */
[-C--:B------:R-:W-:Y:S02]  /*1b1b0*/  FFMA.FTZ R182, R182, R154.reuse, -R151 ;  /* 0x0000009ab6b67223 */ /* 0x080fe40000010897 */
[----:B------:R-:W4:Y:S01]  /*1b1c0*/  MUFU.EX2 R110, R110 ;  /* 0x0000006e006e7308 */ /* 0x000f220000000800 */
[-CC-:B------:R-:W-:Y:S02]  /*1b1d0*/  FFMA.FTZ R183, R183, R154.reuse, -R147.reuse ;  /* 0x0000009ab7b77223 */ /* 0x180fe40000010893 */
[-CC-:B------:R-:W-:Y:S01]  /*1b1e0*/  FFMA.FTZ R189, R189, R154.reuse, -R147.reuse ;  /* 0x0000009abdbd7223 */ /* 0x180fe20000010893 */
[----:B-----5:R-:W-:Y:S01]  /*1b1f0*/  HMMA.16816.F32.BF16 R72, R4, R96, R72 ;  /* 0x000000600448723c */ /* 0x020fe20000041848 */
[----:B------:R-:W-:-:S02]  /*1b200*/  FFMA.FTZ R190, R190, R154, -R147 ;  /* 0x0000009abebe7223 */ /* 0x000fc40000010893 */
[-C--:B------:R-:W-:Y:S01]  /*1b210*/  FFMA.FTZ R191, R191, R154.reuse, -R147 ;  /* 0x0000009abfbf7223 */ /* 0x080fe20000010893 */
[----:B------:R-:W-:Y:S01]  /*1b220*/  MUFU.EX2 R109, R109 ;  /* 0x0000006d006d7308 */ /* 0x000fe20000000800 */
[-CC-:B------:R-:W-:Y:S02]  /*1b230*/  FFMA.FTZ R187, R187, R154.reuse, -R151.reuse ;  /* 0x0000009abbbb7223 */ /* 0x180fe40000010897 */
[-CC-:B------:R-:W-:Y:S01]  /*1b240*/  FFMA.FTZ R188, R188, R154.reuse, -R151.reuse ;  /* 0x0000009abcbc7223 */ /* 0x180fe20000010897 */
[----:B------:R-:W-:Y:S01]  /*1b250*/  HMMA.16816.F32.BF16 R4, R4, R98, R68 ;  /* 0x000000620404723c */ /* 0x000fe20000041844 */
[----:B------:R-:W5:Y:S01]  /*1b260*/  LDSM.16.MT88.4 R68, [R134+0x10800] ;  /* 0x010800008644783b */ /* 0x000f620000004200 */
[-CC-:B------:R-:W-:Y:S02]  /*1b270*/  FFMA.FTZ R186, R186, R154.reuse, -R151.reuse ;  /* 0x0000009ababa7223 */ /* 0x180fe40000010897 */
[----:B------:R-:W1:Y:S01]  /*1b280*/  MUFU.EX2 R108, R108 ;  /* 0x0000006c006c7308 */ /* 0x000e620000000800 */
[----:B----4-:R-:W-:Y:S01]  /*1b290*/  F2FP.BF16.PACK_AB R80, R110, R107 ;  /* 0x0000006b6e50723e */ /* 0x010fe200000010ff */
[----:B------:R-:W-:Y:S01]  /*1b2a0*/  LDSM.16.MT88.4 R96, [R217+0xd000] ;  /* 0x00d00000d960783b */ /* 0x000fe20000004200 */
[----:B------:R-:W-:-:S02]  /*1b2b0*/  FFMA.FTZ R185, R185, R154, -R151 ;  /* 0x0000009ab9b97223 */ /* 0x000fc40000010897 */
[-C--:B------:R-:W-:Y:S02]  /*1b2c0*/  FFMA.FTZ R184, R184, R154.reuse, -R147 ;  /* 0x0000009ab8b87223 */ /* 0x080fe40000010893 */
[-C--:B------:R-:W-:Y:S01]  /*1b2d0*/  FFMA.FTZ R193, R172, R154.reuse, -R151 ;  /* 0x0000009aacc17223 */ /* 0x080fe20000010897 */
[----:B------:R-:W4:Y:S01]  /*1b2e0*/  MUFU.EX2 R111, R111 ;  /* 0x0000006f006f7308 */ /* 0x000f220000000800 */
[-CC-:B------:R-:W-:Y:S02]  /*1b2f0*/  FFMA.FTZ R181, R181, R154.reuse, -R147.reuse ;  /* 0x0000009ab5b57223 */ /* 0x180fe40000010893 */
[-CC-:B------:R-:W-:Y:S02]  /*1b300*/  FFMA.FTZ R180, R180, R154.reuse, -R147.reuse ;  /* 0x0000009ab4b47223 */ /* 0x180fe40000010893 */
[-C--:B------:R-:W-:Y:S02]  /*1b310*/  FFMA.FTZ R179, R179, R154.reuse, -R147 ;  /* 0x0000009ab3b37223 */ /* 0x080fe40000010893 */
[-CC-:B------:R-:W-:Y:S01]  /*1b320*/  FFMA.FTZ R178, R178, R154.reuse, -R151.reuse ;  /* 0x0000009ab2b27223 */ /* 0x180fe20000010897 */
[----:B-1----:R-:W-:Y:S01]  /*1b330*/  F2FP.BF16.PACK_AB R82, R108, R109 ;  /* 0x0000006d6c52723e */ /* 0x002fe200000010ff */
[----:B------:R-:W1:Y:S01]  /*1b340*/  MUFU.EX2 R115, R115 ;  /* 0x0000007300737308 */ /* 0x000e620000000800 */
[----:B------:R-:W-:-:S02]  /*1b350*/  FFMA.FTZ R177, R177, R154, -R151 ;  /* 0x0000009ab1b17223 */ /* 0x000fc40000010897 */
[-C--:B------:R-:W-:Y:S02]  /*1b360*/  FFMA.FTZ R176, R176, R154.reuse, -R151 ;  /* 0x0000009ab0b07223 */ /* 0x080fe40000010897 */
[----:B------:R-:W-:Y:S01]  /*1b370*/  FFMA.FTZ R172, R169, R154, -R147 ;  /* 0x0000009aa9ac7223 */ /* 0x000fe20000010893 */
[----:B----4-:R-:W-:Y:S02]  /*1b380*/  F2FP.BF16.PACK_AB R83, R111, R104 ;  /* 0x000000686f53723e */ /* 0x010fe400000010ff */
[----:B------:R-:W-:Y:S01]  /*1b390*/  MUFU.EX2 R157, R157 ;  /* 0x0000009d009d7308 */ /* 0x000fe20000000800 */
[-C--:B------:R-:W-:Y:S02]  /*1b3a0*/  FFMA.FTZ R169, R160, R154.reuse, -R151 ;  /* 0x0000009aa0a97223 */ /* 0x080fe40000010897 */
[-CC-:B------:R-:W-:Y:S02]  /*1b3b0*/  FFMA.FTZ R167, R167, R154.reuse, -R147.reuse ;  /* 0x0000009aa7a77223 */ /* 0x180fe40000010893 */
[-CC-:B------:R-:W-:Y:S01]  /*1b3c0*/  FFMA.FTZ R166, R166, R154.reuse, -R147.reuse ;  /* 0x0000009aa6a67223 */ /* 0x180fe20000010893 */
[----:B---3--:R-:W-:Y:S01]  /*1b3d0*/  HMMA.16816.F32.BF16 R16, R80, R88, R16 ;  /* 0x000000585010723c */ /* 0x008fe20000041810 */
[-C--:B------:R-:W-:Y:S01]  /*1b3e0*/  FFMA.FTZ R165, R165, R154.reuse, -R147 ;  /* 0x0000009aa5a57223 */ /* 0x080fe20000010893 */
[----:B------:R-:W3:Y:S01]  /*1b3f0*/  MUFU.EX2 R158, R158 ;  /* 0x0000009e009e7308 */ /* 0x000ee20000000800 */
[----:B------:R-:W-:-:S02]  /*1b400*/  FFMA.FTZ R164, R164, R154, -R151 ;  /* 0x0000009aa4a47223 */ /* 0x000fc40000010897 */
[-CC-:B------:R-:W-:Y:S02]  /*1b410*/  FFMA.FTZ R163, R163, R154.reuse, -R151.reuse ;  /* 0x0000009aa3a37223 */ /* 0x180fe40000010897 */
[-C--:B------:R-:W-:Y:S01]  /*1b420*/  FFMA.FTZ R162, R162, R154.reuse, -R151 ;  /* 0x0000009aa2a27223 */ /* 0x080fe20000010897 */
[C---:B------:R-:W-:Y:S01]  /*1b430*/  HMMA.16816.F32.BF16 R20, R80.reuse, R90, R20 ;  /* 0x0000005a5014723c */ /* 0x040fe20000041814 */
[----:B------:R-:W-:Y:S01]  /*1b440*/  LDSM.16.MT88.4 R88, [R216+0x10800] ;  /* 0x01080000d858783b */ /* 0x000fe20000004200 */
[----:B------:R-:W4:Y:S01]  /*1b450*/  MUFU.EX2 R161, R161 ;  /* 0x000000a100a17308 */ /* 0x000f220000000800 */
[-CC-:B------:R-:W-:Y:S02]  /*1b460*/  FFMA.FTZ R160, R159, R154.reuse, -R147.reuse ;  /* 0x0000009a9fa07223 */ /* 0x180fe40000010893 */
[-CC-:B------:R-:W-:Y:S02]  /*1b470*/  FFMA.FTZ R159, R2, R154.reuse, -R147.reuse ;  /* 0x0000009a029f7223 */ /* 0x180fe40000010893 */
[-CC-:B------:R-:W-:Y:S01]  /*1b480*/  FFMA.FTZ R2, R141, R154.reuse, -R147.reuse ;  /* 0x0000009a8d027223 */ /* 0x180fe20000010893 */
[----:B------:R-:W-:Y:S01]  /*1b490*/  HMMA.16816.F32.BF16 R24, R80, R84, R24 ;  /* 0x000000545018723c */ /* 0x000fe20000041818 */
[-C--:B------:R-:W-:Y:S01]  /*1b4a0*/  FFMA.FTZ R0, R0, R154.reuse, -R147 ;  /* 0x0000009a00007223 */ /* 0x080fe20000010893 */
[----:B------:R-:W-:Y:S01]  /*1b4b0*/  MUFU.EX2 R168, R168 ;  /* 0x000000a800a87308 */ /* 0x000fe20000000800 */
[----:B------:R-:W-:-:S02]  /*1b4c0*/  FFMA.FTZ R140, R140, R154, -R151 ;  /* 0x0000009a8c8c7223 */ /* 0x000fc40000010897 */
[-CC-:B------:R-:W-:Y:S02]  /*1b4d0*/  FFMA.FTZ R137, R137, R154.reuse, -R151.reuse ;  /* 0x0000009a89897223 */ /* 0x180fe40000010897 */
[-CC-:B------:R-:W-:Y:S01]  /*1b4e0*/  FFMA.FTZ R141, R143, R154.reuse, -R151.reuse ;  /* 0x0000009a8f8d7223 */ /* 0x180fe20000010897 */
[C---:B------:R-:W-:Y:S01]  /*1b4f0*/  HMMA.16816.F32.BF16 R28, R80.reuse, R86, R28 ;  /* 0x00000056501c723c */ /* 0x040fe2000004181c */
[----:B------:R-:W1:Y:S01]  /*1b500*/  LDSM.16.MT88.4 R84, [R217+0x10800] ;  /* 0x01080000d954783b */ /* 0x000e620000004200 */
[----:B------:R-:W-:Y:S01]  /*1b510*/  MUFU.EX2 R171, R171 ;  /* 0x000000ab00ab7308 */ /* 0x000fe20000000800 */
[-C--:B------:R-:W-:Y:S02]  /*1b520*/  FFMA.FTZ R142, R142, R154.reuse, -R151 ;  /* 0x0000009a8e8e7223 */ /* 0x080fe40000010897 */
[----:B------:R-:W-:Y:S02]  /*1b530*/  FFMA.FTZ R133, R133, R154, -R147 ;  /* 0x0000009a85857223 */ /* 0x000fe40000010893 */
[----:B------:R-:W-:Y:S01]  /*1b540*/  FFMA.FTZ R132, R245, R132, R146 ;  /* 0x00000084f5847223 */ /* 0x000fe20000010092 */
[----:B--2---:R-:W-:Y:S01]  /*1b550*/  HMMA.16816.F32.BF16 R32, R80, R76, R32 ;  /* 0x0000004c5020723c */ /* 0x004fe20000041820 */
[----:B------:R-:W-:Y:S01]  /*1b560*/  FFMA.FTZ R150, R247, R155, R150 ;  /* 0x0000009bf7967223 */ /* 0x000fe20000010096 */
[----:B------:R-:W-:Y:S01]  /*1b570*/  MUFU.EX2 R170, R170 ;  /* 0x000000aa00aa7308 */ /* 0x000fe20000000800 */
[----:B------:R-:W-:Y:S01]  /*1b580*/  FADD.FTZ R145, R145, R132 ;  /* 0x0000008491917221 */ /* 0x000fe20000010000 */
[----:B------:R-:W-:Y:S01]  /*1b590*/  MOV R132, R153 ;  /* 0x0000009900847202 */ /* 0x000fe20000000f00 */
[----:B------:R-:W-:-:S02]  /*1b5a0*/  FADD.FTZ R149, R149, R150 ;  /* 0x0000009695957221 */ /* 0x000fc40000010000 */
[----:B------:R-:W-:Y:S01]  /*1b5b0*/  FADD.FTZ R144, R144, R145 ;  /* 0x0000009190907221 */ /* 0x000fe20000010000 */
[----:B------:R-:W-:Y:S01]  /*1b5c0*/  HMMA.16816.F32.BF16 R36, R80, R78, R36 ;  /* 0x0000004e5024723c */ /* 0x000fe20000041824 */
[----:B------:R-:W2:Y:S01]  /*1b5d0*/  LDSM.16.MT88.4 R76, [R215+0x10800] ;  /* 0x01080000d74c783b */ /* 0x000ea20000004200 */
[----:B------:R-:W-:Y:S01]  /*1b5e0*/  MUFU.EX2 R173, R173 ;  /* 0x000000ad00ad7308 */ /* 0x000fe20000000800 */
[----:B------:R-:W-:-:S04]  /*1b5f0*/  FADD.FTZ R135, R135, R144 ;  /* 0x0000009087877221 */ /* 0x000fc80000010000 */
[----:B------:R-:W-:Y:S01]  /*1b600*/  FADD.FTZ R106, R106, R135 ;  /* 0x000000876a6a7221 */ /* 0x000fe20000010000 */
[----:B-----5:R-:W-:Y:S02]  /*1b610*/  HMMA.16816.F32.BF16 R40, R80, R68, R40 ;  /* 0x000000445028723c */ /* 0x020fe40000041828 */
[----:B------:R-:W5:Y:S01]  /*1b620*/  MUFU.EX2 R174, R174 ;  /* 0x000000ae00ae7308 */ /* 0x000f620000000800 */
[----:B------:R-:W-:-:S04]  /*1b630*/  FADD.FTZ R105, R105, R106 ;  /* 0x0000006a69697221 */ /* 0x000fc80000010000 */
[----:B------:R-:W-:Y:S01]  /*1b640*/  FADD.FTZ R104, R104, R105 ;  /* 0x0000006968687221 */ /* 0x000fe20000010000 */
[----:B------:R-:W-:Y:S01]  /*1b650*/  HMMA.16816.F32.BF16 R44, R80, R70, R44 ;  /* 0x00000046502c723c */ /* 0x000fe2000004182c */
[----:B------:R-:W2:Y:S01]  /*1b660*/  LDSM.16.MT88.4 R68, [R216+0xd000] ;  /* 0x00d00000d844783b */ /* 0x000ea20000004200 */
[----:B------:R-:W-:Y:S01]  /*1b670*/  MUFU.EX2 R175, R175 ;  /* 0x000000af00af7308 */ /* 0x000fe20000000800 */
[----:B------:R-:W-:-:S05]  /*1b680*/  FADD.FTZ R111, R111, R104 ;  /* 0x000000686f6f7221 */ /* 0x000fca0000010000 */
[C---:B------:R-:W-:Y:S02]  /*1b690*/  HMMA.16816.F32.BF16 R8, R80.reuse, R92, R8 ;  /* 0x0000005c5008723c */ /* 0x040fe40000041808 */
[----:B------:R-:W2:Y:S06]  /*1b6a0*/  MUFU.EX2 R182, R182 ;  /* 0x000000b600b67308 */ /* 0x000eac0000000800 */
[C---:B------:R-:W-:Y:S01]  /*1b6b0*/  HMMA.16816.F32.BF16 R12, R80.reuse, R94, R12 ;  /* 0x0000005e500c723c */ /* 0x040fe2000004180c */
[----:B------:R-:W3:Y:S01]  /*1b6c0*/  LDSM.16.MT88.4 R92, [R134+0xd000] ;  /* 0x00d00000865c783b */ /* 0x000ee20000004200 */
[----:B------:R-:W2:Y:S06]  /*1b6d0*/  MUFU.EX2 R183, R183 ;  /* 0x000000b700b77308 */ /* 0x000eac0000000800 */
[C---:B-1----:R-:W-:Y:S02]  /*1b6e0*/  HMMA.16816.F32.BF16 R48, R80.reuse, R84, R48 ;  /* 0x000000545030723c */ /* 0x042fe40000041830 */
        /* <DEDUP_REMOVED lines=10> */
[----:B------:R-:W1:Y:S06]  /*1b790*/  MUFU.EX2 R188, R188 ;  /* 0x000000bc00bc7308 */ /* 0x000e6c0000000800 */
[----:B------:R-:W-:Y:S01]  /*1b7a0*/  HMMA.16816.F32.BF16 R4, R80, R78, R4 ;  /* 0x0000004e5004723c */ /* 0x000fe20000041804 */
[----:B------:R-:W2:Y:S01]  /*1b7b0*/  LDSM.16.MT88.4 R76, [R134+0x11000] ;  /* 0x01100000864c783b */ /* 0x000ea20000004200 */
[----:B------:R-:W-:Y:S05]  /*1b7c0*/  MUFU.EX2 R186, R186 ;  /* 0x000000ba00ba7308 */ /* 0x000fea0000000800 */
[----:B------:R-:W-:-:S02]  /*1b7d0*/  F2FP.BF16.PACK_AB R80, R115, R114 ;  /* 0x000000727350723e */ /* 0x000fc400000010ff */
[----:B------:R-:W-:Y:S01]  /*1b7e0*/  F2FP.BF16.PACK_AB R81, R113, R112 ;  /* 0x000000707151723e */ /* 0x000fe200000010ff */
[----:B------:R-:W1:Y:S01]  /*1b7f0*/  MUFU.EX2 R185, R185 ;  /* 0x000000b900b97308 */ /* 0x000e620000000800 */
[----:B---3--:R-:W-:Y:S01]  /*1b800*/  F2FP.BF16.PACK_AB R82, R158, R157 ;  /* 0x0000009d9e52723e */ /* 0x008fe200000010ff */
[----:B------:R-:W-:Y:S01]  /*1b810*/  FADD.FTZ R112, R112, R111 ;  /* 0x0000006f70707221 */ /* 0x000fe20000010000 */
[----:B----4-:R-:W-:-:S05]  /*1b820*/  F2FP.BF16.PACK_AB R83, R161, R156 ;  /* 0x0000009ca153723e */ /* 0x010fca00000010ff */
[----:B------:R-:W3:Y:S02]  /*1b830*/  MUFU.EX2 R184, R184 ;  /* 0x000000b800b87308 */ /* 0x000ee40000000800 */
[C---:B------:R-:W-:Y:S06]  /*1b840*/  HMMA.16816.F32.BF16 R24, R80.reuse, R68, R24 ;  /* 0x000000445018723c */ /* 0x040fec0000041818 */
[----:B------:R-:W-:Y:S02]  /*1b850*/  MUFU.EX2 R181, R181 ;  /* 0x000000b500b57308 */ /* 0x000fe40000000800 */
[C---:B------:R-:W-:Y:S01]  /*1b860*/  HMMA.16816.F32.BF16 R28, R80.reuse, R70, R28 ;  /* 0x00000046501c723c */ /* 0x040fe2000004181c */
[----:B------:R-:W4:Y:S05]  /*1b870*/  LDSM.16.MT88.4 R68, [R217+0x11000] ;  /* 0x01100000d944783b */ /* 0x000f2a0000004200 */
        /* <DEDUP_REMOVED lines=9> */
[----:B------:R-:W-:Y:S05]  /*1b910*/  LDSM.16.MT88.4 R92, [R134+0xd800] ;  /* 0x00d80000865c783b */ /* 0x000fea0000004200 */
[----:B------:R-:W-:Y:S02]  /*1b920*/  MUFU.EX2 R176, R176 ;  /* 0x000000b000b07308 */ /* 0x000fe40000000800 */
[C---:B------:R-:W-:Y:S06]  /*1b930*/  HMMA.16816.F32.BF16 R16, R80.reuse, R96, R16 ;  /* 0x000000605010723c */ /* 0x040fec0000041810 */
[----:B------:R-:W1:Y:S02]  /*1b940*/  MUFU.EX2 R193, R193 ;  /* 0x000000c100c17308 */ /* 0x000e640000000800 */
[C---:B----4-:R-:W-:Y:S06]  /*1b950*/  HMMA.16816.F32.BF16 R48, R80.reuse, R68, R48 ;  /* 0x000000445030723c */ /* 0x050fec0000041830 */
[----:B------:R-:W4:Y:S02]  /*1b960*/  MUFU.EX2 R172, R172 ;  /* 0x000000ac00ac7308 */ /* 0x000f240000000800 */
[C---:B------:R-:W-:Y:S01]  /*1b970*/  HMMA.16816.F32.BF16 R52, R80.reuse, R70, R52 ;  /* 0x000000465034723c */ /* 0x040fe20000041834 */
[----:B------:R-:W1:Y:S05]  /*1b980*/  LDSM.16.MT88.4 R68, [R134+0x11800] ;  /* 0x011800008644783b */ /* 0x000e6a0000004200 */
[----:B------:R-:W-:Y:S02]  /*1b990*/  MUFU.EX2 R167, R167 ;  /* 0x000000a700a77308 */ /* 0x000fe40000000800 */
[C---:B------:R-:W-:Y:S01]  /*1b9a0*/  HMMA.16816.F32.BF16 R20, R80.reuse, R98, R20 ;  /* 0x000000625014723c */ /* 0x040fe20000041814 */
[----:B------:R-:W-:Y:S05]  /*1b9b0*/  LDSM.16.MT88.4 R96, [R217+0xd800] ;  /* 0x00d80000d960783b */ /* 0x000fea0000004200 */
[----:B------:R-:W-:Y:S02]  /*1b9c0*/  MUFU.EX2 R166, R166 ;  /* 0x000000a600a67308 */ /* 0x000fe40000000800 */
[C---:B------:R-:W-:Y:S06]  /*1b9d0*/  HMMA.16816.F32.BF16 R32, R80.reuse, R100, R32 ;  /* 0x000000645020723c */ /* 0x040fec0000041820 */
[----:B------:R-:W-:Y:S02]  /*1b9e0*/  MUFU.EX2 R165, R165 ;  /* 0x000000a500a57308 */ /* 0x000fe40000000800 */
        /* <DEDUP_REMOVED lines=10> */
[----:B------:R-:W-:Y:S01]  /*1ba90*/  HMMA.16816.F32.BF16 R4, R80, R86, R4 ;  /* 0x000000565004723c */ /* 0x000fe20000041804 */
[----:B------:R-:W3:Y:S05]  /*1baa0*/  LDSM.16.MT88.4 R84, [R215+0x11800] ;  /* 0x01180000d754783b */ /* 0x000eea0000004200 */
[----:B------:R-:W1:Y:S01]  /*1bab0*/  MUFU.EX2 R160, R160 ;  /* 0x000000a000a07308 */ /* 0x000e620000000800 */
[----:B-----5:R-:W-:-:S02]  /*1bac0*/  F2FP.BF16.PACK_AB R80, R174, R173 ;  /* 0x000000adae50723e */ /* 0x020fc400000010ff */
[----:B------:R-:W-:Y:S02]  /*1bad0*/  F2FP.BF16.PACK_AB R81, R171, R168 ;  /* 0x000000a8ab51723e */ /* 0x000fe400000010ff */
[----:B------:R-:W-:Y:S02]  /*1bae0*/  F2FP.BF16.PACK_AB R82, R182, R175 ;  /* 0x000000afb652723e */ /* 0x000fe400000010ff */
[----:B------:R-:W-:Y:S01]  /*1baf0*/  F2FP.BF16.PACK_AB R83, R183, R170 ;  /* 0x000000aab753723e */ /* 0x000fe200000010ff */
[----:B------:R-:W-:Y:S06]  /*1bb00*/  MUFU.EX2 R0, R0 ;  /* 0x0000000000007308 */ /* 0x000fec0000000800 */
[C---:B--2---:R-:W-:Y:S02]  /*1bb10*/  HMMA.16816.F32.BF16 R24, R80.reuse, R76, R24 ;  /* 0x0000004c5018723c */ /* 0x044fe40000041818 */
[----:B------:R-:W-:Y:S06]  /*1bb20*/  MUFU.EX2 R159, R159 ;  /* 0x0000009f009f7308 */ /* 0x000fec0000000800 */
[C---:B------:R-:W-:Y:S01]  /*1bb30*/  HMMA.16816.F32.BF16 R28, R80.reuse, R78, R28 ;  /* 0x0000004e501c723c */ /* 0x040fe2000004181c */
[----:B------:R-:W2:Y:S01]  /*1bb40*/  LDSM.16.MT88.4 R76, [R217+0x11800] ;  /* 0x01180000d94c783b */ /* 0x000ea20000004200 */
[----:B------:R-:W-:Y:S06]  /*1bb50*/  MUFU.EX2 R2, R2 ;  /* 0x0000000200027308 */ /* 0x000fec0000000800 */
[C---:B-1----:R-:W-:Y:S02]  /*1bb60*/  HMMA.16816.F32.BF16 R40, R80.reuse, R68, R40 ;  /* 0x000000445028723c */ /* 0x042fe40000041828 */
[----:B------:R-:W-:Y:S06]  /*1bb70*/  MUFU.EX2 R140, R140 ;  /* 0x0000008c008c7308 */ /* 0x000fec0000000800 */
[C---:B------:R-:W-:Y:S01]  /*1bb80*/  HMMA.16816.F32.BF16 R44, R80.reuse, R70, R44 ;  /* 0x00000046502c723c */ /* 0x040fe2000004182c */
[----:B------:R-:W1:Y:S01]  /*1bb90*/  LDSM.16.MT88.4 R68, [R216+0xe000] ;  /* 0x00e00000d844783b */ /* 0x000e620000004200 */
[----:B------:R-:W5:Y:S06]  /*1bba0*/  MUFU.EX2 R137, R137 ;  /* 0x0000008900897308 */ /* 0x000f6c0000000800 */
[C---:B---3--:R-:W-:Y:S02]  /*1bbb0*/  HMMA.16816.F32.BF16 R72, R80.reuse, R84, R72 ;  /* 0x000000545048723c */ /* 0x048fe40000041848 */
[----:B------:R-:W-:Y:S05]  /*1bbc0*/  MUFU.EX2 R141, R141 ;  /* 0x0000008d008d7308 */ /* 0x000fea0000000800 */
[----:B------:R-:W-:Y:S01]  /*1bbd0*/  F2FP.BF16.PACK_AB R84, R188, R187 ;  /* 0x000000bbbc54723e */ /* 0x000fe200000010ff */
[C---:B------:R-:W-:Y:S01]  /*1bbe0*/  HMMA.16816.F32.BF16 R4, R80.reuse, R86, R4 ;  /* 0x000000565004723c */ /* 0x040fe20000041804 */
[----:B------:R-:W-:Y:S01]  /*1bbf0*/  F2FP.BF16.PACK_AB R85, R190, R189 ;  /* 0x000000bdbe55723e */ /* 0x000fe200000010ff */
[----:B------:R-:W3:Y:S05]  /*1bc00*/  MUFU.EX2 R142, R142 ;  /* 0x0000008e008e7308 */ /* 0x000eea0000000800 */
[----:B------:R-:W-:Y:S01]  /*1bc10*/  F2FP.BF16.PACK_AB R86, R185, R186 ;  /* 0x000000bab956723e */ /* 0x000fe200000010ff */
[C---:B------:R-:W-:Y:S01]  /*1bc20*/  HMMA.16816.F32.BF16 R32, R80.reuse, R100, R32 ;  /* 0x000000645020723c */ /* 0x040fe20000041820 */
[----:B------:R-:W-:Y:S01]  /*1bc30*/  F2FP.BF16.PACK_AB R87, R184, R191 ;  /* 0x000000bfb857723e */ /* 0x000fe200000010ff */
[----:B------:R-:W1:Y:S06]  /*1bc40*/  MUFU.EX2 R133, R133 ;  /* 0x0000008500857308 */ /* 0x000e6c0000000800 */
[C---:B--2---:R-:W-:Y:S08]  /*1bc50*/  HMMA.16816.F32.BF16 R48, R80.reuse, R76, R48 ;  /* 0x0000004c5030723c */ /* 0x044ff00000041830 */
[----:B------:R-:W-:Y:S01]  /*1bc60*/  HMMA.16816.F32.BF16 R52, R80, R78, R52 ;  /* 0x0000004e5034723c */ /* 0x000fe20000041834 */
[----:B------:R-:W2:Y:S07]  /*1bc70*/  LDSM.16.MT88.4 R76, [R215+0xe000] ;  /* 0x00e00000d74c783b */ /* 0x000eae0000004200 */
[C---:B-1----:R-:W-:Y:S08]  /*1bc80*/  HMMA.16816.F32.BF16 R24, R84.reuse, R68, R24 ;  /* 0x000000445418723c */ /* 0x042ff00000041818 */
[----:B------:R-:W-:Y:S01]  /*1bc90*/  HMMA.16816.F32.BF16 R28, R84, R70, R28 ;  /* 0x00000046541c723c */ /* 0x000fe2000004181c */
[----:B------:R-:W1:Y:S07]  /*1bca0*/  LDSM.16.MT88.4 R68, [R216+0x12000] ;  /* 0x01200000d844783b */ /* 0x000e6e0000004200 */
[C---:B------:R-:W-:Y:S01]  /*1bcb0*/  HMMA.16816.F32.BF16 R36, R80.reuse, R102, R36 ;  /* 0x000000665024723c */ /* 0x040fe20000041824 */
[----:B------:R-:W-:Y:S07]  /*1bcc0*/  LDSM.16.MT88.4 R100, [R134+0xf000] ;  /* 0x00f000008664783b */ /* 0x000fee0000004200 */
[C---:B------:R-:W-:Y:S08]  /*1bcd0*/  HMMA.16816.F32.BF16 R8, R80.reuse, R92, R8 ;  /* 0x0000005c5008723c */ /* 0x040ff00000041808 */
[C---:B------:R-:W-:Y:S01]  /*1bce0*/  HMMA.16816.F32.BF16 R12, R80.reuse, R94, R12 ;  /* 0x0000005e500c723c */ /* 0x040fe2000004180c */
[----:B------:R-:W-:Y:S07]  /*1bcf0*/  LDSM.16.MT88.4 R92, [R217+0xe000] ;  /* 0x00e00000d95c783b */ /* 0x000fee0000004200 */
[C---:B------:R-:W-:Y:S08]  /*1bd00*/  HMMA.16816.F32.BF16 R16, R80.reuse, R96, R16 ;  /* 0x000000605010723c */ /* 0x040ff00000041810 */
[C---:B------:R-:W-:Y:S01]  /*1bd10*/  HMMA.16816.F32.BF16 R20, R80.reuse, R98, R20 ;  /* 0x000000625014723c */ /* 0x040fe20000041814 */
[----:B------:R-:W3:Y:S07]  /*1bd20*/  LDSM.16.MT88.4 R96, [R134+0xe000] ;  /* 0x00e000008660783b */ /* 0x000eee0000004200 */
[C---:B------:R-:W-:Y:S08]  /*1bd30*/  HMMA.16816.F32.BF16 R56, R80.reuse, R88, R56 ;  /* 0x000000585038723c */ /* 0x040ff00000041838 */
[----:B------:R-:W-:Y:S01]  /*1bd40*/  HMMA.16816.F32.BF16 R60, R80, R90, R60 ;  /* 0x0000005a503c723c */ /* 0x000fe2000004183c */
[----:B------:R-:W4:Y:S04]  /*1bd50*/  LDSM.16.MT88.4 R80, [R134+0x12000] ;  /* 0x012000008650783b */ /* 0x000f280000004200 */
[----:B------:R-:W4:Y:S03]  /*1bd60*/  LDSM.16.MT88.4 R88, [R217+0x12000] ;  /* 0x01200000d958783b */ /* 0x000f260000004200 */
[C---:B--2---:R-:W-:Y:S08]  /*1bd70*/  HMMA.16816.F32.BF16 R32, R84.reuse, R76, R32 ;  /* 0x0000004c5420723c */ /* 0x044ff00000041820 */
[C---:B------:R-:W-:Y:S01]  /*1bd80*/  HMMA.16816.F32.BF16 R36, R84.reuse, R78, R36 ;  /* 0x0000004e5424723c */ /* 0x040fe20000041824 */
[----:B------:R-:W2:Y:S07]  /*1bd90*/  LDSM.16.MT88.4 R76, [R215+0x12000] ;  /* 0x01200000d74c783b */ /* 0x000eae0000004200 */
[C---:B-1----:R-:W-:Y:S08]  /*1bda0*/  HMMA.16816.F32.BF16 R56, R84.reuse, R68, R56 ;  /* 0x000000445438723c */ /* 0x042ff00000041838 */
[C---:B------:R-:W-:Y:S01]  /*1bdb0*/  HMMA.16816.F32.BF16 R60, R84.reuse, R70, R60 ;  /* 0x00000046543c723c */ /* 0x040fe2000004183c */
[----:B------:R-:W1:Y:S07]  /*1bdc0*/  LDSM.16.MT88.4 R68, [R215+0xe800] ;  /* 0x00e80000d744783b */ /* 0x000e6e0000004200 */
[C---:B---3--:R-:W-:Y:S08]  /*1bdd0*/  HMMA.16816.F32.BF16 R8, R84.reuse, R96, R8 ;  /* 0x000000605408723c */ /* 0x048ff00000041808 */
[C---:B----4-:R-:W-:Y:S08]  /*1bde0*/  HMMA.16816.F32.BF16 R40, R84.reuse, R80, R40 ;  /* 0x000000505428723c */ /* 0x050ff00000041828 */
[C---:B------:R-:W-:Y:S01]  /*1bdf0*/  HMMA.16816.F32.BF16 R44, R84.reuse, R82, R44 ;  /* 0x00000052542c723c */ /* 0x040fe2000004182c */
[----:B------:R-:W3:Y:S07]  /*1be00*/  LDSM.16.MT88.4 R80, [R217+0xe800] ;  /* 0x00e80000d950783b */ /* 0x000eee0000004200 */
[C---:B------:R-:W-:Y:S08]  /*1be10*/  HMMA.16816.F32.BF16 R48, R84.reuse, R88, R48 ;  /* 0x000000585430723c */ /* 0x040ff00000041830 */
[C---:B------:R-:W-:Y:S01]  /*1be20*/  HMMA.16816.F32.BF16 R52, R84.reuse, R90, R52 ;  /* 0x0000005a5434723c */ /* 0x040fe20000041834 */
[----:B------:R-:W4:Y:S07]  /*1be30*/  LDSM.16.MT88.4 R88, [R216+0xe800] ;  /* 0x00e80000d858783b */ /* 0x000f2e0000004200 */
[C---:B------:R-:W-:Y:S01]  /*1be40*/  HMMA.16816.F32.BF16 R12, R84.reuse, R98, R12 ;  /* 0x00000062540c723c */ /* 0x040fe2000004180c */
[----:B------:R-:W-:Y:S07]  /*1be50*/  LDSM.16.MT88.4 R96, [R217+0xf000] ;  /* 0x00f00000d960783b */ /* 0x000fee0000004200 */
[C---:B------:R-:W-:Y:S08]  /*1be60*/  HMMA.16816.F32.BF16 R16, R84.reuse, R92, R16 ;  /* 0x0000005c5410723c */ /* 0x040ff00000041810 */
[C---:B------:R-:W-:Y:S01]  /*1be70*/  HMMA.16816.F32.BF16 R20, R84.reuse, R94, R20 ;  /* 0x0000005e5414723c */ /* 0x040fe20000041814 */
[----:B------:R-:W3:Y:S07]  /*1be80*/  LDSM.16.MT88.4 R92, [R134+0xe800] ;  /* 0x00e80000865c783b */ /* 0x000eee0000004200 */
[C---:B--2---:R-:W-:Y:S08]  /*1be90*/  HMMA.16816.F32.BF16 R72, R84.reuse, R76, R72 ;  /* 0x0000004c5448723c */ /* 0x044ff00000041848 */
[----:B------:R-:W-:Y:S01]  /*1bea0*/  HMMA.16816.F32.BF16 R4, R84, R78, R4 ;  /* 0x0000004e5404723c */ /* 0x000fe20000041804 */
[----:B------:R-:W-:Y:S06]  /*1beb0*/  LDSM.16.MT88.4 R76, [R134+0x12800] ;  /* 0x01280000864c783b */ /* 0x000fec0000004200 */
[----:B------:R-:W-:-:S02]  /*1bec0*/  F2FP.BF16.PACK_AB R84, R177, R178 ;  /* 0x000000b2b154723e */ /* 0x000fc400000010ff */
        /* <DEDUP_REMOVED lines=16> */
[C---:B------:R-:W-:Y:S01]  /*1bfd0*/  HMMA.16816.F32.BF16 R12, R84.reuse, R94, R12 ;  /* 0x0000005e540c723c */ /* 0x040fe2000004180c */
[----:B------:R-:W-:Y:S07]  /*1bfe0*/  LDSM.16.MT88.4 R92, [R216+0xf000] ;  /* 0x00f00000d85c783b */ /* 0x000fee0000004200 */
[C---:B------:R-:W-:Y:S08]  /*1bff0*/  HMMA.16816.F32.BF16 R40, R84.reuse, R76, R40 ;  /* 0x0000004c5428723c */ /* 0x040ff00000041828 */
[C---:B------:R-:W-:Y:S01]  /*1c000*/  HMMA.16816.F32.BF16 R44, R84.reuse, R78, R44 ;  /* 0x0000004e542c723c */ /* 0x040fe2000004182c */
[----:B------:R-:W4:Y:S07]  /*1c010*/  LDSM.16.MT88.4 R76, [R215+0xf000] ;  /* 0x00f00000d74c783b */ /* 0x000f2e0000004200 */
[C---:B--2---:R-:W-:Y:S08]  /*1c020*/  HMMA.16816.F32.BF16 R48, R84.reuse, R80, R48 ;  /* 0x000000505430723c */ /* 0x044ff00000041830 */
[C---:B------:R-:W-:Y:S01]  /*1c030*/  HMMA.16816.F32.BF16 R52, R84.reuse, R82, R52 ;  /* 0x000000525434723c */ /* 0x040fe20000041834 */
[----:B------:R-:W2:Y:S07]  /*1c040*/  LDSM.16.MT88.4 R80, [R134+0x13000] ;  /* 0x013000008650783b */ /* 0x000eae0000004200 */
[C---:B---3--:R-:W-:Y:S08]  /*1c050*/  HMMA.16816.F32.BF16 R56, R84.reuse, R88, R56 ;  /* 0x000000585438723c */ /* 0x048ff00000041838 */
[----:B------:R-:W-:Y:S01]  /*1c060*/  HMMA.16816.F32.BF16 R60, R84, R90, R60 ;  /* 0x0000005a543c723c */ /* 0x000fe2000004183c */
[----:B------:R-:W3:Y:S06]  /*1c070*/  LDSM.16.MT88.4 R88, [R216+0x13000] ;  /* 0x01300000d858783b */ /* 0x000eec0000004200 */
[----:B------:R-:W-:-:S02]  /*1c080*/  F2FP.BF16.PACK_AB R84, R163, R164 ;  /* 0x000000a4a354723e */ /* 0x000fc400000010ff */
[----:B------:R-:W-:Y:S02]  /*1c090*/  F2FP.BF16.PACK_AB R85, R166, R167 ;  /* 0x000000a7a655723e */ /* 0x000fe400000010ff */
[----:B------:R-:W-:Y:S02]  /*1c0a0*/  F2FP.BF16.PACK_AB R86, R169, R162 ;  /* 0x000000a2a956723e */ /* 0x000fe400000010ff */
[----:B------:R-:W-:-:S07]  /*1c0b0*/  F2FP.BF16.PACK_AB R87, R160, R165 ;  /* 0x000000a5a057723e */ /* 0x000fce00000010ff */
[C---:B------:R-:W-:Y:S08]  /*1c0c0*/  HMMA.16816.F32.BF16 R8, R84.reuse, R100, R8 ;  /* 0x000000645408723c */ /* 0x040ff00000041808 */
[C---:B------:R-:W-:Y:S01]  /*1c0d0*/  HMMA.16816.F32.BF16 R12, R84.reuse, R102, R12 ;  /* 0x00000066540c723c */ /* 0x040fe2000004180c */
[----:B------:R-:W-:Y:S07]  /*1c0e0*/  LDSM.16.MT88.4 R100, [R215+0xf800] ;  /* 0x00f80000d764783b */ /* 0x000fee0000004200 */
[C---:B-1----:R-:W-:Y:S07]  /*1c0f0*/  HMMA.16816.F32.BF16 R48, R84.reuse, R68, R48 ;  /* 0x000000445430723c */ /* 0x042fee0000041830 */
[----:B-----5:R-:W-:Y:S01]  /*1c100*/  F2FP.BF16.PACK_AB R68, R137, R140 ;  /* 0x0000008c8944723e */ /* 0x020fe200000010ff */
[----:B------:R-:W-:Y:S01]  /*1c110*/  HMMA.16816.F32.BF16 R52, R84, R70, R52 ;  /* 0x000000465434723c */ /* 0x000fe20000041834 */
[----:B------:R-:W-:-:S06]  /*1c120*/  F2FP.BF16.PACK_AB R69, R159, R0 ;  /* 0x000000009f45723e */ /* 0x000fcc00000010ff */
[----:B------:R-:W-:Y:S01]  /*1c130*/  F2FP.BF16.PACK_AB R70, R142, R141 ;  /* 0x0000008d8e46723e */ /* 0x000fe200000010ff */
[----:B----4-:R-:W-:Y:S01]  /*1c140*/  HMMA.16816.F32.BF16 R32, R84, R76, R32 ;  /* 0x0000004c5420723c */ /* 0x010fe20000041820 */
[----:B------:R-:W-:-:S07]  /*1c150*/  F2FP.BF16.PACK_AB R71, R133, R2 ;  /* 0x000000028547723e */ /* 0x000fce00000010ff */
[C---:B------:R-:W-:Y:S01]  /*1c160*/  HMMA.16816.F32.BF16 R128, R68.reuse, R124, R8 ;  /* 0x0000007c4480723c */ /* 0x040fe20000041808 */
[----:B------:R-:W-:Y:S07]  /*1c170*/  LDSM.16.MT88.4 R8, [R216+0xf800] ;  /* 0x00f80000d808783b */ /* 0x000fee0000004200 */
[----:B------:R-:W-:Y:S07]  /*1c180*/  HMMA.16816.F32.BF16 R124, R68, R126, R12 ;  /* 0x0000007e447c723c */ /* 0x000fee000004180c */
[----:B------:R-:W-:Y:S01]  /*1c190*/  FADD.FTZ R12, R148, R149 ;  /* 0x00000095940c7221 */ /* 0x000fe20000010000 */
[----:B------:R-:W-:Y:S01]  /*1c1a0*/  HMMA.16816.F32.BF16 R36, R84, R78, R36 ;  /* 0x0000004e5424723c */ /* 0x000fe20000041824 */
[----:B------:R-:W1:Y:S02]  /*1c1b0*/  LDSM.16.MT88.4 R76, [R215+0x13000] ;  /* 0x01300000d74c783b */ /* 0x000e640000004200 */
[----:B------:R-:W-:-:S04]  /*1c1c0*/  FADD.FTZ R12, R3, R12 ;  /* 0x0000000c030c7221 */ /* 0x000fc80000010000 */
[----:B------:R-:W-:Y:S01]  /*1c1d0*/  FADD.FTZ R107, R107, R12 ;  /* 0x0000000c6b6b7221 */ /* 0x000fe20000010000 */
[----:B------:R-:W-:Y:S03]  /*1c1e0*/  HMMA.16816.F32.BF16 R24, R84, R92, R24 ;  /* 0x0000005c5418723c */ /* 0x000fe60000041818 */
[----:B------:R-:W-:-:S04]  /*1c1f0*/  FADD.FTZ R110, R110, R107 ;  /* 0x0000006b6e6e7221 */ /* 0x000fc80000010000 */
[----:B------:R-:W-:Y:S01]  /*1c200*/  FADD.FTZ R3, R109, R110 ;  /* 0x0000006e6d037221 */ /* 0x000fe20000010000 */
[----:B------:R-:W-:Y:S01]  /*1c210*/  HMMA.16816.F32.BF16 R28, R84, R94, R28 ;  /* 0x0000005e541c723c */ /* 0x000fe2000004181c */
[----:B------:R-:W4:Y:S02]  /*1c220*/  LDSM.16.MT88.4 R92, [R134+0x13800] ;  /* 0x01380000865c783b */ /* 0x000f240000004200 */
        /* <DEDUP_REMOVED lines=22> */
[----:B---3--:R-:W-:Y:S01]  /*1c390*/  HMMA.16816.F32.BF16 R56, R84, R88, R56 ;  /* 0x000000585438723c */ /* 0x008fe20000041838 */
        /* <DEDUP_REMOVED lines=17> */
[----:B------:R-:W-:Y:S01]  /*1c4b0*/  FADD.FTZ R193, R193, R176 ;  /* 0x000000b0c1c17221 */ /* 0x000fe20000010000 */
[----:B------:R-:W2:Y:S01]  /*1c4c0*/  LDSM.16.MT88.4 R76, [R216+0x13800] ;  /* 0x01380000d84c783b */ /* 0x000ea20000004200 */
[----:B------:R-:W-:Y:S02]  /*1c4d0*/  FADD.FTZ R167, R167, R172 ;  /* 0x000000aca7a77221 */ /* 0x000fe40000010000 */
[C---:B------:R-:W-:Y:S01]  /*1c4e0*/  HMMA.16816.F32.BF16 R112, R68.reuse, R8, R24 ;  /* 0x000000084470723c */ /* 0x040fe20000041818 */
        /* <DEDUP_REMOVED lines=9> */
[C---:B----4-:R-:W-:Y:S01]  /*1c580*/  HMMA.16816.F32.BF16 R96, R68.reuse, R92, R40 ;  /* 0x0000005c4460723c */ /* 0x050fe20000041828 */
[----:B------:R-:W-:Y:S01]  /*1c590*/  FADD.FTZ R0, R0, R3 ;  /* 0x0000000300007221 */ /* 0x000fe20000010000 */
[----:B------:R-:W-:Y:S01]  /*1c5a0*/  MOV R3, R152 ;  /* 0x0000009800037202 */ /* 0x000fe20000000f00 */
        /* <DEDUP_REMOVED lines=8> */
[C---:B------:R-:W-:Y:S08]  /*1c630*/  HMMA.16816.F32.BF16 R104, R68.reuse, R100, R32 ;  /* 0x000000644468723c */ /* 0x040ff00000041820 */
[C---:B-1----:R-:W-:Y:S08]  /*1c640*/  HMMA.16816.F32.BF16 R88, R68.reuse, R84, R48 ;  /* 0x000000544458723c */ /* 0x042ff00000041830 */
[C---:B--2---:R-:W-:Y:S08]  /*1c650*/  HMMA.16816.F32.BF16 R80, R68.reuse, R76, R56 ;  /* 0x0000004c4450723c */ /* 0x044ff00000041838 */
[C---:B------:R-:W-:Y:S08]  /*1c660*/  HMMA.16816.F32.BF16 R92, R68.reuse, R94, R44 ;  /* 0x0000005e445c723c */ /* 0x040ff0000004182c */
[C---:B------:R-:W-:Y:S08]  /*1c670*/  HMMA.16816.F32.BF16 R116, R68.reuse, R118, R20 ;  /* 0x000000764474723c */ /* 0x040ff00000041814 */
[C---:B------:R-:W-:Y:S08]  /*1c680*/  HMMA.16816.F32.BF16 R100, R68.reuse, R102, R36 ;  /* 0x000000664464723c */ /* 0x040ff00000041824 */
[C---:B------:R-:W-:Y:S08]  /*1c690*/  HMMA.16816.F32.BF16 R84, R68.reuse, R86, R52 ;  /* 0x000000564454723c */ /* 0x040ff00000041834 */
[C---:B------:R-:W-:Y:S08]  /*1c6a0*/  HMMA.16816.F32.BF16 R76, R68.reuse, R78, R60 ;  /* 0x0000004e444c723c */ /* 0x040ff0000004183c */
[C---:B---3--:R-:W-:Y:S08]  /*1c6b0*/  HMMA.16816.F32.BF16 R72, R68.reuse, R8, R72 ;  /* 0x000000084448723c */ /* 0x048ff00000041848 */
[----:B------:R-:W-:Y:S11]  /*1c6c0*/  HMMA.16816.F32.BF16 R68, R68, R10, R4 ;  /* 0x0000000a4444723c */ /* 0x000ff60000041804 */
[----:B------:R-:W-:Y:S08]  /*1c6d0*/  @!UPT UIADD3 URZ, URZ, URZ, URZ ;  /* 0x0000003f3f3ff290 */ /* 0x000ff0000fffe03f */
.L_x_4076:
[----:B------:R-:W-:Y:S05]  /*1c6e0*/  @!P5 BRA `(.L_x_4085) ;  /* 0x000048500000d947 */ /* 0x000fea0003800000 */
[C---:B------:R-:W-:Y:S01]  /*1c6f0*/  SHF.L.U64.HI R238, R66.reuse, 0x5, R67 ;  /* 0x0000000542ee7819 */ /* 0x040fe20000010243 */
[----:B------:R-:W-:Y:S01]  /*1c700*/  IMAD.SHL.U32 R241, R66, 0x20, RZ ;  /* 0x0000002042f17824 */ /* 0x000fe200078e00ff */
[C---:B------:R-:W-:Y:S01]  /*1c710*/  SHF.L.U64.HI R240, R64.reuse, 0x5, R65 ;  /* 0x0000000540f07819 */ /* 0x040fe20000010241 */
[----:B------:R-:W-:Y:S01]  /*1c720*/  IMAD.SHL.U32 R243, R64, 0x20, RZ ;  /* 0x0000002040f37824 */ /* 0x000fe200078e00ff */
[----:B------:R-:W-:Y:S01]  /*1c730*/  MOV R0, R3 ;  /* 0x0000000300007202 */ /* 0x000fe20000000f00 */
[----:B------:R-:W-:-:S02]  /*1c740*/  IMAD.MOV.U32 R137, RZ, RZ, R132 ;  /* 0x000000ffff897224 */ /* 0x000fc400078e0084 */
.L_x_4094:
        /* <DEDUP_REMOVED lines=24> */
[----:B------:R-:W-:Y:S02]  /*1c8d0*/  ISETP.GE.AND P0, PT, R3, RZ, PT ;  /* 0x000000ff0300720c */ /* 0x000fe40003f06270 */
[-C--:B------:R-:W-:Y:S01]  /*1c8e0*/  LOP3.LUT R3, RZ, R10.reuse, RZ, 0x33, !PT ;  /* 0x0000000aff037212 */ /* 0x080fe200078e33ff */
        /* <DEDUP_REMOVED lines=20> */
[----:B------:R-:W-:Y:S01]  /*1ca30*/  ISETP.NE.AND P1, PT, R10, RZ, PT ;  /* 0x000000ff0a00720c */ /* 0x000fe20003f25270 */
[----:B------:R-:W3:Y:S08]  /*1ca40*/  LD.E.64 R6, [R12.64+0x40] ;  /* 0x000040040c067980 */ /* 0x000ef0000c101b00 */
        /* <DEDUP_REMOVED lines=26> */
.L_x_4087:
[----:B------:R-:W-:Y:S02]  /*1cbf0*/  ULDC.64 UR4, c[0x0][0x118] ;  /* 0x0000460000047ab9 */ /* 0x000fe40000000a00 */
[----:B------:R-:W2:Y:S02]  /*1cc00*/  LD.E R10, [R12.64+0x40] ;  /* 0x000040040c0a7980 */ /* 0x000ea4000c101900 */
[----:B--2---:R-:W-:Y:S04]  /*1cc10*/  LEA R10, -R10, RZ, 0x7 ;  /* 0x000000ff0a0a7211 */ /* 0x004fe800078e39ff */
[----:B------:R-:W-:Y:S02]  /*1cc20*/  SHF.R.S32.HI R5, RZ, 0x1f, R10 ;  /* 0x0000001fff057819 */ /* 0x000fe4000001140a */
.L_x_4088:
[----:B------:R-:W-:Y:S05]  /*1cc30*/  BSYNC B0 ;  /* 0x0000000000007941 */ /* 0x000fea0003800000 */
.L_x_4086:
        /* <DEDUP_REMOVED lines=26> */
[----:B------:R-:W-:Y:S01]  /*1cde0*/  IADD3 R2, P0, R2, 0x160, RZ ;  /* 0x0000016002027810 */ /* 0x000fe20007f1e0ff */
[----:B------:R2:W-:Y:S03]  /*1cdf0*/  LDGSTS.E.BYPASS.LTC128B.128 [R239+0x11000], [R8.64+0x80] ;  /* 0x1100008008ef7fae */ /* 0x0005e6000b901d44 */
[----:B------:R-:W-:Y:S02]  /*1ce00*/  IADD3.X R3, RZ, c[0x0][0x44], RZ, P0, !PT ;  /* 0x00001100ff037a10 */ /* 0x000fe400007fe4ff */
[----:B------:R-:W-:Y:S03]  /*1ce10*/  ISETP.GT.AND P0, PT, R234, R225, PT ;  /* 0x000000e1ea00720c */ /* 0x000fe60003f04270 */
        /* <DEDUP_REMOVED lines=213> */
[----:B------:R-:W1:Y:S01]  /*1db70*/  MUFU.TANH R146, R11 ;  /* 0x0000000b00927308 */ /* 0x000e620000002400 */
[-C--:B------:R-:W-:Y:S09]  /*1db80*/  FMUL.FTZ R19, R19, R242.reuse ;  /* 0x000000f213137220 */ /* 0x080ff20000410000 */
[----:B------:R5:W1:Y:S10]  /*1db90*/  MUFU.TANH R151, R8 ;  /* 0x0000000800977308 */ /* 0x000a740000002400 */
[----:B------:R-:W1:Y:S01]  /*1dba0*/  MUFU.TANH R140, R140 ;  /* 0x0000008c008c7308 */ /* 0x000e620000002400 */
[C---:B---3--:R-:W-:Y:S09]  /*1dbb0*/  HMMA.16816.F32.BF16 R20, R192.reuse, R4, R20 ;  /* 0x00000004c014723c */ /* 0x048ff20000041814 */
[----:B------:R-:W3:Y:S01]  /*1dbc0*/  MUFU.TANH R142, R142 ;  /* 0x0000008e008e7308 */ /* 0x000ee20000002400 */
[C---:B------:R-:W-:Y:S01]  /*1dbd0*/  HMMA.16816.F32.BF16 R24, R192.reuse, R6, R24 ;  /* 0x00000006c018723c */ /* 0x040fe20000041818 */
[----:B------:R-:W-:Y:S08]  /*1dbe0*/  LDSM.16.M88.4 R4, [R207+0x6000] ;  /* 0x00600000cf04783b */ /* 0x000ff00000000200 */
[----:B------:R-:W1:Y:S01]  /*1dbf0*/  MUFU.TANH R143, R143 ;  /* 0x0000008f008f7308 */ /* 0x000e620000002400 */
[----:B-----5:R-:W5:Y:S04]  /*1dc00*/  LDSM.16.M88.4 R8, [R207+0x5800] ;  /* 0x00580000cf08783b */ /* 0x020f680000000200 */
        /* <DEDUP_REMOVED lines=9> */
[-C--:B------:R-:W-:Y:S09]  /*1dca0*/  FMUL.FTZ R27, R27, R242.reuse ;  /* 0x000000f21b1b7220 */ /* 0x080ff20000410000 */
[----:B------:R1:W1:Y:S10]  /*1dcb0*/  MUFU.TANH R251, R14 ;  /* 0x0000000e00fb7308 */ /* 0x0002740000002400 */
[----:B------:R1:W1:Y:S01]  /*1dcc0*/  MUFU.TANH R250, R15 ;  /* 0x0000000f00fa7308 */ /* 0x0002620000002400 */
[C---:B-----5:R-:W-:Y:S08]  /*1dcd0*/  HMMA.16816.F32.BF16 R28, R192.reuse, R8, R28 ;  /* 0x00000008c01c723c */ /* 0x060ff0000004181c */
[C---:B------:R-:W-:Y:S01]  /*1dce0*/  HMMA.16816.F32.BF16 R32, R192.reuse, R10, R32 ;  /* 0x0000000ac020723c */ /* 0x040fe20000041820 */
[----:B------:R-:W1:Y:S01]  /*1dcf0*/  MUFU.TANH R161, R161 ;  /* 0x000000a100a17308 */ /* 0x000e620000002400 */
[----:B------:R-:W5:Y:S06]  /*1dd00*/  LDSM.16.M88.4 R8, [R207+0x6800] ;  /* 0x00680000cf08783b */ /* 0x000f6c0000000200 */
[C---:B------:R-:W-:Y:S03]  /*1dd10*/  HMMA.16816.F32.BF16 R36, R192.reuse, R4, R36 ;  /* 0x00000004c024723c */ /* 0x040fe60000041824 */
[----:B------:R1:W1:Y:S05]  /*1dd20*/  MUFU.TANH R164, R17 ;  /* 0x0000001100a47308 */ /* 0x00026a0000002400 */
[C---:B------:R-:W-:Y:S01]  /*1dd30*/  HMMA.16816.F32.BF16 R40, R192.reuse, R6, R40 ;  /* 0x00000006c028723c */ /* 0x040fe20000041828 */
[----:B------:R-:W1:Y:S03]  /*1dd40*/  LDSM.16.M88.4 R4, [R207+0x7000] ;  /* 0x00700000cf04783b */ /* 0x000e660000000200 */
        /* <DEDUP_REMOVED lines=12> */
[----:B------:R-:W2:Y:S01]  /*1de10*/  MUFU.TANH R167, R167 ;  /* 0x000000a700a77308 */ /* 0x000ea20000002400 */
[C---:B-----5:R-:W-:Y:S03]  /*1de20*/  HMMA.16816.F32.BF16 R44, R192.reuse, R8, R44 ;  /* 0x00000008c02c723c */ /* 0x060fe6000004182c */
[-C--:B------:R-:W-:Y:S02]  /*1de30*/  FMUL.FTZ R37, R37, R242.reuse ;  /* 0x000000f225257220 */ /* 0x080fe40000410000 */
[-C--:B------:R-:W-:Y:S02]  /*1de40*/  FMUL.FTZ R38, R38, R242.reuse ;  /* 0x000000f226267220 */ /* 0x080fe40000410000 */
[-C--:B------:R-:W-:Y:S01]  /*1de50*/  FMUL.FTZ R39, R39, R242.reuse ;  /* 0x000000f227277220 */ /* 0x080fe20000410000 */
[C---:B------:R-:W-:Y:S01]  /*1de60*/  HMMA.16816.F32.BF16 R48, R192.reuse, R10, R48 ;  /* 0x0000000ac030723c */ /* 0x040fe20000041830 */
[----:B------:R2:W2:Y:S01]  /*1de70*/  MUFU.TANH R170, R21 ;  /* 0x0000001500aa7308 */ /* 0x0004a20000002400 */
[----:B------:R-:W5:Y:S01]  /*1de80*/  LDSM.16.M88.4 R8, [R207+0x7800] ;  /* 0x00780000cf08783b */ /* 0x000f620000000200 */
[----:B------:R-:W-:Y:S04]  /*1de90*/  DEPBAR.LE SB0, 0x0 ;  /* 0x000080000000791a */ /* 0x000fe80000000000 */
[-C--:B------:R-:W-:Y:S01]  /*1dea0*/  FMUL.FTZ R41, R41, R242.reuse ;  /* 0x000000f229297220 */ /* 0x080fe20000410000 */
[C---:B-1----:R-:W-:Y:S03]  /*1deb0*/  HMMA.16816.F32.BF16 R52, R192.reuse, R4, R52 ;  /* 0x00000004c034723c */ /* 0x042fe60000041834 */
        /* <DEDUP_REMOVED lines=11> */
[----:B------:R-:W1:Y:S01]  /*1df70*/  MUFU.TANH R173, R173 ;  /* 0x000000ad00ad7308 */ /* 0x000e620000002400 */
        /* <DEDUP_REMOVED lines=19> */
[----:B------:R-:W1:Y:S01]  /*1e0b0*/  MUFU.TANH R180, R180 ;  /* 0x000000b400b47308 */ /* 0x000e620000002400 */
        /* <DEDUP_REMOVED lines=45> */
[----:B--234-:R-:W-:Y:S01]  /*1e390*/  ISETP.NE.U32.AND P0, PT, R236, RZ, PT ;  /* 0x000000ffec00720c */ /* 0x01cfe20003f05070 */
[----:B------:R-:W-:Y:S03]  /*1e3a0*/  BSSY B0, `(.L_x_4091) ;  /* 0x0000047000007945 */ /* 0x000fe60003800000 */
[----:B------:R-:W-:Y:S11]  /*1e3b0*/  ISETP.NE.AND.EX P0, PT, R237, RZ, PT, P0 ;  /* 0x000000ffed00720c */ /* 0x000ff60003f05300 */
[----:B------:R-:W-:Y:S02]  /*1e3c0*/  @!UPT UIADD3 URZ, URZ, URZ, URZ ;  /* 0x0000003f3f3ff290 */ /* 0x000fe4000fffe03f */
[----:B------:R-:W-:-:S05]  /*1e3d0*/  @!P0 BRA `(.L_x_4092) ;  /* 0x000003f000008947 */ /* 0x000fca0003800000 */
[----:B------:R-:W-:Y:S02]  /*1e3e0*/  ULDC.64 UR4, c[0x0][0x118] ;  /* 0x0000460000047ab9 */ /* 0x000fe40000000a00 */
[----:B------:R-:W2:Y:S02]  /*1e3f0*/  LD.E R13, [R2.64+0x170] ;  /* 0x00017004020d7980 */ /* 0x000ea4000c101900 */
[-C--:B--2---:R-:W-:Y:S02]  /*1e400*/  IABS R8, R13.reuse ;  /* 0x0000000d00087213 */ /* 0x084fe40000000000 */
[-C--:B------:R-:W-:Y:S02]  /*1e410*/  IABS R6, R13.reuse ;  /* 0x0000000d00067213 */ /* 0x080fe40000000000 */
[----:B------:R-:W2:Y:S03]  /*1e420*/  I2F.RP R9, R8 ;  /* 0x0000000800097306 */ /* 0x000ea60000209400 */
[----:B------:R-:W-:Y:S07]  /*1e430*/  IMAD.MOV R6, RZ, RZ, -R6 ;  /* 0x000000ffff067224 */ /* 0x000fee00078e0a06 */
[----:B--2---:R-:W2:Y:S02]  /*1e440*/  MUFU.RCP R4, R9 ;  /* 0x0000000900047308 */ /* 0x004ea40000001000 */
[----:B--2---:R-:W-:Y:S01]  /*1e450*/  IADD3 R14, R4, 0xffffffe, RZ ;  /* 0x0ffffffe040e7810 */ /* 0x004fe20007ffe0ff */
[----:B------:R-:W-:Y:S07]  /*1e460*/  IMAD.SHL.U32 R4, R234, 0x80, RZ ;  /* 0x00000080ea047824 */ /* 0x000fee00078e00ff */
[----:B------:R-:W2:Y:S01]  /*1e470*/  F2I.FTZ.U32.TRUNC.NTZ R15, R14 ;  /* 0x0000000e000f7305 */ /* 0x000ea2000021f000 */
[C---:B------:R-:W-:Y:S02]  /*1e480*/  IADD3 R10, R4.reuse, -0x80, RZ ;  /* 0xffffff80040a7810 */ /* 0x040fe40007ffe0ff */
[----:B------:R-:W-:Y:S02]  /*1e490*/  IABS R7, R4 ;  /* 0x0000000400077213 */ /* 0x000fe40000000000 */
[-C--:B------:R-:W-:Y:S04]  /*1e4a0*/  LOP3.LUT R4, R4, R13.reuse, RZ, 0x3c, !PT ;  /* 0x0000000d04047212 */ /* 0x080fe800078e3cff */
[----:B------:R-:W-:Y:S02]  /*1e4b0*/  ISETP.GE.AND P2, PT, R4, RZ, PT ;  /* 0x000000ff0400720c */ /* 0x000fe40003f46270 */
[-C--:B------:R-:W-:Y:S01]  /*1e4c0*/  LOP3.LUT R4, RZ, R13.reuse, RZ, 0x33, !PT ;  /* 0x0000000dff047212 */ /* 0x080fe200078e33ff */
        /* <DEDUP_REMOVED lines=48> */
.L_x_4092:
[----:B------:R-:W-:Y:S02]  /*1e7d0*/  ULDC.64 UR4, c[0x0][0x118] ;  /* 0x0000460000047ab9 */ /* 0x000fe40000000a00 */
[----:B------:R-:W2:Y:S02]  /*1e7e0*/  LD.E R10, [R2.64+0x38] ;  /* 0x00003804020a7980 */ /* 0x000ea4000c101900 */
[----:B--2---:R-:W-:Y:S04]  /*1e7f0*/  LEA R10, -R10, RZ, 0x7 ;  /* 0x000000ff0a0a7211 */ /* 0x004fe800078e39ff */
[----:B------:R-:W-:Y:S02]  /*1e800*/  SHF.R.S32.HI R7, RZ, 0x1f, R10 ;  /* 0x0000001fff077819 */ /* 0x000fe4000001140a */
.L_x_4093:
[----:B------:R-:W-:Y:S05]  /*1e810*/  BSYNC B0 ;  /* 0x0000000000007941 */ /* 0x000fea0003800000 */
.L_x_4091:
        /* <DEDUP_REMOVED lines=37> */
.L_x_4090:
[----:B--234-:R-:W-:Y:S05]  /*1ea70*/  BSYNC B1 ;  /* 0x0000000000017941 */ /* 0x01cfea0003800000 */
.L_x_4089:
[----:B------:R-:W-:Y:S01]  /*1ea80*/  ULDC.64 UR4, c[0x0][0x118] ;  /* 0x0000460000047ab9 */ /* 0x000fe20000000a00 */
[----:B------:R-:W-:Y:S01]  /*1ea90*/  FMNMX.FTZ R4, R142, R0, !PT ;  /* 0x000000008e047209 */ /* 0x000fe20007810000 */
[----:B------:R2:W3:Y:S01]  /*1eaa0*/  LD.E R134, [R2.64+0xdc] ;  /* 0x0000dc0402867980 */ /* 0x0004e2000c101900 */
[----:B------:R-:W-:Y:S02]  /*1eab0*/  FMNMX.FTZ R5, R141, R137, !PT ;  /* 0x000000898d057209 */ /* 0x000fe40007810000 */
[----:B------:R-:W-:Y:S01]  /*1eac0*/  FMNMX.FTZ R4, R143, R4, !PT ;  /* 0x000000048f047209 */ /* 0x000fe20007810000 */
[----:B-1----:R-:W-:Y:S01]  /*1ead0*/  LDSM.16.MT88.4 R20, [R217+0xc000] ;  /* 0x00c00000d914783b */ /* 0x002fe20000004200 */
[----:B------:R-:W-:Y:S02]  /*1eae0*/  FMNMX.FTZ R5, R140, R5, !PT ;  /* 0x000000058c057209 */ /* 0x000fe40007810000 */
[----:B------:R-:W-:Y:S02]  /*1eaf0*/  FMNMX.FTZ R7, R147, R4, !PT ;  /* 0x0000000493077209 */ /* 0x000fe40007810000 */
[----:B------:R-:W-:Y:S02]  /*1eb00*/  FMNMX.FTZ R4, R144, R5, !PT ;  /* 0x0000000590047209 */ /* 0x000fe40007810000 */
        /* <DEDUP_REMOVED lines=8> */
[----:B--2---:R-:W-:Y:S02]  /*1eb90*/  FMNMX.FTZ R3, R165, R4, !PT ;  /* 0x00000004a5037209 */ /* 0x004fe40007810000 */
[----:B------:R-:W-:Y:S03]  /*1eba0*/  FMNMX.FTZ R4, R252, R5, !PT ;  /* 0x00000005fc047209 */ /* 0x000fe60007810000 */
        /* <DEDUP_REMOVED lines=55> */
[----:B-1----:R-:W-:Y:S02]  /*1ef20*/  FMNMX.FTZ R4, R7, R2, !PT ;  /* 0x0000000207047209 */ /* 0x002fe40007810000 */
[----:B------:R-:W-:Y:S05]  /*1ef30*/  LEA.HI R7, R136, R136, RZ, 0x1 ;  /* 0x0000008888077211 */ /* 0x000fea00078f08ff */
[----:B------:R-:W1:Y:S01]  /*1ef40*/  SHFL.BFLY PT, R3, R4, 0x1, 0x1f ;  /* 0x0c201f0004037f89 */ /* 0x000e6200000e0000 */
[----:B------:R-:W-:Y:S02]  /*1ef50*/  LOP3.LUT R7, R7, 0xfffffffe, RZ, 0xc0, !PT ;  /* 0xfffffffe07077812 */ /* 0x000fe400078ec0ff */
[----:B--2---:R-:W-:Y:S05]  /*1ef60*/  FMNMX.FTZ R9, R6, R5, !PT ;  /* 0x0000000506097209 */ /* 0x004fea0007810000 */
[----:B------:R-:W2:Y:S01]  /*1ef70*/  SHFL.BFLY PT, R132, R9, 0x1, 0x1f ;  /* 0x0c201f0009847f89 */ /* 0x000ea200000e0000 */
[----:B-1----:R-:W-:Y:S02]  /*1ef80*/  FMNMX.FTZ R3, R4, R3, !PT ;  /* 0x0000000304037209 */ /* 0x002fe40007810000 */
[----:B------:R-:W-:Y:S03]  /*1ef90*/  IADD3 R4, R136, -R7, RZ ;  /* 0x8000000788047210 */ /* 0x000fe60007ffe0ff */
[----:B------:R-:W-:Y:S01]  /*1efa0*/  FADD.FTZ R5, -R3, R0 ;  /* 0x0000000003057221 */ /* 0x000fe20000010100 */
[----:B------:R-:W-:Y:S02]  /*1efb0*/  SHF.L.U32 R4, R4, 0x3, RZ ;  /* 0x0000000304047819 */ /* 0x000fe400000006ff */
[----:B--2---:R-:W-:Y:S04]  /*1efc0*/  FMNMX.FTZ R132, R9, R132, !PT ;  /* 0x0000008409847209 */ /* 0x004fe80007810000 */
[----:B------:R-:W-:Y:S01]  /*1efd0*/  FSETP.NEU.FTZ.AND P0, PT, R132, -INF , PT ;  /* 0xff8000008400780b */ /* 0x000fe20003f1d000 */
[----:B---3--:R-:W-:Y:S02]  /*1efe0*/  FMUL.FTZ R0, R134, R5 ;  /* 0x0000000586007220 */ /* 0x008fe40000410000 */
[----:B------:R-:W-:Y:S02]  /*1eff0*/  FADD.FTZ R5, -R132, R137 ;  /* 0x0000008984057221 */ /* 0x000fe40000010100 */
[C---:B------:R-:W-:Y:S02]  /*1f000*/  FMUL.FTZ R155, R134.reuse, R132 ;  /* 0x00000084869b7220 */ /* 0x040fe40000410000 */
[C---:B------:R-:W-:Y:S01]  /*1f010*/  FMUL.FTZ R2, R134.reuse, R5 ;  /* 0x0000000586027220 */ /* 0x040fe20000410000 */
[----:B------:R-:W-:Y:S01]  /*1f020*/  SHF.R.S32.HI R5, RZ, 0x1f, R138 ;  /* 0x0000001fff057819 */ /* 0x000fe2000001148a */
[----:B------:R-:W-:Y:S01]  /*1f030*/  FMUL.FTZ R151, R134, R3 ;  /* 0x0000000386977220 */ /* 0x000fe20000410000 */
[----:B------:R-:W-:Y:S01]  /*1f040*/  FSEL R155, R155, RZ, P0 ;  /* 0x000000ff9b9b7208 */ /* 0x000fe20000000000 */
[----:B------:R-:W1:Y:S01]  /*1f050*/  MUFU.EX2 R0, R0 ;  /* 0x0000000000007308 */ /* 0x000e620000000800 */
[----:B------:R-:W-:Y:S02]  /*1f060*/  LEA.HI R6, R5, R138, RZ, 0x3 ;  /* 0x0000008a05067211 */ /* 0x000fe400078f18ff */
[----:B------:R-:W-:Y:S01]  /*1f070*/  FSETP.NEU.FTZ.AND P0, PT, R3, -INF , PT ;  /* 0xff8000000300780b */ /* 0x000fe20003f1d000 */
[-CC-:B------:R-:W-:Y:S01]  /*1f080*/  FFMA.FTZ R141, R141, R134.reuse, -R155.reuse ;  /* 0x000000868d8d7223 */ /* 0x180fe2000001089b */
[----:B------:R-:W-:Y:S01]  /*1f090*/  LOP3.LUT R5, R6, 0xfffffff8, RZ, 0xc0, !PT ;  /* 0xfffffff806057812 */ /* 0x000fe200078ec0ff */
[-CC-:B------:R-:W-:Y:S01]  /*1f0a0*/  FFMA.FTZ R140, R140, R134.reuse, -R155.reuse ;  /* 0x000000868c8c7223 */ /* 0x180fe2000001089b */
[----:B------:R-:W-:Y:S01]  /*1f0b0*/  SHF.L.U32 R6, R6, 0x6, RZ ;  /* 0x0000000606067819 */ /* 0x000fe200000006ff */
[-CC-:B------:R-:W-:Y:S01]  /*1f0c0*/  FFMA.FTZ R144, R144, R134.reuse, -R155.reuse ;  /* 0x0000008690907223 */ /* 0x180fe2000001089b */
[----:B------:R-:W-:Y:S01]  /*1f0d0*/  IADD3 R5, R138, -R5, RZ ;  /* 0x800000058a057210 */ /* 0x000fe20007ffe0ff */
[-CC-:B------:R-:W-:Y:S01]  /*1f0e0*/  FFMA.FTZ R145, R145, R134.reuse, -R155.reuse ;  /* 0x0000008691917223 */ /* 0x180fe2000001089b */
[----:B------:R-:W-:Y:S01]  /*1f0f0*/  FSEL R151, R151, RZ, P0 ;  /* 0x000000ff97977208 */ /* 0x000fe20000000000 */
[----:B------:R-:W2:Y:S01]  /*1f100*/  MUFU.EX2 R2, R2 ;  /* 0x0000000200027308 */ /* 0x000ea20000000800 */
[----:B------:R-:W-:Y:S01]  /*1f110*/  SHF.L.U32 R5, R5, 0x6, RZ ;  /* 0x0000000605057819 */ /* 0x000fe200000006ff */
[-C--:B------:R-:W-:Y:S01]  /*1f120*/  FFMA.FTZ R174, R174, R134.reuse, -R155 ;  /* 0x00000086aeae7223 */ /* 0x080fe2000001089b */
[----:B------:R-:W-:Y:S01]  /*1f130*/  ISETP.GT.AND P0, PT, R234, R225, PT ;  /* 0x000000e1ea00720c */ /* 0x000fe20003f04270 */
[-CC-:B------:R-:W-:Y:S01]  /*1f140*/  FFMA.FTZ R142, R142, R134.reuse, -R151.reuse ;  /* 0x000000868e8e7223 */ /* 0x180fe20000010897 */
[----:B------:R-:W-:Y:S01]  /*1f150*/  LOP3.LUT R5, R5, 0x1c0, RZ, 0xc0, !PT ;  /* 0x000001c005057812 */ /* 0x000fe200078ec0ff */
[-CC-:B------:R-:W-:Y:S02]  /*1f160*/  FFMA.FTZ R143, R143, R134.reuse, -R151.reuse ;  /* 0x000000868f8f7223 */ /* 0x180fe40000010897 */
[-CC-:B------:R-:W-:Y:S01]  /*1f170*/  FFMA.FTZ R147, R147, R134.reuse, -R151.reuse ;  /* 0x0000008693937223 */ /* 0x180fe20000010897 */
[----:B------:R-:W-:Y:S01]  /*1f180*/  LOP3.LUT R4, R5, 0x8, R4, 0xf8, !PT ;  /* 0x0000000805047812 */ /* 0x000fe200078ef804 */
[----:B------:R-:W-:Y:S01]  /*1f190*/  FFMA.FTZ R146, R146, R134, -R151 ;  /* 0x0000008692927223 */ /* 0x000fe20000010897 */
[----:B------:R-:W-:Y:S01]  /*1f1a0*/  SHF.R.U32.HI R5, RZ, 0x3, R5 ;  /* 0x00000003ff057819 */ /* 0x000fe20000011605 */
[----:B------:R-:W-:Y:S01]  /*1f1b0*/  MUFU.EX2 R141, R141 ;  /* 0x0000008d008d7308 */ /* 0x000fe20000000800 */
[----:B-1----:R-:W-:Y:S02]  /*1f1c0*/  FMUL.FTZ R7, R0, R131 ;  /* 0x0000008300077220 */ /* 0x002fe40000410000 */
        /* <DEDUP_REMOVED lines=10> */
[C---:B------:R-:W-:Y:S02]  /*1f270*/  FMUL.FTZ R5, R2.reuse, R129 ;  /* 0x0000008102057220 */ /* 0x040fe40000410000 */
[----:B------:R-:W2:Y:S01]  /*1f280*/  LDSM.16.MT88.4 R12, [R137+0xc000] ;  /* 0x00c00000890c783b */ /* 0x000ea20000004200 */
[C---:B------:R-:W-:Y:S01]  /*1f290*/  FMUL.FTZ R8, R2.reuse, R124 ;  /* 0x0000007c02087220 */ /* 0x040fe20000410000 */
[----:B------:R-:W-:Y:S01]  /*1f2a0*/  MUFU.EX2 R142, R142 ;  /* 0x0000008e008e7308 */ /* 0x000fe20000000800 */
[----:B------:R-:W-:Y:S02]  /*1f2b0*/  FMUL.FTZ R9, R2, R125 ;  /* 0x0000007d02097220 */ /* 0x000fe40000410000 */
[----:B------:R-:W-:Y:S02]  /*1f2c0*/  FMUL.FTZ R19, R0, R119 ;  /* 0x0000007700137220 */ /* 0x000fe40000410000 */
[C---:B------:R-:W-:Y:S01]  /*1f2d0*/  FMUL.FTZ R16, R2.reuse, R116 ;  /* 0x0000007402107220 */ /* 0x040fe20000410000 */
[----:B------:R-:W3:Y:S01]  /*1f2e0*/  LDSM.16.MT88.4 R44, [R137+0x10000] ;  /* 0x01000000892c783b */ /* 0x000ee20000004200 */
[----:B------:R-:W-:Y:S02]  /*1f2f0*/  FMUL.FTZ R17, R2, R117 ;  /* 0x0000007502117220 */ /* 0x000fe40000410000 */
[C---:B------:R-:W-:Y:S01]  /*1f300*/  FMUL.FTZ R26, R0.reuse, R110 ;  /* 0x0000006e001a7220 */ /* 0x040fe20000410000 */
[----:B------:R-:W4:Y:S01]  /*1f310*/  MUFU.EX2 R143, R143 ;  /* 0x0000008f008f7308 */ /* 0x000f220000000800 */
[----:B------:R-:W-:Y:S02]  /*1f320*/  FMUL.FTZ R27, R0, R111 ;  /* 0x0000006f001b7220 */ /* 0x000fe40000410000 */
[----:B------:R-:W-:Y:S01]  /*1f330*/  FMUL.FTZ R24, R2, R108 ;  /* 0x0000006c02187220 */ /* 0x000fe20000410000 */
[----:B-1----:R-:W-:Y:S01]  /*1f340*/  F2FP.BF16.PACK_AB R128, R140, R141 ;  /* 0x0000008d8c80723e */ /* 0x002fe200000010ff */
[----:B------:R-:W-:Y:S01]  /*1f350*/  FMUL.FTZ R25, R2, R109 ;  /* 0x0000006d02197220 */ /* 0x000fe20000410000 */
[----:B------:R-:W-:Y:S01]  /*1f360*/  LDSM.16.MT88.4 R124, [R137+0xf800] ;  /* 0x00f80000897c783b */ /* 0x000fe20000004200 */
[C---:B------:R-:W-:Y:S02]  /*1f370*/  FMUL.FTZ R34, R0.reuse, R102 ;  /* 0x0000006600227220 */ /* 0x040fe40000410000 */
[----:B------:R-:W-:Y:S01]  /*1f380*/  FMUL.FTZ R35, R0, R103 ;  /* 0x0000006700237220 */ /* 0x000fe20000410000 */
[----:B------:R-:W-:Y:S01]  /*1f390*/  MUFU.EX2 R144, R144 ;  /* 0x0000009000907308 */ /* 0x000fe20000000800 */
[C---:B------:R-:W-:Y:S02]  /*1f3a0*/  FMUL.FTZ R32, R2.reuse, R100 ;  /* 0x0000006402207220 */ /* 0x040fe40000410000 */
[----:B------:R-:W-:Y:S01]  /*1f3b0*/  FMUL.FTZ R33, R2, R101 ;  /* 0x0000006502217220 */ /* 0x000fe20000410000 */
[----:B------:R-:W-:Y:S01]  /*1f3c0*/  LDSM.16.MT88.4 R116, [R217+0xf800] ;  /* 0x00f80000d974783b */ /* 0x000fe20000004200 */
[C---:B------:R-:W-:Y:S02]  /*1f3d0*/  FMUL.FTZ R42, R0.reuse, R94 ;  /* 0x0000005e002a7220 */ /* 0x040fe40000410000 */
[----:B------:R-:W-:Y:S02]  /*1f3e0*/  FMUL.FTZ R43, R0, R95 ;  /* 0x0000005f002b7220 */ /* 0x000fe40000410000 */
[----:B------:R-:W-:Y:S01]  /*1f3f0*/  FMUL.FTZ R41, R2, R93 ;  /* 0x0000005d02297220 */ /* 0x000fe20000410000 */
[----:B------:R-:W1:Y:S01]  /*1f400*/  MUFU.EX2 R145, R145 ;  /* 0x0000009100917308 */ /* 0x000e620000000800 */
[C---:B------:R-:W-:Y:S01]  /*1f410*/  FMUL.FTZ R50, R0.reuse, R86 ;  /* 0x0000005600327220 */ /* 0x040fe20000410000 */
[----:B------:R-:W-:Y:S01]  /*1f420*/  LDSM.16.MT88.4 R100, [R217+0xd800] ;  /* 0x00d80000d964783b */ /* 0x000fe20000004200 */
[----:B------:R-:W-:Y:S01]  /*1f430*/  FMUL.FTZ R51, R0, R87 ;  /* 0x0000005700337220 */ /* 0x000fe20000410000 */
[----:B----4-:R-:W-:Y:S01]  /*1f440*/  F2FP.BF16.PACK_AB R129, R143, R142 ;  /* 0x0000008e8f81723e */ /* 0x010fe200000010ff */
[C---:B------:R-:W-:Y:S02]  /*1f450*/  FMUL.FTZ R48, R2.reuse, R84 ;  /* 0x0000005402307220 */ /* 0x040fe40000410000 */
[----:B------:R-:W-:Y:S02]  /*1f460*/  FMUL.FTZ R49, R2, R85 ;  /* 0x0000005502317220 */ /* 0x000fe40000410000 */
[C---:B------:R-:W-:Y:S01]  /*1f470*/  FMUL.FTZ R58, R0.reuse, R78 ;  /* 0x0000004e003a7220 */ /* 0x040fe20000410000 */
[----:B------:R-:W-:Y:S01]  /*1f480*/  MUFU.EX2 R147, R147 ;  /* 0x0000009300937308 */ /* 0x000fe20000000800 */
[----:B------:R-:W4:Y:S01]  /*1f490*/  LDSM.16.MT88.4 R84, [R215+0x10000] ;  /* 0x01000000d754783b */ /* 0x000f220000004200 */
[----:B------:R-:W-:Y:S02]  /*1f4a0*/  FMUL.FTZ R59, R0, R79 ;  /* 0x0000004f003b7220 */ /* 0x000fe40000410000 */
[C---:B------:R-:W-:Y:S02]  /*1f4b0*/  FMUL.FTZ R56, R2.reuse, R76 ;  /* 0x0000004c02387220 */ /* 0x040fe40000410000 */
[----:B------:R-:W-:Y:S02]  /*1f4c0*/  FMUL.FTZ R57, R2, R77 ;  /* 0x0000004d02397220 */ /* 0x000fe40000410000 */
[C---:B------:R-:W-:Y:S01]  /*1f4d0*/  FMUL.FTZ R66, R0.reuse, R70 ;  /* 0x0000004600427220 */ /* 0x040fe20000410000 */
[----:B------:R-:W5:Y:S01]  /*1f4e0*/  LDSM.16.MT88.4 R76, [R137+0xc800] ;  /* 0x00c80000894c783b */ /* 0x000f620000004200 */
[----:B------:R-:W2:Y:S01]  /*1f4f0*/  MUFU.EX2 R146, R146 ;  /* 0x0000009200927308 */ /* 0x000ea20000000800 */
[----:B------:R-:W-:Y:S02]  /*1f500*/  FMUL.FTZ R67, R0, R71 ;  /* 0x0000004700437220 */ /* 0x000fe40000410000 */
[C---:B------:R-:W-:Y:S01]  /*1f510*/  FMUL.FTZ R64, R2.reuse, R68 ;  /* 0x0000004402407220 */ /* 0x040fe20000410000 */
[----:B-1----:R-:W-:Y:S01]  /*1f520*/  F2FP.BF16.PACK_AB R130, R145, R144 ;  /* 0x000000909182723e */ /* 0x002fe200000010ff */
[----:B------:R-:W-:Y:S02]  /*1f530*/  FMUL.FTZ R65, R2, R69 ;  /* 0x0000004502417220 */ /* 0x000fe40000410000 */
[----:B------:R-:W-:Y:S01]  /*1f540*/  LDSM.16.MT88.4 R108, [R216+0xf800] ;  /* 0x00f80000d86c783b */ /* 0x000fe20000004200 */
[-CC-:B------:R-:W-:Y:S02]  /*1f550*/  FFMA.FTZ R180, R180, R134.reuse, -R155.reuse ;  /* 0x00000086b4b47223 */ /* 0x180fe4000001089b */
        /* <DEDUP_REMOVED lines=8> */
[-CC-:B------:R-:W-:Y:S01]  /*1f5e0*/  FFMA.FTZ R169, R169, R134.reuse, -R151.reuse ;  /* 0x00000086a9a97223 */ /* 0x180fe20000010897 */
[----:B--2---:R-:W-:Y:S01]  /*1f5f0*/  F2FP.BF16.PACK_AB R131, R146, R147 ;  /* 0x000000939283723e */ /* 0x004fe200000010ff */
        /* <DEDUP_REMOVED lines=8> */
[----:B------:R-:W1:Y:S03]  /*1f680*/  MUFU.EX2 R164, R164 ;  /* 0x000000a400a47308 */ /* 0x000e660000000800 */
        /* <DEDUP_REMOVED lines=9> */
[----:B------:R-:W2:Y:S01]  /*1f720*/  MUFU.EX2 R168, R168 ;  /* 0x000000a800a87308 */ /* 0x000ea20000000800 */
[-C--:B------:R-:W-:Y:S02]  /*1f730*/  FFMA.FTZ R190, R190, R134.reuse, -R155 ;  /* 0x00000086bebe7223 */ /* 0x080fe4000001089b */
[--C-:B------:R-:W-:Y:S01]  /*1f740*/  FFMA.FTZ R191, R191, R134, -R151.reuse ;  /* 0x00000086bfbf7223 */ /* 0x100fe20000010897 */
[----:B-1----:R-:W-:Y:S01]  /*1f750*/  F2FP.BF16.PACK_AB R70, R164, R161 ;  /* 0x000000a1a446723e */ /* 0x002fe200000010ff */
        /* <DEDUP_REMOVED lines=9> */
[-C--:B------:R-:W-:Y:S01]  /*1f7f0*/  FFMA.FTZ R194, R246, R134.reuse, -R155 ;  /* 0x00000086f6c27223 */ /* 0x080fe2000001089b */
[----:B--2---:R-:W-:Y:S02]  /*1f800*/  F2FP.BF16.PACK_AB R71, R168, R165 ;  /* 0x000000a5a847723e */ /* 0x004fe400000010ff */
        /* <DEDUP_REMOVED lines=29> */
[C---:B---3--:R-:W-:Y:S03]  /*1f9e0*/  HMMA.16816.F32.BF16 R36, R128.reuse, R44, R36 ;  /* 0x0000002c8024723c */ /* 0x048fe60000041824 */
[-C--:B------:R-:W-:Y:S01]  /*1f9f0*/  FFMA.FTZ R189, R189, R134.reuse, -R151 ;  /* 0x00000086bdbd7223 */ /* 0x080fe20000010897 */
[----:B------:R-:W2:Y:S01]  /*1fa00*/  MUFU.EX2 R107, R107 ;  /* 0x0000006b006b7308 */ /* 0x000ea20000000800 */
[--C-:B------:R-:W-:Y:S02]  /*1fa10*/  FFMA.FTZ R188, R188, R134, -R155.reuse ;  /* 0x00000086bcbc7223 */ /* 0x100fe4000001089b */
        /* <DEDUP_REMOVED lines=8> */
[-C--:B------:R-:W-:Y:S02]  /*1faa0*/  FFMA.FTZ R199, R184, R134.reuse, -R155 ;  /* 0x00000086b8c77223 */ /* 0x080fe4000001089b */
[-CC-:B------:R-:W-:Y:S02]  /*1fab0*/  FFMA.FTZ R182, R182, R134.reuse, -R151.reuse ;  /* 0x00000086b6b67223 */ /* 0x180fe40000010897 */
[C---:B------:R-:W-:Y:S01]  /*1fac0*/  HMMA.16816.F32.BF16 R44, R128.reuse, R52, R44 ;  /* 0x00000034802c723c */ /* 0x040fe2000004182c */
[----:B------:R-:W-:Y:S02]  /*1fad0*/  MUFU.EX2 R177, R177 ;  /* 0x000000b100b17308 */ /* 0x000fe40000000800 */
[----:B------:R-:W-:Y:S01]  /*1fae0*/  FFMA.FTZ R181, R181, R134, -R151 ;  /* 0x00000086b5b57223 */ /* 0x000fe20000010897 */
[----:B--2---:R-:W-:Y:S01]  /*1faf0*/  F2FP.BF16.PACK_AB R69, R107, R106 ;  /* 0x0000006a6b45723e */ /* 0x004fe200000010ff */
[--C-:B------:R-:W-:Y:S02]  /*1fb00*/  FFMA.FTZ R179, R179, R134, -R155.reuse ;  /* 0x00000086b3b37223 */ /* 0x100fe4000001089b */
[C---:B------:R-:W-:Y:S01]  /*1fb10*/  FMUL.FTZ R52, R2.reuse, R80 ;  /* 0x0000005002347220 */ /* 0x040fe20000410000 */
[C---:B------:R-:W-:Y:S03]  /*1fb20*/  HMMA.16816.F32.BF16 R48, R128.reuse, R54, R48 ;  /* 0x000000368030723c */ /* 0x040fe60000041830 */
[----:B------:R-:W2:Y:S01]  /*1fb30*/  MUFU.EX2 R178, R178 ;  /* 0x000000b200b27308 */ /* 0x000ea20000000800 */
[----:B------:R-:W-:Y:S02]  /*1fb40*/  FMUL.FTZ R53, R2, R81 ;  /* 0x0000005102357220 */ /* 0x000fe40000410000 */
[----:B------:R-:W-:Y:S02]  /*1fb50*/  FFMA.FTZ R176, R176, R134, -R155 ;  /* 0x00000086b0b07223 */ /* 0x000fe4000001089b */
[C---:B------:R-:W-:Y:S04]  /*1fb60*/  FMUL.FTZ R54, R0.reuse, R82 ;  /* 0x0000005200367220 */ /* 0x040fe80000410000 */
[----:B------:R-:W-:Y:S01]  /*1fb70*/  FMUL.FTZ R55, R0, R83 ;  /* 0x0000005300377220 */ /* 0x000fe20000410000 */
[----:B------:R-:W3:Y:S01]  /*1fb80*/  MUFU.EX2 R185, R185 ;  /* 0x000000b900b97308 */ /* 0x000ee20000000800 */
[----:B------:R-:W1:Y:S01]  /*1fb90*/  LDSM.16.MT88.4 R80, [R217+0xc800] ;  /* 0x00c80000d950783b */ /* 0x000e620000004200 */
[-CC-:B------:R-:W-:Y:S02]  /*1fba0*/  FFMA.FTZ R175, R175, R134.reuse, -R151.reuse ;  /* 0x00000086afaf7223 */ /* 0x180fe40000010897 */
[-C--:B------:R-:W-:Y:S02]  /*1fbb0*/  FFMA.FTZ R184, R171, R134.reuse, -R151 ;  /* 0x00000086abb87223 */ /* 0x080fe40000010897 */
[C---:B------:R-:W-:Y:S03]  /*1fbc0*/  HMMA.16816.F32.BF16 R52, R128.reuse, R60, R52 ;  /* 0x0000003c8034723c */ /* 0x040fe60000041834 */
[-CC-:B------:R-:W-:Y:S01]  /*1fbd0*/  FFMA.FTZ R166, R166, R134.reuse, -R155.reuse ;  /* 0x00000086a6a67223 */ /* 0x180fe2000001089b */
[----:B------:R-:W-:Y:S01]  /*1fbe0*/  MUFU.EX2 R183, R183 ;  /* 0x000000b700b77308 */ /* 0x000fe20000000800 */
[----:B------:R-:W-:Y:S02]  /*1fbf0*/  FFMA.FTZ R163, R163, R134, -R155 ;  /* 0x00000086a3a37223 */ /* 0x000fe4000001089b */
[C---:B------:R-:W-:Y:S01]  /*1fc00*/  FMUL.FTZ R60, R2.reuse, R72 ;  /* 0x00000048023c7220 */ /* 0x040fe20000410000 */
[C---:B------:R-:W-:Y:S04]  /*1fc10*/  HMMA.16816.F32.BF16 R56, R128.reuse, R62, R56 ;  /* 0x0000003e8038723c */ /* 0x040fe80000041838 */
[----:B------:R-:W-:Y:S02]  /*1fc20*/  FMUL.FTZ R61, R2, R73 ;  /* 0x00000049023d7220 */ /* 0x000fe40000410000 */
[----:B------:R-:W1:Y:S01]  /*1fc30*/  MUFU.EX2 R186, R186 ;  /* 0x000000ba00ba7308 */ /* 0x000e620000000800 */
[C---:B------:R-:W-:Y:S02]  /*1fc40*/  FMUL.FTZ R62, R0.reuse, R74 ;  /* 0x0000004a003e7220 */ /* 0x040fe40000410000 */
[----:B------:R-:W-:Y:S02]  /*1fc50*/  FMUL.FTZ R63, R0, R75 ;  /* 0x0000004b003f7220 */ /* 0x000fe40000410000 */
[----:B------:R-:W2:Y:S01]  /*1fc60*/  LDSM.16.MT88.4 R72, [R216+0xc800] ;  /* 0x00c80000d848783b */ /* 0x000ea20000004200 */
[-CC-:B------:R-:W-:Y:S02]  /*1fc70*/  FFMA.FTZ R162, R162, R134.reuse, -R151.reuse ;  /* 0x00000086a2a27223 */ /* 0x180fe40000010897 */
[-C--:B------:R-:W-:Y:S02]  /*1fc80*/  FFMA.FTZ R171, R160, R134.reuse, -R151 ;  /* 0x00000086a0ab7223 */ /* 0x080fe40000010897 */
[C---:B----4-:R-:W-:Y:S01]  /*1fc90*/  HMMA.16816.F32.BF16 R60, R128.reuse, R84, R60 ;  /* 0x00000054803c723c */ /* 0x050fe2000004183c */
[----:B------:R-:W-:Y:S02]  /*1fca0*/  MUFU.EX2 R187, R187 ;  /* 0x000000bb00bb7308 */ /* 0x000fe40000000800 */
[-CC-:B------:R-:W-:Y:S02]  /*1fcb0*/  FFMA.FTZ R159, R159, R134.reuse, -R155.reuse ;  /* 0x000000869f9f7223 */ /* 0x180fe4000001089b */
[-C--:B------:R-:W-:Y:S02]  /*1fcc0*/  FFMA.FTZ R158, R158, R134.reuse, -R155 ;  /* 0x000000869e9e7223 */ /* 0x080fe4000001089b */
[-CC-:B------:R-:W-:Y:S01]  /*1fcd0*/  FFMA.FTZ R157, R157, R134.reuse, -R151.reuse ;  /* 0x000000869d9d7223 */ /* 0x180fe20000010897 */
[----:B------:R-:W-:Y:S01]  /*1fce0*/  HMMA.16816.F32.BF16 R64, R128, R86, R64 ;  /* 0x000000568040723c */ /* 0x000fe20000041840 */
[----:B------:R-:W4:Y:S02]  /*1fcf0*/  LDSM.16.MT88.4 R84, [R137+0x10800] ;  /* 0x010800008954783b */ /* 0x000f240000004200 */
[----:B------:R-:W2:Y:S01]  /*1fd00*/  MUFU.EX2 R190, R190 ;  /* 0x000000be00be7308 */ /* 0x000ea20000000800 */
[-C--:B------:R-:W-:Y:S02]  /*1fd10*/  FFMA.FTZ R156, R156, R134.reuse, -R151 ;  /* 0x000000869c9c7223 */ /* 0x080fe40000010897 */
[-CC-:B------:R-:W-:Y:S02]  /*1fd20*/  FFMA.FTZ R152, R152, R134.reuse, -R155.reuse ;  /* 0x0000008698987223 */ /* 0x180fe4000001089b */
[C---:B-----5:R-:W-:Y:S05]  /*1fd30*/  HMMA.16816.F32.BF16 R4, R68.reuse, R76, R4 ;  /* 0x0000004c4404723c */ /* 0x060fea0000041804 */
[----:B------:R-:W-:Y:S01]  /*1fd40*/  MUFU.EX2 R191, R191 ;  /* 0x000000bf00bf7308 */ /* 0x000fe20000000800 */
[-C--:B------:R-:W-:Y:S02]  /*1fd50*/  FFMA.FTZ R249, R154, R134.reuse, -R155 ;  /* 0x000000869af97223 */ /* 0x080fe4000001089b */
[C---:B------:R-:W-:Y:S01]  /*1fd60*/  HMMA.16816.F32.BF16 R8, R68.reuse, R78, R8 ;  /* 0x0000004e4408723c */ /* 0x040fe20000041808 */
[----:B------:R-:W5:Y:S03]  /*1fd70*/  LDSM.16.MT88.4 R76, [R217+0x10800] ;  /* 0x01080000d94c783b */ /* 0x000f660000004200 */
[-CC-:B------:R-:W-:Y:S02]  /*1fd80*/  FFMA.FTZ R150, R150, R134.reuse, -R151.reuse ;  /* 0x0000008696967223 */ /* 0x180fe40000010897 */
[-C--:B------:R-:W-:Y:S01]  /*1fd90*/  FFMA.FTZ R251, R148, R134.reuse, -R151 ;  /* 0x0000008694fb7223 */ /* 0x080fe20000010897 */
[----:B------:R-:W3:Y:S01]  /*1fda0*/  MUFU.EX2 R192, R192 ;  /* 0x000000c000c07308 */ /* 0x000ee20000000800 */
[C---:B-1----:R-:W-:Y:S04]  /*1fdb0*/  HMMA.16816.F32.BF16 R12, R68.reuse, R80, R12 ;  /* 0x00000050440c723c */ /* 0x042fe8000004180c */
[-CC-:B------:R-:W-:Y:S02]  /*1fdc0*/  FFMA.FTZ R148, R153, R134.reuse, -R155.reuse ;  /* 0x0000008699947223 */ /* 0x180fe4000001089b */
[-C--:B------:R-:W-:Y:S02]  /*1fdd0*/  FFMA.FTZ R155, R149, R134.reuse, -R155 ;  /* 0x00000086959b7223 */ /* 0x080fe4000001089b */
[C---:B------:R-:W-:Y:S01]  /*1fde0*/  HMMA.16816.F32.BF16 R16, R68.reuse, R82, R16 ;  /* 0x000000524410723c */ /* 0x040fe20000041810 */
[----:B------:R-:W-:Y:S01]  /*1fdf0*/  LDSM.16.MT88.4 R80, [R215+0x10800] ;  /* 0x01080000d750783b */ /* 0x000fe20000004200 */
[----:B------:R-:W-:Y:S02]  /*1fe00*/  MUFU.EX2 R193, R193 ;  /* 0x000000c100c17308 */ /* 0x000fe40000000800 */
[-CC-:B------:R-:W-:Y:S02]  /*1fe10*/  FFMA.FTZ R135, R135, R134.reuse, -R151.reuse ;  /* 0x0000008687877223 */ /* 0x180fe40000010897 */
[----:B------:R-:W-:Y:S02]  /*1fe20*/  FFMA.FTZ R151, R133, R134, -R151 ;  /* 0x0000008685977223 */ /* 0x000fe40000010897 */
[C---:B--2---:R-:W-:Y:S04]  /*1fe30*/  HMMA.16816.F32.BF16 R20, R68.reuse, R72, R20 ;  /* 0x000000484414723c */ /* 0x044fe80000041814 */
[----:B------:R-:W1:Y:S01]  /*1fe40*/  MUFU.EX2 R194, R194 ;  /* 0x000000c200c27308 */ /* 0x000e620000000800 */
[----:B------:R-:W-:Y:S02]  /*1fe50*/  FFMA.FTZ R142, R0, R245, R142 ;  /* 0x000000f5008e7223 */ /* 0x000fe4000001008e */
[----:B------:R-:W-:Y:S01]  /*1fe60*/  FFMA.FTZ R141, R2, R247, R141 ;  /* 0x000000f7028d7223 */ /* 0x000fe2000001008d */
[C---:B------:R-:W-:Y:S01]  /*1fe70*/  HMMA.16816.F32.BF16 R24, R68.reuse, R74, R24 ;  /* 0x0000004a4418723c */ /* 0x040fe20000041818 */
[----:B------:R-:W2:Y:S03]  /*1fe80*/  LDSM.16.MT88.4 R72, [R216+0x10800] ;  /* 0x01080000d848783b */ /* 0x000ea60000004200 */
[----:B------:R-:W-:Y:S02]  /*1fe90*/  FADD.FTZ R142, R143, R142 ;  /* 0x0000008e8f8e7221 */ /* 0x000fe40000010000 */
[----:B------:R-:W-:Y:S01]  /*1fea0*/  MUFU.EX2 R195, R195 ;  /* 0x000000c300c37308 */ /* 0x000fe20000000800 */
[----:B------:R-:W-:Y:S01]  /*1feb0*/  FADD.FTZ R141, R140, R141 ;  /* 0x0000008d8c8d7221 */ /* 0x000fe20000010000 */
[C---:B------:R-:W-:Y:S04]  /*1fec0*/  HMMA.16816.F32.BF16 R28, R68.reuse, R88, R28 ;  /* 0x00000058441c723c */ /* 0x040fe8000004181c */
[----:B------:R-:W-:Y:S04]  /*1fed0*/  FADD.FTZ R144, R144, R141 ;  /* 0x0000008d90907221 */ /* 0x000fe80000010000 */
[C---:B------:R-:W-:Y:S01]  /*1fee0*/  HMMA.16816.F32.BF16 R32, R68.reuse, R90, R32 ;  /* 0x0000005a4420723c */ /* 0x040fe20000041820 */
[----:B------:R-:W-:Y:S01]  /*1fef0*/  LDSM.16.MT88.4 R88, [R217+0x11000] ;  /* 0x01100000d958783b */ /* 0x000fe20000004200 */
[----:B------:R-:W1:Y:S02]  /*1ff00*/  MUFU.EX2 R242, R242 ;  /* 0x000000f200f27308 */ /* 0x000e640000000800 */
[----:B------:R-:W-:Y:S04]  /*1ff10*/  FADD.FTZ R145, R145, R144 ;  /* 0x0000009091917221 */ /* 0x000fe80000010000 */
[C---:B----4-:R-:W-:Y:S04]  /*1ff20*/  HMMA.16816.F32.BF16 R36, R68.reuse, R84, R36 ;  /* 0x000000544424723c */ /* 0x050fe80000041824 */
[----:B------:R-:W-:Y:S01]  /*1ff30*/  MUFU.EX2 R197, R197 ;  /* 0x000000c500c57308 */ /* 0x000fe20000000800 */
[----:B------:R-:W-:Y:S03]  /*1ff40*/  FADD.FTZ R2, R104, R145 ;  /* 0x0000009168027221 */ /* 0x000fe60000010000 */
[C---:B------:R-:W-:Y:S01]  /*1ff50*/  HMMA.16816.F32.BF16 R40, R68.reuse, R86, R40 ;  /* 0x000000564428723c */ /* 0x040fe20000041828 */
[----:B------:R-:W-:Y:S03]  /*1ff60*/  LDSM.16.MT88.4 R84, [R215+0xd000] ;  /* 0x00d00000d754783b */ /* 0x000fe60000004200 */
[----:B------:R-:W-:Y:S02]  /*1ff70*/  FADD.FTZ R2, R105, R2 ;  /* 0x0000000269027221 */ /* 0x000fe40000010000 */
[----:B------:R-:W4:Y:S02]  /*1ff80*/  MUFU.EX2 R198, R198 ;  /* 0x000000c600c67308 */ /* 0x000f240000000800 */
[C---:B-----5:R-:W-:Y:S04]  /*1ff90*/  HMMA.16816.F32.BF16 R44, R68.reuse, R76, R44 ;  /* 0x0000004c442c723c */ /* 0x060fe8000004182c */
[----:B------:R-:W-:Y:S04]  /*1ffa0*/  FADD.FTZ R161, R161, R2 ;  /* 0x00000002a1a17221 */ /* 0x000fe80000010000 */
[C---:B------:R-:W-:Y:S01]  /*1ffb0*/  HMMA.16816.F32.BF16 R48, R68.reuse, R78, R48 ;  /* 0x0000004e4430723c */ /* 0x040fe20000041830 */
[----:B------:R-:W5:Y:S01]  /*1ffc0*/  LDSM.16.MT88.4 R76, [R137+0xd000] ;  /* 0x00d00000894c783b */ /* 0x000f620000004200 */
[----:B------:R-:W-:Y:S02]  /*1ffd0*/  MUFU.EX2 R196, R196 ;  /* 0x000000c400c47308 */ /* 0x000fe40000000800 */
[----:B------:R-:W-:Y:S04]  /*1ffe0*/  FADD.FTZ R164, R164, R161 ;  /* 0x000000a1a4a47221 */ /* 0x000fe80000010000 */
[C---:B--2---:R-:W-:Y:S04]  /*1fff0*/  HMMA.16816.F32.BF16 R52, R68.reuse, R72, R52 ;  /* 0x000000484434723c */ /* 0x044fe80000041834 */
[----:B------:R-:W2:Y:S04]  /*20000*/  MUFU.EX2 R189, R189 ;  /* 0x000000bd00bd7308 */ /* 0x000ea80000000800 */
[C---:B------:R-:W-:Y:S01]  /*20010*/  HMMA.16816.F32.BF16 R56, R68.reuse, R74, R56 ;  /* 0x0000004a4438723c */ /* 0x040fe20000041838 */
[----:B------:R-:W1:Y:S05]  /*20020*/  LDSM.16.MT88.4 R72, [R217+0xd000] ;  /* 0x00d00000d948783b */ /* 0x000e6a0000004200 */
[----:B------:R-:W-:Y:S02]  /*20030*/  MUFU.EX2 R188, R188 ;  /* 0x000000bc00bc7308 */ /* 0x000fe40000000800 */
[C---:B------:R-:W-:Y:S08]  /*20040*/  HMMA.16816.F32.BF16 R60, R68.reuse, R80, R60 ;  /* 0x00000050443c723c */ /* 0x040ff0000004183c */
[----:B------:R-:W-:Y:S01]  /*20050*/  HMMA.16816.F32.BF16 R64, R68, R82, R64 ;  /* 0x000000524440723c */ /* 0x000fe20000041840 */
[----:B------:R-:W2:Y:S01]  /*20060*/  LDSM.16.MT88.4 R80, [R216+0xd000] ;  /* 0x00d00000d850783b */ /* 0x000ea20000004200 */
[----:B------:R-:W1:Y:S05]  /*20070*/  MUFU.EX2 R199, R199 ;  /* 0x000000c700c77308 */ /* 0x000e6a0000000800 */
[----:B------:R-:W-:Y:S01]  /*20080*/  F2FP.BF16.PACK_AB R68, R170, R167 ;  /* 0x000000a7aa44723e */ /* 0x000fe200000010ff */
[----:B------:R-:W-:Y:S01]  /*20090*/  FADD.FTZ R167, R167, R164 ;  /* 0x000000a4a7a77221 */ /* 0x000fe20000010000 */
[----:B------:R-:W-:Y:S03]  /*200a0*/  F2FP.BF16.PACK_AB R69, R172, R169 ;  /* 0x000000a9ac45723e */ /* 0x000fe600000010ff */
[----:B------:R-:W-:Y:S01]  /*200b0*/  F2FP.BF16.PACK_AB R70, R174, R173 ;  /* 0x000000adae46723e */ /* 0x000fe200000010ff */
[----:B------:R-:W-:Y:S01]  /*200c0*/  MUFU.EX2 R182, R182 ;  /* 0x000000b600b67308 */ /* 0x000fe20000000800 */
[----:B------:R-:W-:Y:S01]  /*200d0*/  F2FP.BF16.PACK_AB R71, R178, R177 ;  /* 0x000000b1b247723e */ /* 0x000fe200000010ff */
[----:B------:R-:W-:Y:S06]  /*200e0*/  FADD.FTZ R170, R170, R167 ;  /* 0x000000a7aaaa7221 */ /* 0x000fec0000010000 */
[C---:B-----5:R-:W-:Y:S02]  /*200f0*/  HMMA.16816.F32.BF16 R4, R68.reuse, R76, R4 ;  /* 0x0000004c4404723c */ /* 0x060fe40000041804 */
[----:B------:R-:W5:Y:S06]  /*20100*/  MUFU.EX2 R181, R181 ;  /* 0x000000b500b57308 */ /* 0x000f6c0000000800 */
[C---:B------:R-:W-:Y:S01]  /*20110*/  HMMA.16816.F32.BF16 R8, R68.reuse, R78, R8 ;  /* 0x0000004e4408723c */ /* 0x040fe20000041808 */
[----:B------:R-:W3:Y:S03]  /*20120*/  LDSM.16.MT88.4 R76, [R137+0x11000] ;  /* 0x01100000894c783b */ /* 0x000ee60000004200 */
[----:B------:R-:W-:Y:S04]  /*20130*/  MUFU.EX2 R179, R179 ;  /* 0x000000b300b37308 */ /* 0x000fe80000000800 */
        /* <DEDUP_REMOVED lines=10> */
[----:B------:R-:W-:Y:S03]  /*201e0*/  MUFU.EX2 R166, R166 ;  /* 0x000000a600a67308 */ /* 0x000fe60000000800 */
[C---:B------:R-:W-:Y:S01]  /*201f0*/  HMMA.16816.F32.BF16 R32, R68.reuse, R86, R32 ;  /* 0x000000564420723c */ /* 0x040fe20000041820 */
[----:B------:R-:W-:Y:S06]  /*20200*/  LDSM.16.MT88.4 R84, [R217+0x11800] ;  /* 0x01180000d954783b */ /* 0x000fec0000004200 */
[----:B------:R-:W1:Y:S01]  /*20210*/  MUFU.EX2 R163, R163 ;  /* 0x000000a300a37308 */ /* 0x000e620000000800 */
        /* <DEDUP_REMOVED lines=20> */
[----:B------:R-:W-:Y:S02]  /*20360*/  F2FP.BF16.PACK_AB R70, R190, R187 ;  /* 0x000000bbbe46723e */ /* 0x000fe400000010ff */
[----:B------:R-:W-:Y:S02]  /*20370*/  F2FP.BF16.PACK_AB R71, R192, R191 ;  /* 0x000000bfc047723e */ /* 0x000fe400000010ff */
[----:B------:R-:W-:Y:S05]  /*20380*/  MUFU.EX2 R152, R152 ;  /* 0x0000009800987308 */ /* 0x000fea0000000800 */
[C---:B-1----:R-:W-:Y:S05]  /*20390*/  HMMA.16816.F32.BF16 R4, R68.reuse, R72, R4 ;  /* 0x000000484404723c */ /* 0x042fea0000041804 */
[----:B------:R-:W1:Y:S03]  /*203a0*/  MUFU.EX2 R249, R249 ;  /* 0x000000f900f97308 */ /* 0x000e660000000800 */
[C---:B------:R-:W-:Y:S01]  /*203b0*/  HMMA.16816.F32.BF16 R8, R68.reuse, R74, R8 ;  /* 0x0000004a4408723c */ /* 0x040fe20000041808 */
[----:B------:R-:W1:Y:S06]  /*203c0*/  LDSM.16.MT88.4 R72, [R137+0x11800] ;  /* 0x011800008948783b */ /* 0x000e6c0000004200 */
[----:B------:R-:W-:Y:S01]  /*203d0*/  MUFU.EX2 R150, R150 ;  /* 0x0000009600967308 */ /* 0x000fe20000000800 */
        /* <DEDUP_REMOVED lines=8> */
[----:B------:R-:W2:Y:S02]  /*20460*/  MUFU.EX2 R155, R155 ;  /* 0x0000009b009b7308 */ /* 0x000ea40000000800 */
[C---:B---3--:R-:W-:Y:S08]  /*20470*/  HMMA.16816.F32.BF16 R28, R68.reuse, R76, R28 ;  /* 0x0000004c441c723c */ /* 0x048ff0000004181c */
[C---:B------:R-:W-:Y:S01]  /*20480*/  HMMA.16816.F32.BF16 R32, R68.reuse, R78, R32 ;  /* 0x0000004e4420723c */ /* 0x040fe20000041820 */
[----:B------:R-:W3:Y:S01]  /*20490*/  LDSM.16.MT88.4 R76, [R215+0x11800] ;  /* 0x01180000d74c783b */ /* 0x000ee20000004200 */
[----:B------:R-:W-:Y:S06]  /*204a0*/  MUFU.EX2 R135, R135 ;  /* 0x0000008700877308 */ /* 0x000fec0000000800 */
        /* <DEDUP_REMOVED lines=15> */
[----:B----4-:R-:W-:Y:S02]  /*205a0*/  F2FP.BF16.PACK_AB R70, R198, R197 ;  /* 0x000000c5c646723e */ /* 0x010fe400000010ff */
[----:B------:R-:W-:Y:S07]  /*205b0*/  F2FP.BF16.PACK_AB R71, R189, R196 ;  /* 0x000000c4bd47723e */ /* 0x000fee00000010ff */
        /* <DEDUP_REMOVED lines=21> */
[C---:B----4-:R-:W-:Y:S08]  /*20710*/  HMMA.16816.F32.BF16 R60, R68.reuse, R84, R60 ;  /* 0x00000054443c723c */ /* 0x050ff0000004183c */
        /* <DEDUP_REMOVED lines=51> */
[----:B------:R1:W2:Y:S07]  /*20a50*/  LDSM.16.MT88.4 R92, [R137+0x13800] ;  /* 0x01380000895c783b */ /* 0x0002ae0000004200 */
[C---:B------:R-:W-:Y:S08]  /*20a60*/  HMMA.16816.F32.BF16 R60, R68.reuse, R96, R60 ;  /* 0x00000060443c723c */ /* 0x040ff0000004183c */
[----:B------:R-:W-:Y:S07]  /*20a70*/  HMMA.16816.F32.BF16 R64, R68, R98, R64 ;  /* 0x000000624440723c */ /* 0x000fee0000041840 */
[----:B------:R-:W-:Y:S02]  /*20a80*/  F2FP.BF16.PACK_AB R68, R249, R152 ;  /* 0x00000098f944723e */ /* 0x000fe400000010ff */
[----:B------:R-:W-:Y:S03]  /*20a90*/  F2FP.BF16.PACK_AB R69, R251, R150 ;  /* 0x00000096fb45723e */ /* 0x000fe600000010ff */
[----:B------:R-:W-:Y:S02]  /*20aa0*/  F2FP.BF16.PACK_AB R70, R155, R148 ;  /* 0x000000949b46723e */ /* 0x000fe400000010ff */
[----:B------:R-:W-:Y:S02]  /*20ab0*/  F2FP.BF16.PACK_AB R71, R134, R135 ;  /* 0x000000878647723e */ /* 0x000fe400000010ff */
[----:B-1----:R-:W-:Y:S05]  /*20ac0*/  MOV R137, R132 ;  /* 0x0000008400897202 */ /* 0x002fea0000000f00 */
        /* <DEDUP_REMOVED lines=9> */
[----:B------:R-:W-:Y:S02]  /*20b60*/  FADD.FTZ R0, R107, R0 ;  /* 0x000000006b007221 */ /* 0x000fe40000010000 */
[C---:B------:R-:W-:Y:S04]  /*20b70*/  HMMA.16816.F32.BF16 R112, R68.reuse, R108, R20 ;  /* 0x0000006c4470723c */ /* 0x040fe80000041814 */
[----:B------:R-:W-:Y:S02]  /*20b80*/  FADD.FTZ R165, R165, R0 ;  /* 0x00000000a5a57221 */ /* 0x000fe40000010000 */
[----:B------:R-:W-:Y:S02]  /*20b90*/  FADD.FTZ R0, R180, R5 ;  /* 0x00000005b4007221 */ /* 0x000fe40000010000 */
[C---:B------:R-:W-:Y:S01]  /*20ba0*/  HMMA.16816.F32.BF16 R108, R68.reuse, R110, R24 ;  /* 0x0000006e446c723c */ /* 0x040fe20000041818 */
[----:B------:R-:W1:Y:S03]  /*20bb0*/  LDSM.16.MT88.4 R4, [R215+0x13800] ;  /* 0x01380000d704783b */ /* 0x000e660000004200 */
        /* <DEDUP_REMOVED lines=20> */
[----:B------:R-:W-:Y:S04]  /*20d00*/  FADD.FTZ R9, R242, R9 ;  /* 0x00000009f2097221 */ /* 0x000fe80000010000 */
        /* <DEDUP_REMOVED lines=17> */
[----:B------:R-:W-:Y:S04]  /*20e20*/  HMMA.16816.F32.BF16 R68, R68, R6, R64 ;  /* 0x000000064444723c */ /* 0x000fe80000041840 */
[----:B------:R-:W-:Y:S02]  /*20e30*/  FADD.FTZ R2, R166, R11 ;  /* 0x0000000ba6027221 */ /* 0x000fe40000010000 */
[----:B------:R-:W-:Y:S02]  /*20e40*/  FADD.FTZ R0, R171, R0 ;  /* 0x00000000ab007221 */ /* 0x000fe40000010000 */
[----:B------:R-:W-:Y:S04]  /*20e50*/  FADD.FTZ R2, R163, R2 ;  /* 0x00000002a3027221 */ /* 0x000fe80000010000 */
[----:B------:R-:W-:Y:S01]  /*20e60*/  FADD.FTZ R5, R157, R0 ;  /* 0x000000009d057221 */ /* 0x000fe20000010000 */
[----:B------:R-:W-:Y:S01]  /*20e70*/  MOV R0, R3 ;  /* 0x0000000300007202 */ /* 0x000fe20000000f00 */
        /* <DEDUP_REMOVED lines=12> */
.L_x_4085:
        /* <DEDUP_REMOVED lines=11> */
.L_x_4099:
[----:B--23--:R-:W-:Y:S01]  /*20ff0*/  FADD.FTZ R247, R10, R247 ;  /* 0x000000f70af77221 */ /* 0x00cfe20000010000 */
[----:B------:R-:W-:Y:S05]  /*21000*/  BRA.DIV ~URZ, `(.L_x_4096) ;  /* 0x000010d27f007947 */ /* 0x000fea000b800000 */
[----:B------:R-:W2:Y:S04]  /*21010*/  SHFL.BFLY PT, R6, R245, 0x2, 0x1f ;  /* 0x0c401f00f5067f89 */ /* 0x000ea800000e0000 */
[----:B------:R-:W3:Y:S01]  /*21020*/  SHFL.BFLY PT, R2, R247, 0x1, 0x1f ;  /* 0x0c201f00f7027f89 */ /* 0x000ee200000e0000 */
[----:B--2---:R-:W-:Y:S02]  /*21030*/  FADD.FTZ R11, R6, R245 ;  /* 0x000000f5060b7221 */ /* 0x004fe40000010000 */
[----:B---3--:R-:W-:-:S03]  /*21040*/  FADD.FTZ R2, R247, R2 ;  /* 0x00000002f7027221 */ /* 0x008fc60000010000 */
[----:B------:R2:W3:Y:S04]  /*21050*/  SHFL.BFLY PT, R10, R11, 0x1, 0x1f ;  /* 0x0c201f000b0a7f89 */ /* 0x0004e800000e0000 */
.L_x_4100:
        /* <DEDUP_REMOVED lines=131> */
[----:B------:R4:W-:Y:S04]  /*21890*/  STS.64 [R16+0x4800], R82 ;  /* 0x0048005210007388 */ /* 0x0009e80000000a00 */
[----:B------:R-:W-:Y:S04]  /*218a0*/  STS.64 [R18+0x4000], R76 ;  /* 0x0040004c12007388 */ /* 0x000fe80000000a00 */
[----:B------:R-:W-:Y:S04]  /*218b0*/  STS.64 [R18+0x4800], R78 ;  /* 0x0048004e12007388 */ /* 0x000fe80000000a00 */
[----:B------:R-:W-:Y:S04]  /*218c0*/  STS.64 [R19+0x4000], R72 ;  /* 0x0040004813007388 */ /* 0x000fe80000000a00 */
[----:B------:R1:W-:Y:S04]  /*218d0*/  STS.64 [R19+0x4800], R74 ;  /* 0x0048004a13007388 */ /* 0x0003e80000000a00 */
[----:B------:R-:W-:Y:S04]  /*218e0*/  STS.64 [R17+0x4000], R68 ;  /* 0x0040004411007388 */ /* 0x000fe80000000a00 */
[----:B------:R1:W-:Y:S04]  /*218f0*/  STS.64 [R17+0x4800], R70 ;  /* 0x0048004611007388 */ /* 0x0003e80000000a00 */
[----:B--2---:R4:W2:Y:S04]  /*21900*/  LD.E.64 R12, [R4.64+0xb0] ;  /* 0x0000b004040c7980 */ /* 0x0048a8000c101b00 */
[----:B---3--:R3:W2:Y:S01]  /*21910*/  LD.E R8, [R4.64+0x60] ;  /* 0x0000600404087980 */ /* 0x0086a2000c101900 */
[----:B------:R-:W-:-:S03]  /*21920*/  SHF.L.U32 R14, R136, 0x6, RZ ;  /* 0x00000006880e7819 */ /* 0x000fc600000006ff */
[----:B------:R3:W5:Y:S01]  /*21930*/  LD.E R7, [R4.64+0xcc] ;  /* 0x0000cc0404077980 */ /* 0x000762000c101900 */
[----:B----4-:R-:W-:-:S03]  /*21940*/  LEA.HI R16, R138, R138, RZ, 0x1 ;  /* 0x0000008a8a107211 */ /* 0x010fc600078f08ff */
[----:B------:R3:W5:Y:S04]  /*21950*/  LD.E.64 R82, [R4.64+0x78] ;  /* 0x0000780404527980 */ /* 0x000768000c101b00 */
[----:B------:R3:W5:Y:S01]  /*21960*/  LD.E.64 R84, [R4.64+0xa8] ;  /* 0x0000a80404547980 */ /* 0x000762000c101b00 */
[----:B------:R-:W-:Y:S01]  /*21970*/  LOP3.LUT R14, R14, 0x1c0, RZ, 0xc0, !PT ;  /* 0x000001c00e0e7812 */ /* 0x000fe200078ec0ff */
[----:B------:R-:W-:Y:S01]  /*21980*/  @P4 MUFU.LG2 R2, R2 ;  /* 0x0000000200024308 */ /* 0x000fe20000000c00 */
[----:B-1----:R-:W-:Y:S01]  /*21990*/  SHF.L.U32 R19, R16, 0x2, RZ ;  /* 0x0000000210137819 */ /* 0x002fe200000006ff */
[----:B------:R-:W3:Y:S01]  /*219a0*/  S2R R15, SR_TID.X ;  /* 0x00000000000f7919 */ /* 0x000ee20000002100 */
[----:B------:R-:W-:Y:S01]  /*219b0*/  LOP3.LUT R10, R10, 0xffffffe0, RZ, 0xc0, !PT ;  /* 0xffffffe00a0a7812 */ /* 0x000fe200078ec0ff */
[----:B------:R-:W-:Y:S01]  /*219c0*/  BSSY B0, `(.L_x_4097) ;  /* 0x000003e000007945 */ /* 0x000fe20003800000 */
[----:B------:R-:W-:-:S02]  /*219d0*/  LOP3.LUT R19, R14, 0x38, R19, 0xf8, !PT ;  /* 0x000000380e137812 */ /* 0x000fc400078ef813 */
[----:B------:R-:W-:Y:S01]  /*219e0*/  SHF.R.U32.HI R14, RZ, 0x3, R14 ;  /* 0x00000003ff0e7819 */ /* 0x000fe2000001160e */
[----:B------:R-:W1:Y:S01]  /*219f0*/  @P3 MUFU.LG2 R6, R6 ;  /* 0x0000000600063308 */ /* 0x000e620000000c00 */
[----:B------:R-:W-:Y:S02]  /*21a00*/  LOP3.LUT R17, R16, 0xffffffe, RZ, 0xc0, !PT ;  /* 0x0ffffffe10117812 */ /* 0x000fe400078ec0ff */
[----:B------:R-:W-:Y:S02]  /*21a10*/  LOP3.LUT R14, R19, R14, RZ, 0x3c, !PT ;  /* 0x0000000e130e7212 */ /* 0x000fe400078e3cff */
[----:B------:R-:W-:Y:S02]  /*21a20*/  IADD3 R17, R138, -R17, RZ ;  /* 0x800000118a117210 */ /* 0x000fe40007ffe0ff */
[----:B------:R-:W-:Y:S02]  /*21a30*/  IADD3 R10, -R10, R9, RZ ;  /* 0x000000090a0a7210 */ /* 0x000fe40007ffe1ff */
[----:B------:R-:W-:Y:S01]  /*21a40*/  LEA R80, R17, R14, 0x2 ;  /* 0x0000000e11507211 */ /* 0x000fe200078e10ff */
[----:B------:R-:W-:Y:S01]  /*21a50*/  BAR.SYNC.DEFER_BLOCKING 0x0 ;  /* 0x0000000000007b1d */ /* 0x000fe20000010000 */
[----:B------:R-:W-:-:S02]  /*21a60*/  SHF.R.S32.HI R14, RZ, 0x1f, R11 ;  /* 0x0000001fff0e7819 */ /* 0x000fc4000001140b */
[----:B------:R-:W-:Y:S02]  /*21a70*/  LOP3.LUT P0, RZ, R10, 0x3, RZ, 0xc0, !PT ;  /* 0x000000030aff7812 */ /* 0x000fe4000780c0ff */
[----:B------:R-:W-:Y:S01]  /*21a80*/  LEA.HI R14, R14, R11, RZ, 0x2 ;  /* 0x0000000b0e0e7211 */ /* 0x000fe200078f10ff */
[----:B-1----:R-:W-:Y:S01]  /*21a90*/  @P3 FMUL.FTZ R6, R6, 0.69314718246459960938 ;  /* 0x3f31721806063820 */ /* 0x002fe20000410000 */
[----:B------:R-:W-:Y:S02]  /*21aa0*/  MOV R9, 0xff800000 ;  /* 0xff80000000097802 */ /* 0x000fe40000000f00 */
[----:B---3--:R-:W-:Y:S02]  /*21ab0*/  SHF.R.S32.HI R4, RZ, 0x1f, R15 ;  /* 0x0000001fff047819 */ /* 0x008fe4000001140f */
[----:B------:R-:W-:Y:S02]  /*21ac0*/  LOP3.LUT R14, R14, 0xffffffc, RZ, 0xc0, !PT ;  /* 0x0ffffffc0e0e7812 */ /* 0x000fe400078ec0ff */
[----:B------:R-:W-:-:S02]  /*21ad0*/  LEA.HI R4, R4, R15, RZ, 0x5 ;  /* 0x0000000f04047211 */ /* 0x000fc400078f28ff */
[----:B------:R-:W-:Y:S01]  /*21ae0*/  IADD3 R14, R11, -R14, RZ ;  /* 0x8000000e0b0e7210 */ /* 0x000fe20007ffe0ff */
[----:B------:R-:W-:Y:S01]  /*21af0*/  @P4 FMUL.FTZ R11, R2, 0.69314718246459960938 ;  /* 0x3f317218020b4820 */ /* 0x000fe20000410000 */
[----:B------:R-:W-:Y:S02]  /*21b00*/  LOP3.LUT R4, R4, 0xffffffe0, RZ, 0xc0, !PT ;  /* 0xffffffe004047812 */ /* 0x000fe400078ec0ff */
[----:B------:R-:W-:Y:S01]  /*21b10*/  MOV R10, 0xff800000 ;  /* 0xff800000000a7802 */ /* 0x000fe20000000f00 */
[-C--:B-----5:R-:W-:Y:S01]  /*21b20*/  @P4 FFMA.FTZ R9, R132, R0.reuse, R11 ;  /* 0x0000000084094223 */ /* 0x0a0fe2000001000b */
[----:B------:R-:W-:Y:S01]  /*21b30*/  IADD3 R4, -R4, R15, RZ ;  /* 0x0000000f04047210 */ /* 0x000fe20007ffe1ff */
[----:B------:R-:W-:Y:S01]  /*21b40*/  @P3 FFMA.FTZ R10, R3, R0, R6 ;  /* 0x00000000030a3223 */ /* 0x000fe20000010006 */
[----:B------:R1:W3:Y:S02]  /*21b50*/  LDS.128 R76, [R80.X4] ;  /* 0x00000000504c7984 */ /* 0x0002e40000004c00 */
[----:B------:R-:W-:-:S02]  /*21b60*/  SHF.R.S32.HI R5, RZ, 0x1f, R4 ;  /* 0x0000001fff057819 */ /* 0x000fc40000011404 */
[----:B------:R1:W4:Y:S02]  /*21b70*/  LDS.128 R72, [R80.X4+0x800] ;  /* 0x0008000050487984 */ /* 0x0003240000004c00 */
[----:B------:R-:W-:Y:S02]  /*21b80*/  LEA.HI R5, R5, R4, RZ, 0x2 ;  /* 0x0000000405057211 */ /* 0x000fe400078f10ff */
[----:B------:R-:W-:Y:S01]  /*21b90*/  SHF.L.U32 R4, R231, 0x6, RZ ;  /* 0x00000006e7047819 */ /* 0x000fe200000006ff */
        /* <DEDUP_REMOVED lines=17> */
[----:B------:R-:W-:-:S04]  /*21cb0*/  IMAD R8, R12, R8, R233 ;  /* 0x000000080c087224 */ /* 0x000fc800078e02e9 */
[----:B------:R-:W-:Y:S01]  /*21cc0*/  IMAD R4, R13, R8, R4 ;  /* 0x000000080d047224 */ /* 0x000fe200078e0204 */
        /* <DEDUP_REMOVED lines=13> */
.L_x_4098:
[----:B-1-34-:R-:W-:Y:S05]  /*21da0*/  BSYNC B0 ;  /* 0x0000000000007941 */ /* 0x01afea0003800000 */
.L_x_4097:
[----:B------:R-:W-:Y:S01]  /*21db0*/  IMAD.SHL.U32 R138, R138, 0x4, RZ ;  /* 0x000000048a8a7824 */ /* 0x000fe200078e00ff */
[C---:B------:R-:W-:Y:S01]  /*21dc0*/  IADD3 R0, R136.reuse, 0x10, RZ ;  /* 0x0000001088007810 */ /* 0x040fe20007ffe0ff */
[----:B------:R-:W-:Y:S01]  /*21dd0*/  IMAD R231, R231, -0x40, R232 ;  /* 0xffffffc0e7e77824 */ /* 0x000fe200078e02e8 */
[----:B------:R-:W-:Y:S01]  /*21de0*/  IADD3 R2, R136, 0x8, RZ ;  /* 0x0000000888027810 */ /* 0x000fe20007ffe0ff */
[----:B------:R-:W-:Y:S01]  /*21df0*/  IMAD R7, R4, R7, RZ ;  /* 0x0000000704077224 */ /* 0x000fe200078e02ff */
[----:B------:R-:W-:Y:S01]  /*21e00*/  SHF.R.S32.HI R139, RZ, 0x1f, R138 ;  /* 0x0000001fff8b7819 */ /* 0x000fe2000001148a */
[----:B------:R-:W-:Y:S01]  /*21e10*/  ULDC.64 UR4, c[0x0][0x118] ;  /* 0x0000460000047ab9 */ /* 0x000fe20000000a00 */
[----:B------:R-:W-:-:S02]  /*21e20*/  ISETP.GE.AND P4, PT, R0, R231, PT ;  /* 0x000000e70000720c */ /* 0x000fc40003f86270 */
[C---:B------:R-:W-:Y:S01]  /*21e30*/  IADD3 R0, R136.reuse, 0x20, RZ ;  /* 0x0000002088007810 */ /* 0x040fe20007ffe0ff */
[----:B------:R-:W-:Y:S01]  /*21e40*/  IMAD.WIDE R138, R136, 0x80, R138 ;  /* 0x00000080888a7825 */ /* 0x000fe200078e028a */
[-C--:B------:R-:W-:Y:S02]  /*21e50*/  ISETP.GE.AND P5, PT, R2, R231.reuse, PT ;  /* 0x000000e70200720c */ /* 0x080fe40003fa6270 */
[----:B------:R-:W-:Y:S02]  /*21e60*/  ISETP.GE.AND P2, PT, R0, R231, PT ;  /* 0x000000e70000720c */ /* 0x000fe40003f46270 */
[----:B------:R-:W-:Y:S02]  /*21e70*/  IADD3 R5, P0, R138, R7, RZ ;  /* 0x000000078a057210 */ /* 0x000fe40007f1e0ff */
[----:B------:R-:W-:Y:S02]  /*21e80*/  IADD3 R0, R136, 0x30, RZ ;  /* 0x0000003088007810 */ /* 0x000fe40007ffe0ff */
[----:B------:R-:W-:-:S02]  /*21e90*/  LEA.HI.X.SX32 R3, R7, R139, 0x1, P0 ;  /* 0x0000008b07037211 */ /* 0x000fc400000f0eff */
[C---:B------:R-:W-:Y:S02]  /*21ea0*/  LEA R4, P0, R5.reuse, R82, 0x2 ;  /* 0x0000005205047211 */ /* 0x040fe400078010ff */
[----:B------:R-:W-:Y:S02]  /*21eb0*/  IADD3 R2, R136, 0x18, RZ ;  /* 0x0000001888027810 */ /* 0x000fe40007ffe0ff */
[----:B------:R-:W-:Y:S02]  /*21ec0*/  LEA.HI.X R5, R5, R83, R3, 0x2, P0 ;  /* 0x0000005305057211 */ /* 0x000fe400000f1403 */
[-C--:B------:R-:W-:Y:S02]  /*21ed0*/  ISETP.GE.AND P0, PT, R0, R231.reuse, PT ;  /* 0x000000e70000720c */ /* 0x080fe40003f06270 */
[-C--:B------:R-:W-:Y:S01]  /*21ee0*/  ISETP.GE.AND P3, PT, R2, R231.reuse, PT ;  /* 0x000000e70200720c */ /* 0x080fe20003f66270 */
[----:B------:R1:W-:Y:S01]  /*21ef0*/  @!P5 ST.E.128 [R4.64+0x1000], R72 ;  /* 0x001000480400d985 */ /* 0x0003e2000c101d04 */
[----:B------:R-:W-:-:S02]  /*21f00*/  ISETP.GE.AND P6, PT, R136, R231, PT ;  /* 0x000000e78800720c */ /* 0x000fc40003fc6270 */
[C---:B------:R-:W-:Y:S01]  /*21f10*/  IADD3 R2, R136.reuse, 0x28, RZ ;  /* 0x0000002888027810 */ /* 0x040fe20007ffe0ff */
[----:B------:R1:W-:Y:S01]  /*21f20*/  @!P5 ST.E.128 [R4.64+0x1100], R40 ;  /* 0x001100280400d985 */ /* 0x0003e2000c101d04 */
[----:B------:R-:W-:Y:S02]  /*21f30*/  IADD3 R136, R136, 0x38, RZ ;  /* 0x0000003888887810 */ /* 0x000fe40007ffe0ff */
[-C--:B------:R-:W-:Y:S01]  /*21f40*/  ISETP.GE.AND P1, PT, R2, R231.reuse, PT ;  /* 0x000000e70200720c */ /* 0x080fe20003f26270 */
[----:B------:R1:W-:Y:S04]  /*21f50*/  @!P4 ST.E.128 [R4.64+0x2000], R68 ;  /* 0x002000440400c985 */ /* 0x0003e8000c101d04 */
[----:B------:R1:W-:Y:S04]  /*21f60*/  @!P0 ST.E.128 [R4.64+0x6000], R52 ;  /* 0x0060003404008985 */ /* 0x0003e8000c101d04 */
[----:B------:R1:W-:Y:S01]  /*21f70*/  @!P0 ST.E.128 [R4.64+0x6100], R20 ;  /* 0x0061001404008985 */ /* 0x0003e2000c101d04 */
[----:B------:R-:W-:Y:S01]  /*21f80*/  ISETP.GE.AND P0, PT, R136, R231, PT ;  /* 0x000000e78800720c */ /* 0x000fe20003f06270 */
[----:B------:R-:W-:-:S02]  /*21f90*/  IMAD.MOV.U32 R231, RZ, RZ, 0x0 ;  /* 0x00000000ffe77424 */ /* 0x000fc400078e00ff */
        /* <DEDUP_REMOVED lines=10> */
[----:B------:R-:W-:Y:S05]  /*22040*/  @P0 RET.REL.NODEC R230 `(_ZN5flash24flash_fwd_splitkv_kernelI23Flash_fwd_kernel_traitsILi128ELi64ELi128ELi4ELb0ELb0EN7cutlass10bfloat16_tE19Flash_kernel_traitsILi128ELi64ELi128ELi4ES3_EELb1ELb0ELb0ELb0ELb1ELb1ELb1ELb1EEEvNS_16Flash_fwd_paramsE) ;  /* 0xfffddfb0e6000950 */ /* 0x000fea0003c3ffff */
[----:B------:R-:W-:Y:S01]  /*22050*/  MOV R231, 0x0 ;  /* 0x0000000000e77802 */ /* 0x000fe20000000f00 */
[----:B------:R-:W-:-:S02]  /*22060*/  ULDC.64 UR4, c[0x0][0x118] ;  /* 0x0000460000047ab9 */ /* 0x000fc40000000a00 */
[----:B------:R2:W-:Y:S04]  /*22070*/  ST.E.128 [R4.64+0x7000], R48 ;  /* 0x0070003004007985 */ /* 0x0005e8000c101d04 */
[----:B------:R2:W-:Y:S01]  /*22080*/  ST.E.128 [R4.64+0x7100], R16 ;  /* 0x0071001004007985 */ /* 0x0005e2000c101d04 */
[----:B------:R-:W-:Y:S05]  /*22090*/  RET.REL.NODEC R230 `(_ZN5flash24flash_fwd_splitkv_kernelI23Flash_fwd_kernel_traitsILi128ELi64ELi128ELi4ELb0ELb0EN7cutlass10bfloat16_tE19Flash_kernel_traitsILi128ELi64ELi128ELi4ES3_EELb1ELb0ELb0ELb0ELb1ELb1ELb1ELb1EEEvNS_16Flash_fwd_paramsE) ;  /* 0xfffddf60e6007950 */ /* 0x000fea0003c3ffff */
.L_x_4095:
[----:B------:R-:W-:Y:S02]  /*220a0*/  MOV R9, 0x2 ;  /* 0x0000000200097802 */ /* 0x000fe40000000f00 */
[----:B------:R-:W-:Y:S02]  /*220b0*/  MOV R8, 0x220d0 ;  /* 0x000220d000087802 */ /* 0x000fe40000000f00 */
[----:B-1---5:R-:W-:Y:S05]  /*220c0*/  CALL.REL.NOINC `($__internal_23_$__cuda_sm70_shflsync_bfly_p) ;  /* 0x000000f000007944 */ /* 0x022fea0003c00000 */
[----:B-12---:R-:W-:Y:S05]  /*220d0*/  BRA `(.L_x_4099) ;  /* 0xffffef1000007947 */ /* 0x006fea000383ffff */
.L_x_4096:
[----:B------:R-:W-:Y:S02]  /*220e0*/  MOV R9, 0x1 ;  /* 0x0000000100097802 */ /* 0x000fe40000000f00 */
[----:B------:R-:W-:Y:S02]  /*220f0*/  MOV R8, 0x22110 ;  /* 0x0002211000087802 */ /* 0x000fe40000000f00 */
[----:B-1---5:R-:W-:Y:S05]  /*22100*/  CALL.REL.NOINC `($__internal_23_$__cuda_sm70_shflsync_bfly_p) ;  /* 0x000000b000007944 */ /* 0x022fea0003c00000 */
[----:B--2---:R-:W-:Y:S01]  /*22110*/  FADD.FTZ R2, R247, R10 ;  /* 0x0000000af7027221 */ /* 0x004fe20000010000 */
[----:B-1----:R-:W-:-:S02]  /*22120*/  MOV R247, R245 ;  /* 0x000000f500f77202 */ /* 0x002fc40000000f00 */
[----:B------:R-:W-:Y:S02]  /*22130*/  MOV R9, 0x2 ;  /* 0x0000000200097802 */ /* 0x000fe40000000f00 */
[----:B------:R-:W-:Y:S02]  /*22140*/  MOV R8, 0x22160 ;  /* 0x0002216000087802 */ /* 0x000fe40000000f00 */
[----:B------:R-:W-:Y:S05]  /*22150*/  CALL.REL.NOINC `($__internal_23_$__cuda_sm70_shflsync_bfly_p) ;  /* 0x0000006000007944 */ /* 0x000fea0003c00000 */
[----:B--2---:R-:W-:Y:S01]  /*22160*/  FADD.FTZ R11, R245, R10 ;  /* 0x0000000af50b7221 */ /* 0x004fe20000010000 */
[----:B-1----:R-:W-:Y:S02]  /*22170*/  MOV R9, 0x1 ;  /* 0x0000000100097802 */ /* 0x002fe40000000f00 */
[----:B------:R-:W-:Y:S02]  /*22180*/  MOV R8, 0x221b0 ;  /* 0x000221b000087802 */ /* 0x000fe40000000f00 */
[----:B------:R-:W-:Y:S02]  /*22190*/  MOV R247, R11 ;  /* 0x0000000b00f77202 */ /* 0x000fe40000000f00 */
[----:B------:R-:W-:Y:S05]  /*221a0*/  CALL.REL.NOINC `($__internal_23_$__cuda_sm70_shflsync_bfly_p) ;  /* 0x0000001000007944 */ /* 0x000fea0003c00000 */
[----:B-12---:R-:W-:Y:S05]  /*221b0*/  BRA `(.L_x_4100) ;  /* 0xffffeea000007947 */ /* 0x006fea000383ffff */
        .weak           $__internal_23_$__cuda_sm70_shflsync_bfly_p
        .type           $__internal_23_$__cuda_sm70_shflsync_bfly_p,@function
        .size           $__internal_23_$__cuda_sm70_shflsync_bfly_p,(.L_x_8295 - $__internal_23_$__cuda_sm70_shflsync_bfly_p)
$__internal_23_$__cuda_sm70_shflsync_bfly_p:
[----:B------:R-:W-:Y:S01]  /*221c0*/  MOV R12, R8 ;  /* 0x00000008000c7202 */ /* 0x000fe20000000f00 */
[----:B------:R-:W-:Y:S04]  /*221d0*/  WARPSYNC R6 ;  /* 0x0000000600007348 */ /* 0x000fe80003800000 */
[----:B------:R-:W-:Y:S01]  /*221e0*/  MOV R13, 0x0 ;  /* 0x00000000000d7802 */ /* 0x000fe20000000f00 */
[----:B------:R1:W2:Y:S03]  /*221f0*/  SHFL.BFLY PT, R10, R247, R9, R7 ;  /* 0x0c000009f70a7389 */ /* 0x0002a600000e0007 */
[----:B------:R-:W-:Y:S05]  /*22200*/  RET.REL.NODEC R12 `(_ZN5flash24flash_fwd_splitkv_kernelI23Flash_fwd_kernel_traitsILi128ELi64ELi128ELi4ELb0ELb0EN7cutlass10bfloat16_tE19Flash_kernel_traitsILi128ELi64ELi128ELi4ES3_EELb1ELb0ELb0ELb0ELb1ELb1ELb1ELb1EEEvNS_16Flash_fwd_paramsE) ;  /* 0xfffdddf00c007950 */ /* 0x000fea0003c3ffff */
.L_x_4101:
        /* <DEDUP_REMOVED lines=15> */
.L_x_8295:


//--------------------- .text._ZN5flash24flash_fwd_splitkv_kernelI23Flash_fwd_kernel_traitsILi128ELi64ELi128ELi4ELb0ELb0EN7cutlass10bfloat16_tE19Flash_kernel_traitsILi128ELi64ELi128ELi4ES3_EELb1ELb0ELb1ELb0ELb0ELb0ELb1ELb1EEEvNS_16Flash_fwd_paramsE --------------------------
	.section	.text._ZN5flash24flash_fwd_splitkv_kernelI23Flash_fwd_kernel_traitsILi128ELi64ELi128ELi4ELb0ELb0EN7cutlass10bfloat16_tE19Flash_kernel_traitsILi128ELi64ELi128ELi4ES3_EELb1ELb0ELb1ELb0ELb0ELb0ELb1ELb1EEEvNS_16Flash_fwd_paramsE,"ax",@progbits
	.sectioninfo	@"SHI_REGISTERS=254"
	.align	128
        .global         _ZN5flash24flash_fwd_splitkv_kernelI23Flash_fwd_kernel_traitsILi128ELi64ELi128ELi4ELb0ELb0EN7cutlass10bfloat16_tE19Flash_kernel_traitsILi128ELi64ELi128ELi4ES3_EELb1ELb0ELb1ELb0ELb0ELb0ELb1ELb1EEEvNS_16Flash_fwd_paramsE
        .type           _ZN5flash24flash_fwd_splitkv_kernelI23Flash_fwd_kernel_traitsILi128ELi64ELi128ELi4ELb0ELb0EN7cutlass10bfloat16_tE19Flash_kernel_traitsILi128ELi64ELi128ELi4ES3_EELb1ELb0ELb1ELb0ELb0ELb0ELb1ELb1EEEvNS_16Flash_fwd_paramsE,@function
        .size           _ZN5flash24flash_fwd_splitkv_kernelI23Flash_fwd_kernel_traitsILi128ELi64ELi128ELi4ELb0ELb0EN7cutlass10bfloat16_tE19Flash_kernel_traitsILi128ELi64ELi128ELi4ES3_EELb1ELb0ELb1ELb0ELb0ELb0ELb1ELb1EEEvNS_16Flash_fwd_paramsE,(.L_x_8297 - _ZN5flash24flash_fwd_splitkv_kernelI23Flash_fwd_kernel_traitsILi128ELi64ELi128ELi4ELb0ELb0EN7cutlass10bfloat16_tE19Flash_kernel_traitsILi128ELi64ELi128ELi4ES3_EELb1ELb0ELb1ELb0ELb0ELb0ELb1ELb1EEEvNS_16Flash_fwd_paramsE)
        .other          _ZN5flash24flash_fwd_splitkv_kernelI23Flash_fwd_kernel_traitsILi128ELi64ELi128ELi4ELb0ELb0EN7cutlass10bfloat16_tE19Flash_kernel_traitsILi128ELi64ELi128ELi4ES3_EELb1ELb0ELb1ELb0ELb0ELb0ELb1ELb1EEEvNS_16Flash_fwd_paramsE,@"STO_CUDA_ENTRY STV_DEFAULT"
_ZN5flash24flash_fwd_splitkv_kernelI23Flash_fwd_kernel_traitsILi128ELi64ELi128ELi4ELb0ELb0EN7cutlass10bfloat16_tE19Flash_kernel_traitsILi128ELi64ELi128ELi4ES3_EELb1ELb0ELb1ELb0ELb0ELb0ELb1ELb1EEEvNS_16Flash_fwd_paramsE:
.text._ZN5flash24flash_fwd_splitkv_kernelI23Flash_fwd_kernel_traitsILi128ELi64ELi128ELi4ELb0ELb0EN7cutlass10bfloat16_tE19Flash_kernel_traitsILi128ELi64ELi128ELi4ES3_EELb1ELb0ELb1ELb0ELb0ELb0ELb1ELb1EEEvNS_16Flash_fwd_paramsE:
        /* <DEDUP_REMOVED lines=29> */
[----:B---34-:R-:W-:Y:S05]  /*01d0*/  CALL.REL.NOINC `($_ZN5flash24flash_fwd_splitkv_kernelI23Flash_fwd_kernel_traitsILi128ELi64ELi128ELi4ELb0ELb0EN7cutlass10bfloat16_tE19Flash_kernel_traitsILi128ELi64ELi128ELi4ES3_EELb1ELb0ELb1ELb0ELb0ELb0ELb1ELb1EEEvNS_16Flash_fwd_paramsE$_ZN5flash30compute_attn_1rowblock_splitkvI23Flash_fwd_kernel_traitsILi128ELi64ELi128ELi4ELb0ELb0EN7cutlass10bfloat16_tE19Flash_kernel_traitsILi128ELi64ELi128ELi4ES3_EELb1ELb0ELb1ELb0ELb0ELb0ELb1ELb1ENS_16Flash_fwd_paramsEEEvRKT8_iiiii) ;  /* 0x0000002000007944 */ /* 0x018fea0003c00000 */
[----:B------:R-:W-:Y:S05]  /*01e0*/  BSYNC B4 ;  /* 0x0000000000047941 */ /* 0x000fea0003800000 */
.L_x_4102:
[----:B------:R-:W-:Y:S05]  /*01f0*/  EXIT ;  /* 0x000000000000794d */ /* 0x000fea0003800000 */
        .type           $_ZN5flash24flash_fwd_splitkv_kernelI23Flash_fwd_kernel_traitsILi128ELi64ELi128ELi4ELb0ELb0EN7cutlass10bfloat16_tE19Flash_kernel_traitsILi128ELi64ELi128ELi4ES3_EELb1ELb0ELb1ELb0ELb0ELb0ELb1ELb1EEEvNS_16Flash_fwd_paramsE$_ZN5flash30compute_attn_1rowblock_splitkvI23Flash_fwd_kernel_traitsILi128ELi64ELi128ELi4ELb0ELb0EN7cutlass10bfloat16_tE19Flash_kernel_traitsILi128ELi64ELi128ELi4ES3_EELb1ELb0ELb1ELb0ELb0ELb0ELb1ELb1ENS_16Flash_fwd_paramsEEEvRKT8_iiiii,@function
        .size           $_ZN5flash24flash_fwd_splitkv_kernelI23Flash_fwd_kernel_traitsILi128ELi64ELi128ELi4ELb0ELb0EN7cutlass10bfloat16_tE19Flash_kernel_traitsILi128ELi64ELi128ELi4ES3_EELb1ELb0ELb1ELb0ELb0ELb0ELb1ELb1EEEvNS_16Flash_fwd_paramsE$_ZN5flash30compute_attn_1rowblock_splitkvI23Flash_fwd_kernel_traitsILi128ELi64ELi128ELi4ELb0ELb0EN7cutlass10bfloat16_tE19Flash_kernel_traitsILi128ELi64ELi128ELi4ES3_EELb1ELb0ELb1ELb0ELb0ELb0ELb1ELb1ENS_16Flash_fwd_paramsEEEvRKT8_iiiii,($__internal_24_$__cuda_sm70_shflsync_bfly_p - $_ZN5flash24flash_fwd_splitkv_kernelI23Flash_fwd_kernel_traitsILi128ELi64ELi128ELi4ELb0ELb0EN7cutlass10bfloat16_tE19Flash_kernel_traitsILi128ELi64ELi128ELi4ES3_EELb1ELb0ELb1ELb0ELb0ELb0ELb1ELb1EEEvNS_16Flash_fwd_paramsE$_ZN5flash30compute_attn_1rowblock_splitkvI23Flash_fwd_kernel_traitsILi128ELi64ELi128ELi4ELb0ELb0EN7cutlass10bfloat16_tE19Flash_kernel_traitsILi128ELi64ELi128ELi4ES3_EELb1ELb0ELb1ELb0ELb0ELb0ELb1ELb1ENS_16Flash_fwd_paramsEEEvRKT8_iiiii)
$_ZN5flash24flash_fwd_splitkv_kernelI23Flash_fwd_kernel_traitsILi128ELi64ELi128ELi4ELb0ELb0EN7cutlass10bfloat16_tE19Flash_kernel_traitsILi128ELi64ELi128ELi4ES3_EELb1ELb0ELb1ELb0ELb0ELb0ELb1ELb1EEEvNS_16Flash_fwd_paramsE$_ZN5flash30compute_attn_1rowblock_splitkvI23Flash_fwd_kernel_traitsILi128ELi64ELi128ELi4ELb0ELb0EN7cutlass10bfloat16_tE19Flash_kernel_traitsILi128ELi64ELi128ELi4ES3_EELb1ELb0ELb1ELb0ELb0ELb0ELb1ELb1ENS_16Flash_fwd_paramsEEEvRKT8_iiiii:
        /* <DEDUP_REMOVED lines=20> */
.L_x_4104:
[----:B------:R-:W-:Y:S05]  /*0340*/  BSYNC B0 ;  /* 0x0000000000007941 */ /* 0x000fea0003800000 */
.L_x_4103:
        /* <DEDUP_REMOVED lines=17> */
.L_x_4106:
[----:B-1----:R1:W5:Y:S02]  /*0460*/  LD.E R3, [R10.64+0xb8] ;  /* 0x0000b8060a037980 */ /* 0x002364000c101900 */
.L_x_4107:
[----:B------:R-:W-:Y:S05]  /*0470*/  BSYNC B0 ;  /* 0x0000000000007941 */ /* 0x000fea0003800000 */
.L_x_4105:
        /* <DEDUP_REMOVED lines=10> */
.L_x_4109:
[----:B------:R-:W2:Y:S01]  /*0520*/  LD.E.64 R2, [R10.64+0x108] ;  /* 0x000108060a027980 */ /* 0x000ea2000c101b00 */
[----:B------:R-:W-:Y:S01]  /*0530*/  BSSY B0, `(.L_x_4111) ;  /* 0x0000006000007945 */ /* 0x000fe20003800000 */
[----:B--2---:R-:W-:-:S04]  /*0540*/  ISETP.NE.U32.AND P0, PT, R2, RZ, PT ;  /* 0x000000ff0200720c */ /* 0x004fc80003f05070 */
[----:B------:R-:W-:Y:S01]  /*0550*/  ISETP.NE.AND.EX P0, PT, R3, RZ, PT, P0 ;  /* 0x000000ff0300720c */ /* 0x000fe20003f05300 */
[----:B------:R-:W-:-:S12]  /*0560*/  IMAD.MOV.U32 R3, RZ, RZ, RZ ;  /* 0x000000ffff037224 */ /* 0x000fd800078e00ff */
[----:B------:R-:W-:Y:S05]  /*0570*/  @!P0 BRA `(.L_x_4112) ;  /* 0x0000001000008947 */ /* 0x000fea0003800000 */
[----:B------:R1:W5:Y:S02]  /*0580*/  LD.E R3, [R10.64+0xbc] ;  /* 0x0000bc060a037980 */ /* 0x000364000c101900 */
.L_x_4112:
[----:B------:R-:W-:Y:S05]  /*0590*/  BSYNC B0 ;  /* 0x0000000000007941 */ /* 0x000fea0003800000 */
.L_x_4111:
[----:B-----5:R-:W-:Y:S02]  /*05a0*/  IADD3 R70, R80, R3, RZ ;  /* 0x0000000350467210 */ /* 0x020fe40007ffe0ff */
.L_x_4110:
[----:B------:R-:W-:Y:S05]  /*05b0*/  BSYNC B1 ;  /* 0x0000000000017941 */ /* 0x000fea0003800000 */
.L_x_4108:
[----:B------:R-:W-:Y:S01]  /*05c0*/  IMAD.SHL.U32 R69, R231, 0x40, RZ ;  /* 0x00000040e7457824 */ /* 0x000fe200078e00ff */
[----:B------:R-:W-:Y:S01]  /*05d0*/  MOV R2, R230 ;  /* 0x000000e600027202 */ /* 0x000fe20000000f00 */
[----:B------:R-:W-:-:S03]  /*05e0*/  IMAD.MOV.U32 R3, RZ, RZ, 0x0 ;  /* 0x00000000ff037424 */ /* 0x000fc600078e00ff */
[----:B------:R-:W-:-:S13]  /*05f0*/  ISETP.GT.AND P0, PT, R232, R69, PT ;  /* 0x00000045e800720c */ /* 0x000fda0003f04270 */
[----:B------:R-:W-:Y:S05]  /*0600*/  @!P0 RET.REL.NODEC R2 `(_ZN5flash24flash_fwd_splitkv_kernelI23Flash_fwd_kernel_traitsILi128ELi64ELi128ELi4ELb0ELb0EN7cutlass10bfloat16_tE19Flash_kernel_traitsILi128ELi64ELi128ELi4ES3_EELb1ELb0ELb1ELb0ELb0ELb0ELb1ELb1EEEvNS_16Flash_fwd_paramsE) ;  /* 0xfffff9f002008950 */ /* 0x000fea0003c3ffff */
        /* <DEDUP_REMOVED lines=49> */
[----:B---3--:R1:W3:Y:S04]  /*0920*/  LD.E R0, [R10.64+0xcc] ;  /* 0x0000cc060a007980 */ /* 0x0082e8000c101900 */
[----:B------:R1:W3:Y:S01]  /*0930*/  LD.E.64 R6, [R10.64+0x78] ;  /* 0x000078060a067980 */ /* 0x0002e2000c101b00 */
[----:B------:R-:W-:-:S03]  /*0940*/  SHF.R.S32.HI R8, RZ, 0x1f, R75 ;  /* 0x0000001fff087819 */ /* 0x000fc6000001144b */
[----:B------:R1:W5:Y:S01]  /*0950*/  LD.E R4, [R10.64+0xc0] ;  /* 0x0000c0060a047980 */ /* 0x000362000c101900 */
[----:B------:R-:W-:-:S03]  /*0960*/  LEA.HI R8, R8, R75, RZ, 0x4 ;  /* 0x0000004b08087211 */ /* 0x000fc600078f20ff */
[----:B------:R1:W5:Y:S01]  /*0970*/  LD.E.64 R12, [R10.64+0xa8] ;  /* 0x0000a8060a0c7980 */ /* 0x000362000c101b00 */
[----:B------:R-:W-:Y:S01]  /*0980*/  LOP3.LUT R14, R8, 0xfffffff0, RZ, 0xc0, !PT ;  /* 0xfffffff0080e7812 */ /* 0x000fe200078ec0ff */
[----:B------:R-:W-:Y:S01]  /*0990*/  BSSY B0, `(.L_x_4114) ;  /* 0x0000016000007945 */ /* 0x000fe20003800000 */
[----:B------:R-:W-:-:S03]  /*09a0*/  SHF.R.S32.HI R8, RZ, 0x4, R8 ;  /* 0x00000004ff087819 */ /* 0x000fc60000011408 */
[----:B------:R-:W-:-:S04]  /*09b0*/  IMAD.IADD R75, R75, 0x1, -R14 ;  /* 0x000000014b4b7824 */ /* 0x000fc800078e0a0e */
[----:B------:R-:W-:-:S05]  /*09c0*/  IMAD.SHL.U32 R14, R75, 0x4, RZ ;  /* 0x000000044b0e7824 */ /* 0x000fca00078e00ff */
[----:B------:R-:W-:-:S05]  /*09d0*/  SHF.R.S32.HI R15, RZ, 0x1f, R14 ;  /* 0x0000001fff0f7819 */ /* 0x000fca000001140e */
[----:B-1----:R-:W-:-:S04]  /*09e0*/  IMAD.WIDE R10, R8, 0x80, R14 ;  /* 0x00000080080a7825 */ /* 0x002fc800078e020e */
        /* <DEDUP_REMOVED lines=16> */
.L_x_4115:
[----:B------:R-:W-:Y:S05]  /*0af0*/  BSYNC B0 ;  /* 0x0000000000007941 */ /* 0x000fea0003800000 */
.L_x_4114:
        /* <DEDUP_REMOVED lines=8> */
.L_x_4117:
[----:B------:R-:W-:Y:S05]  /*0b80*/  BSYNC B0 ;  /* 0x0000000000007941 */ /* 0x000fea0003800000 */
.L_x_4116:
        /* <DEDUP_REMOVED lines=8> */
.L_x_4119:
[----:B------:R-:W-:Y:S05]  /*0c10*/  BSYNC B0 ;  /* 0x0000000000007941 */ /* 0x000fea0003800000 */
.L_x_4118:
        /* <DEDUP_REMOVED lines=8> */
.L_x_4121:
[----:B------:R-:W-:Y:S05]  /*0ca0*/  BSYNC B0 ;  /* 0x0000000000007941 */ /* 0x000fea0003800000 */
.L_x_4120:
        /* <DEDUP_REMOVED lines=8> */
.L_x_4123:
[----:B------:R-:W-:Y:S05]  /*0d30*/  BSYNC B0 ;  /* 0x0000000000007941 */ /* 0x000fea0003800000 */
.L_x_4122:
        /* <DEDUP_REMOVED lines=8> */
.L_x_4125:
[----:B------:R-:W-:Y:S05]  /*0dc0*/  BSYNC B0 ;  /* 0x0000000000007941 */ /* 0x000fea0003800000 */
.L_x_4124:
        /* <DEDUP_REMOVED lines=8> */
.L_x_4127:
[----:B------:R-:W-:Y:S05]  /*0e50*/  BSYNC B0 ;  /* 0x0000000000007941 */ /* 0x000fea0003800000 */
.L_x_4126:
        /* <DEDUP_REMOVED lines=8> */
.L_x_4129:
[----:B------:R-:W-:Y:S05]  /*0ee0*/  BSYNC B0 ;  /* 0x0000000000007941 */ /* 0x000fea0003800000 */
.L_x_4128:
        /* <DEDUP_REMOVED lines=29> */
[----:B------:R-:W-:Y:S05]  /*10c0*/  @P6 RET.REL.NODEC R230 `(_ZN5flash24flash_fwd_splitkv_kernelI23Flash_fwd_kernel_traitsILi128ELi64ELi128ELi4ELb0ELb0EN7cutlass10bfloat16_tE19Flash_kernel_traitsILi128ELi64ELi128ELi4ES3_EELb1ELb0ELb1ELb0ELb0ELb0ELb1ELb1EEEvNS_16Flash_fwd_paramsE) ;  /* 0xffffef30e6006950 */ /* 0x000fea0003c3ffff */
[----:B-1----:R-:W-:Y:S02]  /*10d0*/  MOV R3, 0xff800000 ;  /* 0xff80000000037802 */ /* 0x002fe40000000f00 */
[----:B------:R-:W-:-:S03]  /*10e0*/  MOV R231, 0x0 ;  /* 0x0000000000e77802 */ /* 0x000fc60000000f00 */
[----:B------:R1:W-:Y:S01]  /*10f0*/  ST.E [R4.64+0xe0], R3 ;  /* 0x0000e00304007985 */ /* 0x0003e2000c101906 */
[----:B------:R-:W-:Y:S05]  /*1100*/  RET.REL.NODEC R230 `(_ZN5flash24flash_fwd_splitkv_kernelI23Flash_fwd_kernel_traitsILi128ELi64ELi128ELi4ELb0ELb0EN7cutlass10bfloat16_tE19Flash_kernel_traitsILi128ELi64ELi128ELi4ES3_EELb1ELb0ELb1ELb0ELb0ELb0ELb1ELb1EEEvNS_16Flash_fwd_paramsE) ;  /* 0xffffeef0e6007950 */ /* 0x000fea0003c3ffff */
.L_x_4113:
        /* <DEDUP_REMOVED lines=58> */
[----:B-----5:R-:W4:Y:S08]  /*14b0*/  I2F.RP R8, R4 ;  /* 0x0000000400087306 */ /* 0x020f300000209400 */
[----:B----4-:R-:W4:Y:S02]  /*14c0*/  MUFU.RCP R6, R8 ;  /* 0x0000000800067308 */ /* 0x010f240000001000 */
[----:B----4-:R-:W-:-:S06]  /*14d0*/  IADD3 R6, R6, 0xffffffe, RZ ;  /* 0x0ffffffe06067810 */ /* 0x010fcc0007ffe0ff */
[----:B------:R-:W4:Y:S01]  /*14e0*/  F2I.FTZ.U32.TRUNC.NTZ R27, R6 ;  /* 0x00000006001b7305 */ /* 0x000f22000021f000 */
[----:B------:R-:W-:Y:S01]  /*14f0*/  IMAD.MOV.U32 R26, RZ, RZ, RZ ;  /* 0x000000ffff1a7224 */ /* 0x000fe200078e00ff */
[----:B------:R-:W-:Y:S02]  /*1500*/  IABS R7, R5 ;  /* 0x0000000500077213 */ /* 0x000fe40000000000 */
[----:B----4-:R-:W-:-:S05]  /*1510*/  IADD3 R0, RZ, -R27, RZ ;  /* 0x8000001bff007210 */ /* 0x010fca0007ffe0ff */
[----:B-1----:R-:W-:Y:S01]  /*1520*/  IMAD R23, R0, R4, RZ ;  /* 0x0000000400177224 */ /* 0x002fe200078e02ff */
        /* <DEDUP_REMOVED lines=9> */
[----:B------:R-:W-:Y:S01]  /*15c0*/  LOP3.LUT R4, R234, R5, RZ, 0x3c, !PT ;  /* 0x00000005ea047212 */ /* 0x000fe200078e3cff */
[----:B------:R-:W-:Y:S01]  /*15d0*/  IMAD R2, R2, R19, R9 ;  /* 0x0000001302027224 */ /* 0x000fe200078e0209 */
[----:B------:R-:W-:Y:S02]  /*15e0*/  @!P1 IADD3 R8, R8, 0x1, RZ ;  /* 0x0000000108089810 */ /* 0x000fe40007ffe0ff */
[----:B------:R-:W-:Y:S02]  /*15f0*/  ISETP.GE.AND P0, PT, R4, RZ, PT ;  /* 0x000000ff0400720c */ /* 0x000fe40003f06270 */
[----:B------:R-:W-:Y:S01]  /*1600*/  ISETP.NE.AND P1, PT, R5, RZ, PT ;  /* 0x000000ff0500720c */ /* 0x000fe20003f25270 */
[----:B---3--:R-:W-:-:S04]  /*1610*/  IMAD R4, R67, R2, RZ ;  /* 0x0000000243047224 */ /* 0x008fc800078e02ff */
[----:B------:R-:W-:-:S06]  /*1620*/  @P2 IADD3 R8, R8, 0x1, RZ ;  /* 0x0000000108082810 */ /* 0x000fcc0007ffe0ff */
[----:B------:R-:W-:Y:S02]  /*1630*/  @!P0 IMAD.MOV R8, RZ, RZ, -R8 ;  /* 0x000000ffff088224 */ /* 0x000fe400078e0a08 */
[----:B------:R-:W-:Y:S02]  /*1640*/  @!P1 LOP3.LUT R8, RZ, R5, RZ, 0x33, !PT ;  /* 0x00000005ff089212 */ /* 0x000fe400078e33ff */
        /* <DEDUP_REMOVED lines=21> */
.L_x_4131:
        /* <DEDUP_REMOVED lines=30> */
[----:B---3--:R-:W-:-:S04]  /*1980*/  @!P3 IMAD R4, R25, R8, RZ ;  /* 0x000000081904b224 */ /* 0x008fc800078e02ff */
[-C--:B------:R-:W-:Y:S01]  /*1990*/  @!P0 IADD3 R0, R0, -R3.reuse, RZ ;  /* 0x8000000300008210 */ /* 0x080fe20007ffe0ff */
[----:B------:R-:W-:Y:S01]  /*19a0*/  @P3 IMAD.WIDE.U32 R30, R66, R6, RZ ;  /* 0x00000006421e3225 */ /* 0x000fe200078e00ff */
[----:B------:R-:W-:Y:S02]  /*19b0*/  LEA R9, R54, 0xffffff80, 0x7 ;  /* 0xffffff8036097811 */ /* 0x000fe400078e38ff */
[----:B------:R-:W-:Y:S01]  /*19c0*/  ISETP.GE.U32.AND P2, PT, R0, R3, PT ;  /* 0x000000030000720c */ /* 0x000fe20003f46070 */
[C---:B------:R-:W-:Y:S02]  /*19d0*/  @!P3 IMAD R4, R24.reuse, R7, R4 ;  /* 0x000000071804b224 */ /* 0x040fe400078e0204 */
[----:B------:R-:W-:Y:S01]  /*19e0*/  @!P3 IMAD.WIDE.U32 R24, R24, R8, R26 ;  /* 0x000000081818b225 */ /* 0x000fe200078e001a */
[----:B------:R-:W-:-:S03]  /*19f0*/  @P3 MOV R12, R30 ;  /* 0x0000001e000c3202 */ /* 0x000fc60000000f00 */
[C---:B------:R-:W-:Y:S01]  /*1a00*/  @P3 IMAD R13, R67.reuse, R6, RZ ;  /* 0x00000006430d3224 */ /* 0x040fe200078e02ff */
[----:B------:R-:W-:Y:S01]  /*1a10*/  LOP3.LUT R0, R234, R5, RZ, 0x3c, !PT ;  /* 0x00000005ea007212 */ /* 0x000fe200078e3cff */
[-C--:B------:R-:W-:Y:S01]  /*1a20*/  IMAD R6, R67, R9.reuse, RZ ;  /* 0x0000000943067224 */ /* 0x080fe200078e02ff */
[----:B------:R-:W-:Y:S01]  /*1a30*/  @!P3 MOV R12, R24 ;  /* 0x00000018000cb202 */ /* 0x000fe20000000f00 */
[----:B------:R-:W-:Y:S01]  /*1a40*/  @P3 IMAD.IADD R13, R31, 0x1, R13 ;  /* 0x000000011f0d3824 */ /* 0x000fe200078e020d */
[----:B------:R-:W-:Y:S01]  /*1a50*/  SHF.R.S32.HI R7, RZ, 0x1f, R9 ;  /* 0x0000001fff077819 */ /* 0x000fe20000011409 */
[----:B------:R-:W-:Y:S01]  /*1a60*/  @!P3 IMAD.IADD R13, R25, 0x1, R4 ;  /* 0x00000001190db824 */ /* 0x000fe200078e0204 */
[----:B------:R-:W-:Y:S02]  /*1a70*/  ISETP.GE.AND P1, PT, R0, RZ, PT ;  /* 0x000000ff0000720c */ /* 0x000fe40003f26270 */
[----:B------:R-:W-:Y:S01]  /*1a80*/  @!P0 IADD3 R2, R2, 0x1, RZ ;  /* 0x0000000102028810 */ /* 0x000fe20007ffe0ff */
[----:B------:R-:W-:Y:S01]  /*1a90*/  @!P3 IMAD R4, R65, R14, RZ ;  /* 0x0000000e4104b224 */ /* 0x000fe200078e02ff */
[----:B------:R-:W-:Y:S01]  /*1aa0*/  @!P3 SHF.R.S32.HI R3, RZ, 0x1f, R14 ;  /* 0x0000001fff03b819 */ /* 0x000fe2000001140e */
[----:B------:R-:W-:Y:S01]  /*1ab0*/  IMAD R6, R7, R66, R6 ;  /* 0x0000004207067224 */ /* 0x000fe200078e0206 */
[----:B------:R-:W-:Y:S01]  /*1ac0*/  ISETP.NE.AND P0, PT, R5, RZ, PT ;  /* 0x000000ff0500720c */ /* 0x000fe20003f05270 */
[----:B------:R-:W-:Y:S01]  /*1ad0*/  IMAD.WIDE.U32 R24, R66, R9, R12 ;  /* 0x0000000942187225 */ /* 0x000fe200078e000c */
[----:B------:R-:W-:-:S03]  /*1ae0*/  @P2 IADD3 R2, R2, 0x1, RZ ;  /* 0x0000000102022810 */ /* 0x000fc60007ffe0ff */
[----:B------:R-:W-:Y:S01]  /*1af0*/  @!P3 IMAD R3, R3, R64, R4 ;  /* 0x000000400303b224 */ /* 0x000fe200078e0204 */
[----:B------:R-:W-:Y:S01]  /*1b00*/  IADD3 R25, R25, R6, RZ ;  /* 0x0000000619197210 */ /* 0x000fe20007ffe0ff */
[----:B------:R-:W-:Y:S01]  /*1b10*/  @!P3 IMAD.WIDE.U32 R12, R64, R14, RZ ;  /* 0x0000000e400cb225 */ /* 0x000fe200078e00ff */
[----:B------:R-:W-:-:S03]  /*1b20*/  MOV R6, R2 ;  /* 0x0000000200067202 */ /* 0x000fc60000000f00 */
[----:B------:R-:W-:Y:S01]  /*1b30*/  @!P3 IMAD.IADD R13, R13, 0x1, R3 ;  /* 0x000000010d0db824 */ /* 0x000fe200078e0203 */
[----:B------:R-:W-:Y:S01]  /*1b40*/  @!P3 SHF.R.S32.HI R3, RZ, 0x1f, R8 ;  /* 0x0000001fff03b819 */ /* 0x000fe20000011408 */
[-C--:B------:R-:W-:Y:S02]  /*1b50*/  @!P3 IMAD R0, R23, R8.reuse, RZ ;  /* 0x000000081700b224 */ /* 0x080fe400078e02ff */
[----:B------:R-:W-:Y:S01]  /*1b60*/  @!P1 IMAD.MOV R6, RZ, RZ, -R6 ;  /* 0x000000ffff069224 */ /* 0x000fe200078e0a06 */
[----:B------:R-:W-:Y:S01]  /*1b70*/  @!P0 LOP3.LUT R6, RZ, R5, RZ, 0x33, !PT ;  /* 0x00000005ff068212 */ /* 0x000fe200078e33ff */
[----:B------:R-:W-:Y:S01]  /*1b80*/  @!P3 IMAD R0, R22, R3, R0 ;  /* 0x000000031600b224 */ /* 0x000fe200078e0200 */
[----:B------:R-:W-:Y:S01]  /*1b90*/  @P3 IADD3 R14, R14, R19, RZ ;  /* 0x000000130e0e3210 */ /* 0x000fe20007ffe0ff */
[----:B------:R-:W-:Y:S01]  /*1ba0*/  @!P3 IMAD.WIDE.U32 R22, R22, R8, R12 ;  /* 0x000000081616b225 */ /* 0x000fe200078e000c */
[----:B------:R-:W-:-:S03]  /*1bb0*/  SHF.R.S32.HI R13, RZ, 0x1f, R6 ;  /* 0x0000001fff0d7819 */ /* 0x000fc60000011406 */
[----:B------:R-:W-:Y:S02]  /*1bc0*/  IMAD R2, R21, R6, RZ ;  /* 0x0000000615027224 */ /* 0x000fe400078e02ff */
        /* <DEDUP_REMOVED lines=12> */
.L_x_4132:
[----:B-1----:R-:W-:Y:S05]  /*1c90*/  BSYNC B0 ;  /* 0x0000000000007941 */ /* 0x002fea0003800000 */
.L_x_4130:
        /* <DEDUP_REMOVED lines=18> */
[----:B------:R-:W-:-:S04]  /*1dc0*/  IMAD R4, R7, R64, RZ ;  /* 0x0000004007047224 */ /* 0x000fc800078e02ff */
[----:B------:R-:W-:Y:S01]  /*1dd0*/  IMAD.X R31, R19, 0x1, R5, P0 ;  /* 0x00000001131f7824 */ /* 0x000fe200000e0605 */
[----:B------:R-:W-:Y:S02]  /*1de0*/  LOP3.LUT R5, R6, 0x1c0, RZ, 0xc0, !PT ;  /* 0x000001c006057812 */ /* 0x000fe400078ec0ff */
[CC--:B------:R-:W-:Y:S02]  /*1df0*/  LEA.HI R72, R68.reuse, R75.reuse, RZ, 0x4 ;  /* 0x0000004b44487211 */ /* 0x0c0fe400078f20ff */
[----:B------:R-:W-:Y:S02]  /*1e00*/  LOP3.LUT R7, R5, 0x38, R18, 0xf8, !PT ;  /* 0x0000003805077812 */ /* 0x000fe400078ef812 */
[----:B------:R-:W-:Y:S02]  /*1e10*/  SHF.R.U32.HI R180, RZ, 0x3, R5 ;  /* 0x00000003ffb47819 */ /* 0x000fe40000011605 */
[----:B------:R-:W-:Y:S01]  /*1e20*/  LEA.HI R5, R68, R75, RZ, 0x6 ;  /* 0x0000004b44057211 */ /* 0x000fe200078f30ff */
[----:B------:R-:W-:-:S02]  /*1e30*/  IMAD R4, R2, R65, R4 ;  /* 0x0000004102047224 */ /* 0x000fc400078e0204 */
[----:B------:R-:W-:Y:S01]  /*1e40*/  IMAD.WIDE.U32 R30, R2, R64, R30 ;  /* 0x00000040021e7225 */ /* 0x000fe200078e001e */
[----:B------:R-:W-:Y:S02]  /*1e50*/  LOP3.LUT R2, R72, 0xfffffff0, RZ, 0xc0, !PT ;  /* 0xfffffff048027812 */ /* 0x000fe400078ec0ff */
[----:B------:R-:W-:Y:S01]  /*1e60*/  LOP3.LUT R180, R7, R180, RZ, 0x3c, !PT ;  /* 0x000000b407b47212 */ /* 0x000fe200078e3cff */
[----:B------:R-:W-:Y:S02]  /*1e70*/  IMAD.SHL.U32 R5, R5, 0x8, RZ ;  /* 0x0000000805057824 */ /* 0x000fe400078e00ff */
[----:B------:R-:W-:Y:S01]  /*1e80*/  IMAD.IADD R73, R75, 0x1, -R2 ;  /* 0x000000014b497824 */ /* 0x000fe200078e0a02 */
[----:B------:R-:W-:Y:S02]  /*1e90*/  SHF.R.S32.HI R76, RZ, 0x1f, R233 ;  /* 0x0000001fff4c7819 */ /* 0x000fe400000114e9 */
[----:B------:R-:W-:Y:S01]  /*1ea0*/  LOP3.LUT R180, R180, 0xfffffe00, R5, 0xf8, !PT ;  /* 0xfffffe00b4b47812 */ /* 0x000fe200078ef805 */
[----:B------:R-:W-:Y:S01]  /*1eb0*/  IMAD.IADD R31, R31, 0x1, R4 ;  /* 0x000000011f1f7824 */ /* 0x000fe200078e0204 */
[----:B------:R-:W-:-:S04]  /*1ec0*/  SHF.R.S32.HI R74, RZ, 0x1f, R73 ;  /* 0x0000001fff4a7819 */ /* 0x000fc80000011449 */
[----:B------:R-:W-:Y:S01]  /*1ed0*/  LEA.HI R74, R74, R73, RZ, 0x3 ;  /* 0x000000494a4a7211 */ /* 0x000fe200078f18ff */
[----:B------:R-:W-:-:S03]  /*1ee0*/  IMAD R22, R29, R8, RZ ;  /* 0x000000081d167224 */ /* 0x000fc600078e02ff */
[----:B------:R-:W-:Y:S01]  /*1ef0*/  LOP3.LUT R6, R74, 0xfffffff8, RZ, 0xc0, !PT ;  /* 0xfffffff84a067812 */ /* 0x000fe200078ec0ff */
[-C--:B------:R-:W-:Y:S01]  /*1f00*/  IMAD R22, R13, R28.reuse, R22 ;  /* 0x0000001c0d167224 */ /* 0x080fe200078e0216 */
[----:B------:R-:W-:Y:S01]  /*1f10*/  SHF.R.S32.HI R189, RZ, 0x1f, R234 ;  /* 0x0000001fffbd7819 */ /* 0x000fe200000114ea */
[----:B------:R-:W-:-:S04]  /*1f20*/  IMAD.WIDE.U32 R28, R8, R28, R30 ;  /* 0x0000001c081c7225 */ /* 0x000fc800078e001e */
[----:B------:R-:W-:Y:S01]  /*1f30*/  IMAD.IADD R73, R73, 0x1, -R6 ;  /* 0x0000000149497824 */ /* 0x000fe200078e0a06 */
[----:B------:R-:W-:Y:S01]  /*1f40*/  IADD3 R23, R29, R22, RZ ;  /* 0x000000161d177210 */ /* 0x000fe20007ffe0ff */
[----:B------:R-:W-:Y:S01]  /*1f50*/  IMAD.MOV.U32 R22, RZ, RZ, R28 ;  /* 0x000000ffff167224 */ /* 0x000fe200078e001c */
[----:B------:R-:W-:Y:S01]  /*1f60*/  SHF.R.S32.HI R185, RZ, 0x1f, R184 ;  /* 0x0000001fffb97819 */ /* 0x000fe200000114b8 */
[----:B------:R-:W-:Y:S02]  /*1f70*/  IMAD R149, R65, R184, RZ ;  /* 0x000000b841957224 */ /* 0x000fe400078e02ff */
[----:B------:R-:W-:-:S04]  /*1f80*/  IMAD.WIDE.U32 R22, R184, R64, R22 ;  /* 0x00000040b8167225 */ /* 0x000fc800078e0016 */
[----:B------:R-:W-:-:S04]  /*1f90*/  IMAD R149, R185, R64, R149 ;  /* 0x00000040b9957224 */ /* 0x000fc800078e0295 */
[----:B------:R-:W-:Y:S02]  /*1fa0*/  IMAD.IADD R149, R23, 0x1, R149 ;  /* 0x0000000117957824 */ /* 0x000fe400078e0295 */
        /* <DEDUP_REMOVED lines=9> */
[----:B------:R-:W-:Y:S01]  /*2040*/  IMAD.SHL.U32 R223, R64, 0x10, RZ ;  /* 0x0000001040df7824 */ /* 0x000fe200078e00ff */
[----:B------:R-:W-:Y:S01]  /*2050*/  SHF.R.S32.HI R72, RZ, 0x4, R72 ;  /* 0x00000004ff487819 */ /* 0x000fe20000011448 */
[----:B------:R-:W-:Y:S02]  /*2060*/  IMAD.SHL.U32 R79, R71, 0x4, RZ ;  /* 0x00000004474f7824 */ /* 0x000fe400078e00ff */
[----:B--2---:R-:W-:-:S02]  /*2070*/  @P1 IMAD R7, R199, R15, RZ ;  /* 0x0000000fc7071224 */ /* 0x004fc400078e02ff */
[----:B------:R-:W-:-:S04]  /*2080*/  @P1 IMAD.WIDE.U32 R14, R198, R15, RZ ;  /* 0x0000000fc60e1225 */ /* 0x000fc800078e00ff */
[----:B------:R-:W-:Y:S02]  /*2090*/  @P1 IMAD.MOV.U32 R2, RZ, RZ, R14 ;  /* 0x000000ffff021224 */ /* 0x000fe400078e000e */
[----:B---3--:R-:W-:Y:S01]  /*20a0*/  @!P1 IMAD R5, R27, R233, RZ ;  /* 0x000000e91b059224 */ /* 0x008fe200078e02ff */
[----:B------:R-:W-:-:S03]  /*20b0*/  IADD3 R14, R18, 0x40, RZ ;  /* 0x00000040120e7810 */ /* 0x000fc60007ffe0ff */
[C---:B------:R-:W-:Y:S02]  /*20c0*/  @!P1 IMAD R4, R26.reuse, R76, R5 ;  /* 0x0000004c1a049224 */ /* 0x040fe400078e0205 */
[----:B------:R-:W-:-:S04]  /*20d0*/  @!P1 IMAD.WIDE.U32 R26, R26, R233, RZ ;  /* 0x000000e91a1a9225 */ /* 0x000fc800078e00ff */
[----:B------:R-:W-:Y:S01]  /*20e0*/  @P1 IMAD.IADD R7, R15, 0x1, R7 ;  /* 0x000000010f071824 */ /* 0x000fe200078e0207 */
[----:B------:R-:W-:Y:S01]  /*20f0*/  @!P1 IADD3 R7, R27, R4, RZ ;  /* 0x000000041b079210 */ /* 0x000fe20007ffe0ff */
[----:B------:R-:W-:Y:S01]  /*2100*/  @!P1 IMAD.MOV.U32 R2, RZ, RZ, R26 ;  /* 0x000000ffff029224 */ /* 0x000fe200078e001a */
[-C--:B------:R-:W-:Y:S01]  /*2110*/  ISETP.GE.AND P1, PT, R14, R81.reuse, PT ;  /* 0x000000510e00720c */ /* 0x080fe20003f26270 */
[----:B----4-:R-:W-:Y:S01]  /*2120*/  IMAD R5, R25, R234, RZ ;  /* 0x000000ea19057224 */ /* 0x010fe200078e02ff */
[C---:B------:R-:W-:Y:S02]  /*2130*/  ISETP.GE.AND P2, PT, R18.reuse, R81, PT ;  /* 0x000000511200720c */ /* 0x040fe40003f46270 */
[----:B------:R-:W-:Y:S02]  /*2140*/  SEL R78, RZ, 0xffffffff, P1 ;  /* 0xffffffffff4e7807 */ /* 0x000fe40000800000 */
[----:B------:R-:W-:Y:S01]  /*2150*/  IADD3 R6, P0, R18, R2, RZ ;  /* 0x0000000212067210 */ /* 0x000fe20007f1e0ff */
[----:B------:R-:W-:Y:S01]  /*2160*/  IMAD R2, R24, R189, R5 ;  /* 0x000000bd18027224 */ /* 0x000fe200078e0205 */
[----:B------:R-:W-:Y:S01]  /*2170*/  SEL R5, RZ, 0x1, P2 ;  /* 0x00000001ff057807 */ /* 0x000fe20001000000 */
[----:B------:R-:W-:-:S02]  /*2180*/  IMAD.SHL.U32 R78, R78, 0x2, RZ ;  /* 0x000000024e4e7824 */ /* 0x000fc400078e00ff */
[----:B------:R-:W-:-:S03]  /*2190*/  IMAD.X R7, R19, 0x1, R7, P0 ;  /* 0x0000000113077824 */ /* 0x000fc600000e0607 */
[----:B------:R-:W-:Y:S01]  /*21a0*/  LOP3.LUT R78, R78, 0x2, R5, 0xe2, !PT ;  /* 0x000000024e4e7812 */ /* 0x000fe200078ee205 */
[----:B------:R-:W-:Y:S01]  /*21b0*/  IMAD.WIDE.U32 R24, R234, R24, R6 ;  /* 0x00000018ea187225 */ /* 0x000fe200078e0006 */
[----:B------:R-:W-:-:S03]  /*21c0*/  SHF.R.S32.HI R5, RZ, 0x1f, R80 ;  /* 0x0000001fff057819 */ /* 0x000fc60000011450 */
[----:B------:R-:W-:Y:S01]  /*21d0*/  IMAD.IADD R25, R25, 0x1, R2 ;  /* 0x0000000119197824 */ /* 0x000fe200078e0202 */
[----:B------:R-:W-:Y:S02]  /*21e0*/  LEA.HI R2, R5, R80, RZ, 0x7 ;  /* 0x0000005005027211 */ /* 0x000fe400078f38ff */
[C---:B------:R-:W-:Y:S02]  /*21f0*/  LEA R148, P0, R22.reuse, R20, 0x1 ;  /* 0x0000001416947211 */ /* 0x040fe400078008ff */
[----:B------:R-:W-:Y:S02]  /*2200*/  SHF.R.S32.HI R2, RZ, 0x7, R2 ;  /* 0x00000007ff027819 */ /* 0x000fe40000011402 */
[----:B------:R-:W-:Y:S02]  /*2210*/  LEA.HI.X R149, R22, R21, R149, 0x1, P0 ;  /* 0x0000001516957211 */ /* 0x000fe400000f0c95 */
[----:B------:R-:W-:Y:S02]  /*2220*/  IADD3 R186, P0, R18, R0, RZ ;  /* 0x0000000012ba7210 */ /* 0x000fe40007f1e0ff */
[----:B------:R-:W-:-:S02]  /*2230*/  IMNMX R99, R227, R2, !PT ;  /* 0x00000002e3637217 */ /* 0x000fc40007800200 */
[----:B------:R-:W-:Y:S02]  /*2240*/  R2P PR, R73, 0x6 ;  /* 0x0000000649007804 */ /* 0x000fe40000000000 */
[----:B------:R-:W-:Y:S01]  /*2250*/  ISETP.GT.AND P3, PT, R54, R99, PT ;  /* 0x000000633600720c */ /* 0x000fe20003f64270 */
[----:B------:R-:W-:Y:S02]  /*2260*/  IMAD.X R187, R19, 0x1, R3, P0 ;  /* 0x0000000113bb7824 */ /* 0x000fe400000e0603 */
[----:B------:R-:W-:Y:S02]  /*2270*/  IMAD R197, R195, R198, RZ ;  /* 0x000000c6c3c57224 */ /* 0x000fe400078e02ff */
[----:B------:R-:W-:Y:S01]  /*2280*/  IMAD.WIDE.U32 R186, R184, R66, R186 ;  /* 0x00000042b8ba7225 */ /* 0x000fe200078e00ba */
[----:B------:R-:W-:-:S03]  /*2290*/  LOP3.LUT R0, R68, 0xffffffe0, RZ, 0xc0, !PT ;  /* 0xffffffe044007812 */ /* 0x000fc600078ec0ff */
[----:B------:R-:W-:Y:S01]  /*22a0*/  IMAD R197, R194, R199, R197 ;  /* 0x000000c7c2c57224 */ /* 0x000fe200078e02c5 */
[----:B------:R-:W-:Y:S01]  /*22b0*/  LEA R228, P0, R186, R192, 0x1 ;  /* 0x000000c0bae47211 */ /* 0x000fe200078008ff */
[----:B------:R-:W-:Y:S02]  /*22c0*/  IMAD.IADD R191, R187, 0x1, R191 ;  /* 0x00000001bbbf7824 */ /* 0x000fe400078e02bf */
[----:B------:R-:W-:Y:S01]  /*22d0*/  IMAD.WIDE.U32 R194, R194, R198, R24 ;  /* 0x000000c6c2c27225 */ /* 0x000fe200078e0018 */
[----:B------:R-:W-:Y:S02]  /*22e0*/  SHF.R.S32.HI R68, RZ, 0x5, R68 ;  /* 0x00000005ff447819 */ /* 0x000fe40000011444 */
[----:B------:R-:W-:Y:S01]  /*22f0*/  IADD3 R77, -R0, R75, RZ ;  /* 0x0000004b004d7210 */ /* 0x000fe20007ffe1ff */
        /* <DEDUP_REMOVED lines=22> */
[----:B------:R-:W-:Y:S01]  /*2460*/  IMAD.WIDE.U32 R206, R64, 0xa0, RZ ;  /* 0x000000a040ce7825 */ /* 0x000fe200078e00ff */
        /* <DEDUP_REMOVED lines=184> */
.L_x_4267:
        /* <DEDUP_REMOVED lines=15> */
.L_x_4135:
[----:B------:R-:W-:Y:S05]  /*30e0*/  BSYNC B0 ;  /* 0x0000000000007941 */ /* 0x000fea0003800000 */
.L_x_4134:
        /* <DEDUP_REMOVED lines=15> */
.L_x_4137:
[----:B------:R-:W-:Y:S05]  /*31e0*/  BSYNC B0 ;  /* 0x0000000000007941 */ /* 0x000fea0003800000 */
.L_x_4136:
        /* <DEDUP_REMOVED lines=15> */
.L_x_4139:
[----:B------:R-:W-:Y:S05]  /*32e0*/  BSYNC B0 ;  /* 0x0000000000007941 */ /* 0x000fea0003800000 */
.L_x_4138:
        /* <DEDUP_REMOVED lines=15> */
.L_x_4141:
[----:B------:R-:W-:Y:S05]  /*33e0*/  BSYNC B0 ;  /* 0x0000000000007941 */ /* 0x000fea0003800000 */
.L_x_4140:
        /* <DEDUP_REMOVED lines=15> */
.L_x_4143:
[----:B------:R-:W-:Y:S05]  /*34e0*/  BSYNC B0 ;  /* 0x0000000000007941 */ /* 0x000fea0003800000 */
.L_x_4142:
        /* <DEDUP_REMOVED lines=15> */
.L_x_4145:
[----:B------:R-:W-:Y:S05]  /*35e0*/  BSYNC B0 ;  /* 0x0000000000007941 */ /* 0x000fea0003800000 */
.L_x_4144:
        /* <DEDUP_REMOVED lines=15> */
.L_x_4147:
[----:B------:R-:W-:Y:S05]  /*36e0*/  BSYNC B0 ;  /* 0x0000000000007941 */ /* 0x000fea0003800000 */
.L_x_4146:
        /* <DEDUP_REMOVED lines=15> */
.L_x_4149:
[----:B------:R-:W-:Y:S05]  /*37e0*/  BSYNC B0 ;  /* 0x0000000000007941 */ /* 0x000fea0003800000 */
.L_x_4148:
        /* <DEDUP_REMOVED lines=66> */
.L_x_4156:
[----:B------:R-:W-:Y:S05]  /*3c10*/  BSYNC B0 ;  /* 0x0000000000007941 */ /* 0x000fea0003800000 */
.L_x_4155:
        /* <DEDUP_REMOVED lines=50> */
.L_x_4154:
[----:B------:R-:W-:Y:S05]  /*3f40*/  BSYNC B1 ;  /* 0x0000000000017941 */ /* 0x000fea0003800000 */
.L_x_4153:
        /* <DEDUP_REMOVED lines=63> */
.L_x_4160:
[----:B------:R-:W-:Y:S05]  /*4340*/  BSYNC B0 ;  /* 0x0000000000007941 */ /* 0x000fea0003800000 */
.L_x_4159:
        /* <DEDUP_REMOVED lines=52> */
.L_x_4158:
[----:B------:R-:W-:Y:S05]  /*4690*/  BSYNC B1 ;  /* 0x0000000000017941 */ /* 0x000fea0003800000 */
.L_x_4157:
        /* <DEDUP_REMOVED lines=63> */
.L_x_4164:
[----:B------:R-:W-:Y:S05]  /*4a90*/  BSYNC B0 ;  /* 0x0000000000007941 */ /* 0x000fea0003800000 */
.L_x_4163:
        /* <DEDUP_REMOVED lines=52> */
.L_x_4162:
[----:B------:R-:W-:Y:S05]  /*4de0*/  BSYNC B1 ;  /* 0x0000000000017941 */ /* 0x000fea0003800000 */
.L_x_4161:
        /* <DEDUP_REMOVED lines=65> */
.L_x_4168:
[----:B------:R-:W-:Y:S05]  /*5200*/  BSYNC B0 ;  /* 0x0000000000007941 */ /* 0x000fea0003800000 */
.L_x_4167:
        /* <DEDUP_REMOVED lines=52> */
.L_x_4166:
[----:B------:R-:W-:Y:S05]  /*5550*/  BSYNC B1 ;  /* 0x0000000000017941 */ /* 0x000fea0003800000 */
.L_x_4165:
        /* <DEDUP_REMOVED lines=63> */
.L_x_4172:
[----:B------:R-:W-:Y:S05]  /*5950*/  BSYNC B0 ;  /* 0x0000000000007941 */ /* 0x000fea0003800000 */
.L_x_4171:
        /* <DEDUP_REMOVED lines=52> */
.L_x_4170:
[----:B------:R-:W-:Y:S05]  /*5ca0*/  BSYNC B1 ;  /* 0x0000000000017941 */ /* 0x000fea0003800000 */
.L_x_4169:
        /* <DEDUP_REMOVED lines=65> */
.L_x_4176:
[----:B------:R-:W-:Y:S05]  /*60c0*/  BSYNC B0 ;  /* 0x0000000000007941 */ /* 0x000fea0003800000 */
.L_x_4175:
        /* <DEDUP_REMOVED lines=52> */
.L_x_4174:
[----:B------:R-:W-:Y:S05]  /*6410*/  BSYNC B1 ;  /* 0x0000000000017941 */ /* 0x000fea0003800000 */
.L_x_4173:
        /* <DEDUP_REMOVED lines=65> */
.L_x_4180:
[----:B------:R-:W-:Y:S05]  /*6830*/  BSYNC B0 ;  /* 0x0000000000007941 */ /* 0x000fea0003800000 */
.L_x_4179:
        /* <DEDUP_REMOVED lines=52> */
.L_x_4178:
[----:B------:R-:W-:Y:S05]  /*6b80*/  BSYNC B1 ;  /* 0x0000000000017941 */ /* 0x000fea0003800000 */
.L_x_4177:
        /* <DEDUP_REMOVED lines=65> */
.L_x_4184:
[----:B------:R-:W-:Y:S05]  /*6fa0*/  BSYNC B0 ;  /* 0x0000000000007941 */ /* 0x000fea0003800000 */
.L_x_4183:
        /* <DEDUP_REMOVED lines=52> */
.L_x_4182:
[----:B------:R-:W-:Y:S05]  /*72f0*/  BSYNC B1 ;  /* 0x0000000000017941 */ /* 0x000fea0003800000 */
.L_x_4181:
        /* <DEDUP_REMOVED lines=8> */
.L_x_4152:
        /* <DEDUP_REMOVED lines=89> */
.L_x_4191:
[----:B------:R-:W-:Y:S05]  /*7910*/  BSYNC B0 ;  /* 0x0000000000007941 */ /* 0x000fea0003800000 */
.L_x_4190:
[----:B-----5:R2:W-:Y:S02]  /*7920*/  ST.E.128 [R138.64], R48 ;  /* 0x000000308a007985 */ /* 0x0205e4000c101d06 */
.L_x_4189:
[----:B------:R-:W-:Y:S05]  /*7930*/  BSYNC B1 ;  /* 0x0000000000017941 */ /* 0x000fea0003800000 */
.L_x_4188:
        /* <DEDUP_REMOVED lines=86> */
.L_x_4193:
[----:B------:R-:W-:Y:S05]  /*7ea0*/  BSYNC B0 ;  /* 0x0000000000007941 */ /* 0x000fea0003800000 */
.L_x_4192:
[----:B-----5:R3:W-:Y:S02]  /*7eb0*/  ST.E.128 [R138.64+0x80], R48 ;  /* 0x000080308a007985 */ /* 0x0207e4000c101d06 */
.L_x_4187:
[----:B------:R-:W-:Y:S05]  /*7ec0*/  BSYNC B2 ;  /* 0x0000000000027941 */ /* 0x000fea0003800000 */
.L_x_4186:
        /* <DEDUP_REMOVED lines=97> */
.L_x_4199:
[----:B------:R-:W-:Y:S05]  /*84e0*/  BSYNC B0 ;  /* 0x0000000000007941 */ /* 0x000fea0003800000 */
.L_x_4198:
[C---:B------:R-:W-:Y:S04]  /*84f0*/  LEA R2, P0, R225.reuse, R138, 0x1 ;  /* 0x0000008ae1027211 */ /* 0x040fe800078008ff */
[----:B------:R-:W-:Y:S05]  /*8500*/  LEA.HI.X R3, R225, R139, R226, 0x1, P0 ;  /* 0x0000008be1037211 */ /* 0x000fea00000f0ce2 */
[----:B-----5:R3:W-:Y:S04]  /*8510*/  ST.E.128 [R2.64], R48 ;  /* 0x0000003002007985 */ /* 0x0207e8000c101d06 */
.L_x_4197:
[----:B------:R-:W-:Y:S05]  /*8520*/  BSYNC B1 ;  /* 0x0000000000017941 */ /* 0x000fea0003800000 */
.L_x_4196:
        /* <DEDUP_REMOVED lines=91> */
.L_x_4201:
[----:B------:R-:W-:Y:S05]  /*8ae0*/  BSYNC B0 ;  /* 0x0000000000007941 */ /* 0x000fea0003800000 */
.L_x_4200:
[C---:B------:R-:W-:Y:S04]  /*8af0*/  LEA R2, P0, R96.reuse, R138, 0x1 ;  /* 0x0000008a60027211 */ /* 0x040fe800078008ff */
[----:B------:R-:W-:Y:S05]  /*8b00*/  LEA.HI.X R3, R96, R139, R95, 0x1, P0 ;  /* 0x0000008b60037211 */ /* 0x000fea00000f0c5f */
[----:B-----5:R3:W-:Y:S04]  /*8b10*/  ST.E.128 [R2.64], R48 ;  /* 0x0000003002007985 */ /* 0x0207e8000c101d06 */
.L_x_4195:
[----:B------:R-:W-:Y:S05]  /*8b20*/  BSYNC B2 ;  /* 0x0000000000027941 */ /* 0x000fea0003800000 */
.L_x_4194:
        /* <DEDUP_REMOVED lines=97> */
.L_x_4207:
[----:B------:R-:W-:Y:S05]  /*9140*/  BSYNC B0 ;  /* 0x0000000000007941 */ /* 0x000fea0003800000 */
.L_x_4206:
[C---:B------:R-:W-:Y:S04]  /*9150*/  LEA R2, P0, R97.reuse, R138, 0x1 ;  /* 0x0000008a61027211 */ /* 0x040fe800078008ff */
[----:B------:R-:W-:Y:S05]  /*9160*/  LEA.HI.X R3, R97, R139, R98, 0x1, P0 ;  /* 0x0000008b61037211 */ /* 0x000fea00000f0c62 */
[----:B-----5:R3:W-:Y:S04]  /*9170*/  ST.E.128 [R2.64], R48 ;  /* 0x0000003002007985 */ /* 0x0207e8000c101d06 */
.L_x_4205:
[----:B------:R-:W-:Y:S05]  /*9180*/  BSYNC B1 ;  /* 0x0000000000017941 */ /* 0x000fea0003800000 */
.L_x_4204:
        /* <DEDUP_REMOVED lines=91> */
.L_x_4209:
[----:B------:R-:W-:Y:S05]  /*9740*/  BSYNC B0 ;  /* 0x0000000000007941 */ /* 0x000fea0003800000 */
.L_x_4208:
[C---:B------:R-:W-:Y:S04]  /*9750*/  LEA R2, P0, R244.reuse, R138, 0x1 ;  /* 0x0000008af4027211 */ /* 0x040fe800078008ff */
[----:B------:R-:W-:Y:S05]  /*9760*/  LEA.HI.X R3, R244, R139, R245, 0x1, P0 ;  /* 0x0000008bf4037211 */ /* 0x000fea00000f0cf5 */
[----:B-----5:R3:W-:Y:S04]  /*9770*/  ST.E.128 [R2.64], R48 ;  /* 0x0000003002007985 */ /* 0x0207e8000c101d06 */
.L_x_4203:
[----:B------:R-:W-:Y:S05]  /*9780*/  BSYNC B2 ;  /* 0x0000000000027941 */ /* 0x000fea0003800000 */
.L_x_4202:
        /* <DEDUP_REMOVED lines=98> */
.L_x_4215:
[----:B------:R-:W-:Y:S05]  /*9db0*/  BSYNC B0 ;  /* 0x0000000000007941 */ /* 0x000fea0003800000 */
.L_x_4214:
[----:B------:R-:W-:Y:S02]  /*9dc0*/  IMAD R0, R67, 0x60, RZ ;  /* 0x0000006043007824 */ /* 0x000fe400078e02ff */
[----:B------:R-:W-:Y:S05]  /*9dd0*/  IMAD.WIDE.U32 R2, R66, 0x60, R138 ;  /* 0x0000006042027825 */ /* 0x000fea00078e008a */
[----:B------:R-:W-:Y:S05]  /*9de0*/  IADD3 R3, R3, R0, RZ ;  /* 0x0000000003037210 */ /* 0x000fea0007ffe0ff */
[----:B-----5:R3:W-:Y:S02]  /*9df0*/  ST.E.128 [R2.64], R48 ;  /* 0x0000003002007985 */ /* 0x0207e4000c101d06 */
.L_x_4213:
[----:B------:R-:W-:Y:S05]  /*9e00*/  BSYNC B1 ;  /* 0x0000000000017941 */ /* 0x000fea0003800000 */
.L_x_4212:
        /* <DEDUP_REMOVED lines=91> */
.L_x_4217:
[----:B------:R-:W-:Y:S05]  /*a3c0*/  BSYNC B0 ;  /* 0x0000000000007941 */ /* 0x000fea0003800000 */
.L_x_4216:
[C---:B------:R-:W-:Y:S04]  /*a3d0*/  LEA R2, P0, R242.reuse, R138, 0x1 ;  /* 0x0000008af2027211 */ /* 0x040fe800078008ff */
[----:B------:R-:W-:Y:S05]  /*a3e0*/  LEA.HI.X R3, R242, R139, R243, 0x1, P0 ;  /* 0x0000008bf2037211 */ /* 0x000fea00000f0cf3 */
[----:B-----5:R3:W-:Y:S04]  /*a3f0*/  ST.E.128 [R2.64], R48 ;  /* 0x0000003002007985 */ /* 0x0207e8000c101d06 */
.L_x_4211:
[----:B------:R-:W-:Y:S05]  /*a400*/  BSYNC B2 ;  /* 0x0000000000027941 */ /* 0x000fea0003800000 */
.L_x_4210:
        /* <DEDUP_REMOVED lines=97> */
.L_x_4223:
[----:B------:R-:W-:Y:S05]  /*aa20*/  BSYNC B0 ;  /* 0x0000000000007941 */ /* 0x000fea0003800000 */
.L_x_4222:
[C---:B------:R-:W-:Y:S04]  /*aa30*/  LEA R2, P0, R93.reuse, R138, 0x1 ;  /* 0x0000008a5d027211 */ /* 0x040fe800078008ff */
[----:B------:R-:W-:Y:S05]  /*aa40*/  LEA.HI.X R3, R93, R139, R94, 0x1, P0 ;  /* 0x0000008b5d037211 */ /* 0x000fea00000f0c5e */
[----:B-----5:R3:W-:Y:S04]  /*aa50*/  ST.E.128 [R2.64], R48 ;  /* 0x0000003002007985 */ /* 0x0207e8000c101d06 */
.L_x_4221:
[----:B------:R-:W-:Y:S05]  /*aa60*/  BSYNC B1 ;  /* 0x0000000000017941 */ /* 0x000fea0003800000 */
.L_x_4220:
        /* <DEDUP_REMOVED lines=91> */
.L_x_4225:
[----:B------:R-:W-:Y:S05]  /*b020*/  BSYNC B0 ;  /* 0x0000000000007941 */ /* 0x000fea0003800000 */
.L_x_4224:
[C---:B------:R-:W-:Y:S04]  /*b030*/  LEA R2, P0, R240.reuse, R138, 0x1 ;  /* 0x0000008af0027211 */ /* 0x040fe800078008ff */
[----:B------:R-:W-:Y:S05]  /*b040*/  LEA.HI.X R3, R240, R139, R241, 0x1, P0 ;  /* 0x0000008bf0037211 */ /* 0x000fea00000f0cf1 */
[----:B-----5:R3:W-:Y:S04]  /*b050*/  ST.E.128 [R2.64], R48 ;  /* 0x0000003002007985 */ /* 0x0207e8000c101d06 */
.L_x_4219:
[----:B------:R-:W-:Y:S05]  /*b060*/  BSYNC B2 ;  /* 0x0000000000027941 */ /* 0x000fea0003800000 */
.L_x_4218:
        /* <DEDUP_REMOVED lines=98> */
.L_x_4231:
[----:B------:R-:W-:Y:S05]  /*b690*/  BSYNC B0 ;  /* 0x0000000000007941 */ /* 0x000fea0003800000 */
.L_x_4230:
[----:B------:R-:W-:Y:S02]  /*b6a0*/  IMAD R0, R67, 0xa0, RZ ;  /* 0x000000a043007824 */ /* 0x000fe400078e02ff */
[----:B------:R-:W-:Y:S05]  /*b6b0*/  IMAD.WIDE.U32 R2, R66, 0xa0, R138 ;  /* 0x000000a042027825 */ /* 0x000fea00078e008a */
[----:B------:R-:W-:Y:S05]  /*b6c0*/  IADD3 R3, R3, R0, RZ ;  /* 0x0000000003037210 */ /* 0x000fea0007ffe0ff */
[----:B-----5:R3:W-:Y:S02]  /*b6d0*/  ST.E.128 [R2.64], R48 ;  /* 0x0000003002007985 */ /* 0x0207e4000c101d06 */
.L_x_4229:
[----:B------:R-:W-:Y:S05]  /*b6e0*/  BSYNC B1 ;  /* 0x0000000000017941 */ /* 0x000fea0003800000 */
.L_x_4228:
        /* <DEDUP_REMOVED lines=91> */
.L_x_4233:
[----:B------:R-:W-:Y:S05]  /*bca0*/  BSYNC B0 ;  /* 0x0000000000007941 */ /* 0x000fea0003800000 */
.L_x_4232:
[C---:B------:R-:W-:Y:S04]  /*bcb0*/  LEA R2, P0, R214.reuse, R138, 0x1 ;  /* 0x0000008ad6027211 */ /* 0x040fe800078008ff */
[----:B------:R-:W-:Y:S05]  /*bcc0*/  LEA.HI.X R3, R214, R139, R92, 0x1, P0 ;  /* 0x0000008bd6037211 */ /* 0x000fea00000f0c5c */
[----:B-----5:R3:W-:Y:S04]  /*bcd0*/  ST.E.128 [R2.64], R48 ;  /* 0x0000003002007985 */ /* 0x0207e8000c101d06 */
.L_x_4227:
[----:B------:R-:W-:Y:S05]  /*bce0*/  BSYNC B2 ;  /* 0x0000000000027941 */ /* 0x000fea0003800000 */
.L_x_4226:
        /* <DEDUP_REMOVED lines=98> */
.L_x_4239:
[----:B------:R-:W-:Y:S05]  /*c310*/  BSYNC B0 ;  /* 0x0000000000007941 */ /* 0x000fea0003800000 */
.L_x_4238:
[----:B------:R-:W-:Y:S02]  /*c320*/  IMAD R0, R67, 0xc0, RZ ;  /* 0x000000c043007824 */ /* 0x000fe400078e02ff */
[----:B------:R-:W-:Y:S05]  /*c330*/  IMAD.WIDE.U32 R2, R66, 0xc0, R138 ;  /* 0x000000c042027825 */ /* 0x000fea00078e008a */
[----:B------:R-:W-:Y:S05]  /*c340*/  IADD3 R3, R3, R0, RZ ;  /* 0x0000000003037210 */ /* 0x000fea0007ffe0ff */
[----:B-----5:R3:W-:Y:S02]  /*c350*/  ST.E.128 [R2.64], R48 ;  /* 0x0000003002007985 */ /* 0x0207e4000c101d06 */
.L_x_4237:
[----:B------:R-:W-:Y:S05]  /*c360*/  BSYNC B1 ;  /* 0x0000000000017941 */ /* 0x000fea0003800000 */
.L_x_4236:
        /* <DEDUP_REMOVED lines=91> */
.L_x_4241:
[----:B------:R-:W-:Y:S05]  /*c920*/  BSYNC B0 ;  /* 0x0000000000007941 */ /* 0x000fea0003800000 */
.L_x_4240:
[C---:B------:R-:W-:Y:S04]  /*c930*/  LEA R2, P0, R212.reuse, R138, 0x1 ;  /* 0x0000008ad4027211 */ /* 0x040fe800078008ff */
[----:B------:R-:W-:Y:S05]  /*c940*/  LEA.HI.X R3, R212, R139, R91, 0x1, P0 ;  /* 0x0000008bd4037211 */ /* 0x000fea00000f0c5b */
[----:B-----5:R3:W-:Y:S04]  /*c950*/  ST.E.128 [R2.64], R48 ;  /* 0x0000003002007985 */ /* 0x0207e8000c101d06 */
.L_x_4235:
[----:B------:R-:W-:Y:S05]  /*c960*/  BSYNC B2 ;  /* 0x0000000000027941 */ /* 0x000fea0003800000 */
.L_x_4234:
        /* <DEDUP_REMOVED lines=98> */
.L_x_4247:
[----:B------:R-:W-:Y:S05]  /*cf90*/  BSYNC B0 ;  /* 0x0000000000007941 */ /* 0x000fea0003800000 */
.L_x_4246:
[----:B------:R-:W-:Y:S02]  /*cfa0*/  IMAD R0, R67, 0xe0, RZ ;  /* 0x000000e043007824 */ /* 0x000fe400078e02ff */
[----:B---3--:R-:W-:Y:S05]  /*cfb0*/  IMAD.WIDE.U32 R2, R66, 0xe0, R138 ;  /* 0x000000e042027825 */ /* 0x008fea00078e008a */
[----:B------:R-:W-:Y:S05]  /*cfc0*/  IADD3 R3, R3, R0, RZ ;  /* 0x0000000003037210 */ /* 0x000fea0007ffe0ff */
[----:B-----5:R3:W-:Y:S02]  /*cfd0*/  ST.E.128 [R2.64], R36 ;  /* 0x0000002402007985 */ /* 0x0207e4000c101d06 */
.L_x_4245:
[----:B------:R-:W-:Y:S05]  /*cfe0*/  BSYNC B1 ;  /* 0x0000000000017941 */ /* 0x000fea0003800000 */
.L_x_4244:
        /* <DEDUP_REMOVED lines=91> */
.L_x_4249:
[----:B------:R-:W-:Y:S05]  /*d5a0*/  BSYNC B0 ;  /* 0x0000000000007941 */ /* 0x000fea0003800000 */
.L_x_4248:
[C---:B---3--:R-:W-:Y:S04]  /*d5b0*/  LEA R2, P0, R210.reuse, R138, 0x1 ;  /* 0x0000008ad2027211 */ /* 0x048fe800078008ff */
[----:B------:R-:W-:Y:S05]  /*d5c0*/  LEA.HI.X R3, R210, R139, R90, 0x1, P0 ;  /* 0x0000008bd2037211 */ /* 0x000fea00000f0c5a */
[----:B-----5:R3:W-:Y:S04]  /*d5d0*/  ST.E.128 [R2.64], R20 ;  /* 0x0000001402007985 */ /* 0x0207e8000c101d06 */
.L_x_4243:
[----:B------:R-:W-:Y:S05]  /*d5e0*/  BSYNC B2 ;  /* 0x0000000000027941 */ /* 0x000fea0003800000 */
.L_x_4242:
[----:B---3--:R-:W3:Y:S02]  /*d5f0*/  LD.E R3, [R10.64+0xd0] ;  /* 0x0000d0060a037980 */ /* 0x008ee4000c101900 */
[----:B---3--:R-:W-:Y:S05]  /*d600*/  IMAD.U32 R3, R3, -0x40, RZ ;  /* 0xffffffc003037824 */ /* 0x008fea00078e00ff */
[C---:B------:R-:W-:Y:S02]  /*d610*/  LEA R136, P1, R3.reuse, R136, 0x1 ;  /* 0x0000008803887211 */ /* 0x040fe400078208ff */
[C---:B------:R-:W-:Y:S02]  /*d620*/  LEA R134, P0, R3.reuse, R134, 0x1 ;  /* 0x0000008603867211 */ /* 0x040fe400078008ff */
[C---:B------:R-:W-:Y:S02]  /*d630*/  LEA.HI.X.SX32 R137, R3.reuse, R137, 0x1, P1 ;  /* 0x0000008903897211 */ /* 0x040fe400008f0eff */
[----:B------:R-:W-:Y:S01]  /*d640*/  LEA.HI.X.SX32 R135, R3, R135, 0x1, P0 ;  /* 0x0000008703877211 */ /* 0x000fe200000f0eff */
[----:B------:R-:W-:-:S05]  /*d650*/  BRA `(.L_x_4185) ;  /* 0x000009b000007947 */ /* 0x000fca0003800000 */
.L_x_4151:
        /* <DEDUP_REMOVED lines=8> */
.L_x_4251:
[----:B------:R-:W-:Y:S05]  /*d6e0*/  BSYNC B0 ;  /* 0x0000000000007941 */ /* 0x000fea0003800000 */
.L_x_4250:
        /* <DEDUP_REMOVED lines=19> */
.L_x_4253:
[----:B------:R-:W-:Y:S05]  /*d820*/  BSYNC B0 ;  /* 0x0000000000007941 */ /* 0x000fea0003800000 */
.L_x_4252:
        /* <DEDUP_REMOVED lines=19> */
.L_x_4255:
[----:B------:R-:W-:Y:S05]  /*d960*/  BSYNC B0 ;  /* 0x0000000000007941 */ /* 0x000fea0003800000 */
.L_x_4254:
        /* <DEDUP_REMOVED lines=21> */
.L_x_4257:
[----:B------:R-:W-:Y:S05]  /*dac0*/  BSYNC B0 ;  /* 0x0000000000007941 */ /* 0x000fea0003800000 */
.L_x_4256:
        /* <DEDUP_REMOVED lines=19> */
.L_x_4259:
[----:B------:R-:W-:Y:S05]  /*dc00*/  BSYNC B0 ;  /* 0x0000000000007941 */ /* 0x000fea0003800000 */
.L_x_4258:
        /* <DEDUP_REMOVED lines=21> */
.L_x_4261:
[----:B------:R-:W-:Y:S05]  /*dd60*/  BSYNC B0 ;  /* 0x0000000000007941 */ /* 0x000fea0003800000 */
.L_x_4260:
        /* <DEDUP_REMOVED lines=21> */
.L_x_4263:
[----:B------:R-:W-:Y:S05]  /*dec0*/  BSYNC B0 ;  /* 0x0000000000007941 */ /* 0x000fea0003800000 */
.L_x_4262:
        /* <DEDUP_REMOVED lines=20> */
.L_x_4185:
[----:B------:R-:W-:Y:S05]  /*e010*/  BSYNC B3 ;  /* 0x0000000000037941 */ /* 0x000fea0003800000 */
.L_x_4150:
        /* <DEDUP_REMOVED lines=89> */
.L_x_4265:
        /* <DEDUP_REMOVED lines=8> */
.L_x_4266:
[----:B------:R-:W-:Y:S05]  /*e630*/  BSYNC B0 ;  /* 0x0000000000007941 */ /* 0x000fea0003800000 */
.L_x_4264:
[----:B------:R-:W-:Y:S04]  /*e640*/  IADD3 R13, R13, -0x1, RZ ;  /* 0xffffffff0d0d7810 */ /* 0x000fe80007ffe0ff */
[----:B------:R-:W-:Y:S11]  /*e650*/  ISETP.GT.AND P0, PT, R13, R99, PT ;  /* 0x000000630d00720c */ /* 0x000ff60003f04270 */
[----:B------:R-:W-:Y:S02]  /*e660*/  @!UPT UIADD3 URZ, URZ, URZ, URZ ;  /* 0x0000003f3f3ff290 */ /* 0x000fe4000fffe03f */
[----:B------:R-:W-:-:S05]  /*e670*/  @P0 BRA `(.L_x_4267) ;  /* 0xffff497000000947 */ /* 0x000fca000383ffff */
.L_x_4133:
[----:B-1----:R-:W-:Y:S01]  /*e680*/  WARPSYNC 0xffffffff ;  /* 0xffffffff00007948 */ /* 0x002fe20003800000 */
[----:B------:R-:W-:Y:S06]  /*e690*/  BAR.SYNC.DEFER_BLOCKING 0x0 ;  /* 0x0000000000007b1d */ /* 0x000fec0000010000 */
[----:B----4-:R-:W2:Y:S01]  /*e6a0*/  LD.E R7, [R10.64+0xd0] ;  /* 0x0000d0060a077980 */ /* 0x010ea2000c101900 */
        /* <DEDUP_REMOVED lines=11> */
[----:B-----5:R1:W5:Y:S01]  /*e760*/  LD.E.64 R16, [R10.64+0x150] ;  /* 0x000150060a107980 */ /* 0x020362000c101b00 */
[----:B--2---:R-:W-:-:S04]  /*e770*/  ISETP.NE.U32.AND P1, PT, R4, RZ, PT ;  /* 0x000000ff0400720c */ /* 0x004fc80003f25070 */
[----:B------:R-:W-:-:S13]  /*e780*/  ISETP.NE.AND.EX P1, PT, R5, RZ, PT, P1 ;  /* 0x000000ff0500720c */ /* 0x000fda0003f25310 */
[----:B------:R-:W-:-:S04]  /*e790*/  @P1 LEA R12, P0, R233, R4, 0x2 ;  /* 0x00000004e90c1211 */ /* 0x000fc800078010ff */
[----:B------:R-:W-:-:S05]  /*e7a0*/  @P1 LEA.HI.X R13, R233, R5, R76, 0x2, P0 ;  /* 0x00000005e90d1211 */ /* 0x000fca00000f144c */
[----:B------:R2:W4:Y:S01]  /*e7b0*/  @P1 LD.E R2, [R12.64] ;  /* 0x000000060c021980 */ /* 0x000522000c101900 */
[----:B------:R-:W-:Y:S02]  /*e7c0*/  IADD3 R3, P1, R3, R194, RZ ;  /* 0x000000c203037210 */ /* 0x000fe40007f3e0ff */
[----:B---3--:R-:W-:Y:S01]  /*e7d0*/  ISETP.NE.AND P4, PT, R0, RZ, PT ;  /* 0x000000ff0000720c */ /* 0x008fe20003f85270 */
[----:B------:R-:W-:Y:S01]  /*e7e0*/  IMAD.MOV.U32 R196, RZ, RZ, R194 ;  /* 0x000000ffffc47224 */ /* 0x000fe200078e00c2 */
[----:B------:R-:W-:Y:S02]  /*e7f0*/  LEA R46, P2, R194, R200, 0x1 ;  /* 0x000000c8c22e7211 */ /* 0x000fe400078408ff */
[----:B------:R-:W-:Y:S01]  /*e800*/  LEA R5, P0, R198, R194, 0x5 ;  /* 0x000000c2c6057211 */ /* 0x000fe200078028ff */
[--C-:B------:R-:W-:Y:S01]  /*e810*/  IMAD.X R6, R15, 0x1, R197.reuse, P1 ;  /* 0x000000010f067824 */ /* 0x100fe200008e06c5 */
[----:B------:R-:W-:Y:S01]  /*e820*/  LEA.HI.X R47, R194, R201, R197, 0x1, P2 ;  /* 0x000000c9c22f7211 */ /* 0x000fe200010f0cc5 */
[----:B------:R-:W-:Y:S01]  /*e830*/  IMAD R4, R199, 0x30, RZ ;  /* 0x00000030c7047824 */ /* 0x000fe200078e02ff */
[C---:B------:R-:W-:Y:S01]  /*e840*/  LEA.HI.X R8, R198.reuse, R197, R199, 0x5, P0 ;  /* 0x000000c5c6087211 */ /* 0x040fe200000f2cc7 */
[----:B------:R-:W-:Y:S01]  /*e850*/  IMAD.WIDE.U32 R196, R198, 0x30, R196 ;  /* 0x00000030c6c47825 */ /* 0x000fe200078e00c4 */
[----:B------:R-:W-:-:S02]  /*e860*/  LEA R44, P1, R3, R200, 0x1 ;  /* 0x000000c8032c7211 */ /* 0x000fc400078208ff */
[----:B--2---:R-:W-:-:S04]  /*e870*/  LEA.HI R13, R7, R7, RZ, 0x1 ;  /* 0x00000007070d7211 */ /* 0x004fc800078f08ff */
[----:B------:R-:W-:Y:S01]  /*e880*/  SHF.R.S32.HI R13, RZ, 0x1, R13 ;  /* 0x00000001ff0d7819 */ /* 0x000fe2000001140d */
[----:B------:R-:W-:-:S04]  /*e890*/  IMAD.IADD R15, R232, 0x1, -R69 ;  /* 0x00000001e80f7824 */ /* 0x000fc800078e0a45 */
[C---:B------:R-:W-:Y:S01]  /*e8a0*/  IMAD R24, R184.reuse, R13, R79 ;  /* 0x0000000db8187224 */ /* 0x040fe200078e024f */
[-C--:B------:R-:W-:Y:S02]  /*e8b0*/  LEA R40, P0, R5, R200.reuse, 0x1 ;  /* 0x000000c805287211 */ /* 0x080fe400078008ff */
[-C--:B------:R-:W-:Y:S01]  /*e8c0*/  LEA.HI.X R45, R3, R201.reuse, R6, 0x1, P1 ;  /* 0x000000c9032d7211 */ /* 0x080fe200008f0c06 */
[----:B------:R-:W-:Y:S01]  /*e8d0*/  IMAD.IADD R3, R197, 0x1, R4 ;  /* 0x00000001c5037824 */ /* 0x000fe200078e0204 */
[----:B------:R-:W-:Y:S02]  /*e8e0*/  LEA.HI.X R41, R5, R201, R8, 0x1, P0 ;  /* 0x000000c905297211 */ /* 0x000fe400000f0c08 */
[----:B------:R-:W-:Y:S02]  /*e8f0*/  ISETP.GE.AND P0, PT, R184, R15, PT ;  /* 0x0000000fb800720c */ /* 0x000fe40003f06270 */
[----:B------:R-:W-:Y:S01]  /*e900*/  LEA R38, P1, R196, R200, 0x1 ;  /* 0x000000c8c4267211 */ /* 0x000fe200078208ff */
[----:B------:R-:W-:Y:S01]  /*e910*/  IMAD.SHL.U32 R43, R13, 0x10, RZ ;  /* 0x000000100d2b7824 */ /* 0x000fe200078e00ff */
[----:B------:R-:W-:-:S02]  /*e920*/  ISETP.GT.AND P0, PT, R75, -0x8, !P0 ;  /* 0xfffffff84b00780c */ /* 0x000fc40004704270 */
[----:B------:R-:W-:Y:S02]  /*e930*/  LEA.HI.X R39, R196, R201, R3, 0x1, P1 ;  /* 0x000000c9c4277211 */ /* 0x000fe400008f0c03 */
[----:B----4-:R-:W-:-:S05]  /*e940*/  IADD3 R2, R2, R80, R69 ;  /* 0x0000005002027210 */ /* 0x010fca0007ffe045 */
        /* <DEDUP_REMOVED lines=15> */
[----:B-----5:R-:W-:-:S03]  /*ea40*/  IADD3 R34, P0, R16, R35, RZ ;  /* 0x0000002310227210 */ /* 0x020fc60007f1e0ff */
        /* <DEDUP_REMOVED lines=13> */
[----:B------:R-:W-:Y:S02]  /*eb20*/  LOP3.LUT R0, R21, 0xffff0000, RZ, 0xc0, !PT ;  /* 0xffff000015007812 */ /* 0x000fe400078ec0ff */
[----:B------:R-:W-:-:S02]  /*eb30*/  SHF.L.U32 R8, R20, 0x10, RZ ;  /* 0x0000001014087819 */ /* 0x000fc400000006ff */
[----:B------:R-:W-:Y:S02]  /*eb40*/  LOP3.LUT R30, R20, 0xffff0000, RZ, 0xc0, !PT ;  /* 0xffff0000141e7812 */ /* 0x000fe400078ec0ff */
[----:B------:R-:W-:Y:S02]  /*eb50*/  SHF.L.U32 R6, R21, 0x10, RZ ;  /* 0x0000001015067819 */ /* 0x000fe400000006ff */
[----:B------:R-:W-:Y:S02]  /*eb60*/  LOP3.LUT R31, R22, 0xffff0000, RZ, 0xc0, !PT ;  /* 0xffff0000161f7812 */ /* 0x000fe400078ec0ff */
[----:B---3--:R-:W-:Y:S02]  /*eb70*/  LOP3.LUT R23, R2, 0xffff0000, RZ, 0xc0, !PT ;  /* 0xffff000002177812 */ /* 0x008fe400078ec0ff */
[----:B------:R-:W-:Y:S02]  /*eb80*/  LOP3.LUT R20, R3, 0xffff0000, RZ, 0xc0, !PT ;  /* 0xffff000003147812 */ /* 0x000fe400078ec0ff */
[----:B----4-:R-:W-:Y:S01]  /*eb90*/  LOP3.LUT R27, R4, 0xffff0000, RZ, 0xc0, !PT ;  /* 0xffff0000041b7812 */ /* 0x010fe200078ec0ff */
[----:B------:R-:W-:Y:S01]  /*eba0*/  FMUL.FTZ R21, R0, R23 ;  /* 0x0000001700157220 */ /* 0x000fe20000410000 */
[----:B------:R-:W-:Y:S01]  /*ebb0*/  LOP3.LUT R25, R5, 0xffff0000, RZ, 0xc0, !PT ;  /* 0xffff000005197812 */ /* 0x000fe200078ec0ff */
[----:B------:R-:W-:-:S02]  /*ebc0*/  FMUL.FTZ R22, R26, R20 ;  /* 0x000000141a167220 */ /* 0x000fc40000410000 */
[----:B------:R-:W-:Y:S02]  /*ebd0*/  FMUL.FTZ R0, R0, R27 ;  /* 0x0000001b00007220 */ /* 0x000fe40000410000 */
[----:B------:R-:W-:Y:S02]  /*ebe0*/  FFMA.FTZ R22, R28, R25, -R22 ;  /* 0x000000191c167223 */ /* 0x000fe40000010816 */
[----:B------:R-:W-:Y:S02]  /*ebf0*/  FFMA.FTZ R0, R6, R23, R0 ;  /* 0x0000001706007223 */ /* 0x000fe40000010000 */
[----:B------:R-:W-:Y:S01]  /*ec00*/  FMUL.FTZ R23, R26, R25 ;  /* 0x000000191a177220 */ /* 0x000fe20000410000 */
[----:B------:R-:W-:Y:S01]  /*ec10*/  SHF.L.U32 R25, R2, 0x10, RZ ;  /* 0x0000001002197819 */ /* 0x000fe200000006ff */
[----:B------:R-:W-:Y:S01]  /*ec20*/  FFMA.FTZ R21, R6, R27, -R21 ;  /* 0x0000001b06157223 */ /* 0x000fe20000010815 */
[----:B------:R-:W-:Y:S01]  /*ec30*/  SHF.L.U32 R2, R3, 0x10, RZ ;  /* 0x0000001003027819 */ /* 0x000fe200000006ff */
[----:B------:R-:W-:Y:S01]  /*ec40*/  IMAD.U32 R27, R4, 0x10000, RZ ;  /* 0x00010000041b7824 */ /* 0x000fe200078e00ff */
[----:B------:R-:W-:Y:S01]  /*ec50*/  SHF.L.U32 R4, R5, 0x10, RZ ;  /* 0x0000001005047819 */ /* 0x000fe200000006ff */
[----:B------:R-:W-:Y:S01]  /*ec60*/  FMUL.FTZ R3, R30, R25 ;  /* 0x000000191e037220 */ /* 0x000fe20000410000 */
[----:B------:R-:W-:Y:S01]  /*ec70*/  F2FP.BF16.PACK_AB R21, R0, R21 ;  /* 0x000000150015723e */ /* 0x000fe200000010ff */
[----:B------:R-:W-:-:S02]  /*ec80*/  FMUL.FTZ R5, R31, R2 ;  /* 0x000000021f057220 */ /* 0x000fc40000410000 */
[-C--:B------:R-:W-:Y:S02]  /*ec90*/  FMUL.FTZ R30, R30, R27.reuse ;  /* 0x0000001b1e1e7220 */ /* 0x080fe40000410000 */
[----:B------:R-:W-:Y:S02]  /*eca0*/  FMUL.FTZ R31, R31, R4 ;  /* 0x000000041f1f7220 */ /* 0x000fe40000410000 */
        /* <DEDUP_REMOVED lines=8> */
.L_x_4276:
[----:B------:R-:W-:Y:S05]  /*ed30*/  BSYNC B0 ;  /* 0x0000000000007941 */ /* 0x000fea0003800000 */
.L_x_4275:
[----:B-----5:R3:W-:Y:S02]  /*ed40*/  STS.128 [R235], R20 ;  /* 0x00000014eb007388 */ /* 0x0207e40000000c00 */
.L_x_4274:
[----:B------:R-:W-:Y:S05]  /*ed50*/  BSYNC B1 ;  /* 0x0000000000017941 */ /* 0x000fea0003800000 */
.L_x_4273:
        /* <DEDUP_REMOVED lines=17> */
[----:B--2---:R-:W-:Y:S02]  /*ee70*/  LOP3.LUT R23, R2, 0xffff0000, RZ, 0xc0, !PT ;  /* 0xffff000002177812 */ /* 0x004fe400078ec0ff */
[----:B------:R-:W-:Y:S02]  /*ee80*/  LOP3.LUT R20, R3, 0xffff0000, RZ, 0xc0, !PT ;  /* 0xffff000003147812 */ /* 0x000fe400078ec0ff */
[----:B---3--:R-:W-:Y:S01]  /*ee90*/  LOP3.LUT R27, R4, 0xffff0000, RZ, 0xc0, !PT ;  /* 0xffff0000041b7812 */ /* 0x008fe200078ec0ff */
        /* <DEDUP_REMOVED lines=25> */
.L_x_4278:
[----:B------:R-:W-:Y:S05]  /*f030*/  BSYNC B0 ;  /* 0x0000000000007941 */ /* 0x000fea0003800000 */
.L_x_4277:
[----:B-----5:R1:W-:Y:S02]  /*f040*/  STS.128 [R235+0x2000], R20 ;  /* 0x00200014eb007388 */ /* 0x0203e40000000c00 */
.L_x_4272:
[----:B------:R-:W-:Y:S05]  /*f050*/  BSYNC B2 ;  /* 0x0000000000027941 */ /* 0x000fea0003800000 */
.L_x_4271:
        /* <DEDUP_REMOVED lines=13> */
[----:B-----5:R-:W-:-:S03]  /*f130*/  IADD3 R42, P1, R16, R43, RZ ;  /* 0x0000002b102a7210 */ /* 0x020fc60007f3e0ff */
        /* <DEDUP_REMOVED lines=47> */
.L_x_4284:
[----:B------:R-:W-:Y:S05]  /*f430*/  BSYNC B0 ;  /* 0x0000000000007941 */ /* 0x000fea0003800000 */
.L_x_4283:
[----:B-----5:R3:W-:Y:S02]  /*f440*/  STS.128 [R235+0x800], R20 ;  /* 0x00080014eb007388 */ /* 0x0207e40000000c00 */
.L_x_4282:
[----:B------:R-:W-:Y:S05]  /*f450*/  BSYNC B1 ;  /* 0x0000000000017941 */ /* 0x000fea0003800000 */
.L_x_4281:
        /* <DEDUP_REMOVED lines=47> */
.L_x_4286:
[----:B------:R-:W-:Y:S05]  /*f750*/  BSYNC B0 ;  /* 0x0000000000007941 */ /* 0x000fea0003800000 */
.L_x_4285:
[----:B-----5:R3:W-:Y:S02]  /*f760*/  STS.128 [R235+0x2800], R20 ;  /* 0x00280014eb007388 */ /* 0x0207e40000000c00 */
.L_x_4280:
[----:B------:R-:W-:Y:S05]  /*f770*/  BSYNC B2 ;  /* 0x0000000000027941 */ /* 0x000fea0003800000 */
.L_x_4279:
        /* <DEDUP_REMOVED lines=10> */
[C---:B-1----:R-:W-:Y:S02]  /*f820*/  IMAD.SHL.U32 R45, R0.reuse, 0x2, RZ ;  /* 0x00000002002d7824 */ /* 0x042fe400078e00ff */
[----:B------:R1:W-:Y:S01]  /*f830*/  @P0 STS.128 [R235+0x1000], RZ ;  /* 0x001000ffeb000388 */ /* 0x0003e20000000c00 */
[----:B------:R-:W-:Y:S02]  /*f840*/  SHF.L.U64.HI R3, R0, 0x1, R3 ;  /* 0x0000000100037819 */ /* 0x000fe40000010203 */
[-C--:B------:R-:W-:Y:S02]  /*f850*/  IADD3 R34, P2, R36, R45.reuse, RZ ;  /* 0x0000002d24227210 */ /* 0x080fe40007f5e0ff */
[----:B-----5:R-:W-:-:S03]  /*f860*/  IADD3 R44, P1, R16, R45, RZ ;  /* 0x0000002d102c7210 */ /* 0x020fc60007f3e0ff */
        /* <DEDUP_REMOVED lines=45> */
.L_x_4292:
[----:B------:R-:W-:Y:S05]  /*fb40*/  BSYNC B0 ;  /* 0x0000000000007941 */ /* 0x000fea0003800000 */
.L_x_4291:
[----:B-----5:R1:W-:Y:S02]  /*fb50*/  STS.128 [R235+0x1000], R20 ;  /* 0x00100014eb007388 */ /* 0x0203e40000000c00 */
.L_x_4290:
[----:B------:R-:W-:Y:S05]  /*fb60*/  BSYNC B1 ;  /* 0x0000000000017941 */ /* 0x000fea0003800000 */
.L_x_4289:
        /* <DEDUP_REMOVED lines=12> */
[----:B-1----:R-:W-:Y:S02]  /*fc30*/  SHF.L.U32 R20, R41, 0x10, RZ ;  /* 0x0000001029147819 */ /* 0x002fe400000006ff */
        /* <DEDUP_REMOVED lines=32> */
.L_x_4294:
[----:B------:R-:W-:Y:S05]  /*fe40*/  BSYNC B0 ;  /* 0x0000000000007941 */ /* 0x000fea0003800000 */
.L_x_4293:
[----:B-----5:R3:W-:Y:S02]  /*fe50*/  STS.128 [R235+0x3000], R40 ;  /* 0x00300028eb007388 */ /* 0x0207e40000000c00 */
.L_x_4288:
[----:B------:R-:W-:Y:S05]  /*fe60*/  BSYNC B2 ;  /* 0x0000000000027941 */ /* 0x000fea0003800000 */
.L_x_4287:
[----:B---3--:R-:W-:-:S04]  /*fe70*/  IADD3 R40, R184, 0x30, RZ ;  /* 0x00000030b8287810 */ /* 0x008fc80007ffe0ff */
        /* <DEDUP_REMOVED lines=12> */
[----:B-----5:R-:W-:-:S03]  /*ff40*/  IADD3 R28, P1, R16, R29, RZ ;  /* 0x0000001d101c7210 */ /* 0x020fc60007f3e0ff */
[--C-:B------:R-:W-:Y:S02]  /*ff50*/  IMAD.X R27, R37, 0x1, R3.reuse, P2 ;  /* 0x00000001251b7824 */ /* 0x100fe400010e0603 */
[----:B------:R-:W-:Y:S01]  /*ff60*/  IMAD.X R29, R17, 0x1, R3, P1 ;  /* 0x00000001111d7824 */ /* 0x000fe200008e0603 */
[----:B------:R-:W-:Y:S05]  /*ff70*/  @P0 BRA `(.L_x_4297) ;  /* 0x000002e000000947 */ /* 0x000fea0003800000 */
[----:B-1----:R1:W5:Y:S01]  /*ff80*/  LD.E.128 R20, [R38.64] ;  /* 0x0000000626147980 */ /* 0x002362000c101d00 */
[----:B------:R-:W-:Y:S01]  /*ff90*/  ISETP.GE.AND P0, PT, R18, R7, PT ;  /* 0x000000071200720c */ /* 0x000fe20003f06270 */
[----:B------:R-:W-:-:S12]  /*ffa0*/  BSSY B0, `(.L_x_4298) ;  /* 0x000002a000007945 */ /* 0x000fd80003800000 */
[----:B------:R-:W-:Y:S05]  /*ffb0*/  @P0 BRA `(.L_x_4299) ;  /* 0x0000028000000947 */ /* 0x000fea0003800000 */
[----:B--2---:R-:W2:Y:S04]  /*ffc0*/  LD.E.64 R2, [R28.64] ;  /* 0x000000061c027980 */ /* 0x004ea8000c101b00 */
[----:B---3--:R-:W3:Y:S01]  /*ffd0*/  LD.E.64 R4, [R26.64] ;  /* 0x000000061a047980 */ /* 0x008ee2000c101b00 */
[----:B-----5:R-:W-:Y:S01]  /*ffe0*/  SHF.L.U32 R12, R21, 0x10, RZ ;  /* 0x00000010150c7819 */ /* 0x020fe200000006ff */
[----:B------:R-:W-:Y:S01]  /*fff0*/  IMAD.U32 R25, R23, 0x10000, RZ ;  /* 0x0001000017197824 */ /* 0x000fe200078e00ff */
[----:B------:R-:W-:Y:S02]  /*10000*/  LOP3.LUT R0, R21, 0xffff0000, RZ, 0xc0, !PT ;  /* 0xffff000015007812 */ /* 0x000fe400078ec0ff */
[----:B------:R-:W-:Y:S02]  /*10010*/  LOP3.LUT R21, R23, 0xffff0000, RZ, 0xc0, !PT ;  /* 0xffff000017157812 */ /* 0x000fe400078ec0ff */
[----:B------:R-:W-:-:S02]  /*10020*/  SHF.L.U32 R13, R20, 0x10, RZ ;  /* 0x00000010140d7819 */ /* 0x000fc400000006ff */
[----:B------:R-:W-:Y:S02]  /*10030*/  LOP3.LUT R24, R20, 0xffff0000, RZ, 0xc0, !PT ;  /* 0xffff000014187812 */ /* 0x000fe400078ec0ff */
[C---:B------:R-:W-:Y:S02]  /*10040*/  SHF.L.U32 R20, R22.reuse, 0x10, RZ ;  /* 0x0000001016147819 */ /* 0x040fe400000006ff */
[----:B------:R-:W-:Y:S02]  /*10050*/  LOP3.LUT R23, R22, 0xffff0000, RZ, 0xc0, !PT ;  /* 0xffff000016177812 */ /* 0x000fe400078ec0ff */
[----:B--2---:R-:W-:Y:S02]  /*10060*/  LOP3.LUT R16, R3, 0xffff0000, RZ, 0xc0, !PT ;  /* 0xffff000003107812 */ /* 0x004fe400078ec0ff */
[C---:B------:R-:W-:Y:S01]  /*10070*/  LOP3.LUT R17, R2.reuse, 0xffff0000, RZ, 0xc0, !PT ;  /* 0xffff000002117812 */ /* 0x040fe200078ec0ff */
[----:B------:R-:W-:Y:S01]  /*10080*/  IMAD.U32 R2, R2, 0x10000, RZ ;  /* 0x0001000002027824 */ /* 0x000fe200078e00ff */
        /* <DEDUP_REMOVED lines=9> */
[----:B------:R-:W-:Y:S02]  /*10120*/  FFMA.FTZ R21, R25, R16, R21 ;  /* 0x0000001019157223 */ /* 0x000fe40000010015 */
[C---:B------:R-:W-:Y:S02]  /*10130*/  FFMA.FTZ R15, R12.reuse, R19, -R15 ;  /* 0x000000130c0f7223 */ /* 0x040fe4000001080f */
[----:B------:R-:W-:Y:S02]  /*10140*/  FFMA.FTZ R0, R12, R17, R0 ;  /* 0x000000110c007223 */ /* 0x000fe40000010000 */
[C---:B------:R-:W-:Y:S02]  /*10150*/  FMUL.FTZ R16, R23.reuse, R3 ;  /* 0x0000000317107220 */ /* 0x040fe40000410000 */
[----:B------:R-:W-:Y:S01]  /*10160*/  FMUL.FTZ R12, R24, R2 ;  /* 0x00000002180c7220 */ /* 0x000fe20000410000 */
[----:B------:R-:W-:Y:S01]  /*10170*/  F2FP.BF16.PACK_AB R15, R0, R15 ;  /* 0x0000000f000f723e */ /* 0x000fe200000010ff */
[----:B------:R-:W-:-:S02]  /*10180*/  FMUL.FTZ R23, R23, R5 ;  /* 0x0000000517177220 */ /* 0x000fc40000410000 */
[----:B------:R-:W-:Y:S02]  /*10190*/  FFMA.FTZ R22, R25, R18, -R22 ;  /* 0x0000001219167223 */ /* 0x000fe40000010816 */
[-C--:B------:R-:W-:Y:S02]  /*101a0*/  FMUL.FTZ R24, R24, R4.reuse ;  /* 0x0000000418187220 */ /* 0x080fe40000410000 */
[----:B------:R-:W-:Y:S01]  /*101b0*/  FFMA.FTZ R12, R13, R4, -R12 ;  /* 0x000000040d0c7223 */ /* 0x000fe2000001080c */
[----:B------:R-:W-:Y:S01]  /*101c0*/  F2FP.BF16.PACK_AB R0, R21, R22 ;  /* 0x000000161500723e */ /* 0x000fe200000010ff */
[C---:B------:R-:W-:Y:S01]  /*101d0*/  FFMA.FTZ R16, R20.reuse, R5, -R16 ;  /* 0x0000000514107223 */ /* 0x040fe20000010810 */
[----:B------:R-:W-:Y:S01]  /*101e0*/  MOV R21, R15 ;  /* 0x0000000f00157202 */ /* 0x000fe20000000f00 */
[----:B------:R-:W-:Y:S02]  /*101f0*/  FFMA.FTZ R23, R20, R3, R23 ;  /* 0x0000000314177223 */ /* 0x000fe40000010017 */
[----:B------:R-:W-:-:S03]  /*10200*/  FFMA.FTZ R13, R13, R2, R24 ;  /* 0x000000020d0d7223 */ /* 0x000fc60000010018 */
[----:B------:R-:W-:Y:S02]  /*10210*/  F2FP.BF16.PACK_AB R22, R23, R16 ;  /* 0x000000101716723e */ /* 0x000fe400000010ff */
[----:B------:R-:W-:Y:S02]  /*10220*/  F2FP.BF16.PACK_AB R20, R13, R12 ;  /* 0x0000000c0d14723e */ /* 0x000fe400000010ff */
[----:B------:R-:W-:Y:S02]  /*10230*/  MOV R23, R0 ;  /* 0x0000000000177202 */ /* 0x000fe40000000f00 */
.L_x_4299:
[----:B------:R-:W-:Y:S05]  /*10240*/  BSYNC B0 ;  /* 0x0000000000007941 */ /* 0x000fea0003800000 */
.L_x_4298:
[----:B-----5:R1:W-:Y:S02]  /*10250*/  STS.128 [R235+0x1800], R20 ;  /* 0x00180014eb007388 */ /* 0x0203e40000000c00 */
.L_x_4297:
[----:B------:R-:W-:Y:S05]  /*10260*/  BSYNC B1 ;  /* 0x0000000000017941 */ /* 0x000fea0003800000 */
.L_x_4296:
        /* <DEDUP_REMOVED lines=20> */
[-C--:B------:R-:W-:Y:S01]  /*103b0*/  FMUL.FTZ R12, R0, R14.reuse ;  /* 0x0000000e000c7220 */ /* 0x080fe20000410000 */
[----:B------:R-:W-:Y:S01]  /*103c0*/  LOP3.LUT R15, R5, 0xffff0000, RZ, 0xc0, !PT ;  /* 0xffff0000050f7812 */ /* 0x000fe200078ec0ff */
[----:B------:R-:W-:Y:S01]  /*103d0*/  IMAD.U32 R4, R4, 0x10000, RZ ;  /* 0x0001000004047824 */ /* 0x000fe200078e00ff */
[----:B------:R-:W-:Y:S01]  /*103e0*/  SHF.L.U32 R2, R2, 0x10, RZ ;  /* 0x0000001002027819 */ /* 0x000fe200000006ff */
[-C--:B------:R-:W-:Y:S01]  /*103f0*/  FMUL.FTZ R0, R0, R17.reuse ;  /* 0x0000001100007220 */ /* 0x080fe20000410000 */
[----:B------:R-:W-:Y:S01]  /*10400*/  SHF.L.U32 R3, R3, 0x10, RZ ;  /* 0x0000001003037819 */ /* 0x000fe200000006ff */
[----:B------:R-:W-:Y:S01]  /*10410*/  FFMA.FTZ R12, R7, R17, -R12 ;  /* 0x00000011070c7223 */ /* 0x000fe2000001080c */
[----:B------:R-:W-:Y:S01]  /*10420*/  SHF.L.U32 R5, R5, 0x10, RZ ;  /* 0x0000001005057819 */ /* 0x000fe200000006ff */
[----:B------:R-:W-:-:S02]  /*10430*/  FFMA.FTZ R7, R7, R14, R0 ;  /* 0x0000000e07077223 */ /* 0x000fc40000010000 */
[----:B------:R-:W-:Y:S02]  /*10440*/  FMUL.FTZ R20, R16, R13 ;  /* 0x0000000d10147220 */ /* 0x000fe40000410000 */
[----:B------:R-:W-:Y:S01]  /*10450*/  FMUL.FTZ R0, R36, R2 ;  /* 0x0000000224007220 */ /* 0x000fe20000410000 */
[----:B------:R-:W-:Y:S01]  /*10460*/  F2FP.BF16.PACK_AB R37, R7, R12 ;  /* 0x0000000c0725723e */ /* 0x000fe200000010ff */
[----:B------:R-:W-:Y:S02]  /*10470*/  FMUL.FTZ R14, R38, R3 ;  /* 0x00000003260e7220 */ /* 0x000fe40000410000 */
[----:B------:R-:W-:Y:S02]  /*10480*/  FMUL.FTZ R16, R16, R15 ;  /* 0x0000000f10107220 */ /* 0x000fe40000410000 */
[----:B------:R-:W-:Y:S02]  /*10490*/  FMUL.FTZ R36, R36, R4 ;  /* 0x0000000424247220 */ /* 0x000fe40000410000 */
[----:B------:R-:W-:-:S02]  /*104a0*/  FMUL.FTZ R38, R38, R5 ;  /* 0x0000000526267220 */ /* 0x000fc40000410000 */
[C---:B------:R-:W-:Y:S02]  /*104b0*/  FFMA.FTZ R0, R9.reuse, R4, -R0 ;  /* 0x0000000409007223 */ /* 0x040fe40000010800 */
[C---:B------:R-:W-:Y:S02]  /*104c0*/  FFMA.FTZ R20, R18.reuse, R15, -R20 ;  /* 0x0000000f12147223 */ /* 0x040fe40000010814 */
[----:B------:R-:W-:Y:S02]  /*104d0*/  FFMA.FTZ R13, R18, R13, R16 ;  /* 0x0000000d120d7223 */ /* 0x000fe40000010010 */
[----:B------:R-:W-:Y:S02]  /*104e0*/  FFMA.FTZ R9, R9, R2, R36 ;  /* 0x0000000209097223 */ /* 0x000fe40000010024 */
[----:B------:R-:W-:Y:S01]  /*104f0*/  FFMA.FTZ R14, R19, R5, -R14 ;  /* 0x00000005130e7223 */ /* 0x000fe2000001080e */
[----:B------:R-:W-:Y:S01]  /*10500*/  F2FP.BF16.PACK_AB R39, R13, R20 ;  /* 0x000000140d27723e */ /* 0x000fe200000010ff */
[----:B------:R-:W-:Y:S01]  /*10510*/  FFMA.FTZ R3, R19, R3, R38 ;  /* 0x0000000313037223 */ /* 0x000fe20000010026 */
[----:B------:R-:W-:-:S04]  /*10520*/  F2FP.BF16.PACK_AB R36, R9, R0 ;  /* 0x000000000924723e */ /* 0x000fc800000010ff */
[----:B------:R-:W-:Y:S02]  /*10530*/  F2FP.BF16.PACK_AB R38, R3, R14 ;  /* 0x0000000e0326723e */ /* 0x000fe400000010ff */
.L_x_4301:
[----:B------:R-:W-:Y:S05]  /*10540*/  BSYNC B0 ;  /* 0x0000000000007941 */ /* 0x000fea0003800000 */
.L_x_4300:
[----:B-----5:R1:W-:Y:S01]  /*10550*/  STS.128 [R235+0x3800], R36 ;  /* 0x00380024eb007388 */ /* 0x0203e20000000c00 */
[----:B------:R-:W-:Y:S05]  /*10560*/  BRA `(.L_x_4295) ;  /* 0x000034b000007947 */ /* 0x000fea0003800000 */
.L_x_4270:
        /* <DEDUP_REMOVED lines=18> */
[C---:B-----5:R-:W-:Y:S01]  /*10690*/  LEA R24, P0, R5.reuse, R16, 0x1 ;  /* 0x0000001005187211 */ /* 0x060fe200078008ff */
        /* <DEDUP_REMOVED lines=41> */
[----:B------:R-:W-:Y:S01]  /*10930*/  FMUL.FTZ R23, R20, R23 ;  /* 0x0000001714177220 */ /* 0x000fe20000410000 */
[----:B--2---:R-:W-:Y:S01]  /*10940*/  SHF.L.U32 R20, R29, 0x10, RZ ;  /* 0x000000101d147819 */ /* 0x004fe200000006ff */
[----:B------:R-:W-:Y:S02]  /*10950*/  @!P1 FADD.FTZ R27, -R27, -RZ ;  /* 0x800000ff1b1b9221 */ /* 0x000fe40000010100 */
[----:B------:R-:W-:Y:S01]  /*10960*/  FMUL.FTZ R51, R42, R51 ;  /* 0x000000332a337220 */ /* 0x000fe20000410000 */
[----:B------:R-:W-:Y:S01]  /*10970*/  LOP3.LUT R42, R29, 0xffff0000, RZ, 0xc0, !PT ;  /* 0xffff00001d2a7812 */ /* 0x000fe200078ec0ff */
[----:B------:R-:W-:Y:S02]  /*10980*/  FMUL.FTZ R25, R22, R25 ;  /* 0x0000001916197220 */ /* 0x000fe40000410000 */
        /* <DEDUP_REMOVED lines=23> */
.L_x_4307:
[----:B------:R-:W-:Y:S05]  /*10b00*/  BSYNC B0 ;  /* 0x0000000000007941 */ /* 0x000fea0003800000 */
.L_x_4306:
[----:B-----5:R3:W-:Y:S02]  /*10b10*/  STS.128 [R235], R32 ;  /* 0x00000020eb007388 */ /* 0x0207e40000000c00 */
.L_x_4305:
[----:B------:R-:W-:Y:S05]  /*10b20*/  BSYNC B1 ;  /* 0x0000000000017941 */ /* 0x000fea0003800000 */
.L_x_4304:
        /* <DEDUP_REMOVED lines=58> */
[----:B----4-:R-:W-:Y:S01]  /*10ed0*/  SHF.L.U32 R20, R29, 0x10, RZ ;  /* 0x000000101d147819 */ /* 0x010fe200000006ff */
        /* <DEDUP_REMOVED lines=27> */
.L_x_4309:
[----:B------:R-:W-:Y:S05]  /*11090*/  BSYNC B0 ;  /* 0x0000000000007941 */ /* 0x000fea0003800000 */
.L_x_4308:
[----:B-----5:R1:W-:Y:S02]  /*110a0*/  STS.128 [R235+0x2000], R32 ;  /* 0x00200020eb007388 */ /* 0x0203e40000000c00 */
.L_x_4303:
[----:B------:R-:W-:Y:S05]  /*110b0*/  BSYNC B2 ;  /* 0x0000000000027941 */ /* 0x000fea0003800000 */
.L_x_4302:
        /* <DEDUP_REMOVED lines=19> */
[----:B------:R-:W-:-:S03]  /*111f0*/  @P0 IMAD.MOV R5, RZ, RZ, -R13 ;  /* 0x000000ffff050224 */ /* 0x000fc600078e0a0d */
[----:B------:R-:W-:-:S04]  /*11200*/  IADD3 R23, P1, R21, R4, RZ ;  /* 0x0000000415177210 */ /* 0x000fc80007f3e0ff */
[----:B------:R-:W-:Y:S02]  /*11210*/  LEA.HI.X.SX32 R21, R21, R3, 0x1, P1 ;  /* 0x0000000315157211 */ /* 0x000fe400008f0eff */
[----:B-----5:R-:W-:-:S04]  /*11220*/  LEA R24, P1, R23, R16, 0x1 ;  /* 0x0000001017187211 */ /* 0x020fc800078208ff */
[----:B------:R-:W-:Y:S01]  /*11230*/  LEA.HI.X R25, R23, R17, R21, 0x1, P1 ;  /* 0x0000001117197211 */ /* 0x000fe200008f0c15 */
[----:B------:R-:W-:-:S04]  /*11240*/  IMAD.WIDE R20, R5, 0x2, R44 ;  /* 0x0000000205147825 */ /* 0x000fc800078e022c */
[----:B------:R-:W-:Y:S01]  /*11250*/  IMAD.MOV.U32 R5, RZ, RZ, RZ ;  /* 0x000000ffff057224 */ /* 0x000fe200078e00ff */
[----:B------:R-:W-:Y:S01]  /*11260*/  @P0 IADD3 R5, -R13, RZ, RZ ;  /* 0x000000ff0d050210 */ /* 0x000fe20007ffe1ff */
[----:B------:R-:W3:Y:S03]  /*11270*/  LD.E.128 R24, [R24.64] ;  /* 0x0000000618187980 */ /* 0x000ee6000c101d00 */
[C---:B------:R-:W-:Y:S01]  /*11280*/  IADD3 R29, P1, R5.reuse, R4, RZ ;  /* 0x00000004051d7210 */ /* 0x040fe20007f3e0ff */
[----:B--2---:R-:W2:Y:S03]  /*11290*/  LD.E.128 R20, [R20.64] ;  /* 0x0000000614147980 */ /* 0x004ea6000c101d00 */
[----:B------:R-:W-:Y:S02]  /*112a0*/  LEA.HI.X.SX32 R3, R5, R3, 0x1, P1 ;  /* 0x0000000305037211 */ /* 0x000fe400008f0eff */
[----:B------:R-:W-:-:S04]  /*112b0*/  LEA R28, P1, R29, R36, 0x1 ;  /* 0x000000241d1c7211 */ /* 0x000fc800078208ff */
        /* <DEDUP_REMOVED lines=35> */
[C---:B----4-:R-:W-:Y:S01]  /*114f0*/  LOP3.LUT R34, R29.reuse, 0xffff0000, RZ, 0xc0, !PT ;  /* 0xffff00001d227812 */ /* 0x050fe200078ec0ff */
[----:B------:R-:W-:Y:S01]  /*11500*/  FMUL.FTZ R25, R20, R25 ;  /* 0x0000001914197220 */ /* 0x000fe20000410000 */
[----:B------:R-:W-:Y:S01]  /*11510*/  SHF.L.U32 R20, R29, 0x10, RZ ;  /* 0x000000101d147819 */ /* 0x000fe200000006ff */
        /* <DEDUP_REMOVED lines=24> */
.L_x_4315:
[----:B------:R-:W-:Y:S05]  /*116a0*/  BSYNC B0 ;  /* 0x0000000000007941 */ /* 0x000fea0003800000 */
.L_x_4314:
[----:B-----5:R3:W-:Y:S02]  /*116b0*/  STS.128 [R235+0x800], R32 ;  /* 0x00080020eb007388 */ /* 0x0207e40000000c00 */
.L_x_4313:
[----:B------:R-:W-:Y:S05]  /*116c0*/  BSYNC B1 ;  /* 0x0000000000017941 */ /* 0x000fea0003800000 */
.L_x_4312:
        /* <DEDUP_REMOVED lines=24> */
[----:B--2---:R-:W2:Y:S03]  /*11850*/  LD.E.128 R20, [R20.64+0x80] ;  /* 0x0000800614147980 */ /* 0x004ea6000c101d00 */
        /* <DEDUP_REMOVED lines=17> */
[----:B-1----:R-:W-:Y:S01]  /*11970*/  LOP3.LUT R44, R25, 0xffff0000, RZ, 0xc0, !PT ;  /* 0xffff0000192c7812 */ /* 0x002fe200078ec0ff */
        /* <DEDUP_REMOVED lines=46> */
.L_x_4317:
[----:B------:R-:W-:Y:S05]  /*11c60*/  BSYNC B0 ;  /* 0x0000000000007941 */ /* 0x000fea0003800000 */
.L_x_4316:
[----:B-----5:R3:W-:Y:S02]  /*11c70*/  STS.128 [R235+0x2800], R32 ;  /* 0x00280020eb007388 */ /* 0x0207e40000000c00 */
.L_x_4311:
[----:B------:R-:W-:Y:S05]  /*11c80*/  BSYNC B2 ;  /* 0x0000000000027941 */ /* 0x000fea0003800000 */
.L_x_4310:
        /* <DEDUP_REMOVED lines=23> */
[----:B-----5:R-:W-:-:S04]  /*11e00*/  LEA R24, P1, R23, R16, 0x1 ;  /* 0x0000001017187211 */ /* 0x020fc800078208ff */
[----:B------:R-:W-:Y:S01]  /*11e10*/  LEA.HI.X R25, R23, R17, R21, 0x1, P1 ;  /* 0x0000001117197211 */ /* 0x000fe200008f0c15 */
[----:B------:R-:W-:Y:S01]  /*11e20*/  IMAD.WIDE R20, R5, 0x2, R40 ;  /* 0x0000000205147825 */ /* 0x000fe200078e0228 */
[----:B------:R-:W-:-:S03]  /*11e30*/  MOV R5, RZ ;  /* 0x000000ff00057202 */ /* 0x000fc60000000f00 */
[----:B------:R-:W-:Y:S01]  /*11e40*/  @P0 IMAD.MOV R5, RZ, RZ, -R13 ;  /* 0x000000ffff050224 */ /* 0x000fe200078e0a0d */
[----:B------:R-:W3:Y:S04]  /*11e50*/  LD.E.128 R24, [R24.64] ;  /* 0x0000000618187980 */ /* 0x000ee8000c101d00 */
[C---:B------:R-:W-:Y:S01]  /*11e60*/  IADD3 R29, P1, R5.reuse, R4, RZ ;  /* 0x00000004051d7210 */ /* 0x040fe20007f3e0ff */
[----:B--2---:R-:W2:Y:S03]  /*11e70*/  LD.E.128 R20, [R20.64] ;  /* 0x0000000614147980 */ /* 0x004ea6000c101d00 */
[----:B------:R-:W-:Y:S02]  /*11e80*/  LEA.HI.X.SX32 R3, R5, R3, 0x1, P1 ;  /* 0x0000000305037211 */ /* 0x000fe400008f0eff */
[----:B------:R-:W-:-:S04]  /*11e90*/  LEA R28, P1, R29, R36, 0x1 ;  /* 0x000000241d1c7211 */ /* 0x000fc800078208ff */
[----:B------:R-:W-:-:S06]  /*11ea0*/  LEA.HI.X R29, R29, R37, R3, 0x1, P1 ;  /* 0x000000251d1d7211 */ /* 0x000fcc00008f0c03 */
[----:B----4-:R-:W4:Y:S01]  /*11eb0*/  LD.E.128 R28, [R28.64] ;  /* 0x000000061c1c7980 */ /* 0x010f22000c101d00 */
        /* <DEDUP_REMOVED lines=33> */
[----:B----4-:R-:W-:Y:S01]  /*120d0*/  LOP3.LUT R23, R28, 0xffff0000, RZ, 0xc0, !PT ;  /* 0xffff00001c177812 */ /* 0x010fe200078ec0ff */
        /* <DEDUP_REMOVED lines=26> */
.L_x_4323:
[----:B------:R-:W-:Y:S05]  /*12280*/  BSYNC B0 ;  /* 0x0000000000007941 */ /* 0x000fea0003800000 */
.L_x_4322:
[----:B-----5:R3:W-:Y:S02]  /*12290*/  STS.128 [R235+0x1000], R32 ;  /* 0x00100020eb007388 */ /* 0x0207e40000000c00 */
.L_x_4321:
[----:B------:R-:W-:Y:S05]  /*122a0*/  BSYNC B1 ;  /* 0x0000000000017941 */ /* 0x000fea0003800000 */
.L_x_4320:
        /* <DEDUP_REMOVED lines=89> */
.L_x_4325:
[----:B------:R-:W-:Y:S05]  /*12840*/  BSYNC B0 ;  /* 0x0000000000007941 */ /* 0x000fea0003800000 */
.L_x_4324:
[----:B-----5:R3:W-:Y:S02]  /*12850*/  STS.128 [R235+0x3000], R32 ;  /* 0x00300020eb007388 */ /* 0x0207e40000000c00 */
.L_x_4319:
[----:B------:R-:W-:Y:S05]  /*12860*/  BSYNC B2 ;  /* 0x0000000000027941 */ /* 0x000fea0003800000 */
.L_x_4318:
[----:B-1----:R-:W-:-:S04]  /*12870*/  IADD3 R40, R184, 0x30, RZ ;  /* 0x00000030b8287810 */ /* 0x002fc80007ffe0ff */
        /* <DEDUP_REMOVED lines=19> */
[----:B------:R-:W-:Y:S01]  /*129b0*/  IADD3 R19, P1, R15, R4, RZ ;  /* 0x000000040f137210 */ /* 0x000fe20007f3e0ff */
[----:B------:R-:W-:-:S03]  /*129c0*/  IMAD.WIDE R24, R5, 0x2, R38 ;  /* 0x0000000205187825 */ /* 0x000fc600078e0226 */
[----:B------:R-:W-:Y:S01]  /*129d0*/  LEA.HI.X.SX32 R15, R15, R3, 0x1, P1 ;  /* 0x000000030f0f7211 */ /* 0x000fe200008f0eff */
[----:B------:R-:W-:Y:S01]  /*129e0*/  IMAD.MOV.U32 R5, RZ, RZ, RZ ;  /* 0x000000ffff057224 */ /* 0x000fe200078e00ff */
[----:B-----5:R-:W-:Y:S01]  /*129f0*/  LEA R28, P1, R19, R16, 0x1 ;  /* 0x00000010131c7211 */ /* 0x020fe200078208ff */
[----:B--2---:R-:W2:Y:S01]  /*12a00*/  LD.E.128 R24, [R24.64] ;  /* 0x0000000618187980 */ /* 0x004ea2000c101d00 */
[----:B------:R-:W-:Y:S02]  /*12a10*/  @P0 IADD3 R5, -R13, RZ, RZ ;  /* 0x000000ff0d050210 */ /* 0x000fe40007ffe1ff */
[----:B------:R-:W-:Y:S02]  /*12a20*/  LEA.HI.X R29, R19, R17, R15, 0x1, P1 ;  /* 0x00000011131d7211 */ /* 0x000fe400008f0c0f */
[----:B------:R-:W-:-:S04]  /*12a30*/  IADD3 R15, P1, R5, R4, RZ ;  /* 0x00000004050f7210 */ /* 0x000fc80007f3e0ff */
[----:B---3--:R-:W3:Y:S01]  /*12a40*/  LD.E.128 R28, [R28.64] ;  /* 0x000000061c1c7980 */ /* 0x008ee2000c101d00 */
[----:B------:R-:W-:Y:S02]  /*12a50*/  LEA.HI.X.SX32 R3, R5, R3, 0x1, P1 ;  /* 0x0000000305037211 */ /* 0x000fe400008f0eff */
[----:B------:R-:W-:-:S04]  /*12a60*/  LEA R32, P1, R15, R36, 0x1 ;  /* 0x000000240f207211 */ /* 0x000fc800078208ff */
[----:B------:R-:W-:-:S06]  /*12a70*/  LEA.HI.X R33, R15, R37, R3, 0x1, P1 ;  /* 0x000000250f217211 */ /* 0x000fcc00008f0c03 */
[----:B----4-:R-:W4:Y:S01]  /*12a80*/  LD.E.128 R32, [R32.64] ;  /* 0x0000000620207980 */ /* 0x010f22000c101d00 */
[C---:B------:R-:W-:Y:S01]  /*12a90*/  IMAD.U32 R5, R20.reuse, 0x10000, RZ ;  /* 0x0001000014057824 */ /* 0x040fe200078e00ff */
[----:B------:R-:W-:Y:S01]  /*12aa0*/  LOP3.LUT R4, R20, 0xffff0000, RZ, 0xc0, !PT ;  /* 0xffff000014047812 */ /* 0x000fe200078ec0ff */
[C---:B------:R-:W-:Y:S01]  /*12ab0*/  IMAD.U32 R18, R22.reuse, 0x10000, RZ ;  /* 0x0001000016127824 */ /* 0x040fe200078e00ff */
[C---:B------:R-:W-:Y:S02]  /*12ac0*/  LOP3.LUT R3, R21.reuse, 0xffff0000, RZ, 0xc0, !PT ;  /* 0xffff000015037812 */ /* 0x040fe400078ec0ff */
[----:B------:R-:W-:Y:S02]  /*12ad0*/  SHF.L.U32 R20, R21, 0x10, RZ ;  /* 0x0000001015147819 */ /* 0x000fe400000006ff */
[----:B------:R-:W-:Y:S02]  /*12ae0*/  LOP3.LUT R15, R22, 0xffff0000, RZ, 0xc0, !PT ;  /* 0xffff0000160f7812 */ /* 0x000fe400078ec0ff */
[----:B------:R-:W-:-:S02]  /*12af0*/  LOP3.LUT R12, R23, 0xffff0000, RZ, 0xc0, !PT ;  /* 0xffff0000170c7812 */ /* 0x000fc400078ec0ff */
[----:B------:R-:W-:Y:S02]  /*12b00*/  SHF.L.U32 R23, R23, 0x10, RZ ;  /* 0x0000001017177819 */ /* 0x000fe400000006ff */
[----:B--2---:R-:W-:Y:S01]  /*12b10*/  LOP3.LUT R44, R24, 0xffff0000, RZ, 0xc0, !PT ;  /* 0xffff0000182c7812 */ /* 0x004fe200078ec0ff */
        /* <DEDUP_REMOVED lines=8> */
[----:B------:R-:W-:Y:S02]  /*12ba0*/  LOP3.LUT R29, R30, 0xffff0000, RZ, 0xc0, !PT ;  /* 0xffff00001e1d7812 */ /* 0x000fe400078ec0ff */
[C---:B------:R-:W-:Y:S02]  /*12bb0*/  SHF.L.U32 R28, R31.reuse, 0x10, RZ ;  /* 0x000000101f1c7819 */ /* 0x040fe400000006ff */
[----:B------:R-:W-:Y:S01]  /*12bc0*/  LOP3.LUT R30, R31, 0xffff0000, RZ, 0xc0, !PT ;  /* 0xffff00001f1e7812 */ /* 0x000fe200078ec0ff */
[----:B------:R-:W-:Y:S01]  /*12bd0*/  IMAD.U32 R31, R24, 0x10000, RZ ;  /* 0x00010000181f7824 */ /* 0x000fe200078e00ff */
[----:B------:R-:W-:Y:S01]  /*12be0*/  SHF.L.U32 R24, R25, 0x10, RZ ;  /* 0x0000001019187819 */ /* 0x000fe200000006ff */
[----:B------:R-:W-:Y:S01]  /*12bf0*/  @!P0 FADD.FTZ R29, -R29, -RZ ;  /* 0x800000ff1d1d8221 */ /* 0x000fe20000010100 */
[C---:B------:R-:W-:Y:S01]  /*12c00*/  SHF.L.U32 R25, R27.reuse, 0x10, RZ ;  /* 0x000000101b197819 */ /* 0x040fe200000006ff */
[----:B------:R-:W-:Y:S01]  /*12c10*/  @!P0 FADD.FTZ R28, -R28, -RZ ;  /* 0x800000ff1c1c8221 */ /* 0x000fe20000010100 */
[----:B------:R-:W-:Y:S01]  /*12c20*/  LOP3.LUT R27, R27, 0xffff0000, RZ, 0xc0, !PT ;  /* 0xffff00001b1b7812 */ /* 0x000fe200078ec0ff */
[----:B------:R-:W-:-:S02]  /*12c30*/  @!P0 FADD.FTZ R22, -R22, -RZ ;  /* 0x800000ff16168221 */ /* 0x000fc40000010100 */
[----:B------:R-:W-:Y:S02]  /*12c40*/  @!P0 FADD.FTZ R19, -R19, -RZ ;  /* 0x800000ff13138221 */ /* 0x000fe40000010100 */
[----:B------:R-:W-:Y:S02]  /*12c50*/  @!P0 FADD.FTZ R30, -R30, -RZ ;  /* 0x800000ff1e1e8221 */ /* 0x000fe40000010100 */
[----:B------:R-:W-:Y:S02]  /*12c60*/  @!P0 FADD.FTZ R21, -R21, -RZ ;  /* 0x800000ff15158221 */ /* 0x000fe40000010100 */
[----:B------:R-:W-:Y:S02]  /*12c70*/  @!P0 FADD.FTZ R42, -R42, -RZ ;  /* 0x800000ff2a2a8221 */ /* 0x000fe40000010100 */
[----:B------:R-:W-:Y:S02]  /*12c80*/  @!P0 FADD.FTZ R41, -R41, -RZ ;  /* 0x800000ff29298221 */ /* 0x000fe40000010100 */
[----:B------:R-:W-:-:S02]  /*12c90*/  FMUL.FTZ R26, R26, R29 ;  /* 0x0000001d1a1a7220 */ /* 0x000fc40000410000 */
[----:B------:R-:W-:Y:S01]  /*12ca0*/  FMUL.FTZ R28, R25, R28 ;  /* 0x0000001c191c7220 */ /* 0x000fe20000410000 */
        /* <DEDUP_REMOVED lines=20> */
[----:B------:R-:W-:Y:S02]  /*12df0*/  FFMA.FTZ R23, R23, R30, R28 ;  /* 0x0000001e17177223 */ /* 0x000fe4000001001c */
[----:B------:R-:W-:Y:S01]  /*12e00*/  FFMA.FTZ R12, R12, R34, R27 ;  /* 0x000000220c0c7223 */ /* 0x000fe2000001001b */
[----:B------:R-:W-:Y:S02]  /*12e10*/  F2FP.BF16.PACK_AB R20, R4, R5 ;  /* 0x000000050414723e */ /* 0x000fe400000010ff */
[----:B------:R-:W-:Y:S02]  /*12e20*/  F2FP.BF16.PACK_AB R21, R42, R19 ;  /* 0x000000132a15723e */ /* 0x000fe400000010ff */
[----:B------:R-:W-:-:S02]  /*12e30*/  F2FP.BF16.PACK_AB R22, R15, R18 ;  /* 0x000000120f16723e */ /* 0x000fc400000010ff */
[----:B------:R-:W-:Y:S02]  /*12e40*/  F2FP.BF16.PACK_AB R23, R12, R23 ;  /* 0x000000170c17723e */ /* 0x000fe400000010ff */
.L_x_4329:
[----:B------:R-:W-:Y:S05]  /*12e50*/  BSYNC B0 ;  /* 0x0000000000007941 */ /* 0x000fea0003800000 */
.L_x_4328:
[----:B-----5:R1:W-:Y:S02]  /*12e60*/  STS.128 [R235+0x1800], R20 ;  /* 0x00180014eb007388 */ /* 0x0203e40000000c00 */
.L_x_4327:
[----:B------:R-:W-:Y:S05]  /*12e70*/  BSYNC B1 ;  /* 0x0000000000017941 */ /* 0x000fea0003800000 */
.L_x_4326:
        /* <DEDUP_REMOVED lines=21> */
[C---:B-----5:R-:W-:Y:S01]  /*12fd0*/  LEA R16, P1, R5.reuse, R16, 0x1 ;  /* 0x0000001005107211 */ /* 0x060fe200078208ff */
        /* <DEDUP_REMOVED lines=24> */
[C---:B------:R-:W-:Y:S01]  /*13160*/  SHF.L.U32 R24, R27.reuse, 0x10, RZ ;  /* 0x000000101b187819 */ /* 0x040fe200000006ff */
[----:B---3--:R-:W-:Y:S01]  /*13170*/  IMAD.U32 R31, R18, 0x10000, RZ ;  /* 0x00010000121f7824 */ /* 0x008fe200078e00ff */
[----:B------:R-:W-:Y:S01]  /*13180*/  LOP3.LUT R30, R27, 0xffff0000, RZ, 0xc0, !PT ;  /* 0xffff00001b1e7812 */ /* 0x000fe200078ec0ff */
[C---:B------:R-:W-:Y:S01]  /*13190*/  IMAD.U32 R27, R16.reuse, 0x10000, RZ ;  /* 0x00010000101b7824 */ /* 0x040fe200078e00ff */
[----:B------:R-:W-:Y:S01]  /*131a0*/  LOP3.LUT R26, R16, 0xffff0000, RZ, 0xc0, !PT ;  /* 0xffff0000101a7812 */ /* 0x000fe200078ec0ff */
[----:B------:R-:W-:Y:S01]  /*131b0*/  @!P0 FADD.FTZ R31, -R31, -RZ ;  /* 0x800000ff1f1f8221 */ /* 0x000fe20000010100 */
[----:B------:R-:W-:Y:S01]  /*131c0*/  SHF.L.U32 R16, R17, 0x10, RZ ;  /* 0x0000001011107819 */ /* 0x000fe200000006ff */
        /* <DEDUP_REMOVED lines=8> */
[----:B------:R-:W-:-:S02]  /*13250*/  @!P0 FADD.FTZ R17, -R17, -RZ ;  /* 0x800000ff11118221 */ /* 0x000fc40000010100 */
[----:B------:R-:W-:Y:S02]  /*13260*/  @!P0 FADD.FTZ R18, -R18, -RZ ;  /* 0x800000ff12128221 */ /* 0x000fe40000010100 */
[----:B------:R-:W-:Y:S01]  /*13270*/  FMUL.FTZ R9, R9, R16 ;  /* 0x0000001009097220 */ /* 0x000fe20000410000 */
[----:B----4-:R-:W-:Y:S01]  /*13280*/  LOP3.LUT R16, R12, 0xffff0000, RZ, 0xc0, !PT ;  /* 0xffff00000c107812 */ /* 0x010fe200078ec0ff */
[----:B------:R-:W-:Y:S02]  /*13290*/  FMUL.FTZ R24, R24, R17 ;  /* 0x0000001118187220 */ /* 0x000fe40000410000 */
[----:B------:R-:W-:Y:S01]  /*132a0*/  FMUL.FTZ R21, R21, R26 ;  /* 0x0000001a15157220 */ /* 0x000fe20000410000 */
[----:B------:R-:W-:Y:S01]  /*132b0*/  LOP3.LUT R26, R13, 0xffff0000, RZ, 0xc0, !PT ;  /* 0xffff00000d1a7812 */ /* 0x000fe200078ec0ff */
[----:B------:R-:W-:Y:S02]  /*132c0*/  @!P0 FADD.FTZ R19, -R19, -RZ ;  /* 0x800000ff13138221 */ /* 0x000fe40000010100 */
[----:B------:R-:W-:Y:S01]  /*132d0*/  IMAD.U32 R17, R12, 0x10000, RZ ;  /* 0x000100000c117824 */ /* 0x000fe200078e00ff */
[----:B------:R-:W-:Y:S01]  /*132e0*/  SHF.L.U32 R12, R13, 0x10, RZ ;  /* 0x000000100d0c7819 */ /* 0x000fe200000006ff */
[----:B------:R-:W-:Y:S01]  /*132f0*/  FMUL.FTZ R18, R25, R18 ;  /* 0x0000001219127220 */ /* 0x000fe20000410000 */
[C---:B------:R-:W-:Y:S01]  /*13300*/  SHF.L.U32 R13, R15.reuse, 0x10, RZ ;  /* 0x000000100f0d7819 */ /* 0x040fe200000006ff */
[C---:B------:R-:W-:Y:S01]  /*13310*/  IMAD.U32 R25, R14.reuse, 0x10000, RZ ;  /* 0x000100000e197824 */ /* 0x040fe200078e00ff */
[----:B------:R-:W-:Y:S01]  /*13320*/  LOP3.LUT R14, R14, 0xffff0000, RZ, 0xc0, !PT ;  /* 0xffff00000e0e7812 */ /* 0x000fe200078ec0ff */
[----:B------:R-:W-:Y:S01]  /*13330*/  FMUL.FTZ R22, R22, R27 ;  /* 0x0000001b16167220 */ /* 0x000fe20000410000 */
        /* <DEDUP_REMOVED lines=16> */
.L_x_4331:
[----:B------:R-:W-:Y:S05]  /*13440*/  BSYNC B0 ;  /* 0x0000000000007941 */ /* 0x000fea0003800000 */
.L_x_4330:
[----:B-----5:R1:W-:Y:S01]  /*13450*/  STS.128 [R235+0x3800], R20 ;  /* 0x00380014eb007388 */ /* 0x0203e20000000c00 */
[----:B------:R-:W-:Y:S05]  /*13460*/  BRA `(.L_x_4295) ;  /* 0x000005b000007947 */ /* 0x000fea0003800000 */
.L_x_4269:
        /* <DEDUP_REMOVED lines=21> */
.L_x_4333:
[----:B------:R-:W-:Y:S05]  /*135c0*/  BSYNC B0 ;  /* 0x0000000000007941 */ /* 0x000fea0003800000 */
.L_x_4332:
[----:B-1----:R-:W-:Y:S01]  /*135d0*/  IADD3 R6, R184, 0x10, RZ ;  /* 0x00000010b8067810 */ /* 0x002fe20007ffe0ff */
[----:B------:R-:W-:Y:S03]  /*135e0*/  BSSY B0, `(.L_x_4334) ;  /* 0x0000015000007945 */ /* 0x000fe60003800000 */
[----:B------:R-:W-:-:S13]  /*135f0*/  ISETP.GE.AND P1, PT, R6, R5, PT ;  /* 0x000000050600720c */ /* 0x000fda0003f26270 */
[----:B------:R-:W-:Y:S05]  /*13600*/  @P1 BRA `(.L_x_4335) ;  /* 0x0000012000001947 */ /* 0x000fea0003800000 */
[----:B------:R-:W-:Y:S02]  /*13610*/  ISETP.GE.AND P2, PT, R18, R81, PT ;  /* 0x000000511200720c */ /* 0x000fe40003f46270 */
[----:B------:R-:W-:-:S05]  /*13620*/  IADD3 R3, P1, R3, R194, RZ ;  /* 0x000000c203037210 */ /* 0x000fca0007f3e0ff */
[----:B------:R-:W-:-:S06]  /*13630*/  IMAD.X R15, R15, 0x1, R197, P1 ;  /* 0x000000010f0f7824 */ /* 0x000fcc00008e06c5 */
        /* <DEDUP_REMOVED lines=15> */
.L_x_4335:
[----:B------:R-:W-:Y:S05]  /*13730*/  BSYNC B0 ;  /* 0x0000000000007941 */ /* 0x000fea0003800000 */
.L_x_4334:
        /* <DEDUP_REMOVED lines=22> */
.L_x_4337:
[----:B------:R-:W-:Y:S05]  /*138a0*/  BSYNC B0 ;  /* 0x0000000000007941 */ /* 0x000fea0003800000 */
.L_x_4336:
        /* <DEDUP_REMOVED lines=23> */
.L_x_4295:
[----:B------:R-:W-:Y:S05]  /*13a20*/  BSYNC B3 ;  /* 0x0000000000037941 */ /* 0x000fea0003800000 */
.L_x_4268:
        /* <DEDUP_REMOVED lines=9> */
[----:B------:R-:W-:-:S13]  /*13ac0*/  ISETP.NE.U32.AND P1, PT, R0, 0x1, PT ;  /* 0x000000010000780c */ /* 0x000fda0003f25070 */
[----:B---3--:R-:W-:Y:S02]  /*13ad0*/  @!P1 IMAD.MOV.U32 R2, RZ, RZ, R228 ;  /* 0x000000ffff029224 */ /* 0x008fe400078e00e4 */
        /* <DEDUP_REMOVED lines=11> */
.L_x_4339:
[----:B------:R-:W-:Y:S05]  /*13b90*/  BSYNC B0 ;  /* 0x0000000000007941 */ /* 0x000fea0003800000 */
.L_x_4338:
        /* <DEDUP_REMOVED lines=8> */
[--C-:B--23--:R-:W-:Y:S01]  /*13c20*/  @P0 IMAD.X R3, R191, 0x1, R226.reuse, P2 ;  /* 0x00000001bf030824 */ /* 0x10cfe200010e06e2 */
        /* <DEDUP_REMOVED lines=13> */
.L_x_4341:
[----:B------:R-:W-:Y:S05]  /*13d00*/  BSYNC B0 ;  /* 0x0000000000007941 */ /* 0x000fea0003800000 */
.L_x_4340:
[----:B------:R-:W-:Y:S01]  /*13d10*/  ISETP.GE.AND P0, PT, R8, R5, PT ;  /* 0x000000050800720c */ /* 0x000fe20003f06270 */
[----:B------:R-:W-:-:S12]  /*13d20*/  BSSY B0, `(.L_x_4342) ;  /* 0x0000017000007945 */ /* 0x000fd80003800000 */
[----:B------:R-:W-:Y:S05]  /*13d30*/  @P0 BRA `(.L_x_4343) ;  /* 0x0000015000000947 */ /* 0x000fea0003800000 */
[C---:B------:R-:W-:Y:S01]  /*13d40*/  LOP3.LUT R0, R239.reuse, 0x1, RZ, 0xc0, !PT ;  /* 0x00000001ef007812 */ /* 0x040fe200078ec0ff */
[----:B-123--:R-:W-:Y:S01]  /*13d50*/  IMAD.SHL.U32 R3, R66, 0x20, RZ ;  /* 0x0000002042037824 */ /* 0x00efe200078e00ff */
        /* <DEDUP_REMOVED lines=19> */
.L_x_4343:
[----:B------:R-:W-:Y:S05]  /*13e90*/  BSYNC B0 ;  /* 0x0000000000007941 */ /* 0x000fea0003800000 */
.L_x_4342:
        /* <DEDUP_REMOVED lines=9> */
[----:B--23--:R-:W-:Y:S01]  /*13f30*/  @!P1 IMAD R2, R67, 0x60, RZ ;  /* 0x0000006043029824 */ /* 0x00cfe200078e02ff */
        /* <DEDUP_REMOVED lines=15> */
.L_x_4345:
[----:B------:R-:W-:Y:S05]  /*14030*/  BSYNC B0 ;  /* 0x0000000000007941 */ /* 0x000fea0003800000 */
.L_x_4344:
[----:B-1----:R-:W-:Y:S01]  /*14040*/  IADD3 R14, R184, 0x40, RZ ;  /* 0x00000040b80e7810 */ /* 0x002fe20007ffe0ff */
[----:B------:R-:W-:Y:S03]  /*14050*/  BSSY B0, `(.L_x_4346) ;  /* 0x0000018000007945 */ /* 0x000fe60003800000 */
[----:B------:R-:W-:-:S13]  /*14060*/  ISETP.GE.AND P0, PT, R14, R5, PT ;  /* 0x000000050e00720c */ /* 0x000fda0003f06270 */
[----:B------:R-:W-:Y:S05]  /*14070*/  @P0 BRA `(.L_x_4347) ;  /* 0x0000015000000947 */ /* 0x000fea0003800000 */
[C---:B------:R-:W-:Y:S01]  /*14080*/  LOP3.LUT R0, R239.reuse, 0x1, RZ, 0xc0, !PT ;  /* 0x00000001ef007812 */ /* 0x040fe200078ec0ff */
[----:B--23--:R-:W-:Y:S01]  /*14090*/  IMAD.SHL.U32 R3, R66, 0x40, RZ ;  /* 0x0000004042037824 */ /* 0x00cfe200078e00ff */
[----:B------:R-:W-:Y:S02]  /*140a0*/  LOP3.LUT P0, RZ, R239, 0x2, RZ, 0xc0, !PT ;  /* 0x00000002efff7812 */ /* 0x000fe4000780c0ff */
[----:B------:R-:W-:Y:S02]  /*140b0*/  ISETP.NE.U32.AND P1, PT, R0, 0x1, PT ;  /* 0x000000010000780c */ /* 0x000fe40003f25070 */
[----:B------:R-:W-:-:S09]  /*140c0*/  SHF.L.U64.HI R0, R66, 0x6, R67 ;  /* 0x0000000642007819 */ /* 0x000fd20000010243 */
[C---:B------:R-:W-:Y:S02]  /*140d0*/  @P0 IADD3 R13, P2, R3.reuse, R186, RZ ;  /* 0x000000ba030d0210 */ /* 0x040fe40007f5e0ff */
[----:B-----5:R-:W-:-:S03]  /*140e0*/  @!P1 LEA R16, P3, R3, R228, 0x1 ;  /* 0x000000e403109211 */ /* 0x020fc600078608ff */
        /* <DEDUP_REMOVED lines=14> */
.L_x_4347:
[----:B------:R-:W-:Y:S05]  /*141d0*/  BSYNC B0 ;  /* 0x0000000000007941 */ /* 0x000fea0003800000 */
.L_x_4346:
[----:B------:R-:W-:Y:S01]  /*141e0*/  IADD3 R12, R184, 0x50, RZ ;  /* 0x00000050b80c7810 */ /* 0x000fe20007ffe0ff */
[----:B------:R-:W-:Y:S03]  /*141f0*/  BSSY B0, `(.L_x_4348) ;  /* 0x000001a000007945 */ /* 0x000fe60003800000 */
[----:B------:R-:W-:-:S13]  /*14200*/  ISETP.GE.AND P0, PT, R12, R5, PT ;  /* 0x000000050c00720c */ /* 0x000fda0003f06270 */
[----:B------:R-:W-:Y:S05]  /*14210*/  @P0 BRA `(.L_x_4349) ;  /* 0x0000017000000947 */ /* 0x000fea0003800000 */
[C---:B------:R-:W-:Y:S02]  /*14220*/  LOP3.LUT P0, RZ, R239.reuse, 0x2, RZ, 0xc0, !PT ;  /* 0x00000002efff7812 */ /* 0x040fe4000780c0ff */
[----:B------:R-:W-:-:S04]  /*14230*/  LOP3.LUT R0, R239, 0x1, RZ, 0xc0, !PT ;  /* 0x00000001ef007812 */ /* 0x000fc800078ec0ff */
[----:B------:R-:W-:-:S07]  /*14240*/  ISETP.NE.U32.AND P1, PT, R0, 0x1, PT ;  /* 0x000000010000780c */ /* 0x000fce0003f25070 */
[----:B-1---5:R-:W-:Y:S02]  /*14250*/  @P0 IMAD.MOV.U32 R16, RZ, RZ, R186 ;  /* 0x000000ffff100224 */ /* 0x022fe400078e00ba */
[----:B------:R-:W-:Y:S02]  /*14260*/  @P0 IMAD.MOV.U32 R17, RZ, RZ, R191 ;  /* 0x000000ffff110224 */ /* 0x000fe400078e00bf */
[----:B--23--:R-:W-:Y:S02]  /*14270*/  @P0 IMAD R2, R67, 0x50, RZ ;  /* 0x0000005043020824 */ /* 0x00cfe400078e02ff */
        /* <DEDUP_REMOVED lines=17> */
.L_x_4349:
[----:B------:R-:W-:Y:S05]  /*14390*/  BSYNC B0 ;  /* 0x0000000000007941 */ /* 0x000fea0003800000 */
.L_x_4348:
        /* <DEDUP_REMOVED lines=9> */
[----:B------:R-:W-:Y:S02]  /*14430*/  @P0 IMAD R0, R67, 0x60, RZ ;  /* 0x0000006043000824 */ /* 0x000fe400078e02ff */
[----:B------:R-:W-:-:S04]  /*14440*/  @P0 IMAD.WIDE.U32 R16, R66, 0x60, R16 ;  /* 0x0000006042100825 */ /* 0x000fc800078e0010 */
[----:B--23--:R-:W-:Y:S01]  /*14450*/  @!P1 IMAD R2, R67, 0xc0, RZ ;  /* 0x000000c043029824 */ /* 0x00cfe200078e02ff */
        /* <DEDUP_REMOVED lines=15> */
.L_x_4351:
[----:B------:R-:W-:Y:S05]  /*14550*/  BSYNC B0 ;  /* 0x0000000000007941 */ /* 0x000fea0003800000 */
.L_x_4350:
[----:B-123--:R-:W-:Y:S01]  /*14560*/  IADD3 R2, R184, 0x70, RZ ;  /* 0x00000070b8027810 */ /* 0x00efe20007ffe0ff */
[----:B------:R-:W-:Y:S03]  /*14570*/  BSSY B0, `(.L_x_4352) ;  /* 0x000001a000007945 */ /* 0x000fe60003800000 */
[----:B------:R-:W-:-:S13]  /*14580*/  ISETP.GE.AND P0, PT, R2, R5, PT ;  /* 0x000000050200720c */ /* 0x000fda0003f06270 */
[----:B------:R-:W-:Y:S05]  /*14590*/  @P0 BRA `(.L_x_4353) ;  /* 0x0000017000000947 */ /* 0x000fea0003800000 */
[C---:B------:R-:W-:Y:S01]  /*145a0*/  LOP3.LUT R0, R239.reuse, 0x1, RZ, 0xc0, !PT ;  /* 0x00000001ef007812 */ /* 0x040fe200078ec0ff */
[----:B-----5:R-:W-:Y:S01]  /*145b0*/  IMAD.MOV.U32 R16, RZ, RZ, R186 ;  /* 0x000000ffff107224 */ /* 0x020fe200078e00ba */
[----:B------:R-:W-:Y:S01]  /*145c0*/  LOP3.LUT P0, RZ, R239, 0x2, RZ, 0xc0, !PT ;  /* 0x00000002efff7812 */ /* 0x000fe2000780c0ff */
[----:B------:R-:W-:Y:S01]  /*145d0*/  IMAD.MOV.U32 R17, RZ, RZ, R191 ;  /* 0x000000ffff117224 */ /* 0x000fe200078e00bf */
[----:B------:R-:W-:Y:S01]  /*145e0*/  ISETP.NE.U32.AND P1, PT, R0, 0x1, PT ;  /* 0x000000010000780c */ /* 0x000fe20003f25070 */
[----:B------:R-:W-:Y:S02]  /*145f0*/  IMAD R0, R67, 0x70, RZ ;  /* 0x0000007043007824 */ /* 0x000fe400078e02ff */
[----:B------:R-:W-:-:S05]  /*14600*/  IMAD.WIDE.U32 R16, R66, 0x70, R16 ;  /* 0x0000007042107825 */ /* 0x000fca00078e0010 */
[----:B------:R-:W-:-:S03]  /*14610*/  IADD3 R3, R17, R0, RZ ;  /* 0x0000000011037210 */ /* 0x000fc60007ffe0ff */
[----:B------:R-:W-:Y:S02]  /*14620*/  @P0 LEA R20, P2, R16, R192, 0x1 ;  /* 0x000000c010140211 */ /* 0x000fe400078408ff */
        /* <DEDUP_REMOVED lines=14> */
.L_x_4353:
[----:B------:R-:W-:Y:S05]  /*14710*/  BSYNC B0 ;  /* 0x0000000000007941 */ /* 0x000fea0003800000 */
.L_x_4352:
[----:B-1----:R-:W2:Y:S04]  /*14720*/  LD.E.64 R20, [R10.64+0x1c0] ;  /* 0x0001c0060a147980 */ /* 0x002ea8000c101b00 */
[----:B-----5:R-:W3:Y:S01]  /*14730*/  LD.E.64 R16, [R10.64+0x1b8] ;  /* 0x0001b8060a107980 */ /* 0x020ee2000c101b00 */
        /* <DEDUP_REMOVED lines=40> */
.L_x_4355:
[----:B-1----:R-:W-:Y:S05]  /*149c0*/  BSYNC B0 ;  /* 0x0000000000007941 */ /* 0x002fea0003800000 */
.L_x_4354:
        /* <DEDUP_REMOVED lines=22> */
.L_x_4357:
[----:B------:R-:W-:Y:S05]  /*14b30*/  BSYNC B0 ;  /* 0x0000000000007941 */ /* 0x000fea0003800000 */
.L_x_4356:
[----:B------:R-:W-:Y:S01]  /*14b40*/  ISETP.GE.AND P0, PT, R8, R5, PT ;  /* 0x000000050800720c */ /* 0x000fe20003f06270 */
[----:B------:R-:W-:-:S12]  /*14b50*/  BSSY B0, `(.L_x_4358) ;  /* 0x0000017000007945 */ /* 0x000fd80003800000 */
[----:B------:R3:W-:Y:S04]  /*14b60*/  @P0 STS.128 [R235+0xd000], RZ ;  /* 0x00d000ffeb000388 */ /* 0x0007e80000000c00 */
[----:B------:R3:W-:Y:S01]  /*14b70*/  @P0 STS.128 [R235+0x11000], RZ ;  /* 0x011000ffeb000388 */ /* 0x0007e20000000c00 */
[----:B------:R-:W-:Y:S05]  /*14b80*/  @P0 BRA `(.L_x_4359) ;  /* 0x0000013000000947 */ /* 0x000fea0003800000 */
[C---:B--2---:R-:W-:Y:S02]  /*14b90*/  LOP3.LUT R6, R239.reuse, 0x1, RZ, 0xc0, !PT ;  /* 0x00000001ef067812 */ /* 0x044fe400078ec0ff */
[----:B------:R-:W-:Y:S02]  /*14ba0*/  LOP3.LUT P1, RZ, R239, 0x2, RZ, 0xc0, !PT ;  /* 0x00000002efff7812 */ /* 0x000fe4000782c0ff */
[----:B------:R-:W-:Y:S01]  /*14bb0*/  ISETP.NE.U32.AND P2, PT, R6, 0x1, PT ;  /* 0x000000010600780c */ /* 0x000fe20003f45070 */
[C---:B------:R-:W-:Y:S01]  /*14bc0*/  IMAD.SHL.U32 R6, R64.reuse, 0x20, RZ ;  /* 0x0000002040067824 */ /* 0x040fe200078e00ff */
[----:B------:R-:W-:-:S09]  /*14bd0*/  SHF.L.U64.HI R7, R64, 0x5, R65 ;  /* 0x0000000540077819 */ /* 0x000fd20000010241 */
        /* <DEDUP_REMOVED lines=14> */
.L_x_4359:
[----:B------:R-:W-:Y:S05]  /*14cc0*/  BSYNC B0 ;  /* 0x0000000000007941 */ /* 0x000fea0003800000 */
.L_x_4358:
[----:B------:R-:W-:Y:S01]  /*14cd0*/  ISETP.GE.AND P0, PT, R40, R5, PT ;  /* 0x000000052800720c */ /* 0x000fe20003f06270 */
[----:B------:R-:W-:-:S12]  /*14ce0*/  BSSY B0, `(.L_x_4360) ;  /* 0x0000017000007945 */ /* 0x000fd80003800000 */
[----:B------:R4:W-:Y:S04]  /*14cf0*/  @P0 STS.128 [R235+0xd800], RZ ;  /* 0x00d800ffeb000388 */ /* 0x0009e80000000c00 */
[----:B------:R4:W-:Y:S01]  /*14d00*/  @P0 STS.128 [R235+0x11800], RZ ;  /* 0x011800ffeb000388 */ /* 0x0009e20000000c00 */
[----:B------:R-:W-:Y:S05]  /*14d10*/  @P0 BRA `(.L_x_4361) ;  /* 0x0000013000000947 */ /* 0x000fea0003800000 */
[C---:B--2---:R-:W-:Y:S02]  /*14d20*/  LOP3.LUT R6, R239.reuse, 0x1, RZ, 0xc0, !PT ;  /* 0x00000001ef067812 */ /* 0x044fe400078ec0ff */
[----:B------:R-:W-:Y:S02]  /*14d30*/  LOP3.LUT P0, RZ, R239, 0x2, RZ, 0xc0, !PT ;  /* 0x00000002efff7812 */ /* 0x000fe4000780c0ff */
[----:B------:R-:W-:-:S11]  /*14d40*/  ISETP.NE.U32.AND P1, PT, R6, 0x1, PT ;  /* 0x000000010600780c */ /* 0x000fd60003f25070 */
[C---:B------:R-:W-:Y:S02]  /*14d50*/  @P0 IMAD R6, R65.reuse, 0x60, RZ ;  /* 0x0000006041060824 */ /* 0x040fe400078e02ff */
[----:B------:R-:W-:Y:S02]  /*14d60*/  @!P1 IMAD R7, R65, 0x60, RZ ;  /* 0x0000006041079824 */ /* 0x000fe400078e02ff */
        /* <DEDUP_REMOVED lines=14> */
.L_x_4361:
[----:B------:R-:W-:Y:S05]  /*14e50*/  BSYNC B0 ;  /* 0x0000000000007941 */ /* 0x000fea0003800000 */
.L_x_4360:
        /* <DEDUP_REMOVED lines=24> */
.L_x_4363:
[----:B------:R-:W-:Y:S05]  /*14fe0*/  BSYNC B0 ;  /* 0x0000000000007941 */ /* 0x000fea0003800000 */
.L_x_4362:
        /* <DEDUP_REMOVED lines=24> */
.L_x_4365:
[----:B------:R-:W-:Y:S05]  /*15170*/  BSYNC B0 ;  /* 0x0000000000007941 */ /* 0x000fea0003800000 */
.L_x_4364:
        /* <DEDUP_REMOVED lines=24> */
.L_x_4367:
[----:B------:R-:W-:Y:S05]  /*15300*/  BSYNC B0 ;  /* 0x0000000000007941 */ /* 0x000fea0003800000 */
.L_x_4366:
        /* <DEDUP_REMOVED lines=9> */
[----:B--2---:R-:W-:-:S04]  /*153a0*/  @!P1 IMAD.WIDE.U32 R6, R64, 0xe0, R148 ;  /* 0x000000e040069825 */ /* 0x004fc800078e0094 */
        /* <DEDUP_REMOVED lines=14> */
.L_x_4369:
[----:B------:R-:W-:Y:S05]  /*15490*/  BSYNC B0 ;  /* 0x0000000000007941 */ /* 0x000fea0003800000 */
.L_x_4368:
[----:B--2---:R-:W-:Y:S01]  /*154a0*/  LEA.HI R5, R72, R72, RZ, 0x1 ;  /* 0x0000004848057211 */ /* 0x004fe200078f08ff */
        /* <DEDUP_REMOVED lines=30> */
[----:B------:R-:W2:Y:S01]  /*15690*/  LDSM.16.M88.4 R80, [R222] ;  /* 0x00000000de50783b */ /* 0x000ea20000000200 */
[----:B------:R-:W-:Y:S01]  /*156a0*/  @P1 IADD3 R219, R2, -0x20, RZ ;  /* 0xffffffe002db1810 */ /* 0x000fe20007ffe0ff */
[----:B------:R-:W-:Y:S02]  /*156b0*/  IMAD.MOV.U32 R2, RZ, RZ, 0x40 ;  /* 0x00000040ff027424 */ /* 0x000fe400078e00ff */
[----:B------:R-:W1:Y:S01]  /*156c0*/  LDSM.16.M88.4 R44, [R221+0x4800] ;  /* 0x00480000dd2c783b */ /* 0x000e620000000200 */
        /* <DEDUP_REMOVED lines=10> */
[----:B------:R-:W3:Y:S01]  /*15770*/  LDSM.16.M88.4 R104, [R221+0x6000] ;  /* 0x00600000dd68783b */ /* 0x000ee20000000200 */
[----:B------:R-:W-:Y:S01]  /*15780*/  IMAD.IADD R204, R2, 0x1, R219 ;  /* 0x0000000102cc7824 */ /* 0x000fe200078e02db */
[----:B------:R-:W-:Y:S01]  /*15790*/  IADD3 R207, R219, 0x2800, RZ ;  /* 0x00002800dbcf7810 */ /* 0x000fe20007ffe0ff */
[----:B------:R-:W-:Y:S01]  /*157a0*/  IMAD.IADD R2, R9, 0x1, R52 ;  /* 0x0000000109027824 */ /* 0x000fe200078e0234 */
[----:B------:R-:W4:Y:S01]  /*157b0*/  LDSM.16.M88.4 R96, [R221+0x6800] ;  /* 0x00680000dd60783b */ /* 0x000f220000000200 */
[----:B------:R-:W-:-:S02]  /*157c0*/  IADD3 R52, R70, R69, -R232 ;  /* 0x0000004546347210 */ /* 0x000fc40007ffe8e8 */
[----:B------:R-:W-:Y:S01]  /*157d0*/  I2F R71, R2 ;  /* 0x0000000200477306 */ /* 0x000fe20000201400 */
[----:B------:R-:W4:Y:S01]  /*157e0*/  LDSM.16.M88.4 R88, [R221+0x7000] ;  /* 0x00700000dd58783b */ /* 0x000f220000000200 */
[----:B------:R-:W-:Y:S01]  /*157f0*/  IADD3 R206, R219, 0x3000, RZ ;  /* 0x00003000dbce7810 */ /* 0x000fe20007ffe0ff */
[----:B-----5:R-:W-:Y:S01]  /*15800*/  IMAD.IADD R3, R3, 0x1, R52 ;  /* 0x0000000103037824 */ /* 0x020fe200078e0234 */
[C---:B------:R-:W-:Y:S01]  /*15810*/  IADD3 R205, R219.reuse, 0x3800, RZ ;  /* 0x00003800dbcd7810 */ /* 0x040fe20007ffe0ff */
        /* <DEDUP_REMOVED lines=9> */
[C---:B--2---:R-:W-:Y:S01]  /*158b0*/  HMMA.16816.F32.BF16 R60, R80.reuse, R56, RZ ;  /* 0x00000038503c723c */ /* 0x044fe200000418ff */
[----:B------:R-:W2:Y:S01]  /*158c0*/  LDSM.16.M88.4 R4, [R219+0x800] ;  /* 0x00080000db04783b */ /* 0x000ea20000000200 */
[C---:B------:R-:W-:Y:S02]  /*158d0*/  IADD3 R197, R219.reuse, 0x7000, RZ ;  /* 0x00007000dbc57810 */ /* 0x040fe40007ffe0ff */
[----:B------:R-:W-:Y:S01]  /*158e0*/  IADD3 R196, R219, 0x7800, RZ ;  /* 0x00007800dbc47810 */ /* 0x000fe20007ffe0ff */
[----:B------:R-:W2:Y:S03]  /*158f0*/  LDSM.16.M88.4 R76, [R219+0x2000] ;  /* 0x00200000db4c783b */ /* 0x000ea60000000200 */
[C---:B-1----:R-:W-:Y:S01]  /*15900*/  HMMA.16816.F32.BF16 R48, R80.reuse, R44, RZ ;  /* 0x0000002c5030723c */ /* 0x042fe200000418ff */
[----:B------:R-:W-:Y:S04]  /*15910*/  LDSM.16.M88.4 R64, [R219+0x3800] ;  /* 0x00380000db40783b */ /* 0x000fe80000000200 */
[----:B------:R-:W-:Y:S03]  /*15920*/  LDSM.16.M88.4 R112, [R219+0x1000] ;  /* 0x00100000db70783b */ /* 0x000fe60000000200 */
[C---:B---3--:R-:W-:Y:S01]  /*15930*/  HMMA.16816.F32.BF16 R40, R80.reuse, R36, RZ ;  /* 0x000000245028723c */ /* 0x048fe200000418ff */
[----:B------:R-:W-:Y:S04]  /*15940*/  LDSM.16.M88.4 R108, [R219+0x1800] ;  /* 0x00180000db6c783b */ /* 0x000fe80000000200 */
[----:B------:R-:W-:Y:S03]  /*15950*/  LDSM.16.M88.4 R72, [R219+0x2800] ;  /* 0x00280000db48783b */ /* 0x000fe60000000200 */
[C---:B----4-:R-:W-:Y:S01]  /*15960*/  HMMA.16816.F32.BF16 R32, R80.reuse, R20, RZ ;  /* 0x000000145020723c */ /* 0x050fe200000418ff */
[----:B------:R-:W-:Y:S04]  /*15970*/  LDSM.16.M88.4 R116, [R215+0x4800] ;  /* 0x00480000d774783b */ /* 0x000fe80000000200 */
[----:B------:R-:W-:Y:S03]  /*15980*/  LDSM.16.M88.4 R124, [R221+0x8800] ;  /* 0x00880000dd7c783b */ /* 0x000fe60000000200 */
[C---:B------:R-:W-:Y:S01]  /*15990*/  HMMA.16816.F32.BF16 R16, R80.reuse, R104, RZ ;  /* 0x000000685010723c */ /* 0x040fe200000418ff */
        /* <DEDUP_REMOVED lines=16> */
[----:B------:R-:W-:Y:S07]  /*15aa0*/  LDSM.16.M88.4 R12, [R215+0x4000] ;  /* 0x00400000d70c783b */ /* 0x000fee0000000200 */
[C---:B--2---:R-:W-:Y:S08]  /*15ab0*/  HMMA.16816.F32.BF16 R48, R28.reuse, R4, R48 ;  /* 0x000000041c30723c */ /* 0x044ff00000041830 */
[C---:B------:R-:W-:Y:S01]  /*15ac0*/  HMMA.16816.F32.BF16 R44, R28.reuse, R6, R44 ;  /* 0x000000061c2c723c */ /* 0x040fe2000004182c */
[----:B------:R-:W2:Y:S07]  /*15ad0*/  LDSM.16.M88.4 R4, [R218] ;  /* 0x00000000da04783b */ /* 0x000eae0000000200 */
        /* <DEDUP_REMOVED lines=118> */
[----:B------:R-:W-:Y:S02]  /*16240*/  IMNMX R134, R25, R70, PT ;  /* 0x0000004619867217 */ /* 0x000fe40003800200 */
[----:B------:R-:W-:Y:S01]  /*16250*/  IADD3 R31, R2, 0x8, RZ ;  /* 0x00000008021f7810 */ /* 0x000fe20007ffe0ff */
[----:B------:R-:W-:Y:S01]  /*16260*/  HMMA.16816.F32.BF16 R60, R4, R28, R60 ;  /* 0x0000001c043c723c */ /* 0x000fe2000004183c */
[----:B------:R2:W-:Y:S01]  /*16270*/  I2F R28, R24 ;  /* 0x00000018001c7306 */ /* 0x0005e20000201400 */
[C---:B------:R-:W-:Y:S02]  /*16280*/  ISETP.GE.AND P2, PT, R24.reuse, R3, PT ;  /* 0x000000031800720c */ /* 0x040fe40003f46270 */
[----:B------:R-:W-:Y:S02]  /*16290*/  ISETP.GE.AND P0, PT, R24, R134, PT ;  /* 0x000000861800720c */ /* 0x000fe40003f06270 */
[----:B------:R-:W-:-:S02]  /*162a0*/  IADD3 R30, R2, 0x9, RZ ;  /* 0x00000009021e7810 */ /* 0x000fc40007ffe0ff */
[----:B------:R-:W-:Y:S01]  /*162b0*/  HMMA.16816.F32.BF16 R16, R120, R124, R16 ;  /* 0x0000007c7810723c */ /* 0x000fe20000041810 */
[----:B------:R3:W3:Y:S01]  /*162c0*/  I2F R29, R31 ;  /* 0x0000001f001d7306 */ /* 0x0006e20000201400 */
[CC--:B------:R-:W-:Y:S02]  /*162d0*/  ISETP.GE.AND P1, PT, R31.reuse, R3.reuse, PT ;  /* 0x000000031f00720c */ /* 0x0c0fe40003f26270 */
[-C--:B------:R-:W-:Y:S02]  /*162e0*/  ISETP.GE.AND P3, PT, R31, R134.reuse, PT ;  /* 0x000000861f00720c */ /* 0x080fe40003f66270 */
[C---:B------:R-:W-:Y:S02]  /*162f0*/  ISETP.GE.AND P6, PT, R30.reuse, R3, PT ;  /* 0x000000031e00720c */ /* 0x040fe40003fc6270 */
[----:B------:R-:W-:Y:S01]  /*16300*/  HMMA.16816.F32.BF16 R20, R12, R26, R20 ;  /* 0x0000001a0c14723c */ /* 0x000fe20000041814 */
[----:B--2---:R-:W2:Y:S01]  /*16310*/  LDSM.16.M88.4 R24, [R204+0x5000] ;  /* 0x00500000cc18783b */ /* 0x004ea20000000200 */
[----:B------:R4:W4:Y:S01]  /*16320*/  I2F R76, R30 ;  /* 0x0000001e004c7306 */ /* 0x0009220000201400 */
[----:B------:R-:W-:-:S05]  /*16330*/  ISETP.GE.AND P4, PT, R30, R134, PT ;  /* 0x000000861e00720c */ /* 0x000fca0003f86270 */
[C---:B-1----:R-:W-:Y:S01]  /*16340*/  HMMA.16816.F32.BF16 R48, R4.reuse, R64, R48 ;  /* 0x000000400430723c */ /* 0x042fe20000041830 */
[----:B---3--:R-:W-:Y:S01]  /*16350*/  IADD3 R31, R2, 0x10, RZ ;  /* 0x00000010021f7810 */ /* 0x008fe20007ffe0ff */
[-C--:B------:R-:W-:Y:S01]  /*16360*/  FFMA.FTZ R68, R0, R29.reuse, R56 ;  /* 0x0000001d00447223 */ /* 0x080fe20000010038 */
[----:B------:R-:W-:Y:S01]  /*16370*/  IADD3 R56, R2, 0x18, RZ ;  /* 0x0000001802387810 */ /* 0x000fe20007ffe0ff */
[CC--:B------:R-:W-:Y:S01]  /*16380*/  FFMA.FTZ R52, R0.reuse, R28.reuse, R61 ;  /* 0x0000001c00347223 */ /* 0x0c0fe2000001003d */
[----:B------:R-:W1:Y:S01]  /*16390*/  I2F R65, R31 ;  /* 0x0000001f00417306 */ /* 0x000e620000201400 */
[----:B------:R-:W-:Y:S01]  /*163a0*/  FFMA.FTZ R61, R0, R28, R63 ;  /* 0x0000001c003d7223 */ /* 0x000fe2000001003f */
[----:B------:R-:W-:Y:S01]  /*163b0*/  FSEL R68, R68, -INF , !P1 ;  /* 0xff80000044447808 */ /* 0x000fe20004800000 */
[----:B------:R-:W-:Y:S01]  /*163c0*/  HMMA.16816.F32.BF16 R44, R4, R66, R44 ;  /* 0x00000042042c723c */ /* 0x000fe2000004182c */
[----:B------:R-:W-:Y:S01]  /*163d0*/  FSEL R52, R52, -INF , !P2 ;  /* 0xff80000034347808 */ /* 0x000fe20005000000 */
[----:B------:R-:W-:Y:S01]  /*163e0*/  FFMA.FTZ R58, R0, R29, R58 ;  /* 0x0000001d003a7223 */ /* 0x000fe2000001003a */
[----:B----4-:R-:W-:Y:S01]  /*163f0*/  IADD3 R30, R2, 0x11, RZ ;  /* 0x00000011021e7810 */ /* 0x010fe20007ffe0ff */
[----:B------:R-:W-:Y:S01]  /*16400*/  FFMA.FTZ R57, R0, R76, R57 ;  /* 0x0000004c00397223 */ /* 0x000fe20000010039 */
[----:B------:R-:W3:Y:S01]  /*16410*/  I2F R63, R56 ;  /* 0x00000038003f7306 */ /* 0x000ee20000201400 */
[----:B------:R-:W-:-:S02]  /*16420*/  FSEL R61, R61, -INF , !P0 ;  /* 0xff8000003d3d7808 */ /* 0x000fc40004000000 */
[----:B------:R-:W-:Y:S01]  /*16430*/  HMMA.16816.F32.BF16 R16, R12, R72, R16 ;  /* 0x000000480c10723c */ /* 0x000fe20000041810 */
[CC--:B------:R-:W-:Y:S02]  /*16440*/  ISETP.GE.AND P5, PT, R31.reuse, R3.reuse, PT ;  /* 0x000000031f00720c */ /* 0x0c0fe40003fa6270 */
[----:B------:R-:W-:Y:S02]  /*16450*/  ISETP.GE.AND P2, PT, R31, R134, PT ;  /* 0x000000861f00720c */ /* 0x000fe40003f46270 */
[----:B------:R-:W4:Y:S01]  /*16460*/  I2F R64, R30 ;  /* 0x0000001e00407306 */ /* 0x000f220000201400 */
[----:B------:R-:W-:Y:S01]  /*16470*/  ISETP.GE.AND P0, PT, R30, R3, PT ;  /* 0x000000031e00720c */ /* 0x000fe20003f06270 */
[----:B------:R-:W-:Y:S01]  /*16480*/  FFMA.FTZ R72, R0, R76, R59 ;  /* 0x0000004c00487223 */ /* 0x000fe2000001003b */
[----:B------:R-:W-:Y:S01]  /*16490*/  IADD3 R73, R2, 0x19, RZ ;  /* 0x0000001902497810 */ /* 0x000fe20007ffe0ff */
[-C--:B-1----:R-:W-:Y:S01]  /*164a0*/  FFMA.FTZ R48, R0, R65.reuse, R48 ;  /* 0x0000004100307223 */ /* 0x082fe20000010030 */
[-C--:B------:R-:W-:Y:S01]  /*164b0*/  ISETP.GE.AND P1, PT, R30, R134.reuse, PT ;  /* 0x000000861e00720c */ /* 0x080fe20003f26270 */
[----:B------:R-:W-:Y:S01]  /*164c0*/  FFMA.FTZ R50, R0, R65, R50 ;  /* 0x0000004100327223 */ /* 0x000fe20000010032 */
[----:B------:R-:W-:Y:S01]  /*164d0*/  FSEL R70, R58, -INF , !P3 ;  /* 0xff8000003a467808 */ /* 0x000fe20005800000 */
[----:B------:R-:W1:Y:S01]  /*164e0*/  I2F R66, R73 ;  /* 0x0000004900427306 */ /* 0x000e620000201400 */
[----:B------:R-:W-:Y:S01]  /*164f0*/  FSEL R69, R57, -INF , !P6 ;  /* 0xff80000039457808 */ /* 0x000fe20007000000 */
[----:B------:R-:W-:Y:S01]  /*16500*/  HMMA.16816.F32.BF16 R84, R120, R108, R84 ;  /* 0x0000006c7854723c */ /* 0x000fe20000041854 */
[----:B------:R-:W-:Y:S01]  /*16510*/  ISETP.GE.AND P3, PT, R56, R3, PT ;  /* 0x000000033800720c */ /* 0x000fe20003f66270 */
[-C--:B---3--:R-:W-:Y:S01]  /*16520*/  FFMA.FTZ R44, R0, R63.reuse, R44 ;  /* 0x0000003f002c7223 */ /* 0x088fe2000001002c */
[----:B------:R-:W-:Y:S01]  /*16530*/  ISETP.GE.AND P6, PT, R56, R134, PT ;  /* 0x000000863800720c */ /* 0x000fe20003fc6270 */
[C---:B------:R-:W-:Y:S01]  /*16540*/  FFMA.FTZ R46, R0.reuse, R63, R46 ;  /* 0x0000003f002e7223 */ /* 0x040fe2000001002e */
[----:B------:R-:W-:Y:S01]  /*16550*/  LDSM.16.M88.4 R56, [R204+0x5800] ;  /* 0x00580000cc38783b */ /* 0x000fe20000000200 */
[-C--:B----4-:R-:W-:Y:S01]  /*16560*/  FFMA.FTZ R49, R0, R64.reuse, R49 ;  /* 0x0000004000317223 */ /* 0x090fe20000010031 */
[----:B------:R-:W-:Y:S01]  /*16570*/  FSEL R108, R48, -INF , !P5 ;  /* 0xff800000306c7808 */ /* 0x000fe20006800000 */
[----:B--2---:R-:W-:Y:S01]  /*16580*/  HMMA.16816.F32.BF16 R40, R4, R24, R40 ;  /* 0x000000180428723c */ /* 0x004fe20000041828 */
[----:B------:R-:W2:Y:S01]  /*16590*/  LDSM.16.M88.4 R28, [R215+0xa800] ;  /* 0x00a80000d71c783b */ /* 0x000ea20000000200 */
[----:B------:R-:W-:Y:S01]  /*165a0*/  FSEL R72, R72, -INF , !P4 ;  /* 0xff80000048487808 */ /* 0x000fe20006000000 */
[----:B------:R-:W-:Y:S01]  /*165b0*/  FFMA.FTZ R48, R0, R64, R51 ;  /* 0x0000004000307223 */ /* 0x000fe20000010033 */
[----:B------:R-:W-:Y:S01]  /*165c0*/  FSEL R76, R50, -INF , !P2 ;  /* 0xff800000324c7808 */ /* 0x000fe20005000000 */
[----:B-1----:R-:W-:Y:S01]  /*165d0*/  FFMA.FTZ R45, R0, R66, R45 ;  /* 0x00000042002d7223 */ /* 0x002fe2000001002d */
[----:B------:R-:W-:-:S02]  /*165e0*/  ISETP.GE.AND P4, PT, R73, R3, PT ;  /* 0x000000034900720c */ /* 0x000fc40003f86270 */
[----:B------:R-:W-:Y:S01]  /*165f0*/  HMMA.16816.F32.BF16 R100, R120, R116, R100 ;  /* 0x000000747864723c */ /* 0x000fe20000041864 */
[C---:B------:R-:W-:Y:S02]  /*16600*/  IADD3 R25, R2.reuse, 0x21, RZ ;  /* 0x0000002102197810 */ /* 0x040fe40007ffe0ff */
[----:B------:R-:W-:Y:S02]  /*16610*/  FSEL R50, R49, -INF , !P0 ;  /* 0xff80000031327808 */ /* 0x000fe40004000000 */
[----:B------:R-:W-:Y:S01]  /*16620*/  IADD3 R24, R2, 0x28, RZ ;  /* 0x0000002802187810 */ /* 0x000fe20007ffe0ff */
[----:B------:R-:W1:Y:S01]  /*16630*/  I2F R51, R25 ;  /* 0x0000001900337306 */ /* 0x000e620000201400 */
[----:B------:R-:W-:Y:S01]  /*16640*/  FSEL R49, R44, -INF , !P3 ;  /* 0xff8000002c317808 */ /* 0x000fe20005800000 */
[----:B------:R-:W-:Y:S01]  /*16650*/  FFMA.FTZ R44, R0, R66, R47 ;  /* 0x00000042002c7223 */ /* 0x000fe2000001002f */
[----:B------:R-:W-:Y:S01]  /*16660*/  FSEL R47, R46, -INF , !P6 ;  /* 0xff8000002e2f7808 */ /* 0x000fe20007000000 */
[----:B------:R-:W-:Y:S01]  /*16670*/  HMMA.16816.F32.BF16 R36, R4, R26, R36 ;  /* 0x0000001a0424723c */ /* 0x000fe20000041824 */
[----:B------:R-:W-:-:S02]  /*16680*/  FSEL R48, R48, -INF , !P1 ;  /* 0xff80000030307808 */ /* 0x000fc40004800000 */
[----:B------:R-:W-:Y:S01]  /*16690*/  FSEL R46, R45, -INF , !P4 ;  /* 0xff8000002d2e7808 */ /* 0x000fe20006000000 */
[----:B------:R3:W4:Y:S01]  /*166a0*/  I2F R63, R24 ;  /* 0x00000018003f7306 */ /* 0x0007220000201400 */
[CC--:B------:R-:W-:Y:S02]  /*166b0*/  ISETP.GE.AND P1, PT, R25.reuse, R3.reuse, PT ;  /* 0x000000031900720c */ /* 0x0c0fe40003f26270 */
[-C--:B------:R-:W-:Y:S01]  /*166c0*/  ISETP.GE.AND P3, PT, R25, R134.reuse, PT ;  /* 0x000000861900720c */ /* 0x080fe20003f66270 */
[C---:B------:R-:W-:Y:S01]  /*166d0*/  HMMA.16816.F32.BF16 R104, R120.reuse, R126, R104 ;  /* 0x0000007e7868723c */ /* 0x040fe20000041868 */
[C---:B------:R-:W-:Y:S02]  /*166e0*/  ISETP.GE.AND P6, PT, R24.reuse, R3, PT ;  /* 0x000000031800720c */ /* 0x040fe40003fc6270 */
[-C--:B------:R-:W-:Y:S01]  /*166f0*/  ISETP.GE.AND P4, PT, R24, R134.reuse, PT ;  /* 0x000000861800720c */ /* 0x080fe20003f86270 */
[-C--:B-1----:R-:W-:Y:S01]  /*16700*/  FFMA.FTZ R177, R0, R51.reuse, R41 ;  /* 0x0000003300b17223 */ /* 0x082fe20000010029 */
[----:B------:R-:W-:Y:S01]  /*16710*/  IADD3 R67, R2, 0x20, RZ ;  /* 0x0000002002437810 */ /* 0x000fe20007ffe0ff */
[----:B------:R-:W-:Y:S01]  /*16720*/  FFMA.FTZ R178, R0, R51, R43 ;  /* 0x0000003300b27223 */ /* 0x000fe2000001002b */
[----:B------:R-:W-:Y:S01]  /*16730*/  IADD3 R64, R2, 0x29, RZ ;  /* 0x0000002902407810 */ /* 0x000fe20007ffe0ff */
[----:B------:R-:W-:Y:S01]  /*16740*/  HMMA.16816.F32.BF16 R96, R120, R118, R96 ;  /* 0x000000767860723c */ /* 0x000fe20000041860 */
[----:B------:R-:W1:Y:S01]  /*16750*/  I2F R65, R67 ;  /* 0x0000004300417306 */ /* 0x000e620000201400 */
[----:B------:R-:W-:Y:S01]  /*16760*/  ISETP.GE.AND P0, PT, R67, R134, PT ;  /* 0x000000864300720c */ /* 0x000fe20003f06270 */
[----:B---3--:R-:W3:Y:S01]  /*16770*/  LDSM.16.M88.4 R24, [R204+0x6000] ;  /* 0x00600000cc18783b */ /* 0x008ee20000000200 */
[----:B------:R-:W-:-:S02]  /*16780*/  FSEL R177, R177, -INF , !P1 ;  /* 0xff800000b1b17808 */ /* 0x000fc40004800000 */
[-C--:B------:R-:W-:Y:S02]  /*16790*/  ISETP.GE.AND P5, PT, R73, R134.reuse, PT ;  /* 0x000000864900720c */ /* 0x080fe40003fa6270 */
[----:B--2---:R-:W-:Y:S01]  /*167a0*/  HMMA.16816.F32.BF16 R100, R12, R28, R100 ;  /* 0x0000001c0c64723c */ /* 0x004fe20000041864 */
[----:B------:R-:W2:Y:S01]  /*167b0*/  I2F R28, R64 ;  /* 0x00000040001c7306 */ /* 0x000ea20000201400 */
[-C--:B----4-:R-:W-:Y:S01]  /*167c0*/  FFMA.FTZ R36, R0, R63.reuse, R36 ;  /* 0x0000003f00247223 */ /* 0x090fe20000010024 */
[----:B------:R-:W-:Y:S01]  /*167d0*/  FSEL R44, R44, -INF , !P5 ;  /* 0xff8000002c2c7808 */ /* 0x000fe20006800000 */
[----:B------:R-:W-:Y:S01]  /*167e0*/  FFMA.FTZ R180, R0, R63, R38 ;  /* 0x0000003f00b47223 */ /* 0x000fe20000010026 */
[C---:B------:R-:W-:Y:S02]  /*167f0*/  IADD3 R38, R2.reuse, 0x39, RZ ;  /* 0x0000003902267810 */ /* 0x040fe40007ffe0ff */
[----:B------:R-:W-:Y:S01]  /*16800*/  IADD3 R29, R2, 0x30, RZ ;  /* 0x00000030021d7810 */ /* 0x000fe20007ffe0ff */
[----:B------:R-:W-:Y:S01]  /*16810*/  HMMA.16816.F32.BF16 R32, R4, R56, R32 ;  /* 0x000000380420723c */ /* 0x000fe20000041820 */
[----:B-1----:R-:W-:Y:S01]  /*16820*/  FFMA.FTZ R42, R0, R65, R42 ;  /* 0x00000041002a7223 */ /* 0x002fe2000001002a */
[----:B------:R-:W-:Y:S01]  /*16830*/  ISETP.GE.AND P5, PT, R64, R3, PT ;  /* 0x000000034000720c */ /* 0x000fe20003fa6270 */
[----:B------:R1:W4:Y:S01]  /*16840*/  I2F R51, R29 ;  /* 0x0000001d00337306 */ /* 0x0003220000201400 */
[----:B------:R-:W-:Y:S01]  /*16850*/  ISETP.GE.AND P1, PT, R29, R134, PT ;  /* 0x000000861d00720c */ /* 0x000fe20003f26270 */
[----:B------:R-:W-:Y:S01]  /*16860*/  FFMA.FTZ R40, R0, R65, R40 ;  /* 0x0000004100287223 */ /* 0x000fe20000010028 */
[----:B------:R-:W-:-:S02]  /*16870*/  FSEL R179, R42, -INF , !P0 ;  /* 0xff8000002ab37808 */ /* 0x000fc40004000000 */
[----:B------:R-:W-:Y:S01]  /*16880*/  IADD3 R57, R2, 0x31, RZ ;  /* 0x0000003102397810 */ /* 0x000fe20007ffe0ff */
[----:B------:R-:W-:Y:S01]  /*16890*/  HMMA.16816.F32.BF16 R20, R4, R58, R20 ;  /* 0x0000003a0414723c */ /* 0x000fe20000041814 */
[----:B------:R-:W-:Y:S01]  /*168a0*/  ISETP.GE.AND P0, PT, R29, R3, PT ;  /* 0x000000031d00720c */ /* 0x000fe20003f06270 */
[-C--:B--2---:R-:W-:Y:S01]  /*168b0*/  FFMA.FTZ R175, R0, R28.reuse, R37 ;  /* 0x0000001c00af7223 */ /* 0x084fe20000010025 */
[----:B------:R-:W2:Y:S01]  /*168c0*/  I2F R56, R57 ;  /* 0x0000003900387306 */ /* 0x000ea20000201400 */
[----:B------:R-:W-:Y:S01]  /*168d0*/  FSEL R176, R36, -INF , !P6 ;  /* 0xff80000024b07808 */ /* 0x000fe20007000000 */
[----:B------:R-:W-:Y:S01]  /*168e0*/  FFMA.FTZ R39, R0, R28, R39 ;  /* 0x0000001c00277223 */ /* 0x000fe20000010027 */
[----:B------:R-:W-:Y:S02]  /*168f0*/  FSEL R180, R180, -INF , !P4 ;  /* 0xff800000b4b47808 */ /* 0x000fe40006000000 */
[----:B------:R-:W-:Y:S01]  /*16900*/  HMMA.16816.F32.BF16 R104, R12, R74, R104 ;  /* 0x0000004a0c68723c */ /* 0x000fe20000041868 */
[----:B------:R-:W-:-:S02]  /*16910*/  FSEL R175, R175, -INF , !P5 ;  /* 0xff800000afaf7808 */ /* 0x000fc40006800000 */
[----:B-1----:R-:W-:Y:S01]  /*16920*/  IADD3 R29, R2, 0x38, RZ ;  /* 0x00000038021d7810 */ /* 0x002fe20007ffe0ff */
[----:B------:R-:W1:Y:S01]  /*16930*/  I2F R36, R38 ;  /* 0x0000002600247306 */ /* 0x000e620000201400 */
[-C--:B------:R-:W-:Y:S02]  /*16940*/  ISETP.GE.AND P2, PT, R67, R3.reuse, PT ;  /* 0x000000034300720c */ /* 0x080fe40003f46270 */
[C---:B------:R-:W-:Y:S01]  /*16950*/  ISETP.GE.AND P4, PT, R29.reuse, R3, PT ;  /* 0x000000031d00720c */ /* 0x040fe20003f86270 */
[----:B------:R-:W-:Y:S01]  /*16960*/  HMMA.16816.F32.BF16 R96, R12, R30, R96 ;  /* 0x0000001e0c60723c */ /* 0x000fe20000041860 */
[----:B------:R-:W-:Y:S01]  /*16970*/  ISETP.GE.AND P5, PT, R29, R134, PT ;  /* 0x000000861d00720c */ /* 0x000fe20003fa6270 */
[----:B----4-:R-:W-:Y:S01]  /*16980*/  FFMA.FTZ R32, R0, R51, R32 ;  /* 0x0000003300207223 */ /* 0x010fe20000010020 */
[----:B------:R-:W-:Y:S01]  /*16990*/  FSEL R45, R40, -INF , !P2 ;  /* 0xff800000282d7808 */ /* 0x000fe20005000000 */
[----:B------:R4:W4:Y:S01]  /*169a0*/  I2F R37, R29 ;  /* 0x0000001d00257306 */ /* 0x0009220000201400 */
[----:B--2---:R-:W-:Y:S01]  /*169b0*/  FFMA.FTZ R144, R0, R56, R33 ;  /* 0x0000003800907223 */ /* 0x004fe20000010021 */
[----:B------:R-:W-:Y:S01]  /*169c0*/  ISETP.GE.AND P2, PT, R64, R134, PT ;  /* 0x000000864000720c */ /* 0x000fe20003f46270 */
[C---:B------:R-:W-:Y:S01]  /*169d0*/  FFMA.FTZ R35, R0.reuse, R56, R35 ;  /* 0x0000003800237223 */ /* 0x040fe20000010023 */
[C---:B---3--:R-:W-:Y:S01]  /*169e0*/  HMMA.16816.F32.BF16 R16, R4.reuse, R24, R16 ;  /* 0x000000180410723c */ /* 0x048fe20000041810 */
[----:B------:R-:W-:Y:S01]  /*169f0*/  ISETP.GE.AND P6, PT, R57, R134, PT ;  /* 0x000000863900720c */ /* 0x000fe20003fc6270 */
[----:B------:R-:W2:Y:S01]  /*16a00*/  LDSM.16.M88.4 R40, [R215+0xb000] ;  /* 0x00b00000d728783b */ /* 0x000ea20000000200 */
[----:B------:R-:W-:Y:S01]  /*16a10*/  FSEL R174, R39, -INF , !P2 ;  /* 0xff80000027ae7808 */ /* 0x000fe20005000000 */
[-C--:B-1----:R-:W-:Y:S01]  /*16a20*/  FFMA.FTZ R21, R0, R36.reuse, R21 ;  /* 0x0000002400157223 */ /* 0x082fe20000010015 */
[----:B------:R-:W-:Y:S01]  /*16a30*/  ISETP.GE.AND P2, PT, R38, R3, PT ;  /* 0x000000032600720c */ /* 0x000fe20003f46270 */
[----:B------:R-:W-:Y:S01]  /*16a40*/  FFMA.FTZ R23, R0, R36, R23 ;  /* 0x0000002400177223 */ /* 0x000fe20000010017 */
[----:B------:R-:W-:Y:S01]  /*16a50*/  IADD3 R24, R2, 0x40, RZ ;  /* 0x0000004002187810 */ /* 0x000fe20007ffe0ff */
[----:B------:R-:W-:Y:S01]  /*16a60*/  HMMA.16816.F32.BF16 R104, R4, R26, R104 ;  /* 0x0000001a0468723c */ /* 0x000fe20000041868 */
[----:B------:R-:W-:Y:S01]  /*16a70*/  FSEL R143, R32, -INF , !P0 ;  /* 0xff800000208f7808 */ /* 0x000fe20004000000 */
[C---:B------:R-:W-:Y:S01]  /*16a80*/  FFMA.FTZ R140, R0.reuse, R51, R34 ;  /* 0x00000033008c7223 */ /* 0x040fe20000010022 */
[----:B------:R-:W1:Y:S01]  /*16a90*/  I2F R33, R24 ;  /* 0x0000001800217306 */ /* 0x000e620000201400 */
[----:B----4-:R-:W3:Y:S01]  /*16aa0*/  LDSM.16.M88.4 R28, [R204+0x6800] ;  /* 0x00680000cc1c783b */ /* 0x010ee20000000200 */
[-C--:B------:R-:W-:Y:S01]  /*16ab0*/  FFMA.FTZ R20, R0, R37.reuse, R20 ;  /* 0x0000002500147223 */ /* 0x080fe20000010014 */
[----:B------:R-:W-:Y:S01]  /*16ac0*/  ISETP.GE.AND P0, PT, R38, R134, PT ;  /* 0x000000862600720c */ /* 0x000fe20003f06270 */
[----:B------:R-:W-:Y:S01]  /*16ad0*/  FFMA.FTZ R22, R0, R37, R22 ;  /* 0x0000002500167223 */ /* 0x000fe20000010016 */
[----:B------:R-:W-:Y:S01]  /*16ae0*/  IADD3 R34, R2, 0x41, RZ ;  /* 0x0000004102227810 */ /* 0x000fe20007ffe0ff */
[----:B------:R-:W-:Y:S01]  /*16af0*/  HMMA.16816.F32.BF16 R88, R120, R114, R88 ;  /* 0x000000727858723c */ /* 0x000fe20000041858 */
[----:B------:R-:W-:-:S02]  /*16b00*/  FSEL R145, R20, -INF , !P4 ;  /* 0xff80000014917808 */ /* 0x000fc40006000000 */
[C---:B------:R-:W-:Y:S01]  /*16b10*/  IADD3 R20, R2.reuse, 0x48, RZ ;  /* 0x0000004802147810 */ /* 0x040fe20007ffe0ff */
[----:B------:R-:W4:Y:S01]  /*16b20*/  I2F R32, R34 ;  /* 0x0000002200207306 */ /* 0x000f220000201400 */
[----:B------:R-:W-:Y:S02]  /*16b30*/  IADD3 R37, R2, 0x49, RZ ;  /* 0x0000004902257810 */ /* 0x000fe40007ffe0ff */
[----:B------:R-:W-:Y:S01]  /*16b40*/  FSEL R141, R35, -INF , !P6 ;  /* 0xff800000238d7808 */ /* 0x000fe20007000000 */
[C---:B------:R-:W-:Y:S01]  /*16b50*/  HMMA.16816.F32.BF16 R92, R120.reuse, R112, R92 ;  /* 0x00000070785c723c */ /* 0x040fe2000004185c */
[----:B------:R-:W-:Y:S01]  /*16b60*/  FSEL R142, R22, -INF , !P5 ;  /* 0xff800000168e7808 */ /* 0x000fe20006800000 */
[----:B-1----:R-:W-:Y:S01]  /*16b70*/  FFMA.FTZ R161, R0, R33, R16 ;  /* 0x0000002100a17223 */ /* 0x002fe20000010010 */
[----:B------:R-:W-:Y:S01]  /*16b80*/  FSEL R150, R21, -INF , !P2 ;  /* 0xff80000015967808 */ /* 0x000fe20005000000 */
[----:B------:R1:W1:Y:S01]  /*16b90*/  I2F R35, R20 ;  /* 0x0000001400237306 */ /* 0x0002620000201400 */
[----:B------:R-:W-:Y:S01]  /*16ba0*/  ISETP.GE.AND P5, PT, R20, R3, PT ;  /* 0x000000031400720c */ /* 0x000fe20003fa6270 */
[----:B------:R-:W-:Y:S01]  /*16bb0*/  FFMA.FTZ R18, R0, R33, R18 ;  /* 0x0000002100127223 */ /* 0x000fe20000010012 */
[----:B------:R-:W-:Y:S01]  /*16bc0*/  ISETP.GE.AND P2, PT, R20, R134, PT ;  /* 0x000000861400720c */ /* 0x000fe20003f46270 */
[----:B------:R-:W-:Y:S01]  /*16bd0*/  HMMA.16816.F32.BF16 R80, R120, R110, R80 ;  /* 0x0000006e7850723c */ /* 0x000fe20000041850 */
[----:B------:R-:W-:-:S02]  /*16be0*/  FSEL R151, R23, -INF , !P0 ;  /* 0xff80000017977808 */ /* 0x000fc40004000000 */
[----:B------:R-:W-:Y:S01]  /*16bf0*/  FSEL R178, R178, -INF , !P3 ;  /* 0xff800000b2b27808 */ /* 0x000fe20005800000 */
[----:B------:R-:W3:Y:S01]  /*16c00*/  I2F R16, R37 ;  /* 0x0000002500107306 */ /* 0x000ee20000201400 */
[----:B------:R-:W-:Y:S01]  /*16c10*/  ISETP.GE.AND P3, PT, R57, R3, PT ;  /* 0x000000033900720c */ /* 0x000fe20003f66270 */
[-C--:B----4-:R-:W-:Y:S01]  /*16c20*/  FFMA.FTZ R162, R0, R32.reuse, R17 ;  /* 0x0000002000a27223 */ /* 0x090fe20000010011 */
[----:B------:R-:W-:Y:S01]  /*16c30*/  FSEL R140, R140, -INF , !P1 ;  /* 0xff8000008c8c7808 */ /* 0x000fe20004800000 */
[----:B------:R-:W-:Y:S01]  /*16c40*/  FFMA.FTZ R19, R0, R32, R19 ;  /* 0x0000002000137223 */ /* 0x000fe20000010013 */
[----:B------:R-:W-:Y:S01]  /*16c50*/  FSEL R144, R144, -INF , !P3 ;  /* 0xff80000090907808 */ /* 0x000fe20005800000 */
[----:B--2---:R-:W-:Y:S01]  /*16c60*/  HMMA.16816.F32.BF16 R88, R12, R42, R88 ;  /* 0x0000002a0c58723c */ /* 0x004fe20000041858 */
[-C--:B------:R-:W-:Y:S01]  /*16c70*/  ISETP.GE.AND P3, PT, R24, R134.reuse, PT ;  /* 0x000000861800720c */ /* 0x080fe20003f66270 */
[----:B-1----:R-:W1:Y:S01]  /*16c80*/  LDSM.16.M88.4 R20, [R215+0xb800] ;  /* 0x00b80000d714783b */ /* 0x002e620000000200 */
[----:B------:R-:W-:Y:S01]  /*16c90*/  FFMA.FTZ R104, R0, R35, R104 ;  /* 0x0000002300687223 */ /* 0x000fe20000010068 */
[----:B------:R-:W-:Y:S01]  /*16ca0*/  ISETP.GE.AND P1, PT, R24, R3, PT ;  /* 0x000000031800720c */ /* 0x000fe20003f26270 */
[----:B------:R-:W-:Y:S01]  /*16cb0*/  FFMA.FTZ R106, R0, R35, R106 ;  /* 0x00000023006a7223 */ /* 0x000fe2000001006a */
[----:B------:R-:W-:Y:S01]  /*16cc0*/  FSEL R158, R18, -INF , !P3 ;  /* 0xff800000129e7808 */ /* 0x000fe20005800000 */
[----:B------:R-:W2:Y:S01]  /*16cd0*/  LDSM.16.M88.4 R24, [R204+0x7000] ;  /* 0x00700000cc18783b */ /* 0x000ea20000000200 */
[----:B------:R-:W-:Y:S01]  /*16ce0*/  ISETP.GE.AND P4, PT, R34, R134, PT ;  /* 0x000000862200720c */ /* 0x000fe20003f86270 */
[----:B---3--:R-:W-:Y:S01]  /*16cf0*/  HMMA.16816.F32.BF16 R100, R4, R28, R100 ;  /* 0x0000001c0464723c */ /* 0x008fe20000041864 */
[CC--:B------:R-:W-:Y:S01]  /*16d00*/  FFMA.FTZ R105, R0.reuse, R16.reuse, R105 ;  /* 0x0000001000697223 */ /* 0x0c0fe20000010069 */
[----:B------:R-:W-:Y:S01]  /*16d10*/  ISETP.GE.AND P0, PT, R37, R3, PT ;  /* 0x000000032500720c */ /* 0x000fe20003f06270 */
[----:B------:R-:W-:Y:S01]  /*16d20*/  FFMA.FTZ R107, R0, R16, R107 ;  /* 0x00000010006b7223 */ /* 0x000fe2000001006b */
[----:B------:R-:W-:-:S02]  /*16d30*/  IADD3 R17, R2, 0x51, RZ ;  /* 0x0000005102117810 */ /* 0x000fc40007ffe0ff */
[----:B------:R-:W-:Y:S02]  /*16d40*/  IADD3 R18, R2, 0x58, RZ ;  /* 0x0000005802127810 */ /* 0x000fe40007ffe0ff */
[----:B------:R-:W-:Y:S01]  /*16d50*/  FSEL R159, R19, -INF , !P4 ;  /* 0xff800000139f7808 */ /* 0x000fe20006000000 */
[----:B------:R-:W3:Y:S01]  /*16d60*/  I2F R28, R17 ;  /* 0x00000011001c7306 */ /* 0x000ee20000201400 */
[----:B------:R-:W-:Y:S01]  /*16d70*/  FSEL R164, R104, -INF , !P5 ;  /* 0xff80000068a47808 */ /* 0x000fe20006800000 */
[----:B------:R-:W-:Y:S01]  /*16d80*/  HMMA.16816.F32.BF16 R92, R12, R40, R92 ;  /* 0x000000280c5c723c */ /* 0x000fe2000004185c */
[----:B------:R-:W-:Y:S02]  /*16d90*/  FSEL R160, R106, -INF , !P2 ;  /* 0xff8000006aa07808 */ /* 0x000fe40005000000 */
[----:B------:R-:W-:Y:S02]  /*16da0*/  FSEL R165, R105, -INF , !P0 ;  /* 0xff80000069a57808 */ /* 0x000fe40004000000 */
[CC--:B------:R-:W-:Y:S01]  /*16db0*/  ISETP.GE.AND P4, PT, R17.reuse, R3.reuse, PT ;  /* 0x000000031100720c */ /* 0x0c0fe20003f86270 */
[----:B------:R4:W-:Y:S01]  /*16dc0*/  I2F R29, R18 ;  /* 0x00000012001d7306 */ /* 0x0009e20000201400 */
[----:B------:R-:W-:Y:S01]  /*16dd0*/  ISETP.GE.AND P5, PT, R17, R134, PT ;  /* 0x000000861100720c */ /* 0x000fe20003fa6270 */
[----:B------:R-:W-:Y:S01]  /*16de0*/  HMMA.16816.F32.BF16 R96, R4, R30, R96 ;  /* 0x0000001e0460723c */ /* 0x000fe20000041860 */
[----:B------:R-:W-:-:S02]  /*16df0*/  ISETP.GE.AND P2, PT, R18, R3, PT ;  /* 0x000000031200720c */ /* 0x000fc40003f46270 */
[----:B------:R-:W-:Y:S02]  /*16e00*/  ISETP.GE.AND P0, PT, R18, R134, PT ;  /* 0x000000861200720c */ /* 0x000fe40003f06270 */
[----:B------:R-:W-:Y:S01]  /*16e10*/  ISETP.GE.AND P6, PT, R34, R3, PT ;  /* 0x000000032200720c */ /* 0x000fe20003fc6270 */
[-C--:B---3--:R-:W-:Y:S01]  /*16e20*/  FFMA.FTZ R101, R0, R28.reuse, R101 ;  /* 0x0000001c00657223 */ /* 0x088fe20000010065 */
[----:B------:R-:W-:Y:S01]  /*16e30*/  IADD3 R34, R2, 0x50, RZ ;  /* 0x0000005002227810 */ /* 0x000fe20007ffe0ff */
[----:B------:R-:W-:Y:S01]  /*16e40*/  FFMA.FTZ R103, R0, R28, R103 ;  /* 0x0000001c00677223 */ /* 0x000fe20000010067 */
[C---:B------:R-:W-:Y:S02]  /*16e50*/  IADD3 R30, R2.reuse, 0x59, RZ ;  /* 0x00000059021e7810 */ /* 0x040fe40007ffe0ff */
[----:B------:R-:W3:Y:S01]  /*16e60*/  I2F R33, R34 ;  /* 0x0000002200217306 */ /* 0x000ee20000201400 */
[----:B------:R-:W-:Y:S01]  /*16e70*/  IADD3 R28, R2, 0x68, RZ ;  /* 0x00000068021c7810 */ /* 0x000fe20007ffe0ff */
[----:B----4-:R-:W4:Y:S01]  /*16e80*/  LDSM.16.M88.4 R16, [R204+0x7800] ;  /* 0x00780000cc10783b */ /* 0x010f220000000200 */
[----:B-1----:R-:W-:Y:S01]  /*16e90*/  HMMA.16816.F32.BF16 R80, R12, R22, R80 ;  /* 0x000000160c50723c */ /* 0x002fe20000041850 */
[----:B------:R-:W-:Y:S01]  /*16ea0*/  FSEL R161, R161, -INF , !P1 ;  /* 0xff800000a1a17808 */ /* 0x000fe20004800000 */
[----:B------:R-:W-:-:S04]  /*16eb0*/  DEPBAR.LE SB0, 0x0 ;  /* 0x000080000000791a */ /* 0x000fc80000000000 */
[-C--:B------:R-:W-:Y:S02]  /*16ec0*/  ISETP.GE.AND P1, PT, R37, R134.reuse, PT ;  /* 0x000000862500720c */ /* 0x080fe40003f26270 */
[----:B------:R-:W-:Y:S01]  /*16ed0*/  HMMA.16816.F32.BF16 R84, R12, R20, R84 ;  /* 0x000000140c54723c */ /* 0x000fe20000041854 */
[----:B------:R-:W-:Y:S01]  /*16ee0*/  ISETP.GE.AND P3, PT, R34, R3, PT ;  /* 0x000000032200720c */ /* 0x000fe20003f66270 */
[----:B------:R-:W1:Y:S01]  /*16ef0*/  I2F R21, R28 ;  /* 0x0000001c00157306 */ /* 0x000e620000201400 */
[----:B------:R-:W-:Y:S01]  /*16f00*/  FSEL R167, R107, -INF , !P1 ;  /* 0xff8000006ba77808 */ /* 0x000fe20004800000 */
[----:B---3--:R-:W-:Y:S01]  /*16f10*/  FFMA.FTZ R100, R0, R33, R100 ;  /* 0x0000002100647223 */ /* 0x008fe20000010064 */
[----:B------:R-:W-:Y:S01]  /*16f20*/  ISETP.GE.AND P1, PT, R30, R3, PT ;  /* 0x000000031e00720c */ /* 0x000fe20003f26270 */
[----:B------:R-:W-:Y:S01]  /*16f30*/  FFMA.FTZ R96, R0, R29, R96 ;  /* 0x0000001d00607223 */ /* 0x000fe20000010060 */
[----:B------:R-:W-:Y:S01]  /*16f40*/  IADD3 R31, R2, 0x60, RZ ;  /* 0x00000060021f7810 */ /* 0x000fe20007ffe0ff */
[----:B--2---:R-:W-:Y:S01]  /*16f50*/  HMMA.16816.F32.BF16 R88, R4, R26, R88 ;  /* 0x0000001a0458723c */ /* 0x004fe20000041858 */
[----:B------:R-:W-:Y:S01]  /*16f60*/  FSEL R170, R100, -INF , !P3 ;  /* 0xff80000064aa7808 */ /* 0x000fe20005800000 */
[----:B------:R-:W-:Y:S01]  /*16f70*/  FFMA.FTZ R102, R0, R33, R102 ;  /* 0x0000002100667223 */ /* 0x000fe20000010066 */
[----:B------:R-:W-:Y:S01]  /*16f80*/  ISETP.GE.AND P3, PT, R30, R134, PT ;  /* 0x000000861e00720c */ /* 0x000fe20003f66270 */
[----:B------:R-:W-:Y:S01]  /*16f90*/  FFMA.FTZ R98, R0, R29, R98 ;  /* 0x0000001d00627223 */ /* 0x000fe20000010062 */
[----:B------:R-:W-:-:S02]  /*16fa0*/  IADD3 R13, R2, 0x70, RZ ;  /* 0x00000070020d7810 */ /* 0x000fc40007ffe0ff */
[----:B------:R-:W-:Y:S01]  /*16fb0*/  IADD3 R26, R2, 0x69, RZ ;  /* 0x00000069021a7810 */ /* 0x000fe20007ffe0ff */
[----:B------:R-:W-:Y:S01]  /*16fc0*/  HMMA.16816.F32.BF16 R92, R4, R24, R92 ;  /* 0x00000018045c723c */ /* 0x000fe2000004185c */
[----:B------:R2:W3:Y:S01]  /*16fd0*/  I2F R24, R30 ;  /* 0x0000001e00187306 */ /* 0x0004e20000201400 */
[----:B------:R-:W-:Y:S02]  /*16fe0*/  FSEL R162, R162, -INF , !P6 ;  /* 0xff800000a2a27808 */ /* 0x000fe40007000000 */
[----:B------:R-:W-:Y:S02]  /*16ff0*/  ISETP.GE.AND P6, PT, R34, R134, PT ;  /* 0x000000862200720c */ /* 0x000fe40003fc6270 */
[----:B------:R-:W-:Y:S02]  /*17000*/  FSEL R172, R103, -INF , !P5 ;  /* 0xff80000067ac7808 */ /* 0x000fe40006800000 */
[----:B------:R-:W-:Y:S01]  /*17010*/  FSEL R168, R96, -INF , !P2 ;  /* 0xff80000060a87808 */ /* 0x000fe20005000000 */
[----:B------:R-:W3:Y:S01]  /*17020*/  I2F R25, R31 ;  /* 0x0000001f00197306 */ /* 0x000ee20000201400 */
[----:B------:R-:W-:-:S02]  /*17030*/  FSEL R173, R102, -INF , !P6 ;  /* 0xff80000066ad7808 */ /* 0x000fc40007000000 */
[----:B------:R-:W-:Y:S02]  /*17040*/  FSEL R169, R101, -INF , !P4 ;  /* 0xff80000065a97808 */ /* 0x000fe40006000000 */
[----:B------:R-:W-:Y:S01]  /*17050*/  FSEL R171, R98, -INF , !P0 ;  /* 0xff80000062ab7808 */ /* 0x000fe20004000000 */
[C---:B----4-:R-:W-:Y:S01]  /*17060*/  HMMA.16816.F32.BF16 R80, R4.reuse, R18, R80 ;  /* 0x000000120450723c */ /* 0x050fe20000041850 */
[----:B-1----:R-:W-:Y:S01]  /*17070*/  FFMA.FTZ R90, R0, R21, R90 ;  /* 0x00000015005a7223 */ /* 0x002fe2000001005a */
[----:B--2---:R-:W-:Y:S01]  /*17080*/  IADD3 R30, R2, 0x61, RZ ;  /* 0x00000061021e7810 */ /* 0x004fe20007ffe0ff */
[CC--:B---3--:R-:W-:Y:S01]  /*17090*/  FFMA.FTZ R97, R0.reuse, R24.reuse, R97 ;  /* 0x0000001800617223 */ /* 0x0c8fe20000010061 */
[----:B------:R-:W-:Y:S01]  /*170a0*/  I2F R15, R13 ;  /* 0x0000000d000f7306 */ /* 0x000fe20000201400 */
[----:B------:R-:W-:Y:S01]  /*170b0*/  FFMA.FTZ R99, R0, R24, R99 ;  /* 0x0000001800637223 */ /* 0x000fe20000010063 */
[----:B------:R-:W-:Y:S01]  /*170c0*/  ISETP.GE.AND P5, PT, R30, R3, PT ;  /* 0x000000031e00720c */ /* 0x000fe20003fa6270 */
[C---:B------:R-:W-:Y:S01]  /*170d0*/  FFMA.FTZ R88, R0.reuse, R21, R88 ;  /* 0x0000001500587223 */ /* 0x040fe20000010058 */
[----:B------:R-:W-:Y:S01]  /*170e0*/  HMMA.16816.F32.BF16 R84, R4, R16, R84 ;  /* 0x000000100454723c */ /* 0x000fe20000041854 */
[----:B------:R-:W-:Y:S01]  /*170f0*/  FSEL R166, R97, -INF , !P1 ;  /* 0xff80000061a67808 */ /* 0x000fe20004800000 */
[-C--:B------:R-:W-:Y:S01]  /*17100*/  FFMA.FTZ R92, R0, R25.reuse, R92 ;  /* 0x00000019005c7223 */ /* 0x080fe2000001005c */
[-C--:B------:R-:W-:Y:S01]  /*17110*/  ISETP.GE.AND P1, PT, R28, R134.reuse, PT ;  /* 0x000000861c00720c */ /* 0x080fe20003f26270 */
[----:B------:R-:W1:Y:S01]  /*17120*/  I2F R20, R30 ;  /* 0x0000001e00147306 */ /* 0x000e620000201400 */
[----:B------:R-:W-:Y:S01]  /*17130*/  ISETP.GE.AND P2, PT, R30, R134, PT ;  /* 0x000000861e00720c */ /* 0x000fe20003f46270 */
[----:B------:R-:W-:Y:S01]  /*17140*/  FFMA.FTZ R94, R0, R25, R94 ;  /* 0x00000019005e7223 */ /* 0x000fe2000001005e */
[----:B------:R-:W-:-:S02]  /*17150*/  IADD3 R7, R2, 0x78, RZ ;  /* 0x0000007802077810 */ /* 0x000fc40007ffe0ff */
[C---:B------:R-:W-:Y:S02]  /*17160*/  IADD3 R16, R2.reuse, 0x71, RZ ;  /* 0x0000007102107810 */ /* 0x040fe40007ffe0ff */
[----:B------:R-:W-:Y:S01]  /*17170*/  IADD3 R4, R2, 0x79, RZ ;  /* 0x0000007902047810 */ /* 0x000fe20007ffe0ff */
[----:B------:R-:W2:Y:S01]  /*17180*/  I2F R5, R7 ;  /* 0x0000000700057306 */ /* 0x000ea20000201400 */
[----:B------:R-:W-:Y:S02]  /*17190*/  FSEL R155, R90, -INF , !P1 ;  /* 0xff8000005a9b7808 */ /* 0x000fe40004800000 */
[-C--:B------:R-:W-:Y:S02]  /*171a0*/  ISETP.GE.AND P1, PT, R7, R3.reuse, PT ;  /* 0x000000030700720c */ /* 0x080fe40003f26270 */
[CC--:B------:R-:W-:Y:S02]  /*171b0*/  ISETP.GE.AND P6, PT, R31.reuse, R3.reuse, PT ;  /* 0x000000031f00720c */ /* 0x0c0fe40003fc6270 */
[----:B------:R-:W-:Y:S01]  /*171c0*/  ISETP.GE.AND P4, PT, R31, R134, PT ;  /* 0x000000861f00720c */ /* 0x000fe20003f86270 */
[----:B------:R-:W3:Y:S01]  /*171d0*/  I2F R14, R16 ;  /* 0x00000010000e7306 */ /* 0x000ee20000201400 */
[-C--:B-1----:R-:W-:Y:S01]  /*171e0*/  FFMA.FTZ R93, R0, R20.reuse, R93 ;  /* 0x00000014005d7223 */ /* 0x082fe2000001005d */
[----:B------:R-:W-:Y:S01]  /*171f0*/  ISETP.GE.AND P0, PT, R28, R3, PT ;  /* 0x000000031c00720c */ /* 0x000fe20003f06270 */
[C---:B------:R-:W-:Y:S01]  /*17200*/  FFMA.FTZ R95, R0.reuse, R20, R95 ;  /* 0x00000014005f7223 */ /* 0x040fe2000001005f */
[----:B------:R-:W-:Y:S01]  /*17210*/  FSEL R163, R99, -INF , !P3 ;  /* 0xff80000063a37808 */ /* 0x000fe20005800000 */
[CC--:B------:R-:W-:Y:S01]  /*17220*/  FFMA.FTZ R86, R0.reuse, R15.reuse, R86 ;  /* 0x0000000f00567223 */ /* 0x0c0fe20000010056 */
[----:B------:R-:W-:Y:S01]  /*17230*/  FSEL R153, R93, -INF , !P5 ;  /* 0xff8000005d997808 */ /* 0x000fe20006800000 */
[C---:B------:R-:W-:Y:S01]  /*17240*/  FFMA.FTZ R84, R0.reuse, R15, R84 ;  /* 0x0000000f00547223 */ /* 0x040fe20000010054 */
[----:B------:R-:W1:Y:S01]  /*17250*/  I2F R12, R26 ;  /* 0x0000001a000c7306 */ /* 0x000e620000201400 */
[CC--:B--2---:R-:W-:Y:S01]  /*17260*/  FFMA.FTZ R67, R0.reuse, R5.reuse, R80 ;  /* 0x0000000500437223 */ /* 0x0c4fe20000010050 */
[----:B------:R-:W-:Y:S01]  /*17270*/  FSEL R156, R95, -INF , !P2 ;  /* 0xff8000005f9c7808 */ /* 0x000fe20005000000 */
[C---:B------:R-:W-:Y:S01]  /*17280*/  FFMA.FTZ R82, R0.reuse, R5, R82 ;  /* 0x0000000500527223 */ /* 0x040fe20000010052 */
[----:B------:R-:W-:Y:S01]  /*17290*/  ISETP.GE.AND P5, PT, R13, R134, PT ;  /* 0x000000860d00720c */ /* 0x000fe20003fa6270 */
[----:B------:R-:W-:Y:S01]  /*172a0*/  FFMA.FTZ R5, R0, R71, R60 ;  /* 0x0000004700057223 */ /* 0x000fe2000001003c */
[----:B------:R-:W-:-:S02]  /*172b0*/  FSEL R67, R67, -INF , !P1 ;  /* 0xff80000043437808 */ /* 0x000fc40004800000 */
[----:B------:R-:W2:Y:S01]  /*172c0*/  I2F R6, R4 ;  /* 0x0000000400067306 */ /* 0x000ea20000201400 */
[----:B------:R-:W-:Y:S01]  /*172d0*/  ISETP.GT.AND P1, PT, R238, R227, PT ;  /* 0x000000e3ee00720c */ /* 0x000fe20003f24270 */
[-C--:B---3--:R-:W-:Y:S01]  /*172e0*/  FFMA.FTZ R66, R0, R14.reuse, R85 ;  /* 0x0000000e00427223 */ /* 0x088fe20000010055 */
[-C--:B------:R-:W-:Y:S01]  /*172f0*/  ISETP.GE.AND P2, PT, R16, R3.reuse, PT ;  /* 0x000000031000720c */ /* 0x080fe20003f46270 */
[----:B------:R-:W-:Y:S01]  /*17300*/  FFMA.FTZ R87, R0, R14, R87 ;  /* 0x0000000e00577223 */ /* 0x000fe20000010057 */
[----:B------:R-:W-:Y:S02]  /*17310*/  FSEL R154, R92, -INF , !P6 ;  /* 0xff8000005c9a7808 */ /* 0x000fe40007000000 */
[----:B------:R-:W-:Y:S01]  /*17320*/  FSEL R157, R94, -INF , !P4 ;  /* 0xff8000005e9d7808 */ /* 0x000fe20006000000 */
[-C--:B-1----:R-:W-:Y:S01]  /*17330*/  FFMA.FTZ R89, R0, R12.reuse, R89 ;  /* 0x0000000c00597223 */ /* 0x082fe20000010059 */
[----:B------:R-:W-:Y:S01]  /*17340*/  FSEL R152, R88, -INF , !P0 ;  /* 0xff80000058987808 */ /* 0x000fe20004000000 */
[----:B------:R-:W-:Y:S01]  /*17350*/  FFMA.FTZ R91, R0, R12, R91 ;  /* 0x0000000c005b7223 */ /* 0x000fe2000001005b */
[----:B------:R-:W-:Y:S01]  /*17360*/  BAR.SYNC.DEFER_BLOCKING 0x0 ;  /* 0x0000000000007b1d */ /* 0x000fe20000010000 */
[----:B------:R-:W-:-:S02]  /*17370*/  ISETP.GE.AND P3, PT, R26, R3, PT ;  /* 0x000000031a00720c */ /* 0x000fc40003f66270 */
[----:B------:R-:W-:Y:S02]  /*17380*/  ISETP.GE.AND P6, PT, R26, R134, PT ;  /* 0x000000861a00720c */ /* 0x000fe40003fc6270 */
[-C--:B------:R-:W-:Y:S01]  /*17390*/  ISETP.GE.AND P4, PT, R13, R3.reuse, PT ;  /* 0x000000030d00720c */ /* 0x080fe20003f86270 */
[----:B--2---:R-:W-:Y:S01]  /*173a0*/  FFMA.FTZ R65, R0, R6, R81 ;  /* 0x0000000600417223 */ /* 0x004fe20000010051 */
[----:B------:R-:W-:Y:S02]  /*173b0*/  ISETP.GE.AND P0, PT, R16, R134, PT ;  /* 0x000000861000720c */ /* 0x000fe40003f06270 */
[----:B------:R-:W-:Y:S02]  /*173c0*/  FSEL R139, R86, -INF , !P5 ;  /* 0xff800000568b7808 */ /* 0x000fe40006800000 */
[----:B------:R-:W-:Y:S02]  /*173d0*/  FSEL R66, R66, -INF , !P2 ;  /* 0xff80000042427808 */ /* 0x000fe40005000000 */
[----:B------:R-:W-:-:S02]  /*173e0*/  ISETP.GE.AND P5, PT, R4, R3, PT ;  /* 0x000000030400720c */ /* 0x000fc40003fa6270 */
[----:B------:R-:W-:Y:S01]  /*173f0*/  ISETP.GE.AND P2, PT, R4, R134, PT ;  /* 0x000000860400720c */ /* 0x000fe20003f46270 */
[C---:B------:R-:W-:Y:S01]  /*17400*/  FFMA.FTZ R4, R0.reuse, R71, R62 ;  /* 0x0000004700047223 */ /* 0x040fe2000001003e */
[----:B------:R-:W-:Y:S01]  /*17410*/  FSEL R147, R89, -INF , !P3 ;  /* 0xff80000059937808 */ /* 0x000fe20005800000 */
[----:B------:R-:W-:Y:S01]  /*17420*/  FFMA.FTZ R62, R0, R6, R83 ;  /* 0x00000006003e7223 */ /* 0x000fe20000010053 */
[----:B------:R-:W-:Y:S02]  /*17430*/  FSEL R146, R91, -INF , !P6 ;  /* 0xff8000005b927808 */ /* 0x000fe40007000000 */
[----:B------:R-:W-:Y:S02]  /*17440*/  FSEL R136, R84, -INF , !P4 ;  /* 0xff80000054887808 */ /* 0x000fe40006000000 */
[----:B------:R-:W-:Y:S02]  /*17450*/  FSEL R138, R87, -INF , !P0 ;  /* 0xff800000578a7808 */ /* 0x000fe40004000000 */
[----:B------:R-:W-:-:S02]  /*17460*/  ISETP.GE.AND P3, PT, R7, R134, PT ;  /* 0x000000860700720c */ /* 0x000fc40003f66270 */
[C---:B------:R-:W-:Y:S02]  /*17470*/  ISETP.GE.AND P6, PT, R2.reuse, R3, PT ;  /* 0x000000030200720c */ /* 0x040fe40003fc6270 */
[----:B------:R-:W-:Y:S02]  /*17480*/  ISETP.GE.AND P4, PT, R2, R134, PT ;  /* 0x000000860200720c */ /* 0x000fe40003f86270 */
[----:B------:R-:W-:Y:S02]  /*17490*/  ISETP.NE.U32.AND P0, PT, R236, RZ, PT ;  /* 0x000000ffec00720c */ /* 0x000fe40003f05070 */
[----:B------:R-:W-:Y:S02]  /*174a0*/  LOP3.LUT R2, R8, R133, RZ, 0xfc, !PT ;  /* 0x0000008508027212 */ /* 0x000fe400078efcff */
[----:B------:R-:W-:Y:S02]  /*174b0*/  ISETP.NE.AND.EX P0, PT, R237, RZ, PT, P0 ;  /* 0x000000ffed00720c */ /* 0x000fe40003f05300 */
[----:B------:R-:W-:-:S02]  /*174c0*/  FSEL R137, R82, -INF , !P3 ;  /* 0xff80000052897808 */ /* 0x000fc40005800000 */
        /* <DEDUP_REMOVED lines=8> */
[----:B------:R-:W-:Y:S02]  /*17550*/  IADD3 R14, R9, -0x80, RZ ;  /* 0xffffff80090e7810 */ /* 0x000fe40007ffe0ff */
[----:B------:R-:W-:-:S02]  /*17560*/  IABS R8, R9 ;  /* 0x0000000900087213 */ /* 0x000fc40000000000 */
        /* <DEDUP_REMOVED lines=56> */
.L_x_4373:
[----:B------:R-:W2:Y:S02]  /*178f0*/  LD.E R8, [R10.64+0x38] ;  /* 0x000038060a087980 */ /* 0x000ea4000c101900 */
[----:B--2---:R-:W-:-:S04]  /*17900*/  LEA R8, -R8, RZ, 0x7 ;  /* 0x000000ff08087211 */ /* 0x004fc800078e39ff */
[----:B------:R-:W-:Y:S02]  /*17910*/  SHF.R.S32.HI R6, RZ, 0x1f, R8 ;  /* 0x0000001fff067819 */ /* 0x000fe40000011408 */
.L_x_4374:
[----:B------:R-:W-:Y:S05]  /*17920*/  BSYNC B0 ;  /* 0x0000000000007941 */ /* 0x000fea0003800000 */
.L_x_4372:
        /* <DEDUP_REMOVED lines=129> */
.L_x_4371:
[----:B------:R-:W-:Y:S05]  /*18140*/  BSYNC B1 ;  /* 0x0000000000017941 */ /* 0x000fea0003800000 */
.L_x_4370:
        /* <DEDUP_REMOVED lines=100> */
[-CC-:B------:R-:W-:Y:S01]  /*18790*/  FFMA.FTZ R61, R5, R64.reuse, -R135.reuse ;  /* 0x00000040053d7223 */ /* 0x180fe20000010887 */
[----:B------:R-:W1:Y:S01]  /*187a0*/  LDSM.16.MT88.4 R72, [R214+0xc000] ;  /* 0x00c00000d648783b */ /* 0x000e620000004200 */
[----:B------:R-:W-:-:S02]  /*187b0*/  FFMA.FTZ R59, R68, R64, -R135 ;  /* 0x00000040443b7223 */ /* 0x000fc40000010887 */
[-C--:B------:R-:W-:Y:S01]  /*187c0*/  FFMA.FTZ R52, R69, R64.reuse, -R135 ;  /* 0x0000004045347223 */ /* 0x080fe20000010887 */
[----:B------:R-:W2:Y:S01]  /*187d0*/  LDSM.16.MT88.4 R4, [R212+0x10000] ;  /* 0x01000000d404783b */ /* 0x000ea20000004200 */
        /* <DEDUP_REMOVED lines=458> */
.L_x_4377:
[----:B------:R-:W2:Y:S02]  /*1a480*/  LD.E R4, [R10.64+0x40] ;  /* 0x000040060a047980 */ /* 0x000ea4000c101900 */
[----:B--2---:R-:W-:-:S04]  /*1a490*/  LEA R4, -R4, RZ, 0x7 ;  /* 0x000000ff04047211 */ /* 0x004fc800078e39ff */
[----:B------:R-:W-:Y:S02]  /*1a4a0*/  SHF.R.S32.HI R2, RZ, 0x1f, R4 ;  /* 0x0000001fff027819 */ /* 0x000fe40000011404 */
.L_x_4378:
[----:B------:R-:W-:Y:S05]  /*1a4b0*/  BSYNC B0 ;  /* 0x0000000000007941 */ /* 0x000fea0003800000 */
.L_x_4376:
        /* <DEDUP_REMOVED lines=137> */
[----:B------:R-:W1:Y:S04]  /*1ad50*/  LDSM.16.M88.4 R36, [R221+0x5000] ;  /* 0x00500000dd24783b */ /* 0x000e680000000200 */
[----:B--2---:R-:W2:Y:S04]  /*1ad60*/  LDSM.16.M88.4 R28, [R221+0x5800] ;  /* 0x00580000dd1c783b */ /* 0x004ea80000000200 */
[----:B---3--:R-:W3:Y:S04]  /*1ad70*/  LDSM.16.M88.4 R20, [R221+0x6000] ;  /* 0x00600000dd14783b */ /* 0x008ee80000000200 */
[----:B----4-:R-:W4:Y:S04]  /*1ad80*/  LDSM.16.M88.4 R12, [R221+0x6800] ;  /* 0x00680000dd0c783b */ /* 0x010f280000000200 */
[----:B------:R-:W1:Y:S04]  /*1ad90*/  LDSM.16.M88.4 R152, [R221+0x7000] ;  /* 0x00700000dd98783b */ /* 0x000e680000000200 */
[----:B------:R-:W2:Y:S01]  /*1ada0*/  LDSM.16.M88.4 R136, [R221+0x7800] ;  /* 0x00780000dd88783b */ /* 0x000ea20000000200 */
[C---:B-----5:R-:W-:Y:S03]  /*1adb0*/  HMMA.16816.F32.BF16 R56, R144.reuse, R52, RZ ;  /* 0x000000349038723c */ /* 0x060fe600000418ff */
[----:B------:R-:W5:Y:S04]  /*1adc0*/  LDSM.16.M88.4 R8, [R211] ;  /* 0x00000000d308783b */ /* 0x000f680000000200 */
[----:B------:R-:W2:Y:S01]  /*1add0*/  LDSM.16.M88.4 R64, [R210] ;  /* 0x00000000d240783b */ /* 0x000ea20000000200 */
[C---:B------:R-:W-:Y:S03]  /*1ade0*/  HMMA.16816.F32.BF16 R52, R144.reuse, R54, RZ ;  /* 0x000000369034723c */ /* 0x040fe600000418ff */
[----:B------:R-:W2:Y:S04]  /*1adf0*/  LDSM.16.M88.4 R60, [R209] ;  /* 0x00000000d13c783b */ /* 0x000ea80000000200 */
[----:B------:R-:W-:Y:S01]  /*1ae00*/  LDSM.16.M88.4 R168, [R207] ;  /* 0x00000000cfa8783b */ /* 0x000fe20000000200 */
[C---:B------:R-:W-:Y:S03]  /*1ae10*/  HMMA.16816.F32.BF16 R48, R144.reuse, R44, RZ ;  /* 0x0000002c9030723c */ /* 0x040fe600000418ff */
[----:B------:R-:W-:Y:S04]  /*1ae20*/  LDSM.16.M88.4 R164, [R206] ;  /* 0x00000000cea4783b */ /* 0x000fe80000000200 */
[----:B------:R-:W-:Y:S01]  /*1ae30*/  LDSM.16.M88.4 R160, [R205] ;  /* 0x00000000cda0783b */ /* 0x000fe20000000200 */
[----:B------:R-:W-:Y:S03]  /*1ae40*/  HMMA.16816.F32.BF16 R44, R144, R46, RZ ;  /* 0x0000002e902c723c */ /* 0x000fe600000418ff */
[----:B------:R-:W-:Y:S04]  /*1ae50*/  LDSM.16.M88.4 R172, [R221+0xb000] ;  /* 0x00b00000ddac783b */ /* 0x000fe80000000200 */
[----:B------:R-:W2:Y:S01]  /*1ae60*/  S2R R2, SR_TID.X ;  /* 0x0000000000027919 */ /* 0x000ea20000002100 */
[C---:B-1----:R-:W-:Y:S03]  /*1ae70*/  HMMA.16816.F32.BF16 R56, R140.reuse, R4, R56 ;  /* 0x000000048c38723c */ /* 0x042fe60000041838 */
[----:B------:R-:W0:Y:S05]  /*1ae80*/  LDGDEPBAR ;  /* 0x00000000000079af */ /* 0x000e2a0000000000 */
[----:B------:R-:W-:Y:S01]  /*1ae90*/  HMMA.16816.F32.BF16 R52, R140, R6, R52 ;  /* 0x000000068c34723c */ /* 0x000fe20000041834 */
[----:B------:R-:W1:Y:S07]  /*1aea0*/  LDSM.16.M88.4 R4, [R208] ;  /* 0x00000000d004783b */ /* 0x000e6e0000000200 */
[----:B------:R-:W-:Y:S01]  /*1aeb0*/  HMMA.16816.F32.BF16 R40, R144, R36, RZ ;  /* 0x000000249028723c */ /* 0x000fe200000418ff */
[----:B--2---:R-:W-:-:S07]  /*1aec0*/  IMAD.SHL.U32 R2, R2, 0x2, RZ ;  /* 0x0000000202027824 */ /* 0x004fce00078e00ff */
        /* <DEDUP_REMOVED lines=12> */
[C---:B-----5:R-:W-:Y:S08]  /*1af90*/  HMMA.16816.F32.BF16 R48, R140.reuse, R8, R48 ;  /* 0x000000088c30723c */ /* 0x060ff00000041830 */
[C---:B------:R-:W-:Y:S01]  /*1afa0*/  HMMA.16816.F32.BF16 R44, R140.reuse, R10, R44 ;  /* 0x0000000a8c2c723c */ /* 0x040fe2000004182c */
[----:B------:R-:W2:Y:S07]  /*1afb0*/  LDSM.16.M88.4 R8, [R218] ;  /* 0x00000000da08783b */ /* 0x000eae0000000200 */
[C---:B------:R-:W-:Y:S08]  /*1afc0*/  HMMA.16816.F32.BF16 R40, R140.reuse, R64, R40 ;  /* 0x000000408c28723c */ /* 0x040ff00000041828 */
[C---:B------:R-:W-:Y:S01]  /*1afd0*/  HMMA.16816.F32.BF16 R36, R140.reuse, R66, R36 ;  /* 0x000000428c24723c */ /* 0x040fe20000041824 */
[----:B------:R-:W3:Y:S07]  /*1afe0*/  LDSM.16.M88.4 R64, [R215+0x4800] ;  /* 0x00480000d740783b */ /* 0x000eee0000000200 */
[C---:B------:R-:W-:Y:S08]  /*1aff0*/  HMMA.16816.F32.BF16 R32, R140.reuse, R60, R32 ;  /* 0x0000003c8c20723c */ /* 0x040ff00000041820 */
        /* <DEDUP_REMOVED lines=13> */
[----:B------:R-:W-:Y:S07]  /*1b0d0*/  LDSM.16.M88.4 R164, [R204] ;  /* 0x00000000cca4783b */ /* 0x000fee0000000200 */
        /* <DEDUP_REMOVED lines=8> */
[----:B------:R-:W1:Y:S07]  /*1b160*/  LDSM.16.M88.4 R4, [R217] ;  /* 0x00000000d904783b */ /* 0x000e6e0000000200 */
[C---:B------:R-:W-:Y:S08]  /*1b170*/  HMMA.16816.F32.BF16 R148, R140.reuse, R160, R148 ;  /* 0x000000a08c94723c */ /* 0x040ff00000041894 */
[----:B------:R-:W-:Y:S01]  /*1b180*/  HMMA.16816.F32.BF16 R144, R140, R162, R144 ;  /* 0x000000a28c90723c */ /* 0x000fe20000041890 */
[----:B------:R-:W5:Y:S04]  /*1b190*/  LDSM.16.M88.4 R160, [R204+0x800] ;  /* 0x00080000cca0783b */ /* 0x000f680000000200 */
[----:B------:R-:W1:Y:S03]  /*1b1a0*/  LDSM.16.M88.4 R140, [R204+0x1000] ;  /* 0x00100000cc8c783b */ /* 0x000e660000000200 */
        /* <DEDUP_REMOVED lines=9> */
[C---:B----4-:R-:W-:Y:S08]  /*1b240*/  HMMA.16816.F32.BF16 R148, R8.reuse, R60, R148 ;  /* 0x0000003c0894723c */ /* 0x050ff00000041894 */
[----:B------:R-:W-:Y:S01]  /*1b250*/  HMMA.16816.F32.BF16 R144, R8, R62, R144 ;  /* 0x0000003e0890723c */ /* 0x000fe20000041890 */
[----:B------:R-:W4:Y:S04]  /*1b260*/  LDSM.16.M88.4 R60, [R204+0x2800] ;  /* 0x00280000cc3c783b */ /* 0x000f280000000200 */
[----:B------:R-:W2:Y:S03]  /*1b270*/  LDSM.16.M88.4 R8, [R204+0x3000] ;  /* 0x00300000cc08783b */ /* 0x000ea60000000200 */
[C---:B-1----:R-:W-:Y:S08]  /*1b280*/  HMMA.16816.F32.BF16 R56, R4.reuse, R164, R56 ;  /* 0x000000a40438723c */ /* 0x042ff00000041838 */
[C---:B------:R-:W-:Y:S01]  /*1b290*/  HMMA.16816.F32.BF16 R52, R4.reuse, R166, R52 ;  /* 0x000000a60434723c */ /* 0x040fe20000041834 */
[----:B------:R-:W1:Y:S07]  /*1b2a0*/  LDSM.16.M88.4 R164, [R204+0x3800] ;  /* 0x00380000cca4783b */ /* 0x000e6e0000000200 */
[C---:B-----5:R-:W-:Y:S08]  /*1b2b0*/  HMMA.16816.F32.BF16 R48, R4.reuse, R160, R48 ;  /* 0x000000a00430723c */ /* 0x060ff00000041830 */
[C---:B------:R-:W-:Y:S01]  /*1b2c0*/  HMMA.16816.F32.BF16 R44, R4.reuse, R162, R44 ;  /* 0x000000a2042c723c */ /* 0x040fe2000004182c */
[----:B------:R-:W-:Y:S07]  /*1b2d0*/  LDSM.16.M88.4 R160, [R222+0x2000] ;  /* 0x00200000dea0783b */ /* 0x000fee0000000200 */
        /* <DEDUP_REMOVED lines=15> */
[C---:B-1----:R-:W-:Y:S08]  /*1b3d0*/  HMMA.16816.F32.BF16 R148, R4.reuse, R164, R148 ;  /* 0x000000a40494723c */ /* 0x042ff00000041894 */
[----:B------:R-:W-:Y:S01]  /*1b3e0*/  HMMA.16816.F32.BF16 R144, R4, R166, R144 ;  /* 0x000000a60490723c */ /* 0x000fe20000041890 */
[----:B------:R-:W1:Y:S04]  /*1b3f0*/  LDSM.16.M88.4 R4, [R221+0xa800] ;  /* 0x00a80000dd04783b */ /* 0x000e680000000200 */
[----:B------:R-:W-:Y:S03]  /*1b400*/  LDSM.16.M88.4 R164, [R221+0xb800] ;  /* 0x00b80000dda4783b */ /* 0x000fe60000000200 */
[C---:B-----5:R-:W-:Y:S08]  /*1b410*/  HMMA.16816.F32.BF16 R56, R160.reuse, R140, R56 ;  /* 0x0000008ca038723c */ /* 0x060ff00000041838 */
[C---:B------:R-:W-:Y:S01]  /*1b420*/  HMMA.16816.F32.BF16 R52, R160.reuse, R142, R52 ;  /* 0x0000008ea034723c */ /* 0x040fe20000041834 */
[----:B------:R-:W4:Y:S07]  /*1b430*/  LDSM.16.M88.4 R140, [R203] ;  /* 0x00000000cb8c783b */ /* 0x000f2e0000000200 */
[C---:B--2---:R-:W-:Y:S08]  /*1b440*/  HMMA.16816.F32.BF16 R48, R160.reuse, R136, R48 ;  /* 0x00000088a030723c */ /* 0x044ff00000041830 */
[C---:B------:R-:W-:Y:S01]  /*1b450*/  HMMA.16816.F32.BF16 R44, R160.reuse, R138, R44 ;  /* 0x0000008aa02c723c */ /* 0x040fe2000004182c */
[----:B------:R-:W2:Y:S07]  /*1b460*/  LDSM.16.M88.4 R136, [R202] ;  /* 0x00000000ca88783b */ /* 0x000eae0000000200 */
[C---:B---3--:R-:W-:Y:S08]  /*1b470*/  HMMA.16816.F32.BF16 R24, R160.reuse, R8, R24 ;  /* 0x00000008a018723c */ /* 0x048ff00000041818 */
[C---:B------:R-:W-:Y:S01]  /*1b480*/  HMMA.16816.F32.BF16 R20, R160.reuse, R10, R20 ;  /* 0x0000000aa014723c */ /* 0x040fe20000041814 */
[----:B------:R-:W3:Y:S07]  /*1b490*/  LDSM.16.M88.4 R8, [R199] ;  /* 0x00000000c708783b */ /* 0x000eee0000000200 */
[C---:B-1----:R-:W-:Y:S08]  /*1b4a0*/  HMMA.16816.F32.BF16 R16, R160.reuse, R4, R16 ;  /* 0x00000004a010723c */ /* 0x042ff00000041810 */
[C---:B------:R-:W-:Y:S01]  /*1b4b0*/  HMMA.16816.F32.BF16 R12, R160.reuse, R6, R12 ;  /* 0x00000006a00c723c */ /* 0x040fe2000004180c */
[----:B------:R-:W1:Y:S07]  /*1b4c0*/  LDSM.16.M88.4 R4, [R198] ;  /* 0x00000000c604783b */ /* 0x000e6e0000000200 */
[C---:B------:R-:W-:Y:S08]  /*1b4d0*/  HMMA.16816.F32.BF16 R40, R160.reuse, R64, R40 ;  /* 0x00000040a028723c */ /* 0x040ff00000041828 */
[----:B------:R-:W-:Y:S01]  /*1b4e0*/  HMMA.16816.F32.BF16 R36, R160, R66, R36 ;  /* 0x00000042a024723c */ /* 0x000fe20000041824 */
[----:B------:R-:W5:Y:S07]  /*1b4f0*/  LDSM.16.M88.4 R64, [R201] ;  /* 0x00000000c940783b */ /* 0x000f6e0000000200 */
[C---:B----4-:R-:W-:Y:S08]  /*1b500*/  HMMA.16816.F32.BF16 R56, R168.reuse, R140, R56 ;  /* 0x0000008ca838723c */ /* 0x050ff00000041838 */
[C---:B------:R-:W-:Y:S01]  /*1b510*/  HMMA.16816.F32.BF16 R52, R168.reuse, R142, R52 ;  /* 0x0000008ea834723c */ /* 0x040fe20000041834 */
[----:B------:R-:W-:Y:S07]  /*1b520*/  LDSM.16.M88.4 R140, [R218+0x2000] ;  /* 0x00200000da8c783b */ /* 0x000fee0000000200 */
[C---:B--2---:R-:W-:Y:S08]  /*1b530*/  HMMA.16816.F32.BF16 R48, R168.reuse, R136, R48 ;  /* 0x00000088a830723c */ /* 0x044ff00000041830 */
[----:B------:R-:W-:Y:S01]  /*1b540*/  HMMA.16816.F32.BF16 R44, R168, R138, R44 ;  /* 0x0000008aa82c723c */ /* 0x000fe2000004182c */
[----:B------:R-:W2:Y:S07]  /*1b550*/  LDSM.16.M88.4 R136, [R215+0x8000] ;  /* 0x00800000d788783b */ /* 0x000eae0000000200 */
[C---:B------:R-:W-:Y:S08]  /*1b560*/  HMMA.16816.F32.BF16 R32, R160.reuse, R60, R32 ;  /* 0x0000003ca020723c */ /* 0x040ff00000041820 */
[C---:B------:R-:W-:Y:S01]  /*1b570*/  HMMA.16816.F32.BF16 R28, R160.reuse, R62, R28 ;  /* 0x0000003ea01c723c */ /* 0x040fe2000004181c */
[----:B------:R-:W-:Y:S07]  /*1b580*/  LDSM.16.M88.4 R60, [R200] ;  /* 0x00000000c83c783b */ /* 0x000fee0000000200 */
[C---:B------:R-:W-:Y:S08]  /*1b590*/  HMMA.16816.F32.BF16 R156, R160.reuse, R172, R156 ;  /* 0x000000aca09c723c */ /* 0x040ff0000004189c */
[C---:B------:R-:W-:Y:S08]  /*1b5a0*/  HMMA.16816.F32.BF16 R152, R160.reuse, R174, R152 ;  /* 0x000000aea098723c */ /* 0x040ff00000041898 */
[C---:B------:R-:W-:Y:S08]  /*1b5b0*/  HMMA.16816.F32.BF16 R148, R160.reuse, R164, R148 ;  /* 0x000000a4a094723c */ /* 0x040ff00000041894 */
[----:B------:R-:W-:Y:S01]  /*1b5c0*/  HMMA.16816.F32.BF16 R144, R160, R166, R144 ;  /* 0x000000a6a090723c */ /* 0x000fe20000041890 */
[----:B------:R-:W4:Y:S04]  /*1b5d0*/  LDSM.16.M88.4 R160, [R196] ;  /* 0x00000000c4a0783b */ /* 0x000f280000000200 */
[----:B------:R-:W-:Y:S03]  /*1b5e0*/  LDSM.16.M88.4 R164, [R197] ;  /* 0x00000000c5a4783b */ /* 0x000fe60000000200 */
[C---:B---3--:R-:W-:Y:S08]  /*1b5f0*/  HMMA.16816.F32.BF16 R24, R168.reuse, R8, R24 ;  /* 0x00000008a818723c */ /* 0x048ff00000041818 */
[C---:B------:R-:W-:Y:S01]  /*1b600*/  HMMA.16816.F32.BF16 R20, R168.reuse, R10, R20 ;  /* 0x0000000aa814723c */ /* 0x040fe20000041814 */
[----:B------:R-:W-:Y:S07]  /*1b610*/  LDSM.16.M88.4 R8, [R217+0x2000] ;  /* 0x00200000d908783b */ /* 0x000fee0000000200 */
[C---:B-1----:R-:W-:Y:S08]  /*1b620*/  HMMA.16816.F32.BF16 R16, R168.reuse, R4, R16 ;  /* 0x00000004a810723c */ /* 0x042ff00000041810 */
[C---:B------:R-:W-:Y:S01]  /*1b630*/  HMMA.16816.F32.BF16 R12, R168.reuse, R6, R12 ;  /* 0x00000006a80c723c */ /* 0x040fe2000004180c */
[----:B------:R-:W1:Y:S07]  /*1b640*/  LDSM.16.M88.4 R4, [R204+0x4000] ;  /* 0x00400000cc04783b */ /* 0x000e6e0000000200 */
[C---:B-----5:R-:W-:Y:S08]  /*1b650*/  HMMA.16816.F32.BF16 R40, R168.reuse, R64, R40 ;  /* 0x00000040a828723c */ /* 0x060ff00000041828 */
[----:B------:R-:W-:Y:S01]  /*1b660*/  HMMA.16816.F32.BF16 R36, R168, R66, R36 ;  /* 0x00000042a824723c */ /* 0x000fe20000041824 */
[----:B------:R-:W3:Y:S07]  /*1b670*/  LDSM.16.M88.4 R64, [R215+0x8800] ;  /* 0x00880000d740783b */ /* 0x000eee0000000200 */
[----:B--2---:R-:W-:Y:S08]  /*1b680*/  HMMA.16816.F32.BF16 R56, R140, R136, R56 ;  /* 0x000000888c38723c */ /* 0x004ff00000041838 */
[C---:B----4-:R-:W-:Y:S08]  /*1b690*/  HMMA.16816.F32.BF16 R148, R168.reuse, R160, R148 ;  /* 0x000000a0a894723c */ /* 0x050ff00000041894 */
[C---:B------:R-:W-:Y:S01]  /*1b6a0*/  HMMA.16816.F32.BF16 R144, R168.reuse, R162, R144 ;  /* 0x000000a2a890723c */ /* 0x040fe20000041890 */
[----:B------:R-:W2:Y:S07]  /*1b6b0*/  LDSM.16.M88.4 R160, [R204+0x4800] ;  /* 0x00480000cca0783b */ /* 0x000eae0000000200 */
[C---:B------:R-:W-:Y:S08]  /*1b6c0*/  HMMA.16816.F32.BF16 R32, R168.reuse, R60, R32 ;  /* 0x0000003ca820723c */ /* 0x040ff00000041820 */
[----:B------:R-:W-:Y:S01]  /*1b6d0*/  HMMA.16816.F32.BF16 R28, R168, R62, R28 ;  /* 0x0000003ea81c723c */ /* 0x000fe2000004181c */
[----:B------:R-:W4:Y:S07]  /*1b6e0*/  LDSM.16.M88.4 R60, [R215+0x9000] ;  /* 0x00900000d73c783b */ /* 0x000f2e0000000200 */
[----:B------:R-:W-:Y:S01]  /*1b6f0*/  HMMA.16816.F32.BF16 R52, R140, R138, R52 ;  /* 0x0000008a8c34723c */ /* 0x000fe20000041834 */
[----:B------:R-:W-:Y:S07]  /*1b700*/  LDSM.16.M88.4 R136, [R215+0x9800] ;  /* 0x00980000d788783b */ /* 0x000fee0000000200 */
[----:B-1----:R-:W-:Y:S07]  /*1b710*/  HMMA.16816.F32.BF16 R56, R8, R4, R56 ;  /* 0x000000040838723c */ /* 0x002fee0000041838 */
[----:B------:R-:W-:Y:S01]  /*1b720*/  LOP3.LUT R5, R2, 0x6, RZ, 0xc0, !PT ;  /* 0x0000000602057812 */ /* 0x000fe200078ec0ff */
[----:B---3--:R-:W-:Y:S04]  /*1b730*/  HMMA.16816.F32.BF16 R48, R140, R64, R48 ;  /* 0x000000408c30723c */ /* 0x008fe80000041830 */
[----:B------:R-:W-:-:S04]  /*1b740*/  IMAD R2, R238, 0x80, R5 ;  /* 0x00000080ee027824 */ /* 0x000fc800078e0205 */
[----:B------:R-:W-:Y:S01]  /*1b750*/  HMMA.16816.F32.BF16 R52, R8, R6, R52 ;  /* 0x000000060834723c */ /* 0x000fe20000041834 */
[C---:B------:R-:W-:Y:S01]  /*1b760*/  IADD3 R64, R2.reuse, 0x1, RZ ;  /* 0x0000000102407810 */ /* 0x040fe20007ffe0ff */
[----:B------:R-:W1:Y:S01]  /*1b770*/  LDSM.16.M88.4 R4, [R215+0xa000] ;  /* 0x00a00000d704783b */ /* 0x000e620000000200 */
[----:B------:R-:W-:Y:S02]  /*1b780*/  IADD3 R135, R2, 0x9, RZ ;  /* 0x0000000902877810 */ /* 0x000fe40007ffe0ff */
[----:B------:R-:W3:Y:S01]  /*1b790*/  I2F R65, R64 ;  /* 0x0000004000417306 */ /* 0x000ee20000201400 */
[CC--:B------:R-:W-:Y:S02]  /*1b7a0*/  ISETP.GE.AND P3, PT, R64.reuse, R3.reuse, PT ;  /* 0x000000034000720c */ /* 0x0c0fe40003f66270 */
[----:B------:R-:W-:Y:S01]  /*1b7b0*/  HMMA.16816.F32.BF16 R44, R140, R66, R44 ;  /* 0x000000428c2c723c */ /* 0x000fe2000004182c */
[----:B------:R-:W-:Y:S02]  /*1b7c0*/  ISETP.GE.AND P1, PT, R64, R134, PT ;  /* 0x000000864000720c */ /* 0x000fe40003f26270 */
[----:B------:R-:W-:-:S02]  /*1b7d0*/  ISETP.GE.AND P4, PT, R135, R3, PT ;  /* 0x000000038700720c */ /* 0x000fc40003f86270 */
[----:B------:R-:W5:Y:S02]  /*1b7e0*/  I2F R64, R135 ;  /* 0x0000008700407306 */ /* 0x000f640000201400 */
[----:B------:R-:W-:Y:S01]  /*1b7f0*/  IADD3 R66, R2, 0x8, RZ ;  /* 0x0000000802427810 */ /* 0x000fe20007ffe0ff */
[----:B--2---:R-:W-:Y:S03]  /*1b800*/  HMMA.16816.F32.BF16 R48, R8, R160, R48 ;  /* 0x000000a00830723c */ /* 0x004fe60000041830 */
[----:B------:R-:W-:Y:S01]  /*1b810*/  ISETP.GE.AND P5, PT, R66, R3, PT ;  /* 0x000000034200720c */ /* 0x000fe20003fa6270 */
[CC--:B---3--:R-:W-:Y:S01]  /*1b820*/  FFMA.FTZ R57, R0.reuse, R65.reuse, R57 ;  /* 0x0000004100397223 */ /* 0x0c8fe20000010039 */
[----:B------:R2:W3:Y:S01]  /*1b830*/  I2F R67, R66 ;  /* 0x0000004200437306 */ /* 0x0004e20000201400 */
[----:B------:R-:W-:Y:S02]  /*1b840*/  FFMA.FTZ R59, R0, R65, R59 ;  /* 0x00000041003b7223 */ /* 0x000fe4000001003b */
[----:B----4-:R-:W-:Y:S01]  /*1b850*/  HMMA.16816.F32.BF16 R40, R140, R60, R40 ;  /* 0x0000003c8c28723c */ /* 0x010fe20000041828 */
[----:B------:R-:W-:-:S02]  /*1b860*/  IADD3 R65, R2, 0x10, RZ ;  /* 0x0000001002417810 */ /* 0x000fc40007ffe0ff */
[----:B------:R-:W-:Y:S02]  /*1b870*/  FSEL R185, R57, -INF , !P3 ;  /* 0xff80000039b97808 */ /* 0x000fe40005800000 */
[----:B------:R-:W-:Y:S01]  /*1b880*/  ISETP.GE.AND P6, PT, R66, R134, PT ;  /* 0x000000864200720c */ /* 0x000fe20003fc6270 */
[----:B------:R-:W4:Y:S01]  /*1b890*/  I2F R57, R65 ;  /* 0x0000004100397306 */ /* 0x000f220000201400 */
[----:B------:R-:W-:Y:S01]  /*1b8a0*/  FSEL R188, R59, -INF , !P1 ;  /* 0xff8000003bbc7808 */ /* 0x000fe20004800000 */
[----:B------:R-:W-:Y:S01]  /*1b8b0*/  HMMA.16816.F32.BF16 R36, R140, R62, R36 ;  /* 0x0000003e8c24723c */ /* 0x000fe20000041824 */
[----:B------:R-:W1:Y:S01]  /*1b8c0*/  LDSM.16.M88.4 R60, [R204+0x5000] ;  /* 0x00500000cc3c783b */ /* 0x000e620000000200 */
[----:B------:R-:W-:Y:S01]  /*1b8d0*/  ISETP.GE.AND P1, PT, R65, R3, PT ;  /* 0x000000034100720c */ /* 0x000fe20003f26270 */
[C---:B-----5:R-:W-:Y:S01]  /*1b8e0*/  FFMA.FTZ R53, R0.reuse, R64, R53 ;  /* 0x0000004000357223 */ /* 0x060fe20000010035 */
[----:B------:R-:W-:Y:S01]  /*1b8f0*/  ISETP.GE.AND P3, PT, R135, R134, PT ;  /* 0x000000868700720c */ /* 0x000fe20003f66270 */
[----:B------:R-:W-:Y:S01]  /*1b900*/  FFMA.FTZ R190, R0, R64, R55 ;  /* 0x0000004000be7223 */ /* 0x000fe20000010037 */
[----:B--2---:R-:W-:Y:S01]  /*1b910*/  IADD3 R66, R2, 0x11, RZ ;  /* 0x0000001102427810 */ /* 0x004fe20007ffe0ff */
[CC--:B---3--:R-:W-:Y:S01]  /*1b920*/  FFMA.FTZ R52, R0.reuse, R67.reuse, R52 ;  /* 0x0000004300347223 */ /* 0x0c8fe20000010034 */
[----:B------:R-:W-:Y:S01]  /*1b930*/  HMMA.16816.F32.BF16 R44, R8, R162, R44 ;  /* 0x000000a2082c723c */ /* 0x000fe2000004182c */
[----:B------:R-:W-:Y:S01]  /*1b940*/  FFMA.FTZ R54, R0, R67, R54 ;  /* 0x0000004300367223 */ /* 0x000fe20000010036 */
[----:B------:R-:W2:Y:S01]  /*1b950*/  I2F R59, R66 ;  /* 0x00000042003b7306 */ /* 0x000ea20000201400 */
[----:B------:R-:W-:-:S02]  /*1b960*/  IADD3 R135, R2, 0x18, RZ ;  /* 0x0000001802877810 */ /* 0x000fc40007ffe0ff */
[----:B------:R-:W-:Y:S01]  /*1b970*/  FSEL R186, R52, -INF , !P5 ;  /* 0xff80000034ba7808 */ /* 0x000fe20006800000 */
[-C--:B----4-:R-:W-:Y:S01]  /*1b980*/  FFMA.FTZ R48, R0, R57.reuse, R48 ;  /* 0x0000003900307223 */ /* 0x090fe20000010030 */
[----:B------:R-:W-:Y:S01]  /*1b990*/  FSEL R189, R54, -INF , !P6 ;  /* 0xff80000036bd7808 */ /* 0x000fe20007000000 */
[C---:B-1----:R-:W-:Y:S01]  /*1b9a0*/  HMMA.16816.F32.BF16 R24, R140.reuse, R4, R24 ;  /* 0x000000048c18723c */ /* 0x042fe20000041818 */
[----:B------:R-:W-:Y:S01]  /*1b9b0*/  FSEL R187, R53, -INF , !P4 ;  /* 0xff80000035bb7808 */ /* 0x000fe20006000000 */
[----:B------:R-:W1:Y:S01]  /*1b9c0*/  I2F R5, R135 ;  /* 0x0000008700057306 */ /* 0x000e620000201400 */
[----:B------:R-:W-:Y:S01]  /*1b9d0*/  FSEL R184, R48, -INF , !P1 ;  /* 0xff80000030b87808 */ /* 0x000fe20004800000 */
[----:B------:R-:W-:Y:S01]  /*1b9e0*/  FFMA.FTZ R57, R0, R57, R50 ;  /* 0x0000003900397223 */ /* 0x000fe20000010032 */
[----:B------:R-:W-:Y:S01]  /*1b9f0*/  IADD3 R48, R2, 0x19, RZ ;  /* 0x0000001902307810 */ /* 0x000fe20007ffe0ff */
[----:B------:R-:W-:Y:S01]  /*1ba00*/  LDSM.16.M88.4 R52, [R215+0xa800] ;  /* 0x00a80000d734783b */ /* 0x000fe20000000200 */
[-C--:B------:R-:W-:Y:S01]  /*1ba10*/  ISETP.GE.AND P5, PT, R65, R134.reuse, PT ;  /* 0x000000864100720c */ /* 0x080fe20003fa6270 */
[----:B------:R-:W-:Y:S01]  /*1ba20*/  HMMA.16816.F32.BF16 R32, R140, R136, R32 ;  /* 0x000000888c20723c */ /* 0x000fe20000041820 */
[C---:B------:R-:W-:Y:S01]  /*1ba30*/  ISETP.GE.AND P6, PT, R66.reuse, R3, PT ;  /* 0x000000034200720c */ /* 0x040fe20003fc6270 */
[----:B------:R-:W3:Y:S01]  /*1ba40*/  I2F R4, R48 ;  /* 0x0000003000047306 */ /* 0x000ee20000201400 */
[----:B------:R-:W-:Y:S01]  /*1ba50*/  ISETP.GE.AND P4, PT, R66, R134, PT ;  /* 0x000000864200720c */ /* 0x000fe20003f86270 */
[----:B--2---:R-:W-:Y:S01]  /*1ba60*/  FFMA.FTZ R49, R0, R59, R49 ;  /* 0x0000003b00317223 */ /* 0x004fe20000010031 */
[----:B------:R-:W2:Y:S01]  /*1ba70*/  LDSM.16.M88.4 R64, [R204+0x5800] ;  /* 0x00580000cc40783b */ /* 0x000ea20000000200 */
[----:B------:R-:W-:-:S02]  /*1ba80*/  FSEL R190, R190, -INF , !P3 ;  /* 0xff800000bebe7808 */ /* 0x000fc40005800000 */
[----:B------:R-:W-:Y:S01]  /*1ba90*/  ISETP.GE.AND P3, PT, R135, R3, PT ;  /* 0x000000038700720c */ /* 0x000fe20003f66270 */
[----:B------:R-:W-:Y:S01]  /*1baa0*/  HMMA.16816.F32.BF16 R20, R140, R6, R20 ;  /* 0x000000068c14723c */ /* 0x000fe20000041814 */
[----:B------:R-:W-:Y:S01]  /*1bab0*/  FSEL R181, R49, -INF , !P6 ;  /* 0xff80000031b57808 */ /* 0x000fe20007000000 */
[-C--:B-1----:R-:W-:Y:S01]  /*1bac0*/  FFMA.FTZ R44, R0, R5.reuse, R44 ;  /* 0x00000005002c7223 */ /* 0x082fe2000001002c */
[----:B------:R-:W-:Y:S01]  /*1bad0*/  IADD3 R49, R2, 0x20, RZ ;  /* 0x0000002002317810 */ /* 0x000fe20007ffe0ff */
[----:B------:R-:W-:Y:S01]  /*1bae0*/  FFMA.FTZ R46, R0, R5, R46 ;  /* 0x00000005002e7223 */ /* 0x000fe2000001002e */
[----:B------:R-:W-:Y:S02]  /*1baf0*/  FSEL R57, R57, -INF , !P5 ;  /* 0xff80000039397808 */ /* 0x000fe40006800000 */
[----:B------:R-:W-:Y:S01]  /*1bb00*/  FSEL R183, R44, -INF , !P3 ;  /* 0xff8000002cb77808 */ /* 0x000fe20005800000 */
[----:B------:R-:W-:Y:S01]  /*1bb10*/  HMMA.16816.F32.BF16 R40, R8, R60, R40 ;  /* 0x0000003c0828723c */ /* 0x000fe20000041828 */
[-C--:B---3--:R-:W-:Y:S01]  /*1bb20*/  FFMA.FTZ R45, R0, R4.reuse, R45 ;  /* 0x00000004002d7223 */ /* 0x088fe2000001002d */
[----:B------:R-:W-:Y:S01]  /*1bb30*/  IADD3 R44, R2, 0x21, RZ ;  /* 0x00000021022c7810 */ /* 0x000fe20007ffe0ff */
[----:B------:R-:W-:Y:S01]  /*1bb40*/  FFMA.FTZ R47, R0, R4, R47 ;  /* 0x00000004002f7223 */ /* 0x000fe2000001002f */
[-C--:B------:R-:W-:Y:S01]  /*1bb50*/  ISETP.GE.AND P1, PT, R135, R134.reuse, PT ;  /* 0x000000868700720c */ /* 0x080fe20003f26270 */
[----:B------:R-:W1:Y:S01]  /*1bb60*/  LDSM.16.M88.4 R4, [R215+0xb000] ;  /* 0x00b00000d704783b */ /* 0x000e620000000200 */
[----:B------:R-:W-:Y:S01]  /*1bb70*/  ISETP.GE.AND P5, PT, R48, R3, PT ;  /* 0x000000033000720c */ /* 0x000fe20003fa6270 */
[----:B------:R-:W-:Y:S01]  /*1bb80*/  FFMA.FTZ R60, R0, R59, R51 ;  /* 0x0000003b003c7223 */ /* 0x000fe20000010033 */
[----:B------:R-:W-:Y:S01]  /*1bb90*/  ISETP.GE.AND P6, PT, R48, R134, PT ;  /* 0x000000863000720c */ /* 0x000fe20003fc6270 */
[----:B------:R-:W3:Y:S01]  /*1bba0*/  I2F R51, R49 ;  /* 0x0000003100337306 */ /* 0x000ee20000201400 */
[----:B------:R-:W-:Y:S01]  /*1bbb0*/  HMMA.16816.F32.BF16 R28, R140, R138, R28 ;  /* 0x0000008a8c1c723c */ /* 0x000fe2000004181c */
[----:B------:R-:W-:-:S02]  /*1bbc0*/  FSEL R59, R46, -INF , !P1 ;  /* 0xff8000002e3b7808 */ /* 0x000fc40004800000 */
[----:B------:R-:W-:Y:S02]  /*1bbd0*/  FSEL R182, R45, -INF , !P5 ;  /* 0xff8000002db67808 */ /* 0x000fe40006800000 */
[CC--:B------:R-:W-:Y:S02]  /*1bbe0*/  ISETP.GE.AND P1, PT, R44.reuse, R3.reuse, PT ;  /* 0x000000032c00720c */ /* 0x0c0fe40003f26270 */
[----:B------:R4:W5:Y:S01]  /*1bbf0*/  I2F R48, R44 ;  /* 0x0000002c00307306 */ /* 0x0009620000201400 */
[----:B------:R-:W-:Y:S01]  /*1bc00*/  ISETP.GE.AND P5, PT, R44, R134, PT ;  /* 0x000000862c00720c */ /* 0x000fe20003fa6270 */
[----:B------:R-:W-:Y:S01]  /*1bc10*/  HMMA.16816.F32.BF16 R156, R168, R164, R156 ;  /* 0x000000a4a89c723c */ /* 0x000fe2000004189c */
[----:B------:R-:W-:Y:S02]  /*1bc20*/  FSEL R180, R47, -INF , !P6 ;  /* 0xff8000002fb47808 */ /* 0x000fe40007000000 */
[----:B------:R-:W-:Y:S02]  /*1bc30*/  FSEL R60, R60, -INF , !P4 ;  /* 0xff8000003c3c7808 */ /* 0x000fe40006000000 */
[----:B------:R-:W-:Y:S01]  /*1bc40*/  ISETP.GE.AND P4, PT, R49, R3, PT ;  /* 0x000000033100720c */ /* 0x000fe20003f86270 */
[-C--:B---3--:R-:W-:Y:S01]  /*1bc50*/  FFMA.FTZ R40, R0, R51.reuse, R40 ;  /* 0x0000003300287223 */ /* 0x088fe20000010028 */
[----:B------:R-:W-:Y:S01]  /*1bc60*/  IADD3 R50, R2, 0x28, RZ ;  /* 0x0000002802327810 */ /* 0x000fe20007ffe0ff */
[----:B------:R-:W-:Y:S01]  /*1bc70*/  HMMA.16816.F32.BF16 R36, R8, R62, R36 ;  /* 0x0000003e0824723c */ /* 0x000fe20000041824 */
[----:B------:R-:W-:Y:S01]  /*1bc80*/  FFMA.FTZ R135, R0, R51, R42 ;  /* 0x0000003300877223 */ /* 0x000fe2000001002a */
[----:B------:R-:W-:-:S02]  /*1bc90*/  IADD3 R42, R2, 0x29, RZ ;  /* 0x00000029022a7810 */ /* 0x000fc40007ffe0ff */
[----:B------:R-:W-:Y:S01]  /*1bca0*/  ISETP.GE.AND P3, PT, R49, R134, PT ;  /* 0x000000863100720c */ /* 0x000fe20003f66270 */
[----:B----4-:R-:W3:Y:S01]  /*1bcb0*/  LDSM.16.M88.4 R44, [R204+0x6000] ;  /* 0x00600000cc2c783b */ /* 0x010ee20000000200 */
[----:B------:R-:W-:Y:S02]  /*1bcc0*/  FSEL R136, R40, -INF , !P4 ;  /* 0xff80000028887808 */ /* 0x000fe40006000000 */
[----:B--2---:R-:W-:Y:S01]  /*1bcd0*/  HMMA.16816.F32.BF16 R32, R8, R64, R32 ;  /* 0x000000400820723c */ /* 0x004fe20000041820 */
[CC--:B-----5:R-:W-:Y:S01]  /*1bce0*/  FFMA.FTZ R41, R0.reuse, R48.reuse, R41 ;  /* 0x0000003000297223 */ /* 0x0e0fe20000010029 */
[----:B------:R2:W4:Y:S01]  /*1bcf0*/  I2F R49, R50 ;  /* 0x0000003200317306 */ /* 0x0005220000201400 */
[----:B------:R-:W-:Y:S01]  /*1bd00*/  FFMA.FTZ R178, R0, R48, R43 ;  /* 0x0000003000b27223 */ /* 0x000fe2000001002b */
[----:B------:R-:W-:Y:S02]  /*1bd10*/  IADD3 R43, R2, 0x30, RZ ;  /* 0x00000030022b7810 */ /* 0x000fe40007ffe0ff */
[----:B------:R-:W-:-:S02]  /*1bd20*/  FSEL R137, R41, -INF , !P1 ;  /* 0xff80000029897808 */ /* 0x000fc40004800000 */
[----:B------:R-:W-:Y:S01]  /*1bd30*/  FSEL R135, R135, -INF , !P3 ;  /* 0xff80000087877808 */ /* 0x000fe20005800000 */
[----:B------:R-:W-:Y:S01]  /*1bd40*/  HMMA.16816.F32.BF16 R28, R8, R66, R28 ;  /* 0x00000042081c723c */ /* 0x000fe2000004181c */
[----:B------:R5:W1:Y:S01]  /*1bd50*/  I2F R40, R42 ;  /* 0x0000002a00287306 */ /* 0x000a620000201400 */
[CC--:B------:R-:W-:Y:S02]  /*1bd60*/  ISETP.GE.AND P3, PT, R42.reuse, R3.reuse, PT ;  /* 0x000000032a00720c */ /* 0x0c0fe40003f66270 */
[-C--:B------:R-:W-:Y:S02]  /*1bd70*/  ISETP.GE.AND P1, PT, R42, R134.reuse, PT ;  /* 0x000000862a00720c */ /* 0x080fe40003f26270 */
[C---:B------:R-:W-:Y:S02]  /*1bd80*/  ISETP.GE.AND P6, PT, R50.reuse, R3, PT ;  /* 0x000000033200720c */ /* 0x040fe40003fc6270 */
[----:B------:R-:W-:Y:S01]  /*1bd90*/  ISETP.GE.AND P4, PT, R50, R134, PT ;  /* 0x000000863200720c */ /* 0x000fe20003f86270 */
[----:B------:R-:W3:Y:S01]  /*1bda0*/  I2F R41, R43 ;  /* 0x0000002b00297306 */ /* 0x000ee20000201400 */
[----:B--2---:R-:W-:Y:S01]  /*1bdb0*/  IADD3 R50, R2, 0x38, RZ ;  /* 0x0000003802327810 */ /* 0x004fe20007ffe0ff */
[----:B------:R-:W-:Y:S01]  /*1bdc0*/  HMMA.16816.F32.BF16 R152, R168, R166, R152 ;  /* 0x000000a6a898723c */ /* 0x000fe20000041898 */
[-C--:B----4-:R-:W-:Y:S01]  /*1bdd0*/  FFMA.FTZ R36, R0, R49.reuse, R36 ;  /* 0x0000003100247223 */ /* 0x090fe20000010024 */
[----:B------:R-:W-:Y:S01]  /*1bde0*/  FSEL R178, R178, -INF , !P5 ;  /* 0xff800000b2b27808 */ /* 0x000fe20006800000 */
[----:B------:R-:W-:Y:S01]  /*1bdf0*/  FFMA.FTZ R38, R0, R49, R38 ;  /* 0x0000003100267223 */ /* 0x000fe20000010026 */
[----:B------:R-:W-:-:S02]  /*1be00*/  ISETP.GE.AND P5, PT, R43, R3, PT ;  /* 0x000000032b00720c */ /* 0x000fc40003fa6270 */
[----:B-----5:R-:W-:Y:S01]  /*1be10*/  IADD3 R42, R2, 0x31, RZ ;  /* 0x00000031022a7810 */ /* 0x020fe20007ffe0ff */
[-C--:B-1----:R-:W-:Y:S01]  /*1be20*/  FFMA.FTZ R37, R0, R40.reuse, R37 ;  /* 0x0000002800257223 */ /* 0x082fe20000010025 */
[----:B------:R-:W-:Y:S01]  /*1be30*/  HMMA.16816.F32.BF16 R156, R140, R4, R156 ;  /* 0x000000048c9c723c */ /* 0x000fe2000004189c */
[----:B------:R-:W1:Y:S01]  /*1be40*/  I2F R5, R50 ;  /* 0x0000003200057306 */ /* 0x000e620000201400 */
[----:B------:R-:W-:Y:S01]  /*1be50*/  FSEL R138, R36, -INF , !P6 ;  /* 0xff800000248a7808 */ /* 0x000fe20007000000 */
[----:B------:R-:W-:Y:S01]  /*1be60*/  FFMA.FTZ R51, R0, R40, R39 ;  /* 0x0000002800337223 */ /* 0x000fe20000010027 */
[----:B------:R-:W-:Y:S02]  /*1be70*/  FSEL R179, R38, -INF , !P4 ;  /* 0xff80000026b37808 */ /* 0x000fe40006000000 */
[----:B------:R-:W-:Y:S01]  /*1be80*/  FSEL R139, R37, -INF , !P3 ;  /* 0xff800000258b7808 */ /* 0x000fe20005800000 */
[----:B---3--:R-:W-:Y:S01]  /*1be90*/  FFMA.FTZ R32, R0, R41, R32 ;  /* 0x0000002900207223 */ /* 0x008fe20000010020 */
[-C--:B------:R-:W-:Y:S01]  /*1bea0*/  ISETP.GE.AND P6, PT, R43, R134.reuse, PT ;  /* 0x000000862b00720c */ /* 0x080fe20003fc6270 */
[----:B------:R2:W3:Y:S01]  /*1beb0*/  I2F R48, R42 ;  /* 0x0000002a00307306 */ /* 0x0004e20000201400 */
[----:B------:R-:W-:Y:S01]  /*1bec0*/  ISETP.GE.AND P4, PT, R42, R3, PT ;  /* 0x000000032a00720c */ /* 0x000fe20003f86270 */
[----:B------:R-:W-:Y:S01]  /*1bed0*/  FFMA.FTZ R49, R0, R41, R34 ;  /* 0x0000002900317223 */ /* 0x000fe20000010022 */
[----:B------:R-:W-:Y:S01]  /*1bee0*/  ISETP.GE.AND P3, PT, R42, R134, PT ;  /* 0x000000862a00720c */ /* 0x000fe20003f66270 */
[----:B------:R-:W-:Y:S01]  /*1bef0*/  HMMA.16816.F32.BF16 R24, R8, R44, R24 ;  /* 0x0000002c0818723c */ /* 0x000fe20000041818 */
[----:B------:R-:W-:Y:S01]  /*1bf00*/  IADD3 R34, R2, 0x39, RZ ;  /* 0x0000003902227810 */ /* 0x000fe20007ffe0ff */
[----:B------:R-:W4:Y:S01]  /*1bf10*/  LDSM.16.M88.4 R36, [R215+0xb800] ;  /* 0x00b80000d724783b */ /* 0x000f220000000200 */
[----:B------:R-:W-:Y:S01]  /*1bf20*/  FSEL R162, R32, -INF , !P5 ;  /* 0xff80000020a27808 */ /* 0x000fe20006800000 */
[----:B-1----:R-:W-:Y:S01]  /*1bf30*/  FFMA.FTZ R175, R0, R5, R28 ;  /* 0x0000000500af7223 */ /* 0x002fe2000001001c */
[----:B------:R-:W1:Y:S01]  /*1bf40*/  I2F R32, R34 ;  /* 0x0000002200207306 */ /* 0x000e620000201400 */
[----:B------:R-:W-:-:S02]  /*1bf50*/  IADD3 R4, R2, 0x40, RZ ;  /* 0x0000004002047810 */ /* 0x000fc40007ffe0ff */
[----:B------:R-:W-:Y:S01]  /*1bf60*/  FSEL R51, R51, -INF , !P1 ;  /* 0xff80000033337808 */ /* 0x000fe20004800000 */
[C---:B------:R-:W-:Y:S01]  /*1bf70*/  HMMA.16816.F32.BF16 R16, R140.reuse, R52, R16 ;  /* 0x000000348c10723c */ /* 0x040fe20000041810 */
[----:B------:R-:W-:Y:S01]  /*1bf80*/  ISETP.GE.AND P1, PT, R50, R3, PT ;  /* 0x000000033200720c */ /* 0x000fe20003f26270 */
[----:B--2---:R-:W2:Y:S01]  /*1bf90*/  LDSM.16.M88.4 R40, [R204+0x6800] ;  /* 0x00680000cc28783b */ /* 0x004ea20000000200 */
[----:B---3--:R-:W-:Y:S01]  /*1bfa0*/  FFMA.FTZ R33, R0, R48, R33 ;  /* 0x0000003000217223 */ /* 0x008fe20000010021 */
[----:B------:R-:W-:Y:S01]  /*1bfb0*/  ISETP.GE.AND P5, PT, R50, R134, PT ;  /* 0x000000863200720c */ /* 0x000fe20003fa6270 */
[C---:B------:R-:W-:Y:S01]  /*1bfc0*/  FFMA.FTZ R48, R0.reuse, R48, R35 ;  /* 0x0000003000307223 */ /* 0x040fe20000010023 */
[----:B------:R-:W-:Y:S02]  /*1bfd0*/  FSEL R175, R175, -INF , !P1 ;  /* 0xff800000afaf7808 */ /* 0x000fe40004800000 */
[----:B------:R-:W-:Y:S01]  /*1bfe0*/  HMMA.16816.F32.BF16 R152, R140, R6, R152 ;  /* 0x000000068c98723c */ /* 0x000fe20000041898 */
[----:B------:R-:W-:Y:S01]  /*1bff0*/  FSEL R163, R33, -INF , !P4 ;  /* 0xff80000021a37808 */ /* 0x000fe20006000000 */
[----:B------:R-:W-:Y:S01]  /*1c000*/  FFMA.FTZ R50, R0, R5, R30 ;  /* 0x0000000500327223 */ /* 0x000fe2000001001e */
[----:B------:R3:W5:Y:S01]  /*1c010*/  I2F R33, R4 ;  /* 0x0000000400217306 */ /* 0x0007620000201400 */
[----:B------:R-:W-:Y:S01]  /*1c020*/  FSEL R48, R48, -INF , !P3 ;  /* 0xff80000030307808 */ /* 0x000fe20005800000 */
[-C--:B-1----:R-:W-:Y:S01]  /*1c030*/  FFMA.FTZ R29, R0, R32.reuse, R29 ;  /* 0x00000020001d7223 */ /* 0x082fe2000001001d */
[----:B------:R-:W-:Y:S01]  /*1c040*/  ISETP.GE.AND P3, PT, R4, R3, PT ;  /* 0x000000030400720c */ /* 0x000fe20003f66270 */
[----:B------:R-:W-:Y:S01]  /*1c050*/  FFMA.FTZ R31, R0, R32, R31 ;  /* 0x00000020001f7223 */ /* 0x000fe2000001001f */
[----:B------:R-:W-:Y:S01]  /*1c060*/  ISETP.GE.AND P1, PT, R4, R134, PT ;  /* 0x000000860400720c */ /* 0x000fe20003f26270 */
[----:B------:R-:W-:Y:S01]  /*1c070*/  HMMA.16816.F32.BF16 R20, R8, R46, R20 ;  /* 0x0000002e0814723c */ /* 0x000fe20000041814 */
[----:B------:R-:W-:-:S02]  /*1c080*/  IADD3 R28, R2, 0x41, RZ ;  /* 0x00000041021c7810 */ /* 0x000fc40007ffe0ff */
[----:B------:R-:W-:Y:S02]  /*1c090*/  FSEL R49, R49, -INF , !P6 ;  /* 0xff80000031317808 */ /* 0x000fe40007000000 */
[C---:B------:R-:W-:Y:S01]  /*1c0a0*/  ISETP.GE.AND P6, PT, R34.reuse, R3, PT ;  /* 0x000000032200720c */ /* 0x040fe20003fc6270 */
[----:B------:R-:W1:Y:S01]  /*1c0b0*/  I2F R30, R28 ;  /* 0x0000001c001e7306 */ /* 0x000e620000201400 */
[-C--:B------:R-:W-:Y:S01]  /*1c0c0*/  ISETP.GE.AND P4, PT, R34, R134.reuse, PT ;  /* 0x000000862200720c */ /* 0x080fe20003f86270 */
[C---:B------:R-:W-:Y:S01]  /*1c0d0*/  HMMA.16816.F32.BF16 R12, R140.reuse, R54, R12 ;  /* 0x000000368c0c723c */ /* 0x040fe2000004180c */
[----:B------:R-:W-:Y:S01]  /*1c0e0*/  IADD3 R34, R2, 0x48, RZ ;  /* 0x0000004802227810 */ /* 0x000fe20007ffe0ff */
[----:B---3--:R-:W3:Y:S01]  /*1c0f0*/  LDSM.16.M88.4 R4, [R204+0x7000] ;  /* 0x00700000cc04783b */ /* 0x008ee20000000200 */
[----:B------:R-:W-:Y:S01]  /*1c100*/  FSEL R166, R29, -INF , !P6 ;  /* 0xff8000001da67808 */ /* 0x000fe20007000000 */
[-C--:B-----5:R-:W-:Y:S01]  /*1c110*/  FFMA.FTZ R165, R0, R33.reuse, R24 ;  /* 0x0000002100a57223 */ /* 0x0a0fe20000010018 */
[----:B------:R-:W-:Y:S01]  /*1c120*/  IADD3 R24, R2, 0x49, RZ ;  /* 0x0000004902187810 */ /* 0x000fe20007ffe0ff */
[----:B------:R-:W5:Y:S01]  /*1c130*/  I2F R29, R34 ;  /* 0x00000022001d7306 */ /* 0x000f620000201400 */
[----:B------:R-:W-:Y:S01]  /*1c140*/  FSEL R50, R50, -INF , !P5 ;  /* 0xff80000032327808 */ /* 0x000fe20006800000 */
[----:B------:R-:W-:Y:S01]  /*1c150*/  FFMA.FTZ R26, R0, R33, R26 ;  /* 0x00000021001a7223 */ /* 0x000fe2000001001a */
[C---:B------:R-:W-:Y:S01]  /*1c160*/  ISETP.GE.AND P5, PT, R28.reuse, R3, PT ;  /* 0x000000031c00720c */ /* 0x040fe20003fa6270 */
[----:B----4-:R-:W-:Y:S01]  /*1c170*/  HMMA.16816.F32.BF16 R148, R140, R36, R148 ;  /* 0x000000248c94723c */ /* 0x010fe20000041894 */
[----:B------:R-:W-:-:S02]  /*1c180*/  ISETP.GE.AND P6, PT, R28, R134, PT ;  /* 0x000000861c00720c */ /* 0x000fc40003fc6270 */
[----:B------:R-:W-:Y:S01]  /*1c190*/  FSEL R171, R31, -INF , !P4 ;  /* 0xff8000001fab7808 */ /* 0x000fe20006000000 */
[----:B------:R-:W4:Y:S01]  /*1c1a0*/  I2F R28, R24 ;  /* 0x00000018001c7306 */ /* 0x000f220000201400 */
[-C--:B-1----:R-:W-:Y:S01]  /*1c1b0*/  FFMA.FTZ R169, R0, R30.reuse, R25 ;  /* 0x0000001e00a97223 */ /* 0x082fe20000010019 */
[----:B------:R-:W-:Y:S01]  /*1c1c0*/  FSEL R172, R26, -INF , !P1 ;  /* 0xff8000001aac7808 */ /* 0x000fe20004800000 */
[----:B------:R-:W-:Y:S01]  /*1c1d0*/  FFMA.FTZ R27, R0, R30, R27 ;  /* 0x0000001e001b7223 */ /* 0x000fe2000001001b */
[C---:B--2---:R-:W-:Y:S01]  /*1c1e0*/  HMMA.16816.F32.BF16 R16, R8.reuse, R40, R16 ;  /* 0x000000280810723c */ /* 0x044fe20000041810 */
[----:B------:R-:W-:Y:S02]  /*1c1f0*/  ISETP.GE.AND P4, PT, R34, R3, PT ;  /* 0x000000032200720c */ /* 0x000fe40003f86270 */
[----:B------:R-:W-:Y:S01]  /*1c200*/  FSEL R169, R169, -INF , !P5 ;  /* 0xff800000a9a97808 */ /* 0x000fe20006800000 */
[----:B-----5:R-:W-:Y:S01]  /*1c210*/  FFMA.FTZ R20, R0, R29, R20 ;  /* 0x0000001d00147223 */ /* 0x020fe20000010014 */
[----:B------:R-:W-:Y:S01]  /*1c220*/  ISETP.GE.AND P1, PT, R24, R3, PT ;  /* 0x000000031800720c */ /* 0x000fe20003f26270 */
[----:B------:R-:W-:Y:S01]  /*1c230*/  FFMA.FTZ R22, R0, R29, R22 ;  /* 0x0000001d00167223 */ /* 0x000fe20000010016 */
[----:B------:R-:W-:Y:S01]  /*1c240*/  ISETP.GE.AND P5, PT, R24, R134, PT ;  /* 0x000000861800720c */ /* 0x000fe20003fa6270 */
[----:B------:R-:W-:Y:S01]  /*1c250*/  HMMA.16816.F32.BF16 R40, R8, R42, R12 ;  /* 0x0000002a0828723c */ /* 0x000fe2000004180c */
[----:B------:R-:W-:Y:S01]  /*1c260*/  IADD3 R25, R2, 0x50, RZ ;  /* 0x0000005002197810 */ /* 0x000fe20007ffe0ff */
[----:B------:R-:W1:Y:S01]  /*1c270*/  LDSM.16.M88.4 R12, [R204+0x7800] ;  /* 0x00780000cc0c783b */ /* 0x000e620000000200 */
[----:B------:R-:W-:Y:S01]  /*1c280*/  FSEL R168, R20, -INF , !P4 ;  /* 0xff80000014a87808 */ /* 0x000fe20006000000 */
[----:B----4-:R-:W-:Y:S01]  /*1c290*/  FFMA.FTZ R167, R0, R28, R21 ;  /* 0x0000001c00a77223 */ /* 0x010fe20000010015 */
[----:B------:R-:W-:Y:S01]  /*1c2a0*/  IADD3 R24, R2, 0x51, RZ ;  /* 0x0000005102187810 */ /* 0x000fe20007ffe0ff */
[----:B------:R-:W2:Y:S01]  /*1c2b0*/  I2F R31, R25 ;  /* 0x00000019001f7306 */ /* 0x000ea20000201400 */
[----:B------:R-:W-:Y:S01]  /*1c2c0*/  FSEL R165, R165, -INF , !P3 ;  /* 0xff800000a5a57808 */ /* 0x000fe20005800000 */
[----:B------:R-:W-:Y:S01]  /*1c2d0*/  HMMA.16816.F32.BF16 R36, R140, R38, R144 ;  /* 0x000000268c24723c */ /* 0x000fe20000041890 */
[----:B------:R-:W-:Y:S01]  /*1c2e0*/  ISETP.GE.AND P3, PT, R34, R134, PT ;  /* 0x000000862200720c */ /* 0x000fe20003f66270 */
[----:B------:R-:W-:Y:S01]  /*1c2f0*/  FFMA.FTZ R23, R0, R28, R23 ;  /* 0x0000001c00177223 */ /* 0x000fe20000010017 */
[----:B------:R-:W-:Y:S01]  /*1c300*/  FSEL R173, R27, -INF , !P6 ;  /* 0xff8000001bad7808 */ /* 0x000fe20007000000 */
[----:B------:R-:W-:-:S04]  /*1c310*/  DEPBAR.LE SB0, 0x0 ;  /* 0x000080000000791a */ /* 0x000fc80000000000 */
[----:B------:R3:W4:Y:S01]  /*1c320*/  I2F R20, R24 ;  /* 0x0000001800147306 */ /* 0x0007220000201400 */
[----:B------:R-:W-:Y:S02]  /*1c330*/  FSEL R174, R22, -INF , !P3 ;  /* 0xff80000016ae7808 */ /* 0x000fe40005800000 */
[----:B------:R-:W-:Y:S02]  /*1c340*/  FSEL R167, R167, -INF , !P1 ;  /* 0xff800000a7a77808 */ /* 0x000fe40004800000 */
[C---:B------:R-:W-:Y:S01]  /*1c350*/  ISETP.GE.AND P6, PT, R25.reuse, R3, PT ;  /* 0x000000031900720c */ /* 0x040fe20003fc6270 */
[----:B--2---:R-:W-:Y:S01]  /*1c360*/  FFMA.FTZ R18, R0, R31, R18 ;  /* 0x0000001f00127223 */ /* 0x004fe20000010012 */
[-C--:B------:R-:W-:Y:S02]  /*1c370*/  ISETP.GE.AND P4, PT, R25, R134.reuse, PT ;  /* 0x000000861900720c */ /* 0x080fe40003f86270 */
[C---:B------:R-:W-:Y:S02]  /*1c380*/  ISETP.GE.AND P3, PT, R24.reuse, R3, PT ;  /* 0x000000031800720c */ /* 0x040fe40003f66270 */
[----:B------:R-:W-:-:S02]  /*1c390*/  ISETP.GE.AND P1, PT, R24, R134, PT ;  /* 0x000000861800720c */ /* 0x000fc40003f26270 */
[----:B------:R-:W-:Y:S02]  /*1c3a0*/  IADD3 R29, R2, 0x58, RZ ;  /* 0x00000058021d7810 */ /* 0x000fe40007ffe0ff */
[----:B------:R-:W-:Y:S01]  /*1c3b0*/  FSEL R164, R18, -INF , !P4 ;  /* 0xff80000012a47808 */ /* 0x000fe20006000000 */
[C---:B---3--:R-:W-:Y:S01]  /*1c3c0*/  HMMA.16816.F32.BF16 R24, R8.reuse, R4, R156 ;  /* 0x000000040818723c */ /* 0x048fe2000004189c */
[----:B------:R-:W2:Y:S01]  /*1c3d0*/  I2F R21, R29 ;  /* 0x0000001d00157306 */ /* 0x000ea20000201400 */
[-C--:B----4-:R-:W-:Y:S01]  /*1c3e0*/  FFMA.FTZ R17, R0, R20.reuse, R17 ;  /* 0x0000001400117223 */ /* 0x090fe20000010011 */
[----:B------:R-:W-:Y:S01]  /*1c3f0*/  IADD3 R28, R2, 0x68, RZ ;  /* 0x00000068021c7810 */ /* 0x000fe20007ffe0ff */
[----:B------:R-:W-:Y:S01]  /*1c400*/  FFMA.FTZ R19, R0, R20, R19 ;  /* 0x0000001400137223 */ /* 0x000fe20000010013 */
[----:B------:R-:W-:Y:S02]  /*1c410*/  FSEL R170, R23, -INF , !P5 ;  /* 0xff80000017aa7808 */ /* 0x000fe40006800000 */
[----:B------:R-:W-:Y:S01]  /*1c420*/  IADD3 R4, R2, 0x59, RZ ;  /* 0x0000005902047810 */ /* 0x000fe20007ffe0ff */
[----:B------:R-:W-:Y:S01]  /*1c430*/  FFMA.FTZ R158, R0, R31, R16 ;  /* 0x0000001f009e7223 */ /* 0x000fe20000010010 */
[----:B------:R-:W-:Y:S01]  /*1c440*/  FSEL R157, R17, -INF , !P3 ;  /* 0xff800000119d7808 */ /* 0x000fe20005800000 */
[----:B-1----:R-:W-:Y:S01]  /*1c450*/  HMMA.16816.F32.BF16 R36, R8, R14, R36 ;  /* 0x0000000e0824723c */ /* 0x002fe20000041824 */
[----:B------:R1:W3:Y:S01]  /*1c460*/  I2F R22, R4 ;  /* 0x0000000400167306 */ /* 0x0002e20000201400 */
[----:B------:R-:W-:-:S02]  /*1c470*/  ISETP.GE.AND P4, PT, R4, R3, PT ;  /* 0x000000030400720c */ /* 0x000fc40003f86270 */
[-C--:B------:R-:W-:Y:S02]  /*1c480*/  ISETP.GE.AND P3, PT, R4, R134.reuse, PT ;  /* 0x000000860400720c */ /* 0x080fe40003f66270 */
[----:B------:R-:W-:Y:S01]  /*1c490*/  FSEL R158, R158, -INF , !P6 ;  /* 0xff8000009e9e7808 */ /* 0x000fe20007000000 */
[C---:B--2---:R-:W-:Y:S01]  /*1c4a0*/  FFMA.FTZ R40, R0.reuse, R21, R40 ;  /* 0x0000001500287223 */ /* 0x044fe20000010028 */
[C---:B------:R-:W-:Y:S01]  /*1c4b0*/  ISETP.GE.AND P5, PT, R29.reuse, R3, PT ;  /* 0x000000031d00720c */ /* 0x040fe20003fa6270 */
[----:B------:R-:W-:Y:S01]  /*1c4c0*/  FFMA.FTZ R42, R0, R21, R42 ;  /* 0x00000015002a7223 */ /* 0x000fe2000001002a */
[----:B------:R-:W-:Y:S01]  /*1c4d0*/  ISETP.GE.AND P6, PT, R29, R134, PT ;  /* 0x000000861d00720c */ /* 0x000fe20003fc6270 */
[----:B------:R-:W-:Y:S01]  /*1c4e0*/  I2F R21, R28 ;  /* 0x0000001c00157306 */ /* 0x000fe20000201400 */
[C---:B------:R-:W-:Y:S02]  /*1c4f0*/  IADD3 R16, R2.reuse, 0x60, RZ ;  /* 0x0000006002107810 */ /* 0x040fe40007ffe0ff */
[----:B------:R-:W-:-:S02]  /*1c500*/  IADD3 R17, R2, 0x61, RZ ;  /* 0x0000006102117810 */ /* 0x000fc40007ffe0ff */
[----:B------:R-:W-:Y:S01]  /*1c510*/  IADD3 R29, R2, 0x69, RZ ;  /* 0x00000069021d7810 */ /* 0x000fe20007ffe0ff */
[----:B-1----:R-:W-:Y:S01]  /*1c520*/  HMMA.16816.F32.BF16 R4, R8, R6, R152 ;  /* 0x000000060804723c */ /* 0x002fe20000041898 */
[-C--:B---3--:R-:W-:Y:S01]  /*1c530*/  FFMA.FTZ R41, R0, R22.reuse, R41 ;  /* 0x0000001600297223 */ /* 0x088fe20000010029 */
[----:B------:R-:W-:Y:S01]  /*1c540*/  FSEL R161, R19, -INF , !P1 ;  /* 0xff80000013a17808 */ /* 0x000fe20004800000 */
[----:B------:R-:W1:Y:S01]  /*1c550*/  I2F R23, R16 ;  /* 0x0000001000177306 */ /* 0x000e620000201400 */
[----:B------:R-:W-:Y:S01]  /*1c560*/  FSEL R160, R42, -INF , !P6 ;  /* 0xff8000002aa07808 */ /* 0x000fe20007000000 */
[----:B------:R-:W-:Y:S01]  /*1c570*/  FFMA.FTZ R43, R0, R22, R43 ;  /* 0x00000016002b7223 */ /* 0x000fe2000001002b */
[----:B------:R-:W-:Y:S02]  /*1c580*/  ISETP.GE.AND P1, PT, R16, R3, PT ;  /* 0x000000031000720c */ /* 0x000fe40003f26270 */
[----:B------:R-:W-:Y:S02]  /*1c590*/  FSEL R154, R40, -INF , !P5 ;  /* 0xff800000289a7808 */ /* 0x000fe40006800000 */
[----:B------:R-:W-:Y:S01]  /*1c5a0*/  FSEL R153, R41, -INF , !P4 ;  /* 0xff80000029997808 */ /* 0x000fe20006000000 */
[----:B------:R2:W3:Y:S01]  /*1c5b0*/  I2F R20, R17 ;  /* 0x0000001100147306 */ /* 0x0004e20000201400 */
[----:B------:R-:W-:-:S02]  /*1c5c0*/  ISETP.GE.AND P5, PT, R16, R134, PT ;  /* 0x000000861000720c */ /* 0x000fc40003fa6270 */
[C---:B------:R-:W-:Y:S02]  /*1c5d0*/  ISETP.GE.AND P6, PT, R17.reuse, R3, PT ;  /* 0x000000031100720c */ /* 0x040fe40003fc6270 */
[----:B------:R-:W-:Y:S02]  /*1c5e0*/  ISETP.GE.AND P4, PT, R17, R134, PT ;  /* 0x000000861100720c */ /* 0x000fe40003f86270 */
[----:B------:R-:W-:Y:S01]  /*1c5f0*/  IADD3 R22, R2, 0x70, RZ ;  /* 0x0000007002167810 */ /* 0x000fe20007ffe0ff */
[CC--:B-1----:R-:W-:Y:S02]  /*1c600*/  FFMA.FTZ R24, R0.reuse, R23.reuse, R24 ;  /* 0x0000001700187223 */ /* 0x0c2fe40000010018 */
[----:B------:R-:W-:-:S03]  /*1c610*/  FFMA.FTZ R26, R0, R23, R26 ;  /* 0x00000017001a7223 */ /* 0x000fc6000001001a */
[-C--:B------:R-:W-:Y:S01]  /*1c620*/  FFMA.FTZ R146, R0, R21.reuse, R6 ;  /* 0x0000001500927223 */ /* 0x080fe20000010006 */
[----:B------:R-:W-:Y:S01]  /*1c630*/  FSEL R145, R24, -INF , !P1 ;  /* 0xff80000018917808 */ /* 0x000fe20004800000 */
[----:B------:R-:W-:Y:S01]  /*1c640*/  FFMA.FTZ R143, R0, R21, R4 ;  /* 0x00000015008f7223 */ /* 0x000fe20000010004 */
[----:B--2---:R-:W-:Y:S01]  /*1c650*/  HMMA.16816.F32.BF16 R16, R8, R12, R148 ;  /* 0x0000000c0810723c */ /* 0x004fe20000041894 */
[----:B------:R-:W1:Y:S01]  /*1c660*/  I2F R12, R29 ;  /* 0x0000001d000c7306 */ /* 0x000e620000201400 */
[----:B------:R-:W-:Y:S01]  /*1c670*/  IADD3 R4, R2, 0x78, RZ ;  /* 0x0000007802047810 */ /* 0x000fe20007ffe0ff */
[----:B---3--:R-:W-:Y:S01]  /*1c680*/  FFMA.FTZ R25, R0, R20, R25 ;  /* 0x0000001400197223 */ /* 0x008fe20000010019 */
[----:B------:R-:W-:Y:S01]  /*1c690*/  ISETP.GE.AND P1, PT, R28, R134, PT ;  /* 0x000000861c00720c */ /* 0x000fe20003f26270 */
[----:B------:R-:W-:Y:S02]  /*1c6a0*/  FFMA.FTZ R27, R0, R20, R27 ;  /* 0x00000014001b7223 */ /* 0x000fe4000001001b */
[----:B------:R-:W-:Y:S01]  /*1c6b0*/  IADD3 R8, R2, 0x71, RZ ;  /* 0x0000007102087810 */ /* 0x000fe20007ffe0ff */
[----:B------:R-:W-:Y:S01]  /*1c6c0*/  IMAD.U32 R9, RZ, RZ, UR5 ;  /* 0x00000005ff097e24 */ /* 0x000fe2000f8e00ff */
[----:B------:R-:W2:Y:S01]  /*1c6d0*/  I2F R13, R22 ;  /* 0x00000016000d7306 */ /* 0x000ea20000201400 */
[----:B------:R-:W-:Y:S01]  /*1c6e0*/  FSEL R151, R43, -INF , !P3 ;  /* 0xff8000002b977808 */ /* 0x000fe20005800000 */
[----:B------:R-:W-:Y:S01]  /*1c6f0*/  IMAD.MOV.U32 R148, RZ, RZ, R176 ;  /* 0x000000ffff947224 */ /* 0x000fe200078e00b0 */
[----:B------:R-:W-:Y:S01]  /*1c700*/  ISETP.GE.AND P3, PT, R28, R3, PT ;  /* 0x000000031c00720c */ /* 0x000fe20003f66270 */
[----:B------:R-:W-:Y:S01]  /*1c710*/  IMAD.MOV.U32 R149, RZ, RZ, R177 ;  /* 0x000000ffff957224 */ /* 0x000fe200078e00b1 */
[----:B------:R-:W-:-:S02]  /*1c720*/  FSEL R144, R25, -INF , !P6 ;  /* 0xff80000019907808 */ /* 0x000fc40007000000 */
[----:B------:R-:W-:Y:S01]  /*1c730*/  FSEL R143, R143, -INF , !P3 ;  /* 0xff8000008f8f7808 */ /* 0x000fe20005800000 */
[----:B------:R-:W3:Y:S01]  /*1c740*/  I2F R6, R8 ;  /* 0x0000000800067306 */ /* 0x000ee20000201400 */
[-C--:B-1----:R-:W-:Y:S01]  /*1c750*/  FFMA.FTZ R141, R0, R12.reuse, R5 ;  /* 0x0000000c008d7223 */ /* 0x082fe20000010005 */
[----:B------:R-:W-:Y:S01]  /*1c760*/  FSEL R146, R146, -INF , !P1 ;  /* 0xff80000092927808 */ /* 0x000fe20004800000 */
[----:B------:R-:W-:Y:S01]  /*1c770*/  FFMA.FTZ R7, R0, R12, R7 ;  /* 0x0000000c00077223 */ /* 0x000fe20000010007 */
[-C--:B------:R-:W-:Y:S02]  /*1c780*/  ISETP.GE.AND P6, PT, R29, R134.reuse, PT ;  /* 0x000000861d00720c */ /* 0x080fe40003fc6270 */
[----:B------:R-:W-:Y:S02]  /*1c790*/  ISETP.GE.AND P3, PT, R22, R134, PT ;  /* 0x000000861600720c */ /* 0x000fe40003f66270 */
[----:B------:R-:W1:Y:S01]  /*1c7a0*/  I2F R5, R4 ;  /* 0x0000000400057306 */ /* 0x000e620000201400 */
[----:B--2---:R-:W-:Y:S01]  /*1c7b0*/  FFMA.FTZ R18, R0, R13, R18 ;  /* 0x0000000d00127223 */ /* 0x004fe20000010012 */
[----:B------:R-:W-:Y:S01]  /*1c7c0*/  ISETP.GE.AND P1, PT, R8, R3, PT ;  /* 0x000000030800720c */ /* 0x000fe20003f26270 */
[----:B------:R-:W-:Y:S01]  /*1c7d0*/  FFMA.FTZ R16, R0, R13, R16 ;  /* 0x0000000d00107223 */ /* 0x000fe20000010010 */
[----:B------:R-:W-:-:S02]  /*1c7e0*/  FSEL R140, R7, -INF , !P6 ;  /* 0xff800000078c7808 */ /* 0x000fc40007000000 */
[----:B------:R-:W-:Y:S01]  /*1c7f0*/  FSEL R63, R18, -INF , !P3 ;  /* 0xff800000123f7808 */ /* 0x000fe20005800000 */
[CC--:B---3--:R-:W-:Y:S01]  /*1c800*/  FFMA.FTZ R17, R0.reuse, R6.reuse, R17 ;  /* 0x0000000600117223 */ /* 0x0c8fe20000010011 */
[----:B------:R-:W2:Y:S01]  /*1c810*/  I2F R7, R2 ;  /* 0x0000000200077306 */ /* 0x000ea20000201400 */
[----:B------:R-:W-:Y:S01]  /*1c820*/  FFMA.FTZ R19, R0, R6, R19 ;  /* 0x0000000600137223 */ /* 0x000fe20000010013 */
[----:B------:R-:W-:Y:S02]  /*1c830*/  IADD3 R6, R2, 0x79, RZ ;  /* 0x0000007902067810 */ /* 0x000fe40007ffe0ff */
[----:B------:R-:W-:Y:S02]  /*1c840*/  FSEL R54, R17, -INF , !P1 ;  /* 0xff80000011367808 */ /* 0x000fe40004800000 */
[----:B------:R-:W-:Y:S01]  /*1c850*/  ISETP.GE.AND P3, PT, R4, R3, PT ;  /* 0x000000030400720c */ /* 0x000fe20003f66270 */
[-C--:B-1----:R-:W-:Y:S01]  /*1c860*/  FFMA.FTZ R38, R0, R5.reuse, R38 ;  /* 0x0000000500267223 */ /* 0x082fe20000010026 */
[----:B------:R-:W-:Y:S01]  /*1c870*/  BAR.SYNC.DEFER_BLOCKING 0x0 ;  /* 0x0000000000007b1d */ /* 0x000fe20000010000 */
[----:B------:R-:W-:Y:S01]  /*1c880*/  ISETP.GE.AND P1, PT, R4, R134, PT ;  /* 0x000000860400720c */ /* 0x000fe20003f26270 */
[----:B------:R-:W-:Y:S01]  /*1c890*/  FFMA.FTZ R36, R0, R5, R36 ;  /* 0x0000000500247223 */ /* 0x000fe20000010024 */
[----:B------:R-:W-:-:S02]  /*1c8a0*/  FSEL R150, R26, -INF , !P5 ;  /* 0xff8000001a967808 */ /* 0x000fc40006800000 */
[----:B------:R-:W-:Y:S01]  /*1c8b0*/  ISETP.GE.AND P5, PT, R29, R3, PT ;  /* 0x000000031d00720c */ /* 0x000fe20003fa6270 */
[----:B------:R-:W1:Y:S01]  /*1c8c0*/  I2F R4, R6 ;  /* 0x0000000600047306 */ /* 0x000e620000201400 */
[----:B------:R-:W-:Y:S01]  /*1c8d0*/  FSEL R61, R38, -INF , !P1 ;  /* 0xff800000263d7808 */ /* 0x000fe20004800000 */
[----:B--2---:R-:W-:Y:S01]  /*1c8e0*/  FFMA.FTZ R56, R0, R7, R56 ;  /* 0x0000000700387223 */ /* 0x004fe20000010038 */
[----:B------:R-:W-:Y:S02]  /*1c8f0*/  ISETP.GT.AND P1, PT, R238, R227, PT ;  /* 0x000000e3ee00720c */ /* 0x000fe40003f24270 */
[----:B------:R-:W-:Y:S02]  /*1c900*/  FSEL R141, R141, -INF , !P5 ;  /* 0xff8000008d8d7808 */ /* 0x000fe40006800000 */
[----:B------:R-:W-:Y:S01]  /*1c910*/  ISETP.GE.AND P5, PT, R8, R134, PT ;  /* 0x000000860800720c */ /* 0x000fe20003fa6270 */
[----:B------:R-:W-:Y:S01]  /*1c920*/  IMAD.U32 R8, RZ, RZ, UR4 ;  /* 0x00000004ff087e24 */ /* 0x000fe2000f8e00ff */
[----:B------:R-:W-:Y:S01]  /*1c930*/  FSEL R147, R27, -INF , !P4 ;  /* 0xff8000001b937808 */ /* 0x000fe20006000000 */
[----:B------:R-:W-:Y:S01]  /*1c940*/  ULDC.64 UR4, c[0x0][0x118] ;  /* 0x0000460000047ab9 */ /* 0x000fe20000000a00 */
[----:B------:R-:W-:-:S02]  /*1c950*/  ISETP.GE.AND P4, PT, R22, R3, PT ;  /* 0x000000031600720c */ /* 0x000fc40003f86270 */
[----:B------:R-:W-:Y:S02]  /*1c960*/  FSEL R62, R19, -INF , !P5 ;  /* 0xff800000133e7808 */ /* 0x000fe40006800000 */
[-C--:B------:R-:W-:Y:S01]  /*1c970*/  ISETP.GE.AND P6, PT, R2, R3.reuse, PT ;  /* 0x000000030200720c */ /* 0x080fe20003fc6270 */
[-C--:B-1----:R-:W-:Y:S01]  /*1c980*/  FFMA.FTZ R37, R0, R4.reuse, R37 ;  /* 0x0000000400257223 */ /* 0x082fe20000010025 */
[----:B------:R-:W-:Y:S01]  /*1c990*/  ISETP.GE.AND P5, PT, R6, R3, PT ;  /* 0x000000030600720c */ /* 0x000fe20003fa6270 */
[----:B------:R-:W-:Y:S01]  /*1c9a0*/  FFMA.FTZ R3, R0, R7, R58 ;  /* 0x0000000700037223 */ /* 0x000fe2000001003a */
[----:B------:R-:W-:Y:S01]  /*1c9b0*/  FSEL R55, R16, -INF , !P4 ;  /* 0xff80000010377808 */ /* 0x000fe20006000000 */
[----:B------:R-:W-:Y:S01]  /*1c9c0*/  FFMA.FTZ R39, R0, R4, R39 ;  /* 0x0000000400277223 */ /* 0x000fe20000010027 */
[----:B------:R-:W-:Y:S02]  /*1c9d0*/  FSEL R46, R36, -INF , !P3 ;  /* 0xff800000242e7808 */ /* 0x000fe40005800000 */
[----:B------:R-:W-:-:S02]  /*1c9e0*/  ISETP.GE.AND P4, PT, R2, R134, PT ;  /* 0x000000860200720c */ /* 0x000fc40003f86270 */
        /* <DEDUP_REMOVED lines=39> */
[----:B------:R-:W-:Y:S02]  /*1cc60*/  ISETP.GE.AND P0, PT, R12, RZ, PT ;  /* 0x000000ff0c00720c */ /* 0x000fe40003f06270 */
[----:B------:R-:W-:-:S02]  /*1cc70*/  @!P3 IADD3 R11, R11, 0x1, RZ ;  /* 0x000000010b0bb810 */ /* 0x000fc40007ffe0ff */
[----:B------:R-:W-:-:S05]  /*1cc80*/  ISETP.NE.AND P3, PT, R15, RZ, PT ;  /* 0x000000ff0f00720c */ /* 0x000fca0003f65270 */
        /* <DEDUP_REMOVED lines=26> */
.L_x_4382:
[----:B------:R-:W2:Y:S02]  /*1ce30*/  LD.E R6, [R8.64+0x38] ;  /* 0x0000380408067980 */ /* 0x000ea4000c101900 */
[----:B--2---:R-:W-:-:S04]  /*1ce40*/  LEA R6, -R6, RZ, 0x7 ;  /* 0x000000ff06067211 */ /* 0x004fc800078e39ff */
[----:B------:R-:W-:Y:S02]  /*1ce50*/  SHF.R.S32.HI R11, RZ, 0x1f, R6 ;  /* 0x0000001fff0b7819 */ /* 0x000fe40000011406 */
.L_x_4383:
[----:B------:R-:W-:Y:S05]  /*1ce60*/  BSYNC B0 ;  /* 0x0000000000007941 */ /* 0x000fea0003800000 */
.L_x_4381:
        /* <DEDUP_REMOVED lines=73> */
[CC--:B------:R-:W-:Y:S01]  /*1d300*/  @P2 LEA R32, P0, R5.reuse, R228.reuse, 0x1 ;  /* 0x000000e405202211 */ /* 0x0c0fe200078008ff */
        /* <DEDUP_REMOVED lines=57> */
.L_x_4380:
[----:B------:R-:W-:Y:S05]  /*1d6a0*/  BSYNC B1 ;  /* 0x0000000000017941 */ /* 0x000fea0003800000 */
.L_x_4379:
[----:B------:R2:W3:Y:S01]  /*1d6b0*/  LD.E R53, [R8.64+0xdc] ;  /* 0x0000dc0408357980 */ /* 0x0004e2000c101900 */
        /* <DEDUP_REMOVED lines=19> */
[----:B--2---:R-:W-:Y:S01]  /*1d7f0*/  LDSM.16.MT88.4 R8, [R214+0xc000] ;  /* 0x00c00000d608783b */ /* 0x004fe20000004200 */
[----:B------:R-:W-:-:S04]  /*1d800*/  FMNMX.FTZ R2, R180, R5, !PT ;  /* 0x00000005b4027209 */ /* 0x000fc80007810000 */
[----:B------:R-:W-:-:S04]  /*1d810*/  FMNMX.FTZ R5, R135, R2, !PT ;  /* 0x0000000287057209 */ /* 0x000fc80007810000 */
        /* <DEDUP_REMOVED lines=55> */
[----:B-1----:R-:W-:-:S04]  /*1db90*/  FMNMX.FTZ R41, R2, R41, !PT ;  /* 0x0000002902297209 */ /* 0x002fc80007810000 */
[----:B------:R-:W-:Y:S02]  /*1dba0*/  FSETP.NEU.FTZ.AND P0, PT, R41, -INF , PT ;  /* 0xff8000002900780b */ /* 0x000fe40003f1d000 */
[----:B--2---:R-:W-:Y:S02]  /*1dbb0*/  FMNMX.FTZ R42, R5, R42, !PT ;  /* 0x0000002a052a7209 */ /* 0x004fe40007810000 */
[----:B------:R-:W-:Y:S02]  /*1dbc0*/  FSEL R5, R41, RZ, P0 ;  /* 0x000000ff29057208 */ /* 0x000fe40000000000 */
[----:B------:R-:W-:-:S04]  /*1dbd0*/  FSETP.NEU.FTZ.AND P2, PT, R42, -INF , PT ;  /* 0xff8000002a00780b */ /* 0x000fc80003f5d000 */
[----:B------:R-:W-:-:S05]  /*1dbe0*/  FSEL R6, R42, RZ, P2 ;  /* 0x000000ff2a067208 */ /* 0x000fca0001000000 */
[----:B------:R-:W-:Y:S02]  /*1dbf0*/  FADD.FTZ R6, R133, -R6 ;  /* 0x8000000685067221 */ /* 0x000fe40000010000 */
[C---:B---3--:R-:W-:Y:S02]  /*1dc00*/  FMUL.FTZ R58, R53.reuse, R42 ;  /* 0x0000002a353a7220 */ /* 0x048fe40000410000 */
[C---:B------:R-:W-:Y:S02]  /*1dc10*/  FMUL.FTZ R52, R53.reuse, R41 ;  /* 0x0000002935347220 */ /* 0x040fe40000410000 */
[----:B------:R-:W-:Y:S01]  /*1dc20*/  FMUL.FTZ R45, R53, R6 ;  /* 0x00000006352d7220 */ /* 0x000fe20000410000 */
[----:B------:R-:W-:Y:S02]  /*1dc30*/  FSEL R58, R58, RZ, P2 ;  /* 0x000000ff3a3a7208 */ /* 0x000fe40001000000 */
[----:B------:R-:W-:-:S03]  /*1dc40*/  FSEL R52, R52, RZ, P0 ;  /* 0x000000ff34347208 */ /* 0x000fc60000000000 */
[-C--:B------:R-:W-:Y:S01]  /*1dc50*/  FFMA.FTZ R40, R4, R53.reuse, -R58 ;  /* 0x0000003504287223 */ /* 0x080fe2000001083a */
[----:B------:R-:W1:Y:S01]  /*1dc60*/  MUFU.EX2 R45, R45 ;  /* 0x0000002d002d7308 */ /* 0x000e620000000800 */
[----:B------:R-:W-:Y:S02]  /*1dc70*/  FADD.FTZ R4, R132, -R5 ;  /* 0x8000000584047221 */ /* 0x000fe40000010000 */
[-CC-:B------:R-:W-:Y:S02]  /*1dc80*/  FFMA.FTZ R33, R3, R53.reuse, -R52.reuse ;  /* 0x0000003503217223 */ /* 0x180fe40000010834 */
[-CC-:B------:R-:W-:Y:S02]  /*1dc90*/  FFMA.FTZ R32, R188, R53.reuse, -R52.reuse ;  /* 0x00000035bc207223 */ /* 0x180fe40000010834 */
[-CC-:B------:R-:W-:Y:S01]  /*1dca0*/  FFMA.FTZ R3, R189, R53.reuse, -R52.reuse ;  /* 0x00000035bd037223 */ /* 0x180fe20000010834 */
[----:B------:R-:W-:Y:S01]  /*1dcb0*/  MUFU.EX2 R40, R40 ;  /* 0x0000002800287308 */ /* 0x000fe20000000800 */
[----:B------:R-:W-:-:S02]  /*1dcc0*/  FFMA.FTZ R2, R190, R53, -R52 ;  /* 0x00000035be027223 */ /* 0x000fc40000010834 */
[-CC-:B------:R-:W-:Y:S02]  /*1dcd0*/  FFMA.FTZ R35, R185, R53.reuse, -R58.reuse ;  /* 0x00000035b9237223 */ /* 0x180fe4000001083a */
[-CC-:B------:R-:W-:Y:S02]  /*1dce0*/  FFMA.FTZ R34, R186, R53.reuse, -R58.reuse ;  /* 0x00000035ba227223 */ /* 0x180fe4000001083a */
[----:B------:R-:W-:Y:S01]  /*1dcf0*/  FFMA.FTZ R43, R187, R53, -R58 ;  /* 0x00000035bb2b7223 */ /* 0x000fe2000001083a */
[----:B------:R-:W-:Y:S01]  /*1dd00*/  MUFU.EX2 R33, R33 ;  /* 0x0000002100217308 */ /* 0x000fe20000000800 */
[----:B------:R-:W-:Y:S02]  /*1dd10*/  FMUL.FTZ R44, R53, R4 ;  /* 0x00000004352c7220 */ /* 0x000fe40000410000 */
[-C--:B-1----:R-:W-:Y:S02]  /*1dd20*/  FMUL.FTZ R128, R128, R45.reuse ;  /* 0x0000002d80807220 */ /* 0x082fe40000410000 */
[----:B------:R-:W-:-:S02]  /*1dd30*/  FMUL.FTZ R129, R129, R45 ;  /* 0x0000002d81817220 */ /* 0x000fc40000410000 */
[-C--:B------:R-:W-:Y:S01]  /*1dd40*/  FMUL.FTZ R124, R124, R45.reuse ;  /* 0x0000002d7c7c7220 */ /* 0x080fe20000410000 */
[----:B------:R-:W1:Y:S01]  /*1dd50*/  MUFU.EX2 R32, R32 ;  /* 0x0000002000207308 */ /* 0x000e620000000800 */
[-C--:B------:R-:W-:Y:S02]  /*1dd60*/  FMUL.FTZ R125, R125, R45.reuse ;  /* 0x0000002d7d7d7220 */ /* 0x080fe40000410000 */
[-C--:B------:R-:W-:Y:S02]  /*1dd70*/  FMUL.FTZ R68, R68, R45.reuse ;  /* 0x0000002d44447220 */ /* 0x080fe40000410000 */
[-C--:B------:R-:W-:Y:S02]  /*1dd80*/  FMUL.FTZ R69, R69, R45.reuse ;  /* 0x0000002d45457220 */ /* 0x080fe40000410000 */
[-C--:B------:R-:W-:Y:S01]  /*1dd90*/  FMUL.FTZ R72, R72, R45.reuse ;  /* 0x0000002d48487220 */ /* 0x080fe20000410000 */
[----:B------:R-:W-:Y:S01]  /*1dda0*/  MUFU.EX2 R3, R3 ;  /* 0x0000000300037308 */ /* 0x000fe20000000800 */
[----:B------:R-:W-:-:S02]  /*1ddb0*/  FMUL.FTZ R73, R73, R45 ;  /* 0x0000002d49497220 */ /* 0x000fc40000410000 */
[-C--:B------:R-:W-:Y:S02]  /*1ddc0*/  FMUL.FTZ R76, R76, R45.reuse ;  /* 0x0000002d4c4c7220 */ /* 0x080fe40000410000 */
[-C--:B------:R-:W-:Y:S02]  /*1ddd0*/  FMUL.FTZ R77, R77, R45.reuse ;  /* 0x0000002d4d4d7220 */ /* 0x080fe40000410000 */
[----:B------:R-:W-:Y:S01]  /*1dde0*/  FMUL.FTZ R80, R80, R45 ;  /* 0x0000002d50507220 */ /* 0x000fe20000410000 */
[----:B------:R-:W2:Y:S01]  /*1ddf0*/  MUFU.EX2 R2, R2 ;  /* 0x0000000200027308 */ /* 0x000ea20000000800 */
[----:B-1----:R-:W-:Y:S01]  /*1de00*/  F2FP.BF16.PACK_AB R5, R32, R33 ;  /* 0x000000212005723e */ /* 0x002fe200000010ff */
[-C--:B------:R-:W-:Y:S02]  /*1de10*/  FMUL.FTZ R81, R81, R45.reuse ;  /* 0x0000002d51517220 */ /* 0x080fe40000410000 */
[-C--:B------:R-:W-:Y:S02]  /*1de20*/  FMUL.FTZ R84, R84, R45.reuse ;  /* 0x0000002d54547220 */ /* 0x080fe40000410000 */
[----:B------:R-:W-:-:S02]  /*1de30*/  FMUL.FTZ R85, R85, R45 ;  /* 0x0000002d55557220 */ /* 0x000fc40000410000 */
[----:B------:R-:W1:Y:S01]  /*1de40*/  MUFU.EX2 R35, R35 ;  /* 0x0000002300237308 */ /* 0x000e620000000800 */
[-C--:B------:R-:W-:Y:S02]  /*1de50*/  FMUL.FTZ R88, R88, R45.reuse ;  /* 0x0000002d58587220 */ /* 0x080fe40000410000 */
[-C--:B------:R-:W-:Y:S02]  /*1de60*/  FMUL.FTZ R89, R89, R45.reuse ;  /* 0x0000002d59597220 */ /* 0x080fe40000410000 */
[-C--:B------:R-:W-:Y:S02]  /*1de70*/  FMUL.FTZ R92, R92, R45.reuse ;  /* 0x0000002d5c5c7220 */ /* 0x080fe40000410000 */
[----:B------:R-:W-:Y:S01]  /*1de80*/  FMUL.FTZ R93, R93, R45 ;  /* 0x0000002d5d5d7220 */ /* 0x000fe20000410000 */
[----:B------:R-:W-:Y:S01]  /*1de90*/  MUFU.EX2 R34, R34 ;  /* 0x0000002200227308 */ /* 0x000fe20000000800 */
[----:B--2---:R-:W-:Y:S01]  /*1dea0*/  F2FP.BF16.PACK_AB R7, R2, R3 ;  /* 0x000000030207723e */ /* 0x004fe200000010ff */
[----:B------:R-:W-:-:S02]  /*1deb0*/  FMUL.FTZ R96, R96, R45 ;  /* 0x0000002d60607220 */ /* 0x000fc40000410000 */
[-C--:B------:R-:W-:Y:S02]  /*1dec0*/  FMUL.FTZ R97, R97, R45.reuse ;  /* 0x0000002d61617220 */ /* 0x080fe40000410000 */
[-C--:B------:R-:W-:Y:S02]  /*1ded0*/  FMUL.FTZ R100, R100, R45.reuse ;  /* 0x0000002d64647220 */ /* 0x080fe40000410000 */
        /* <DEDUP_REMOVED lines=9> */
[-C--:B------:R-:W-:Y:S01]  /*1df70*/  FMUL.FTZ R121, R121, R45.reuse ;  /* 0x0000002d79797220 */ /* 0x080fe20000410000 */
[----:B--2---:R-:W-:Y:S01]  /*1df80*/  F2FP.BF16.PACK_AB R6, R43, R34 ;  /* 0x000000222b06723e */ /* 0x004fe200000010ff */
[-C--:B------:R-:W-:Y:S02]  /*1df90*/  FMUL.FTZ R116, R116, R45.reuse ;  /* 0x0000002d74747220 */ /* 0x080fe40000410000 */
[----:B------:R-:W-:-:S02]  /*1dfa0*/  FMUL.FTZ R117, R117, R45 ;  /* 0x0000002d75757220 */ /* 0x000fc40000410000 */
[-C--:B------:R-:W-:Y:S02]  /*1dfb0*/  FMUL.FTZ R112, R112, R45.reuse ;  /* 0x0000002d70707220 */ /* 0x080fe40000410000 */
[----:B------:R-:W-:Y:S02]  /*1dfc0*/  FMUL.FTZ R113, R113, R45 ;  /* 0x0000002d71717220 */ /* 0x000fe40000410000 */
[-C--:B-1----:R-:W-:Y:S02]  /*1dfd0*/  FMUL.FTZ R130, R130, R44.reuse ;  /* 0x0000002c82827220 */ /* 0x082fe40000410000 */
[-C--:B------:R-:W-:Y:S02]  /*1dfe0*/  FMUL.FTZ R131, R131, R44.reuse ;  /* 0x0000002c83837220 */ /* 0x080fe40000410000 */
[-C--:B------:R-:W-:Y:S02]  /*1dff0*/  FMUL.FTZ R126, R126, R44.reuse ;  /* 0x0000002c7e7e7220 */ /* 0x080fe40000410000 */
        /* <DEDUP_REMOVED lines=42> */
[-CC-:B------:R-:W-:Y:S02]  /*1e2a0*/  FFMA.FTZ R60, R60, R53.reuse, -R52.reuse ;  /* 0x000000353c3c7223 */ /* 0x180fe40000010834 */
[----:B--2---:R-:W-:Y:S01]  /*1e2b0*/  HMMA.16816.F32.BF16 R92, R4, R8, R92 ;  /* 0x00000008045c723c */ /* 0x004fe2000004185c */
[-C--:B------:R-:W-:Y:S01]  /*1e2c0*/  FFMA.FTZ R59, R59, R53.reuse, -R52 ;  /* 0x000000353b3b7223 */ /* 0x080fe20000010834 */
[----:B------:R-:W-:Y:S01]  /*1e2d0*/  MUFU.EX2 R57, R57 ;  /* 0x0000003900397308 */ /* 0x000fe20000000800 */
[----:B------:R-:W-:-:S02]  /*1e2e0*/  FFMA.FTZ R64, R184, R53, -R58 ;  /* 0x00000035b8407223 */ /* 0x000fc4000001083a */
[-CC-:B------:R-:W-:Y:S02]  /*1e2f0*/  FFMA.FTZ R67, R181, R53.reuse, -R58.reuse ;  /* 0x00000035b5437223 */ /* 0x180fe4000001083a */
[-CC-:B------:R-:W-:Y:S01]  /*1e300*/  FFMA.FTZ R66, R183, R53.reuse, -R58.reuse ;  /* 0x00000035b7427223 */ /* 0x180fe2000001083a */
[C---:B------:R-:W-:Y:S01]  /*1e310*/  HMMA.16816.F32.BF16 R96, R4.reuse, R10, R96 ;  /* 0x0000000a0460723c */ /* 0x040fe20000041860 */
[----:B------:R-:W2:Y:S01]  /*1e320*/  LDSM.16.MT88.4 R8, [R212+0x10000] ;  /* 0x01000000d408783b */ /* 0x000ea20000004200 */
[-C--:B------:R-:W-:Y:S01]  /*1e330*/  FFMA.FTZ R65, R182, R53.reuse, -R58 ;  /* 0x00000035b6417223 */ /* 0x080fe2000001083a */
[----:B------:R-:W-:Y:S01]  /*1e340*/  MUFU.EX2 R60, R60 ;  /* 0x0000003c003c7308 */ /* 0x000fe20000000800 */
[-CC-:B------:R-:W-:Y:S02]  /*1e350*/  FFMA.FTZ R132, R180, R53.reuse, -R52.reuse ;  /* 0x00000035b4847223 */ /* 0x180fe40000010834 */
[-CC-:B------:R-:W-:Y:S02]  /*1e360*/  FFMA.FTZ R133, R135, R53.reuse, -R52.reuse ;  /* 0x0000003587857223 */ /* 0x180fe40000010834 */
[----:B---3--:R-:W-:Y:S01]  /*1e370*/  HMMA.16816.F32.BF16 R100, R4, R16, R100 ;  /* 0x000000100464723c */ /* 0x008fe20000041864 */
[----:B------:R-:W-:-:S02]  /*1e380*/  FFMA.FTZ R142, R51, R53, -R52 ;  /* 0x00000035338e7223 */ /* 0x000fc40000010834 */
[----:B------:R-:W-:Y:S01]  /*1e390*/  MUFU.EX2 R59, R59 ;  /* 0x0000003b003b7308 */ /* 0x000fe20000000800 */
[-CC-:B------:R-:W-:Y:S02]  /*1e3a0*/  FFMA.FTZ R152, R49, R53.reuse, -R52.reuse ;  /* 0x0000003531987223 */ /* 0x180fe40000010834 */
[-CC-:B------:R-:W-:Y:S02]  /*1e3b0*/  FFMA.FTZ R155, R48, R53.reuse, -R52.reuse ;  /* 0x00000035309b7223 */ /* 0x180fe40000010834 */
[----:B------:R-:W-:Y:S01]  /*1e3c0*/  HMMA.16816.F32.BF16 R104, R4, R18, R104 ;  /* 0x000000120468723c */ /* 0x000fe20000041868 */
[----:B------:R-:W3:Y:S01]  /*1e3d0*/  LDSM.16.MT88.4 R16, [R213+0xc800] ;  /* 0x00c80000d510783b */ /* 0x000ee20000004200 */
[-CC-:B------:R-:W-:Y:S01]  /*1e3e0*/  FFMA.FTZ R156, R50, R53.reuse, -R52.reuse ;  /* 0x00000035329c7223 */ /* 0x180fe20000010834 */
[----:B------:R-:W-:Y:S01]  /*1e3f0*/  MUFU.EX2 R64, R64 ;  /* 0x0000004000407308 */ /* 0x000fe20000000800 */
[-CC-:B------:R-:W-:Y:S01]  /*1e400*/  FFMA.FTZ R134, R178, R53.reuse, -R52.reuse ;  /* 0x00000035b2867223 */ /* 0x180fe20000010834 */
[----:B------:R-:W-:Y:S01]  /*1e410*/  LDSM.16.MT88.4 R48, [R213+0x11000] ;  /* 0x01100000d530783b */ /* 0x000fe20000004200 */
[----:B------:R-:W-:-:S02]  /*1e420*/  FFMA.FTZ R135, R179, R53, -R52 ;  /* 0x00000035b3877223 */ /* 0x000fc40000010834 */
[-CC-:B------:R-:W-:Y:S01]  /*1e430*/  FFMA.FTZ R136, R136, R53.reuse, -R58.reuse ;  /* 0x0000003588887223 */ /* 0x180fe2000001083a */
[C---:B-1----:R-:W-:Y:S01]  /*1e440*/  HMMA.16816.F32.BF16 R108, R4.reuse, R12, R108 ;  /* 0x0000000c046c723c */ /* 0x042fe2000004186c */
[-CC-:B------:R-:W-:Y:S01]  /*1e450*/  FFMA.FTZ R137, R137, R53.reuse, -R58.reuse ;  /* 0x0000003589897223 */ /* 0x180fe2000001083a */
[----:B------:R-:W1:Y:S01]  /*1e460*/  MUFU.EX2 R67, R67 ;  /* 0x0000004300437308 */ /* 0x000e620000000800 */
[-CC-:B------:R-:W-:Y:S02]  /*1e470*/  FFMA.FTZ R138, R138, R53.reuse, -R58.reuse ;  /* 0x000000358a8a7223 */ /* 0x180fe4000001083a */
[-CC-:B------:R-:W-:Y:S02]  /*1e480*/  FFMA.FTZ R139, R139, R53.reuse, -R58.reuse ;  /* 0x000000358b8b7223 */ /* 0x180fe4000001083a */
[-CC-:B------:R-:W-:Y:S01]  /*1e490*/  FFMA.FTZ R159, R162, R53.reuse, -R58.reuse ;  /* 0x00000035a29f7223 */ /* 0x180fe2000001083a */
[----:B------:R-:W-:Y:S01]  /*1e4a0*/  HMMA.16816.F32.BF16 R120, R4, R14, R120 ;  /* 0x0000000e0478723c */ /* 0x000fe20000041878 */
[----:B------:R-:W4:Y:S01]  /*1e4b0*/  LDSM.16.MT88.4 R12, [R212+0xc800] ;  /* 0x00c80000d40c783b */ /* 0x000f220000004200 */
[----:B------:R-:W-:Y:S01]  /*1e4c0*/  MUFU.EX2 R66, R66 ;  /* 0x0000004200427308 */ /* 0x000fe20000000800 */
[----:B------:R-:W-:-:S02]  /*1e4d0*/  FFMA.FTZ R162, R163, R53, -R58 ;  /* 0x00000035a3a27223 */ /* 0x000fc4000001083a */
[-CC-:B------:R-:W-:Y:S02]  /*1e4e0*/  FFMA.FTZ R163, R175, R53.reuse, -R58.reuse ;  /* 0x00000035afa37223 */ /* 0x180fe4000001083a */
[-C--:B------:R-:W-:Y:S01]  /*1e4f0*/  FFMA.FTZ R166, R166, R53.reuse, -R58 ;  /* 0x00000035a6a67223 */ /* 0x080fe2000001083a */
[C---:B--2---:R-:W-:Y:S01]  /*1e500*/  HMMA.16816.F32.BF16 R116, R4.reuse, R8, R116 ;  /* 0x000000080474723c */ /* 0x044fe20000041874 */
[-CC-:B------:R-:W-:Y:S01]  /*1e510*/  FFMA.FTZ R171, R171, R53.reuse, -R52.reuse ;  /* 0x00000035abab7223 */ /* 0x180fe20000010834 */
[----:B------:R-:W2:Y:S01]  /*1e520*/  MUFU.EX2 R65, R65 ;  /* 0x0000004100417308 */ /* 0x000ea20000000800 */
[-CC-:B------:R-:W-:Y:S02]  /*1e530*/  FFMA.FTZ R172, R172, R53.reuse, -R52.reuse ;  /* 0x00000035acac7223 */ /* 0x180fe40000010834 */
[-CC-:B------:R-:W-:Y:S02]  /*1e540*/  FFMA.FTZ R173, R173, R53.reuse, -R52.reuse ;  /* 0x00000035adad7223 */ /* 0x180fe40000010834 */
[-C--:B------:R-:W-:Y:S01]  /*1e550*/  FFMA.FTZ R174, R174, R53.reuse, -R52 ;  /* 0x00000035aeae7223 */ /* 0x080fe20000010834 */
[----:B------:R-:W-:Y:S01]  /*1e560*/  HMMA.16816.F32.BF16 R112, R4, R10, R112 ;  /* 0x0000000a0470723c */ /* 0x000fe20000041870 */
[----:B------:R-:W5:Y:S01]  /*1e570*/  LDSM.16.MT88.4 R8, [R216+0x10800] ;  /* 0x01080000d808783b */ /* 0x000f620000004200 */
[----:B------:R-:W3:Y:S01]  /*1e580*/  MUFU.EX2 R132, R132 ;  /* 0x0000008400847308 */ /* 0x000ee20000000800 */
[----:B------:R-:W-:-:S02]  /*1e590*/  FFMA.FTZ R165, R165, R53, -R58 ;  /* 0x00000035a5a57223 */ /* 0x000fc4000001083a */
[-CC-:B------:R-:W-:Y:S02]  /*1e5a0*/  FFMA.FTZ R176, R169, R53.reuse, -R58.reuse ;  /* 0x00000035a9b07223 */ /* 0x180fe4000001083a */
[----:B-1----:R-:W-:Y:S01]  /*1e5b0*/  F2FP.BF16.PACK_AB R4, R67, R64 ;  /* 0x000000404304723e */ /* 0x002fe200000010ff */
[----:B------:R-:W-:Y:S01]  /*1e5c0*/  FFMA.FTZ R168, R168, R53, -R58 ;  /* 0x00000035a8a87223 */ /* 0x000fe2000001083a */
[----:B------:R-:W-:Y:S01]  /*1e5d0*/  F2FP.BF16.PACK_AB R5, R60, R57 ;  /* 0x000000393c05723e */ /* 0x000fe200000010ff */
[----:B------:R-:W-:Y:S01]  /*1e5e0*/  MUFU.EX2 R133, R133 ;  /* 0x0000008500857308 */ /* 0x000fe20000000800 */
[----:B--2---:R-:W-:Y:S01]  /*1e5f0*/  F2FP.BF16.PACK_AB R6, R65, R66 ;  /* 0x000000424106723e */ /* 0x004fe200000010ff */
        /* <DEDUP_REMOVED lines=12> */
[-CC-:B------:R-:W-:Y:S02]  /*1e6c0*/  FFMA.FTZ R147, R147, R53.reuse, -R52.reuse ;  /* 0x0000003593937223 */ /* 0x180fe40000010834 */
[-C--:B------:R-:W-:Y:S01]  /*1e6d0*/  FFMA.FTZ R146, R146, R53.reuse, -R52 ;  /* 0x0000003592927223 */ /* 0x080fe20000010834 */
[----:B------:R-:W-:Y:S01]  /*1e6e0*/  HMMA.16816.F32.BF16 R72, R4, R22, R72 ;  /* 0x000000160448723c */ /* 0x000fe20000041848 */
[----:B------:R-:W1:Y:S01]  /*1e6f0*/  LDSM.16.MT88.4 R20, [R212+0x10800] ;  /* 0x01080000d414783b */ /* 0x000e620000004200 */
[----:B------:R-:W-:Y:S01]  /*1e700*/  MUFU.EX2 R136, R136 ;  /* 0x0000008800887308 */ /* 0x000fe20000000800 */
[----:B------:R-:W-:-:S02]  /*1e710*/  FFMA.FTZ R145, R145, R53, -R58 ;  /* 0x0000003591917223 */ /* 0x000fc4000001083a */
[-CC-:B------:R-:W-:Y:S02]  /*1e720*/  FFMA.FTZ R144, R144, R53.reuse, -R58.reuse ;  /* 0x0000003590907223 */ /* 0x180fe4000001083a */
[-C--:B------:R-:W-:Y:S01]  /*1e730*/  FFMA.FTZ R143, R143, R53.reuse, -R58 ;  /* 0x000000358f8f7223 */ /* 0x080fe2000001083a */
[C---:B------:R-:W-:Y:S01]  /*1e740*/  HMMA.16816.F32.BF16 R76, R4.reuse, R16, R76 ;  /* 0x00000010044c723c */ /* 0x040fe2000004184c */
[----:B------:R-:W-:Y:S01]  /*1e750*/  FFMA.FTZ R140, R140, R53, -R52 ;  /* 0x000000358c8c7223 */ /* 0x000fe20000010834 */
[----:B------:R-:W2:Y:S01]  /*1e760*/  MUFU.EX2 R137, R137 ;  /* 0x0000008900897308 */ /* 0x000ea20000000800 */
[----:B------:R-:W-:Y:S02]  /*1e770*/  FFMA.FTZ R33, R241, R44, R33 ;  /* 0x0000002cf1217223 */ /* 0x000fe40000010021 */
[----:B------:R-:W-:Y:S02]  /*1e780*/  FFMA.FTZ R40, R240, R45, R40 ;  /* 0x0000002df0287223 */ /* 0x000fe40000010028 */
[----:B------:R-:W-:Y:S01]  /*1e790*/  FADD.FTZ R32, R32, R33 ;  /* 0x0000002120207221 */ /* 0x000fe20000010000 */
[----:B------:R-:W-:Y:S01]  /*1e7a0*/  HMMA.16816.F32.BF16 R80, R4, R18, R80 ;  /* 0x000000120450723c */ /* 0x000fe20000041850 */
[----:B------:R-:W3:Y:S01]  /*1e7b0*/  LDSM.16.MT88.4 R16, [R214+0xd000] ;  /* 0x00d00000d610783b */ /* 0x000ee20000004200 */
[----:B------:R-:W-:Y:S01]  /*1e7c0*/  MUFU.EX2 R138, R138 ;  /* 0x0000008a008a7308 */ /* 0x000fe20000000800 */
[----:B------:R-:W-:-:S02]  /*1e7d0*/  FADD.FTZ R35, R35, R40 ;  /* 0x0000002823237221 */ /* 0x000fc40000010000 */
[----:B------:R-:W-:Y:S02]  /*1e7e0*/  FADD.FTZ R3, R3, R32 ;  /* 0x0000002003037221 */ /* 0x000fe40000010000 */
[----:B------:R-:W-:Y:S01]  /*1e7f0*/  FADD.FTZ R34, R34, R35 ;  /* 0x0000002322227221 */ /* 0x000fe20000010000 */
[C---:B----4-:R-:W-:Y:S01]  /*1e800*/  HMMA.16816.F32.BF16 R84, R4.reuse, R12, R84 ;  /* 0x0000000c0454723c */ /* 0x050fe20000041854 */
[----:B------:R-:W-:Y:S01]  /*1e810*/  FADD.FTZ R2, R2, R3 ;  /* 0x0000000302027221 */ /* 0x000fe20000010000 */
[----:B------:R-:W4:Y:S01]  /*1e820*/  MUFU.EX2 R139, R139 ;  /* 0x0000008b008b7308 */ /* 0x000f220000000800 */
        /* <DEDUP_REMOVED lines=9> */
[----:B-----5:R-:W-:Y:S01]  /*1e8c0*/  HMMA.16816.F32.BF16 R92, R4, R8, R92 ;  /* 0x00000008045c723c */ /* 0x020fe2000004185c */
[----:B------:R-:W-:Y:S01]  /*1e8d0*/  FADD.FTZ R66, R66, R67 ;  /* 0x0000004342427221 */ /* 0x000fe20000010000 */
[----:B------:R-:W-:Y:S01]  /*1e8e0*/  MUFU.EX2 R152, R152 ;  /* 0x0000009800987308 */ /* 0x000fe20000000800 */
[----:B------:R-:W-:Y:S02]  /*1e8f0*/  FADD.FTZ R132, R132, R59 ;  /* 0x0000003b84847221 */ /* 0x000fe40000010000 */
[----:B------:R-:W-:-:S03]  /*1e900*/  FADD.FTZ R65, R65, R66 ;  /* 0x0000004241417221 */ /* 0x000fc60000010000 */
        /* <DEDUP_REMOVED lines=16> */
[----:B------:R-:W5:Y:S01]  /*1ea10*/  LDSM.16.MT88.4 R24, [R216+0xd000] ;  /* 0x00d00000d818783b */ /* 0x000f620000004200 */
[----:B------:R-:W2:Y:S06]  /*1ea20*/  MUFU.EX2 R171, R171 ;  /* 0x000000ab00ab7308 */ /* 0x000eac0000000800 */
        /* <DEDUP_REMOVED lines=9> */
[----:B----4-:R-:W-:Y:S01]  /*1eac0*/  F2FP.BF16.PACK_AB R6, R139, R138 ;  /* 0x0000008a8b06723e */ /* 0x010fe200000010ff */
[----:B------:R-:W-:Y:S01]  /*1ead0*/  FADD.FTZ R133, R133, R132 ;  /* 0x0000008485857221 */ /* 0x000fe20000010000 */
[----:B------:R-:W-:Y:S01]  /*1eae0*/  F2FP.BF16.PACK_AB R7, R142, R135 ;  /* 0x000000878e07723e */ /* 0x000fe200000010ff */
[----:B------:R-:W-:Y:S01]  /*1eaf0*/  FADD.FTZ R137, R137, R136 ;  /* 0x0000008889897221 */ /* 0x000fe20000010000 */
[----:B------:R-:W-:Y:S01]  /*1eb00*/  MOV R132, R41 ;  /* 0x0000002900847202 */ /* 0x000fe20000000f00 */
[----:B------:R-:W-:Y:S01]  /*1eb10*/  FADD.FTZ R134, R134, R133 ;  /* 0x0000008586867221 */ /* 0x000fe20000010000 */
[----:B------:R-:W-:Y:S01]  /*1eb20*/  MOV R133, R42 ;  /* 0x0000002a00857202 */ /* 0x000fe20000000f00 */
[----:B------:R-:W2:Y:S01]  /*1eb30*/  MUFU.EX2 R165, R165 ;  /* 0x000000a500a57308 */ /* 0x000ea20000000800 */
[----:B------:R-:W-:Y:S01]  /*1eb40*/  FADD.FTZ R2, R138, R137 ;  /* 0x000000898a027221 */ /* 0x000fe20000010000 */
[----:B---3--:R-:W-:Y:S01]  /*1eb50*/  HMMA.16816.F32.BF16 R68, R4, R16, R68 ;  /* 0x000000100444723c */ /* 0x008fe20000041844 */
[----:B------:R-:W-:-:S02]  /*1eb60*/  FADD.FTZ R3, R135, R134 ;  /* 0x0000008687037221 */ /* 0x000fc40000010000 */
[----:B------:R-:W-:Y:S02]  /*1eb70*/  FADD.FTZ R2, R139, R2 ;  /* 0x000000028b027221 */ /* 0x000fe40000010000 */
[----:B------:R-:W-:Y:S01]  /*1eb80*/  FADD.FTZ R3, R142, R3 ;  /* 0x000000038e037221 */ /* 0x000fe20000010000 */
[----:B------:R-:W3:Y:S02]  /*1eb90*/  MUFU.EX2 R176, R176 ;  /* 0x000000b000b07308 */ /* 0x000ee40000000800 */
[C---:B------:R-:W-:Y:S01]  /*1eba0*/  HMMA.16816.F32.BF16 R72, R4.reuse, R18, R72 ;  /* 0x000000120448723c */ /* 0x040fe20000041848 */
[----:B------:R-:W4:Y:S05]  /*1ebb0*/  LDSM.16.MT88.4 R16, [R214+0xd800] ;  /* 0x00d80000d610783b */ /* 0x000f2a0000004200 */
[----:B------:R-:W-:Y:S02]  /*1ebc0*/  MUFU.EX2 R168, R168 ;  /* 0x000000a800a87308 */ /* 0x000fe40000000800 */
[C---:B------:R-:W-:Y:S06]  /*1ebd0*/  HMMA.16816.F32.BF16 R76, R4.reuse, R12, R76 ;  /* 0x0000000c044c723c */ /* 0x040fec000004184c */
[----:B------:R-:W-:Y:S02]  /*1ebe0*/  MUFU.EX2 R161, R161 ;  /* 0x000000a100a17308 */ /* 0x000fe40000000800 */
[C---:B------:R-:W-:Y:S01]  /*1ebf0*/  HMMA.16816.F32.BF16 R80, R4.reuse, R14, R80 ;  /* 0x0000000e0450723c */ /* 0x040fe20000041850 */
[----:B------:R-:W1:Y:S05]  /*1ec00*/  LDSM.16.MT88.4 R12, [R213+0xd800] ;  /* 0x00d80000d50c783b */ /* 0x000e6a0000004200 */
        /* <DEDUP_REMOVED lines=13> */
[C---:B------:R-:W-:Y:S06]  /*1ece0*/  HMMA.16816.F32.BF16 R128, R4.reuse, R24, R128 ;  /* 0x000000180480723c */ /* 0x040fec0000041880 */
        /* <DEDUP_REMOVED lines=9> */
[C---:B------:R-:W-:Y:S01]  /*1ed80*/  HMMA.16816.F32.BF16 R104, R4.reuse, R38, R104 ;  /* 0x000000260468723c */ /* 0x040fe20000041868 */
[----:B------:R-:W1:Y:S05]  /*1ed90*/  LDSM.16.MT88.4 R36, [R213+0x11800] ;  /* 0x01180000d524783b */ /* 0x000e6a0000004200 */
[----:B------:R-:W-:Y:S02]  /*1eda0*/  MUFU.EX2 R143, R143 ;  /* 0x0000008f008f7308 */ /* 0x000fe40000000800 */
        /* <DEDUP_REMOVED lines=15> */
[----:B------:R-:W-:Y:S02]  /*1eea0*/  FADD.FTZ R171, R171, R156 ;  /* 0x0000009cabab7221 */ /* 0x000fe40000010000 */
[----:B--2---:R-:W-:-:S03]  /*1eeb0*/  FADD.FTZ R3, R165, R166 ;  /* 0x000000a6a5037221 */ /* 0x004fc60000010000 */
[----:B------:R-:W-:Y:S01]  /*1eec0*/  HMMA.16816.F32.BF16 R72, R4, R18, R72 ;  /* 0x000000120448723c */ /* 0x000fe20000041848 */
[----:B------:R-:W2:Y:S01]  /*1eed0*/  LDSM.16.MT88.4 R16, [R214+0xe000] ;  /* 0x00e00000d610783b */ /* 0x000ea20000004200 */
[----:B---3--:R-:W-:-:S06]  /*1eee0*/  FADD.FTZ R3, R176, R3 ;  /* 0x00000003b0037221 */ /* 0x008fcc0000010000 */
[C---:B------:R-:W-:Y:S08]  /*1eef0*/  HMMA.16816.F32.BF16 R76, R4.reuse, R12, R76 ;  /* 0x0000000c044c723c */ /* 0x040ff0000004184c */
[C---:B------:R-:W-:Y:S01]  /*1ef00*/  HMMA.16816.F32.BF16 R80, R4.reuse, R14, R80 ;  /* 0x0000000e0450723c */ /* 0x040fe20000041850 */
[----:B------:R-:W3:Y:S07]  /*1ef10*/  LDSM.16.MT88.4 R12, [R213+0xe000] ;  /* 0x00e00000d50c783b */ /* 0x000eee0000004200 */
[C---:B-----5:R-:W-:Y:S08]  /*1ef20*/  HMMA.16816.F32.BF16 R84, R4.reuse, R8, R84 ;  /* 0x000000080454723c */ /* 0x060ff00000041854 */
[C---:B------:R-:W-:Y:S01]  /*1ef30*/  HMMA.16816.F32.BF16 R88, R4.reuse, R10, R88 ;  /* 0x0000000a0458723c */ /* 0x040fe20000041858 */
[----:B------:R-:W4:Y:S07]  /*1ef40*/  LDSM.16.MT88.4 R8, [R212+0xe000] ;  /* 0x00e00000d408783b */ /* 0x000f2e0000004200 */
[C---:B------:R-:W-:Y:S07]  /*1ef50*/  HMMA.16816.F32.BF16 R100, R4.reuse, R48, R100 ;  /* 0x000000300464723c */ /* 0x040fee0000041864 */
[-C--:B------:R-:W-:Y:S01]  /*1ef60*/  FFMA.FTZ R49, R167, R53.reuse, -R58 ;  /* 0x00000035a7317223 */ /* 0x080fe2000001083a */
[----:B------:R-:W-:Y:S01]  /*1ef70*/  HMMA.16816.F32.BF16 R104, R4, R50, R104 ;  /* 0x000000320468723c */ /* 0x000fe20000041868 */
[----:B------:R-:W-:Y:S01]  /*1ef80*/  MUFU.EX2 R51, R170 ;  /* 0x000000aa00337308 */ /* 0x000fe20000000800 */
[----:B------:R-:W-:-:S05]  /*1ef90*/  FFMA.FTZ R48, R164, R53, -R52 ;  /* 0x00000035a4307223 */ /* 0x000fca0000010834 */
[-C--:B------:R-:W-:Y:S01]  /*1efa0*/  FFMA.FTZ R50, R160, R53.reuse, -R52 ;  /* 0x00000035a0327223 */ /* 0x080fe20000010834 */
[----:B------:R-:W-:Y:S01]  /*1efb0*/  HMMA.16816.F32.BF16 R128, R4, R24, R128 ;  /* 0x000000180480723c */ /* 0x000fe20000041880 */
[----:B------:R-:W5:Y:S01]  /*1efc0*/  MUFU.EX2 R49, R49 ;  /* 0x0000003100317308 */ /* 0x000f620000000800 */
[----:B------:R-:W-:-:S06]  /*1efd0*/  FFMA.FTZ R160, R141, R53, -R58 ;  /* 0x000000358da07223 */ /* 0x000fcc000001083a */
[C---:B------:R-:W-:Y:S01]  /*1efe0*/  HMMA.16816.F32.BF16 R124, R4.reuse, R26, R124 ;  /* 0x0000001a047c723c */ /* 0x040fe2000004187c */
[----:B------:R-:W2:Y:S01]  /*1eff0*/  LDSM.16.MT88.4 R24, [R216+0xe000] ;  /* 0x00e00000d818783b */ /* 0x000ea20000004200 */
[----:B------:R-:W2:Y:S06]  /*1f000*/  MUFU.EX2 R48, R48 ;  /* 0x0000003000307308 */ /* 0x000eac0000000800 */
[C---:B-1----:R-:W-:Y:S02]  /*1f010*/  HMMA.16816.F32.BF16 R92, R4.reuse, R20, R92 ;  /* 0x00000014045c723c */ /* 0x042fe4000004185c */
[----:B------:R-:W1:Y:S06]  /*1f020*/  MUFU.EX2 R50, R50 ;  /* 0x0000003200327308 */ /* 0x000e6c0000000800 */
[C---:B------:R-:W-:Y:S01]  /*1f030*/  HMMA.16816.F32.BF16 R96, R4.reuse, R22, R96 ;  /* 0x000000160460723c */ /* 0x040fe20000041860 */
[----:B------:R-:W1:Y:S01]  /*1f040*/  LDSM.16.MT88.4 R20, [R216+0x12000] ;  /* 0x01200000d814783b */ /* 0x000e620000004200 */
[----:B------:R-:W1:Y:S06]  /*1f050*/  MUFU.EX2 R160, R160 ;  /* 0x000000a000a07308 */ /* 0x000e6c0000000800 */
[C---:B------:R-:W-:Y:S08]  /*1f060*/  HMMA.16816.F32.BF16 R108, R4.reuse, R36, R108 ;  /* 0x00000024046c723c */ /* 0x040ff0000004186c */
[C---:B------:R-:W-:Y:S01]  /*1f070*/  HMMA.16816.F32.BF16 R120, R4.reuse, R38, R120 ;  /* 0x000000260478723c */ /* 0x040fe20000041878 */
[----:B------:R-:W-:Y:S07]  /*1f080*/  LDSM.16.MT88.4 R36, [R213+0x12800] ;  /* 0x01280000d524783b */ /* 0x000fee0000004200 */
[C---:B------:R-:W-:Y:S08]  /*1f090*/  HMMA.16816.F32.BF16 R116, R4.reuse, R28, R116 ;  /* 0x0000001c0474723c */ /* 0x040ff00000041874 */
[----:B------:R-:W-:Y:S01]  /*1f0a0*/  HMMA.16816.F32.BF16 R112, R4, R30, R112 ;  /* 0x0000001e0470723c */ /* 0x000fe20000041870 */
[----:B------:R-:W1:Y:S06]  /*1f0b0*/  LDSM.16.MT88.4 R28, [R214+0x12000] ;  /* 0x01200000d61c783b */ /* 0x000e6c0000004200 */
[----:B------:R-:W-:-:S02]  /*1f0c0*/  F2FP.BF16.PACK_AB R4, R176, R165 ;  /* 0x000000a5b004723e */ /* 0x000fc400000010ff */
[----:B------:R-:W-:Y:S01]  /*1f0d0*/  F2FP.BF16.PACK_AB R5, R173, R172 ;  /* 0x000000acad05723e */ /* 0x000fe200000010ff */
[----:B------:R-:W-:Y:S01]  /*1f0e0*/  FADD.FTZ R172, R172, R171 ;  /* 0x000000abacac7221 */ /* 0x000fe20000010000 */
[----:B-----5:R-:W-:Y:S01]  /*1f0f0*/  F2FP.BF16.PACK_AB R6, R49, R168 ;  /* 0x000000a83106723e */ /* 0x020fe200000010ff */
        /* <DEDUP_REMOVED lines=24> */
[C---:B--2---:R-:W-:Y:S08]  /*1f280*/  HMMA.16816.F32.BF16 R108, R4.reuse, R16, R108 ;  /* 0x00000010046c723c */ /* 0x044ff0000004186c */
[C---:B------:R-:W-:Y:S01]  /*1f290*/  HMMA.16816.F32.BF16 R120, R4.reuse, R18, R120 ;  /* 0x000000120478723c */ /* 0x040fe20000041878 */
[----:B------:R-:W1:Y:S07]  /*1f2a0*/  LDSM.16.MT88.4 R16, [R212+0xe800] ;  /* 0x00e80000d410783b */ /* 0x000e6e0000004200 */
[C---:B---3--:R-:W-:Y:S08]  /*1f2b0*/  HMMA.16816.F32.BF16 R116, R4.reuse, R12, R116 ;  /* 0x0000000c0474723c */ /* 0x048ff00000041874 */
        /* <DEDUP_REMOVED lines=119> */
[----:B------:R-:W-:Y:S11]  /*1fa30*/  HMMA.16816.F32.BF16 R112, R4, R14, R112 ;  /* 0x0000000e0470723c */ /* 0x000ff60000041870 */
[----:B------:R-:W-:Y:S08]  /*1fa40*/  @!UPT UIADD3 URZ, URZ, URZ, URZ ;  /* 0x0000003f3f3ff290 */ /* 0x000ff0000fffe03f */
.L_x_4375:
[----:B------:R-:W-:Y:S05]  /*1fa50*/  @!P1 BRA `(.L_x_4384) ;  /* 0x000052a000009947 */ /* 0x000fea0003800000 */
[----:B------:R-:W-:Y:S02]  /*1fa60*/  MOV R135, R132 ;  /* 0x0000008400877202 */ /* 0x000fe40000000f00 */
[----:B------:R-:W-:-:S02]  /*1fa70*/  MOV R3, R133 ;  /* 0x0000008500037202 */ /* 0x000fc40000000f00 */
.L_x_4393:
        /* <DEDUP_REMOVED lines=22> */
[----:B------:R-:W-:Y:S02]  /*1fbe0*/  IABS R4, R2 ;  /* 0x0000000200047213 */ /* 0x000fe40000000000 */
[C---:B------:R-:W-:Y:S02]  /*1fbf0*/  IADD3 R10, R2.reuse, 0x80, RZ ;  /* 0x00000080020a7810 */ /* 0x040fe40007ffe0ff */
[-C--:B------:R-:W-:Y:S04]  /*1fc00*/  LOP3.LUT R2, R2, R11.reuse, RZ, 0x3c, !PT ;  /* 0x0000000b02027212 */ /* 0x080fe800078e3cff */
[----:B------:R-:W-:Y:S02]  /*1fc10*/  ISETP.GE.AND P1, PT, R2, RZ, PT ;  /* 0x000000ff0200720c */ /* 0x000fe40003f26270 */
[----:B------:R-:W-:Y:S01]  /*1fc20*/  LOP3.LUT R2, RZ, R11, RZ, 0x33, !PT ;  /* 0x0000000bff027212 */ /* 0x000fe200078e33ff */
        /* <DEDUP_REMOVED lines=47> */
.L_x_4386:
[----:B------:R-:W-:Y:S02]  /*1ff20*/  ULDC.64 UR4, c[0x0][0x118] ;  /* 0x0000460000047ab9 */ /* 0x000fe40000000a00 */
[----:B------:R-:W2:Y:S02]  /*1ff30*/  LD.E R8, [R132.64+0x40] ;  /* 0x0000400484087980 */ /* 0x000ea4000c101900 */
[----:B--2---:R-:W-:Y:S04]  /*1ff40*/  LEA R8, -R8, RZ, 0x7 ;  /* 0x000000ff08087211 */ /* 0x004fe800078e39ff */
[----:B------:R-:W-:Y:S02]  /*1ff50*/  SHF.R.S32.HI R7, RZ, 0x1f, R8 ;  /* 0x0000001fff077819 */ /* 0x000fe40000011408 */
.L_x_4387:
[----:B------:R-:W-:Y:S05]  /*1ff60*/  BSYNC B0 ;  /* 0x0000000000007941 */ /* 0x000fea0003800000 */
.L_x_4385:
[C---:B------:R-:W-:Y:S01]  /*1ff70*/  LOP3.LUT P4, RZ, R239.reuse, 0x1, RZ, 0xc0, !PT ;  /* 0x00000001efff7812 */ /* 0x040fe2000788c0ff */
[----:B------:R-:W-:Y:S01]  /*1ff80*/  ULDC.64 UR4, c[0x0][0x118] ;  /* 0x0000460000047ab9 */ /* 0x000fe20000000a00 */
[CC--:B------:R-:W-:Y:S01]  /*1ff90*/  LEA R242, P2, R8.reuse, R148.reuse, 0x1 ;  /* 0x0000009408f27211 */ /* 0x0c0fe200078408ff */
[----:B------:R-:W-:Y:S01]  /*1ffa0*/  BSSY B1, `(.L_x_4388) ;  /* 0x0000218000017945 */ /* 0x000fe20003800000 */
[----:B------:R-:W-:Y:S01]  /*1ffb0*/  LOP3.LUT P3, RZ, R239, 0x2, RZ, 0xc0, !PT ;  /* 0x00000002efff7812 */ /* 0x000fe2000786c0ff */
[----:B------:R-:W-:Y:S01]  /*1ffc0*/  IMAD.X R133, RZ, RZ, c[0x0][0x44], P0 ;  /* 0x00001100ff857624 */ /* 0x000fe200000e06ff */
        /* <DEDUP_REMOVED lines=347> */
[C---:B------:R-:W-:Y:S02]  /*21580*/  IADD3 R140, R2.reuse, -0x80, RZ ;  /* 0xffffff80028c7810 */ /* 0x040fe40007ffe0ff */
        /* <DEDUP_REMOVED lines=50> */
.L_x_4391:
[----:B------:R-:W-:Y:S02]  /*218b0*/  ULDC.64 UR4, c[0x0][0x118] ;  /* 0x0000460000047ab9 */ /* 0x000fe40000000a00 */
[----:B------:R-:W2:Y:S02]  /*218c0*/  LD.E R140, [R132.64+0x38] ;  /* 0x00003804848c7980 */ /* 0x000ea4000c101900 */
[----:B--2---:R-:W-:Y:S04]  /*218d0*/  LEA R140, -R140, RZ, 0x7 ;  /* 0x000000ff8c8c7211 */ /* 0x004fe800078e39ff */
[----:B------:R-:W-:Y:S02]  /*218e0*/  SHF.R.S32.HI R139, RZ, 0x1f, R140 ;  /* 0x0000001fff8b7819 */ /* 0x000fe4000001148c */
.L_x_4392:
[----:B------:R-:W-:Y:S05]  /*218f0*/  BSYNC B0 ;  /* 0x0000000000007941 */ /* 0x000fea0003800000 */
.L_x_4390:
        /* <DEDUP_REMOVED lines=130> */
.L_x_4389:
[----:B------:R-:W-:Y:S05]  /*22120*/  BSYNC B1 ;  /* 0x0000000000017941 */ /* 0x000fea0003800000 */
.L_x_4388:
[----:B------:R-:W-:Y:S01]  /*22130*/  ULDC.64 UR4, c[0x0][0x118] ;  /* 0x0000460000047ab9 */ /* 0x000fe20000000a00 */
[----:B-1----:R-:W1:Y:S08]  /*22140*/  S2R R139, SR_TID.X ;  /* 0x00000000008b7919 */ /* 0x002e700000002100 */
        /* <DEDUP_REMOVED lines=38> */
[----:B------:R-:W4:Y:S01]  /*223b0*/  I2F R150, R150 ;  /* 0x0000009600967306 */ /* 0x000f220000201400 */
[CC--:B-1----:R-:W-:Y:S02]  /*223c0*/  FFMA.FTZ R15, R0.reuse, R152.reuse, R15 ;  /* 0x00000098000f7223 */ /* 0x0c2fe4000001000f */
[----:B------:R-:W-:Y:S01]  /*223d0*/  FFMA.FTZ R13, R0, R152, R13 ;  /* 0x00000098000d7223 */ /* 0x000fe2000001000d */
[----:B------:R-:W-:Y:S06]  /*223e0*/  IADD3 R152, R2, 0x59, RZ ;  /* 0x0000005902987810 */ /* 0x000fec0007ffe0ff */
[----:B------:R-:W1:Y:S01]  /*223f0*/  I2F R143, R143 ;  /* 0x0000008f008f7306 */ /* 0x000e620000201400 */
[CC--:B--2---:R-:W-:Y:S02]  /*22400*/  FFMA.FTZ R19, R0.reuse, R140.reuse, R19 ;  /* 0x0000008c00137223 */ /* 0x0c4fe40000010013 */
[C---:B------:R-:W-:Y:S07]  /*22410*/  FFMA.FTZ R17, R0.reuse, R140, R17 ;  /* 0x0000008c00117223 */ /* 0x040fee0000010011 */
[----:B------:R2:W5:Y:S01]  /*22420*/  I2F R137, R154 ;  /* 0x0000009a00897306 */ /* 0x0005620000201400 */
[CC--:B----4-:R-:W-:Y:S02]  /*22430*/  FFMA.FTZ R23, R0.reuse, R150.reuse, R23 ;  /* 0x0000009600177223 */ /* 0x0d0fe40000010017 */
[----:B------:R-:W-:Y:S01]  /*22440*/  FFMA.FTZ R21, R0, R150, R21 ;  /* 0x0000009600157223 */ /* 0x000fe20000010015 */
[----:B------:R-:W-:Y:S06]  /*22450*/  IADD3 R150, R2, 0x60, RZ ;  /* 0x0000006002967810 */ /* 0x000fec0007ffe0ff */
[----:B------:R-:W4:Y:S01]  /*22460*/  I2F R157, R157 ;  /* 0x0000009d009d7306 */ /* 0x000f220000201400 */
[CC--:B-1----:R-:W-:Y:S02]  /*22470*/  FFMA.FTZ R26, R0.reuse, R143.reuse, R26 ;  /* 0x0000008f001a7223 */ /* 0x0c2fe4000001001a */
[----:B------:R-:W-:Y:S07]  /*22480*/  FFMA.FTZ R24, R0, R143, R24 ;  /* 0x0000008f00187223 */ /* 0x000fee0000010018 */
[----:B------:R-:W1:Y:S01]  /*22490*/  I2F R151, R151 ;  /* 0x0000009700977306 */ /* 0x000e620000201400 */
[----:B--2---:R-:W-:Y:S01]  /*224a0*/  FMNMX.FTZ R154, R6, R135, !PT ;  /* 0x00000087069a7209 */ /* 0x004fe20007810000 */
[CC--:B-----5:R-:W-:Y:S02]  /*224b0*/  FFMA.FTZ R50, R0.reuse, R137.reuse, R50 ;  /* 0x0000008900327223 */ /* 0x0e0fe40000010032 */
[C---:B------:R-:W-:Y:S06]  /*224c0*/  FFMA.FTZ R48, R0.reuse, R137, R48 ;  /* 0x0000008900307223 */ /* 0x040fec0000010030 */
[----:B------:R-:W2:Y:S01]  /*224d0*/  I2F R155, R155 ;  /* 0x0000009b009b7306 */ /* 0x000ea20000201400 */
[CC--:B----4-:R-:W-:Y:S02]  /*224e0*/  FFMA.FTZ R10, R0.reuse, R157.reuse, R10 ;  /* 0x0000009d000a7223 */ /* 0x0d0fe4000001000a */
[C---:B------:R-:W-:Y:S07]  /*224f0*/  FFMA.FTZ R8, R0.reuse, R157, R8 ;  /* 0x0000009d00087223 */ /* 0x040fee0000010008 */
[----:B------:R-:W4:Y:S01]  /*22500*/  I2F R153, R153 ;  /* 0x0000009900997306 */ /* 0x000f220000201400 */
[CC--:B-1----:R-:W-:Y:S02]  /*22510*/  FFMA.FTZ R22, R0.reuse, R151.reuse, R22 ;  /* 0x0000009700167223 */ /* 0x0c2fe40000010016 */
[----:B------:R-:W-:Y:S01]  /*22520*/  FFMA.FTZ R20, R0, R151, R20 ;  /* 0x0000009700147223 */ /* 0x000fe20000010014 */
[----:B------:R-:W-:Y:S06]  /*22530*/  FMNMX.FTZ R151, R7, R154, !PT ;  /* 0x0000009a07977209 */ /* 0x000fec0007810000 */
[----:B------:R-:W1:Y:S01]  /*22540*/  I2F R146, R146 ;  /* 0x0000009200927306 */ /* 0x000e620000201400 */
[----:B------:R-:W-:Y:S02]  /*22550*/  FMNMX.FTZ R154, R10, R151, !PT ;  /* 0x000000970a9a7209 */ /* 0x000fe40007810000 */
[----:B------:R-:W-:Y:S01]  /*22560*/  FMNMX.FTZ R151, R5, R156, !PT ;  /* 0x0000009c05977209 */ /* 0x000fe20007810000 */
[CC--:B--2---:R-:W-:Y:S02]  /*22570*/  FFMA.FTZ R14, R0.reuse, R155.reuse, R14 ;  /* 0x0000009b000e7223 */ /* 0x0c4fe4000001000e */
[C---:B------:R-:W-:Y:S04]  /*22580*/  FFMA.FTZ R12, R0.reuse, R155, R12 ;  /* 0x0000009b000c7223 */ /* 0x040fe8000001000c */
[----:B------:R2:W5:Y:S01]  /*22590*/  I2F R140, R152 ;  /* 0x00000098008c7306 */ /* 0x0005620000201400 */
[CC--:B----4-:R-:W-:Y:S02]  /*225a0*/  FFMA.FTZ R18, R0.reuse, R153.reuse, R18 ;  /* 0x0000009900127223 */ /* 0x0d0fe40000010012 */
[----:B------:R-:W-:Y:S01]  /*225b0*/  FFMA.FTZ R16, R0, R153, R16 ;  /* 0x0000009900107223 */ /* 0x000fe20000010010 */
[----:B------:R-:W-:Y:S02]  /*225c0*/  FMNMX.FTZ R153, R11, R154, !PT ;  /* 0x0000009a0b997209 */ /* 0x000fe40007810000 */
[----:B------:R-:W-:Y:S04]  /*225d0*/  FMNMX.FTZ R154, R8, R151, !PT ;  /* 0x00000097089a7209 */ /* 0x000fe80007810000 */
[----:B------:R-:W4:Y:S01]  /*225e0*/  I2F R145, R145 ;  /* 0x0000009100917306 */ /* 0x000f220000201400 */
[CC--:B-1----:R-:W-:Y:S02]  /*225f0*/  FFMA.FTZ R31, R0.reuse, R146.reuse, R31 ;  /* 0x00000092001f7223 */ /* 0x0c2fe4000001001f */
[----:B------:R-:W-:Y:S01]  /*22600*/  FFMA.FTZ R29, R0, R146, R29 ;  /* 0x00000092001d7223 */ /* 0x000fe2000001001d */
[----:B------:R-:W-:Y:S06]  /*22610*/  IADD3 R146, R2, 0x68, RZ ;  /* 0x0000006802927810 */ /* 0x000fec0007ffe0ff */
[----:B------:R1:W1:Y:S01]  /*22620*/  I2F R143, R150 ;  /* 0x00000096008f7306 */ /* 0x0002620000201400 */
[----:B--2---:R-:W-:Y:S01]  /*22630*/  FMNMX.FTZ R152, R14, R153, !PT ;  /* 0x000000990e987209 */ /* 0x004fe20007810000 */
[C---:B-----5:R-:W-:Y:S01]  /*22640*/  FFMA.FTZ R51, R0.reuse, R140, R51 ;  /* 0x0000008c00337223 */ /* 0x060fe20000010033 */
[----:B------:R-:W-:Y:S01]  /*22650*/  FMNMX.FTZ R153, R9, R154, !PT ;  /* 0x0000009a09997209 */ /* 0x000fe20007810000 */
[----:B------:R-:W-:Y:S01]  /*22660*/  FFMA.FTZ R49, R0, R140, R49 ;  /* 0x0000008c00317223 */ /* 0x000fe20000010031 */
[----:B------:R-:W-:Y:S05]  /*22670*/  FMNMX.FTZ R151, R15, R152, !PT ;  /* 0x000000980f977209 */ /* 0x000fea0007810000 */
[----:B------:R-:W2:Y:S01]  /*22680*/  I2F R147, R147 ;  /* 0x0000009300937306 */ /* 0x000ea20000201400 */
[----:B------:R-:W-:Y:S01]  /*22690*/  FMNMX.FTZ R152, R18, R151, !PT ;  /* 0x0000009712987209 */ /* 0x000fe20007810000 */
[CC--:B----4-:R-:W-:Y:S02]  /*226a0*/  FFMA.FTZ R34, R0.reuse, R145.reuse, R34 ;  /* 0x0000009100227223 */ /* 0x0d0fe40000010022 */
[----:B------:R-:W-:Y:S06]  /*226b0*/  FFMA.FTZ R32, R0, R145, R32 ;  /* 0x0000009100207223 */ /* 0x000fec0000010020 */
[----:B------:R-:W4:Y:S01]  /*226c0*/  I2F R142, R142 ;  /* 0x0000008e008e7306 */ /* 0x000f220000201400 */
[----:B-1----:R-:W-:Y:S01]  /*226d0*/  FMNMX.FTZ R150, R12, R153, !PT ;  /* 0x000000990c967209 */ /* 0x002fe20007810000 */
[CC--:B------:R-:W-:Y:S02]  /*226e0*/  FFMA.FTZ R54, R0.reuse, R143.reuse, R54 ;  /* 0x0000008f00367223 */ /* 0x0c0fe40000010036 */
[C---:B------:R-:W-:Y:S01]  /*226f0*/  FFMA.FTZ R52, R0.reuse, R143, R52 ;  /* 0x0000008f00347223 */ /* 0x040fe20000010034 */
[----:B------:R-:W-:Y:S05]  /*22700*/  FMNMX.FTZ R151, R13, R150, !PT ;  /* 0x000000960d977209 */ /* 0x000fea0007810000 */
        /* <DEDUP_REMOVED lines=8> */
[C---:B----4-:R-:W-:Y:S01]  /*22790*/  FFMA.FTZ R35, R0.reuse, R142, R35 ;  /* 0x0000008e00237223 */ /* 0x050fe20000010023 */
[----:B------:R-:W-:Y:S01]  /*227a0*/  FMNMX.FTZ R151, R23, R150, !PT ;  /* 0x0000009617977209 */ /* 0x000fe20007810000 */
[----:B------:R-:W-:Y:S01]  /*227b0*/  FFMA.FTZ R33, R0, R142, R33 ;  /* 0x0000008e00217223 */ /* 0x000fe20000010021 */
[----:B------:R-:W-:Y:S02]  /*227c0*/  FMNMX.FTZ R152, R20, R147, !PT ;  /* 0x0000009314987209 */ /* 0x000fe40007810000 */
[----:B------:R-:W-:Y:S01]  /*227d0*/  IADD3 R142, R2, 0x69, RZ ;  /* 0x00000069028e7810 */ /* 0x000fe20007ffe0ff */
[----:B------:R-:W4:Y:S01]  /*227e0*/  I2F R138, R138 ;  /* 0x0000008a008a7306 */ /* 0x000f220000201400 */
[----:B------:R-:W-:Y:S02]  /*227f0*/  FMNMX.FTZ R150, R26, R151, !PT ;  /* 0x000000971a967209 */ /* 0x000fe40007810000 */
[----:B------:R-:W-:Y:S01]  /*22800*/  FMNMX.FTZ R151, R21, R152, !PT ;  /* 0x0000009815977209 */ /* 0x000fe20007810000 */
[CC--:B-1----:R-:W-:Y:S02]  /*22810*/  FFMA.FTZ R38, R0.reuse, R141.reuse, R38 ;  /* 0x0000008d00267223 */ /* 0x0c2fe40000010026 */
[C---:B------:R-:W-:Y:S04]  /*22820*/  FFMA.FTZ R36, R0.reuse, R141, R36 ;  /* 0x0000008d00247223 */ /* 0x040fe80000010024 */
[----:B------:R-:W1:Y:S01]  /*22830*/  I2F R139, R139 ;  /* 0x0000008b008b7306 */ /* 0x000e620000201400 */
[CC--:B--2---:R-:W-:Y:S02]  /*22840*/  FFMA.FTZ R27, R0.reuse, R144.reuse, R27 ;  /* 0x00000090001b7223 */ /* 0x0c4fe4000001001b */
[----:B------:R-:W-:Y:S01]  /*22850*/  FFMA.FTZ R25, R0, R144, R25 ;  /* 0x0000009000197223 */ /* 0x000fe20000010019 */
[----:B------:R-:W-:Y:S02]  /*22860*/  IADD3 R144, R2, 0x61, RZ ;  /* 0x0000006102907810 */ /* 0x000fe40007ffe0ff */
[----:B------:R-:W-:Y:S04]  /*22870*/  FMNMX.FTZ R147, R27, R150, !PT ;  /* 0x000000961b937209 */ /* 0x000fe80007810000 */
[----:B------:R2:W5:Y:S01]  /*22880*/  I2F R145, R146 ;  /* 0x0000009200917306 */ /* 0x0005620000201400 */
[----:B------:R-:W-:Y:S01]  /*22890*/  FMNMX.FTZ R150, R30, R147, !PT ;  /* 0x000000931e967209 */ /* 0x000fe20007810000 */
[CC--:B----4-:R-:W-:Y:S02]  /*228a0*/  FFMA.FTZ R39, R0.reuse, R138.reuse, R39 ;  /* 0x0000008a00277223 */ /* 0x0d0fe40000010027 */
[----:B------:R-:W-:Y:S01]  /*228b0*/  FFMA.FTZ R37, R0, R138, R37 ;  /* 0x0000008a00257223 */ /* 0x000fe20000010025 */
[----:B------:R-:W-:Y:S02]  /*228c0*/  IADD3 R138, R2, 0x70, RZ ;  /* 0x00000070028a7810 */ /* 0x000fe40007ffe0ff */
[----:B------:R-:W-:Y:S03]  /*228d0*/  FMNMX.FTZ R147, R31, R150, !PT ;  /* 0x000000961f937209 */ /* 0x000fe60007810000 */
[----:B------:R-:W4:Y:S01]  /*228e0*/  I2F R141, R142 ;  /* 0x0000008e008d7306 */ /* 0x000f220000201400 */
[CC--:B-1----:R-:W-:Y:S02]  /*228f0*/  FFMA.FTZ R42, R0.reuse, R139.reuse, R42 ;  /* 0x0000008b002a7223 */ /* 0x0c2fe4000001002a */
[----:B------:R-:W-:Y:S07]  /*22900*/  FFMA.FTZ R40, R0, R139, R40 ;  /* 0x0000008b00287223 */ /* 0x000fee0000010028 */
[----:B------:R-:W1:Y:S01]  /*22910*/  I2F R132, R132 ;  /* 0x0000008400847306 */ /* 0x000e620000201400 */
[----:B--2---:R-:W-:Y:S01]  /*22920*/  FMNMX.FTZ R146, R24, R151, !PT ;  /* 0x0000009718927209 */ /* 0x004fe20007810000 */
[CC--:B-----5:R-:W-:Y:S02]  /*22930*/  FFMA.FTZ R58, R0.reuse, R145.reuse, R58 ;  /* 0x00000091003a7223 */ /* 0x0e0fe4000001003a */
[----:B------:R-:W-:Y:S01]  /*22940*/  FFMA.FTZ R56, R0, R145, R56 ;  /* 0x0000009100387223 */ /* 0x000fe20000010038 */
[----:B------:R-:W-:Y:S05]  /*22950*/  FMNMX.FTZ R151, R25, R146, !PT ;  /* 0x0000009219977209 */ /* 0x000fea0007810000 */
[----:B------:R2:W5:Y:S01]  /*22960*/  I2F R139, R138 ;  /* 0x0000008a008b7306 */ /* 0x0005620000201400 */
[----:B------:R-:W-:Y:S02]  /*22970*/  FMNMX.FTZ R146, R34, R147, !PT ;  /* 0x0000009322927209 */ /* 0x000fe40007810000 */
[----:B------:R-:W-:Y:S01]  /*22980*/  FMNMX.FTZ R150, R28, R151, !PT ;  /* 0x000000971c967209 */ /* 0x000fe20007810000 */
[CC--:B----4-:R-:W-:Y:S01]  /*22990*/  FFMA.FTZ R59, R0.reuse, R141.reuse, R59 ;  /* 0x0000008d003b7223 */ /* 0x0d0fe2000001003b */
[----:B------:R-:W-:Y:S01]  /*229a0*/  FMNMX.FTZ R151, R35, R146, !PT ;  /* 0x0000009223977209 */ /* 0x000fe20007810000 */
[----:B------:R-:W-:Y:S01]  /*229b0*/  FFMA.FTZ R57, R0, R141, R57 ;  /* 0x0000008d00397223 */ /* 0x000fe20000010039 */
[----:B------:R-:W-:Y:S02]  /*229c0*/  FMNMX.FTZ R147, R29, R150, !PT ;  /* 0x000000961d937209 */ /* 0x000fe40007810000 */
[----:B------:R-:W-:Y:S01]  /*229d0*/  FMNMX.FTZ R142, R38, R151, !PT ;  /* 0x00000097268e7209 */ /* 0x000fe20007810000 */
[----:B------:R-:W4:Y:S01]  /*229e0*/  I2F R136, R136 ;  /* 0x0000008800887306 */ /* 0x000f220000201400 */
[----:B------:R-:W-:Y:S02]  /*229f0*/  FMNMX.FTZ R146, R32, R147, !PT ;  /* 0x0000009320927209 */ /* 0x000fe40007810000 */
[----:B------:R-:W-:Y:S01]  /*22a00*/  FMNMX.FTZ R147, R39, R142, !PT ;  /* 0x0000008e27937209 */ /* 0x000fe20007810000 */
[C---:B-1----:R-:W-:Y:S01]  /*22a10*/  FFMA.FTZ R47, R0.reuse, R132, R47 ;  /* 0x00000084002f7223 */ /* 0x042fe2000001002f */
[----:B------:R-:W-:Y:S01]  /*22a20*/  FMNMX.FTZ R151, R33, R146, !PT ;  /* 0x0000009221977209 */ /* 0x000fe20007810000 */
[----:B------:R-:W-:Y:S01]  /*22a30*/  FFMA.FTZ R45, R0, R132, R45 ;  /* 0x00000084002d7223 */ /* 0x000fe2000001002d */
[----:B------:R-:W-:Y:S02]  /*22a40*/  IADD3 R132, R2, 0x78, RZ ;  /* 0x0000007802847810 */ /* 0x000fe40007ffe0ff */
[----:B------:R-:W-:Y:S01]  /*22a50*/  FMNMX.FTZ R142, R42, R147, !PT ;  /* 0x000000932a8e7209 */ /* 0x000fe20007810000 */
[----:B------:R-:W1:Y:S01]  /*22a60*/  I2F R133, R133 ;  /* 0x0000008500857306 */ /* 0x000e620000201400 */
[----:B--2---:R-:W-:Y:S01]  /*22a70*/  FMNMX.FTZ R138, R36, R151, !PT ;  /* 0x00000097248a7209 */ /* 0x004fe20007810000 */
[CC--:B-----5:R-:W-:Y:S02]  /*22a80*/  FFMA.FTZ R62, R0.reuse, R139.reuse, R62 ;  /* 0x0000008b003e7223 */ /* 0x0e0fe4000001003e */
[C---:B------:R-:W-:Y:S01]  /*22a90*/  FFMA.FTZ R60, R0.reuse, R139, R60 ;  /* 0x0000008b003c7223 */ /* 0x040fe2000001003c */
[----:B------:R-:W-:Y:S05]  /*22aa0*/  FMNMX.FTZ R147, R37, R138, !PT ;  /* 0x0000008a25937209 */ /* 0x000fea0007810000 */
[----:B------:R-:W2:Y:S01]  /*22ab0*/  I2F R137, R132 ;  /* 0x0000008400897306 */ /* 0x000ea20000201400 */
[CC--:B----4-:R-:W-:Y:S02]  /*22ac0*/  FFMA.FTZ R43, R0.reuse, R136.reuse, R43 ;  /* 0x00000088002b7223 */ /* 0x0d0fe4000001002b */
[----:B------:R-:W-:Y:S01]  /*22ad0*/  FFMA.FTZ R41, R0, R136, R41 ;  /* 0x0000008800297223 */ /* 0x000fe20000010029 */
[C---:B------:R-:W-:Y:S02]  /*22ae0*/  IADD3 R136, R2.reuse, 0x71, RZ ;  /* 0x0000007102887810 */ /* 0x040fe40007ffe0ff */
[----:B------:R-:W-:Y:S04]  /*22af0*/  IADD3 R2, R2, 0x79, RZ ;  /* 0x0000007902027810 */ /* 0x000fe80007ffe0ff */
        /* <DEDUP_REMOVED lines=8> */
[CC--:B--2---:R-:W-:Y:S01]  /*22b80*/  FFMA.FTZ R66, R0.reuse, R137.reuse, R66 ;  /* 0x0000008900427223 */ /* 0x0c4fe20000010042 */
[----:B------:R-:W-:Y:S01]  /*22b90*/  FMNMX.FTZ R147, R47, R138, !PT ;  /* 0x0000008a2f937209 */ /* 0x000fe20007810000 */
[----:B------:R-:W-:Y:S01]  /*22ba0*/  FFMA.FTZ R64, R0, R137, R64 ;  /* 0x0000008900407223 */ /* 0x000fe20000010040 */
[----:B------:R-:W-:Y:S02]  /*22bb0*/  FMNMX.FTZ R138, R44, R133, !PT ;  /* 0x000000852c8a7209 */ /* 0x000fe40007810000 */
[----:B------:R-:W-:Y:S01]  /*22bc0*/  FMNMX.FTZ R140, R50, R147, !PT ;  /* 0x00000093328c7209 */ /* 0x000fe20007810000 */
[----:B------:R-:W2:Y:S01]  /*22bd0*/  I2F R2, R2 ;  /* 0x0000000200027306 */ /* 0x000ea20000201400 */
[----:B------:R-:W-:Y:S02]  /*22be0*/  FMNMX.FTZ R133, R45, R138, !PT ;  /* 0x0000008a2d857209 */ /* 0x000fe40007810000 */
[----:B------:R-:W-:Y:S01]  /*22bf0*/  FMNMX.FTZ R147, R51, R140, !PT ;  /* 0x0000008c33937209 */ /* 0x000fe20007810000 */
[-C--:B----4-:R-:W-:Y:S01]  /*22c00*/  FFMA.FTZ R55, R0, R144.reuse, R55 ;  /* 0x0000009000377223 */ /* 0x090fe20000010037 */
[----:B------:R-:W-:Y:S01]  /*22c10*/  FMNMX.FTZ R132, R48, R133, !PT ;  /* 0x0000008530847209 */ /* 0x000fe20007810000 */
[----:B------:R-:W-:Y:S01]  /*22c20*/  FFMA.FTZ R53, R0, R144, R53 ;  /* 0x0000009000357223 */ /* 0x000fe20000010035 */
[----:B------:R-:W-:Y:S02]  /*22c30*/  FMNMX.FTZ R138, R54, R147, !PT ;  /* 0x00000093368a7209 */ /* 0x000fe40007810000 */
[----:B------:R-:W-:Y:S01]  /*22c40*/  FMNMX.FTZ R133, R49, R132, !PT ;  /* 0x0000008431857209 */ /* 0x000fe20007810000 */
[----:B------:R-:W-:Y:S01]  /*22c50*/  LDSM.16.MT88.4 R144, [R213+0xc000] ;  /* 0x00c00000d590783b */ /* 0x000fe20000004200 */
[----:B------:R-:W-:Y:S02]  /*22c60*/  FMNMX.FTZ R143, R55, R138, !PT ;  /* 0x0000008a378f7209 */ /* 0x000fe40007810000 */
[----:B------:R-:W-:Y:S01]  /*22c70*/  FMNMX.FTZ R132, R52, R133, !PT ;  /* 0x0000008534847209 */ /* 0x000fe20007810000 */
[-C--:B-1----:R-:W-:Y:S01]  /*22c80*/  FFMA.FTZ R63, R0, R136.reuse, R63 ;  /* 0x00000088003f7223 */ /* 0x082fe2000001003f */
[----:B------:R-:W-:Y:S01]  /*22c90*/  FMNMX.FTZ R138, R58, R143, !PT ;  /* 0x0000008f3a8a7209 */ /* 0x000fe20007810000 */
[----:B------:R-:W-:Y:S01]  /*22ca0*/  FFMA.FTZ R61, R0, R136, R61 ;  /* 0x00000088003d7223 */ /* 0x000fe2000001003d */
[----:B------:R-:W-:Y:S02]  /*22cb0*/  FMNMX.FTZ R133, R53, R132, !PT ;  /* 0x0000008435857209 */ /* 0x000fe40007810000 */
[----:B------:R-:W-:Y:S02]  /*22cc0*/  FMNMX.FTZ R143, R59, R138, !PT ;  /* 0x0000008a3b8f7209 */ /* 0x000fe40007810000 */
[----:B------:R-:W-:Y:S02]  /*22cd0*/  FMNMX.FTZ R132, R56, R133, !PT ;  /* 0x0000008538847209 */ /* 0x000fe40007810000 */
[----:B------:R-:W-:Y:S01]  /*22ce0*/  FMNMX.FTZ R138, R62, R143, !PT ;  /* 0x0000008f3e8a7209 */ /* 0x000fe20007810000 */
[C---:B--2---:R-:W-:Y:S01]  /*22cf0*/  FFMA.FTZ R67, R0.reuse, R2, R67 ;  /* 0x0000000200437223 */ /* 0x044fe20000010043 */
[----:B------:R-:W-:Y:S01]  /*22d00*/  FMNMX.FTZ R139, R57, R132, !PT ;  /* 0x00000084398b7209 */ /* 0x000fe20007810000 */
[----:B------:R-:W-:Y:S01]  /*22d10*/  FFMA.FTZ R65, R0, R2, R65 ;  /* 0x0000000200417223 */ /* 0x000fe20000010041 */
        /* <DEDUP_REMOVED lines=30> */
[----:B------:R-:W-:Y:S01]  /*22f00*/  ISETP.GT.AND P0, PT, R238, R227, PT ;  /* 0x000000e3ee00720c */ /* 0x000fe20003f04270 */
[-CC-:B------:R-:W-:Y:S02]  /*22f10*/  FFMA.FTZ R154, R8, R134.reuse, -R157.reuse ;  /* 0x00000086089a7223 */ /* 0x180fe4000001089d */
[-C--:B------:R-:W-:Y:S02]  /*22f20*/  FFMA.FTZ R153, R9, R134.reuse, -R157 ;  /* 0x0000008609997223 */ /* 0x080fe4000001089d */
[-CC-:B------:R-:W-:Y:S02]  /*22f30*/  FFMA.FTZ R152, R6, R134.reuse, -R163.reuse ;  /* 0x0000008606987223 */ /* 0x180fe400000108a3 */
[-C--:B------:R-:W-:Y:S01]  /*22f40*/  FFMA.FTZ R151, R7, R134.reuse, -R163 ;  /* 0x0000008607977223 */ /* 0x080fe200000108a3 */
[----:B------:R-:W3:Y:S01]  /*22f50*/  MUFU.EX2 R3, R3 ;  /* 0x0000000300037308 */ /* 0x000ee20000000800 */
        /* <DEDUP_REMOVED lines=8> */
[C---:B--2---:R-:W-:Y:S02]  /*22fe0*/  FMUL.FTZ R6, R2.reuse, R130 ;  /* 0x0000008202067220 */ /* 0x044fe40000410000 */
[C---:B------:R-:W-:Y:S02]  /*22ff0*/  FMUL.FTZ R7, R2.reuse, R131 ;  /* 0x0000008302077220 */ /* 0x040fe40000410000 */
[C---:B------:R-:W-:Y:S01]  /*23000*/  FMUL.FTZ R10, R2.reuse, R126 ;  /* 0x0000007e020a7220 */ /* 0x040fe20000410000 */
        /* <DEDUP_REMOVED lines=34> */
[-C--:B------:R-:W-:Y:S02]  /*23230*/  FFMA.FTZ R175, R35, R134.reuse, -R163 ;  /* 0x0000008623af7223 */ /* 0x080fe400000108a3 */
[-CC-:B------:R-:W-:Y:S02]  /*23240*/  FFMA.FTZ R174, R28, R134.reuse, -R157.reuse ;  /* 0x000000861cae7223 */ /* 0x180fe4000001089d */
[-CC-:B------:R-:W-:Y:S02]  /*23250*/  FFMA.FTZ R177, R29, R134.reuse, -R157.reuse ;  /* 0x000000861db17223 */ /* 0x180fe4000001089d */
[----:B------:R-:W-:Y:S01]  /*23260*/  LDSM.16.MT88.4 R28, [R214+0xd800] ;  /* 0x00d80000d61c783b */ /* 0x000fe20000004200 */
[----:B------:R-:W4:Y:S01]  /*23270*/  MUFU.EX2 R153, R153 ;  /* 0x0000009900997308 */ /* 0x000f220000000800 */
[-CC-:B------:R-:W-:Y:S02]  /*23280*/  FFMA.FTZ R176, R32, R134.reuse, -R157.reuse ;  /* 0x0000008620b07223 */ /* 0x180fe4000001089d */
[----:B------:R-:W-:Y:S01]  /*23290*/  FFMA.FTZ R179, R33, R134, -R157 ;  /* 0x0000008621b37223 */ /* 0x000fe2000001089d */
[----:B--2---:R-:W-:Y:S01]  /*232a0*/  F2FP.BF16.PACK_AB R128, R155, R156 ;  /* 0x0000009c9b80723e */ /* 0x004fe200000010ff */
[-CC-:B------:R-:W-:Y:S02]  /*232b0*/  FFMA.FTZ R178, R46, R134.reuse, -R163.reuse ;  /* 0x000000862eb27223 */ /* 0x180fe400000108a3 */
[----:B------:R-:W-:Y:S01]  /*232c0*/  LDSM.16.MT88.4 R32, [R213+0xd800] ;  /* 0x00d80000d520783b */ /* 0x000fe20000004200 */
[-CC-:B------:R-:W-:Y:S02]  /*232d0*/  FFMA.FTZ R181, R47, R134.reuse, -R163.reuse ;  /* 0x000000862fb57223 */ /* 0x180fe400000108a3 */
[-CC-:B------:R-:W-:Y:S01]  /*232e0*/  FFMA.FTZ R180, R50, R134.reuse, -R163.reuse ;  /* 0x0000008632b47223 */ /* 0x180fe200000108a3 */
[----:B------:R-:W-:Y:S01]  /*232f0*/  MUFU.EX2 R168, R168 ;  /* 0x000000a800a87308 */ /* 0x000fe20000000800 */
[-C--:B------:R-:W-:Y:S02]  /*23300*/  FFMA.FTZ R183, R51, R134.reuse, -R163 ;  /* 0x0000008633b77223 */ /* 0x080fe400000108a3 */
[-CC-:B------:R-:W-:Y:S02]  /*23310*/  FFMA.FTZ R182, R44, R134.reuse, -R157.reuse ;  /* 0x000000862cb67223 */ /* 0x180fe4000001089d */
[-CC-:B------:R-:W-:Y:S02]  /*23320*/  FFMA.FTZ R185, R45, R134.reuse, -R157.reuse ;  /* 0x000000862db97223 */ /* 0x180fe4000001089d */
[----:B------:R-:W-:Y:S01]  /*23330*/  LDSM.16.MT88.4 R44, [R214+0xe800] ;  /* 0x00e80000d62c783b */ /* 0x000fe20000004200 */
[-CC-:B------:R-:W-:Y:S02]  /*23340*/  FFMA.FTZ R184, R48, R134.reuse, -R157.reuse ;  /* 0x0000008630b87223 */ /* 0x180fe4000001089d */
[----:B------:R-:W-:Y:S01]  /*23350*/  FFMA.FTZ R187, R49, R134, -R157 ;  /* 0x0000008631bb7223 */ /* 0x000fe2000001089d */
[----:B------:R-:W-:Y:S01]  /*23360*/  MUFU.EX2 R171, R171 ;  /* 0x000000ab00ab7308 */ /* 0x000fe20000000800 */
[C---:B------:R-:W-:Y:S01]  /*23370*/  FMUL.FTZ R90, R2.reuse, R90 ;  /* 0x0000005a025a7220 */ /* 0x040fe20000410000 */
[----:B----4-:R-:W-:Y:S01]  /*23380*/  F2FP.BF16.PACK_AB R130, R153, R154 ;  /* 0x0000009a9982723e */ /* 0x010fe200000010ff */
[C---:B------:R-:W-:Y:S01]  /*23390*/  FMUL.FTZ R91, R2.reuse, R91 ;  /* 0x0000005b025b7220 */ /* 0x040fe20000410000 */
[----:B------:R-:W-:Y:S01]  /*233a0*/  LDSM.16.MT88.4 R48, [R212+0x13000] ;  /* 0x01300000d430783b */ /* 0x000fe20000004200 */
[C---:B------:R-:W-:Y:S02]  /*233b0*/  FMUL.FTZ R88, R3.reuse, R88 ;  /* 0x0000005803587220 */ /* 0x040fe40000410000 */
[C---:B------:R-:W-:Y:S02]  /*233c0*/  FMUL.FTZ R89, R3.reuse, R89 ;  /* 0x0000005903597220 */ /* 0x040fe40000410000 */
        /* <DEDUP_REMOVED lines=22> */
[----:B------:R-:W-:Y:S01]  /*23530*/  LDSM.16.MT88.4 R144, [R212+0xc800] ;  /* 0x00c80000d490783b */ /* 0x000fe20000004200 */
[----:B------:R-:W-:Y:S02]  /*23540*/  MUFU.EX2 R174, R174 ;  /* 0x000000ae00ae7308 */ /* 0x000fe40000000800 */
[C---:B------:R-:W-:Y:S02]  /*23550*/  FMUL.FTZ R100, R3.reuse, R100 ;  /* 0x0000006403647220 */ /* 0x040fe40000410000 */
[C---:B------:R-:W-:Y:S02]  /*23560*/  FMUL.FTZ R101, R3.reuse, R101 ;  /* 0x0000006503657220 */ /* 0x040fe40000410000 */
[C---:B---3--:R-:W-:Y:S04]  /*23570*/  HMMA.16816.F32.BF16 R84, R128.reuse, R124, R84 ;  /* 0x0000007c8054723c */ /* 0x048fe80000041854 */
[C---:B------:R-:W-:Y:S01]  /*23580*/  FMUL.FTZ R106, R2.reuse, R106 ;  /* 0x0000006a026a7220 */ /* 0x040fe20000410000 */
[----:B------:R-:W-:Y:S01]  /*23590*/  MUFU.EX2 R177, R177 ;  /* 0x000000b100b17308 */ /* 0x000fe20000000800 */
[----:B------:R-:W-:Y:S02]  /*235a0*/  FMUL.FTZ R107, R2, R107 ;  /* 0x0000006b026b7220 */ /* 0x000fe40000410000 */
[C---:B------:R-:W-:Y:S01]  /*235b0*/  HMMA.16816.F32.BF16 R88, R128.reuse, R126, R88 ;  /* 0x0000007e8058723c */ /* 0x040fe20000041858 */
[----:B------:R-:W3:Y:S03]  /*235c0*/  LDSM.16.MT88.4 R124, [R213+0x10000] ;  /* 0x01000000d57c783b */ /* 0x000ee60000004200 */
[C---:B------:R-:W-:Y:S02]  /*235d0*/  FMUL.FTZ R104, R3.reuse, R104 ;  /* 0x0000006803687220 */ /* 0x040fe40000410000 */
[----:B------:R-:W-:Y:S01]  /*235e0*/  FMUL.FTZ R105, R3, R105 ;  /* 0x0000006903697220 */ /* 0x000fe20000410000 */
[----:B------:R-:W-:Y:S01]  /*235f0*/  MUFU.EX2 R176, R176 ;  /* 0x000000b000b07308 */ /* 0x000fe20000000800 */
[C---:B-1----:R-:W-:Y:S04]  /*23600*/  HMMA.16816.F32.BF16 R92, R128.reuse, R136, R92 ;  /* 0x00000088805c723c */ /* 0x042fe8000004185c */
[--C-:B------:R-:W-:Y:S02]  /*23610*/  FFMA.FTZ R158, R14, R134, -R163.reuse ;  /* 0x000000860e9e7223 */ /* 0x100fe400000108a3 */
[C---:B------:R-:W-:Y:S02]  /*23620*/  FMUL.FTZ R14, R2.reuse, R122 ;  /* 0x0000007a020e7220 */ /* 0x040fe40000410000 */
[C---:B------:R-:W-:Y:S01]  /*23630*/  HMMA.16816.F32.BF16 R96, R128.reuse, R138, R96 ;  /* 0x0000008a8060723c */ /* 0x040fe20000041860 */
[----:B------:R-:W1:Y:S01]  /*23640*/  LDSM.16.MT88.4 R136, [R212+0x10000] ;  /* 0x01000000d488783b */ /* 0x000e620000004200 */
[----:B------:R-:W-:Y:S02]  /*23650*/  MUFU.EX2 R158, R158 ;  /* 0x0000009e009e7308 */ /* 0x000fe40000000800 */
[-C--:B------:R-:W-:Y:S02]  /*23660*/  FFMA.FTZ R159, R15, R134.reuse, -R163 ;  /* 0x000000860f9f7223 */ /* 0x080fe400000108a3 */
[----:B------:R-:W-:Y:S02]  /*23670*/  FMUL.FTZ R15, R2, R123 ;  /* 0x0000007b020f7220 */ /* 0x000fe40000410000 */
[C---:B--2---:R-:W-:Y:S04]  /*23680*/  HMMA.16816.F32.BF16 R100, R128.reuse, R140, R100 ;  /* 0x0000008c8064723c */ /* 0x044fe80000041864 */
[--C-:B------:R-:W-:Y:S01]  /*23690*/  FFMA.FTZ R162, R12, R134, -R157.reuse ;  /* 0x000000860ca27223 */ /* 0x100fe2000001089d */
[----:B------:R-:W2:Y:S01]  /*236a0*/  MUFU.EX2 R159, R159 ;  /* 0x0000009f009f7308 */ /* 0x000ea20000000800 */
[----:B------:R-:W-:Y:S02]  /*236b0*/  FMUL.FTZ R12, R3, R120 ;  /* 0x00000078030c7220 */ /* 0x000fe40000410000 */
[C---:B------:R-:W-:Y:S01]  /*236c0*/  HMMA.16816.F32.BF16 R104, R128.reuse, R142, R104 ;  /* 0x0000008e8068723c */ /* 0x040fe20000041868 */
[----:B------:R-:W-:Y:S03]  /*236d0*/  LDSM.16.MT88.4 R140, [R213+0xc800] ;  /* 0x00c80000d58c783b */ /* 0x000fe60000004200 */
[----:B------:R-:W-:Y:S02]  /*236e0*/  FFMA.FTZ R165, R13, R134, -R157 ;  /* 0x000000860da57223 */ /* 0x000fe4000001089d */
[C---:B------:R-:W-:Y:S01]  /*236f0*/  FMUL.FTZ R13, R3.reuse, R121 ;  /* 0x00000079030d7220 */ /* 0x040fe20000410000 */
[----:B------:R-:W-:Y:S01]  /*23700*/  MUFU.EX2 R162, R162 ;  /* 0x000000a200a27308 */ /* 0x000fe20000000800 */
[C---:B------:R-:W-:Y:S01]  /*23710*/  FMUL.FTZ R110, R2.reuse, R110 ;  /* 0x0000006e026e7220 */ /* 0x040fe20000410000 */
[----:B------:R-:W4:Y:S03]  /*23720*/  LDSM.16.MT88.4 R120, [R216+0xc800] ;  /* 0x00c80000d878783b */ /* 0x000f260000004200 */
[----:B------:R-:W-:Y:S02]  /*23730*/  FMUL.FTZ R111, R2, R111 ;  /* 0x0000006f026f7220 */ /* 0x000fe40000410000 */
[C---:B------:R-:W-:Y:S02]  /*23740*/  FMUL.FTZ R108, R3.reuse, R108 ;  /* 0x0000006c036c7220 */ /* 0x040fe40000410000 */
[----:B------:R-:W-:Y:S01]  /*23750*/  FMUL.FTZ R109, R3, R109 ;  /* 0x0000006d036d7220 */ /* 0x000fe20000410000 */
[----:B------:R-:W5:Y:S01]  /*23760*/  MUFU.EX2 R165, R165 ;  /* 0x000000a500a57308 */ /* 0x000f620000000800 */
[-CC-:B------:R-:W-:Y:S02]  /*23770*/  FFMA.FTZ R160, R18, R134.reuse, -R163.reuse ;  /* 0x0000008612a07223 */ /* 0x180fe400000108a3 */
[-C--:B------:R-:W-:Y:S02]  /*23780*/  FFMA.FTZ R161, R19, R134.reuse, -R163 ;  /* 0x0000008613a17223 */ /* 0x080fe400000108a3 */
[-CC-:B------:R-:W-:Y:S01]  /*23790*/  FFMA.FTZ R164, R16, R134.reuse, -R157.reuse ;  /* 0x0000008610a47223 */ /* 0x180fe2000001089d */
[C---:B---3--:R-:W-:Y:S03]  /*237a0*/  HMMA.16816.F32.BF16 R108, R128.reuse, R124, R108 ;  /* 0x0000007c806c723c */ /* 0x048fe6000004186c */
[----:B------:R-:W-:Y:S01]  /*237b0*/  FFMA.FTZ R167, R17, R134, -R157 ;  /* 0x0000008611a77223 */ /* 0x000fe2000001089d */
[----:B------:R-:W-:Y:S01]  /*237c0*/  MUFU.EX2 R160, R160 ;  /* 0x000000a000a07308 */ /* 0x000fe20000000800 */
[C---:B------:R-:W-:Y:S02]  /*237d0*/  FMUL.FTZ R18, R2.reuse, R118 ;  /* 0x0000007602127220 */ /* 0x040fe40000410000 */
[C---:B------:R-:W-:Y:S01]  /*237e0*/  FMUL.FTZ R19, R2.reuse, R119 ;  /* 0x0000007702137220 */ /* 0x040fe20000410000 */
[C---:B------:R-:W-:Y:S01]  /*237f0*/  HMMA.16816.F32.BF16 R12, R128.reuse, R126, R12 ;  /* 0x0000007e800c723c */ /* 0x040fe2000004180c */
[----:B------:R-:W3:Y:S03]  /*23800*/  LDSM.16.MT88.4 R124, [R214+0xc800] ;  /* 0x00c80000d67c783b */ /* 0x000ee60000004200 */
[C---:B------:R-:W-:Y:S02]  /*23810*/  FMUL.FTZ R16, R3.reuse, R116 ;  /* 0x0000007403107220 */ /* 0x040fe40000410000 */
[----:B------:R-:W4:Y:S01]  /*23820*/  MUFU.EX2 R161, R161 ;  /* 0x000000a100a17308 */ /* 0x000f220000000800 */
[----:B------:R-:W-:Y:S01]  /*23830*/  FMUL.FTZ R17, R3, R117 ;  /* 0x0000007503117220 */ /* 0x000fe20000410000 */
[----:B--2---:R-:W-:Y:S01]  /*23840*/  F2FP.BF16.PACK_AB R117, R159, R158 ;  /* 0x0000009e9f75723e */ /* 0x004fe200000010ff */
[C---:B------:R-:W-:Y:S03]  /*23850*/  FMUL.FTZ R114, R2.reuse, R114 ;  /* 0x0000007202727220 */ /* 0x040fe60000410000 */
[----:B-----5:R-:W-:Y:S01]  /*23860*/  F2FP.BF16.PACK_AB R116, R165, R162 ;  /* 0x000000a2a574723e */ /* 0x020fe200000010ff */
[----:B------:R-:W-:Y:S01]  /*23870*/  FMUL.FTZ R115, R2, R115 ;  /* 0x0000007302737220 */ /* 0x000fe20000410000 */
[C---:B-1----:R-:W-:Y:S02]  /*23880*/  HMMA.16816.F32.BF16 R16, R128.reuse, R136, R16 ;  /* 0x000000888010723c */ /* 0x042fe40000041810 */
[----:B------:R-:W-:Y:S01]  /*23890*/  MUFU.EX2 R164, R164 ;  /* 0x000000a400a47308 */ /* 0x000fe20000000800 */
[C---:B------:R-:W-:Y:S02]  /*238a0*/  FMUL.FTZ R112, R3.reuse, R112 ;  /* 0x0000007003707220 */ /* 0x040fe40000410000 */
[----:B------:R-:W-:Y:S02]  /*238b0*/  FMUL.FTZ R113, R3, R113 ;  /* 0x0000007103717220 */ /* 0x000fe40000410000 */
[--C-:B------:R-:W-:Y:S01]  /*238c0*/  FFMA.FTZ R166, R22, R134, -R163.reuse ;  /* 0x0000008616a67223 */ /* 0x100fe200000108a3 */
[----:B------:R-:W-:Y:S01]  /*238d0*/  F2FP.BF16.PACK_AB R22, R171, R168 ;  /* 0x000000a8ab16723e */ /* 0x000fe200000010ff */
[-CC-:B------:R-:W-:Y:S03]  /*238e0*/  FFMA.FTZ R169, R23, R134.reuse, -R163.reuse ;  /* 0x0000008617a97223 */ /* 0x180fe600000108a3 */
[----:B------:R-:W-:Y:S01]  /*238f0*/  HMMA.16816.F32.BF16 R112, R128, R138, R112 ;  /* 0x0000008a8070723c */ /* 0x000fe20000041870 */
[----:B------:R-:W1:Y:S01]  /*23900*/  MUFU.EX2 R167, R167 ;  /* 0x000000a700a77308 */ /* 0x000e620000000800 */
[----:B------:R-:W2:Y:S01]  /*23910*/  LDSM.16.MT88.4 R128, [R216+0x10800] ;  /* 0x01080000d880783b */ /* 0x000ea20000004200 */
[--C-:B------:R-:W-:Y:S01]  /*23920*/  FFMA.FTZ R54, R54, R134, -R163.reuse ;  /* 0x0000008636367223 */ /* 0x100fe200000108a3 */
[----:B----4-:R-:W-:Y:S01]  /*23930*/  F2FP.BF16.PACK_AB R119, R161, R160 ;  /* 0x000000a0a177723e */ /* 0x010fe200000010ff */
[-CC-:B------:R-:W-:Y:S02]  /*23940*/  FFMA.FTZ R55, R55, R134.reuse, -R163.reuse ;  /* 0x0000008637377223 */ /* 0x180fe400000108a3 */
[-CC-:B------:R-:W-:Y:S02]  /*23950*/  FFMA.FTZ R58, R58, R134.reuse, -R163.reuse ;  /* 0x000000863a3a7223 */ /* 0x180fe400000108a3 */
[-C--:B------:R-:W-:Y:S01]  /*23960*/  FFMA.FTZ R59, R59, R134.reuse, -R163 ;  /* 0x000000863b3b7223 */ /* 0x080fe200000108a3 */
[----:B------:R-:W-:Y:S01]  /*23970*/  LDSM.16.MT88.4 R136, [R212+0x10800] ;  /* 0x01080000d488783b */ /* 0x000fe20000004200 */
[----:B------:R-:W-:Y:S01]  /*23980*/  MUFU.EX2 R166, R166 ;  /* 0x000000a600a67308 */ /* 0x000fe20000000800 */
[-CC-:B------:R-:W-:Y:S02]  /*23990*/  FFMA.FTZ R52, R52, R134.reuse, -R157.reuse ;  /* 0x0000008634347223 */ /* 0x180fe4000001089d */
[-CC-:B------:R-:W-:Y:S02]  /*239a0*/  FFMA.FTZ R53, R53, R134.reuse, -R157.reuse ;  /* 0x0000008635357223 */ /* 0x180fe4000001089d */
[-CC-:B------:R-:W-:Y:S02]  /*239b0*/  FFMA.FTZ R56, R56, R134.reuse, -R157.reuse ;  /* 0x0000008638387223 */ /* 0x180fe4000001089d */
[-C--:B------:R-:W-:Y:S02]  /*239c0*/  FFMA.FTZ R57, R57, R134.reuse, -R157 ;  /* 0x0000008639397223 */ /* 0x080fe4000001089d */
[-CC-:B------:R-:W-:Y:S01]  /*239d0*/  FFMA.FTZ R62, R62, R134.reuse, -R163.reuse ;  /* 0x000000863e3e7223 */ /* 0x180fe200000108a3 */
[----:B------:R-:W4:Y:S01]  /*239e0*/  MUFU.EX2 R169, R169 ;  /* 0x000000a900a97308 */ /* 0x000f220000000800 */
[-CC-:B------:R-:W-:Y:S02]  /*239f0*/  FFMA.FTZ R63, R63, R134.reuse, -R163.reuse ;  /* 0x000000863f3f7223 */ /* 0x180fe400000108a3 */
[----:B------:R-:W-:Y:S01]  /*23a00*/  FFMA.FTZ R66, R66, R134, -R163 ;  /* 0x0000008642427223 */ /* 0x000fe200000108a3 */
[----:B-1----:R-:W-:Y:S01]  /*23a10*/  F2FP.BF16.PACK_AB R118, R167, R164 ;  /* 0x000000a4a776723e */ /* 0x002fe200000010ff */
[----:B------:R-:W-:Y:S02]  /*23a20*/  FFMA.FTZ R152, R2, R241, R152 ;  /* 0x000000f102987223 */ /* 0x000fe40000010098 */
[----:B------:R-:W-:Y:S01]  /*23a30*/  FFMA.FTZ R156, R3, R240, R156 ;  /* 0x000000f0039c7223 */ /* 0x000fe2000001009c */
[----:B------:R-:W-:Y:S01]  /*23a40*/  MOV R3, R133 ;  /* 0x0000008500037202 */ /* 0x000fe20000000f00 */
[----:B------:R-:W-:Y:S01]  /*23a50*/  FADD.FTZ R151, R151, R152 ;  /* 0x0000009897977221 */ /* 0x000fe20000010000 */
[----:B------:R-:W-:Y:S01]  /*23a60*/  MUFU.EX2 R179, R179 ;  /* 0x000000b300b37308 */ /* 0x000fe20000000800 */
[C---:B------:R-:W-:Y:S05]  /*23a70*/  HMMA.16816.F32.BF16 R4, R116.reuse, R120, R4 ;  /* 0x000000787404723c */ /* 0x040fea0000041804 */
[----:B------:R-:W-:Y:S02]  /*23a80*/  FADD.FTZ R155, R155, R156 ;  /* 0x0000009c9b9b7221 */ /* 0x000fe40000010000 */
[----:B------:R-:W-:Y:S01]  /*23a90*/  FADD.FTZ R150, R150, R151 ;  /* 0x0000009796967221 */ /* 0x000fe20000010000 */
[C---:B------:R-:W-:Y:S01]  /*23aa0*/  HMMA.16816.F32.BF16 R8, R116.reuse, R122, R8 ;  /* 0x0000007a7408723c */ /* 0x040fe20000041808 */
[----:B------:R-:W1:Y:S01]  /*23ab0*/  LDSM.16.MT88.4 R120, [R214+0x10800] ;  /* 0x01080000d678783b */ /* 0x000e620000004200 */
[----:B------:R-:W-:Y:S02]  /*23ac0*/  MUFU.EX2 R178, R178 ;  /* 0x000000b200b27308 */ /* 0x000fe40000000800 */
[----:B------:R-:W-:Y:S02]  /*23ad0*/  FADD.FTZ R154, R154, R155 ;  /* 0x0000009b9a9a7221 */ /* 0x000fe40000010000 */
[----:B------:R-:W-:Y:S02]  /*23ae0*/  FADD.FTZ R135, R135, R150 ;  /* 0x0000009687877221 */ /* 0x000fe40000010000 */
[C---:B---3--:R-:W-:Y:S04]  /*23af0*/  HMMA.16816.F32.BF16 R68, R116.reuse, R124, R68 ;  /* 0x0000007c7444723c */ /* 0x048fe80000041844 */
[----:B------:R-:W-:Y:S01]  /*23b00*/  MUFU.EX2 R181, R181 ;  /* 0x000000b500b57308 */ /* 0x000fe20000000800 */
[----:B------:R-:W-:Y:S02]  /*23b10*/  FADD.FTZ R153, R153, R154 ;  /* 0x0000009a99997221 */ /* 0x000fe40000010000 */
[----:B------:R-:W-:Y:S01]  /*23b20*/  FADD.FTZ R158, R158, R135 ;  /* 0x000000879e9e7221 */ /* 0x000fe20000010000 */
[C---:B------:R-:W-:Y:S01]  /*23b30*/  HMMA.16816.F32.BF16 R72, R116.reuse, R126, R72 ;  /* 0x0000007e7448723c */ /* 0x040fe20000041848 */
[----:B------:R-:W3:Y:S03]  /*23b40*/  LDSM.16.MT88.4 R124, [R213+0x10800] ;  /* 0x01080000d57c783b */ /* 0x000ee60000004200 */
[----:B------:R-:W-:Y:S01]  /*23b50*/  FADD.FTZ R162, R162, R153 ;  /* 0x00000099a2a27221 */ /* 0x000fe20000010000 */
[----:B------:R-:W-:Y:S01]  /*23b60*/  MOV R135, R132 ;  /* 0x0000008400877202 */ /* 0x000fe20000000f00 */
[----:B------:R-:W-:Y:S01]  /*23b70*/  MUFU.EX2 R180, R180 ;  /* 0x000000b400b47308 */ /* 0x000fe20000000800 */
[----:B------:R-:W-:Y:S01]  /*23b80*/  FADD.FTZ R159, R159, R158 ;  /* 0x0000009e9f9f7221 */ /* 0x000fe20000010000 */
[C---:B------:R-:W-:Y:S04]  /*23b90*/  HMMA.16816.F32.BF16 R76, R116.reuse, R140, R76 ;  /* 0x0000008c744c723c */ /* 0x040fe8000004184c */
[----:B------:R-:W-:Y:S02]  /*23ba0*/  FADD.FTZ R165, R165, R162 ;  /* 0x000000a2a5a57221 */ /* 0x000fe40000010000 */
[----:B------:R-:W-:Y:S02]  /*23bb0*/  FADD.FTZ R160, R160, R159 ;  /* 0x0000009fa0a07221 */ /* 0x000fe40000010000 */
[C---:B------:R-:W-:Y:S01]  /*23bc0*/  HMMA.16816.F32.BF16 R80, R116.reuse, R142, R80 ;  /* 0x0000008e7450723c */ /* 0x040fe20000041850 */
[----:B------:R-:W-:Y:S01]  /*23bd0*/  LDSM.16.MT88.4 R140, [R212+0x11000] ;  /* 0x01100000d48c783b */ /* 0x000fe20000004200 */
[----:B------:R-:W-:Y:S02]  /*23be0*/  MUFU.EX2 R183, R183 ;  /* 0x000000b700b77308 */ /* 0x000fe40000000800 */
[----:B------:R-:W-:Y:S02]  /*23bf0*/  FADD.FTZ R164, R164, R165 ;  /* 0x000000a5a4a47221 */ /* 0x000fe40000010000 */
[----:B------:R-:W-:Y:S02]  /*23c00*/  FADD.FTZ R161, R161, R160 ;  /* 0x000000a0a1a17221 */ /* 0x000fe40000010000 */
[C---:B------:R-:W-:Y:S04]  /*23c10*/  HMMA.16816.F32.BF16 R84, R116.reuse, R144, R84 ;  /* 0x000000907454723c */ /* 0x040fe80000041854 */
[----:B------:R-:W-:Y:S01]  /*23c20*/  MUFU.EX2 R182, R182 ;  /* 0x000000b600b67308 */ /* 0x000fe20000000800 */
[----:B------:R-:W-:Y:S02]  /*23c30*/  FADD.FTZ R167, R167, R164 ;  /* 0x000000a4a7a77221 */ /* 0x000fe40000010000 */
[-CC-:B------:R-:W-:Y:S01]  /*23c40*/  FFMA.FTZ R144, R26, R134.reuse, -R163.reuse ;  /* 0x000000861a907223 */ /* 0x180fe200000108a3 */
[C---:B------:R-:W-:Y:S04]  /*23c50*/  HMMA.16816.F32.BF16 R88, R116.reuse, R146, R88 ;  /* 0x000000927458723c */ /* 0x040fe80000041858 */
[-C--:B------:R-:W-:Y:S02]  /*23c60*/  FFMA.FTZ R145, R27, R134.reuse, -R163 ;  /* 0x000000861b917223 */ /* 0x080fe400000108a3 */
[----:B------:R-:W-:Y:S01]  /*23c70*/  LDSM.16.MT88.4 R24, [R214+0xd000] ;  /* 0x00d00000d618783b */ /* 0x000fe20000004200 */
[-CC-:B------:R-:W-:Y:S01]  /*23c80*/  FFMA.FTZ R146, R20, R134.reuse, -R157.reuse ;  /* 0x0000008614927223 */ /* 0x180fe2000001089d */
[C---:B--2---:R-:W-:Y:S01]  /*23c90*/  HMMA.16816.F32.BF16 R92, R116.reuse, R128, R92 ;  /* 0x00000080745c723c */ /* 0x044fe2000004185c */
[----:B------:R-:W-:Y:S03]  /*23ca0*/  MUFU.EX2 R144, R144 ;  /* 0x0000009000907308 */ /* 0x000fe60000000800 */
[----:B------:R-:W-:Y:S01]  /*23cb0*/  FFMA.FTZ R147, R21, R134, -R157 ;  /* 0x0000008615937223 */ /* 0x000fe2000001089d */
[C---:B----4-:R-:W-:Y:S01]  /*23cc0*/  F2FP.BF16.PACK_AB R21, R169.reuse, R166 ;  /* 0x000000a6a915723e */ /* 0x050fe200000010ff */
[----:B------:R-:W-:Y:S02]  /*23cd0*/  FADD.FTZ R166, R166, R161 ;  /* 0x000000a1a6a67221 */ /* 0x000fe40000010000 */
[C---:B------:R-:W-:Y:S01]  /*23ce0*/  HMMA.16816.F32.BF16 R96, R116.reuse, R130, R96 ;  /* 0x000000827460723c */ /* 0x040fe20000041860 */
[----:B------:R-:W-:Y:S02]  /*23cf0*/  LDSM.16.MT88.4 R128, [R214+0x11000] ;  /* 0x01100000d680783b */ /* 0x000fe40000004200 */
[----:B------:R-:W2:Y:S01]  /*23d00*/  MUFU.EX2 R145, R145 ;  /* 0x0000009100917308 */ /* 0x000ea20000000800 */
[----:B------:R-:W-:Y:S04]  /*23d10*/  FADD.FTZ R169, R169, R166 ;  /* 0x000000a6a9a97221 */ /* 0x000fe80000010000 */
[C---:B-1----:R-:W-:Y:S05]  /*23d20*/  HMMA.16816.F32.BF16 R100, R116.reuse, R120, R100 ;  /* 0x000000787464723c */ /* 0x042fea0000041864 */
[----:B------:R-:W-:Y:S03]  /*23d30*/  MUFU.EX2 R146, R146 ;  /* 0x0000009200927308 */ /* 0x000fe60000000800 */
[C---:B------:R-:W-:Y:S01]  /*23d40*/  HMMA.16816.F32.BF16 R104, R116.reuse, R122, R104 ;  /* 0x0000007a7468723c */ /* 0x040fe20000041868 */
[----:B------:R-:W1:Y:S06]  /*23d50*/  LDSM.16.MT88.4 R120, [R216+0xd000] ;  /* 0x00d00000d878783b */ /* 0x000e6c0000004200 */
[----:B------:R-:W4:Y:S01]  /*23d60*/  MUFU.EX2 R147, R147 ;  /* 0x0000009300937308 */ /* 0x000f220000000800 */
[C---:B---3--:R-:W-:Y:S04]  /*23d70*/  HMMA.16816.F32.BF16 R108, R116.reuse, R124, R108 ;  /* 0x0000007c746c723c */ /* 0x048fe8000004186c */
[C---:B--2---:R-:W-:Y:S01]  /*23d80*/  F2FP.BF16.PACK_AB R23, R145.reuse, R144 ;  /* 0x000000909117723e */ /* 0x044fe200000010ff */
[----:B------:R-:W-:Y:S03]  /*23d90*/  FADD.FTZ R144, R144, R169 ;  /* 0x000000a990907221 */ /* 0x000fe60000010000 */
[C---:B------:R-:W-:Y:S01]  /*23da0*/  HMMA.16816.F32.BF16 R12, R116.reuse, R126, R12 ;  /* 0x0000007e740c723c */ /* 0x040fe2000004180c */
[----:B------:R-:W-:Y:S01]  /*23db0*/  LDSM.16.MT88.4 R124, [R212+0xd000] ;  /* 0x00d00000d47c783b */ /* 0x000fe20000004200 */
[----:B------:R-:W-:Y:S02]  /*23dc0*/  MUFU.EX2 R185, R185 ;  /* 0x000000b900b97308 */ /* 0x000fe40000000800 */
[----:B------:R-:W-:Y:S04]  /*23dd0*/  FADD.FTZ R145, R145, R144 ;  /* 0x0000009091917221 */ /* 0x000fe80000010000 */
[C---:B------:R-:W-:Y:S04]  /*23de0*/  HMMA.16816.F32.BF16 R16, R116.reuse, R136, R16 ;  /* 0x000000887410723c */ /* 0x040fe80000041810 */
[----:B------:R-:W-:Y:S01]  /*23df0*/  MUFU.EX2 R184, R184 ;  /* 0x000000b800b87308 */ /* 0x000fe20000000800 */
[C---:B----4-:R-:W-:Y:S03]  /*23e00*/  F2FP.BF16.PACK_AB R20, R147.reuse, R146 ;  /* 0x000000929314723e */ /* 0x050fe600000010ff */
[----:B------:R-:W-:Y:S01]  /*23e10*/  HMMA.16816.F32.BF16 R112, R116, R138, R112 ;  /* 0x0000008a7470723c */ /* 0x000fe20000041870 */
[----:B------:R-:W2:Y:S03]  /*23e20*/  LDSM.16.MT88.4 R116, [R213+0xd000] ;  /* 0x00d00000d574783b */ /* 0x000ea60000004200 */
[----:B------:R-:W-:Y:S02]  /*23e30*/  FADD.FTZ R146, R146, R167 ;  /* 0x000000a792927221 */ /* 0x000fe40000010000 */
[----:B------:R-:W-:Y:S02]  /*23e40*/  MUFU.EX2 R187, R187 ;  /* 0x000000bb00bb7308 */ /* 0x000fe40000000800 */
[----:B------:R-:W-:Y:S01]  /*23e50*/  FADD.FTZ R147, R147, R146 ;  /* 0x0000009293937221 */ /* 0x000fe20000010000 */
[C---:B-1----:R-:W-:Y:S01]  /*23e60*/  HMMA.16816.F32.BF16 R4, R20.reuse, R120, R4 ;  /* 0x000000781404723c */ /* 0x042fe20000041804 */
[----:B------:R-:W-:Y:S04]  /*23e70*/  LDSM.16.MT88.4 R136, [R213+0x11000] ;  /* 0x01100000d588783b */ /* 0x000fe80000004200 */
[----:B------:R-:W-:Y:S02]  /*23e80*/  FADD.FTZ R168, R168, R147 ;  /* 0x00000093a8a87221 */ /* 0x000fe40000010000 */
[----:B------:R-:W-:Y:S01]  /*23e90*/  MUFU.EX2 R54, R54 ;  /* 0x0000003600367308 */ /* 0x000fe20000000800 */
[C---:B------:R-:W-:Y:S01]  /*23ea0*/  HMMA.16816.F32.BF16 R8, R20.reuse, R122, R8 ;  /* 0x0000007a1408723c */ /* 0x040fe20000041808 */
[----:B------:R-:W1:Y:S03]  /*23eb0*/  LDSM.16.MT88.4 R120, [R216+0x11000] ;  /* 0x01100000d878783b */ /* 0x000e660000004200 */
[----:B------:R-:W-:Y:S04]  /*23ec0*/  FADD.FTZ R171, R171, R168 ;  /* 0x000000a8abab7221 */ /* 0x000fe80000010000 */
[C---:B------:R-:W-:Y:S01]  /*23ed0*/  HMMA.16816.F32.BF16 R68, R20.reuse, R24, R68 ;  /* 0x000000181444723c */ /* 0x040fe20000041844 */
[----:B------:R-:W-:Y:S07]  /*23ee0*/  MUFU.EX2 R55, R55 ;  /* 0x0000003700377308 */ /* 0x000fee0000000800 */
[C---:B------:R-:W-:Y:S01]  /*23ef0*/  HMMA.16816.F32.BF16 R72, R20.reuse, R26, R72 ;  /* 0x0000001a1448723c */ /* 0x040fe20000041848 */
[----:B------:R-:W3:Y:S02]  /*23f00*/  LDSM.16.MT88.4 R24, [R216+0xd800] ;  /* 0x00d80000d818783b */ /* 0x000ee40000004200 */
[----:B------:R-:W-:Y:S05]  /*23f10*/  MUFU.EX2 R58, R58 ;  /* 0x0000003a003a7308 */ /* 0x000fea0000000800 */
[C---:B--2---:R-:W-:Y:S05]  /*23f20*/  HMMA.16816.F32.BF16 R76, R20.reuse, R116, R76 ;  /* 0x00000074144c723c */ /* 0x044fea000004184c */
[----:B------:R-:W-:Y:S03]  /*23f30*/  MUFU.EX2 R59, R59 ;  /* 0x0000003b003b7308 */ /* 0x000fe60000000800 */
[C---:B------:R-:W-:Y:S01]  /*23f40*/  HMMA.16816.F32.BF16 R80, R20.reuse, R118, R80 ;  /* 0x000000761450723c */ /* 0x040fe20000041850 */
[----:B------:R-:W2:Y:S06]  /*23f50*/  LDSM.16.MT88.4 R116, [R212+0xd800] ;  /* 0x00d80000d474783b */ /* 0x000eac0000004200 */
[----:B------:R-:W-:Y:S01]  /*23f60*/  MUFU.EX2 R52, R52 ;  /* 0x0000003400347308 */ /* 0x000fe20000000800 */
[C---:B------:R-:W-:Y:S08]  /*23f70*/  HMMA.16816.F32.BF16 R84, R20.reuse, R124, R84 ;  /* 0x0000007c1454723c */ /* 0x040ff00000041854 */
        /* <DEDUP_REMOVED lines=10> */
[----:B------:R-:W-:Y:S07]  /*24020*/  MUFU.EX2 R62, R62 ;  /* 0x0000003e003e7308 */ /* 0x000fee0000000800 */
[C---:B------:R-:W-:Y:S03]  /*24030*/  HMMA.16816.F32.BF16 R108, R20.reuse, R136, R108 ;  /* 0x00000088146c723c */ /* 0x040fe6000004186c */
[----:B------:R-:W-:Y:S04]  /*24040*/  MUFU.EX2 R63, R63 ;  /* 0x0000003f003f7308 */ /* 0x000fe80000000800 */
[-CC-:B------:R-:W-:Y:S01]  /*24050*/  FFMA.FTZ R136, R38, R134.reuse, -R163.reuse ;  /* 0x0000008626887223 */ /* 0x180fe200000108a3 */
[C---:B------:R-:W-:Y:S04]  /*24060*/  HMMA.16816.F32.BF16 R12, R20.reuse, R138, R12 ;  /* 0x0000008a140c723c */ /* 0x040fe8000004180c */
[-CC-:B------:R-:W-:Y:S01]  /*24070*/  FFMA.FTZ R137, R39, R134.reuse, -R163.reuse ;  /* 0x0000008627897223 */ /* 0x180fe200000108a3 */
[----:B------:R-:W-:Y:S02]  /*24080*/  MUFU.EX2 R136, R136 ;  /* 0x0000008800887308 */ /* 0x000fe40000000800 */
[-CC-:B------:R-:W-:Y:S01]  /*24090*/  FFMA.FTZ R138, R42, R134.reuse, -R163.reuse ;  /* 0x000000862a8a7223 */ /* 0x180fe200000108a3 */
[C---:B------:R-:W-:Y:S04]  /*240a0*/  HMMA.16816.F32.BF16 R16, R20.reuse, R140, R16 ;  /* 0x0000008c1410723c */ /* 0x040fe80000041810 */
[-CC-:B------:R-:W-:Y:S02]  /*240b0*/  FFMA.FTZ R139, R43, R134.reuse, -R163.reuse ;  /* 0x000000862b8b7223 */ /* 0x180fe400000108a3 */
[-C--:B------:R-:W-:Y:S01]  /*240c0*/  FFMA.FTZ R163, R67, R134.reuse, -R163 ;  /* 0x0000008643a37223 */ /* 0x080fe200000108a3 */
[----:B------:R-:W1:Y:S01]  /*240d0*/  MUFU.EX2 R137, R137 ;  /* 0x0000008900897308 */ /* 0x000e620000000800 */
[----:B------:R-:W-:Y:S04]  /*240e0*/  HMMA.16816.F32.BF16 R112, R20, R142, R112 ;  /* 0x0000008e1470723c */ /* 0x000fe80000041870 */
[-CC-:B------:R-:W-:Y:S02]  /*240f0*/  FFMA.FTZ R140, R36, R134.reuse, -R157.reuse ;  /* 0x00000086248c7223 */ /* 0x180fe4000001089d */
[--C-:B------:R-:W-:Y:S01]  /*24100*/  FFMA.FTZ R141, R37, R134, -R157.reuse ;  /* 0x00000086258d7223 */ /* 0x100fe2000001089d */
[----:B------:R-:W-:Y:S01]  /*24110*/  F2FP.BF16.PACK_AB R21, R173, R170 ;  /* 0x000000aaad15723e */ /* 0x000fe200000010ff */
[----:B------:R-:W-:Y:S01]  /*24120*/  LDSM.16.MT88.4 R36, [R212+0xe000] ;  /* 0x00e00000d424783b */ /* 0x000fe20000004200 */
[----:B------:R-:W-:Y:S01]  /*24130*/  F2FP.BF16.PACK_AB R23, R175, R172 ;  /* 0x000000acaf17723e */ /* 0x000fe200000010ff */
[----:B------:R-:W-:Y:S02]  /*24140*/  MUFU.EX2 R138, R138 ;  /* 0x0000008a008a7308 */ /* 0x000fe40000000800 */
[----:B------:R-:W-:Y:S01]  /*24150*/  F2FP.BF16.PACK_AB R20, R177, R174 ;  /* 0x000000aeb114723e */ /* 0x000fe200000010ff */
[--C-:B------:R-:W-:Y:S01]  /*24160*/  FFMA.FTZ R142, R40, R134, -R157.reuse ;  /* 0x00000086288e7223 */ /* 0x100fe2000001089d */
[----:B------:R-:W-:Y:S01]  /*24170*/  F2FP.BF16.PACK_AB R22, R179, R176 ;  /* 0x000000b0b316723e */ /* 0x000fe200000010ff */
[----:B------:R-:W-:Y:S02]  /*24180*/  FFMA.FTZ R143, R41, R134, -R157 ;  /* 0x00000086298f7223 */ /* 0x000fe4000001089d */
[----:B------:R-:W-:Y:S01]  /*24190*/  LDSM.16.MT88.4 R40, [R214+0x12000] ;  /* 0x01200000d628783b */ /* 0x000fe20000004200 */
[----:B------:R-:W-:Y:S02]  /*241a0*/  FADD.FTZ R170, R170, R145 ;  /* 0x00000091aaaa7221 */ /* 0x000fe40000010000 */
[----:B------:R-:W4:Y:S01]  /*241b0*/  MUFU.EX2 R139, R139 ;  /* 0x0000008b008b7308 */ /* 0x000f220000000800 */
[C---:B---3--:R-:W-:Y:S03]  /*241c0*/  HMMA.16816.F32.BF16 R4, R20.reuse, R24, R4 ;  /* 0x000000181404723c */ /* 0x048fe60000041804 */
[----:B------:R-:W-:Y:S02]  /*241d0*/  FADD.FTZ R174, R174, R171 ;  /* 0x000000abaeae7221 */ /* 0x000fe40000010000 */
[----:B------:R-:W-:Y:S02]  /*241e0*/  FADD.FTZ R173, R173, R170 ;  /* 0x000000aaadad7221 */ /* 0x000fe40000010000 */
[----:B------:R-:W-:Y:S01]  /*241f0*/  FADD.FTZ R177, R177, R174 ;  /* 0x000000aeb1b17221 */ /* 0x000fe20000010000 */
[C---:B------:R-:W-:Y:S01]  /*24200*/  HMMA.16816.F32.BF16 R8, R20.reuse, R26, R8 ;  /* 0x0000001a1408723c */ /* 0x040fe20000041808 */
[----:B------:R-:W3:Y:S01]  /*24210*/  LDSM.16.MT88.4 R24, [R216+0x11800] ;  /* 0x01180000d818783b */ /* 0x000ee20000004200 */
[----:B------:R-:W-:Y:S02]  /*24220*/  MUFU.EX2 R140, R140 ;  /* 0x0000008c008c7308 */ /* 0x000fe40000000800 */
[----:B------:R-:W-:Y:S02]  /*24230*/  FADD.FTZ R172, R172, R173 ;  /* 0x000000adacac7221 */ /* 0x000fe40000010000 */
[----:B------:R-:W-:Y:S02]  /*24240*/  FADD.FTZ R176, R176, R177 ;  /* 0x000000b1b0b07221 */ /* 0x000fe40000010000 */
[C---:B------:R-:W-:Y:S04]  /*24250*/  HMMA.16816.F32.BF16 R68, R20.reuse, R28, R68 ;  /* 0x0000001c1444723c */ /* 0x040fe80000041844 */
[----:B------:R-:W5:Y:S01]  /*24260*/  MUFU.EX2 R141, R141 ;  /* 0x0000008d008d7308 */ /* 0x000f620000000800 */
[----:B------:R-:W-:Y:S02]  /*24270*/  FADD.FTZ R175, R175, R172 ;  /* 0x000000acafaf7221 */ /* 0x000fe40000010000 */
[----:B------:R-:W-:Y:S01]  /*24280*/  FADD.FTZ R179, R179, R176 ;  /* 0x000000b0b3b37221 */ /* 0x000fe20000010000 */
[C---:B------:R-:W-:Y:S01]  /*24290*/  HMMA.16816.F32.BF16 R72, R20.reuse, R30, R72 ;  /* 0x0000001e1448723c */ /* 0x040fe20000041848 */
[----:B------:R-:W1:Y:S05]  /*242a0*/  LDSM.16.MT88.4 R28, [R214+0x11800] ;  /* 0x01180000d61c783b */ /* 0x000e6a0000004200 */
[----:B------:R-:W-:Y:S02]  /*242b0*/  MUFU.EX2 R142, R142 ;  /* 0x0000008e008e7308 */ /* 0x000fe40000000800 */
[C---:B------:R-:W-:Y:S08]  /*242c0*/  HMMA.16816.F32.BF16 R76, R20.reuse, R32, R76 ;  /* 0x00000020144c723c */ /* 0x040ff0000004184c */
[C---:B------:R-:W-:Y:S01]  /*242d0*/  HMMA.16816.F32.BF16 R80, R20.reuse, R34, R80 ;  /* 0x000000221450723c */ /* 0x040fe20000041850 */
[----:B------:R-:W4:Y:S01]  /*242e0*/  LDSM.16.MT88.4 R32, [R213+0x11800] ;  /* 0x01180000d520783b */ /* 0x000f220000004200 */
        /* <DEDUP_REMOVED lines=16> */
[----:B------:R-:W-:Y:S01]  /*243f0*/  HMMA.16816.F32.BF16 R112, R20, R118, R112 ;  /* 0x000000761470723c */ /* 0x000fe20000041870 */
[----:B------:R-:W-:Y:S06]  /*24400*/  LDSM.16.MT88.4 R116, [R213+0x12000] ;  /* 0x01200000d574783b */ /* 0x000fec0000004200 */
[----:B------:R-:W-:Y:S01]  /*24410*/  F2FP.BF16.PACK_AB R21, R137, R136 ;  /* 0x000000888915723e */ /* 0x000fe200000010ff */
[----:B------:R-:W-:Y:S01]  /*24420*/  FADD.FTZ R136, R136, R175 ;  /* 0x000000af88887221 */ /* 0x000fe20000010000 */
[----:B------:R-:W-:Y:S03]  /*24430*/  F2FP.BF16.PACK_AB R23, R139, R138 ;  /* 0x0000008a8b17723e */ /* 0x000fe600000010ff */
[----:B-----5:R-:W-:Y:S01]  /*24440*/  F2FP.BF16.PACK_AB R20, R141, R140 ;  /* 0x0000008c8d14723e */ /* 0x020fe200000010ff */
        /* <DEDUP_REMOVED lines=10> */
[----:B------:R-:W2:Y:S07]  /*244f0*/  LDSM.16.MT88.4 R24, [R216+0x12000] ;  /* 0x01200000d818783b */ /* 0x000eae0000004200 */
[C---:B-1----:R-:W-:Y:S08]  /*24500*/  HMMA.16816.F32.BF16 R68, R20.reuse, R28, R68 ;  /* 0x0000001c1444723c */ /* 0x042ff00000041844 */
[C---:B------:R-:W-:Y:S01]  /*24510*/  HMMA.16816.F32.BF16 R72, R20.reuse, R30, R72 ;  /* 0x0000001e1448723c */ /* 0x040fe20000041848 */
[----:B------:R-:W1:Y:S07]  /*24520*/  LDSM.16.MT88.4 R28, [R212+0x12000] ;  /* 0x01200000d41c783b */ /* 0x000e6e0000004200 */
[C---:B----4-:R-:W-:Y:S08]  /*24530*/  HMMA.16816.F32.BF16 R76, R20.reuse, R32, R76 ;  /* 0x00000020144c723c */ /* 0x050ff0000004184c */
        /* <DEDUP_REMOVED lines=12> */
[C---:B------:R-:W-:Y:S08]  /*24600*/  HMMA.16816.F32.BF16 R12, R20.reuse, R118, R12 ;  /* 0x00000076140c723c */ /* 0x040ff0000004180c */
        /* <DEDUP_REMOVED lines=35> */
[----:B------:R-:W-:Y:S07]  /*24840*/  LDSM.16.MT88.4 R36, [R212+0xf000] ;  /* 0x00f00000d424783b */ /* 0x000fee0000004200 */
        /* <DEDUP_REMOVED lines=45> */
[----:B--2---:R-:W-:Y:S01]  /*24b20*/  F2FP.BF16.PACK_AB R20, R33, R32 ;  /* 0x000000202114723e */ /* 0x004fe200000010ff */
[----:B------:R-:W-:Y:S01]  /*24b30*/  FADD.FTZ R32, R32, R57 ;  /* 0x0000003920207221 */ /* 0x000fe20000010000 */
[----:B----4-:R-:W-:Y:S01]  /*24b40*/  F2FP.BF16.PACK_AB R22, R157, R34 ;  /* 0x000000229d16723e */ /* 0x010fe200000010ff */
        /* <DEDUP_REMOVED lines=8> */
[C---:B------:R-:W-:Y:S01]  /*24bd0*/  HMMA.16816.F32.BF16 R124, R20.reuse, R126, R8 ;  /* 0x0000007e147c723c */ /* 0x040fe20000041808 */
[----:B------:R-:W4:Y:S07]  /*24be0*/  LDSM.16.MT88.4 R8, [R216+0x13800] ;  /* 0x01380000d808783b */ /* 0x000f2e0000004200 */
[C---:B---3--:R-:W-:Y:S08]  /*24bf0*/  HMMA.16816.F32.BF16 R68, R20.reuse, R24, R68 ;  /* 0x000000181444723c */ /* 0x048ff00000041844 */
[C---:B------:R-:W-:Y:S01]  /*24c00*/  HMMA.16816.F32.BF16 R72, R20.reuse, R26, R72 ;  /* 0x0000001a1448723c */ /* 0x040fe20000041848 */
[----:B------:R-:W3:Y:S07]  /*24c10*/  LDSM.16.MT88.4 R24, [R214+0x13800] ;  /* 0x01380000d618783b */ /* 0x000eee0000004200 */
[C---:B-1----:R-:W-:Y:S08]  /*24c20*/  HMMA.16816.F32.BF16 R76, R20.reuse, R28, R76 ;  /* 0x0000001c144c723c */ /* 0x042ff0000004184c */
[C---:B------:R-:W-:Y:S08]  /*24c30*/  HMMA.16816.F32.BF16 R80, R20.reuse, R30, R80 ;  /* 0x0000001e1450723c */ /* 0x040ff00000041850 */
[C---:B--2---:R-:W-:Y:S08]  /*24c40*/  HMMA.16816.F32.BF16 R84, R20.reuse, R4, R84 ;  /* 0x000000041454723c */ /* 0x044ff00000041854 */
[C---:B------:R-:W-:Y:S01]  /*24c50*/  HMMA.16816.F32.BF16 R88, R20.reuse, R6, R88 ;  /* 0x000000061458723c */ /* 0x040fe20000041858 */
[----:B------:R-:W1:Y:S07]  /*24c60*/  LDSM.16.MT88.4 R4, [R212+0x13800] ;  /* 0x01380000d404783b */ /* 0x000e6e0000004200 */
[C---:B----4-:R-:W-:Y:S08]  /*24c70*/  HMMA.16816.F32.BF16 R92, R20.reuse, R8, R92 ;  /* 0x00000008145c723c */ /* 0x050ff0000004185c */
[C---:B------:R-:W-:Y:S08]  /*24c80*/  HMMA.16816.F32.BF16 R96, R20.reuse, R10, R96 ;  /* 0x0000000a1460723c */ /* 0x040ff00000041860 */
[C---:B---3--:R-:W-:Y:S08]  /*24c90*/  HMMA.16816.F32.BF16 R100, R20.reuse, R24, R100 ;  /* 0x000000181464723c */ /* 0x048ff00000041864 */
[C---:B------:R-:W-:Y:S08]  /*24ca0*/  HMMA.16816.F32.BF16 R104, R20.reuse, R26, R104 ;  /* 0x0000001a1468723c */ /* 0x040ff00000041868 */
[C---:B------:R-:W-:Y:S08]  /*24cb0*/  HMMA.16816.F32.BF16 R108, R20.reuse, R120, R108 ;  /* 0x00000078146c723c */ /* 0x040ff0000004186c */
[C---:B------:R-:W-:Y:S08]  /*24cc0*/  HMMA.16816.F32.BF16 R120, R20.reuse, R122, R12 ;  /* 0x0000007a1478723c */ /* 0x040ff0000004180c */
[C---:B-1----:R-:W-:Y:S08]  /*24cd0*/  HMMA.16816.F32.BF16 R116, R20.reuse, R4, R16 ;  /* 0x000000041474723c */ /* 0x042ff00000041810 */
[----:B------:R-:W-:Y:S01]  /*24ce0*/  HMMA.16816.F32.BF16 R112, R20, R6, R112 ;  /* 0x000000061470723c */ /* 0x000fe20000041870 */
[----:B------:R-:W-:-:S07]  /*24cf0*/  @P0 BRA `(.L_x_4393) ;  /* 0xffffad8000000947 */ /* 0x000fce000383ffff */
.L_x_4384:
        /* <DEDUP_REMOVED lines=11> */
.L_x_4412:
[----:B---3--:R-:W-:Y:S01]  /*24db0*/  FADD.FTZ R9, R10, R240 ;  /* 0x000000f00a097221 */ /* 0x008fe20000010000 */
[----:B------:R-:W-:Y:S05]  /*24dc0*/  BRA.DIV ~URZ, `(.L_x_4395) ;  /* 0x000014327f007947 */ /* 0x000fea000b800000 */
[----:B------:R-:W3:Y:S04]  /*24dd0*/  SHFL.BFLY PT, R6, R241, 0x2, 0x1f ;  /* 0x0c401f00f1067f89 */ /* 0x000ee800000e0000 */
[----:B------:R-:W4:Y:S01]  /*24de0*/  SHFL.BFLY PT, R4, R9, 0x1, 0x1f ;  /* 0x0c201f0009047f89 */ /* 0x000f2200000e0000 */
[----:B---3--:R-:W-:Y:S02]  /*24df0*/  FADD.FTZ R11, R6, R241 ;  /* 0x000000f1060b7221 */ /* 0x008fe40000010000 */
[----:B----4-:R-:W-:-:S03]  /*24e00*/  FADD.FTZ R4, R9, R4 ;  /* 0x0000000409047221 */ /* 0x010fc60000010000 */
[----:B------:R3:W4:Y:S04]  /*24e10*/  SHFL.BFLY PT, R10, R11, 0x1, 0x1f ;  /* 0x0c201f000b0a7f89 */ /* 0x00072800000e0000 */
.L_x_4413:
        /* <DEDUP_REMOVED lines=13> */
[----:B---3--:R-:W-:Y:S01]  /*24ef0*/  SHF.R.S32.HI R11, RZ, 0x1f, R10 ;  /* 0x0000001fff0b7819 */ /* 0x008fe2000001140a */
        /* <DEDUP_REMOVED lines=96> */
[-C--:B------:R-:W-:Y:S02]  /*25500*/  IADD3 R12, R12, R17.reuse, RZ ;  /* 0x000000110c0c7210 */ /* 0x080fe40007ffe0ff */
[----:B------:R-:W-:Y:S02]  /*25510*/  IADD3 R18, R17, R14, RZ ;  /* 0x0000000e11127210 */ /* 0x000fe40007ffe0ff */
[-C--:B------:R-:W-:Y:S01]  /*25520*/  IADD3 R19, R15, R17.reuse, RZ ;  /* 0x000000110f137210 */ /* 0x080fe20007ffe0ff */
[----:B------:R-:W-:Y:S01]  /*25530*/  STS.64 [R12], R76 ;  /* 0x0000004c0c007388 */ /* 0x000fe20000000a00 */
[----:B------:R-:W-:-:S03]  /*25540*/  IADD3 R17, R16, R17, RZ ;  /* 0x0000001110117210 */ /* 0x000fc60007ffe0ff */
[----:B------:R1:W-:Y:S04]  /*25550*/  STS.64 [R12+0x800], R78 ;  /* 0x0008004e0c007388 */ /* 0x0003e80000000a00 */
[----:B------:R-:W-:Y:S04]  /*25560*/  STS.64 [R18], R80 ;  /* 0x0000005012007388 */ /* 0x000fe80000000a00 */
[----:B------:R-:W-:Y:S04]  /*25570*/  STS.64 [R18+0x800], R82 ;  /* 0x0008005212007388 */ /* 0x000fe80000000a00 */
[----:B------:R-:W-:Y:S04]  /*25580*/  STS.64 [R19], R84 ;  /* 0x0000005413007388 */ /* 0x000fe80000000a00 */
[----:B------:R3:W-:Y:S04]  /*25590*/  STS.64 [R19+0x800], R86 ;  /* 0x0008005613007388 */ /* 0x0007e80000000a00 */
        /* <DEDUP_REMOVED lines=18> */
[----:B------:R-:W2:Y:S04]  /*256c0*/  LD.E.64 R6, [R2.64+0xb0] ;  /* 0x0000b00402067980 */ /* 0x000ea8000c101b00 */
[----:B-1----:R-:W2:Y:S04]  /*256d0*/  LD.E R79, [R2.64+0x60] ;  /* 0x00006004024f7980 */ /* 0x002ea8000c101900 */
[----:B------:R-:W1:Y:S01]  /*256e0*/  S2R R76, SR_TID.X ;  /* 0x00000000004c7919 */ /* 0x000e620000002100 */
[----:B------:R-:W-:-:S03]  /*256f0*/  LEA.HI R9, R9, R8, RZ, 0x4 ;  /* 0x0000000809097211 */ /* 0x000fc600078f20ff */
[----:B------:R2:W5:Y:S01]  /*25700*/  LD.E R77, [R2.64+0xcc] ;  /* 0x0000cc04024d7980 */ /* 0x000562000c101900 */
[----:B------:R-:W-:-:S03]  /*25710*/  LOP3.LUT R9, R9, 0xfffffff0, RZ, 0xc0, !PT ;  /* 0xfffffff009097812 */ /* 0x000fc600078ec0ff */
[----:B---3--:R3:W5:Y:S01]  /*25720*/  LD.E.64 R86, [R2.64+0x78] ;  /* 0x0000780402567980 */ /* 0x008762000c101b00 */
[----:B------:R-:W-:-:S03]  /*25730*/  IADD3 R80, -R9, R8, RZ ;  /* 0x0000000809507210 */ /* 0x000fc60007ffe1ff */
[----:B------:R3:W5:Y:S01]  /*25740*/  LD.E.64 R84, [R2.64+0xa8] ;  /* 0x0000a80402547980 */ /* 0x000762000c101b00 */
[C---:B----4-:R-:W-:Y:S01]  /*25750*/  LEA.HI R15, R80.reuse, R80, RZ, 0x1 ;  /* 0x00000050500f7211 */ /* 0x050fe200078f08ff */
[----:B------:R-:W4:Y:S01]  /*25760*/  @P4 MUFU.LG2 R4, R4 ;  /* 0x0000000400044308 */ /* 0x000f220000000c00 */
[----:B------:R-:W-:Y:S01]  /*25770*/  LOP3.LUT R11, R11, 0xffffffe0, RZ, 0xc0, !PT ;  /* 0xffffffe00b0b7812 */ /* 0x000fe200078ec0ff */
[----:B------:R-:W-:Y:S01]  /*25780*/  BSSY B0, `(.L_x_4396) ;  /* 0x0000045000007945 */ /* 0x000fe20003800000 */
[C---:B------:R-:W-:Y:S02]  /*25790*/  SHF.L.U32 R12, R15.reuse, 0x2, RZ ;  /* 0x000000020f0c7819 */ /* 0x040fe400000006ff */
[----:B------:R-:W-:Y:S02]  /*257a0*/  LOP3.LUT R15, R15, 0xffffffe, RZ, 0xc0, !PT ;  /* 0x0ffffffe0f0f7812 */ /* 0x000fe400078ec0ff */
[----:B------:R-:W-:Y:S01]  /*257b0*/  IADD3 R11, -R11, R8, RZ ;  /* 0x000000080b0b7210 */ /* 0x000fe20007ffe1ff */
[----:B------:R-:W3:Y:S01]  /*257c0*/  @P3 MUFU.LG2 R5, R5 ;  /* 0x0000000500053308 */ /* 0x000ee20000000c00 */
[----:B------:R-:W-:-:S02]  /*257d0*/  IADD3 R82, R80, -R15, RZ ;  /* 0x8000000f50527210 */ /* 0x000fc40007ffe0ff */
[----:B-1----:R-:W-:Y:S02]  /*257e0*/  SHF.R.S32.HI R13, RZ, 0x1f, R76 ;  /* 0x0000001fff0d7819 */ /* 0x002fe4000001144c */
[----:B------:R-:W-:Y:S02]  /*257f0*/  SHF.R.S32.HI R81, RZ, 0x1f, R10 ;  /* 0x0000001fff517819 */ /* 0x000fe4000001140a */
[----:B------:R-:W-:Y:S01]  /*25800*/  LEA.HI R78, R13, R76, RZ, 0x4 ;  /* 0x0000004c0d4e7211 */ /* 0x000fe200078f20ff */
[----:B----4-:R-:W-:Y:S01]  /*25810*/  @P4 FMUL.FTZ R4, R4, 0.69314718246459960938 ;  /* 0x3f31721804044820 */ /* 0x010fe20000410000 */
[----:B------:R-:W-:Y:S01]  /*25820*/  BAR.SYNC.DEFER_BLOCKING 0x0 ;  /* 0x0000000000007b1d */ /* 0x000fe20000010000 */
[----:B------:R-:W-:Y:S02]  /*25830*/  LOP3.LUT P0, RZ, R11, 0x3, RZ, 0xc0, !PT ;  /* 0x000000030bff7812 */ /* 0x000fe4000780c0ff */
[----:B------:R-:W-:Y:S02]  /*25840*/  SHF.R.S32.HI R78, RZ, 0x4, R78 ;  /* 0x00000004ff4e7819 */ /* 0x000fe4000001144e */
[----:B------:R-:W-:-:S02]  /*25850*/  LEA.HI R81, R81, R10, RZ, 0x2 ;  /* 0x0000000a51517211 */ /* 0x000fc400078f10ff */
[----:B------:R-:W-:Y:S01]  /*25860*/  SHF.L.U32 R9, R78, 0x6, RZ ;  /* 0x000000064e097819 */ /* 0x000fe200000006ff */
[----:B---3--:R-:W-:Y:S01]  /*25870*/  @P3 FMUL.FTZ R5, R5, 0.69314718246459960938 ;  /* 0x3f31721805053820 */ /* 0x008fe20000410000 */
[----:B------:R-:W-:Y:S02]  /*25880*/  LOP3.LUT R81, R81, 0xffffffc, RZ, 0xc0, !PT ;  /* 0x0ffffffc51517812 */ /* 0x000fe400078ec0ff */
[----:B------:R-:W-:Y:S02]  /*25890*/  LOP3.LUT R9, R9, 0x1c0, RZ, 0xc0, !PT ;  /* 0x000001c009097812 */ /* 0x000fe400078ec0ff */
[----:B------:R-:W-:Y:S02]  /*258a0*/  IADD3 R81, R10, -R81, RZ ;  /* 0x800000510a517210 */ /* 0x000fe40007ffe0ff */
[----:B------:R-:W-:Y:S02]  /*258b0*/  LOP3.LUT R12, R9, 0x38, R12, 0xf8, !PT ;  /* 0x00000038090c7812 */ /* 0x000fe400078ef80c */
[----:B------:R-:W-:-:S02]  /*258c0*/  SHF.R.U32.HI R9, RZ, 0x3, R9 ;  /* 0x00000003ff097819 */ /* 0x000fc40000011609 */
[----:B------:R-:W-:Y:S01]  /*258d0*/  MOV R10, 0xff800000 ;  /* 0xff800000000a7802 */ /* 0x000fe20000000f00 */
[-C--:B-----5:R-:W-:Y:S01]  /*258e0*/  @P4 FFMA.FTZ R10, R133, R0.reuse, R4 ;  /* 0x00000000850a4223 */ /* 0x0a0fe20000010004 */
[----:B------:R-:W-:Y:S02]  /*258f0*/  LOP3.LUT R9, R12, R9, RZ, 0x3c, !PT ;  /* 0x000000090c097212 */ /* 0x000fe400078e3cff */
[----:B------:R-:W-:Y:S01]  /*25900*/  MOV R11, 0xff800000 ;  /* 0xff800000000b7802 */ /* 0x000fe20000000f00 */
[----:B------:R-:W-:Y:S01]  /*25910*/  @P3 FFMA.FTZ R11, R132, R0, R5 ;  /* 0x00000000840b3223 */ /* 0x000fe20000010005 */
[----:B------:R-:W-:Y:S02]  /*25920*/  LEA R82, R82, R9, 0x2 ;  /* 0x0000000952527211 */ /* 0x000fe400078e10ff */
[----:B------:R-:W-:-:S03]  /*25930*/  LEA.HI R9, R13, R76, RZ, 0x5 ;  /* 0x0000004c0d097211 */ /* 0x000fc600078f28ff */
[----:B------:R-:W1:Y:S01]  /*25940*/  LDS.128 R72, [R82.X4] ;  /* 0x0000000052487984 */ /* 0x000e620000004c00 */
[----:B------:R-:W-:-:S03]  /*25950*/  LOP3.LUT R9, R9, 0xffffffe0, RZ, 0xc0, !PT ;  /* 0xffffffe009097812 */ /* 0x000fc600078ec0ff */
[----:B------:R-:W3:Y:S01]  /*25960*/  LDS.128 R68, [R82.X4+0x800] ;  /* 0x0008000052447984 */ /* 0x000ee20000004c00 */
[----:B------:R-:W-:-:S03]  /*25970*/  IADD3 R9, -R9, R76, RZ ;  /* 0x0000004c09097210 */ /* 0x000fc60007ffe1ff */
[----:B------:R-:W4:Y:S01]  /*25980*/  LDS.128 R64, [R82.X4+0x1000] ;  /* 0x0010000052407984 */ /* 0x000f220000004c00 */
[----:B------:R-:W-:-:S03]  /*25990*/  SHF.R.S32.HI R8, RZ, 0x1f, R9 ;  /* 0x0000001fff087819 */ /* 0x000fc60000011409 */
[----:B------:R-:W1:Y:S01]  /*259a0*/  LDS.128 R60, [R82.X4+0x1800] ;  /* 0x00180000523c7984 */ /* 0x000e620000004c00 */
[----:B------:R-:W-:Y:S02]  /*259b0*/  LEA.HI R8, R8, R9, RZ, 0x2 ;  /* 0x0000000908087211 */ /* 0x000fe400078f10ff */
[----:B------:R-:W-:Y:S01]  /*259c0*/  SHF.L.U32 R9, R231, 0x6, RZ ;  /* 0x00000006e7097819 */ /* 0x000fe200000006ff */
[----:B------:R-:W1:Y:S01]  /*259d0*/  LDS.128 R56, [R82.X4+0x2000] ;  /* 0x0020000052387984 */ /* 0x000e620000004c00 */
[----:B------:R-:W-:-:S03]  /*259e0*/  SHF.R.S32.HI R8, RZ, 0x2, R8 ;  /* 0x00000002ff087819 */ /* 0x000fc60000011408 */
        /* <DEDUP_REMOVED lines=12> */
[----:B---3--:R-:W-:-:S04]  /*25ab0*/  SHF.L.U32 R82, R80, 0x2, RZ ;  /* 0x0000000250527819 */ /* 0x008fc800000006ff */
[----:B------:R-:W-:Y:S01]  /*25ac0*/  SHF.R.S32.HI R83, RZ, 0x1f, R82 ;  /* 0x0000001fff537819 */ /* 0x000fe20000011452 */
[----:B--2---:R-:W-:-:S04]  /*25ad0*/  IMAD R6, R6, UR8, R233 ;  /* 0x0000000806067c24 */ /* 0x004fc8000f8e02e9 */
[----:B------:R-:W-:-:S04]  /*25ae0*/  IMAD R6, R6, R79, R234 ;  /* 0x0000004f06067224 */ /* 0x000fc800078e02ea */
[----:B------:R-:W-:Y:S01]  /*25af0*/  IMAD R6, R7, R6, R9 ;  /* 0x0000000607067224 */ /* 0x000fe200078e0209 */
[----:B------:R-:W-:Y:S05]  /*25b00*/  @P0 BRA `(.L_x_4397) ;  /* 0x000000c000000947 */ /* 0x000fea0003800000 */
[----:B-1--4-:R-:W-:Y:S01]  /*25b10*/  IMAD R5, R231, -0x40, R232 ;  /* 0xffffffc0e7057824 */ /* 0x012fe200078e02e8 */
        /* <DEDUP_REMOVED lines=11> */
.L_x_4397:
[----:B-1--4-:R-:W-:Y:S05]  /*25bd0*/  BSYNC B0 ;  /* 0x0000000000007941 */ /* 0x012fea0003800000 */
.L_x_4396:
        /* <DEDUP_REMOVED lines=19> */
.L_x_4399:
[----:B------:R-:W-:Y:S05]  /*25d10*/  BSYNC B0 ;  /* 0x0000000000007941 */ /* 0x000fea0003800000 */
.L_x_4398:
        /* <DEDUP_REMOVED lines=9> */
.L_x_4401:
[----:B------:R-:W-:Y:S05]  /*25db0*/  BSYNC B0 ;  /* 0x0000000000007941 */ /* 0x000fea0003800000 */
.L_x_4400:
        /* <DEDUP_REMOVED lines=9> */
.L_x_4403:
[----:B------:R-:W-:Y:S05]  /*25e50*/  BSYNC B0 ;  /* 0x0000000000007941 */ /* 0x000fea0003800000 */
.L_x_4402:
        /* <DEDUP_REMOVED lines=9> */
.L_x_4405:
[----:B------:R-:W-:Y:S05]  /*25ef0*/  BSYNC B0 ;  /* 0x0000000000007941 */ /* 0x000fea0003800000 */
.L_x_4404:
        /* <DEDUP_REMOVED lines=9> */
.L_x_4407:
[----:B------:R-:W-:Y:S05]  /*25f90*/  BSYNC B0 ;  /* 0x0000000000007941 */ /* 0x000fea0003800000 */
.L_x_4406:
        /* <DEDUP_REMOVED lines=9> */
.L_x_4409:
[----:B------:R-:W-:Y:S05]  /*26030*/  BSYNC B0 ;  /* 0x0000000000007941 */ /* 0x000fea0003800000 */
.L_x_4408:
        /* <DEDUP_REMOVED lines=9> */
.L_x_4411:
[----:B------:R-:W-:Y:S05]  /*260d0*/  BSYNC B0 ;  /* 0x0000000000007941 */ /* 0x000fea0003800000 */
.L_x_4410:
[----:B------:R-:W-:-:S04]  /*260e0*/  IADD3 R78, R78, 0x38, RZ ;  /* 0x000000384e4e7810 */ /* 0x000fc80007ffe0ff */
[----:B------:R-:W-:Y:S01]  /*260f0*/  ISETP.GE.AND P0, PT, R78, R231, PT ;  /* 0x000000e74e00720c */ /* 0x000fe20003f06270 */
[----:B------:R-:W-:-:S12]  /*26100*/  IMAD.MOV.U32 R231, RZ, RZ, 0x0 ;  /* 0x00000000ffe77424 */ /* 0x000fd800078e00ff */
[----:B------:R-:W-:Y:S05]  /*26110*/  @P0 RET.REL.NODEC R230 `(_ZN5flash24flash_fwd_splitkv_kernelI23Flash_fwd_kernel_traitsILi128ELi64ELi128ELi4ELb0ELb0EN7cutlass10bfloat16_tE19Flash_kernel_traitsILi128ELi64ELi128ELi4ES3_EELb1ELb0ELb1ELb0ELb0ELb0ELb1ELb1EEEvNS_16Flash_fwd_paramsE) ;  /* 0xfffd9ee0e6000950 */ /* 0x000fea0003c3ffff */
[----:B-----5:R-:W-:Y:S01]  /*26120*/  ISETP.GE.AND P0, PT, R82, R2, PT ;  /* 0x000000025200720c */ /* 0x020fe20003f06270 */
[----:B------:R-:W-:Y:S01]  /*26130*/  ULDC.64 UR4, c[0x0][0x118] ;  /* 0x0000460000047ab9 */ /* 0x000fe20000000a00 */
[----:B------:R-:W-:-:S11]  /*26140*/  IMAD.MOV.U32 R231, RZ, RZ, 0x0 ;  /* 0x00000000ffe77424 */ /* 0x000fd600078e00ff */
[----:B------:R1:W-:Y:S01]  /*26150*/  @!P0 ST.E.128 [R6.64+0x7000], R44 ;  /* 0x0070002c06008985 */ /* 0x0003e2000c101d04 */
[----:B------:R-:W-:-:S13]  /*26160*/  ISETP.GE.AND P0, PT, R5, R2, PT ;  /* 0x000000020500720c */ /* 0x000fda0003f06270 */
[----:B------:R-:W-:Y:S05]  /*26170*/  @P0 RET.REL.NODEC R230 `(_ZN5flash24flash_fwd_splitkv_kernelI23Flash_fwd_kernel_traitsILi128ELi64ELi128ELi4ELb0ELb0EN7cutlass10bfloat16_tE19Flash_kernel_traitsILi128ELi64ELi128ELi4ES3_EELb1ELb0ELb1ELb0ELb0ELb0ELb1ELb1EEEvNS_16Flash_fwd_paramsE) ;  /* 0xfffd9e80e6000950 */ /* 0x000fea0003c3ffff */
[----:B------:R-:W-:Y:S01]  /*26180*/  MOV R231, 0x0 ;  /* 0x0000000000e77802 */ /* 0x000fe20000000f00 */
[----:B------:R-:W-:Y:S02]  /*26190*/  ULDC.64 UR4, c[0x0][0x118] ;  /* 0x0000460000047ab9 */ /* 0x000fe40000000a00 */
[----:B------:R1:W-:Y:S01]  /*261a0*/  ST.E.128 [R6.64+0x7100], R12 ;  /* 0x0071000c06007985 */ /* 0x0003e2000c101d04 */
[----:B------:R-:W-:Y:S05]  /*261b0*/  RET.REL.NODEC R230 `(_ZN5flash24flash_fwd_splitkv_kernelI23Flash_fwd_kernel_traitsILi128ELi64ELi128ELi4ELb0ELb0EN7cutlass10bfloat16_tE19Flash_kernel_traitsILi128ELi64ELi128ELi4ES3_EELb1ELb0ELb1ELb0ELb0ELb0ELb1ELb1EEEvNS_16Flash_fwd_paramsE) ;  /* 0xfffd9e40e6007950 */ /* 0x000fea0003c3ffff */
.L_x_4394:
[----:B------:R-:W-:Y:S02]  /*261c0*/  MOV R7, 0x2 ;  /* 0x0000000200077802 */ /* 0x000fe40000000f00 */
[----:B------:R-:W-:Y:S02]  /*261d0*/  MOV R6, 0x261f0 ;  /* 0x000261f000067802 */ /* 0x000fe40000000f00 */
[----:B-1---5:R-:W-:Y:S05]  /*261e0*/  CALL.REL.NOINC `($__internal_24_$__cuda_sm70_shflsync_bfly_p) ;  /* 0x0000010000007944 */ /* 0x022fea0003c00000 */
[----:B-12---:R-:W-:Y:S05]  /*261f0*/  BRA `(.L_x_4412) ;  /* 0xffffebb000007947 */ /* 0x006fea000383ffff */
.L_x_4395:
[----:B--2---:R-:W-:Y:S01]  /*26200*/  IMAD.MOV.U32 R240, RZ, RZ, R9 ;  /* 0x000000fffff07224 */ /* 0x004fe200078e0009 */
[----:B------:R-:W-:Y:S02]  /*26210*/  MOV R7, 0x1 ;  /* 0x0000000100077802 */ /* 0x000fe40000000f00 */
[----:B------:R-:W-:Y:S02]  /*26220*/  MOV R6, 0x26240 ;  /* 0x0002624000067802 */ /* 0x000fe40000000f00 */
[----:B-1---5:R-:W-:Y:S05]  /*26230*/  CALL.REL.NOINC `($__internal_24_$__cuda_sm70_shflsync_bfly_p) ;  /* 0x000000b000007944 */ /* 0x022fea0003c00000 */
[----:B--2---:R-:W-:Y:S01]  /*26240*/  FADD.FTZ R4, R9, R10 ;  /* 0x0000000a09047221 */ /* 0x004fe20000010000 */
[----:B-1----:R-:W-:-:S02]  /*26250*/  MOV R240, R241 ;  /* 0x000000f100f07202 */ /* 0x002fc40000000f00 */
[----:B------:R-:W-:Y:S02]  /*26260*/  MOV R7, 0x2 ;  /* 0x0000000200077802 */ /* 0x000fe40000000f00 */
[----:B------:R-:W-:Y:S02]  /*26270*/  MOV R6, 0x26290 ;  /* 0x0002629000067802 */ /* 0x000fe40000000f00 */
[----:B------:R-:W-:Y:S05]  /*26280*/  CALL.REL.NOINC `($__internal_24_$__cuda_sm70_shflsync_bfly_p) ;  /* 0x0000006000007944 */ /* 0x000fea0003c00000 */
[----:B--2---:R-:W-:Y:S01]  /*26290*/  FADD.FTZ R11, R241, R10 ;  /* 0x0000000af10b7221 */ /* 0x004fe20000010000 */
[----:B-1----:R-:W-:Y:S02]  /*262a0*/  MOV R7, 0x1 ;  /* 0x0000000100077802 */ /* 0x002fe40000000f00 */
[----:B------:R-:W-:Y:S02]  /*262b0*/  MOV R6, 0x262e0 ;  /* 0x000262e000067802 */ /* 0x000fe40000000f00 */
[----:B------:R-:W-:Y:S02]  /*262c0*/  MOV R240, R11 ;  /* 0x0000000b00f07202 */ /* 0x000fe40000000f00 */
[----:B------:R-:W-:Y:S05]  /*262d0*/  CALL.REL.NOINC `($__internal_24_$__cuda_sm70_shflsync_bfly_p) ;  /* 0x0000001000007944 */ /* 0x000fea0003c00000 */
[----:B-12---:R-:W-:Y:S05]  /*262e0*/  BRA `(.L_x_4413) ;  /* 0xffffeb3000007947 */ /* 0x006fea000383ffff */
        .weak           $__internal_24_$__cuda_sm70_shflsync_bfly_p
        .type           $__internal_24_$__cuda_sm70_shflsync_bfly_p,@function
        .size           $__internal_24_$__cuda_sm70_shflsync_bfly_p,(.L_x_8297 - $__internal_24_$__cuda_sm70_shflsync_bfly_p)
$__internal_24_$__cuda_sm70_shflsync_bfly_p:
[----:B------:R-:W-:Y:S01]  /*262f0*/  MOV R12, R6 ;  /* 0x00000006000c7202 */ /* 0x000fe20000000f00 */
[----:B------:R-:W-:Y:S04]  /*26300*/  WARPSYNC R5 ;  /* 0x0000000500007348 */ /* 0x000fe80003800000 */
[----:B------:R-:W-:Y:S01]  /*26310*/  MOV R13, 0x0 ;  /* 0x00000000000d7802 */ /* 0x000fe20000000f00 */
[----:B------:R1:W2:Y:S03]  /*26320*/  SHFL.BFLY PT, R10, R240, R7, R8 ;  /* 0x0c000007f00a7389 */ /* 0x0002a600000e0008 */
[----:B------:R-:W-:Y:S05]  /*26330*/  RET.REL.NODEC R12 `(_ZN5flash24flash_fwd_splitkv_kernelI23Flash_fwd_kernel_traitsILi128ELi64ELi128ELi4ELb0ELb0EN7cutlass10bfloat16_tE19Flash_kernel_traitsILi128ELi64ELi128ELi4ES3_EELb1ELb0ELb1ELb0ELb0ELb0ELb1ELb1EEEvNS_16Flash_fwd_paramsE) ;  /* 0xfffd9cc00c007950 */ /* 0x000fea0003c3ffff */
.L_x_4414:
        /* <DEDUP_REMOVED lines=12> */
.L_x_8297:


//--------------------- .text._ZN5flash24flash_fwd_splitkv_kernelI23Flash_fwd_kernel_traitsILi128ELi64ELi128ELi4ELb0ELb0EN7cutlass10bfloat16_tE19Flash_kernel_traitsILi128ELi64ELi128ELi4ES3_EELb1ELb0ELb1ELb0ELb0ELb1ELb1ELb1EEEvNS_16Flash_fwd_paramsE --------------------------
	.section	.text._ZN5flash24flash_fwd_splitkv_kernelI23Flash_fwd_kernel_traitsILi128ELi64ELi128ELi4ELb0ELb0EN7cutlass10bfloat16_tE19Flash_kernel_traitsILi128ELi64ELi128ELi4ES3_EELb1ELb0ELb1ELb0ELb0ELb1ELb1ELb1EEEvNS_16Flash_fwd_paramsE,"ax",@progbits
	.sectioninfo	@"SHI_REGISTERS=255"
	.align	128
        .global         _ZN5flash24flash_fwd_splitkv_kernelI23Flash_fwd_kernel_traitsILi128ELi64ELi128ELi4ELb0ELb0EN7cutlass10bfloat16_tE19Flash_kernel_traitsILi128ELi64ELi128ELi4ES3_EELb1ELb0ELb1ELb0ELb0ELb1ELb1ELb1EEEvNS_16Flash_fwd_paramsE
        .type           _ZN5flash24flash_fwd_splitkv_kernelI23Flash_fwd_kernel_traitsILi128ELi64ELi128ELi4ELb0ELb0EN7cutlass10bfloat16_tE19Flash_kernel_traitsILi128ELi64ELi128ELi4ES3_EELb1ELb0ELb1ELb0ELb0ELb1ELb1ELb1EEEvNS_16Flash_fwd_paramsE,@function
        .size           _ZN5flash24flash_fwd_splitkv_kernelI23Flash_fwd_kernel_traitsILi128ELi64ELi128ELi4ELb0ELb0EN7cutlass10bfloat16_tE19Flash_kernel_traitsILi128ELi64ELi128ELi4ES3_EELb1ELb0ELb1ELb0ELb0ELb1ELb1ELb1EEEvNS_16Flash_fwd_paramsE,(.L_x_8299 - _ZN5flash24flash_fwd_splitkv_kernelI23Flash_fwd_kernel_traitsILi128ELi64ELi128ELi4ELb0ELb0EN7cutlass10bfloat16_tE19Flash_kernel_traitsILi128ELi64ELi128ELi4ES3_EELb1ELb0ELb1ELb0ELb0ELb1ELb1ELb1EEEvNS_16Flash_fwd_paramsE)
        .other          _ZN5flash24flash_fwd_splitkv_kernelI23Flash_fwd_kernel_traitsILi128ELi64ELi128ELi4ELb0ELb0EN7cutlass10bfloat16_tE19Flash_kernel_traitsILi128ELi64ELi128ELi4ES3_EELb1ELb0ELb1ELb0ELb0ELb1ELb1ELb1EEEvNS_16Flash_fwd_paramsE,@"STO_CUDA_ENTRY STV_DEFAULT"
_ZN5flash24flash_fwd_splitkv_kernelI23Flash_fwd_kernel_traitsILi128ELi64ELi128ELi4ELb0ELb0EN7cutlass10bfloat16_tE19Flash_kernel_traitsILi128ELi64ELi128ELi4ES3_EELb1ELb0ELb1ELb0ELb0ELb1ELb1ELb1EEEvNS_16Flash_fwd_paramsE:
.text._ZN5flash24flash_fwd_splitkv_kernelI23Flash_fwd_kernel_traitsILi128ELi64ELi128ELi4ELb0ELb0EN7cutlass10bfloat16_tE19Flash_kernel_traitsILi128ELi64ELi128ELi4ES3_EELb1ELb0ELb1ELb0ELb0ELb1ELb1ELb1EEEvNS_16Flash_fwd_paramsE:
        /* <DEDUP_REMOVED lines=29> */
[----:B---34-:R-:W-:Y:S05]  /*01d0*/  CALL.REL.NOINC `($_ZN5flash24flash_fwd_splitkv_kernelI23Flash_fwd_kernel_traitsILi128ELi64ELi128ELi4ELb0ELb0EN7cutlass10bfloat16_tE19Flash_kernel_traitsILi128ELi64ELi128ELi4ES3_EELb1ELb0ELb1ELb0ELb0ELb1ELb1ELb1EEEvNS_16Flash_fwd_paramsE$_ZN5flash30compute_attn_1rowblock_splitkvI23Flash_fwd_kernel_traitsILi128ELi64ELi128ELi4ELb0ELb0EN7cutlass10bfloat16_tE19Flash_kernel_traitsILi128ELi64ELi128ELi4ES3_EELb1ELb0ELb1ELb0ELb0ELb1ELb1ELb1ENS_16Flash_fwd_paramsEEEvRKT8_iiiii) ;  /* 0x0000002000007944 */ /* 0x018fea0003c00000 */
[----:B------:R-:W-:Y:S05]  /*01e0*/  BSYNC B4 ;  /* 0x0000000000047941 */ /* 0x000fea0003800000 */
.L_x_4415:
[----:B------:R-:W-:Y:S05]  /*01f0*/  EXIT ;  /* 0x000000000000794d */ /* 0x000fea0003800000 */
        .type           $_ZN5flash24flash_fwd_splitkv_kernelI23Flash_fwd_kernel_traitsILi128ELi64ELi128ELi4ELb0ELb0EN7cutlass10bfloat16_tE19Flash_kernel_traitsILi128ELi64ELi128ELi4ES3_EELb1ELb0ELb1ELb0ELb0ELb1ELb1ELb1EEEvNS_16Flash_fwd_paramsE$_ZN5flash30compute_attn_1rowblock_splitkvI23Flash_fwd_kernel_traitsILi128ELi64ELi128ELi4ELb0ELb0EN7cutlass10bfloat16_tE19Flash_kernel_traitsILi128ELi64ELi128ELi4ES3_EELb1ELb0ELb1ELb0ELb0ELb1ELb1ELb1ENS_16Flash_fwd_paramsEEEvRKT8_iiiii,@function
        .size           $_ZN5flash24flash_fwd_splitkv_kernelI23Flash_fwd_kernel_traitsILi128ELi64ELi128ELi4ELb0ELb0EN7cutlass10bfloat16_tE19Flash_kernel_traitsILi128ELi64ELi128ELi4ES3_EELb1ELb0ELb1ELb0ELb0ELb1ELb1ELb1EEEvNS_16Flash_fwd_paramsE$_ZN5flash30compute_attn_1rowblock_splitkvI23Flash_fwd_kernel_traitsILi128ELi64ELi128ELi4ELb0ELb0EN7cutlass10bfloat16_tE19Flash_kernel_traitsILi128ELi64ELi128ELi4ES3_EELb1ELb0ELb1ELb0ELb0ELb1ELb1ELb1ENS_16Flash_fwd_paramsEEEvRKT8_iiiii,($__internal_25_$__cuda_sm70_shflsync_bfly_p - $_ZN5flash24flash_fwd_splitkv_kernelI23Flash_fwd_kernel_traitsILi128ELi64ELi128ELi4ELb0ELb0EN7cutlass10bfloat16_tE19Flash_kernel_traitsILi128ELi64ELi128ELi4ES3_EELb1ELb0ELb1ELb0ELb0ELb1ELb1ELb1EEEvNS_16Flash_fwd_paramsE$_ZN5flash30compute_attn_1rowblock_splitkvI23Flash_fwd_kernel_traitsILi128ELi64ELi128ELi4ELb0ELb0EN7cutlass10bfloat16_tE19Flash_kernel_traitsILi128ELi64ELi128ELi4ES3_EELb1ELb0ELb1ELb0ELb0ELb1ELb1ELb1ENS_16Flash_fwd_paramsEEEvRKT8_iiiii)
$_ZN5flash24flash_fwd_splitkv_kernelI23Flash_fwd_kernel_traitsILi128ELi64ELi128ELi4ELb0ELb0EN7cutlass10bfloat16_tE19Flash_kernel_traitsILi128ELi64ELi128ELi4ES3_EELb1ELb0ELb1ELb0ELb0ELb1ELb1ELb1EEEvNS_16Flash_fwd_paramsE$_ZN5flash30compute_attn_1rowblock_splitkvI23Flash_fwd_kernel_traitsILi128ELi64ELi128ELi4ELb0ELb0EN7cutlass10bfloat16_tE19Flash_kernel_traitsILi128ELi64ELi128ELi4ES3_EELb1ELb0ELb1ELb0ELb0ELb1ELb1ELb1ENS_16Flash_fwd_paramsEEEvRKT8_iiiii:
        /* <DEDUP_REMOVED lines=20> */
.L_x_4417:
[----:B------:R-:W-:Y:S05]  /*0340*/  BSYNC B0 ;  /* 0x0000000000007941 */ /* 0x000fea0003800000 */
.L_x_4416:
        /* <DEDUP_REMOVED lines=17> */
.L_x_4419:
[----:B-1----:R1:W5:Y:S02]  /*0460*/  LD.E R3, [R10.64+0xb8] ;  /* 0x0000b8060a037980 */ /* 0x002364000c101900 */
.L_x_4420:
[----:B------:R-:W-:Y:S05]  /*0470*/  BSYNC B0 ;  /* 0x0000000000007941 */ /* 0x000fea0003800000 */
.L_x_4418:
        /* <DEDUP_REMOVED lines=10> */
.L_x_4422:
[----:B------:R-:W2:Y:S01]  /*0520*/  LD.E.64 R2, [R10.64+0x108] ;  /* 0x000108060a027980 */ /* 0x000ea2000c101b00 */
[----:B------:R-:W-:Y:S01]  /*0530*/  BSSY B0, `(.L_x_4424) ;  /* 0x0000006000007945 */ /* 0x000fe20003800000 */
[----:B--2---:R-:W-:-:S04]  /*0540*/  ISETP.NE.U32.AND P0, PT, R2, RZ, PT ;  /* 0x000000ff0200720c */ /* 0x004fc80003f05070 */
[----:B------:R-:W-:Y:S01]  /*0550*/  ISETP.NE.AND.EX P0, PT, R3, RZ, PT, P0 ;  /* 0x000000ff0300720c */ /* 0x000fe20003f05300 */
[----:B------:R-:W-:-:S12]  /*0560*/  IMAD.MOV.U32 R3, RZ, RZ, RZ ;  /* 0x000000ffff037224 */ /* 0x000fd800078e00ff */
[----:B------:R-:W-:Y:S05]  /*0570*/  @!P0 BRA `(.L_x_4425) ;  /* 0x0000001000008947 */ /* 0x000fea0003800000 */
[----:B------:R1:W5:Y:S02]  /*0580*/  LD.E R3, [R10.64+0xbc] ;  /* 0x0000bc060a037980 */ /* 0x000364000c101900 */
.L_x_4425:
[----:B------:R-:W-:Y:S05]  /*0590*/  BSYNC B0 ;  /* 0x0000000000007941 */ /* 0x000fea0003800000 */
.L_x_4424:
[----:B-----5:R-:W-:Y:S02]  /*05a0*/  IADD3 R70, R80, R3, RZ ;  /* 0x0000000350467210 */ /* 0x020fe40007ffe0ff */
.L_x_4423:
[----:B------:R-:W-:Y:S05]  /*05b0*/  BSYNC B1 ;  /* 0x0000000000017941 */ /* 0x000fea0003800000 */
.L_x_4421:
[----:B------:R-:W-:Y:S01]  /*05c0*/  IMAD.SHL.U32 R69, R237, 0x40, RZ ;  /* 0x00000040ed457824 */ /* 0x000fe200078e00ff */
[----:B------:R-:W-:Y:S01]  /*05d0*/  MOV R2, R236 ;  /* 0x000000ec00027202 */ /* 0x000fe20000000f00 */
[----:B------:R-:W-:-:S03]  /*05e0*/  IMAD.MOV.U32 R3, RZ, RZ, 0x0 ;  /* 0x00000000ff037424 */ /* 0x000fc600078e00ff */
[----:B------:R-:W-:-:S13]  /*05f0*/  ISETP.GT.AND P0, PT, R238, R69, PT ;  /* 0x00000045ee00720c */ /* 0x000fda0003f04270 */
[----:B------:R-:W-:Y:S05]  /*0600*/  @!P0 RET.REL.NODEC R2 `(_ZN5flash24flash_fwd_splitkv_kernelI23Flash_fwd_kernel_traitsILi128ELi64ELi128ELi4ELb0ELb0EN7cutlass10bfloat16_tE19Flash_kernel_traitsILi128ELi64ELi128ELi4ES3_EELb1ELb0ELb1ELb0ELb0ELb1ELb1ELb1EEEvNS_16Flash_fwd_paramsE) ;  /* 0xfffff9f002008950 */ /* 0x000fea0003c3ffff */
        /* <DEDUP_REMOVED lines=78> */
.L_x_4428:
[----:B------:R-:W-:Y:S05]  /*0af0*/  BSYNC B0 ;  /* 0x0000000000007941 */ /* 0x000fea0003800000 */
.L_x_4427:
        /* <DEDUP_REMOVED lines=8> */
.L_x_4430:
[----:B------:R-:W-:Y:S05]  /*0b80*/  BSYNC B0 ;  /* 0x0000000000007941 */ /* 0x000fea0003800000 */
.L_x_4429:
        /* <DEDUP_REMOVED lines=8> */
.L_x_4432:
[----:B------:R-:W-:Y:S05]  /*0c10*/  BSYNC B0 ;  /* 0x0000000000007941 */ /* 0x000fea0003800000 */
.L_x_4431:
        /* <DEDUP_REMOVED lines=8> */
.L_x_4434:
[----:B------:R-:W-:Y:S05]  /*0ca0*/  BSYNC B0 ;  /* 0x0000000000007941 */ /* 0x000fea0003800000 */
.L_x_4433:
        /* <DEDUP_REMOVED lines=8> */
.L_x_4436:
[----:B------:R-:W-:Y:S05]  /*0d30*/  BSYNC B0 ;  /* 0x0000000000007941 */ /* 0x000fea0003800000 */
.L_x_4435:
        /* <DEDUP_REMOVED lines=8> */
.L_x_4438:
[----:B------:R-:W-:Y:S05]  /*0dc0*/  BSYNC B0 ;  /* 0x0000000000007941 */ /* 0x000fea0003800000 */
.L_x_4437:
        /* <DEDUP_REMOVED lines=8> */
.L_x_4440:
[----:B------:R-:W-:Y:S05]  /*0e50*/  BSYNC B0 ;  /* 0x0000000000007941 */ /* 0x000fea0003800000 */
.L_x_4439:
        /* <DEDUP_REMOVED lines=8> */
.L_x_4442:
[----:B------:R-:W-:Y:S05]  /*0ee0*/  BSYNC B0 ;  /* 0x0000000000007941 */ /* 0x000fea0003800000 */
.L_x_4441:
        /* <DEDUP_REMOVED lines=29> */
[----:B------:R-:W-:Y:S05]  /*10c0*/  @P6 RET.REL.NODEC R236 `(_ZN5flash24flash_fwd_splitkv_kernelI23Flash_fwd_kernel_traitsILi128ELi64ELi128ELi4ELb0ELb0EN7cutlass10bfloat16_tE19Flash_kernel_traitsILi128ELi64ELi128ELi4ES3_EELb1ELb0ELb1ELb0ELb0ELb1ELb1ELb1EEEvNS_16Flash_fwd_paramsE) ;  /* 0xffffef30ec006950 */ /* 0x000fea0003c3ffff */
[----:B-1----:R-:W-:Y:S02]  /*10d0*/  MOV R3, 0xff800000 ;  /* 0xff80000000037802 */ /* 0x002fe40000000f00 */
[----:B------:R-:W-:-:S03]  /*10e0*/  MOV R237, 0x0 ;  /* 0x0000000000ed7802 */ /* 0x000fc60000000f00 */
[----:B------:R1:W-:Y:S01]  /*10f0*/  ST.E [R4.64+0xe0], R3 ;  /* 0x0000e00304007985 */ /* 0x0003e2000c101906 */
[----:B------:R-:W-:Y:S05]  /*1100*/  RET.REL.NODEC R236 `(_ZN5flash24flash_fwd_splitkv_kernelI23Flash_fwd_kernel_traitsILi128ELi64ELi128ELi4ELb0ELb0EN7cutlass10bfloat16_tE19Flash_kernel_traitsILi128ELi64ELi128ELi4ES3_EELb1ELb0ELb1ELb0ELb0ELb1ELb1ELb1EEEvNS_16Flash_fwd_paramsE) ;  /* 0xffffeef0ec007950 */ /* 0x000fea0003c3ffff */
.L_x_4426:
        /* <DEDUP_REMOVED lines=105> */
.L_x_4444:
        /* <DEDUP_REMOVED lines=79> */
.L_x_4445:
[----:B-1----:R-:W-:Y:S05]  /*1c90*/  BSYNC B0 ;  /* 0x0000000000007941 */ /* 0x002fea0003800000 */
.L_x_4443:
        /* <DEDUP_REMOVED lines=309> */
.L_x_4580:
        /* <DEDUP_REMOVED lines=15> */
.L_x_4448:
[----:B------:R-:W-:Y:S05]  /*30e0*/  BSYNC B0 ;  /* 0x0000000000007941 */ /* 0x000fea0003800000 */
.L_x_4447:
        /* <DEDUP_REMOVED lines=15> */
.L_x_4450:
[----:B------:R-:W-:Y:S05]  /*31e0*/  BSYNC B0 ;  /* 0x0000000000007941 */ /* 0x000fea0003800000 */
.L_x_4449:
        /* <DEDUP_REMOVED lines=15> */
.L_x_4452:
[----:B------:R-:W-:Y:S05]  /*32e0*/  BSYNC B0 ;  /* 0x0000000000007941 */ /* 0x000fea0003800000 */
.L_x_4451:
        /* <DEDUP_REMOVED lines=15> */
.L_x_4454:
[----:B------:R-:W-:Y:S05]  /*33e0*/  BSYNC B0 ;  /* 0x0000000000007941 */ /* 0x000fea0003800000 */
.L_x_4453:
        /* <DEDUP_REMOVED lines=15> */
.L_x_4456:
[----:B------:R-:W-:Y:S05]  /*34e0*/  BSYNC B0 ;  /* 0x0000000000007941 */ /* 0x000fea0003800000 */
.L_x_4455:
        /* <DEDUP_REMOVED lines=15> */
.L_x_4458:
[----:B------:R-:W-:Y:S05]  /*35e0*/  BSYNC B0 ;  /* 0x0000000000007941 */ /* 0x000fea0003800000 */
.L_x_4457:
        /* <DEDUP_REMOVED lines=15> */
.L_x_4460:
[----:B------:R-:W-:Y:S05]  /*36e0*/  BSYNC B0 ;  /* 0x0000000000007941 */ /* 0x000fea0003800000 */
.L_x_4459:
        /* <DEDUP_REMOVED lines=15> */
.L_x_4462:
[----:B------:R-:W-:Y:S05]  /*37e0*/  BSYNC B0 ;  /* 0x0000000000007941 */ /* 0x000fea0003800000 */
.L_x_4461:
        /* <DEDUP_REMOVED lines=66> */
.L_x_4469:
[----:B------:R-:W-:Y:S05]  /*3c10*/  BSYNC B0 ;  /* 0x0000000000007941 */ /* 0x000fea0003800000 */
.L_x_4468:
        /* <DEDUP_REMOVED lines=50> */
.L_x_4467:
[----:B------:R-:W-:Y:S05]  /*3f40*/  BSYNC B1 ;  /* 0x0000000000017941 */ /* 0x000fea0003800000 */
.L_x_4466:
        /* <DEDUP_REMOVED lines=63> */
.L_x_4473:
[----:B------:R-:W-:Y:S05]  /*4340*/  BSYNC B0 ;  /* 0x0000000000007941 */ /* 0x000fea0003800000 */
.L_x_4472:
        /* <DEDUP_REMOVED lines=52> */
.L_x_4471:
[----:B------:R-:W-:Y:S05]  /*4690*/  BSYNC B1 ;  /* 0x0000000000017941 */ /* 0x000fea0003800000 */
.L_x_4470:
        /* <DEDUP_REMOVED lines=63> */
.L_x_4477:
[----:B------:R-:W-:Y:S05]  /*4a90*/  BSYNC B0 ;  /* 0x0000000000007941 */ /* 0x000fea0003800000 */
.L_x_4476:
        /* <DEDUP_REMOVED lines=52> */
.L_x_4475:
[----:B------:R-:W-:Y:S05]  /*4de0*/  BSYNC B1 ;  /* 0x0000000000017941 */ /* 0x000fea0003800000 */
.L_x_4474:
        /* <DEDUP_REMOVED lines=65> */
.L_x_4481:
[----:B------:R-:W-:Y:S05]  /*5200*/  BSYNC B0 ;  /* 0x0000000000007941 */ /* 0x000fea0003800000 */
.L_x_4480:
        /* <DEDUP_REMOVED lines=52> */
.L_x_4479:
[----:B------:R-:W-:Y:S05]  /*5550*/  BSYNC B1 ;  /* 0x0000000000017941 */ /* 0x000fea0003800000 */
.L_x_4478:
        /* <DEDUP_REMOVED lines=63> */
.L_x_4485:
[----:B------:R-:W-:Y:S05]  /*5950*/  BSYNC B0 ;  /* 0x0000000000007941 */ /* 0x000fea0003800000 */
.L_x_4484:
        /* <DEDUP_REMOVED lines=52> */
.L_x_4483:
[----:B------:R-:W-:Y:S05]  /*5ca0*/  BSYNC B1 ;  /* 0x0000000000017941 */ /* 0x000fea0003800000 */
.L_x_4482:
        /* <DEDUP_REMOVED lines=65> */
.L_x_4489:
[----:B------:R-:W-:Y:S05]  /*60c0*/  BSYNC B0 ;  /* 0x0000000000007941 */ /* 0x000fea0003800000 */
.L_x_4488:
        /* <DEDUP_REMOVED lines=52> */
.L_x_4487:
[----:B------:R-:W-:Y:S05]  /*6410*/  BSYNC B1 ;  /* 0x0000000000017941 */ /* 0x000fea0003800000 */
.L_x_4486:
        /* <DEDUP_REMOVED lines=65> */
.L_x_4493:
[----:B------:R-:W-:Y:S05]  /*6830*/  BSYNC B0 ;  /* 0x0000000000007941 */ /* 0x000fea0003800000 */
.L_x_4492:
        /* <DEDUP_REMOVED lines=52> */
.L_x_4491:
[----:B------:R-:W-:Y:S05]  /*6b80*/  BSYNC B1 ;  /* 0x0000000000017941 */ /* 0x000fea0003800000 */
.L_x_4490:
        /* <DEDUP_REMOVED lines=65> */
.L_x_4497:
[----:B------:R-:W-:Y:S05]  /*6fa0*/  BSYNC B0 ;  /* 0x0000000000007941 */ /* 0x000fea0003800000 */
.L_x_4496:
        /* <DEDUP_REMOVED lines=52> */
.L_x_4495:
[----:B------:R-:W-:Y:S05]  /*72f0*/  BSYNC B1 ;  /* 0x0000000000017941 */ /* 0x000fea0003800000 */
.L_x_4494:
        /* <DEDUP_REMOVED lines=8> */
.L_x_4465:
        /* <DEDUP_REMOVED lines=89> */
.L_x_4504:
[----:B------:R-:W-:Y:S05]  /*7910*/  BSYNC B0 ;  /* 0x0000000000007941 */ /* 0x000fea0003800000 */
.L_x_4503:
[----:B-----5:R2:W-:Y:S02]  /*7920*/  ST.E.128 [R138.64], R48 ;  /* 0x000000308a007985 */ /* 0x0205e4000c101d06 */
.L_x_4502:
[----:B------:R-:W-:Y:S05]  /*7930*/  BSYNC B1 ;  /* 0x0000000000017941 */ /* 0x000fea0003800000 */
.L_x_4501:
        /* <DEDUP_REMOVED lines=86> */
.L_x_4506:
[----:B------:R-:W-:Y:S05]  /*7ea0*/  BSYNC B0 ;  /* 0x0000000000007941 */ /* 0x000fea0003800000 */
.L_x_4505:
[----:B-----5:R3:W-:Y:S02]  /*7eb0*/  ST.E.128 [R138.64+0x80], R48 ;  /* 0x000080308a007985 */ /* 0x0207e4000c101d06 */
.L_x_4500:
[----:B------:R-:W-:Y:S05]  /*7ec0*/  BSYNC B2 ;  /* 0x0000000000027941 */ /* 0x000fea0003800000 */
.L_x_4499:
        /* <DEDUP_REMOVED lines=97> */
.L_x_4512:
[----:B------:R-:W-:Y:S05]  /*84e0*/  BSYNC B0 ;  /* 0x0000000000007941 */ /* 0x000fea0003800000 */
.L_x_4511:
[C---:B------:R-:W-:Y:S04]  /*84f0*/  LEA R2, P0, R231.reuse, R138, 0x1 ;  /* 0x0000008ae7027211 */ /* 0x040fe800078008ff */
[----:B------:R-:W-:Y:S05]  /*8500*/  LEA.HI.X R3, R231, R139, R232, 0x1, P0 ;  /* 0x0000008be7037211 */ /* 0x000fea00000f0ce8 */
[----:B-----5:R3:W-:Y:S04]  /*8510*/  ST.E.128 [R2.64], R48 ;  /* 0x0000003002007985 */ /* 0x0207e8000c101d06 */
.L_x_4510:
[----:B------:R-:W-:Y:S05]  /*8520*/  BSYNC B1 ;  /* 0x0000000000017941 */ /* 0x000fea0003800000 */
.L_x_4509:
        /* <DEDUP_REMOVED lines=91> */
.L_x_4514:
[----:B------:R-:W-:Y:S05]  /*8ae0*/  BSYNC B0 ;  /* 0x0000000000007941 */ /* 0x000fea0003800000 */
.L_x_4513:
[C---:B------:R-:W-:Y:S04]  /*8af0*/  LEA R2, P0, R96.reuse, R138, 0x1 ;  /* 0x0000008a60027211 */ /* 0x040fe800078008ff */
[----:B------:R-:W-:Y:S05]  /*8b00*/  LEA.HI.X R3, R96, R139, R95, 0x1, P0 ;  /* 0x0000008b60037211 */ /* 0x000fea00000f0c5f */
[----:B-----5:R3:W-:Y:S04]  /*8b10*/  ST.E.128 [R2.64], R48 ;  /* 0x0000003002007985 */ /* 0x0207e8000c101d06 */
.L_x_4508:
[----:B------:R-:W-:Y:S05]  /*8b20*/  BSYNC B2 ;  /* 0x0000000000027941 */ /* 0x000fea0003800000 */
.L_x_4507:
        /* <DEDUP_REMOVED lines=97> */
.L_x_4520:
[----:B------:R-:W-:Y:S05]  /*9140*/  BSYNC B0 ;  /* 0x0000000000007941 */ /* 0x000fea0003800000 */
.L_x_4519:
[C---:B------:R-:W-:Y:S04]  /*9150*/  LEA R2, P0, R97.reuse, R138, 0x1 ;  /* 0x0000008a61027211 */ /* 0x040fe800078008ff */
[----:B------:R-:W-:Y:S05]  /*9160*/  LEA.HI.X R3, R97, R139, R98, 0x1, P0 ;  /* 0x0000008b61037211 */ /* 0x000fea00000f0c62 */
[----:B-----5:R3:W-:Y:S04]  /*9170*/  ST.E.128 [R2.64], R48 ;  /* 0x0000003002007985 */ /* 0x0207e8000c101d06 */
.L_x_4518:
[----:B------:R-:W-:Y:S05]  /*9180*/  BSYNC B1 ;  /* 0x0000000000017941 */ /* 0x000fea0003800000 */
.L_x_4517:
        /* <DEDUP_REMOVED lines=91> */
.L_x_4522:
[----:B------:R-:W-:Y:S05]  /*9740*/  BSYNC B0 ;  /* 0x0000000000007941 */ /* 0x000fea0003800000 */
.L_x_4521:
[C---:B------:R-:W-:Y:S04]  /*9750*/  LEA R2, P0, R244.reuse, R138, 0x1 ;  /* 0x0000008af4027211 */ /* 0x040fe800078008ff */
[----:B------:R-:W-:Y:S05]  /*9760*/  LEA.HI.X R3, R244, R139, R245, 0x1, P0 ;  /* 0x0000008bf4037211 */ /* 0x000fea00000f0cf5 */
[----:B-----5:R3:W-:Y:S04]  /*9770*/  ST.E.128 [R2.64], R48 ;  /* 0x0000003002007985 */ /* 0x0207e8000c101d06 */
.L_x_4516:
[----:B------:R-:W-:Y:S05]  /*9780*/  BSYNC B2 ;  /* 0x0000000000027941 */ /* 0x000fea0003800000 */
.L_x_4515:
        /* <DEDUP_REMOVED lines=98> */
.L_x_4528:
[----:B------:R-:W-:Y:S05]  /*9db0*/  BSYNC B0 ;  /* 0x0000000000007941 */ /* 0x000fea0003800000 */
.L_x_4527:
[----:B------:R-:W-:Y:S02]  /*9dc0*/  IMAD R0, R67, 0x60, RZ ;  /* 0x0000006043007824 */ /* 0x000fe400078e02ff */
[----:B------:R-:W-:Y:S05]  /*9dd0*/  IMAD.WIDE.U32 R2, R66, 0x60, R138 ;  /* 0x0000006042027825 */ /* 0x000fea00078e008a */
[----:B------:R-:W-:Y:S05]  /*9de0*/  IADD3 R3, R3, R0, RZ ;  /* 0x0000000003037210 */ /* 0x000fea0007ffe0ff */
[----:B-----5:R3:W-:Y:S02]  /*9df0*/  ST.E.128 [R2.64], R48 ;  /* 0x0000003002007985 */ /* 0x0207e4000c101d06 */
.L_x_4526:
[----:B------:R-:W-:Y:S05]  /*9e00*/  BSYNC B1 ;  /* 0x0000000000017941 */ /* 0x000fea0003800000 */
.L_x_4525:
        /* <DEDUP_REMOVED lines=91> */
.L_x_4530:
[----:B------:R-:W-:Y:S05]  /*a3c0*/  BSYNC B0 ;  /* 0x0000000000007941 */ /* 0x000fea0003800000 */
.L_x_4529:
[C---:B------:R-:W-:Y:S04]  /*a3d0*/  LEA R2, P0, R226.reuse, R138, 0x1 ;  /* 0x0000008ae2027211 */ /* 0x040fe800078008ff */
[----:B------:R-:W-:Y:S05]  /*a3e0*/  LEA.HI.X R3, R226, R139, R227, 0x1, P0 ;  /* 0x0000008be2037211 */ /* 0x000fea00000f0ce3 */
[----:B-----5:R3:W-:Y:S04]  /*a3f0*/  ST.E.128 [R2.64], R48 ;  /* 0x0000003002007985 */ /* 0x0207e8000c101d06 */
.L_x_4524:
[----:B------:R-:W-:Y:S05]  /*a400*/  BSYNC B2 ;  /* 0x0000000000027941 */ /* 0x000fea0003800000 */
.L_x_4523:
        /* <DEDUP_REMOVED lines=97> */
.L_x_4536:
[----:B------:R-:W-:Y:S05]  /*aa20*/  BSYNC B0 ;  /* 0x0000000000007941 */ /* 0x000fea0003800000 */
.L_x_4535:
[C---:B------:R-:W-:Y:S04]  /*aa30*/  LEA R2, P0, R93.reuse, R138, 0x1 ;  /* 0x0000008a5d027211 */ /* 0x040fe800078008ff */
[----:B------:R-:W-:Y:S05]  /*aa40*/  LEA.HI.X R3, R93, R139, R94, 0x1, P0 ;  /* 0x0000008b5d037211 */ /* 0x000fea00000f0c5e */
[----:B-----5:R3:W-:Y:S04]  /*aa50*/  ST.E.128 [R2.64], R48 ;  /* 0x0000003002007985 */ /* 0x0207e8000c101d06 */
.L_x_4534:
[----:B------:R-:W-:Y:S05]  /*aa60*/  BSYNC B1 ;  /* 0x0000000000017941 */ /* 0x000fea0003800000 */
.L_x_4533:
        /* <DEDUP_REMOVED lines=91> */
.L_x_4538:
[----:B------:R-:W-:Y:S05]  /*b020*/  BSYNC B0 ;  /* 0x0000000000007941 */ /* 0x000fea0003800000 */
.L_x_4537:
[C---:B------:R-:W-:Y:S04]  /*b030*/  LEA R2, P0, R224.reuse, R138, 0x1 ;  /* 0x0000008ae0027211 */ /* 0x040fe800078008ff */
[----:B------:R-:W-:Y:S05]  /*b040*/  LEA.HI.X R3, R224, R139, R225, 0x1, P0 ;  /* 0x0000008be0037211 */ /* 0x000fea00000f0ce1 */
[----:B-----5:R3:W-:Y:S04]  /*b050*/  ST.E.128 [R2.64], R48 ;  /* 0x0000003002007985 */ /* 0x0207e8000c101d06 */
.L_x_4532:
[----:B------:R-:W-:Y:S05]  /*b060*/  BSYNC B2 ;  /* 0x0000000000027941 */ /* 0x000fea0003800000 */
.L_x_4531:
        /* <DEDUP_REMOVED lines=98> */
.L_x_4544:
[----:B------:R-:W-:Y:S05]  /*b690*/  BSYNC B0 ;  /* 0x0000000000007941 */ /* 0x000fea0003800000 */
.L_x_4543:
[----:B------:R-:W-:Y:S02]  /*b6a0*/  IMAD R0, R67, 0xa0, RZ ;  /* 0x000000a043007824 */ /* 0x000fe400078e02ff */
[----:B------:R-:W-:Y:S05]  /*b6b0*/  IMAD.WIDE.U32 R2, R66, 0xa0, R138 ;  /* 0x000000a042027825 */ /* 0x000fea00078e008a */
[----:B------:R-:W-:Y:S05]  /*b6c0*/  IADD3 R3, R3, R0, RZ ;  /* 0x0000000003037210 */ /* 0x000fea0007ffe0ff */
[----:B-----5:R3:W-:Y:S02]  /*b6d0*/  ST.E.128 [R2.64], R48 ;  /* 0x0000003002007985 */ /* 0x0207e4000c101d06 */
.L_x_4542:
[----:B------:R-:W-:Y:S05]  /*b6e0*/  BSYNC B1 ;  /* 0x0000000000017941 */ /* 0x000fea0003800000 */
.L_x_4541:
        /* <DEDUP_REMOVED lines=91> */
.L_x_4546:
[----:B------:R-:W-:Y:S05]  /*bca0*/  BSYNC B0 ;  /* 0x0000000000007941 */ /* 0x000fea0003800000 */
.L_x_4545:
[C---:B------:R-:W-:Y:S04]  /*bcb0*/  LEA R2, P0, R214.reuse, R138, 0x1 ;  /* 0x0000008ad6027211 */ /* 0x040fe800078008ff */
[----:B------:R-:W-:Y:S05]  /*bcc0*/  LEA.HI.X R3, R214, R139, R92, 0x1, P0 ;  /* 0x0000008bd6037211 */ /* 0x000fea00000f0c5c */
[----:B-----5:R3:W-:Y:S04]  /*bcd0*/  ST.E.128 [R2.64], R48 ;  /* 0x0000003002007985 */ /* 0x0207e8000c101d06 */
.L_x_4540:
[----:B------:R-:W-:Y:S05]  /*bce0*/  BSYNC B2 ;  /* 0x0000000000027941 */ /* 0x000fea0003800000 */
.L_x_4539:
        /* <DEDUP_REMOVED lines=98> */
.L_x_4552:
[----:B------:R-:W-:Y:S05]  /*c310*/  BSYNC B0 ;  /* 0x0000000000007941 */ /* 0x000fea0003800000 */
.L_x_4551:
[----:B------:R-:W-:Y:S02]  /*c320*/  IMAD R0, R67, 0xc0, RZ ;  /* 0x000000c043007824 */ /* 0x000fe400078e02ff */
[----:B------:R-:W-:Y:S05]  /*c330*/  IMAD.WIDE.U32 R2, R66, 0xc0, R138 ;  /* 0x000000c042027825 */ /* 0x000fea00078e008a */
[----:B------:R-:W-:Y:S05]  /*c340*/  IADD3 R3, R3, R0, RZ ;  /* 0x0000000003037210 */ /* 0x000fea0007ffe0ff */
[----:B-----5:R3:W-:Y:S02]  /*c350*/  ST.E.128 [R2.64], R48 ;  /* 0x0000003002007985 */ /* 0x0207e4000c101d06 */
.L_x_4550:
[----:B------:R-:W-:Y:S05]  /*c360*/  BSYNC B1 ;  /* 0x0000000000017941 */ /* 0x000fea0003800000 */
.L_x_4549:
        /* <DEDUP_REMOVED lines=91> */
.L_x_4554:
[----:B------:R-:W-:Y:S05]  /*c920*/  BSYNC B0 ;  /* 0x0000000000007941 */ /* 0x000fea0003800000 */
.L_x_4553:
[C---:B------:R-:W-:Y:S04]  /*c930*/  LEA R2, P0, R212.reuse, R138, 0x1 ;  /* 0x0000008ad4027211 */ /* 0x040fe800078008ff */
[----:B------:R-:W-:Y:S05]  /*c940*/  LEA.HI.X R3, R212, R139, R91, 0x1, P0 ;  /* 0x0000008bd4037211 */ /* 0x000fea00000f0c5b */
[----:B-----5:R3:W-:Y:S04]  /*c950*/  ST.E.128 [R2.64], R48 ;  /* 0x0000003002007985 */ /* 0x0207e8000c101d06 */
.L_x_4548:
[----:B------:R-:W-:Y:S05]  /*c960*/  BSYNC B2 ;  /* 0x0000000000027941 */ /* 0x000fea0003800000 */
.L_x_4547:
        /* <DEDUP_REMOVED lines=98> */
.L_x_4560:
[----:B------:R-:W-:Y:S05]  /*cf90*/  BSYNC B0 ;  /* 0x0000000000007941 */ /* 0x000fea0003800000 */
.L_x_4559:
[----:B------:R-:W-:Y:S02]  /*cfa0*/  IMAD R0, R67, 0xe0, RZ ;  /* 0x000000e043007824 */ /* 0x000fe400078e02ff */
[----:B---3--:R-:W-:Y:S05]  /*cfb0*/  IMAD.WIDE.U32 R2, R66, 0xe0, R138 ;  /* 0x000000e042027825 */ /* 0x008fea00078e008a */
[----:B------:R-:W-:Y:S05]  /*cfc0*/  IADD3 R3, R3, R0, RZ ;  /* 0x0000000003037210 */ /* 0x000fea0007ffe0ff */
[----:B-----5:R3:W-:Y:S02]  /*cfd0*/  ST.E.128 [R2.64], R36 ;  /* 0x0000002402007985 */ /* 0x0207e4000c101d06 */
.L_x_4558:
[----:B------:R-:W-:Y:S05]  /*cfe0*/  BSYNC B1 ;  /* 0x0000000000017941 */ /* 0x000fea0003800000 */
.L_x_4557:
        /* <DEDUP_REMOVED lines=91> */
.L_x_4562:
[----:B------:R-:W-:Y:S05]  /*d5a0*/  BSYNC B0 ;  /* 0x0000000000007941 */ /* 0x000fea0003800000 */
.L_x_4561:
[C---:B---3--:R-:W-:Y:S04]  /*d5b0*/  LEA R2, P0, R210.reuse, R138, 0x1 ;  /* 0x0000008ad2027211 */ /* 0x048fe800078008ff */
[----:B------:R-:W-:Y:S05]  /*d5c0*/  LEA.HI.X R3, R210, R139, R90, 0x1, P0 ;  /* 0x0000008bd2037211 */ /* 0x000fea00000f0c5a */
[----:B-----5:R3:W-:Y:S04]  /*d5d0*/  ST.E.128 [R2.64], R20 ;  /* 0x0000001402007985 */ /* 0x0207e8000c101d06 */
.L_x_4556:
[----:B------:R-:W-:Y:S05]  /*d5e0*/  BSYNC B2 ;  /* 0x0000000000027941 */ /* 0x000fea0003800000 */
.L_x_4555:
[----:B---3--:R-:W3:Y:S02]  /*d5f0*/  LD.E R3, [R10.64+0xd0] ;  /* 0x0000d0060a037980 */ /* 0x008ee4000c101900 */
[----:B---3--:R-:W-:Y:S05]  /*d600*/  IMAD.U32 R3, R3, -0x40, RZ ;  /* 0xffffffc003037824 */ /* 0x008fea00078e00ff */
[C---:B------:R-:W-:Y:S02]  /*d610*/  LEA R136, P1, R3.reuse, R136, 0x1 ;  /* 0x0000008803887211 */ /* 0x040fe400078208ff */
[C---:B------:R-:W-:Y:S02]  /*d620*/  LEA R134, P0, R3.reuse, R134, 0x1 ;  /* 0x0000008603867211 */ /* 0x040fe400078008ff */
[C---:B------:R-:W-:Y:S02]  /*d630*/  LEA.HI.X.SX32 R137, R3.reuse, R137, 0x1, P1 ;  /* 0x0000008903897211 */ /* 0x040fe400008f0eff */
[----:B------:R-:W-:Y:S01]  /*d640*/  LEA.HI.X.SX32 R135, R3, R135, 0x1, P0 ;  /* 0x0000008703877211 */ /* 0x000fe200000f0eff */
[----:B------:R-:W-:-:S05]  /*d650*/  BRA `(.L_x_4498) ;  /* 0x000009b000007947 */ /* 0x000fca0003800000 */
.L_x_4464:
        /* <DEDUP_REMOVED lines=8> */
.L_x_4564:
[----:B------:R-:W-:Y:S05]  /*d6e0*/  BSYNC B0 ;  /* 0x0000000000007941 */ /* 0x000fea0003800000 */
.L_x_4563:
        /* <DEDUP_REMOVED lines=19> */
.L_x_4566:
[----:B------:R-:W-:Y:S05]  /*d820*/  BSYNC B0 ;  /* 0x0000000000007941 */ /* 0x000fea0003800000 */
.L_x_4565:
        /* <DEDUP_REMOVED lines=19> */
.L_x_4568:
[----:B------:R-:W-:Y:S05]  /*d960*/  BSYNC B0 ;  /* 0x0000000000007941 */ /* 0x000fea0003800000 */
.L_x_4567:
        /* <DEDUP_REMOVED lines=21> */
.L_x_4570:
[----:B------:R-:W-:Y:S05]  /*dac0*/  BSYNC B0 ;  /* 0x0000000000007941 */ /* 0x000fea0003800000 */
.L_x_4569:
        /* <DEDUP_REMOVED lines=19> */
.L_x_4572:
[----:B------:R-:W-:Y:S05]  /*dc00*/  BSYNC B0 ;  /* 0x0000000000007941 */ /* 0x000fea0003800000 */
.L_x_4571:
        /* <DEDUP_REMOVED lines=21> */
.L_x_4574:
[----:B------:R-:W-:Y:S05]  /*dd60*/  BSYNC B0 ;  /* 0x0000000000007941 */ /* 0x000fea0003800000 */
.L_x_4573:
        /* <DEDUP_REMOVED lines=21> */
.L_x_4576:
[----:B------:R-:W-:Y:S05]  /*dec0*/  BSYNC B0 ;  /* 0x0000000000007941 */ /* 0x000fea0003800000 */
.L_x_4575:
        /* <DEDUP_REMOVED lines=20> */
.L_x_4498:
[----:B------:R-:W-:Y:S05]  /*e010*/  BSYNC B3 ;  /* 0x0000000000037941 */ /* 0x000fea0003800000 */
.L_x_4463:
        /* <DEDUP_REMOVED lines=89> */
.L_x_4578:
        /* <DEDUP_REMOVED lines=8> */
.L_x_4579:
[----:B------:R-:W-:Y:S05]  /*e630*/  BSYNC B0 ;  /* 0x0000000000007941 */ /* 0x000fea0003800000 */
.L_x_4577:
[----:B------:R-:W-:Y:S04]  /*e640*/  IADD3 R13, R13, -0x1, RZ ;  /* 0xffffffff0d0d7810 */ /* 0x000fe80007ffe0ff */
[----:B------:R-:W-:Y:S11]  /*e650*/  ISETP.GT.AND P0, PT, R13, R99, PT ;  /* 0x000000630d00720c */ /* 0x000ff60003f04270 */
[----:B------:R-:W-:Y:S02]  /*e660*/  @!UPT UIADD3 URZ, URZ, URZ, URZ ;  /* 0x0000003f3f3ff290 */ /* 0x000fe4000fffe03f */
[----:B------:R-:W-:-:S05]  /*e670*/  @P0 BRA `(.L_x_4580) ;  /* 0xffff497000000947 */ /* 0x000fca000383ffff */
.L_x_4446:
        /* <DEDUP_REMOVED lines=107> */
.L_x_4589:
[----:B------:R-:W-:Y:S05]  /*ed30*/  BSYNC B0 ;  /* 0x0000000000007941 */ /* 0x000fea0003800000 */
.L_x_4588:
[----:B-----5:R3:W-:Y:S02]  /*ed40*/  STS.128 [R241], R20 ;  /* 0x00000014f1007388 */ /* 0x0207e40000000c00 */
.L_x_4587:
[----:B------:R-:W-:Y:S05]  /*ed50*/  BSYNC B1 ;  /* 0x0000000000017941 */ /* 0x000fea0003800000 */
.L_x_4586:
        /* <DEDUP_REMOVED lines=45> */
.L_x_4591:
[----:B------:R-:W-:Y:S05]  /*f030*/  BSYNC B0 ;  /* 0x0000000000007941 */ /* 0x000fea0003800000 */
.L_x_4590:
[----:B-----5:R1:W-:Y:S02]  /*f040*/  STS.128 [R241+0x2000], R20 ;  /* 0x00200014f1007388 */ /* 0x0203e40000000c00 */
.L_x_4585:
[----:B------:R-:W-:Y:S05]  /*f050*/  BSYNC B2 ;  /* 0x0000000000027941 */ /* 0x000fea0003800000 */
.L_x_4584:
        /* <DEDUP_REMOVED lines=61> */
.L_x_4597:
[----:B------:R-:W-:Y:S05]  /*f430*/  BSYNC B0 ;  /* 0x0000000000007941 */ /* 0x000fea0003800000 */
.L_x_4596:
[----:B-----5:R3:W-:Y:S02]  /*f440*/  STS.128 [R241+0x800], R20 ;  /* 0x00080014f1007388 */ /* 0x0207e40000000c00 */
.L_x_4595:
[----:B------:R-:W-:Y:S05]  /*f450*/  BSYNC B1 ;  /* 0x0000000000017941 */ /* 0x000fea0003800000 */
.L_x_4594:
        /* <DEDUP_REMOVED lines=47> */
.L_x_4599:
[----:B------:R-:W-:Y:S05]  /*f750*/  BSYNC B0 ;  /* 0x0000000000007941 */ /* 0x000fea0003800000 */
.L_x_4598:
[----:B-----5:R3:W-:Y:S02]  /*f760*/  STS.128 [R241+0x2800], R20 ;  /* 0x00280014f1007388 */ /* 0x0207e40000000c00 */
.L_x_4593:
[----:B------:R-:W-:Y:S05]  /*f770*/  BSYNC B2 ;  /* 0x0000000000027941 */ /* 0x000fea0003800000 */
.L_x_4592:
        /* <DEDUP_REMOVED lines=60> */
.L_x_4605:
[----:B------:R-:W-:Y:S05]  /*fb40*/  BSYNC B0 ;  /* 0x0000000000007941 */ /* 0x000fea0003800000 */
.L_x_4604:
[----:B-----5:R1:W-:Y:S02]  /*fb50*/  STS.128 [R241+0x1000], R20 ;  /* 0x00100014f1007388 */ /* 0x0203e40000000c00 */
.L_x_4603:
[----:B------:R-:W-:Y:S05]  /*fb60*/  BSYNC B1 ;  /* 0x0000000000017941 */ /* 0x000fea0003800000 */
.L_x_4602:
        /* <DEDUP_REMOVED lines=45> */
.L_x_4607:
[----:B------:R-:W-:Y:S05]  /*fe40*/  BSYNC B0 ;  /* 0x0000000000007941 */ /* 0x000fea0003800000 */
.L_x_4606:
[----:B-----5:R3:W-:Y:S02]  /*fe50*/  STS.128 [R241+0x3000], R40 ;  /* 0x00300028f1007388 */ /* 0x0207e40000000c00 */
.L_x_4601:
[----:B------:R-:W-:Y:S05]  /*fe60*/  BSYNC B2 ;  /* 0x0000000000027941 */ /* 0x000fea0003800000 */
.L_x_4600:
        /* <DEDUP_REMOVED lines=61> */
.L_x_4612:
[----:B------:R-:W-:Y:S05]  /*10240*/  BSYNC B0 ;  /* 0x0000000000007941 */ /* 0x000fea0003800000 */
.L_x_4611:
[----:B-----5:R1:W-:Y:S02]  /*10250*/  STS.128 [R241+0x1800], R20 ;  /* 0x00180014f1007388 */ /* 0x0203e40000000c00 */
.L_x_4610:
[----:B------:R-:W-:Y:S05]  /*10260*/  BSYNC B1 ;  /* 0x0000000000017941 */ /* 0x000fea0003800000 */
.L_x_4609:
        /* <DEDUP_REMOVED lines=45> */
.L_x_4614:
[----:B------:R-:W-:Y:S05]  /*10540*/  BSYNC B0 ;  /* 0x0000000000007941 */ /* 0x000fea0003800000 */
.L_x_4613:
[----:B-----5:R1:W-:Y:S01]  /*10550*/  STS.128 [R241+0x3800], R36 ;  /* 0x00380024f1007388 */ /* 0x0203e20000000c00 */
[----:B------:R-:W-:Y:S05]  /*10560*/  BRA `(.L_x_4608) ;  /* 0x000034b000007947 */ /* 0x000fea0003800000 */
.L_x_4583:
        /* <DEDUP_REMOVED lines=89> */
.L_x_4620:
[----:B------:R-:W-:Y:S05]  /*10b00*/  BSYNC B0 ;  /* 0x0000000000007941 */ /* 0x000fea0003800000 */
.L_x_4619:
[----:B-----5:R3:W-:Y:S02]  /*10b10*/  STS.128 [R241], R32 ;  /* 0x00000020f1007388 */ /* 0x0207e40000000c00 */
.L_x_4618:
[----:B------:R-:W-:Y:S05]  /*10b20*/  BSYNC B1 ;  /* 0x0000000000017941 */ /* 0x000fea0003800000 */
.L_x_4617:
        /* <DEDUP_REMOVED lines=86> */
.L_x_4622:
[----:B------:R-:W-:Y:S05]  /*11090*/  BSYNC B0 ;  /* 0x0000000000007941 */ /* 0x000fea0003800000 */
.L_x_4621:
[----:B-----5:R1:W-:Y:S02]  /*110a0*/  STS.128 [R241+0x2000], R32 ;  /* 0x00200020f1007388 */ /* 0x0203e40000000c00 */
.L_x_4616:
[----:B------:R-:W-:Y:S05]  /*110b0*/  BSYNC B2 ;  /* 0x0000000000027941 */ /* 0x000fea0003800000 */
.L_x_4615:
        /* <DEDUP_REMOVED lines=94> */
.L_x_4628:
[----:B------:R-:W-:Y:S05]  /*116a0*/  BSYNC B0 ;  /* 0x0000000000007941 */ /* 0x000fea0003800000 */
.L_x_4627:
[----:B-----5:R3:W-:Y:S02]  /*116b0*/  STS.128 [R241+0x800], R32 ;  /* 0x00080020f1007388 */ /* 0x0207e40000000c00 */
.L_x_4626:
[----:B------:R-:W-:Y:S05]  /*116c0*/  BSYNC B1 ;  /* 0x0000000000017941 */ /* 0x000fea0003800000 */
.L_x_4625:
        /* <DEDUP_REMOVED lines=89> */
.L_x_4630:
[----:B------:R-:W-:Y:S05]  /*11c60*/  BSYNC B0 ;  /* 0x0000000000007941 */ /* 0x000fea0003800000 */
.L_x_4629:
[----:B-----5:R3:W-:Y:S02]  /*11c70*/  STS.128 [R241+0x2800], R32 ;  /* 0x00280020f1007388 */ /* 0x0207e40000000c00 */
.L_x_4624:
[----:B------:R-:W-:Y:S05]  /*11c80*/  BSYNC B2 ;  /* 0x0000000000027941 */ /* 0x000fea0003800000 */
.L_x_4623:
        /* <DEDUP_REMOVED lines=95> */
.L_x_4636:
[----:B------:R-:W-:Y:S05]  /*12280*/  BSYNC B0 ;  /* 0x0000000000007941 */ /* 0x000fea0003800000 */
.L_x_4635:
[----:B-----5:R3:W-:Y:S02]  /*12290*/  STS.128 [R241+0x1000], R32 ;  /* 0x00100020f1007388 */ /* 0x0207e40000000c00 */
.L_x_4634:
[----:B------:R-:W-:Y:S05]  /*122a0*/  BSYNC B1 ;  /* 0x0000000000017941 */ /* 0x000fea0003800000 */
.L_x_4633:
        /* <DEDUP_REMOVED lines=89> */
.L_x_4638:
[----:B------:R-:W-:Y:S05]  /*12840*/  BSYNC B0 ;  /* 0x0000000000007941 */ /* 0x000fea0003800000 */
.L_x_4637:
[----:B-----5:R3:W-:Y:S02]  /*12850*/  STS.128 [R241+0x3000], R32 ;  /* 0x00300020f1007388 */ /* 0x0207e40000000c00 */
.L_x_4632:
[----:B------:R-:W-:Y:S05]  /*12860*/  BSYNC B2 ;  /* 0x0000000000027941 */ /* 0x000fea0003800000 */
.L_x_4631:
        /* <DEDUP_REMOVED lines=94> */
.L_x_4642:
[----:B------:R-:W-:Y:S05]  /*12e50*/  BSYNC B0 ;  /* 0x0000000000007941 */ /* 0x000fea0003800000 */
.L_x_4641:
[----:B-----5:R1:W-:Y:S02]  /*12e60*/  STS.128 [R241+0x1800], R20 ;  /* 0x00180014f1007388 */ /* 0x0203e40000000c00 */
.L_x_4640:
[----:B------:R-:W-:Y:S05]  /*12e70*/  BSYNC B1 ;  /* 0x0000000000017941 */ /* 0x000fea0003800000 */
.L_x_4639:
        /* <DEDUP_REMOVED lines=92> */
.L_x_4644:
[----:B------:R-:W-:Y:S05]  /*13440*/  BSYNC B0 ;  /* 0x0000000000007941 */ /* 0x000fea0003800000 */
.L_x_4643:
[----:B-----5:R1:W-:Y:S01]  /*13450*/  STS.128 [R241+0x3800], R20 ;  /* 0x00380014f1007388 */ /* 0x0203e20000000c00 */
[----:B------:R-:W-:Y:S05]  /*13460*/  BRA `(.L_x_4608) ;  /* 0x000005b000007947 */ /* 0x000fea0003800000 */
.L_x_4582:
        /* <DEDUP_REMOVED lines=21> */
.L_x_4646:
[----:B------:R-:W-:Y:S05]  /*135c0*/  BSYNC B0 ;  /* 0x0000000000007941 */ /* 0x000fea0003800000 */
.L_x_4645:
        /* <DEDUP_REMOVED lines=22> */
.L_x_4648:
[----:B------:R-:W-:Y:S05]  /*13730*/  BSYNC B0 ;  /* 0x0000000000007941 */ /* 0x000fea0003800000 */
.L_x_4647:
        /* <DEDUP_REMOVED lines=22> */
.L_x_4650:
[----:B------:R-:W-:Y:S05]  /*138a0*/  BSYNC B0 ;  /* 0x0000000000007941 */ /* 0x000fea0003800000 */
.L_x_4649:
        /* <DEDUP_REMOVED lines=23> */
.L_x_4608:
[----:B------:R-:W-:Y:S05]  /*13a20*/  BSYNC B3 ;  /* 0x0000000000037941 */ /* 0x000fea0003800000 */
.L_x_4581:
        /* <DEDUP_REMOVED lines=22> */
.L_x_4652:
[----:B------:R-:W-:Y:S05]  /*13b90*/  BSYNC B0 ;  /* 0x0000000000007941 */ /* 0x000fea0003800000 */
.L_x_4651:
        /* <DEDUP_REMOVED lines=22> */
.L_x_4654:
[----:B------:R-:W-:Y:S05]  /*13d00*/  BSYNC B0 ;  /* 0x0000000000007941 */ /* 0x000fea0003800000 */
.L_x_4653:
        /* <DEDUP_REMOVED lines=24> */
.L_x_4656:
[----:B------:R-:W-:Y:S05]  /*13e90*/  BSYNC B0 ;  /* 0x0000000000007941 */ /* 0x000fea0003800000 */
.L_x_4655:
        /* <DEDUP_REMOVED lines=25> */
.L_x_4658:
[----:B------:R-:W-:Y:S05]  /*14030*/  BSYNC B0 ;  /* 0x0000000000007941 */ /* 0x000fea0003800000 */
.L_x_4657:
        /* <DEDUP_REMOVED lines=25> */
.L_x_4660:
[----:B------:R-:W-:Y:S05]  /*141d0*/  BSYNC B0 ;  /* 0x0000000000007941 */ /* 0x000fea0003800000 */
.L_x_4659:
        /* <DEDUP_REMOVED lines=27> */
.L_x_4662:
[----:B------:R-:W-:Y:S05]  /*14390*/  BSYNC B0 ;  /* 0x0000000000007941 */ /* 0x000fea0003800000 */
.L_x_4661:
        /* <DEDUP_REMOVED lines=27> */
.L_x_4664:
[----:B------:R-:W-:Y:S05]  /*14550*/  BSYNC B0 ;  /* 0x0000000000007941 */ /* 0x000fea0003800000 */
.L_x_4663:
        /* <DEDUP_REMOVED lines=27> */
.L_x_4666:
[----:B------:R-:W-:Y:S05]  /*14710*/  BSYNC B0 ;  /* 0x0000000000007941 */ /* 0x000fea0003800000 */
.L_x_4665:
        /* <DEDUP_REMOVED lines=42> */
.L_x_4668:
[----:B-1----:R-:W-:Y:S05]  /*149c0*/  BSYNC B0 ;  /* 0x0000000000007941 */ /* 0x002fea0003800000 */
.L_x_4667:
        /* <DEDUP_REMOVED lines=22> */
.L_x_4670:
[----:B------:R-:W-:Y:S05]  /*14b30*/  BSYNC B0 ;  /* 0x0000000000007941 */ /* 0x000fea0003800000 */
.L_x_4669:
        /* <DEDUP_REMOVED lines=24> */
.L_x_4672:
[----:B------:R-:W-:Y:S05]  /*14cc0*/  BSYNC B0 ;  /* 0x0000000000007941 */ /* 0x000fea0003800000 */
.L_x_4671:
        /* <DEDUP_REMOVED lines=24> */
.L_x_4674:
[----:B------:R-:W-:Y:S05]  /*14e50*/  BSYNC B0 ;  /* 0x0000000000007941 */ /* 0x000fea0003800000 */
.L_x_4673:
        /* <DEDUP_REMOVED lines=24> */
.L_x_4676:
[----:B------:R-:W-:Y:S05]  /*14fe0*/  BSYNC B0 ;  /* 0x0000000000007941 */ /* 0x000fea0003800000 */
.L_x_4675:
        /* <DEDUP_REMOVED lines=24> */
.L_x_4678:
[----:B------:R-:W-:Y:S05]  /*15170*/  BSYNC B0 ;  /* 0x0000000000007941 */ /* 0x000fea0003800000 */
.L_x_4677:
        /* <DEDUP_REMOVED lines=24> */
.L_x_4680:
[----:B------:R-:W-:Y:S05]  /*15300*/  BSYNC B0 ;  /* 0x0000000000007941 */ /* 0x000fea0003800000 */
.L_x_4679:
        /* <DEDUP_REMOVED lines=24> */
.L_x_4682:
[----:B------:R-:W-:Y:S05]  /*15490*/  BSYNC B0 ;  /* 0x0000000000007941 */ /* 0x000fea0003800000 */
.L_x_4681:
[----:B--2---:R-:W-:Y:S01]  /*154a0*/  LEA.HI R5, R72, R72, RZ, 0x1 ;  /* 0x0000004848057211 */ /* 0x004fe200078f08ff */
[C---:B------:R-:W-:Y:S01]  /*154b0*/  IMAD.SHL.U32 R2, R71.reuse, 0x40, RZ ;  /* 0x0000004047027824 */ /* 0x040fe200078e00ff */
[----:B------:R-:W-:Y:S01]  /*154c0*/  R2P PR, R71, 0x6 ;  /* 0x0000000647007804 */ /* 0x000fe20000000000 */
[----:B------:R-:W-:Y:S01]  /*154d0*/  IMAD.SHL.U32 R73, R73, 0x40, RZ ;  /* 0x0000004049497824 */ /* 0x000fe200078e00ff */
[----:B------:R-:W-:Y:S01]  /*154e0*/  LOP3.LUT R5, R5, 0xfffffffe, RZ, 0xc0, !PT ;  /* 0xfffffffe05057812 */ /* 0x000fe200078ec0ff */
[----:B------:R-:W-:Y:S01]  /*154f0*/  IMAD.SHL.U32 R184, R184, 0x8, RZ ;  /* 0x00000008b8b87824 */ /* 0x000fe200078e00ff */
[----:B------:R-:W2:Y:S01]  /*15500*/  LD.E R52, [R10.64+0x18c] ;  /* 0x00018c060a347980 */ /* 0x000ea2000c101900 */
[----:B------:R-:W-:Y:S01]  /*15510*/  IMAD.SHL.U32 R121, R74, 0x40, RZ ;  /* 0x000000404a797824 */ /* 0x000fe200078e00ff */
[----:B------:R-:W-:Y:S01]  /*15520*/  LOP3.LUT R73, R73, 0x1c0, RZ, 0xc0, !PT ;  /* 0x000001c049497812 */ /* 0x000fe200078ec0ff */
[----:B------:R-:W-:Y:S01]  /*15530*/  IMAD.IADD R72, R72, 0x1, -R5 ;  /* 0x0000000148487824 */ /* 0x000fe200078e0a05 */
[----:B------:R-:W-:Y:S01]  /*15540*/  LOP3.LUT R5, R2, 0x1c0, RZ, 0xc0, !PT ;  /* 0x000001c002057812 */ /* 0x000fe200078ec0ff */
[----:B------:R-:W-:Y:S01]  /*15550*/  IMAD.IADD R120, R9, 0x1, R120 ;  /* 0x0000000109787824 */ /* 0x000fe200078e0278 */
[----:B------:R-:W-:Y:S01]  /*15560*/  LOP3.LUT R121, R121, 0xfffffe00, RZ, 0xc0, !PT ;  /* 0xfffffe0079797812 */ /* 0x000fe200078ec0ff */
[----:B------:R-:W-:Y:S01]  /*15570*/  IMAD.SHL.U32 R2, R72, 0x8, RZ ;  /* 0x0000000848027824 */ /* 0x000fe200078e00ff */
[----:B------:R-:W-:Y:S01]  /*15580*/  LOP3.LUT R184, R5, 0x8, R184, 0xf8, !PT ;  /* 0x0000000805b87812 */ /* 0x000fe200078ef8b8 */
[----:B------:R-:W0:Y:S01]  /*15590*/  LDGDEPBAR ;  /* 0x00000000000079af */ /* 0x000e220000000000 */
[----:B------:R-:W-:-:S02]  /*155a0*/  SHF.R.U32.HI R5, RZ, 0x3, R5 ;  /* 0x00000003ff057819 */ /* 0x000fc40000011605 */
[----:B------:R-:W-:Y:S02]  /*155b0*/  LOP3.LUT R2, R73, 0x8, R2, 0xf8, !PT ;  /* 0x0000000849027812 */ /* 0x000fe400078ef802 */
[----:B------:R-:W-:Y:S02]  /*155c0*/  SHF.R.U32.HI R73, RZ, 0x3, R73 ;  /* 0x00000003ff497819 */ /* 0x000fe40000011649 */
[----:B------:R-:W-:Y:S01]  /*155d0*/  LOP3.LUT R227, R184, R5, RZ, 0x3c, !PT ;  /* 0x00000005b8e37212 */ /* 0x000fe200078e3cff */
[----:B------:R-:W-:Y:S01]  /*155e0*/  IMAD R5, R68, 0x400, R121 ;  /* 0x0000040044057824 */ /* 0x000fe200078e0279 */
        /* <DEDUP_REMOVED lines=12> */
[----:B------:R-:W3:Y:S01]  /*156b0*/  LDSM.16.M88.4 R104, [R227+0x4800] ;  /* 0x00480000e368783b */ /* 0x000ee20000000200 */
[----:B------:R-:W-:Y:S02]  /*156c0*/  IMAD R224, R53, 0x2, R228 ;  /* 0x0000000235e07824 */ /* 0x000fe400078e02e4 */
[----:B------:R-:W-:Y:S01]  /*156d0*/  SEL R2, R2, 0xffffffc0, !P2 ;  /* 0xffffffc002027807 */ /* 0x000fe20005000000 */
[----:B------:R-:W4:Y:S04]  /*156e0*/  LDSM.16.M88.4 R64, [R227+0x5000] ;  /* 0x00500000e340783b */ /* 0x000f280000000200 */
[----:B------:R-:W4:Y:S01]  /*156f0*/  LDSM.16.M88.4 R56, [R227+0x5800] ;  /* 0x00580000e338783b */ /* 0x000f220000000200 */
[----:B------:R-:W-:-:S03]  /*15700*/  IMAD.IADD R221, R227, 0x1, R2 ;  /* 0x00000001e3dd7824 */ /* 0x000fc600078e0202 */
[----:B------:R-:W4:Y:S04]  /*15710*/  LDSM.16.M88.4 R44, [R227+0x6000] ;  /* 0x00600000e32c783b */ /* 0x000f280000000200 */
[----:B------:R-:W4:Y:S04]  /*15720*/  LDSM.16.M88.4 R36, [R227+0x6800] ;  /* 0x00680000e324783b */ /* 0x000f280000000200 */
[----:B------:R-:W4:Y:S04]  /*15730*/  LDSM.16.M88.4 R28, [R227+0x7000] ;  /* 0x00700000e31c783b */ /* 0x000f280000000200 */
[----:B------:R-:W4:Y:S04]  /*15740*/  LDSM.16.M88.4 R84, [R227+0x7800] ;  /* 0x00780000e354783b */ /* 0x000f280000000200 */
[----:B------:R-:W-:Y:S04]  /*15750*/  LDSM.16.M88.4 R76, [R225] ;  /* 0x00000000e14c783b */ /* 0x000fe80000000200 */
[----:B------:R-:W4:Y:S01]  /*15760*/  LDSM.16.M88.4 R80, [R226] ;  /* 0x00000000e250783b */ /* 0x000f220000000200 */
[C---:B-1----:R-:W-:Y:S03]  /*15770*/  HMMA.16816.F32.BF16 R16, R20.reuse, R12, RZ ;  /* 0x0000000c1410723c */ /* 0x042fe600000418ff */
[----:B------:R-:W1:Y:S04]  /*15780*/  LDSM.16.M88.4 R88, [R225+0x3000] ;  /* 0x00300000e158783b */ /* 0x000e680000000200 */
[----:B------:R-:W1:Y:S01]  /*15790*/  LDSM.16.M88.4 R116, [R225+0x800] ;  /* 0x00080000e174783b */ /* 0x000e620000000200 */
[C---:B---3--:R-:W-:Y:S03]  /*157a0*/  HMMA.16816.F32.BF16 R4, R20.reuse, R104, RZ ;  /* 0x000000681404723c */ /* 0x048fe600000418ff */
[----:B------:R-:W3:Y:S04]  /*157b0*/  LDSM.16.M88.4 R108, [R225+0x1000] ;  /* 0x00100000e16c783b */ /* 0x000ee80000000200 */
[----:B------:R-:W1:Y:S01]  /*157c0*/  LDSM.16.M88.4 R112, [R225+0x1800] ;  /* 0x00180000e170783b */ /* 0x000e620000000200 */
[C---:B----4-:R-:W-:Y:S03]  /*157d0*/  HMMA.16816.F32.BF16 R72, R20.reuse, R64, RZ ;  /* 0x000000401448723c */ /* 0x050fe600000418ff */
[----:B------:R-:W4:Y:S04]  /*157e0*/  LDSM.16.M88.4 R96, [R225+0x2000] ;  /* 0x00200000e160783b */ /* 0x000f280000000200 */
[----:B------:R-:W1:Y:S01]  /*157f0*/  LDSM.16.M88.4 R92, [R225+0x2800] ;  /* 0x00280000e15c783b */ /* 0x000e620000000200 */
[C---:B------:R-:W-:Y:S03]  /*15800*/  HMMA.16816.F32.BF16 R60, R20.reuse, R56, RZ ;  /* 0x00000038143c723c */ /* 0x040fe600000418ff */
[----:B------:R-:W-:Y:S05]  /*15810*/  LDSM.16.M88.4 R100, [R224] ;  /* 0x00000000e064783b */ /* 0x000fea0000000200 */
        /* <DEDUP_REMOVED lines=15> */
[----:B------:R-:W2:Y:S07]  /*15910*/  LDSM.16.M88.4 R76, [R221+0x4000] ;  /* 0x00400000dd4c783b */ /* 0x000eae0000000200 */
[C---:B-1----:R-:W-:Y:S08]  /*15920*/  HMMA.16816.F32.BF16 R32, R80.reuse, R88, R32 ;  /* 0x000000585020723c */ /* 0x042ff00000041820 */
[C---:B------:R-:W-:Y:S01]  /*15930*/  HMMA.16816.F32.BF16 R28, R80.reuse, R90, R28 ;  /* 0x0000005a501c723c */ /* 0x040fe2000004181c */
[----:B------:R-:W1:Y:S07]  /*15940*/  LDSM.16.M88.4 R88, [R221+0x6000] ;  /* 0x00600000dd58783b */ /* 0x000e6e0000000200 */
[C---:B------:R-:W-:Y:S08]  /*15950*/  HMMA.16816.F32.BF16 R4, R80.reuse, R116, R4 ;  /* 0x000000745004723c */ /* 0x040ff00000041804 */
[C---:B------:R-:W-:Y:S08]  /*15960*/  HMMA.16816.F32.BF16 R104, R80.reuse, R118, R104 ;  /* 0x000000765068723c */ /* 0x040ff00000041868 */
[C---:B---3--:R-:W-:Y:S08]  /*15970*/  HMMA.16816.F32.BF16 R72, R80.reuse, R108, R72 ;  /* 0x0000006c5048723c */ /* 0x048ff00000041848 */
[C---:B------:R-:W-:Y:S01]  /*15980*/  HMMA.16816.F32.BF16 R64, R80.reuse, R110, R64 ;  /* 0x0000006e5040723c */ /* 0x040fe20000041840 */
[----:B------:R-:W-:Y:S07]  /*15990*/  LDSM.16.M88.4 R108, [R221+0x4800] ;  /* 0x00480000dd6c783b */ /* 0x000fee0000000200 */
[C---:B------:R-:W-:Y:S08]  /*159a0*/  HMMA.16816.F32.BF16 R60, R80.reuse, R112, R60 ;  /* 0x00000070503c723c */ /* 0x040ff0000004183c */
[C---:B------:R-:W-:Y:S08]  /*159b0*/  HMMA.16816.F32.BF16 R56, R80.reuse, R114, R56 ;  /* 0x000000725038723c */ /* 0x040ff00000041838 */
[C---:B----4-:R-:W-:Y:S08]  /*159c0*/  HMMA.16816.F32.BF16 R48, R80.reuse, R96, R48 ;  /* 0x000000605030723c */ /* 0x050ff00000041830 */
[C---:B------:R-:W-:Y:S01]  /*159d0*/  HMMA.16816.F32.BF16 R44, R80.reuse, R98, R44 ;  /* 0x00000062502c723c */ /* 0x040fe2000004182c */
[----:B------:R-:W-:Y:S07]  /*159e0*/  LDSM.16.M88.4 R96, [R221+0x5000] ;  /* 0x00500000dd60783b */ /* 0x000fee0000000200 */
[C---:B------:R-:W-:Y:S08]  /*159f0*/  HMMA.16816.F32.BF16 R40, R80.reuse, R92, R40 ;  /* 0x0000005c5028723c */ /* 0x040ff00000041828 */
[C---:B------:R-:W-:Y:S01]  /*15a00*/  HMMA.16816.F32.BF16 R36, R80.reuse, R94, R36 ;  /* 0x0000005e5024723c */ /* 0x040fe20000041824 */
[----:B------:R-:W-:Y:S01]  /*15a10*/  IMAD.IADD R210, R2, 0x1, R225 ;  /* 0x0000000102d27824 */ /* 0x000fe200078e02e1 */
[----:B------:R-:W-:Y:S06]  /*15a20*/  LDSM.16.M88.4 R92, [R221+0x5800] ;  /* 0x00580000dd5c783b */ /* 0x000fec0000000200 */
[C---:B--2---:R-:W-:Y:S08]  /*15a30*/  HMMA.16816.F32.BF16 R24, R80.reuse, R84, R24 ;  /* 0x000000545018723c */ /* 0x044ff00000041818 */
[----:B------:R-:W-:Y:S01]  /*15a40*/  HMMA.16816.F32.BF16 R20, R80, R86, R20 ;  /* 0x000000565014723c */ /* 0x000fe20000041814 */
[----:B------:R-:W2:Y:S04]  /*15a50*/  LDSM.16.M88.4 R80, [R221+0x7000] ;  /* 0x00700000dd50783b */ /* 0x000ea80000000200 */
[----:B------:R-:W3:Y:S03]  /*15a60*/  LDSM.16.M88.4 R84, [R221+0x6800] ;  /* 0x00680000dd54783b */ /* 0x000ee60000000200 */
[C---:B------:R-:W-:Y:S08]  /*15a70*/  HMMA.16816.F32.BF16 R16, R100.reuse, R76, R16 ;  /* 0x0000004c6410723c */ /* 0x040ff00000041810 */
[----:B------:R-:W-:Y:S01]  /*15a80*/  HMMA.16816.F32.BF16 R12, R100, R78, R12 ;  /* 0x0000004e640c723c */ /* 0x000fe2000004180c */
[----:B------:R-:W4:Y:S01]  /*15a90*/  LDSM.16.M88.4 R76, [R221+0x7800] ;  /* 0x00780000dd4c783b */ /* 0x000f220000000200 */
[----:B------:R-:W-:-:S05]  /*15aa0*/  IMAD R223, R53, 0x2, R226 ;  /* 0x0000000235df7824 */ /* 0x000fca00078e02e2 */
[----:B------:R-:W-:Y:S01]  /*15ab0*/  LDSM.16.M88.4 R112, [R223] ;  /* 0x00000000df70783b */ /* 0x000fe20000000200 */
        /* <DEDUP_REMOVED lines=20> */
[----:B------:R-:W-:Y:S07]  /*15c00*/  LDSM.16.M88.4 R100, [R221+0x8000] ;  /* 0x00800000dd64783b */ /* 0x000fee0000000200 */
[C---:B-1----:R-:W-:Y:S08]  /*15c10*/  HMMA.16816.F32.BF16 R4, R112.reuse, R88, R4 ;  /* 0x000000587004723c */ /* 0x042ff00000041804 */
[C---:B------:R-:W-:Y:S01]  /*15c20*/  HMMA.16816.F32.BF16 R104, R112.reuse, R90, R104 ;  /* 0x0000005a7068723c */ /* 0x040fe20000041868 */
[----:B------:R-:W1:Y:S07]  /*15c30*/  LDSM.16.M88.4 R88, [R210+0x2800] ;  /* 0x00280000d258783b */ /* 0x000e6e0000000200 */
[C---:B--2---:R-:W-:Y:S08]  /*15c40*/  HMMA.16816.F32.BF16 R72, R112.reuse, R80, R72 ;  /* 0x000000507048723c */ /* 0x044ff00000041848 */
[C---:B------:R-:W-:Y:S01]  /*15c50*/  HMMA.16816.F32.BF16 R64, R112.reuse, R82, R64 ;  /* 0x000000527040723c */ /* 0x040fe20000041840 */
[----:B------:R-:W2:Y:S07]  /*15c60*/  LDSM.16.M88.4 R80, [R210+0x3000] ;  /* 0x00300000d250783b */ /* 0x000eae0000000200 */
[C---:B---3--:R-:W-:Y:S01]  /*15c70*/  HMMA.16816.F32.BF16 R92, R112.reuse, R84, R48 ;  /* 0x00000054705c723c */ /* 0x048fe20000041830 */
[----:B------:R-:W3:Y:S07]  /*15c80*/  LDSM.16.M88.4 R48, [R228+0x2000] ;  /* 0x00200000e430783b */ /* 0x000eee0000000200 */
[C---:B----4-:R-:W-:Y:S08]  /*15c90*/  HMMA.16816.F32.BF16 R60, R112.reuse, R76, R60 ;  /* 0x0000004c703c723c */ /* 0x050ff0000004183c */
[C---:B------:R-:W-:Y:S01]  /*15ca0*/  HMMA.16816.F32.BF16 R56, R112.reuse, R78, R56 ;  /* 0x0000004e7038723c */ /* 0x040fe20000041838 */
[----:B------:R-:W4:Y:S07]  /*15cb0*/  LDSM.16.M88.4 R76, [R210+0x3800] ;  /* 0x00380000d24c783b */ /* 0x000f2e0000000200 */
[C---:B------:R-:W-:Y:S08]  /*15cc0*/  HMMA.16816.F32.BF16 R16, R112.reuse, R108, R16 ;  /* 0x0000006c7010723c */ /* 0x040ff00000041810 */
[C---:B------:R-:W-:Y:S01]  /*15cd0*/  HMMA.16816.F32.BF16 R12, R112.reuse, R110, R12 ;  /* 0x0000006e700c723c */ /* 0x040fe2000004180c */
[----:B------:R-:W-:Y:S07]  /*15ce0*/  LDSM.16.M88.4 R108, [R227+0x9000] ;  /* 0x00900000e36c783b */ /* 0x000fee0000000200 */
[C---:B-1----:R-:W-:Y:S08]  /*15cf0*/  HMMA.16816.F32.BF16 R40, R112.reuse, R88, R40 ;  /* 0x000000587028723c */ /* 0x042ff00000041828 */
[C---:B------:R-:W-:Y:S08]  /*15d00*/  HMMA.16816.F32.BF16 R36, R112.reuse, R90, R36 ;  /* 0x0000005a7024723c */ /* 0x040ff00000041824 */
[C---:B------:R-:W-:Y:S01]  /*15d10*/  HMMA.16816.F32.BF16 R44, R112.reuse, R86, R44 ;  /* 0x00000056702c723c */ /* 0x040fe2000004182c */
[----:B------:R-:W-:Y:S07]  /*15d20*/  LDSM.16.M88.4 R84, [R225+0x4000] ;  /* 0x00400000e154783b */ /* 0x000fee0000000200 */
[C---:B--2---:R-:W-:Y:S01]  /*15d30*/  HMMA.16816.F32.BF16 R88, R112.reuse, R80, R32 ;  /* 0x000000507058723c */ /* 0x044fe20000041820 */
[----:B------:R-:W1:Y:S07]  /*15d40*/  LDSM.16.M88.4 R32, [R226+0x2000] ;  /* 0x00200000e220783b */ /* 0x000e6e0000000200 */
[----:B------:R-:W-:Y:S01]  /*15d50*/  HMMA.16816.F32.BF16 R28, R112, R82, R28 ;  /* 0x00000052701c723c */ /* 0x000fe2000004181c */
[----:B------:R-:W2:Y:S07]  /*15d60*/  LDSM.16.M88.4 R80, [R227+0x8800] ;  /* 0x00880000e350783b */ /* 0x000eae0000000200 */
[----:B---3--:R-:W-:Y:S08]  /*15d70*/  HMMA.16816.F32.BF16 R16, R48, R96, R16 ;  /* 0x000000603010723c */ /* 0x008ff00000041810 */
[----:B----4-:R-:W-:Y:S08]  /*15d80*/  HMMA.16816.F32.BF16 R24, R112, R76, R24 ;  /* 0x0000004c7018723c */ /* 0x010ff00000041818 */
[----:B------:R-:W-:Y:S01]  /*15d90*/  HMMA.16816.F32.BF16 R12, R48, R98, R12 ;  /* 0x00000062300c723c */ /* 0x000fe2000004180c */
[----:B------:R-:W-:Y:S07]  /*15da0*/  LDSM.16.M88.4 R96, [R225+0x4800] ;  /* 0x00480000e160783b */ /* 0x000fee0000000200 */
[----:B------:R-:W-:Y:S01]  /*15db0*/  HMMA.16816.F32.BF16 R76, R112, R78, R20 ;  /* 0x0000004e704c723c */ /* 0x000fe20000041814 */
[----:B------:R-:W3:Y:S04]  /*15dc0*/  LDSM.16.M88.4 R20, [R224+0x2000] ;  /* 0x00200000e014783b */ /* 0x000ee80000000200 */
[----:B------:R-:W-:Y:S03]  /*15dd0*/  LDSM.16.M88.4 R112, [R210+0x4000] ;  /* 0x00400000d270783b */ /* 0x000fe60000000200 */
[C---:B-1----:R-:W-:Y:S08]  /*15de0*/  HMMA.16816.F32.BF16 R16, R32.reuse, R84, R16 ;  /* 0x000000542010723c */ /* 0x042ff00000041810 */
[----:B------:R-:W-:Y:S01]  /*15df0*/  HMMA.16816.F32.BF16 R12, R32, R86, R12 ;  /* 0x00000056200c723c */ /* 0x000fe2000004180c */
[----:B------:R-:W-:Y:S07]  /*15e00*/  LDSM.16.M88.4 R84, [R227+0x9800] ;  /* 0x00980000e354783b */ /* 0x000fee0000000200 */
[C---:B--2---:R-:W-:Y:S01]  /*15e10*/  HMMA.16816.F32.BF16 R116, R48.reuse, R80, R4 ;  /* 0x000000503074723c */ /* 0x044fe20000041804 */
[----:B------:R-:W1:Y:S07]  /*15e20*/  LDSM.16.M88.4 R4, [R223+0x2000] ;  /* 0x00200000df04783b */ /* 0x000e6e0000000200 */
[----:B------:R-:W-:Y:S01]  /*15e30*/  HMMA.16816.F32.BF16 R104, R48, R82, R104 ;  /* 0x000000523068723c */ /* 0x000fe20000041868 */
[----:B------:R-:W2:Y:S07]  /*15e40*/  LDSM.16.M88.4 R80, [R221+0x8800] ;  /* 0x00880000dd50783b */ /* 0x000eae0000000200 */
[C---:B---3--:R-:W-:Y:S08]  /*15e50*/  HMMA.16816.F32.BF16 R16, R20.reuse, R100, R16 ;  /* 0x000000641410723c */ /* 0x048ff00000041810 */
[----:B------:R-:W-:Y:S01]  /*15e60*/  HMMA.16816.F32.BF16 R12, R20, R102, R12 ;  /* 0x00000066140c723c */ /* 0x000fe2000004180c */
[----:B------:R-:W3:Y:S07]  /*15e70*/  LDSM.16.M88.4 R100, [R225+0x5000] ;  /* 0x00500000e164783b */ /* 0x000eee0000000200 */
[C---:B------:R-:W-:Y:S08]  /*15e80*/  HMMA.16816.F32.BF16 R116, R32.reuse, R96, R116 ;  /* 0x000000602074723c */ /* 0x040ff00000041874 */
[----:B------:R-:W-:Y:S01]  /*15e90*/  HMMA.16816.F32.BF16 R104, R32, R98, R104 ;  /* 0x000000622068723c */ /* 0x000fe20000041868 */
[----:B------:R-:W-:Y:S07]  /*15ea0*/  LDSM.16.M88.4 R96, [R221+0x9000] ;  /* 0x00900000dd60783b */ /* 0x000fee0000000200 */
[----:B------:R-:W-:Y:S08]  /*15eb0*/  HMMA.16816.F32.BF16 R72, R48, R108, R72 ;  /* 0x0000006c3048723c */ /* 0x000ff00000041848 */
[----:B-1----:R-:W-:Y:S08]  /*15ec0*/  HMMA.16816.F32.BF16 R16, R4, R112, R16 ;  /* 0x000000700410723c */ /* 0x002ff00000041810 */
[----:B------:R-:W-:Y:S01]  /*15ed0*/  HMMA.16816.F32.BF16 R108, R48, R110, R64 ;  /* 0x0000006e306c723c */ /* 0x000fe20000041840 */
[----:B------:R-:W1:Y:S07]  /*15ee0*/  LDSM.16.M88.4 R64, [R210+0x4800] ;  /* 0x00480000d240783b */ /* 0x000e6e0000000200 */
[C---:B--2---:R-:W-:Y:S08]  /*15ef0*/  HMMA.16816.F32.BF16 R116, R20.reuse, R80, R116 ;  /* 0x000000501474723c */ /* 0x044ff00000041874 */
[----:B------:R-:W-:Y:S01]  /*15f00*/  HMMA.16816.F32.BF16 R104, R20, R82, R104 ;  /* 0x000000521468723c */ /* 0x000fe20000041868 */
[-C--:B------:R-:W-:Y:S01]  /*15f10*/  FMUL.FTZ R190, R16, R52.reuse ;  /* 0x0000003410be7220 */ /* 0x080fe20000410000 */
[----:B------:R-:W-:Y:S01]  /*15f20*/  LDSM.16.M88.4 R80, [R210+0x5000] ;  /* 0x00500000d250783b */ /* 0x000fe20000000200 */
[----:B------:R-:W-:-:S05]  /*15f30*/  FMUL.FTZ R163, R17, R52 ;  /* 0x0000003411a37220 */ /* 0x000fca0000410000 */
[----:B---3--:R-:W-:Y:S07]  /*15f40*/  HMMA.16816.F32.BF16 R72, R32, R100, R72 ;  /* 0x000000642048723c */ /* 0x008fee0000041848 */
[-C--:B------:R-:W-:Y:S02]  /*15f50*/  FMUL.FTZ R100, R18, R52.reuse ;  /* 0x0000003412647220 */ /* 0x080fe40000410000 */
[-C--:B------:R-:W-:Y:S02]  /*15f60*/  FMUL.FTZ R101, R19, R52.reuse ;  /* 0x0000003413657220 */ /* 0x080fe40000410000 */
[----:B------:R-:W2:Y:S01]  /*15f70*/  LDSM.16.M88.4 R16, [R225+0x5800] ;  /* 0x00580000e110783b */ /* 0x000ea20000000200 */
[----:B------:R-:W-:Y:S03]  /*15f80*/  HMMA.16816.F32.BF16 R12, R4, R114, R12 ;  /* 0x00000072040c723c */ /* 0x000fe6000004180c */
[----:B------:R-:W3:Y:S05]  /*15f90*/  LDSM.16.M88.4 R112, [R227+0xa000] ;  /* 0x00a00000e370783b */ /* 0x000eea0000000200 */
[----:B------:R-:W-:Y:S08]  /*15fa0*/  HMMA.16816.F32.BF16 R60, R48, R84, R60 ;  /* 0x00000054303c723c */ /* 0x000ff0000004183c */
[----:B-1----:R-:W-:Y:S08]  /*15fb0*/  HMMA.16816.F32.BF16 R116, R4, R64, R116 ;  /* 0x000000400474723c */ /* 0x002ff00000041874 */
[----:B------:R-:W-:Y:S08]  /*15fc0*/  HMMA.16816.F32.BF16 R56, R48, R86, R56 ;  /* 0x000000563038723c */ /* 0x000ff00000041838 */
[----:B------:R-:W-:Y:S08]  /*15fd0*/  HMMA.16816.F32.BF16 R108, R32, R102, R108 ;  /* 0x00000066206c723c */ /* 0x000ff0000004186c */
[----:B------:R-:W-:Y:S01]  /*15fe0*/  HMMA.16816.F32.BF16 R104, R4, R66, R104 ;  /* 0x000000420468723c */ /* 0x000fe20000041868 */
[----:B------:R-:W1:Y:S01]  /*15ff0*/  LDSM.16.M88.4 R64, [R227+0xa800] ;  /* 0x00a80000e340783b */ /* 0x000e620000000200 */
[----:B------:R-:W-:-:S02]  /*16000*/  FMUL.FTZ R12, R12, R52 ;  /* 0x000000340c0c7220 */ /* 0x000fc40000410000 */
[-C--:B------:R-:W-:Y:S01]  /*16010*/  FMUL.FTZ R166, R13, R52.reuse ;  /* 0x000000340da67220 */ /* 0x080fe20000410000 */
[----:B------:R-:W-:Y:S01]  /*16020*/  LDSM.16.M88.4 R84, [R225+0x6000] ;  /* 0x00600000e154783b */ /* 0x000fe20000000200 */
[----:B------:R4:W-:Y:S01]  /*16030*/  MUFU.TANH R164, R12 ;  /* 0x0000000c00a47308 */ /* 0x0009e20000002400 */
[-C--:B------:R-:W-:Y:S01]  /*16040*/  FMUL.FTZ R102, R14, R52.reuse ;  /* 0x000000340e667220 */ /* 0x080fe20000410000 */
[----:B------:R-:W-:Y:S01]  /*16050*/  HMMA.16816.F32.BF16 R72, R20, R96, R72 ;  /* 0x000000601448723c */ /* 0x000fe20000041848 */
[----:B------:R-:W-:-:S07]  /*16060*/  FMUL.FTZ R103, R15, R52 ;  /* 0x000000340f677220 */ /* 0x000fce0000410000 */
[----:B--2---:R-:W-:Y:S01]  /*16070*/  HMMA.16816.F32.BF16 R60, R32, R16, R60 ;  /* 0x00000010203c723c */ /* 0x004fe2000004183c */
[----:B----4-:R-:W2:Y:S07]  /*16080*/  LDSM.16.M88.4 R12, [R221+0x9800] ;  /* 0x00980000dd0c783b */ /* 0x010eae0000000200 */
[----:B------:R-:W-:Y:S01]  /*16090*/  HMMA.16816.F32.BF16 R108, R20, R98, R108 ;  /* 0x00000062146c723c */ /* 0x000fe2000004186c */
[----:B------:R-:W-:Y:S07]  /*160a0*/  LDSM.16.M88.4 R96, [R210+0x5800] ;  /* 0x00580000d260783b */ /* 0x000fee0000000200 */
[----:B------:R-:W-:Y:S01]  /*160b0*/  HMMA.16816.F32.BF16 R56, R32, R18, R56 ;  /* 0x000000122038723c */ /* 0x000fe20000041838 */
[----:B------:R-:W4:Y:S07]  /*160c0*/  LDSM.16.M88.4 R16, [R227+0xb000] ;  /* 0x00b00000e310783b */ /* 0x000f2e0000000200 */
[C---:B---3--:R-:W-:Y:S08]  /*160d0*/  HMMA.16816.F32.BF16 R92, R48.reuse, R112, R92 ;  /* 0x00000070305c723c */ /* 0x048ff0000004185c */
[C---:B-1----:R-:W-:Y:S08]  /*160e0*/  HMMA.16816.F32.BF16 R40, R48.reuse, R64, R40 ;  /* 0x000000403028723c */ /* 0x042ff00000041828 */
[----:B------:R-:W-:Y:S01]  /*160f0*/  HMMA.16816.F32.BF16 R36, R48, R66, R36 ;  /* 0x000000423024723c */ /* 0x000fe20000041824 */
[----:B------:R-:W1:Y:S07]  /*16100*/  LDSM.16.M88.4 R64, [R225+0x6800] ;  /* 0x00680000e140783b */ /* 0x000e6e0000000200 */
[C---:B------:R-:W-:Y:S08]  /*16110*/  HMMA.16816.F32.BF16 R72, R4.reuse, R80, R72 ;  /* 0x000000500448723c */ /* 0x040ff00000041848 */
[----:B------:R-:W-:Y:S01]  /*16120*/  HMMA.16816.F32.BF16 R108, R4, R82, R108 ;  /* 0x00000052046c723c */ /* 0x000fe2000004186c */
[----:B------:R-:W3:Y:S07]  /*16130*/  LDSM.16.M88.4 R80, [R221+0xa000] ;  /* 0x00a00000dd50783b */ /* 0x000eee0000000200 */
[----:B--2---:R-:W-:Y:S08]  /*16140*/  HMMA.16816.F32.BF16 R60, R20, R12, R60 ;  /* 0x0000000c143c723c */ /* 0x004ff0000004183c */
[----:B------:R-:W-:Y:S08]  /*16150*/  HMMA.16816.F32.BF16 R92, R32, R84, R92 ;  /* 0x00000054205c723c */ /* 0x000ff0000004185c */
[C---:B----4-:R-:W-:Y:S08]  /*16160*/  HMMA.16816.F32.BF16 R88, R48.reuse, R16, R88 ;  /* 0x000000103058723c */ /* 0x050ff00000041858 */
[C---:B------:R-:W-:Y:S01]  /*16170*/  HMMA.16816.F32.BF16 R28, R48.reuse, R18, R28 ;  /* 0x00000012301c723c */ /* 0x040fe2000004181c */
[----:B------:R-:W2:Y:S07]  /*16180*/  LDSM.16.M88.4 R16, [R221+0xa800] ;  /* 0x00a80000dd10783b */ /* 0x000eae0000000200 */
[----:B------:R-:W-:Y:S08]  /*16190*/  HMMA.16816.F32.BF16 R44, R48, R114, R44 ;  /* 0x00000072302c723c */ /* 0x000ff0000004182c */
[----:B------:R-:W-:Y:S01]  /*161a0*/  HMMA.16816.F32.BF16 R56, R20, R14, R56 ;  /* 0x0000000e1438723c */ /* 0x000fe20000041838 */
[----:B------:R-:W4:Y:S07]  /*161b0*/  LDSM.16.M88.4 R12, [R210+0x6000] ;  /* 0x00600000d20c783b */ /* 0x000f2e0000000200 */
[C---:B-1----:R-:W-:Y:S08]  /*161c0*/  HMMA.16816.F32.BF16 R40, R32.reuse, R64, R40 ;  /* 0x000000402028723c */ /* 0x042ff00000041828 */
[----:B------:R-:W-:Y:S01]  /*161d0*/  HMMA.16816.F32.BF16 R64, R32, R66, R36 ;  /* 0x000000422040723c */ /* 0x000fe20000041824 */
[----:B------:R-:W1:Y:S07]  /*161e0*/  LDSM.16.M88.4 R36, [R210+0x6800] ;  /* 0x00680000d224783b */ /* 0x000e6e0000000200 */
[----:B------:R-:W-:Y:S08]  /*161f0*/  HMMA.16816.F32.BF16 R60, R4, R96, R60 ;  /* 0x00000060043c723c */ /* 0x000ff0000004183c */
[----:B---3--:R-:W-:Y:S08]  /*16200*/  HMMA.16816.F32.BF16 R92, R20, R80, R92 ;  /* 0x00000050145c723c */ /* 0x008ff0000004185c */
[----:B------:R-:W-:Y:S08]  /*16210*/  HMMA.16816.F32.BF16 R44, R32, R86, R44 ;  /* 0x00000056202c723c */ /* 0x000ff0000004182c */
[----:B--2---:R-:W-:Y:S01]  /*16220*/  HMMA.16816.F32.BF16 R40, R20, R16, R40 ;  /* 0x000000101428723c */ /* 0x004fe20000041828 */
[----:B------:R-:W-:-:S02]  /*16230*/  FMUL.FTZ R60, R60, R52 ;  /* 0x000000343c3c7220 */ /* 0x000fc40000410000 */
[-C--:B------:R-:W-:Y:S02]  /*16240*/  FMUL.FTZ R61, R61, R52.reuse ;  /* 0x000000343d3d7220 */ /* 0x080fe40000410000 */
[----:B------:R-:W-:-:S03]  /*16250*/  FMUL.FTZ R62, R62, R52 ;  /* 0x000000343e3e7220 */ /* 0x000fc60000410000 */
[----:B------:R-:W-:Y:S01]  /*16260*/  HMMA.16816.F32.BF16 R64, R20, R18, R64 ;  /* 0x000000121440723c */ /* 0x000fe20000041840 */
[----:B------:R-:W2:Y:S01]  /*16270*/  LDSM.16.M88.4 R16, [R227+0xb800] ;  /* 0x00b80000e310783b */ /* 0x000ea20000000200 */
[----:B------:R-:W-:Y:S01]  /*16280*/  MUFU.TANH R86, R62 ;  /* 0x0000003e00567308 */ /* 0x000fe20000002400 */
[----:B------:R-:W-:-:S05]  /*16290*/  FMUL.FTZ R87, R63, R52 ;  /* 0x000000343f577220 */ /* 0x000fca0000410000 */
[C---:B------:R-:W-:Y:S01]  /*162a0*/  HMMA.16816.F32.BF16 R56, R4.reuse, R98, R56 ;  /* 0x000000620438723c */ /* 0x040fe20000041838 */
[----:B------:R-:W-:Y:S01]  /*162b0*/  IMAD R68, R68, 0x10, R123 ;  /* 0x0000001044447824 */ /* 0x000fe200078e027b */
[----:B------:R-:W-:Y:S06]  /*162c0*/  MUFU.TANH R99, R60 ;  /* 0x0000003c00637308 */ /* 0x000fec0000002400 */
[----:B----4-:R-:W-:Y:S02]  /*162d0*/  HMMA.16816.F32.BF16 R92, R4, R12, R92 ;  /* 0x0000000c045c723c */ /* 0x010fe4000004185c */
[----:B------:R3:W-:Y:S01]  /*162e0*/  MUFU.TANH R98, R61 ;  /* 0x0000003d00627308 */ /* 0x0007e20000002400 */
[----:B------:R-:W-:-:S05]  /*162f0*/  IADD3 R69, R68, 0x1, R69 ;  /* 0x0000000144457810 */ /* 0x000fca0007ffe045 */
[----:B------:R-:W-:Y:S01]  /*16300*/  HMMA.16816.F32.BF16 R44, R20, R82, R44 ;  /* 0x00000052142c723c */ /* 0x000fe2000004182c */
[----:B------:R-:W-:Y:S01]  /*16310*/  IADD3 R2, R70, R69, -R238 ;  /* 0x0000004546027210 */ /* 0x000fe20007ffe8ee */
[----:B---3--:R-:W3:Y:S06]  /*16320*/  LDSM.16.M88.4 R60, [R225+0x7000] ;  /* 0x00700000e13c783b */ /* 0x008eec0000000200 */
[----:B-1----:R-:W-:Y:S01]  /*16330*/  HMMA.16816.F32.BF16 R40, R4, R36, R40 ;  /* 0x000000240428723c */ /* 0x002fe20000041828 */
[----:B-----5:R-:W-:Y:S02]  /*16340*/  IMAD.IADD R3, R3, 0x1, R2 ;  /* 0x0000000103037824 */ /* 0x020fe400078e0202 */
[----:B------:R-:W-:-:S02]  /*16350*/  FMUL.FTZ R104, R104, R52 ;  /* 0x0000003468687220 */ /* 0x000fc40000410000 */
[-C--:B------:R-:W-:Y:S01]  /*16360*/  FMUL.FTZ R105, R105, R52.reuse ;  /* 0x0000003469697220 */ /* 0x080fe20000410000 */
[----:B------:R-:W-:Y:S01]  /*16370*/  IADD3 R13, R3, 0x8, RZ ;  /* 0x00000008030d7810 */ /* 0x000fe20007ffe0ff */
[-C--:B------:R-:W-:Y:S01]  /*16380*/  FMUL.FTZ R58, R58, R52.reuse ;  /* 0x000000343a3a7220 */ /* 0x080fe20000410000 */
[C---:B------:R-:W-:Y:S01]  /*16390*/  HMMA.16816.F32.BF16 R64, R4.reuse, R38, R64 ;  /* 0x000000260440723c */ /* 0x040fe20000041840 */
[----:B------:R-:W1:Y:S01]  /*163a0*/  LDSM.16.M88.4 R36, [R225+0x7800] ;  /* 0x00780000e124783b */ /* 0x000e620000000200 */
[-C--:B------:R-:W-:Y:S01]  /*163b0*/  FMUL.FTZ R12, R92, R52.reuse ;  /* 0x000000345c0c7220 */ /* 0x080fe20000410000 */
[----:B------:R-:W-:Y:S01]  /*163c0*/  IADD3 R132, R120, 0x18, RZ ;  /* 0x0000001878847810 */ /* 0x000fe20007ffe0ff */
[-C--:B------:R-:W-:Y:S01]  /*163d0*/  FMUL.FTZ R97, R108, R52.reuse ;  /* 0x000000346c617220 */ /* 0x080fe20000410000 */
[----:B------:R-:W-:Y:S01]  /*163e0*/  IADD3 R134, R120, 0x19, RZ ;  /* 0x0000001978867810 */ /* 0x000fe20007ffe0ff */
[----:B------:R-:W-:Y:S01]  /*163f0*/  FMUL.FTZ R108, R111, R52 ;  /* 0x000000346f6c7220 */ /* 0x000fe20000410000 */
[-C--:B------:R-:W-:Y:S01]  /*16400*/  IMNMX R2, R3, R70.reuse, PT ;  /* 0x0000004603027217 */ /* 0x080fe20003800200 */
[----:B------:R-:W-:Y:S01]  /*16410*/  MUFU.TANH R111, R58 ;  /* 0x0000003a006f7308 */ /* 0x000fe20000002400 */
[----:B------:R-:W-:Y:S01]  /*16420*/  IMNMX R3, R13, R70, PT ;  /* 0x000000460d037217 */ /* 0x000fe20003800200 */
[----:B------:R-:W-:Y:S06]  /*16430*/  HMMA.16816.F32.BF16 R44, R4, R14, R44 ;  /* 0x0000000e042c723c */ /* 0x000fec000004182c */
[----:B------:R-:W-:Y:S08]  /*16440*/  I2F R135, R132 ;  /* 0x0000008400877306 */ /* 0x000ff00000201400 */
[----:B------:R-:W-:Y:S08]  /*16450*/  I2F R137, R134 ;  /* 0x0000008600897306 */ /* 0x000ff00000201400 */
[----:B------:R-:W-:Y:S08]  /*16460*/  MUFU.TANH R104, R104 ;  /* 0x0000006800687308 */ /* 0x000ff00000002400 */
[----:B------:R-:W4:Y:S08]  /*16470*/  MUFU.TANH R105, R105 ;  /* 0x0000006900697308 */ /* 0x000f300000002400 */
[----:B------:R1:W-:Y:S01]  /*16480*/  MUFU.TANH R58, R12 ;  /* 0x0000000c003a7308 */ /* 0x0003e20000002400 */
[-C--:B------:R-:W-:Y:S01]  /*16490*/  FMUL.FTZ R106, R106, R52.reuse ;  /* 0x000000346a6a7220 */ /* 0x080fe20000410000 */
[----:B--2---:R-:W-:Y:S01]  /*164a0*/  HMMA.16816.F32.BF16 R76, R48, R18, R76 ;  /* 0x00000012304c723c */ /* 0x004fe2000004184c */
[----:B------:R-:W-:-:S02]  /*164b0*/  FMUL.FTZ R73, R73, R52 ;  /* 0x0000003449497220 */ /* 0x000fc40000410000 */
[-C--:B------:R-:W-:Y:S01]  /*164c0*/  FMUL.FTZ R75, R75, R52.reuse ;  /* 0x000000344b4b7220 */ /* 0x080fe20000410000 */
[----:B-1----:R-:W1:Y:S01]  /*164d0*/  LDSM.16.M88.4 R12, [R221+0xb000] ;  /* 0x00b00000dd0c783b */ /* 0x002e620000000200 */
[-C--:B------:R-:W-:Y:S02]  /*164e0*/  FMUL.FTZ R40, R40, R52.reuse ;  /* 0x0000003428287220 */ /* 0x080fe40000410000 */
[-C--:B------:R-:W-:Y:S02]  /*164f0*/  FMUL.FTZ R41, R41, R52.reuse ;  /* 0x0000003429297220 */ /* 0x080fe40000410000 */
[----:B------:R-:W-:Y:S01]  /*16500*/  FMUL.FTZ R42, R42, R52 ;  /* 0x000000342a2a7220 */ /* 0x000fe20000410000 */
[----:B------:R-:W-:Y:S01]  /*16510*/  MUFU.TANH R114, R106 ;  /* 0x0000006a00727308 */ /* 0x000fe20000002400 */
[C---:B------:R-:W-:Y:S01]  /*16520*/  IADD3 R122, R120.reuse, 0x1, RZ ;  /* 0x00000001787a7810 */ /* 0x040fe20007ffe0ff */
[----:B---3--:R-:W-:Y:S01]  /*16530*/  HMMA.16816.F32.BF16 R28, R32, R62, R28 ;  /* 0x0000003e201c723c */ /* 0x008fe2000004181c */
[----:B------:R-:W-:-:S02]  /*16540*/  IADD3 R124, R120, 0x8, RZ ;  /* 0x00000008787c7810 */ /* 0x000fc40007ffe0ff */
[----:B------:R-:W-:-:S03]  /*16550*/  IADD3 R126, R120, 0x9, RZ ;  /* 0x00000009787e7810 */ /* 0x000fc60007ffe0ff */
[----:B------:R4:W-:Y:S02]  /*16560*/  MUFU.TANH R106, R73 ;  /* 0x00000049006a7308 */ /* 0x0009e40000002400 */
[----:B------:R-:W-:Y:S06]  /*16570*/  HMMA.16816.F32.BF16 R24, R48, R16, R24 ;  /* 0x000000103018723c */ /* 0x000fec0000041818 */
[----:B------:R2:W-:Y:S01]  /*16580*/  MUFU.TANH R85, R75 ;  /* 0x0000004b00557308 */ /* 0x0005e20000002400 */
[----:B------:R-:W-:Y:S01]  /*16590*/  FMUL.FTZ R16, R43, R52 ;  /* 0x000000342b107220 */ /* 0x000fe20000410000 */
[----:B------:R-:W-:Y:S01]  /*165a0*/  HMMA.16816.F32.BF16 R88, R32, R60, R88 ;  /* 0x0000003c2058723c */ /* 0x000fe20000041858 */
[----:B----4-:R-:W-:-:S05]  /*165b0*/  FFMA.FTZ R73, R0, R137, R105 ;  /* 0x0000008900497223 */ /* 0x010fca0000010069 */
[----:B------:R-:W-:Y:S01]  /*165c0*/  MUFU.TANH R62, R42 ;  /* 0x0000002a003e7308 */ /* 0x000fe20000002400 */
[----:B--2---:R-:W-:-:S07]  /*165d0*/  FFMA.FTZ R75, R0, R135, R104 ;  /* 0x00000087004b7223 */ /* 0x004fce0000010068 */
[----:B------:R-:W-:Y:S08]  /*165e0*/  MUFU.TANH R105, R41 ;  /* 0x0000002900697308 */ /* 0x000ff00000002400 */
[----:B------:R2:W-:Y:S08]  /*165f0*/  MUFU.TANH R104, R40 ;  /* 0x0000002800687308 */ /* 0x0005f00000002400 */
[----:B------:R-:W-:Y:S01]  /*16600*/  I2F R125, R122 ;  /* 0x0000007a007d7306 */ /* 0x000fe20000201400 */
[----:B--2---:R-:W2:Y:S07]  /*16610*/  LDSM.16.M88.4 R40, [R221+0xb800] ;  /* 0x00b80000dd28783b */ /* 0x004eae0000000200 */
[----:B------:R-:W-:Y:S08]  /*16620*/  I2F R127, R124 ;  /* 0x0000007c007f7306 */ /* 0x000ff00000201400 */
[----:B------:R-:W-:Y:S08]  /*16630*/  I2F R129, R126 ;  /* 0x0000007e00817306 */ /* 0x000ff00000201400 */
[----:B------:R-:W-:Y:S08]  /*16640*/  MUFU.TANH R101, R101 ;  /* 0x0000006500657308 */ /* 0x000ff00000002400 */
[----:B------:R-:W3:Y:S08]  /*16650*/  MUFU.TANH R102, R102 ;  /* 0x0000006600667308 */ /* 0x000ef00000002400 */
[----:B------:R-:W4:Y:S01]  /*16660*/  MUFU.TANH R103, R103 ;  /* 0x0000006700677308 */ /* 0x000f220000002400 */
[----:B------:R-:W-:-:S02]  /*16670*/  FMUL.FTZ R57, R57, R52 ;  /* 0x0000003439397220 */ /* 0x000fc40000410000 */
[-C--:B------:R-:W-:Y:S02]  /*16680*/  FMUL.FTZ R44, R44, R52.reuse ;  /* 0x000000342c2c7220 */ /* 0x080fe40000410000 */
[-C--:B------:R-:W-:Y:S01]  /*16690*/  FMUL.FTZ R45, R45, R52.reuse ;  /* 0x000000342d2d7220 */ /* 0x080fe20000410000 */
[----:B------:R-:W-:Y:S01]  /*166a0*/  HMMA.16816.F32.BF16 R76, R32, R38, R76 ;  /* 0x00000026204c723c */ /* 0x000fe2000004184c */
[-C--:B------:R-:W-:Y:S01]  /*166b0*/  FMUL.FTZ R92, R93, R52.reuse ;  /* 0x000000345d5c7220 */ /* 0x080fe20000410000 */
[----:B------:R1:W-:Y:S01]  /*166c0*/  MUFU.TANH R83, R57 ;  /* 0x0000003900537308 */ /* 0x0003e20000002400 */
[-C--:B------:R-:W-:Y:S02]  /*166d0*/  FMUL.FTZ R93, R94, R52.reuse ;  /* 0x000000345e5d7220 */ /* 0x080fe40000410000 */
[----:B------:R-:W-:Y:S02]  /*166e0*/  FMUL.FTZ R94, R95, R52 ;  /* 0x000000345f5e7220 */ /* 0x000fe40000410000 */
[----:B---3--:R-:W-:-:S02]  /*166f0*/  FFMA.FTZ R61, R0, R127, R102 ;  /* 0x0000007f003d7223 */ /* 0x008fc40000010066 */
[-C--:B------:R-:W-:Y:S01]  /*16700*/  FMUL.FTZ R102, R46, R52.reuse ;  /* 0x000000342e667220 */ /* 0x080fe20000410000 */
[----:B------:R-:W-:Y:S01]  /*16710*/  MUFU.TANH R95, R44 ;  /* 0x0000002c005f7308 */ /* 0x000fe20000002400 */
[C---:B----4-:R-:W-:Y:S02]  /*16720*/  FFMA.FTZ R70, R0.reuse, R129, R103 ;  /* 0x0000008100467223 */ /* 0x050fe40000010067 */
[----:B------:R-:W-:Y:S02]  /*16730*/  FMUL.FTZ R103, R47, R52 ;  /* 0x000000342f677220 */ /* 0x000fe40000410000 */
[----:B-1----:R-:W-:-:S03]  /*16740*/  FFMA.FTZ R57, R0, R125, R101 ;  /* 0x0000007d00397223 */ /* 0x002fc60000010065 */
[----:B------:R1:W-:Y:S01]  /*16750*/  MUFU.TANH R101, R45 ;  /* 0x0000002d00657308 */ /* 0x0003e20000002400 */
[C---:B------:R-:W-:Y:S08]  /*16760*/  HMMA.16816.F32.BF16 R88, R20.reuse, R12, R88 ;  /* 0x0000000c1458723c */ /* 0x040ff00000041858 */
[----:B------:R-:W-:Y:S01]  /*16770*/  HMMA.16816.F32.BF16 R28, R20, R14, R28 ;  /* 0x0000000e141c723c */ /* 0x000fe2000004181c */
[----:B------:R-:W3:Y:S04]  /*16780*/  LDSM.16.M88.4 R12, [R210+0x7800] ;  /* 0x00780000d20c783b */ /* 0x000ee80000000200 */
[----:B-1----:R-:W1:Y:S03]  /*16790*/  LDSM.16.M88.4 R44, [R210+0x7000] ;  /* 0x00700000d22c783b */ /* 0x002e660000000200 */
[----:B------:R-:W-:Y:S08]  /*167a0*/  HMMA.16816.F32.BF16 R24, R32, R36, R24 ;  /* 0x000000242018723c */ /* 0x000ff00000041818 */
[----:B--2---:R-:W-:Y:S01]  /*167b0*/  HMMA.16816.F32.BF16 R76, R20, R42, R76 ;  /* 0x0000002a144c723c */ /* 0x004fe2000004184c */
[-C--:B------:R-:W-:Y:S01]  /*167c0*/  FMUL.FTZ R113, R119, R52.reuse ;  /* 0x0000003477717220 */ /* 0x080fe20000410000 */
[----:B------:R-:W-:Y:S01]  /*167d0*/  IADD3 R130, R120, 0x11, RZ ;  /* 0x0000001178827810 */ /* 0x000fe20007ffe0ff */
[-C--:B------:R-:W-:Y:S01]  /*167e0*/  FMUL.FTZ R116, R116, R52.reuse ;  /* 0x0000003474747220 */ /* 0x080fe20000410000 */
[----:B------:R-:W-:Y:S01]  /*167f0*/  IADD3 R128, R120, 0x10, RZ ;  /* 0x0000001078807810 */ /* 0x000fe20007ffe0ff */
[-C--:B------:R-:W-:Y:S01]  /*16800*/  FMUL.FTZ R112, R117, R52.reuse ;  /* 0x0000003475707220 */ /* 0x080fe20000410000 */
[----:B------:R-:W2:Y:S01]  /*16810*/  MUFU.TANH R163, R163 ;  /* 0x000000a300a37308 */ /* 0x000ea20000002400 */
[-C--:B------:R-:W-:Y:S01]  /*16820*/  FMUL.FTZ R117, R118, R52.reuse ;  /* 0x0000003476757220 */ /* 0x080fe20000410000 */
[C---:B------:R-:W-:Y:S01]  /*16830*/  IADD3 R136, R120.reuse, 0x21, RZ ;  /* 0x0000002178887810 */ /* 0x040fe20007ffe0ff */
[-C--:B------:R-:W-:Y:S01]  /*16840*/  FMUL.FTZ R107, R107, R52.reuse ;  /* 0x000000346b6b7220 */ /* 0x080fe20000410000 */
[----:B------:R-:W-:Y:S01]  /*16850*/  IADD3 R138, R120, 0x20, RZ ;  /* 0x00000020788a7810 */ /* 0x000fe20007ffe0ff */
[----:B------:R-:W-:-:S03]  /*16860*/  FMUL.FTZ R72, R72, R52 ;  /* 0x0000003448487220 */ /* 0x000fc60000410000 */
[----:B------:R-:W4:Y:S01]  /*16870*/  MUFU.TANH R166, R166 ;  /* 0x000000a600a67308 */ /* 0x000f220000002400 */
[-C--:B------:R-:W-:Y:S01]  /*16880*/  FMUL.FTZ R74, R74, R52.reuse ;  /* 0x000000344a4a7220 */ /* 0x080fe20000410000 */
[----:B------:R-:W-:Y:S01]  /*16890*/  HMMA.16816.F32.BF16 R24, R20, R40, R24 ;  /* 0x000000281418723c */ /* 0x000fe20000041818 */
[-C--:B------:R-:W-:Y:S01]  /*168a0*/  FMUL.FTZ R96, R109, R52.reuse ;  /* 0x000000346d607220 */ /* 0x080fe20000410000 */
[C---:B------:R-:W-:Y:S02]  /*168b0*/  IADD3 R142, R120.reuse, 0x28, RZ ;  /* 0x00000028788e7810 */ /* 0x040fe40007ffe0ff */
[C---:B------:R-:W-:Y:S02]  /*168c0*/  IADD3 R146, R120.reuse, 0x30, RZ ;  /* 0x0000003078927810 */ /* 0x040fe40007ffe0ff */
[----:B------:R-:W-:Y:S01]  /*168d0*/  IADD3 R144, R120, 0x29, RZ ;  /* 0x0000002978907810 */ /* 0x000fe20007ffe0ff */
[----:B------:R-:W-:Y:S01]  /*168e0*/  I2F R133, R130 ;  /* 0x0000008200857306 */ /* 0x000fe20000201400 */
[-C--:B------:R-:W-:Y:S01]  /*168f0*/  FMUL.FTZ R109, R110, R52.reuse ;  /* 0x000000346e6d7220 */ /* 0x080fe20000410000 */
[----:B---3--:R-:W-:Y:S01]  /*16900*/  HMMA.16816.F32.BF16 R76, R4, R14, R76 ;  /* 0x0000000e044c723c */ /* 0x008fe2000004184c */
[C---:B------:R-:W-:Y:S01]  /*16910*/  IADD3 R148, R120.reuse, 0x31, RZ ;  /* 0x0000003178947810 */ /* 0x040fe20007ffe0ff */
[----:B------:R-:W-:Y:S01]  /*16920*/  FMUL.FTZ R59, R59, R52 ;  /* 0x000000343b3b7220 */ /* 0x000fe20000410000 */
[----:B------:R-:W-:Y:S01]  /*16930*/  IADD3 R154, R120, 0x40, RZ ;  /* 0x00000040789a7810 */ /* 0x000fe20007ffe0ff */
[----:B------:R-:W-:-:S02]  /*16940*/  FFMA.FTZ R164, R0, R127, R164 ;  /* 0x0000007f00a47223 */ /* 0x000fc400000100a4 */
[----:B------:R-:W-:Y:S01]  /*16950*/  MUFU.TANH R97, R97 ;  /* 0x0000006100617308 */ /* 0x000fe20000002400 */
[----:B------:R-:W-:Y:S01]  /*16960*/  IADD3 R150, R120, 0x38, RZ ;  /* 0x0000003878967810 */ /* 0x000fe20007ffe0ff */
[----:B-1----:R-:W-:Y:S01]  /*16970*/  HMMA.16816.F32.BF16 R28, R4, R46, R28 ;  /* 0x0000002e041c723c */ /* 0x002fe2000004181c */
[----:B------:R-:W-:Y:S01]  /*16980*/  FMUL.FTZ R56, R56, R52 ;  /* 0x0000003438387220 */ /* 0x000fe20000410000 */
[----:B------:R-:W-:Y:S02]  /*16990*/  ISETP.GE.AND P1, PT, R124, R2, PT ;  /* 0x000000027c00720c */ /* 0x000fe40003f26270 */
[----:B------:R-:W-:Y:S02]  /*169a0*/  IADD3 R152, R120, 0x39, RZ ;  /* 0x0000003978987810 */ /* 0x000fe40007ffe0ff */
[----:B------:R-:W-:Y:S01]  /*169b0*/  MUFU.TANH R108, R108 ;  /* 0x0000006c006c7308 */ /* 0x000fe20000002400 */
[----:B------:R-:W-:Y:S02]  /*169c0*/  ISETP.GE.AND P0, PT, R122, R3, PT ;  /* 0x000000037a00720c */ /* 0x000fe40003f06270 */
[----:B------:R-:W-:-:S02]  /*169d0*/  IADD3 R156, R120, 0x41, RZ ;  /* 0x00000041789c7810 */ /* 0x000fc40007ffe0ff */
[----:B------:R-:W-:-:S03]  /*169e0*/  ISETP.GE.AND P2, PT, R122, R2, PT ;  /* 0x000000027a00720c */ /* 0x000fc60003f46270 */
[----:B------:R-:W-:Y:S01]  /*169f0*/  MUFU.TANH R87, R87 ;  /* 0x0000005700577308 */ /* 0x000fe20000002400 */
[----:B------:R-:W-:Y:S02]  /*16a00*/  IADD3 R160, R120, 0x49, RZ ;  /* 0x0000004978a07810 */ /* 0x000fe40007ffe0ff */
[-C--:B------:R-:W-:Y:S02]  /*16a10*/  ISETP.GE.AND P3, PT, R124, R3.reuse, PT ;  /* 0x000000037c00720c */ /* 0x080fe40003f66270 */
[----:B------:R-:W-:Y:S02]  /*16a20*/  ISETP.GE.AND P6, PT, R126, R2, PT ;  /* 0x000000027e00720c */ /* 0x000fe40003fc6270 */
[----:B------:R-:W-:Y:S01]  /*16a30*/  IADD3 R158, R120, 0x48, RZ ;  /* 0x00000048789e7810 */ /* 0x000fe20007ffe0ff */
[----:B------:R-:W1:Y:S01]  /*16a40*/  MUFU.TANH R113, R113 ;  /* 0x0000007100717308 */ /* 0x000e620000002400 */
[----:B------:R-:W-:Y:S01]  /*16a50*/  ISETP.GE.AND P4, PT, R126, R3, PT ;  /* 0x000000037e00720c */ /* 0x000fe20003f86270 */
[----:B------:R-:W-:Y:S01]  /*16a60*/  FFMA.FTZ R82, R0, R135, R114 ;  /* 0x0000008700527223 */ /* 0x000fe20000010072 */
[----:B------:R-:W-:-:S02]  /*16a70*/  IADD3 R161, R120, 0x50, RZ ;  /* 0x0000005078a17810 */ /* 0x000fc40007ffe0ff */
[C---:B------:R-:W-:Y:S02]  /*16a80*/  IADD3 R170, R120.reuse, 0x59, RZ ;  /* 0x0000005978aa7810 */ /* 0x040fe40007ffe0ff */
[----:B------:R-:W-:Y:S01]  /*16a90*/  IADD3 R178, R120, 0x68, RZ ;  /* 0x0000006878b27810 */ /* 0x000fe20007ffe0ff */
[----:B------:R-:W-:Y:S01]  /*16aa0*/  I2F R131, R128 ;  /* 0x0000008000837306 */ /* 0x000fe20000201400 */
[-C--:B------:R-:W-:Y:S01]  /*16ab0*/  FMUL.FTZ R17, R64, R52.reuse ;  /* 0x0000003440117220 */ /* 0x080fe20000410000 */
[----:B------:R-:W-:Y:S01]  /*16ac0*/  IADD3 R162, R120, 0x51, RZ ;  /* 0x0000005178a27810 */ /* 0x000fe20007ffe0ff */
[-C--:B------:R-:W-:Y:S01]  /*16ad0*/  FMUL.FTZ R66, R66, R52.reuse ;  /* 0x0000003442427220 */ /* 0x080fe20000410000 */
[C---:B------:R-:W-:Y:S02]  /*16ae0*/  IADD3 R168, R120.reuse, 0x58, RZ ;  /* 0x0000005878a87810 */ /* 0x040fe40007ffe0ff */
[C---:B------:R-:W-:Y:S01]  /*16af0*/  IADD3 R186, R120.reuse, 0x78, RZ ;  /* 0x0000007878ba7810 */ /* 0x040fe20007ffe0ff */
[----:B------:R-:W-:Y:S01]  /*16b00*/  FMUL.FTZ R67, R67, R52 ;  /* 0x0000003443437220 */ /* 0x000fe20000410000 */
[----:B------:R-:W-:Y:S01]  /*16b10*/  MUFU.TANH R116, R116 ;  /* 0x0000007400747308 */ /* 0x000fe20000002400 */
[----:B------:R-:W-:Y:S01]  /*16b20*/  IADD3 R176, R120, 0x61, RZ ;  /* 0x0000006178b07810 */ /* 0x000fe20007ffe0ff */
[----:B------:R-:W-:-:S06]  /*16b30*/  DEPBAR.LE SB0, 0x0 ;  /* 0x000080000000791a */ /* 0x000fcc0000000000 */
[----:B------:R-:W3:Y:S01]  /*16b40*/  MUFU.TANH R112, R112 ;  /* 0x0000007000707308 */ /* 0x000ee20000002400 */
[----:B------:R-:W-:Y:S07]  /*16b50*/  HMMA.16816.F32.BF16 R88, R4, R44, R88 ;  /* 0x0000002c0458723c */ /* 0x000fee0000041858 */
[----:B------:R-:W1:Y:S08]  /*16b60*/  MUFU.TANH R117, R117 ;  /* 0x0000007500757308 */ /* 0x000e700000002400 */
[----:B------:R-:W1:Y:S08]  /*16b70*/  I2F R143, R136 ;  /* 0x00000088008f7306 */ /* 0x000e700000201400 */
[----:B------:R-:W1:Y:S01]  /*16b80*/  MUFU.TANH R107, R107 ;  /* 0x0000006b006b7308 */ /* 0x000e620000002400 */
[----:B--2---:R-:W-:-:S07]  /*16b90*/  FFMA.FTZ R68, R0, R125, R163 ;  /* 0x0000007d00447223 */ /* 0x004fce00000100a3 */
[----:B------:R-:W-:Y:S08]  /*16ba0*/  I2F R139, R138 ;  /* 0x0000008a008b7306 */ /* 0x000ff00000201400 */
[----:B------:R3:W2:Y:S01]  /*16bb0*/  MUFU.TANH R84, R74 ;  /* 0x0000004a00547308 */ /* 0x0006a20000002400 */
[----:B----4-:R-:W-:-:S07]  /*16bc0*/  FFMA.FTZ R69, R0, R129, R166 ;  /* 0x0000008100457223 */ /* 0x010fce00000100a6 */
[----:B------:R-:W4:Y:S01]  /*16bd0*/  MUFU.TANH R72, R72 ;  /* 0x0000004800487308 */ /* 0x000f220000002400 */
[----:B------:R-:W-:Y:S07]  /*16be0*/  HMMA.16816.F32.BF16 R24, R4, R12, R24 ;  /* 0x0000000c0418723c */ /* 0x000fee0000041818 */
[----:B------:R-:W2:Y:S01]  /*16bf0*/  I2F R145, R142 ;  /* 0x0000008e00917306 */ /* 0x000ea20000201400 */
[----:B------:R-:W-:Y:S01]  /*16c00*/  FSEL R60, R164, -INF , !P1 ;  /* 0xff800000a43c7808 */ /* 0x000fe20004800000 */
[----:B-1----:R-:W-:-:S06]  /*16c10*/  FFMA.FTZ R81, R0, R133, R113 ;  /* 0x0000008500517223 */ /* 0x002fcc0000010071 */
[----:B------:R-:W1:Y:S01]  /*16c20*/  I2F R149, R146 ;  /* 0x0000009200957306 */ /* 0x000e620000201400 */
[----:B------:R-:W-:-:S07]  /*16c30*/  ISETP.GE.AND P1, PT, R130, R3, PT ;  /* 0x000000038200720c */ /* 0x000fce0003f26270 */
[----:B------:R-:W-:Y:S01]  /*16c40*/  I2F R147, R144 ;  /* 0x0000009000937306 */ /* 0x000fe20000201400 */
[----:B------:R-:W-:-:S07]  /*16c50*/  ISETP.GE.AND P5, PT, R128, R2, PT ;  /* 0x000000028000720c */ /* 0x000fce0003fa6270 */
[----:B------:R-:W-:Y:S01]  /*16c60*/  MUFU.TANH R96, R96 ;  /* 0x0000006000607308 */ /* 0x000fe20000002400 */
[----:B------:R-:W-:-:S07]  /*16c70*/  FSEL R57, R57, -INF , !P0 ;  /* 0xff80000039397808 */ /* 0x000fce0004000000 */
[----:B------:R-:W1:Y:S01]  /*16c80*/  MUFU.TANH R109, R109 ;  /* 0x0000006d006d7308 */ /* 0x000e620000002400 */
[----:B---3--:R-:W-:Y:S01]  /*16c90*/  FFMA.FTZ R74, R0, R133, R112 ;  /* 0x00000085004a7223 */ /* 0x008fe20000010070 */
[----:B------:R-:W-:Y:S01]  /*16ca0*/  FSEL R68, R68, -INF , !P2 ;  /* 0xff80000044447808 */ /* 0x000fe20005000000 */
[----:B------:R-:W-:-:S05]  /*16cb0*/  FFMA.FTZ R80, R0, R131, R117 ;  /* 0x0000008300507223 */ /* 0x000fca0000010075 */
[----:B------:R-:W3:Y:S01]  /*16cc0*/  I2F R151, R148 ;  /* 0x0000009400977306 */ /* 0x000ee20000201400 */
[----:B------:R-:W-:Y:S01]  /*16cd0*/  ISETP.GE.AND P0, PT, R130, R2, PT ;  /* 0x000000028200720c */ /* 0x000fe20003f06270 */
[----:B------:R-:W-:Y:S01]  /*16ce0*/  FMUL.FTZ R44, R65, R52 ;  /* 0x00000034412c7220 */ /* 0x000fe20000410000 */
[----:B------:R-:W-:-:S05]  /*16cf0*/  ISETP.GE.AND P2, PT, R128, R3, PT ;  /* 0x000000038000720c */ /* 0x000fca0003f46270 */
[----:B------:R-:W1:Y:S01]  /*16d00*/  I2F R157, R154 ;  /* 0x0000009a009d7306 */ /* 0x000e620000201400 */
[----:B------:R-:W-:Y:S01]  /*16d10*/  FSEL R61, R61, -INF , !P3 ;  /* 0xff8000003d3d7808 */ /* 0x000fe20005800000 */
[----:B------:R-:W-:Y:S01]  /*16d20*/  FFMA.FTZ R106, R0, R143, R106 ;  /* 0x0000008f006a7223 */ /* 0x000fe2000001006a */
[----:B------:R-:W-:-:S05]  /*16d30*/  FSEL R69, R69, -INF , !P6 ;  /* 0xff80000045457808 */ /* 0x000fca0007000000 */
[----:B------:R-:W-:Y:S01]  /*16d40*/  I2F R153, R150 ;  /* 0x0000009600997306 */ /* 0x000fe20000201400 */
[----:B------:R-:W-:Y:S01]  /*16d50*/  ISETP.GE.AND P3, PT, R132, R2, PT ;  /* 0x000000028400720c */ /* 0x000fe20003f66270 */
[----:B------:R-:W-:Y:S01]  /*16d60*/  FFMA.FTZ R107, R0, R137, R107 ;  /* 0x00000089006b7223 */ /* 0x000fe2000001006b */
[----:B------:R-:W-:-:S05]  /*16d70*/  ISETP.GE.AND P6, PT, R132, R3, PT ;  /* 0x000000038400720c */ /* 0x000fca0003fc6270 */
[----:B------:R1:W1:Y:S01]  /*16d80*/  MUFU.TANH R110, R56 ;  /* 0x00000038006e7308 */ /* 0x0002620000002400 */
[----:B------:R-:W-:Y:S01]  /*16d90*/  FSEL R81, R81, -INF , !P1 ;  /* 0xff80000051517808 */ /* 0x000fe20004800000 */
[----:B--2---:R-:W-:Y:S01]  /*16da0*/  FFMA.FTZ R84, R0, R139, R84 ;  /* 0x0000008b00547223 */ /* 0x004fe20000010054 */
[----:B------:R-:W-:-:S05]  /*16db0*/  FSEL R70, R70, -INF , !P4 ;  /* 0xff80000046467808 */ /* 0x000fca0006000000 */
[----:B------:R-:W-:Y:S01]  /*16dc0*/  I2F R155, R152 ;  /* 0x00000098009b7306 */ /* 0x000fe20000201400 */
[----:B------:R-:W-:-:S07]  /*16dd0*/  ISETP.GE.AND P1, PT, R136, R2, PT ;  /* 0x000000028800720c */ /* 0x000fce0003f26270 */
[----:B------:R-:W2:Y:S01]  /*16de0*/  MUFU.TANH R59, R59 ;  /* 0x0000003b003b7308 */ /* 0x000ea20000002400 */
[----:B-1----:R-:W-:Y:S01]  /*16df0*/  FFMA.FTZ R56, R0, R131, R116 ;  /* 0x0000008300387223 */ /* 0x002fe20000010074 */
[----:B------:R-:W-:Y:S01]  /*16e00*/  ISETP.GE.AND P4, PT, R134, R2, PT ;  /* 0x000000028600720c */ /* 0x000fe20003f86270 */
[----:B----4-:R-:W-:Y:S01]  /*16e10*/  FFMA.FTZ R192, R0, R139, R72 ;  /* 0x0000008b00c07223 */ /* 0x010fe20000010048 */
[----:B------:R-:W-:-:S04]  /*16e20*/  FSEL R74, R74, -INF , !P0 ;  /* 0xff8000004a4a7808 */ /* 0x000fc80004000000 */
[----:B------:R-:W-:Y:S01]  /*16e30*/  I2F R159, R156 ;  /* 0x0000009c009f7306 */ /* 0x000fe20000201400 */
[----:B------:R-:W-:Y:S01]  /*16e40*/  FSEL R56, R56, -INF , !P5 ;  /* 0xff80000038387808 */ /* 0x000fe20006800000 */
[----:B------:R-:W-:Y:S01]  /*16e50*/  FMUL.FTZ R13, R30, R52 ;  /* 0x000000341e0d7220 */ /* 0x000fe20000410000 */
[----:B------:R-:W-:-:S05]  /*16e60*/  ISETP.GE.AND P5, PT, R134, R3, PT ;  /* 0x000000038600720c */ /* 0x000fca0003fa6270 */
[----:B------:R-:W-:Y:S01]  /*16e70*/  MUFU.TANH R92, R92 ;  /* 0x0000005c005c7308 */ /* 0x000fe20000002400 */
        /* <DEDUP_REMOVED lines=10> */
[----:B------:R-:W4:Y:S01]  /*16f20*/  MUFU.TANH R103, R103 ;  /* 0x0000006700677308 */ /* 0x000f220000002400 */
[----:B------:R-:W-:Y:S01]  /*16f30*/  ISETP.GE.AND P3, PT, R136, R3, PT ;  /* 0x000000038800720c */ /* 0x000fe20003f66270 */
[----:B------:R-:W-:Y:S01]  /*16f40*/  FFMA.FTZ R109, R0, R145, R109 ;  /* 0x00000091006d7223 */ /* 0x000fe2000001006d */
[----:B------:R-:W-:-:S05]  /*16f50*/  ISETP.GE.AND P6, PT, R142, R2, PT ;  /* 0x000000028e00720c */ /* 0x000fca0003fc6270 */
[----:B------:R-:W-:Y:S01]  /*16f60*/  I2F R165, R158 ;  /* 0x0000009e00a57306 */ /* 0x000fe20000201400 */
[----:B------:R-:W-:Y:S01]  /*16f70*/  FSEL R197, R106, -INF , !P1 ;  /* 0xff8000006ac57808 */ /* 0x000fe20004800000 */
[----:B------:R-:W-:-:S06]  /*16f80*/  FFMA.FTZ R96, R0, R147, R96 ;  /* 0x0000009300607223 */ /* 0x000fcc0000010060 */
[----:B------:R-:W1:Y:S01]  /*16f90*/  MUFU.TANH R94, R94 ;  /* 0x0000005e005e7308 */ /* 0x000e620000002400 */
[----:B------:R-:W-:Y:S01]  /*16fa0*/  FSEL R73, R73, -INF , !P4 ;  /* 0xff80000049497808 */ /* 0x000fe20006000000 */
[----:B------:R-:W-:Y:S01]  /*16fb0*/  FFMA.FTZ R99, R0, R149, R99 ;  /* 0x0000009500637223 */ /* 0x000fe20000010063 */
[----:B------:R-:W-:-:S05]  /*16fc0*/  FSEL R72, R107, -INF , !P5 ;  /* 0xff8000006b487808 */ /* 0x000fca0006800000 */
[----:B------:R-:W1:Y:S01]  /*16fd0*/  MUFU.TANH R102, R102 ;  /* 0x0000006600667308 */ /* 0x000e620000002400 */
[----:B------:R-:W-:Y:S01]  /*16fe0*/  ISETP.GE.AND P1, PT, R146, R3, PT ;  /* 0x000000039200720c */ /* 0x000fe20003f26270 */
[----:B------:R-:W-:Y:S01]  /*16ff0*/  FFMA.FTZ R108, R0, R147, R108 ;  /* 0x00000093006c7223 */ /* 0x000fe2000001006c */
[----:B------:R-:W-:-:S05]  /*17000*/  ISETP.GE.AND P4, PT, R142, R3, PT ;  /* 0x000000038e00720c */ /* 0x000fca0003f86270 */
[----:B------:R-:W1:Y:S01]  /*17010*/  I2F R169, R161 ;  /* 0x000000a100a97306 */ /* 0x000e620000201400 */
[----:B------:R-:W-:Y:S01]  /*17020*/  ISETP.GE.AND P5, PT, R144, R2, PT ;  /* 0x000000029000720c */ /* 0x000fe20003fa6270 */
[----:B------:R-:W-:Y:S01]  /*17030*/  FMUL.FTZ R7, R76, R52 ;  /* 0x000000344c077220 */ /* 0x000fe20000410000 */
[----:B------:R-:W-:-:S05]  /*17040*/  FSEL R199, R84, -INF , !P0 ;  /* 0xff80000054c77808 */ /* 0x000fca0004000000 */
[----:B------:R-:W-:Y:S01]  /*17050*/  I2F R179, R170 ;  /* 0x000000aa00b37306 */ /* 0x000fe20000201400 */
[----:B------:R-:W-:Y:S01]  /*17060*/  FSEL R192, R192, -INF , !P2 ;  /* 0xff800000c0c07808 */ /* 0x000fe20005000000 */
[----:B---3--:R-:W-:Y:S01]  /*17070*/  FFMA.FTZ R98, R0, R151, R98 ;  /* 0x0000009700627223 */ /* 0x008fe20000010062 */
[----:B------:R-:W-:-:S05]  /*17080*/  ISETP.GE.AND P0, PT, R146, R2, PT ;  /* 0x000000029200720c */ /* 0x000fca0003f06270 */
[----:B------:R-:W3:Y:S01]  /*17090*/  MUFU.TANH R44, R44 ;  /* 0x0000002c002c7308 */ /* 0x000ee20000002400 */
[----:B------:R-:W-:Y:S01]  /*170a0*/  ISETP.GE.AND P2, PT, R144, R3, PT ;  /* 0x000000039000720c */ /* 0x000fe20003f46270 */
[C---:B------:R-:W-:Y:S01]  /*170b0*/  FFMA.FTZ R87, R0.reuse, R151, R87 ;  /* 0x0000009700577223 */ /* 0x040fe20000010057 */
[----:B------:R-:W-:Y:S01]  /*170c0*/  FSEL R200, R85, -INF , !P3 ;  /* 0xff80000055c87808 */ /* 0x000fe20005800000 */
[C---:B------:R-:W-:Y:S01]  /*170d0*/  FFMA.FTZ R58, R0.reuse, R157, R58 ;  /* 0x0000009d003a7223 */ /* 0x040fe2000001003a */
[----:B------:R-:W-:Y:S01]  /*170e0*/  FSEL R198, R97, -INF , !P6 ;  /* 0xff80000061c67808 */ /* 0x000fe20007000000 */
[----:B------:R-:W-:Y:S01]  /*170f0*/  FFMA.FTZ R110, R0, R153, R110 ;  /* 0x00000099006e7223 */ /* 0x000fe2000001006e */
[C---:B------:R-:W-:Y:S01]  /*17100*/  ISETP.GE.AND P3, PT, R148.reuse, R2, PT ;  /* 0x000000029400720c */ /* 0x040fe20003f66270 */
[----:B------:R-:W-:Y:S01]  /*17110*/  I2F R185, R178 ;  /* 0x000000b200b97306 */ /* 0x000fe20000201400 */
[----:B------:R-:W-:Y:S01]  /*17120*/  ISETP.GE.AND P6, PT, R148, R3, PT ;  /* 0x000000039400720c */ /* 0x000fe20003fc6270 */
[----:B------:R-:W-:Y:S01]  /*17130*/  FFMA.FTZ R111, R0, R153, R111 ;  /* 0x00000099006f7223 */ /* 0x000fe2000001006f */
[----:B------:R-:W-:Y:S01]  /*17140*/  FSEL R144, R86, -INF , !P1 ;  /* 0xff80000056907808 */ /* 0x000fe20004800000 */
[----:B--2---:R-:W-:Y:S01]  /*17150*/  FFMA.FTZ R59, R0, R155, R59 ;  /* 0x0000009b003b7223 */ /* 0x004fe2000001003b */
[----:B------:R-:W-:-:S03]  /*17160*/  FSEL R201, R109, -INF , !P4 ;  /* 0xff8000006dc97808 */ /* 0x000fc60006000000 */
[----:B------:R-:W2:Y:S01]  /*17170*/  MUFU.TANH R13, R13 ;  /* 0x0000000d000d7308 */ /* 0x000ea20000002400 */
[----:B------:R-:W-:Y:S02]  /*17180*/  FSEL R194, R96, -INF , !P5 ;  /* 0xff80000060c27808 */ /* 0x000fe40006800000 */
[-C--:B------:R-:W-:Y:S01]  /*17190*/  ISETP.GE.AND P1, PT, R154, R2.reuse, PT ;  /* 0x000000029a00720c */ /* 0x080fe20003f26270 */
[----:B------:R-:W-:Y:S01]  /*171a0*/  FFMA.FTZ R83, R0, R155, R83 ;  /* 0x0000009b00537223 */ /* 0x000fe20000010053 */
[C---:B------:R-:W-:Y:S01]  /*171b0*/  ISETP.GE.AND P4, PT, R150.reuse, R2, PT ;  /* 0x000000029600720c */ /* 0x040fe20003f86270 */
[-C--:B------:R-:W-:Y:S01]  /*171c0*/  FMUL.FTZ R32, R91, R52.reuse ;  /* 0x000000345b207220 */ /* 0x080fe20000410000 */
[-C--:B------:R-:W-:Y:S01]  /*171d0*/  ISETP.GE.AND P5, PT, R150, R3.reuse, PT ;  /* 0x000000039600720c */ /* 0x080fe20003fa6270 */
[----:B------:R2:W2:Y:S01]  /*171e0*/  I2F R173, R162 ;  /* 0x000000a200ad7306 */ /* 0x0004a20000201400 */
[----:B------:R-:W-:Y:S01]  /*171f0*/  FSEL R147, R99, -INF , !P0 ;  /* 0xff80000063937808 */ /* 0x000fe20004000000 */
[-C--:B------:R-:W-:Y:S01]  /*17200*/  FMUL.FTZ R19, R88, R52.reuse ;  /* 0x0000003458137220 */ /* 0x080fe20000410000 */
[----:B------:R-:W-:Y:S01]  /*17210*/  FSEL R196, R108, -INF , !P2 ;  /* 0xff8000006cc47808 */ /* 0x000fe20005000000 */
[-C--:B------:R-:W-:Y:S01]  /*17220*/  FMUL.FTZ R37, R89, R52.reuse ;  /* 0x0000003459257220 */ /* 0x080fe20000410000 */
[----:B------:R-:W-:Y:S01]  /*17230*/  ISETP.GE.AND P0, PT, R152, R3, PT ;  /* 0x000000039800720c */ /* 0x000fe20003f06270 */
[----:B------:R-:W-:Y:S01]  /*17240*/  FMUL.FTZ R40, R90, R52 ;  /* 0x000000345a287220 */ /* 0x000fe20000410000 */
[----:B------:R-:W-:Y:S01]  /*17250*/  ISETP.GE.AND P2, PT, R152, R2, PT ;  /* 0x000000029800720c */ /* 0x000fe20003f46270 */
[----:B------:R2:W-:Y:S01]  /*17260*/  I2F R177, R168 ;  /* 0x000000a800b17306 */ /* 0x0005e20000201400 */
[----:B------:R-:W-:Y:S01]  /*17270*/  FSEL R148, R98, -INF , !P3 ;  /* 0xff80000062947808 */ /* 0x000fe20005800000 */
[C---:B-1----:R-:W-:Y:S01]  /*17280*/  FFMA.FTZ R93, R0.reuse, R157, R93 ;  /* 0x0000009d005d7223 */ /* 0x042fe2000001005d */
[----:B------:R-:W-:Y:S01]  /*17290*/  FSEL R145, R87, -INF , !P6 ;  /* 0xff80000057917808 */ /* 0x000fe20007000000 */
[----:B------:R-:W-:Y:S01]  /*172a0*/  FFMA.FTZ R92, R0, R159, R92 ;  /* 0x0000009f005c7223 */ /* 0x000fe2000001005c */
[----:B------:R-:W-:Y:S01]  /*172b0*/  ISETP.GE.AND P3, PT, R154, R3, PT ;  /* 0x000000039a00720c */ /* 0x000fe20003f66270 */
[----:B------:R-:W-:Y:S01]  /*172c0*/  FMUL.FTZ R28, R28, R52 ;  /* 0x000000341c1c7220 */ /* 0x000fe20000410000 */
[----:B------:R-:W-:Y:S01]  /*172d0*/  ISETP.GE.AND P6, PT, R156, R2, PT ;  /* 0x000000029c00720c */ /* 0x000fe20003fc6270 */
[----:B------:R-:W-:Y:S01]  /*172e0*/  I2F R193, R186 ;  /* 0x000000ba00c17306 */ /* 0x000fe20000201400 */
[----:B------:R-:W-:Y:S01]  /*172f0*/  FSEL R163, R58, -INF , !P1 ;  /* 0xff8000003aa37808 */ /* 0x000fe20004800000 */
[----:B----4-:R-:W-:Y:S01]  /*17300*/  FFMA.FTZ R103, R0, R167, R103 ;  /* 0x000000a700677223 */ /* 0x010fe20000010067 */
[----:B------:R-:W-:Y:S01]  /*17310*/  IADD3 R174, R120, 0x60, RZ ;  /* 0x0000006078ae7810 */ /* 0x000fe20007ffe0ff */
[----:B------:R-:W-:Y:S01]  /*17320*/  FFMA.FTZ R94, R0, R159, R94 ;  /* 0x0000009f005e7223 */ /* 0x000fe2000001005e */
[----:B------:R-:W-:Y:S01]  /*17330*/  FSEL R149, R110, -INF , !P4 ;  /* 0xff8000006e957808 */ /* 0x000fe20006000000 */
[----:B------:R-:W-:-:S02]  /*17340*/  FFMA.FTZ R95, R0, R165, R95 ;  /* 0x000000a5005f7223 */ /* 0x000fc4000001005f */
[----:B------:R-:W1:Y:S01]  /*17350*/  MUFU.TANH R17, R17 ;  /* 0x0000001100117308 */ /* 0x000e620000002400 */
[----:B------:R-:W-:Y:S02]  /*17360*/  FSEL R146, R111, -INF , !P5 ;  /* 0xff8000006f927808 */ /* 0x000fe40006800000 */
[----:B------:R-:W-:Y:S01]  /*17370*/  ISETP.GE.AND P1, PT, R160, R3, PT ;  /* 0x00000003a000720c */ /* 0x000fe20003f26270 */
[----:B------:R-:W-:Y:S01]  /*17380*/  FFMA.FTZ R102, R0, R165, R102 ;  /* 0x000000a500667223 */ /* 0x000fe20000010066 */
[----:B------:R-:W-:-:S03]  /*17390*/  ISETP.GE.AND P4, PT, R156, R3, PT ;  /* 0x000000039c00720c */ /* 0x000fc60003f86270 */
[----:B------:R-:W4:Y:S01]  /*173a0*/  MUFU.TANH R7, R7 ;  /* 0x0000000700077308 */ /* 0x000f220000002400 */
[----:B------:R-:W-:Y:S01]  /*173b0*/  ISETP.GE.AND P5, PT, R158, R2, PT ;  /* 0x000000029e00720c */ /* 0x000fe20003fa6270 */
[----:B------:R-:W-:Y:S01]  /*173c0*/  FFMA.FTZ R101, R0, R167, R101 ;  /* 0x000000a700657223 */ /* 0x000fe20000010065 */
[----:B------:R-:W-:Y:S01]  /*173d0*/  FSEL R153, R59, -INF , !P0 ;  /* 0xff8000003b997808 */ /* 0x000fe20004000000 */
[----:B------:R-:W-:Y:S01]  /*173e0*/  FMUL.FTZ R4, R25, R52 ;  /* 0x0000003419047220 */ /* 0x000fe20000410000 */
[----:B------:R-:W-:-:S03]  /*173f0*/  FSEL R152, R83, -INF , !P2 ;  /* 0xff80000053987808 */ /* 0x000fc60005000000 */
[----:B------:R-:W1:Y:S01]  /*17400*/  MUFU.TANH R16, R16 ;  /* 0x0000001000107308 */ /* 0x000e620000002400 */
[----:B------:R-:W-:Y:S01]  /*17410*/  ISETP.GE.AND P0, PT, R160, R2, PT ;  /* 0x00000002a000720c */ /* 0x000fe20003f06270 */
[-C--:B------:R-:W-:Y:S01]  /*17420*/  FMUL.FTZ R12, R29, R52.reuse ;  /* 0x000000341d0c7220 */ /* 0x080fe20000410000 */
[----:B------:R-:W-:Y:S01]  /*17430*/  ISETP.GE.AND P2, PT, R158, R3, PT ;  /* 0x000000039e00720c */ /* 0x000fe20003f46270 */
[----:B------:R-:W-:-:S04]  /*17440*/  FMUL.FTZ R20, R31, R52 ;  /* 0x000000341f147220 */ /* 0x000fc80000410000 */
[----:B------:R-:W1:Y:S01]  /*17450*/  MUFU.TANH R36, R66 ;  /* 0x0000004200247308 */ /* 0x000e620000002400 */
[----:B------:R-:W-:Y:S01]  /*17460*/  FSEL R160, R93, -INF , !P3 ;  /* 0xff8000005da07808 */ /* 0x000fe20005800000 */
[-C--:B------:R-:W-:Y:S01]  /*17470*/  FFMA.FTZ R104, R0, R169.reuse, R104 ;  /* 0x000000a900687223 */ /* 0x080fe20000010068 */
[----:B------:R-:W-:Y:S01]  /*17480*/  FSEL R164, R92, -INF , !P6 ;  /* 0xff8000005ca47808 */ /* 0x000fe20007000000 */
[----:B------:R-:W-:Y:S01]  /*17490*/  FFMA.FTZ R62, R0, R169, R62 ;  /* 0x000000a9003e7223 */ /* 0x000fe2000001003e */
[----:B------:R-:W-:Y:S01]  /*174a0*/  IADD3 R184, R120, 0x71, RZ ;  /* 0x0000007178b87810 */ /* 0x000fe20007ffe0ff */
[----:B------:R-:W-:Y:S01]  /*174b0*/  FMUL.FTZ R21, R24, R52 ;  /* 0x0000003418157220 */ /* 0x000fe20000410000 */
[C---:B------:R-:W-:Y:S01]  /*174c0*/  ISETP.GE.AND P3, PT, R161.reuse, R2, PT ;  /* 0x00000002a100720c */ /* 0x040fe20003f66270 */
[----:B------:R-:W-:Y:S01]  /*174d0*/  I2F R183, R176 ;  /* 0x000000b000b77306 */ /* 0x000fe20000201400 */
[-C--:B------:R-:W-:Y:S01]  /*174e0*/  FMUL.FTZ R6, R26, R52.reuse ;  /* 0x000000341a067220 */ /* 0x080fe20000410000 */
[----:B------:R-:W-:Y:S01]  /*174f0*/  ISETP.GE.AND P6, PT, R161, R3, PT ;  /* 0x00000003a100720c */ /* 0x000fe20003fc6270 */
[----:B------:R-:W-:Y:S01]  /*17500*/  FMUL.FTZ R5, R27, R52 ;  /* 0x000000341b057220 */ /* 0x000fe20000410000 */
[----:B------:R-:W-:Y:S01]  /*17510*/  FSEL R169, R103, -INF , !P1 ;  /* 0xff80000067a97808 */ /* 0x000fe20004800000 */
[----:B---3--:R-:W-:Y:S01]  /*17520*/  FFMA.FTZ R44, R0, R179, R44 ;  /* 0x000000b3002c7223 */ /* 0x008fe2000001002c */
[----:B------:R-:W-:-:S02]  /*17530*/  IADD3 R180, R120, 0x69, RZ ;  /* 0x0000006978b47810 */ /* 0x000fc40007ffe0ff */
[----:B------:R-:W3:Y:S01]  /*17540*/  MUFU.TANH R32, R32 ;  /* 0x0000002000207308 */ /* 0x000ee20000002400 */
[----:B------:R-:W-:Y:S02]  /*17550*/  IADD3 R182, R120, 0x70, RZ ;  /* 0x0000007078b67810 */ /* 0x000fe40007ffe0ff */
[----:B------:R-:W-:Y:S02]  /*17560*/  FSEL R161, R94, -INF , !P4 ;  /* 0xff8000005ea17808 */ /* 0x000fe40006000000 */
[----:B------:R-:W-:Y:S02]  /*17570*/  FSEL R166, R95, -INF , !P5 ;  /* 0xff8000005fa67808 */ /* 0x000fe40006800000 */
[-C--:B------:R-:W-:Y:S01]  /*17580*/  ISETP.GE.AND P1, PT, R170, R2.reuse, PT ;  /* 0x00000002aa00720c */ /* 0x080fe20003f26270 */
[----:B------:R-:W-:Y:S01]  /*17590*/  I2F R181, R174 ;  /* 0x000000ae00b57306 */ /* 0x000fe20000201400 */
[C---:B------:R-:W-:Y:S02]  /*175a0*/  ISETP.GE.AND P4, PT, R162.reuse, R2, PT ;  /* 0x00000002a200720c */ /* 0x040fe40003f86270 */
[----:B------:R-:W-:Y:S01]  /*175b0*/  ISETP.GE.AND P5, PT, R162, R3, PT ;  /* 0x00000003a200720c */ /* 0x000fe20003fa6270 */
[----:B------:R-:W-:Y:S01]  /*175c0*/  FMUL.FTZ R63, R79, R52 ;  /* 0x000000344f3f7220 */ /* 0x000fe20000410000 */
[----:B--2---:R-:W-:-:S03]  /*175d0*/  FSEL R162, R102, -INF , !P2 ;  /* 0xff80000066a27808 */ /* 0x004fc60005000000 */
[----:B------:R-:W2:Y:S01]  /*175e0*/  MUFU.TANH R18, R67 ;  /* 0x0000004300127308 */ /* 0x000ea20000002400 */
[----:B------:R-:W-:Y:S01]  /*175f0*/  FSEL R167, R101, -INF , !P0 ;  /* 0xff80000065a77808 */ /* 0x000fe20004000000 */
[----:B------:R-:W-:Y:S01]  /*17600*/  FFMA.FTZ R157, R0, R185, R13 ;  /* 0x000000b9009d7223 */ /* 0x000fe2000001000d */
[----:B------:R-:W-:-:S05]  /*17610*/  ISETP.GE.AND P2, PT, R168, R2, PT ;  /* 0x00000002a800720c */ /* 0x000fca0003f46270 */
[----:B------:R-:W1:Y:S01]  /*17620*/  MUFU.TANH R19, R19 ;  /* 0x0000001300137308 */ /* 0x000e620000002400 */
[----:B------:R-:W-:Y:S01]  /*17630*/  ISETP.GE.AND P0, PT, R168, R3, PT ;  /* 0x00000003a800720c */ /* 0x000fe20003f06270 */
[----:B------:R-:W-:Y:S01]  /*17640*/  FMUL.FTZ R77, R77, R52 ;  /* 0x000000344d4d7220 */ /* 0x000fe20000410000 */
[----:B------:R-:W-:-:S05]  /*17650*/  FSEL R168, R44, -INF , !P1 ;  /* 0xff8000002ca87808 */ /* 0x000fca0004800000 */
[----:B------:R-:W-:Y:S01]  /*17660*/  MUFU.TANH R37, R37 ;  /* 0x0000002500257308 */ /* 0x000fe20000002400 */
[----:B------:R-:W-:Y:S01]  /*17670*/  IADD3 R188, R120, 0x79, RZ ;  /* 0x0000007978bc7810 */ /* 0x000fe20007ffe0ff */
[----:B------:R-:W-:-:S06]  /*17680*/  FMUL.FTZ R78, R78, R52 ;  /* 0x000000344e4e7220 */ /* 0x000fcc0000410000 */
[----:B------:R-:W1:Y:S01]  /*17690*/  MUFU.TANH R40, R40 ;  /* 0x0000002800287308 */ /* 0x000e620000002400 */
[----:B------:R-:W-:-:S07]  /*176a0*/  ISETP.GE.AND P1, PT, R178, R3, PT ;  /* 0x00000003b200720c */ /* 0x000fce0003f26270 */
[----:B------:R-:W2:Y:S01]  /*176b0*/  MUFU.TANH R28, R28 ;  /* 0x0000001c001c7308 */ /* 0x000ea20000002400 */
[----:B------:R-:W-:Y:S01]  /*176c0*/  FFMA.FTZ R105, R0, R173, R105 ;  /* 0x000000ad00697223 */ /* 0x000fe20000010069 */
[----:B------:R-:W-:-:S06]  /*176d0*/  FSEL R157, R157, -INF , !P1 ;  /* 0xff8000009d9d7808 */ /* 0x000fcc0004800000 */
[----:B------:R-:W-:Y:S01]  /*176e0*/  I2F R191, R184 ;  /* 0x000000b800bf7306 */ /* 0x000fe20000201400 */
[----:B-1----:R-:W-:-:S07]  /*176f0*/  FFMA.FTZ R17, R0, R177, R17 ;  /* 0x000000b100117223 */ /* 0x002fce0000010011 */
[----:B------:R-:W1:Y:S01]  /*17700*/  MUFU.TANH R4, R4 ;  /* 0x0000000400047308 */ /* 0x000e620000002400 */
[----:B----4-:R-:W-:Y:S01]  /*17710*/  FFMA.FTZ R7, R0, R193, R7 ;  /* 0x000000c100077223 */ /* 0x010fe20000010007 */
[----:B------:R-:W-:-:S06]  /*17720*/  ISETP.GE.AND P1, PT, R186, R2, PT ;  /* 0x00000002ba00720c */ /* 0x000fcc0003f26270 */
[----:B------:R-:W-:Y:S01]  /*17730*/  I2F R187, R180 ;  /* 0x000000b400bb7306 */ /* 0x000fe20000201400 */
[----:B------:R-:W-:-:S07]  /*17740*/  FFMA.FTZ R16, R0, R173, R16 ;  /* 0x000000ad00107223 */ /* 0x000fce0000010010 */
[----:B------:R-:W-:Y:S01]  /*17750*/  I2F R189, R182 ;  /* 0x000000b600bd7306 */ /* 0x000fe20000201400 */
[----:B------:R-:W-:-:S07]  /*17760*/  FFMA.FTZ R36, R0, R177, R36 ;  /* 0x000000b100247223 */ /* 0x000fce0000010024 */
[----:B------:R-:W4:Y:S08]  /*17770*/  MUFU.TANH R12, R12 ;  /* 0x0000000c000c7308 */ /* 0x000f300000002400 */
[----:B------:R-:W1:Y:S08]  /*17780*/  MUFU.TANH R20, R20 ;  /* 0x0000001400147308 */ /* 0x000e700000002400 */
[----:B------:R-:W1:Y:S08]  /*17790*/  MUFU.TANH R21, R21 ;  /* 0x0000001500157308 */ /* 0x000e700000002400 */
[----:B------:R-:W1:Y:S08]  /*177a0*/  MUFU.TANH R6, R6 ;  /* 0x0000000600067308 */ /* 0x000e700000002400 */
[----:B------:R-:W1:Y:S01]  /*177b0*/  MUFU.TANH R5, R5 ;  /* 0x0000000500057308 */ /* 0x000e620000002400 */
[----:B------:R-:W-:Y:S01]  /*177c0*/  FSEL R172, R104, -INF , !P3 ;  /* 0xff80000068ac7808 */ /* 0x000fe20005800000 */
[----:B---3--:R-:W-:Y:S01]  /*177d0*/  FFMA.FTZ R32, R0, R183, R32 ;  /* 0x000000b700207223 */ /* 0x008fe20000010020 */
[----:B------:R-:W-:-:S05]  /*177e0*/  ISETP.GE.AND P3, PT, R170, R3, PT ;  /* 0x00000003aa00720c */ /* 0x000fca0003f66270 */
[----:B------:R-:W-:Y:S01]  /*177f0*/  I2F R71, R120 ;  /* 0x0000007800477306 */ /* 0x000fe20000201400 */
[----:B------:R-:W-:Y:S02]  /*17800*/  FSEL R175, R62, -INF , !P6 ;  /* 0xff8000003eaf7808 */ /* 0x000fe40007000000 */
[----:B------:R-:W-:-:S05]  /*17810*/  FSEL R171, R105, -INF , !P4 ;  /* 0xff80000069ab7808 */ /* 0x000fca0006000000 */
[----:B------:R-:W-:Y:S01]  /*17820*/  I2F R195, R188 ;  /* 0x000000bc00c37306 */ /* 0x000fe20000201400 */
[----:B------:R-:W-:Y:S01]  /*17830*/  ISETP.GE.AND P6, PT, R174, R2, PT ;  /* 0x00000002ae00720c */ /* 0x000fe20003fc6270 */
[----:B--2---:R-:W-:Y:S01]  /*17840*/  FFMA.FTZ R18, R0, R179, R18 ;  /* 0x000000b300127223 */ /* 0x004fe20000010012 */
[----:B------:R-:W-:-:S05]  /*17850*/  ISETP.GE.AND P4, PT, R174, R3, PT ;  /* 0x00000003ae00720c */ /* 0x000fca0003f86270 */
[----:B------:R-:W-:Y:S01]  /*17860*/  MUFU.TANH R190, R190 ;  /* 0x000000be00be7308 */ /* 0x000fe20000002400 */
[----:B------:R-:W-:Y:S01]  /*17870*/  FSEL R170, R17, -INF , !P2 ;  /* 0xff80000011aa7808 */ /* 0x000fe20005000000 */
[----:B------:R-:W-:Y:S01]  /*17880*/  FFMA.FTZ R19, R0, R181, R19 ;  /* 0x000000b500137223 */ /* 0x000fe20000010013 */
[----:B------:R-:W-:-:S05]  /*17890*/  FSEL R134, R7, -INF , !P1 ;  /* 0xff80000007867808 */ /* 0x000fca0004800000 */
[----:B------:R-:W-:Y:S01]  /*178a0*/  MUFU.TANH R100, R100 ;  /* 0x0000006400647308 */ /* 0x000fe20000002400 */
[----:B------:R-:W-:Y:S01]  /*178b0*/  FSEL R174, R16, -INF , !P5 ;  /* 0xff80000010ae7808 */ /* 0x000fe20006800000 */
[----:B------:R-:W-:-:S06]  /*178c0*/  FFMA.FTZ R40, R0, R181, R40 ;  /* 0x000000b500287223 */ /* 0x000fcc0000010028 */
[----:B------:R-:W-:Y:S01]  /*178d0*/  MUFU.TANH R13, R77 ;  /* 0x0000004d000d7308 */ /* 0x000fe20000002400 */
[----:B------:R-:W-:Y:S01]  /*178e0*/  ISETP.GE.AND P2, PT, R176, R3, PT ;  /* 0x00000003b000720c */ /* 0x000fe20003f46270 */
[----:B------:R-:W-:-:S06]  /*178f0*/  FFMA.FTZ R37, R0, R183, R37 ;  /* 0x000000b700257223 */ /* 0x000fcc0000010025 */
[----:B------:R-:W2:Y:S01]  /*17900*/  MUFU.TANH R137, R78 ;  /* 0x0000004e00897308 */ /* 0x000ea20000002400 */
[----:B------:R-:W-:Y:S01]  /*17910*/  FSEL R173, R36, -INF , !P0 ;  /* 0xff80000024ad7808 */ /* 0x000fe20004000000 */
[----:B------:R-:W-:-:S06]  /*17920*/  FFMA.FTZ R28, R0, R185, R28 ;  /* 0x000000b9001c7223 */ /* 0x000fcc000001001c */
[----:B------:R-:W3:Y:S01]  /*17930*/  MUFU.TANH R63, R63 ;  /* 0x0000003f003f7308 */ /* 0x000ee20000002400 */
[----:B------:R-:W-:Y:S02]  /*17940*/  ISETP.GT.AND P1, PT, R244, R233, PT ;  /* 0x000000e9f400720c */ /* 0x000fe40003f24270 */
[-C--:B------:R-:W-:Y:S02]  /*17950*/  ISETP.GE.AND P5, PT, R176, R2.reuse, PT ;  /* 0x00000002b000720c */ /* 0x080fe40003fa6270 */
[-C--:B------:R-:W-:Y:S01]  /*17960*/  ISETP.GE.AND P0, PT, R178, R2.reuse, PT ;  /* 0x00000002b200720c */ /* 0x080fe20003f06270 */
[----:B-1----:R-:W-:Y:S01]  /*17970*/  FFMA.FTZ R4, R0, R191, R4 ;  /* 0x000000bf00047223 */ /* 0x002fe20000010004 */
[----:B------:R-:W-:Y:S01]  /*17980*/  FSEL R158, R32, -INF , !P2 ;  /* 0xff800000209e7808 */ /* 0x000fe20005000000 */
[-C--:B----4-:R-:W-:Y:S01]  /*17990*/  FFMA.FTZ R12, R0, R187.reuse, R12 ;  /* 0x000000bb000c7223 */ /* 0x090fe2000001000c */
        /* <DEDUP_REMOVED lines=15> */
[----:B--2---:R-:W-:Y:S01]  /*17a90*/  FFMA.FTZ R137, R0, R193, R137 ;  /* 0x000000c100897223 */ /* 0x004fe20000010089 */
[----:B------:R-:W-:Y:S01]  /*17aa0*/  FSEL R67, R4, -INF , !P2 ;  /* 0xff80000004437808 */ /* 0x000fe20005000000 */
[-C--:B------:R-:W-:Y:S01]  /*17ab0*/  FFMA.FTZ R5, R0, R71.reuse, R190 ;  /* 0x0000004700057223 */ /* 0x080fe200000100be */
[----:B------:R-:W-:Y:S01]  /*17ac0*/  FSEL R151, R12, -INF , !P3 ;  /* 0xff8000000c977808 */ /* 0x000fe20005800000 */
[----:B------:R-:W-:Y:S01]  /*17ad0*/  FFMA.FTZ R4, R0, R71, R100 ;  /* 0x0000004700047223 */ /* 0x000fe20000010064 */
[----:B------:R-:W-:Y:S01]  /*17ae0*/  FSEL R150, R20, -INF , !P6 ;  /* 0xff80000014967808 */ /* 0x000fe20007000000 */
[CC--:B------:R-:W-:Y:S01]  /*17af0*/  FFMA.FTZ R13, R0.reuse, R195.reuse, R13 ;  /* 0x000000c3000d7223 */ /* 0x0c0fe2000001000d */
[----:B------:R-:W-:Y:S01]  /*17b00*/  FSEL R135, R21, -INF , !P4 ;  /* 0xff80000015877808 */ /* 0x000fe20006000000 */
[----:B---3--:R-:W-:Y:S01]  /*17b10*/  FFMA.FTZ R63, R0, R195, R63 ;  /* 0x000000c3003f7223 */ /* 0x008fe2000001003f */
        /* <DEDUP_REMOVED lines=94> */
.L_x_4686:
[----:B------:R-:W2:Y:S02]  /*18100*/  LD.E R8, [R10.64+0x38] ;  /* 0x000038060a087980 */ /* 0x000ea4000c101900 */
[----:B--2---:R-:W-:-:S04]  /*18110*/  LEA R8, -R8, RZ, 0x7 ;  /* 0x000000ff08087211 */ /* 0x004fc800078e39ff */
[----:B------:R-:W-:Y:S02]  /*18120*/  SHF.R.S32.HI R6, RZ, 0x1f, R8 ;  /* 0x0000001fff067819 */ /* 0x000fe40000011408 */
.L_x_4687:
[----:B------:R-:W-:Y:S05]  /*18130*/  BSYNC B0 ;  /* 0x0000000000007941 */ /* 0x000fea0003800000 */
.L_x_4685:
        /* <DEDUP_REMOVED lines=129> */
.L_x_4684:
[----:B------:R-:W-:Y:S05]  /*18950*/  BSYNC B1 ;  /* 0x0000000000017941 */ /* 0x000fea0003800000 */
.L_x_4683:
        /* <DEDUP_REMOVED lines=102> */
[----:B------:R-:W1:Y:S01]  /*18fc0*/  LDSM.16.MT88.4 R4, [R218+0x10000] ;  /* 0x01000000da04783b */ /* 0x000e620000004200 */
[----:B------:R-:W-:-:S02]  /*18fd0*/  FFMA.FTZ R60, R60, R65, -R136 ;  /* 0x000000413c3c7223 */ /* 0x000fc40000010888 */
[-C--:B------:R-:W-:Y:S01]  /*18fe0*/  FFMA.FTZ R55, R69, R65.reuse, -R136 ;  /* 0x0000004145377223 */ /* 0x080fe20000010888 */
[----:B------:R-:W2:Y:S01]  /*18ff0*/  MUFU.EX2 R59, R59 ;  /* 0x0000003b003b7308 */ /* 0x000ea20000000800 */
        /* <DEDUP_REMOVED lines=10> */
[----:B--2---:R-:W-:Y:S01]  /*190a0*/  F2FP.BF16.PACK_AB R69, R58, R59 ;  /* 0x0000003b3a45723e */ /* 0x004fe200000010ff */
        /* <DEDUP_REMOVED lines=47> */
[----:B------:R-:W2:Y:S01]  /*193a0*/  MUFU.EX2 R51, R51 ;  /* 0x0000003300337308 */ /* 0x000ea20000000800 */
        /* <DEDUP_REMOVED lines=16> */
[-C--:B------:R-:W-:Y:S01]  /*194b0*/  FFMA.FTZ R246, R66, R65.reuse, -R136 ;  /* 0x0000004142f67223 */ /* 0x080fe20000010888 */
[----:B------:R-:W4:Y:S01]  /*194c0*/  MUFU.EX2 R44, R44 ;  /* 0x0000002c002c7308 */ /* 0x000f220000000800 */
        /* <DEDUP_REMOVED lines=18> */
[----:B------:R-:W3:Y:S06]  /*195f0*/  MUFU.EX2 R8, R8 ;  /* 0x0000000800087308 */ /* 0x000eec0000000800 */
[C---:B-1----:R-:W-:Y:S02]  /*19600*/  HMMA.16816.F32.BF16 R72, R68.reuse, R4, RZ ;  /* 0x000000044448723c */ /* 0x042fe400000418ff */
[----:B------:R-:W-:Y:S05]  /*19610*/  MUFU.EX2 R144, R144 ;  /* 0x0000009000907308 */ /* 0x000fea0000000800 */
[----:B--2---:R-:W-:Y:S01]  /*19620*/  F2FP.BF16.PACK_AB R4, R51, R56 ;  /* 0x000000383304723e */ /* 0x004fe200000010ff */
        /* <DEDUP_REMOVED lines=318> */
[----:B------:R-:W-:Y:S02]  /*1aa10*/  ISETP.GE.AND P3, PT, R14, RZ, PT ;  /* 0x000000ff0e00720c */ /* 0x000fe40003f66270 */
[----:B------:R-:W2:Y:S01]  /*1aa20*/  LD.E.64 R14, [R10.64+0x28] ;  /* 0x000028060a0e7980 */ /* 0x000ea2000c101b00 */
        /* <DEDUP_REMOVED lines=38> */
.L_x_4690:
[----:B------:R-:W2:Y:S02]  /*1ac90*/  LD.E R6, [R10.64+0x40] ;  /* 0x000040060a067980 */ /* 0x000ea4000c101900 */
[----:B--2---:R-:W-:-:S04]  /*1aca0*/  LEA R6, -R6, RZ, 0x7 ;  /* 0x000000ff06067211 */ /* 0x004fc800078e39ff */
[----:B------:R-:W-:Y:S02]  /*1acb0*/  SHF.R.S32.HI R4, RZ, 0x1f, R6 ;  /* 0x0000001fff047819 */ /* 0x000fe40000011406 */
.L_x_4691:
[----:B------:R-:W-:Y:S05]  /*1acc0*/  BSYNC B0 ;  /* 0x0000000000007941 */ /* 0x000fea0003800000 */
.L_x_4689:
        /* <DEDUP_REMOVED lines=75> */
[CC--:B--2---:R-:W-:Y:S01]  /*1b180*/  @P2 LEA R28, P3, R7.reuse, R140.reuse, 0x1 ;  /* 0x0000008c071c2211 */ /* 0x0c4fe200078608ff */
        /* <DEDUP_REMOVED lines=60> */
[----:B------:R-:W5:Y:S04]  /*1b550*/  LDSM.16.M88.4 R56, [R227+0x4800] ;  /* 0x00480000e338783b */ /* 0x000f680000000200 */
[----:B------:R-:W5:Y:S04]  /*1b560*/  LDSM.16.M88.4 R48, [R227+0x5000] ;  /* 0x00500000e330783b */ /* 0x000f680000000200 */
[----:B------:R-:W4:Y:S04]  /*1b570*/  LD.E R192, [R136.64+0x18c] ;  /* 0x00018c0488c07980 */ /* 0x000f28000c101900 */
[----:B------:R-:W5:Y:S04]  /*1b580*/  LDSM.16.M88.4 R40, [R227+0x5800] ;  /* 0x00580000e328783b */ /* 0x000f680000000200 */
[----:B-1----:R-:W1:Y:S04]  /*1b590*/  LDSM.16.M88.4 R32, [R227+0x6000] ;  /* 0x00600000e320783b */ /* 0x002e680000000200 */
[----:B------:R-:W1:Y:S04]  /*1b5a0*/  LDSM.16.M88.4 R24, [R227+0x6800] ;  /* 0x00680000e318783b */ /* 0x000e680000000200 */
[----:B--2---:R-:W2:Y:S04]  /*1b5b0*/  LDSM.16.M88.4 R16, [R227+0x7000] ;  /* 0x00700000e310783b */ /* 0x004ea80000000200 */
[----:B------:R-:W1:Y:S04]  /*1b5c0*/  LDSM.16.M88.4 R148, [R227+0x7800] ;  /* 0x00780000e394783b */ /* 0x000e680000000200 */
[----:B------:R-:W-:Y:S04]  /*1b5d0*/  LDSM.16.M88.4 R160, [R226] ;  /* 0x00000000e2a0783b */ /* 0x000fe80000000200 */
[----:B------:R-:W1:Y:S01]  /*1b5e0*/  LDSM.16.M88.4 R144, [R225] ;  /* 0x00000000e190783b */ /* 0x000e620000000200 */
[C---:B---3--:R-:W-:Y:S03]  /*1b5f0*/  HMMA.16816.F32.BF16 R140, R180.reuse, R64, RZ ;  /* 0x00000040b48c723c */ /* 0x048fe600000418ff */
[----:B-----5:R-:W3:Y:S04]  /*1b600*/  LDSM.16.M88.4 R8, [R217] ;  /* 0x00000000d908783b */ /* 0x020ee80000000200 */
[----:B------:R-:W5:Y:S01]  /*1b610*/  LDSM.16.M88.4 R4, [R216] ;  /* 0x00000000d804783b */ /* 0x000f620000000200 */
[C---:B------:R-:W-:Y:S03]  /*1b620*/  HMMA.16816.F32.BF16 R64, R180.reuse, R66, RZ ;  /* 0x00000042b440723c */ /* 0x040fe600000418ff */
[----:B------:R-:W-:Y:S04]  /*1b630*/  LDSM.16.M88.4 R184, [R224] ;  /* 0x00000000e0b8783b */ /* 0x000fe80000000200 */
[----:B------:R-:W-:Y:S01]  /*1b640*/  LDSM.16.M88.4 R156, [R221+0x4000] ;  /* 0x00400000dd9c783b */ /* 0x000fe20000000200 */
[C---:B------:R-:W-:Y:S03]  /*1b650*/  HMMA.16816.F32.BF16 R60, R180.reuse, R56, RZ ;  /* 0x00000038b43c723c */ /* 0x040fe600000418ff */
[----:B------:R-:W-:Y:S04]  /*1b660*/  LDSM.16.M88.4 R168, [R212] ;  /* 0x00000000d4a8783b */ /* 0x000fe80000000200 */
[----:B------:R-:W-:Y:S01]  /*1b670*/  LDSM.16.M88.4 R164, [R211] ;  /* 0x00000000d3a4783b */ /* 0x000fe20000000200 */
[C---:B------:R-:W-:Y:S03]  /*1b680*/  HMMA.16816.F32.BF16 R52, R180.reuse, R48, RZ ;  /* 0x00000030b434723c */ /* 0x040fe600000418ff */
[----:B------:R-:W-:Y:S04]  /*1b690*/  LDSM.16.M88.4 R152, [R221+0x4800] ;  /* 0x00480000dd98783b */ /* 0x000fe80000000200 */
[----:B------:R-:W-:Y:S01]  /*1b6a0*/  LDSM.16.M88.4 R188, [R221+0x7800] ;  /* 0x00780000ddbc783b */ /* 0x000fe20000000200 */
[C---:B------:R-:W-:Y:S03]  /*1b6b0*/  HMMA.16816.F32.BF16 R56, R180.reuse, R58, RZ ;  /* 0x0000003ab438723c */ /* 0x040fe600000418ff */
[----:B------:R-:W-:Y:S04]  /*1b6c0*/  LDSM.16.M88.4 R176, [R223] ;  /* 0x00000000dfb0783b */ /* 0x000fe80000000200 */
[----:B------:R-:W-:Y:S01]  /*1b6d0*/  LDSM.16.M88.4 R172, [R210] ;  /* 0x00000000d2ac783b */ /* 0x000fe20000000200 */
[C---:B------:R-:W-:Y:S03]  /*1b6e0*/  HMMA.16816.F32.BF16 R48, R180.reuse, R50, RZ ;  /* 0x00000032b430723c */ /* 0x040fe600000418ff */
[----:B------:R-:W0:Y:S05]  /*1b6f0*/  LDGDEPBAR ;  /* 0x00000000000079af */ /* 0x000e2a0000000000 */
[C---:B------:R-:W-:Y:S08]  /*1b700*/  HMMA.16816.F32.BF16 R44, R180.reuse, R40, RZ ;  /* 0x00000028b42c723c */ /* 0x040ff000000418ff */
[C---:B-1----:R-:W-:Y:S08]  /*1b710*/  HMMA.16816.F32.BF16 R36, R180.reuse, R32, RZ ;  /* 0x00000020b424723c */ /* 0x042ff000000418ff */
[C---:B------:R-:W-:Y:S08]  /*1b720*/  HMMA.16816.F32.BF16 R28, R180.reuse, R24, RZ ;  /* 0x00000018b41c723c */ /* 0x040ff000000418ff */
[C---:B--2---:R-:W-:Y:S08]  /*1b730*/  HMMA.16816.F32.BF16 R20, R180.reuse, R16, RZ ;  /* 0x00000010b414723c */ /* 0x044ff000000418ff */
[C---:B------:R-:W-:Y:S08]  /*1b740*/  HMMA.16816.F32.BF16 R40, R180.reuse, R42, RZ ;  /* 0x0000002ab428723c */ /* 0x040ff000000418ff */
[C---:B------:R-:W-:Y:S08]  /*1b750*/  HMMA.16816.F32.BF16 R32, R180.reuse, R34, RZ ;  /* 0x00000022b420723c */ /* 0x040ff000000418ff */
[C---:B------:R-:W-:Y:S08]  /*1b760*/  HMMA.16816.F32.BF16 R24, R180.reuse, R26, RZ ;  /* 0x0000001ab418723c */ /* 0x040ff000000418ff */
[C---:B------:R-:W-:Y:S08]  /*1b770*/  HMMA.16816.F32.BF16 R16, R180.reuse, R18, RZ ;  /* 0x00000012b410723c */ /* 0x040ff000000418ff */
[C---:B------:R-:W-:Y:S08]  /*1b780*/  HMMA.16816.F32.BF16 R12, R180.reuse, R148, RZ ;  /* 0x00000094b40c723c */ /* 0x040ff000000418ff */
        /* <DEDUP_REMOVED lines=8> */
[C---:B-----5:R-:W-:Y:S08]  /*1b810*/  HMMA.16816.F32.BF16 R52, R160.reuse, R4, R52 ;  /* 0x00000004a034723c */ /* 0x060ff00000041834 */
[C---:B------:R-:W-:Y:S01]  /*1b820*/  HMMA.16816.F32.BF16 R48, R160.reuse, R6, R48 ;  /* 0x00000006a030723c */ /* 0x040fe20000041830 */
[----:B------:R-:W5:Y:S07]  /*1b830*/  LDSM.16.M88.4 R4, [R221+0x5000] ;  /* 0x00500000dd04783b */ /* 0x000f6e0000000200 */
        /* <DEDUP_REMOVED lines=9> */
[C---:B-----5:R-:W-:Y:S08]  /*1b8d0*/  HMMA.16816.F32.BF16 R52, R184.reuse, R4, R52 ;  /* 0x00000004b834723c */ /* 0x060ff00000041834 */
[C---:B------:R-:W-:Y:S01]  /*1b8e0*/  HMMA.16816.F32.BF16 R48, R184.reuse, R6, R48 ;  /* 0x00000006b830723c */ /* 0x040fe20000041830 */
[----:B------:R-:W5:Y:S07]  /*1b8f0*/  LDSM.16.M88.4 R4, [R221+0x7000] ;  /* 0x00700000dd04783b */ /* 0x000f6e0000000200 */
        /* <DEDUP_REMOVED lines=8> */
[----:B------:R-:W3:Y:S04]  /*1b980*/  LDSM.16.M88.4 R160, [R210+0x1800] ;  /* 0x00180000d2a0783b */ /* 0x000ee80000000200 */
[----:B------:R-:W3:Y:S03]  /*1b990*/  LDSM.16.M88.4 R164, [R210+0x1000] ;  /* 0x00100000d2a4783b */ /* 0x000ee60000000200 */
        /* <DEDUP_REMOVED lines=11> */
[----:B------:R-:W-:Y:S07]  /*1ba50*/  LDSM.16.M88.4 R8, [R228+0x2000] ;  /* 0x00200000e408783b */ /* 0x000fee0000000200 */
[C---:B-----5:R-:W-:Y:S08]  /*1ba60*/  HMMA.16816.F32.BF16 R20, R184.reuse, R4, R20 ;  /* 0x00000004b814723c */ /* 0x060ff00000041814 */
[C---:B------:R-:W-:Y:S01]  /*1ba70*/  HMMA.16816.F32.BF16 R16, R184.reuse, R6, R16 ;  /* 0x00000006b810723c */ /* 0x040fe20000041810 */
[----:B------:R-:W3:Y:S07]  /*1ba80*/  LDSM.16.M88.4 R4, [R227+0x8000] ;  /* 0x00800000e304783b */ /* 0x000eee0000000200 */
[C---:B------:R-:W-:Y:S08]  /*1ba90*/  HMMA.16816.F32.BF16 R12, R184.reuse, R188, R12 ;  /* 0x000000bcb80c723c */ /* 0x040ff0000004180c */
[----:B------:R-:W-:Y:S08]  /*1baa0*/  HMMA.16816.F32.BF16 R180, R184, R190, R180 ;  /* 0x000000beb8b4723c */ /* 0x000ff000000418b4 */
        /* <DEDUP_REMOVED lines=23> */
[----:B------:R-:W-:Y:S07]  /*1bc20*/  LDSM.16.M88.4 R152, [R226+0x2000] ;  /* 0x00200000e298783b */ /* 0x000fee0000000200 */
[C---:B---3--:R-:W-:Y:S08]  /*1bc30*/  HMMA.16816.F32.BF16 R140, R8.reuse, R4, R140 ;  /* 0x00000004088c723c */ /* 0x048ff0000004188c */
[C---:B------:R-:W-:Y:S01]  /*1bc40*/  HMMA.16816.F32.BF16 R64, R8.reuse, R6, R64 ;  /* 0x000000060840723c */ /* 0x040fe20000041840 */
[----:B------:R-:W3:Y:S07]  /*1bc50*/  LDSM.16.M88.4 R4, [R209] ;  /* 0x00000000d104783b */ /* 0x000eee0000000200 */
[C---:B-----5:R-:W-:Y:S08]  /*1bc60*/  HMMA.16816.F32.BF16 R36, R8.reuse, R156, R36 ;  /* 0x0000009c0824723c */ /* 0x060ff00000041824 */
[C---:B------:R-:W-:Y:S01]  /*1bc70*/  HMMA.16816.F32.BF16 R32, R8.reuse, R158, R32 ;  /* 0x0000009e0820723c */ /* 0x040fe20000041820 */
[----:B------:R-:W5:Y:S07]  /*1bc80*/  LDSM.16.M88.4 R156, [R208] ;  /* 0x00000000d09c783b */ /* 0x000f6e0000000200 */
[C---:B------:R-:W-:Y:S01]  /*1bc90*/  HMMA.16816.F32.BF16 R44, R8.reuse, R160, R44 ;  /* 0x000000a0082c723c */ /* 0x040fe2000004182c */
[----:B------:R-:W1:Y:S07]  /*1bca0*/  S2R R160, SR_TID.X ;  /* 0x0000000000a07919 */ /* 0x000e6e0000002100 */
        /* <DEDUP_REMOVED lines=9> */
[C---:B--2---:R-:W-:Y:S08]  /*1bd40*/  HMMA.16816.F32.BF16 R12, R8.reuse, R144, R12 ;  /* 0x00000090080c723c */ /* 0x044ff0000004180c */
[----:B------:R-:W-:Y:S01]  /*1bd50*/  HMMA.16816.F32.BF16 R180, R8, R146, R180 ;  /* 0x0000009208b4723c */ /* 0x000fe200000418b4 */
[----:B------:R-:W-:Y:S04]  /*1bd60*/  LDSM.16.M88.4 R144, [R224+0x2000] ;  /* 0x00200000e090783b */ /* 0x000fe80000000200 */
[----:B------:R-:W1:Y:S01]  /*1bd70*/  LDSM.16.M88.4 R8, [R221+0x8000] ;  /* 0x00800000dd08783b */ /* 0x000e620000000200 */
[----:B------:R-:W-:-:S02]  /*1bd80*/  IMAD.SHL.U32 R160, R160, 0x2, RZ ;  /* 0x00000002a0a07824 */ /* 0x000fc400078e00ff */
[C---:B---3--:R-:W-:Y:S01]  /*1bd90*/  HMMA.16816.F32.BF16 R140, R152.reuse, R4, R140 ;  /* 0x00000004988c723c */ /* 0x048fe2000004188c */
[----:B------:R-:W-:Y:S02]  /*1bda0*/  LDSM.16.M88.4 R148, [R207] ;  /* 0x00000000cf94783b */ /* 0x000fe40000000200 */
[----:B------:R-:W-:Y:S02]  /*1bdb0*/  LOP3.LUT R169, R160, 0x6, RZ, 0xc0, !PT ;  /* 0x00000006a0a97812 */ /* 0x000fe400078ec0ff */
[----:B------:R-:W-:Y:S03]  /*1bdc0*/  LDSM.16.M88.4 R164, [R221+0x8800] ;  /* 0x00880000dda4783b */ /* 0x000fe60000000200 */
[C---:B------:R-:W-:Y:S01]  /*1bdd0*/  HMMA.16816.F32.BF16 R64, R152.reuse, R6, R64 ;  /* 0x000000069840723c */ /* 0x040fe20000041840 */
[----:B------:R-:W-:Y:S07]  /*1bde0*/  LDSM.16.M88.4 R4, [R210+0x4000] ;  /* 0x00400000d204783b */ /* 0x000fee0000000200 */
[C---:B-----5:R-:W-:Y:S01]  /*1bdf0*/  HMMA.16816.F32.BF16 R160, R152.reuse, R156, R60 ;  /* 0x0000009c98a0723c */ /* 0x060fe2000004183c */
[----:B------:R-:W2:Y:S07]  /*1be00*/  LDSM.16.M88.4 R60, [R223+0x2000] ;  /* 0x00200000df3c783b */ /* 0x000eae0000000200 */
[----:B------:R-:W-:Y:S01]  /*1be10*/  HMMA.16816.F32.BF16 R56, R152, R158, R56 ;  /* 0x0000009e9838723c */ /* 0x000fe20000041838 */
[----:B------:R-:W3:Y:S07]  /*1be20*/  LDSM.16.M88.4 R156, [R206] ;  /* 0x00000000ce9c783b */ /* 0x000eee0000000200 */
[C---:B-1----:R-:W-:Y:S08]  /*1be30*/  HMMA.16816.F32.BF16 R140, R144.reuse, R8, R140 ;  /* 0x00000008908c723c */ /* 0x042ff0000004188c */
[----:B------:R-:W-:Y:S01]  /*1be40*/  HMMA.16816.F32.BF16 R64, R144, R10, R64 ;  /* 0x0000000a9040723c */ /* 0x000fe20000041840 */
[----:B------:R-:W1:Y:S11]  /*1be50*/  LDSM.16.M88.4 R8, [R210+0x4800] ;  /* 0x00480000d208783b */ /* 0x000e760000000200 */
[----:B------:R-:W-:Y:S04]  /*1be60*/  @!UPT UIADD3 URZ, URZ, URZ, URZ ;  /* 0x0000003f3f3ff290 */ /* 0x000fe8000fffe03f */
[----:B--2---:R-:W-:Y:S08]  /*1be70*/  HMMA.16816.F32.BF16 R140, R60, R4, R140 ;  /* 0x000000043c8c723c */ /* 0x004ff0000004188c */
[C---:B---3--:R-:W-:Y:S08]  /*1be80*/  HMMA.16816.F32.BF16 R44, R152.reuse, R156, R44 ;  /* 0x0000009c982c723c */ /* 0x048ff0000004182c */
[C---:B------:R-:W-:Y:S01]  /*1be90*/  HMMA.16816.F32.BF16 R40, R152.reuse, R158, R40 ;  /* 0x0000009e9828723c */ /* 0x040fe20000041828 */
[----:B------:R-:W2:Y:S07]  /*1bea0*/  LDSM.16.M88.4 R156, [R221+0x9000] ;  /* 0x00900000dd9c783b */ /* 0x000eae0000000200 */
[----:B------:R-:W-:Y:S01]  /*1beb0*/  HMMA.16816.F32.BF16 R52, R152, R148, R52 ;  /* 0x000000949834723c */ /* 0x000fe20000041834 */
[----:B----4-:R-:W-:-:S02]  /*1bec0*/  FMUL.FTZ R140, R140, R192 ;  /* 0x000000c08c8c7220 */ /* 0x010fc40000410000 */
[-C--:B------:R-:W-:Y:S02]  /*1bed0*/  FMUL.FTZ R141, R141, R192.reuse ;  /* 0x000000c08d8d7220 */ /* 0x080fe40000410000 */
[----:B------:R-:W-:-:S03]  /*1bee0*/  FMUL.FTZ R142, R142, R192 ;  /* 0x000000c08e8e7220 */ /* 0x000fc60000410000 */
[----:B------:R-:W-:Y:S01]  /*1bef0*/  HMMA.16816.F32.BF16 R48, R152, R150, R48 ;  /* 0x000000969830723c */ /* 0x000fe20000041830 */
[----:B------:R-:W3:Y:S07]  /*1bf00*/  LDSM.16.M88.4 R148, [R205] ;  /* 0x00000000cd94783b */ /* 0x000eee0000000200 */
[C---:B------:R-:W-:Y:S01]  /*1bf10*/  HMMA.16816.F32.BF16 R160, R144.reuse, R164, R160 ;  /* 0x000000a490a0723c */ /* 0x040fe200000418a0 */
[----:B------:R-:W-:Y:S07]  /*1bf20*/  MUFU.TANH R179, R140 ;  /* 0x0000008c00b37308 */ /* 0x000fee0000002400 */
[----:B------:R-:W-:Y:S01]  /*1bf30*/  HMMA.16816.F32.BF16 R56, R144, R166, R56 ;  /* 0x000000a69038723c */ /* 0x000fe20000041838 */
[----:B------:R-:W-:Y:S06]  /*1bf40*/  MUFU.TANH R196, R141 ;  /* 0x0000008d00c47308 */ /* 0x000fec0000002400 */
[----:B------:R-:W-:-:S02]  /*1bf50*/  FMUL.FTZ R166, R143, R192 ;  /* 0x000000c08fa67220 */ /* 0x000fc40000410000 */
[----:B------:R4:W-:Y:S01]  /*1bf60*/  MUFU.TANH R184, R142 ;  /* 0x0000008e00b87308 */ /* 0x0009e20000002400 */
[C---:B------:R-:W-:Y:S01]  /*1bf70*/  HMMA.16816.F32.BF16 R64, R60.reuse, R6, R64 ;  /* 0x000000063c40723c */ /* 0x040fe20000041840 */
[----:B------:R-:W-:Y:S04]  /*1bf80*/  LDSM.16.M88.4 R4, [R204] ;  /* 0x00000000cc04783b */ /* 0x000fe80000000200 */
[----:B----4-:R-:W4:Y:S03]  /*1bf90*/  LDSM.16.M88.4 R140, [R210+0x5000] ;  /* 0x00500000d28c783b */ /* 0x010f260000000200 */
[----:B-1----:R-:W-:Y:S08]  /*1bfa0*/  HMMA.16816.F32.BF16 R160, R60, R8, R160 ;  /* 0x000000083ca0723c */ /* 0x002ff000000418a0 */
[----:B--2---:R-:W-:Y:S08]  /*1bfb0*/  HMMA.16816.F32.BF16 R52, R144, R156, R52 ;  /* 0x0000009c9034723c */ /* 0x004ff00000041834 */
[----:B------:R-:W-:Y:S01]  /*1bfc0*/  HMMA.16816.F32.BF16 R56, R60, R10, R56 ;  /* 0x0000000a3c38723c */ /* 0x000fe20000041838 */
[----:B------:R-:W1:Y:S07]  /*1bfd0*/  LDSM.16.M88.4 R8, [R221+0x9800] ;  /* 0x00980000dd08783b */ /* 0x000e6e0000000200 */
[----:B------:R-:W-:Y:S01]  /*1bfe0*/  HMMA.16816.F32.BF16 R48, R144, R158, R48 ;  /* 0x0000009e9030723c */ /* 0x000fe20000041830 */
[----:B------:R-:W-:-:S02]  /*1bff0*/  FMUL.FTZ R64, R64, R192 ;  /* 0x000000c040407220 */ /* 0x000fc40000410000 */
[-C--:B------:R-:W-:Y:S02]  /*1c000*/  FMUL.FTZ R65, R65, R192.reuse ;  /* 0x000000c041417220 */ /* 0x080fe40000410000 */
[-C--:B------:R-:W-:Y:S02]  /*1c010*/  FMUL.FTZ R66, R66, R192.reuse ;  /* 0x000000c042427220 */ /* 0x080fe40000410000 */
[-C--:B------:R-:W-:Y:S01]  /*1c020*/  FMUL.FTZ R67, R67, R192.reuse ;  /* 0x000000c043437220 */ /* 0x080fe20000410000 */
[----:B---3--:R-:W-:Y:S01]  /*1c030*/  HMMA.16816.F32.BF16 R36, R152, R148, R36 ;  /* 0x000000949824723c */ /* 0x008fe20000041824 */
[----:B------:R-:W-:Y:S07]  /*1c040*/  MUFU.TANH R167, R64 ;  /* 0x0000004000a77308 */ /* 0x000fee0000002400 */
[C---:B----4-:R-:W-:Y:S01]  /*1c050*/  HMMA.16816.F32.BF16 R52, R60.reuse, R140, R52 ;  /* 0x0000008c3c34723c */ /* 0x050fe20000041834 */
[----:B------:R-:W-:Y:S07]  /*1c060*/  MUFU.TANH R148, R65 ;  /* 0x0000004100947308 */ /* 0x000fee0000002400 */
[----:B------:R-:W-:Y:S01]  /*1c070*/  HMMA.16816.F32.BF16 R48, R60, R142, R48 ;  /* 0x0000008e3c30723c */ /* 0x000fe20000041830 */
[----:B------:R-:W-:Y:S01]  /*1c080*/  MUFU.TANH R149, R66 ;  /* 0x0000004200957308 */ /* 0x000fe20000002400 */
[----:B------:R-:W2:Y:S07]  /*1c090*/  LDSM.16.M88.4 R140, [R210+0x5800] ;  /* 0x00580000d28c783b */ /* 0x000eae0000000200 */
[----:B------:R3:W-:Y:S01]  /*1c0a0*/  MUFU.TANH R156, R67 ;  /* 0x00000043009c7308 */ /* 0x0007e20000002400 */
[C---:B------:R-:W-:Y:S08]  /*1c0b0*/  HMMA.16816.F32.BF16 R28, R152.reuse, R4, R28 ;  /* 0x00000004981c723c */ /* 0x040ff0000004181c */
[----:B------:R-:W-:Y:S01]  /*1c0c0*/  HMMA.16816.F32.BF16 R24, R152, R6, R24 ;  /* 0x000000069818723c */ /* 0x000fe20000041818 */
[----:B------:R-:W4:Y:S04]  /*1c0d0*/  LDSM.16.M88.4 R4, [R221+0xa000] ;  /* 0x00a00000dd04783b */ /* 0x000f280000000200 */
[----:B---3--:R-:W3:Y:S03]  /*1c0e0*/  LDSM.16.M88.4 R64, [R139] ;  /* 0x000000008b40783b */ /* 0x008ee60000000200 */
[----:B-1----:R-:W-:Y:S08]  /*1c0f0*/  HMMA.16816.F32.BF16 R44, R144, R8, R44 ;  /* 0x00000008902c723c */ /* 0x002ff0000004182c */
[----:B------:R-:W-:Y:S08]  /*1c100*/  HMMA.16816.F32.BF16 R32, R152, R150, R32 ;  /* 0x000000969820723c */ /* 0x000ff00000041820 */
[----:B------:R-:W-:Y:S01]  /*1c110*/  HMMA.16816.F32.BF16 R40, R144, R10, R40 ;  /* 0x0000000a9028723c */ /* 0x000fe20000041828 */
[----:B------:R-:W1:Y:S01]  /*1c120*/  LDSM.16.M88.4 R8, [R221+0xa800] ;  /* 0x00a80000dd08783b */ /* 0x000e620000000200 */
[----:B------:R-:W-:-:S02]  /*1c130*/  FMUL.FTZ R52, R52, R192 ;  /* 0x000000c034347220 */ /* 0x000fc40000410000 */
[-C--:B------:R-:W-:Y:S02]  /*1c140*/  FMUL.FTZ R53, R53, R192.reuse ;  /* 0x000000c035357220 */ /* 0x080fe40000410000 */
[-C--:B------:R-:W-:Y:S02]  /*1c150*/  FMUL.FTZ R54, R54, R192.reuse ;  /* 0x000000c036367220 */ /* 0x080fe40000410000 */
[-C--:B------:R-:W-:Y:S01]  /*1c160*/  FMUL.FTZ R150, R163, R192.reuse ;  /* 0x000000c0a3967220 */ /* 0x080fe20000410000 */
[----:B--2---:R-:W-:Y:S01]  /*1c170*/  HMMA.16816.F32.BF16 R44, R60, R140, R44 ;  /* 0x0000008c3c2c723c */ /* 0x004fe2000004182c */
[----:B------:R-:W-:Y:S08]  /*1c180*/  MUFU.TANH R163, R52 ;  /* 0x0000003400a37308 */ /* 0x000ff00000002400 */
[----:B------:R-:W-:Y:S01]  /*1c190*/  MUFU.TANH R198, R53 ;  /* 0x0000003500c67308 */ /* 0x000fe20000002400 */
[----:B----4-:R-:W-:Y:S07]  /*1c1a0*/  HMMA.16816.F32.BF16 R36, R144, R4, R36 ;  /* 0x000000049024723c */ /* 0x010fee0000041824 */
[----:B------:R2:W-:Y:S01]  /*1c1b0*/  MUFU.TANH R199, R54 ;  /* 0x0000003600c77308 */ /* 0x0005e20000002400 */
[----:B---3--:R-:W-:Y:S07]  /*1c1c0*/  HMMA.16816.F32.BF16 R20, R152, R64, R20 ;  /* 0x000000409814723c */ /* 0x008fee0000041814 */
[-C--:B------:R-:W-:Y:S01]  /*1c1d0*/  FMUL.FTZ R64, R55, R192.reuse ;  /* 0x000000c037407220 */ /* 0x080fe20000410000 */
[----:B------:R-:W-:Y:S01]  /*1c1e0*/  HMMA.16816.F32.BF16 R32, R144, R6, R32 ;  /* 0x000000069020723c */ /* 0x000fe20000041820 */
[----:B------:R-:W-:Y:S04]  /*1c1f0*/  LDSM.16.M88.4 R4, [R221+0xb000] ;  /* 0x00b00000dd04783b */ /* 0x000fe80000000200 */
[----:B--2---:R-:W2:Y:S03]  /*1c200*/  LDSM.16.M88.4 R52, [R210+0x6000] ;  /* 0x00600000d234783b */ /* 0x004ea60000000200 */
[----:B------:R-:W-:Y:S01]  /*1c210*/  HMMA.16816.F32.BF16 R16, R152, R66, R16 ;  /* 0x000000429810723c */ /* 0x000fe20000041810 */
[----:B------:R-:W-:-:S02]  /*1c220*/  FMUL.FTZ R44, R44, R192 ;  /* 0x000000c02c2c7220 */ /* 0x000fc40000410000 */
[----:B------:R-:W-:-:S05]  /*1c230*/  FMUL.FTZ R45, R45, R192 ;  /* 0x000000c02d2d7220 */ /* 0x000fca0000410000 */
[----:B-1----:R-:W-:Y:S01]  /*1c240*/  HMMA.16816.F32.BF16 R28, R144, R8, R28 ;  /* 0x00000008901c723c */ /* 0x002fe2000004181c */
[----:B------:R-:W-:-:S07]  /*1c250*/  FMUL.FTZ R140, R50, R192 ;  /* 0x000000c0328c7220 */ /* 0x000fce0000410000 */
[----:B------:R-:W-:Y:S01]  /*1c260*/  HMMA.16816.F32.BF16 R24, R144, R10, R24 ;  /* 0x0000000a9018723c */ /* 0x000fe20000041818 */
[----:B------:R-:W1:Y:S01]  /*1c270*/  LDSM.16.M88.4 R8, [R138] ;  /* 0x000000008a08783b */ /* 0x000e620000000200 */
[-C--:B------:R-:W-:Y:S01]  /*1c280*/  FMUL.FTZ R50, R51, R192.reuse ;  /* 0x000000c033327220 */ /* 0x080fe20000410000 */
[----:B------:R-:W-:Y:S01]  /*1c290*/  MUFU.TANH R141, R45 ;  /* 0x0000002d008d7308 */ /* 0x000fe20000002400 */
[----:B------:R-:W-:-:S04]  /*1c2a0*/  FMUL.FTZ R200, R46, R192 ;  /* 0x000000c02ec87220 */ /* 0x000fc80000410000 */
[C---:B------:R-:W-:Y:S03]  /*1c2b0*/  HMMA.16816.F32.BF16 R40, R60.reuse, R142, R40 ;  /* 0x0000008e3c28723c */ /* 0x040fe60000041828 */
[----:B------:R3:W-:Y:S04]  /*1c2c0*/  MUFU.TANH R51, R44 ;  /* 0x0000002c00337308 */ /* 0x0007e80000002400 */
[----:B------:R-:W-:Y:S02]  /*1c2d0*/  FMUL.FTZ R143, R47, R192 ;  /* 0x000000c02f8f7220 */ /* 0x000fe40000410000 */
[----:B---3--:R-:W3:Y:S01]  /*1c2e0*/  LDSM.16.M88.4 R44, [R210+0x6800] ;  /* 0x00680000d22c783b */ /* 0x008ee20000000200 */
[----:B--2---:R-:W-:Y:S08]  /*1c2f0*/  HMMA.16816.F32.BF16 R36, R60, R52, R36 ;  /* 0x000000343c24723c */ /* 0x004ff00000041824 */
[C---:B------:R-:W-:Y:S08]  /*1c300*/  HMMA.16816.F32.BF16 R20, R144.reuse, R4, R20 ;  /* 0x000000049014723c */ /* 0x040ff00000041814 */
[----:B------:R-:W-:Y:S01]  /*1c310*/  HMMA.16816.F32.BF16 R16, R144, R6, R16 ;  /* 0x000000069010723c */ /* 0x000fe20000041810 */
[----:B------:R-:W2:Y:S01]  /*1c320*/  LDSM.16.M88.4 R4, [R221+0xb800] ;  /* 0x00b80000dd04783b */ /* 0x000ea20000000200 */
[----:B------:R-:W-:-:S06]  /*1c330*/  IMAD R169, R244, 0x80, R169 ;  /* 0x00000080f4a97824 */ /* 0x000fcc00078e02a9 */
[----:B------:R-:W-:Y:S01]  /*1c340*/  HMMA.16816.F32.BF16 R32, R60, R54, R32 ;  /* 0x000000363c20723c */ /* 0x000fe20000041820 */
[----:B------:R-:W-:Y:S01]  /*1c350*/  IADD3 R168, R169, 0x1, RZ ;  /* 0x00000001a9a87810 */ /* 0x000fe20007ffe0ff */
[----:B------:R-:W-:-:S06]  /*1c360*/  FMUL.FTZ R36, R36, R192 ;  /* 0x000000c024247220 */ /* 0x000fcc0000410000 */
[----:B-1----:R-:W-:Y:S01]  /*1c370*/  HMMA.16816.F32.BF16 R12, R152, R8, R12 ;  /* 0x00000008980c723c */ /* 0x002fe2000004180c */
[-C--:B------:R-:W-:Y:S01]  /*1c380*/  FMUL.FTZ R37, R37, R192.reuse ;  /* 0x000000c025257220 */ /* 0x080fe20000410000 */
[----:B------:R-:W1:Y:S01]  /*1c390*/  I2F R171, R168 ;  /* 0x000000a800ab7306 */ /* 0x000e620000201400 */
[-C--:B------:R-:W-:Y:S01]  /*1c3a0*/  FMUL.FTZ R157, R160, R192.reuse ;  /* 0x000000c0a09d7220 */ /* 0x080fe20000410000 */
[C---:B------:R-:W-:Y:S01]  /*1c3b0*/  IADD3 R170, R169.reuse, 0x8, RZ ;  /* 0x00000008a9aa7810 */ /* 0x040fe20007ffe0ff */
[-C--:B------:R-:W-:Y:S01]  /*1c3c0*/  FMUL.FTZ R249, R38, R192.reuse ;  /* 0x000000c026f97220 */ /* 0x080fe20000410000 */
[C---:B------:R-:W-:Y:S02]  /*1c3d0*/  IADD3 R172, R169.reuse, 0x9, RZ ;  /* 0x00000009a9ac7810 */ /* 0x040fe40007ffe0ff */
[----:B---3--:R-:W-:Y:S01]  /*1c3e0*/  HMMA.16816.F32.BF16 R28, R60, R44, R28 ;  /* 0x0000002c3c1c723c */ /* 0x008fe2000004181c */
[----:B------:R-:W-:Y:S01]  /*1c3f0*/  IADD3 R174, R169, 0x10, RZ ;  /* 0x00000010a9ae7810 */ /* 0x000fe20007ffe0ff */
[----:B------:R-:W3:Y:S01]  /*1c400*/  MUFU.TANH R166, R166 ;  /* 0x000000a600a67308 */ /* 0x000ee20000002400 */
[----:B------:R-:W-:-:S04]  /*1c410*/  FMUL.FTZ R158, R161, R192 ;  /* 0x000000c0a19e7220 */ /* 0x000fc80000410000 */
[----:B------:R-:W-:-:S03]  /*1c420*/  FMUL.FTZ R45, R39, R192 ;  /* 0x000000c0272d7220 */ /* 0x000fc60000410000 */
[----:B------:R-:W-:Y:S01]  /*1c430*/  MUFU.TANH R203, R36 ;  /* 0x0000002400cb7308 */ /* 0x000fe20000002400 */
[-C--:B------:R-:W-:Y:S01]  /*1c440*/  FMUL.FTZ R161, R58, R192.reuse ;  /* 0x000000c03aa17220 */ /* 0x080fe20000410000 */
[----:B------:R-:W-:Y:S01]  /*1c450*/  IADD3 R176, R169, 0x11, RZ ;  /* 0x00000011a9b07810 */ /* 0x000fe20007ffe0ff */
[----:B------:R-:W-:-:S05]  /*1c460*/  FMUL.FTZ R56, R56, R192 ;  /* 0x000000c038387220 */ /* 0x000fca0000410000 */
[----:B------:R4:W-:Y:S01]  /*1c470*/  MUFU.TANH R55, R37 ;  /* 0x0000002500377308 */ /* 0x0009e20000002400 */
[----:B------:R-:W-:Y:S01]  /*1c480*/  IADD3 R178, R169, 0x18, RZ ;  /* 0x00000018a9b27810 */ /* 0x000fe20007ffe0ff */
[----:B------:R-:W-:Y:S01]  /*1c490*/  HMMA.16816.F32.BF16 R24, R60, R46, R24 ;  /* 0x0000002e3c18723c */ /* 0x000fe20000041818 */
[----:B------:R-:W-:-:S05]  /*1c4a0*/  FMUL.FTZ R159, R162, R192 ;  /* 0x000000c0a29f7220 */ /* 0x000fca0000410000 */
[----:B------:R-:W-:Y:S01]  /*1c4b0*/  I2F R173, R170 ;  /* 0x000000aa00ad7306 */ /* 0x000fe20000201400 */
[----:B----4-:R-:W4:Y:S07]  /*1c4c0*/  LDSM.16.M88.4 R36, [R210+0x7000] ;  /* 0x00700000d224783b */ /* 0x010f2e0000000200 */
[----:B------:R-:W-:Y:S01]  /*1c4d0*/  I2F R175, R172 ;  /* 0x000000ac00af7306 */ /* 0x000fe20000201400 */
[----:B------:R-:W-:Y:S01]  /*1c4e0*/  IADD3 R188, R169, 0x19, RZ ;  /* 0x00000019a9bc7810 */ /* 0x000fe20007ffe0ff */
[----:B------:R-:W-:-:S06]  /*1c4f0*/  FMUL.FTZ R59, R59, R192 ;  /* 0x000000c03b3b7220 */ /* 0x000fcc0000410000 */
[----:B------:R-:W-:Y:S01]  /*1c500*/  I2F R185, R174 ;  /* 0x000000ae00b97306 */ /* 0x000fe20000201400 */
[----:B------:R-:W-:-:S07]  /*1c510*/  IADD3 R186, R169, 0x20, RZ ;  /* 0x00000020a9ba7810 */ /* 0x000fce0007ffe0ff */
[----:B------:R-:W5:Y:S01]  /*1c520*/  MUFU.TANH R157, R157 ;  /* 0x0000009d009d7308 */ /* 0x000f620000002400 */
[----:B------:R-:W-:Y:S01]  /*1c530*/  IADD3 R190, R169, 0x21, RZ ;  /* 0x00000021a9be7810 */ /* 0x000fe20007ffe0ff */
[-C--:B------:R-:W-:Y:S02]  /*1c540*/  FMUL.FTZ R160, R57, R192.reuse ;  /* 0x000000c039a07220 */ /* 0x080fe40000410000 */
[----:B------:R-:W-:-:S04]  /*1c550*/  FMUL.FTZ R48, R48, R192 ;  /* 0x000000c030307220 */ /* 0x000fc80000410000 */
[----:B------:R-:W-:Y:S01]  /*1c560*/  I2F R187, R176 ;  /* 0x000000b000bb7306 */ /* 0x000fe20000201400 */
[----:B------:R-:W-:Y:S01]  /*1c570*/  FMUL.FTZ R49, R49, R192 ;  /* 0x000000c031317220 */ /* 0x000fe20000410000 */
[----:B------:R-:W-:-:S06]  /*1c580*/  IADD3 R194, R169, 0x28, RZ ;  /* 0x00000028a9c27810 */ /* 0x000fcc0007ffe0ff */
[----:B------:R-:W1:Y:S01]  /*1c590*/  MUFU.TANH R158, R158 ;  /* 0x0000009e009e7308 */ /* 0x000e620000002400 */
[----:B------:R-:W-:Y:S01]  /*1c5a0*/  IADD3 R164, R169, 0x29, RZ ;  /* 0x00000029a9a47810 */ /* 0x000fe20007ffe0ff */
[-C--:B------:R-:W-:Y:S01]  /*1c5b0*/  FMUL.FTZ R34, R34, R192.reuse ;  /* 0x000000c022227220 */ /* 0x080fe20000410000 */
[----:B--2---:R-:W-:Y:S05]  /*1c5c0*/  HMMA.16816.F32.BF16 R12, R144, R4, R12 ;  /* 0x00000004900c723c */ /* 0x004fea000004180c */
[----:B------:R-:W-:Y:S01]  /*1c5d0*/  I2F R189, R178 ;  /* 0x000000b200bd7306 */ /* 0x000fe20000201400 */
[----:B------:R-:W-:-:S07]  /*1c5e0*/  FMUL.FTZ R35, R35, R192 ;  /* 0x000000c023237220 */ /* 0x000fce0000410000 */
[----:B------:R-:W2:Y:S01]  /*1c5f0*/  MUFU.TANH R151, R56 ;  /* 0x0000003800977308 */ /* 0x000ea20000002400 */
[----:B-1----:R-:W-:-:S07]  /*1c600*/  FFMA.FTZ R4, R0, R171, R196 ;  /* 0x000000ab00047223 */ /* 0x002fce00000100c4 */
[----:B------:R-:W1:Y:S01]  /*1c610*/  MUFU.TANH R161, R161 ;  /* 0x000000a100a17308 */ /* 0x000e620000002400 */
[----:B---3--:R-:W-:Y:S01]  /*1c620*/  FFMA.FTZ R9, R0, R171, R166 ;  /* 0x000000ab00097223 */ /* 0x008fe200000100a6 */
[C---:B------:R-:W-:Y:S02]  /*1c630*/  ISETP.GE.AND P4, PT, R168.reuse, R2, PT ;  /* 0x00000002a800720c */ /* 0x040fe40003f86270 */
[----:B------:R-:W-:-:S04]  /*1c640*/  ISETP.GE.AND P3, PT, R168, R3, PT ;  /* 0x00000003a800720c */ /* 0x000fc80003f66270 */
[----:B------:R-:W-:Y:S01]  /*1c650*/  I2F R191, R188 ;  /* 0x000000bc00bf7306 */ /* 0x000fe20000201400 */
[----:B------:R-:W-:Y:S01]  /*1c660*/  FMUL.FTZ R40, R40, R192 ;  /* 0x000000c028287220 */ /* 0x000fe20000410000 */
[----:B------:R-:W-:-:S06]  /*1c670*/  IADD3 R58, R169, 0x30, RZ ;  /* 0x00000030a93a7810 */ /* 0x000fcc0007ffe0ff */
[----:B------:R-:W3:Y:S01]  /*1c680*/  MUFU.TANH R159, R159 ;  /* 0x0000009f009f7308 */ /* 0x000ee20000002400 */
[----:B------:R-:W-:-:S07]  /*1c690*/  FMUL.FTZ R53, R42, R192 ;  /* 0x000000c02a357220 */ /* 0x000fce0000410000 */
[----:B------:R-:W-:Y:S01]  /*1c6a0*/  MUFU.TANH R162, R59 ;  /* 0x0000003b00a27308 */ /* 0x000fe20000002400 */
[----:B------:R-:W-:Y:S01]  /*1c6b0*/  IADD3 R42, R169, 0x31, RZ ;  /* 0x00000031a92a7810 */ /* 0x000fe20007ffe0ff */
[----:B-----5:R-:W-:-:S06]  /*1c6c0*/  FFMA.FTZ R67, R0, R185, R157 ;  /* 0x000000b900437223 */ /* 0x020fcc000001009d */
[----:B------:R-:W-:Y:S01]  /*1c6d0*/  I2F R193, R186 ;  /* 0x000000ba00c17306 */ /* 0x000fe20000201400 */
[----:B------:R-:W-:-:S07]  /*1c6e0*/  IADD3 R250, R169, 0x38, RZ ;  /* 0x00000038a9fa7810 */ /* 0x000fce0007ffe0ff */
[----:B------:R-:W5:Y:S01]  /*1c6f0*/  I2F R195, R190 ;  /* 0x000000be00c37306 */ /* 0x000f620000201400 */
[----:B------:R-:W-:Y:S02]  /*1c700*/  ISETP.GE.AND P5, PT, R170, R3, PT ;  /* 0x00000003aa00720c */ /* 0x000fe40003fa6270 */
[----:B------:R-:W-:Y:S02]  /*1c710*/  FSEL R4, R4, -INF , !P4 ;  /* 0xff80000004047808 */ /* 0x000fe40006000000 */
[----:B------:R-:W-:-:S03]  /*1c720*/  FSEL R9, R9, -INF , !P3 ;  /* 0xff80000009097808 */ /* 0x000fc60005800000 */
[----:B------:R-:W-:Y:S01]  /*1c730*/  I2F R165, R194 ;  /* 0x000000c200a57306 */ /* 0x000fe20000201400 */
[----:B------:R-:W-:Y:S02]  /*1c740*/  ISETP.GE.AND P4, PT, R172, R3, PT ;  /* 0x00000003ac00720c */ /* 0x000fe40003f86270 */
[----:B------:R-:W-:-:S05]  /*1c750*/  ISETP.GE.AND P3, PT, R174, R2, PT ;  /* 0x00000002ae00720c */ /* 0x000fca0003f66270 */
[----:B------:R-:W-:Y:S01]  /*1c760*/  I2F R197, R164 ;  /* 0x000000a400c57306 */ /* 0x000fe20000201400 */
[----:B------:R-:W-:-:S07]  /*1c770*/  FFMA.FTZ R8, R0, R173, R167 ;  /* 0x000000ad00087223 */ /* 0x000fce00000100a7 */
[----:B------:R-:W1:Y:S01]  /*1c780*/  MUFU.TANH R160, R160 ;  /* 0x000000a000a07308 */ /* 0x000e620000002400 */
[----:B------:R-:W-:-:S07]  /*1c790*/  FMUL.FTZ R31, R31, R192 ;  /* 0x000000c01f1f7220 */ /* 0x000fce0000410000 */
[----:B------:R-:W1:Y:S01]  /*1c7a0*/  MUFU.TANH R48, R48 ;  /* 0x0000003000307308 */ /* 0x000e620000002400 */
[----:B------:R-:W-:-:S07]  /*1c7b0*/  FFMA.FTZ R66, R0, R187, R158 ;  /* 0x000000bb00427223 */ /* 0x000fce000001009e */
[----:B------:R-:W1:Y:S01]  /*1c7c0*/  MUFU.TANH R49, R49 ;  /* 0x0000003100317308 */ /* 0x000e620000002400 */
[----:B------:R-:W-:-:S07]  /*1c7d0*/  ISETP.GE.AND P1, PT, R170, R2, PT ;  /* 0x00000002aa00720c */ /* 0x000fce0003f26270 */
[----:B------:R1:W-:Y:S01]  /*1c7e0*/  MUFU.TANH R46, R34 ;  /* 0x00000022002e7308 */ /* 0x0003e20000002400 */
[----:B------:R-:W-:Y:S01]  /*1c7f0*/  FMUL.FTZ R30, R30, R192 ;  /* 0x000000c01e1e7220 */ /* 0x000fe20000410000 */
[----:B------:R-:W-:-:S06]  /*1c800*/  FSEL R67, R67, -INF , !P3 ;  /* 0xff80000043437808 */ /* 0x000fcc0005800000 */
[----:B------:R-:W3:Y:S01]  /*1c810*/  MUFU.TANH R50, R50 ;  /* 0x0000003200327308 */ /* 0x000ee20000002400 */
[----:B--2---:R-:W-:-:S07]  /*1c820*/  FFMA.FTZ R151, R0, R189, R151 ;  /* 0x000000bd00977223 */ /* 0x004fce0000010097 */
[----:B------:R2:W-:Y:S01]  /*1c830*/  MUFU.TANH R47, R35 ;  /* 0x00000023002f7308 */ /* 0x0005e20000002400 */
[----:B-1----:R-:W-:Y:S01]  /*1c840*/  FFMA.FTZ R34, R0, R173, R149 ;  /* 0x000000ad00227223 */ /* 0x002fe20000010095 */
[----:B------:R-:W-:Y:S01]  /*1c850*/  ISETP.GE.AND P3, PT, R178, R3, PT ;  /* 0x00000003b200720c */ /* 0x000fe20003f66270 */
[----:B------:R-:W-:-:S03]  /*1c860*/  FFMA.FTZ R59, R0, R189, R161 ;  /* 0x000000bd003b7223 */ /* 0x000fc600000100a1 */
[----:B------:R-:W-:Y:S02]  /*1c870*/  FSEL R34, R34, -INF , !P5 ;  /* 0xff80000022227808 */ /* 0x000fe40006800000 */
[----:B------:R-:W1:Y:S01]  /*1c880*/  I2F R57, R58 ;  /* 0x0000003a00397306 */ /* 0x000e620000201400 */
[----:B------:R-:W-:Y:S01]  /*1c890*/  ISETP.GE.AND P5, PT, R176, R2, PT ;  /* 0x00000002b000720c */ /* 0x000fe20003fa6270 */
[----:B--2---:R-:W-:-:S06]  /*1c8a0*/  FFMA.FTZ R35, R0, R175, R156 ;  /* 0x000000af00237223 */ /* 0x004fcc000001009c */
[----:B------:R-:W-:Y:S01]  /*1c8b0*/  MUFU.TANH R64, R64 ;  /* 0x0000004000407308 */ /* 0x000fe20000002400 */
[----:B------:R-:W-:-:S07]  /*1c8c0*/  FSEL R35, R35, -INF , !P4 ;  /* 0xff80000023237808 */ /* 0x000fce0006000000 */
[----:B------:R-:W-:Y:S01]  /*1c8d0*/  MUFU.TANH R201, R40 ;  /* 0x0000002800c97308 */ /* 0x000fe20000002400 */
[----:B------:R-:W-:Y:S01]  /*1c8e0*/  ISETP.GE.AND P4, PT, R178, R2, PT ;  /* 0x00000002b200720c */ /* 0x000fe20003f86270 */
[----:B---3--:R-:W-:Y:S01]  /*1c8f0*/  FFMA.FTZ R56, R0, R185, R159 ;  /* 0x000000b900387223 */ /* 0x008fe2000001009f */
[----:B------:R-:W-:-:S05]  /*1c900*/  FSEL R8, R8, -INF , !P1 ;  /* 0xff80000008087808 */ /* 0x000fca0004800000 */
[----:B------:R-:W-:Y:S01]  /*1c910*/  MUFU.TANH R143, R143 ;  /* 0x0000008f008f7308 */ /* 0x000fe20000002400 */
[----:B------:R-:W-:Y:S01]  /*1c920*/  FSEL R66, R66, -INF , !P5 ;  /* 0xff80000042427808 */ /* 0x000fe20006800000 */
[----:B------:R-:W-:-:S06]  /*1c930*/  FMUL.FTZ R161, R24, R192 ;  /* 0x000000c018a17220 */ /* 0x000fcc0000410000 */
[----:B------:R-:W-:Y:S01]  /*1c940*/  I2F R40, R42 ;  /* 0x0000002a00287306 */ /* 0x000fe20000201400 */
[----:B------:R-:W-:Y:S01]  /*1c950*/  ISETP.GE.AND P1, PT, R174, R3, PT ;  /* 0x00000003ae00720c */ /* 0x000fe20003f26270 */
[----:B-----5:R-:W-:-:S06]  /*1c960*/  FFMA.FTZ R142, R0, R195, R198 ;  /* 0x000000c3008e7223 */ /* 0x020fcc00000100c6 */
[----:B------:R-:W2:Y:S01]  /*1c970*/  I2F R52, R250 ;  /* 0x000000fa00347306 */ /* 0x000ea20000201400 */
[----:B------:R-:W-:Y:S02]  /*1c980*/  ISETP.GE.AND P5, PT, R188, R3, PT ;  /* 0x00000003bc00720c */ /* 0x000fe40003fa6270 */
[----:B------:R-:W-:Y:S02]  /*1c990*/  FSEL R24, R151, -INF , !P4 ;  /* 0xff80000097187808 */ /* 0x000fe40006000000 */
[----:B------:R-:W-:-:S03]  /*1c9a0*/  FSEL R59, R59, -INF , !P3 ;  /* 0xff8000003b3b7808 */ /* 0x000fc60005800000 */
[----:B------:R3:W-:Y:S01]  /*1c9b0*/  MUFU.TANH R196, R31 ;  /* 0x0000001f00c47308 */ /* 0x0007e20000002400 */
[----:B------:R-:W-:Y:S01]  /*1c9c0*/  ISETP.GE.AND P4, PT, R186, R3, PT ;  /* 0x00000003ba00720c */ /* 0x000fe20003f86270 */
[----:B------:R-:W-:Y:S01]  /*1c9d0*/  FMUL.FTZ R32, R32, R192 ;  /* 0x000000c020207220 */ /* 0x000fe20000410000 */
[----:B------:R-:W-:-:S05]  /*1c9e0*/  ISETP.GE.AND P3, PT, R190, R2, PT ;  /* 0x00000002be00720c */ /* 0x000fca0003f66270 */
[----:B------:R5:W-:Y:S01]  /*1c9f0*/  MUFU.TANH R149, R30 ;  /* 0x0000001e00957308 */ /* 0x000be20000002400 */
[----:B------:R-:W-:Y:S01]  /*1ca00*/  FMUL.FTZ R29, R29, R192 ;  /* 0x000000c01d1d7220 */ /* 0x000fe20000410000 */
[----:B------:R-:W-:Y:S01]  /*1ca10*/  FSEL R56, R56, -INF , !P1 ;  /* 0xff80000038387808 */ /* 0x000fe20004800000 */
[CC--:B------:R-:W-:Y:S02]  /*1ca20*/  FFMA.FTZ R65, R0.reuse, R191.reuse, R160 ;  /* 0x000000bf00417223 */ /* 0x0c0fe400000100a0 */
[----:B---3--:R-:W-:Y:S01]  /*1ca30*/  FFMA.FTZ R31, R0, R191, R162 ;  /* 0x000000bf001f7223 */ /* 0x008fe200000100a2 */
[-C--:B------:R-:W-:Y:S01]  /*1ca40*/  ISETP.GE.AND P1, PT, R188, R2.reuse, PT ;  /* 0x00000002bc00720c */ /* 0x080fe20003f26270 */
[----:B------:R-:W-:Y:S01]  /*1ca50*/  FFMA.FTZ R48, R0, R165, R48 ;  /* 0x000000a500307223 */ /* 0x000fe20000010030 */
[----:B------:R-:W-:Y:S01]  /*1ca60*/  FSEL R142, R142, -INF , !P3 ;  /* 0xff8000008e8e7808 */ /* 0x000fe20005800000 */
[C---:B------:R-:W-:Y:S02]  /*1ca70*/  FFMA.FTZ R49, R0.reuse, R197, R49 ;  /* 0x000000c500317223 */ /* 0x040fe40000010031 */
[C---:B-----5:R-:W-:Y:S01]  /*1ca80*/  FFMA.FTZ R30, R0.reuse, R193, R199 ;  /* 0x000000c1001e7223 */ /* 0x060fe200000100c7 */
[----:B------:R-:W-:Y:S01]  /*1ca90*/  FSEL R31, R31, -INF , !P5 ;  /* 0xff8000001f1f7808 */ /* 0x000fe20006800000 */
[----:B------:R-:W-:Y:S01]  /*1caa0*/  FFMA.FTZ R197, R0, R197, R50 ;  /* 0x000000c500c57223 */ /* 0x000fe20000010032 */
[----:B------:R-:W-:-:S02]  /*1cab0*/  ISETP.GE.AND P5, PT, R194, R2, PT ;  /* 0x00000002c200720c */ /* 0x000fc40003fa6270 */
[----:B------:R-:W-:Y:S01]  /*1cac0*/  FSEL R30, R30, -INF , !P4 ;  /* 0xff8000001e1e7808 */ /* 0x000fe20006000000 */
[----:B------:R-:W-:Y:S01]  /*1cad0*/  MUFU.TANH R251, R32 ;  /* 0x0000002000fb7308 */ /* 0x000fe20000002400 */
[C---:B------:R-:W-:Y:S02]  /*1cae0*/  ISETP.GE.AND P4, PT, R164.reuse, R2, PT ;  /* 0x00000002a400720c */ /* 0x040fe40003f86270 */
[----:B------:R-:W-:Y:S01]  /*1caf0*/  ISETP.GE.AND P3, PT, R164, R3, PT ;  /* 0x00000003a400720c */ /* 0x000fe20003f66270 */
[C---:B-1----:R-:W-:Y:S01]  /*1cb00*/  FFMA.FTZ R159, R0.reuse, R57, R51 ;  /* 0x00000039009f7223 */ /* 0x042fe20000010033 */
[----:B------:R-:W-:Y:S01]  /*1cb10*/  FSEL R65, R65, -INF , !P1 ;  /* 0xff80000041417808 */ /* 0x000fe20004800000 */
[----:B--2---:R-:W-:Y:S01]  /*1cb20*/  FFMA.FTZ R162, R0, R52, R201 ;  /* 0x0000003400a27223 */ /* 0x004fe200000100c9 */
[----:B------:R-:W-:Y:S01]  /*1cb30*/  FSEL R157, R48, -INF , !P5 ;  /* 0xff800000309d7808 */ /* 0x000fe20006800000 */
[----:B------:R1:W-:Y:S01]  /*1cb40*/  MUFU.TANH R32, R29 ;  /* 0x0000001d00207308 */ /* 0x0003e20000002400 */
[----:B------:R-:W-:Y:S01]  /*1cb50*/  ISETP.GE.AND P1, PT, R190, R3, PT ;  /* 0x00000003be00720c */ /* 0x000fe20003f26270 */
[----:B------:R-:W-:Y:S01]  /*1cb60*/  FFMA.FTZ R48, R0, R40, R143 ;  /* 0x0000002800307223 */ /* 0x000fe2000001008f */
[----:B------:R-:W-:Y:S01]  /*1cb70*/  FSEL R156, R49, -INF , !P4 ;  /* 0xff800000319c7808 */ /* 0x000fe20006000000 */
[----:B----4-:R-:W-:Y:S01]  /*1cb80*/  HMMA.16816.F32.BF16 R20, R60, R36, R20 ;  /* 0x000000243c14723c */ /* 0x010fe20000041814 */
[----:B------:R-:W-:-:S02]  /*1cb90*/  FSEL R51, R197, -INF , !P3 ;  /* 0xff800000c5337808 */ /* 0x000fc40005800000 */
[----:B------:R-:W-:Y:S02]  /*1cba0*/  ISETP.GE.AND P4, PT, R42, R3, PT ;  /* 0x000000032a00720c */ /* 0x000fe40003f86270 */
[----:B------:R-:W-:Y:S02]  /*1cbb0*/  ISETP.GE.AND P3, PT, R250, R2, PT ;  /* 0x00000002fa00720c */ /* 0x000fe40003f66270 */
[----:B------:R-:W-:Y:S01]  /*1cbc0*/  IADD3 R36, R169, 0x40, RZ ;  /* 0x00000040a9247810 */ /* 0x000fe20007ffe0ff */
[----:B------:R-:W-:Y:S02]  /*1cbd0*/  FMUL.FTZ R37, R26, R192 ;  /* 0x000000c01a257220 */ /* 0x000fe40000410000 */
[----:B-1----:R-:W-:Y:S01]  /*1cbe0*/  FFMA.FTZ R29, R0, R195, R64 ;  /* 0x000000c3001d7223 */ /* 0x002fe20000010040 */
[----:B------:R-:W-:Y:S01]  /*1cbf0*/  ISETP.GE.AND P5, PT, R58, R3, PT ;  /* 0x000000033a00720c */ /* 0x000fe20003fa6270 */
[----:B------:R-:W-:Y:S01]  /*1cc00*/  HMMA.16816.F32.BF16 R180, R152, R10, R180 ;  /* 0x0000000a98b4723c */ /* 0x000fe200000418b4 */
[----:B------:R-:W-:-:S02]  /*1cc10*/  FSEL R48, R48, -INF , !P4 ;  /* 0xff80000030307808 */ /* 0x000fc40006000000 */
[----:B------:R-:W-:Y:S01]  /*1cc20*/  FSEL R29, R29, -INF , !P1 ;  /* 0xff8000001d1d7808 */ /* 0x000fe20004800000 */
[----:B------:R-:W-:Y:S01]  /*1cc30*/  I2F R168, R36 ;  /* 0x0000002400a87306 */ /* 0x000fe20000201400 */
[-C--:B------:R-:W-:Y:S02]  /*1cc40*/  ISETP.GE.AND P1, PT, R58, R2.reuse, PT ;  /* 0x000000023a00720c */ /* 0x080fe40003f26270 */
[----:B------:R-:W-:Y:S02]  /*1cc50*/  FSEL R162, R162, -INF , !P3 ;  /* 0xff800000a2a27808 */ /* 0x000fe40005800000 */
[CC--:B------:R-:W-:Y:S02]  /*1cc60*/  ISETP.GE.AND P4, PT, R36.reuse, R2.reuse, PT ;  /* 0x000000022400720c */ /* 0x0c0fe40003f86270 */
[----:B------:R-:W-:Y:S01]  /*1cc70*/  ISETP.GE.AND P3, PT, R36, R3, PT ;  /* 0x000000032400720c */ /* 0x000fe20003f66270 */
[----:B------:R1:W-:Y:S01]  /*1cc80*/  MUFU.TANH R58, R37 ;  /* 0x00000025003a7308 */ /* 0x0003e20000002400 */
[----:B------:R-:W-:Y:S01]  /*1cc90*/  ISETP.GE.AND P6, PT, R172, R2, PT ;  /* 0x00000002ac00720c */ /* 0x000fe20003fc6270 */
[----:B-1----:R-:W-:Y:S01]  /*1cca0*/  HMMA.16816.F32.BF16 R36, R60, R38, R16 ;  /* 0x000000263c24723c */ /* 0x002fe20000041810 */
[----:B------:R-:W1:Y:S05]  /*1ccb0*/  LDSM.16.M88.4 R16, [R210+0x7800] ;  /* 0x00780000d210783b */ /* 0x000e6a0000000200 */
[----:B------:R-:W2:Y:S01]  /*1ccc0*/  MUFU.TANH R150, R150 ;  /* 0x0000009600967308 */ /* 0x000ea20000002400 */
[----:B------:R-:W-:Y:S01]  /*1ccd0*/  IADD3 R172, R169, 0x41, RZ ;  /* 0x00000041a9ac7810 */ /* 0x000fe20007ffe0ff */
[----:B------:R-:W-:-:S06]  /*1cce0*/  FMUL.FTZ R41, R41, R192 ;  /* 0x000000c029297220 */ /* 0x000fcc0000410000 */
[----:B------:R-:W3:Y:S01]  /*1ccf0*/  MUFU.TANH R53, R53 ;  /* 0x0000003500357308 */ /* 0x000ee20000002400 */
[----:B------:R-:W-:Y:S01]  /*1cd00*/  IADD3 R202, R169, 0x39, RZ ;  /* 0x00000039a9ca7810 */ /* 0x000fe20007ffe0ff */
[-C--:B------:R-:W-:Y:S01]  /*1cd10*/  FMUL.FTZ R43, R43, R192.reuse ;  /* 0x000000c02b2b7220 */ /* 0x080fe20000410000 */
[----:B------:R-:W-:Y:S01]  /*1cd20*/  IADD3 R166, R169, 0x48, RZ ;  /* 0x00000048a9a67810 */ /* 0x000fe20007ffe0ff */
[----:B------:R-:W-:Y:S01]  /*1cd30*/  FFMA.FTZ R5, R0, R175, R148 ;  /* 0x000000af00057223 */ /* 0x000fe20000010094 */
[----:B------:R-:W-:Y:S01]  /*1cd40*/  HMMA.16816.F32.BF16 R180, R144, R6, R180 ;  /* 0x0000000690b4723c */ /* 0x000fe200000418b4 */
[-C--:B------:R-:W-:Y:S02]  /*1cd50*/  FMUL.FTZ R28, R28, R192.reuse ;  /* 0x000000c01c1c7220 */ /* 0x080fe40000410000 */
[----:B------:R-:W-:Y:S01]  /*1cd60*/  FMUL.FTZ R44, R33, R192 ;  /* 0x000000c0212c7220 */ /* 0x000fe20000410000 */
[----:B------:R-:W4:Y:S01]  /*1cd70*/  I2F R170, R172 ;  /* 0x000000ac00aa7306 */ /* 0x000f220000201400 */
[----:B------:R-:W-:Y:S01]  /*1cd80*/  FSEL R5, R5, -INF , !P6 ;  /* 0xff80000005057808 */ /* 0x000fe20007000000 */
[----:B--2---:R-:W-:Y:S01]  /*1cd90*/  FFMA.FTZ R185, R0, R187, R150 ;  /* 0x000000bb00b97223 */ /* 0x004fe20000010096 */
[----:B------:R-:W-:-:S02]  /*1cda0*/  ISETP.GE.AND P6, PT, R176, R3, PT ;  /* 0x00000003b000720c */ /* 0x000fc40003fc6270 */
[----:B------:R-:W-:Y:S02]  /*1cdb0*/  IADD3 R158, R169, 0x51, RZ ;  /* 0x00000051a99e7810 */ /* 0x000fe40007ffe0ff */
[----:B------:R-:W-:Y:S01]  /*1cdc0*/  FSEL R159, R159, -INF , !P1 ;  /* 0xff8000009f9f7808 */ /* 0x000fe20004800000 */
[----:B------:R2:W-:Y:S01]  /*1cdd0*/  I2F R54, R202 ;  /* 0x000000ca00367306 */ /* 0x0005e20000201400 */
[----:B---3--:R-:W-:Y:S02]  /*1cde0*/  FFMA.FTZ R49, R0, R52, R53 ;  /* 0x0000003400317223 */ /* 0x008fe40000010035 */
[----:B------:R-:W-:-:S05]  /*1cdf0*/  FMUL.FTZ R190, R25, R192 ;  /* 0x000000c019be7220 */ /* 0x000fca0000410000 */
[----:B------:R-:W-:Y:S01]  /*1ce00*/  MUFU.TANH R140, R140 ;  /* 0x0000008c008c7308 */ /* 0x000fe20000002400 */
[----:B------:R-:W-:Y:S02]  /*1ce10*/  ISETP.GE.AND P1, PT, R250, R3, PT ;  /* 0x00000003fa00720c */ /* 0x000fe40003f26270 */
[----:B------:R-:W-:-:S05]  /*1ce20*/  IADD3 R151, R169, 0x60, RZ ;  /* 0x00000060a9977810 */ /* 0x000fca0007ffe0ff */
[----:B------:R-:W-:Y:S01]  /*1ce30*/  MUFU.TANH R200, R200 ;  /* 0x000000c800c87308 */ /* 0x000fe20000002400 */
[C---:B--2---:R-:W-:Y:S01]  /*1ce40*/  IADD3 R202, R169.reuse, 0x50, RZ ;  /* 0x00000050a9ca7810 */ /* 0x044fe20007ffe0ff */
[----:B------:R-:W-:Y:S01]  /*1ce50*/  FMUL.FTZ R11, R36, R192 ;  /* 0x000000c0240b7220 */ /* 0x000fe20000410000 */
[----:B------:R-:W-:Y:S01]  /*1ce60*/  IADD3 R64, R169, 0x68, RZ ;  /* 0x00000068a9407810 */ /* 0x000fe20007ffe0ff */
[----:B------:R-:W-:-:S04]  /*1ce70*/  FFMA.FTZ R163, R0, R193, R163 ;  /* 0x000000c100a37223 */ /* 0x000fc800000100a3 */
[----:B------:R-:W-:Y:S01]  /*1ce80*/  MUFU.TANH R249, R249 ;  /* 0x000000f900f97308 */ /* 0x000fe20000002400 */
[----:B------:R-:W-:-:S07]  /*1ce90*/  IADD3 R252, R169, 0x49, RZ ;  /* 0x00000049a9fc7810 */ /* 0x000fce0007ffe0ff */
[----:B------:R-:W-:Y:S01]  /*1cea0*/  MUFU.TANH R45, R45 ;  /* 0x0000002d002d7308 */ /* 0x000fe20000002400 */
[----:B------:R-:W-:Y:S01]  /*1ceb0*/  IADD3 R167, R169, 0x39, RZ ;  /* 0x00000039a9a77810 */ /* 0x000fe20007ffe0ff */
[----:B------:R-:W-:Y:S02]  /*1cec0*/  FFMA.FTZ R141, R0, R40, R141 ;  /* 0x00000028008d7223 */ /* 0x000fe4000001008d */
[-C--:B------:R-:W-:Y:S01]  /*1ced0*/  FMUL.FTZ R164, R27, R192.reuse ;  /* 0x000000c01ba47220 */ /* 0x080fe20000410000 */
[----:B------:R-:W-:Y:S01]  /*1cee0*/  IADD3 R26, R169, 0x69, RZ ;  /* 0x00000069a91a7810 */ /* 0x000fe20007ffe0ff */
[----:B------:R-:W-:Y:S01]  /*1cef0*/  FMUL.FTZ R20, R20, R192 ;  /* 0x000000c014147220 */ /* 0x000fe20000410000 */
[----:B------:R-:W-:-:S04]  /*1cf00*/  DEPBAR.LE SB0, 0x0 ;  /* 0x000080000000791a */ /* 0x000fc80000000000 */
[----:B------:R-:W2:Y:S01]  /*1cf10*/  I2F R248, R166 ;  /* 0x000000a600f87306 */ /* 0x000ea20000201400 */
[----:B------:R-:W-:-:S07]  /*1cf20*/  FSEL R185, R185, -INF , !P6 ;  /* 0xff800000b9b97808 */ /* 0x000fce0007000000 */
[----:B------:R-:W3:Y:S01]  /*1cf30*/  MUFU.TANH R41, R41 ;  /* 0x0000002900297308 */ /* 0x000ee20000002400 */
[----:B------:R-:W-:-:S07]  /*1cf40*/  ISETP.GE.AND P6, PT, R186, R2, PT ;  /* 0x00000002ba00720c */ /* 0x000fce0003fc6270 */
[----:B------:R-:W5:Y:S01]  /*1cf50*/  MUFU.TANH R43, R43 ;  /* 0x0000002b002b7308 */ /* 0x000f620000002400 */
[----:B------:R-:W-:Y:S01]  /*1cf60*/  IADD3 R186, R169, 0x59, RZ ;  /* 0x00000059a9ba7810 */ /* 0x000fe20007ffe0ff */
[----:B----4-:R-:W-:-:S06]  /*1cf70*/  FFMA.FTZ R55, R0, R170, R55 ;  /* 0x000000aa00377223 */ /* 0x010fcc0000010037 */
[----:B------:R-:W-:Y:S01]  /*1cf80*/  MUFU.TANH R33, R28 ;  /* 0x0000001c00217308 */ /* 0x000fe20000002400 */
[----:B------:R-:W-:-:S07]  /*1cf90*/  FSEL R49, R49, -INF , !P1 ;  /* 0xff80000031317808 */ /* 0x000fce0004800000 */
[----:B------:R-:W4:Y:S01]  /*1cfa0*/  I2F R148, R202 ;  /* 0x000000ca00947306 */ /* 0x000f220000201400 */
[----:B------:R-:W-:Y:S01]  /*1cfb0*/  ISETP.GE.AND P1, PT, R172, R2, PT ;  /* 0x00000002ac00720c */ /* 0x000fe20003f26270 */
[----:B------:R-:W-:-:S06]  /*1cfc0*/  FMUL.FTZ R53, R22, R192 ;  /* 0x000000c016357220 */ /* 0x000fcc0000410000 */
[----:B------:R-:W4:Y:S01]  /*1cfd0*/  I2F R188, R158 ;  /* 0x0000009e00bc7306 */ /* 0x000f220000201400 */
[----:B------:R-:W-:Y:S01]  /*1cfe0*/  FSEL R173, R55, -INF , !P1 ;  /* 0xff80000037ad7808 */ /* 0x000fe20004800000 */
[----:B--2---:R-:W-:Y:S01]  /*1cff0*/  FFMA.FTZ R46, R0, R248, R46 ;  /* 0x000000f8002e7223 */ /* 0x004fe2000001002e */
[----:B------:R-:W-:Y:S01]  /*1d000*/  ISETP.GE.AND P1, PT, R166, R3, PT ;  /* 0x00000003a600720c */ /* 0x000fe20003f26270 */
[CC--:B---3--:R-:W-:Y:S01]  /*1d010*/  FFMA.FTZ R41, R0.reuse, R54.reuse, R41 ;  /* 0x0000003600297223 */ /* 0x0c8fe20000010029 */
[----:B-1----:R-:W-:Y:S03]  /*1d020*/  HMMA.16816.F32.BF16 R12, R60, R16, R12 ;  /* 0x000000103c0c723c */ /* 0x002fe6000004180c */
[----:B------:R-:W-:Y:S01]  /*1d030*/  I2F R187, R186 ;  /* 0x000000ba00bb7306 */ /* 0x000fe20000201400 */
[----:B-----5:R-:W-:Y:S01]  /*1d040*/  FFMA.FTZ R54, R0, R54, R43 ;  /* 0x0000003600367223 */ /* 0x020fe2000001002b */
[----:B------:R-:W-:-:S06]  /*1d050*/  FSEL R176, R46, -INF , !P1 ;  /* 0xff8000002eb07808 */ /* 0x000fcc0004800000 */
[----:B------:R-:W1:Y:S01]  /*1d060*/  MUFU.TANH R190, R190 ;  /* 0x000000be00be7308 */ /* 0x000e620000002400 */
[----:B----4-:R-:W-:Y:S01]  /*1d070*/  FFMA.FTZ R33, R0, R148, R33 ;  /* 0x0000009400217223 */ /* 0x010fe20000010021 */
[----:B------:R-:W-:Y:S01]  /*1d080*/  ISETP.GE.AND P1, PT, R202, R2, PT ;  /* 0x00000002ca00720c */ /* 0x000fe20003f26270 */
[----:B------:R-:W-:Y:S05]  /*1d090*/  HMMA.16816.F32.BF16 R16, R60, R18, R180 ;  /* 0x000000123c10723c */ /* 0x000fea00000418b4 */
[----:B------:R-:W-:Y:S01]  /*1d0a0*/  I2F R191, R151 ;  /* 0x0000009700bf7306 */ /* 0x000fe20000201400 */
[----:B------:R-:W-:Y:S01]  /*1d0b0*/  FSEL R178, R163, -INF , !P6 ;  /* 0xff800000a3b27808 */ /* 0x000fe20007000000 */
[----:B------:R-:W-:-:S06]  /*1d0c0*/  FFMA.FTZ R28, R0, R165, R140 ;  /* 0x000000a5001c7223 */ /* 0x000fcc000001008c */
[----:B------:R-:W2:Y:S01]  /*1d0d0*/  MUFU.TANH R43, R53 ;  /* 0x00000035002b7308 */ /* 0x000ea20000002400 */
[----:B------:R-:W-:Y:S01]  /*1d0e0*/  FSEL R163, R33, -INF , !P1 ;  /* 0xff80000021a37808 */ /* 0x000fe20004800000 */
[----:B------:R-:W-:Y:S01]  /*1d0f0*/  FFMA.FTZ R165, R0, R188, R196 ;  /* 0x000000bc00a57223 */ /* 0x000fe200000100c4 */
[----:B------:R-:W-:-:S05]  /*1d100*/  ISETP.GE.AND P1, PT, R158, R3, PT ;  /* 0x000000039e00720c */ /* 0x000fca0003f26270 */
[----:B------:R-:W-:Y:S01]  /*1d110*/  I2F R195, R64 ;  /* 0x0000004000c37306 */ /* 0x000fe20000201400 */
[----:B------:R-:W-:Y:S01]  /*1d120*/  ISETP.GE.AND P6, PT, R194, R3, PT ;  /* 0x00000003c200720c */ /* 0x000fe20003fc6270 */
[----:B------:R-:W-:-:S06]  /*1d130*/  FFMA.FTZ R50, R0, R57, R200 ;  /* 0x0000003900327223 */ /* 0x000fcc00000100c8 */
[----:B------:R-:W3:Y:S01]  /*1d140*/  MUFU.TANH R11, R11 ;  /* 0x0000000b000b7308 */ /* 0x000ee20000002400 */
[----:B------:R-:W-:Y:S01]  /*1d150*/  FSEL R165, R165, -INF , !P1 ;  /* 0xff800000a5a57808 */ /* 0x000fe20004800000 */
[----:B-1----:R-:W-:-:S06]  /*1d160*/  FFMA.FTZ R155, R0, R187, R190 ;  /* 0x000000bb009b7223 */ /* 0x002fcc00000100be */
[----:B------:R-:W-:Y:S01]  /*1d170*/  MUFU.TANH R44, R44 ;  /* 0x0000002c002c7308 */ /* 0x000fe20000002400 */
[----:B------:R-:W-:-:S07]  /*1d180*/  IADD3 R150, R169, 0x58, RZ ;  /* 0x00000058a9967810 */ /* 0x000fce0007ffe0ff */
[----:B------:R-:W1:Y:S01]  /*1d190*/  I2F R171, R252 ;  /* 0x000000fc00ab7306 */ /* 0x000e620000201400 */
[----:B------:R-:W-:Y:S01]  /*1d1a0*/  ISETP.GE.AND P1, PT, R186, R2, PT ;  /* 0x00000002ba00720c */ /* 0x000fe20003f26270 */
[----:B------:R-:W-:Y:S01]  /*1d1b0*/  FFMA.FTZ R175, R0, R168, R249 ;  /* 0x000000a800af7223 */ /* 0x000fe200000100f9 */
[----:B------:R-:W-:Y:S02]  /*1d1c0*/  FSEL R28, R28, -INF , !P6 ;  /* 0xff8000001c1c7808 */ /* 0x000fe40007000000 */
[-C--:B------:R-:W-:Y:S01]  /*1d1d0*/  ISETP.GE.AND P6, PT, R42, R2.reuse, PT ;  /* 0x000000022a00720c */ /* 0x080fe20003fc6270 */
[----:B--2---:R-:W-:Y:S01]  /*1d1e0*/  FFMA.FTZ R43, R0, R191, R43 ;  /* 0x000000bf002b7223 */ /* 0x004fe2000001002b */
[----:B------:R-:W-:Y:S01]  /*1d1f0*/  FSEL R50, R50, -INF , !P5 ;  /* 0xff80000032327808 */ /* 0x000fe20006800000 */
[----:B------:R-:W-:Y:S01]  /*1d200*/  I2F R189, R150 ;  /* 0x0000009600bd7306 */ /* 0x000fe20000201400 */
[----:B------:R-:W-:Y:S01]  /*1d210*/  ISETP.GE.AND P5, PT, R167, R2, PT ;  /* 0x00000002a700720c */ /* 0x000fe20003fa6270 */
[C---:B------:R-:W-:Y:S01]  /*1d220*/  FFMA.FTZ R45, R0.reuse, R170, R45 ;  /* 0x000000aa002d7223 */ /* 0x040fe2000001002d */
[----:B------:R-:W-:Y:S01]  /*1d230*/  FSEL R155, R155, -INF , !P1 ;  /* 0xff8000009b9b7808 */ /* 0x000fe20004800000 */
[----:B------:R-:W-:Y:S01]  /*1d240*/  FMUL.FTZ R7, R39, R192 ;  /* 0x000000c027077220 */ /* 0x000fe20000410000 */
[----:B------:R-:W-:Y:S01]  /*1d250*/  ISETP.GE.AND P1, PT, R151, R3, PT ;  /* 0x000000039700720c */ /* 0x000fe20003f26270 */
[----:B------:R-:W-:-:S02]  /*1d260*/  FFMA.FTZ R170, R0, R248, R251 ;  /* 0x000000f800aa7223 */ /* 0x000fc400000100fb */
[----:B------:R-:W2:Y:S01]  /*1d270*/  MUFU.TANH R161, R161 ;  /* 0x000000a100a17308 */ /* 0x000ea20000002400 */
[----:B------:R-:W-:Y:S01]  /*1d280*/  FSEL R160, R141, -INF , !P6 ;  /* 0xff8000008da07808 */ /* 0x000fe20007000000 */
[----:B------:R-:W-:Y:S01]  /*1d290*/  FMUL.FTZ R6, R38, R192 ;  /* 0x000000c026067220 */ /* 0x000fe20000410000 */
[----:B------:R-:W-:Y:S02]  /*1d2a0*/  FSEL R175, R175, -INF , !P3 ;  /* 0xff800000afaf7808 */ /* 0x000fe40005800000 */
[-C--:B------:R-:W-:Y:S02]  /*1d2b0*/  ISETP.GE.AND P6, PT, R167, R3.reuse, PT ;  /* 0x00000003a700720c */ /* 0x080fe40003fc6270 */
[----:B------:R-:W-:Y:S01]  /*1d2c0*/  ISETP.GE.AND P3, PT, R166, R2, PT ;  /* 0x00000002a600720c */ /* 0x000fe20003f66270 */
[----:B------:R-:W4:Y:S01]  /*1d2d0*/  MUFU.TANH R164, R164 ;  /* 0x000000a400a47308 */ /* 0x000f220000002400 */
[----:B------:R-:W-:Y:S01]  /*1d2e0*/  FSEL R167, R41, -INF , !P5 ;  /* 0xff80000029a77808 */ /* 0x000fe20006800000 */
[----:B------:R-:W-:Y:S01]  /*1d2f0*/  FMUL.FTZ R10, R23, R192 ;  /* 0x000000c0170a7220 */ /* 0x000fe20000410000 */
[----:B------:R-:W-:Y:S01]  /*1d300*/  ISETP.GE.AND P5, PT, R172, R3, PT ;  /* 0x00000003ac00720c */ /* 0x000fe20003fa6270 */
[C---:B---3--:R-:W-:Y:S01]  /*1d310*/  FFMA.FTZ R11, R0.reuse, R195, R11 ;  /* 0x000000c3000b7223 */ /* 0x048fe2000001000b */
[----:B------:R-:W-:Y:S01]  /*1d320*/  FSEL R152, R43, -INF , !P1 ;  /* 0xff8000002b987808 */ /* 0x000fe20004800000 */
[-C--:B-1----:R-:W-:Y:S01]  /*1d330*/  FFMA.FTZ R44, R0, R171.reuse, R44 ;  /* 0x000000ab002c7223 */ /* 0x082fe2000001002c */
[----:B------:R-:W-:Y:S01]  /*1d340*/  ISETP.GE.AND P1, PT, R64, R2, PT ;  /* 0x000000024000720c */ /* 0x000fe20003f26270 */
[----:B------:R1:W3:Y:S01]  /*1d350*/  MUFU.TANH R40, R20 ;  /* 0x0000001400287308 */ /* 0x0002e20000002400 */
[----:B------:R-:W-:Y:S01]  /*1d360*/  FMUL.FTZ R13, R13, R192 ;  /* 0x000000c00d0d7220 */ /* 0x000fe20000410000 */
[C---:B------:R-:W-:Y:S01]  /*1d370*/  IADD3 R25, R169.reuse, 0x61, RZ ;  /* 0x00000061a9197810 */ /* 0x040fe20007ffe0ff */
[----:B------:R-:W-:Y:S01]  /*1d380*/  FFMA.FTZ R172, R0, R168, R203 ;  /* 0x000000a800ac7223 */ /* 0x000fe200000100cb */
[----:B------:R-:W-:Y:S01]  /*1d390*/  FSEL R170, R170, -INF , !P3 ;  /* 0xff800000aaaa7808 */ /* 0x000fe20005800000 */
[----:B------:R-:W-:Y:S01]  /*1d3a0*/  FFMA.FTZ R171, R0, R171, R47 ;  /* 0x000000ab00ab7223 */ /* 0x000fe2000001002f */
[----:B------:R-:W-:-:S02]  /*1d3b0*/  IADD3 R140, R169, 0x71, RZ ;  /* 0x00000071a98c7810 */ /* 0x000fc40007ffe0ff */
[----:B------:R-:W-:Y:S01]  /*1d3c0*/  I2F R199, R26 ;  /* 0x0000001a00c77306 */ /* 0x000fe20000201400 */
[C---:B------:R-:W-:Y:S01]  /*1d3d0*/  ISETP.GE.AND P3, PT, R252.reuse, R3, PT ;  /* 0x00000003fc00720c */ /* 0x040fe20003f66270 */
[-C--:B------:R-:W-:Y:S01]  /*1d3e0*/  FMUL.FTZ R141, R21, R192.reuse ;  /* 0x000000c0158d7220 */ /* 0x080fe20000410000 */
[----:B------:R-:W-:Y:S01]  /*1d3f0*/  FSEL R174, R45, -INF , !P5 ;  /* 0xff8000002dae7808 */ /* 0x000fe20006800000 */
[----:B------:R-:W-:Y:S01]  /*1d400*/  FMUL.FTZ R23, R37, R192 ;  /* 0x000000c025177220 */ /* 0x000fe20000410000 */
[----:B------:R-:W-:-:S03]  /*1d410*/  ISETP.GE.AND P5, PT, R252, R2, PT ;  /* 0x00000002fc00720c */ /* 0x000fc60003fa6270 */
[----:B------:R-:W5:Y:S01]  /*1d420*/  MUFU.TANH R7, R7 ;  /* 0x0000000700077308 */ /* 0x000f620000002400 */
[----:B------:R-:W-:Y:S01]  /*1d430*/  FSEL R147, R11, -INF , !P1 ;  /* 0xff8000000b937808 */ /* 0x000fe20004800000 */
[----:B------:R-:W-:Y:S01]  /*1d440*/  FMUL.FTZ R11, R18, R192 ;  /* 0x000000c0120b7220 */ /* 0x000fe20000410000 */
[----:B------:R-:W-:Y:S01]  /*1d450*/  FSEL R168, R54, -INF , !P6 ;  /* 0xff80000036a87808 */ /* 0x000fe20007000000 */
[----:B------:R-:W-:Y:S01]  /*1d460*/  FFMA.FTZ R32, R0, R188, R32 ;  /* 0x000000bc00207223 */ /* 0x000fe20000010020 */
[----:B------:R-:W-:-:S03]  /*1d470*/  FSEL R172, R172, -INF , !P4 ;  /* 0xff800000acac7808 */ /* 0x000fc60006000000 */
[----:B------:R-:W2:Y:S01]  /*1d480*/  MUFU.TANH R6, R6 ;  /* 0x0000000600067308 */ /* 0x000ea20000002400 */
[----:B------:R-:W-:Y:S01]  /*1d490*/  FSEL R171, R171, -INF , !P3 ;  /* 0xff800000abab7808 */ /* 0x000fe20005800000 */
[----:B------:R-:W-:Y:S01]  /*1d4a0*/  FFMA.FTZ R149, R0, R148, R149 ;  /* 0x0000009400957223 */ /* 0x000fe20000010095 */
[C---:B------:R-:W-:Y:S02]  /*1d4b0*/  IADD3 R42, R169.reuse, 0x70, RZ ;  /* 0x00000070a92a7810 */ /* 0x040fe40007ffe0ff */
[----:B-1----:R-:W-:-:S03]  /*1d4c0*/  IADD3 R20, R169, 0x78, RZ ;  /* 0x00000078a9147810 */ /* 0x002fc60007ffe0ff */
[----:B------:R-:W-:Y:S01]  /*1d4d0*/  I2F R193, R25 ;  /* 0x0000001900c17306 */ /* 0x000fe20000201400 */
[C---:B------:R-:W-:Y:S02]  /*1d4e0*/  IADD3 R22, R169.reuse, 0x79, RZ ;  /* 0x00000079a9167810 */ /* 0x040fe40007ffe0ff */
[C---:B------:R-:W-:Y:S02]  /*1d4f0*/  ISETP.GE.AND P6, PT, R169.reuse, R2, PT ;  /* 0x00000002a900720c */ /* 0x040fe40003fc6270 */
[----:B------:R-:W-:-:S03]  /*1d500*/  ISETP.GE.AND P4, PT, R169, R3, PT ;  /* 0x00000003a900720c */ /* 0x000fc60003f86270 */
[----:B------:R-:W1:Y:S01]  /*1d510*/  MUFU.TANH R10, R10 ;  /* 0x0000000a000a7308 */ /* 0x000e620000002400 */
[----:B------:R-:W-:Y:S01]  /*1d520*/  ISETP.GE.AND P3, PT, R158, R2, PT ;  /* 0x000000029e00720c */ /* 0x000fe20003f66270 */
[----:B------:R-:W-:Y:S02]  /*1d530*/  FMUL.FTZ R14, R14, R192 ;  /* 0x000000c00e0e7220 */ /* 0x000fe40000410000 */
[----:B--2---:R-:W-:-:S04]  /*1d540*/  FFMA.FTZ R158, R0, R189, R161 ;  /* 0x000000bd009e7223 */ /* 0x004fc800000100a1 */
[----:B------:R-:W-:Y:S01]  /*1d550*/  I2F R27, R140 ;  /* 0x0000008c001b7306 */ /* 0x000fe20000201400 */
[----:B------:R-:W-:Y:S01]  /*1d560*/  FSEL R161, R32, -INF , !P3 ;  /* 0xff80000020a17808 */ /* 0x000fe20005800000 */
[----:B------:R-:W-:-:S06]  /*1d570*/  FMUL.FTZ R12, R12, R192 ;  /* 0x000000c00c0c7220 */ /* 0x000fcc0000410000 */
[----:B------:R-:W2:Y:S01]  /*1d580*/  MUFU.TANH R13, R13 ;  /* 0x0000000d000d7308 */ /* 0x000ea20000002400 */
[----:B------:R-:W-:Y:S01]  /*1d590*/  FFMA.FTZ R58, R0, R189, R58 ;  /* 0x000000bd003a7223 */ /* 0x000fe2000001003a */
[----:B------:R-:W-:-:S06]  /*1d5a0*/  ISETP.GE.AND P3, PT, R150, R3, PT ;  /* 0x000000039600720c */ /* 0x000fcc0003f66270 */
[----:B------:R1:W-:Y:S08]  /*1d5b0*/  I2F R177, R169 ;  /* 0x000000a900b17306 */ /* 0x0003f00000201400 */
[----:B------:R-:W2:Y:S01]  /*1d5c0*/  MUFU.TANH R52, R141 ;  /* 0x0000008d00347308 */ /* 0x000ea20000002400 */
[----:B----4-:R-:W-:Y:S01]  /*1d5d0*/  FFMA.FTZ R154, R0, R187, R164 ;  /* 0x000000bb009a7223 */ /* 0x010fe200000100a4 */
[----:B-1----:R-:W-:-:S06]  /*1d5e0*/  FSEL R169, R44, -INF , !P5 ;  /* 0xff8000002ca97808 */ /* 0x002fcc0006800000 */
[----:B------:R-:W1:Y:S01]  /*1d5f0*/  MUFU.TANH R23, R23 ;  /* 0x0000001700177308 */ /* 0x000e620000002400 */
[----:B------:R-:W-:Y:S01]  /*1d600*/  ISETP.GE.AND P5, PT, R202, R3, PT ;  /* 0x00000003ca00720c */ /* 0x000fe20003fa6270 */
[----:B---3--:R-:W-:-:S03]  /*1d610*/  FFMA.FTZ R40, R0, R191, R40 ;  /* 0x000000bf00287223 */ /* 0x008fc60000010028 */
[----:B------:R-:W-:-:S03]  /*1d620*/  FSEL R166, R149, -INF , !P5 ;  /* 0xff80000095a67808 */ /* 0x000fc60006800000 */
[----:B------:R-:W-:Y:S01]  /*1d630*/  I2F R21, R20 ;  /* 0x0000001400157306 */ /* 0x000fe20000201400 */
[----:B------:R-:W-:Y:S01]  /*1d640*/  ISETP.GE.AND P5, PT, R150, R2, PT ;  /* 0x000000029600720c */ /* 0x000fe20003fa6270 */
[----:B------:R-:W-:Y:S01]  /*1d650*/  FMUL.FTZ R16, R16, R192 ;  /* 0x000000c010107220 */ /* 0x000fe20000410000 */
[----:B------:R-:W-:-:S05]  /*1d660*/  FSEL R164, R58, -INF , !P3 ;  /* 0xff8000003aa47808 */ /* 0x000fca0005800000 */
[----:B------:R-:W3:Y:S01]  /*1d670*/  MUFU.TANH R11, R11 ;  /* 0x0000000b000b7308 */ /* 0x000ee20000002400 */
[----:B------:R-:W-:Y:S01]  /*1d680*/  ISETP.GE.AND P3, PT, R151, R2, PT ;  /* 0x000000029700720c */ /* 0x000fe20003f66270 */
[----:B-----5:R-:W-:Y:S01]  /*1d690*/  FFMA.FTZ R143, R0, R199, R7 ;  /* 0x000000c7008f7223 */ /* 0x020fe20000010007 */
[----:B------:R-:W-:Y:S01]  /*1d6a0*/  FSEL R158, R158, -INF , !P5 ;  /* 0xff8000009e9e7808 */ /* 0x000fe20006800000 */
[----:B------:R-:W-:Y:S01]  /*1d6b0*/  FMUL.FTZ R15, R15, R192 ;  /* 0x000000c00f0f7220 */ /* 0x000fe20000410000 */
[----:B------:R-:W-:-:S03]  /*1d6c0*/  ISETP.GE.AND P1, PT, R26, R3, PT ;  /* 0x000000031a00720c */ /* 0x000fc60003f26270 */
[----:B------:R-:W-:Y:S01]  /*1d6d0*/  I2F R57, R42 ;  /* 0x0000002a00397306 */ /* 0x000fe20000201400 */
[----:B------:R-:W-:Y:S01]  /*1d6e0*/  ISETP.GE.AND P5, PT, R186, R3, PT ;  /* 0x00000003ba00720c */ /* 0x000fe20003fa6270 */
[----:B------:R-:W-:-:S06]  /*1d6f0*/  FFMA.FTZ R150, R0, R195, R6 ;  /* 0x000000c300967223 */ /* 0x000fcc0000010006 */
[----:B------:R-:W4:Y:S01]  /*1d700*/  MUFU.TANH R14, R14 ;  /* 0x0000000e000e7308 */ /* 0x000f220000002400 */
[----:B------:R-:W-:Y:S01]  /*1d710*/  FSEL R149, R40, -INF , !P3 ;  /* 0xff80000028957808 */ /* 0x000fe20005800000 */
[----:B------:R-:W-:Y:S01]  /*1d720*/  FFMA.FTZ R151, R0, R193, R10 ;  /* 0x000000c100977223 */ /* 0x000fe2000001000a */
[----:B------:R-:W-:Y:S01]  /*1d730*/  ISETP.GE.AND P3, PT, R25, R3, PT ;  /* 0x000000031900720c */ /* 0x000fe20003f66270 */
[----:B------:R-:W-:-:S04]  /*1d740*/  FMUL.FTZ R7, R17, R192 ;  /* 0x000000c011077220 */ /* 0x000fc80000410000 */
[----:B------:R-:W5:Y:S01]  /*1d750*/  MUFU.TANH R12, R12 ;  /* 0x0000000c000c7308 */ /* 0x000f620000002400 */
[----:B------:R-:W-:Y:S01]  /*1d760*/  FMUL.FTZ R19, R19, R192 ;  /* 0x000000c013137220 */ /* 0x000fe20000410000 */
[----:B------:R-:W-:Y:S01]  /*1d770*/  FSEL R143, R143, -INF , !P1 ;  /* 0xff8000008f8f7808 */ /* 0x000fe20004800000 */
[----:B--2---:R-:W-:Y:S01]  /*1d780*/  FFMA.FTZ R13, R0, R27, R13 ;  /* 0x0000001b000d7223 */ /* 0x004fe2000001000d */
[----:B------:R-:W-:Y:S01]  /*1d790*/  FSEL R154, R154, -INF , !P5 ;  /* 0xff8000009a9a7808 */ /* 0x000fe20006800000 */
[----:B------:R-:W-:-:S03]  /*1d7a0*/  FFMA.FTZ R52, R0, R193, R52 ;  /* 0x000000c100347223 */ /* 0x000fc60000010034 */
[----:B------:R-:W2:Y:S01]  /*1d7b0*/  MUFU.TANH R6, R16 ;  /* 0x0000001000067308 */ /* 0x000ea20000002400 */
[-C--:B------:R-:W-:Y:S02]  /*1d7c0*/  ISETP.GE.AND P1, PT, R140, R2.reuse, PT ;  /* 0x000000028c00720c */ /* 0x080fe40003f26270 */
[----:B------:R-:W-:Y:S01]  /*1d7d0*/  ISETP.GE.AND P5, PT, R25, R2, PT ;  /* 0x000000021900720c */ /* 0x000fe20003fa6270 */
[----:B-1----:R-:W-:-:S04]  /*1d7e0*/  FFMA.FTZ R23, R0, R199, R23 ;  /* 0x000000c700177223 */ /* 0x002fc80000010017 */
[----:B------:R-:W1:Y:S01]  /*1d7f0*/  MUFU.TANH R10, R15 ;  /* 0x0000000f000a7308 */ /* 0x000e620000002400 */
[----:B------:R-:W-:Y:S01]  /*1d800*/  FSEL R151, R151, -INF , !P3 ;  /* 0xff80000097977808 */ /* 0x000fe20005800000 */
[----:B---3--:R-:W-:Y:S01]  /*1d810*/  FFMA.FTZ R11, R0, R21, R11 ;  /* 0x00000015000b7223 */ /* 0x008fe2000001000b */
[----:B------:R-:W-:Y:S02]  /*1d820*/  ISETP.GE.AND P3, PT, R26, R2, PT ;  /* 0x000000021a00720c */ /* 0x000fe40003f66270 */
[----:B------:R-:W-:Y:S02]  /*1d830*/  FSEL R54, R13, -INF , !P1 ;  /* 0xff8000000d367808 */ /* 0x000fe40004800000 */
[----:B------:R-:W-:Y:S01]  /*1d840*/  FSEL R148, R52, -INF , !P5 ;  /* 0xff80000034947808 */ /* 0x000fe20006800000 */
[----:B------:R-:W-:Y:S01]  /*1d850*/  I2F R41, R22 ;  /* 0x0000001600297306 */ /* 0x000fe20000201400 */
[-C--:B------:R-:W-:Y:S02]  /*1d860*/  ISETP.GE.AND P1, PT, R20, R3.reuse, PT ;  /* 0x000000031400720c */ /* 0x080fe40003f26270 */
[----:B------:R-:W-:Y:S01]  /*1d870*/  ISETP.GE.AND P5, PT, R64, R3, PT ;  /* 0x000000034000720c */ /* 0x000fe20003fa6270 */
[----:B----4-:R-:W-:-:S04]  /*1d880*/  FFMA.FTZ R14, R0, R57, R14 ;  /* 0x00000039000e7223 */ /* 0x010fc8000001000e */
[----:B------:R-:W3:Y:S01]  /*1d890*/  MUFU.TANH R7, R7 ;  /* 0x0000000700077308 */ /* 0x000ee20000002400 */
[----:B------:R-:W-:Y:S01]  /*1d8a0*/  FSEL R145, R23, -INF , !P3 ;  /* 0xff80000017917808 */ /* 0x000fe20005800000 */
[----:B-----5:R-:W-:Y:S01]  /*1d8b0*/  FFMA.FTZ R12, R0, R57, R12 ;  /* 0x00000039000c7223 */ /* 0x020fe2000001000c */
[----:B------:R-:W-:-:S05]  /*1d8c0*/  ISETP.GE.AND P3, PT, R42, R3, PT ;  /* 0x000000032a00720c */ /* 0x000fca0003f66270 */
[----:B------:R-:W4:Y:S01]  /*1d8d0*/  MUFU.TANH R19, R19 ;  /* 0x0000001300137308 */ /* 0x000f220000002400 */
[----:B------:R-:W-:Y:S02]  /*1d8e0*/  FSEL R60, R11, -INF , !P1 ;  /* 0xff8000000b3c7808 */ /* 0x000fe40004800000 */
[----:B------:R-:W-:Y:S02]  /*1d8f0*/  FSEL R150, R150, -INF , !P5 ;  /* 0xff80000096967808 */ /* 0x000fe40006800000 */
[----:B------:R-:W-:Y:S02]  /*1d900*/  ISETP.GT.AND P1, PT, R244, R233, PT ;  /* 0x000000e9f400720c */ /* 0x000fe40003f24270 */
[-C--:B------:R-:W-:Y:S01]  /*1d910*/  ISETP.GE.AND P5, PT, R42, R2.reuse, PT ;  /* 0x000000022a00720c */ /* 0x080fe20003fa6270 */
[----:B--2---:R-:W-:Y:S01]  /*1d920*/  FFMA.FTZ R6, R0, R21, R6 ;  /* 0x0000001500067223 */ /* 0x004fe20000010006 */
[----:B------:R-:W-:Y:S01]  /*1d930*/  FSEL R64, R14, -INF , !P3 ;  /* 0xff8000000e407808 */ /* 0x000fe20005800000 */
[----:B-1----:R-:W-:Y:S01]  /*1d940*/  FFMA.FTZ R10, R0, R27, R10 ;  /* 0x0000001b000a7223 */ /* 0x002fe2000001000a */
[----:B------:R-:W-:Y:S01]  /*1d950*/  BAR.SYNC.DEFER_BLOCKING 0x0 ;  /* 0x0000000000007b1d */ /* 0x000fe20000010000 */
[----:B------:R-:W-:-:S02]  /*1d960*/  ISETP.GE.AND P3, PT, R20, R2, PT ;  /* 0x000000021400720c */ /* 0x000fc40003f66270 */
[----:B------:R-:W-:Y:S02]  /*1d970*/  FSEL R58, R12, -INF , !P5 ;  /* 0xff8000000c3a7808 */ /* 0x000fe40006800000 */
[----:B------:R-:W-:Y:S02]  /*1d980*/  ISETP.GE.AND P5, PT, R140, R3, PT ;  /* 0x000000038c00720c */ /* 0x000fe40003fa6270 */
[----:B------:R-:W-:Y:S01]  /*1d990*/  FSEL R53, R6, -INF , !P3 ;  /* 0xff80000006357808 */ /* 0x000fe20005800000 */
[----:B------:R-:W-:Y:S01]  /*1d9a0*/  FFMA.FTZ R6, R0, R177, R179 ;  /* 0x000000b100067223 */ /* 0x000fe200000100b3 */
[----:B------:R-:W-:Y:S01]  /*1d9b0*/  ISETP.GE.AND P3, PT, R22, R3, PT ;  /* 0x000000031600720c */ /* 0x000fe20003f66270 */
[----:B------:R-:W-:Y:S01]  /*1d9c0*/  FFMA.FTZ R3, R0, R177, R184 ;  /* 0x000000b100037223 */ /* 0x000fe200000100b8 */
[----:B------:R-:W-:Y:S01]  /*1d9d0*/  FSEL R62, R10, -INF , !P5 ;  /* 0xff8000000a3e7808 */ /* 0x000fe20006800000 */
[-C--:B---3--:R-:W-:Y:S01]  /*1d9e0*/  FFMA.FTZ R7, R0, R41.reuse, R7 ;  /* 0x0000002900077223 */ /* 0x088fe20000010007 */
[----:B------:R-:W-:Y:S01]  /*1d9f0*/  ISETP.GE.AND P5, PT, R22, R2, PT ;  /* 0x000000021600720c */ /* 0x000fe20003fa6270 */
[----:B----4-:R-:W-:Y:S01]  /*1da00*/  FFMA.FTZ R19, R0, R41, R19 ;  /* 0x0000002900137223 */ /* 0x010fe20000010013 */
        /* <DEDUP_REMOVED lines=70> */
.L_x_4695:
[----:B------:R-:W2:Y:S02]  /*1de70*/  LD.E R10, [R136.64+0x38] ;  /* 0x00003804880a7980 */ /* 0x000ea4000c101900 */
[----:B--2---:R-:W-:-:S04]  /*1de80*/  LEA R10, -R10, RZ, 0x7 ;  /* 0x000000ff0a0a7211 */ /* 0x004fc800078e39ff */
[----:B------:R-:W-:Y:S02]  /*1de90*/  SHF.R.S32.HI R13, RZ, 0x1f, R10 ;  /* 0x0000001fff0d7819 */ /* 0x000fe4000001140a */
.L_x_4696:
[----:B------:R-:W-:Y:S05]  /*1dea0*/  BSYNC B0 ;  /* 0x0000000000007941 */ /* 0x000fea0003800000 */
.L_x_4694:
        /* <DEDUP_REMOVED lines=131> */
.L_x_4693:
[----:B------:R-:W-:Y:S05]  /*1e6e0*/  BSYNC B1 ;  /* 0x0000000000017941 */ /* 0x000fea0003800000 */
.L_x_4692:
[----:B------:R-:W2:Y:S01]  /*1e6f0*/  LD.E R52, [R136.64+0xdc] ;  /* 0x0000dc0488347980 */ /* 0x000ea2000c101900 */
        /* <DEDUP_REMOVED lines=77> */
[----:B------:R-:W-:Y:S02]  /*1ebd0*/  FSEL R7, R41, RZ, P0 ;  /* 0x000000ff29077208 */ /* 0x000fe40000000000 */
[----:B------:R-:W-:-:S03]  /*1ebe0*/  FSETP.NEU.FTZ.AND P2, PT, R42, -INF , PT ;  /* 0xff8000002a00780b */ /* 0x000fc60003f5d000 */
[----:B------:R-:W-:Y:S02]  /*1ebf0*/  FADD.FTZ R7, R132, -R7 ;  /* 0x8000000784077221 */ /* 0x000fe40000010000 */
[C---:B--2---:R-:W-:Y:S02]  /*1ec00*/  FMUL.FTZ R47, R52.reuse, R41 ;  /* 0x00000029342f7220 */ /* 0x044fe40000410000 */
[C---:B------:R-:W-:Y:S02]  /*1ec10*/  FMUL.FTZ R57, R52.reuse, R42 ;  /* 0x0000002a34397220 */ /* 0x040fe40000410000 */
[----:B------:R-:W-:Y:S01]  /*1ec20*/  FMUL.FTZ R44, R52, R7 ;  /* 0x00000007342c7220 */ /* 0x000fe20000410000 */
[----:B------:R-:W-:Y:S02]  /*1ec30*/  FSEL R47, R47, RZ, P0 ;  /* 0x000000ff2f2f7208 */ /* 0x000fe40000000000 */
[----:B------:R-:W-:-:S03]  /*1ec40*/  FSEL R57, R57, RZ, P2 ;  /* 0x000000ff39397208 */ /* 0x000fc60001000000 */
[-C--:B------:R-:W-:Y:S01]  /*1ec50*/  FFMA.FTZ R2, R35, R52.reuse, -R47 ;  /* 0x0000003423027223 */ /* 0x080fe2000001082f */
[----:B------:R-:W1:Y:S01]  /*1ec60*/  MUFU.EX2 R44, R44 ;  /* 0x0000002c002c7308 */ /* 0x000e620000000800 */
[-C--:B------:R-:W-:Y:S01]  /*1ec70*/  FFMA.FTZ R35, R4, R52.reuse, -R57 ;  /* 0x0000003404237223 */ /* 0x080fe20000010839 */
[----:B------:R-:W-:Y:S01]  /*1ec80*/  FSEL R4, R42, RZ, P2 ;  /* 0x000000ff2a047208 */ /* 0x000fe20001000000 */
[-CC-:B------:R-:W-:Y:S02]  /*1ec90*/  FFMA.FTZ R33, R3, R52.reuse, -R47.reuse ;  /* 0x0000003403217223 */ /* 0x180fe4000001082f */
[-C--:B------:R-:W-:Y:S02]  /*1eca0*/  FFMA.FTZ R3, R34, R52.reuse, -R47 ;  /* 0x0000003422037223 */ /* 0x080fe4000001082f */
[-C--:B------:R-:W-:Y:S01]  /*1ecb0*/  FFMA.FTZ R43, R5, R52.reuse, -R57 ;  /* 0x00000034052b7223 */ /* 0x080fe20000010839 */
[----:B------:R-:W-:Y:S01]  /*1ecc0*/  MUFU.EX2 R2, R2 ;  /* 0x0000000200027308 */ /* 0x000fe20000000800 */
[----:B------:R-:W-:-:S02]  /*1ecd0*/  FFMA.FTZ R32, R9, R52, -R47 ;  /* 0x0000003409207223 */ /* 0x000fc4000001082f */
[-CC-:B------:R-:W-:Y:S02]  /*1ece0*/  FFMA.FTZ R34, R8, R52.reuse, -R57.reuse ;  /* 0x0000003408227223 */ /* 0x180fe40000010839 */
[----:B------:R-:W-:Y:S01]  /*1ecf0*/  FADD.FTZ R5, R133, -R4 ;  /* 0x8000000485057221 */ /* 0x000fe20000010000 */
[----:B------:R-:W2:Y:S01]  /*1ed00*/  LDSM.16.MT88.4 R8, [R220+0xc000] ;  /* 0x00c00000dc08783b */ /* 0x000ea20000004200 */
        /* <DEDUP_REMOVED lines=11> */
[----:B------:R-:W3:Y:S01]  /*1edc0*/  MUFU.EX2 R3, R3 ;  /* 0x0000000300037308 */ /* 0x000ee20000000800 */
        /* <DEDUP_REMOVED lines=10> */
[----:B---3--:R-:W-:Y:S01]  /*1ee70*/  F2FP.BF16.PACK_AB R7, R2, R3 ;  /* 0x000000030207723e */ /* 0x008fe200000010ff */
[-C--:B------:R-:W-:Y:S02]  /*1ee80*/  FMUL.FTZ R102, R102, R44.reuse ;  /* 0x0000002c66667220 */ /* 0x080fe40000410000 */
[-C--:B------:R-:W-:Y:S02]  /*1ee90*/  FMUL.FTZ R103, R103, R44.reuse ;  /* 0x0000002c67677220 */ /* 0x080fe40000410000 */
[-C--:B------:R-:W-:Y:S02]  /*1eea0*/  FMUL.FTZ R98, R98, R44.reuse ;  /* 0x0000002c62627220 */ /* 0x080fe40000410000 */
[----:B------:R-:W-:Y:S01]  /*1eeb0*/  MUFU.EX2 R34, R34 ;  /* 0x0000002200227308 */ /* 0x000fe20000000800 */
[-C--:B------:R-:W-:Y:S02]  /*1eec0*/  FMUL.FTZ R99, R99, R44.reuse ;  /* 0x0000002c63637220 */ /* 0x080fe40000410000 */
[----:B------:R-:W-:-:S02]  /*1eed0*/  FMUL.FTZ R94, R94, R44 ;  /* 0x0000002c5e5e7220 */ /* 0x000fc40000410000 */
[-C--:B------:R-:W-:Y:S02]  /*1eee0*/  FMUL.FTZ R95, R95, R44.reuse ;  /* 0x0000002c5f5f7220 */ /* 0x080fe40000410000 */
[----:B------:R-:W-:Y:S01]  /*1eef0*/  FMUL.FTZ R90, R90, R44 ;  /* 0x0000002c5a5a7220 */ /* 0x000fe20000410000 */
[----:B------:R-:W3:Y:S01]  /*1ef00*/  MUFU.EX2 R43, R43 ;  /* 0x0000002b002b7308 */ /* 0x000ee20000000800 */
        /* <DEDUP_REMOVED lines=8> */
[----:B------:R-:W-:Y:S01]  /*1ef90*/  FMUL.FTZ R79, R79, R44 ;  /* 0x0000002c4f4f7220 */ /* 0x000fe20000410000 */
[----:B---3--:R-:W-:Y:S01]  /*1efa0*/  F2FP.BF16.PACK_AB R6, R43, R34 ;  /* 0x000000222b06723e */ /* 0x008fe200000010ff */
[-C--:B------:R-:W-:Y:S02]  /*1efb0*/  FMUL.FTZ R74, R74, R44.reuse ;  /* 0x0000002c4a4a7220 */ /* 0x080fe40000410000 */
[-C--:B------:R-:W-:Y:S02]  /*1efc0*/  FMUL.FTZ R75, R75, R44.reuse ;  /* 0x0000002c4b4b7220 */ /* 0x080fe40000410000 */
[----:B------:R-:W-:-:S02]  /*1efd0*/  FMUL.FTZ R70, R70, R44 ;  /* 0x0000002c46467220 */ /* 0x000fc40000410000 */
[----:B------:R-:W-:Y:S02]  /*1efe0*/  FMUL.FTZ R71, R71, R44 ;  /* 0x0000002c47477220 */ /* 0x000fe40000410000 */
[-C--:B-1----:R-:W-:Y:S02]  /*1eff0*/  FMUL.FTZ R128, R128, R45.reuse ;  /* 0x0000002d80807220 */ /* 0x082fe40000410000 */
[-C--:B------:R-:W-:Y:S02]  /*1f000*/  FMUL.FTZ R129, R129, R45.reuse ;  /* 0x0000002d81817220 */ /* 0x080fe40000410000 */
[-C--:B------:R-:W-:Y:S02]  /*1f010*/  FMUL.FTZ R124, R124, R45.reuse ;  /* 0x0000002d7c7c7220 */ /* 0x080fe40000410000 */
        /* <DEDUP_REMOVED lines=12> */
[C---:B--2---:R-:W-:Y:S01]  /*1f0e0*/  HMMA.16816.F32.BF16 R120, R4.reuse, R8, R120 ;  /* 0x000000080478723c */ /* 0x044fe20000041878 */
        /* <DEDUP_REMOVED lines=40> */
[-CC-:B------:R-:W-:Y:S01]  /*1f370*/  FFMA.FTZ R134, R31, R52.reuse, -R47.reuse ;  /* 0x000000341f867223 */ /* 0x180fe2000001082f */
[----:B------:R-:W-:Y:S01]  /*1f380*/  LDSM.16.MT88.4 R24, [R222+0xc800] ;  /* 0x00c80000de18783b */ /* 0x000fe20000004200 */
[-CC-:B------:R-:W-:Y:S02]  /*1f390*/  FFMA.FTZ R67, R30, R52.reuse, -R47.reuse ;  /* 0x000000341e437223 */ /* 0x180fe4000001082f */
[----:B---3--:R-:W-:Y:S01]  /*1f3a0*/  HMMA.16816.F32.BF16 R88, R4, R16, R88 ;  /* 0x000000100458723c */ /* 0x008fe20000041858 */
[----:B------:R-:W-:-:S02]  /*1f3b0*/  FFMA.FTZ R136, R29, R52, -R47 ;  /* 0x000000341d887223 */ /* 0x000fc4000001082f */
[----:B------:R-:W-:Y:S01]  /*1f3c0*/  MUFU.EX2 R61, R61 ;  /* 0x0000003d003d7308 */ /* 0x000fe20000000800 */
[-C--:B------:R-:W-:Y:S02]  /*1f3d0*/  FFMA.FTZ R133, R28, R52.reuse, -R47 ;  /* 0x000000341c857223 */ /* 0x080fe4000001082f */
[----:B------:R-:W-:Y:S01]  /*1f3e0*/  LDSM.16.MT88.4 R28, [R219+0x10800] ;  /* 0x01080000db1c783b */ /* 0x000fe20000004200 */
[-CC-:B------:R-:W-:Y:S01]  /*1f3f0*/  FFMA.FTZ R137, R157, R52.reuse, -R57.reuse ;  /* 0x000000349d897223 */ /* 0x180fe20000010839 */
[----:B------:R-:W-:Y:S01]  /*1f400*/  HMMA.16816.F32.BF16 R84, R4, R18, R84 ;  /* 0x000000120454723c */ /* 0x000fe20000041854 */
[-C--:B------:R-:W-:Y:S01]  /*1f410*/  FFMA.FTZ R144, R156, R52.reuse, -R57 ;  /* 0x000000349c907223 */ /* 0x080fe20000010839 */
[----:B------:R-:W3:Y:S01]  /*1f420*/  LDSM.16.MT88.4 R16, [R219+0xc800] ;  /* 0x00c80000db10783b */ /* 0x000ee20000004200 */
[----:B------:R-:W-:Y:S01]  /*1f430*/  MUFU.EX2 R59, R59 ;  /* 0x0000003b003b7308 */ /* 0x000fe20000000800 */
[-CC-:B------:R-:W-:Y:S02]  /*1f440*/  FFMA.FTZ R146, R51, R52.reuse, -R47.reuse ;  /* 0x0000003433927223 */ /* 0x180fe4000001082f */
[----:B------:R-:W-:-:S02]  /*1f450*/  FFMA.FTZ R153, R50, R52, -R47 ;  /* 0x0000003432997223 */ /* 0x000fc4000001082f */
[-CC-:B------:R-:W-:Y:S01]  /*1f460*/  FFMA.FTZ R156, R48, R52.reuse, -R47.reuse ;  /* 0x00000034309c7223 */ /* 0x180fe2000001082f */
[C---:B-1----:R-:W-:Y:S01]  /*1f470*/  HMMA.16816.F32.BF16 R80, R4.reuse, R12, R80 ;  /* 0x0000000c0450723c */ /* 0x042fe20000041850 */
[-C--:B------:R-:W-:Y:S01]  /*1f480*/  FFMA.FTZ R157, R49, R52.reuse, -R47 ;  /* 0x00000034319d7223 */ /* 0x080fe2000001082f */
[----:B------:R-:W1:Y:S01]  /*1f490*/  MUFU.EX2 R63, R63 ;  /* 0x0000003f003f7308 */ /* 0x000e620000000800 */
[-CC-:B------:R-:W-:Y:S01]  /*1f4a0*/  FFMA.FTZ R135, R178, R52.reuse, -R57.reuse ;  /* 0x00000034b2877223 */ /* 0x180fe20000010839 */
[----:B------:R-:W-:Y:S01]  /*1f4b0*/  LDSM.16.MT88.4 R48, [R219+0x11000] ;  /* 0x01100000db30783b */ /* 0x000fe20000004200 */
        /* <DEDUP_REMOVED lines=26> */
[-CC-:B------:R-:W-:Y:S01]  /*1f660*/  FFMA.FTZ R163, R163, R52.reuse, -R57.reuse ;  /* 0x00000034a3a37223 */ /* 0x180fe20000010839 */
[----:B---3--:R-:W-:Y:S01]  /*1f670*/  F2FP.BF16.PACK_AB R7, R134, R59 ;  /* 0x0000003b8607723e */ /* 0x008fe200000010ff */
[----:B------:R-:W-:Y:S01]  /*1f680*/  MUFU.EX2 R136, R136 ;  /* 0x0000008800887308 */ /* 0x000fe20000000800 */
[----:B------:R-:W-:-:S02]  /*1f690*/  FFMA.FTZ R158, R158, R52, -R57 ;  /* 0x000000349e9e7223 */ /* 0x000fc40000010839 */
[-C--:B------:R-:W-:Y:S02]  /*1f6a0*/  FFMA.FTZ R155, R155, R52.reuse, -R57 ;  /* 0x000000349b9b7223 */ /* 0x080fe40000010839 */
[-CC-:B------:R-:W-:Y:S01]  /*1f6b0*/  FFMA.FTZ R152, R152, R52.reuse, -R47.reuse ;  /* 0x0000003498987223 */ /* 0x180fe2000001082f */
[C---:B------:R-:W-:Y:S01]  /*1f6c0*/  HMMA.16816.F32.BF16 R120, R4.reuse, R20, R120 ;  /* 0x000000140478723c */ /* 0x040fe20000041878 */
[-CC-:B------:R-:W-:Y:S01]  /*1f6d0*/  FFMA.FTZ R151, R151, R52.reuse, -R47.reuse ;  /* 0x0000003497977223 */ /* 0x180fe2000001082f */
[----:B------:R-:W-:Y:S01]  /*1f6e0*/  MUFU.EX2 R133, R133 ;  /* 0x0000008500857308 */ /* 0x000fe20000000800 */
[-C--:B------:R-:W-:Y:S02]  /*1f6f0*/  FFMA.FTZ R150, R150, R52.reuse, -R47 ;  /* 0x0000003496967223 */ /* 0x080fe4000001082f */
[-CC-:B------:R-:W-:Y:S02]  /*1f700*/  FFMA.FTZ R149, R149, R52.reuse, -R57.reuse ;  /* 0x0000003495957223 */ /* 0x180fe40000010839 */
[-CC-:B------:R-:W-:Y:S01]  /*1f710*/  FFMA.FTZ R148, R148, R52.reuse, -R57.reuse ;  /* 0x0000003494947223 */ /* 0x180fe20000010839 */
[----:B------:R-:W-:Y:S01]  /*1f720*/  HMMA.16816.F32.BF16 R116, R4, R22, R116 ;  /* 0x000000160474723c */ /* 0x000fe20000041874 */
[----:B------:R-:W1:Y:S01]  /*1f730*/  LDSM.16.MT88.4 R20, [R218+0x10800] ;  /* 0x01080000da14783b */ /* 0x000e620000004200 */
[----:B------:R-:W-:Y:S01]  /*1f740*/  MUFU.EX2 R135, R135 ;  /* 0x0000008700877308 */ /* 0x000fe20000000800 */
[----:B------:R-:W-:-:S02]  /*1f750*/  FFMA.FTZ R147, R147, R52, -R57 ;  /* 0x0000003493937223 */ /* 0x000fc40000010839 */
[----:B------:R-:W-:Y:S02]  /*1f760*/  FFMA.FTZ R143, R143, R52, -R47 ;  /* 0x000000348f8f7223 */ /* 0x000fe4000001082f */
[----:B------:R-:W-:Y:S01]  /*1f770*/  FFMA.FTZ R33, R247, R44, R33 ;  /* 0x0000002cf7217223 */ /* 0x000fe20000010021 */
[C---:B------:R-:W-:Y:S01]  /*1f780*/  HMMA.16816.F32.BF16 R112, R4.reuse, R16, R112 ;  /* 0x000000100470723c */ /* 0x040fe20000041870 */
[----:B------:R-:W-:Y:S01]  /*1f790*/  FFMA.FTZ R40, R246, R45, R40 ;  /* 0x0000002df6287223 */ /* 0x000fe20000010028 */
[----:B------:R-:W2:Y:S01]  /*1f7a0*/  MUFU.EX2 R142, R142 ;  /* 0x0000008e008e7308 */ /* 0x000ea20000000800 */
        /* <DEDUP_REMOVED lines=18> */
[----:B------:R-:W-:Y:S01]  /*1f8d0*/  FADD.FTZ R59, R59, R2 ;  /* 0x000000023b3b7221 */ /* 0x000fe20000010000 */
[----:B------:R-:W-:Y:S01]  /*1f8e0*/  MOV R132, R41 ;  /* 0x0000002900847202 */ /* 0x000fe20000000f00 */
[----:B------:R-:W-:-:S02]  /*1f8f0*/  FADD.FTZ R2, R66, R3 ;  /* 0x0000000342027221 */ /* 0x000fc40000010000 */
[----:B------:R-:W-:Y:S01]  /*1f900*/  FADD.FTZ R134, R134, R59 ;  /* 0x0000003b86867221 */ /* 0x000fe20000010000 */
[C---:B-----5:R-:W-:Y:S01]  /*1f910*/  HMMA.16816.F32.BF16 R96, R4.reuse, R8, R96 ;  /* 0x000000080460723c */ /* 0x060fe20000041860 */
[----:B------:R-:W-:Y:S01]  /*1f920*/  FADD.FTZ R2, R65, R2 ;  /* 0x0000000241027221 */ /* 0x000fe20000010000 */
        /* <DEDUP_REMOVED lines=20> */
[----:B------:R-:W1:Y:S06]  /*1fa70*/  MUFU.EX2 R175, R175 ;  /* 0x000000af00af7308 */ /* 0x000e6c0000000800 */
[----:B------:R-:W-:Y:S01]  /*1fa80*/  HMMA.16816.F32.BF16 R68, R4, R22, R68 ;  /* 0x000000160444723c */ /* 0x000fe20000041844 */
[----:B------:R-:W1:Y:S01]  /*1fa90*/  LDSM.16.MT88.4 R20, [R222+0x11000] ;  /* 0x01100000de14783b */ /* 0x000e620000004200 */
[----:B------:R-:W1:Y:S05]  /*1faa0*/  MUFU.EX2 R174, R174 ;  /* 0x000000ae00ae7308 */ /* 0x000e6a0000000800 */
[----:B--2---:R-:W-:Y:S01]  /*1fab0*/  F2FP.BF16.PACK_AB R4, R142, R135 ;  /* 0x000000878e04723e */ /* 0x004fe200000010ff */
[----:B------:R-:W-:Y:S01]  /*1fac0*/  FADD.FTZ R135, R135, R2 ;  /* 0x0000000287877221 */ /* 0x000fe20000010000 */
[----:B------:R-:W-:Y:S01]  /*1fad0*/  F2FP.BF16.PACK_AB R5, R136, R67 ;  /* 0x000000438805723e */ /* 0x000fe200000010ff */
[----:B------:R-:W-:Y:S01]  /*1fae0*/  MUFU.EX2 R176, R176 ;  /* 0x000000b000b07308 */ /* 0x000fe20000000800 */
[----:B----4-:R-:W-:Y:S01]  /*1faf0*/  F2FP.BF16.PACK_AB R6, R144, R137 ;  /* 0x000000899006723e */ /* 0x010fe200000010ff */
[----:B------:R-:W-:Y:S01]  /*1fb00*/  FADD.FTZ R67, R67, R134 ;  /* 0x0000008643437221 */ /* 0x000fe20000010000 */
[----:B------:R-:W-:Y:S01]  /*1fb10*/  F2FP.BF16.PACK_AB R7, R146, R133 ;  /* 0x000000859207723e */ /* 0x000fe200000010ff */
        /* <DEDUP_REMOVED lines=8> */
[----:B------:R-:W2:Y:S01]  /*1fba0*/  MUFU.EX2 R173, R173 ;  /* 0x000000ad00ad7308 */ /* 0x000ea20000000800 */
[----:B------:R-:W-:Y:S01]  /*1fbb0*/  FADD.FTZ R3, R159, R144 ;  /* 0x000000909f037221 */ /* 0x000fe20000010000 */
[----:B------:R-:W-:Y:S01]  /*1fbc0*/  HMMA.16816.F32.BF16 R116, R4, R18, R116 ;  /* 0x000000120474723c */ /* 0x000fe20000041874 */
[----:B------:R-:W3:Y:S01]  /*1fbd0*/  LDSM.16.MT88.4 R16, [R220+0xd800] ;  /* 0x00d80000dc10783b */ /* 0x000ee20000004200 */
[----:B------:R-:W-:Y:S01]  /*1fbe0*/  MOV R133, R42 ;  /* 0x0000002a00857202 */ /* 0x000fe20000000f00 */
[----:B------:R-:W-:-:S03]  /*1fbf0*/  FADD.FTZ R3, R160, R3 ;  /* 0x00000003a0037221 */ /* 0x000fc60000010000 */
[----:B------:R-:W-:Y:S02]  /*1fc00*/  MUFU.EX2 R170, R170 ;  /* 0x000000aa00aa7308 */ /* 0x000fe40000000800 */
[C---:B------:R-:W-:Y:S06]  /*1fc10*/  HMMA.16816.F32.BF16 R112, R4.reuse, R12, R112 ;  /* 0x0000000c0470723c */ /* 0x040fec0000041870 */
[----:B------:R-:W-:Y:S02]  /*1fc20*/  MUFU.EX2 R165, R165 ;  /* 0x000000a500a57308 */ /* 0x000fe40000000800 */
[C---:B------:R-:W-:Y:S01]  /*1fc30*/  HMMA.16816.F32.BF16 R108, R4.reuse, R14, R108 ;  /* 0x0000000e046c723c */ /* 0x040fe2000004186c */
[----:B------:R-:W4:Y:S05]  /*1fc40*/  LDSM.16.MT88.4 R12, [R219+0xd800] ;  /* 0x00d80000db0c783b */ /* 0x000f2a0000004200 */
        /* <DEDUP_REMOVED lines=28> */
[----:B------:R-:W-:Y:S01]  /*1fe10*/  F2FP.BF16.PACK_AB R5, R156, R153 ;  /* 0x000000999c05723e */ /* 0x000fe200000010ff */
[----:B------:R-:W-:Y:S01]  /*1fe20*/  FADD.FTZ R153, R153, R146 ;  /* 0x0000009299997221 */ /* 0x000fe20000010000 */
[C---:B------:R-:W-:Y:S01]  /*1fe30*/  F2FP.BF16.PACK_AB R6, R167.reuse, R162 ;  /* 0x000000a2a706723e */ /* 0x040fe200000010ff */
[----:B------:R-:W-:Y:S01]  /*1fe40*/  FADD.FTZ R162, R162, R3 ;  /* 0x00000003a2a27221 */ /* 0x000fe20000010000 */
[----:B------:R-:W-:Y:S01]  /*1fe50*/  F2FP.BF16.PACK_AB R7, R168, R157 ;  /* 0x0000009da807723e */ /* 0x000fe200000010ff */
[----:B------:R-:W-:Y:S02]  /*1fe60*/  FADD.FTZ R156, R156, R153 ;  /* 0x000000999c9c7221 */ /* 0x000fe40000010000 */
[----:B------:R-:W-:Y:S02]  /*1fe70*/  FADD.FTZ R167, R167, R162 ;  /* 0x000000a2a7a77221 */ /* 0x000fe40000010000 */
        /* <DEDUP_REMOVED lines=10> */
[C---:B-----5:R-:W-:Y:S08]  /*1ff20*/  HMMA.16816.F32.BF16 R104, R4.reuse, R8, R104 ;  /* 0x000000080468723c */ /* 0x060ff00000041868 */
[C---:B------:R-:W-:Y:S01]  /*1ff30*/  HMMA.16816.F32.BF16 R100, R4.reuse, R10, R100 ;  /* 0x0000000a0464723c */ /* 0x040fe20000041864 */
[----:B------:R-:W5:Y:S07]  /*1ff40*/  LDSM.16.MT88.4 R8, [R218+0xe000] ;  /* 0x00e00000da08783b */ /* 0x000f6e0000004200 */
[C---:B--2---:R-:W-:Y:S07]  /*1ff50*/  HMMA.16816.F32.BF16 R88, R4.reuse, R48, R88 ;  /* 0x000000300458723c */ /* 0x044fee0000041858 */
[-C--:B------:R-:W-:Y:S01]  /*1ff60*/  FFMA.FTZ R49, R169, R52.reuse, -R57 ;  /* 0x00000034a9317223 */ /* 0x080fe20000010839 */
[----:B------:R-:W-:Y:S01]  /*1ff70*/  HMMA.16816.F32.BF16 R84, R4, R50, R84 ;  /* 0x000000320454723c */ /* 0x000fe20000041854 */
[----:B------:R-:W-:Y:S01]  /*1ff80*/  MUFU.EX2 R51, R171 ;  /* 0x000000ab00337308 */ /* 0x000fe20000000800 */
[----:B------:R-:W-:-:S05]  /*1ff90*/  FFMA.FTZ R48, R166, R52, -R47 ;  /* 0x00000034a6307223 */ /* 0x000fca000001082f */
[-C--:B------:R-:W-:Y:S01]  /*1ffa0*/  FFMA.FTZ R50, R164, R52.reuse, -R47 ;  /* 0x00000034a4327223 */ /* 0x080fe2000001082f */
[C---:B------:R-:W-:Y:S01]  /*1ffb0*/  HMMA.16816.F32.BF16 R128, R4.reuse, R24, R128 ;  /* 0x000000180480723c */ /* 0x040fe20000041880 */
[----:B------:R-:W2:Y:S01]  /*1ffc0*/  MUFU.EX2 R49, R49 ;  /* 0x0000003100317308 */ /* 0x000ea20000000800 */
[-C--:B------:R-:W-:Y:S02]  /*1ffd0*/  FFMA.FTZ R164, R161, R52.reuse, -R57 ;  /* 0x00000034a1a47223 */ /* 0x080fe40000010839 */
[-C--:B------:R-:W-:Y:S02]  /*1ffe0*/  FFMA.FTZ R161, R154, R52.reuse, -R47 ;  /* 0x000000349aa17223 */ /* 0x080fe4000001082f */
[----:B------:R-:W-:Y:S02]  /*1fff0*/  FFMA.FTZ R154, R145, R52, -R57 ;  /* 0x00000034919a7223 */ /* 0x000fe40000010839 */
[C---:B------:R-:W-:Y:S01]  /*20000*/  HMMA.16816.F32.BF16 R124, R4.reuse, R26, R124 ;  /* 0x0000001a047c723c */ /* 0x040fe2000004187c */
[----:B------:R-:W2:Y:S01]  /*20010*/  LDSM.16.MT88.4 R24, [R222+0xe000] ;  /* 0x00e00000de18783b */ /* 0x000ea20000004200 */
[----:B------:R-:W-:Y:S06]  /*20020*/  MUFU.EX2 R48, R48 ;  /* 0x0000003000307308 */ /* 0x000fec0000000800 */
[C---:B-1----:R-:W-:Y:S02]  /*20030*/  HMMA.16816.F32.BF16 R96, R4.reuse, R20, R96 ;  /* 0x000000140460723c */ /* 0x042fe40000041860 */
        /* <DEDUP_REMOVED lines=11> */
[----:B------:R-:W5:Y:S06]  /*200f0*/  LDSM.16.MT88.4 R28, [R220+0x12000] ;  /* 0x01200000dc1c783b */ /* 0x000f6c0000004200 */
[----:B------:R-:W-:Y:S01]  /*20100*/  F2FP.BF16.PACK_AB R4, R173, R172 ;  /* 0x000000acad04723e */ /* 0x000fe200000010ff */
[----:B------:R-:W-:Y:S01]  /*20110*/  FADD.FTZ R172, R172, R167 ;  /* 0x000000a7acac7221 */ /* 0x000fe20000010000 */
[----:B------:R-:W-:-:S02]  /*20120*/  F2FP.BF16.PACK_AB R5, R174, R175 ;  /* 0x000000afae05723e */ /* 0x000fc400000010ff */
[----:B--2---:R-:W-:Y:S01]  /*20130*/  F2FP.BF16.PACK_AB R6, R49, R170 ;  /* 0x000000aa3106723e */ /* 0x004fe200000010ff */
[----:B------:R-:W-:Y:S01]  /*20140*/  FADD.FTZ R173, R173, R172 ;  /* 0x000000acadad7221 */ /* 0x000fe20000010000 */
[C---:B------:R-:W-:Y:S01]  /*20150*/  F2FP.BF16.PACK_AB R7, R51.reuse, R176 ;  /* 0x000000b03307723e */ /* 0x040fe200000010ff */
[----:B------:R-:W-:Y:S02]  /*20160*/  FADD.FTZ R176, R176, R3 ;  /* 0x00000003b0b07221 */ /* 0x000fe40000010000 */
[----:B------:R-:W-:Y:S02]  /*20170*/  FADD.FTZ R2, R170, R173 ;  /* 0x000000adaa027221 */ /* 0x000fe40000010000 */
[----:B------:R-:W-:Y:S02]  /*20180*/  FADD.FTZ R51, R51, R176 ;  /* 0x000000b033337221 */ /* 0x000fe40000010000 */
[----:B---3--:R-:W-:Y:S01]  /*20190*/  HMMA.16816.F32.BF16 R120, R4, R16, R120 ;  /* 0x000000100478723c */ /* 0x008fe20000041878 */
[----:B------:R-:W-:-:S04]  /*201a0*/  FADD.FTZ R2, R49, R2 ;  /* 0x0000000231027221 */ /* 0x000fc80000010000 */
[----:B------:R-:W-:-:S03]  /*201b0*/  FADD.FTZ R3, R163, R2 ;  /* 0x00000002a3037221 */ /* 0x000fc60000010000 */
[----:B------:R-:W-:Y:S01]  /*201c0*/  HMMA.16816.F32.BF16 R116, R4, R18, R116 ;  /* 0x000000120474723c */ /* 0x000fe20000041874 */
[----:B------:R-:W2:Y:S01]  /*201d0*/  LDSM.16.MT88.4 R16, [R219+0x12000] ;  /* 0x01200000db10783b */ /* 0x000ea20000004200 */
[----:B-1----:R-:W-:-:S04]  /*201e0*/  FADD.FTZ R3, R164, R3 ;  /* 0x00000003a4037221 */ /* 0x002fc80000010000 */
[----:B------:R-:W-:Y:S02]  /*201f0*/  FADD.FTZ R2, R158, R3 ;  /* 0x000000039e027221 */ /* 0x000fe40000010000 */
[----:B----4-:R-:W-:Y:S02]  /*20200*/  HMMA.16816.F32.BF16 R112, R4, R12, R112 ;  /* 0x0000000c0470723c */ /* 0x010fe40000041870 */
[----:B------:R-:W-:-:S06]  /*20210*/  FADD.FTZ R2, R155, R2 ;  /* 0x000000029b027221 */ /* 0x000fcc0000010000 */
        /* <DEDUP_REMOVED lines=20> */
[----:B------:R-:W-:-:S02]  /*20360*/  F2FP.BF16.PACK_AB R4, R164, R163 ;  /* 0x000000a3a404723e */ /* 0x000fc400000010ff */
[----:B------:R-:W-:Y:S01]  /*20370*/  F2FP.BF16.PACK_AB R5, R165, R48 ;  /* 0x00000030a505723e */ /* 0x000fe200000010ff */
[----:B------:R-:W-:Y:S01]  /*20380*/  FADD.FTZ R48, R48, R51 ;  /* 0x0000003330307221 */ /* 0x000fe20000010000 */
[----:B------:R-:W-:Y:S02]  /*20390*/  F2FP.BF16.PACK_AB R6, R155, R158 ;  /* 0x0000009e9b06723e */ /* 0x000fe400000010ff */
[----:B------:R-:W-:Y:S01]  /*203a0*/  F2FP.BF16.PACK_AB R7, R161, R50 ;  /* 0x00000032a107723e */ /* 0x000fe200000010ff */
[----:B------:R-:W-:-:S04]  /*203b0*/  FADD.FTZ R165, R165, R48 ;  /* 0x00000030a5a57221 */ /* 0x000fc80000010000 */
[----:B------:R-:W-:Y:S02]  /*203c0*/  FADD.FTZ R50, R50, R165 ;  /* 0x000000a532327221 */ /* 0x000fe40000010000 */
[----:B---3--:R-:W-:Y:S02]  /*203d0*/  HMMA.16816.F32.BF16 R120, R4, R8, R120 ;  /* 0x000000080478723c */ /* 0x008fe40000041878 */
[----:B------:R-:W-:-:S06]  /*203e0*/  FADD.FTZ R161, R161, R50 ;  /* 0x00000032a1a17221 */ /* 0x000fcc0000010000 */
        /* <DEDUP_REMOVED lines=80> */
[----:B------:R-:W-:-:S02]  /*208f0*/  FADD.FTZ R25, R25, R24 ;  /* 0x0000001819197221 */ /* 0x000fc40000010000 */
[----:B------:R-:W-:Y:S02]  /*20900*/  FADD.FTZ R29, R29, R28 ;  /* 0x0000001c1d1d7221 */ /* 0x000fe40000010000 */
        /* <DEDUP_REMOVED lines=24> */
.L_x_4688:
[----:B------:R-:W-:Y:S05]  /*20a90*/  @!P1 BRA `(.L_x_4697) ;  /* 0x00005ab000009947 */ /* 0x000fea0003800000 */
[----:B------:R-:W-:Y:S02]  /*20aa0*/  MOV R3, R132 ;  /* 0x0000008400037202 */ /* 0x000fe40000000f00 */
[----:B------:R-:W-:-:S02]  /*20ab0*/  MOV R136, R133 ;  /* 0x0000008500887202 */ /* 0x000fc40000000f00 */
.L_x_4706:
        /* <DEDUP_REMOVED lines=74> */
.L_x_4699:
[----:B------:R-:W-:Y:S02]  /*20f60*/  ULDC.64 UR4, c[0x0][0x118] ;  /* 0x0000460000047ab9 */ /* 0x000fe40000000a00 */
[----:B------:R-:W2:Y:S02]  /*20f70*/  LD.E R8, [R132.64+0x40] ;  /* 0x0000400484087980 */ /* 0x000ea4000c101900 */
[----:B--2---:R-:W-:Y:S04]  /*20f80*/  LEA R8, -R8, RZ, 0x7 ;  /* 0x000000ff08087211 */ /* 0x004fe800078e39ff */
[----:B------:R-:W-:Y:S02]  /*20f90*/  SHF.R.S32.HI R7, RZ, 0x1f, R8 ;  /* 0x0000001fff077819 */ /* 0x000fe40000011408 */
.L_x_4700:
[----:B------:R-:W-:Y:S05]  /*20fa0*/  BSYNC B0 ;  /* 0x0000000000007941 */ /* 0x000fea0003800000 */
.L_x_4698:
[C---:B------:R-:W-:Y:S01]  /*20fb0*/  LOP3.LUT P4, RZ, R245.reuse, 0x1, RZ, 0xc0, !PT ;  /* 0x00000001f5ff7812 */ /* 0x040fe2000788c0ff */
[----:B------:R-:W-:Y:S01]  /*20fc0*/  ULDC.64 UR4, c[0x0][0x118] ;  /* 0x0000460000047ab9 */ /* 0x000fe20000000a00 */
[C---:B------:R-:W-:Y:S01]  /*20fd0*/  LEA R248, P2, R8.reuse, R140, 0x1 ;  /* 0x0000008c08f87211 */ /* 0x040fe200078408ff */
[----:B------:R-:W-:Y:S01]  /*20fe0*/  BSSY B1, `(.L_x_4701) ;  /* 0x0000299000017945 */ /* 0x000fe20003800000 */
[----:B------:R-:W-:Y:S02]  /*20ff0*/  LOP3.LUT P3, RZ, R245, 0x2, RZ, 0xc0, !PT ;  /* 0x00000002f5ff7812 */ /* 0x000fe4000786c0ff */
[C---:B------:R-:W-:Y:S02]  /*21000*/  LEA.HI.X R249, R8.reuse, R141, R7, 0x1, P2 ;  /* 0x0000008d08f97211 */ /* 0x040fe400010f0c07 */
[-C--:B------:R-:W-:Y:S02]  /*21010*/  IADD3 R5, P1, R8, R229.reuse, RZ ;  /* 0x000000e508057210 */ /* 0x080fe40007f3e0ff */
[----:B------:R-:W-:Y:S02]  /*21020*/  IADD3.X R133, RZ, c[0x0][0x44], RZ, P0, !PT ;  /* 0x00001100ff857a10 */ /* 0x000fe400007fe4ff */
        /* <DEDUP_REMOVED lines=9> */
[-C--:B------:R-:W-:Y:S02]  /*210c0*/  @P3 LEA R12, P1, R5, R140.reuse, 0x1 ;  /* 0x0000008c050c3211 */ /* 0x080fe400078208ff */
[----:B------:R-:W-:Y:S02]  /*210d0*/  @P4 LEA R16, P5, R7, R140, 0x1 ;  /* 0x0000008c07104211 */ /* 0x000fe400078a08ff */
        /* <DEDUP_REMOVED lines=16> */
[C---:B------:R-:W-:Y:S02]  /*211e0*/  @P4 LEA R14, P5, R5.reuse, R140, 0x1 ;  /* 0x0000008c050e4211 */ /* 0x040fe400078a08ff */
        /* <DEDUP_REMOVED lines=21> */
[C---:B------:R-:W-:Y:S01]  /*21340*/  @P4 LEA R26, P5, R5.reuse, R140, 0x1 ;  /* 0x0000008c051a4211 */ /* 0x040fe200078a08ff */
        /* <DEDUP_REMOVED lines=13> */
[C---:B------:R-:W-:Y:S01]  /*21420*/  @P3 LEA R6, P2, R7.reuse, R140, 0x1 ;  /* 0x0000008c07063211 */ /* 0x040fe200078408ff */
[----:B------:R-:W-:Y:S01]  /*21430*/  @!PT LDS RZ, [RZ] ;  /* 0x00000000fffff984 */ /* 0x000fe20000000800 */
[----:B------:R-:W-:Y:S01]  /*21440*/  @!PT LDS RZ, [RZ] ;  /* 0x00000000fffff984 */ /* 0x000fe20000000800 */
[----:B------:R-:W-:Y:S01]  /*21450*/  @!PT LDS RZ, [RZ] ;  /* 0x00000000fffff984 */ /* 0x000fe20000000800 */
[----:B------:R3:W-:Y:S01]  /*21460*/  @P4 LDGSTS.E.BYPASS.LTC128B.128 [R241+0xd800], [R14.64] ;  /* 0x0d8000000ef14fae */ /* 0x0007e2000b901d44 */
[C-C-:B------:R-:W-:Y:S02]  /*21470*/  @P4 LEA.HI.X R31, R7.reuse, R141, R4.reuse, 0x1, P6 ;  /* 0x0000008d071f4211 */ /* 0x140fe400030f0c04 */
[C---:B------:R-:W-:Y:S02]  /*21480*/  IADD3 R5, P1, R7.reuse, R229, RZ ;  /* 0x000000e507057210 */ /* 0x040fe40007f3e0ff */
[-C--:B------:R-:W-:Y:S01]  /*21490*/  @P3 LEA.HI.X R7, R7, R141.reuse, R4, 0x1, P2 ;  /* 0x0000008d07073211 */ /* 0x080fe200010f0c04 */
[----:B------:R-:W-:Y:S01]  /*214a0*/  @!P4 STS.128 [R241+0xd800], RZ ;  /* 0x00d800fff100c388 */ /* 0x000fe20000000c00 */
[----:B------:R-:W-:Y:S02]  /*214b0*/  IADD3.X R2, R4, R230, RZ, P1, !PT ;  /* 0x000000e604027210 */ /* 0x000fe40000ffe4ff */
[CC--:B------:R-:W-:Y:S02]  /*214c0*/  @P4 LEA R28, P5, R5.reuse, R140.reuse, 0x1 ;  /* 0x0000008c051c4211 */ /* 0x0c0fe400078a08ff */
[C---:B------:R-:W-:Y:S01]  /*214d0*/  @P3 LEA R36, P1, R5.reuse, R140, 0x1 ;  /* 0x0000008c05243211 */ /* 0x040fe200078208ff */
[----:B------:R-:W-:Y:S01]  /*214e0*/  @!PT LDS RZ, [RZ] ;  /* 0x00000000fffff984 */ /* 0x000fe20000000800 */
[----:B------:R-:W-:Y:S01]  /*214f0*/  @!PT LDS RZ, [RZ] ;  /* 0x00000000fffff984 */ /* 0x000fe20000000800 */
[----:B------:R-:W-:Y:S01]  /*21500*/  @!PT LDS RZ, [RZ] ;  /* 0x00000000fffff984 */ /* 0x000fe20000000800 */
[----:B------:R4:W-:Y:S01]  /*21510*/  @P3 LDGSTS.E.BYPASS.LTC128B.128 [R241+0x11800], [R8.64+0x80] ;  /* 0x1180008008f13fae */ /* 0x0009e2000b901d44 */
[CCC-:B------:R-:W-:Y:S02]  /*21520*/  @P4 LEA.HI.X R29, R5.reuse, R141.reuse, R2.reuse, 0x1, P5 ;  /* 0x0000008d051d4211 */ /* 0x1c0fe400028f0c02 */
[----:B------:R-:W-:Y:S03]  /*21530*/  @P3 LEA.HI.X R37, R5, R141, R2, 0x1, P1 ;  /* 0x0000008d05253211 */ /* 0x000fe600008f0c02 */
        /* <DEDUP_REMOVED lines=42> */
[----:B----4-:R-:W4:Y:S06]  /*217e0*/  LDSM.16.M88.4 R8, [R227+0x4000] ;  /* 0x00400000e308783b */ /* 0x010f2c0000000200 */
[----:B--2---:R-:W3:Y:S06]  /*217f0*/  LDSM.16.M88.4 R16, [R227+0x4800] ;  /* 0x00480000e310783b */ /* 0x004eec0000000200 */
[----:B-1----:R-:W5:Y:S06]  /*21800*/  LDSM.16.M88.4 R24, [R227+0x5000] ;  /* 0x00500000e318783b */ /* 0x002f6c0000000200 */
[----:B------:R-:W0:Y:S06]  /*21810*/  LDGDEPBAR ;  /* 0x00000000000079af */ /* 0x000e2c0000000000 */
[----:B------:R-:W1:Y:S06]  /*21820*/  LDSM.16.M88.4 R32, [R227+0x5800] ;  /* 0x00580000e320783b */ /* 0x000e6c0000000200 */
[----:B------:R-:W2:Y:S06]  /*21830*/  LDSM.16.M88.4 R40, [R227+0x6000] ;  /* 0x00600000e328783b */ /* 0x000eac0000000200 */
[----:B------:R-:W1:Y:S01]  /*21840*/  LDSM.16.M88.4 R48, [R227+0x6800] ;  /* 0x00680000e330783b */ /* 0x000e620000000200 */
[C---:B----4-:R-:W-:Y:S05]  /*21850*/  HMMA.16816.F32.BF16 R4, R64.reuse, R8, RZ ;  /* 0x000000084004723c */ /* 0x050fea00000418ff */
[----:B------:R-:W4:Y:S03]  /*21860*/  LDSM.16.M88.4 R56, [R227+0x7000] ;  /* 0x00700000e338783b */ /* 0x000f260000000200 */
[C---:B------:R-:W-:Y:S03]  /*21870*/  HMMA.16816.F32.BF16 R8, R64.reuse, R10, RZ ;  /* 0x0000000a4008723c */ /* 0x040fe600000418ff */
[----:B------:R-:W2:Y:S06]  /*21880*/  LDSM.16.M88.4 R140, [R227+0x7800] ;  /* 0x00780000e38c783b */ /* 0x000eac0000000200 */
[----:B------:R-:W-:Y:S01]  /*21890*/  LDSM.16.M88.4 R144, [R226] ;  /* 0x00000000e290783b */ /* 0x000fe20000000200 */
[C---:B---3--:R-:W-:Y:S05]  /*218a0*/  HMMA.16816.F32.BF16 R12, R64.reuse, R16, RZ ;  /* 0x00000010400c723c */ /* 0x048fea00000418ff */
[----:B------:R-:W3:Y:S03]  /*218b0*/  LDSM.16.M88.4 R148, [R225] ;  /* 0x00000000e194783b */ /* 0x000ee60000000200 */
[C---:B------:R-:W-:Y:S03]  /*218c0*/  HMMA.16816.F32.BF16 R16, R64.reuse, R18, RZ ;  /* 0x000000124010723c */ /* 0x040fe600000418ff */
[----:B------:R-:W3:Y:S05]  /*218d0*/  LDSM.16.M88.4 R152, [R217] ;  /* 0x00000000d998783b */ /* 0x000eea0000000200 */
[C---:B-----5:R-:W-:Y:S01]  /*218e0*/  HMMA.16816.F32.BF16 R20, R64.reuse, R24, RZ ;  /* 0x000000184014723c */ /* 0x060fe200000418ff */
[----:B------:R-:W5:Y:S06]  /*218f0*/  LDSM.16.M88.4 R156, [R216] ;  /* 0x00000000d89c783b */ /* 0x000f6c0000000200 */
[----:B------:R-:W3:Y:S01]  /*21900*/  LDSM.16.M88.4 R160, [R215] ;  /* 0x00000000d7a0783b */ /* 0x000ee20000000200 */
[C---:B------:R-:W-:Y:S05]  /*21910*/  HMMA.16816.F32.BF16 R24, R64.reuse, R26, RZ ;  /* 0x0000001a4018723c */ /* 0x040fea00000418ff */
[----:B------:R-:W3:Y:S03]  /*21920*/  LDSM.16.M88.4 R164, [R214] ;  /* 0x00000000d6a4783b */ /* 0x000ee60000000200 */
[C---:B-1----:R-:W-:Y:S03]  /*21930*/  HMMA.16816.F32.BF16 R28, R64.reuse, R32, RZ ;  /* 0x00000020401c723c */ /* 0x042fe600000418ff */
[----:B------:R-:W1:Y:S05]  /*21940*/  LDSM.16.M88.4 R168, [R213] ;  /* 0x00000000d5a8783b */ /* 0x000e6a0000000200 */
[C---:B------:R-:W-:Y:S01]  /*21950*/  HMMA.16816.F32.BF16 R32, R64.reuse, R34, RZ ;  /* 0x000000224020723c */ /* 0x040fe200000418ff */
[----:B------:R-:W1:Y:S06]  /*21960*/  LDSM.16.M88.4 R172, [R212] ;  /* 0x00000000d4ac783b */ /* 0x000e6c0000000200 */
[----:B------:R-:W1:Y:S01]  /*21970*/  LDSM.16.M88.4 R176, [R211] ;  /* 0x00000000d3b0783b */ /* 0x000e620000000200 */
[C---:B--2---:R-:W-:Y:S05]  /*21980*/  HMMA.16816.F32.BF16 R36, R64.reuse, R40, RZ ;  /* 0x000000284024723c */ /* 0x044fea00000418ff */
[----:B------:R-:W-:Y:S03]  /*21990*/  LDSM.16.M88.4 R180, [R224] ;  /* 0x00000000e0b4783b */ /* 0x000fe60000000200 */
[C---:B------:R-:W-:Y:S03]  /*219a0*/  HMMA.16816.F32.BF16 R40, R64.reuse, R42, RZ ;  /* 0x0000002a4028723c */ /* 0x040fe600000418ff */
[----:B------:R-:W3:Y:S05]  /*219b0*/  LDSM.16.M88.4 R184, [R221+0x4000] ;  /* 0x00400000ddb8783b */ /* 0x000eea0000000200 */
[C---:B------:R-:W-:Y:S01]  /*219c0*/  HMMA.16816.F32.BF16 R44, R64.reuse, R48, RZ ;  /* 0x00000030402c723c */ /* 0x040fe200000418ff */
[----:B------:R-:W-:Y:S06]  /*219d0*/  LDSM.16.M88.4 R188, [R226+0x2000] ;  /* 0x00200000e2bc783b */ /* 0x000fec0000000200 */
[----:B------:R-:W-:Y:S01]  /*219e0*/  LDSM.16.M88.4 R192, [R209] ;  /* 0x00000000d1c0783b */ /* 0x000fe20000000200 */
[C---:B------:R-:W-:Y:S05]  /*219f0*/  HMMA.16816.F32.BF16 R48, R64.reuse, R50, RZ ;  /* 0x000000324030723c */ /* 0x040fea00000418ff */
[----:B------:R-:W2:Y:S03]  /*21a00*/  LD.E R2, [R132.64+0x18c] ;  /* 0x00018c0484027980 */ /* 0x000ea6000c101900 */
[C---:B----4-:R-:W-:Y:S03]  /*21a10*/  HMMA.16816.F32.BF16 R52, R64.reuse, R56, RZ ;  /* 0x000000384034723c */ /* 0x050fe600000418ff */
[----:B------:R-:W-:Y:S05]  /*21a20*/  LDSM.16.M88.4 R196, [R223+0x2000] ;  /* 0x00200000dfc4783b */ /* 0x000fea0000000200 */
[C---:B------:R-:W-:Y:S01]  /*21a30*/  HMMA.16816.F32.BF16 R56, R64.reuse, R58, RZ ;  /* 0x0000003a4038723c */ /* 0x040fe200000418ff */
[----:B------:R-:W-:Y:S07]  /*21a40*/  LDSM.16.M88.4 R200, [R210+0x4000] ;  /* 0x00400000d2c8783b */ /* 0x000fee0000000200 */
[C---:B------:R-:W-:Y:S08]  /*21a50*/  HMMA.16816.F32.BF16 R60, R64.reuse, R140, RZ ;  /* 0x0000008c403c723c */ /* 0x040ff000000418ff */
[----:B------:R-:W-:Y:S01]  /*21a60*/  HMMA.16816.F32.BF16 R64, R64, R142, RZ ;  /* 0x0000008e4040723c */ /* 0x000fe200000418ff */
[----:B------:R-:W4:Y:S07]  /*21a70*/  LDSM.16.M88.4 R140, [R221+0x4800] ;  /* 0x00480000dd8c783b */ /* 0x000f2e0000000200 */
[C---:B---3--:R-:W-:Y:S08]  /*21a80*/  HMMA.16816.F32.BF16 R4, R144.reuse, R148, R4 ;  /* 0x000000949004723c */ /* 0x048ff00000041804 */
[C---:B------:R-:W-:Y:S01]  /*21a90*/  HMMA.16816.F32.BF16 R8, R144.reuse, R150, R8 ;  /* 0x000000969008723c */ /* 0x040fe20000041808 */
[----:B------:R-:W3:Y:S07]  /*21aa0*/  LDSM.16.M88.4 R148, [R221+0x5000] ;  /* 0x00500000dd94783b */ /* 0x000eee0000000200 */
        /* <DEDUP_REMOVED lines=8> */
[----:B------:R-:W3:Y:S07]  /*21b30*/  LDSM.16.M88.4 R160, [R221+0x6800] ;  /* 0x00680000dda0783b */ /* 0x000eee0000000200 */
        /* <DEDUP_REMOVED lines=16> */
[C---:B----4-:R-:W-:Y:S08]  /*21c40*/  HMMA.16816.F32.BF16 R12, R180.reuse, R140, R12 ;  /* 0x0000008cb40c723c */ /* 0x050ff0000004180c */
[C---:B------:R-:W-:Y:S01]  /*21c50*/  HMMA.16816.F32.BF16 R16, R180.reuse, R142, R16 ;  /* 0x0000008eb410723c */ /* 0x040fe20000041810 */
[----:B------:R-:W4:Y:S07]  /*21c60*/  LDSM.16.M88.4 R140, [R210+0x1800] ;  /* 0x00180000d28c783b */ /* 0x000f2e0000000200 */
[C---:B---3--:R-:W-:Y:S08]  /*21c70*/  HMMA.16816.F32.BF16 R20, R180.reuse, R148, R20 ;  /* 0x00000094b414723c */ /* 0x048ff00000041814 */
[C---:B------:R-:W-:Y:S01]  /*21c80*/  HMMA.16816.F32.BF16 R24, R180.reuse, R150, R24 ;  /* 0x00000096b418723c */ /* 0x040fe20000041818 */
[----:B------:R-:W3:Y:S07]  /*21c90*/  LDSM.16.M88.4 R148, [R210+0x2000] ;  /* 0x00200000d294783b */ /* 0x000eee0000000200 */
[C---:B------:R-:W-:Y:S08]  /*21ca0*/  HMMA.16816.F32.BF16 R28, R180.reuse, R152, R28 ;  /* 0x00000098b41c723c */ /* 0x040ff0000004181c */
[C---:B------:R-:W-:Y:S01]  /*21cb0*/  HMMA.16816.F32.BF16 R32, R180.reuse, R154, R32 ;  /* 0x0000009ab420723c */ /* 0x040fe20000041820 */
[----:B------:R-:W2:Y:S07]  /*21cc0*/  LDSM.16.M88.4 R152, [R210+0x2800] ;  /* 0x00280000d298783b */ /* 0x000eae0000000200 */
[C---:B-----5:R-:W-:Y:S08]  /*21cd0*/  HMMA.16816.F32.BF16 R36, R180.reuse, R156, R36 ;  /* 0x0000009cb424723c */ /* 0x060ff00000041824 */
        /* <DEDUP_REMOVED lines=21> */
[C---:B----4-:R-:W-:Y:S08]  /*21e30*/  HMMA.16816.F32.BF16 R28, R168.reuse, R140, R28 ;  /* 0x0000008ca81c723c */ /* 0x050ff0000004181c */
[C---:B------:R-:W-:Y:S01]  /*21e40*/  HMMA.16816.F32.BF16 R32, R168.reuse, R142, R32 ;  /* 0x0000008ea820723c */ /* 0x040fe20000041820 */
[----:B------:R-:W4:Y:S07]  /*21e50*/  LDSM.16.M88.4 R140, [R227+0xa000] ;  /* 0x00a00000e38c783b */ /* 0x000f2e0000000200 */
[C---:B---3--:R-:W-:Y:S08]  /*21e60*/  HMMA.16816.F32.BF16 R36, R168.reuse, R148, R36 ;  /* 0x00000094a824723c */ /* 0x048ff00000041824 */
[C---:B------:R-:W-:Y:S01]  /*21e70*/  HMMA.16816.F32.BF16 R40, R168.reuse, R150, R40 ;  /* 0x00000096a828723c */ /* 0x040fe20000041828 */
[----:B------:R-:W3:Y:S07]  /*21e80*/  LDSM.16.M88.4 R148, [R227+0xa800] ;  /* 0x00a80000e394783b */ /* 0x000eee0000000200 */
[C---:B--2---:R-:W-:Y:S08]  /*21e90*/  HMMA.16816.F32.BF16 R44, R168.reuse, R152, R44 ;  /* 0x00000098a82c723c */ /* 0x044ff0000004182c */
[C---:B------:R-:W-:Y:S01]  /*21ea0*/  HMMA.16816.F32.BF16 R48, R168.reuse, R154, R48 ;  /* 0x0000009aa830723c */ /* 0x040fe20000041830 */
[----:B------:R-:W2:Y:S07]  /*21eb0*/  LDSM.16.M88.4 R152, [R227+0xb000] ;  /* 0x00b00000e398783b */ /* 0x000eae0000000200 */
[C---:B-----5:R-:W-:Y:S08]  /*21ec0*/  HMMA.16816.F32.BF16 R52, R168.reuse, R156, R52 ;  /* 0x0000009ca834723c */ /* 0x060ff00000041834 */
[C---:B------:R-:W-:Y:S01]  /*21ed0*/  HMMA.16816.F32.BF16 R56, R168.reuse, R158, R56 ;  /* 0x0000009ea838723c */ /* 0x040fe20000041838 */
[----:B------:R-:W5:Y:S07]  /*21ee0*/  LDSM.16.M88.4 R156, [R208] ;  /* 0x00000000d09c783b */ /* 0x000f6e0000000200 */
        /* <DEDUP_REMOVED lines=18> */
[----:B------:R-:W4:Y:S07]  /*22010*/  LDSM.16.M88.4 R140, [R205] ;  /* 0x00000000cd8c783b */ /* 0x000f2e0000000200 */
[C---:B---3--:R-:W-:Y:S08]  /*22020*/  HMMA.16816.F32.BF16 R44, R160.reuse, R148, R44 ;  /* 0x00000094a02c723c */ /* 0x048ff0000004182c */
[C---:B------:R-:W-:Y:S01]  /*22030*/  HMMA.16816.F32.BF16 R48, R160.reuse, R150, R48 ;  /* 0x00000096a030723c */ /* 0x040fe20000041830 */
[----:B------:R-:W3:Y:S07]  /*22040*/  LDSM.16.M88.4 R148, [R204] ;  /* 0x00000000cc94783b */ /* 0x000eee0000000200 */
[C---:B--2---:R-:W-:Y:S08]  /*22050*/  HMMA.16816.F32.BF16 R52, R160.reuse, R152, R52 ;  /* 0x00000098a034723c */ /* 0x044ff00000041834 */
[C---:B------:R-:W-:Y:S01]  /*22060*/  HMMA.16816.F32.BF16 R56, R160.reuse, R154, R56 ;  /* 0x0000009aa038723c */ /* 0x040fe20000041838 */
[----:B------:R-:W2:Y:S07]  /*22070*/  LDSM.16.M88.4 R152, [R139] ;  /* 0x000000008b98783b */ /* 0x000eae0000000200 */
[C---:B------:R-:W-:Y:S08]  /*22080*/  HMMA.16816.F32.BF16 R60, R160.reuse, R184, R60 ;  /* 0x000000b8a03c723c */ /* 0x040ff0000004183c */
[----:B------:R-:W-:Y:S01]  /*22090*/  HMMA.16816.F32.BF16 R64, R160, R186, R64 ;  /* 0x000000baa040723c */ /* 0x000fe20000041840 */
[----:B------:R-:W-:Y:S06]  /*220a0*/  LDSM.16.M88.4 R160, [R224+0x2000] ;  /* 0x00200000e0a0783b */ /* 0x000fec0000000200 */
[----:B------:R-:W-:Y:S01]  /*220b0*/  LDSM.16.M88.4 R184, [R221+0xa800] ;  /* 0x00a80000ddb8783b */ /* 0x000fe20000000200 */
[C---:B------:R-:W-:Y:S08]  /*220c0*/  HMMA.16816.F32.BF16 R4, R188.reuse, R192, R4 ;  /* 0x000000c0bc04723c */ /* 0x040ff00000041804 */
[C---:B------:R-:W-:Y:S01]  /*220d0*/  HMMA.16816.F32.BF16 R8, R188.reuse, R194, R8 ;  /* 0x000000c2bc08723c */ /* 0x040fe20000041808 */
[----:B------:R-:W-:Y:S07]  /*220e0*/  LDSM.16.M88.4 R192, [R221+0xb000] ;  /* 0x00b00000ddc0783b */ /* 0x000fee0000000200 */
[C---:B-----5:R-:W-:Y:S08]  /*220f0*/  HMMA.16816.F32.BF16 R12, R188.reuse, R156, R12 ;  /* 0x0000009cbc0c723c */ /* 0x060ff0000004180c */
[C---:B------:R-:W-:Y:S01]  /*22100*/  HMMA.16816.F32.BF16 R16, R188.reuse, R158, R16 ;  /* 0x0000009ebc10723c */ /* 0x040fe20000041810 */
[----:B------:R-:W5:Y:S07]  /*22110*/  LDSM.16.M88.4 R156, [R138] ;  /* 0x000000008a9c783b */ /* 0x000f6e0000000200 */
[C---:B-1----:R-:W-:Y:S08]  /*22120*/  HMMA.16816.F32.BF16 R20, R188.reuse, R144, R20 ;  /* 0x00000090bc14723c */ /* 0x042ff00000041814 */
        /* <DEDUP_REMOVED lines=8> */
[C---:B---3--:R-:W-:Y:S08]  /*221b0*/  HMMA.16816.F32.BF16 R44, R188.reuse, R148, R44 ;  /* 0x00000094bc2c723c */ /* 0x048ff0000004182c */
[C---:B------:R-:W-:Y:S08]  /*221c0*/  HMMA.16816.F32.BF16 R48, R188.reuse, R150, R48 ;  /* 0x00000096bc30723c */ /* 0x040ff00000041830 */
[C---:B--2---:R-:W-:Y:S08]  /*221d0*/  HMMA.16816.F32.BF16 R52, R188.reuse, R152, R52 ;  /* 0x00000098bc34723c */ /* 0x044ff00000041834 */
        /* <DEDUP_REMOVED lines=21> */
[C---:B----4-:R-:W-:Y:S07]  /*22330*/  HMMA.16816.F32.BF16 R12, R196.reuse, R140, R12 ;  /* 0x0000008cc40c723c */ /* 0x050fee000004180c */
[----:B------:R-:W-:Y:S01]  /*22340*/  MOV R140, R248 ;  /* 0x000000f8008c7202 */ /* 0x000fe20000000f00 */
[-C--:B------:R-:W-:Y:S01]  /*22350*/  FMUL.FTZ R145, R4, R2.reuse ;  /* 0x0000000204917220 */ /* 0x080fe20000410000 */
[C---:B------:R-:W-:Y:S03]  /*22360*/  HMMA.16816.F32.BF16 R16, R196.reuse, R142, R16 ;  /* 0x0000008ec410723c */ /* 0x040fe60000041810 */
[-C--:B------:R-:W-:Y:S01]  /*22370*/  FMUL.FTZ R147, R5, R2.reuse ;  /* 0x0000000205937220 */ /* 0x080fe20000410000 */
[----:B------:R-:W-:Y:S01]  /*22380*/  MOV R141, R249 ;  /* 0x000000f9008d7202 */ /* 0x000fe20000000f00 */
        /* <DEDUP_REMOVED lines=38> */
[----:B------:R-:W3:Y:S01]  /*225f0*/  MUFU.TANH R169, R23 ;  /* 0x0000001700a97308 */ /* 0x000ee20000002400 */
[C---:B------:R-:W-:Y:S01]  /*22600*/  HMMA.16816.F32.BF16 R32, R196.reuse, R10, R32 ;  /* 0x0000000ac420723c */ /* 0x040fe20000041820 */
[----:B------:R-:W2:Y:S08]  /*22610*/  LDSM.16.M88.4 R8, [R210+0x6800] ;  /* 0x00680000d208783b */ /* 0x000eb00000000200 */
[----:B------:R1:W1:Y:S01]  /*22620*/  MUFU.TANH R175, R25 ;  /* 0x0000001900af7308 */ /* 0x0002620000002400 */
[C---:B-----5:R-:W-:Y:S05]  /*22630*/  HMMA.16816.F32.BF16 R36, R196.reuse, R4, R36 ;  /* 0x00000004c424723c */ /* 0x060fea0000041824 */
[-C--:B------:R-:W-:Y:S03]  /*22640*/  FMUL.FTZ R178, R28, R2.reuse ;  /* 0x000000021cb27220 */ /* 0x080fe60000410000 */
[C---:B------:R-:W-:Y:S01]  /*22650*/  HMMA.16816.F32.BF16 R40, R196.reuse, R6, R40 ;  /* 0x00000006c428723c */ /* 0x040fe20000041828 */
[----:B------:R-:W3:Y:S01]  /*22660*/  MUFU.TANH R13, R13 ;  /* 0x0000000d000d7308 */ /* 0x000ee20000002400 */
[----:B------:R-:W5:Y:S02]  /*22670*/  LDSM.16.M88.4 R4, [R210+0x7000] ;  /* 0x00700000d204783b */ /* 0x000f640000000200 */
[-C--:B------:R-:W-:Y:S02]  /*22680*/  FMUL.FTZ R29, R29, R2.reuse ;  /* 0x000000021d1d7220 */ /* 0x080fe40000410000 */
[-C--:B------:R-:W-:Y:S02]  /*22690*/  FMUL.FTZ R30, R30, R2.reuse ;  /* 0x000000021e1e7220 */ /* 0x080fe40000410000 */
[-C--:B------:R-:W-:Y:S03]  /*226a0*/  FMUL.FTZ R182, R32, R2.reuse ;  /* 0x0000000220b67220 */ /* 0x080fe60000410000 */
[----:B------:R-:W3:Y:S01]  /*226b0*/  MUFU.TANH R12, R12 ;  /* 0x0000000c000c7308 */ /* 0x000ee20000002400 */
[-C--:B------:R-:W-:Y:S02]  /*226c0*/  FMUL.FTZ R31, R31, R2.reuse ;  /* 0x000000021f1f7220 */ /* 0x080fe40000410000 */
[-C--:B------:R-:W-:Y:S02]  /*226d0*/  FMUL.FTZ R33, R33, R2.reuse ;  /* 0x0000000221217220 */ /* 0x080fe40000410000 */
[-C--:B------:R-:W-:Y:S02]  /*226e0*/  FMUL.FTZ R195, R36, R2.reuse ;  /* 0x0000000224c37220 */ /* 0x080fe40000410000 */
[-C--:B-1----:R-:W-:Y:S02]  /*226f0*/  FMUL.FTZ R21, R39, R2.reuse ;  /* 0x0000000227157220 */ /* 0x082fe40000410000 */
[-C--:B------:R-:W-:Y:S01]  /*22700*/  FMUL.FTZ R34, R34, R2.reuse ;  /* 0x0000000222227220 */ /* 0x080fe20000410000 */
[----:B------:R-:W1:Y:S01]  /*22710*/  MUFU.TANH R251, R251 ;  /* 0x000000fb00fb7308 */ /* 0x000e620000002400 */
[-C--:B------:R-:W-:Y:S01]  /*22720*/  FMUL.FTZ R35, R35, R2.reuse ;  /* 0x0000000223237220 */ /* 0x080fe20000410000 */
[C---:B--2---:R-:W-:Y:S03]  /*22730*/  HMMA.16816.F32.BF16 R44, R196.reuse, R8, R44 ;  /* 0x00000008c42c723c */ /* 0x044fe6000004182c */
[-C--:B------:R-:W-:Y:S02]  /*22740*/  FMUL.FTZ R192, R40, R2.reuse ;  /* 0x0000000228c07220 */ /* 0x080fe40000410000 */
[-C--:B------:R-:W-:Y:S03]  /*22750*/  FMUL.FTZ R25, R42, R2.reuse ;  /* 0x000000022a197220 */ /* 0x080fe60000410000 */
[----:B------:R-:W2:Y:S01]  /*22760*/  MUFU.TANH R15, R15 ;  /* 0x0000000f000f7308 */ /* 0x000ea20000002400 */
        /* <DEDUP_REMOVED lines=10> */
[----:B------:R-:W2:Y:S01]  /*22810*/  MUFU.TANH R14, R14 ;  /* 0x0000000e000e7308 */ /* 0x000ea20000002400 */
[C---:B------:R-:W-:Y:S03]  /*22820*/  HMMA.16816.F32.BF16 R56, R196.reuse, R6, R56 ;  /* 0x00000006c438723c */ /* 0x040fe60000041838 */
[-C--:B------:R-:W-:Y:S02]  /*22830*/  FMUL.FTZ R41, R41, R2.reuse ;  /* 0x0000000229297220 */ /* 0x080fe40000410000 */
[-C--:B------:R-:W-:Y:S02]  /*22840*/  FMUL.FTZ R183, R48, R2.reuse ;  /* 0x0000000230b77220 */ /* 0x080fe40000410000 */
[-C--:B------:R-:W-:Y:S02]  /*22850*/  FMUL.FTZ R45, R45, R2.reuse ;  /* 0x000000022d2d7220 */ /* 0x080fe40000410000 */
[----:B------:R-:W2:Y:S03]  /*22860*/  MUFU.TANH R19, R19 ;  /* 0x0000001300137308 */ /* 0x000ea60000002400 */
[-C--:B------:R-:W-:Y:S02]  /*22870*/  FMUL.FTZ R46, R46, R2.reuse ;  /* 0x000000022e2e7220 */ /* 0x080fe40000410000 */
[-C--:B------:R-:W-:Y:S02]  /*22880*/  FMUL.FTZ R47, R47, R2.reuse ;  /* 0x000000022f2f7220 */ /* 0x080fe40000410000 */
[-C--:B------:R-:W-:Y:S02]  /*22890*/  FMUL.FTZ R162, R52, R2.reuse ;  /* 0x0000000234a27220 */ /* 0x080fe40000410000 */
[-C--:B------:R-:W-:Y:S01]  /*228a0*/  FMUL.FTZ R49, R49, R2.reuse ;  /* 0x0000000231317220 */ /* 0x080fe20000410000 */
[----:B------:R-:W2:Y:S01]  /*228b0*/  MUFU.TANH R170, R170 ;  /* 0x000000aa00aa7308 */ /* 0x000ea20000002400 */
[-C--:B------:R-:W-:Y:S01]  /*228c0*/  FMUL.FTZ R50, R50, R2.reuse ;  /* 0x0000000232327220 */ /* 0x080fe20000410000 */
[C---:B-1----:R-:W-:Y:S03]  /*228d0*/  HMMA.16816.F32.BF16 R60, R196.reuse, R8, R60 ;  /* 0x00000008c43c723c */ /* 0x042fe6000004183c */
        /* <DEDUP_REMOVED lines=8> */
[----:B------:R-:W1:Y:S03]  /*22960*/  MUFU.TANH R172, R172 ;  /* 0x000000ac00ac7308 */ /* 0x000e660000002400 */
        /* <DEDUP_REMOVED lines=65> */
[----:B-12---:R-:W-:Y:S01]  /*22d80*/  IADD3 R26, R2, 0xffffffe, RZ ;  /* 0x0ffffffe021a7810 */ /* 0x006fe20007ffe0ff */
        /* <DEDUP_REMOVED lines=55> */
.L_x_4704:
[----:B------:R-:W-:Y:S02]  /*23100*/  ULDC.64 UR4, c[0x0][0x118] ;  /* 0x0000460000047ab9 */ /* 0x000fe40000000a00 */
[----:B------:R-:W2:Y:S02]  /*23110*/  LD.E R10, [R132.64+0x38] ;  /* 0x00003804840a7980 */ /* 0x000ea4000c101900 */
[----:B--2---:R-:W-:Y:S04]  /*23120*/  LEA R10, -R10, RZ, 0x7 ;  /* 0x000000ff0a0a7211 */ /* 0x004fe800078e39ff */
[----:B------:R-:W-:Y:S02]  /*23130*/  SHF.R.S32.HI R7, RZ, 0x1f, R10 ;  /* 0x0000001fff077819 */ /* 0x000fe4000001140a */
.L_x_4705:
[----:B------:R-:W-:Y:S05]  /*23140*/  BSYNC B0 ;  /* 0x0000000000007941 */ /* 0x000fea0003800000 */
.L_x_4703:
[C---:B------:R-:W-:Y:S01]  /*23150*/  LOP3.LUT P0, RZ, R245.reuse, 0x1, RZ, 0xc0, !PT ;  /* 0x00000001f5ff7812 */ /* 0x040fe2000780c0ff */
[----:B------:R-:W-:Y:S01]  /*23160*/  ULDC.64 UR4, c[0x0][0x118] ;  /* 0x0000460000047ab9 */ /* 0x000fe20000000a00 */
[CC--:B------:R-:W-:Y:S02]  /*23170*/  LEA R32, P3, R10.reuse, R234.reuse, 0x1 ;  /* 0x000000ea0a207211 */ /* 0x0c0fe400078608ff */
[----:B------:R-:W-:Y:S02]  /*23180*/  LOP3.LUT P1, RZ, R245, 0x2, RZ, 0xc0, !PT ;  /* 0x00000002f5ff7812 */ /* 0x000fe4000782c0ff */
[C---:B-1----:R-:W-:Y:S02]  /*23190*/  LEA.HI.X R33, R10.reuse, R235, R7, 0x1, P3 ;  /* 0x000000eb0a217211 */ /* 0x042fe400018f0c07 */
        /* <DEDUP_REMOVED lines=125> */
.L_x_4702:
[----:B--234-:R-:W-:Y:S05]  /*23970*/  BSYNC B1 ;  /* 0x0000000000017941 */ /* 0x01cfea0003800000 */
.L_x_4701:
[----:B------:R-:W-:Y:S01]  /*23980*/  ULDC.64 UR4, c[0x0][0x118] ;  /* 0x0000460000047ab9 */ /* 0x000fe20000000a00 */
[----:B------:R-:W2:Y:S08]  /*23990*/  S2R R5, SR_TID.X ;  /* 0x0000000000057919 */ /* 0x000eb00000002100 */
[----:B------:R3:W4:Y:S04]  /*239a0*/  LD.E R134, [R132.64+0xdc] ;  /* 0x0000dc0484867980 */ /* 0x000728000c101900 */
[----:B-1----:R-:W-:Y:S08]  /*239b0*/  LDSM.16.MT88.4 R44, [R222+0x10000] ;  /* 0x01000000de2c783b */ /* 0x002ff00000004200 */
[----:B------:R-:W-:Y:S08]  /*239c0*/  LDSM.16.MT88.4 R52, [R220+0x10000] ;  /* 0x01000000dc34783b */ /* 0x000ff00000004200 */
[----:B------:R-:W-:Y:S01]  /*239d0*/  LDSM.16.MT88.4 R60, [R219+0x10000] ;  /* 0x01000000db3c783b */ /* 0x000fe20000004200 */
[----:B--2---:R-:W-:Y:S04]  /*239e0*/  SHF.L.U32 R5, R5, 0x1, RZ ;  /* 0x0000000105057819 */ /* 0x004fe800000006ff */
        /* <DEDUP_REMOVED lines=9> */
[----:B------:R-:W2:Y:S01]  /*23a80*/  I2F R22, R22 ;  /* 0x0000001600167306 */ /* 0x000ea20000201400 */
        /* <DEDUP_REMOVED lines=22> */
[----:B------:R-:W-:Y:S01]  /*23bf0*/  IADD3 R22, R2, 0x58, RZ ;  /* 0x0000005802167810 */ /* 0x000fe20007ffe0ff */
[C---:B-----5:R-:W-:Y:S01]  /*23c00*/  FFMA.FTZ R40, R0.reuse, R41, R12 ;  /* 0x0000002900287223 */ /* 0x060fe2000001000c */
[----:B------:R-:W-:Y:S01]  /*23c10*/  FMNMX.FTZ R12, R149, R3, !PT ;  /* 0x00000003950c7209 */ /* 0x000fe20007810000 */
[C---:B------:R-:W-:Y:S03]  /*23c20*/  FFMA.FTZ R58, R0.reuse, R41, R143 ;  /* 0x00000029003a7223 */ /* 0x040fe6000001008f */
[----:B------:R-:W-:Y:S03]  /*23c30*/  FMNMX.FTZ R12, R157, R12, !PT ;  /* 0x0000000c9d0c7209 */ /* 0x000fe60007810000 */
[----:B------:R-:W5:Y:S01]  /*23c40*/  I2F R39, R39 ;  /* 0x0000002700277306 */ /* 0x000f620000201400 */
[CC--:B-1----:R-:W-:Y:S02]  /*23c50*/  FFMA.FTZ R201, R0.reuse, R6.reuse, R201 ;  /* 0x0000000600c97223 */ /* 0x0c2fe400000100c9 */
[C---:B------:R-:W-:Y:S03]  /*23c60*/  FFMA.FTZ R6, R0.reuse, R6, R159 ;  /* 0x0000000600067223 */ /* 0x040fe6000001009f */
[----:B------:R-:W-:Y:S04]  /*23c70*/  FMNMX.FTZ R12, R201, R12, !PT ;  /* 0x0000000cc90c7209 */ /* 0x000fe80007810000 */
[----:B------:R-:W1:Y:S01]  /*23c80*/  I2F R64, R64 ;  /* 0x0000004000407306 */ /* 0x000e620000201400 */
[CC--:B--2---:R-:W-:Y:S02]  /*23c90*/  FFMA.FTZ R203, R0.reuse, R11.reuse, R203 ;  /* 0x0000000b00cb7223 */ /* 0x0c4fe400000100cb */
[C---:B------:R-:W-:Y:S07]  /*23ca0*/  FFMA.FTZ R161, R0.reuse, R11, R161 ;  /* 0x0000000b00a17223 */ /* 0x040fee00000100a1 */
[----:B------:R-:W2:Y:S01]  /*23cb0*/  I2F R57, R57 ;  /* 0x0000003900397306 */ /* 0x000ea20000201400 */
[CC--:B-----5:R-:W-:Y:S01]  /*23cc0*/  FFMA.FTZ R49, R0.reuse, R39.reuse, R14 ;  /* 0x0000002700317223 */ /* 0x0e0fe2000001000e */
[----:B------:R-:W-:Y:S01]  /*23cd0*/  FMNMX.FTZ R14, R9, R136, !PT ;  /* 0x00000088090e7209 */ /* 0x000fe20007810000 */
[----:B------:R-:W-:Y:S01]  /*23ce0*/  FFMA.FTZ R56, R0, R39, R15 ;  /* 0x0000002700387223 */ /* 0x000fe2000001000f */
[----:B------:R-:W-:Y:S06]  /*23cf0*/  IADD3 R15, R2, 0x60, RZ ;  /* 0x00000060020f7810 */ /* 0x000fec0007ffe0ff */
[----:B------:R-:W5:Y:S01]  /*23d00*/  I2F R35, R35 ;  /* 0x0000002300237306 */ /* 0x000f620000201400 */
[C---:B-1----:R-:W-:Y:S01]  /*23d10*/  FFMA.FTZ R48, R0.reuse, R64, R19 ;  /* 0x0000004000307223 */ /* 0x042fe20000010013 */
[----:B------:R-:W-:Y:S01]  /*23d20*/  FMNMX.FTZ R19, R203, R12, !PT ;  /* 0x0000000ccb137209 */ /* 0x000fe20007810000 */
[----:B------:R-:W-:Y:S01]  /*23d30*/  FFMA.FTZ R64, R0, R64, R17 ;  /* 0x0000004000407223 */ /* 0x000fe20000010011 */
[----:B------:R-:W-:Y:S06]  /*23d40*/  FMNMX.FTZ R17, R147, R14, !PT ;  /* 0x0000000e93117209 */ /* 0x000fec0007810000 */
[----:B------:R-:W1:Y:S01]  /*23d50*/  I2F R37, R37 ;  /* 0x0000002500257306 */ /* 0x000e620000201400 */
[----:B------:R-:W-:Y:S02]  /*23d60*/  FMNMX.FTZ R12, R6, R17, !PT ;  /* 0x00000011060c7209 */ /* 0x000fe40007810000 */
[----:B------:R-:W-:Y:S01]  /*23d70*/  IADD3 R17, R2, 0x61, RZ ;  /* 0x0000006102117810 */ /* 0x000fe20007ffe0ff */
[CC--:B--2---:R-:W-:Y:S02]  /*23d80*/  FFMA.FTZ R50, R0.reuse, R57.reuse, R251 ;  /* 0x0000003900327223 */ /* 0x0c4fe400000100fb */
[----:B------:R-:W-:Y:S01]  /*23d90*/  FFMA.FTZ R57, R0, R57, R13 ;  /* 0x0000003900397223 */ /* 0x000fe2000001000d */
[----:B------:R-:W-:Y:S03]  /*23da0*/  IADD3 R13, R2, 0x59, RZ ;  /* 0x00000059020d7810 */ /* 0x000fe60007ffe0ff */
[----:B------:R-:W2:Y:S01]  /*23db0*/  I2F R33, R33 ;  /* 0x0000002100217306 */ /* 0x000ea20000201400 */
[CC--:B-----5:R-:W-:Y:S02]  /*23dc0*/  FFMA.FTZ R168, R0.reuse, R35.reuse, R168 ;  /* 0x0000002300a87223 */ /* 0x0e0fe400000100a8 */
[----:B------:R-:W-:Y:S01]  /*23dd0*/  FFMA.FTZ R172, R0, R35, R172 ;  /* 0x0000002300ac7223 */ /* 0x000fe200000100ac */
[----:B------:R-:W-:Y:S02]  /*23de0*/  FMNMX.FTZ R35, R40, R19, !PT ;  /* 0x0000001328237209 */ /* 0x000fe40007810000 */
[----:B------:R-:W-:Y:S04]  /*23df0*/  FMNMX.FTZ R19, R161, R12, !PT ;  /* 0x0000000ca1137209 */ /* 0x000fe80007810000 */
[----:B------:R-:W5:Y:S01]  /*23e00*/  I2F R20, R20 ;  /* 0x0000001400147306 */ /* 0x000f620000201400 */
[----:B------:R-:W-:Y:S02]  /*23e10*/  FMNMX.FTZ R12, R50, R35, !PT ;  /* 0x00000023320c7209 */ /* 0x000fe40007810000 */
[----:B------:R-:W-:Y:S01]  /*23e20*/  FMNMX.FTZ R14, R58, R19, !PT ;  /* 0x000000133a0e7209 */ /* 0x000fe20007810000 */
[CC--:B-1----:R-:W-:Y:S01]  /*23e30*/  FFMA.FTZ R166, R0.reuse, R37.reuse, R166 ;  /* 0x0000002500a67223 */ /* 0x0c2fe200000100a6 */
[----:B------:R-:W-:Y:S01]  /*23e40*/  FMNMX.FTZ R19, R49, R12, !PT ;  /* 0x0000000c31137209 */ /* 0x000fe20007810000 */
[----:B------:R-:W-:Y:S01]  /*23e50*/  FFMA.FTZ R170, R0, R37, R170 ;  /* 0x0000002500aa7223 */ /* 0x000fe200000100aa */
[----:B------:R-:W-:Y:S01]  /*23e60*/  IADD3 R12, R2, 0x68, RZ ;  /* 0x00000068020c7810 */ /* 0x000fe20007ffe0ff */
[----:B------:R-:W-:Y:S01]  /*23e70*/  LDSM.16.MT88.4 R36, [R218+0xc000] ;  /* 0x00c00000da24783b */ /* 0x000fe20000004200 */
[----:B------:R-:W-:Y:S01]  /*23e80*/  FMNMX.FTZ R19, R48, R19, !PT ;  /* 0x0000001330137209 */ /* 0x000fe20007810000 */
[----:B------:R-:W1:Y:S01]  /*23e90*/  I2F R31, R31 ;  /* 0x0000001f001f7306 */ /* 0x000e620000201400 */
[CC--:B--2---:R-:W-:Y:S02]  /*23ea0*/  FFMA.FTZ R178, R0.reuse, R33.reuse, R178 ;  /* 0x0000002100b27223 */ /* 0x0c4fe400000100b2 */
[----:B------:R-:W-:Y:S01]  /*23eb0*/  FFMA.FTZ R174, R0, R33, R174 ;  /* 0x0000002100ae7223 */ /* 0x000fe200000100ae */
[----:B------:R-:W-:Y:S02]  /*23ec0*/  FMNMX.FTZ R33, R57, R14, !PT ;  /* 0x0000000e39217209 */ /* 0x000fe40007810000 */
[----:B------:R-:W-:Y:S04]  /*23ed0*/  FMNMX.FTZ R14, R166, R19, !PT ;  /* 0x00000013a60e7209 */ /* 0x000fe80007810000 */
[----:B------:R-:W2:Y:S01]  /*23ee0*/  I2F R10, R10 ;  /* 0x0000000a000a7306 */ /* 0x000ea20000201400 */
[----:B------:R-:W-:Y:S01]  /*23ef0*/  FMNMX.FTZ R33, R56, R33, !PT ;  /* 0x0000002138217209 */ /* 0x000fe20007810000 */
[-C--:B-----5:R-:W-:Y:S03]  /*23f00*/  FFMA.FTZ R169, R0, R20.reuse, R169 ;  /* 0x0000001400a97223 */ /* 0x0a0fe600000100a9 */
[----:B------:R-:W-:Y:S01]  /*23f10*/  FMNMX.FTZ R33, R64, R33, !PT ;  /* 0x0000002140217209 */ /* 0x000fe20007810000 */
[C---:B------:R-:W-:Y:S04]  /*23f20*/  FFMA.FTZ R173, R0.reuse, R20, R173 ;  /* 0x0000001400ad7223 */ /* 0x040fe800000100ad */
[----:B------:R-:W5:Y:S01]  /*23f30*/  I2F R18, R18 ;  /* 0x0000001200127306 */ /* 0x000f620000201400 */
[CC--:B-1----:R-:W-:Y:S02]  /*23f40*/  FFMA.FTZ R176, R0.reuse, R31.reuse, R176 ;  /* 0x0000001f00b07223 */ /* 0x0c2fe400000100b0 */
[----:B------:R-:W-:Y:S01]  /*23f50*/  FFMA.FTZ R182, R0, R31, R182 ;  /* 0x0000001f00b67223 */ /* 0x000fe200000100b6 */
[----:B------:R-:W-:Y:S06]  /*23f60*/  FMNMX.FTZ R31, R169, R14, !PT ;  /* 0x0000000ea91f7209 */ /* 0x000fec0007810000 */
[----:B------:R-:W1:Y:S01]  /*23f70*/  I2F R16, R16 ;  /* 0x0000001000107306 */ /* 0x000e620000201400 */
[----:B------:R-:W-:Y:S01]  /*23f80*/  FMNMX.FTZ R14, R168, R31, !PT ;  /* 0x0000001fa80e7209 */ /* 0x000fe20007810000 */
[CC--:B--2---:R-:W-:Y:S02]  /*23f90*/  FFMA.FTZ R179, R0.reuse, R10.reuse, R179 ;  /* 0x0000000a00b37223 */ /* 0x0c4fe400000100b3 */
[----:B------:R-:W-:Y:S01]  /*23fa0*/  FFMA.FTZ R185, R0, R10, R185 ;  /* 0x0000000a00b97223 */ /* 0x000fe200000100b9 */
[----:B------:R-:W-:Y:S05]  /*23fb0*/  IADD3 R10, R2, 0x69, RZ ;  /* 0x00000069020a7810 */ /* 0x000fea0007ffe0ff */
[----:B------:R2:W2:Y:S01]  /*23fc0*/  I2F R19, R12 ;  /* 0x0000000c00137306 */ /* 0x0004a20000201400 */
[CC--:B-----5:R-:W-:Y:S02]  /*23fd0*/  FFMA.FTZ R171, R0.reuse, R18.reuse, R171 ;  /* 0x0000001200ab7223 */ /* 0x0e0fe400000100ab */
[C---:B------:R-:W-:Y:S07]  /*23fe0*/  FFMA.FTZ R175, R0.reuse, R18, R175 ;  /* 0x0000001200af7223 */ /* 0x040fee00000100af */
[----:B------:R-:W5:Y:S01]  /*23ff0*/  I2F R8, R8 ;  /* 0x0000000800087306 */ /* 0x000f620000201400 */
[CC--:B-1----:R-:W-:Y:S02]  /*24000*/  FFMA.FTZ R177, R0.reuse, R16.reuse, R177 ;  /* 0x0000001000b17223 */ /* 0x0c2fe400000100b1 */
[----:B------:R-:W-:Y:S01]  /*24010*/  FFMA.FTZ R181, R0, R16, R181 ;  /* 0x0000001000b57223 */ /* 0x000fe200000100b5 */
[----:B------:R-:W-:Y:S02]  /*24020*/  FMNMX.FTZ R16, R170, R33, !PT ;  /* 0x00000021aa107209 */ /* 0x000fe40007810000 */
[----:B------:R-:W-:Y:S04]  /*24030*/  FMNMX.FTZ R33, R171, R14, !PT ;  /* 0x0000000eab217209 */ /* 0x000fe80007810000 */
[----:B------:R-:W1:Y:S01]  /*24040*/  I2F R29, R29 ;  /* 0x0000001d001d7306 */ /* 0x000e620000201400 */
[----:B------:R-:W-:Y:S02]  /*24050*/  FMNMX.FTZ R35, R173, R16, !PT ;  /* 0x00000010ad237209 */ /* 0x000fe40007810000 */
[----:B--2---:R-:W-:Y:S01]  /*24060*/  FMNMX.FTZ R12, R174, R33, !PT ;  /* 0x00000021ae0c7209 */ /* 0x004fe20007810000 */
[CC--:B------:R-:W-:Y:S02]  /*24070*/  FFMA.FTZ R164, R0.reuse, R19.reuse, R164 ;  /* 0x0000001300a47223 */ /* 0x0c0fe400000100a4 */
[C---:B------:R-:W-:Y:S04]  /*24080*/  FFMA.FTZ R158, R0.reuse, R19, R158 ;  /* 0x00000013009e7223 */ /* 0x040fe8000001009e */
[----:B------:R-:W2:Y:S01]  /*24090*/  I2F R27, R27 ;  /* 0x0000001b001b7306 */ /* 0x000ea20000201400 */
[CC--:B-----5:R-:W-:Y:S02]  /*240a0*/  FFMA.FTZ R193, R0.reuse, R8.reuse, R193 ;  /* 0x0000000800c17223 */ /* 0x0e0fe400000100c1 */
[----:B------:R-:W-:Y:S01]  /*240b0*/  FFMA.FTZ R195, R0, R8, R195 ;  /* 0x0000000800c37223 */ /* 0x000fe200000100c3 */
[----:B------:R-:W-:Y:S06]  /*240c0*/  FMNMX.FTZ R8, R172, R35, !PT ;  /* 0x00000023ac087209 */ /* 0x000fec0007810000 */
[----:B------:R-:W5:Y:S01]  /*240d0*/  I2F R4, R4 ;  /* 0x0000000400047306 */ /* 0x000f620000201400 */
[----:B------:R-:W-:Y:S01]  /*240e0*/  FMNMX.FTZ R33, R175, R8, !PT ;  /* 0x00000008af217209 */ /* 0x000fe20007810000 */
[-C--:B-1----:R-:W-:Y:S01]  /*240f0*/  FFMA.FTZ R196, R0, R29.reuse, R21 ;  /* 0x0000001d00c47223 */ /* 0x082fe20000010015 */
[----:B------:R-:W-:Y:S01]  /*24100*/  IADD3 R21, R2, 0x70, RZ ;  /* 0x0000007002157810 */ /* 0x000fe20007ffe0ff */
[----:B------:R-:W-:Y:S01]  /*24110*/  FFMA.FTZ R194, R0, R29, R194 ;  /* 0x0000001d00c27223 */ /* 0x000fe200000100c2 */
[----:B------:R-:W-:Y:S02]  /*24120*/  FMNMX.FTZ R29, R177, R12, !PT ;  /* 0x0000000cb11d7209 */ /* 0x000fe40007810000 */
[----:B------:R-:W-:Y:S03]  /*24130*/  FMNMX.FTZ R12, R178, R33, !PT ;  /* 0x00000021b20c7209 */ /* 0x000fe60007810000 */
[----:B------:R1:W1:Y:S01]  /*24140*/  I2F R31, R10 ;  /* 0x0000000a001f7306 */ /* 0x0002620000201400 */
[----:B------:R-:W-:Y:S01]  /*24150*/  FMNMX.FTZ R8, R176, R29, !PT ;  /* 0x0000001db0087209 */ /* 0x000fe20007810000 */
[CC--:B--2---:R-:W-:Y:S03]  /*24160*/  FFMA.FTZ R197, R0.reuse, R27.reuse, R25 ;  /* 0x0000001b00c57223 */ /* 0x0c4fe60000010019 */
[----:B------:R-:W-:Y:S01]  /*24170*/  FMNMX.FTZ R8, R179, R8, !PT ;  /* 0x00000008b3087209 */ /* 0x000fe20007810000 */
[C---:B------:R-:W-:Y:S01]  /*24180*/  FFMA.FTZ R192, R0.reuse, R27, R192 ;  /* 0x0000001b00c07223 */ /* 0x040fe200000100c0 */
[----:B------:R-:W-:Y:S03]  /*24190*/  FMNMX.FTZ R25, R181, R12, !PT ;  /* 0x0000000cb5197209 */ /* 0x000fe60007810000 */
[----:B------:R-:W2:Y:S01]  /*241a0*/  I2F R5, R5 ;  /* 0x0000000500057306 */ /* 0x000ea20000201400 */
[C---:B-----5:R-:W-:Y:S01]  /*241b0*/  FFMA.FTZ R198, R0.reuse, R4, R23 ;  /* 0x0000000400c67223 */ /* 0x060fe20000010017 */
[----:B------:R-:W-:Y:S01]  /*241c0*/  FMNMX.FTZ R23, R193, R8, !PT ;  /* 0x00000008c1177209 */ /* 0x000fe20007810000 */
[----:B------:R-:W-:Y:S01]  /*241d0*/  FFMA.FTZ R191, R0, R4, R191 ;  /* 0x0000000400bf7223 */ /* 0x000fe200000100bf */
[----:B------:R-:W-:Y:S02]  /*241e0*/  IADD3 R4, R2, 0x71, RZ ;  /* 0x0000007102047810 */ /* 0x000fe40007ffe0ff */
[----:B------:R-:W-:Y:S04]  /*241f0*/  FMNMX.FTZ R8, R196, R23, !PT ;  /* 0x00000017c4087209 */ /* 0x000fe80007810000 */
[----:B------:R-:W5:Y:S01]  /*24200*/  I2F R7, R7 ;  /* 0x0000000700077306 */ /* 0x000f620000201400 */
[----:B-1----:R-:W-:Y:S01]  /*24210*/  FMNMX.FTZ R10, R182, R25, !PT ;  /* 0x00000019b60a7209 */ /* 0x002fe20007810000 */
[CC--:B------:R-:W-:Y:S01]  /*24220*/  FFMA.FTZ R163, R0.reuse, R31.reuse, R163 ;  /* 0x0000001f00a37223 */ /* 0x0c0fe200000100a3 */
[----:B------:R-:W-:Y:S01]  /*24230*/  FMNMX.FTZ R25, R197, R8, !PT ;  /* 0x00000008c5197209 */ /* 0x000fe20007810000 */
[----:B------:R-:W-:Y:S01]  /*24240*/  FFMA.FTZ R156, R0, R31, R156 ;  /* 0x0000001f009c7223 */ /* 0x000fe2000001009c */
[----:B------:R-:W-:Y:S01]  /*24250*/  FMNMX.FTZ R10, R185, R10, !PT ;  /* 0x0000000ab90a7209 */ /* 0x000fe20007810000 */
[----:B------:R-:W-:Y:S04]  /*24260*/  LDSM.16.MT88.4 R28, [R219+0xc000] ;  /* 0x00c00000db1c783b */ /* 0x000fe80000004200 */
[----:B------:R-:W1:Y:S01]  /*24270*/  I2F R11, R22 ;  /* 0x00000016000b7306 */ /* 0x000e620000201400 */
[----:B------:R-:W-:Y:S02]  /*24280*/  FMNMX.FTZ R25, R198, R25, !PT ;  /* 0x00000019c6197209 */ /* 0x000fe40007810000 */
[----:B------:R-:W-:Y:S01]  /*24290*/  FMNMX.FTZ R23, R195, R10, !PT ;  /* 0x0000000ac3177209 */ /* 0x000fe20007810000 */
[CC--:B--2---:R-:W-:Y:S02]  /*242a0*/  FFMA.FTZ R189, R0.reuse, R5.reuse, R189 ;  /* 0x0000000500bd7223 */ /* 0x0c4fe400000100bd */
[----:B------:R-:W-:Y:S01]  /*242b0*/  FFMA.FTZ R184, R0, R5, R184 ;  /* 0x0000000500b87223 */ /* 0x000fe200000100b8 */
[C---:B------:R-:W-:Y:S02]  /*242c0*/  IADD3 R5, R2.reuse, 0x78, RZ ;  /* 0x0000007802057810 */ /* 0x040fe40007ffe0ff */
[----:B------:R-:W-:Y:S01]  /*242d0*/  IADD3 R2, R2, 0x79, RZ ;  /* 0x0000007902027810 */ /* 0x000fe20007ffe0ff */
[----:B------:R-:W2:Y:S01]  /*242e0*/  I2F R13, R13 ;  /* 0x0000000d000d7306 */ /* 0x000ea20000201400 */
[----:B------:R-:W-:Y:S01]  /*242f0*/  FMNMX.FTZ R23, R194, R23, !PT ;  /* 0x00000017c2177209 */ /* 0x000fe20007810000 */
[----:B-----5:R-:W-:Y:S03]  /*24300*/  FFMA.FTZ R190, R0, R7, R190 ;  /* 0x0000000700be7223 */ /* 0x020fe600000100be */
[----:B------:R-:W-:Y:S01]  /*24310*/  FMNMX.FTZ R10, R192, R23, !PT ;  /* 0x00000017c00a7209 */ /* 0x000fe20007810000 */
[----:B------:R-:W-:Y:S01]  /*24320*/  FFMA.FTZ R186, R0, R7, R186 ;  /* 0x0000000700ba7223 */ /* 0x000fe200000100ba */
[----:B------:R-:W-:Y:S03]  /*24330*/  FMNMX.FTZ R8, R190, R25, !PT ;  /* 0x00000019be087209 */ /* 0x000fe60007810000 */
[----:B------:R-:W5:Y:S01]  /*24340*/  I2F R15, R15 ;  /* 0x0000000f000f7306 */ /* 0x000f620000201400 */
[----:B------:R-:W-:Y:S01]  /*24350*/  FMNMX.FTZ R23, R189, R8, !PT ;  /* 0x00000008bd177209 */ /* 0x000fe20007810000 */
[CC--:B-1----:R-:W-:Y:S02]  /*24360*/  FFMA.FTZ R188, R0.reuse, R11.reuse, R188 ;  /* 0x0000000b00bc7223 */ /* 0x0c2fe400000100bc */
[----:B------:R-:W-:Y:S01]  /*24370*/  FFMA.FTZ R183, R0, R11, R183 ;  /* 0x0000000b00b77223 */ /* 0x000fe200000100b7 */
[----:B------:R-:W-:Y:S02]  /*24380*/  FMNMX.FTZ R11, R191, R10, !PT ;  /* 0x0000000abf0b7209 */ /* 0x000fe40007810000 */
[----:B------:R-:W-:Y:S03]  /*24390*/  FMNMX.FTZ R8, R188, R23, !PT ;  /* 0x00000017bc087209 */ /* 0x000fe60007810000 */
[----:B------:R-:W1:Y:S01]  /*243a0*/  I2F R17, R17 ;  /* 0x0000001100117306 */ /* 0x000e620000201400 */
[----:B------:R-:W-:Y:S01]  /*243b0*/  FMNMX.FTZ R11, R186, R11, !PT ;  /* 0x0000000bba0b7209 */ /* 0x000fe20007810000 */
[----:B--2---:R-:W-:Y:S03]  /*243c0*/  FFMA.FTZ R187, R0, R13, R187 ;  /* 0x0000000d00bb7223 */ /* 0x004fe600000100bb */
[----:B------:R-:W-:Y:S01]  /*243d0*/  FMNMX.FTZ R10, R184, R11, !PT ;  /* 0x0000000bb80a7209 */ /* 0x000fe20007810000 */
[C---:B------:R-:W-:Y:S01]  /*243e0*/  FFMA.FTZ R180, R0.reuse, R13, R180 ;  /* 0x0000000d00b47223 */ /* 0x040fe200000100b4 */
[----:B------:R-:W-:Y:S03]  /*243f0*/  FMNMX.FTZ R8, R187, R8, !PT ;  /* 0x00000008bb087209 */ /* 0x000fe60007810000 */
        /* <DEDUP_REMOVED lines=9> */
[----:B------:R-:W-:Y:S03]  /*24490*/  FFMA.FTZ R160, R0, R17, R160 ;  /* 0x0000001100a07223 */ /* 0x000fe600000100a0 */
[----:B------:R-:W-:Y:S03]  /*244a0*/  FMNMX.FTZ R13, R165, R8, !PT ;  /* 0x00000008a50d7209 */ /* 0x000fe60007810000 */
[----:B------:R1:W1:Y:S01]  /*244b0*/  I2F R5, R2 ;  /* 0x0000000200057306 */ /* 0x0002620000201400 */
[----:B------:R-:W-:Y:S01]  /*244c0*/  FMNMX.FTZ R11, R160, R11, !PT ;  /* 0x0000000ba00b7209 */ /* 0x000fe20007810000 */
[----:B--2---:R-:W-:Y:S03]  /*244d0*/  FFMA.FTZ R150, R0, R7, R150 ;  /* 0x0000000700967223 */ /* 0x004fe60000010096 */
[----:B------:R-:W-:Y:S01]  /*244e0*/  FMNMX.FTZ R11, R158, R11, !PT ;  /* 0x0000000b9e0b7209 */ /* 0x000fe20007810000 */
[----:B------:R-:W-:Y:S03]  /*244f0*/  FFMA.FTZ R155, R0, R7, R155 ;  /* 0x00000007009b7223 */ /* 0x000fe6000001009b */
[----:B------:R-:W-:Y:S01]  /*24500*/  FMNMX.FTZ R11, R156, R11, !PT ;  /* 0x0000000b9c0b7209 */ /* 0x000fe20007810000 */
[----:B------:R-:W2:Y:S01]  /*24510*/  I2F R21, R21 ;  /* 0x0000001500157306 */ /* 0x000ea20000201400 */
[CC--:B-----5:R-:W-:Y:S02]  /*24520*/  FFMA.FTZ R137, R0.reuse, R4.reuse, R137 ;  /* 0x0000000400897223 */ /* 0x0e0fe40000010089 */
[----:B------:R-:W-:Y:S01]  /*24530*/  FFMA.FTZ R153, R0, R4, R153 ;  /* 0x0000000400997223 */ /* 0x000fe20000010099 */
[----:B-1----:R-:W-:Y:S01]  /*24540*/  FMNMX.FTZ R2, R164, R13, !PT ;  /* 0x0000000da4027209 */ /* 0x002fe20007810000 */
[CC--:B------:R-:W-:Y:S02]  /*24550*/  FFMA.FTZ R135, R0.reuse, R5.reuse, R135 ;  /* 0x0000000500877223 */ /* 0x0c0fe40000010087 */
[C---:B------:R-:W-:Y:S01]  /*24560*/  FFMA.FTZ R151, R0.reuse, R5, R151 ;  /* 0x0000000500977223 */ /* 0x040fe20000010097 */
[----:B------:R-:W-:Y:S01]  /*24570*/  FMNMX.FTZ R13, R163, R2, !PT ;  /* 0x00000002a30d7209 */ /* 0x000fe20007810000 */
[CC--:B--2---:R-:W-:Y:S02]  /*24580*/  FFMA.FTZ R152, R0.reuse, R21.reuse, R152 ;  /* 0x0000001500987223 */ /* 0x0c4fe40000010098 */
[----:B------:R-:W-:Y:S02]  /*24590*/  FFMA.FTZ R148, R0, R21, R148 ;  /* 0x0000001500947223 */ /* 0x000fe40000010094 */
        /* <DEDUP_REMOVED lines=9> */
[----:B------:R-:W-:Y:S03]  /*24630*/  FMNMX.FTZ R11, R151, R10, !PT ;  /* 0x0000000a970b7209 */ /* 0x000fe60007810000 */
[----:B------:R-:W1:Y:S08]  /*24640*/  SHFL.BFLY PT, R7, R4, 0x2, 0x1f ;  /* 0x0c401f0004077f89 */ /* 0x000e7000000e0000 */
[----:B------:R-:W2:Y:S01]  /*24650*/  SHFL.BFLY PT, R10, R11, 0x2, 0x1f ;  /* 0x0c401f000b0a7f89 */ /* 0x000ea200000e0000 */
[----:B-1----:R-:W-:Y:S07]  /*24660*/  FMNMX.FTZ R5, R4, R7, !PT ;  /* 0x0000000704057209 */ /* 0x002fee0007810000 */
[----:B---3--:R-:W1:Y:S01]  /*24670*/  SHFL.BFLY PT, R132, R5, 0x1, 0x1f ;  /* 0x0c201f0005847f89 */ /* 0x008e6200000e0000 */
[----:B--2---:R-:W-:Y:S07]  /*24680*/  FMNMX.FTZ R8, R11, R10, !PT ;  /* 0x0000000a0b087209 */ /* 0x004fee0007810000 */
[----:B------:R-:W2:Y:S01]  /*24690*/  SHFL.BFLY PT, R133, R8, 0x1, 0x1f ;  /* 0x0c201f0008857f89 */ /* 0x000ea200000e0000 */
[----:B-1----:R-:W-:Y:S04]  /*246a0*/  FMNMX.FTZ R132, R5, R132, !PT ;  /* 0x0000008405847209 */ /* 0x002fe80007810000 */
[----:B------:R-:W-:Y:S01]  /*246b0*/  FSETP.NEU.FTZ.AND P0, PT, R132, -INF , PT ;  /* 0xff8000008400780b */ /* 0x000fe20003f1d000 */
[----:B----4-:R-:W-:Y:S02]  /*246c0*/  FMUL.FTZ R159, R134, R132 ;  /* 0x00000084869f7220 */ /* 0x010fe40000410000 */
[----:B------:R-:W-:Y:S01]  /*246d0*/  FADD.FTZ R3, -R132, R3 ;  /* 0x0000000384037221 */ /* 0x000fe20000010100 */
[----:B--2---:R-:W-:Y:S02]  /*246e0*/  FMNMX.FTZ R133, R8, R133, !PT ;  /* 0x0000008508857209 */ /* 0x004fe40007810000 */
[----:B------:R-:W-:Y:S01]  /*246f0*/  FSEL R159, R159, RZ, P0 ;  /* 0x000000ff9f9f7208 */ /* 0x000fe20000000000 */
[C---:B------:R-:W-:Y:S01]  /*24700*/  FMUL.FTZ R2, R134.reuse, R3 ;  /* 0x0000000386027220 */ /* 0x040fe20000410000 */
[C---:B------:R-:W-:Y:S01]  /*24710*/  FSETP.NEU.FTZ.AND P0, PT, R133.reuse, -INF , PT ;  /* 0xff8000008500780b */ /* 0x040fe20003f1d000 */
[----:B------:R-:W-:Y:S02]  /*24720*/  FADD.FTZ R3, -R133, R136 ;  /* 0x0000008885037221 */ /* 0x000fe40000010100 */
[-CC-:B------:R-:W-:Y:S02]  /*24730*/  FFMA.FTZ R142, R157, R134.reuse, -R159.reuse ;  /* 0x000000869d8e7223 */ /* 0x180fe4000001089f */
[----:B------:R-:W-:Y:S01]  /*24740*/  FMUL.FTZ R157, R134, R133 ;  /* 0x00000085869d7220 */ /* 0x000fe20000410000 */
[----:B------:R-:W1:Y:S01]  /*24750*/  MUFU.EX2 R2, R2 ;  /* 0x0000000200027308 */ /* 0x000e620000000800 */
[-CC-:B------:R-:W-:Y:S02]  /*24760*/  FFMA.FTZ R145, R149, R134.reuse, -R159.reuse ;  /* 0x0000008695917223 */ /* 0x180fe4000001089f */
[-CC-:B------:R-:W-:Y:S01]  /*24770*/  FFMA.FTZ R143, R201, R134.reuse, -R159.reuse ;  /* 0x00000086c98f7223 */ /* 0x180fe2000001089f */
[----:B------:R-:W-:Y:S01]  /*24780*/  FSEL R157, R157, RZ, P0 ;  /* 0x000000ff9d9d7208 */ /* 0x000fe20000000000 */
[-C--:B------:R-:W-:Y:S01]  /*24790*/  FFMA.FTZ R136, R203, R134.reuse, -R159 ;  /* 0x00000086cb887223 */ /* 0x080fe2000001089f */
[----:B------:R-:W-:Y:S01]  /*247a0*/  ISETP.GT.AND P0, PT, R244, R233, PT ;  /* 0x000000e9f400720c */ /* 0x000fe20003f04270 */
[----:B------:R-:W-:Y:S02]  /*247b0*/  FMUL.FTZ R4, R134, R3 ;  /* 0x0000000386047220 */ /* 0x000fe40000410000 */
[-CC-:B------:R-:W-:Y:S01]  /*247c0*/  FFMA.FTZ R149, R9, R134.reuse, -R157.reuse ;  /* 0x0000008609957223 */ /* 0x180fe2000001089d */
[----:B------:R-:W-:Y:S01]  /*247d0*/  MUFU.EX2 R145, R145 ;  /* 0x0000009100917308 */ /* 0x000fe20000000800 */
[-CC-:B------:R-:W-:Y:S02]  /*247e0*/  FFMA.FTZ R144, R161, R134.reuse, -R157.reuse ;  /* 0x00000086a1907223 */ /* 0x180fe4000001089d */
[-CC-:B------:R-:W-:Y:S02]  /*247f0*/  FFMA.FTZ R146, R147, R134.reuse, -R157.reuse ;  /* 0x0000008693927223 */ /* 0x180fe4000001089d */
[-CC-:B------:R-:W-:Y:S02]  /*24800*/  FFMA.FTZ R147, R6, R134.reuse, -R157.reuse ;  /* 0x0000008606937223 */ /* 0x180fe4000001089d */
[-CC-:B------:R-:W-:Y:S02]  /*24810*/  FFMA.FTZ R154, R56, R134.reuse, -R157.reuse ;  /* 0x00000086389a7223 */ /* 0x180fe4000001089d */
[-C--:B------:R-:W-:Y:S01]  /*24820*/  FFMA.FTZ R161, R64, R134.reuse, -R157 ;  /* 0x0000008640a17223 */ /* 0x080fe2000001089d */
[----:B------:R-:W2:Y:S01]  /*24830*/  MUFU.EX2 R3, R4 ;  /* 0x0000000400037308 */ /* 0x000ea20000000800 */
[-CC-:B------:R-:W-:Y:S02]  /*24840*/  FFMA.FTZ R166, R166, R134.reuse, -R159.reuse ;  /* 0x00000086a6a67223 */ /* 0x180fe4000001089f */
[--C-:B------:R-:W-:Y:S02]  /*24850*/  FFMA.FTZ R169, R169, R134, -R159.reuse ;  /* 0x00000086a9a97223 */ /* 0x100fe4000001089f */
[C---:B-1----:R-:W-:Y:S02]  /*24860*/  FMUL.FTZ R6, R2.reuse, R130 ;  /* 0x0000008202067220 */ /* 0x042fe40000410000 */
        /* <DEDUP_REMOVED lines=22> */
[C---:B------:R-:W-:Y:S01]  /*249d0*/  FMUL.FTZ R32, R3.reuse, R100 ;  /* 0x0000006403207220 */ /* 0x040fe20000410000 */
[----:B------:R-:W-:Y:S01]  /*249e0*/  LDSM.16.MT88.4 R116, [R220+0xf800] ;  /* 0x00f80000dc74783b */ /* 0x000fe20000004200 */
[C---:B------:R-:W-:Y:S01]  /*249f0*/  FMUL.FTZ R33, R3.reuse, R101 ;  /* 0x0000006503217220 */ /* 0x040fe20000410000 */
[----:B-1----:R-:W-:Y:S01]  /*24a00*/  F2FP.BF16.PACK_AB R129, R142, R145 ;  /* 0x000000918e81723e */ /* 0x002fe200000010ff */
[C---:B------:R-:W-:Y:S02]  /*24a10*/  FMUL.FTZ R42, R2.reuse, R94 ;  /* 0x0000005e022a7220 */ /* 0x040fe40000410000 */
[C---:B------:R-:W-:Y:S02]  /*24a20*/  FMUL.FTZ R43, R2.reuse, R95 ;  /* 0x0000005f022b7220 */ /* 0x040fe40000410000 */
[C---:B------:R-:W-:Y:S01]  /*24a30*/  FMUL.FTZ R41, R3.reuse, R93 ;  /* 0x0000005d03297220 */ /* 0x040fe20000410000 */
[----:B------:R-:W-:Y:S01]  /*24a40*/  MUFU.EX2 R149, R149 ;  /* 0x0000009500957308 */ /* 0x000fe20000000800 */
[----:B------:R-:W-:Y:S01]  /*24a50*/  LDSM.16.MT88.4 R100, [R220+0xd800] ;  /* 0x00d80000dc64783b */ /* 0x000fe20000004200 */
[C---:B------:R-:W-:Y:S02]  /*24a60*/  FMUL.FTZ R51, R2.reuse, R87 ;  /* 0x0000005702337220 */ /* 0x040fe40000410000 */
[C---:B------:R-:W-:Y:S02]  /*24a70*/  FMUL.FTZ R59, R2.reuse, R79 ;  /* 0x0000004f023b7220 */ /* 0x040fe40000410000 */
[C---:B------:R-:W-:Y:S02]  /*24a80*/  FMUL.FTZ R56, R3.reuse, R76 ;  /* 0x0000004c03387220 */ /* 0x040fe40000410000 */
[C---:B------:R-:W-:Y:S01]  /*24a90*/  FMUL.FTZ R66, R2.reuse, R70 ;  /* 0x0000004602427220 */ /* 0x040fe20000410000 */
[----:B------:R-:W-:Y:S01]  /*24aa0*/  LDSM.16.MT88.4 R108, [R219+0xf800] ;  /* 0x00f80000db6c783b */ /* 0x000fe20000004200 */
[----:B------:R-:W1:Y:S01]  /*24ab0*/  MUFU.EX2 R146, R146 ;  /* 0x0000009200927308 */ /* 0x000e620000000800 */
[----:B------:R-:W-:Y:S02]  /*24ac0*/  FMUL.FTZ R67, R2, R71 ;  /* 0x0000004702437220 */ /* 0x000fe40000410000 */
[C---:B------:R-:W-:Y:S01]  /*24ad0*/  FMUL.FTZ R64, R3.reuse, R68 ;  /* 0x0000004403407220 */ /* 0x040fe20000410000 */
[----:B--2---:R-:W-:Y:S01]  /*24ae0*/  F2FP.BF16.PACK_AB R131, R136, R143 ;  /* 0x0000008f8883723e */ /* 0x004fe200000010ff */
[----:B------:R-:W-:Y:S02]  /*24af0*/  FMUL.FTZ R65, R3, R69 ;  /* 0x0000004503417220 */ /* 0x000fe40000410000 */
[-CC-:B------:R-:W-:Y:S02]  /*24b00*/  FFMA.FTZ R168, R168, R134.reuse, -R159.reuse ;  /* 0x00000086a8a87223 */ /* 0x180fe4000001089f */
[-C--:B------:R-:W-:Y:S01]  /*24b10*/  FFMA.FTZ R171, R171, R134.reuse, -R159 ;  /* 0x00000086abab7223 */ /* 0x080fe2000001089f */
        /* <DEDUP_REMOVED lines=8> */
[-CC-:B------:R-:W-:Y:S01]  /*24ba0*/  FFMA.FTZ R176, R176, R134.reuse, -R159.reuse ;  /* 0x00000086b0b07223 */ /* 0x180fe2000001089f */
[----:B-1----:R-:W-:Y:S01]  /*24bb0*/  F2FP.BF16.PACK_AB R128, R146, R149 ;  /* 0x000000959280723e */ /* 0x002fe200000010ff */
[-C--:B------:R-:W-:Y:S02]  /*24bc0*/  FFMA.FTZ R179, R179, R134.reuse, -R159 ;  /* 0x00000086b3b37223 */ /* 0x080fe4000001089f */
[-CC-:B------:R-:W-:Y:S02]  /*24bd0*/  FFMA.FTZ R178, R178, R134.reuse, -R157.reuse ;  /* 0x00000086b2b27223 */ /* 0x180fe4000001089d */
[-CC-:B------:R-:W-:Y:S01]  /*24be0*/  FFMA.FTZ R181, R181, R134.reuse, -R157.reuse ;  /* 0x00000086b5b57223 */ /* 0x180fe2000001089d */
[----:B------:R-:W1:Y:S01]  /*24bf0*/  MUFU.EX2 R161, R161 ;  /* 0x000000a100a17308 */ /* 0x000e620000000800 */
[-CC-:B------:R-:W-:Y:S02]  /*24c00*/  FFMA.FTZ R182, R182, R134.reuse, -R157.reuse ;  /* 0x00000086b6b67223 */ /* 0x180fe4000001089d */
[-C--:B------:R-:W-:Y:S01]  /*24c10*/  FFMA.FTZ R185, R185, R134.reuse, -R157 ;  /* 0x00000086b9b97223 */ /* 0x080fe2000001089d */
[----:B--2---:R-:W-:Y:S01]  /*24c20*/  F2FP.BF16.PACK_AB R130, R144, R147 ;  /* 0x000000939082723e */ /* 0x004fe200000010ff */
[-CC-:B------:R-:W-:Y:S02]  /*24c30*/  FFMA.FTZ R193, R193, R134.reuse, -R159.reuse ;  /* 0x00000086c1c17223 */ /* 0x180fe4000001089f */
[-CC-:B------:R-:W-:Y:S02]  /*24c40*/  FFMA.FTZ R196, R196, R134.reuse, -R159.reuse ;  /* 0x00000086c4c47223 */ /* 0x180fe4000001089f */
        /* <DEDUP_REMOVED lines=14> */
[-CC-:B------:R-:W-:Y:S02]  /*24d30*/  FFMA.FTZ R192, R192, R134.reuse, -R157.reuse ;  /* 0x00000086c0c07223 */ /* 0x180fe4000001089d */
[-C--:B------:R-:W-:Y:S01]  /*24d40*/  FFMA.FTZ R191, R191, R134.reuse, -R157 ;  /* 0x00000086bfbf7223 */ /* 0x080fe2000001089d */
        /* <DEDUP_REMOVED lines=17> */
[-CC-:B------:R-:W-:Y:S02]  /*24e60*/  FFMA.FTZ R188, R188, R134.reuse, -R159.reuse ;  /* 0x00000086bcbc7223 */ /* 0x180fe4000001089f */
[--C-:B------:R-:W-:Y:S01]  /*24e70*/  FFMA.FTZ R187, R187, R134, -R159.reuse ;  /* 0x00000086bbbb7223 */ /* 0x100fe2000001089f */
        /* <DEDUP_REMOVED lines=40> */
[-CC-:B------:R-:W-:Y:S02]  /*25100*/  FFMA.FTZ R183, R183, R134.reuse, -R157.reuse ;  /* 0x00000086b7b77223 */ /* 0x180fe4000001089d */
[C---:B------:R-:W-:Y:S01]  /*25110*/  HMMA.16816.F32.BF16 R44, R128.reuse, R52, R44 ;  /* 0x00000034802c723c */ /* 0x040fe2000004182c */
[----:B------:R-:W1:Y:S02]  /*25120*/  MUFU.EX2 R175, R175 ;  /* 0x000000af00af7308 */ /* 0x000e640000000800 */
[----:B------:R-:W-:Y:S01]  /*25130*/  FFMA.FTZ R180, R180, R134, -R157 ;  /* 0x00000086b4b47223 */ /* 0x000fe2000001089d */
        /* <DEDUP_REMOVED lines=9> */
[----:B------:R-:W3:Y:S01]  /*251d0*/  MUFU.EX2 R177, R177 ;  /* 0x000000b100b17308 */ /* 0x000ee20000000800 */
[----:B------:R-:W4:Y:S01]  /*251e0*/  LDSM.16.MT88.4 R80, [R220+0xc800] ;  /* 0x00c80000dc50783b */ /* 0x000f220000004200 */
[-CC-:B------:R-:W-:Y:S02]  /*251f0*/  FFMA.FTZ R164, R164, R134.reuse, -R159.reuse ;  /* 0x00000086a4a47223 */ /* 0x180fe4000001089f */
[-C--:B------:R-:W-:Y:S02]  /*25200*/  FFMA.FTZ R163, R163, R134.reuse, -R159 ;  /* 0x00000086a3a37223 */ /* 0x080fe4000001089f */
[C---:B------:R-:W-:Y:S03]  /*25210*/  HMMA.16816.F32.BF16 R52, R128.reuse, R60, R52 ;  /* 0x0000003c8034723c */ /* 0x040fe60000041834 */
[-CC-:B------:R-:W-:Y:S01]  /*25220*/  FFMA.FTZ R162, R162, R134.reuse, -R157.reuse ;  /* 0x00000086a2a27223 */ /* 0x180fe2000001089d */
[----:B------:R-:W-:Y:S01]  /*25230*/  MUFU.EX2 R176, R176 ;  /* 0x000000b000b07308 */ /* 0x000fe20000000800 */
[--C-:B------:R-:W-:Y:S02]  /*25240*/  FFMA.FTZ R165, R160, R134, -R157.reuse ;  /* 0x00000086a0a57223 */ /* 0x100fe4000001089d */
[C---:B------:R-:W-:Y:S01]  /*25250*/  FMUL.FTZ R60, R3.reuse, R72 ;  /* 0x00000048033c7220 */ /* 0x040fe20000410000 */
[C---:B------:R-:W-:Y:S04]  /*25260*/  HMMA.16816.F32.BF16 R56, R128.reuse, R62, R56 ;  /* 0x0000003e8038723c */ /* 0x040fe80000041838 */
[----:B------:R-:W-:Y:S02]  /*25270*/  FMUL.FTZ R61, R3, R73 ;  /* 0x00000049033d7220 */ /* 0x000fe40000410000 */
[----:B------:R-:W5:Y:S01]  /*25280*/  MUFU.EX2 R179, R179 ;  /* 0x000000b300b37308 */ /* 0x000f620000000800 */
[C---:B------:R-:W-:Y:S02]  /*25290*/  FMUL.FTZ R62, R2.reuse, R74 ;  /* 0x0000004a023e7220 */ /* 0x040fe40000410000 */
[----:B------:R-:W-:Y:S02]  /*252a0*/  FMUL.FTZ R63, R2, R75 ;  /* 0x0000004b023f7220 */ /* 0x000fe40000410000 */
[----:B------:R-:W1:Y:S01]  /*252b0*/  LDSM.16.MT88.4 R72, [R219+0xc800] ;  /* 0x00c80000db48783b */ /* 0x000e620000004200 */
[-CC-:B------:R-:W-:Y:S02]  /*252c0*/  FFMA.FTZ R158, R158, R134.reuse, -R157.reuse ;  /* 0x000000869e9e7223 */ /* 0x180fe4000001089d */
[-C--:B------:R-:W-:Y:S02]  /*252d0*/  FFMA.FTZ R201, R156, R134.reuse, -R157 ;  /* 0x000000869cc97223 */ /* 0x080fe4000001089d */
[C---:B--2---:R-:W-:Y:S01]  /*252e0*/  HMMA.16816.F32.BF16 R60, R128.reuse, R84, R60 ;  /* 0x00000054803c723c */ /* 0x044fe2000004183c */
[----:B------:R-:W-:Y:S02]  /*252f0*/  MUFU.EX2 R178, R178 ;  /* 0x000000b200b27308 */ /* 0x000fe40000000800 */
[-CC-:B------:R-:W-:Y:S02]  /*25300*/  FFMA.FTZ R152, R152, R134.reuse, -R159.reuse ;  /* 0x0000008698987223 */ /* 0x180fe4000001089f */
[-CC-:B------:R-:W-:Y:S02]  /*25310*/  FFMA.FTZ R203, R150, R134.reuse, -R159.reuse ;  /* 0x0000008696cb7223 */ /* 0x180fe4000001089f */
[-CC-:B------:R-:W-:Y:S01]  /*25320*/  FFMA.FTZ R137, R137, R134.reuse, -R159.reuse ;  /* 0x0000008689897223 */ /* 0x180fe2000001089f */
[----:B------:R-:W-:Y:S01]  /*25330*/  HMMA.16816.F32.BF16 R64, R128, R86, R64 ;  /* 0x000000568040723c */ /* 0x000fe20000041840 */
[----:B------:R-:W2:Y:S02]  /*25340*/  LDSM.16.MT88.4 R84, [R222+0x10800] ;  /* 0x01080000de54783b */ /* 0x000ea40000004200 */
[----:B------:R-:W1:Y:S01]  /*25350*/  MUFU.EX2 R181, R181 ;  /* 0x000000b500b57308 */ /* 0x000e620000000800 */
[-C--:B------:R-:W-:Y:S02]  /*25360*/  FFMA.FTZ R159, R135, R134.reuse, -R159 ;  /* 0x00000086879f7223 */ /* 0x080fe4000001089f */
[-CC-:B------:R-:W-:Y:S02]  /*25370*/  FFMA.FTZ R135, R148, R134.reuse, -R157.reuse ;  /* 0x0000008694877223 */ /* 0x180fe4000001089d */
[C---:B------:R-:W-:Y:S05]  /*25380*/  HMMA.16816.F32.BF16 R4, R68.reuse, R76, R4 ;  /* 0x0000004c4404723c */ /* 0x040fea0000041804 */
[----:B------:R-:W-:Y:S01]  /*25390*/  MUFU.EX2 R182, R182 ;  /* 0x000000b600b67308 */ /* 0x000fe20000000800 */
[-CC-:B------:R-:W-:Y:S02]  /*253a0*/  FFMA.FTZ R148, R155, R134.reuse, -R157.reuse ;  /* 0x000000869b947223 */ /* 0x180fe4000001089d */
[C---:B------:R-:W-:Y:S01]  /*253b0*/  HMMA.16816.F32.BF16 R8, R68.reuse, R78, R8 ;  /* 0x0000004e4408723c */ /* 0x040fe20000041808 */
[----:B------:R-:W2:Y:S03]  /*253c0*/  LDSM.16.MT88.4 R76, [R220+0x10800] ;  /* 0x01080000dc4c783b */ /* 0x000ea60000004200 */
[-CC-:B------:R-:W-:Y:S02]  /*253d0*/  FFMA.FTZ R153, R153, R134.reuse, -R157.reuse ;  /* 0x0000008699997223 */ /* 0x180fe4000001089d */
[----:B------:R-:W-:Y:S01]  /*253e0*/  FFMA.FTZ R157, R151, R134, -R157 ;  /* 0x00000086979d7223 */ /* 0x000fe2000001089d */
[----:B------:R-:W2:Y:S01]  /*253f0*/  MUFU.EX2 R185, R185 ;  /* 0x000000b900b97308 */ /* 0x000ea20000000800 */
[C---:B----4-:R-:W-:Y:S04]  /*25400*/  HMMA.16816.F32.BF16 R12, R68.reuse, R80, R12 ;  /* 0x00000050440c723c */ /* 0x050fe8000004180c */
[----:B------:R-:W-:Y:S02]  /*25410*/  FFMA.FTZ R149, R3, R246, R149 ;  /* 0x000000f603957223 */ /* 0x000fe40000010095 */
[----:B------:R-:W-:Y:S02]  /*25420*/  FFMA.FTZ R145, R2, R247, R145 ;  /* 0x000000f702917223 */ /* 0x000fe40000010091 */
[C---:B------:R-:W-:Y:S01]  /*25430*/  HMMA.16816.F32.BF16 R16, R68.reuse, R82, R16 ;  /* 0x000000524410723c */ /* 0x040fe20000041810 */
[----:B------:R-:W-:Y:S01]  /*25440*/  LDSM.16.MT88.4 R80, [R218+0x10800] ;  /* 0x01080000da50783b */ /* 0x000fe20000004200 */
[----:B------:R-:W-:Y:S02]  /*25450*/  MUFU.EX2 R193, R193 ;  /* 0x000000c100c17308 */ /* 0x000fe40000000800 */
[----:B------:R-:W-:Y:S02]  /*25460*/  FADD.FTZ R146, R146, R149 ;  /* 0x0000009592927221 */ /* 0x000fe40000010000 */
[----:B------:R-:W-:Y:S02]  /*25470*/  FADD.FTZ R142, R142, R145 ;  /* 0x000000918e8e7221 */ /* 0x000fe40000010000 */
[C---:B-1----:R-:W-:Y:S04]  /*25480*/  HMMA.16816.F32.BF16 R20, R68.reuse, R72, R20 ;  /* 0x000000484414723c */ /* 0x042fe80000041814 */
[----:B------:R-:W1:Y:S01]  /*25490*/  MUFU.EX2 R196, R196 ;  /* 0x000000c400c47308 */ /* 0x000e620000000800 */
[----:B------:R-:W-:Y:S03]  /*254a0*/  FADD.FTZ R3, R143, R142 ;  /* 0x0000008e8f037221 */ /* 0x000fe60000010000 */
[C---:B------:R-:W-:Y:S01]  /*254b0*/  HMMA.16816.F32.BF16 R24, R68.reuse, R74, R24 ;  /* 0x0000004a4418723c */ /* 0x040fe20000041818 */
[----:B------:R-:W4:Y:S03]  /*254c0*/  LDSM.16.MT88.4 R72, [R219+0x10800] ;  /* 0x01080000db48783b */ /* 0x000f260000004200 */
[----:B------:R-:W-:Y:S01]  /*254d0*/  FADD.FTZ R3, R136, R3 ;  /* 0x0000000388037221 */ /* 0x000fe20000010000 */
[----:B------:R-:W-:Y:S01]  /*254e0*/  MOV R136, R133 ;  /* 0x0000008500887202 */ /* 0x000fe20000000f00 */
[----:B------:R-:W-:Y:S02]  /*254f0*/  MUFU.EX2 R197, R197 ;  /* 0x000000c500c57308 */ /* 0x000fe40000000800 */
[C---:B------:R-:W-:Y:S04]  /*25500*/  HMMA.16816.F32.BF16 R28, R68.reuse, R88, R28 ;  /* 0x00000058441c723c */ /* 0x040fe8000004181c */
[----:B------:R-:W-:Y:S04]  /*25510*/  FADD.FTZ R104, R104, R3 ;  /* 0x0000000368687221 */ /* 0x000fe80000010000 */
[C---:B------:R-:W-:Y:S01]  /*25520*/  HMMA.16816.F32.BF16 R32, R68.reuse, R90, R32 ;  /* 0x0000005a4420723c */ /* 0x040fe20000041820 */
[----:B------:R-:W-:Y:S01]  /*25530*/  LDSM.16.MT88.4 R88, [R220+0x11000] ;  /* 0x01100000dc58783b */ /* 0x000fe20000004200 */
[----:B------:R-:W1:Y:S02]  /*25540*/  MUFU.EX2 R198, R198 ;  /* 0x000000c600c67308 */ /* 0x000e640000000800 */
[----:B------:R-:W-:Y:S04]  /*25550*/  FADD.FTZ R105, R105, R104 ;  /* 0x0000006869697221 */ /* 0x000fe80000010000 */
[C---:B--2---:R-:W-:Y:S04]  /*25560*/  HMMA.16816.F32.BF16 R36, R68.reuse, R84, R36 ;  /* 0x000000544424723c */ /* 0x044fe80000041824 */
[----:B------:R-:W-:Y:S01]  /*25570*/  MUFU.EX2 R195, R195 ;  /* 0x000000c300c37308 */ /* 0x000fe20000000800 */
[----:B------:R-:W-:Y:S03]  /*25580*/  FADD.FTZ R106, R106, R105 ;  /* 0x000000696a6a7221 */ /* 0x000fe60000010000 */
[C---:B------:R-:W-:Y:S01]  /*25590*/  HMMA.16816.F32.BF16 R40, R68.reuse, R86, R40 ;  /* 0x000000564428723c */ /* 0x040fe20000041828 */
[----:B------:R-:W-:Y:S03]  /*255a0*/  LDSM.16.MT88.4 R84, [R218+0xd000] ;  /* 0x00d00000da54783b */ /* 0x000fe60000004200 */
[----:B------:R-:W-:Y:S02]  /*255b0*/  FADD.FTZ R107, R107, R106 ;  /* 0x0000006a6b6b7221 */ /* 0x000fe40000010000 */
[----:B------:R-:W2:Y:S02]  /*255c0*/  MUFU.EX2 R194, R194 ;  /* 0x000000c200c27308 */ /* 0x000ea40000000800 */
[C---:B------:R-:W-:Y:S08]  /*255d0*/  HMMA.16816.F32.BF16 R44, R68.reuse, R76, R44 ;  /* 0x0000004c442c723c */ /* 0x040ff0000004182c */
[C---:B------:R-:W-:Y:S01]  /*255e0*/  HMMA.16816.F32.BF16 R48, R68.reuse, R78, R48 ;  /* 0x0000004e4430723c */ /* 0x040fe20000041830 */
[----:B------:R-:W1:Y:S01]  /*255f0*/  LDSM.16.MT88.4 R76, [R222+0xd000] ;  /* 0x00d00000de4c783b */ /* 0x000e620000004200 */
[----:B------:R-:W-:Y:S06]  /*25600*/  MUFU.EX2 R192, R192 ;  /* 0x000000c000c07308 */ /* 0x000fec0000000800 */
[C---:B----4-:R-:W-:Y:S04]  /*25610*/  HMMA.16816.F32.BF16 R52, R68.reuse, R72, R52 ;  /* 0x000000484434723c */ /* 0x050fe80000041834 */
[----:B------:R-:W4:Y:S04]  /*25620*/  MUFU.EX2 R191, R191 ;  /* 0x000000bf00bf7308 */ /* 0x000f280000000800 */
[C---:B------:R-:W-:Y:S01]  /*25630*/  HMMA.16816.F32.BF16 R56, R68.reuse, R74, R56 ;  /* 0x0000004a4438723c */ /* 0x040fe20000041838 */
[----:B------:R-:W2:Y:S05]  /*25640*/  LDSM.16.MT88.4 R72, [R220+0xd000] ;  /* 0x00d00000dc48783b */ /* 0x000eaa0000004200 */
[----:B------:R-:W-:Y:S02]  /*25650*/  MUFU.EX2 R190, R190 ;  /* 0x000000be00be7308 */ /* 0x000fe40000000800 */
[C---:B------:R-:W-:Y:S08]  /*25660*/  HMMA.16816.F32.BF16 R60, R68.reuse, R80, R60 ;  /* 0x00000050443c723c */ /* 0x040ff0000004183c */
[----:B------:R-:W-:Y:S01]  /*25670*/  HMMA.16816.F32.BF16 R64, R68, R82, R64 ;  /* 0x000000524440723c */ /* 0x000fe20000041840 */
[----:B------:R-:W3:Y:S01]  /*25680*/  LDSM.16.MT88.4 R80, [R219+0xd000] ;  /* 0x00d00000db50783b */ /* 0x000ee20000004200 */
[----:B------:R-:W2:Y:S05]  /*25690*/  MUFU.EX2 R189, R189 ;  /* 0x000000bd00bd7308 */ /* 0x000eaa0000000800 */
[----:B------:R-:W-:Y:S01]  /*256a0*/  F2FP.BF16.PACK_AB R69, R169, R166 ;  /* 0x000000a6a945723e */ /* 0x000fe200000010ff */
[----:B------:R-:W-:Y:S01]  /*256b0*/  FADD.FTZ R166, R166, R107 ;  /* 0x0000006ba6a67221 */ /* 0x000fe20000010000 */
[----:B------:R-:W-:Y:S03]  /*256c0*/  F2FP.BF16.PACK_AB R71, R171, R168 ;  /* 0x000000a8ab47723e */ /* 0x000fe600000010ff */
[----:B------:R-:W-:Y:S01]  /*256d0*/  F2FP.BF16.PACK_AB R68, R173, R170 ;  /* 0x000000aaad44723e */ /* 0x000fe200000010ff */
[----:B------:R-:W-:Y:S01]  /*256e0*/  MUFU.EX2 R188, R188 ;  /* 0x000000bc00bc7308 */ /* 0x000fe20000000800 */
[----:B------:R-:W-:Y:S01]  /*256f0*/  F2FP.BF16.PACK_AB R70, R175, R172 ;  /* 0x000000acaf46723e */ /* 0x000fe200000010ff */
[----:B------:R-:W-:Y:S04]  /*25700*/  FADD.FTZ R169, R169, R166 ;  /* 0x000000a6a9a97221 */ /* 0x000fe80000010000 */
[----:B------:R-:W-:Y:S02]  /*25710*/  FADD.FTZ R168, R168, R169 ;  /* 0x000000a9a8a87221 */ /* 0x000fe40000010000 */
[C---:B-1----:R-:W-:Y:S02]  /*25720*/  HMMA.16816.F32.BF16 R4, R68.reuse, R76, R4 ;  /* 0x0000004c4404723c */ /* 0x042fe40000041804 */
[----:B------:R-:W1:Y:S01]  /*25730*/  MUFU.EX2 R187, R187 ;  /* 0x000000bb00bb7308 */ /* 0x000e620000000800 */
[----:B------:R-:W-:Y:S05]  /*25740*/  FADD.FTZ R171, R171, R168 ;  /* 0x000000a8abab7221 */ /* 0x000fea0000010000 */
[C---:B------:R-:W-:Y:S01]  /*25750*/  HMMA.16816.F32.BF16 R8, R68.reuse, R78, R8 ;  /* 0x0000004e4408723c */ /* 0x040fe20000041808 */
[----:B------:R-:W1:Y:S03]  /*25760*/  LDSM.16.MT88.4 R76, [R222+0x11000] ;  /* 0x01100000de4c783b */ /* 0x000e660000004200 */
[----:B------:R-:W-:Y:S04]  /*25770*/  MUFU.EX2 R186, R186 ;  /* 0x000000ba00ba7308 */ /* 0x000fe80000000800 */
[C---:B--2---:R-:W-:Y:S06]  /*25780*/  HMMA.16816.F32.BF16 R12, R68.reuse, R72, R12 ;  /* 0x00000048440c723c */ /* 0x044fec000004180c */
[----:B------:R-:W2:Y:S02]  /*25790*/  MUFU.EX2 R199, R199 ;  /* 0x000000c700c77308 */ /* 0x000ea40000000800 */
        /* <DEDUP_REMOVED lines=10> */
[----:B------:R-:W-:Y:S06]  /*25840*/  LDSM.16.MT88.4 R84, [R220+0x11800] ;  /* 0x01180000dc54783b */ /* 0x000fec0000004200 */
[----:B------:R-:W2:Y:S01]  /*25850*/  MUFU.EX2 R184, R184 ;  /* 0x000000b800b87308 */ /* 0x000ea20000000800 */
        /* <DEDUP_REMOVED lines=20> */
[----:B-----5:R-:W-:Y:S03]  /*259a0*/  F2FP.BF16.PACK_AB R71, R179, R176 ;  /* 0x000000b0b347723e */ /* 0x020fe600000010ff */
[----:B------:R-:W-:Y:S01]  /*259b0*/  F2FP.BF16.PACK_AB R68, R181, R178 ;  /* 0x000000b2b544723e */ /* 0x000fe200000010ff */
[----:B------:R-:W-:Y:S01]  /*259c0*/  FADD.FTZ R177, R177, R174 ;  /* 0x000000aeb1b17221 */ /* 0x000fe20000010000 */
[----:B------:R-:W-:Y:S02]  /*259d0*/  F2FP.BF16.PACK_AB R70, R185, R182 ;  /* 0x000000b6b946723e */ /* 0x000fe400000010ff */
[----:B------:R-:W-:Y:S01]  /*259e0*/  MUFU.EX2 R152, R152 ;  /* 0x0000009800987308 */ /* 0x000fe20000000800 */
[----:B------:R-:W-:Y:S04]  /*259f0*/  FADD.FTZ R2, R176, R177 ;  /* 0x000000b1b0027221 */ /* 0x000fe80000010000 */
[C---:B--2---:R-:W-:Y:S03]  /*25a00*/  HMMA.16816.F32.BF16 R4, R68.reuse, R72, R4 ;  /* 0x000000484404723c */ /* 0x044fe60000041804 */
[----:B------:R-:W-:Y:S02]  /*25a10*/  FADD.FTZ R2, R179, R2 ;  /* 0x00000002b3027221 */ /* 0x000fe40000010000 */
[----:B------:R-:W2:Y:S03]  /*25a20*/  MUFU.EX2 R203, R203 ;  /* 0x000000cb00cb7308 */ /* 0x000ea60000000800 */
[C---:B------:R-:W-:Y:S01]  /*25a30*/  HMMA.16816.F32.BF16 R8, R68.reuse, R74, R8 ;  /* 0x0000004a4408723c */ /* 0x040fe20000041808 */
[----:B------:R-:W5:Y:S06]  /*25a40*/  LDSM.16.MT88.4 R72, [R222+0x11800] ;  /* 0x01180000de48783b */ /* 0x000f6c0000004200 */
[----:B------:R-:W-:Y:S01]  /*25a50*/  MUFU.EX2 R137, R137 ;  /* 0x0000008900897308 */ /* 0x000fe20000000800 */
[C---:B------:R-:W-:Y:S08]  /*25a60*/  HMMA.16816.F32.BF16 R12, R68.reuse, R100, R12 ;  /* 0x00000064440c723c */ /* 0x040ff0000004180c */
[C---:B------:R-:W-:Y:S01]  /*25a70*/  HMMA.16816.F32.BF16 R16, R68.reuse, R102, R16 ;  /* 0x000000664410723c */ /* 0x040fe20000041810 */
[----:B------:R-:W-:Y:S01]  /*25a80*/  LDSM.16.MT88.4 R100, [R218+0xf800] ;  /* 0x00f80000da64783b */ /* 0x000fe20000004200 */
[----:B------:R-:W2:Y:S06]  /*25a90*/  MUFU.EX2 R150, R159 ;  /* 0x0000009f00967308 */ /* 0x000eac0000000800 */
[C---:B---3--:R-:W-:Y:S04]  /*25aa0*/  HMMA.16816.F32.BF16 R20, R68.reuse, R80, R20 ;  /* 0x000000504414723c */ /* 0x048fe80000041814 */
[----:B------:R-:W-:Y:S04]  /*25ab0*/  MUFU.EX2 R135, R135 ;  /* 0x0000008700877308 */ /* 0x000fe80000000800 */
[C---:B------:R-:W-:Y:S01]  /*25ac0*/  HMMA.16816.F32.BF16 R24, R68.reuse, R82, R24 ;  /* 0x000000524418723c */ /* 0x040fe20000041818 */
[----:B------:R-:W3:Y:S05]  /*25ad0*/  LDSM.16.MT88.4 R80, [R219+0x11800] ;  /* 0x01180000db50783b */ /* 0x000eea0000004200 */
[----:B------:R-:W2:Y:S02]  /*25ae0*/  MUFU.EX2 R148, R148 ;  /* 0x0000009400947308 */ /* 0x000ea40000000800 */
[C---:B-1----:R-:W-:Y:S08]  /*25af0*/  HMMA.16816.F32.BF16 R28, R68.reuse, R76, R28 ;  /* 0x0000004c441c723c */ /* 0x042ff0000004181c */
[C---:B------:R-:W-:Y:S01]  /*25b00*/  HMMA.16816.F32.BF16 R32, R68.reuse, R78, R32 ;  /* 0x0000004e4420723c */ /* 0x040fe20000041820 */
[----:B------:R-:W1:Y:S01]  /*25b10*/  LDSM.16.MT88.4 R76, [R218+0x11800] ;  /* 0x01180000da4c783b */ /* 0x000e620000004200 */
[----:B------:R-:W-:Y:S06]  /*25b20*/  MUFU.EX2 R153, R153 ;  /* 0x0000009900997308 */ /* 0x000fec0000000800 */
[C---:B-----5:R-:W-:Y:S04]  /*25b30*/  HMMA.16816.F32.BF16 R36, R68.reuse, R72, R36 ;  /* 0x000000484424723c */ /* 0x060fe80000041824 */
[----:B------:R-:W5:Y:S04]  /*25b40*/  MUFU.EX2 R134, R157 ;  /* 0x0000009d00867308 */ /* 0x000f680000000800 */
        /* <DEDUP_REMOVED lines=16> */
[----:B----4-:R-:W-:Y:S03]  /*25c50*/  F2FP.BF16.PACK_AB R70, R191, R192 ;  /* 0x000000c0bf46723e */ /* 0x010fe600000010ff */
[----:B------:R-:W-:Y:S04]  /*25c60*/  FADD.FTZ R197, R197, R196 ;  /* 0x000000c4c5c57221 */ /* 0x000fe80000010000 */
[C---:B--2---:R-:W-:Y:S08]  /*25c70*/  HMMA.16816.F32.BF16 R4, R68.reuse, R72, R4 ;  /* 0x000000484404723c */ /* 0x044ff00000041804 */
[C---:B------:R-:W-:Y:S01]  /*25c80*/  HMMA.16816.F32.BF16 R8, R68.reuse, R74, R8 ;  /* 0x0000004a4408723c */ /* 0x040fe20000041808 */
[----:B------:R-:W2:Y:S07]  /*25c90*/  LDSM.16.MT88.4 R72, [R222+0x12000] ;  /* 0x01200000de48783b */ /* 0x000eae0000004200 */
[C---:B------:R-:W-:Y:S08]  /*25ca0*/  HMMA.16816.F32.BF16 R12, R68.reuse, R84, R12 ;  /* 0x00000054440c723c */ /* 0x040ff0000004180c */
[C---:B------:R-:W-:Y:S01]  /*25cb0*/  HMMA.16816.F32.BF16 R16, R68.reuse, R86, R16 ;  /* 0x000000564410723c */ /* 0x040fe20000041810 */
[----:B------:R-:W4:Y:S07]  /*25cc0*/  LDSM.16.MT88.4 R84, [R218+0x12000] ;  /* 0x01200000da54783b */ /* 0x000f2e0000004200 */
        /* <DEDUP_REMOVED lines=24> */
[----:B------:R-:W3:Y:S07]  /*25e50*/  LDSM.16.MT88.4 R80, [R222+0x12800] ;  /* 0x01280000de50783b */ /* 0x000eee0000004200 */
[C---:B------:R-:W-:Y:S08]  /*25e60*/  HMMA.16816.F32.BF16 R12, R68.reuse, R96, R12 ;  /* 0x00000060440c723c */ /* 0x040ff0000004180c */
        /* <DEDUP_REMOVED lines=20> */
[----:B------:R-:W-:Y:S02]  /*25fb0*/  F2FP.BF16.PACK_AB R69, R184, R167 ;  /* 0x000000a7b845723e */ /* 0x000fe400000010ff */
[----:B------:R-:W-:Y:S03]  /*25fc0*/  F2FP.BF16.PACK_AB R71, R163, R164 ;  /* 0x000000a4a347723e */ /* 0x000fe600000010ff */
[----:B------:R-:W-:Y:S02]  /*25fd0*/  F2FP.BF16.PACK_AB R68, R165, R162 ;  /* 0x000000a2a544723e */ /* 0x000fe400000010ff */
[----:B------:R-:W-:Y:S07]  /*25fe0*/  F2FP.BF16.PACK_AB R70, R201, R158 ;  /* 0x0000009ec946723e */ /* 0x000fee00000010ff */
[C---:B---3--:R-:W-:Y:S08]  /*25ff0*/  HMMA.16816.F32.BF16 R4, R68.reuse, R80, R4 ;  /* 0x000000504404723c */ /* 0x048ff00000041804 */
[C---:B------:R-:W-:Y:S01]  /*26000*/  HMMA.16816.F32.BF16 R8, R68.reuse, R82, R8 ;  /* 0x000000524408723c */ /* 0x040fe20000041808 */
[----:B------:R-:W3:Y:S07]  /*26010*/  LDSM.16.MT88.4 R80, [R222+0x13000] ;  /* 0x01300000de50783b */ /* 0x000eee0000004200 */
[C---:B-1----:R-:W-:Y:S08]  /*26020*/  HMMA.16816.F32.BF16 R12, R68.reuse, R76, R12 ;  /* 0x0000004c440c723c */ /* 0x042ff0000004180c */
[C---:B------:R-:W-:Y:S01]  /*26030*/  HMMA.16816.F32.BF16 R16, R68.reuse, R78, R16 ;  /* 0x0000004e4410723c */ /* 0x040fe20000041810 */
[----:B------:R-:W-:Y:S07]  /*26040*/  LDSM.16.MT88.4 R76, [R219+0x13800] ;  /* 0x01380000db4c783b */ /* 0x000fee0000004200 */
[C---:B--2---:R-:W-:Y:S08]  /*26050*/  HMMA.16816.F32.BF16 R20, R68.reuse, R72, R20 ;  /* 0x000000484414723c */ /* 0x044ff00000041814 */
[C---:B------:R-:W-:Y:S08]  /*26060*/  HMMA.16816.F32.BF16 R24, R68.reuse, R74, R24 ;  /* 0x0000004a4418723c */ /* 0x040ff00000041818 */
[C---:B------:R-:W-:Y:S08]  /*26070*/  HMMA.16816.F32.BF16 R28, R68.reuse, R84, R28 ;  /* 0x00000054441c723c */ /* 0x040ff0000004181c */
[C---:B------:R-:W-:Y:S01]  /*26080*/  HMMA.16816.F32.BF16 R32, R68.reuse, R86, R32 ;  /* 0x000000564420723c */ /* 0x040fe20000041820 */
[----:B------:R-:W-:Y:S07]  /*26090*/  LDSM.16.MT88.4 R84, [R220+0x13800] ;  /* 0x01380000dc54783b */ /* 0x000fee0000004200 */
[C---:B---3--:R-:W-:Y:S08]  /*260a0*/  HMMA.16816.F32.BF16 R36, R68.reuse, R80, R36 ;  /* 0x000000504424723c */ /* 0x048ff00000041824 */
        /* <DEDUP_REMOVED lines=11> */
[----:B-----5:R-:W-:Y:S07]  /*26160*/  F2FP.BF16.PACK_AB R70, R134, R153 ;  /* 0x000000998646723e */ /* 0x020fee00000010ff */
[C---:B------:R-:W-:Y:S07]  /*26170*/  HMMA.16816.F32.BF16 R128, R68.reuse, R124, R4 ;  /* 0x0000007c4480723c */ /* 0x040fee0000041804 */
[----:B------:R-:W-:Y:S01]  /*26180*/  FADD.FTZ R5, R147, R146 ;  /* 0x0000009293057221 */ /* 0x000fe20000010000 */
[C---:B------:R-:W-:Y:S04]  /*26190*/  HMMA.16816.F32.BF16 R124, R68.reuse, R126, R8 ;  /* 0x0000007e447c723c */ /* 0x040fe80000041808 */
[----:B------:R-:W-:Y:S04]  /*261a0*/  FADD.FTZ R5, R144, R5 ;  /* 0x0000000590057221 */ /* 0x000fe80000010000 */
        /* <DEDUP_REMOVED lines=14> */
[C---:B-1----:R-:W-:Y:S03]  /*26290*/  HMMA.16816.F32.BF16 R96, R68.reuse, R92, R36 ;  /* 0x0000005c4460723c */ /* 0x042fe60000041824 */
[----:B------:R-:W-:Y:S04]  /*262a0*/  FADD.FTZ R175, R175, R172 ;  /* 0x000000acafaf7221 */ /* 0x000fe80000010000 */
[----:B------:R-:W-:Y:S01]  /*262b0*/  FADD.FTZ R178, R178, R175 ;  /* 0x000000afb2b27221 */ /* 0x000fe20000010000 */
[C---:B------:R-:W-:Y:S04]  /*262c0*/  HMMA.16816.F32.BF16 R92, R68.reuse, R94, R40 ;  /* 0x0000005e445c723c */ /* 0x040fe80000041828 */
[----:B------:R-:W-:Y:S04]  /*262d0*/  FADD.FTZ R181, R181, R178 ;  /* 0x000000b2b5b57221 */ /* 0x000fe80000010000 */
[----:B------:R-:W-:Y:S01]  /*262e0*/  FADD.FTZ R8, R182, R181 ;  /* 0x000000b5b6087221 */ /* 0x000fe20000010000 */
[C---:B------:R-:W-:Y:S03]  /*262f0*/  HMMA.16816.F32.BF16 R88, R68.reuse, R84, R44 ;  /* 0x000000544458723c */ /* 0x040fe6000004182c */
[----:B------:R-:W-:Y:S04]  /*26300*/  FADD.FTZ R8, R185, R8 ;  /* 0x00000008b9087221 */ /* 0x000fe80000010000 */
[----:B------:R-:W-:Y:S01]  /*26310*/  FADD.FTZ R3, R195, R8 ;  /* 0x00000008c3037221 */ /* 0x000fe20000010000 */
[C---:B------:R-:W-:Y:S04]  /*26320*/  HMMA.16816.F32.BF16 R84, R68.reuse, R86, R48 ;  /* 0x000000564454723c */ /* 0x040fe80000041830 */
[----:B------:R-:W-:Y:S04]  /*26330*/  FADD.FTZ R3, R194, R3 ;  /* 0x00000003c2037221 */ /* 0x000fe80000010000 */
        /* <DEDUP_REMOVED lines=33> */
.L_x_4697:
        /* <DEDUP_REMOVED lines=11> */
.L_x_4725:
[----:B---3--:R-:W-:Y:S01]  /*26600*/  FADD.FTZ R9, R10, R246 ;  /* 0x000000f60a097221 */ /* 0x008fe20000010000 */
[----:B------:R-:W-:Y:S05]  /*26610*/  BRA.DIV ~URZ, `(.L_x_4708) ;  /* 0x000014327f007947 */ /* 0x000fea000b800000 */
[----:B------:R-:W3:Y:S04]  /*26620*/  SHFL.BFLY PT, R6, R247, 0x2, 0x1f ;  /* 0x0c401f00f7067f89 */ /* 0x000ee800000e0000 */
[----:B------:R-:W4:Y:S01]  /*26630*/  SHFL.BFLY PT, R4, R9, 0x1, 0x1f ;  /* 0x0c201f0009047f89 */ /* 0x000f2200000e0000 */
[----:B---3--:R-:W-:Y:S02]  /*26640*/  FADD.FTZ R11, R6, R247 ;  /* 0x000000f7060b7221 */ /* 0x008fe40000010000 */
[----:B----4-:R-:W-:-:S03]  /*26650*/  FADD.FTZ R4, R9, R4 ;  /* 0x0000000409047221 */ /* 0x010fc60000010000 */
[----:B------:R3:W4:Y:S04]  /*26660*/  SHFL.BFLY PT, R10, R11, 0x1, 0x1f ;  /* 0x0c201f000b0a7f89 */ /* 0x00072800000e0000 */
.L_x_4726:
        /* <DEDUP_REMOVED lines=133> */
[----:B------:R4:W-:Y:S04]  /*26ec0*/  STS.64 [R18+0x4800], R78 ;  /* 0x0048004e12007388 */ /* 0x0009e80000000a00 */
[----:B------:R2:W-:Y:S04]  /*26ed0*/  STS.64 [R19+0x4000], R72 ;  /* 0x0040004813007388 */ /* 0x0005e80000000a00 */
[----:B------:R2:W-:Y:S04]  /*26ee0*/  STS.64 [R19+0x4800], R74 ;  /* 0x0048004a13007388 */ /* 0x0005e80000000a00 */
[----:B------:R2:W-:Y:S04]  /*26ef0*/  STS.64 [R17+0x4000], R68 ;  /* 0x0040004411007388 */ /* 0x0005e80000000a00 */
[----:B------:R2:W-:Y:S04]  /*26f00*/  STS.64 [R17+0x4800], R70 ;  /* 0x0048004611007388 */ /* 0x0005e80000000a00 */
[----:B------:R-:W2:Y:S04]  /*26f10*/  LD.E.64 R6, [R2.64+0xb0] ;  /* 0x0000b00402067980 */ /* 0x000ea8000c101b00 */
[----:B-1----:R-:W2:Y:S04]  /*26f20*/  LD.E R85, [R2.64+0x60] ;  /* 0x0000600402557980 */ /* 0x002ea8000c101900 */
[----:B---3--:R-:W1:Y:S01]  /*26f30*/  S2R R76, SR_TID.X ;  /* 0x00000000004c7919 */ /* 0x008e620000002100 */
[----:B------:R-:W-:-:S03]  /*26f40*/  LEA.HI R13, R9, R8, RZ, 0x4 ;  /* 0x00000008090d7211 */ /* 0x000fc600078f20ff */
[----:B------:R3:W5:Y:S01]  /*26f50*/  LD.E R80, [R2.64+0xcc] ;  /* 0x0000cc0402507980 */ /* 0x000762000c101900 */
[----:B------:R-:W-:-:S03]  /*26f60*/  LOP3.LUT R13, R13, 0xfffffff0, RZ, 0xc0, !PT ;  /* 0xfffffff00d0d7812 */ /* 0x000fc600078ec0ff */
[----:B------:R3:W5:Y:S01]  /*26f70*/  LD.E.64 R86, [R2.64+0x78] ;  /* 0x0000780402567980 */ /* 0x000762000c101b00 */
[----:B----4-:R-:W-:-:S03]  /*26f80*/  IADD3 R78, -R13, R8, RZ ;  /* 0x000000080d4e7210 */ /* 0x010fc60007ffe1ff */
[----:B------:R3:W5:Y:S01]  /*26f90*/  LD.E.64 R82, [R2.64+0xa8] ;  /* 0x0000a80402527980 */ /* 0x000762000c101b00 */
[C---:B------:R-:W-:Y:S01]  /*26fa0*/  LEA.HI R13, R78.reuse, R78, RZ, 0x1 ;  /* 0x0000004e4e0d7211 */ /* 0x040fe200078f08ff */
        /* <DEDUP_REMOVED lines=10> */
[CC--:B------:R-:W-:Y:S01]  /*27050*/  LEA.HI R9, R77.reuse, R76.reuse, RZ, 0x4 ;  /* 0x0000004c4d097211 */ /* 0x0c0fe200078f20ff */
[----:B----4-:R-:W-:Y:S01]  /*27060*/  @P4 FMUL.FTZ R4, R4, 0.69314718246459960938 ;  /* 0x3f31721804044820 */ /* 0x010fe20000410000 */
[----:B------:R-:W-:Y:S02]  /*27070*/  LEA.HI R77, R77, R76, RZ, 0x5 ;  /* 0x0000004c4d4d7211 */ /* 0x000fe400078f28ff */
[----:B------:R-:W-:Y:S02]  /*27080*/  SHF.R.S32.HI R9, RZ, 0x4, R9 ;  /* 0x00000004ff097819 */ /* 0x000fe40000011409 */
[----:B------:R-:W-:-:S02]  /*27090*/  LOP3.LUT R77, R77, 0xffffffe0, RZ, 0xc0, !PT ;  /* 0xffffffe04d4d7812 */ /* 0x000fc400078ec0ff */
[----:B------:R-:W-:Y:S01]  /*270a0*/  SHF.L.U32 R12, R9, 0x6, RZ ;  /* 0x00000006090c7819 */ /* 0x000fe200000006ff */
[----:B---3--:R-:W-:Y:S01]  /*270b0*/  @P3 FMUL.FTZ R5, R5, 0.69314718246459960938 ;  /* 0x3f31721805053820 */ /* 0x008fe20000410000 */
[----:B------:R-:W-:Y:S02]  /*270c0*/  IADD3 R77, -R77, R76, RZ ;  /* 0x0000004c4d4d7210 */ /* 0x000fe40007ffe1ff */
[----:B------:R-:W-:Y:S01]  /*270d0*/  LOP3.LUT R12, R12, 0x1c0, RZ, 0xc0, !PT ;  /* 0x000001c00c0c7812 */ /* 0x000fe200078ec0ff */
[----:B------:R-:W-:Y:S01]  /*270e0*/  BAR.SYNC.DEFER_BLOCKING 0x0 ;  /* 0x0000000000007b1d */ /* 0x000fe20000010000 */
[----:B------:R-:W-:Y:S02]  /*270f0*/  LOP3.LUT P0, RZ, R11, 0x3, RZ, 0xc0, !PT ;  /* 0x000000030bff7812 */ /* 0x000fe4000780c0ff */
[----:B------:R-:W-:Y:S02]  /*27100*/  LOP3.LUT R15, R12, 0x38, R15, 0xf8, !PT ;  /* 0x000000380c0f7812 */ /* 0x000fe400078ef80f */
[----:B------:R-:W-:-:S02]  /*27110*/  SHF.R.U32.HI R12, RZ, 0x3, R12 ;  /* 0x00000003ff0c7819 */ /* 0x000fc4000001160c */
[----:B------:R-:W-:Y:S02]  /*27120*/  LEA.HI R79, R79, R10, RZ, 0x2 ;  /* 0x0000000a4f4f7211 */ /* 0x000fe400078f10ff */
[----:B------:R-:W-:Y:S02]  /*27130*/  LOP3.LUT R12, R15, R12, RZ, 0x3c, !PT ;  /* 0x0000000c0f0c7212 */ /* 0x000fe400078e3cff */
[----:B------:R-:W-:Y:S02]  /*27140*/  SHF.R.S32.HI R8, RZ, 0x1f, R77 ;  /* 0x0000001fff087819 */ /* 0x000fe4000001144d */
[----:B------:R-:W-:Y:S02]  /*27150*/  LEA R81, R13, R12, 0x2 ;  /* 0x0000000c0d517211 */ /* 0x000fe400078e10ff */
[----:B------:R-:W-:Y:S02]  /*27160*/  LOP3.LUT R79, R79, 0xffffffc, RZ, 0xc0, !PT ;  /* 0x0ffffffc4f4f7812 */ /* 0x000fe400078ec0ff */
[----:B------:R-:W-:-:S02]  /*27170*/  LEA.HI R8, R8, R77, RZ, 0x2 ;  /* 0x0000004d08087211 */ /* 0x000fc400078f10ff */
[----:B------:R-:W-:Y:S02]  /*27180*/  IADD3 R79, R10, -R79, RZ ;  /* 0x8000004f0a4f7210 */ /* 0x000fe40007ffe0ff */
[----:B------:R-:W-:Y:S02]  /*27190*/  SHF.L.U32 R10, R237, 0x6, RZ ;  /* 0x00000006ed0a7819 */ /* 0x000fe400000006ff */
[----:B------:R-:W-:Y:S01]  /*271a0*/  SHF.R.S32.HI R8, RZ, 0x2, R8 ;  /* 0x00000002ff087819 */ /* 0x000fe20000011408 */
[----:B------:R1:W3:Y:S01]  /*271b0*/  LDS.128 R72, [R81.X4] ;  /* 0x0000000051487984 */ /* 0x0002e20000004c00 */
[----:B------:R-:W-:Y:S02]  /*271c0*/  SHF.L.U32 R84, R78, 0x2, RZ ;  /* 0x000000024e547819 */ /* 0x000fe400000006ff */
[----:B------:R-:W-:Y:S01]  /*271d0*/  MOV R11, 0xff800000 ;  /* 0xff800000000b7802 */ /* 0x000fe20000000f00 */
[----:B------:R1:W4:Y:S01]  /*271e0*/  LDS.128 R68, [R81.X4+0x800] ;  /* 0x0008000051447984 */ /* 0x0003220000004c00 */
[----:B------:R-:W-:Y:S01]  /*271f0*/  MOV R76, 0xff800000 ;  /* 0xff800000004c7802 */ /* 0x000fe20000000f00 */
[----:B-----5:R-:W-:Y:S01]  /*27200*/  @P4 FFMA.FTZ R11, R133, R0, R4 ;  /* 0x00000000850b4223 */ /* 0x020fe20000010004 */
[----:B------:R-:W-:Y:S01]  /*27210*/  LEA R8, R79, R8, 0x4 ;  /* 0x000000084f087211 */ /* 0x000fe200078e20ff */
[----:B------:R1:W1:Y:S01]  /*27220*/  LDS.128 R64, [R81.X4+0x1000] ;  /* 0x0010000051407984 */ /* 0x0002620000004c00 */
[----:B------:R-:W-:-:S03]  /*27230*/  @P3 FFMA.FTZ R76, R132, R0, R5 ;  /* 0x00000000844c3223 */ /* 0x000fc60000010005 */
        /* <DEDUP_REMOVED lines=15> */
[----:B------:R-:W-:-:S03]  /*27330*/  SHF.R.S32.HI R85, RZ, 0x1f, R84 ;  /* 0x0000001fff557819 */ /* 0x000fc60000011454 */
        /* <DEDUP_REMOVED lines=14> */
.L_x_4710:
[----:B-1-34-:R-:W-:Y:S05]  /*27420*/  BSYNC B0 ;  /* 0x0000000000007941 */ /* 0x01afea0003800000 */
.L_x_4709:
        /* <DEDUP_REMOVED lines=19> */
.L_x_4712:
[----:B------:R-:W-:Y:S05]  /*27560*/  BSYNC B0 ;  /* 0x0000000000007941 */ /* 0x000fea0003800000 */
.L_x_4711:
[----:B-1----:R-:W-:Y:S01]  /*27570*/  IADD3 R3, R9, 0x8, RZ ;  /* 0x0000000809037810 */ /* 0x002fe20007ffe0ff */
        /* <DEDUP_REMOVED lines=8> */
.L_x_4714:
[----:B------:R-:W-:Y:S05]  /*27600*/  BSYNC B0 ;  /* 0x0000000000007941 */ /* 0x000fea0003800000 */
.L_x_4713:
        /* <DEDUP_REMOVED lines=9> */
.L_x_4716:
[----:B------:R-:W-:Y:S05]  /*276a0*/  BSYNC B0 ;  /* 0x0000000000007941 */ /* 0x000fea0003800000 */
.L_x_4715:
        /* <DEDUP_REMOVED lines=9> */
.L_x_4718:
[----:B------:R-:W-:Y:S05]  /*27740*/  BSYNC B0 ;  /* 0x0000000000007941 */ /* 0x000fea0003800000 */
.L_x_4717:
        /* <DEDUP_REMOVED lines=9> */
.L_x_4720:
[----:B------:R-:W-:Y:S05]  /*277e0*/  BSYNC B0 ;  /* 0x0000000000007941 */ /* 0x000fea0003800000 */
.L_x_4719:
        /* <DEDUP_REMOVED lines=9> */
.L_x_4722:
[----:B------:R-:W-:Y:S05]  /*27880*/  BSYNC B0 ;  /* 0x0000000000007941 */ /* 0x000fea0003800000 */
.L_x_4721:
        /* <DEDUP_REMOVED lines=9> */
.L_x_4724:
[----:B------:R-:W-:Y:S05]  /*27920*/  BSYNC B0 ;  /* 0x0000000000007941 */ /* 0x000fea0003800000 */
.L_x_4723:
[----:B------:R-:W-:Y:S01]  /*27930*/  IADD3 R9, R9, 0x38, RZ ;  /* 0x0000003809097810 */ /* 0x000fe20007ffe0ff */
[----:B------:R-:W-:-:S03]  /*27940*/  IMAD.MOV.U32 R237, RZ, RZ, 0x0 ;  /* 0x00000000ffed7424 */ /* 0x000fc600078e00ff */
[----:B------:R-:W-:-:S13]  /*27950*/  ISETP.GE.AND P0, PT, R9, R238, PT ;  /* 0x000000ee0900720c */ /* 0x000fda0003f06270 */
[----:B------:R-:W-:Y:S05]  /*27960*/  @P0 RET.REL.NODEC R236 `(_ZN5flash24flash_fwd_splitkv_kernelI23Flash_fwd_kernel_traitsILi128ELi64ELi128ELi4ELb0ELb0EN7cutlass10bfloat16_tE19Flash_kernel_traitsILi128ELi64ELi128ELi4ES3_EELb1ELb0ELb1ELb0ELb0ELb1ELb1ELb1EEEvNS_16Flash_fwd_paramsE) ;  /* 0xfffd8690ec000950 */ /* 0x000fea0003c3ffff */
[----:B-----5:R-:W-:Y:S01]  /*27970*/  ISETP.GE.AND P0, PT, R84, R2, PT ;  /* 0x000000025400720c */ /* 0x020fe20003f06270 */
[----:B------:R-:W-:Y:S01]  /*27980*/  ULDC.64 UR4, c[0x0][0x118] ;  /* 0x0000460000047ab9 */ /* 0x000fe20000000a00 */
[----:B------:R-:W-:-:S11]  /*27990*/  IMAD.MOV.U32 R237, RZ, RZ, 0x0 ;  /* 0x00000000ffed7424 */ /* 0x000fd600078e00ff */
[----:B------:R1:W-:Y:S01]  /*279a0*/  @!P0 ST.E.128 [R6.64+0x7000], R44 ;  /* 0x0070002c06008985 */ /* 0x0003e2000c101d04 */
[----:B------:R-:W-:-:S13]  /*279b0*/  ISETP.GE.AND P0, PT, R5, R2, PT ;  /* 0x000000020500720c */ /* 0x000fda0003f06270 */
[----:B------:R-:W-:Y:S05]  /*279c0*/  @P0 RET.REL.NODEC R236 `(_ZN5flash24flash_fwd_splitkv_kernelI23Flash_fwd_kernel_traitsILi128ELi64ELi128ELi4ELb0ELb0EN7cutlass10bfloat16_tE19Flash_kernel_traitsILi128ELi64ELi128ELi4ES3_EELb1ELb0ELb1ELb0ELb0ELb1ELb1ELb1EEEvNS_16Flash_fwd_paramsE) ;  /* 0xfffd8630ec000950 */ /* 0x000fea0003c3ffff */
[----:B------:R-:W-:Y:S01]  /*279d0*/  MOV R237, 0x0 ;  /* 0x0000000000ed7802 */ /* 0x000fe20000000f00 */
[----:B------:R-:W-:Y:S02]  /*279e0*/  ULDC.64 UR4, c[0x0][0x118] ;  /* 0x0000460000047ab9 */ /* 0x000fe40000000a00 */
[----:B------:R1:W-:Y:S01]  /*279f0*/  ST.E.128 [R6.64+0x7100], R12 ;  /* 0x0071000c06007985 */ /* 0x0003e2000c101d04 */
[----:B------:R-:W-:Y:S05]  /*27a00*/  RET.REL.NODEC R236 `(_ZN5flash24flash_fwd_splitkv_kernelI23Flash_fwd_kernel_traitsILi128ELi64ELi128ELi4ELb0ELb0EN7cutlass10bfloat16_tE19Flash_kernel_traitsILi128ELi64ELi128ELi4ES3_EELb1ELb0ELb1ELb0ELb0ELb1ELb1ELb1EEEvNS_16Flash_fwd_paramsE) ;  /* 0xfffd85f0ec007950 */ /* 0x000fea0003c3ffff */
.L_x_4707:
[----:B------:R-:W-:Y:S02]  /*27a10*/  MOV R7, 0x2 ;  /* 0x0000000200077802 */ /* 0x000fe40000000f00 */
[----:B------:R-:W-:Y:S02]  /*27a20*/  MOV R6, 0x27a40 ;  /* 0x00027a4000067802 */ /* 0x000fe40000000f00 */
[----:B-1---5:R-:W-:Y:S05]  /*27a30*/  CALL.REL.NOINC `($__internal_25_$__cuda_sm70_shflsync_bfly_p) ;  /* 0x0000010000007944 */ /* 0x022fea0003c00000 */
[----:B-12---:R-:W-:Y:S05]  /*27a40*/  BRA `(.L_x_4725) ;  /* 0xffffebb000007947 */ /* 0x006fea000383ffff */
.L_x_4708:
[----:B--2---:R-:W-:Y:S01]  /*27a50*/  IMAD.MOV.U32 R246, RZ, RZ, R9 ;  /* 0x000000fffff67224 */ /* 0x004fe200078e0009 */
[----:B------:R-:W-:Y:S02]  /*27a60*/  MOV R7, 0x1 ;  /* 0x0000000100077802 */ /* 0x000fe40000000f00 */
[----:B------:R-:W-:Y:S02]  /*27a70*/  MOV R6, 0x27a90 ;  /* 0x00027a9000067802 */ /* 0x000fe40000000f00 */
[----:B-1---5:R-:W-:Y:S05]  /*27a80*/  CALL.REL.NOINC `($__internal_25_$__cuda_sm70_shflsync_bfly_p) ;  /* 0x000000b000007944 */ /* 0x022fea0003c00000 */
[----:B--2---:R-:W-:Y:S01]  /*27a90*/  FADD.FTZ R4, R9, R10 ;  /* 0x0000000a09047221 */ /* 0x004fe20000010000 */
[----:B-1----:R-:W-:-:S02]  /*27aa0*/  MOV R246, R247 ;  /* 0x000000f700f67202 */ /* 0x002fc40000000f00 */
[----:B------:R-:W-:Y:S02]  /*27ab0*/  MOV R7, 0x2 ;  /* 0x0000000200077802 */ /* 0x000fe40000000f00 */
[----:B------:R-:W-:Y:S02]  /*27ac0*/  MOV R6, 0x27ae0 ;  /* 0x00027ae000067802 */ /* 0x000fe40000000f00 */
[----:B------:R-:W-:Y:S05]  /*27ad0*/  CALL.REL.NOINC `($__internal_25_$__cuda_sm70_shflsync_bfly_p) ;  /* 0x0000006000007944 */ /* 0x000fea0003c00000 */
[----:B--2---:R-:W-:Y:S01]  /*27ae0*/  FADD.FTZ R11, R247, R10 ;  /* 0x0000000af70b7221 */ /* 0x004fe20000010000 */
[----:B-1----:R-:W-:Y:S02]  /*27af0*/  MOV R7, 0x1 ;  /* 0x0000000100077802 */ /* 0x002fe40000000f00 */
[----:B------:R-:W-:Y:S02]  /*27b00*/  MOV R6, 0x27b30 ;  /* 0x00027b3000067802 */ /* 0x000fe40000000f00 */
[----:B------:R-:W-:Y:S02]  /*27b10*/  MOV R246, R11 ;  /* 0x0000000b00f67202 */ /* 0x000fe40000000f00 */
[----:B------:R-:W-:Y:S05]  /*27b20*/  CALL.REL.NOINC `($__internal_25_$__cuda_sm70_shflsync_bfly_p) ;  /* 0x0000001000007944 */ /* 0x000fea0003c00000 */
[----:B-12---:R-:W-:Y:S05]  /*27b30*/  BRA `(.L_x_4726) ;  /* 0xffffeb3000007947 */ /* 0x006fea000383ffff */
        .weak           $__internal_25_$__cuda_sm70_shflsync_bfly_p
        .type           $__internal_25_$__cuda_sm70_shflsync_bfly_p,@function
        .size           $__internal_25_$__cuda_sm70_shflsync_bfly_p,(.L_x_8299 - $__internal_25_$__cuda_sm70_shflsync_bfly_p)
$__internal_25_$__cuda_sm70_shflsync_bfly_p:
[----:B------:R-:W-:Y:S01]  /*27b40*/  MOV R12, R6 ;  /* 0x00000006000c7202 */ /* 0x000fe20000000f00 */
[----:B------:R-:W-:Y:S04]  /*27b50*/  WARPSYNC R5 ;  /* 0x0000000500007348 */ /* 0x000fe80003800000 */
[----:B------:R-:W-:Y:S01]  /*27b60*/  MOV R13, 0x0 ;  /* 0x00000000000d7802 */ /* 0x000fe20000000f00 */
[----:B------:R1:W2:Y:S03]  /*27b70*/  SHFL.BFLY PT, R10, R246, R7, R8 ;  /* 0x0c000007f60a7389 */ /* 0x0002a600000e0008 */
[----:B------:R-:W-:Y:S05]  /*27b80*/  RET.REL.NODEC R12 `(_ZN5flash24flash_fwd_splitkv_kernelI23Flash_fwd_kernel_traitsILi128ELi64ELi128ELi4ELb0ELb0EN7cutlass10bfloat16_tE19Flash_kernel_traitsILi128ELi64ELi128ELi4ES3_EELb1ELb0ELb1ELb0ELb0ELb1ELb1ELb1EEEvNS_16Flash_fwd_paramsE) ;  /* 0xfffd84700c007950 */ /* 0x000fea0003c3ffff */
.L_x_4727:
        /* <DEDUP_REMOVED lines=15> */
.L_x_8299:


//--------------------- .text._ZN5flash32flash_fwd_splitkv_combine_kernelI23Flash_fwd_kernel_traitsILi128ELi64ELi64ELi4ELb0ELb0EN7cutlass10bfloat16_tE19Flash_kernel_traitsILi128ELi64ELi64ELi4ES3_EELi4ELi7ELb0EEEvNS_16Flash_fwd_paramsE --------------------------
	.section	.text._ZN5flash32flash_fwd_splitkv_combine_kernelI23Flash_fwd_kernel_traitsILi128ELi64ELi64ELi4ELb0ELb0EN7cutlass10bfloat16_tE19Flash_kernel_traitsILi128ELi64ELi64ELi4ES3_EELi4ELi7ELb0EEEvNS_16Flash_fwd_paramsE,"ax",@progbits
	.sectioninfo	@"SHI_REGISTERS=62"
	.align	128
        .global         _ZN5flash32flash_fwd_splitkv_combine_kernelI23Flash_fwd_kernel_traitsILi128ELi64ELi64ELi4ELb0ELb0EN7cutlass10bfloat16_tE19Flash_kernel_traitsILi128ELi64ELi64ELi4ES3_EELi4ELi7ELb0EEEvNS_16Flash_fwd_paramsE
        .type           _ZN5flash32flash_fwd_splitkv_combine_kernelI23Flash_fwd_kernel_traitsILi128ELi64ELi64ELi4ELb0ELb0EN7cutlass10bfloat16_tE19Flash_kernel_traitsILi128ELi64ELi64ELi4ES3_EELi4ELi7ELb0EEEvNS_16Flash_fwd_paramsE,@function
        .size           _ZN5flash32flash_fwd_splitkv_combine_kernelI23Flash_fwd_kernel_traitsILi128ELi64ELi64ELi4ELb0ELb0EN7cutlass10bfloat16_tE19Flash_kernel_traitsILi128ELi64ELi64ELi4ES3_EELi4ELi7ELb0EEEvNS_16Flash_fwd_paramsE,(.L_x_8300 - _ZN5flash32flash_fwd_splitkv_combine_kernelI23Flash_fwd_kernel_traitsILi128ELi64ELi64ELi4ELb0ELb0EN7cutlass10bfloat16_tE19Flash_kernel_traitsILi128ELi64ELi64ELi4ES3_EELi4ELi7ELb0EEEvNS_16Flash_fwd_paramsE)
        .other          _ZN5flash32flash_fwd_splitkv_combine_kernelI23Flash_fwd_kernel_traitsILi128ELi64ELi64ELi4ELb0ELb0EN7cutlass10bfloat16_tE19Flash_kernel_traitsILi128ELi64ELi64ELi4ES3_EELi4ELi7ELb0EEEvNS_16Flash_fwd_paramsE,@"STO_CUDA_ENTRY STV_DEFAULT"
_ZN5flash32flash_fwd_splitkv_combine_kernelI23Flash_fwd_kernel_traitsILi128ELi64ELi64ELi4ELb0ELb0EN7cutlass10bfloat16_tE19Flash_kernel_traitsILi128ELi64ELi64ELi4ES3_EELi4ELi7ELb0EEEvNS_16Flash_fwd_paramsE:
.text._ZN5flash32flash_fwd_splitkv_combine_kernelI23Flash_fwd_kernel_traitsILi128ELi64ELi64ELi4ELb0ELb0EN7cutlass10bfloat16_tE19Flash_kernel_traitsILi128ELi64ELi64ELi4ES3_EELi4ELi7ELb0EEEvNS_16Flash_fwd_paramsE:
        /* <DEDUP_REMOVED lines=23> */
[----:B------:R-:W-:Y:S05]  /*0170*/  CALL.REL.NOINC `($__internal_26_$__cuda_sm20_div_s64) ;  /* 0x000045d000007944 */ /* 0x000fea0003c00000 */
[----:B------:R-:W-:Y:S05]  /*0180*/  BRA `(.L_x_4729) ;  /* 0x0000013000007947 */ /* 0x000fea0003800000 */
.L_x_4728:
        /* <DEDUP_REMOVED lines=19> */
.L_x_4729:
        /* <DEDUP_REMOVED lines=11> */
[----:B------:R-:W-:Y:S05]  /*0370*/  CALL.REL.NOINC `($__internal_26_$__cuda_sm20_div_s64) ;  /* 0x000043d000007944 */ /* 0x000fea0003c00000 */
[----:B------:R-:W-:Y:S02]  /*0380*/  MOV R32, R20 ;  /* 0x0000001400207202 */ /* 0x000fe40000000f00 */
[----:B------:R-:W-:Y:S01]  /*0390*/  MOV R33, R21 ;  /* 0x0000001500217202 */ /* 0x000fe20000000f00 */
[----:B------:R-:W-:Y:S05]  /*03a0*/  BRA `(.L_x_4732) ;  /* 0x0000013000007947 */ /* 0x000fea0003800000 */
.L_x_4731:
        /* <DEDUP_REMOVED lines=19> */
.L_x_4732:
[----:B------:R-:W-:Y:S05]  /*04e0*/  BSYNC B0 ;  /* 0x0000000000007941 */ /* 0x000fea0003800000 */
.L_x_4730:
        /* <DEDUP_REMOVED lines=54> */
[----:B------:R-:W-:Y:S02]  /*0850*/  MOV R8, R20 ;  /* 0x0000001400087202 */ /* 0x000fe40000000f00 */
[----:B------:R-:W-:Y:S01]  /*0860*/  MOV R9, R21 ;  /* 0x0000001500097202 */ /* 0x000fe20000000f00 */
[----:B------:R-:W-:Y:S05]  /*0870*/  BRA `(.L_x_4735) ;  /* 0x0000013000007947 */ /* 0x000fea0003800000 */
.L_x_4734:
        /* <DEDUP_REMOVED lines=19> */
.L_x_4735:
[----:B------:R-:W-:Y:S05]  /*09b0*/  BSYNC B0 ;  /* 0x0000000000007941 */ /* 0x000fea0003800000 */
.L_x_4733:
        /* <DEDUP_REMOVED lines=100> */
[----:B------:R-:W-:Y:S05]  /*1000*/  CALL.REL.NOINC `($__internal_26_$__cuda_sm20_div_s64) ;  /* 0x0000374000007944 */ /* 0x000fea0003c00000 */
[----:B------:R-:W-:Y:S02]  /*1010*/  MOV R40, R20 ;  /* 0x0000001400287202 */ /* 0x000fe40000000f00 */
[----:B------:R-:W-:Y:S01]  /*1020*/  MOV R41, R21 ;  /* 0x0000001500297202 */ /* 0x000fe20000000f00 */
[----:B------:R-:W-:Y:S05]  /*1030*/  BRA `(.L_x_4738) ;  /* 0x0000013000007947 */ /* 0x000fea0003800000 */
.L_x_4737:
        /* <DEDUP_REMOVED lines=19> */
.L_x_4738:
[----:B------:R-:W-:Y:S05]  /*1170*/  BSYNC B0 ;  /* 0x0000000000007941 */ /* 0x000fea0003800000 */
.L_x_4736:
        /* <DEDUP_REMOVED lines=103> */
[----:B------:R-:W-:Y:S05]  /*17f0*/  CALL.REL.NOINC `($__internal_26_$__cuda_sm20_div_s64) ;  /* 0x00002f5000007944 */ /* 0x000fea0003c00000 */
[----:B------:R-:W-:Y:S02]  /*1800*/  MOV R42, R20 ;  /* 0x00000014002a7202 */ /* 0x000fe40000000f00 */
[----:B------:R-:W-:Y:S01]  /*1810*/  MOV R43, R21 ;  /* 0x00000015002b7202 */ /* 0x000fe20000000f00 */
[----:B------:R-:W-:Y:S05]  /*1820*/  BRA `(.L_x_4741) ;  /* 0x0000013000007947 */ /* 0x000fea0003800000 */
.L_x_4740:
        /* <DEDUP_REMOVED lines=19> */
.L_x_4741:
[----:B------:R-:W-:Y:S05]  /*1960*/  BSYNC B0 ;  /* 0x0000000000007941 */ /* 0x000fea0003800000 */
.L_x_4739:
        /* <DEDUP_REMOVED lines=169> */
[----:B------:R-:W-:Y:S05]  /*2400*/  CALL.REL.NOINC `($__internal_26_$__cuda_sm20_div_s64) ;  /* 0x0000234000007944 */ /* 0x000fea0003c00000 */
        /* <DEDUP_REMOVED lines=9> */
.L_x_4746:
        /* <DEDUP_REMOVED lines=22> */
.L_x_4747:
[----:B------:R-:W-:Y:S05]  /*2600*/  BSYNC B0 ;  /* 0x0000000000007941 */ /* 0x000fea0003800000 */
.L_x_4745:
        /* <DEDUP_REMOVED lines=19> */
.L_x_4749:
        /* <DEDUP_REMOVED lines=22> */
.L_x_4750:
[----:B------:R-:W-:Y:S05]  /*28a0*/  BSYNC B0 ;  /* 0x0000000000007941 */ /* 0x000fea0003800000 */
.L_x_4748:
        /* <DEDUP_REMOVED lines=11> */
[----:B------:R-:W-:Y:S05]  /*2960*/  CALL.REL.NOINC `($__internal_26_$__cuda_sm20_div_s64) ;  /* 0x00001de000007944 */ /* 0x000fea0003c00000 */
[----:B------:R-:W-:-:S04]  /*2970*/  IADD3 R23, P0, RZ, -R20, RZ ;  /* 0x80000014ff177210 */ /* 0x000fc80007f1e0ff */
[----:B------:R-:W-:Y:S01]  /*2980*/  IADD3.X R19, RZ, ~R21, RZ, P0, !PT ;  /* 0x80000015ff137210 */ /* 0x000fe200007fe4ff */
[----:B------:R-:W-:-:S04]  /*2990*/  IMAD.WIDE.U32 R44, R4, R23, R44 ;  /* 0x00000017042c7225 */ /* 0x000fc800078e002c */
[----:B------:R-:W-:-:S04]  /*29a0*/  IMAD R19, R19, R4, RZ ;  /* 0x0000000413137224 */ /* 0x000fc800078e02ff */
[----:B------:R-:W-:-:S05]  /*29b0*/  IMAD R0, R0, R23, R19 ;  /* 0x0000001700007224 */ /* 0x000fca00078e0213 */
[----:B------:R-:W-:Y:S01]  /*29c0*/  IADD3 R0, R45, R0, RZ ;  /* 0x000000002d007210 */ /* 0x000fe20007ffe0ff */
[----:B------:R-:W-:Y:S05]  /*29d0*/  BRA `(.L_x_4753) ;  /* 0x0000016000007947 */ /* 0x000fea0003800000 */
.L_x_4752:
        /* <DEDUP_REMOVED lines=22> */
.L_x_4753:
[----:B------:R-:W-:Y:S05]  /*2b40*/  BSYNC B0 ;  /* 0x0000000000007941 */ /* 0x000fea0003800000 */
.L_x_4751:
        /* <DEDUP_REMOVED lines=38> */
[----:B------:R-:W-:Y:S05]  /*2db0*/  CALL.REL.NOINC `($__internal_26_$__cuda_sm20_div_s64) ;  /* 0x0000199000007944 */ /* 0x000fea0003c00000 */
        /* <DEDUP_REMOVED lines=12> */
.L_x_4755:
        /* <DEDUP_REMOVED lines=23> */
.L_x_4756:
[----:B------:R-:W-:Y:S05]  /*2ff0*/  BSYNC B0 ;  /* 0x0000000000007941 */ /* 0x000fea0003800000 */
.L_x_4754:
        /* <DEDUP_REMOVED lines=18> */
.L_x_4758:
        /* <DEDUP_REMOVED lines=22> */
.L_x_4759:
[----:B------:R-:W-:Y:S05]  /*3280*/  BSYNC B0 ;  /* 0x0000000000007941 */ /* 0x000fea0003800000 */
.L_x_4757:
        /* <DEDUP_REMOVED lines=22> */
.L_x_4761:
        /* <DEDUP_REMOVED lines=23> */
.L_x_4762:
[----:B------:R-:W-:Y:S05]  /*3560*/  BSYNC B0 ;  /* 0x0000000000007941 */ /* 0x000fea0003800000 */
.L_x_4760:
        /* <DEDUP_REMOVED lines=38> */
.L_x_4764:
        /* <DEDUP_REMOVED lines=23> */
.L_x_4765:
[----:B------:R-:W-:Y:S05]  /*3940*/  BSYNC B0 ;  /* 0x0000000000007941 */ /* 0x000fea0003800000 */
.L_x_4763:
        /* <DEDUP_REMOVED lines=29> */
.L_x_4767:
        /* <DEDUP_REMOVED lines=23> */
.L_x_4768:
[----:B------:R-:W-:Y:S05]  /*3c90*/  BSYNC B0 ;  /* 0x0000000000007941 */ /* 0x000fea0003800000 */
.L_x_4766:
        /* <DEDUP_REMOVED lines=20> */
.L_x_4744:
[----:B------:R-:W-:-:S04]  /*3de0*/  LEA R2, P0, R40, c[0x0][0x200], 0x2 ;  /* 0x0000800028027a11 */ /* 0x000fc800078010ff */
[----:B------:R-:W-:-:S05]  /*3df0*/  LEA.HI.X R3, R40, c[0x0][0x204], R41, 0x2, P0 ;  /* 0x0000810028037a11 */ /* 0x000fca00000f1429 */
[----:B------:R0:W-:Y:S04]  /*3e00*/  STG.E [R2.64], R31 ;  /* 0x0000001f02007986 */ /* 0x0001e8000c101908 */
.L_x_4743:
[----:B------:R-:W-:Y:S05]  /*3e10*/  BSYNC B1 ;  /* 0x0000000000017941 */ /* 0x000fea0003800000 */
.L_x_4742:
        /* <DEDUP_REMOVED lines=48> */
.L_x_4772:
[----:B------:R-:W-:Y:S01]  /*4120*/  BSSY B0, `(.L_x_4770) ;  /* 0x0000007000007945 */ /* 0x000fe20003800000 */
[----:B------:R-:W-:-:S05]  /*4130*/  @P2 BRA `(.L_x_4771) ;  /* 0x0000005000002947 */ /* 0x000fca0003800000 */
[----:B------:R-:W-:Y:S01]  /*4140*/  ISETP.GE.AND P0, PT, R38, c[0x0][0x220], PT ;  /* 0x0000880026007a0c */ /* 0x000fe20003f06270 */
[----:B------:R-:W-:Y:S01]  /*4150*/  CS2R R8, SRZ ;  /* 0x0000000000087805 */ /* 0x000fe2000001ff00 */
[----:B------:R-:W-:Y:S11]  /*4160*/  CS2R R10, SRZ ;  /* 0x00000000000a7805 */ /* 0x000ff6000001ff00 */
[----:B------:R-:W-:Y:S05]  /*4170*/  @!P0 MOV R15, R13 ;  /* 0x0000000d000f8202 */ /* 0x000fea0000000f00 */
[----:B------:R0:W5:Y:S02]  /*4180*/  @!P0 LDG.E.128 R8, [R14.64] ;  /* 0x000000080e088981 */ /* 0x000164000c1e1d00 */
.L_x_4771:
[----:B------:R-:W-:Y:S05]  /*4190*/  BSYNC B0 ;  /* 0x0000000000007941 */ /* 0x000fea0003800000 */
.L_x_4770:
        /* <DEDUP_REMOVED lines=11> */
.L_x_4769:
        /* <DEDUP_REMOVED lines=80> */
        .weak           $__internal_26_$__cuda_sm20_div_s64
        .type           $__internal_26_$__cuda_sm20_div_s64,@function
        .size           $__internal_26_$__cuda_sm20_div_s64,(.L_x_8300 - $__internal_26_$__cuda_sm20_div_s64)
$__internal_26_$__cuda_sm20_div_s64:
        /* <DEDUP_REMOVED lines=83> */
[----:B------:R-:W-:Y:S05]  /*4c80*/  RET.REL.NODEC R22 `(_ZN5flash32flash_fwd_splitkv_combine_kernelI23Flash_fwd_kernel_traitsILi128ELi64ELi64ELi4ELb0ELb0EN7cutlass10bfloat16_tE19Flash_kernel_traitsILi128ELi64ELi64ELi4ES3_EELi4ELi7ELb0EEEvNS_16Flash_fwd_paramsE) ;  /* 0xffffb37016007950 */ /* 0x000fea0003c3ffff */
.L_x_4773:
        /* <DEDUP_REMOVED lines=15> */
.L_x_8300:


//--------------------- .text._ZN5flash32flash_fwd_splitkv_combine_kernelI23Flash_fwd_kernel_traitsILi128ELi64ELi64ELi4ELb0ELb0EN7cutlass10bfloat16_tE19Flash_kernel_traitsILi128ELi64ELi64ELi4ES3_EELi4ELi6ELb0EEEvNS_16Flash_fwd_paramsE --------------------------
	.section	.text._ZN5flash32flash_fwd_splitkv_combine_kernelI23Flash_fwd_kernel_traitsILi128ELi64ELi64ELi4ELb0ELb0EN7cutlass10bfloat16_tE19Flash_kernel_traitsILi128ELi64ELi64ELi4ES3_EELi4ELi6ELb0EEEvNS_16Flash_fwd_paramsE,"ax",@progbits
	.sectioninfo	@"SHI_REGISTERS=58"
	.align	128
        .global         _ZN5flash32flash_fwd_splitkv_combine_kernelI23Flash_fwd_kernel_traitsILi128ELi64ELi64ELi4ELb0ELb0EN7cutlass10bfloat16_tE19Flash_kernel_traitsILi128ELi64ELi64ELi4ES3_EELi4ELi6ELb0EEEvNS_16Flash_fwd_paramsE
        .type           _ZN5flash32flash_fwd_splitkv_combine_kernelI23Flash_fwd_kernel_traitsILi128ELi64ELi64ELi4ELb0ELb0EN7cutlass10bfloat16_tE19Flash_kernel_traitsILi128ELi64ELi64ELi4ES3_EELi4ELi6ELb0EEEvNS_16Flash_fwd_paramsE,@function
        .size           _ZN5flash32flash_fwd_splitkv_combine_kernelI23Flash_fwd_kernel_traitsILi128ELi64ELi64ELi4ELb0ELb0EN7cutlass10bfloat16_tE19Flash_kernel_traitsILi128ELi64ELi64ELi4ES3_EELi4ELi6ELb0EEEvNS_16Flash_fwd_paramsE,(.L_x_8301 - _ZN5flash32flash_fwd_splitkv_combine_kernelI23Flash_fwd_kernel_traitsILi128ELi64ELi64ELi4ELb0ELb0EN7cutlass10bfloat16_tE19Flash_kernel_traitsILi128ELi64ELi64ELi4ES3_EELi4ELi6ELb0EEEvNS_16Flash_fwd_paramsE)
        .other          _ZN5flash32flash_fwd_splitkv_combine_kernelI23Flash_fwd_kernel_traitsILi128ELi64ELi64ELi4ELb0ELb0EN7cutlass10bfloat16_tE19Flash_kernel_traitsILi128ELi64ELi64ELi4ES3_EELi4ELi6ELb0EEEvNS_16Flash_fwd_paramsE,@"STO_CUDA_ENTRY STV_DEFAULT"
_ZN5flash32flash_fwd_splitkv_combine_kernelI23Flash_fwd_kernel_traitsILi128ELi64ELi64ELi4ELb0ELb0EN7cutlass10bfloat16_tE19Flash_kernel_traitsILi128ELi64ELi64ELi4ES3_EELi4ELi6ELb0EEEvNS_16Flash_fwd_paramsE:
.text._ZN5flash32flash_fwd_splitkv_combine_kernelI23Flash_fwd_kernel_traitsILi128ELi64ELi64ELi4ELb0ELb0EN7cutlass10bfloat16_tE19Flash_kernel_traitsILi128ELi64ELi64ELi4ES3_EELi4ELi6ELb0EEEvNS_16Flash_fwd_paramsE:
        /* <DEDUP_REMOVED lines=23> */
[----:B------:R-:W-:Y:S05]  /*0170*/  CALL.REL.NOINC `($__internal_27_$__cuda_sm20_div_s64) ;  /* 0x0000427000007944 */ /* 0x000fea0003c00000 */
[----:B------:R-:W-:Y:S05]  /*0180*/  BRA `(.L_x_4775) ;  /* 0x0000013000007947 */ /* 0x000fea0003800000 */
.L_x_4774:
        /* <DEDUP_REMOVED lines=19> */
.L_x_4775:
        /* <DEDUP_REMOVED lines=11> */
[----:B------:R-:W-:Y:S05]  /*0370*/  CALL.REL.NOINC `($__internal_27_$__cuda_sm20_div_s64) ;  /* 0x0000407000007944 */ /* 0x000fea0003c00000 */
[----:B------:R-:W-:Y:S02]  /*0380*/  MOV R32, R20 ;  /* 0x0000001400207202 */ /* 0x000fe40000000f00 */
[----:B------:R-:W-:Y:S01]  /*0390*/  MOV R33, R21 ;  /* 0x0000001500217202 */ /* 0x000fe20000000f00 */
[----:B------:R-:W-:Y:S05]  /*03a0*/  BRA `(.L_x_4778) ;  /* 0x0000013000007947 */ /* 0x000fea0003800000 */
.L_x_4777:
        /* <DEDUP_REMOVED lines=19> */
.L_x_4778:
[----:B------:R-:W-:Y:S05]  /*04e0*/  BSYNC B0 ;  /* 0x0000000000007941 */ /* 0x000fea0003800000 */
.L_x_4776:
        /* <DEDUP_REMOVED lines=42> */
.L_x_4780:
        /* <DEDUP_REMOVED lines=19> */
.L_x_4781:
[----:B------:R-:W-:Y:S05]  /*08c0*/  BSYNC B0 ;  /* 0x0000000000007941 */ /* 0x000fea0003800000 */
.L_x_4779:
        /* <DEDUP_REMOVED lines=73> */
[----:B------:R-:W-:Y:S02]  /*0d60*/  MOV R40, R20 ;  /* 0x0000001400287202 */ /* 0x000fe40000000f00 */
[----:B------:R-:W-:Y:S01]  /*0d70*/  MOV R41, R21 ;  /* 0x0000001500297202 */ /* 0x000fe20000000f00 */
[----:B------:R-:W-:Y:S05]  /*0d80*/  BRA `(.L_x_4784) ;  /* 0x0000013000007947 */ /* 0x000fea0003800000 */
.L_x_4783:
        /* <DEDUP_REMOVED lines=19> */
.L_x_4784:
[----:B------:R-:W-:Y:S05]  /*0ec0*/  BSYNC B0 ;  /* 0x0000000000007941 */ /* 0x000fea0003800000 */
.L_x_4782:
        /* <DEDUP_REMOVED lines=41> */
.L_x_4786:
        /* <DEDUP_REMOVED lines=19> */
.L_x_4787:
[----:B------:R-:W-:Y:S05]  /*1290*/  BSYNC B0 ;  /* 0x0000000000007941 */ /* 0x000fea0003800000 */
.L_x_4785:
        /* <DEDUP_REMOVED lines=236> */
[----:B------:R-:W-:Y:S05]  /*2160*/  CALL.REL.NOINC `($__internal_27_$__cuda_sm20_div_s64) ;  /* 0x0000228000007944 */ /* 0x000fea0003c00000 */
        /* <DEDUP_REMOVED lines=9> */
.L_x_4792:
        /* <DEDUP_REMOVED lines=22> */
.L_x_4793:
[----:B------:R-:W-:Y:S05]  /*2360*/  BSYNC B0 ;  /* 0x0000000000007941 */ /* 0x000fea0003800000 */
.L_x_4791:
        /* <DEDUP_REMOVED lines=19> */
.L_x_4795:
        /* <DEDUP_REMOVED lines=22> */
.L_x_4796:
[----:B------:R-:W-:Y:S05]  /*2600*/  BSYNC B0 ;  /* 0x0000000000007941 */ /* 0x000fea0003800000 */
.L_x_4794:
        /* <DEDUP_REMOVED lines=11> */
[----:B------:R-:W-:Y:S05]  /*26c0*/  CALL.REL.NOINC `($__internal_27_$__cuda_sm20_div_s64) ;  /* 0x00001d2000007944 */ /* 0x000fea0003c00000 */
[----:B------:R-:W-:-:S04]  /*26d0*/  IADD3 R19, P0, RZ, -R20, RZ ;  /* 0x80000014ff137210 */ /* 0x000fc80007f1e0ff */
[----:B------:R-:W-:Y:S01]  /*26e0*/  IADD3.X R18, RZ, ~R21, RZ, P0, !PT ;  /* 0x80000015ff127210 */ /* 0x000fe200007fe4ff */
[----:B------:R-:W-:-:S04]  /*26f0*/  IMAD.WIDE.U32 R42, R5, R19, R42 ;  /* 0x00000013052a7225 */ /* 0x000fc800078e002a */
[----:B------:R-:W-:-:S04]  /*2700*/  IMAD R18, R18, R5, RZ ;  /* 0x0000000512127224 */ /* 0x000fc800078e02ff */
[----:B------:R-:W-:-:S05]  /*2710*/  IMAD R4, R4, R19, R18 ;  /* 0x0000001304047224 */ /* 0x000fca00078e0212 */
[----:B------:R-:W-:Y:S01]  /*2720*/  IADD3 R4, R43, R4, RZ ;  /* 0x000000042b047210 */ /* 0x000fe20007ffe0ff */
[----:B------:R-:W-:Y:S05]  /*2730*/  BRA `(.L_x_4799) ;  /* 0x0000016000007947 */ /* 0x000fea0003800000 */
.L_x_4798:
        /* <DEDUP_REMOVED lines=22> */
.L_x_4799:
[----:B------:R-:W-:Y:S05]  /*28a0*/  BSYNC B0 ;  /* 0x0000000000007941 */ /* 0x000fea0003800000 */
.L_x_4797:
        /* <DEDUP_REMOVED lines=38> */
[----:B------:R-:W-:Y:S05]  /*2b10*/  CALL.REL.NOINC `($__internal_27_$__cuda_sm20_div_s64) ;  /* 0x000018d000007944 */ /* 0x000fea0003c00000 */
        /* <DEDUP_REMOVED lines=12> */
.L_x_4801:
        /* <DEDUP_REMOVED lines=23> */
.L_x_4802:
[----:B------:R-:W-:Y:S05]  /*2d50*/  BSYNC B0 ;  /* 0x0000000000007941 */ /* 0x000fea0003800000 */
.L_x_4800:
        /* <DEDUP_REMOVED lines=18> */
.L_x_4804:
        /* <DEDUP_REMOVED lines=22> */
.L_x_4805:
[----:B------:R-:W-:Y:S05]  /*2fe0*/  BSYNC B0 ;  /* 0x0000000000007941 */ /* 0x000fea0003800000 */
.L_x_4803:
        /* <DEDUP_REMOVED lines=22> */
.L_x_4807:
        /* <DEDUP_REMOVED lines=23> */
.L_x_4808:
[----:B------:R-:W-:Y:S05]  /*32c0*/  BSYNC B0 ;  /* 0x0000000000007941 */ /* 0x000fea0003800000 */
.L_x_4806:
        /* <DEDUP_REMOVED lines=38> */
.L_x_4810:
        /* <DEDUP_REMOVED lines=23> */
.L_x_4811:
[----:B------:R-:W-:Y:S05]  /*36a0*/  BSYNC B0 ;  /* 0x0000000000007941 */ /* 0x000fea0003800000 */
.L_x_4809:
        /* <DEDUP_REMOVED lines=29> */
.L_x_4813:
        /* <DEDUP_REMOVED lines=23> */
.L_x_4814:
[----:B------:R-:W-:Y:S05]  /*39f0*/  BSYNC B0 ;  /* 0x0000000000007941 */ /* 0x000fea0003800000 */
.L_x_4812:
        /* <DEDUP_REMOVED lines=20> */
.L_x_4790:
[----:B------:R-:W-:-:S04]  /*3b40*/  LEA R2, P0, R38, c[0x0][0x200], 0x2 ;  /* 0x0000800026027a11 */ /* 0x000fc800078010ff */
[----:B------:R-:W-:-:S05]  /*3b50*/  LEA.HI.X R3, R38, c[0x0][0x204], R39, 0x2, P0 ;  /* 0x0000810026037a11 */ /* 0x000fca00000f1427 */
[----:B------:R0:W-:Y:S04]  /*3b60*/  STG.E [R2.64], R32 ;  /* 0x0000002002007986 */ /* 0x0001e8000c10190a */
.L_x_4789:
[----:B------:R-:W-:Y:S05]  /*3b70*/  BSYNC B1 ;  /* 0x0000000000017941 */ /* 0x000fea0003800000 */
.L_x_4788:
        /* <DEDUP_REMOVED lines=36> */
.L_x_4818:
[----:B------:R-:W-:Y:S01]  /*3dc0*/  BSSY B0, `(.L_x_4816) ;  /* 0x0000007000007945 */ /* 0x000fe20003800000 */
[----:B------:R-:W-:-:S05]  /*3dd0*/  @P2 BRA `(.L_x_4817) ;  /* 0x0000005000002947 */ /* 0x000fca0003800000 */
[----:B------:R-:W-:Y:S01]  /*3de0*/  ISETP.GE.AND P0, PT, R36, c[0x0][0x220], PT ;  /* 0x0000880024007a0c */ /* 0x000fe20003f06270 */
[----:B------:R-:W-:Y:S01]  /*3df0*/  CS2R R8, SRZ ;  /* 0x0000000000087805 */ /* 0x000fe2000001ff00 */
[----:B------:R-:W-:Y:S11]  /*3e00*/  CS2R R10, SRZ ;  /* 0x00000000000a7805 */ /* 0x000ff6000001ff00 */
[----:B------:R-:W-:Y:S05]  /*3e10*/  @!P0 MOV R15, R13 ;  /* 0x0000000d000f8202 */ /* 0x000fea0000000f00 */
[----:B------:R0:W5:Y:S02]  /*3e20*/  @!P0 LDG.E.128 R8, [R14.64] ;  /* 0x0000000a0e088981 */ /* 0x000164000c1e1d00 */
.L_x_4817:
[----:B------:R-:W-:Y:S05]  /*3e30*/  BSYNC B0 ;  /* 0x0000000000007941 */ /* 0x000fea0003800000 */
.L_x_4816:
        /* <DEDUP_REMOVED lines=11> */
.L_x_4815:
        /* <DEDUP_REMOVED lines=80> */
        .weak           $__internal_27_$__cuda_sm20_div_s64
        .type           $__internal_27_$__cuda_sm20_div_s64,@function
        .size           $__internal_27_$__cuda_sm20_div_s64,(.L_x_8301 - $__internal_27_$__cuda_sm20_div_s64)
$__internal_27_$__cuda_sm20_div_s64:
        /* <DEDUP_REMOVED lines=83> */
[----:B------:R-:W-:Y:S05]  /*4920*/  RET.REL.NODEC R22 `(_ZN5flash32flash_fwd_splitkv_combine_kernelI23Flash_fwd_kernel_traitsILi128ELi64ELi64ELi4ELb0ELb0EN7cutlass10bfloat16_tE19Flash_kernel_traitsILi128ELi64ELi64ELi4ES3_EELi4ELi6ELb0EEEvNS_16Flash_fwd_paramsE) ;  /* 0xffffb6d016007950 */ /* 0x000fea0003c3ffff */
.L_x_4819:
        /* <DEDUP_REMOVED lines=13> */
.L_x_8301:


//--------------------- .text._ZN5flash32flash_fwd_splitkv_combine_kernelI23Flash_fwd_kernel_traitsILi128ELi64ELi64ELi4ELb0ELb0EN7cutlass10bfloat16_tE19Flash_kernel_traitsILi128ELi64ELi64ELi4ES3_EELi4ELi5ELb0EEEvNS_16Flash_fwd_paramsE --------------------------
	.section	.text._ZN5flash32flash_fwd_splitkv_combine_kernelI23Flash_fwd_kernel_traitsILi128ELi64ELi64ELi4ELb0ELb0EN7cutlass10bfloat16_tE19Flash_kernel_traitsILi128ELi64ELi64ELi4ES3_EELi4ELi5ELb0EEEvNS_16Flash_fwd_paramsE,"ax",@progbits
	.sectioninfo	@"SHI_REGISTERS=52"
	.align	128
        .global         _ZN5flash32flash_fwd_splitkv_combine_kernelI23Flash_fwd_kernel_traitsILi128ELi64ELi64ELi4ELb0ELb0EN7cutlass10bfloat16_tE19Flash_kernel_traitsILi128ELi64ELi64ELi4ES3_EELi4ELi5ELb0EEEvNS_16Flash_fwd_paramsE
        .type           _ZN5flash32flash_fwd_splitkv_combine_kernelI23Flash_fwd_kernel_traitsILi128ELi64ELi64ELi4ELb0ELb0EN7cutlass10bfloat16_tE19Flash_kernel_traitsILi128ELi64ELi64ELi4ES3_EELi4ELi5ELb0EEEvNS_16Flash_fwd_paramsE,@function
        .size           _ZN5flash32flash_fwd_splitkv_combine_kernelI23Flash_fwd_kernel_traitsILi128ELi64ELi64ELi4ELb0ELb0EN7cutlass10bfloat16_tE19Flash_kernel_traitsILi128ELi64ELi64ELi4ES3_EELi4ELi5ELb0EEEvNS_16Flash_fwd_paramsE,(.L_x_8302 - _ZN5flash32flash_fwd_splitkv_combine_kernelI23Flash_fwd_kernel_traitsILi128ELi64ELi64ELi4ELb0ELb0EN7cutlass10bfloat16_tE19Flash_kernel_traitsILi128ELi64ELi64ELi4ES3_EELi4ELi5ELb0EEEvNS_16Flash_fwd_paramsE)
        .other          _ZN5flash32flash_fwd_splitkv_combine_kernelI23Flash_fwd_kernel_traitsILi128ELi64ELi64ELi4ELb0ELb0EN7cutlass10bfloat16_tE19Flash_kernel_traitsILi128ELi64ELi64ELi4ES3_EELi4ELi5ELb0EEEvNS_16Flash_fwd_paramsE,@"STO_CUDA_ENTRY STV_DEFAULT"
_ZN5flash32flash_fwd_splitkv_combine_kernelI23Flash_fwd_kernel_traitsILi128ELi64ELi64ELi4ELb0ELb0EN7cutlass10bfloat16_tE19Flash_kernel_traitsILi128ELi64ELi64ELi4ES3_EELi4ELi5ELb0EEEvNS_16Flash_fwd_paramsE:
.text._ZN5flash32flash_fwd_splitkv_combine_kernelI23Flash_fwd_kernel_traitsILi128ELi64ELi64ELi4ELb0ELb0EN7cutlass10bfloat16_tE19Flash_kernel_traitsILi128ELi64ELi64ELi4ES3_EELi4ELi5ELb0EEEvNS_16Flash_fwd_paramsE:
        /* <DEDUP_REMOVED lines=23> */
[----:B------:R-:W-:Y:S05]  /*0170*/  CALL.REL.NOINC `($__internal_28_$__cuda_sm20_div_s64) ;  /* 0x000041d000007944 */ /* 0x000fea0003c00000 */
[----:B------:R-:W-:Y:S05]  /*0180*/  BRA `(.L_x_4821) ;  /* 0x0000013000007947 */ /* 0x000fea0003800000 */
.L_x_4820:
        /* <DEDUP_REMOVED lines=19> */
.L_x_4821:
        /* <DEDUP_REMOVED lines=12> */
[----:B------:R-:W-:Y:S05]  /*0380*/  CALL.REL.NOINC `($__internal_28_$__cuda_sm20_div_s64) ;  /* 0x00003fc000007944 */ /* 0x000fea0003c00000 */
[----:B------:R-:W-:Y:S02]  /*0390*/  MOV R28, R20 ;  /* 0x00000014001c7202 */ /* 0x000fe40000000f00 */
[----:B------:R-:W-:Y:S01]  /*03a0*/  MOV R29, R21 ;  /* 0x00000015001d7202 */ /* 0x000fe20000000f00 */
[----:B------:R-:W-:Y:S05]  /*03b0*/  BRA `(.L_x_4824) ;  /* 0x0000013000007947 */ /* 0x000fea0003800000 */
.L_x_4823:
        /* <DEDUP_REMOVED lines=19> */
.L_x_4824:
[----:B------:R-:W-:Y:S05]  /*04f0*/  BSYNC B0 ;  /* 0x0000000000007941 */ /* 0x000fea0003800000 */
.L_x_4822:
        /* <DEDUP_REMOVED lines=43> */
.L_x_4826:
        /* <DEDUP_REMOVED lines=19> */
.L_x_4827:
[----:B------:R-:W-:Y:S05]  /*08e0*/  BSYNC B0 ;  /* 0x0000000000007941 */ /* 0x000fea0003800000 */
.L_x_4825:
        /* <DEDUP_REMOVED lines=74> */
[----:B------:R-:W-:Y:S02]  /*0d90*/  MOV R32, R20 ;  /* 0x0000001400207202 */ /* 0x000fe40000000f00 */
[----:B------:R-:W-:Y:S01]  /*0da0*/  MOV R33, R21 ;  /* 0x0000001500217202 */ /* 0x000fe20000000f00 */
[----:B------:R-:W-:Y:S05]  /*0db0*/  BRA `(.L_x_4830) ;  /* 0x0000013000007947 */ /* 0x000fea0003800000 */
.L_x_4829:
        /* <DEDUP_REMOVED lines=19> */
.L_x_4830:
[----:B------:R-:W-:Y:S05]  /*0ef0*/  BSYNC B0 ;  /* 0x0000000000007941 */ /* 0x000fea0003800000 */
.L_x_4828:
        /* <DEDUP_REMOVED lines=42> */
.L_x_4832:
        /* <DEDUP_REMOVED lines=19> */
.L_x_4833:
[----:B------:R-:W-:Y:S05]  /*12d0*/  BSYNC B0 ;  /* 0x0000000000007941 */ /* 0x000fea0003800000 */
.L_x_4831:
        /* <DEDUP_REMOVED lines=131> */
.L_x_4835:
[----:B------:R-:W-:Y:S05]  /*1b10*/  BSYNC B0 ;  /* 0x0000000000007941 */ /* 0x000fea0003800000 */
.L_x_4834:
        /* <DEDUP_REMOVED lines=99> */
.L_x_4840:
        /* <DEDUP_REMOVED lines=22> */
.L_x_4841:
[----:B------:R-:W-:Y:S05]  /*22b0*/  BSYNC B0 ;  /* 0x0000000000007941 */ /* 0x000fea0003800000 */
.L_x_4839:
[----:B------:R-:W-:Y:S01]  /*22c0*/  LOP3.LUT R19, R17, R0, RZ, 0xfc, !PT ;  /* 0x0000000011137212 */ /* 0x000fe200078efcff */
[----:B------:R-:W-:Y:S03]  /*22d0*/  BSSY B0, `(.L_x_4842) ;  /* 0x0000028000007945 */ /* 0x000fe60003800000 */
[----:B------:R-:W-:-:S13]  /*22e0*/  ISETP.NE.U32.AND P0, PT, R19, RZ, PT ;  /* 0x000000ff1300720c */ /* 0x000fda0003f05070 */
[----:B------:R-:W-:Y:S05]  /*22f0*/  @!P0 BRA `(.L_x_4843) ;  /* 0x000000f000008947 */ /* 0x000fea0003800000 */
[----:B------:R-:W-:Y:S01]  /*2300*/  IMAD.MOV.U32 R24, RZ, RZ, R30 ;  /* 0x000000ffff187224 */ /* 0x000fe200078e001e */
[----:B------:R-:W-:Y:S02]  /*2310*/  MOV R23, R0 ;  /* 0x0000000000177202 */ /* 0x000fe40000000f00 */
[----:B------:R-:W-:Y:S02]  /*2320*/  MOV R22, 0x2340 ;  /* 0x0000234000167802 */ /* 0x000fe40000000f00 */
[----:B------:R-:W-:Y:S05]  /*2330*/  CALL.REL.NOINC `($__internal_28_$__cuda_sm20_div_s64) ;  /* 0x0000201000007944 */ /* 0x000fea0003c00000 */
        /* <DEDUP_REMOVED lines=11> */
.L_x_4843:
        /* <DEDUP_REMOVED lines=22> */
.L_x_4844:
[----:B------:R-:W-:Y:S05]  /*2550*/  BSYNC B0 ;  /* 0x0000000000007941 */ /* 0x000fea0003800000 */
.L_x_4842:
        /* <DEDUP_REMOVED lines=11> */
[----:B------:R-:W-:Y:S05]  /*2610*/  CALL.REL.NOINC `($__internal_28_$__cuda_sm20_div_s64) ;  /* 0x00001d3000007944 */ /* 0x000fea0003c00000 */
[----:B------:R-:W-:-:S04]  /*2620*/  IADD3 R17, P0, RZ, -R20, RZ ;  /* 0x80000014ff117210 */ /* 0x000fc80007f1e0ff */
[----:B------:R-:W-:Y:S01]  /*2630*/  IADD3.X R18, RZ, ~R21, RZ, P0, !PT ;  /* 0x80000015ff127210 */ /* 0x000fe200007fe4ff */
[----:B------:R-:W-:-:S04]  /*2640*/  IMAD.WIDE.U32 R36, R5, R17, R36 ;  /* 0x0000001105247225 */ /* 0x000fc800078e0024 */
[----:B------:R-:W-:-:S04]  /*2650*/  IMAD R18, R18, R5, RZ ;  /* 0x0000000512127224 */ /* 0x000fc800078e02ff */
[----:B------:R-:W-:-:S05]  /*2660*/  IMAD R4, R4, R17, R18 ;  /* 0x0000001104047224 */ /* 0x000fca00078e0212 */
[----:B------:R-:W-:Y:S01]  /*2670*/  IADD3 R4, R37, R4, RZ ;  /* 0x0000000425047210 */ /* 0x000fe20007ffe0ff */
[----:B------:R-:W-:Y:S05]  /*2680*/  BRA `(.L_x_4847) ;  /* 0x0000016000007947 */ /* 0x000fea0003800000 */
.L_x_4846:
        /* <DEDUP_REMOVED lines=22> */
.L_x_4847:
[----:B------:R-:W-:Y:S05]  /*27f0*/  BSYNC B0 ;  /* 0x0000000000007941 */ /* 0x000fea0003800000 */
.L_x_4845:
        /* <DEDUP_REMOVED lines=38> */
[----:B------:R-:W-:Y:S05]  /*2a60*/  CALL.REL.NOINC `($__internal_28_$__cuda_sm20_div_s64) ;  /* 0x000018e000007944 */ /* 0x000fea0003c00000 */
        /* <DEDUP_REMOVED lines=12> */
.L_x_4849:
        /* <DEDUP_REMOVED lines=23> */
.L_x_4850:
[----:B------:R-:W-:Y:S05]  /*2ca0*/  BSYNC B0 ;  /* 0x0000000000007941 */ /* 0x000fea0003800000 */
.L_x_4848:
        /* <DEDUP_REMOVED lines=19> */
.L_x_4852:
        /* <DEDUP_REMOVED lines=22> */
.L_x_4853:
[----:B------:R-:W-:Y:S05]  /*2f40*/  BSYNC B0 ;  /* 0x0000000000007941 */ /* 0x000fea0003800000 */
.L_x_4851:
        /* <DEDUP_REMOVED lines=20> */
.L_x_4855:
        /* <DEDUP_REMOVED lines=23> */
.L_x_4856:
[----:B------:R-:W-:Y:S05]  /*3200*/  BSYNC B0 ;  /* 0x0000000000007941 */ /* 0x000fea0003800000 */
.L_x_4854:
        /* <DEDUP_REMOVED lines=25> */
[----:B------:R-:W-:Y:S05]  /*33a0*/  CALL.REL.NOINC `($__internal_28_$__cuda_sm20_div_s64) ;  /* 0x00000fa000007944 */ /* 0x000fea0003c00000 */
        /* <DEDUP_REMOVED lines=12> */
.L_x_4858:
        /* <DEDUP_REMOVED lines=23> */
.L_x_4859:
[----:B------:R-:W-:Y:S05]  /*35e0*/  BSYNC B0 ;  /* 0x0000000000007941 */ /* 0x000fea0003800000 */
.L_x_4857:
        /* <DEDUP_REMOVED lines=29> */
.L_x_4861:
        /* <DEDUP_REMOVED lines=23> */
.L_x_4862:
[----:B------:R-:W-:Y:S05]  /*3930*/  BSYNC B0 ;  /* 0x0000000000007941 */ /* 0x000fea0003800000 */
.L_x_4860:
        /* <DEDUP_REMOVED lines=20> */
.L_x_4838:
[----:B------:R-:W-:-:S04]  /*3a80*/  LEA R2, P0, R36, c[0x0][0x200], 0x2 ;  /* 0x0000800024027a11 */ /* 0x000fc800078010ff */
[----:B------:R-:W-:-:S05]  /*3a90*/  LEA.HI.X R3, R36, c[0x0][0x204], R37, 0x2, P0 ;  /* 0x0000810024037a11 */ /* 0x000fca00000f1425 */
[----:B------:R0:W-:Y:S04]  /*3aa0*/  STG.E [R2.64], R28 ;  /* 0x0000001c02007986 */ /* 0x0001e8000c10190a */
.L_x_4837:
[----:B------:R-:W-:Y:S05]  /*3ab0*/  BSYNC B1 ;  /* 0x0000000000017941 */ /* 0x000fea0003800000 */
.L_x_4836:
        /* <DEDUP_REMOVED lines=38> */
.L_x_4866:
[----:B------:R-:W-:Y:S01]  /*3d20*/  BSSY B0, `(.L_x_4864) ;  /* 0x0000007000007945 */ /* 0x000fe20003800000 */
[----:B------:R-:W-:-:S05]  /*3d30*/  @P2 BRA `(.L_x_4865) ;  /* 0x0000005000002947 */ /* 0x000fca0003800000 */
[----:B------:R-:W-:Y:S01]  /*3d40*/  ISETP.GE.AND P0, PT, R18, c[0x0][0x220], PT ;  /* 0x0000880012007a0c */ /* 0x000fe20003f06270 */
[----:B------:R-:W-:Y:S01]  /*3d50*/  CS2R R8, SRZ ;  /* 0x0000000000087805 */ /* 0x000fe2000001ff00 */
[----:B------:R-:W-:Y:S11]  /*3d60*/  CS2R R10, SRZ ;  /* 0x00000000000a7805 */ /* 0x000ff6000001ff00 */
[----:B------:R-:W-:Y:S05]  /*3d70*/  @!P0 MOV R15, R13 ;  /* 0x0000000d000f8202 */ /* 0x000fea0000000f00 */
[----:B------:R0:W5:Y:S02]  /*3d80*/  @!P0 LDG.E.128 R8, [R14.64] ;  /* 0x0000000a0e088981 */ /* 0x000164000c1e1d00 */
.L_x_4865:
[----:B------:R-:W-:Y:S05]  /*3d90*/  BSYNC B0 ;  /* 0x0000000000007941 */ /* 0x000fea0003800000 */
.L_x_4864:
        /* <DEDUP_REMOVED lines=11> */
.L_x_4863:
        /* <DEDUP_REMOVED lines=80> */
        .weak           $__internal_28_$__cuda_sm20_div_s64
        .type           $__internal_28_$__cuda_sm20_div_s64,@function
        .size           $__internal_28_$__cuda_sm20_div_s64,(.L_x_8302 - $__internal_28_$__cuda_sm20_div_s64)
$__internal_28_$__cuda_sm20_div_s64:
        /* <DEDUP_REMOVED lines=83> */
[----:B------:R-:W-:Y:S06]  /*4880*/  RET.REL.NODEC R26 `(_ZN5flash32flash_fwd_splitkv_combine_kernelI23Flash_fwd_kernel_traitsILi128ELi64ELi64ELi4ELb0ELb0EN7cutlass10bfloat16_tE19Flash_kernel_traitsILi128ELi64ELi64ELi4ES3_EELi4ELi5ELb0EEEvNS_16Flash_fwd_paramsE) ;  /* 0xffffb7701a007950 */ /* 0x000fec0003c3ffff */
.L_x_4867:
        /* <DEDUP_REMOVED lines=15> */
.L_x_8302:


//--------------------- .text._ZN5flash32flash_fwd_splitkv_combine_kernelI23Flash_fwd_kernel_traitsILi128ELi64ELi64ELi4ELb0ELb0EN7cutlass10bfloat16_tE19Flash_kernel_traitsILi128ELi64ELi64ELi4ES3_EELi4ELi4ELb0EEEvNS_16Flash_fwd_paramsE --------------------------
	.section	.text._ZN5flash32flash_fwd_splitkv_combine_kernelI23Flash_fwd_kernel_traitsILi128ELi64ELi64ELi4ELb0ELb0EN7cutlass10bfloat16_tE19Flash_kernel_traitsILi128ELi64ELi64ELi4ES3_EELi4ELi4ELb0EEEvNS_16Flash_fwd_paramsE,"ax",@progbits
	.sectioninfo	@"SHI_REGISTERS=52"
	.align	128
        .global         _ZN5flash32flash_fwd_splitkv_combine_kernelI23Flash_fwd_kernel_traitsILi128ELi64ELi64ELi4ELb0ELb0EN7cutlass10bfloat16_tE19Flash_kernel_traitsILi128ELi64ELi64ELi4ES3_EELi4ELi4ELb0EEEvNS_16Flash_fwd_paramsE
        .type           _ZN5flash32flash_fwd_splitkv_combine_kernelI23Flash_fwd_kernel_traitsILi128ELi64ELi64ELi4ELb0ELb0EN7cutlass10bfloat16_tE19Flash_kernel_traitsILi128ELi64ELi64ELi4ES3_EELi4ELi4ELb0EEEvNS_16Flash_fwd_paramsE,@function
        .size           _ZN5flash32flash_fwd_splitkv_combine_kernelI23Flash_fwd_kernel_traitsILi128ELi64ELi64ELi4ELb0ELb0EN7cutlass10bfloat16_tE19Flash_kernel_traitsILi128ELi64ELi64ELi4ES3_EELi4ELi4ELb0EEEvNS_16Flash_fwd_paramsE,(.L_x_8303 - _ZN5flash32flash_fwd_splitkv_combine_kernelI23Flash_fwd_kernel_traitsILi128ELi64ELi64ELi4ELb0ELb0EN7cutlass10bfloat16_tE19Flash_kernel_traitsILi128ELi64ELi64ELi4ES3_EELi4ELi4ELb0EEEvNS_16Flash_fwd_paramsE)
        .other          _ZN5flash32flash_fwd_splitkv_combine_kernelI23Flash_fwd_kernel_traitsILi128ELi64ELi64ELi4ELb0ELb0EN7cutlass10bfloat16_tE19Flash_kernel_traitsILi128ELi64ELi64ELi4ES3_EELi4ELi4ELb0EEEvNS_16Flash_fwd_paramsE,@"STO_CUDA_ENTRY STV_DEFAULT"
_ZN5flash32flash_fwd_splitkv_combine_kernelI23Flash_fwd_kernel_traitsILi128ELi64ELi64ELi4ELb0ELb0EN7cutlass10bfloat16_tE19Flash_kernel_traitsILi128ELi64ELi64ELi4ES3_EELi4ELi4ELb0EEEvNS_16Flash_fwd_paramsE:
.text._ZN5flash32flash_fwd_splitkv_combine_kernelI23Flash_fwd_kernel_traitsILi128ELi64ELi64ELi4ELb0ELb0EN7cutlass10bfloat16_tE19Flash_kernel_traitsILi128ELi64ELi64ELi4ES3_EELi4ELi4ELb0EEEvNS_16Flash_fwd_paramsE:
        /* <DEDUP_REMOVED lines=23> */
[----:B------:R-:W-:Y:S05]  /*0170*/  CALL.REL.NOINC `($__internal_29_$__cuda_sm20_div_s64) ;  /* 0x000041c000007944 */ /* 0x000fea0003c00000 */
[----:B------:R-:W-:Y:S05]  /*0180*/  BRA `(.L_x_4869) ;  /* 0x0000013000007947 */ /* 0x000fea0003800000 */
.L_x_4868:
        /* <DEDUP_REMOVED lines=19> */
.L_x_4869:
        /* <DEDUP_REMOVED lines=12> */
[----:B------:R-:W-:Y:S05]  /*0380*/  CALL.REL.NOINC `($__internal_29_$__cuda_sm20_div_s64) ;  /* 0x00003fb000007944 */ /* 0x000fea0003c00000 */
[----:B------:R-:W-:Y:S02]  /*0390*/  MOV R28, R20 ;  /* 0x00000014001c7202 */ /* 0x000fe40000000f00 */
[----:B------:R-:W-:Y:S01]  /*03a0*/  MOV R29, R21 ;  /* 0x00000015001d7202 */ /* 0x000fe20000000f00 */
[----:B------:R-:W-:Y:S05]  /*03b0*/  BRA `(.L_x_4872) ;  /* 0x0000013000007947 */ /* 0x000fea0003800000 */
.L_x_4871:
        /* <DEDUP_REMOVED lines=19> */
.L_x_4872:
[----:B------:R-:W-:Y:S05]  /*04f0*/  BSYNC B0 ;  /* 0x0000000000007941 */ /* 0x000fea0003800000 */
.L_x_4870:
        /* <DEDUP_REMOVED lines=43> */
.L_x_4874:
        /* <DEDUP_REMOVED lines=19> */
.L_x_4875:
[----:B------:R-:W-:Y:S05]  /*08e0*/  BSYNC B0 ;  /* 0x0000000000007941 */ /* 0x000fea0003800000 */
.L_x_4873:
        /* <DEDUP_REMOVED lines=74> */
[----:B------:R-:W-:Y:S02]  /*0d90*/  MOV R32, R20 ;  /* 0x0000001400207202 */ /* 0x000fe40000000f00 */
[----:B------:R-:W-:Y:S01]  /*0da0*/  MOV R33, R21 ;  /* 0x0000001500217202 */ /* 0x000fe20000000f00 */
[----:B------:R-:W-:Y:S05]  /*0db0*/  BRA `(.L_x_4878) ;  /* 0x0000013000007947 */ /* 0x000fea0003800000 */
.L_x_4877:
        /* <DEDUP_REMOVED lines=19> */
.L_x_4878:
[----:B------:R-:W-:Y:S05]  /*0ef0*/  BSYNC B0 ;  /* 0x0000000000007941 */ /* 0x000fea0003800000 */
.L_x_4876:
        /* <DEDUP_REMOVED lines=42> */
.L_x_4880:
        /* <DEDUP_REMOVED lines=19> */
.L_x_4881:
[----:B------:R-:W-:Y:S05]  /*12d0*/  BSYNC B0 ;  /* 0x0000000000007941 */ /* 0x000fea0003800000 */
.L_x_4879:
        /* <DEDUP_REMOVED lines=131> */
.L_x_4883:
[----:B------:R-:W-:Y:S05]  /*1b10*/  BSYNC B0 ;  /* 0x0000000000007941 */ /* 0x000fea0003800000 */
.L_x_4882:
        /* <DEDUP_REMOVED lines=95> */
.L_x_4888:
        /* <DEDUP_REMOVED lines=22> */
.L_x_4889:
[----:B------:R-:W-:Y:S05]  /*2270*/  BSYNC B0 ;  /* 0x0000000000007941 */ /* 0x000fea0003800000 */
.L_x_4887:
[----:B------:R-:W-:Y:S01]  /*2280*/  LOP3.LUT R19, R17, R0, RZ, 0xfc, !PT ;  /* 0x0000000011137212 */ /* 0x000fe200078efcff */
[----:B------:R-:W-:Y:S03]  /*2290*/  BSSY B0, `(.L_x_4890) ;  /* 0x0000028000007945 */ /* 0x000fe60003800000 */
[----:B------:R-:W-:-:S13]  /*22a0*/  ISETP.NE.U32.AND P0, PT, R19, RZ, PT ;  /* 0x000000ff1300720c */ /* 0x000fda0003f05070 */
[----:B------:R-:W-:Y:S05]  /*22b0*/  @!P0 BRA `(.L_x_4891) ;  /* 0x000000f000008947 */ /* 0x000fea0003800000 */
[----:B------:R-:W-:Y:S01]  /*22c0*/  IMAD.MOV.U32 R24, RZ, RZ, R30 ;  /* 0x000000ffff187224 */ /* 0x000fe200078e001e */
[----:B------:R-:W-:Y:S02]  /*22d0*/  MOV R23, R0 ;  /* 0x0000000000177202 */ /* 0x000fe40000000f00 */
[----:B------:R-:W-:Y:S02]  /*22e0*/  MOV R22, 0x2300 ;  /* 0x0000230000167802 */ /* 0x000fe40000000f00 */
[----:B------:R-:W-:Y:S05]  /*22f0*/  CALL.REL.NOINC `($__internal_29_$__cuda_sm20_div_s64) ;  /* 0x0000204000007944 */ /* 0x000fea0003c00000 */
        /* <DEDUP_REMOVED lines=11> */
.L_x_4891:
        /* <DEDUP_REMOVED lines=22> */
.L_x_4892:
[----:B------:R-:W-:Y:S05]  /*2510*/  BSYNC B0 ;  /* 0x0000000000007941 */ /* 0x000fea0003800000 */
.L_x_4890:
        /* <DEDUP_REMOVED lines=11> */
[----:B------:R-:W-:Y:S05]  /*25d0*/  CALL.REL.NOINC `($__internal_29_$__cuda_sm20_div_s64) ;  /* 0x00001d6000007944 */ /* 0x000fea0003c00000 */
[----:B------:R-:W-:-:S04]  /*25e0*/  IADD3 R17, P0, RZ, -R20, RZ ;  /* 0x80000014ff117210 */ /* 0x000fc80007f1e0ff */
[----:B------:R-:W-:Y:S01]  /*25f0*/  IADD3.X R18, RZ, ~R21, RZ, P0, !PT ;  /* 0x80000015ff127210 */ /* 0x000fe200007fe4ff */
[----:B------:R-:W-:-:S04]  /*2600*/  IMAD.WIDE.U32 R36, R5, R17, R36 ;  /* 0x0000001105247225 */ /* 0x000fc800078e0024 */
[----:B------:R-:W-:-:S04]  /*2610*/  IMAD R18, R18, R5, RZ ;  /* 0x0000000512127224 */ /* 0x000fc800078e02ff */
[----:B------:R-:W-:-:S05]  /*2620*/  IMAD R4, R4, R17, R18 ;  /* 0x0000001104047224 */ /* 0x000fca00078e0212 */
[----:B------:R-:W-:Y:S01]  /*2630*/  IADD3 R4, R37, R4, RZ ;  /* 0x0000000425047210 */ /* 0x000fe20007ffe0ff */
[----:B------:R-:W-:Y:S05]  /*2640*/  BRA `(.L_x_4895) ;  /* 0x0000016000007947 */ /* 0x000fea0003800000 */
.L_x_4894:
        /* <DEDUP_REMOVED lines=22> */
.L_x_4895:
[----:B------:R-:W-:Y:S05]  /*27b0*/  BSYNC B0 ;  /* 0x0000000000007941 */ /* 0x000fea0003800000 */
.L_x_4893:
        /* <DEDUP_REMOVED lines=38> */
[----:B------:R-:W-:Y:S05]  /*2a20*/  CALL.REL.NOINC `($__internal_29_$__cuda_sm20_div_s64) ;  /* 0x0000191000007944 */ /* 0x000fea0003c00000 */
        /* <DEDUP_REMOVED lines=12> */
.L_x_4897:
        /* <DEDUP_REMOVED lines=23> */
.L_x_4898:
[----:B------:R-:W-:Y:S05]  /*2c60*/  BSYNC B0 ;  /* 0x0000000000007941 */ /* 0x000fea0003800000 */
.L_x_4896:
        /* <DEDUP_REMOVED lines=19> */
.L_x_4900:
        /* <DEDUP_REMOVED lines=22> */
.L_x_4901:
[----:B------:R-:W-:Y:S05]  /*2f00*/  BSYNC B0 ;  /* 0x0000000000007941 */ /* 0x000fea0003800000 */
.L_x_4899:
        /* <DEDUP_REMOVED lines=20> */
.L_x_4903:
        /* <DEDUP_REMOVED lines=23> */
.L_x_4904:
[----:B------:R-:W-:Y:S05]  /*31c0*/  BSYNC B0 ;  /* 0x0000000000007941 */ /* 0x000fea0003800000 */
.L_x_4902:
        /* <DEDUP_REMOVED lines=25> */
[----:B------:R-:W-:Y:S05]  /*3360*/  CALL.REL.NOINC `($__internal_29_$__cuda_sm20_div_s64) ;  /* 0x00000fd000007944 */ /* 0x000fea0003c00000 */
        /* <DEDUP_REMOVED lines=12> */
.L_x_4906:
        /* <DEDUP_REMOVED lines=23> */
.L_x_4907:
[----:B------:R-:W-:Y:S05]  /*35a0*/  BSYNC B0 ;  /* 0x0000000000007941 */ /* 0x000fea0003800000 */
.L_x_4905:
        /* <DEDUP_REMOVED lines=29> */
.L_x_4909:
        /* <DEDUP_REMOVED lines=23> */
.L_x_4910:
[----:B------:R-:W-:Y:S05]  /*38f0*/  BSYNC B0 ;  /* 0x0000000000007941 */ /* 0x000fea0003800000 */
.L_x_4908:
        /* <DEDUP_REMOVED lines=20> */
.L_x_4886:
[----:B------:R-:W-:-:S04]  /*3a40*/  LEA R2, P0, R36, c[0x0][0x200], 0x2 ;  /* 0x0000800024027a11 */ /* 0x000fc800078010ff */
[----:B------:R-:W-:-:S05]  /*3a50*/  LEA.HI.X R3, R36, c[0x0][0x204], R37, 0x2, P0 ;  /* 0x0000810024037a11 */ /* 0x000fca00000f1425 */
[----:B------:R0:W-:Y:S04]  /*3a60*/  STG.E [R2.64], R28 ;  /* 0x0000001c02007986 */ /* 0x0001e8000c10190a */
.L_x_4885:
[----:B------:R-:W-:Y:S05]  /*3a70*/  BSYNC B1 ;  /* 0x0000000000017941 */ /* 0x000fea0003800000 */
.L_x_4884:
        /* <DEDUP_REMOVED lines=42> */
.L_x_4914:
[----:B------:R-:W-:Y:S01]  /*3d20*/  BSSY B0, `(.L_x_4912) ;  /* 0x0000006000007945 */ /* 0x000fe20003800000 */
[----:B------:R-:W-:-:S05]  /*3d30*/  @P2 BRA `(.L_x_4913) ;  /* 0x0000004000002947 */ /* 0x000fca0003800000 */
[----:B------:R-:W-:Y:S01]  /*3d40*/  ISETP.GE.AND P0, PT, R16, c[0x0][0x220], PT ;  /* 0x0000880010007a0c */ /* 0x000fe20003f06270 */
[----:B------:R-:W-:Y:S01]  /*3d50*/  CS2R R8, SRZ ;  /* 0x0000000000087805 */ /* 0x000fe2000001ff00 */
[----:B------:R-:W-:Y:S11]  /*3d60*/  CS2R R10, SRZ ;  /* 0x00000000000a7805 */ /* 0x000ff6000001ff00 */
[----:B------:R0:W5:Y:S02]  /*3d70*/  @!P0 LDG.E.128 R8, [R12.64] ;  /* 0x0000000a0c088981 */ /* 0x000164000c1e1d00 */
.L_x_4913:
[----:B------:R-:W-:Y:S05]  /*3d80*/  BSYNC B0 ;  /* 0x0000000000007941 */ /* 0x000fea0003800000 */
.L_x_4912:
        /* <DEDUP_REMOVED lines=11> */
.L_x_4911:
        /* <DEDUP_REMOVED lines=80> */
        .weak           $__internal_29_$__cuda_sm20_div_s64
        .type           $__internal_29_$__cuda_sm20_div_s64,@function
        .size           $__internal_29_$__cuda_sm20_div_s64,(.L_x_8303 - $__internal_29_$__cuda_sm20_div_s64)
$__internal_29_$__cuda_sm20_div_s64:
        /* <DEDUP_REMOVED lines=83> */
[----:B------:R-:W-:Y:S06]  /*4870*/  RET.REL.NODEC R26 `(_ZN5flash32flash_fwd_splitkv_combine_kernelI23Flash_fwd_kernel_traitsILi128ELi64ELi64ELi4ELb0ELb0EN7cutlass10bfloat16_tE19Flash_kernel_traitsILi128ELi64ELi64ELi4ES3_EELi4ELi4ELb0EEEvNS_16Flash_fwd_paramsE) ;  /* 0xffffb7801a007950 */ /* 0x000fec0003c3ffff */
.L_x_4915:
        /* <DEDUP_REMOVED lines=16> */
.L_x_8303:


//--------------------- .text._ZN5flash32flash_fwd_splitkv_combine_kernelI23Flash_fwd_kernel_traitsILi128ELi64ELi64ELi4ELb0ELb0EN7cutlass10bfloat16_tE19Flash_kernel_traitsILi128ELi64ELi64ELi4ES3_EELi4ELi3ELb0EEEvNS_16Flash_fwd_paramsE --------------------------
	.section	.text._ZN5flash32flash_fwd_splitkv_combine_kernelI23Flash_fwd_kernel_traitsILi128ELi64ELi64ELi4ELb0ELb0EN7cutlass10bfloat16_tE19Flash_kernel_traitsILi128ELi64ELi64ELi4ES3_EELi4ELi3ELb0EEEvNS_16Flash_fwd_paramsE,"ax",@progbits
	.sectioninfo	@"SHI_REGISTERS=52"
	.align	128
        .global         _ZN5flash32flash_fwd_splitkv_combine_kernelI23Flash_fwd_kernel_traitsILi128ELi64ELi64ELi4ELb0ELb0EN7cutlass10bfloat16_tE19Flash_kernel_traitsILi128ELi64ELi64ELi4ES3_EELi4ELi3ELb0EEEvNS_16Flash_fwd_paramsE
        .type           _ZN5flash32flash_fwd_splitkv_combine_kernelI23Flash_fwd_kernel_traitsILi128ELi64ELi64ELi4ELb0ELb0EN7cutlass10bfloat16_tE19Flash_kernel_traitsILi128ELi64ELi64ELi4ES3_EELi4ELi3ELb0EEEvNS_16Flash_fwd_paramsE,@function
        .size           _ZN5flash32flash_fwd_splitkv_combine_kernelI23Flash_fwd_kernel_traitsILi128ELi64ELi64ELi4ELb0ELb0EN7cutlass10bfloat16_tE19Flash_kernel_traitsILi128ELi64ELi64ELi4ES3_EELi4ELi3ELb0EEEvNS_16Flash_fwd_paramsE,(.L_x_8304 - _ZN5flash32flash_fwd_splitkv_combine_kernelI23Flash_fwd_kernel_traitsILi128ELi64ELi64ELi4ELb0ELb0EN7cutlass10bfloat16_tE19Flash_kernel_traitsILi128ELi64ELi64ELi4ES3_EELi4ELi3ELb0EEEvNS_16Flash_fwd_paramsE)
        .other          _ZN5flash32flash_fwd_splitkv_combine_kernelI23Flash_fwd_kernel_traitsILi128ELi64ELi64ELi4ELb0ELb0EN7cutlass10bfloat16_tE19Flash_kernel_traitsILi128ELi64ELi64ELi4ES3_EELi4ELi3ELb0EEEvNS_16Flash_fwd_paramsE,@"STO_CUDA_ENTRY STV_DEFAULT"
_ZN5flash32flash_fwd_splitkv_combine_kernelI23Flash_fwd_kernel_traitsILi128ELi64ELi64ELi4ELb0ELb0EN7cutlass10bfloat16_tE19Flash_kernel_traitsILi128ELi64ELi64ELi4ES3_EELi4ELi3ELb0EEEvNS_16Flash_fwd_paramsE:
.text._ZN5flash32flash_fwd_splitkv_combine_kernelI23Flash_fwd_kernel_traitsILi128ELi64ELi64ELi4ELb0ELb0EN7cutlass10bfloat16_tE19Flash_kernel_traitsILi128ELi64ELi64ELi4ES3_EELi4ELi3ELb0EEEvNS_16Flash_fwd_paramsE:
        /* <DEDUP_REMOVED lines=23> */
[----:B------:R-:W-:Y:S05]  /*0170*/  CALL.REL.NOINC `($__internal_30_$__cuda_sm20_div_s64) ;  /* 0x0000418000007944 */ /* 0x000fea0003c00000 */
[----:B------:R-:W-:Y:S05]  /*0180*/  BRA `(.L_x_4917) ;  /* 0x0000013000007947 */ /* 0x000fea0003800000 */
.L_x_4916:
        /* <DEDUP_REMOVED lines=19> */
.L_x_4917:
        /* <DEDUP_REMOVED lines=12> */
[----:B------:R-:W-:Y:S05]  /*0380*/  CALL.REL.NOINC `($__internal_30_$__cuda_sm20_div_s64) ;  /* 0x00003f7000007944 */ /* 0x000fea0003c00000 */
[----:B------:R-:W-:Y:S02]  /*0390*/  MOV R28, R20 ;  /* 0x00000014001c7202 */ /* 0x000fe40000000f00 */
[----:B------:R-:W-:Y:S01]  /*03a0*/  MOV R29, R21 ;  /* 0x00000015001d7202 */ /* 0x000fe20000000f00 */
[----:B------:R-:W-:Y:S05]  /*03b0*/  BRA `(.L_x_4920) ;  /* 0x0000013000007947 */ /* 0x000fea0003800000 */
.L_x_4919:
        /* <DEDUP_REMOVED lines=19> */
.L_x_4920:
[----:B------:R-:W-:Y:S05]  /*04f0*/  BSYNC B0 ;  /* 0x0000000000007941 */ /* 0x000fea0003800000 */
.L_x_4918:
        /* <DEDUP_REMOVED lines=43> */
.L_x_4922:
        /* <DEDUP_REMOVED lines=19> */
.L_x_4923:
[----:B------:R-:W-:Y:S05]  /*08e0*/  BSYNC B0 ;  /* 0x0000000000007941 */ /* 0x000fea0003800000 */
.L_x_4921:
        /* <DEDUP_REMOVED lines=74> */
[----:B------:R-:W-:Y:S02]  /*0d90*/  MOV R32, R20 ;  /* 0x0000001400207202 */ /* 0x000fe40000000f00 */
[----:B------:R-:W-:Y:S01]  /*0da0*/  MOV R33, R21 ;  /* 0x0000001500217202 */ /* 0x000fe20000000f00 */
[----:B------:R-:W-:Y:S05]  /*0db0*/  BRA `(.L_x_4926) ;  /* 0x0000013000007947 */ /* 0x000fea0003800000 */
.L_x_4925:
        /* <DEDUP_REMOVED lines=19> */
.L_x_4926:
[----:B------:R-:W-:Y:S05]  /*0ef0*/  BSYNC B0 ;  /* 0x0000000000007941 */ /* 0x000fea0003800000 */
.L_x_4924:
        /* <DEDUP_REMOVED lines=42> */
.L_x_4928:
        /* <DEDUP_REMOVED lines=19> */
.L_x_4929:
[----:B------:R-:W-:Y:S05]  /*12d0*/  BSYNC B0 ;  /* 0x0000000000007941 */ /* 0x000fea0003800000 */
.L_x_4927:
        /* <DEDUP_REMOVED lines=131> */
.L_x_4931:
[----:B------:R-:W-:Y:S05]  /*1b10*/  BSYNC B0 ;  /* 0x0000000000007941 */ /* 0x000fea0003800000 */
.L_x_4930:
        /* <DEDUP_REMOVED lines=91> */
.L_x_4936:
        /* <DEDUP_REMOVED lines=22> */
.L_x_4937:
[----:B------:R-:W-:Y:S05]  /*2230*/  BSYNC B0 ;  /* 0x0000000000007941 */ /* 0x000fea0003800000 */
.L_x_4935:
[----:B------:R-:W-:Y:S01]  /*2240*/  LOP3.LUT R19, R17, R0, RZ, 0xfc, !PT ;  /* 0x0000000011137212 */ /* 0x000fe200078efcff */
[----:B------:R-:W-:Y:S03]  /*2250*/  BSSY B0, `(.L_x_4938) ;  /* 0x0000028000007945 */ /* 0x000fe60003800000 */
[----:B------:R-:W-:-:S13]  /*2260*/  ISETP.NE.U32.AND P0, PT, R19, RZ, PT ;  /* 0x000000ff1300720c */ /* 0x000fda0003f05070 */
[----:B------:R-:W-:Y:S05]  /*2270*/  @!P0 BRA `(.L_x_4939) ;  /* 0x000000f000008947 */ /* 0x000fea0003800000 */
[----:B------:R-:W-:Y:S01]  /*2280*/  IMAD.MOV.U32 R24, RZ, RZ, R30 ;  /* 0x000000ffff187224 */ /* 0x000fe200078e001e */
[----:B------:R-:W-:Y:S02]  /*2290*/  MOV R23, R0 ;  /* 0x0000000000177202 */ /* 0x000fe40000000f00 */
[----:B------:R-:W-:Y:S02]  /*22a0*/  MOV R22, 0x22c0 ;  /* 0x000022c000167802 */ /* 0x000fe40000000f00 */
[----:B------:R-:W-:Y:S05]  /*22b0*/  CALL.REL.NOINC `($__internal_30_$__cuda_sm20_div_s64) ;  /* 0x0000204000007944 */ /* 0x000fea0003c00000 */
        /* <DEDUP_REMOVED lines=11> */
.L_x_4939:
        /* <DEDUP_REMOVED lines=22> */
.L_x_4940:
[----:B------:R-:W-:Y:S05]  /*24d0*/  BSYNC B0 ;  /* 0x0000000000007941 */ /* 0x000fea0003800000 */
.L_x_4938:
        /* <DEDUP_REMOVED lines=11> */
[----:B------:R-:W-:Y:S05]  /*2590*/  CALL.REL.NOINC `($__internal_30_$__cuda_sm20_div_s64) ;  /* 0x00001d6000007944 */ /* 0x000fea0003c00000 */
[----:B------:R-:W-:-:S04]  /*25a0*/  IADD3 R17, P0, RZ, -R20, RZ ;  /* 0x80000014ff117210 */ /* 0x000fc80007f1e0ff */
[----:B------:R-:W-:Y:S01]  /*25b0*/  IADD3.X R18, RZ, ~R21, RZ, P0, !PT ;  /* 0x80000015ff127210 */ /* 0x000fe200007fe4ff */
[----:B------:R-:W-:-:S04]  /*25c0*/  IMAD.WIDE.U32 R36, R5, R17, R36 ;  /* 0x0000001105247225 */ /* 0x000fc800078e0024 */
[----:B------:R-:W-:-:S04]  /*25d0*/  IMAD R18, R18, R5, RZ ;  /* 0x0000000512127224 */ /* 0x000fc800078e02ff */
[----:B------:R-:W-:-:S05]  /*25e0*/  IMAD R4, R4, R17, R18 ;  /* 0x0000001104047224 */ /* 0x000fca00078e0212 */
[----:B------:R-:W-:Y:S01]  /*25f0*/  IADD3 R4, R37, R4, RZ ;  /* 0x0000000425047210 */ /* 0x000fe20007ffe0ff */
[----:B------:R-:W-:Y:S05]  /*2600*/  BRA `(.L_x_4943) ;  /* 0x0000016000007947 */ /* 0x000fea0003800000 */
.L_x_4942:
        /* <DEDUP_REMOVED lines=22> */
.L_x_4943:
[----:B------:R-:W-:Y:S05]  /*2770*/  BSYNC B0 ;  /* 0x0000000000007941 */ /* 0x000fea0003800000 */
.L_x_4941:
        /* <DEDUP_REMOVED lines=38> */
[----:B------:R-:W-:Y:S05]  /*29e0*/  CALL.REL.NOINC `($__internal_30_$__cuda_sm20_div_s64) ;  /* 0x0000191000007944 */ /* 0x000fea0003c00000 */
        /* <DEDUP_REMOVED lines=12> */
.L_x_4945:
        /* <DEDUP_REMOVED lines=23> */
.L_x_4946:
[----:B------:R-:W-:Y:S05]  /*2c20*/  BSYNC B0 ;  /* 0x0000000000007941 */ /* 0x000fea0003800000 */
.L_x_4944:
        /* <DEDUP_REMOVED lines=19> */
.L_x_4948:
        /* <DEDUP_REMOVED lines=22> */
.L_x_4949:
[----:B------:R-:W-:Y:S05]  /*2ec0*/  BSYNC B0 ;  /* 0x0000000000007941 */ /* 0x000fea0003800000 */
.L_x_4947:
        /* <DEDUP_REMOVED lines=20> */
.L_x_4951:
        /* <DEDUP_REMOVED lines=23> */
.L_x_4952:
[----:B------:R-:W-:Y:S05]  /*3180*/  BSYNC B0 ;  /* 0x0000000000007941 */ /* 0x000fea0003800000 */
.L_x_4950:
        /* <DEDUP_REMOVED lines=25> */
[----:B------:R-:W-:Y:S05]  /*3320*/  CALL.REL.NOINC `($__internal_30_$__cuda_sm20_div_s64) ;  /* 0x00000fd000007944 */ /* 0x000fea0003c00000 */
        /* <DEDUP_REMOVED lines=12> */
.L_x_4954:
        /* <DEDUP_REMOVED lines=23> */
.L_x_4955:
[----:B------:R-:W-:Y:S05]  /*3560*/  BSYNC B0 ;  /* 0x0000000000007941 */ /* 0x000fea0003800000 */
.L_x_4953:
        /* <DEDUP_REMOVED lines=29> */
.L_x_4957:
        /* <DEDUP_REMOVED lines=23> */
.L_x_4958:
[----:B------:R-:W-:Y:S05]  /*38b0*/  BSYNC B0 ;  /* 0x0000000000007941 */ /* 0x000fea0003800000 */
.L_x_4956:
        /* <DEDUP_REMOVED lines=20> */
.L_x_4934:
[----:B------:R-:W-:-:S04]  /*3a00*/  LEA R2, P0, R36, c[0x0][0x200], 0x2 ;  /* 0x0000800024027a11 */ /* 0x000fc800078010ff */
[----:B------:R-:W-:-:S05]  /*3a10*/  LEA.HI.X R3, R36, c[0x0][0x204], R37, 0x2, P0 ;  /* 0x0000810024037a11 */ /* 0x000fca00000f1425 */
[----:B------:R0:W-:Y:S04]  /*3a20*/  STG.E [R2.64], R28 ;  /* 0x0000001c02007986 */ /* 0x0001e8000c10190a */
.L_x_4933:
[----:B------:R-:W-:Y:S05]  /*3a30*/  BSYNC B1 ;  /* 0x0000000000017941 */ /* 0x000fea0003800000 */
.L_x_4932:
        /* <DEDUP_REMOVED lines=42> */
.L_x_4962:
[----:B------:R-:W-:Y:S01]  /*3ce0*/  BSSY B0, `(.L_x_4960) ;  /* 0x0000006000007945 */ /* 0x000fe20003800000 */
[----:B------:R-:W-:-:S05]  /*3cf0*/  @P2 BRA `(.L_x_4961) ;  /* 0x0000004000002947 */ /* 0x000fca0003800000 */
[----:B------:R-:W-:Y:S01]  /*3d00*/  ISETP.GE.AND P0, PT, R16, c[0x0][0x220], PT ;  /* 0x0000880010007a0c */ /* 0x000fe20003f06270 */
[----:B------:R-:W-:Y:S01]  /*3d10*/  CS2R R8, SRZ ;  /* 0x0000000000087805 */ /* 0x000fe2000001ff00 */
[----:B------:R-:W-:Y:S11]  /*3d20*/  CS2R R10, SRZ ;  /* 0x00000000000a7805 */ /* 0x000ff6000001ff00 */
[----:B------:R0:W5:Y:S02]  /*3d30*/  @!P0 LDG.E.128 R8, [R12.64] ;  /* 0x0000000a0c088981 */ /* 0x000164000c1e1d00 */
.L_x_4961:
[----:B------:R-:W-:Y:S05]  /*3d40*/  BSYNC B0 ;  /* 0x0000000000007941 */ /* 0x000fea0003800000 */
.L_x_4960:
        /* <DEDUP_REMOVED lines=11> */
.L_x_4959:
        /* <DEDUP_REMOVED lines=80> */
        .weak           $__internal_30_$__cuda_sm20_div_s64
        .type           $__internal_30_$__cuda_sm20_div_s64,@function
        .size           $__internal_30_$__cuda_sm20_div_s64,(.L_x_8304 - $__internal_30_$__cuda_sm20_div_s64)
$__internal_30_$__cuda_sm20_div_s64:
        /* <DEDUP_REMOVED lines=83> */
[----:B------:R-:W-:Y:S06]  /*4830*/  RET.REL.NODEC R26 `(_ZN5flash32flash_fwd_splitkv_combine_kernelI23Flash_fwd_kernel_traitsILi128ELi64ELi64ELi4ELb0ELb0EN7cutlass10bfloat16_tE19Flash_kernel_traitsILi128ELi64ELi64ELi4ES3_EELi4ELi3ELb0EEEvNS_16Flash_fwd_paramsE) ;  /* 0xffffb7c01a007950 */ /* 0x000fec0003c3ffff */
.L_x_4963:
        /* <DEDUP_REMOVED lines=12> */
.L_x_8304:


//--------------------- .text._ZN5flash32flash_fwd_splitkv_combine_kernelI23Flash_fwd_kernel_traitsILi128ELi64ELi64ELi4ELb0ELb0EN7cutlass10bfloat16_tE19Flash_kernel_traitsILi128ELi64ELi64ELi4ES3_EELi4ELi2ELb0EEEvNS_16Flash_fwd_paramsE --------------------------
	.section	.text._ZN5flash32flash_fwd_splitkv_combine_kernelI23Flash_fwd_kernel_traitsILi128ELi64ELi64ELi4ELb0ELb0EN7cutlass10bfloat16_tE19Flash_kernel_traitsILi128ELi64ELi64ELi4ES3_EELi4ELi2ELb0EEEvNS_16Flash_fwd_paramsE,"ax",@progbits
	.sectioninfo	@"SHI_REGISTERS=56"
	.align	128
        .global         _ZN5flash32flash_fwd_splitkv_combine_kernelI23Flash_fwd_kernel_traitsILi128ELi64ELi64ELi4ELb0ELb0EN7cutlass10bfloat16_tE19Flash_kernel_traitsILi128ELi64ELi64ELi4ES3_EELi4ELi2ELb0EEEvNS_16Flash_fwd_paramsE
        .type           _ZN5flash32flash_fwd_splitkv_combine_kernelI23Flash_fwd_kernel_traitsILi128ELi64ELi64ELi4ELb0ELb0EN7cutlass10bfloat16_tE19Flash_kernel_traitsILi128ELi64ELi64ELi4ES3_EELi4ELi2ELb0EEEvNS_16Flash_fwd_paramsE,@function
        .size           _ZN5flash32flash_fwd_splitkv_combine_kernelI23Flash_fwd_kernel_traitsILi128ELi64ELi64ELi4ELb0ELb0EN7cutlass10bfloat16_tE19Flash_kernel_traitsILi128ELi64ELi64ELi4ES3_EELi4ELi2ELb0EEEvNS_16Flash_fwd_paramsE,(.L_x_8305 - _ZN5flash32flash_fwd_splitkv_combine_kernelI23Flash_fwd_kernel_traitsILi128ELi64ELi64ELi4ELb0ELb0EN7cutlass10bfloat16_tE19Flash_kernel_traitsILi128ELi64ELi64ELi4ES3_EELi4ELi2ELb0EEEvNS_16Flash_fwd_paramsE)
        .other          _ZN5flash32flash_fwd_splitkv_combine_kernelI23Flash_fwd_kernel_traitsILi128ELi64ELi64ELi4ELb0ELb0EN7cutlass10bfloat16_tE19Flash_kernel_traitsILi128ELi64ELi64ELi4ES3_EELi4ELi2ELb0EEEvNS_16Flash_fwd_paramsE,@"STO_CUDA_ENTRY STV_DEFAULT"
_ZN5flash32flash_fwd_splitkv_combine_kernelI23Flash_fwd_kernel_traitsILi128ELi64ELi64ELi4ELb0ELb0EN7cutlass10bfloat16_tE19Flash_kernel_traitsILi128ELi64ELi64ELi4ES3_EELi4ELi2ELb0EEEvNS_16Flash_fwd_paramsE:
.text._ZN5flash32flash_fwd_splitkv_combine_kernelI23Flash_fwd_kernel_traitsILi128ELi64ELi64ELi4ELb0ELb0EN7cutlass10bfloat16_tE19Flash_kernel_traitsILi128ELi64ELi64ELi4ES3_EELi4ELi2ELb0EEEvNS_16Flash_fwd_paramsE:
        /* <DEDUP_REMOVED lines=23> */
[----:B------:R-:W-:Y:S05]  /*0170*/  CALL.REL.NOINC `($__internal_31_$__cuda_sm20_div_s64) ;  /* 0x000040a000007944 */ /* 0x000fea0003c00000 */
[----:B------:R-:W-:Y:S01]  /*0180*/  MOV R20, R0 ;  /* 0x0000000000147202 */ /* 0x000fe20000000f00 */
[----:B------:R-:W-:Y:S05]  /*0190*/  BRA `(.L_x_4965) ;  /* 0x0000013000007947 */ /* 0x000fea0003800000 */
.L_x_4964:
        /* <DEDUP_REMOVED lines=19> */
.L_x_4965:
        /* <DEDUP_REMOVED lines=11> */
[----:B------:R-:W-:Y:S05]  /*0380*/  CALL.REL.NOINC `($__internal_31_$__cuda_sm20_div_s64) ;  /* 0x00003e9000007944 */ /* 0x000fea0003c00000 */
[----:B------:R-:W-:Y:S02]  /*0390*/  MOV R10, R0 ;  /* 0x00000000000a7202 */ /* 0x000fe40000000f00 */
[----:B------:R-:W-:Y:S01]  /*03a0*/  MOV R11, R21 ;  /* 0x00000015000b7202 */ /* 0x000fe20000000f00 */
[----:B------:R-:W-:Y:S05]  /*03b0*/  BRA `(.L_x_4968) ;  /* 0x0000013000007947 */ /* 0x000fea0003800000 */
.L_x_4967:
        /* <DEDUP_REMOVED lines=19> */
.L_x_4968:
[----:B------:R-:W-:Y:S05]  /*04f0*/  BSYNC B0 ;  /* 0x0000000000007941 */ /* 0x000fea0003800000 */
.L_x_4966:
        /* <DEDUP_REMOVED lines=43> */
.L_x_4970:
        /* <DEDUP_REMOVED lines=19> */
.L_x_4971:
[----:B------:R-:W-:Y:S05]  /*08e0*/  BSYNC B0 ;  /* 0x0000000000007941 */ /* 0x000fea0003800000 */
.L_x_4969:
        /* <DEDUP_REMOVED lines=73> */
[----:B------:R-:W-:Y:S02]  /*0d80*/  MOV R38, R0 ;  /* 0x0000000000267202 */ /* 0x000fe40000000f00 */
[----:B------:R-:W-:Y:S01]  /*0d90*/  MOV R39, R21 ;  /* 0x0000001500277202 */ /* 0x000fe20000000f00 */
[----:B------:R-:W-:Y:S05]  /*0da0*/  BRA `(.L_x_4974) ;  /* 0x0000013000007947 */ /* 0x000fea0003800000 */
.L_x_4973:
        /* <DEDUP_REMOVED lines=19> */
.L_x_4974:
[----:B------:R-:W-:Y:S05]  /*0ee0*/  BSYNC B0 ;  /* 0x0000000000007941 */ /* 0x000fea0003800000 */
.L_x_4972:
        /* <DEDUP_REMOVED lines=43> */
.L_x_4976:
        /* <DEDUP_REMOVED lines=19> */
.L_x_4977:
[----:B------:R-:W-:Y:S05]  /*12d0*/  BSYNC B0 ;  /* 0x0000000000007941 */ /* 0x000fea0003800000 */
.L_x_4975:
        /* <DEDUP_REMOVED lines=132> */
.L_x_4979:
[----:B------:R-:W-:Y:S05]  /*1b20*/  BSYNC B0 ;  /* 0x0000000000007941 */ /* 0x000fea0003800000 */
.L_x_4978:
        /* <DEDUP_REMOVED lines=70> */
[----:B------:R-:W-:Y:S05]  /*1f90*/  CALL.REL.NOINC `($__internal_31_$__cuda_sm20_div_s64) ;  /* 0x0000228000007944 */ /* 0x000fea0003c00000 */
        /* <DEDUP_REMOVED lines=9> */
.L_x_4984:
        /* <DEDUP_REMOVED lines=22> */
.L_x_4985:
[----:B------:R-:W-:Y:S05]  /*2190*/  BSYNC B0 ;  /* 0x0000000000007941 */ /* 0x000fea0003800000 */
.L_x_4983:
[----:B------:R-:W-:Y:S01]  /*21a0*/  LOP3.LUT R0, R23, R2, RZ, 0xfc, !PT ;  /* 0x0000000217007212 */ /* 0x000fe200078efcff */
[----:B------:R-:W-:Y:S03]  /*21b0*/  BSSY B0, `(.L_x_4986) ;  /* 0x0000027000007945 */ /* 0x000fe60003800000 */
[----:B------:R-:W-:-:S13]  /*21c0*/  ISETP.NE.U32.AND P0, PT, R0, RZ, PT ;  /* 0x000000ff0000720c */ /* 0x000fda0003f05070 */
[----:B------:R-:W-:Y:S05]  /*21d0*/  @!P0 BRA `(.L_x_4987) ;  /* 0x000000e000008947 */ /* 0x000fea0003800000 */
[----:B------:R-:W-:Y:S01]  /*21e0*/  IMAD.MOV.U32 R24, RZ, RZ, R37 ;  /* 0x000000ffff187224 */ /* 0x000fe200078e0025 */
[----:B------:R-:W-:Y:S02]  /*21f0*/  MOV R5, R2 ;  /* 0x0000000200057202 */ /* 0x000fe40000000f00 */
[----:B------:R-:W-:Y:S02]  /*2200*/  MOV R22, 0x2220 ;  /* 0x0000222000167802 */ /* 0x000fe40000000f00 */
[----:B------:R-:W-:Y:S05]  /*2210*/  CALL.REL.NOINC `($__internal_31_$__cuda_sm20_div_s64) ;  /* 0x0000200000007944 */ /* 0x000fea0003c00000 */
        /* <DEDUP_REMOVED lines=10> */
.L_x_4987:
        /* <DEDUP_REMOVED lines=22> */
.L_x_4988:
[----:B------:R-:W-:Y:S05]  /*2420*/  BSYNC B0 ;  /* 0x0000000000007941 */ /* 0x000fea0003800000 */
.L_x_4986:
        /* <DEDUP_REMOVED lines=12> */
[----:B------:R-:W-:Y:S05]  /*24f0*/  CALL.REL.NOINC `($__internal_31_$__cuda_sm20_div_s64) ;  /* 0x00001d2000007944 */ /* 0x000fea0003c00000 */
        /* <DEDUP_REMOVED lines=12> */
.L_x_4990:
        /* <DEDUP_REMOVED lines=22> */
.L_x_4991:
[----:B------:R-:W-:Y:S05]  /*2720*/  BSYNC B0 ;  /* 0x0000000000007941 */ /* 0x000fea0003800000 */
.L_x_4989:
        /* <DEDUP_REMOVED lines=37> */
[----:B------:R-:W-:Y:S05]  /*2980*/  CALL.REL.NOINC `($__internal_31_$__cuda_sm20_div_s64) ;  /* 0x0000189000007944 */ /* 0x000fea0003c00000 */
        /* <DEDUP_REMOVED lines=11> */
.L_x_4993:
        /* <DEDUP_REMOVED lines=23> */
.L_x_4994:
[----:B------:R-:W-:Y:S05]  /*2bb0*/  BSYNC B0 ;  /* 0x0000000000007941 */ /* 0x000fea0003800000 */
.L_x_4992:
        /* <DEDUP_REMOVED lines=19> */
.L_x_4996:
        /* <DEDUP_REMOVED lines=22> */
.L_x_4997:
[----:B------:R-:W-:Y:S05]  /*2e50*/  BSYNC B0 ;  /* 0x0000000000007941 */ /* 0x000fea0003800000 */
.L_x_4995:
        /* <DEDUP_REMOVED lines=22> */
.L_x_4999:
        /* <DEDUP_REMOVED lines=23> */
.L_x_5000:
[----:B------:R-:W-:Y:S05]  /*3130*/  BSYNC B0 ;  /* 0x0000000000007941 */ /* 0x000fea0003800000 */
.L_x_4998:
        /* <DEDUP_REMOVED lines=38> */
.L_x_5002:
        /* <DEDUP_REMOVED lines=23> */
.L_x_5003:
[----:B------:R-:W-:Y:S05]  /*3510*/  BSYNC B0 ;  /* 0x0000000000007941 */ /* 0x000fea0003800000 */
.L_x_5001:
        /* <DEDUP_REMOVED lines=27> */
.L_x_5005:
        /* <DEDUP_REMOVED lines=23> */
.L_x_5006:
[----:B------:R-:W-:Y:S05]  /*3840*/  BSYNC B0 ;  /* 0x0000000000007941 */ /* 0x000fea0003800000 */
.L_x_5004:
        /* <DEDUP_REMOVED lines=20> */
.L_x_4982:
[----:B------:R-:W-:-:S04]  /*3990*/  LEA R2, P0, R32, c[0x0][0x200], 0x2 ;  /* 0x0000800020027a11 */ /* 0x000fc800078010ff */
[----:B------:R-:W-:-:S05]  /*39a0*/  LEA.HI.X R3, R32, c[0x0][0x204], R33, 0x2, P0 ;  /* 0x0000810020037a11 */ /* 0x000fca00000f1421 */
[----:B------:R0:W-:Y:S04]  /*39b0*/  STG.E [R2.64], R29 ;  /* 0x0000001d02007986 */ /* 0x0001e8000c101908 */
.L_x_4981:
[----:B------:R-:W-:Y:S05]  /*39c0*/  BSYNC B1 ;  /* 0x0000000000017941 */ /* 0x000fea0003800000 */
.L_x_4980:
        /* <DEDUP_REMOVED lines=36> */
.L_x_5010:
[----:B------:R-:W-:Y:S01]  /*3c10*/  BSSY B0, `(.L_x_5008) ;  /* 0x0000007000007945 */ /* 0x000fe20003800000 */
[----:B------:R-:W-:-:S05]  /*3c20*/  @P2 BRA `(.L_x_5009) ;  /* 0x0000005000002947 */ /* 0x000fca0003800000 */
[----:B------:R-:W-:Y:S01]  /*3c30*/  ISETP.GE.AND P0, PT, R18, c[0x0][0x220], PT ;  /* 0x0000880012007a0c */ /* 0x000fe20003f06270 */
[----:B------:R-:W-:Y:S01]  /*3c40*/  CS2R R8, SRZ ;  /* 0x0000000000087805 */ /* 0x000fe2000001ff00 */
[----:B------:R-:W-:Y:S11]  /*3c50*/  CS2R R10, SRZ ;  /* 0x00000000000a7805 */ /* 0x000ff6000001ff00 */
[----:B------:R-:W-:Y:S05]  /*3c60*/  @!P0 MOV R15, R13 ;  /* 0x0000000d000f8202 */ /* 0x000fea0000000f00 */
[----:B------:R0:W5:Y:S02]  /*3c70*/  @!P0 LDG.E.128 R8, [R14.64] ;  /* 0x000000080e088981 */ /* 0x000164000c1e1d00 */
.L_x_5009:
[----:B------:R-:W-:Y:S05]  /*3c80*/  BSYNC B0 ;  /* 0x0000000000007941 */ /* 0x000fea0003800000 */
.L_x_5008:
        /* <DEDUP_REMOVED lines=11> */
.L_x_5007:
        /* <DEDUP_REMOVED lines=78> */
        .weak           $__internal_31_$__cuda_sm20_div_s64
        .type           $__internal_31_$__cuda_sm20_div_s64,@function
        .size           $__internal_31_$__cuda_sm20_div_s64,(.L_x_8305 - $__internal_31_$__cuda_sm20_div_s64)
$__internal_31_$__cuda_sm20_div_s64:
        /* <DEDUP_REMOVED lines=83> */
[----:B------:R-:W-:Y:S06]  /*4750*/  RET.REL.NODEC R42 `(_ZN5flash32flash_fwd_splitkv_combine_kernelI23Flash_fwd_kernel_traitsILi128ELi64ELi64ELi4ELb0ELb0EN7cutlass10bfloat16_tE19Flash_kernel_traitsILi128ELi64ELi64ELi4ES3_EELi4ELi2ELb0EEEvNS_16Flash_fwd_paramsE) ;  /* 0xffffb8a02a007950 */ /* 0x000fec0003c3ffff */
.L_x_5011:
        /* <DEDUP_REMOVED lines=10> */
.L_x_8305:


//--------------------- .text._ZN5flash32flash_fwd_splitkv_combine_kernelI23Flash_fwd_kernel_traitsILi128ELi64ELi64ELi4ELb0ELb0EN7cutlass10bfloat16_tE19Flash_kernel_traitsILi128ELi64ELi64ELi4ES3_EELi4ELi1ELb0EEEvNS_16Flash_fwd_paramsE --------------------------
	.section	.text._ZN5flash32flash_fwd_splitkv_combine_kernelI23Flash_fwd_kernel_traitsILi128ELi64ELi64ELi4ELb0ELb0EN7cutlass10bfloat16_tE19Flash_kernel_traitsILi128ELi64ELi64ELi4ES3_EELi4ELi1ELb0EEEvNS_16Flash_fwd_paramsE,"ax",@progbits
	.sectioninfo	@"SHI_REGISTERS=54"
	.align	128
        .global         _ZN5flash32flash_fwd_splitkv_combine_kernelI23Flash_fwd_kernel_traitsILi128ELi64ELi64ELi4ELb0ELb0EN7cutlass10bfloat16_tE19Flash_kernel_traitsILi128ELi64ELi64ELi4ES3_EELi4ELi1ELb0EEEvNS_16Flash_fwd_paramsE
        .type           _ZN5flash32flash_fwd_splitkv_combine_kernelI23Flash_fwd_kernel_traitsILi128ELi64ELi64ELi4ELb0ELb0EN7cutlass10bfloat16_tE19Flash_kernel_traitsILi128ELi64ELi64ELi4ES3_EELi4ELi1ELb0EEEvNS_16Flash_fwd_paramsE,@function
        .size           _ZN5flash32flash_fwd_splitkv_combine_kernelI23Flash_fwd_kernel_traitsILi128ELi64ELi64ELi4ELb0ELb0EN7cutlass10bfloat16_tE19Flash_kernel_traitsILi128ELi64ELi64ELi4ES3_EELi4ELi1ELb0EEEvNS_16Flash_fwd_paramsE,(.L_x_8306 - _ZN5flash32flash_fwd_splitkv_combine_kernelI23Flash_fwd_kernel_traitsILi128ELi64ELi64ELi4ELb0ELb0EN7cutlass10bfloat16_tE19Flash_kernel_traitsILi128ELi64ELi64ELi4ES3_EELi4ELi1ELb0EEEvNS_16Flash_fwd_paramsE)
        .other          _ZN5flash32flash_fwd_splitkv_combine_kernelI23Flash_fwd_kernel_traitsILi128ELi64ELi64ELi4ELb0ELb0EN7cutlass10bfloat16_tE19Flash_kernel_traitsILi128ELi64ELi64ELi4ES3_EELi4ELi1ELb0EEEvNS_16Flash_fwd_paramsE,@"STO_CUDA_ENTRY STV_DEFAULT"
_ZN5flash32flash_fwd_splitkv_combine_kernelI23Flash_fwd_kernel_traitsILi128ELi64ELi64ELi4ELb0ELb0EN7cutlass10bfloat16_tE19Flash_kernel_traitsILi128ELi64ELi64ELi4ES3_EELi4ELi1ELb0EEEvNS_16Flash_fwd_paramsE:
.text._ZN5flash32flash_fwd_splitkv_combine_kernelI23Flash_fwd_kernel_traitsILi128ELi64ELi64ELi4ELb0ELb0EN7cutlass10bfloat16_tE19Flash_kernel_traitsILi128ELi64ELi64ELi4ES3_EELi4ELi1ELb0EEEvNS_16Flash_fwd_paramsE:
        /* <DEDUP_REMOVED lines=23> */
[----:B------:R-:W-:Y:S05]  /*0170*/  CALL.REL.NOINC `($__internal_32_$__cuda_sm20_div_s64) ;  /* 0x0000417000007944 */ /* 0x000fea0003c00000 */
[----:B------:R-:W-:Y:S02]  /*0180*/  MOV R8, R0 ;  /* 0x0000000000087202 */ /* 0x000fe40000000f00 */
[----:B------:R-:W-:Y:S01]  /*0190*/  MOV R9, R23 ;  /* 0x0000001700097202 */ /* 0x000fe20000000f00 */
[----:B------:R-:W-:Y:S05]  /*01a0*/  BRA `(.L_x_5013) ;  /* 0x0000013000007947 */ /* 0x000fea0003800000 */
.L_x_5012:
        /* <DEDUP_REMOVED lines=19> */
.L_x_5013:
        /* <DEDUP_REMOVED lines=17> */
.L_x_5015:
        /* <DEDUP_REMOVED lines=19> */
.L_x_5016:
[----:B------:R-:W-:Y:S05]  /*0520*/  BSYNC B0 ;  /* 0x0000000000007941 */ /* 0x000fea0003800000 */
.L_x_5014:
        /* <DEDUP_REMOVED lines=45> */
.L_x_5018:
        /* <DEDUP_REMOVED lines=19> */
.L_x_5019:
[----:B------:R-:W-:Y:S05]  /*0930*/  BSYNC B0 ;  /* 0x0000000000007941 */ /* 0x000fea0003800000 */
.L_x_5017:
        /* <DEDUP_REMOVED lines=78> */
.L_x_5021:
        /* <DEDUP_REMOVED lines=19> */
.L_x_5022:
[----:B------:R-:W-:Y:S05]  /*0f50*/  BSYNC B0 ;  /* 0x0000000000007941 */ /* 0x000fea0003800000 */
.L_x_5020:
        /* <DEDUP_REMOVED lines=43> */
.L_x_5024:
        /* <DEDUP_REMOVED lines=19> */
.L_x_5025:
[----:B------:R-:W-:Y:S05]  /*1340*/  BSYNC B0 ;  /* 0x0000000000007941 */ /* 0x000fea0003800000 */
.L_x_5023:
        /* <DEDUP_REMOVED lines=133> */
.L_x_5027:
[----:B------:R-:W-:Y:S05]  /*1ba0*/  BSYNC B0 ;  /* 0x0000000000007941 */ /* 0x000fea0003800000 */
.L_x_5026:
        /* <DEDUP_REMOVED lines=73> */
[----:B------:R-:W-:Y:S05]  /*2040*/  CALL.REL.NOINC `($__internal_32_$__cuda_sm20_div_s64) ;  /* 0x000022a000007944 */ /* 0x000fea0003c00000 */
        /* <DEDUP_REMOVED lines=10> */
.L_x_5032:
        /* <DEDUP_REMOVED lines=23> */
.L_x_5033:
[----:B------:R-:W-:Y:S05]  /*2260*/  BSYNC B0 ;  /* 0x0000000000007941 */ /* 0x000fea0003800000 */
.L_x_5031:
        /* <DEDUP_REMOVED lines=22> */
.L_x_5035:
        /* <DEDUP_REMOVED lines=22> */
.L_x_5036:
[----:B------:R-:W-:Y:S05]  /*2530*/  BSYNC B0 ;  /* 0x0000000000007941 */ /* 0x000fea0003800000 */
.L_x_5034:
        /* <DEDUP_REMOVED lines=22> */
.L_x_5038:
        /* <DEDUP_REMOVED lines=22> */
.L_x_5039:
[----:B------:R-:W-:Y:S05]  /*2800*/  BSYNC B0 ;  /* 0x0000000000007941 */ /* 0x000fea0003800000 */
.L_x_5037:
        /* <DEDUP_REMOVED lines=33> */
[----:B------:R-:W-:Y:S05]  /*2a20*/  CALL.REL.NOINC `($__internal_32_$__cuda_sm20_div_s64) ;  /* 0x000018c000007944 */ /* 0x000fea0003c00000 */
        /* <DEDUP_REMOVED lines=11> */
.L_x_5041:
        /* <DEDUP_REMOVED lines=23> */
.L_x_5042:
[----:B------:R-:W-:Y:S05]  /*2c50*/  BSYNC B0 ;  /* 0x0000000000007941 */ /* 0x000fea0003800000 */
.L_x_5040:
        /* <DEDUP_REMOVED lines=20> */
.L_x_5044:
        /* <DEDUP_REMOVED lines=23> */
.L_x_5045:
[----:B------:R-:W-:Y:S05]  /*2f10*/  BSYNC B0 ;  /* 0x0000000000007941 */ /* 0x000fea0003800000 */
.L_x_5043:
        /* <DEDUP_REMOVED lines=19> */
.L_x_5047:
        /* <DEDUP_REMOVED lines=23> */
.L_x_5048:
[----:B------:R-:W-:Y:S05]  /*31c0*/  BSYNC B0 ;  /* 0x0000000000007941 */ /* 0x000fea0003800000 */
.L_x_5046:
        /* <DEDUP_REMOVED lines=25> */
[----:B------:R-:W-:Y:S05]  /*3360*/  CALL.REL.NOINC `($__internal_32_$__cuda_sm20_div_s64) ;  /* 0x00000f8000007944 */ /* 0x000fea0003c00000 */
        /* <DEDUP_REMOVED lines=12> */
.L_x_5050:
        /* <DEDUP_REMOVED lines=23> */
.L_x_5051:
[----:B------:R-:W-:Y:S05]  /*35a0*/  BSYNC B0 ;  /* 0x0000000000007941 */ /* 0x000fea0003800000 */
.L_x_5049:
        /* <DEDUP_REMOVED lines=28> */
.L_x_5053:
        /* <DEDUP_REMOVED lines=23> */
.L_x_5054:
[----:B------:R-:W-:Y:S05]  /*38e0*/  BSYNC B0 ;  /* 0x0000000000007941 */ /* 0x000fea0003800000 */
.L_x_5052:
        /* <DEDUP_REMOVED lines=20> */
.L_x_5030:
[----:B------:R-:W-:-:S04]  /*3a30*/  LEA R2, P0, R38, c[0x0][0x200], 0x2 ;  /* 0x0000800026027a11 */ /* 0x000fc800078010ff */
[----:B------:R-:W-:-:S05]  /*3a40*/  LEA.HI.X R3, R38, c[0x0][0x204], R39, 0x2, P0 ;  /* 0x0000810026037a11 */ /* 0x000fca00000f1427 */
[----:B------:R0:W-:Y:S04]  /*3a50*/  STG.E [R2.64], R29 ;  /* 0x0000001d02007986 */ /* 0x0001e8000c101908 */
.L_x_5029:
[----:B------:R-:W-:Y:S05]  /*3a60*/  BSYNC B1 ;  /* 0x0000000000017941 */ /* 0x000fea0003800000 */
.L_x_5028:
        /* <DEDUP_REMOVED lines=40> */
.L_x_5058:
[----:B------:R-:W-:Y:S01]  /*3cf0*/  BSSY B0, `(.L_x_5056) ;  /* 0x0000007000007945 */ /* 0x000fe20003800000 */
[----:B------:R-:W-:-:S05]  /*3d00*/  @P2 BRA `(.L_x_5057) ;  /* 0x0000005000002947 */ /* 0x000fca0003800000 */
[----:B------:R-:W-:Y:S01]  /*3d10*/  ISETP.GE.AND P0, PT, R18, c[0x0][0x220], PT ;  /* 0x0000880012007a0c */ /* 0x000fe20003f06270 */
[----:B------:R-:W-:Y:S01]  /*3d20*/  CS2R R8, SRZ ;  /* 0x0000000000087805 */ /* 0x000fe2000001ff00 */
[----:B------:R-:W-:Y:S11]  /*3d30*/  CS2R R10, SRZ ;  /* 0x00000000000a7805 */ /* 0x000ff6000001ff00 */
[----:B------:R-:W-:Y:S05]  /*3d40*/  @!P0 MOV R15, R13 ;  /* 0x0000000d000f8202 */ /* 0x000fea0000000f00 */
[----:B------:R0:W5:Y:S02]  /*3d50*/  @!P0 LDG.E.128 R8, [R14.64] ;  /* 0x000000080e088981 */ /* 0x000164000c1e1d00 */
.L_x_5057:
[----:B------:R-:W-:Y:S05]  /*3d60*/  BSYNC B0 ;  /* 0x0000000000007941 */ /* 0x000fea0003800000 */
.L_x_5056:
        /* <DEDUP_REMOVED lines=11> */
.L_x_5055:
        /* <DEDUP_REMOVED lines=77> */
        .weak           $__internal_32_$__cuda_sm20_div_s64
        .type           $__internal_32_$__cuda_sm20_div_s64,@function
        .size           $__internal_32_$__cuda_sm20_div_s64,(.L_x_8306 - $__internal_32_$__cuda_sm20_div_s64)
$__internal_32_$__cuda_sm20_div_s64:
        /* <DEDUP_REMOVED lines=83> */
[----:B------:R-:W-:Y:S06]  /*4820*/  RET.REL.NODEC R20 `(_ZN5flash32flash_fwd_splitkv_combine_kernelI23Flash_fwd_kernel_traitsILi128ELi64ELi64ELi4ELb0ELb0EN7cutlass10bfloat16_tE19Flash_kernel_traitsILi128ELi64ELi64ELi4ES3_EELi4ELi1ELb0EEEvNS_16Flash_fwd_paramsE) ;  /* 0xffffb7d014007950 */ /* 0x000fec0003c3ffff */
.L_x_5059:
        /* <DEDUP_REMOVED lines=13> */
.L_x_8306:


//--------------------- .text._ZN5flash32flash_fwd_splitkv_combine_kernelI23Flash_fwd_kernel_traitsILi128ELi64ELi64ELi4ELb0ELb0EN7cutlass10bfloat16_tE19Flash_kernel_traitsILi128ELi64ELi64ELi4ES3_EELi4ELi7ELb1EEEvNS_16Flash_fwd_paramsE --------------------------
	.section	.text._ZN5flash32flash_fwd_splitkv_combine_kernelI23Flash_fwd_kernel_traitsILi128ELi64ELi64ELi4ELb0ELb0EN7cutlass10bfloat16_tE19Flash_kernel_traitsILi128ELi64ELi64ELi4ES3_EELi4ELi7ELb1EEEvNS_16Flash_fwd_paramsE,"ax",@progbits
	.sectioninfo	@"SHI_REGISTERS=62"
	.align	128
        .global         _ZN5flash32flash_fwd_splitkv_combine_kernelI23Flash_fwd_kernel_traitsILi128ELi64ELi64ELi4ELb0ELb0EN7cutlass10bfloat16_tE19Flash_kernel_traitsILi128ELi64ELi64ELi4ES3_EELi4ELi7ELb1EEEvNS_16Flash_fwd_paramsE
        .type           _ZN5flash32flash_fwd_splitkv_combine_kernelI23Flash_fwd_kernel_traitsILi128ELi64ELi64ELi4ELb0ELb0EN7cutlass10bfloat16_tE19Flash_kernel_traitsILi128ELi64ELi64ELi4ES3_EELi4ELi7ELb1EEEvNS_16Flash_fwd_paramsE,@function
        .size           _ZN5flash32flash_fwd_splitkv_combine_kernelI23Flash_fwd_kernel_traitsILi128ELi64ELi64ELi4ELb0ELb0EN7cutlass10bfloat16_tE19Flash_kernel_traitsILi128ELi64ELi64ELi4ES3_EELi4ELi7ELb1EEEvNS_16Flash_fwd_paramsE,(.L_x_8307 - _ZN5flash32flash_fwd_splitkv_combine_kernelI23Flash_fwd_kernel_traitsILi128ELi64ELi64ELi4ELb0ELb0EN7cutlass10bfloat16_tE19Flash_kernel_traitsILi128ELi64ELi64ELi4ES3_EELi4ELi7ELb1EEEvNS_16Flash_fwd_paramsE)
        .other          _ZN5flash32flash_fwd_splitkv_combine_kernelI23Flash_fwd_kernel_traitsILi128ELi64ELi64ELi4ELb0ELb0EN7cutlass10bfloat16_tE19Flash_kernel_traitsILi128ELi64ELi64ELi4ES3_EELi4ELi7ELb1EEEvNS_16Flash_fwd_paramsE,@"STO_CUDA_ENTRY STV_DEFAULT"
_ZN5flash32flash_fwd_splitkv_combine_kernelI23Flash_fwd_kernel_traitsILi128ELi64ELi64ELi4ELb0ELb0EN7cutlass10bfloat16_tE19Flash_kernel_traitsILi128ELi64ELi64ELi4ES3_EELi4ELi7ELb1EEEvNS_16Flash_fwd_paramsE:
.text._ZN5flash32flash_fwd_splitkv_combine_kernelI23Flash_fwd_kernel_traitsILi128ELi64ELi64ELi4ELb0ELb0EN7cutlass10bfloat16_tE19Flash_kernel_traitsILi128ELi64ELi64ELi4ES3_EELi4ELi7ELb1EEEvNS_16Flash_fwd_paramsE:
        /* <DEDUP_REMOVED lines=23> */
[----:B------:R-:W-:Y:S05]  /*0170*/  CALL.REL.NOINC `($__internal_33_$__cuda_sm20_div_s64) ;  /* 0x0000498000007944 */ /* 0x000fea0003c00000 */
[----:B------:R-:W-:Y:S05]  /*0180*/  BRA `(.L_x_5061) ;  /* 0x0000013000007947 */ /* 0x000fea0003800000 */
.L_x_5060:
        /* <DEDUP_REMOVED lines=19> */
.L_x_5061:
        /* <DEDUP_REMOVED lines=11> */
[----:B------:R-:W-:Y:S05]  /*0370*/  CALL.REL.NOINC `($__internal_33_$__cuda_sm20_div_s64) ;  /* 0x0000478000007944 */ /* 0x000fea0003c00000 */
[----:B------:R-:W-:Y:S02]  /*0380*/  MOV R32, R20 ;  /* 0x0000001400207202 */ /* 0x000fe40000000f00 */
[----:B------:R-:W-:Y:S01]  /*0390*/  MOV R33, R21 ;  /* 0x0000001500217202 */ /* 0x000fe20000000f00 */
[----:B------:R-:W-:Y:S05]  /*03a0*/  BRA `(.L_x_5064) ;  /* 0x0000013000007947 */ /* 0x000fea0003800000 */
.L_x_5063:
        /* <DEDUP_REMOVED lines=19> */
.L_x_5064:
[----:B------:R-:W-:Y:S05]  /*04e0*/  BSYNC B0 ;  /* 0x0000000000007941 */ /* 0x000fea0003800000 */
.L_x_5062:
        /* <DEDUP_REMOVED lines=54> */
[----:B------:R-:W-:Y:S02]  /*0850*/  MOV R8, R20 ;  /* 0x0000001400087202 */ /* 0x000fe40000000f00 */
[----:B------:R-:W-:Y:S01]  /*0860*/  MOV R9, R21 ;  /* 0x0000001500097202 */ /* 0x000fe20000000f00 */
[----:B------:R-:W-:Y:S05]  /*0870*/  BRA `(.L_x_5067) ;  /* 0x0000013000007947 */ /* 0x000fea0003800000 */
.L_x_5066:
        /* <DEDUP_REMOVED lines=19> */
.L_x_5067:
[----:B------:R-:W-:Y:S05]  /*09b0*/  BSYNC B0 ;  /* 0x0000000000007941 */ /* 0x000fea0003800000 */
.L_x_5065:
        /* <DEDUP_REMOVED lines=100> */
[----:B------:R-:W-:Y:S05]  /*1000*/  CALL.REL.NOINC `($__internal_33_$__cuda_sm20_div_s64) ;  /* 0x00003af000007944 */ /* 0x000fea0003c00000 */
[----:B------:R-:W-:Y:S02]  /*1010*/  MOV R40, R20 ;  /* 0x0000001400287202 */ /* 0x000fe40000000f00 */
[----:B------:R-:W-:Y:S01]  /*1020*/  MOV R41, R21 ;  /* 0x0000001500297202 */ /* 0x000fe20000000f00 */
[----:B------:R-:W-:Y:S05]  /*1030*/  BRA `(.L_x_5070) ;  /* 0x0000013000007947 */ /* 0x000fea0003800000 */
.L_x_5069:
        /* <DEDUP_REMOVED lines=19> */
.L_x_5070:
[----:B------:R-:W-:Y:S05]  /*1170*/  BSYNC B0 ;  /* 0x0000000000007941 */ /* 0x000fea0003800000 */
.L_x_5068:
        /* <DEDUP_REMOVED lines=103> */
[----:B------:R-:W-:Y:S05]  /*17f0*/  CALL.REL.NOINC `($__internal_33_$__cuda_sm20_div_s64) ;  /* 0x0000330000007944 */ /* 0x000fea0003c00000 */
[----:B------:R-:W-:Y:S02]  /*1800*/  MOV R42, R20 ;  /* 0x00000014002a7202 */ /* 0x000fe40000000f00 */
[----:B------:R-:W-:Y:S01]  /*1810*/  MOV R43, R21 ;  /* 0x00000015002b7202 */ /* 0x000fe20000000f00 */
[----:B------:R-:W-:Y:S05]  /*1820*/  BRA `(.L_x_5073) ;  /* 0x0000013000007947 */ /* 0x000fea0003800000 */
.L_x_5072:
        /* <DEDUP_REMOVED lines=19> */
.L_x_5073:
[----:B------:R-:W-:Y:S05]  /*1960*/  BSYNC B0 ;  /* 0x0000000000007941 */ /* 0x000fea0003800000 */
.L_x_5071:
        /* <DEDUP_REMOVED lines=169> */
[----:B------:R-:W-:Y:S05]  /*2400*/  CALL.REL.NOINC `($__internal_33_$__cuda_sm20_div_s64) ;  /* 0x000026f000007944 */ /* 0x000fea0003c00000 */
        /* <DEDUP_REMOVED lines=9> */
.L_x_5078:
        /* <DEDUP_REMOVED lines=22> */
.L_x_5079:
[----:B------:R-:W-:Y:S05]  /*2600*/  BSYNC B0 ;  /* 0x0000000000007941 */ /* 0x000fea0003800000 */
.L_x_5077:
        /* <DEDUP_REMOVED lines=19> */
.L_x_5081:
        /* <DEDUP_REMOVED lines=22> */
.L_x_5082:
[----:B------:R-:W-:Y:S05]  /*28a0*/  BSYNC B0 ;  /* 0x0000000000007941 */ /* 0x000fea0003800000 */
.L_x_5080:
        /* <DEDUP_REMOVED lines=11> */
[----:B------:R-:W-:Y:S05]  /*2960*/  CALL.REL.NOINC `($__internal_33_$__cuda_sm20_div_s64) ;  /* 0x0000219000007944 */ /* 0x000fea0003c00000 */
[----:B------:R-:W-:-:S04]  /*2970*/  IADD3 R23, P0, RZ, -R20, RZ ;  /* 0x80000014ff177210 */ /* 0x000fc80007f1e0ff */
[----:B------:R-:W-:Y:S01]  /*2980*/  IADD3.X R19, RZ, ~R21, RZ, P0, !PT ;  /* 0x80000015ff137210 */ /* 0x000fe200007fe4ff */
[----:B------:R-:W-:-:S04]  /*2990*/  IMAD.WIDE.U32 R44, R4, R23, R44 ;  /* 0x00000017042c7225 */ /* 0x000fc800078e002c */
[----:B------:R-:W-:-:S04]  /*29a0*/  IMAD R19, R19, R4, RZ ;  /* 0x0000000413137224 */ /* 0x000fc800078e02ff */
[----:B------:R-:W-:-:S05]  /*29b0*/  IMAD R0, R0, R23, R19 ;  /* 0x0000001700007224 */ /* 0x000fca00078e0213 */
[----:B------:R-:W-:Y:S01]  /*29c0*/  IADD3 R0, R45, R0, RZ ;  /* 0x000000002d007210 */ /* 0x000fe20007ffe0ff */
[----:B------:R-:W-:Y:S05]  /*29d0*/  BRA `(.L_x_5085) ;  /* 0x0000016000007947 */ /* 0x000fea0003800000 */
.L_x_5084:
        /* <DEDUP_REMOVED lines=22> */
.L_x_5085:
[----:B------:R-:W-:Y:S05]  /*2b40*/  BSYNC B0 ;  /* 0x0000000000007941 */ /* 0x000fea0003800000 */
.L_x_5083:
        /* <DEDUP_REMOVED lines=38> */
[----:B------:R-:W-:Y:S05]  /*2db0*/  CALL.REL.NOINC `($__internal_33_$__cuda_sm20_div_s64) ;  /* 0x00001d4000007944 */ /* 0x000fea0003c00000 */
        /* <DEDUP_REMOVED lines=12> */
.L_x_5087:
        /* <DEDUP_REMOVED lines=23> */
.L_x_5088:
[----:B------:R-:W-:Y:S05]  /*2ff0*/  BSYNC B0 ;  /* 0x0000000000007941 */ /* 0x000fea0003800000 */
.L_x_5086:
        /* <DEDUP_REMOVED lines=18> */
.L_x_5090:
        /* <DEDUP_REMOVED lines=22> */
.L_x_5091:
[----:B------:R-:W-:Y:S05]  /*3280*/  BSYNC B0 ;  /* 0x0000000000007941 */ /* 0x000fea0003800000 */
.L_x_5089:
        /* <DEDUP_REMOVED lines=22> */
.L_x_5093:
        /* <DEDUP_REMOVED lines=23> */
.L_x_5094:
[----:B------:R-:W-:Y:S05]  /*3560*/  BSYNC B0 ;  /* 0x0000000000007941 */ /* 0x000fea0003800000 */
.L_x_5092:
        /* <DEDUP_REMOVED lines=38> */
.L_x_5096:
        /* <DEDUP_REMOVED lines=23> */
.L_x_5097:
[----:B------:R-:W-:Y:S05]  /*3940*/  BSYNC B0 ;  /* 0x0000000000007941 */ /* 0x000fea0003800000 */
.L_x_5095:
        /* <DEDUP_REMOVED lines=29> */
.L_x_5099:
        /* <DEDUP_REMOVED lines=23> */
.L_x_5100:
[----:B------:R-:W-:Y:S05]  /*3c90*/  BSYNC B0 ;  /* 0x0000000000007941 */ /* 0x000fea0003800000 */
.L_x_5098:
        /* <DEDUP_REMOVED lines=20> */
.L_x_5076:
[----:B------:R-:W-:-:S04]  /*3de0*/  LEA R2, P0, R40, c[0x0][0x200], 0x2 ;  /* 0x0000800028027a11 */ /* 0x000fc800078010ff */
[----:B------:R-:W-:-:S05]  /*3df0*/  LEA.HI.X R3, R40, c[0x0][0x204], R41, 0x2, P0 ;  /* 0x0000810028037a11 */ /* 0x000fca00000f1429 */
[----:B------:R0:W-:Y:S04]  /*3e00*/  STG.E [R2.64], R31 ;  /* 0x0000001f02007986 */ /* 0x0001e8000c101908 */
.L_x_5075:
[----:B------:R-:W-:Y:S05]  /*3e10*/  BSYNC B1 ;  /* 0x0000000000017941 */ /* 0x000fea0003800000 */
.L_x_5074:
        /* <DEDUP_REMOVED lines=54> */
.L_x_5103:
        /* <DEDUP_REMOVED lines=37> */
.L_x_5102:
        /* <DEDUP_REMOVED lines=25> */
.L_x_5104:
[----:B------:R-:W-:-:S13]  /*4560*/  ISETP.LT.OR P4, PT, R14, c[0x0][0x314], P4 ;  /* 0x0000c5000e007a0c */ /* 0x000fda0002781670 */
[----:B------:R-:W-:Y:S05]  /*4570*/  @!P4 BRA `(.L_x_5101) ;  /* 0x000000a00000c947 */ /* 0x000fea0003800000 */
[----:B------:R-:W-:Y:S01]  /*4580*/  ISETP.GE.AND P0, PT, R7, R16, PT ;  /* 0x000000100700720c */ /* 0x000fe20003f06270 */
[----:B------:R-:W-:-:S12]  /*4590*/  BSSY B0, `(.L_x_5105) ;  /* 0x0000003000007945 */ /* 0x000fd80003800000 */
[----:B------:R-:W-:Y:S05]  /*45a0*/  @P0 BRA `(.L_x_5106) ;  /* 0x0000001000000947 */ /* 0x000fea0003800000 */
[----:B------:R0:W5:Y:S02]  /*45b0*/  LDG.E.128 R8, [R22.64] ;  /* 0x0000000816087981 */ /* 0x000164000c1e1d00 */
.L_x_5106:
[----:B------:R-:W-:Y:S05]  /*45c0*/  BSYNC B0 ;  /* 0x0000000000007941 */ /* 0x000fea0003800000 */
.L_x_5105:
[----:B------:R-:W1:Y:S02]  /*45d0*/  LDS R5, [R6] ;  /* 0x0000000006057984 */ /* 0x000e640000000800 */
[C---:B-1---5:R-:W-:Y:S02]  /*45e0*/  FFMA.FTZ R4, R5.reuse, R8, R4 ;  /* 0x0000000805047223 */ /* 0x062fe40000010004 */
[C---:B------:R-:W-:Y:S02]  /*45f0*/  FFMA.FTZ R3, R5.reuse, R9, R3 ;  /* 0x0000000905037223 */ /* 0x040fe40000010003 */
[C---:B------:R-:W-:Y:S02]  /*4600*/  FFMA.FTZ R2, R5.reuse, R10, R2 ;  /* 0x0000000a05027223 */ /* 0x040fe40000010002 */
[----:B------:R-:W-:Y:S02]  /*4610*/  FFMA.FTZ R0, R5, R11, R0 ;  /* 0x0000000b05007223 */ /* 0x000fe40000010000 */
.L_x_5101:
        /* <DEDUP_REMOVED lines=78> */
        .weak           $__internal_33_$__cuda_sm20_div_s64
        .type           $__internal_33_$__cuda_sm20_div_s64,@function
        .size           $__internal_33_$__cuda_sm20_div_s64,(.L_x_8307 - $__internal_33_$__cuda_sm20_div_s64)
$__internal_33_$__cuda_sm20_div_s64:
        /* <DEDUP_REMOVED lines=83> */
[----:B------:R-:W-:Y:S05]  /*5030*/  RET.REL.NODEC R22 `(_ZN5flash32flash_fwd_splitkv_combine_kernelI23Flash_fwd_kernel_traitsILi128ELi64ELi64ELi4ELb0ELb0EN7cutlass10bfloat16_tE19Flash_kernel_traitsILi128ELi64ELi64ELi4ES3_EELi4ELi7ELb1EEEvNS_16Flash_fwd_paramsE) ;  /* 0xffffafc016007950 */ /* 0x000fea0003c3ffff */
.L_x_5107:
        /* <DEDUP_REMOVED lines=12> */
.L_x_8307:


//--------------------- .text._ZN5flash32flash_fwd_splitkv_combine_kernelI23Flash_fwd_kernel_traitsILi128ELi64ELi64ELi4ELb0ELb0EN7cutlass10bfloat16_tE19Flash_kernel_traitsILi128ELi64ELi64ELi4ES3_EELi4ELi6ELb1EEEvNS_16Flash_fwd_paramsE --------------------------
	.section	.text._ZN5flash32flash_fwd_splitkv_combine_kernelI23Flash_fwd_kernel_traitsILi128ELi64ELi64ELi4ELb0ELb0EN7cutlass10bfloat16_tE19Flash_kernel_traitsILi128ELi64ELi64ELi4ES3_EELi4ELi6ELb1EEEvNS_16Flash_fwd_paramsE,"ax",@progbits
	.sectioninfo	@"SHI_REGISTERS=58"
	.align	128
        .global         _ZN5flash32flash_fwd_splitkv_combine_kernelI23Flash_fwd_kernel_traitsILi128ELi64ELi64ELi4ELb0ELb0EN7cutlass10bfloat16_tE19Flash_kernel_traitsILi128ELi64ELi64ELi4ES3_EELi4ELi6ELb1EEEvNS_16Flash_fwd_paramsE
        .type           _ZN5flash32flash_fwd_splitkv_combine_kernelI23Flash_fwd_kernel_traitsILi128ELi64ELi64ELi4ELb0ELb0EN7cutlass10bfloat16_tE19Flash_kernel_traitsILi128ELi64ELi64ELi4ES3_EELi4ELi6ELb1EEEvNS_16Flash_fwd_paramsE,@function
        .size           _ZN5flash32flash_fwd_splitkv_combine_kernelI23Flash_fwd_kernel_traitsILi128ELi64ELi64ELi4ELb0ELb0EN7cutlass10bfloat16_tE19Flash_kernel_traitsILi128ELi64ELi64ELi4ES3_EELi4ELi6ELb1EEEvNS_16Flash_fwd_paramsE,(.L_x_8308 - _ZN5flash32flash_fwd_splitkv_combine_kernelI23Flash_fwd_kernel_traitsILi128ELi64ELi64ELi4ELb0ELb0EN7cutlass10bfloat16_tE19Flash_kernel_traitsILi128ELi64ELi64ELi4ES3_EELi4ELi6ELb1EEEvNS_16Flash_fwd_paramsE)
        .other          _ZN5flash32flash_fwd_splitkv_combine_kernelI23Flash_fwd_kernel_traitsILi128ELi64ELi64ELi4ELb0ELb0EN7cutlass10bfloat16_tE19Flash_kernel_traitsILi128ELi64ELi64ELi4ES3_EELi4ELi6ELb1EEEvNS_16Flash_fwd_paramsE,@"STO_CUDA_ENTRY STV_DEFAULT"
_ZN5flash32flash_fwd_splitkv_combine_kernelI23Flash_fwd_kernel_traitsILi128ELi64ELi64ELi4ELb0ELb0EN7cutlass10bfloat16_tE19Flash_kernel_traitsILi128ELi64ELi64ELi4ES3_EELi4ELi6ELb1EEEvNS_16Flash_fwd_paramsE:
.text._ZN5flash32flash_fwd_splitkv_combine_kernelI23Flash_fwd_kernel_traitsILi128ELi64ELi64ELi4ELb0ELb0EN7cutlass10bfloat16_tE19Flash_kernel_traitsILi128ELi64ELi64ELi4ES3_EELi4ELi6ELb1EEEvNS_16Flash_fwd_paramsE:
        /* <DEDUP_REMOVED lines=23> */
[----:B------:R-:W-:Y:S05]  /*0170*/  CALL.REL.NOINC `($__internal_34_$__cuda_sm20_div_s64) ;  /* 0x0000462000007944 */ /* 0x000fea0003c00000 */
[----:B------:R-:W-:Y:S05]  /*0180*/  BRA `(.L_x_5109) ;  /* 0x0000013000007947 */ /* 0x000fea0003800000 */
.L_x_5108:
        /* <DEDUP_REMOVED lines=19> */
.L_x_5109:
        /* <DEDUP_REMOVED lines=11> */
[----:B------:R-:W-:Y:S05]  /*0370*/  CALL.REL.NOINC `($__internal_34_$__cuda_sm20_div_s64) ;  /* 0x0000442000007944 */ /* 0x000fea0003c00000 */
[----:B------:R-:W-:Y:S02]  /*0380*/  MOV R32, R20 ;  /* 0x0000001400207202 */ /* 0x000fe40000000f00 */
[----:B------:R-:W-:Y:S01]  /*0390*/  MOV R33, R21 ;  /* 0x0000001500217202 */ /* 0x000fe20000000f00 */
[----:B------:R-:W-:Y:S05]  /*03a0*/  BRA `(.L_x_5112) ;  /* 0x0000013000007947 */ /* 0x000fea0003800000 */
.L_x_5111:
        /* <DEDUP_REMOVED lines=19> */
.L_x_5112:
[----:B------:R-:W-:Y:S05]  /*04e0*/  BSYNC B0 ;  /* 0x0000000000007941 */ /* 0x000fea0003800000 */
.L_x_5110:
        /* <DEDUP_REMOVED lines=42> */
.L_x_5114:
        /* <DEDUP_REMOVED lines=19> */
.L_x_5115:
[----:B------:R-:W-:Y:S05]  /*08c0*/  BSYNC B0 ;  /* 0x0000000000007941 */ /* 0x000fea0003800000 */
.L_x_5113:
        /* <DEDUP_REMOVED lines=73> */
[----:B------:R-:W-:Y:S02]  /*0d60*/  MOV R40, R20 ;  /* 0x0000001400287202 */ /* 0x000fe40000000f00 */
[----:B------:R-:W-:Y:S01]  /*0d70*/  MOV R41, R21 ;  /* 0x0000001500297202 */ /* 0x000fe20000000f00 */
[----:B------:R-:W-:Y:S05]  /*0d80*/  BRA `(.L_x_5118) ;  /* 0x0000013000007947 */ /* 0x000fea0003800000 */
.L_x_5117:
        /* <DEDUP_REMOVED lines=19> */
.L_x_5118:
[----:B------:R-:W-:Y:S05]  /*0ec0*/  BSYNC B0 ;  /* 0x0000000000007941 */ /* 0x000fea0003800000 */
.L_x_5116:
        /* <DEDUP_REMOVED lines=41> */
.L_x_5120:
        /* <DEDUP_REMOVED lines=19> */
.L_x_5121:
[----:B------:R-:W-:Y:S05]  /*1290*/  BSYNC B0 ;  /* 0x0000000000007941 */ /* 0x000fea0003800000 */
.L_x_5119:
        /* <DEDUP_REMOVED lines=236> */
[----:B------:R-:W-:Y:S05]  /*2160*/  CALL.REL.NOINC `($__internal_34_$__cuda_sm20_div_s64) ;  /* 0x0000263000007944 */ /* 0x000fea0003c00000 */
        /* <DEDUP_REMOVED lines=9> */
.L_x_5126:
        /* <DEDUP_REMOVED lines=22> */
.L_x_5127:
[----:B------:R-:W-:Y:S05]  /*2360*/  BSYNC B0 ;  /* 0x0000000000007941 */ /* 0x000fea0003800000 */
.L_x_5125:
        /* <DEDUP_REMOVED lines=19> */
.L_x_5129:
        /* <DEDUP_REMOVED lines=22> */
.L_x_5130:
[----:B------:R-:W-:Y:S05]  /*2600*/  BSYNC B0 ;  /* 0x0000000000007941 */ /* 0x000fea0003800000 */
.L_x_5128:
        /* <DEDUP_REMOVED lines=11> */
[----:B------:R-:W-:Y:S05]  /*26c0*/  CALL.REL.NOINC `($__internal_34_$__cuda_sm20_div_s64) ;  /* 0x000020d000007944 */ /* 0x000fea0003c00000 */
[----:B------:R-:W-:-:S04]  /*26d0*/  IADD3 R19, P0, RZ, -R20, RZ ;  /* 0x80000014ff137210 */ /* 0x000fc80007f1e0ff */
[----:B------:R-:W-:Y:S01]  /*26e0*/  IADD3.X R18, RZ, ~R21, RZ, P0, !PT ;  /* 0x80000015ff127210 */ /* 0x000fe200007fe4ff */
[----:B------:R-:W-:-:S04]  /*26f0*/  IMAD.WIDE.U32 R42, R5, R19, R42 ;  /* 0x00000013052a7225 */ /* 0x000fc800078e002a */
[----:B------:R-:W-:-:S04]  /*2700*/  IMAD R18, R18, R5, RZ ;  /* 0x0000000512127224 */ /* 0x000fc800078e02ff */
[----:B------:R-:W-:-:S05]  /*2710*/  IMAD R4, R4, R19, R18 ;  /* 0x0000001304047224 */ /* 0x000fca00078e0212 */
[----:B------:R-:W-:Y:S01]  /*2720*/  IADD3 R4, R43, R4, RZ ;  /* 0x000000042b047210 */ /* 0x000fe20007ffe0ff */
[----:B------:R-:W-:Y:S05]  /*2730*/  BRA `(.L_x_5133) ;  /* 0x0000016000007947 */ /* 0x000fea0003800000 */
.L_x_5132:
        /* <DEDUP_REMOVED lines=22> */
.L_x_5133:
[----:B------:R-:W-:Y:S05]  /*28a0*/  BSYNC B0 ;  /* 0x0000000000007941 */ /* 0x000fea0003800000 */
.L_x_5131:
        /* <DEDUP_REMOVED lines=38> */
[----:B------:R-:W-:Y:S05]  /*2b10*/  CALL.REL.NOINC `($__internal_34_$__cuda_sm20_div_s64) ;  /* 0x00001c8000007944 */ /* 0x000fea0003c00000 */
        /* <DEDUP_REMOVED lines=12> */
.L_x_5135:
        /* <DEDUP_REMOVED lines=23> */
.L_x_5136:
[----:B------:R-:W-:Y:S05]  /*2d50*/  BSYNC B0 ;  /* 0x0000000000007941 */ /* 0x000fea0003800000 */
.L_x_5134:
        /* <DEDUP_REMOVED lines=18> */
.L_x_5138:
        /* <DEDUP_REMOVED lines=22> */
.L_x_5139:
[----:B------:R-:W-:Y:S05]  /*2fe0*/  BSYNC B0 ;  /* 0x0000000000007941 */ /* 0x000fea0003800000 */
.L_x_5137:
        /* <DEDUP_REMOVED lines=22> */
.L_x_5141:
        /* <DEDUP_REMOVED lines=23> */
.L_x_5142:
[----:B------:R-:W-:Y:S05]  /*32c0*/  BSYNC B0 ;  /* 0x0000000000007941 */ /* 0x000fea0003800000 */
.L_x_5140:
        /* <DEDUP_REMOVED lines=38> */
.L_x_5144:
        /* <DEDUP_REMOVED lines=23> */
.L_x_5145:
[----:B------:R-:W-:Y:S05]  /*36a0*/  BSYNC B0 ;  /* 0x0000000000007941 */ /* 0x000fea0003800000 */
.L_x_5143:
        /* <DEDUP_REMOVED lines=29> */
.L_x_5147:
        /* <DEDUP_REMOVED lines=23> */
.L_x_5148:
[----:B------:R-:W-:Y:S05]  /*39f0*/  BSYNC B0 ;  /* 0x0000000000007941 */ /* 0x000fea0003800000 */
.L_x_5146:
        /* <DEDUP_REMOVED lines=20> */
.L_x_5124:
[----:B------:R-:W-:-:S04]  /*3b40*/  LEA R2, P0, R38, c[0x0][0x200], 0x2 ;  /* 0x0000800026027a11 */ /* 0x000fc800078010ff */
[----:B------:R-:W-:-:S05]  /*3b50*/  LEA.HI.X R3, R38, c[0x0][0x204], R39, 0x2, P0 ;  /* 0x0000810026037a11 */ /* 0x000fca00000f1427 */
[----:B------:R0:W-:Y:S04]  /*3b60*/  STG.E [R2.64], R32 ;  /* 0x0000002002007986 */ /* 0x0001e8000c10190a */
.L_x_5123:
[----:B------:R-:W-:Y:S05]  /*3b70*/  BSYNC B1 ;  /* 0x0000000000017941 */ /* 0x000fea0003800000 */
.L_x_5122:
        /* <DEDUP_REMOVED lines=42> */
.L_x_5151:
        /* <DEDUP_REMOVED lines=37> */
.L_x_5150:
        /* <DEDUP_REMOVED lines=25> */
.L_x_5152:
[----:B------:R-:W-:-:S13]  /*4200*/  ISETP.LT.OR P4, PT, R14, c[0x0][0x314], P4 ;  /* 0x0000c5000e007a0c */ /* 0x000fda0002781670 */
[----:B------:R-:W-:Y:S05]  /*4210*/  @!P4 BRA `(.L_x_5149) ;  /* 0x000000a00000c947 */ /* 0x000fea0003800000 */
[----:B------:R-:W-:Y:S01]  /*4220*/  ISETP.GE.AND P0, PT, R7, R16, PT ;  /* 0x000000100700720c */ /* 0x000fe20003f06270 */
[----:B------:R-:W-:-:S12]  /*4230*/  BSSY B0, `(.L_x_5153) ;  /* 0x0000003000007945 */ /* 0x000fd80003800000 */
[----:B------:R-:W-:Y:S05]  /*4240*/  @P0 BRA `(.L_x_5154) ;  /* 0x0000001000000947 */ /* 0x000fea0003800000 */
[----:B------:R0:W5:Y:S02]  /*4250*/  LDG.E.128 R8, [R22.64] ;  /* 0x0000000a16087981 */ /* 0x000164000c1e1d00 */
.L_x_5154:
[----:B------:R-:W-:Y:S05]  /*4260*/  BSYNC B0 ;  /* 0x0000000000007941 */ /* 0x000fea0003800000 */
.L_x_5153:
[----:B------:R-:W1:Y:S02]  /*4270*/  LDS R5, [R6] ;  /* 0x0000000006057984 */ /* 0x000e640000000800 */
[C---:B-1---5:R-:W-:Y:S02]  /*4280*/  FFMA.FTZ R4, R5.reuse, R8, R4 ;  /* 0x0000000805047223 */ /* 0x062fe40000010004 */
[C---:B------:R-:W-:Y:S02]  /*4290*/  FFMA.FTZ R3, R5.reuse, R9, R3 ;  /* 0x0000000905037223 */ /* 0x040fe40000010003 */
[C---:B------:R-:W-:Y:S02]  /*42a0*/  FFMA.FTZ R2, R5.reuse, R10, R2 ;  /* 0x0000000a05027223 */ /* 0x040fe40000010002 */
[----:B------:R-:W-:Y:S02]  /*42b0*/  FFMA.FTZ R0, R5, R11, R0 ;  /* 0x0000000b05007223 */ /* 0x000fe40000010000 */
.L_x_5149:
        /* <DEDUP_REMOVED lines=78> */
        .weak           $__internal_34_$__cuda_sm20_div_s64
        .type           $__internal_34_$__cuda_sm20_div_s64,@function
        .size           $__internal_34_$__cuda_sm20_div_s64,(.L_x_8308 - $__internal_34_$__cuda_sm20_div_s64)
$__internal_34_$__cuda_sm20_div_s64:
        /* <DEDUP_REMOVED lines=83> */
[----:B------:R-:W-:Y:S05]  /*4cd0*/  RET.REL.NODEC R22 `(_ZN5flash32flash_fwd_splitkv_combine_kernelI23Flash_fwd_kernel_traitsILi128ELi64ELi64ELi4ELb0ELb0EN7cutlass10bfloat16_tE19Flash_kernel_traitsILi128ELi64ELi64ELi4ES3_EELi4ELi6ELb1EEEvNS_16Flash_fwd_paramsE) ;  /* 0xffffb32016007950 */ /* 0x000fea0003c3ffff */
.L_x_5155:
        /* <DEDUP_REMOVED lines=10> */
.L_x_8308:


//--------------------- .text._ZN5flash32flash_fwd_splitkv_combine_kernelI23Flash_fwd_kernel_traitsILi128ELi64ELi64ELi4ELb0ELb0EN7cutlass10bfloat16_tE19Flash_kernel_traitsILi128ELi64ELi64ELi4ES3_EELi4ELi5ELb1EEEvNS_16Flash_fwd_paramsE --------------------------
	.section	.text._ZN5flash32flash_fwd_splitkv_combine_kernelI23Flash_fwd_kernel_traitsILi128ELi64ELi64ELi4ELb0ELb0EN7cutlass10bfloat16_tE19Flash_kernel_traitsILi128ELi64ELi64ELi4ES3_EELi4ELi5ELb1EEEvNS_16Flash_fwd_paramsE,"ax",@progbits
	.sectioninfo	@"SHI_REGISTERS=52"
	.align	128
        .global         _ZN5flash32flash_fwd_splitkv_combine_kernelI23Flash_fwd_kernel_traitsILi128ELi64ELi64ELi4ELb0ELb0EN7cutlass10bfloat16_tE19Flash_kernel_traitsILi128ELi64ELi64ELi4ES3_EELi4ELi5ELb1EEEvNS_16Flash_fwd_paramsE
        .type           _ZN5flash32flash_fwd_splitkv_combine_kernelI23Flash_fwd_kernel_traitsILi128ELi64ELi64ELi4ELb0ELb0EN7cutlass10bfloat16_tE19Flash_kernel_traitsILi128ELi64ELi64ELi4ES3_EELi4ELi5ELb1EEEvNS_16Flash_fwd_paramsE,@function
        .size           _ZN5flash32flash_fwd_splitkv_combine_kernelI23Flash_fwd_kernel_traitsILi128ELi64ELi64ELi4ELb0ELb0EN7cutlass10bfloat16_tE19Flash_kernel_traitsILi128ELi64ELi64ELi4ES3_EELi4ELi5ELb1EEEvNS_16Flash_fwd_paramsE,(.L_x_8309 - _ZN5flash32flash_fwd_splitkv_combine_kernelI23Flash_fwd_kernel_traitsILi128ELi64ELi64ELi4ELb0ELb0EN7cutlass10bfloat16_tE19Flash_kernel_traitsILi128ELi64ELi64ELi4ES3_EELi4ELi5ELb1EEEvNS_16Flash_fwd_paramsE)
        .other          _ZN5flash32flash_fwd_splitkv_combine_kernelI23Flash_fwd_kernel_traitsILi128ELi64ELi64ELi4ELb0ELb0EN7cutlass10bfloat16_tE19Flash_kernel_traitsILi128ELi64ELi64ELi4ES3_EELi4ELi5ELb1EEEvNS_16Flash_fwd_paramsE,@"STO_CUDA_ENTRY STV_DEFAULT"
_ZN5flash32flash_fwd_splitkv_combine_kernelI23Flash_fwd_kernel_traitsILi128ELi64ELi64ELi4ELb0ELb0EN7cutlass10bfloat16_tE19Flash_kernel_traitsILi128ELi64ELi64ELi4ES3_EELi4ELi5ELb1EEEvNS_16Flash_fwd_paramsE:
.text._ZN5flash32flash_fwd_splitkv_combine_kernelI23Flash_fwd_kernel_traitsILi128ELi64ELi64ELi4ELb0ELb0EN7cutlass10bfloat16_tE19Flash_kernel_traitsILi128ELi64ELi64ELi4ES3_EELi4ELi5ELb1EEEvNS_16Flash_fwd_paramsE:
        /* <DEDUP_REMOVED lines=23> */
[----:B------:R-:W-:Y:S05]  /*0170*/  CALL.REL.NOINC `($__internal_35_$__cuda_sm20_div_s64) ;  /* 0x0000458000007944 */ /* 0x000fea0003c00000 */
[----:B------:R-:W-:Y:S05]  /*0180*/  BRA `(.L_x_5157) ;  /* 0x0000013000007947 */ /* 0x000fea0003800000 */
.L_x_5156:
        /* <DEDUP_REMOVED lines=19> */
.L_x_5157:
        /* <DEDUP_REMOVED lines=12> */
[----:B------:R-:W-:Y:S05]  /*0380*/  CALL.REL.NOINC `($__internal_35_$__cuda_sm20_div_s64) ;  /* 0x0000437000007944 */ /* 0x000fea0003c00000 */
[----:B------:R-:W-:Y:S02]  /*0390*/  MOV R28, R20 ;  /* 0x00000014001c7202 */ /* 0x000fe40000000f00 */
[----:B------:R-:W-:Y:S01]  /*03a0*/  MOV R29, R21 ;  /* 0x00000015001d7202 */ /* 0x000fe20000000f00 */
[----:B------:R-:W-:Y:S05]  /*03b0*/  BRA `(.L_x_5160) ;  /* 0x0000013000007947 */ /* 0x000fea0003800000 */
.L_x_5159:
        /* <DEDUP_REMOVED lines=19> */
.L_x_5160:
[----:B------:R-:W-:Y:S05]  /*04f0*/  BSYNC B0 ;  /* 0x0000000000007941 */ /* 0x000fea0003800000 */
.L_x_5158:
        /* <DEDUP_REMOVED lines=43> */
.L_x_5162:
        /* <DEDUP_REMOVED lines=19> */
.L_x_5163:
[----:B------:R-:W-:Y:S05]  /*08e0*/  BSYNC B0 ;  /* 0x0000000000007941 */ /* 0x000fea0003800000 */
.L_x_5161:
        /* <DEDUP_REMOVED lines=74> */
[----:B------:R-:W-:Y:S02]  /*0d90*/  MOV R32, R20 ;  /* 0x0000001400207202 */ /* 0x000fe40000000f00 */
[----:B------:R-:W-:Y:S01]  /*0da0*/  MOV R33, R21 ;  /* 0x0000001500217202 */ /* 0x000fe20000000f00 */
[----:B------:R-:W-:Y:S05]  /*0db0*/  BRA `(.L_x_5166) ;  /* 0x0000013000007947 */ /* 0x000fea0003800000 */
.L_x_5165:
        /* <DEDUP_REMOVED lines=19> */
.L_x_5166:
[----:B------:R-:W-:Y:S05]  /*0ef0*/  BSYNC B0 ;  /* 0x0000000000007941 */ /* 0x000fea0003800000 */
.L_x_5164:
        /* <DEDUP_REMOVED lines=42> */
.L_x_5168:
        /* <DEDUP_REMOVED lines=19> */
.L_x_5169:
[----:B------:R-:W-:Y:S05]  /*12d0*/  BSYNC B0 ;  /* 0x0000000000007941 */ /* 0x000fea0003800000 */
.L_x_5167:
        /* <DEDUP_REMOVED lines=131> */
.L_x_5171:
[----:B------:R-:W-:Y:S05]  /*1b10*/  BSYNC B0 ;  /* 0x0000000000007941 */ /* 0x000fea0003800000 */
.L_x_5170:
        /* <DEDUP_REMOVED lines=99> */
.L_x_5176:
        /* <DEDUP_REMOVED lines=22> */
.L_x_5177:
[----:B------:R-:W-:Y:S05]  /*22b0*/  BSYNC B0 ;  /* 0x0000000000007941 */ /* 0x000fea0003800000 */
.L_x_5175:
[----:B------:R-:W-:Y:S01]  /*22c0*/  LOP3.LUT R19, R17, R0, RZ, 0xfc, !PT ;  /* 0x0000000011137212 */ /* 0x000fe200078efcff */
[----:B------:R-:W-:Y:S03]  /*22d0*/  BSSY B0, `(.L_x_5178) ;  /* 0x0000028000007945 */ /* 0x000fe60003800000 */
[----:B------:R-:W-:-:S13]  /*22e0*/  ISETP.NE.U32.AND P0, PT, R19, RZ, PT ;  /* 0x000000ff1300720c */ /* 0x000fda0003f05070 */
[----:B------:R-:W-:Y:S05]  /*22f0*/  @!P0 BRA `(.L_x_5179) ;  /* 0x000000f000008947 */ /* 0x000fea0003800000 */
[----:B------:R-:W-:Y:S01]  /*2300*/  IMAD.MOV.U32 R24, RZ, RZ, R30 ;  /* 0x000000ffff187224 */ /* 0x000fe200078e001e */
[----:B------:R-:W-:Y:S02]  /*2310*/  MOV R23, R0 ;  /* 0x0000000000177202 */ /* 0x000fe40000000f00 */
[----:B------:R-:W-:Y:S02]  /*2320*/  MOV R22, 0x2340 ;  /* 0x0000234000167802 */ /* 0x000fe40000000f00 */
[----:B------:R-:W-:Y:S05]  /*2330*/  CALL.REL.NOINC `($__internal_35_$__cuda_sm20_div_s64) ;  /* 0x000023c000007944 */ /* 0x000fea0003c00000 */
        /* <DEDUP_REMOVED lines=11> */
.L_x_5179:
        /* <DEDUP_REMOVED lines=22> */
.L_x_5180:
[----:B------:R-:W-:Y:S05]  /*2550*/  BSYNC B0 ;  /* 0x0000000000007941 */ /* 0x000fea0003800000 */
.L_x_5178:
        /* <DEDUP_REMOVED lines=11> */
[----:B------:R-:W-:Y:S05]  /*2610*/  CALL.REL.NOINC `($__internal_35_$__cuda_sm20_div_s64) ;  /* 0x000020e000007944 */ /* 0x000fea0003c00000 */
[----:B------:R-:W-:-:S04]  /*2620*/  IADD3 R17, P0, RZ, -R20, RZ ;  /* 0x80000014ff117210 */ /* 0x000fc80007f1e0ff */
[----:B------:R-:W-:Y:S01]  /*2630*/  IADD3.X R18, RZ, ~R21, RZ, P0, !PT ;  /* 0x80000015ff127210 */ /* 0x000fe200007fe4ff */
[----:B------:R-:W-:-:S04]  /*2640*/  IMAD.WIDE.U32 R36, R5, R17, R36 ;  /* 0x0000001105247225 */ /* 0x000fc800078e0024 */
[----:B------:R-:W-:-:S04]  /*2650*/  IMAD R18, R18, R5, RZ ;  /* 0x0000000512127224 */ /* 0x000fc800078e02ff */
[----:B------:R-:W-:-:S05]  /*2660*/  IMAD R4, R4, R17, R18 ;  /* 0x0000001104047224 */ /* 0x000fca00078e0212 */
[----:B------:R-:W-:Y:S01]  /*2670*/  IADD3 R4, R37, R4, RZ ;  /* 0x0000000425047210 */ /* 0x000fe20007ffe0ff */
[----:B------:R-:W-:Y:S05]  /*2680*/  BRA `(.L_x_5183) ;  /* 0x0000016000007947 */ /* 0x000fea0003800000 */
.L_x_5182:
        /* <DEDUP_REMOVED lines=22> */
.L_x_5183:
[----:B------:R-:W-:Y:S05]  /*27f0*/  BSYNC B0 ;  /* 0x0000000000007941 */ /* 0x000fea0003800000 */
.L_x_5181:
        /* <DEDUP_REMOVED lines=38> */
[----:B------:R-:W-:Y:S05]  /*2a60*/  CALL.REL.NOINC `($__internal_35_$__cuda_sm20_div_s64) ;  /* 0x00001c9000007944 */ /* 0x000fea0003c00000 */
        /* <DEDUP_REMOVED lines=12> */
.L_x_5185:
        /* <DEDUP_REMOVED lines=23> */
.L_x_5186:
[----:B------:R-:W-:Y:S05]  /*2ca0*/  BSYNC B0 ;  /* 0x0000000000007941 */ /* 0x000fea0003800000 */
.L_x_5184:
        /* <DEDUP_REMOVED lines=19> */
.L_x_5188:
        /* <DEDUP_REMOVED lines=22> */
.L_x_5189:
[----:B------:R-:W-:Y:S05]  /*2f40*/  BSYNC B0 ;  /* 0x0000000000007941 */ /* 0x000fea0003800000 */
.L_x_5187:
        /* <DEDUP_REMOVED lines=20> */
.L_x_5191:
        /* <DEDUP_REMOVED lines=23> */
.L_x_5192:
[----:B------:R-:W-:Y:S05]  /*3200*/  BSYNC B0 ;  /* 0x0000000000007941 */ /* 0x000fea0003800000 */
.L_x_5190:
        /* <DEDUP_REMOVED lines=25> */
[----:B------:R-:W-:Y:S05]  /*33a0*/  CALL.REL.NOINC `($__internal_35_$__cuda_sm20_div_s64) ;  /* 0x0000135000007944 */ /* 0x000fea0003c00000 */
        /* <DEDUP_REMOVED lines=12> */
.L_x_5194:
        /* <DEDUP_REMOVED lines=23> */
.L_x_5195:
[----:B------:R-:W-:Y:S05]  /*35e0*/  BSYNC B0 ;  /* 0x0000000000007941 */ /* 0x000fea0003800000 */
.L_x_5193:
        /* <DEDUP_REMOVED lines=29> */
.L_x_5197:
        /* <DEDUP_REMOVED lines=23> */
.L_x_5198:
[----:B------:R-:W-:Y:S05]  /*3930*/  BSYNC B0 ;  /* 0x0000000000007941 */ /* 0x000fea0003800000 */
.L_x_5196:
        /* <DEDUP_REMOVED lines=20> */
.L_x_5174:
[----:B------:R-:W-:-:S04]  /*3a80*/  LEA R2, P0, R36, c[0x0][0x200], 0x2 ;  /* 0x0000800024027a11 */ /* 0x000fc800078010ff */
[----:B------:R-:W-:-:S05]  /*3a90*/  LEA.HI.X R3, R36, c[0x0][0x204], R37, 0x2, P0 ;  /* 0x0000810024037a11 */ /* 0x000fca00000f1425 */
[----:B------:R0:W-:Y:S04]  /*3aa0*/  STG.E [R2.64], R28 ;  /* 0x0000001c02007986 */ /* 0x0001e8000c10190a */
.L_x_5173:
[----:B------:R-:W-:Y:S05]  /*3ab0*/  BSYNC B1 ;  /* 0x0000000000017941 */ /* 0x000fea0003800000 */
.L_x_5172:
        /* <DEDUP_REMOVED lines=44> */
.L_x_5201:
        /* <DEDUP_REMOVED lines=37> */
.L_x_5200:
        /* <DEDUP_REMOVED lines=25> */
.L_x_5202:
[----:B------:R-:W-:-:S13]  /*4160*/  ISETP.LT.OR P4, PT, R14, c[0x0][0x314], P4 ;  /* 0x0000c5000e007a0c */ /* 0x000fda0002781670 */
[----:B------:R-:W-:Y:S05]  /*4170*/  @!P4 BRA `(.L_x_5199) ;  /* 0x000000a00000c947 */ /* 0x000fea0003800000 */
[----:B------:R-:W-:Y:S01]  /*4180*/  ISETP.GE.AND P0, PT, R12, R15, PT ;  /* 0x0000000f0c00720c */ /* 0x000fe20003f06270 */
[----:B------:R-:W-:-:S12]  /*4190*/  BSSY B0, `(.L_x_5203) ;  /* 0x0000003000007945 */ /* 0x000fd80003800000 */
[----:B------:R-:W-:Y:S05]  /*41a0*/  @P0 BRA `(.L_x_5204) ;  /* 0x0000001000000947 */ /* 0x000fea0003800000 */
[----:B------:R0:W5:Y:S02]  /*41b0*/  LDG.E.128 R8, [R22.64] ;  /* 0x0000000a16087981 */ /* 0x000164000c1e1d00 */
.L_x_5204:
[----:B------:R-:W-:Y:S05]  /*41c0*/  BSYNC B0 ;  /* 0x0000000000007941 */ /* 0x000fea0003800000 */
.L_x_5203:
[----:B------:R-:W1:Y:S02]  /*41d0*/  LDS R5, [R6] ;  /* 0x0000000006057984 */ /* 0x000e640000000800 */
[C---:B-1---5:R-:W-:Y:S02]  /*41e0*/  FFMA.FTZ R4, R5.reuse, R8, R4 ;  /* 0x0000000805047223 */ /* 0x062fe40000010004 */
[C---:B------:R-:W-:Y:S02]  /*41f0*/  FFMA.FTZ R3, R5.reuse, R9, R3 ;  /* 0x0000000905037223 */ /* 0x040fe40000010003 */
[C---:B------:R-:W-:Y:S02]  /*4200*/  FFMA.FTZ R2, R5.reuse, R10, R2 ;  /* 0x0000000a05027223 */ /* 0x040fe40000010002 */
[----:B------:R-:W-:Y:S02]  /*4210*/  FFMA.FTZ R0, R5, R11, R0 ;  /* 0x0000000b05007223 */ /* 0x000fe40000010000 */
.L_x_5199:
        /* <DEDUP_REMOVED lines=78> */
        .weak           $__internal_35_$__cuda_sm20_div_s64
        .type           $__internal_35_$__cuda_sm20_div_s64,@function
        .size           $__internal_35_$__cuda_sm20_div_s64,(.L_x_8309 - $__internal_35_$__cuda_sm20_div_s64)
$__internal_35_$__cuda_sm20_div_s64:
        /* <DEDUP_REMOVED lines=83> */
[----:B------:R-:W-:Y:S06]  /*4c30*/  RET.REL.NODEC R26 `(_ZN5flash32flash_fwd_splitkv_combine_kernelI23Flash_fwd_kernel_traitsILi128ELi64ELi64ELi4ELb0ELb0EN7cutlass10bfloat16_tE19Flash_kernel_traitsILi128ELi64ELi64ELi4ES3_EELi4ELi5ELb1EEEvNS_16Flash_fwd_paramsE) ;  /* 0xffffb3c01a007950 */ /* 0x000fec0003c3ffff */
.L_x_5205:
        /* <DEDUP_REMOVED lines=12> */
.L_x_8309:


//--------------------- .text._ZN5flash32flash_fwd_splitkv_combine_kernelI23Flash_fwd_kernel_traitsILi128ELi64ELi64ELi4ELb0ELb0EN7cutlass10bfloat16_tE19Flash_kernel_traitsILi128ELi64ELi64ELi4ES3_EELi4ELi4ELb1EEEvNS_16Flash_fwd_paramsE --------------------------
	.section	.text._ZN5flash32flash_fwd_splitkv_combine_kernelI23Flash_fwd_kernel_traitsILi128ELi64ELi64ELi4ELb0ELb0EN7cutlass10bfloat16_tE19Flash_kernel_traitsILi128ELi64ELi64ELi4ES3_EELi4ELi4ELb1EEEvNS_16Flash_fwd_paramsE,"ax",@progbits
	.sectioninfo	@"SHI_REGISTERS=52"
	.align	128
        .global         _ZN5flash32flash_fwd_splitkv_combine_kernelI23Flash_fwd_kernel_traitsILi128ELi64ELi64ELi4ELb0ELb0EN7cutlass10bfloat16_tE19Flash_kernel_traitsILi128ELi64ELi64ELi4ES3_EELi4ELi4ELb1EEEvNS_16Flash_fwd_paramsE
        .type           _ZN5flash32flash_fwd_splitkv_combine_kernelI23Flash_fwd_kernel_traitsILi128ELi64ELi64ELi4ELb0ELb0EN7cutlass10bfloat16_tE19Flash_kernel_traitsILi128ELi64ELi64ELi4ES3_EELi4ELi4ELb1EEEvNS_16Flash_fwd_paramsE,@function
        .size           _ZN5flash32flash_fwd_splitkv_combine_kernelI23Flash_fwd_kernel_traitsILi128ELi64ELi64ELi4ELb0ELb0EN7cutlass10bfloat16_tE19Flash_kernel_traitsILi128ELi64ELi64ELi4ES3_EELi4ELi4ELb1EEEvNS_16Flash_fwd_paramsE,(.L_x_8310 - _ZN5flash32flash_fwd_splitkv_combine_kernelI23Flash_fwd_kernel_traitsILi128ELi64ELi64ELi4ELb0ELb0EN7cutlass10bfloat16_tE19Flash_kernel_traitsILi128ELi64ELi64ELi4ES3_EELi4ELi4ELb1EEEvNS_16Flash_fwd_paramsE)
        .other          _ZN5flash32flash_fwd_splitkv_combine_kernelI23Flash_fwd_kernel_traitsILi128ELi64ELi64ELi4ELb0ELb0EN7cutlass10bfloat16_tE19Flash_kernel_traitsILi128ELi64ELi64ELi4ES3_EELi4ELi4ELb1EEEvNS_16Flash_fwd_paramsE,@"STO_CUDA_ENTRY STV_DEFAULT"
_ZN5flash32flash_fwd_splitkv_combine_kernelI23Flash_fwd_kernel_traitsILi128ELi64ELi64ELi4ELb0ELb0EN7cutlass10bfloat16_tE19Flash_kernel_traitsILi128ELi64ELi64ELi4ES3_EELi4ELi4ELb1EEEvNS_16Flash_fwd_paramsE:
.text._ZN5flash32flash_fwd_splitkv_combine_kernelI23Flash_fwd_kernel_traitsILi128ELi64ELi64ELi4ELb0ELb0EN7cutlass10bfloat16_tE19Flash_kernel_traitsILi128ELi64ELi64ELi4ES3_EELi4ELi4ELb1EEEvNS_16Flash_fwd_paramsE:
        /* <DEDUP_REMOVED lines=23> */
[----:B------:R-:W-:Y:S05]  /*0170*/  CALL.REL.NOINC `($__internal_36_$__cuda_sm20_div_s64) ;  /* 0x0000458000007944 */ /* 0x000fea0003c00000 */
[----:B------:R-:W-:Y:S05]  /*0180*/  BRA `(.L_x_5207) ;  /* 0x0000013000007947 */ /* 0x000fea0003800000 */
.L_x_5206:
        /* <DEDUP_REMOVED lines=19> */
.L_x_5207:
        /* <DEDUP_REMOVED lines=12> */
[----:B------:R-:W-:Y:S05]  /*0380*/  CALL.REL.NOINC `($__internal_36_$__cuda_sm20_div_s64) ;  /* 0x0000437000007944 */ /* 0x000fea0003c00000 */
[----:B------:R-:W-:Y:S02]  /*0390*/  MOV R28, R20 ;  /* 0x00000014001c7202 */ /* 0x000fe40000000f00 */
[----:B------:R-:W-:Y:S01]  /*03a0*/  MOV R29, R21 ;  /* 0x00000015001d7202 */ /* 0x000fe20000000f00 */
[----:B------:R-:W-:Y:S05]  /*03b0*/  BRA `(.L_x_5210) ;  /* 0x0000013000007947 */ /* 0x000fea0003800000 */
.L_x_5209:
        /* <DEDUP_REMOVED lines=19> */
.L_x_5210:
[----:B------:R-:W-:Y:S05]  /*04f0*/  BSYNC B0 ;  /* 0x0000000000007941 */ /* 0x000fea0003800000 */
.L_x_5208:
        /* <DEDUP_REMOVED lines=43> */
.L_x_5212:
        /* <DEDUP_REMOVED lines=19> */
.L_x_5213:
[----:B------:R-:W-:Y:S05]  /*08e0*/  BSYNC B0 ;  /* 0x0000000000007941 */ /* 0x000fea0003800000 */
.L_x_5211:
        /* <DEDUP_REMOVED lines=74> */
[----:B------:R-:W-:Y:S02]  /*0d90*/  MOV R32, R20 ;  /* 0x0000001400207202 */ /* 0x000fe40000000f00 */
[----:B------:R-:W-:Y:S01]  /*0da0*/  MOV R33, R21 ;  /* 0x0000001500217202 */ /* 0x000fe20000000f00 */
[----:B------:R-:W-:Y:S05]  /*0db0*/  BRA `(.L_x_5216) ;  /* 0x0000013000007947 */ /* 0x000fea0003800000 */
.L_x_5215:
        /* <DEDUP_REMOVED lines=19> */
.L_x_5216:
[----:B------:R-:W-:Y:S05]  /*0ef0*/  BSYNC B0 ;  /* 0x0000000000007941 */ /* 0x000fea0003800000 */
.L_x_5214:
        /* <DEDUP_REMOVED lines=42> */
.L_x_5218:
        /* <DEDUP_REMOVED lines=19> */
.L_x_5219:
[----:B------:R-:W-:Y:S05]  /*12d0*/  BSYNC B0 ;  /* 0x0000000000007941 */ /* 0x000fea0003800000 */
.L_x_5217:
        /* <DEDUP_REMOVED lines=131> */
.L_x_5221:
[----:B------:R-:W-:Y:S05]  /*1b10*/  BSYNC B0 ;  /* 0x0000000000007941 */ /* 0x000fea0003800000 */
.L_x_5220:
        /* <DEDUP_REMOVED lines=95> */
.L_x_5226:
        /* <DEDUP_REMOVED lines=22> */
.L_x_5227:
[----:B------:R-:W-:Y:S05]  /*2270*/  BSYNC B0 ;  /* 0x0000000000007941 */ /* 0x000fea0003800000 */
.L_x_5225:
[----:B------:R-:W-:Y:S01]  /*2280*/  LOP3.LUT R19, R17, R0, RZ, 0xfc, !PT ;  /* 0x0000000011137212 */ /* 0x000fe200078efcff */
[----:B------:R-:W-:Y:S03]  /*2290*/  BSSY B0, `(.L_x_5228) ;  /* 0x0000028000007945 */ /* 0x000fe60003800000 */
[----:B------:R-:W-:-:S13]  /*22a0*/  ISETP.NE.U32.AND P0, PT, R19, RZ, PT ;  /* 0x000000ff1300720c */ /* 0x000fda0003f05070 */
[----:B------:R-:W-:Y:S05]  /*22b0*/  @!P0 BRA `(.L_x_5229) ;  /* 0x000000f000008947 */ /* 0x000fea0003800000 */
[----:B------:R-:W-:Y:S01]  /*22c0*/  IMAD.MOV.U32 R24, RZ, RZ, R30 ;  /* 0x000000ffff187224 */ /* 0x000fe200078e001e */
[----:B------:R-:W-:Y:S02]  /*22d0*/  MOV R23, R0 ;  /* 0x0000000000177202 */ /* 0x000fe40000000f00 */
[----:B------:R-:W-:Y:S02]  /*22e0*/  MOV R22, 0x2300 ;  /* 0x0000230000167802 */ /* 0x000fe40000000f00 */
[----:B------:R-:W-:Y:S05]  /*22f0*/  CALL.REL.NOINC `($__internal_36_$__cuda_sm20_div_s64) ;  /* 0x0000240000007944 */ /* 0x000fea0003c00000 */
        /* <DEDUP_REMOVED lines=11> */
.L_x_5229:
        /* <DEDUP_REMOVED lines=22> */
.L_x_5230:
[----:B------:R-:W-:Y:S05]  /*2510*/  BSYNC B0 ;  /* 0x0000000000007941 */ /* 0x000fea0003800000 */
.L_x_5228:
        /* <DEDUP_REMOVED lines=11> */
[----:B------:R-:W-:Y:S05]  /*25d0*/  CALL.REL.NOINC `($__internal_36_$__cuda_sm20_div_s64) ;  /* 0x0000212000007944 */ /* 0x000fea0003c00000 */
[----:B------:R-:W-:-:S04]  /*25e0*/  IADD3 R17, P0, RZ, -R20, RZ ;  /* 0x80000014ff117210 */ /* 0x000fc80007f1e0ff */
[----:B------:R-:W-:Y:S01]  /*25f0*/  IADD3.X R18, RZ, ~R21, RZ, P0, !PT ;  /* 0x80000015ff127210 */ /* 0x000fe200007fe4ff */
[----:B------:R-:W-:-:S04]  /*2600*/  IMAD.WIDE.U32 R36, R5, R17, R36 ;  /* 0x0000001105247225 */ /* 0x000fc800078e0024 */
[----:B------:R-:W-:-:S04]  /*2610*/  IMAD R18, R18, R5, RZ ;  /* 0x0000000512127224 */ /* 0x000fc800078e02ff */
[----:B------:R-:W-:-:S05]  /*2620*/  IMAD R4, R4, R17, R18 ;  /* 0x0000001104047224 */ /* 0x000fca00078e0212 */
[----:B------:R-:W-:Y:S01]  /*2630*/  IADD3 R4, R37, R4, RZ ;  /* 0x0000000425047210 */ /* 0x000fe20007ffe0ff */
[----:B------:R-:W-:Y:S05]  /*2640*/  BRA `(.L_x_5233) ;  /* 0x0000016000007947 */ /* 0x000fea0003800000 */
.L_x_5232:
        /* <DEDUP_REMOVED lines=22> */
.L_x_5233:
[----:B------:R-:W-:Y:S05]  /*27b0*/  BSYNC B0 ;  /* 0x0000000000007941 */ /* 0x000fea0003800000 */
.L_x_5231:
        /* <DEDUP_REMOVED lines=38> */
[----:B------:R-:W-:Y:S05]  /*2a20*/  CALL.REL.NOINC `($__internal_36_$__cuda_sm20_div_s64) ;  /* 0x00001cd000007944 */ /* 0x000fea0003c00000 */
        /* <DEDUP_REMOVED lines=12> */
.L_x_5235:
        /* <DEDUP_REMOVED lines=23> */
.L_x_5236:
[----:B------:R-:W-:Y:S05]  /*2c60*/  BSYNC B0 ;  /* 0x0000000000007941 */ /* 0x000fea0003800000 */
.L_x_5234:
        /* <DEDUP_REMOVED lines=19> */
.L_x_5238:
        /* <DEDUP_REMOVED lines=22> */
.L_x_5239:
[----:B------:R-:W-:Y:S05]  /*2f00*/  BSYNC B0 ;  /* 0x0000000000007941 */ /* 0x000fea0003800000 */
.L_x_5237:
        /* <DEDUP_REMOVED lines=20> */
.L_x_5241:
        /* <DEDUP_REMOVED lines=23> */
.L_x_5242:
[----:B------:R-:W-:Y:S05]  /*31c0*/  BSYNC B0 ;  /* 0x0000000000007941 */ /* 0x000fea0003800000 */
.L_x_5240:
        /* <DEDUP_REMOVED lines=25> */
[----:B------:R-:W-:Y:S05]  /*3360*/  CALL.REL.NOINC `($__internal_36_$__cuda_sm20_div_s64) ;  /* 0x0000139000007944 */ /* 0x000fea0003c00000 */
        /* <DEDUP_REMOVED lines=12> */
.L_x_5244:
        /* <DEDUP_REMOVED lines=23> */
.L_x_5245:
[----:B------:R-:W-:Y:S05]  /*35a0*/  BSYNC B0 ;  /* 0x0000000000007941 */ /* 0x000fea0003800000 */
.L_x_5243:
        /* <DEDUP_REMOVED lines=29> */
.L_x_5247:
        /* <DEDUP_REMOVED lines=23> */
.L_x_5248:
[----:B------:R-:W-:Y:S05]  /*38f0*/  BSYNC B0 ;  /* 0x0000000000007941 */ /* 0x000fea0003800000 */
.L_x_5246:
        /* <DEDUP_REMOVED lines=20> */
.L_x_5224:
[----:B------:R-:W-:-:S04]  /*3a40*/  LEA R2, P0, R36, c[0x0][0x200], 0x2 ;  /* 0x0000800024027a11 */ /* 0x000fc800078010ff */
[----:B------:R-:W-:-:S05]  /*3a50*/  LEA.HI.X R3, R36, c[0x0][0x204], R37, 0x2, P0 ;  /* 0x0000810024037a11 */ /* 0x000fca00000f1425 */
[----:B------:R0:W-:Y:S04]  /*3a60*/  STG.E [R2.64], R28 ;  /* 0x0000001c02007986 */ /* 0x0001e8000c10190a */
.L_x_5223:
[----:B------:R-:W-:Y:S05]  /*3a70*/  BSYNC B1 ;  /* 0x0000000000017941 */ /* 0x000fea0003800000 */
.L_x_5222:
        /* <DEDUP_REMOVED lines=48> */
.L_x_5251:
        /* <DEDUP_REMOVED lines=37> */
.L_x_5250:
        /* <DEDUP_REMOVED lines=25> */
.L_x_5252:
[----:B------:R-:W-:-:S13]  /*4160*/  ISETP.LT.OR P4, PT, R13, c[0x0][0x314], P4 ;  /* 0x0000c5000d007a0c */ /* 0x000fda0002781670 */
[----:B------:R-:W-:Y:S05]  /*4170*/  @!P4 BRA `(.L_x_5249) ;  /* 0x000000a00000c947 */ /* 0x000fea0003800000 */
[----:B------:R-:W-:Y:S01]  /*4180*/  ISETP.GE.AND P0, PT, R15, R14, PT ;  /* 0x0000000e0f00720c */ /* 0x000fe20003f06270 */
[----:B------:R-:W-:-:S12]  /*4190*/  BSSY B0, `(.L_x_5253) ;  /* 0x0000003000007945 */ /* 0x000fd80003800000 */
[----:B------:R-:W-:Y:S05]  /*41a0*/  @P0 BRA `(.L_x_5254) ;  /* 0x0000001000000947 */ /* 0x000fea0003800000 */
[----:B------:R0:W5:Y:S02]  /*41b0*/  LDG.E.128 R8, [R22.64] ;  /* 0x0000000a16087981 */ /* 0x000164000c1e1d00 */
.L_x_5254:
[----:B------:R-:W-:Y:S05]  /*41c0*/  BSYNC B0 ;  /* 0x0000000000007941 */ /* 0x000fea0003800000 */
.L_x_5253:
[----:B------:R-:W1:Y:S02]  /*41d0*/  LDS R5, [R6] ;  /* 0x0000000006057984 */ /* 0x000e640000000800 */
[C---:B-1---5:R-:W-:Y:S02]  /*41e0*/  FFMA.FTZ R4, R5.reuse, R8, R4 ;  /* 0x0000000805047223 */ /* 0x062fe40000010004 */
[C---:B------:R-:W-:Y:S02]  /*41f0*/  FFMA.FTZ R3, R5.reuse, R9, R3 ;  /* 0x0000000905037223 */ /* 0x040fe40000010003 */
[C---:B------:R-:W-:Y:S02]  /*4200*/  FFMA.FTZ R2, R5.reuse, R10, R2 ;  /* 0x0000000a05027223 */ /* 0x040fe40000010002 */
[----:B------:R-:W-:Y:S02]  /*4210*/  FFMA.FTZ R0, R5, R11, R0 ;  /* 0x0000000b05007223 */ /* 0x000fe40000010000 */
.L_x_5249:
        /* <DEDUP_REMOVED lines=78> */
        .weak           $__internal_36_$__cuda_sm20_div_s64
        .type           $__internal_36_$__cuda_sm20_div_s64,@function
        .size           $__internal_36_$__cuda_sm20_div_s64,(.L_x_8310 - $__internal_36_$__cuda_sm20_div_s64)
$__internal_36_$__cuda_sm20_div_s64:
        /* <DEDUP_REMOVED lines=83> */
[----:B------:R-:W-:Y:S06]  /*4c30*/  RET.REL.NODEC R26 `(_ZN5flash32flash_fwd_splitkv_combine_kernelI23Flash_fwd_kernel_traitsILi128ELi64ELi64ELi4ELb0ELb0EN7cutlass10bfloat16_tE19Flash_kernel_traitsILi128ELi64ELi64ELi4ES3_EELi4ELi4ELb1EEEvNS_16Flash_fwd_paramsE) ;  /* 0xffffb3c01a007950 */ /* 0x000fec0003c3ffff */
.L_x_5255:
        /* <DEDUP_REMOVED lines=12> */
.L_x_8310:


//--------------------- .text._ZN5flash32flash_fwd_splitkv_combine_kernelI23Flash_fwd_kernel_traitsILi128ELi64ELi64ELi4ELb0ELb0EN7cutlass10bfloat16_tE19Flash_kernel_traitsILi128ELi64ELi64ELi4ES3_EELi4ELi3ELb1EEEvNS_16Flash_fwd_paramsE --------------------------
	.section	.text._ZN5flash32flash_fwd_splitkv_combine_kernelI23Flash_fwd_kernel_traitsILi128ELi64ELi64ELi4ELb0ELb0EN7cutlass10bfloat16_tE19Flash_kernel_traitsILi128ELi64ELi64ELi4ES3_EELi4ELi3ELb1EEEvNS_16Flash_fwd_paramsE,"ax",@progbits
	.sectioninfo	@"SHI_REGISTERS=52"
	.align	128
        .global         _ZN5flash32flash_fwd_splitkv_combine_kernelI23Flash_fwd_kernel_traitsILi128ELi64ELi64ELi4ELb0ELb0EN7cutlass10bfloat16_tE19Flash_kernel_traitsILi128ELi64ELi64ELi4ES3_EELi4ELi3ELb1EEEvNS_16Flash_fwd_paramsE
        .type           _ZN5flash32flash_fwd_splitkv_combine_kernelI23Flash_fwd_kernel_traitsILi128ELi64ELi64ELi4ELb0ELb0EN7cutlass10bfloat16_tE19Flash_kernel_traitsILi128ELi64ELi64ELi4ES3_EELi4ELi3ELb1EEEvNS_16Flash_fwd_paramsE,@function
        .size           _ZN5flash32flash_fwd_splitkv_combine_kernelI23Flash_fwd_kernel_traitsILi128ELi64ELi64ELi4ELb0ELb0EN7cutlass10bfloat16_tE19Flash_kernel_traitsILi128ELi64ELi64ELi4ES3_EELi4ELi3ELb1EEEvNS_16Flash_fwd_paramsE,(.L_x_8311 - _ZN5flash32flash_fwd_splitkv_combine_kernelI23Flash_fwd_kernel_traitsILi128ELi64ELi64ELi4ELb0ELb0EN7cutlass10bfloat16_tE19Flash_kernel_traitsILi128ELi64ELi64ELi4ES3_EELi4ELi3ELb1EEEvNS_16Flash_fwd_paramsE)
        .other          _ZN5flash32flash_fwd_splitkv_combine_kernelI23Flash_fwd_kernel_traitsILi128ELi64ELi64ELi4ELb0ELb0EN7cutlass10bfloat16_tE19Flash_kernel_traitsILi128ELi64ELi64ELi4ES3_EELi4ELi3ELb1EEEvNS_16Flash_fwd_paramsE,@"STO_CUDA_ENTRY STV_DEFAULT"
_ZN5flash32flash_fwd_splitkv_combine_kernelI23Flash_fwd_kernel_traitsILi128ELi64ELi64ELi4ELb0ELb0EN7cutlass10bfloat16_tE19Flash_kernel_traitsILi128ELi64ELi64ELi4ES3_EELi4ELi3ELb1EEEvNS_16Flash_fwd_paramsE:
.text._ZN5flash32flash_fwd_splitkv_combine_kernelI23Flash_fwd_kernel_traitsILi128ELi64ELi64ELi4ELb0ELb0EN7cutlass10bfloat16_tE19Flash_kernel_traitsILi128ELi64ELi64ELi4ES3_EELi4ELi3ELb1EEEvNS_16Flash_fwd_paramsE:
        /* <DEDUP_REMOVED lines=23> */
[----:B------:R-:W-:Y:S05]  /*0170*/  CALL.REL.NOINC `($__internal_37_$__cuda_sm20_div_s64) ;  /* 0x0000454000007944 */ /* 0x000fea0003c00000 */
[----:B------:R-:W-:Y:S05]  /*0180*/  BRA `(.L_x_5257) ;  /* 0x0000013000007947 */ /* 0x000fea0003800000 */
.L_x_5256:
        /* <DEDUP_REMOVED lines=19> */
.L_x_5257:
        /* <DEDUP_REMOVED lines=12> */
[----:B------:R-:W-:Y:S05]  /*0380*/  CALL.REL.NOINC `($__internal_37_$__cuda_sm20_div_s64) ;  /* 0x0000433000007944 */ /* 0x000fea0003c00000 */
[----:B------:R-:W-:Y:S02]  /*0390*/  MOV R28, R20 ;  /* 0x00000014001c7202 */ /* 0x000fe40000000f00 */
[----:B------:R-:W-:Y:S01]  /*03a0*/  MOV R29, R21 ;  /* 0x00000015001d7202 */ /* 0x000fe20000000f00 */
[----:B------:R-:W-:Y:S05]  /*03b0*/  BRA `(.L_x_5260) ;  /* 0x0000013000007947 */ /* 0x000fea0003800000 */
.L_x_5259:
        /* <DEDUP_REMOVED lines=19> */
.L_x_5260:
[----:B------:R-:W-:Y:S05]  /*04f0*/  BSYNC B0 ;  /* 0x0000000000007941 */ /* 0x000fea0003800000 */
.L_x_5258:
        /* <DEDUP_REMOVED lines=43> */
.L_x_5262:
        /* <DEDUP_REMOVED lines=19> */
.L_x_5263:
[----:B------:R-:W-:Y:S05]  /*08e0*/  BSYNC B0 ;  /* 0x0000000000007941 */ /* 0x000fea0003800000 */
.L_x_5261:
        /* <DEDUP_REMOVED lines=74> */
[----:B------:R-:W-:Y:S02]  /*0d90*/  MOV R32, R20 ;  /* 0x0000001400207202 */ /* 0x000fe40000000f00 */
[----:B------:R-:W-:Y:S01]  /*0da0*/  MOV R33, R21 ;  /* 0x0000001500217202 */ /* 0x000fe20000000f00 */
[----:B------:R-:W-:Y:S05]  /*0db0*/  BRA `(.L_x_5266) ;  /* 0x0000013000007947 */ /* 0x000fea0003800000 */
.L_x_5265:
        /* <DEDUP_REMOVED lines=19> */
.L_x_5266:
[----:B------:R-:W-:Y:S05]  /*0ef0*/  BSYNC B0 ;  /* 0x0000000000007941 */ /* 0x000fea0003800000 */
.L_x_5264:
        /* <DEDUP_REMOVED lines=42> */
.L_x_5268:
        /* <DEDUP_REMOVED lines=19> */
.L_x_5269:
[----:B------:R-:W-:Y:S05]  /*12d0*/  BSYNC B0 ;  /* 0x0000000000007941 */ /* 0x000fea0003800000 */
.L_x_5267:
        /* <DEDUP_REMOVED lines=131> */
.L_x_5271:
[----:B------:R-:W-:Y:S05]  /*1b10*/  BSYNC B0 ;  /* 0x0000000000007941 */ /* 0x000fea0003800000 */
.L_x_5270:
        /* <DEDUP_REMOVED lines=91> */
.L_x_5276:
        /* <DEDUP_REMOVED lines=22> */
.L_x_5277:
[----:B------:R-:W-:Y:S05]  /*2230*/  BSYNC B0 ;  /* 0x0000000000007941 */ /* 0x000fea0003800000 */
.L_x_5275:
[----:B------:R-:W-:Y:S01]  /*2240*/  LOP3.LUT R19, R17, R0, RZ, 0xfc, !PT ;  /* 0x0000000011137212 */ /* 0x000fe200078efcff */
[----:B------:R-:W-:Y:S03]  /*2250*/  BSSY B0, `(.L_x_5278) ;  /* 0x0000028000007945 */ /* 0x000fe60003800000 */
[----:B------:R-:W-:-:S13]  /*2260*/  ISETP.NE.U32.AND P0, PT, R19, RZ, PT ;  /* 0x000000ff1300720c */ /* 0x000fda0003f05070 */
[----:B------:R-:W-:Y:S05]  /*2270*/  @!P0 BRA `(.L_x_5279) ;  /* 0x000000f000008947 */ /* 0x000fea0003800000 */
[----:B------:R-:W-:Y:S01]  /*2280*/  IMAD.MOV.U32 R24, RZ, RZ, R30 ;  /* 0x000000ffff187224 */ /* 0x000fe200078e001e */
[----:B------:R-:W-:Y:S02]  /*2290*/  MOV R23, R0 ;  /* 0x0000000000177202 */ /* 0x000fe40000000f00 */
[----:B------:R-:W-:Y:S02]  /*22a0*/  MOV R22, 0x22c0 ;  /* 0x000022c000167802 */ /* 0x000fe40000000f00 */
[----:B------:R-:W-:Y:S05]  /*22b0*/  CALL.REL.NOINC `($__internal_37_$__cuda_sm20_div_s64) ;  /* 0x0000240000007944 */ /* 0x000fea0003c00000 */
        /* <DEDUP_REMOVED lines=11> */
.L_x_5279:
        /* <DEDUP_REMOVED lines=22> */
.L_x_5280:
[----:B------:R-:W-:Y:S05]  /*24d0*/  BSYNC B0 ;  /* 0x0000000000007941 */ /* 0x000fea0003800000 */
.L_x_5278:
        /* <DEDUP_REMOVED lines=11> */
[----:B------:R-:W-:Y:S05]  /*2590*/  CALL.REL.NOINC `($__internal_37_$__cuda_sm20_div_s64) ;  /* 0x0000212000007944 */ /* 0x000fea0003c00000 */
[----:B------:R-:W-:-:S04]  /*25a0*/  IADD3 R17, P0, RZ, -R20, RZ ;  /* 0x80000014ff117210 */ /* 0x000fc80007f1e0ff */
[----:B------:R-:W-:Y:S01]  /*25b0*/  IADD3.X R18, RZ, ~R21, RZ, P0, !PT ;  /* 0x80000015ff127210 */ /* 0x000fe200007fe4ff */
[----:B------:R-:W-:-:S04]  /*25c0*/  IMAD.WIDE.U32 R36, R5, R17, R36 ;  /* 0x0000001105247225 */ /* 0x000fc800078e0024 */
[----:B------:R-:W-:-:S04]  /*25d0*/  IMAD R18, R18, R5, RZ ;  /* 0x0000000512127224 */ /* 0x000fc800078e02ff */
[----:B------:R-:W-:-:S05]  /*25e0*/  IMAD R4, R4, R17, R18 ;  /* 0x0000001104047224 */ /* 0x000fca00078e0212 */
[----:B------:R-:W-:Y:S01]  /*25f0*/  IADD3 R4, R37, R4, RZ ;  /* 0x0000000425047210 */ /* 0x000fe20007ffe0ff */
[----:B------:R-:W-:Y:S05]  /*2600*/  BRA `(.L_x_5283) ;  /* 0x0000016000007947 */ /* 0x000fea0003800000 */
.L_x_5282:
        /* <DEDUP_REMOVED lines=22> */
.L_x_5283:
[----:B------:R-:W-:Y:S05]  /*2770*/  BSYNC B0 ;  /* 0x0000000000007941 */ /* 0x000fea0003800000 */
.L_x_5281:
        /* <DEDUP_REMOVED lines=38> */
[----:B------:R-:W-:Y:S05]  /*29e0*/  CALL.REL.NOINC `($__internal_37_$__cuda_sm20_div_s64) ;  /* 0x00001cd000007944 */ /* 0x000fea0003c00000 */
        /* <DEDUP_REMOVED lines=12> */
.L_x_5285:
        /* <DEDUP_REMOVED lines=23> */
.L_x_5286:
[----:B------:R-:W-:Y:S05]  /*2c20*/  BSYNC B0 ;  /* 0x0000000000007941 */ /* 0x000fea0003800000 */
.L_x_5284:
        /* <DEDUP_REMOVED lines=19> */
.L_x_5288:
        /* <DEDUP_REMOVED lines=22> */
.L_x_5289:
[----:B------:R-:W-:Y:S05]  /*2ec0*/  BSYNC B0 ;  /* 0x0000000000007941 */ /* 0x000fea0003800000 */
.L_x_5287:
        /* <DEDUP_REMOVED lines=20> */
.L_x_5291:
        /* <DEDUP_REMOVED lines=23> */
.L_x_5292:
[----:B------:R-:W-:Y:S05]  /*3180*/  BSYNC B0 ;  /* 0x0000000000007941 */ /* 0x000fea0003800000 */
.L_x_5290:
        /* <DEDUP_REMOVED lines=25> */
[----:B------:R-:W-:Y:S05]  /*3320*/  CALL.REL.NOINC `($__internal_37_$__cuda_sm20_div_s64) ;  /* 0x0000139000007944 */ /* 0x000fea0003c00000 */
        /* <DEDUP_REMOVED lines=12> */
.L_x_5294:
        /* <DEDUP_REMOVED lines=23> */
.L_x_5295:
[----:B------:R-:W-:Y:S05]  /*3560*/  BSYNC B0 ;  /* 0x0000000000007941 */ /* 0x000fea0003800000 */
.L_x_5293:
        /* <DEDUP_REMOVED lines=29> */
.L_x_5297:
        /* <DEDUP_REMOVED lines=23> */
.L_x_5298:
[----:B------:R-:W-:Y:S05]  /*38b0*/  BSYNC B0 ;  /* 0x0000000000007941 */ /* 0x000fea0003800000 */
.L_x_5296:
        /* <DEDUP_REMOVED lines=20> */
.L_x_5274:
[----:B------:R-:W-:-:S04]  /*3a00*/  LEA R2, P0, R36, c[0x0][0x200], 0x2 ;  /* 0x0000800024027a11 */ /* 0x000fc800078010ff */
[----:B------:R-:W-:-:S05]  /*3a10*/  LEA.HI.X R3, R36, c[0x0][0x204], R37, 0x2, P0 ;  /* 0x0000810024037a11 */ /* 0x000fca00000f1425 */
[----:B------:R0:W-:Y:S04]  /*3a20*/  STG.E [R2.64], R28 ;  /* 0x0000001c02007986 */ /* 0x0001e8000c10190a */
.L_x_5273:
[----:B------:R-:W-:Y:S05]  /*3a30*/  BSYNC B1 ;  /* 0x0000000000017941 */ /* 0x000fea0003800000 */
.L_x_5272:
        /* <DEDUP_REMOVED lines=48> */
.L_x_5301:
        /* <DEDUP_REMOVED lines=37> */
.L_x_5300:
        /* <DEDUP_REMOVED lines=25> */
.L_x_5302:
[----:B------:R-:W-:-:S13]  /*4120*/  ISETP.LT.OR P4, PT, R13, c[0x0][0x314], P4 ;  /* 0x0000c5000d007a0c */ /* 0x000fda0002781670 */
[----:B------:R-:W-:Y:S05]  /*4130*/  @!P4 BRA `(.L_x_5299) ;  /* 0x000000a00000c947 */ /* 0x000fea0003800000 */
[----:B------:R-:W-:Y:S01]  /*4140*/  ISETP.GE.AND P0, PT, R15, R14, PT ;  /* 0x0000000e0f00720c */ /* 0x000fe20003f06270 */
[----:B------:R-:W-:-:S12]  /*4150*/  BSSY B0, `(.L_x_5303) ;  /* 0x0000003000007945 */ /* 0x000fd80003800000 */
[----:B------:R-:W-:Y:S05]  /*4160*/  @P0 BRA `(.L_x_5304) ;  /* 0x0000001000000947 */ /* 0x000fea0003800000 */
[----:B------:R0:W5:Y:S02]  /*4170*/  LDG.E.128 R8, [R22.64] ;  /* 0x0000000a16087981 */ /* 0x000164000c1e1d00 */
.L_x_5304:
[----:B------:R-:W-:Y:S05]  /*4180*/  BSYNC B0 ;  /* 0x0000000000007941 */ /* 0x000fea0003800000 */
.L_x_5303:
[----:B------:R-:W1:Y:S02]  /*4190*/  LDS R5, [R6] ;  /* 0x0000000006057984 */ /* 0x000e640000000800 */
[C---:B-1---5:R-:W-:Y:S02]  /*41a0*/  FFMA.FTZ R4, R5.reuse, R8, R4 ;  /* 0x0000000805047223 */ /* 0x062fe40000010004 */
[C---:B------:R-:W-:Y:S02]  /*41b0*/  FFMA.FTZ R3, R5.reuse, R9, R3 ;  /* 0x0000000905037223 */ /* 0x040fe40000010003 */
[C---:B------:R-:W-:Y:S02]  /*41c0*/  FFMA.FTZ R2, R5.reuse, R10, R2 ;  /* 0x0000000a05027223 */ /* 0x040fe40000010002 */
[----:B------:R-:W-:Y:S02]  /*41d0*/  FFMA.FTZ R0, R5, R11, R0 ;  /* 0x0000000b05007223 */ /* 0x000fe40000010000 */
.L_x_5299:
        /* <DEDUP_REMOVED lines=78> */
        .weak           $__internal_37_$__cuda_sm20_div_s64
        .type           $__internal_37_$__cuda_sm20_div_s64,@function
        .size           $__internal_37_$__cuda_sm20_div_s64,(.L_x_8311 - $__internal_37_$__cuda_sm20_div_s64)
$__internal_37_$__cuda_sm20_div_s64:
        /* <DEDUP_REMOVED lines=83> */
[----:B------:R-:W-:Y:S06]  /*4bf0*/  RET.REL.NODEC R26 `(_ZN5flash32flash_fwd_splitkv_combine_kernelI23Flash_fwd_kernel_traitsILi128ELi64ELi64ELi4ELb0ELb0EN7cutlass10bfloat16_tE19Flash_kernel_traitsILi128ELi64ELi64ELi4ES3_EELi4ELi3ELb1EEEvNS_16Flash_fwd_paramsE) ;  /* 0xffffb4001a007950 */ /* 0x000fec0003c3ffff */
.L_x_5305:
        /* <DEDUP_REMOVED lines=16> */
.L_x_8311:


//--------------------- .text._ZN5flash32flash_fwd_splitkv_combine_kernelI23Flash_fwd_kernel_traitsILi128ELi64ELi64ELi4ELb0ELb0EN7cutlass10bfloat16_tE19Flash_kernel_traitsILi128ELi64ELi64ELi4ES3_EELi4ELi2ELb1EEEvNS_16Flash_fwd_paramsE --------------------------
	.section	.text._ZN5flash32flash_fwd_splitkv_combine_kernelI23Flash_fwd_kernel_traitsILi128ELi64ELi64ELi4ELb0ELb0EN7cutlass10bfloat16_tE19Flash_kernel_traitsILi128ELi64ELi64ELi4ES3_EELi4ELi2ELb1EEEvNS_16Flash_fwd_paramsE,"ax",@progbits
	.sectioninfo	@"SHI_REGISTERS=56"
	.align	128
        .global         _ZN5flash32flash_fwd_splitkv_combine_kernelI23Flash_fwd_kernel_traitsILi128ELi64ELi64ELi4ELb0ELb0EN7cutlass10bfloat16_tE19Flash_kernel_traitsILi128ELi64ELi64ELi4ES3_EELi4ELi2ELb1EEEvNS_16Flash_fwd_paramsE
        .type           _ZN5flash32flash_fwd_splitkv_combine_kernelI23Flash_fwd_kernel_traitsILi128ELi64ELi64ELi4ELb0ELb0EN7cutlass10bfloat16_tE19Flash_kernel_traitsILi128ELi64ELi64ELi4ES3_EELi4ELi2ELb1EEEvNS_16Flash_fwd_paramsE,@function
        .size           _ZN5flash32flash_fwd_splitkv_combine_kernelI23Flash_fwd_kernel_traitsILi128ELi64ELi64ELi4ELb0ELb0EN7cutlass10bfloat16_tE19Flash_kernel_traitsILi128ELi64ELi64ELi4ES3_EELi4ELi2ELb1EEEvNS_16Flash_fwd_paramsE,(.L_x_8312 - _ZN5flash32flash_fwd_splitkv_combine_kernelI23Flash_fwd_kernel_traitsILi128ELi64ELi64ELi4ELb0ELb0EN7cutlass10bfloat16_tE19Flash_kernel_traitsILi128ELi64ELi64ELi4ES3_EELi4ELi2ELb1EEEvNS_16Flash_fwd_paramsE)
        .other          _ZN5flash32flash_fwd_splitkv_combine_kernelI23Flash_fwd_kernel_traitsILi128ELi64ELi64ELi4ELb0ELb0EN7cutlass10bfloat16_tE19Flash_kernel_traitsILi128ELi64ELi64ELi4ES3_EELi4ELi2ELb1EEEvNS_16Flash_fwd_paramsE,@"STO_CUDA_ENTRY STV_DEFAULT"
_ZN5flash32flash_fwd_splitkv_combine_kernelI23Flash_fwd_kernel_traitsILi128ELi64ELi64ELi4ELb0ELb0EN7cutlass10bfloat16_tE19Flash_kernel_traitsILi128ELi64ELi64ELi4ES3_EELi4ELi2ELb1EEEvNS_16Flash_fwd_paramsE:
.text._ZN5flash32flash_fwd_splitkv_combine_kernelI23Flash_fwd_kernel_traitsILi128ELi64ELi64ELi4ELb0ELb0EN7cutlass10bfloat16_tE19Flash_kernel_traitsILi128ELi64ELi64ELi4ES3_EELi4ELi2ELb1EEEvNS_16Flash_fwd_paramsE:
        /* <DEDUP_REMOVED lines=23> */
[----:B------:R-:W-:Y:S05]  /*0170*/  CALL.REL.NOINC `($__internal_38_$__cuda_sm20_div_s64) ;  /* 0x0000445000007944 */ /* 0x000fea0003c00000 */
[----:B------:R-:W-:Y:S01]  /*0180*/  MOV R20, R0 ;  /* 0x0000000000147202 */ /* 0x000fe20000000f00 */
[----:B------:R-:W-:Y:S05]  /*0190*/  BRA `(.L_x_5307) ;  /* 0x0000013000007947 */ /* 0x000fea0003800000 */
.L_x_5306:
        /* <DEDUP_REMOVED lines=19> */
.L_x_5307:
        /* <DEDUP_REMOVED lines=11> */
[----:B------:R-:W-:Y:S05]  /*0380*/  CALL.REL.NOINC `($__internal_38_$__cuda_sm20_div_s64) ;  /* 0x0000424000007944 */ /* 0x000fea0003c00000 */
[----:B------:R-:W-:Y:S02]  /*0390*/  MOV R10, R0 ;  /* 0x00000000000a7202 */ /* 0x000fe40000000f00 */
[----:B------:R-:W-:Y:S01]  /*03a0*/  MOV R11, R21 ;  /* 0x00000015000b7202 */ /* 0x000fe20000000f00 */
[----:B------:R-:W-:Y:S05]  /*03b0*/  BRA `(.L_x_5310) ;  /* 0x0000013000007947 */ /* 0x000fea0003800000 */
.L_x_5309:
        /* <DEDUP_REMOVED lines=19> */
.L_x_5310:
[----:B------:R-:W-:Y:S05]  /*04f0*/  BSYNC B0 ;  /* 0x0000000000007941 */ /* 0x000fea0003800000 */
.L_x_5308:
        /* <DEDUP_REMOVED lines=43> */
.L_x_5312:
        /* <DEDUP_REMOVED lines=19> */
.L_x_5313:
[----:B------:R-:W-:Y:S05]  /*08e0*/  BSYNC B0 ;  /* 0x0000000000007941 */ /* 0x000fea0003800000 */
.L_x_5311:
        /* <DEDUP_REMOVED lines=73> */
[----:B------:R-:W-:Y:S02]  /*0d80*/  MOV R38, R0 ;  /* 0x0000000000267202 */ /* 0x000fe40000000f00 */
[----:B------:R-:W-:Y:S01]  /*0d90*/  MOV R39, R21 ;  /* 0x0000001500277202 */ /* 0x000fe20000000f00 */
[----:B------:R-:W-:Y:S05]  /*0da0*/  BRA `(.L_x_5316) ;  /* 0x0000013000007947 */ /* 0x000fea0003800000 */
.L_x_5315:
        /* <DEDUP_REMOVED lines=19> */
.L_x_5316:
[----:B------:R-:W-:Y:S05]  /*0ee0*/  BSYNC B0 ;  /* 0x0000000000007941 */ /* 0x000fea0003800000 */
.L_x_5314:
        /* <DEDUP_REMOVED lines=43> */
.L_x_5318:
        /* <DEDUP_REMOVED lines=19> */
.L_x_5319:
[----:B------:R-:W-:Y:S05]  /*12d0*/  BSYNC B0 ;  /* 0x0000000000007941 */ /* 0x000fea0003800000 */
.L_x_5317:
        /* <DEDUP_REMOVED lines=132> */
.L_x_5321:
[----:B------:R-:W-:Y:S05]  /*1b20*/  BSYNC B0 ;  /* 0x0000000000007941 */ /* 0x000fea0003800000 */
.L_x_5320:
        /* <DEDUP_REMOVED lines=70> */
[----:B------:R-:W-:Y:S05]  /*1f90*/  CALL.REL.NOINC `($__internal_38_$__cuda_sm20_div_s64) ;  /* 0x0000263000007944 */ /* 0x000fea0003c00000 */
        /* <DEDUP_REMOVED lines=9> */
.L_x_5326:
        /* <DEDUP_REMOVED lines=22> */
.L_x_5327:
[----:B------:R-:W-:Y:S05]  /*2190*/  BSYNC B0 ;  /* 0x0000000000007941 */ /* 0x000fea0003800000 */
.L_x_5325:
[----:B------:R-:W-:Y:S01]  /*21a0*/  LOP3.LUT R0, R23, R2, RZ, 0xfc, !PT ;  /* 0x0000000217007212 */ /* 0x000fe200078efcff */
[----:B------:R-:W-:Y:S03]  /*21b0*/  BSSY B0, `(.L_x_5328) ;  /* 0x0000027000007945 */ /* 0x000fe60003800000 */
[----:B------:R-:W-:-:S13]  /*21c0*/  ISETP.NE.U32.AND P0, PT, R0, RZ, PT ;  /* 0x000000ff0000720c */ /* 0x000fda0003f05070 */
[----:B------:R-:W-:Y:S05]  /*21d0*/  @!P0 BRA `(.L_x_5329) ;  /* 0x000000e000008947 */ /* 0x000fea0003800000 */
[----:B------:R-:W-:Y:S01]  /*21e0*/  IMAD.MOV.U32 R24, RZ, RZ, R37 ;  /* 0x000000ffff187224 */ /* 0x000fe200078e0025 */
[----:B------:R-:W-:Y:S02]  /*21f0*/  MOV R5, R2 ;  /* 0x0000000200057202 */ /* 0x000fe40000000f00 */
[----:B------:R-:W-:Y:S02]  /*2200*/  MOV R22, 0x2220 ;  /* 0x0000222000167802 */ /* 0x000fe40000000f00 */
[----:B------:R-:W-:Y:S05]  /*2210*/  CALL.REL.NOINC `($__internal_38_$__cuda_sm20_div_s64) ;  /* 0x000023b000007944 */ /* 0x000fea0003c00000 */
        /* <DEDUP_REMOVED lines=10> */
.L_x_5329:
        /* <DEDUP_REMOVED lines=22> */
.L_x_5330:
[----:B------:R-:W-:Y:S05]  /*2420*/  BSYNC B0 ;  /* 0x0000000000007941 */ /* 0x000fea0003800000 */
.L_x_5328:
        /* <DEDUP_REMOVED lines=12> */
[----:B------:R-:W-:Y:S05]  /*24f0*/  CALL.REL.NOINC `($__internal_38_$__cuda_sm20_div_s64) ;  /* 0x000020d000007944 */ /* 0x000fea0003c00000 */
        /* <DEDUP_REMOVED lines=12> */
.L_x_5332:
        /* <DEDUP_REMOVED lines=22> */
.L_x_5333:
[----:B------:R-:W-:Y:S05]  /*2720*/  BSYNC B0 ;  /* 0x0000000000007941 */ /* 0x000fea0003800000 */
.L_x_5331:
        /* <DEDUP_REMOVED lines=37> */
[----:B------:R-:W-:Y:S05]  /*2980*/  CALL.REL.NOINC `($__internal_38_$__cuda_sm20_div_s64) ;  /* 0x00001c4000007944 */ /* 0x000fea0003c00000 */
        /* <DEDUP_REMOVED lines=11> */
.L_x_5335:
        /* <DEDUP_REMOVED lines=23> */
.L_x_5336:
[----:B------:R-:W-:Y:S05]  /*2bb0*/  BSYNC B0 ;  /* 0x0000000000007941 */ /* 0x000fea0003800000 */
.L_x_5334:
        /* <DEDUP_REMOVED lines=19> */
.L_x_5338:
        /* <DEDUP_REMOVED lines=22> */
.L_x_5339:
[----:B------:R-:W-:Y:S05]  /*2e50*/  BSYNC B0 ;  /* 0x0000000000007941 */ /* 0x000fea0003800000 */
.L_x_5337:
        /* <DEDUP_REMOVED lines=22> */
.L_x_5341:
        /* <DEDUP_REMOVED lines=23> */
.L_x_5342:
[----:B------:R-:W-:Y:S05]  /*3130*/  BSYNC B0 ;  /* 0x0000000000007941 */ /* 0x000fea0003800000 */
.L_x_5340:
        /* <DEDUP_REMOVED lines=38> */
.L_x_5344:
        /* <DEDUP_REMOVED lines=23> */
.L_x_5345:
[----:B------:R-:W-:Y:S05]  /*3510*/  BSYNC B0 ;  /* 0x0000000000007941 */ /* 0x000fea0003800000 */
.L_x_5343:
        /* <DEDUP_REMOVED lines=27> */
.L_x_5347:
        /* <DEDUP_REMOVED lines=23> */
.L_x_5348:
[----:B------:R-:W-:Y:S05]  /*3840*/  BSYNC B0 ;  /* 0x0000000000007941 */ /* 0x000fea0003800000 */
.L_x_5346:
        /* <DEDUP_REMOVED lines=20> */
.L_x_5324:
[----:B------:R-:W-:-:S04]  /*3990*/  LEA R2, P0, R32, c[0x0][0x200], 0x2 ;  /* 0x0000800020027a11 */ /* 0x000fc800078010ff */
[----:B------:R-:W-:-:S05]  /*39a0*/  LEA.HI.X R3, R32, c[0x0][0x204], R33, 0x2, P0 ;  /* 0x0000810020037a11 */ /* 0x000fca00000f1421 */
[----:B------:R0:W-:Y:S04]  /*39b0*/  STG.E [R2.64], R29 ;  /* 0x0000001d02007986 */ /* 0x0001e8000c101908 */
.L_x_5323:
[----:B------:R-:W-:Y:S05]  /*39c0*/  BSYNC B1 ;  /* 0x0000000000017941 */ /* 0x000fea0003800000 */
.L_x_5322:
        /* <DEDUP_REMOVED lines=42> */
.L_x_5351:
        /* <DEDUP_REMOVED lines=37> */
.L_x_5350:
        /* <DEDUP_REMOVED lines=25> */
.L_x_5352:
[----:B------:R-:W-:-:S13]  /*4050*/  ISETP.LT.OR P4, PT, R14, c[0x0][0x314], P4 ;  /* 0x0000c5000e007a0c */ /* 0x000fda0002781670 */
[----:B------:R-:W-:Y:S05]  /*4060*/  @!P4 BRA `(.L_x_5349) ;  /* 0x000000a00000c947 */ /* 0x000fea0003800000 */
[----:B------:R-:W-:Y:S01]  /*4070*/  ISETP.GE.AND P0, PT, R16, R15, PT ;  /* 0x0000000f1000720c */ /* 0x000fe20003f06270 */
[----:B------:R-:W-:-:S12]  /*4080*/  BSSY B0, `(.L_x_5353) ;  /* 0x0000003000007945 */ /* 0x000fd80003800000 */
[----:B------:R-:W-:Y:S05]  /*4090*/  @P0 BRA `(.L_x_5354) ;  /* 0x0000001000000947 */ /* 0x000fea0003800000 */
[----:B------:R0:W5:Y:S02]  /*40a0*/  LDG.E.128 R8, [R24.64] ;  /* 0x0000000818087981 */ /* 0x000164000c1e1d00 */
.L_x_5354:
[----:B------:R-:W-:Y:S05]  /*40b0*/  BSYNC B0 ;  /* 0x0000000000007941 */ /* 0x000fea0003800000 */
.L_x_5353:
[----:B------:R-:W1:Y:S02]  /*40c0*/  LDS R5, [R6] ;  /* 0x0000000006057984 */ /* 0x000e640000000800 */
[C---:B-1---5:R-:W-:Y:S02]  /*40d0*/  FFMA.FTZ R4, R5.reuse, R8, R4 ;  /* 0x0000000805047223 */ /* 0x062fe40000010004 */
[C---:B------:R-:W-:Y:S02]  /*40e0*/  FFMA.FTZ R3, R5.reuse, R9, R3 ;  /* 0x0000000905037223 */ /* 0x040fe40000010003 */
[C---:B------:R-:W-:Y:S02]  /*40f0*/  FFMA.FTZ R2, R5.reuse, R10, R2 ;  /* 0x0000000a05027223 */ /* 0x040fe40000010002 */
[----:B------:R-:W-:Y:S02]  /*4100*/  FFMA.FTZ R0, R5, R11, R0 ;  /* 0x0000000b05007223 */ /* 0x000fe40000010000 */
.L_x_5349:
        /* <DEDUP_REMOVED lines=76> */
        .weak           $__internal_38_$__cuda_sm20_div_s64
        .type           $__internal_38_$__cuda_sm20_div_s64,@function
        .size           $__internal_38_$__cuda_sm20_div_s64,(.L_x_8312 - $__internal_38_$__cuda_sm20_div_s64)
$__internal_38_$__cuda_sm20_div_s64:
        /* <DEDUP_REMOVED lines=83> */
[----:B------:R-:W-:Y:S06]  /*4b00*/  RET.REL.NODEC R42 `(_ZN5flash32flash_fwd_splitkv_combine_kernelI23Flash_fwd_kernel_traitsILi128ELi64ELi64ELi4ELb0ELb0EN7cutlass10bfloat16_tE19Flash_kernel_traitsILi128ELi64ELi64ELi4ES3_EELi4ELi2ELb1EEEvNS_16Flash_fwd_paramsE) ;  /* 0xffffb4f02a007950 */ /* 0x000fec0003c3ffff */
.L_x_5355:
        /* <DEDUP_REMOVED lines=15> */
.L_x_8312:


//--------------------- .text._ZN5flash32flash_fwd_splitkv_combine_kernelI23Flash_fwd_kernel_traitsILi128ELi64ELi64ELi4ELb0ELb0EN7cutlass10bfloat16_tE19Flash_kernel_traitsILi128ELi64ELi64ELi4ES3_EELi4ELi1ELb1EEEvNS_16Flash_fwd_paramsE --------------------------
	.section	.text._ZN5flash32flash_fwd_splitkv_combine_kernelI23Flash_fwd_kernel_traitsILi128ELi64ELi64ELi4ELb0ELb0EN7cutlass10bfloat16_tE19Flash_kernel_traitsILi128ELi64ELi64ELi4ES3_EELi4ELi1ELb1EEEvNS_16Flash_fwd_paramsE,"ax",@progbits
	.sectioninfo	@"SHI_REGISTERS=54"
	.align	128
        .global         _ZN5flash32flash_fwd_splitkv_combine_kernelI23Flash_fwd_kernel_traitsILi128ELi64ELi64ELi4ELb0ELb0EN7cutlass10bfloat16_tE19Flash_kernel_traitsILi128ELi64ELi64ELi4ES3_EELi4ELi1ELb1EEEvNS_16Flash_fwd_paramsE
        .type           _ZN5flash32flash_fwd_splitkv_combine_kernelI23Flash_fwd_kernel_traitsILi128ELi64ELi64ELi4ELb0ELb0EN7cutlass10bfloat16_tE19Flash_kernel_traitsILi128ELi64ELi64ELi4ES3_EELi4ELi1ELb1EEEvNS_16Flash_fwd_paramsE,@function
        .size           _ZN5flash32flash_fwd_splitkv_combine_kernelI23Flash_fwd_kernel_traitsILi128ELi64ELi64ELi4ELb0ELb0EN7cutlass10bfloat16_tE19Flash_kernel_traitsILi128ELi64ELi64ELi4ES3_EELi4ELi1ELb1EEEvNS_16Flash_fwd_paramsE,(.L_x_8313 - _ZN5flash32flash_fwd_splitkv_combine_kernelI23Flash_fwd_kernel_traitsILi128ELi64ELi64ELi4ELb0ELb0EN7cutlass10bfloat16_tE19Flash_kernel_traitsILi128ELi64ELi64ELi4ES3_EELi4ELi1ELb1EEEvNS_16Flash_fwd_paramsE)
        .other          _ZN5flash32flash_fwd_splitkv_combine_kernelI23Flash_fwd_kernel_traitsILi128ELi64ELi64ELi4ELb0ELb0EN7cutlass10bfloat16_tE19Flash_kernel_traitsILi128ELi64ELi64ELi4ES3_EELi4ELi1ELb1EEEvNS_16Flash_fwd_paramsE,@"STO_CUDA_ENTRY STV_DEFAULT"
_ZN5flash32flash_fwd_splitkv_combine_kernelI23Flash_fwd_kernel_traitsILi128ELi64ELi64ELi4ELb0ELb0EN7cutlass10bfloat16_tE19Flash_kernel_traitsILi128ELi64ELi64ELi4ES3_EELi4ELi1ELb1EEEvNS_16Flash_fwd_paramsE:
.text._ZN5flash32flash_fwd_splitkv_combine_kernelI23Flash_fwd_kernel_traitsILi128ELi64ELi64ELi4ELb0ELb0EN7cutlass10bfloat16_tE19Flash_kernel_traitsILi128ELi64ELi64ELi4ES3_EELi4ELi1ELb1EEEvNS_16Flash_fwd_paramsE:
        /* <DEDUP_REMOVED lines=23> */
[----:B------:R-:W-:Y:S05]  /*0170*/  CALL.REL.NOINC `($__internal_39_$__cuda_sm20_div_s64) ;  /* 0x0000458000007944 */ /* 0x000fea0003c00000 */
[----:B------:R-:W-:Y:S02]  /*0180*/  MOV R8, R0 ;  /* 0x0000000000087202 */ /* 0x000fe40000000f00 */
[----:B------:R-:W-:Y:S01]  /*0190*/  MOV R9, R23 ;  /* 0x0000001700097202 */ /* 0x000fe20000000f00 */
[----:B------:R-:W-:Y:S05]  /*01a0*/  BRA `(.L_x_5357) ;  /* 0x0000013000007947 */ /* 0x000fea0003800000 */
.L_x_5356:
        /* <DEDUP_REMOVED lines=19> */
.L_x_5357:
        /* <DEDUP_REMOVED lines=17> */
.L_x_5359:
        /* <DEDUP_REMOVED lines=19> */
.L_x_5360:
[----:B------:R-:W-:Y:S05]  /*0520*/  BSYNC B0 ;  /* 0x0000000000007941 */ /* 0x000fea0003800000 */
.L_x_5358:
        /* <DEDUP_REMOVED lines=45> */
.L_x_5362:
        /* <DEDUP_REMOVED lines=19> */
.L_x_5363:
[----:B------:R-:W-:Y:S05]  /*0930*/  BSYNC B0 ;  /* 0x0000000000007941 */ /* 0x000fea0003800000 */
.L_x_5361:
        /* <DEDUP_REMOVED lines=78> */
.L_x_5365:
        /* <DEDUP_REMOVED lines=19> */
.L_x_5366:
[----:B------:R-:W-:Y:S05]  /*0f50*/  BSYNC B0 ;  /* 0x0000000000007941 */ /* 0x000fea0003800000 */
.L_x_5364:
        /* <DEDUP_REMOVED lines=43> */
.L_x_5368:
        /* <DEDUP_REMOVED lines=19> */
.L_x_5369:
[----:B------:R-:W-:Y:S05]  /*1340*/  BSYNC B0 ;  /* 0x0000000000007941 */ /* 0x000fea0003800000 */
.L_x_5367:
        /* <DEDUP_REMOVED lines=133> */
.L_x_5371:
[----:B------:R-:W-:Y:S05]  /*1ba0*/  BSYNC B0 ;  /* 0x0000000000007941 */ /* 0x000fea0003800000 */
.L_x_5370:
        /* <DEDUP_REMOVED lines=73> */
[----:B------:R-:W-:Y:S05]  /*2040*/  CALL.REL.NOINC `($__internal_39_$__cuda_sm20_div_s64) ;  /* 0x000026b000007944 */ /* 0x000fea0003c00000 */
        /* <DEDUP_REMOVED lines=10> */
.L_x_5376:
        /* <DEDUP_REMOVED lines=23> */
.L_x_5377:
[----:B------:R-:W-:Y:S05]  /*2260*/  BSYNC B0 ;  /* 0x0000000000007941 */ /* 0x000fea0003800000 */
.L_x_5375:
        /* <DEDUP_REMOVED lines=22> */
.L_x_5379:
        /* <DEDUP_REMOVED lines=22> */
.L_x_5380:
[----:B------:R-:W-:Y:S05]  /*2530*/  BSYNC B0 ;  /* 0x0000000000007941 */ /* 0x000fea0003800000 */
.L_x_5378:
        /* <DEDUP_REMOVED lines=22> */
.L_x_5382:
        /* <DEDUP_REMOVED lines=22> */
.L_x_5383:
[----:B------:R-:W-:Y:S05]  /*2800*/  BSYNC B0 ;  /* 0x0000000000007941 */ /* 0x000fea0003800000 */
.L_x_5381:
        /* <DEDUP_REMOVED lines=33> */
[----:B------:R-:W-:Y:S05]  /*2a20*/  CALL.REL.NOINC `($__internal_39_$__cuda_sm20_div_s64) ;  /* 0x00001cd000007944 */ /* 0x000fea0003c00000 */
        /* <DEDUP_REMOVED lines=11> */
.L_x_5385:
        /* <DEDUP_REMOVED lines=23> */
.L_x_5386:
[----:B------:R-:W-:Y:S05]  /*2c50*/  BSYNC B0 ;  /* 0x0000000000007941 */ /* 0x000fea0003800000 */
.L_x_5384:
        /* <DEDUP_REMOVED lines=20> */
.L_x_5388:
        /* <DEDUP_REMOVED lines=23> */
.L_x_5389:
[----:B------:R-:W-:Y:S05]  /*2f10*/  BSYNC B0 ;  /* 0x0000000000007941 */ /* 0x000fea0003800000 */
.L_x_5387:
        /* <DEDUP_REMOVED lines=19> */
.L_x_5391:
        /* <DEDUP_REMOVED lines=23> */
.L_x_5392:
[----:B------:R-:W-:Y:S05]  /*31c0*/  BSYNC B0 ;  /* 0x0000000000007941 */ /* 0x000fea0003800000 */
.L_x_5390:
        /* <DEDUP_REMOVED lines=25> */
[----:B------:R-:W-:Y:S05]  /*3360*/  CALL.REL.NOINC `($__internal_39_$__cuda_sm20_div_s64) ;  /* 0x0000139000007944 */ /* 0x000fea0003c00000 */
        /* <DEDUP_REMOVED lines=12> */
.L_x_5394:
        /* <DEDUP_REMOVED lines=23> */
.L_x_5395:
[----:B------:R-:W-:Y:S05]  /*35a0*/  BSYNC B0 ;  /* 0x0000000000007941 */ /* 0x000fea0003800000 */
.L_x_5393:
        /* <DEDUP_REMOVED lines=28> */
.L_x_5397:
        /* <DEDUP_REMOVED lines=23> */
.L_x_5398:
[----:B------:R-:W-:Y:S05]  /*38e0*/  BSYNC B0 ;  /* 0x0000000000007941 */ /* 0x000fea0003800000 */
.L_x_5396:
        /* <DEDUP_REMOVED lines=20> */
.L_x_5374:
[----:B------:R-:W-:-:S04]  /*3a30*/  LEA R2, P0, R38, c[0x0][0x200], 0x2 ;  /* 0x0000800026027a11 */ /* 0x000fc800078010ff */
[----:B------:R-:W-:-:S05]  /*3a40*/  LEA.HI.X R3, R38, c[0x0][0x204], R39, 0x2, P0 ;  /* 0x0000810026037a11 */ /* 0x000fca00000f1427 */
[----:B------:R0:W-:Y:S04]  /*3a50*/  STG.E [R2.64], R29 ;  /* 0x0000001d02007986 */ /* 0x0001e8000c101908 */
.L_x_5373:
[----:B------:R-:W-:Y:S05]  /*3a60*/  BSYNC B1 ;  /* 0x0000000000017941 */ /* 0x000fea0003800000 */
.L_x_5372:
        /* <DEDUP_REMOVED lines=46> */
.L_x_5401:
        /* <DEDUP_REMOVED lines=39> */
.L_x_5400:
        /* <DEDUP_REMOVED lines=27> */
.L_x_5402:
        /* <DEDUP_REMOVED lines=8> */
.L_x_5404:
[----:B------:R-:W-:Y:S05]  /*41f0*/  BSYNC B0 ;  /* 0x0000000000007941 */ /* 0x000fea0003800000 */
.L_x_5403:
[----:B------:R-:W1:Y:S02]  /*4200*/  LDS R6, [R6] ;  /* 0x0000000006067984 */ /* 0x000e640000000800 */
[C---:B-1---5:R-:W-:Y:S02]  /*4210*/  FFMA.FTZ R4, R6.reuse, R8, R4 ;  /* 0x0000000806047223 */ /* 0x062fe40000010004 */
[C---:B------:R-:W-:Y:S02]  /*4220*/  FFMA.FTZ R3, R6.reuse, R9, R3 ;  /* 0x0000000906037223 */ /* 0x040fe40000010003 */
[C---:B------:R-:W-:Y:S02]  /*4230*/  FFMA.FTZ R2, R6.reuse, R10, R2 ;  /* 0x0000000a06027223 */ /* 0x040fe40000010002 */
[----:B------:R-:W-:Y:S02]  /*4240*/  FFMA.FTZ R0, R6, R11, R0 ;  /* 0x0000000b06007223 */ /* 0x000fe40000010000 */
.L_x_5399:
        /* <DEDUP_REMOVED lines=75> */
        .weak           $__internal_39_$__cuda_sm20_div_s64
        .type           $__internal_39_$__cuda_sm20_div_s64,@function
        .size           $__internal_39_$__cuda_sm20_div_s64,(.L_x_8313 - $__internal_39_$__cuda_sm20_div_s64)
$__internal_39_$__cuda_sm20_div_s64:
        /* <DEDUP_REMOVED lines=83> */
[----:B------:R-:W-:Y:S06]  /*4c30*/  RET.REL.NODEC R20 `(_ZN5flash32flash_fwd_splitkv_combine_kernelI23Flash_fwd_kernel_traitsILi128ELi64ELi64ELi4ELb0ELb0EN7cutlass10bfloat16_tE19Flash_kernel_traitsILi128ELi64ELi64ELi4ES3_EELi4ELi1ELb1EEEvNS_16Flash_fwd_paramsE) ;  /* 0xffffb3c014007950 */ /* 0x000fec0003c3ffff */
.L_x_5405:
        /* <DEDUP_REMOVED lines=12> */
.L_x_8313:


//--------------------- .text._ZN5flash24flash_fwd_splitkv_kernelI23Flash_fwd_kernel_traitsILi128ELi64ELi64ELi4ELb0ELb0EN7cutlass10bfloat16_tE19Flash_kernel_traitsILi128ELi64ELi64ELi4ES3_EELb1ELb0ELb0ELb0ELb0ELb0ELb0ELb0EEEvNS_16Flash_fwd_paramsE --------------------------
	.section	.text._ZN5flash24flash_fwd_splitkv_kernelI23Flash_fwd_kernel_traitsILi128ELi64ELi64ELi4ELb0ELb0EN7cutlass10bfloat16_tE19Flash_kernel_traitsILi128ELi64ELi64ELi4ES3_EELb1ELb0ELb0ELb0ELb0ELb0ELb0ELb0EEEvNS_16Flash_fwd_paramsE,"ax",@progbits
	.sectioninfo	@"SHI_REGISTERS=184"
	.align	128
        .global         _ZN5flash24flash_fwd_splitkv_kernelI23Flash_fwd_kernel_traitsILi128ELi64ELi64ELi4ELb0ELb0EN7cutlass10bfloat16_tE19Flash_kernel_traitsILi128ELi64ELi64ELi4ES3_EELb1ELb0ELb0ELb0ELb0ELb0ELb0ELb0EEEvNS_16Flash_fwd_paramsE
        .type           _ZN5flash24flash_fwd_splitkv_kernelI23Flash_fwd_kernel_traitsILi128ELi64ELi64ELi4ELb0ELb0EN7cutlass10bfloat16_tE19Flash_kernel_traitsILi128ELi64ELi64ELi4ES3_EELb1ELb0ELb0ELb0ELb0ELb0ELb0ELb0EEEvNS_16Flash_fwd_paramsE,@function
        .size           _ZN5flash24flash_fwd_splitkv_kernelI23Flash_fwd_kernel_traitsILi128ELi64ELi64ELi4ELb0ELb0EN7cutlass10bfloat16_tE19Flash_kernel_traitsILi128ELi64ELi64ELi4ES3_EELb1ELb0ELb0ELb0ELb0ELb0ELb0ELb0EEEvNS_16Flash_fwd_paramsE,(.L_x_8370 - _ZN5flash24flash_fwd_splitkv_kernelI23Flash_fwd_kernel_traitsILi128ELi64ELi64ELi4ELb0ELb0EN7cutlass10bfloat16_tE19Flash_kernel_traitsILi128ELi64ELi64ELi4ES3_EELb1ELb0ELb0ELb0ELb0ELb0ELb0ELb0EEEvNS_16Flash_fwd_paramsE)
        .other          _ZN5flash24flash_fwd_splitkv_kernelI23Flash_fwd_kernel_traitsILi128ELi64ELi64ELi4ELb0ELb0EN7cutlass10bfloat16_tE19Flash_kernel_traitsILi128ELi64ELi64ELi4ES3_EELb1ELb0ELb0ELb0ELb0ELb0ELb0ELb0EEEvNS_16Flash_fwd_paramsE,@"STO_CUDA_ENTRY STV_DEFAULT"
_ZN5flash24flash_fwd_splitkv_kernelI23Flash_fwd_kernel_traitsILi128ELi64ELi64ELi4ELb0ELb0EN7cutlass10bfloat16_tE19Flash_kernel_traitsILi128ELi64ELi64ELi4ES3_EELb1ELb0ELb0ELb0ELb0ELb0ELb0ELb0EEEvNS_16Flash_fwd_paramsE:
.text._ZN5flash24flash_fwd_splitkv_kernelI23Flash_fwd_kernel_traitsILi128ELi64ELi64ELi4ELb0ELb0EN7cutlass10bfloat16_tE19Flash_kernel_traitsILi128ELi64ELi64ELi4ES3_EELb1ELb0ELb0ELb0ELb0ELb0ELb0ELb0EEEvNS_16Flash_fwd_paramsE:
        /* <DEDUP_REMOVED lines=33> */
.L_x_5406:
[----:B-1-34-:R-:W-:Y:S02]  /*0210*/  MOV R0, c[0x0][0x218] ;  /* 0x0000860000007a02 */ /* 0x01afe40000000f00 */
.L_x_5407:
[----:B------:R-:W-:-:S04]  /*0220*/  ISETP.NE.U32.AND P2, PT, RZ, c[0x0][0x258], PT ;  /* 0x00009600ff007a0c */ /* 0x000fc80003f45070 */
[----:B------:R-:W-:-:S13]  /*0230*/  ISETP.NE.AND.EX P2, PT, RZ, c[0x0][0x25c], PT, P2 ;  /* 0x00009700ff007a0c */ /* 0x000fda0003f45320 */
[----:B------:R-:W-:-:S05]  /*0240*/  @P2 IMAD.WIDE R6, R13, R160, c[0x0][0x258] ;  /* 0x000096000d062625 */ /* 0x000fca00078e02a0 */
        /* <DEDUP_REMOVED lines=39> */
[----:B------:R-:W-:-:S04]  /*04c0*/  @!P0 IMAD.WIDE.U32 R16, R13, c[0x0][0x1e0], RZ ;  /* 0x000078000d108a25 */ /* 0x000fc800078e00ff */
[----:B------:R-:W-:Y:S02]  /*04d0*/  IMAD.SHL.U32 R2, R10, 0x8, RZ ;  /* 0x000000080a027824 */ /* 0x000fe400078e00ff */
[----:B------:R-:W-:Y:S02]  /*04e0*/  @!P0 IMAD R4, R4, c[0x0][0x1e0], RZ ;  /* 0x0000780004048a24 */ /* 0x000fe400078e02ff */
[----:B------:R-:W-:Y:S01]  /*04f0*/  @P0 IMAD.WIDE.U32 R14, R152, c[0x0][0x1e8], RZ ;  /* 0x00007a00980e0a25 */ /* 0x000fe200078e00ff */
[----:B------:R-:W-:Y:S02]  /*0500*/  SHF.R.S32.HI R3, RZ, 0x1f, R2 ;  /* 0x0000001fff037819 */ /* 0x000fe40000011402 */
        /* <DEDUP_REMOVED lines=14> */
[----:B------:R-:W-:Y:S01]  /*05f0*/  IMAD R17, R12, c[0x0][0x1f4], R17 ;  /* 0x00007d000c117a24 */ /* 0x000fe200078e0211 */
[----:B------:R-:W-:Y:S01]  /*0600*/  IADD3 R7, R2, 0x40, RZ ;  /* 0x0000004002077810 */ /* 0x000fe20007ffe0ff */
[----:B------:R-:W-:-:S05]  /*0610*/  IMAD.WIDE.U32 R14, R12, c[0x0][0x1f0], R14 ;  /* 0x00007c000c0e7a25 */ /* 0x000fca00078e000e */
[----:B------:R-:W-:-:S03]  /*0620*/  IADD3 R17, R15, R17, RZ ;  /* 0x000000110f117210 */ /* 0x000fc60007ffe0ff */
        /* <DEDUP_REMOVED lines=12> */
.L_x_5410:
[----:B------:R-:W-:Y:S05]  /*06f0*/  BSYNC B0 ;  /* 0x0000000000007941 */ /* 0x000fea0003800000 */
.L_x_5409:
        /* <DEDUP_REMOVED lines=18> */
.L_x_5412:
[----:B------:R-:W-:Y:S05]  /*0820*/  BSYNC B0 ;  /* 0x0000000000007941 */ /* 0x000fea0003800000 */
.L_x_5411:
        /* <DEDUP_REMOVED lines=18> */
.L_x_5414:
[----:B------:R-:W-:Y:S05]  /*0950*/  BSYNC B0 ;  /* 0x0000000000007941 */ /* 0x000fea0003800000 */
.L_x_5413:
        /* <DEDUP_REMOVED lines=17> */
.L_x_5416:
[----:B------:R-:W-:Y:S05]  /*0a70*/  BSYNC B0 ;  /* 0x0000000000007941 */ /* 0x000fea0003800000 */
.L_x_5415:
        /* <DEDUP_REMOVED lines=19> */
.L_x_5408:
        /* <DEDUP_REMOVED lines=77> */
[C---:B------:R-:W-:Y:S02]  /*1080*/  IMAD R3, R9.reuse, c[0x0][0x180], RZ ;  /* 0x0000600009037a24 */ /* 0x040fe400078e02ff */
[----:B------:R-:W-:Y:S02]  /*1090*/  IMAD R9, R9, c[0x0][0x188], RZ ;  /* 0x0000620009097a24 */ /* 0x000fe400078e02ff */
[C---:B------:R-:W-:Y:S02]  /*10a0*/  IMAD R3, R34.reuse, c[0x0][0x184], R3 ;  /* 0x0000610022037a24 */ /* 0x040fe400078e0203 */
[----:B------:R-:W-:Y:S02]  /*10b0*/  IMAD R28, R34, c[0x0][0x18c], R9 ;  /* 0x00006300221c7a24 */ /* 0x000fe400078e0209 */
[----:B------:R-:W-:Y:S02]  /*10c0*/  IMAD.IADD R15, R15, 0x1, R3 ;  /* 0x000000010f0f7824 */ /* 0x000fe400078e0203 */
[C---:B------:R-:W-:Y:S01]  /*10d0*/  IMAD R3, R7.reuse, c[0x0][0x19c], R2 ;  /* 0x0000670007037a24 */ /* 0x040fe200078e0202 */
[----:B------:R-:W-:Y:S01]  /*10e0*/  SHF.R.S32.HI R2, RZ, 0x1f, R0 ;  /* 0x0000001fff027819 */ /* 0x000fe20000011400 */
        /* <DEDUP_REMOVED lines=9> */
.L_x_5417:
        /* <DEDUP_REMOVED lines=16> */
.L_x_5419:
        /* <DEDUP_REMOVED lines=13> */
[----:B------:R-:W-:-:S05]  /*1350*/  MOV R6, R0 ;  /* 0x0000000000067202 */ /* 0x000fca0000000f00 */
[----:B------:R-:W-:Y:S01]  /*1360*/  IMAD.HI.U32 R0, R7, R6, RZ ;  /* 0x0000000607007227 */ /* 0x000fe200078e00ff */
[----:B------:R-:W-:-:S03]  /*1370*/  LEA R7, R129, 0xffffffc0, 0x6 ;  /* 0xffffffc081077811 */ /* 0x000fc600078e30ff */
        /* <DEDUP_REMOVED lines=34> */
.L_x_5418:
[----:B------:R-:W-:Y:S01]  /*15a0*/  ISETP.NE.AND P1, PT, R152, -0x1, PT ;  /* 0xffffffff9800780c */ /* 0x000fe20003f25270 */
[----:B------:R-:W-:Y:S01]  /*15b0*/  BSSY B0, `(.L_x_5420) ;  /* 0x000005e000007945 */ /* 0x000fe20003800000 */
[----:B-----5:R-:W-:Y:S02]  /*15c0*/  SHF.R.S32.HI R3, RZ, 0x1f, R10 ;  /* 0x0000001fff037819 */ /* 0x020fe4000001140a */
[----:B------:R-:W-:Y:S02]  /*15d0*/  IADD3 R148, -R18, R157, RZ ;  /* 0x0000009d12947210 */ /* 0x000fe40007ffe1ff */
[CC--:B------:R-:W-:Y:S02]  /*15e0*/  LEA.HI R11, R3.reuse, R10.reuse, RZ, 0x3 ;  /* 0x0000000a030b7211 */ /* 0x0c0fe400078f18ff */
[----:B------:R-:W-:Y:S02]  /*15f0*/  LEA.HI R16, R3, R10, RZ, 0x4 ;  /* 0x0000000a03107211 */ /* 0x000fe400078f20ff */
[----:B------:R-:W-:-:S02]  /*1600*/  SHF.R.S32.HI R20, RZ, 0x3, R11 ;  /* 0x00000003ff147819 */ /* 0x000fc4000001140b */
[----:B------:R-:W-:Y:S01]  /*1610*/  LOP3.LUT R11, R11, 0xfffffff8, RZ, 0xc0, !PT ;  /* 0xfffffff80b0b7812 */ /* 0x000fe200078ec0ff */
[----:B------:R-:W-:Y:S01]  /*1620*/  @P1 IMAD.WIDE.U32 R26, R152, c[0x0][0x190], RZ ;  /* 0x00006400981a1a25 */ /* 0x000fe200078e00ff */
[----:B------:R-:W-:Y:S02]  /*1630*/  @!P1 SHF.R.S32.HI R4, RZ, 0x1f, R13 ;  /* 0x0000001fff049819 */ /* 0x000fe4000001140d */
[----:B------:R-:W-:Y:S01]  /*1640*/  SHF.R.S32.HI R21, RZ, 0x1f, R20 ;  /* 0x0000001fff157819 */ /* 0x000fe20000011414 */
[----:B------:R-:W-:Y:S01]  /*1650*/  @!P1 IMAD.WIDE.U32 R8, R13, c[0x0][0x178], RZ ;  /* 0x00005e000d089a25 */ /* 0x000fe200078e00ff */
[----:B------:R-:W-:-:S03]  /*1660*/  LEA.HI R153, R3, R10, RZ, 0x5 ;  /* 0x0000000a03997211 */ /* 0x000fc600078f28ff */
[----:B------:R-:W-:Y:S01]  /*1670*/  @!P1 IMAD R4, R4, c[0x0][0x178], RZ ;  /* 0x00005e0004049a24 */ /* 0x000fe200078e02ff */
[----:B------:R-:W-:Y:S01]  /*1680*/  LOP3.LUT R17, R153, 0xffffffe0, RZ, 0xc0, !PT ;  /* 0xffffffe099117812 */ /* 0x000fe200078ec0ff */
[----:B------:R-:W-:Y:S01]  /*1690*/  @P1 IMAD R30, R152, c[0x0][0x194], R27 ;  /* 0x00006500981e1a24 */ /* 0x000fe200078e021b */
[----:B------:R-:W-:Y:S01]  /*16a0*/  SHF.R.S32.HI R153, RZ, 0x5, R153 ;  /* 0x00000005ff997819 */ /* 0x000fe20000011499 */
[----:B------:R-:W-:Y:S02]  /*16b0*/  @!P1 IMAD R4, R13, c[0x0][0x17c], R4 ;  /* 0x00005f000d049a24 */ /* 0x000fe400078e0204 */
[----:B------:R-:W-:Y:S01]  /*16c0*/  @!P1 IMAD.MOV.U32 R26, RZ, RZ, R8 ;  /* 0x000000ffff1a9224 */ /* 0x000fe200078e0008 */
[----:B------:R-:W-:Y:S01]  /*16d0*/  LEA.HI R8, R3, R10, RZ, 0x6 ;  /* 0x0000000a03087211 */ /* 0x000fe200078f30ff */
[----:B------:R-:W-:Y:S01]  /*16e0*/  @!P1 IMAD.IADD R30, R9, 0x1, R4 ;  /* 0x00000001091e9824 */ /* 0x000fe200078e0204 */
[----:B------:R-:W-:Y:S01]  /*16f0*/  LOP3.LUT R9, R16, 0xfffffff0, RZ, 0xc0, !PT ;  /* 0xfffffff010097812 */ /* 0x000fe200078ec0ff */
[----:B------:R-:W-:-:S02]  /*1700*/  IMAD.IADD R4, R10, 0x1, -R11 ;  /* 0x000000010a047824 */ /* 0x000fc400078e0a0b */
[----:B------:R-:W-:Y:S01]  /*1710*/  IMAD.SHL.U32 R13, R20, 0x40, RZ ;  /* 0x00000040140d7824 */ /* 0x000fe200078e00ff */
[----:B------:R-:W-:Y:S01]  /*1720*/  IADD3 R14, -R9, R10, RZ ;  /* 0x0000000a090e7210 */ /* 0x000fe20007ffe1ff */
[----:B------:R-:W-:Y:S02]  /*1730*/  IMAD.SHL.U32 R158, R4, 0x8, RZ ;  /* 0x00000008049e7824 */ /* 0x000fe400078e00ff */
[----:B------:R-:W-:Y:S01]  /*1740*/  IMAD.MOV.U32 R3, RZ, RZ, 0x20 ;  /* 0x00000020ff037424 */ /* 0x000fe200078e00ff */
[----:B------:R-:W-:Y:S01]  /*1750*/  SHF.R.S32.HI R15, RZ, 0x1f, R14 ;  /* 0x0000001fff0f7819 */ /* 0x000fe2000001140e */
[----:B------:R-:W-:Y:S01]  /*1760*/  IMAD.WIDE R24, R25, 0x40, R20 ;  /* 0x0000004019187825 */ /* 0x000fe200078e0214 */
[C---:B------:R-:W-:Y:S02]  /*1770*/  IADD3 R34, P2, R158.reuse, R34, RZ ;  /* 0x000000229e227210 */ /* 0x040fe40007f5e0ff */
[----:B------:R-:W-:Y:S01]  /*1780*/  IADD3 R32, P3, R158, R32, RZ ;  /* 0x000000209e207210 */ /* 0x000fe20007f7e0ff */
[----:B------:R-:W-:Y:S01]  /*1790*/  IMAD.IADD R17, R10, 0x1, -R17 ;  /* 0x000000010a117824 */ /* 0x000fe200078e0a11 */
[----:B------:R-:W-:-:S02]  /*17a0*/  SHF.R.S32.HI R11, RZ, 0x1f, R158 ;  /* 0x0000001fff0b7819 */ /* 0x000fc4000001149e */
[----:B------:R-:W-:Y:S02]  /*17b0*/  IADD3 R26, P1, R158, R26, RZ ;  /* 0x0000001a9e1a7210 */ /* 0x000fe40007f3e0ff */
[----:B------:R-:W-:Y:S01]  /*17c0*/  LEA.HI R15, R15, R14, RZ, 0x3 ;  /* 0x0000000e0f0f7211 */ /* 0x000fe200078f18ff */
[----:B------:R-:W-:Y:S01]  /*17d0*/  IMAD.X R35, R11, 0x1, R28, P2 ;  /* 0x000000010b237824 */ /* 0x000fe200010e061c */
[----:B------:R-:W-:Y:S01]  /*17e0*/  LOP3.LUT R13, R13, 0x1c0, RZ, 0xc0, !PT ;  /* 0x000001c00d0d7812 */ /* 0x000fe200078ec0ff */
[C---:B------:R-:W-:Y:S01]  /*17f0*/  IMAD.X R33, R11.reuse, 0x1, R22, P3 ;  /* 0x000000010b217824 */ /* 0x040fe200018e0616 */
[----:B------:R-:W-:Y:S01]  /*1800*/  IADD3.X R27, R11, R30, RZ, P1, !PT ;  /* 0x0000001e0b1b7210 */ /* 0x000fe20000ffe4ff */
[----:B------:R-:W-:Y:S01]  /*1810*/  IMAD.WIDE.U32 R34, R0, c[0x0][0x1b8], R34 ;  /* 0x00006e0000227a25 */ /* 0x000fe200078e0022 */
[----:B------:R-:W-:Y:S02]  /*1820*/  LOP3.LUT R11, R15, 0xfffffff8, RZ, 0xc0, !PT ;  /* 0xfffffff80f0b7812 */ /* 0x000fe400078ec0ff */
[----:B------:R-:W-:Y:S01]  /*1830*/  LOP3.LUT R9, R13, 0x38, R158, 0xf8, !PT ;  /* 0x000000380d097812 */ /* 0x000fe200078ef89e */
[----:B------:R-:W-:Y:S01]  /*1840*/  IMAD.WIDE.U32 R102, R20, c[0x0][0x198], R32 ;  /* 0x0000660014667a25 */ /* 0x000fe200078e0020 */
[----:B------:R-:W-:-:S02]  /*1850*/  SHF.R.U32.HI R6, RZ, 0x3, R13 ;  /* 0x00000003ff067819 */ /* 0x000fc4000001160d */
[----:B------:R-:W-:Y:S01]  /*1860*/  IADD3 R30, P1, R20, R7, RZ ;  /* 0x00000007141e7210 */ /* 0x000fe20007f3e0ff */
[----:B------:R-:W-:Y:S01]  /*1870*/  IMAD.IADD R14, R14, 0x1, -R11 ;  /* 0x000000010e0e7824 */ /* 0x000fe200078e0a0b */
[----:B------:R-:W-:Y:S01]  /*1880*/  LOP3.LUT R6, R9, R6, RZ, 0x3c, !PT ;  /* 0x0000000609067212 */ /* 0x000fe200078e3cff */
[----:B------:R-:W-:Y:S01]  /*1890*/  IMAD R9, R2, c[0x0][0x1b8], RZ ;  /* 0x00006e0002097a24 */ /* 0x000fe200078e02ff */
[----:B------:R-:W-:Y:S01]  /*18a0*/  SHF.R.S32.HI R2, RZ, 0x1f, R12 ;  /* 0x0000001fff027819 */ /* 0x000fe2000001140c */
[----:B------:R-:W-:Y:S01]  /*18b0*/  IMAD.X R5, R21, 0x1, R5, P1 ;  /* 0x0000000115057824 */ /* 0x000fe200008e0605 */
[----:B------:R-:W-:Y:S01]  /*18c0*/  R2P PR, R14, 0x6 ;  /* 0x000000060e007804 */ /* 0x000fe20000000000 */
[----:B------:R-:W-:Y:S01]  /*18d0*/  IMAD R9, R0, c[0x0][0x1bc], R9 ;  /* 0x00006f0000097a24 */ /* 0x000fe200078e0209 */
[----:B------:R-:W-:Y:S01]  /*18e0*/  ISETP.GE.AND P3, PT, R20, R148, PT ;  /* 0x000000941400720c */ /* 0x000fe20003f66270 */
[----:B------:R-:W-:Y:S01]  /*18f0*/  IMAD.SHL.U32 R13, R8, 0x8, RZ ;  /* 0x00000008080d7824 */ /* 0x000fe200078e00ff */
[----:B------:R-:W-:Y:S01]  /*1900*/  IADD3 R149, R158, 0x40, RZ ;  /* 0x000000409e957810 */ /* 0x000fe20007ffe0ff */
[----:B------:R-:W-:Y:S01]  /*1910*/  IMAD R23, R2, c[0x0][0x1a8], RZ ;  /* 0x00006a0002177a24 */ /* 0x000fe200078e02ff */
[----:B------:R-:W-:Y:S01]  /*1920*/  IADD3 R35, R35, R9, RZ ;  /* 0x0000000923237210 */ /* 0x000fe20007ffe0ff */
[----:B------:R-:W-:Y:S01]  /*1930*/  IMAD R5, R5, c[0x0][0x1a0], RZ ;  /* 0x0000680005057a24 */ /* 0x000fe200078e02ff */
[----:B------:R-:W-:Y:S01]  /*1940*/  LOP3.LUT R156, R6, 0xfffffe00, R13, 0xf8, !PT ;  /* 0xfffffe00069c7812 */ /* 0x000fe200078ef80d */
[----:B------:R-:W-:Y:S01]  /*1950*/  IMAD R7, R21, c[0x0][0x198], RZ ;  /* 0x0000660015077a24 */ /* 0x000fe200078e02ff */
[----:B------:R-:W-:Y:S01]  /*1960*/  SEL R0, R3, 0xffffffe0, !P2 ;  /* 0xffffffe003007807 */ /* 0x000fe20005000000 */
[----:B------:R-:W-:-:S02]  /*1970*/  IMAD R23, R12, c[0x0][0x1ac], R23 ;  /* 0x00006b000c177a24 */ /* 0x000fc400078e0217 */
[----:B------:R-:W-:-:S04]  /*1980*/  IMAD.WIDE.U32 R12, R12, c[0x0][0x1a8], R26 ;  /* 0x00006a000c0c7a25 */ /* 0x000fc800078e001a */
[----:B------:R-:W-:Y:S01]  /*1990*/  IMAD R5, R30, c[0x0][0x1a4], R5 ;  /* 0x000069001e057a24 */ /* 0x000fe200078e0205 */
[----:B------:R-:W-:Y:S01]  /*19a0*/  IADD3 R23, R13, R23, RZ ;  /* 0x000000170d177210 */ /* 0x000fe20007ffe0ff */
[----:B------:R-:W-:Y:S02]  /*19b0*/  IMAD.MOV.U32 R6, RZ, RZ, 0x10 ;  /* 0x00000010ff067424 */ /* 0x000fe400078e00ff */
[----:B------:R-:W-:Y:S02]  /*19c0*/  IMAD R7, R20, c[0x0][0x19c], R7 ;  /* 0x0000670014077a24 */ /* 0x000fe400078e0207 */
[----:B------:R-:W-:Y:S01]  /*19d0*/  IMAD.WIDE.U32 R30, R30, c[0x0][0x1a0], R34 ;  /* 0x000068001e1e7a25 */ /* 0x000fe200078e0022 */
[----:B------:R-:W-:-:S03]  /*19e0*/  SEL R2, R6, 0xfffffff0, !P1 ;  /* 0xfffffff006027807 */ /* 0x000fc60004800000 */
[----:B------:R-:W-:Y:S02]  /*19f0*/  IMAD.IADD R101, R103, 0x1, R7 ;  /* 0x0000000167657824 */ /* 0x000fe400078e0207 */
        /* <DEDUP_REMOVED lines=25> */
.L_x_5421:
[----:B------:R-:W-:Y:S05]  /*1b90*/  BSYNC B0 ;  /* 0x0000000000007941 */ /* 0x000fea0003800000 */
.L_x_5420:
        /* <DEDUP_REMOVED lines=29> */
.L_x_5423:
[----:B------:R-:W-:Y:S05]  /*1d70*/  BSYNC B0 ;  /* 0x0000000000007941 */ /* 0x000fea0003800000 */
.L_x_5422:
        /* <DEDUP_REMOVED lines=29> */
.L_x_5425:
[----:B------:R-:W-:Y:S05]  /*1f50*/  BSYNC B0 ;  /* 0x0000000000007941 */ /* 0x000fea0003800000 */
.L_x_5424:
        /* <DEDUP_REMOVED lines=28> */
.L_x_5427:
[----:B------:R-:W-:Y:S05]  /*2120*/  BSYNC B0 ;  /* 0x0000000000007941 */ /* 0x000fea0003800000 */
.L_x_5426:
        /* <DEDUP_REMOVED lines=23> */
.L_x_5429:
[----:B------:R-:W-:Y:S05]  /*22a0*/  BSYNC B0 ;  /* 0x0000000000007941 */ /* 0x000fea0003800000 */
.L_x_5428:
        /* <DEDUP_REMOVED lines=25> */
.L_x_5431:
[----:B------:R-:W-:Y:S05]  /*2440*/  BSYNC B0 ;  /* 0x0000000000007941 */ /* 0x000fea0003800000 */
.L_x_5430:
[----:B------:R-:W-:Y:S01]  /*2450*/  ISETP.GE.AND P1, PT, R9, R8, PT ;  /* 0x000000080900720c */ /* 0x000fe20003f26270 */
[----:B------:R-:W-:-:S12]  /*2460*/  BSSY B0, `(.L_x_5432) ;  /* 0x0000016000007945 */ /* 0x000fd80003800000 */
[----:B------:R-:W-:Y:S05]  /*2470*/  @P1 BRA `(.L_x_5433) ;  /* 0x0000014000001947 */ /* 0x000fea0003800000 */
[----:B------:R-:W-:Y:S01]  /*2480*/  ISETP.GE.AND P2, PT, R158, c[0x0][0x220], PT ;  /* 0x000088009e007a0c */ /* 0x000fe20003f46270 */
[----:B---3--:R-:W-:Y:S01]  /*2490*/  IMAD.MOV.U32 R12, RZ, RZ, c[0x0][0x19c] ;  /* 0x00006700ff0c7624 */ /* 0x008fe200078e00ff */
[----:B------:R-:W-:Y:S02]  /*24a0*/  LEA R13, P3, R29, R102, 0x5 ;  /* 0x000000661d0d7211 */ /* 0x000fe400078628ff */
        /* <DEDUP_REMOVED lines=17> */
.L_x_5433:
[----:B------:R-:W-:Y:S05]  /*25c0*/  BSYNC B0 ;  /* 0x0000000000007941 */ /* 0x000fea0003800000 */
.L_x_5432:
        /* <DEDUP_REMOVED lines=9> */
[----:B---3--:R-:W-:-:S03]  /*2660*/  IADD3 R12, R25, UR4, RZ ;  /* 0x00000004190c7c10 */ /* 0x008fc6000fffe0ff */
        /* <DEDUP_REMOVED lines=15> */
.L_x_5435:
[----:B------:R-:W-:Y:S05]  /*2760*/  BSYNC B0 ;  /* 0x0000000000007941 */ /* 0x000fea0003800000 */
.L_x_5434:
[----:B------:R-:W0:Y:S01]  /*2770*/  LDGDEPBAR ;  /* 0x00000000000079af */ /* 0x000e220000000000 */
[----:B---3--:R-:W-:Y:S01]  /*2780*/  SHF.R.S32.HI R13, RZ, 0x4, R16 ;  /* 0x00000004ff0d7819 */ /* 0x008fe20000011410 */
[----:B------:R-:W-:Y:S01]  /*2790*/  IMAD.SHL.U32 R14, R14, 0x40, RZ ;  /* 0x000000400e0e7824 */ /* 0x000fe200078e00ff */
[----:B------:R-:W-:Y:S01]  /*27a0*/  ISETP.GE.AND P2, PT, R20, R8, PT ;  /* 0x000000081400720c */ /* 0x000fe20003f46270 */
[----:B------:R-:W-:Y:S01]  /*27b0*/  IMAD.SHL.U32 R12, R15, 0x40, RZ ;  /* 0x000000400f0c7824 */ /* 0x000fe200078e00ff */
[----:B------:R-:W-:Y:S01]  /*27c0*/  LEA.HI R146, R16, R13, RZ, 0x1 ;  /* 0x0000000d10927211 */ /* 0x000fe200078f08ff */
[C---:B------:R-:W-:Y:S01]  /*27d0*/  IMAD.SHL.U32 R16, R4.reuse, 0x40, RZ ;  /* 0x0000004004107824 */ /* 0x040fe200078e00ff */
[----:B------:R-:W-:Y:S01]  /*27e0*/  LOP3.LUT P4, RZ, R4, 0x4, RZ, 0xc0, !PT ;  /* 0x0000000404ff7812 */ /* 0x000fe2000788c0ff */
[----:B------:R-:W-:Y:S01]  /*27f0*/  IMAD.SHL.U32 R21, R20, 0x8, RZ ;  /* 0x0000000814157824 */ /* 0x000fe200078e00ff */
[----:B------:R-:W-:Y:S01]  /*2800*/  LOP3.LUT R146, R146, 0xfffffffe, RZ, 0xc0, !PT ;  /* 0xfffffffe92927812 */ /* 0x000fe200078ec0ff */
[----:B------:R-:W-:Y:S01]  /*2810*/  IMAD.SHL.U32 R86, R10, 0x2, RZ ;  /* 0x000000020a567824 */ /* 0x000fe200078e00ff */
[----:B------:R-:W-:Y:S01]  /*2820*/  LOP3.LUT P3, RZ, R4, 0x2, RZ, 0xc0, !PT ;  /* 0x0000000204ff7812 */ /* 0x000fe2000786c0ff */
[----:B------:R-:W-:Y:S01]  /*2830*/  BSSY B0, `(.L_x_5436) ;  /* 0x0000033000007945 */ /* 0x000fe20003800000 */
[----:B------:R-:W-:Y:S01]  /*2840*/  LOP3.LUT R4, R14, 0x1c0, RZ, 0xc0, !PT ;  /* 0x000001c00e047812 */ /* 0x000fe200078ec0ff */
[----:B------:R-:W-:Y:S01]  /*2850*/  IMAD.IADD R146, R13, 0x1, -R146 ;  /* 0x000000010d927824 */ /* 0x000fe200078e0a92 */
[----:B------:R-:W-:-:S02]  /*2860*/  SHF.R.S32.HI R154, RZ, 0x1f, R17 ;  /* 0x0000001fff9a7819 */ /* 0x000fc40000011411 */
[----:B------:R-:W-:Y:S01]  /*2870*/  LOP3.LUT R16, R16, 0x1c0, RZ, 0xc0, !PT ;  /* 0x000001c010107812 */ /* 0x000fe200078ec0ff */
[----:B------:R-:W-:Y:S01]  /*2880*/  IMAD.SHL.U32 R13, R146, 0x8, RZ ;  /* 0x00000008920d7824 */ /* 0x000fe200078e00ff */
[----:B------:R-:W-:Y:S02]  /*2890*/  LEA.HI R154, R154, R17, RZ, 0x2 ;  /* 0x000000119a9a7211 */ /* 0x000fe400078f10ff */
[----:B------:R-:W-:Y:S02]  /*28a0*/  SHF.R.S32.HI R14, RZ, 0x1f, R153 ;  /* 0x0000001fff0e7819 */ /* 0x000fe40000011499 */
[----:B------:R-:W-:Y:S01]  /*28b0*/  LOP3.LUT R13, R4, 0x8, R13, 0xf8, !PT ;  /* 0x00000008040d7812 */ /* 0x000fe200078ef80d */
[----:B------:R-:W-:-:S04]  /*28c0*/  DEPBAR.LE SB0, 0x0 ;  /* 0x000080000000791a */ /* 0x000fc80000000000 */
[----:B------:R-:W-:Y:S01]  /*28d0*/  BAR.SYNC.DEFER_BLOCKING 0x0 ;  /* 0x0000000000007b1d */ /* 0x000fe20000010000 */
[----:B------:R-:W-:Y:S02]  /*28e0*/  SHF.R.U32.HI R4, RZ, 0x3, R4 ;  /* 0x00000003ff047819 */ /* 0x000fe40000011604 */
[----:B------:R-:W-:Y:S02]  /*28f0*/  LOP3.LUT R12, R12, 0xfffffe00, RZ, 0xc0, !PT ;  /* 0xfffffe000c0c7812 */ /* 0x000fe400078ec0ff */
[----:B------:R-:W-:Y:S01]  /*2900*/  LOP3.LUT R4, R13, R4, RZ, 0x3c, !PT ;  /* 0x000000040d047212 */ /* 0x000fe200078e3cff */
[C---:B------:R-:W-:Y:S01]  /*2910*/  IMAD R13, R153.reuse, 0x10, R18 ;  /* 0x00000010990d7824 */ /* 0x040fe200078e0212 */
[----:B------:R-:W-:Y:S01]  /*2920*/  SHF.R.S32.HI R154, RZ, 0x2, R154 ;  /* 0x00000002ff9a7819 */ /* 0x000fe2000001149a */
[----:B------:R-:W-:Y:S01]  /*2930*/  IMAD R147, R153, 0x400, R12 ;  /* 0x0000040099937824 */ /* 0x000fe200078e020c */
[----:B------:R-:W-:Y:S02]  /*2940*/  LOP3.LUT R17, R16, 0x8, R21, 0xf8, !PT ;  /* 0x0000000810117812 */ /* 0x000fe400078ef815 */
[----:B------:R-:W-:Y:S01]  /*2950*/  SHF.R.U32.HI R16, RZ, 0x3, R16 ;  /* 0x00000003ff107819 */ /* 0x000fe20000011610 */
[----:B------:R-:W-:Y:S01]  /*2960*/  IMAD.IADD R147, R4, 0x1, R147 ;  /* 0x0000000104937824 */ /* 0x000fe200078e0293 */
[----:B------:R-:W-:-:S02]  /*2970*/  LEA.HI R14, R14, R153, RZ, 0x2 ;  /* 0x000000990e0e7211 */ /* 0x000fc400078f10ff */
[----:B------:R-:W-:Y:S01]  /*2980*/  IADD3 R13, R13, 0x1, R154 ;  /* 0x000000010d0d7810 */ /* 0x000fe20007ffe09a */
[----:B------:R-:W-:Y:S01]  /*2990*/  IMAD.SHL.U32 R147, R147, 0x2, RZ ;  /* 0x0000000293937824 */ /* 0x000fe200078e00ff */
[----:B------:R-:W-:Y:S02]  /*29a0*/  LOP3.LUT R15, R17, R16, RZ, 0x3c, !PT ;  /* 0x00000010110f7212 */ /* 0x000fe400078e3cff */
[----:B------:R-:W-:Y:S02]  /*29b0*/  LOP3.LUT R14, R14, 0xfffffffc, RZ, 0xc0, !PT ;  /* 0xfffffffc0e0e7812 */ /* 0x000fe400078ec0ff */
[----:B------:R-:W-:Y:S01]  /*29c0*/  LEA R170, P1, R30, c[0x0][0x170], 0x1 ;  /* 0x00005c001eaa7a11 */ /* 0x000fe200078208ff */
[----:B------:R-:W-:Y:S01]  /*29d0*/  IMAD R146, R146, 0x200, R15 ;  /* 0x0000020092927824 */ /* 0x000fe200078e020f */
[----:B------:R-:W-:Y:S01]  /*29e0*/  IADD3 R85, R88, R13, -R157 ;  /* 0x0000000d58557210 */ /* 0x000fe20007ffe89d */
[----:B------:R3:W-:Y:S01]  /*29f0*/  @P2 STS.128 [R156+0x8000], RZ ;  /* 0x008000ff9c002388 */ /* 0x0007e20000000c00 */
[----:B------:R-:W-:Y:S01]  /*2a00*/  IMAD.IADD R153, R153, 0x1, -R14 ;  /* 0x0000000199997824 */ /* 0x000fe200078e0a0e */
[----:B------:R-:W-:-:S02]  /*2a10*/  LOP3.LUT R4, R4, R12, RZ, 0xfc, !PT ;  /* 0x0000000c04047212 */ /* 0x000fc400078efcff */
[----:B------:R3:W-:Y:S01]  /*2a20*/  @P2 STS.128 [R156+0xa000], RZ ;  /* 0x00a000ff9c002388 */ /* 0x0007e20000000c00 */
[----:B------:R-:W-:Y:S02]  /*2a30*/  SEL R3, R3, 0xffffffe0, !P4 ;  /* 0xffffffe003037807 */ /* 0x000fe40006000000 */
        /* <DEDUP_REMOVED lines=18> */
.L_x_5437:
[----:B------:R-:W-:Y:S05]  /*2b60*/  BSYNC B0 ;  /* 0x0000000000007941 */ /* 0x000fea0003800000 */
.L_x_5436:
        /* <DEDUP_REMOVED lines=25> */
.L_x_5439:
[----:B------:R-:W-:Y:S05]  /*2d00*/  BSYNC B0 ;  /* 0x0000000000007941 */ /* 0x000fea0003800000 */
.L_x_5438:
        /* <DEDUP_REMOVED lines=25> */
.L_x_5441:
[----:B------:R-:W-:Y:S05]  /*2ea0*/  BSYNC B0 ;  /* 0x0000000000007941 */ /* 0x000fea0003800000 */
.L_x_5440:
        /* <DEDUP_REMOVED lines=26> */
.L_x_5443:
[----:B------:R-:W-:Y:S05]  /*3050*/  BSYNC B0 ;  /* 0x0000000000007941 */ /* 0x000fea0003800000 */
.L_x_5442:
[----:B------:R-:W-:Y:S01]  /*3060*/  IMAD.SHL.U32 R146, R146, 0x2, RZ ;  /* 0x0000000292927824 */ /* 0x000fe200078e00ff */
[----:B------:R-:W-:Y:S01]  /*3070*/  LDSM.16.M88.4 R80, [R147] ;  /* 0x000000009350783b */ /* 0x000fe20000000200 */
[--C-:B------:R-:W-:Y:S01]  /*3080*/  IMAD R145, R2, 0x2, R147.reuse ;  /* 0x0000000202917824 */ /* 0x100fe200078e0293 */
[----:B------:R-:W-:Y:S01]  /*3090*/  ISETP.GE.AND P4, PT, R129, 0x2, PT ;  /* 0x000000028100780c */ /* 0x000fe20003f86270 */
[----:B------:R-:W-:Y:S01]  /*30a0*/  IMAD R143, R0, 0x2, R147 ;  /* 0x00000002008f7824 */ /* 0x000fe200078e0293 */
[----:B-1----:R-:W1:Y:S01]  /*30b0*/  LDSM.16.M88.4 R32, [R146+0x4000] ;  /* 0x004000009220783b */ /* 0x002e620000000200 */
[----:B------:R-:W-:Y:S01]  /*30c0*/  LEA R87, R6, R146, 0x1 ;  /* 0x0000009206577211 */ /* 0x000fe200078e08ff */
[----:B------:R-:W-:Y:S01]  /*30d0*/  IMAD R139, R3, 0x2, R146 ;  /* 0x00000002038b7824 */ /* 0x000fe200078e0292 */
[----:B------:R-:W-:Y:S01]  /*30e0*/  IADD3 R5, R146, 0x4000, RZ ;  /* 0x0000400092057810 */ /* 0x000fe20007ffe0ff */
[----:B--2---:R-:W2:Y:S01]  /*30f0*/  LDSM.16.M88.4 R20, [R146+0x4800] ;  /* 0x004800009214783b */ /* 0x004ea20000000200 */
[----:B------:R-:W-:Y:S01]  /*3100*/  IMAD R142, R0, 0x2, R145 ;  /* 0x00000002008e7824 */ /* 0x000fe200078e0291 */
[----:B------:R-:W-:-:S02]  /*3110*/  IADD3 R103, R85, 0x8, RZ ;  /* 0x0000000855677810 */ /* 0x000fc40007ffe0ff */
[----:B------:R-:W5:Y:S01]  /*3120*/  LDSM.16.M88.4 R12, [R146+0x5000] ;  /* 0x00500000920c783b */ /* 0x000f620000000200 */
[----:B------:R-:W-:Y:S02]  /*3130*/  LEA R144, R6, R5, 0x1 ;  /* 0x0000000506907211 */ /* 0x000fe400078e08ff */
[----:B------:R-:W-:Y:S01]  /*3140*/  IMNMX R128, R85, R88, PT ;  /* 0x0000005855807217 */ /* 0x000fe20003800200 */
[----:B------:R-:W3:Y:S01]  /*3150*/  LDSM.16.M88.4 R52, [R146+0x5800] ;  /* 0x005800009234783b */ /* 0x000ee20000000200 */
[----:B------:R-:W-:Y:S02]  /*3160*/  LEA R141, R3, R144, 0x1 ;  /* 0x00000090038d7211 */ /* 0x000fe400078e08ff */
[----:B------:R-:W-:Y:S01]  /*3170*/  IMNMX R103, R103, R88, PT ;  /* 0x0000005867677217 */ /* 0x000fe20003800200 */
[----:B------:R-:W-:Y:S04]  /*3180*/  LDSM.16.M88.4 R60, [R145] ;  /* 0x00000000913c783b */ /* 0x000fe80000000200 */
[----:B------:R-:W4:Y:S04]  /*3190*/  LDSM.16.M88.4 R48, [R87+0x4000] ;  /* 0x004000005730783b */ /* 0x000f280000000200 */
[----:B------:R-:W3:Y:S04]  /*31a0*/  LDSM.16.M88.4 R44, [R87+0x4800] ;  /* 0x00480000572c783b */ /* 0x000ee80000000200 */
[----:B------:R-:W3:Y:S04]  /*31b0*/  LDSM.16.M88.4 R40, [R87+0x5000] ;  /* 0x005000005728783b */ /* 0x000ee80000000200 */
[----:B------:R-:W3:Y:S04]  /*31c0*/  LDSM.16.M88.4 R64, [R87+0x5800] ;  /* 0x005800005740783b */ /* 0x000ee80000000200 */
[----:B------:R-:W-:Y:S01]  /*31d0*/  LDSM.16.M88.4 R56, [R143] ;  /* 0x000000008f38783b */ /* 0x000fe20000000200 */
[C---:B-1----:R-:W-:Y:S03]  /*31e0*/  HMMA.16816.F32.BF16 R36, R80.reuse, R32, RZ ;  /* 0x000000205024723c */ /* 0x042fe600000418ff */
[----:B------:R-:W-:Y:S04]  /*31f0*/  LDSM.16.M88.4 R76, [R142] ;  /* 0x000000008e4c783b */ /* 0x000fe80000000200 */
[----:B------:R-:W-:Y:S01]  /*3200*/  LDSM.16.M88.4 R72, [R141] ;  /* 0x000000008d48783b */ /* 0x000fe20000000200 */
[C---:B--2---:R-:W-:Y:S03]  /*3210*/  HMMA.16816.F32.BF16 R24, R80.reuse, R20, RZ ;  /* 0x000000145018723c */ /* 0x044fe600000418ff */
[----:B------:R-:W-:Y:S04]  /*3220*/  LDSM.16.M88.4 R68, [R141+0x800] ;  /* 0x000800008d44783b */ /* 0x000fe80000000200 */
[----:B------:R-:W0:Y:S01]  /*3230*/  LDGDEPBAR ;  /* 0x00000000000079af */ /* 0x000e220000000000 */
[C---:B-----5:R-:W-:Y:S08]  /*3240*/  HMMA.16816.F32.BF16 R16, R80.reuse, R12, RZ ;  /* 0x0000000c5010723c */ /* 0x060ff000000418ff */
[C---:B------:R-:W-:Y:S08]  /*3250*/  HMMA.16816.F32.BF16 R32, R80.reuse, R34, RZ ;  /* 0x000000225020723c */ /* 0x040ff000000418ff */
[C---:B------:R-:W-:Y:S08]  /*3260*/  HMMA.16816.F32.BF16 R20, R80.reuse, R22, RZ ;  /* 0x000000165014723c */ /* 0x040ff000000418ff */
[C---:B------:R-:W-:Y:S08]  /*3270*/  HMMA.16816.F32.BF16 R12, R80.reuse, R14, RZ ;  /* 0x0000000e500c723c */ /* 0x040ff000000418ff */
[C---:B---3--:R-:W-:Y:S08]  /*3280*/  HMMA.16816.F32.BF16 R8, R80.reuse, R52, RZ ;  /* 0x000000345008723c */ /* 0x048ff000000418ff */
[----:B------:R-:W-:Y:S01]  /*3290*/  HMMA.16816.F32.BF16 R80, R80, R54, RZ ;  /* 0x000000365050723c */ /* 0x000fe200000418ff */
[----:B------:R-:W1:Y:S07]  /*32a0*/  LDSM.16.M88.4 R52, [R139+0x4000] ;  /* 0x004000008b34783b */ /* 0x000e6e0000000200 */
[C---:B----4-:R-:W-:Y:S08]  /*32b0*/  HMMA.16816.F32.BF16 R36, R60.reuse, R48, R36 ;  /* 0x000000303c24723c */ /* 0x050ff00000041824 */
        /* <DEDUP_REMOVED lines=10> */
[----:B------:R-:W5:Y:S04]  /*3360*/  LDSM.16.M88.4 R64, [R141+0x1000] ;  /* 0x001000008d40783b */ /* 0x000f680000000200 */
[----:B------:R-:W4:Y:S03]  /*3370*/  LDSM.16.M88.4 R60, [R141+0x1800] ;  /* 0x001800008d3c783b */ /* 0x000f260000000200 */
[C---:B-1----:R-:W-:Y:S08]  /*3380*/  HMMA.16816.F32.BF16 R36, R56.reuse, R52, R36 ;  /* 0x000000343824723c */ /* 0x042ff00000041824 */
        /* <DEDUP_REMOVED lines=9> */
[----:B------:R-:W-:Y:S01]  /*3420*/  HMMA.16816.F32.BF16 R80, R56, R42, R80 ;  /* 0x0000002a3850723c */ /* 0x000fe20000041850 */
[----:B------:R-:W1:Y:S04]  /*3430*/  LDSM.16.M88.4 R56, [R147+0x2000] ;  /* 0x002000009338783b */ /* 0x000e680000000200 */
[----:B------:R-:W2:Y:S03]  /*3440*/  LDSM.16.M88.4 R40, [R146+0x7800] ;  /* 0x007800009228783b */ /* 0x000ea60000000200 */
        /* <DEDUP_REMOVED lines=11> */
[----:B------:R-:W3:Y:S04]  /*3500*/  LDSM.16.M88.4 R76, [R145+0x2000] ;  /* 0x00200000914c783b */ /* 0x000ee80000000200 */
[----:B------:R-:W4:Y:S03]  /*3510*/  LDSM.16.M88.4 R60, [R87+0x7800] ;  /* 0x00780000573c783b */ /* 0x000f260000000200 */
        /* <DEDUP_REMOVED lines=25> */
[----:B------:R-:W4:Y:S01]  /*36b0*/  LDSM.16.M88.4 R60, [R141+0x3800] ;  /* 0x003800008d3c783b */ /* 0x000f220000000200 */
[----:B------:R-:W-:-:S04]  /*36c0*/  DEPBAR.LE SB0, 0x0 ;  /* 0x000080000000791a */ /* 0x000fc80000000000 */
[C---:B-1----:R-:W-:Y:S08]  /*36d0*/  HMMA.16816.F32.BF16 R36, R56.reuse, R52, R36 ;  /* 0x000000343824723c */ /* 0x042ff00000041824 */
[C---:B------:R-:W-:Y:S08]  /*36e0*/  HMMA.16816.F32.BF16 R32, R56.reuse, R54, R32 ;  /* 0x000000363820723c */ /* 0x040ff00000041820 */
[C---:B------:R-:W-:Y:S08]  /*36f0*/  HMMA.16816.F32.BF16 R24, R56.reuse, R48, R24 ;  /* 0x000000303818723c */ /* 0x040ff00000041818 */
[C---:B------:R-:W-:Y:S08]  /*3700*/  HMMA.16816.F32.BF16 R20, R56.reuse, R50, R20 ;  /* 0x000000323814723c */ /* 0x040ff00000041814 */
[C---:B------:R-:W-:Y:S08]  /*3710*/  HMMA.16816.F32.BF16 R16, R56.reuse, R44, R16 ;  /* 0x0000002c3810723c */ /* 0x040ff00000041810 */
[C---:B------:R-:W-:Y:S08]  /*3720*/  HMMA.16816.F32.BF16 R12, R56.reuse, R46, R12 ;  /* 0x0000002e380c723c */ /* 0x040ff0000004180c */
[C---:B--2---:R-:W-:Y:S08]  /*3730*/  HMMA.16816.F32.BF16 R8, R56.reuse, R40, R8 ;  /* 0x000000283808723c */ /* 0x044ff00000041808 */
[----:B------:R-:W-:Y:S08]  /*3740*/  HMMA.16816.F32.BF16 R80, R56, R42, R80 ;  /* 0x0000002a3850723c */ /* 0x000ff00000041850 */
[C---:B---3--:R-:W-:Y:S08]  /*3750*/  HMMA.16816.F32.BF16 R36, R76.reuse, R72, R36 ;  /* 0x000000484c24723c */ /* 0x048ff00000041824 */
[C---:B------:R-:W-:Y:S08]  /*3760*/  HMMA.16816.F32.BF16 R32, R76.reuse, R74, R32 ;  /* 0x0000004a4c20723c */ /* 0x040ff00000041820 */
[C---:B------:R-:W-:Y:S08]  /*3770*/  HMMA.16816.F32.BF16 R24, R76.reuse, R68, R24 ;  /* 0x000000444c18723c */ /* 0x040ff00000041818 */
[C---:B------:R-:W-:Y:S08]  /*3780*/  HMMA.16816.F32.BF16 R20, R76.reuse, R70, R20 ;  /* 0x000000464c14723c */ /* 0x040ff00000041814 */
[C---:B------:R-:W-:Y:S08]  /*3790*/  HMMA.16816.F32.BF16 R16, R76.reuse, R64, R16 ;  /* 0x000000404c10723c */ /* 0x040ff00000041810 */
[C---:B------:R-:W-:Y:S08]  /*37a0*/  HMMA.16816.F32.BF16 R12, R76.reuse, R66, R12 ;  /* 0x000000424c0c723c */ /* 0x040ff0000004180c */
[C---:B----4-:R-:W-:Y:S08]  /*37b0*/  HMMA.16816.F32.BF16 R8, R76.reuse, R60, R8 ;  /* 0x0000003c4c08723c */ /* 0x050ff00000041808 */
        /* <DEDUP_REMOVED lines=62> */
.L_x_5445:
[----:B------:R-:W-:-:S04]  /*3ba0*/  LEA R29, -R29, RZ, 0x6 ;  /* 0x000000ff1d1d7211 */ /* 0x000fc800078e31ff */
[----:B------:R-:W-:Y:S02]  /*3bb0*/  SHF.R.S32.HI R42, RZ, 0x1f, R29 ;  /* 0x0000001fff2a7819 */ /* 0x000fe4000001141d */
.L_x_5446:
        /* <DEDUP_REMOVED lines=49> */
[C---:B------:R-:W-:Y:S01]  /*3ed0*/  @!P3 LEA R56, P1, R41.reuse, c[0x0][0x168], 0x1 ;  /* 0x00005a002938ba11 */ /* 0x040fe200078208ff */
[----:B------:R-:W-:Y:S01]  /*3ee0*/  @!P3 IMAD.X R6, R40, 0x1, R101, P5 ;  /* 0x000000012806b824 */ /* 0x000fe200028e0665 */
[----:B------:R1:W-:Y:S04]  /*3ef0*/  @P2 STS.128 [R156+0x6800], RZ ;  /* 0x006800ff9c002388 */ /* 0x0003e80000000c00 */
[----:B------:R-:W-:Y:S01]  /*3f00*/  @!PT LDS RZ, [RZ] ;  /* 0x00000000fffff984 */ /* 0x000fe20000000800 */
[----:B------:R-:W-:Y:S01]  /*3f10*/  @!PT LDS RZ, [RZ] ;  /* 0x00000000fffff984 */ /* 0x000fe20000000800 */
[----:B------:R-:W-:Y:S01]  /*3f20*/  @!PT LDS RZ, [RZ] ;  /* 0x00000000fffff984 */ /* 0x000fe20000000800 */
[----:B------:R1:W-:Y:S01]  /*3f30*/  @!P2 LDGSTS.E.BYPASS.LTC128B.128 [R156+0x6800], [R44.64+0x80] ;  /* 0x068000802c9cafae */ /* 0x0003e2000b901d48 */
[----:B------:R-:W-:-:S03]  /*3f40*/  @!P3 LEA.HI.X R57, R41, c[0x0][0x16c], R6, 0x1, P1 ;  /* 0x00005b002939ba11 */ /* 0x000fc600008f0c06 */
        /* <DEDUP_REMOVED lines=25> */
.L_x_5448:
[----:B------:R-:W-:Y:S05]  /*40e0*/  BSYNC B0 ;  /* 0x0000000000007941 */ /* 0x000fea0003800000 */
.L_x_5447:
[----:B------:R-:W0:Y:S01]  /*40f0*/  LDGDEPBAR ;  /* 0x00000000000079af */ /* 0x000e220000000000 */
[----:B------:R-:W-:-:S04]  /*4100*/  IADD3 R102, P1, R29, R102, RZ ;  /* 0x000000661d667210 */ /* 0x000fc80007f3e0ff */
[----:B------:R-:W-:Y:S02]  /*4110*/  IADD3.X R101, R42, R101, RZ, P1, !PT ;  /* 0x000000652a657210 */ /* 0x000fe40000ffe4ff */
.L_x_5444:
[----:B------:R-:W-:Y:S02]  /*4120*/  IMAD.IADD R86, R7, 0x1, R86 ;  /* 0x0000000107567824 */ /* 0x000fe400078e0256 */
[----:B------:R-:W-:-:S03]  /*4130*/  IMAD.SHL.U32 R140, R4, 0x2, RZ ;  /* 0x00000002048c7824 */ /* 0x000fc600078e00ff */
[----:B------:R-:W-:Y:S01]  /*4140*/  IADD3 R3, R86, 0x1, RZ ;  /* 0x0000000156037810 */ /* 0x000fe20007ffe0ff */
[--C-:B------:R-:W-:Y:S01]  /*4150*/  IMAD R138, R2, 0x2, R140.reuse ;  /* 0x00000002028a7824 */ /* 0x100fe200078e028c */
[----:B------:R-:W-:Y:S01]  /*4160*/  IADD3 R5, R86, 0x8, RZ ;  /* 0x0000000856057810 */ /* 0x000fe20007ffe0ff */
[C---:B------:R-:W-:Y:S01]  /*4170*/  IMAD R137, R0.reuse, 0x2, R140 ;  /* 0x0000000200897824 */ /* 0x040fe200078e028c */
[CC--:B------:R-:W-:Y:S01]  /*4180*/  ISETP.GE.AND P6, PT, R3.reuse, R128.reuse, PT ;  /* 0x000000800300720c */ /* 0x0c0fe20003fc6270 */
[----:B------:R-:W-:Y:S01]  /*4190*/  IMAD R136, R0, 0x2, R138 ;  /* 0x0000000200887824 */ /* 0x000fe200078e028a */
[-C--:B------:R-:W-:Y:S01]  /*41a0*/  ISETP.GE.AND P3, PT, R3, R103.reuse, PT ;  /* 0x000000670300720c */ /* 0x080fe20003f66270 */
[----:B------:R-:W-:Y:S01]  /*41b0*/  LDSM.16.MT88.4 R68, [R140+0xa000] ;  /* 0x00a000008c44783b */ /* 0x000fe20000004200 */
[----:B------:R-:W-:Y:S02]  /*41c0*/  IADD3 R3, R86, 0x9, RZ ;  /* 0x0000000956037810 */ /* 0x000fe40007ffe0ff */
[C---:B------:R-:W-:Y:S01]  /*41d0*/  ISETP.GE.AND P2, PT, R5.reuse, R128, PT ;  /* 0x000000800500720c */ /* 0x040fe20003f46270 */
[----:B-1----:R-:W-:Y:S01]  /*41e0*/  LDSM.16.MT88.4 R52, [R137+0x8000] ;  /* 0x008000008934783b */ /* 0x002fe20000004200 */
[----:B------:R-:W-:-:S02]  /*41f0*/  ISETP.GE.AND P5, PT, R5, R103, PT ;  /* 0x000000670500720c */ /* 0x000fc40003fa6270 */
[C---:B------:R-:W-:Y:S01]  /*4200*/  ISETP.GE.AND P1, PT, R3.reuse, R128, PT ;  /* 0x000000800300720c */ /* 0x040fe20003f26270 */
[----:B------:R-:W-:Y:S01]  /*4210*/  LDSM.16.MT88.4 R60, [R136+0x8000] ;  /* 0x00800000883c783b */ /* 0x000fe20000004200 */
[----:B------:R-:W-:Y:S02]  /*4220*/  IADD3 R5, R86, 0x10, RZ ;  /* 0x0000001056057810 */ /* 0x000fe40007ffe0ff */
[----:B------:R-:W-:Y:S01]  /*4230*/  FSEL R45, R32, -INF , !P2 ;  /* 0xff800000202d7808 */ /* 0x000fe20005000000 */
[----:B------:R-:W-:Y:S01]  /*4240*/  LDSM.16.MT88.4 R92, [R138+0xa000] ;  /* 0x00a000008a5c783b */ /* 0x000fe20000004200 */
[----:B------:R-:W-:Y:S02]  /*4250*/  ISETP.GE.AND P2, PT, R3, R103, PT ;  /* 0x000000670300720c */ /* 0x000fe40003f46270 */
[----:B------:R-:W-:Y:S02]  /*4260*/  IADD3 R3, R86, 0x11, RZ ;  /* 0x0000001156037810 */ /* 0x000fe40007ffe0ff */
[----:B------:R-:W-:-:S02]  /*4270*/  FSEL R41, R34, -INF , !P5 ;  /* 0xff80000022297808 */ /* 0x000fc40006800000 */
[----:B------:R-:W-:Y:S02]  /*4280*/  FSEL R47, R33, -INF , !P1 ;  /* 0xff800000212f7808 */ /* 0x000fe40004800000 */
[C---:B------:R-:W-:Y:S02]  /*4290*/  ISETP.GE.AND P5, PT, R5.reuse, R128, PT ;  /* 0x000000800500720c */ /* 0x040fe40003fa6270 */
[----:B------:R-:W-:Y:S02]  /*42a0*/  ISETP.GE.AND P1, PT, R5, R103, PT ;  /* 0x000000670500720c */ /* 0x000fe40003f26270 */
[----:B------:R-:W-:Y:S02]  /*42b0*/  IADD3 R5, R86, 0x18, RZ ;  /* 0x0000001856057810 */ /* 0x000fe40007ffe0ff */
[----:B------:R-:W-:Y:S02]  /*42c0*/  FSEL R43, R35, -INF , !P2 ;  /* 0xff800000232b7808 */ /* 0x000fe40005000000 */
[----:B------:R-:W-:-:S02]  /*42d0*/  FSEL R37, R37, -INF , !P6 ;  /* 0xff80000025257808 */ /* 0x000fc40007000000 */
[CC--:B------:R-:W-:Y:S02]  /*42e0*/  ISETP.GE.AND P2, PT, R3.reuse, R128.reuse, PT ;  /* 0x000000800300720c */ /* 0x0c0fe40003f46270 */
        /* <DEDUP_REMOVED lines=8> */
[----:B------:R-:W-:Y:S02]  /*4370*/  ISETP.GE.AND P2, PT, R5, R103, PT ;  /* 0x000000670500720c */ /* 0x000fe40003f46270 */
[----:B------:R-:W-:Y:S02]  /*4380*/  FSEL R77, R27, -INF , !P5 ;  /* 0xff8000001b4d7808 */ /* 0x000fe40006800000 */
[----:B------:R-:W-:-:S02]  /*4390*/  FSEL R5, R20, -INF , !P1 ;  /* 0xff80000014057808 */ /* 0x000fc40004800000 */
[C---:B------:R-:W-:Y:S02]  /*43a0*/  ISETP.GE.AND P5, PT, R6.reuse, R128, PT ;  /* 0x000000800600720c */ /* 0x040fe40003fa6270 */
[----:B------:R-:W-:Y:S02]  /*43b0*/  ISETP.GE.AND P1, PT, R6, R103, PT ;  /* 0x000000670600720c */ /* 0x000fe40003f26270 */
[----:B------:R-:W-:Y:S02]  /*43c0*/  FMNMX.FTZ R6, R36, R37, !PT ;  /* 0x0000002524067209 */ /* 0x000fe40007810000 */
[----:B------:R-:W-:Y:S02]  /*43d0*/  FSEL R23, R23, -INF , !P1 ;  /* 0xff80000017177808 */ /* 0x000fe40004800000 */
[----:B------:R-:W-:Y:S02]  /*43e0*/  FMNMX.FTZ R6, R45, R6, !PT ;  /* 0x000000062d067209 */ /* 0x000fe40007810000 */
[----:B------:R-:W-:-:S02]  /*43f0*/  ISETP.GE.AND P1, PT, R86, R103, PT ;  /* 0x000000675600720c */ /* 0x000fc40003f26270 */
[----:B------:R-:W-:Y:S02]  /*4400*/  IADD3 R3, R86, 0x20, RZ ;  /* 0x0000002056037810 */ /* 0x000fe40007ffe0ff */
[----:B------:R-:W-:Y:S02]  /*4410*/  FSEL R49, R39, -INF , !P3 ;  /* 0xff80000027317808 */ /* 0x000fe40005800000 */
[----:B------:R-:W-:Y:S02]  /*4420*/  FMNMX.FTZ R6, R47, R6, !PT ;  /* 0x000000062f067209 */ /* 0x000fe40007810000 */
[----:B------:R-:W-:Y:S02]  /*4430*/  FSEL R38, R38, -INF , !P1 ;  /* 0xff80000026267808 */ /* 0x000fe40004800000 */
[----:B------:R-:W-:Y:S02]  /*4440*/  FSEL R33, R22, -INF , !P2 ;  /* 0xff80000016217808 */ /* 0x000fe40005000000 */
[----:B------:R-:W-:-:S02]  /*4450*/  ISETP.GE.AND P2, PT, R3, R103, PT ;  /* 0x000000670300720c */ /* 0x000fc40003f46270 */
[----:B------:R-:W-:Y:S02]  /*4460*/  FMNMX.FTZ R6, R29, R6, !PT ;  /* 0x000000061d067209 */ /* 0x000fe40007810000 */
[----:B------:R-:W-:Y:S02]  /*4470*/  FMNMX.FTZ R22, R38, R49, !PT ;  /* 0x0000003126167209 */ /* 0x000fe40007810000 */
[----:B------:R-:W-:Y:S02]  /*4480*/  ISETP.GE.AND P6, PT, R3, R128, PT ;  /* 0x000000800300720c */ /* 0x000fe40003fc6270 */
[----:B------:R-:W-:Y:S02]  /*4490*/  IADD3 R3, R86, 0x21, RZ ;  /* 0x0000002156037810 */ /* 0x000fe40007ffe0ff */
[----:B------:R-:W-:Y:S02]  /*44a0*/  FSEL R165, R18, -INF , !P2 ;  /* 0xff80000012a57808 */ /* 0x000fe40005000000 */
[----:B------:R-:W-:-:S02]  /*44b0*/  FMNMX.FTZ R24, R7, R6, !PT ;  /* 0x0000000607187209 */ /* 0x000fc40007810000 */
[----:B------:R-:W-:Y:S02]  /*44c0*/  FMNMX.FTZ R18, R41, R22, !PT ;  /* 0x0000001629127209 */ /* 0x000fe40007810000 */
[----:B------:R-:W-:Y:S02]  /*44d0*/  FSEL R21, R21, -INF , !P5 ;  /* 0xff80000015157808 */ /* 0x000fe40006800000 */
[----:B------:R-:W-:Y:S02]  /*44e0*/  ISETP.GE.AND P5, PT, R3, R128, PT ;  /* 0x000000800300720c */ /* 0x000fe40003fa6270 */
[----:B------:R-:W-:Y:S02]  /*44f0*/  FSEL R173, R16, -INF , !P6 ;  /* 0xff80000010ad7808 */ /* 0x000fe40007000000 */
[----:B------:R-:W-:Y:S02]  /*4500*/  IADD3 R16, R86, 0x30, RZ ;  /* 0x0000003056107810 */ /* 0x000fe40007ffe0ff */
[----:B------:R-:W-:-:S02]  /*4510*/  FMNMX.FTZ R24, R5, R24, !PT ;  /* 0x0000001805187209 */ /* 0x000fc40007810000 */
[----:B------:R-:W-:Y:S02]  /*4520*/  FMNMX.FTZ R18, R43, R18, !PT ;  /* 0x000000122b127209 */ /* 0x000fe40007810000 */
[----:B------:R-:W-:Y:S02]  /*4530*/  ISETP.GE.AND P3, PT, R3, R103, PT ;  /* 0x000000670300720c */ /* 0x000fe40003f66270 */
[----:B------:R-:W-:Y:S02]  /*4540*/  FSEL R121, R17, -INF , !P5 ;  /* 0xff80000011797808 */ /* 0x000fe40006800000 */
[----:B------:R-:W-:Y:S02]  /*4550*/  IADD3 R3, R86, 0x28, RZ ;  /* 0x0000002856037810 */ /* 0x000fe40007ffe0ff */
[----:B------:R-:W-:Y:S02]  /*4560*/  ISETP.GE.AND P5, PT, R16, R128, PT ;  /* 0x000000801000720c */ /* 0x000fe40003fa6270 */
[----:B------:R-:W-:-:S02]  /*4570*/  FMNMX.FTZ R24, R21, R24, !PT ;  /* 0x0000001815187209 */ /* 0x000fc40007810000 */
[----:B------:R-:W-:Y:S02]  /*4580*/  FMNMX.FTZ R18, R35, R18, !PT ;  /* 0x0000001223127209 */ /* 0x000fe40007810000 */
[----:B------:R-:W-:Y:S02]  /*4590*/  IADD3 R20, R86, 0x29, RZ ;  /* 0x0000002956147810 */ /* 0x000fe40007ffe0ff */
[----:B------:R-:W-:Y:S02]  /*45a0*/  ISETP.GE.AND P6, PT, R3, R128, PT ;  /* 0x000000800300720c */ /* 0x000fe40003fc6270 */
        /* <DEDUP_REMOVED lines=8> */
[----:B------:R-:W-:-:S02]  /*4630*/  ISETP.GE.AND P1, PT, R3, R103, PT ;  /* 0x000000670300720c */ /* 0x000fc40003f26270 */
[----:B------:R-:W-:Y:S02]  /*4640*/  FSEL R123, R13, -INF , !P2 ;  /* 0xff8000000d7b7808 */ /* 0x000fe40005000000 */
[----:B------:R-:W-:Y:S02]  /*4650*/  IADD3 R3, R86, 0x38, RZ ;  /* 0x0000003856037810 */ /* 0x000fe40007ffe0ff */
[----:B------:R-:W-:Y:S02]  /*4660*/  ISETP.GE.AND P2, PT, R6, R128, PT ;  /* 0x000000800600720c */ /* 0x000fe40003f46270 */
[----:B------:R-:W-:Y:S02]  /*4670*/  IADD3 R86, R86, 0x39, RZ ;  /* 0x0000003956567810 */ /* 0x000fe40007ffe0ff */
[----:B------:R-:W-:Y:S02]  /*4680*/  FMNMX.FTZ R12, R169, R12, !PT ;  /* 0x0000000ca90c7209 */ /* 0x000fe40007810000 */
[----:B------:R-:W-:-:S02]  /*4690*/  FMNMX.FTZ R8, R23, R8, !PT ;  /* 0x0000000817087209 */ /* 0x000fc40007810000 */
[----:B------:R-:W-:Y:S02]  /*46a0*/  FSEL R133, R9, -INF , !P2 ;  /* 0xff80000009857808 */ /* 0x000fe40005000000 */
[----:B------:R-:W-:Y:S02]  /*46b0*/  ISETP.GE.AND P2, PT, R86, R128, PT ;  /* 0x000000805600720c */ /* 0x000fe40003f46270 */
[----:B------:R-:W-:Y:S02]  /*46c0*/  FMNMX.FTZ R12, R123, R12, !PT ;  /* 0x0000000c7b0c7209 */ /* 0x000fe40007810000 */
[----:B------:R-:W-:Y:S02]  /*46d0*/  FSEL R25, R19, -INF , !P3 ;  /* 0xff80000013197808 */ /* 0x000fe40005800000 */
[----:B------:R-:W-:Y:S02]  /*46e0*/  FMNMX.FTZ R8, R165, R8, !PT ;  /* 0x00000008a5087209 */ /* 0x000fe40007810000 */
[----:B------:R-:W-:-:S02]  /*46f0*/  FSEL R127, R81, -INF , !P2 ;  /* 0xff800000517f7808 */ /* 0x000fc40005000000 */
[----:B------:R-:W-:Y:S02]  /*4700*/  FSEL R135, R14, -INF , !P1 ;  /* 0xff8000000e877808 */ /* 0x000fe40004800000 */
[----:B------:R-:W-:Y:S02]  /*4710*/  ISETP.GE.AND P5, PT, R3, R128, PT ;  /* 0x000000800300720c */ /* 0x000fe40003fa6270 */
[----:B------:R-:W-:Y:S02]  /*4720*/  FMNMX.FTZ R12, R167, R12, !PT ;  /* 0x0000000ca70c7209 */ /* 0x000fe40007810000 */
[----:B------:R-:W-:Y:S02]  /*4730*/  ISETP.GE.AND P2, PT, R20, R103, PT ;  /* 0x000000671400720c */ /* 0x000fe40003f46270 */
[----:B------:R-:W-:Y:S02]  /*4740*/  FMNMX.FTZ R14, R25, R8, !PT ;  /* 0x00000008190e7209 */ /* 0x000fe40007810000 */
[----:B------:R-:W-:-:S02]  /*4750*/  FSEL R131, R80, -INF , !P5 ;  /* 0xff80000050837808 */ /* 0x000fc40006800000 */
[----:B------:R-:W-:Y:S02]  /*4760*/  FMNMX.FTZ R12, R133, R12, !PT ;  /* 0x0000000c850c7209 */ /* 0x000fe40007810000 */
[-C--:B------:R-:W-:Y:S02]  /*4770*/  ISETP.GE.AND P1, PT, R16, R103.reuse, PT ;  /* 0x000000671000720c */ /* 0x080fe40003f26270 */
[----:B------:R-:W-:Y:S01]  /*4780*/  FSEL R27, R15, -INF , !P2 ;  /* 0xff8000000f1b7808 */ /* 0x000fe20005000000 */
[----:B------:R-:W-:Y:S01]  /*4790*/  LDSM.16.MT88.4 R16, [R140+0x8800] ;  /* 0x008800008c10783b */ /* 0x000fe20000004200 */
[----:B------:R-:W-:Y:S02]  /*47a0*/  FMNMX.FTZ R14, R135, R14, !PT ;  /* 0x0000000e870e7209 */ /* 0x000fe40007810000 */
[----:B------:R-:W-:Y:S02]  /*47b0*/  FMNMX.FTZ R12, R131, R12, !PT ;  /* 0x0000000c830c7209 */ /* 0x000fe40007810000 */
[----:B------:R-:W-:-:S02]  /*47c0*/  ISETP.GE.AND P2, PT, R6, R103, PT ;  /* 0x000000670600720c */ /* 0x000fc40003f46270 */
        /* <DEDUP_REMOVED lines=8> */
[----:B------:R-:W-:Y:S02]  /*4850*/  FSEL R117, R82, -INF , !P1 ;  /* 0xff80000052757808 */ /* 0x000fe40004800000 */
[----:B------:R-:W-:Y:S02]  /*4860*/  FMNMX.FTZ R14, R119, R14, !PT ;  /* 0x0000000e770e7209 */ /* 0x000fe40007810000 */
[----:B------:R-:W-:Y:S02]  /*4870*/  FSEL R115, R83, -INF , !P2 ;  /* 0xff80000053737808 */ /* 0x000fe40005000000 */
[----:B------:R-:W-:Y:S01]  /*4880*/  FMNMX.FTZ R10, R117, R14, !PT ;  /* 0x0000000e750a7209 */ /* 0x000fe20007810000 */
[----:B------:R-:W-:Y:S03]  /*4890*/  LDSM.16.MT88.4 R80, [R137+0xa000] ;  /* 0x00a000008950783b */ /* 0x000fe60000004200 */
        /* <DEDUP_REMOVED lines=13> */
[--C-:B------:R-:W-:Y:S02]  /*4970*/  FFMA.FTZ R106, R47, c[0x0][0x23c], -R120.reuse ;  /* 0x00008f002f6a7a23 */ /* 0x100fe40000010878 */
[----:B------:R-:W1:Y:S01]  /*4980*/  LDSM.16.MT88.4 R44, [R138+0x8000] ;  /* 0x008000008a2c783b */ /* 0x000e620000004200 */
[----:B--2---:R-:W-:Y:S01]  /*4990*/  FMNMX.FTZ R3, R6, R3, !PT ;  /* 0x0000000306037209 */ /* 0x004fe20007810000 */
[--C-:B------:R-:W-:Y:S01]  /*49a0*/  FFMA.FTZ R113, R36, c[0x0][0x23c], -R120.reuse ;  /* 0x00008f0024717a23 */ /* 0x100fe20000010878 */
[----:B------:R-:W-:Y:S01]  /*49b0*/  MUFU.EX2 R107, R107 ;  /* 0x0000006b006b7308 */ /* 0x000fe20000000800 */
[----:B------:R-:W-:Y:S01]  /*49c0*/  FFMA.FTZ R110, R37, c[0x0][0x23c], -R120 ;  /* 0x00008f00256e7a23 */ /* 0x000fe20000010878 */
[C---:B------:R-:W-:Y:S01]  /*49d0*/  FSETP.NEU.FTZ.AND P1, PT, R3.reuse, -INF , PT ;  /* 0xff8000000300780b */ /* 0x040fe20003f3d000 */
[----:B------:R-:W-:-:S02]  /*49e0*/  FMUL.FTZ R112, R3, c[0x0][0x23c] ;  /* 0x00008f0003707a20 */ /* 0x000fc40000410000 */
[--C-:B------:R-:W-:Y:S02]  /*49f0*/  FFMA.FTZ R105, R29, c[0x0][0x23c], -R120.reuse ;  /* 0x00008f001d697a23 */ /* 0x100fe40000010878 */
[--C-:B------:R-:W-:Y:S01]  /*4a00*/  FFMA.FTZ R104, R7, c[0x0][0x23c], -R120.reuse ;  /* 0x00008f0007687a23 */ /* 0x100fe20000010878 */
[----:B------:R-:W-:Y:S01]  /*4a10*/  FSEL R112, R112, RZ, P1 ;  /* 0x000000ff70707208 */ /* 0x000fe20000800000 */
[--C-:B------:R-:W-:Y:S01]  /*4a20*/  FFMA.FTZ R29, R5, c[0x0][0x23c], -R120.reuse ;  /* 0x00008f00051d7a23 */ /* 0x100fe20000010878 */
[----:B------:R-:W-:Y:S01]  /*4a30*/  MUFU.EX2 R113, R113 ;  /* 0x0000007100717308 */ /* 0x000fe20000000800 */
[----:B------:R-:W-:Y:S01]  /*4a40*/  LDSM.16.MT88.4 R4, [R136+0xa000] ;  /* 0x00a000008804783b */ /* 0x000fe20000004200 */
[----:B------:R-:W-:Y:S01]  /*4a50*/  FFMA.FTZ R2, R21, c[0x0][0x23c], -R120 ;  /* 0x00008f0015027a23 */ /* 0x000fe20000010878 */
[----:B------:R-:W-:Y:S01]  /*4a60*/  LEA R168, P1, R102, c[0x0][0x168], 0x1 ;  /* 0x00005a0066a87a11 */ /* 0x000fe200078208ff */
[--C-:B------:R-:W-:Y:S02]  /*4a70*/  FFMA.FTZ R111, R38, c[0x0][0x23c], -R112.reuse ;  /* 0x00008f00266f7a23 */ /* 0x100fe40000010870 */
[--C-:B------:R-:W-:Y:S01]  /*4a80*/  FFMA.FTZ R108, R49, c[0x0][0x23c], -R112.reuse ;  /* 0x00008f00316c7a23 */ /* 0x100fe20000010870 */
[----:B------:R-:W2:Y:S01]  /*4a90*/  LDSM.16.MT88.4 R36, [R140+0x8000] ;  /* 0x008000008c24783b */ /* 0x000ea20000004200 */
[--C-:B------:R-:W-:Y:S01]  /*4aa0*/  FFMA.FTZ R109, R41, c[0x0][0x23c], -R112.reuse ;  /* 0x00008f00296d7a23 */ /* 0x100fe20000010870 */
[----:B------:R-:W3:Y:S01]  /*4ab0*/  MUFU.EX2 R110, R110 ;  /* 0x0000006e006e7308 */ /* 0x000ee20000000800 */
[--C-:B------:R-:W-:Y:S01]  /*4ac0*/  FFMA.FTZ R34, R43, c[0x0][0x23c], -R112.reuse ;  /* 0x00008f002b227a23 */ /* 0x100fe20000010870 */
[----:B------:R-:W-:Y:S01]  /*4ad0*/  LEA.HI.X R166, R102, c[0x0][0x16c], R101, 0x1, P1 ;  /* 0x00005b0066a67a11 */ /* 0x000fe200008f0c65 */
[----:B------:R-:W-:-:S02]  /*4ae0*/  FFMA.FTZ R35, R35, c[0x0][0x23c], -R112 ;  /* 0x00008f0023237a23 */ /* 0x000fc40000010870 */
[--C-:B------:R-:W-:Y:S02]  /*4af0*/  FFMA.FTZ R32, R77, c[0x0][0x23c], -R112.reuse ;  /* 0x00008f004d207a23 */ /* 0x100fe40000010870 */
[--C-:B------:R-:W-:Y:S01]  /*4b00*/  FFMA.FTZ R33, R33, c[0x0][0x23c], -R112.reuse ;  /* 0x00008f0021217a23 */ /* 0x100fe20000010870 */
[----:B------:R-:W4:Y:S01]  /*4b10*/  MUFU.EX2 R106, R106 ;  /* 0x0000006a006a7308 */ /* 0x000f220000000800 */
[----:B------:R-:W-:Y:S02]  /*4b20*/  FFMA.FTZ R0, R23, c[0x0][0x23c], -R112 ;  /* 0x00008f0017007a23 */ /* 0x000fe40000010870 */
[----:B------:R-:W5:Y:S01]  /*4b30*/  LDSM.16.MT88.4 R20, [R136+0x8800] ;  /* 0x008800008814783b */ /* 0x000f620000004200 */
[--C-:B------:R-:W-:Y:S02]  /*4b40*/  FFMA.FTZ R114, R173, c[0x0][0x23c], -R120.reuse ;  /* 0x00008f00ad727a23 */ /* 0x100fe40000010878 */
[--C-:B------:R-:W-:Y:S02]  /*4b50*/  FFMA.FTZ R121, R121, c[0x0][0x23c], -R120.reuse ;  /* 0x00008f0079797a23 */ /* 0x100fe40000010878 */
[----:B------:R-:W-:Y:S01]  /*4b60*/  MUFU.EX2 R111, R111 ;  /* 0x0000006f006f7308 */ /* 0x000fe20000000800 */
[----:B---3--:R-:W-:Y:S01]  /*4b70*/  F2FP.BF16.PACK_AB R84, R110, R113 ;  /* 0x000000716e54723e */ /* 0x008fe200000010ff */
[----:B------:R-:W-:-:S02]  /*4b80*/  FFMA.FTZ R116, R169, c[0x0][0x23c], -R120 ;  /* 0x00008f00a9747a23 */ /* 0x000fc40000010878 */
[----:B------:R-:W-:Y:S02]  /*4b90*/  FFMA.FTZ R123, R123, c[0x0][0x23c], -R120 ;  /* 0x00008f007b7b7a23 */ /* 0x000fe40000010878 */
[--C-:B------:R-:W-:Y:S02]  /*4ba0*/  FFMA.FTZ R165, R165, c[0x0][0x23c], -R112.reuse ;  /* 0x00008f00a5a57a23 */ /* 0x100fe40000010870 */
[----:B------:R-:W3:Y:S01]  /*4bb0*/  MUFU.EX2 R108, R108 ;  /* 0x0000006c006c7308 */ /* 0x000ee20000000800 */
[----:B----4-:R-:W-:Y:S01]  /*4bc0*/  F2FP.BF16.PACK_AB R86, R106, R107 ;  /* 0x0000006b6a56723e */ /* 0x010fe200000010ff */
[--C-:B------:R-:W-:Y:S02]  /*4bd0*/  FFMA.FTZ R122, R25, c[0x0][0x23c], -R112.reuse ;  /* 0x00008f00197a7a23 */ /* 0x100fe40000010870 */
[--C-:B------:R-:W-:Y:S02]  /*4be0*/  FFMA.FTZ R135, R135, c[0x0][0x23c], -R112.reuse ;  /* 0x00008f0087877a23 */ /* 0x100fe40000010870 */
[----:B------:R-:W-:-:S02]  /*4bf0*/  FFMA.FTZ R118, R27, c[0x0][0x23c], -R112 ;  /* 0x00008f001b767a23 */ /* 0x000fc40000010870 */
[----:B------:R-:W-:Y:S01]  /*4c00*/  MUFU.EX2 R109, R109 ;  /* 0x0000006d006d7308 */ /* 0x000fe20000000800 */
[----:B------:R-:W-:Y:S01]  /*4c10*/  LDSM.16.MT88.4 R24, [R138+0x9000] ;  /* 0x009000008a18783b */ /* 0x000fe20000004200 */
[----:B------:R-:W-:Y:S02]  /*4c20*/  FFMA.FTZ R169, R127, c[0x0][0x23c], -R120 ;  /* 0x00008f007fa97a23 */ /* 0x000fe40000010878 */
[----:B------:R-:W-:Y:S02]  /*4c30*/  FFMA.FTZ R117, R117, c[0x0][0x23c], -R112 ;  /* 0x00008f0075757a23 */ /* 0x000fe40000010870 */
[----:B------:R-:W-:Y:S02]  /*4c40*/  FADD.FTZ R110, R113, R110 ;  /* 0x0000006e716e7221 */ /* 0x000fe40000010000 */
[----:B------:R-:W4:Y:S01]  /*4c50*/  MUFU.EX2 R34, R34 ;  /* 0x0000002200227308 */ /* 0x000f220000000800 */
[----:B---3--:R-:W-:Y:S01]  /*4c60*/  F2FP.BF16.PACK_AB R85, R108, R111 ;  /* 0x0000006f6c55723e */ /* 0x008fe200000010ff */
[----:B------:R-:W-:-:S02]  /*4c70*/  FADD.FTZ R108, R111, R108 ;  /* 0x0000006c6f6c7221 */ /* 0x000fc40000010000 */
[----:B------:R-:W-:-:S04]  /*4c80*/  FADD.FTZ R107, R107, R110 ;  /* 0x0000006e6b6b7221 */ /* 0x000fc80000010000 */
[----:B------:R-:W-:Y:S01]  /*4c90*/  MUFU.EX2 R105, R105 ;  /* 0x0000006900697308 */ /* 0x000fe20000000800 */
[----:B------:R-:W-:Y:S01]  /*4ca0*/  FADD.FTZ R106, R106, R107 ;  /* 0x0000006b6a6a7221 */ /* 0x000fe20000010000 */
[----:B----4-:R-:W-:-:S06]  /*4cb0*/  F2FP.BF16.PACK_AB R87, R34, R109 ;  /* 0x0000006d2257723e */ /* 0x010fcc00000010ff */
[----:B------:R-:W3:Y:S01]  /*4cc0*/  MUFU.EX2 R104, R104 ;  /* 0x0000006800687308 */ /* 0x000ee20000000800 */
[----:B------:R-:W-:-:S04]  /*4cd0*/  FADD.FTZ R109, R109, R108 ;  /* 0x0000006c6d6d7221 */ /* 0x000fc80000010000 */
[----:B------:R-:W-:Y:S01]  /*4ce0*/  FADD.FTZ R34, R34, R109 ;  /* 0x0000006d22227221 */ /* 0x000fe20000010000 */
[C---:B-1----:R-:W-:Y:S02]  /*4cf0*/  HMMA.16816.F32.BF16 R40, R84.reuse, R44, RZ ;  /* 0x0000002c5428723c */ /* 0x042fe400000418ff */
[----:B------:R-:W-:Y:S06]  /*4d00*/  MUFU.EX2 R29, R29 ;  /* 0x0000001d001d7308 */ /* 0x000fec0000000800 */
[C---:B------:R-:W-:Y:S02]  /*4d10*/  HMMA.16816.F32.BF16 R44, R84.reuse, R46, RZ ;  /* 0x0000002e542c723c */ /* 0x040fe400000418ff */
[----:B------:R-:W-:Y:S06]  /*4d20*/  MUFU.EX2 R2, R2 ;  /* 0x0000000200027308 */ /* 0x000fec0000000800 */
[C---:B------:R-:W-:Y:S02]  /*4d30*/  HMMA.16816.F32.BF16 R48, R84.reuse, R52, RZ ;  /* 0x000000345430723c */ /* 0x040fe400000418ff */
[----:B------:R-:W-:Y:S06]  /*4d40*/  MUFU.EX2 R35, R35 ;  /* 0x0000002300237308 */ /* 0x000fec0000000800 */
[C---:B------:R-:W-:Y:S02]  /*4d50*/  HMMA.16816.F32.BF16 R52, R84.reuse, R54, RZ ;  /* 0x000000365434723c */ /* 0x040fe400000418ff */
[----:B------:R-:W1:Y:S06]  /*4d60*/  MUFU.EX2 R32, R32 ;  /* 0x0000002000207308 */ /* 0x000e6c0000000800 */
[C---:B--2---:R-:W-:Y:S02]  /*4d70*/  HMMA.16816.F32.BF16 R96, R84.reuse, R36, RZ ;  /* 0x000000245460723c */ /* 0x044fe400000418ff */
[----:B------:R-:W-:Y:S06]  /*4d80*/  MUFU.EX2 R33, R33 ;  /* 0x0000002100217308 */ /* 0x000fec0000000800 */
[C---:B------:R-:W-:Y:S02]  /*4d90*/  HMMA.16816.F32.BF16 R56, R84.reuse, R60, RZ ;  /* 0x0000003c5438723c */ /* 0x040fe400000418ff */
[----:B------:R-:W2:Y:S06]  /*4da0*/  MUFU.EX2 R0, R0 ;  /* 0x0000000000007308 */ /* 0x000eac0000000800 */
[C---:B------:R-:W-:Y:S02]  /*4db0*/  HMMA.16816.F32.BF16 R64, R84.reuse, R68, RZ ;  /* 0x000000445440723c */ /* 0x040fe400000418ff */
[----:B------:R-:W-:Y:S06]  /*4dc0*/  MUFU.EX2 R114, R114 ;  /* 0x0000007200727308 */ /* 0x000fec0000000800 */
[C---:B------:R-:W-:Y:S02]  /*4dd0*/  HMMA.16816.F32.BF16 R72, R84.reuse, R92, RZ ;  /* 0x0000005c5448723c */ /* 0x040fe400000418ff */
[----:B------:R-:W4:Y:S06]  /*4de0*/  MUFU.EX2 R121, R121 ;  /* 0x0000007900797308 */ /* 0x000f2c0000000800 */
        /* <DEDUP_REMOVED lines=17> */
[----:B------:R-:W-:Y:S01]  /*4f00*/  MUFU.EX2 R117, R117 ;  /* 0x0000007500757308 */ /* 0x000fe20000000800 */
[----:B------:R-:W-:-:S02]  /*4f10*/  FADD.FTZ R105, R105, R106 ;  /* 0x0000006a69697221 */ /* 0x000fc40000010000 */
[----:B------:R-:W-:Y:S02]  /*4f20*/  FADD.FTZ R35, R35, R34 ;  /* 0x0000002223237221 */ /* 0x000fe40000010000 */
[----:B------:R-:W-:Y:S01]  /*4f30*/  F2FP.BF16.PACK_AB R6, R2, R29 ;  /* 0x0000001d0206723e */ /* 0x000fe200000010ff */
[----:B------:R-:W-:Y:S01]  /*4f40*/  FADD.FTZ R104, R104, R105 ;  /* 0x0000006968687221 */ /* 0x000fe20000010000 */
[----:B--2---:R-:W-:Y:S01]  /*4f50*/  F2FP.BF16.PACK_AB R7, R0, R33 ;  /* 0x000000210007723e */ /* 0x004fe200000010ff */
[----:B------:R-:W-:-:S04]  /*4f60*/  FADD.FTZ R32, R32, R35 ;  /* 0x0000002320207221 */ /* 0x000fc80000010000 */
[----:B------:R-:W-:Y:S02]  /*4f70*/  FADD.FTZ R33, R33, R32 ;  /* 0x0000002021217221 */ /* 0x000fe40000010000 */
[----:B------:R-:W-:Y:S02]  /*4f80*/  HMMA.16816.F32.BF16 R40, R4, R12, R40 ;  /* 0x0000000c0428723c */ /* 0x000fe40000041828 */
[----:B------:R-:W-:-:S06]  /*4f90*/  FADD.FTZ R0, R0, R33 ;  /* 0x0000002100007221 */ /* 0x000fcc0000010000 */
        /* <DEDUP_REMOVED lines=8> */
[C---:B-----5:R-:W-:Y:S08]  /*5020*/  HMMA.16816.F32.BF16 R56, R4.reuse, R20, R56 ;  /* 0x000000140438723c */ /* 0x060ff00000041838 */
[C---:B-1----:R-:W-:Y:S08]  /*5030*/  HMMA.16816.F32.BF16 R72, R4.reuse, R12, R72 ;  /* 0x0000000c0448723c */ /* 0x042ff00000041848 */
[C---:B------:R-:W-:Y:S01]  /*5040*/  HMMA.16816.F32.BF16 R92, R4.reuse, R14, R92 ;  /* 0x0000000e045c723c */ /* 0x040fe2000004185c */
[----:B------:R-:W1:Y:S07]  /*5050*/  LDSM.16.MT88.4 R12, [R136+0xa800] ;  /* 0x00a80000880c783b */ /* 0x000e6e0000004200 */
[C---:B--2---:R-:W-:Y:S08]  /*5060*/  HMMA.16816.F32.BF16 R76, R4.reuse, R8, R76 ;  /* 0x00000008044c723c */ /* 0x044ff0000004184c */
[C---:B------:R-:W-:Y:S01]  /*5070*/  HMMA.16816.F32.BF16 R80, R4.reuse, R10, R80 ;  /* 0x0000000a0450723c */ /* 0x040fe20000041850 */
[----:B------:R-:W2:Y:S07]  /*5080*/  LDSM.16.MT88.4 R8, [R140+0x9000] ;  /* 0x009000008c08783b */ /* 0x000eae0000004200 */
[C---:B------:R-:W-:Y:S01]  /*5090*/  HMMA.16816.F32.BF16 R60, R4.reuse, R22, R60 ;  /* 0x00000016043c723c */ /* 0x040fe2000004183c */
[----:B------:R-:W5:Y:S07]  /*50a0*/  LDSM.16.MT88.4 R20, [R137+0x9000] ;  /* 0x009000008914783b */ /* 0x000f6e0000004200 */
[C---:B---3--:R-:W-:Y:S08]  /*50b0*/  HMMA.16816.F32.BF16 R64, R4.reuse, R16, R64 ;  /* 0x000000100440723c */ /* 0x048ff00000041840 */
[C---:B------:R-:W-:Y:S01]  /*50c0*/  HMMA.16816.F32.BF16 R68, R4.reuse, R18, R68 ;  /* 0x000000120444723c */ /* 0x040fe20000041844 */
[----:B------:R-:W-:Y:S07]  /*50d0*/  LDSM.16.MT88.4 R16, [R140+0xb000] ;  /* 0x00b000008c10783b */ /* 0x000fee0000004200 */
[C---:B-1----:R-:W-:Y:S08]  /*50e0*/  HMMA.16816.F32.BF16 R88, R4.reuse, R12, R88 ;  /* 0x0000000c0458723c */ /* 0x042ff00000041858 */
[----:B------:R-:W-:Y:S01]  /*50f0*/  HMMA.16816.F32.BF16 R84, R4, R14, R84 ;  /* 0x0000000e0454723c */ /* 0x000fe20000041854 */
[----:B------:R-:W1:Y:S06]  /*5100*/  LDSM.16.MT88.4 R12, [R138+0xb000] ;  /* 0x00b000008a0c783b */ /* 0x000e6c0000004200 */
[----:B----4-:R-:W-:-:S02]  /*5110*/  F2FP.BF16.PACK_AB R4, R121, R114 ;  /* 0x000000727904723e */ /* 0x010fc400000010ff */
        /* <DEDUP_REMOVED lines=10> */
[C---:B-----5:R-:W-:Y:S08]  /*51c0*/  HMMA.16816.F32.BF16 R48, R4.reuse, R20, R48 ;  /* 0x000000140430723c */ /* 0x060ff00000041830 */
[C---:B------:R-:W-:Y:S01]  /*51d0*/  HMMA.16816.F32.BF16 R52, R4.reuse, R22, R52 ;  /* 0x000000160434723c */ /* 0x040fe20000041834 */
[----:B------:R-:W3:Y:S07]  /*51e0*/  LDSM.16.MT88.4 R20, [R136+0xb000] ;  /* 0x00b000008814783b */ /* 0x000eee0000004200 */
[C---:B-1----:R-:W-:Y:S08]  /*51f0*/  HMMA.16816.F32.BF16 R72, R4.reuse, R12, R72 ;  /* 0x0000000c0448723c */ /* 0x042ff00000041848 */
[C---:B------:R-:W-:Y:S01]  /*5200*/  HMMA.16816.F32.BF16 R92, R4.reuse, R14, R92 ;  /* 0x0000000e045c723c */ /* 0x040fe2000004185c */
[----:B------:R-:W-:Y:S07]  /*5210*/  LDSM.16.MT88.4 R12, [R140+0x9800] ;  /* 0x009800008c0c783b */ /* 0x000fee0000004200 */
[C---:B------:R-:W-:Y:S07]  /*5220*/  HMMA.16816.F32.BF16 R40, R4.reuse, R24, R40 ;  /* 0x000000180428723c */ /* 0x040fee0000041828 */
[--C-:B------:R-:W-:Y:S01]  /*5230*/  FFMA.FTZ R24, R167, c[0x0][0x23c], -R120.reuse ;  /* 0x00008f00a7187a23 */ /* 0x100fe20000010878 */
[----:B--2---:R-:W-:Y:S01]  /*5240*/  HMMA.16816.F32.BF16 R56, R4, R8, R56 ;  /* 0x000000080438723c */ /* 0x004fe20000041838 */
[----:B------:R-:W-:-:S04]  /*5250*/  FFMA.FTZ R25, R133, c[0x0][0x23c], -R120 ;  /* 0x00008f0085197a23 */ /* 0x000fc80000010878 */
[----:B------:R-:W-:Y:S03]  /*5260*/  MUFU.EX2 R24, R24 ;  /* 0x0000001800187308 */ /* 0x000fe60000000800 */
[C---:B------:R-:W-:Y:S01]  /*5270*/  HMMA.16816.F32.BF16 R60, R4.reuse, R10, R60 ;  /* 0x0000000a043c723c */ /* 0x040fe2000004183c */
[----:B------:R-:W1:Y:S04]  /*5280*/  LDSM.16.MT88.4 R8, [R137+0xb000] ;  /* 0x00b000008908783b */ /* 0x000e680000004200 */
[----:B------:R-:W2:Y:S03]  /*5290*/  MUFU.EX2 R25, R25 ;  /* 0x0000001900197308 */ /* 0x000ea60000000800 */
[C---:B------:R-:W-:Y:S07]  /*52a0*/  HMMA.16816.F32.BF16 R44, R4.reuse, R26, R44 ;  /* 0x0000001a042c723c */ /* 0x040fee000004182c */
[----:B------:R-:W-:Y:S01]  /*52b0*/  FFMA.FTZ R26, R131, c[0x0][0x23c], -R120 ;  /* 0x00008f00831a7a23 */ /* 0x000fe20000010878 */
[----:B---3--:R-:W-:Y:S01]  /*52c0*/  HMMA.16816.F32.BF16 R88, R4, R20, R88 ;  /* 0x000000140458723c */ /* 0x008fe20000041858 */
[----:B------:R-:W-:-:S02]  /*52d0*/  FFMA.FTZ R27, R125, c[0x0][0x23c], -R112 ;  /* 0x00008f007d1b7a23 */ /* 0x000fc40000010870 */
[--C-:B------:R-:W-:Y:S02]  /*52e0*/  FFMA.FTZ R120, R119, c[0x0][0x23c], -R112.reuse ;  /* 0x00008f0077787a23 */ /* 0x100fe40000010870 */
[----:B------:R-:W-:Y:S01]  /*52f0*/  FFMA.FTZ R112, R115, c[0x0][0x23c], -R112 ;  /* 0x00008f0073707a23 */ /* 0x000fe20000010870 */
[----:B------:R-:W3:Y:S02]  /*5300*/  MUFU.EX2 R26, R26 ;  /* 0x0000001a001a7308 */ /* 0x000ee40000000800 */
[C---:B------:R-:W-:Y:S06]  /*5310*/  HMMA.16816.F32.BF16 R64, R4.reuse, R16, R64 ;  /* 0x000000100440723c */ /* 0x040fec0000041840 */
[----:B------:R-:W-:Y:S02]  /*5320*/  MUFU.EX2 R27, R27 ;  /* 0x0000001b001b7308 */ /* 0x000fe40000000800 */
[C---:B------:R-:W-:Y:S01]  /*5330*/  HMMA.16816.F32.BF16 R68, R4.reuse, R18, R68 ;  /* 0x000000120444723c */ /* 0x040fe20000041844 */
[----:B------:R-:W4:Y:S05]  /*5340*/  LDSM.16.MT88.4 R16, [R137+0x9800] ;  /* 0x009800008910783b */ /* 0x000f2a0000004200 */
[----:B------:R-:W5:Y:S02]  /*5350*/  MUFU.EX2 R120, R120 ;  /* 0x0000007800787308 */ /* 0x000f640000000800 */
[C---:B------:R-:W-:Y:S06]  /*5360*/  HMMA.16816.F32.BF16 R84, R4.reuse, R22, R84 ;  /* 0x000000160454723c */ /* 0x040fec0000041854 */
[----:B------:R-:W2:Y:S02]  /*5370*/  MUFU.EX2 R20, R112 ;  /* 0x0000007000147308 */ /* 0x000ea40000000800 */
[C---:B-1----:R-:W-:Y:S08]  /*5380*/  HMMA.16816.F32.BF16 R76, R4.reuse, R8, R76 ;  /* 0x00000008044c723c */ /* 0x042ff0000004184c */
[----:B------:R-:W-:Y:S01]  /*5390*/  HMMA.16816.F32.BF16 R80, R4, R10, R80 ;  /* 0x0000000a0450723c */ /* 0x000fe20000041850 */
[----:B------:R-:W1:Y:S06]  /*53a0*/  LDSM.16.MT88.4 R8, [R138+0x9800] ;  /* 0x009800008a08783b */ /* 0x000e6c0000004200 */
[----:B--2---:R-:W-:-:S02]  /*53b0*/  F2FP.BF16.PACK_AB R4, R25, R24 ;  /* 0x000000181904723e */ /* 0x004fc400000010ff */
[----:B---3--:R-:W-:Y:S02]  /*53c0*/  F2FP.BF16.PACK_AB R6, R169, R26 ;  /* 0x0000001aa906723e */ /* 0x008fe400000010ff */
[----:B-----5:R-:W-:Y:S01]  /*53d0*/  F2FP.BF16.PACK_AB R5, R120, R27 ;  /* 0x0000001b7805723e */ /* 0x020fe200000010ff */
[----:B------:R-:W-:Y:S01]  /*53e0*/  FADD.FTZ R27, R27, R118 ;  /* 0x000000761b1b7221 */ /* 0x000fe20000010000 */
[----:B------:R-:W-:-:S03]  /*53f0*/  F2FP.BF16.PACK_AB R7, R20, R117 ;  /* 0x000000751407723e */ /* 0x000fc600000010ff */
[----:B------:R-:W-:-:S04]  /*5400*/  FADD.FTZ R120, R120, R27 ;  /* 0x0000001b78787221 */ /* 0x000fc80000010000 */
[----:B------:R-:W-:Y:S01]  /*5410*/  HMMA.16816.F32.BF16 R96, R4, R12, R96 ;  /* 0x0000000c0460723c */ /* 0x000fe20000041860 */
[----:B------:R-:W-:-:S04]  /*5420*/  FADD.FTZ R117, R117, R120 ;  /* 0x0000007875757221 */ /* 0x000fc80000010000 */
[----:B------:R-:W-:-:S03]  /*5430*/  FADD.FTZ R167, R20, R117 ;  /* 0x0000007514a77221 */ /* 0x000fc60000010000 */
[C---:B------:R-:W-:Y:S01]  /*5440*/  HMMA.16816.F32.BF16 R36, R4.reuse, R14, R36 ;  /* 0x0000000e0424723c */ /* 0x040fe20000041824 */
[----:B------:R-:W2:Y:S07]  /*5450*/  LDSM.16.MT88.4 R12, [R136+0x9800] ;  /* 0x00980000880c783b */ /* 0x000eae0000004200 */
[C---:B----4-:R-:W-:Y:S08]  /*5460*/  HMMA.16816.F32.BF16 R48, R4.reuse, R16, R48 ;  /* 0x000000100430723c */ /* 0x050ff00000041830 */
[C---:B-1----:R-:W-:Y:S08]  /*5470*/  HMMA.16816.F32.BF16 R40, R4.reuse, R8, R40 ;  /* 0x000000080428723c */ /* 0x042ff00000041828 */
[C---:B------:R-:W-:Y:S01]  /*5480*/  HMMA.16816.F32.BF16 R44, R4.reuse, R10, R44 ;  /* 0x0000000a042c723c */ /* 0x040fe2000004182c */
[----:B------:R-:W1:Y:S07]  /*5490*/  LDSM.16.MT88.4 R8, [R140+0xb800] ;  /* 0x00b800008c08783b */ /* 0x000e6e0000004200 */
        /* <DEDUP_REMOVED lines=8> */
[C---:B---3--:R-:W-:Y:S08]  /*5520*/  HMMA.16816.F32.BF16 R72, R4.reuse, R16, R72 ;  /* 0x000000100448723c */ /* 0x048ff00000041848 */
[C---:B------:R-:W-:Y:S08]  /*5530*/  HMMA.16816.F32.BF16 R92, R4.reuse, R18, R92 ;  /* 0x00000012045c723c */ /* 0x040ff0000004185c */
[C---:B--2---:R-:W-:Y:S07]  /*5540*/  HMMA.16816.F32.BF16 R76, R4.reuse, R12, R76 ;  /* 0x0000000c044c723c */ /* 0x044fee000004184c */
[----:B------:R-:W-:Y:S01]  /*5550*/  FADD.FTZ R13, R29, R104 ;  /* 0x000000681d0d7221 */ /* 0x000fe20000010000 */
[----:B------:R-:W-:Y:S03]  /*5560*/  HMMA.16816.F32.BF16 R80, R4, R14, R80 ;  /* 0x0000000e0450723c */ /* 0x000fe60000041850 */
[----:B------:R-:W-:-:S04]  /*5570*/  FADD.FTZ R13, R2, R13 ;  /* 0x0000000d020d7221 */ /* 0x000fc80000010000 */
[----:B------:R-:W-:Y:S01]  /*5580*/  FADD.FTZ R114, R114, R13 ;  /* 0x0000000d72727221 */ /* 0x000fe20000010000 */
[----:B-1----:R-:W-:Y:S03]  /*5590*/  HMMA.16816.F32.BF16 R88, R4, R8, R88 ;  /* 0x000000080458723c */ /* 0x002fe60000041858 */
[----:B------:R-:W-:-:S04]  /*55a0*/  FADD.FTZ R121, R121, R114 ;  /* 0x0000007279797221 */ /* 0x000fc80000010000 */
[----:B------:R-:W-:Y:S01]  /*55b0*/  FADD.FTZ R116, R116, R121 ;  /* 0x0000007974747221 */ /* 0x000fe20000010000 */
[----:B------:R-:W-:Y:S03]  /*55c0*/  HMMA.16816.F32.BF16 R84, R4, R10, R84 ;  /* 0x0000000a0454723c */ /* 0x000fe60000041854 */
[----:B------:R-:W-:-:S04]  /*55d0*/  FADD.FTZ R123, R123, R116 ;  /* 0x000000747b7b7221 */ /* 0x000fc80000010000 */
[----:B------:R-:W-:-:S04]  /*55e0*/  FADD.FTZ R24, R24, R123 ;  /* 0x0000007b18187221 */ /* 0x000fc80000010000 */
[----:B------:R-:W-:-:S04]  /*55f0*/  FADD.FTZ R25, R25, R24 ;  /* 0x0000001819197221 */ /* 0x000fc80000010000 */
[----:B------:R-:W-:-:S04]  /*5600*/  FADD.FTZ R26, R26, R25 ;  /* 0x000000191a1a7221 */ /* 0x000fc80000010000 */
[----:B------:R-:W-:Y:S01]  /*5610*/  FADD.FTZ R169, R169, R26 ;  /* 0x0000001aa9a97221 */ /* 0x000fe20000010000 */
[----:B------:R-:W-:Y:S05]  /*5620*/  @!P4 BRA `(.L_x_5449) ;  /* 0x000031f00000c947 */ /* 0x000fea0003800000 */
[----:B------:R-:W-:-:S04]  /*5630*/  DEPBAR.LE SB0, 0x0 ;  /* 0x000080000000791a */ /* 0x000fc80000000000 */
[----:B------:R-:W-:Y:S01]  /*5640*/  IADD3 R155, R129, -0x2, RZ ;  /* 0xfffffffe819b7810 */ /* 0x000fe20007ffe0ff */
[----:B------:R-:W-:Y:S06]  /*5650*/  BAR.SYNC.DEFER_BLOCKING 0x0 ;  /* 0x0000000000007b1d */ /* 0x000fec0000010000 */
[----:B------:R-:W-:Y:S05]  /*5660*/  @!P0 BRA `(.L_x_5450) ;  /* 0x000003b000008947 */ /* 0x000fea0003800000 */
[----:B------:R-:W-:Y:S01]  /*5670*/  IABS R0, c[0x0][0x2d0] ;  /* 0x0000b40000007a13 */ /* 0x000fe20000000000 */
[----:B------:R-:W-:-:S03]  /*5680*/  IMAD.SHL.U32 R2, R155, 0x40, RZ ;  /* 0x000000409b027824 */ /* 0x000fc600078e00ff */
[----:B------:R-:W1:Y:S02]  /*5690*/  I2F.RP R7, R0 ;  /* 0x0000000000077306 */ /* 0x000e640000209400 */
[----:B------:R-:W-:Y:S02]  /*56a0*/  IADD3 R10, R2, 0x40, RZ ;  /* 0x00000040020a7810 */ /* 0x000fe40007ffe0ff */
        /* <DEDUP_REMOVED lines=55> */
.L_x_5450:
[----:B------:R-:W-:-:S05]  /*5a20*/  IMAD.MOV.U32 R0, RZ, RZ, c[0x0][0x1a0] ;  /* 0x00006800ff007624 */ /* 0x000fca00078e00ff */
[----:B------:R-:W-:-:S04]  /*5a30*/  LEA R0, -R0, RZ, 0x6 ;  /* 0x000000ff00007211 */ /* 0x000fc800078e31ff */
[----:B------:R-:W-:Y:S02]  /*5a40*/  SHF.R.S32.HI R9, RZ, 0x1f, R0 ;  /* 0x0000001fff097819 */ /* 0x000fe40000011400 */
.L_x_5451:
[----:B------:R-:W-:Y:S02]  /*5a50*/  ISETP.GE.AND P1, PT, R149, c[0x0][0x220], PT ;  /* 0x0000880095007a0c */ /* 0x000fe40003f26270 */
[----:B------:R-:W-:Y:S02]  /*5a60*/  ISETP.GE.AND P2, PT, R158, c[0x0][0x220], PT ;  /* 0x000088009e007a0c */ /* 0x000fe40003f46270 */
[----:B------:R-:W-:Y:S02]  /*5a70*/  IADD3 R2, P3, R161, R0, RZ ;  /* 0x00000000a1027210 */ /* 0x000fe40007f7e0ff */
[----:B------:R-:W-:-:S03]  /*5a80*/  LEA R130, P5, R0, R170, 0x1 ;  /* 0x000000aa00827211 */ /* 0x000fc600078a08ff */
[--C-:B------:R-:W-:Y:S01]  /*5a90*/  IMAD.X R5, R160, 0x1, R9.reuse, P3 ;  /* 0x00000001a0057824 */ /* 0x100fe200018e0609 */
[----:B------:R-:W-:-:S03]  /*5aa0*/  LEA.HI.X R131, R0, R171, R9, 0x1, P5 ;  /* 0x000000ab00837211 */ /* 0x000fc600028f0c09 */
[-C--:B------:R-:W-:Y:S02]  /*5ab0*/  @!P1 IADD3 R11, P4, R0, R30.reuse, RZ ;  /* 0x0000001e000b9210 */ /* 0x080fe40007f9e0ff */
[C---:B------:R-:W-:Y:S01]  /*5ac0*/  @!P1 IADD3 R7, P3, R2.reuse, R30, RZ ;  /* 0x0000001e02079210 */ /* 0x040fe20007f7e0ff */
[----:B------:R-:W-:Y:S01]  /*5ad0*/  @P2 STS.128 [R156+0x8000], RZ ;  /* 0x008000ff9c002388 */ /* 0x000fe20000000c00 */
[----:B------:R-:W-:Y:S01]  /*5ae0*/  @!P2 LEA R10, P5, R2, R170, 0x1 ;  /* 0x000000aa020aa211 */ /* 0x000fe200078a08ff */
[----:B------:R-:W-:Y:S01]  /*5af0*/  @!P1 IMAD.X R4, R9, 0x1, R28, P4 ;  /* 0x0000000109049824 */ /* 0x000fe200020e061c */
[C---:B------:R-:W-:Y:S01]  /*5b00*/  @!P1 LEA R12, P4, R11.reuse, c[0x0][0x170], 0x1 ;  /* 0x00005c000b0c9a11 */ /* 0x040fe200078808ff */
[----:B------:R-:W-:Y:S01]  /*5b10*/  @!PT LDS RZ, [RZ] ;  /* 0x00000000fffff984 */ /* 0x000fe20000000800 */
[----:B------:R-:W-:Y:S01]  /*5b20*/  @!PT LDS RZ, [RZ] ;  /* 0x00000000fffff984 */ /* 0x000fe20000000800 */
[----:B------:R-:W-:Y:S01]  /*5b30*/  @!PT LDS RZ, [RZ] ;  /* 0x00000000fffff984 */ /* 0x000fe20000000800 */
[----:B------:R1:W-:Y:S03]  /*5b40*/  @!P2 LDGSTS.E.BYPASS.LTC128B.128 [R156+0x8000], [R130.64] ;  /* 0x08000000829cafae */ /* 0x0003e6000b901d48 */
[----:B------:R-:W-:Y:S01]  /*5b50*/  @!P1 LEA.HI.X R13, R11, c[0x0][0x174], R4, 0x1, P4 ;  /* 0x00005d000b0d9a11 */ /* 0x000fe200020f0c04 */
[----:B------:R-:W-:Y:S01]  /*5b60*/  @!P1 IMAD.X R4, R5, 0x1, R28, P3 ;  /* 0x0000000105049824 */ /* 0x000fe200018e061c */
[----:B------:R-:W-:Y:S01]  /*5b70*/  IADD3 R0, P3, R161, R2, RZ ;  /* 0x00000002a1007210 */ /* 0x000fe20007f7e0ff */
[----:B------:R-:W-:Y:S01]  /*5b80*/  @P1 STS.128 [R156+0xa000], RZ ;  /* 0x00a000ff9c001388 */ /* 0x000fe20000000c00 */
[----:B------:R-:W-:-:S02]  /*5b90*/  @!P1 LEA R8, P4, R7, c[0x0][0x170], 0x1 ;  /* 0x00005c0007089a11 */ /* 0x000fc400078808ff */
[-CC-:B------:R-:W-:Y:S01]  /*5ba0*/  @!P2 LEA.HI.X R11, R2, R171.reuse, R5.reuse, 0x1, P5 ;  /* 0x000000ab020ba211 */ /* 0x180fe200028f0c05 */
[----:B------:R-:W-:Y:S01]  /*5bb0*/  IMAD.X R5, R160, 0x1, R5, P3 ;  /* 0x00000001a0057824 */ /* 0x000fe200018e0605 */
[----:B------:R-:W-:Y:S01]  /*5bc0*/  @!P1 LEA.HI.X R9, R7, c[0x0][0x174], R4, 0x1, P4 ;  /* 0x00005d0007099a11 */ /* 0x000fe200020f0c04 */
[----:B------:R-:W-:Y:S01]  /*5bd0*/  @!PT LDS RZ, [RZ] ;  /* 0x00000000fffff984 */ /* 0x000fe20000000800 */
[----:B------:R-:W-:Y:S01]  /*5be0*/  @!PT LDS RZ, [RZ] ;  /* 0x00000000fffff984 */ /* 0x000fe20000000800 */
[----:B------:R-:W-:Y:S01]  /*5bf0*/  @!PT LDS RZ, [RZ] ;  /* 0x00000000fffff984 */ /* 0x000fe20000000800 */
[----:B------:R2:W-:Y:S01]  /*5c00*/  @!P1 LDGSTS.E.BYPASS.LTC128B.128 [R156+0xa000], [R12.64+0x80] ;  /* 0x0a0000800c9c9fae */ /* 0x0005e2000b901d48 */
[----:B------:R-:W-:Y:S02]  /*5c10*/  IADD3 R7, P4, R161, R0, RZ ;  /* 0x00000000a1077210 */ /* 0x000fe40007f9e0ff */
[C---:B------:R-:W-:Y:S01]  /*5c20*/  @!P2 LEA R20, P6, R0.reuse, R170, 0x1 ;  /* 0x000000aa0014a211 */ /* 0x040fe200078c08ff */
[----:B------:R-:W-:Y:S01]  /*5c30*/  @P2 STS.128 [R156+0x8800], RZ ;  /* 0x008800ff9c002388 */ /* 0x000fe20000000c00 */
[CC--:B------:R-:W-:Y:S02]  /*5c40*/  @!P1 IADD3 R2, P5, R0.reuse, R30.reuse, RZ ;  /* 0x0000001e00029210 */ /* 0x0c0fe40007fbe0ff */
[----:B------:R-:W-:Y:S01]  /*5c50*/  @!P1 IADD3 R30, P3, R7, R30, RZ ;  /* 0x0000001e071e9210 */ /* 0x000fe20007f7e0ff */
[----:B------:R-:W-:Y:S01]  /*5c60*/  @!PT LDS RZ, [RZ] ;  /* 0x00000000fffff984 */ /* 0x000fe20000000800 */
[----:B------:R-:W-:Y:S01]  /*5c70*/  @!PT LDS RZ, [RZ] ;  /* 0x00000000fffff984 */ /* 0x000fe20000000800 */
[----:B------:R-:W-:Y:S01]  /*5c80*/  @!PT LDS RZ, [RZ] ;  /* 0x00000000fffff984 */ /* 0x000fe20000000800 */
[----:B------:R3:W-:Y:S01]  /*5c90*/  @!P2 LDGSTS.E.BYPASS.LTC128B.128 [R156+0x8800], [R10.64] ;  /* 0x088000000a9cafae */ /* 0x0007e2000b901d48 */
[-CC-:B------:R-:W-:Y:S01]  /*5ca0*/  @!P2 LEA.HI.X R21, R0, R171.reuse, R5.reuse, 0x1, P6 ;  /* 0x000000ab0015a211 */ /* 0x180fe200030f0c05 */
[--C-:B------:R-:W-:Y:S01]  /*5cb0*/  @!P1 IMAD.X R15, R5, 0x1, R28.reuse, P5 ;  /* 0x00000001050f9824 */ /* 0x100fe200028e061c */
[----:B------:R-:W-:Y:S01]  /*5cc0*/  @!P1 LEA R14, P5, R2, c[0x0][0x170], 0x1 ;  /* 0x00005c00020e9a11 */ /* 0x000fe200078a08ff */
[----:B------:R-:W-:Y:S01]  /*5cd0*/  IMAD.X R0, R160, 0x1, R5, P4 ;  /* 0x00000001a0007824 */ /* 0x000fe200020e0605 */
[C---:B------:R-:W-:Y:S01]  /*5ce0*/  @!P2 LEA R6, P4, R7.reuse, R170, 0x1 ;  /* 0x000000aa0706a211 */ /* 0x040fe200078808ff */
[----:B------:R-:W-:Y:S01]  /*5cf0*/  @P1 STS.128 [R156+0xa800], RZ ;  /* 0x00a800ff9c001388 */ /* 0x000fe20000000c00 */
[----:B------:R-:W-:Y:S01]  /*5d00*/  @!P1 LEA.HI.X R15, R2, c[0x0][0x174], R15, 0x1, P5 ;  /* 0x00005d00020f9a11 */ /* 0x000fe200028f0c0f */
[----:B------:R-:W-:Y:S01]  /*5d10*/  @!P1 IMAD.X R5, R0, 0x1, R28, P3 ;  /* 0x0000000100059824 */ /* 0x000fe200018e061c */
[C---:B------:R-:W-:Y:S01]  /*5d20*/  @!P1 LEA R4, P3, R30.reuse, c[0x0][0x170], 0x1 ;  /* 0x00005c001e049a11 */ /* 0x040fe200078608ff */
[----:B------:R-:W-:Y:S01]  /*5d30*/  @!PT LDS RZ, [RZ] ;  /* 0x00000000fffff984 */ /* 0x000fe20000000800 */
[----:B------:R-:W-:Y:S01]  /*5d40*/  @!PT LDS RZ, [RZ] ;  /* 0x00000000fffff984 */ /* 0x000fe20000000800 */
[----:B------:R-:W-:Y:S01]  /*5d50*/  @!PT LDS RZ, [RZ] ;  /* 0x00000000fffff984 */ /* 0x000fe20000000800 */
[----:B------:R3:W-:Y:S01]  /*5d60*/  @!P1 LDGSTS.E.BYPASS.LTC128B.128 [R156+0xa800], [R8.64+0x80] ;  /* 0x0a800080089c9fae */ /* 0x0007e2000b901d48 */
[----:B------:R-:W-:Y:S01]  /*5d70*/  @!P2 LEA.HI.X R7, R7, R171, R0, 0x1, P4 ;  /* 0x000000ab0707a211 */ /* 0x000fe200020f0c00 */
[----:B------:R-:W-:Y:S01]  /*5d80*/  IMAD.MOV.U32 R170, RZ, RZ, R130 ;  /* 0x000000ffffaa7224 */ /* 0x000fe200078e0082 */
[----:B------:R-:W-:Y:S01]  /*5d90*/  @!P1 LEA.HI.X R5, R30, c[0x0][0x174], R5, 0x1, P3 ;  /* 0x00005d001e059a11 */ /* 0x000fe200018f0c05 */
[----:B------:R-:W-:Y:S01]  /*5da0*/  @P2 STS.128 [R156+0x9000], RZ ;  /* 0x009000ff9c002388 */ /* 0x000fe20000000c00 */
[----:B------:R-:W-:Y:S01]  /*5db0*/  ISETP.GE.AND P3, PT, R129, 0x3, PT ;  /* 0x000000038100780c */ /* 0x000fe20003f66270 */
[----:B------:R-:W-:-:S02]  /*5dc0*/  IMAD.MOV.U32 R171, RZ, RZ, R131 ;  /* 0x000000ffffab7224 */ /* 0x000fc400078e0083 */
        /* <DEDUP_REMOVED lines=21> */
[----:B------:R-:W4:Y:S04]  /*5f20*/  LDSM.16.M88.4 R16, [R146+0x4800] ;  /* 0x004800009210783b */ /* 0x000f280000000200 */
[----:B---3--:R-:W2:Y:S04]  /*5f30*/  LDSM.16.M88.4 R8, [R146+0x5000] ;  /* 0x005000009208783b */ /* 0x008ea80000000200 */
[----:B------:R-:W5:Y:S04]  /*5f40*/  LDSM.16.M88.4 R124, [R146+0x5800] ;  /* 0x00580000927c783b */ /* 0x000f680000000200 */
[----:B------:R-:W-:Y:S04]  /*5f50*/  LDSM.16.M88.4 R116, [R145] ;  /* 0x000000009174783b */ /* 0x000fe80000000200 */
[----:B------:R-:W3:Y:S04]  /*5f60*/  LDSM.16.M88.4 R112, [R144] ;  /* 0x000000009070783b */ /* 0x000ee80000000200 */
[----:B------:R-:W3:Y:S04]  /*5f70*/  LDSM.16.M88.4 R108, [R144+0x800] ;  /* 0x00080000906c783b */ /* 0x000ee80000000200 */
[----:B------:R-:W3:Y:S04]  /*5f80*/  LDSM.16.M88.4 R104, [R144+0x1000] ;  /* 0x001000009068783b */ /* 0x000ee80000000200 */
[----:B------:R-:W3:Y:S04]  /*5f90*/  LDSM.16.M88.4 R32, [R144+0x1800] ;  /* 0x001800009020783b */ /* 0x000ee80000000200 */
[----:B------:R-:W5:Y:S01]  /*5fa0*/  S2R R0, SR_TID.X ;  /* 0x0000000000007919 */ /* 0x000f620000002100 */
[C---:B-1----:R-:W-:Y:S03]  /*5fb0*/  HMMA.16816.F32.BF16 R28, R120.reuse, R24, RZ ;  /* 0x00000018781c723c */ /* 0x042fe600000418ff */
[----:B------:R-:W0:Y:S05]  /*5fc0*/  LDGDEPBAR ;  /* 0x00000000000079af */ /* 0x000e2a0000000000 */
[C---:B----4-:R-:W-:Y:S08]  /*5fd0*/  HMMA.16816.F32.BF16 R20, R120.reuse, R16, RZ ;  /* 0x000000107814723c */ /* 0x050ff000000418ff */
[----:B--2---:R-:W-:Y:S01]  /*5fe0*/  HMMA.16816.F32.BF16 R12, R120, R8, RZ ;  /* 0x00000008780c723c */ /* 0x004fe200000418ff */
[----:B-----5:R-:W-:-:S07]  /*5ff0*/  IMAD.SHL.U32 R0, R0, 0x2, RZ ;  /* 0x0000000200007824 */ /* 0x020fce00078e00ff */
[----:B------:R-:W-:Y:S01]  /*6000*/  HMMA.16816.F32.BF16 R24, R120, R26, RZ ;  /* 0x0000001a7818723c */ /* 0x000fe200000418ff */
[----:B------:R-:W-:-:S05]  /*6010*/  LOP3.LUT R0, R0, 0x6, RZ, 0xc0, !PT ;  /* 0x0000000600007812 */ /* 0x000fca00078ec0ff */
[----:B------:R-:W-:Y:S02]  /*6020*/  IMAD R132, R155, 0x40, R0 ;  /* 0x000000409b847824 */ /* 0x000fe400078e0200 */
[C---:B------:R-:W-:Y:S03]  /*6030*/  HMMA.16816.F32.BF16 R16, R120.reuse, R18, RZ ;  /* 0x000000127810723c */ /* 0x040fe600000418ff */
[C---:B------:R-:W-:Y:S02]  /*6040*/  IADD3 R0, R132.reuse, 0x1, RZ ;  /* 0x0000000184007810 */ /* 0x040fe40007ffe0ff */
[----:B------:R-:W-:Y:S02]  /*6050*/  IADD3 R2, R132, 0x9, RZ ;  /* 0x0000000984027810 */ /* 0x000fe40007ffe0ff */
[C---:B------:R-:W-:Y:S01]  /*6060*/  ISETP.GE.AND P6, PT, R0.reuse, R128, PT ;  /* 0x000000800000720c */ /* 0x040fe20003fc6270 */
[----:B------:R-:W-:Y:S01]  /*6070*/  HMMA.16816.F32.BF16 R8, R120, R10, RZ ;  /* 0x0000000a7808723c */ /* 0x000fe200000418ff */
[----:B------:R-:W-:-:S07]  /*6080*/  ISETP.GE.AND P4, PT, R0, R103, PT ;  /* 0x000000670000720c */ /* 0x000fce0003f86270 */
[C---:B------:R-:W-:Y:S08]  /*6090*/  HMMA.16816.F32.BF16 R4, R120.reuse, R124, RZ ;  /* 0x0000007c7804723c */ /* 0x040ff000000418ff */
[----:B------:R-:W-:Y:S08]  /*60a0*/  HMMA.16816.F32.BF16 R120, R120, R126, RZ ;  /* 0x0000007e7878723c */ /* 0x000ff000000418ff */
        /* <DEDUP_REMOVED lines=11> */
[----:B------:R-:W1:Y:S04]  /*6160*/  LDSM.16.M88.4 R116, [R143] ;  /* 0x000000008f74783b */ /* 0x000e680000000200 */
[----:B------:R-:W2:Y:S03]  /*6170*/  LDSM.16.M88.4 R32, [R139+0x5800] ;  /* 0x005800008b20783b */ /* 0x000ea60000000200 */
[C---:B-1----:R-:W-:Y:S08]  /*6180*/  HMMA.16816.F32.BF16 R28, R116.reuse, R112, R28 ;  /* 0x00000070741c723c */ /* 0x042ff0000004181c */
        /* <DEDUP_REMOVED lines=10> */
[----:B------:R-:W1:Y:S04]  /*6230*/  LDSM.16.M88.4 R116, [R142] ;  /* 0x000000008e74783b */ /* 0x000e680000000200 */
[----:B------:R-:W2:Y:S03]  /*6240*/  LDSM.16.M88.4 R32, [R141+0x1800] ;  /* 0x001800008d20783b */ /* 0x000ea60000000200 */
        /* <DEDUP_REMOVED lines=44> */
[----:B------:R-:W1:Y:S07]  /*6510*/  LDSM.16.M88.4 R104, [R141+0x2000] ;  /* 0x002000008d68783b */ /* 0x000e6e0000000200 */
[C---:B------:R-:W-:Y:S08]  /*6520*/  HMMA.16816.F32.BF16 R28, R116.reuse, R112, R28 ;  /* 0x00000070741c723c */ /* 0x040ff0000004181c */
[C---:B------:R-:W-:Y:S01]  /*6530*/  HMMA.16816.F32.BF16 R24, R116.reuse, R114, R24 ;  /* 0x000000727418723c */ /* 0x040fe20000041818 */
[----:B------:R-:W3:Y:S07]  /*6540*/  LDSM.16.M88.4 R112, [R141+0x2800] ;  /* 0x002800008d70783b */ /* 0x000eee0000000200 */
[C---:B--2---:R-:W-:Y:S08]  /*6550*/  HMMA.16816.F32.BF16 R4, R116.reuse, R32, R4 ;  /* 0x000000207404723c */ /* 0x044ff00000041804 */
[----:B------:R-:W-:Y:S01]  /*6560*/  HMMA.16816.F32.BF16 R120, R116, R34, R120 ;  /* 0x000000227478723c */ /* 0x000fe20000041878 */
[----:B------:R-:W2:Y:S07]  /*6570*/  LDSM.16.M88.4 R32, [R141+0x3000] ;  /* 0x003000008d20783b */ /* 0x000eae0000000200 */
[C---:B-1----:R-:W-:Y:S08]  /*6580*/  HMMA.16816.F32.BF16 R28, R108.reuse, R104, R28 ;  /* 0x000000686c1c723c */ /* 0x042ff0000004181c */
[----:B------:R-:W-:Y:S01]  /*6590*/  HMMA.16816.F32.BF16 R24, R108, R106, R24 ;  /* 0x0000006a6c18723c */ /* 0x000fe20000041818 */
[----:B------:R-:W1:Y:S01]  /*65a0*/  LDSM.16.M88.4 R104, [R141+0x3800] ;  /* 0x003800008d68783b */ /* 0x000e620000000200 */
[----:B------:R-:W-:-:S06]  /*65b0*/  DEPBAR.LE SB0, 0x0 ;  /* 0x000080000000791a */ /* 0x000fcc0000000000 */
[C---:B---3--:R-:W-:Y:S07]  /*65c0*/  HMMA.16816.F32.BF16 R20, R108.reuse, R112, R20 ;  /* 0x000000706c14723c */ /* 0x048fee0000041814 */
[----:B------:R-:W-:Y:S01]  /*65d0*/  IADD3 R112, R132, 0x8, RZ ;  /* 0x0000000884707810 */ /* 0x000fe20007ffe0ff */
[----:B------:R-:W-:Y:S01]  /*65e0*/  HMMA.16816.F32.BF16 R16, R108, R114, R16 ;  /* 0x000000726c10723c */ /* 0x000fe20000041810 */
[----:B------:R-:W-:Y:S02]  /*65f0*/  FSEL R0, R29, -INF , !P6 ;  /* 0xff8000001d007808 */ /* 0x000fe40007000000 */
[----:B------:R-:W-:-:S02]  /*6600*/  ISETP.GE.AND P5, PT, R112, R128, PT ;  /* 0x000000807000720c */ /* 0x000fc40003fa6270 */
[----:B------:R-:W-:Y:S02]  /*6610*/  FSEL R31, R31, -INF , !P4 ;  /* 0xff8000001f1f7808 */ /* 0x000fe40006000000 */
[-C--:B------:R-:W-:Y:S01]  /*6620*/  ISETP.GE.AND P6, PT, R112, R103.reuse, PT ;  /* 0x000000677000720c */ /* 0x080fe20003fc6270 */
[C---:B--2---:R-:W-:Y:S01]  /*6630*/  HMMA.16816.F32.BF16 R12, R108.reuse, R32, R12 ;  /* 0x000000206c0c723c */ /* 0x044fe2000004180c */
[----:B------:R-:W-:Y:S01]  /*6640*/  BAR.SYNC.DEFER_BLOCKING 0x0 ;  /* 0x0000000000007b1d */ /* 0x000fe20000010000 */
[----:B------:R-:W-:Y:S02]  /*6650*/  ISETP.GE.AND P4, PT, R2, R128, PT ;  /* 0x000000800200720c */ /* 0x000fe40003f86270 */
[----:B------:R-:W-:Y:S02]  /*6660*/  IADD3 R29, R132, 0x10, RZ ;  /* 0x00000010841d7810 */ /* 0x000fe40007ffe0ff */
[----:B------:R-:W-:Y:S02]  /*6670*/  FSEL R24, R24, -INF , !P5 ;  /* 0xff80000018187808 */ /* 0x000fe40006800000 */
[----:B------:R-:W-:Y:S01]  /*6680*/  ISETP.GE.AND P5, PT, R2, R103, PT ;  /* 0x000000670200720c */ /* 0x000fe20003fa6270 */
[----:B------:R-:W-:Y:S01]  /*6690*/  HMMA.16816.F32.BF16 R8, R108, R34, R8 ;  /* 0x000000226c08723c */ /* 0x000fe20000041808 */
[----:B------:R-:W-:-:S02]  /*66a0*/  FSEL R127, R26, -INF , !P6 ;  /* 0xff8000001a7f7808 */ /* 0x000fc40007000000 */
[----:B------:R-:W-:Y:S02]  /*66b0*/  FSEL R2, R25, -INF , !P4 ;  /* 0xff80000019027808 */ /* 0x000fe40006000000 */
[C---:B------:R-:W-:Y:S02]  /*66c0*/  ISETP.GE.AND P6, PT, R29.reuse, R128, PT ;  /* 0x000000801d00720c */ /* 0x040fe40003fc6270 */
[----:B------:R-:W-:Y:S01]  /*66d0*/  ISETP.GE.AND P4, PT, R29, R103, PT ;  /* 0x000000671d00720c */ /* 0x000fe20003f86270 */
[----:B-1----:R-:W-:Y:S01]  /*66e0*/  HMMA.16816.F32.BF16 R4, R108, R104, R4 ;  /* 0x000000686c04723c */ /* 0x002fe20000041804 */
[C---:B------:R-:W-:Y:S02]  /*66f0*/  IADD3 R25, R132.reuse, 0x11, RZ ;  /* 0x0000001184197810 */ /* 0x040fe40007ffe0ff */
[----:B------:R-:W-:Y:S02]  /*6700*/  IADD3 R26, R132, 0x18, RZ ;  /* 0x00000018841a7810 */ /* 0x000fe40007ffe0ff */
[----:B------:R-:W-:-:S02]  /*6710*/  FSEL R129, R27, -INF , !P5 ;  /* 0xff8000001b817808 */ /* 0x000fc40006800000 */
        /* <DEDUP_REMOVED lines=47> */
[C---:B------:R-:W-:Y:S02]  /*6a10*/  ISETP.GE.AND P5, PT, R9.reuse, R128, PT ;  /* 0x000000800900720c */ /* 0x040fe40003fa6270 */
[----:B------:R-:W-:-:S02]  /*6a20*/  ISETP.GE.AND P6, PT, R9, R103, PT ;  /* 0x000000670900720c */ /* 0x000fc40003fc6270 */
[C---:B------:R-:W-:Y:S02]  /*6a30*/  ISETP.GE.AND P4, PT, R132.reuse, R128, PT ;  /* 0x000000808400720c */ /* 0x040fe40003f86270 */
        /* <DEDUP_REMOVED lines=36> */
[----:B------:R-:W-:Y:S02]  /*6c80*/  @!P5 IADD3 R12, R12, 0x1, RZ ;  /* 0x000000010c0cd810 */ /* 0x000fe40007ffe0ff */
[----:B------:R-:W-:Y:S02]  /*6c90*/  ISETP.GE.AND P5, PT, R7, RZ, PT ;  /* 0x000000ff0700720c */ /* 0x000fe40003fa6270 */
[-C--:B------:R-:W-:Y:S02]  /*6ca0*/  ISETP.GE.U32.AND P3, PT, R10, R5.reuse, PT ;  /* 0x000000050a00720c */ /* 0x080fe40003f66070 */
[-C--:B------:R-:W-:Y:S02]  /*6cb0*/  @!P4 IADD3 R8, R8, -R5.reuse, RZ ;  /* 0x800000050808c210 */ /* 0x080fe40007ffe0ff */
[----:B------:R-:W-:Y:S02]  /*6cc0*/  @!P4 IADD3 R6, R6, 0x1, RZ ;  /* 0x000000010606c810 */ /* 0x000fe40007ffe0ff */
[----:B------:R-:W-:-:S02]  /*6cd0*/  ISETP.GE.U32.AND P6, PT, R8, R5, PT ;  /* 0x000000050800720c */ /* 0x000fc40003fc6070 */
[----:B------:R-:W-:Y:S02]  /*6ce0*/  ISETP.NE.AND P4, PT, RZ, c[0x0][0x2d0], PT ;  /* 0x0000b400ff007a0c */ /* 0x000fe40003f85270 */
[----:B------:R-:W-:-:S03]  /*6cf0*/  LOP3.LUT R8, RZ, c[0x0][0x2d0], RZ, 0x33, !PT ;  /* 0x0000b400ff087a12 */ /* 0x000fc600078e33ff */
[----:B------:R-:W-:Y:S02]  /*6d00*/  @P3 IADD3 R12, R12, 0x1, RZ ;  /* 0x000000010c0c3810 */ /* 0x000fe40007ffe0ff */
[----:B------:R-:W-:-:S03]  /*6d10*/  ISETP.GE.AND P3, PT, R11, RZ, PT ;  /* 0x000000ff0b00720c */ /* 0x000fc60003f66270 */
[----:B------:R-:W-:Y:S01]  /*6d20*/  @!P5 IMAD.MOV R12, RZ, RZ, -R12 ;  /* 0x000000ffff0cd224 */ /* 0x000fe200078e0a0c */
[----:B------:R-:W-:-:S04]  /*6d30*/  @P6 IADD3 R6, R6, 0x1, RZ ;  /* 0x0000000106066810 */ /* 0x000fc80007ffe0ff */
[----:B------:R-:W-:-:S05]  /*6d40*/  SEL R5, R8, R12, !P4 ;  /* 0x0000000c08057207 */ /* 0x000fca0006000000 */
[----:B------:R-:W-:Y:S02]  /*6d50*/  @!P3 IMAD.MOV R6, RZ, RZ, -R6 ;  /* 0x000000ffff06b224 */ /* 0x000fe400078e0a06 */
[----:B------:R-:W-:-:S03]  /*6d60*/  IMAD.WIDE R14, R5, 0x4, R162 ;  /* 0x00000004050e7825 */ /* 0x000fc600078e02a2 */
[----:B------:R-:W-:Y:S02]  /*6d70*/  SEL R8, R8, R6, !P4 ;  /* 0x0000000608087207 */ /* 0x000fe40006000000 */
[----:B------:R-:W2:Y:S03]  /*6d80*/  LDG.E R6, [R14.64] ;  /* 0x000000080e067981 */ /* 0x000ea6000c1e1900 */
[----:B------:R-:W-:-:S05]  /*6d90*/  IMAD.WIDE R12, R8, 0x4, R162 ;  /* 0x00000004080c7825 */ /* 0x000fca00078e02a2 */
[----:B------:R-:W2:Y:S01]  /*6da0*/  LDG.E R7, [R12.64] ;  /* 0x000000080c077981 */ /* 0x000ea2000c1e1900 */
[----:B------:R-:W-:Y:S01]  /*6db0*/  IADD3 R5, R5, -R8, RZ ;  /* 0x8000000805057210 */ /* 0x000fe20007ffe0ff */
[----:B------:R-:W-:-:S04]  /*6dc0*/  IMAD.MOV.U32 R8, RZ, RZ, c[0x0][0x2d0] ;  /* 0x0000b400ff087624 */ /* 0x000fc800078e00ff */
[----:B------:R-:W-:-:S05]  /*6dd0*/  IMAD R8, R5, R8, -0x40 ;  /* 0xffffffc005087424 */ /* 0x000fca00078e0208 */
[----:B------:R-:W-:Y:S01]  /*6de0*/  SHF.R.S32.HI R5, RZ, 0x1f, R8 ;  /* 0x0000001fff057819 */ /* 0x000fe20000011408 */
[----:B------:R-:W-:-:S04]  /*6df0*/  IMAD.WIDE.U32 R10, R8, c[0x0][0x198], RZ ;  /* 0x00006600080a7a25 */ /* 0x000fc800078e00ff */
[----:B------:R-:W-:-:S04]  /*6e00*/  IMAD R5, R5, c[0x0][0x198], RZ ;  /* 0x0000660005057a24 */ /* 0x000fc800078e02ff */
[----:B------:R-:W-:-:S05]  /*6e10*/  IMAD R5, R8, c[0x0][0x19c], R5 ;  /* 0x0000670008057a24 */ /* 0x000fca00078e0205 */
[----:B------:R-:W-:Y:S01]  /*6e20*/  IADD3 R11, R11, R5, RZ ;  /* 0x000000050b0b7210 */ /* 0x000fe20007ffe0ff */
[----:B--2---:R-:W-:-:S05]  /*6e30*/  IMAD.IADD R7, R7, 0x1, -R6 ;  /* 0x0000000107077824 */ /* 0x004fca00078e0a06 */
[----:B------:R-:W-:Y:S01]  /*6e40*/  SHF.R.S32.HI R6, RZ, 0x1f, R7 ;  /* 0x0000001fff067819 */ /* 0x000fe20000011407 */
[----:B------:R-:W-:-:S04]  /*6e50*/  IMAD.WIDE.U32 R10, R7, c[0x0][0x180], R10 ;  /* 0x00006000070a7a25 */ /* 0x000fc800078e000a */
[----:B------:R-:W-:-:S04]  /*6e60*/  IMAD R6, R6, c[0x0][0x180], RZ ;  /* 0x0000600006067a24 */ /* 0x000fc800078e02ff */
[----:B------:R-:W-:-:S04]  /*6e70*/  IMAD R6, R7, c[0x0][0x184], R6 ;  /* 0x0000610007067a24 */ /* 0x000fc800078e0206 */
[----:B------:R-:W-:Y:S01]  /*6e80*/  IMAD.IADD R9, R11, 0x1, R6 ;  /* 0x000000010b097824 */ /* 0x000fe200078e0206 */
[----:B------:R-:W-:Y:S01]  /*6e90*/  MOV R6, R10 ;  /* 0x0000000a00067202 */ /* 0x000fe20000000f00 */
[----:B------:R-:W-:Y:S05]  /*6ea0*/  BRA `(.L_x_5454) ;  /* 0x0000003000007947 */ /* 0x000fea0003800000 */
.L_x_5453:
[----:B------:R-:W-:-:S05]  /*6eb0*/  IMAD.MOV.U32 R6, RZ, RZ, c[0x0][0x198] ;  /* 0x00006600ff067624 */ /* 0x000fca00078e00ff */
[----:B------:R-:W-:-:S04]  /*6ec0*/  LEA R6, -R6, RZ, 0x6 ;  /* 0x000000ff06067211 */ /* 0x000fc800078e31ff */
[----:B------:R-:W-:Y:S02]  /*6ed0*/  SHF.R.S32.HI R9, RZ, 0x1f, R6 ;  /* 0x0000001fff097819 */ /* 0x000fe40000011406 */
.L_x_5454:
[CC--:B------:R-:W-:Y:S01]  /*6ee0*/  @!P1 IADD3 R10, P5, R102.reuse, R6.reuse, RZ ;  /* 0x00000006660a9210 */ /* 0x0c0fe20007fbe0ff */
[----:B------:R1:W-:Y:S01]  /*6ef0*/  @P2 STS.128 [R156+0x4000], RZ ;  /* 0x004000ff9c002388 */ /* 0x0003e20000000c00 */
[-C--:B------:R-:W-:Y:S01]  /*6f00*/  @!P1 IADD3 R15, P4, P3, R102, R6.reuse, R151 ;  /* 0x00000006660f9210 */ /* 0x080fe20007b9e097 */
[----:B------:R-:W-:Y:S01]  /*6f10*/  BSSY B0, `(.L_x_5455) ;  /* 0x0000045000007945 */ /* 0x000fe20003800000 */
[----:B------:R-:W-:Y:S01]  /*6f20*/  @!P1 LEA R18, P6, R10, c[0x0][0x168], 0x1 ;  /* 0x00005a000a129a11 */ /* 0x000fe200078c08ff */
[----:B------:R-:W-:Y:S01]  /*6f30*/  @!P1 IMAD.X R5, R101, 0x1, R9, P5 ;  /* 0x0000000165059824 */ /* 0x000fe200028e0609 */
[-C--:B------:R-:W-:Y:S02]  /*6f40*/  @!P2 IADD3 R13, P5, R151, R6.reuse, RZ ;  /* 0x00000006970da210 */ /* 0x080fe40007fbe0ff */
[----:B------:R-:W-:Y:S02]  /*6f50*/  @!P1 IADD3.X R8, R101, R9, R150, P4, P3 ;  /* 0x0000000965089210 */ /* 0x000fe400027e6496 */
[----:B------:R-:W-:Y:S01]  /*6f60*/  IADD3 R7, P4, P3, R151, R6, R151 ;  /* 0x0000000697077210 */ /* 0x000fe20007b9e097 */
[----:B------:R-:W-:Y:S01]  /*6f70*/  @!P2 IMAD.X R11, R150, 0x1, R9, P5 ;  /* 0x00000001960ba824 */ /* 0x000fe200028e0609 */
[----:B------:R-:W-:-:S02]  /*6f80*/  @!P1 LEA.HI.X R19, R10, c[0x0][0x16c], R5, 0x1, P6 ;  /* 0x00005b000a139a11 */ /* 0x000fc400030f0c05 */
[----:B------:R-:W-:Y:S02]  /*6f90*/  IADD3.X R5, R150, R9, R150, P4, P3 ;  /* 0x0000000996057210 */ /* 0x000fe400027e6496 */
[C---:B------:R-:W-:Y:S02]  /*6fa0*/  @!P2 LEA R16, P5, R13.reuse, R168, 0x1 ;  /* 0x000000a80d10a211 */ /* 0x040fe400078a08ff */
[----:B------:R-:W-:Y:S02]  /*6fb0*/  @!P1 IADD3 R10, P3, R102, R7, RZ ;  /* 0x00000007660a9210 */ /* 0x000fe40007f7e0ff */
[----:B------:R-:W-:Y:S02]  /*6fc0*/  @!P2 LEA.HI.X R17, R13, R166, R11, 0x1, P5 ;  /* 0x000000a60d11a211 */ /* 0x000fe400028f0c0b */
[----:B------:R-:W-:Y:S01]  /*6fd0*/  @!P2 LEA R26, P6, R6, R168, 0x1 ;  /* 0x000000a8061aa211 */ /* 0x000fe200078c08ff */
[----:B------:R-:W-:Y:S01]  /*6fe0*/  @!P1 IMAD.X R11, R101, 0x1, R5, P3 ;  /* 0x00000001650b9824 */ /* 0x000fe200018e0605 */
[----:B------:R-:W-:-:S02]  /*6ff0*/  @!P1 LEA R12, P4, R15, c[0x0][0x168], 0x1 ;  /* 0x00005a000f0c9a11 */ /* 0x000fc400078808ff */
[----:B------:R-:W-:Y:S02]  /*7000*/  @!P1 LEA R14, P3, R10, c[0x0][0x168], 0x1 ;  /* 0x00005a000a0e9a11 */ /* 0x000fe400078608ff */
[----:B------:R-:W-:Y:S02]  /*7010*/  @!P2 LEA.HI.X R27, R6, R166, R9, 0x1, P6 ;  /* 0x000000a6061ba211 */ /* 0x000fe400030f0c09 */
[----:B------:R-:W-:Y:S02]  /*7020*/  @!P1 LEA.HI.X R13, R15, c[0x0][0x16c], R8, 0x1, P4 ;  /* 0x00005b000f0d9a11 */ /* 0x000fe400020f0c08 */
[----:B------:R-:W-:Y:S01]  /*7030*/  @!P1 LEA.HI.X R15, R10, c[0x0][0x16c], R11, 0x1, P3 ;  /* 0x00005b000a0f9a11 */ /* 0x000fe200018f0c0b */
[----:B------:R-:W-:Y:S01]  /*7040*/  @!PT LDS RZ, [RZ] ;  /* 0x00000000fffff984 */ /* 0x000fe20000000800 */
[----:B------:R-:W-:Y:S01]  /*7050*/  @!PT LDS RZ, [RZ] ;  /* 0x00000000fffff984 */ /* 0x000fe20000000800 */
[----:B------:R-:W-:Y:S01]  /*7060*/  @!PT LDS RZ, [RZ] ;  /* 0x00000000fffff984 */ /* 0x000fe20000000800 */
[----:B------:R1:W-:Y:S01]  /*7070*/  @!P2 LDGSTS.E.BYPASS.LTC128B.128 [R156+0x4000], [R26.64] ;  /* 0x040000001a9cafae */ /* 0x0003e2000b901d48 */
[----:B------:R-:W-:Y:S02]  /*7080*/  IADD3 R11, P3, R151, R7, RZ ;  /* 0x00000007970b7210 */ /* 0x000fe40007f7e0ff */
[C---:B------:R-:W-:Y:S01]  /*7090*/  @!P2 LEA R108, P4, R7.reuse, R168, 0x1 ;  /* 0x000000a8076ca211 */ /* 0x040fe200078808ff */
[----:B------:R1:W-:Y:S02]  /*70a0*/  @P1 STS.128 [R156+0x6000], RZ ;  /* 0x006000ff9c001388 */ /* 0x0003e40000000c00 */
[--C-:B------:R-:W-:Y:S01]  /*70b0*/  IMAD.X R8, R150, 0x1, R5.reuse, P3 ;  /* 0x0000000196087824 */ /* 0x100fe200018e0605 */
[----:B------:R-:W-:Y:S01]  /*70c0*/  @!P2 LEA.HI.X R109, R7, R166, R5, 0x1, P4 ;  /* 0x000000a6076da211 */ /* 0x000fe200020f0c05 */
[----:B------:R-:W-:Y:S01]  /*70d0*/  @!PT LDS RZ, [RZ] ;  /* 0x00000000fffff984 */ /* 0x000fe20000000800 */
[----:B------:R-:W-:Y:S01]  /*70e0*/  @!PT LDS RZ, [RZ] ;  /* 0x00000000fffff984 */ /* 0x000fe20000000800 */
[----:B------:R-:W-:Y:S01]  /*70f0*/  @!PT LDS RZ, [RZ] ;  /* 0x00000000fffff984 */ /* 0x000fe20000000800 */
[----:B------:R1:W-:Y:S01]  /*7100*/  @!P1 LDGSTS.E.BYPASS.LTC128B.128 [R156+0x6000], [R18.64+0x80] ;  /* 0x06000080129c9fae */ /* 0x0003e2000b901d48 */
[----:B------:R-:W-:-:S03]  /*7110*/  @!P2 LEA R130, P3, R11, R168, 0x1 ;  /* 0x000000a80b82a211 */ /* 0x000fc600078608ff */
        /* <DEDUP_REMOVED lines=36> */
.L_x_5456:
[----:B------:R-:W-:Y:S05]  /*7360*/  BSYNC B0 ;  /* 0x0000000000007941 */ /* 0x000fea0003800000 */
.L_x_5455:
[----:B------:R-:W0:Y:S01]  /*7370*/  LDGDEPBAR ;  /* 0x00000000000079af */ /* 0x000e220000000000 */
[----:B------:R-:W-:-:S04]  /*7380*/  LEA R168, P1, R6, R168, 0x1 ;  /* 0x000000a806a87211 */ /* 0x000fc800078208ff */
[----:B------:R-:W-:Y:S02]  /*7390*/  LEA.HI.X R166, R6, R166, R9, 0x1, P1 ;  /* 0x000000a606a67211 */ /* 0x000fe400008f0c09 */
.L_x_5452:
[----:B------:R-:W-:Y:S01]  /*73a0*/  FMNMX.FTZ R5, R100, R28, !PT ;  /* 0x0000001c64057209 */ /* 0x000fe20007810000 */
[----:B-1----:R-:W-:Y:S01]  /*73b0*/  LDSM.16.MT88.4 R12, [R140+0x8000] ;  /* 0x008000008c0c783b */ /* 0x002fe20000004200 */
        /* <DEDUP_REMOVED lines=33> */
[----:B------:R-:W3:Y:S01]  /*75d0*/  SHFL.BFLY PT, R6, R7, 0x2, 0x1f ;  /* 0x0c401f0007067f89 */ /* 0x000ee200000e0000 */
[----:B-1----:R-:W-:-:S03]  /*75e0*/  FMNMX.FTZ R5, R8, R5, !PT ;  /* 0x0000000508057209 */ /* 0x002fc60007810000 */
[----:B--2---:R-:W-:Y:S01]  /*75f0*/  LDSM.16.MT88.4 R8, [R138+0x8000] ;  /* 0x008000008a08783b */ /* 0x004fe20000004200 */
[----:B---3--:R-:W-:-:S03]  /*7600*/  FMNMX.FTZ R6, R7, R6, !PT ;  /* 0x0000000607067209 */ /* 0x008fc60007810000 */
        /* <DEDUP_REMOVED lines=15> */
[----:B------:R-:W-:Y:S01]  /*7700*/  FADD.FTZ R4, R100, -R5 ;  /* 0x8000000564047221 */ /* 0x000fe20000010000 */
[----:B------:R-:W-:Y:S01]  /*7710*/  MUFU.EX2 R26, R26 ;  /* 0x0000001a001a7308 */ /* 0x000fe20000000800 */
[----:B------:R-:W-:Y:S02]  /*7720*/  FADD.FTZ R6, R3, -R6 ;  /* 0x8000000603067221 */ /* 0x000fe40000010000 */
[--C-:B------:R-:W-:Y:S02]  /*7730*/  FFMA.FTZ R27, R0, c[0x0][0x23c], -R103.reuse ;  /* 0x00008f00001b7a23 */ /* 0x100fe40000010867 */
[--C-:B------:R-:W-:Y:S02]  /*7740*/  FFMA.FTZ R2, R31, c[0x0][0x23c], -R102.reuse ;  /* 0x00008f001f027a23 */ /* 0x100fe40000010866 */
[----:B------:R-:W-:Y:S01]  /*7750*/  FFMA.FTZ R28, R28, c[0x0][0x23c], -R103 ;  /* 0x00008f001c1c7a23 */ /* 0x000fe20000010867 */
[----:B------:R-:W1:Y:S01]  /*7760*/  MUFU.EX2 R25, R25 ;  /* 0x0000001900197308 */ /* 0x000e620000000800 */
        /* <DEDUP_REMOVED lines=9> */
[----:B------:R-:W2:Y:S01]  /*7800*/  MUFU.EX2 R27, R27 ;  /* 0x0000001b001b7308 */ /* 0x000ea20000000800 */
[----:B-1----:R-:W-:Y:S01]  /*7810*/  F2FP.BF16.PACK_AB R6, R25, R26 ;  /* 0x0000001a1906723e */ /* 0x002fe200000010ff */
[--C-:B------:R-:W-:Y:S02]  /*7820*/  FFMA.FTZ R107, R125, c[0x0][0x23c], -R102.reuse ;  /* 0x00008f007d6b7a23 */ /* 0x100fe40000010866 */
[--C-:B------:R-:W-:Y:S02]  /*7830*/  FFMA.FTZ R110, R119, c[0x0][0x23c], -R102.reuse ;  /* 0x00008f00776e7a23 */ /* 0x100fe40000010866 */
[--C-:B------:R-:W-:Y:S02]  /*7840*/  FFMA.FTZ R109, R117, c[0x0][0x23c], -R102.reuse ;  /* 0x00008f00756d7a23 */ /* 0x100fe40000010866 */
[----:B------:R-:W-:Y:S01]  /*7850*/  MUFU.EX2 R24, R24 ;  /* 0x0000001800187308 */ /* 0x000fe20000000800 */
[----:B------:R-:W-:-:S02]  /*7860*/  FFMA.FTZ R112, R115, c[0x0][0x23c], -R102 ;  /* 0x00008f0073707a23 */ /* 0x000fc40000010866 */
[--C-:B------:R-:W-:Y:S02]  /*7870*/  FFMA.FTZ R117, R114, c[0x0][0x23c], -R103.reuse ;  /* 0x00008f0072757a23 */ /* 0x100fe40000010867 */
[--C-:B------:R-:W-:Y:S02]  /*7880*/  FFMA.FTZ R115, R20, c[0x0][0x23c], -R103.reuse ;  /* 0x00008f0014737a23 */ /* 0x100fe40000010867 */
[--C-:B------:R-:W-:Y:S01]  /*7890*/  FFMA.FTZ R118, R22, c[0x0][0x23c], -R103.reuse ;  /* 0x00008f0016767a23 */ /* 0x100fe20000010867 */
[----:B------:R-:W1:Y:S01]  /*78a0*/  MUFU.EX2 R2, R2 ;  /* 0x0000000200027308 */ /* 0x000e620000000800 */
[----:B--2---:R-:W-:Y:S01]  /*78b0*/  F2FP.BF16.PACK_AB R4, R27, R28 ;  /* 0x0000001c1b04723e */ /* 0x004fe200000010ff */
[----:B------:R-:W-:Y:S02]  /*78c0*/  FFMA.FTZ R116, R116, c[0x0][0x23c], -R103 ;  /* 0x00008f0074747a23 */ /* 0x000fe40000010867 */
[--C-:B------:R-:W-:Y:S02]  /*78d0*/  FFMA.FTZ R114, R21, c[0x0][0x23c], -R102.reuse ;  /* 0x00008f0015727a23 */ /* 0x100fe40000010866 */
[----:B------:R-:W-:-:S02]  /*78e0*/  FFMA.FTZ R111, R111, c[0x0][0x23c], -R102 ;  /* 0x00008f006f6f7a23 */ /* 0x000fc40000010866 */
[----:B------:R-:W-:Y:S01]  /*78f0*/  MUFU.EX2 R0, R0 ;  /* 0x0000000000007308 */ /* 0x000fe20000000800 */
[--C-:B------:R-:W-:Y:S02]  /*7900*/  FFMA.FTZ R113, R113, c[0x0][0x23c], -R102.reuse ;  /* 0x00008f0071717a23 */ /* 0x100fe40000010866 */
[----:B------:R-:W-:Y:S02]  /*7910*/  FFMA.FTZ R122, R23, c[0x0][0x23c], -R102 ;  /* 0x00008f00177a7a23 */ /* 0x000fe40000010866 */
[----:B------:R-:W-:Y:S01]  /*7920*/  LDSM.16.MT88.4 R20, [R137+0x9000] ;  /* 0x009000008914783b */ /* 0x000fe20000004200 */
[--C-:B------:R-:W-:Y:S02]  /*7930*/  FFMA.FTZ R119, R104, c[0x0][0x23c], -R103.reuse ;  /* 0x00008f0068777a23 */ /* 0x100fe40000010867 */
        /* <DEDUP_REMOVED lines=8> */
[----:B------:R-:W-:Y:S02]  /*79c0*/  FFMA.FTZ R103, R121, c[0x0][0x23c], -R103 ;  /* 0x00008f0079677a23 */ /* 0x000fe40000010867 */
[----:B------:R-:W-:Y:S01]  /*79d0*/  FFMA.FTZ R102, R123, c[0x0][0x23c], -R102 ;  /* 0x00008f007b667a23 */ /* 0x000fe20000010866 */
[----:B------:R-:W3:Y:S01]  /*79e0*/  MUFU.EX2 R3, R3 ;  /* 0x0000000300037308 */ /* 0x000ee20000000800 */
[----:B--2---:R-:W-:Y:S01]  /*79f0*/  F2FP.BF16.PACK_AB R7, R31, R0 ;  /* 0x000000001f07723e */ /* 0x004fe200000010ff */
[----:B-1----:R-:W-:-:S06]  /*7a00*/  FMUL.FTZ R96, R96, R32 ;  /* 0x0000002060607220 */ /* 0x002fcc0000410000 */
[----:B------:R-:W-:Y:S01]  /*7a10*/  MUFU.EX2 R100, R100 ;  /* 0x0000006400647308 */ /* 0x000fe20000000800 */
[-C--:B------:R-:W-:Y:S02]  /*7a20*/  FMUL.FTZ R97, R97, R32.reuse ;  /* 0x0000002061617220 */ /* 0x080fe40000410000 */
[-C--:B------:R-:W-:Y:S02]  /*7a30*/  FMUL.FTZ R36, R36, R32.reuse ;  /* 0x0000002024247220 */ /* 0x080fe40000410000 */
[----:B------:R-:W-:Y:S02]  /*7a40*/  FMUL.FTZ R37, R37, R32 ;  /* 0x0000002025257220 */ /* 0x000fe40000410000 */
[-C--:B---3--:R-:W-:Y:S01]  /*7a50*/  FMUL.FTZ R98, R98, R3.reuse ;  /* 0x0000000362627220 */ /* 0x088fe20000410000 */
[----:B------:R-:W1:Y:S01]  /*7a60*/  MUFU.EX2 R101, R101 ;  /* 0x0000006500657308 */ /* 0x000e620000000800 */
[-C--:B------:R-:W-:Y:S02]  /*7a70*/  FMUL.FTZ R99, R99, R3.reuse ;  /* 0x0000000363637220 */ /* 0x080fe40000410000 */
        /* <DEDUP_REMOVED lines=10> */
[----:B------:R-:W2:Y:S01]  /*7b20*/  LDSM.16.MT88.4 R12, [R136+0x8000] ;  /* 0x00800000880c783b */ /* 0x000ea20000004200 */
[----:B------:R-:W-:Y:S01]  /*7b30*/  FMUL.FTZ R45, R45, R32 ;  /* 0x000000202d2d7220 */ /* 0x000fe20000410000 */
[----:B------:R-:W-:Y:S01]  /*7b40*/  MUFU.EX2 R108, R108 ;  /* 0x0000006c006c7308 */ /* 0x000fe20000000800 */
[----:B------:R-:W-:-:S02]  /*7b50*/  FMUL.FTZ R46, R46, R3 ;  /* 0x000000032e2e7220 */ /* 0x000fc40000410000 */
[-C--:B------:R-:W-:Y:S02]  /*7b60*/  FMUL.FTZ R47, R47, R3.reuse ;  /* 0x000000032f2f7220 */ /* 0x080fe40000410000 */
[C---:B------:R-:W-:Y:S01]  /*7b70*/  HMMA.16816.F32.BF16 R40, R4.reuse, R8, R40 ;  /* 0x000000080428723c */ /* 0x040fe20000041828 */
[-C--:B------:R-:W-:Y:S02]  /*7b80*/  FMUL.FTZ R48, R48, R32.reuse ;  /* 0x0000002030307220 */ /* 0x080fe40000410000 */
[-C--:B------:R-:W-:Y:S01]  /*7b90*/  FMUL.FTZ R49, R49, R32.reuse ;  /* 0x0000002031317220 */ /* 0x080fe20000410000 */
[----:B------:R-:W-:Y:S01]  /*7ba0*/  MUFU.EX2 R107, R107 ;  /* 0x0000006b006b7308 */ /* 0x000fe20000000800 */
[-C--:B------:R-:W-:Y:S02]  /*7bb0*/  FMUL.FTZ R50, R50, R3.reuse ;  /* 0x0000000332327220 */ /* 0x080fe40000410000 */
[----:B------:R-:W-:Y:S01]  /*7bc0*/  FMUL.FTZ R51, R51, R3 ;  /* 0x0000000333337220 */ /* 0x000fe20000410000 */
        /* <DEDUP_REMOVED lines=8> */
[-C--:B------:R-:W-:Y:S02]  /*7c50*/  FMUL.FTZ R56, R56, R32.reuse ;  /* 0x0000002038387220 */ /* 0x080fe40000410000 */
[----:B------:R-:W-:Y:S01]  /*7c60*/  FMUL.FTZ R57, R57, R32 ;  /* 0x0000002039397220 */ /* 0x000fe20000410000 */
        /* <DEDUP_REMOVED lines=8> */
[-C--:B------:R-:W-:Y:S02]  /*7cf0*/  FMUL.FTZ R62, R62, R3.reuse ;  /* 0x000000033e3e7220 */ /* 0x080fe40000410000 */
[----:B------:R-:W-:Y:S01]  /*7d00*/  FMUL.FTZ R63, R63, R3 ;  /* 0x000000033f3f7220 */ /* 0x000fe20000410000 */
[----:B--2---:R-:W-:Y:S01]  /*7d10*/  HMMA.16816.F32.BF16 R56, R4, R12, R56 ;  /* 0x0000000c0438723c */ /* 0x004fe20000041838 */
[----:B------:R-:W-:-:S02]  /*7d20*/  FMUL.FTZ R64, R64, R32 ;  /* 0x0000002040407220 */ /* 0x000fc40000410000 */
[-C--:B------:R-:W-:Y:S01]  /*7d30*/  FMUL.FTZ R65, R65, R32.reuse ;  /* 0x0000002041417220 */ /* 0x080fe20000410000 */
[----:B------:R-:W-:Y:S01]  /*7d40*/  MUFU.EX2 R115, R115 ;  /* 0x0000007300737308 */ /* 0x000fe20000000800 */
[-C--:B------:R-:W-:Y:S02]  /*7d50*/  FMUL.FTZ R66, R66, R3.reuse ;  /* 0x0000000342427220 */ /* 0x080fe40000410000 */
[-C--:B------:R-:W-:Y:S01]  /*7d60*/  FMUL.FTZ R67, R67, R3.reuse ;  /* 0x0000000343437220 */ /* 0x080fe20000410000 */
[----:B------:R-:W-:Y:S01]  /*7d70*/  HMMA.16816.F32.BF16 R60, R4, R14, R60 ;  /* 0x0000000e043c723c */ /* 0x000fe2000004183c */
[-C--:B------:R-:W-:Y:S01]  /*7d80*/  FMUL.FTZ R68, R68, R32.reuse ;  /* 0x0000002044447220 */ /* 0x080fe20000410000 */
[----:B------:R-:W2:Y:S01]  /*7d90*/  LDSM.16.MT88.4 R12, [R137+0xa000] ;  /* 0x00a00000890c783b */ /* 0x000ea20000004200 */
[----:B------:R-:W-:Y:S01]  /*7da0*/  FMUL.FTZ R69, R69, R32 ;  /* 0x0000002045457220 */ /* 0x000fe20000410000 */
[----:B------:R-:W-:Y:S01]  /*7db0*/  MUFU.EX2 R118, R118 ;  /* 0x0000007600767308 */ /* 0x000fe20000000800 */
[----:B------:R-:W-:-:S02]  /*7dc0*/  FMUL.FTZ R70, R70, R3 ;  /* 0x0000000346467220 */ /* 0x000fc40000410000 */
[-C--:B------:R-:W-:Y:S01]  /*7dd0*/  FMUL.FTZ R71, R71, R3.reuse ;  /* 0x0000000347477220 */ /* 0x080fe20000410000 */
[C---:B---3--:R-:W-:Y:S01]  /*7de0*/  HMMA.16816.F32.BF16 R64, R4.reuse, R8, R64 ;  /* 0x000000080440723c */ /* 0x048fe20000041840 */
        /* <DEDUP_REMOVED lines=9> */
[----:B------:R-:W-:Y:S01]  /*7e80*/  MUFU.EX2 R117, R117 ;  /* 0x0000007500757308 */ /* 0x000fe20000000800 */
[-C--:B------:R-:W-:Y:S02]  /*7e90*/  FMUL.FTZ R94, R94, R3.reuse ;  /* 0x000000035e5e7220 */ /* 0x080fe40000410000 */
[-C--:B------:R-:W-:Y:S02]  /*7ea0*/  FMUL.FTZ R95, R95, R3.reuse ;  /* 0x000000035f5f7220 */ /* 0x080fe40000410000 */
[-C--:B------:R-:W-:Y:S01]  /*7eb0*/  FMUL.FTZ R76, R76, R32.reuse ;  /* 0x000000204c4c7220 */ /* 0x080fe20000410000 */
[----:B-----5:R-:W-:Y:S01]  /*7ec0*/  HMMA.16816.F32.BF16 R72, R4, R16, R72 ;  /* 0x000000100448723c */ /* 0x020fe20000041848 */
[----:B------:R-:W-:Y:S01]  /*7ed0*/  FMUL.FTZ R77, R77, R32 ;  /* 0x000000204d4d7220 */ /* 0x000fe20000410000 */
[----:B------:R-:W5:Y:S01]  /*7ee0*/  MUFU.EX2 R114, R114 ;  /* 0x0000007200727308 */ /* 0x000f620000000800 */
[----:B------:R-:W-:-:S02]  /*7ef0*/  FMUL.FTZ R78, R78, R3 ;  /* 0x000000034e4e7220 */ /* 0x000fc40000410000 */
[-C--:B------:R-:W-:Y:S02]  /*7f00*/  FMUL.FTZ R79, R79, R3.reuse ;  /* 0x000000034f4f7220 */ /* 0x080fe40000410000 */
        /* <DEDUP_REMOVED lines=21> */
[----:B------:R-:W-:Y:S02]  /*8060*/  FFMA.FTZ R28, R169, R32, R28 ;  /* 0x00000020a91c7223 */ /* 0x000fe4000001001c */
[----:B------:R-:W-:Y:S02]  /*8070*/  FFMA.FTZ R3, R167, R3, R24 ;  /* 0x00000003a7037223 */ /* 0x000fe40000010018 */
[----:B------:R-:W-:Y:S01]  /*8080*/  MUFU.EX2 R106, R106 ;  /* 0x0000006a006a7308 */ /* 0x000fe20000000800 */
[----:B------:R-:W-:Y:S02]  /*8090*/  FADD.FTZ R27, R27, R28 ;  /* 0x0000001c1b1b7221 */ /* 0x000fe40000010000 */
[----:B------:R-:W-:Y:S01]  /*80a0*/  HMMA.16816.F32.BF16 R84, R4, R10, R84 ;  /* 0x0000000a0454723c */ /* 0x000fe20000041854 */
[----:B------:R-:W3:Y:S01]  /*80b0*/  LDSM.16.MT88.4 R8, [R137+0x8800] ;  /* 0x008800008908783b */ /* 0x000ee20000004200 */
[----:B------:R-:W-:-:S02]  /*80c0*/  FADD.FTZ R3, R2, R3 ;  /* 0x0000000302037221 */ /* 0x000fc40000010000 */
[----:B------:R-:W-:Y:S01]  /*80d0*/  FADD.FTZ R26, R26, R27 ;  /* 0x0000001b1a1a7221 */ /* 0x000fe20000010000 */
[----:B------:R-:W2:Y:S01]  /*80e0*/  MUFU.EX2 R119, R119 ;  /* 0x0000007700777308 */ /* 0x000ea20000000800 */
[----:B------:R-:W-:Y:S01]  /*80f0*/  FADD.FTZ R0, R0, R3 ;  /* 0x0000000300007221 */ /* 0x000fe20000010000 */
[----:B-1----:R-:W-:Y:S01]  /*8100*/  F2FP.BF16.PACK_AB R4, R101, R100 ;  /* 0x000000646504723e */ /* 0x002fe200000010ff */
[----:B------:R-:W-:Y:S01]  /*8110*/  FADD.FTZ R25, R25, R26 ;  /* 0x0000001a19197221 */ /* 0x000fe20000010000 */
[----:B----4-:R-:W-:Y:S01]  /*8120*/  F2FP.BF16.PACK_AB R5, R110, R107 ;  /* 0x0000006b6e05723e */ /* 0x010fe200000010ff */
[----:B------:R-:W-:Y:S01]  /*8130*/  FADD.FTZ R0, R31, R0 ;  /* 0x000000001f007221 */ /* 0x000fe20000010000 */
[----:B------:R-:W-:Y:S01]  /*8140*/  F2FP.BF16.PACK_AB R6, R108, R105 ;  /* 0x000000696c06723e */ /* 0x000fe200000010ff */
[----:B------:R-:W-:Y:S01]  /*8150*/  FADD.FTZ R100, R100, R25 ;  /* 0x0000001964647221 */ /* 0x000fe20000010000 */
[----:B------:R-:W-:Y:S01]  /*8160*/  F2FP.BF16.PACK_AB R7, R112, R109 ;  /* 0x0000006d7007723e */ /* 0x000fe200000010ff */
[----:B------:R-:W-:Y:S01]  /*8170*/  MUFU.EX2 R104, R104 ;  /* 0x0000006800687308 */ /* 0x000fe20000000800 */
[----:B------:R-:W-:-:S02]  /*8180*/  FADD.FTZ R107, R107, R0 ;  /* 0x000000006b6b7221 */ /* 0x000fc40000010000 */
[----:B------:R-:W-:Y:S01]  /*8190*/  FADD.FTZ R0, R101, R100 ;  /* 0x0000006465007221 */ /* 0x000fe20000010000 */
[----:B------:R-:W-:Y:S01]  /*81a0*/  MOV R100, R30 ;  /* 0x0000001e00647202 */ /* 0x000fe20000000f00 */
[----:B------:R-:W-:Y:S01]  /*81b0*/  FADD.FTZ R110, R110, R107 ;  /* 0x0000006b6e6e7221 */ /* 0x000fe20000010000 */
[C---:B-----5:R-:W-:Y:S01]  /*81c0*/  HMMA.16816.F32.BF16 R96, R4.reuse, R16, R96 ;  /* 0x000000100460723c */ /* 0x060fe20000041860 */
        /* <DEDUP_REMOVED lines=8> */
[----:B------:R-:W-:-:S04]  /*8250*/  FADD.FTZ R0, R114, R3 ;  /* 0x0000000372007221 */ /* 0x000fc80000010000 */
[----:B------:R-:W-:Y:S01]  /*8260*/  FADD.FTZ R0, R111, R0 ;  /* 0x000000006f007221 */ /* 0x000fe20000010000 */
[C---:B--2---:R-:W-:Y:S02]  /*8270*/  HMMA.16816.F32.BF16 R40, R4.reuse, R12, R40 ;  /* 0x0000000c0428723c */ /* 0x044fe40000041828 */
[----:B------:R-:W2:Y:S06]  /*8280*/  MUFU.EX2 R34, R34 ;  /* 0x0000002200227308 */ /* 0x000eac0000000800 */
[C---:B------:R-:W-:Y:S01]  /*8290*/  HMMA.16816.F32.BF16 R44, R4.reuse, R14, R44 ;  /* 0x0000000e042c723c */ /* 0x040fe2000004182c */
[----:B------:R-:W4:Y:S01]  /*82a0*/  LDSM.16.MT88.4 R12, [R140+0xa800] ;  /* 0x00a800008c0c783b */ /* 0x000f220000004200 */
[----:B------:R-:W-:Y:S06]  /*82b0*/  MUFU.EX2 R33, R33 ;  /* 0x0000002100217308 */ /* 0x000fec0000000800 */
[C---:B---3--:R-:W-:Y:S02]  /*82c0*/  HMMA.16816.F32.BF16 R48, R4.reuse, R8, R48 ;  /* 0x000000080430723c */ /* 0x048fe40000041830 */
[----:B------:R-:W3:Y:S06]  /*82d0*/  MUFU.EX2 R102, R102 ;  /* 0x0000006600667308 */ /* 0x000eec0000000800 */
        /* <DEDUP_REMOVED lines=24> */
[----:B------:R-:W-:Y:S01]  /*8460*/  FADD.FTZ R116, R116, R3 ;  /* 0x0000000374747221 */ /* 0x000fe20000010000 */
[----:B------:R-:W-:Y:S01]  /*8470*/  MOV R3, R29 ;  /* 0x0000001d00037202 */ /* 0x000fe20000000f00 */
[----:B------:R-:W-:Y:S02]  /*8480*/  FADD.FTZ R122, R122, R113 ;  /* 0x000000717a7a7221 */ /* 0x000fe40000010000 */
[----:B-----5:R-:W-:Y:S01]  /*8490*/  HMMA.16816.F32.BF16 R96, R4, R8, R96 ;  /* 0x000000080460723c */ /* 0x020fe20000041860 */
[----:B------:R-:W-:-:S07]  /*84a0*/  FADD.FTZ R117, R117, R116 ;  /* 0x0000007475757221 */ /* 0x000fce0000010000 */
        /* <DEDUP_REMOVED lines=8> */
[C---:B------:R-:W-:Y:S08]  /*8530*/  HMMA.16816.F32.BF16 R48, R4.reuse, R20, R48 ;  /* 0x000000140430723c */ /* 0x040ff00000041830 */
[C---:B-----5:R-:W-:Y:S08]  /*8540*/  HMMA.16816.F32.BF16 R56, R4.reuse, R8, R56 ;  /* 0x000000080438723c */ /* 0x060ff00000041838 */
[C---:B------:R-:W-:Y:S01]  /*8550*/  HMMA.16816.F32.BF16 R60, R4.reuse, R10, R60 ;  /* 0x0000000a043c723c */ /* 0x040fe2000004183c */
[----:B------:R-:W5:Y:S07]  /*8560*/  LDSM.16.MT88.4 R8, [R137+0xb000] ;  /* 0x00b000008908783b */ /* 0x000f6e0000004200 */
        /* <DEDUP_REMOVED lines=8> */
[C---:B-----5:R-:W-:Y:S08]  /*85f0*/  HMMA.16816.F32.BF16 R76, R4.reuse, R8, R76 ;  /* 0x00000008044c723c */ /* 0x060ff0000004184c */
[----:B------:R-:W-:Y:S01]  /*8600*/  HMMA.16816.F32.BF16 R80, R4, R10, R80 ;  /* 0x0000000a0450723c */ /* 0x000fe20000041850 */
[----:B------:R-:W4:Y:S06]  /*8610*/  LDSM.16.MT88.4 R8, [R137+0x9800] ;  /* 0x009800008908783b */ /* 0x000f2c0000004200 */
[----:B------:R-:W-:Y:S01]  /*8620*/  F2FP.BF16.PACK_AB R4, R119, R106 ;  /* 0x0000006a7704723e */ /* 0x000fe200000010ff */
[----:B------:R-:W-:Y:S01]  /*8630*/  FADD.FTZ R106, R106, R117 ;  /* 0x000000756a6a7221 */ /* 0x000fe20000010000 */
[----:B--2---:R-:W-:Y:S01]  /*8640*/  F2FP.BF16.PACK_AB R5, R34, R35 ;  /* 0x000000232205723e */ /* 0x004fe200000010ff */
[----:B------:R-:W-:Y:S01]  /*8650*/  FADD.FTZ R35, R35, R122 ;  /* 0x0000007a23237221 */ /* 0x000fe20000010000 */
[----:B------:R-:W-:Y:S01]  /*8660*/  F2FP.BF16.PACK_AB R6, R103, R104 ;  /* 0x000000686706723e */ /* 0x000fe200000010ff */
[----:B------:R-:W-:Y:S01]  /*8670*/  FADD.FTZ R119, R119, R106 ;  /* 0x0000006a77777221 */ /* 0x000fe20000010000 */
[----:B---3--:R-:W-:Y:S01]  /*8680*/  F2FP.BF16.PACK_AB R7, R102, R33 ;  /* 0x000000216607723e */ /* 0x008fe200000010ff */
[----:B------:R-:W-:-:S02]  /*8690*/  FADD.FTZ R34, R34, R35 ;  /* 0x0000002322227221 */ /* 0x000fc40000010000 */
[----:B------:R-:W-:Y:S02]  /*86a0*/  FADD.FTZ R104, R104, R119 ;  /* 0x0000007768687221 */ /* 0x000fe40000010000 */
[----:B------:R-:W-:Y:S02]  /*86b0*/  FADD.FTZ R33, R33, R34 ;  /* 0x0000002221217221 */ /* 0x000fe40000010000 */
[----:B------:R-:W-:Y:S01]  /*86c0*/  HMMA.16816.F32.BF16 R96, R4, R20, R96 ;  /* 0x000000140460723c */ /* 0x000fe20000041860 */
        /* <DEDUP_REMOVED lines=14> */
[C---:B------:R-:W-:Y:S08]  /*87b0*/  HMMA.16816.F32.BF16 R68, R4.reuse, R22, R68 ;  /* 0x000000160444723c */ /* 0x040ff00000041844 */
[C---:B-1----:R-:W-:Y:S08]  /*87c0*/  HMMA.16816.F32.BF16 R72, R4.reuse, R16, R72 ;  /* 0x000000100448723c */ /* 0x042ff00000041848 */
[C---:B------:R-:W-:Y:S08]  /*87d0*/  HMMA.16816.F32.BF16 R92, R4.reuse, R18, R92 ;  /* 0x00000012045c723c */ /* 0x040ff0000004185c */
[C---:B---3--:R-:W-:Y:S08]  /*87e0*/  HMMA.16816.F32.BF16 R76, R4.reuse, R8, R76 ;  /* 0x00000008044c723c */ /* 0x048ff0000004184c */
[C---:B------:R-:W-:Y:S08]  /*87f0*/  HMMA.16816.F32.BF16 R80, R4.reuse, R10, R80 ;  /* 0x0000000a0450723c */ /* 0x040ff00000041850 */
[C---:B----4-:R-:W-:Y:S08]  /*8800*/  HMMA.16816.F32.BF16 R88, R4.reuse, R12, R88 ;  /* 0x0000000c0458723c */ /* 0x050ff00000041858 */
[----:B------:R-:W-:Y:S08]  /*8810*/  HMMA.16816.F32.BF16 R84, R4, R14, R84 ;  /* 0x0000000e0454723c */ /* 0x000ff00000041854 */
.L_x_5449:
[----:B------:R-:W-:-:S13]  /*8820*/  ISETP.GE.AND P1, PT, R155, 0x1, PT ;  /* 0x000000019b00780c */ /* 0x000fda0003f26270 */
[----:B------:R-:W-:Y:S05]  /*8830*/  @!P1 BRA `(.L_x_5457) ;  /* 0x00002c0000009947 */ /* 0x000fea0003800000 */
[----:B------:R-:W-:Y:S01]  /*8840*/  ULDC UR7, c[0x0][0x1a0] ;  /* 0x0000680000077ab9 */ /* 0x000fe20000000800 */
[----:B------:R-:W-:Y:S01]  /*8850*/  IMAD.MOV.U32 R0, RZ, RZ, R3 ;  /* 0x000000ffff007224 */ /* 0x000fe200078e0003 */
[----:B------:R-:W-:Y:S01]  /*8860*/  ULEA UR7, -UR7, URZ, 0x6 ;  /* 0x0000003f07077291 */ /* 0x000fe2000f8e313f */
[----:B------:R-:W-:Y:S01]  /*8870*/  IMAD.MOV.U32 R101, RZ, RZ, R100 ;  /* 0x000000ffff657224 */ /* 0x000fe200078e0064 */
[----:B------:R-:W-:Y:S02]  /*8880*/  ULDC UR5, c[0x0][0x198] ;  /* 0x0000660000057ab9 */ /* 0x000fe40000000800 */
[----:B------:R-:W-:Y:S02]  /*8890*/  USHF.R.S32.HI UR6, URZ, 0x1f, UR7 ;  /* 0x0000001f3f067899 */ /* 0x000fe40008011407 */
[----:B------:R-:W-:Y:S01]  /*88a0*/  ULEA UR5, -UR5, URZ, 0x6 ;  /* 0x0000003f05057291 */ /* 0x000fe2000f8e313f */
[----:B------:R-:W-:-:S03]  /*88b0*/  MOV R165, UR7 ;  /* 0x0000000700a57c02 */ /* 0x000fc60008000f00 */
[----:B------:R-:W-:Y:S01]  /*88c0*/  MOV R164, UR6 ;  /* 0x0000000600a47c02 */ /* 0x000fe20008000f00 */
[----:B------:R-:W-:Y:S02]  /*88d0*/  USHF.R.S32.HI UR4, URZ, 0x1f, UR5 ;  /* 0x0000001f3f047899 */ /* 0x000fe40008011405 */
.L_x_5461:
        /* <DEDUP_REMOVED lines=64> */
.L_x_5458:
        /* <DEDUP_REMOVED lines=40> */
[----:B------:R1:W-:Y:S01]  /*8f60*/  @!P3 LDGSTS.E.BYPASS.LTC128B.128 [R156+0xa800], [R174.64+0x80] ;  /* 0x0a800080ae9cbfae */ /* 0x0003e2000b901d48 */
[----:B------:R-:W-:Y:S02]  /*8f70*/  @!P3 LEA.HI.X R171, R103, R171, R100, 0x1, P1 ;  /* 0x000000ab67abb211 */ /* 0x000fe400008f0c64 */
        /* <DEDUP_REMOVED lines=24> */
[----:B------:R-:W5:Y:S04]  /*9100*/  LDSM.16.M88.4 R116, [R146+0x5000] ;  /* 0x005000009274783b */ /* 0x000f680000000200 */
[----:B------:R-:W0:Y:S04]  /*9110*/  LDGDEPBAR ;  /* 0x00000000000079af */ /* 0x000e280000000000 */
[----:B------:R-:W1:Y:S01]  /*9120*/  LDSM.16.M88.4 R120, [R146+0x5800] ;  /* 0x005800009278783b */ /* 0x000e620000000200 */
[----:B--2---:R-:W-:Y:S03]  /*9130*/  IMAD.MOV.U32 R170, RZ, RZ, R2 ;  /* 0x000000ffffaa7224 */ /* 0x004fe600078e0002 */
[----:B------:R-:W-:Y:S01]  /*9140*/  LDSM.16.M88.4 R124, [R145] ;  /* 0x00000000917c783b */ /* 0x000fe20000000200 */
[----:B------:R-:W-:Y:S03]  /*9150*/  IMAD.MOV.U32 R171, RZ, RZ, R3 ;  /* 0x000000ffffab7224 */ /* 0x000fe600078e0003 */
[----:B------:R-:W2:Y:S04]  /*9160*/  LDSM.16.M88.4 R128, [R144] ;  /* 0x000000009080783b */ /* 0x000ea80000000200 */
[----:B------:R-:W1:Y:S01]  /*9170*/  LDSM.16.M88.4 R132, [R144+0x800] ;  /* 0x000800009084783b */ /* 0x000e620000000200 */
[C---:B---3--:R-:W-:Y:S08]  /*9180*/  HMMA.16816.F32.BF16 R4, R104.reuse, R108, RZ ;  /* 0x0000006c6804723c */ /* 0x048ff000000418ff */
[C---:B------:R-:W-:Y:S01]  /*9190*/  HMMA.16816.F32.BF16 R8, R104.reuse, R110, RZ ;  /* 0x0000006e6808723c */ /* 0x040fe200000418ff */
[----:B------:R-:W3:Y:S07]  /*91a0*/  LDSM.16.M88.4 R108, [R144+0x1000] ;  /* 0x00100000906c783b */ /* 0x000eee0000000200 */
[C---:B----4-:R-:W-:Y:S08]  /*91b0*/  HMMA.16816.F32.BF16 R12, R104.reuse, R112, RZ ;  /* 0x00000070680c723c */ /* 0x050ff000000418ff */
[C---:B------:R-:W-:Y:S01]  /*91c0*/  HMMA.16816.F32.BF16 R16, R104.reuse, R114, RZ ;  /* 0x000000726810723c */ /* 0x040fe200000418ff */
[----:B------:R-:W4:Y:S07]  /*91d0*/  LDSM.16.M88.4 R112, [R144+0x1800] ;  /* 0x001800009070783b */ /* 0x000f2e0000000200 */
[C---:B-----5:R-:W-:Y:S08]  /*91e0*/  HMMA.16816.F32.BF16 R20, R104.reuse, R116, RZ ;  /* 0x000000746814723c */ /* 0x060ff000000418ff */
[C---:B------:R-:W-:Y:S01]  /*91f0*/  HMMA.16816.F32.BF16 R24, R104.reuse, R118, RZ ;  /* 0x000000766818723c */ /* 0x040fe200000418ff */
[----:B------:R-:W-:Y:S07]  /*9200*/  LDSM.16.M88.4 R116, [R139+0x4000] ;  /* 0x004000008b74783b */ /* 0x000fee0000000200 */
[C---:B-1----:R-:W-:Y:S08]  /*9210*/  HMMA.16816.F32.BF16 R28, R104.reuse, R120, RZ ;  /* 0x00000078681c723c */ /* 0x042ff000000418ff */
[----:B------:R-:W-:Y:S01]  /*9220*/  HMMA.16816.F32.BF16 R32, R104, R122, RZ ;  /* 0x0000007a6820723c */ /* 0x000fe200000418ff */
[----:B------:R-:W1:Y:S04]  /*9230*/  LDSM.16.M88.4 R104, [R143] ;  /* 0x000000008f68783b */ /* 0x000e680000000200 */
[----:B------:R-:W5:Y:S03]  /*9240*/  LDSM.16.M88.4 R120, [R139+0x4800] ;  /* 0x004800008b78783b */ /* 0x000f660000000200 */
[C---:B--2---:R-:W-:Y:S08]  /*9250*/  HMMA.16816.F32.BF16 R4, R124.reuse, R128, R4 ;  /* 0x000000807c04723c */ /* 0x044ff00000041804 */
[C---:B------:R-:W-:Y:S01]  /*9260*/  HMMA.16816.F32.BF16 R8, R124.reuse, R130, R8 ;  /* 0x000000827c08723c */ /* 0x040fe20000041808 */
[----:B------:R-:W2:Y:S07]  /*9270*/  LDSM.16.M88.4 R128, [R139+0x5000] ;  /* 0x005000008b80783b */ /* 0x000eae0000000200 */
[C---:B------:R-:W-:Y:S08]  /*9280*/  HMMA.16816.F32.BF16 R12, R124.reuse, R132, R12 ;  /* 0x000000847c0c723c */ /* 0x040ff0000004180c */
[C---:B------:R-:W-:Y:S08]  /*9290*/  HMMA.16816.F32.BF16 R16, R124.reuse, R134, R16 ;  /* 0x000000867c10723c */ /* 0x040ff00000041810 */
[C---:B---3--:R-:W-:Y:S08]  /*92a0*/  HMMA.16816.F32.BF16 R20, R124.reuse, R108, R20 ;  /* 0x0000006c7c14723c */ /* 0x048ff00000041814 */
[C---:B------:R-:W-:Y:S01]  /*92b0*/  HMMA.16816.F32.BF16 R24, R124.reuse, R110, R24 ;  /* 0x0000006e7c18723c */ /* 0x040fe20000041818 */
[----:B------:R-:W3:Y:S07]  /*92c0*/  LDSM.16.M88.4 R108, [R139+0x5800] ;  /* 0x005800008b6c783b */ /* 0x000eee0000000200 */
[C---:B----4-:R-:W-:Y:S08]  /*92d0*/  HMMA.16816.F32.BF16 R28, R124.reuse, R112, R28 ;  /* 0x000000707c1c723c */ /* 0x050ff0000004181c */
[----:B------:R-:W-:Y:S01]  /*92e0*/  HMMA.16816.F32.BF16 R32, R124, R114, R32 ;  /* 0x000000727c20723c */ /* 0x000fe20000041820 */
[----:B------:R-:W-:Y:S04]  /*92f0*/  LDSM.16.M88.4 R112, [R142] ;  /* 0x000000008e70783b */ /* 0x000fe80000000200 */
[----:B------:R-:W-:Y:S03]  /*9300*/  LDSM.16.M88.4 R124, [R141+0x800] ;  /* 0x000800008d7c783b */ /* 0x000fe60000000200 */
[C---:B-1----:R-:W-:Y:S08]  /*9310*/  HMMA.16816.F32.BF16 R4, R104.reuse, R116, R4 ;  /* 0x000000746804723c */ /* 0x042ff00000041804 */
[C---:B------:R-:W-:Y:S01]  /*9320*/  HMMA.16816.F32.BF16 R8, R104.reuse, R118, R8 ;  /* 0x000000766808723c */ /* 0x040fe20000041808 */
[----:B------:R-:W1:Y:S07]  /*9330*/  LDSM.16.M88.4 R116, [R141] ;  /* 0x000000008d74783b */ /* 0x000e6e0000000200 */
[C---:B-----5:R-:W-:Y:S08]  /*9340*/  HMMA.16816.F32.BF16 R12, R104.reuse, R120, R12 ;  /* 0x00000078680c723c */ /* 0x060ff0000004180c */
[C---:B------:R-:W-:Y:S01]  /*9350*/  HMMA.16816.F32.BF16 R16, R104.reuse, R122, R16 ;  /* 0x0000007a6810723c */ /* 0x040fe20000041810 */
[----:B------:R-:W4:Y:S07]  /*9360*/  LDSM.16.M88.4 R120, [R141+0x1000] ;  /* 0x001000008d78783b */ /* 0x000f2e0000000200 */
[C---:B--2---:R-:W-:Y:S08]  /*9370*/  HMMA.16816.F32.BF16 R20, R104.reuse, R128, R20 ;  /* 0x000000806814723c */ /* 0x044ff00000041814 */
[C---:B------:R-:W-:Y:S01]  /*9380*/  HMMA.16816.F32.BF16 R24, R104.reuse, R130, R24 ;  /* 0x000000826818723c */ /* 0x040fe20000041818 */
[----:B------:R-:W2:Y:S07]  /*9390*/  LDSM.16.M88.4 R128, [R141+0x1800] ;  /* 0x001800008d80783b */ /* 0x000eae0000000200 */
[C---:B---3--:R-:W-:Y:S08]  /*93a0*/  HMMA.16816.F32.BF16 R28, R104.reuse, R108, R28 ;  /* 0x0000006c681c723c */ /* 0x048ff0000004181c */
[----:B------:R-:W-:Y:S01]  /*93b0*/  HMMA.16816.F32.BF16 R32, R104, R110, R32 ;  /* 0x0000006e6820723c */ /* 0x000fe20000041820 */
[----:B------:R-:W-:Y:S04]  /*93c0*/  LDSM.16.M88.4 R104, [R147+0x2000] ;  /* 0x002000009368783b */ /* 0x000fe80000000200 */
[----:B------:R-:W3:Y:S03]  /*93d0*/  LDSM.16.M88.4 R108, [R146+0x6000] ;  /* 0x00600000926c783b */ /* 0x000ee60000000200 */
        /* <DEDUP_REMOVED lines=10> */
[----:B------:R-:W-:Y:S01]  /*9480*/  HMMA.16816.F32.BF16 R32, R112, R130, R32 ;  /* 0x000000827020723c */ /* 0x000fe20000041820 */
[----:B------:R-:W-:Y:S04]  /*9490*/  LDSM.16.M88.4 R112, [R144+0x2000] ;  /* 0x002000009070783b */ /* 0x000fe80000000200 */
[----:B------:R-:W-:Y:S03]  /*94a0*/  LDSM.16.M88.4 R128, [R144+0x3000] ;  /* 0x003000009080783b */ /* 0x000fe60000000200 */
[C---:B---3--:R-:W-:Y:S08]  /*94b0*/  HMMA.16816.F32.BF16 R4, R104.reuse, R108, R4 ;  /* 0x0000006c6804723c */ /* 0x048ff00000041804 */
[C---:B------:R-:W-:Y:S01]  /*94c0*/  HMMA.16816.F32.BF16 R8, R104.reuse, R110, R8 ;  /* 0x0000006e6808723c */ /* 0x040fe20000041808 */
[----:B------:R-:W2:Y:S07]  /*94d0*/  LDSM.16.M88.4 R108, [R145+0x2000] ;  /* 0x00200000916c783b */ /* 0x000eae0000000200 */
[C---:B-1----:R-:W-:Y:S08]  /*94e0*/  HMMA.16816.F32.BF16 R12, R104.reuse, R116, R12 ;  /* 0x00000074680c723c */ /* 0x042ff0000004180c */
[C---:B------:R-:W-:Y:S01]  /*94f0*/  HMMA.16816.F32.BF16 R16, R104.reuse, R118, R16 ;  /* 0x000000766810723c */ /* 0x040fe20000041810 */
[----:B------:R-:W1:Y:S07]  /*9500*/  LDSM.16.M88.4 R116, [R144+0x2800] ;  /* 0x002800009074783b */ /* 0x000e6e0000000200 */
[C---:B-----5:R-:W-:Y:S08]  /*9510*/  HMMA.16816.F32.BF16 R20, R104.reuse, R124, R20 ;  /* 0x0000007c6814723c */ /* 0x060ff00000041814 */
[C---:B------:R-:W-:Y:S01]  /*9520*/  HMMA.16816.F32.BF16 R24, R104.reuse, R126, R24 ;  /* 0x0000007e6818723c */ /* 0x040fe20000041818 */
[----:B------:R-:W3:Y:S07]  /*9530*/  LDSM.16.M88.4 R124, [R144+0x3800] ;  /* 0x00380000907c783b */ /* 0x000eee0000000200 */
[C---:B----4-:R-:W-:Y:S08]  /*9540*/  HMMA.16816.F32.BF16 R28, R104.reuse, R120, R28 ;  /* 0x00000078681c723c */ /* 0x050ff0000004181c */
[----:B------:R-:W-:Y:S01]  /*9550*/  HMMA.16816.F32.BF16 R32, R104, R122, R32 ;  /* 0x0000007a6820723c */ /* 0x000fe20000041820 */
[----:B------:R-:W-:Y:S04]  /*9560*/  LDSM.16.M88.4 R104, [R143+0x2000] ;  /* 0x002000008f68783b */ /* 0x000fe80000000200 */
[----:B------:R-:W-:Y:S03]  /*9570*/  LDSM.16.M88.4 R120, [R139+0x7000] ;  /* 0x007000008b78783b */ /* 0x000fe60000000200 */
[C---:B--2---:R-:W-:Y:S08]  /*9580*/  HMMA.16816.F32.BF16 R4, R108.reuse, R112, R4 ;  /* 0x000000706c04723c */ /* 0x044ff00000041804 */
[C---:B------:R-:W-:Y:S01]  /*9590*/  HMMA.16816.F32.BF16 R8, R108.reuse, R114, R8 ;  /* 0x000000726c08723c */ /* 0x040fe20000041808 */
[----:B------:R-:W2:Y:S07]  /*95a0*/  LDSM.16.M88.4 R112, [R139+0x6000] ;  /* 0x006000008b70783b */ /* 0x000eae0000000200 */
[C---:B-1----:R-:W-:Y:S08]  /*95b0*/  HMMA.16816.F32.BF16 R12, R108.reuse, R116, R12 ;  /* 0x000000746c0c723c */ /* 0x042ff0000004180c */
[C---:B------:R-:W-:Y:S01]  /*95c0*/  HMMA.16816.F32.BF16 R16, R108.reuse, R118, R16 ;  /* 0x000000766c10723c */ /* 0x040fe20000041810 */
[----:B------:R-:W1:Y:S07]  /*95d0*/  LDSM.16.M88.4 R116, [R139+0x6800] ;  /* 0x006800008b74783b */ /* 0x000e6e0000000200 */
[C---:B------:R-:W-:Y:S08]  /*95e0*/  HMMA.16816.F32.BF16 R20, R108.reuse, R128, R20 ;  /* 0x000000806c14723c */ /* 0x040ff00000041814 */
[C---:B------:R-:W-:Y:S01]  /*95f0*/  HMMA.16816.F32.BF16 R24, R108.reuse, R130, R24 ;  /* 0x000000826c18723c */ /* 0x040fe20000041818 */
[----:B------:R-:W4:Y:S07]  /*9600*/  LDSM.16.M88.4 R128, [R139+0x7800] ;  /* 0x007800008b80783b */ /* 0x000f2e0000000200 */
[C---:B---3--:R-:W-:Y:S08]  /*9610*/  HMMA.16816.F32.BF16 R28, R108.reuse, R124, R28 ;  /* 0x0000007c6c1c723c */ /* 0x048ff0000004181c */
        /* <DEDUP_REMOVED lines=11> */
[----:B------:R-:W3:Y:S01]  /*96d0*/  LDSM.16.M88.4 R120, [R141+0x3000] ;  /* 0x003000008d78783b */ /* 0x000ee20000000200 */
[----:B------:R-:W-:Y:S04]  /*96e0*/  DEPBAR.LE SB0, 0x0 ;  /* 0x000080000000791a */ /* 0x000fe80000000000 */
[----:B------:R-:W-:Y:S02]  /*96f0*/  BAR.SYNC.DEFER_BLOCKING 0x0 ;  /* 0x0000000000007b1d */ /* 0x000fe40000010000 */
[C---:B----4-:R-:W-:Y:S08]  /*9700*/  HMMA.16816.F32.BF16 R28, R104.reuse, R128, R28 ;  /* 0x00000080681c723c */ /* 0x050ff0000004181c */
[----:B------:R-:W-:Y:S08]  /*9710*/  HMMA.16816.F32.BF16 R32, R104, R130, R32 ;  /* 0x000000826820723c */ /* 0x000ff00000041820 */
[C---:B--2---:R-:W-:Y:S08]  /*9720*/  HMMA.16816.F32.BF16 R4, R108.reuse, R112, R4 ;  /* 0x000000706c04723c */ /* 0x044ff00000041804 */
[C---:B------:R-:W-:Y:S08]  /*9730*/  HMMA.16816.F32.BF16 R8, R108.reuse, R114, R8 ;  /* 0x000000726c08723c */ /* 0x040ff00000041808 */
[C---:B-1----:R-:W-:Y:S08]  /*9740*/  HMMA.16816.F32.BF16 R12, R108.reuse, R116, R12 ;  /* 0x000000746c0c723c */ /* 0x042ff0000004180c */
[C---:B------:R-:W-:Y:S08]  /*9750*/  HMMA.16816.F32.BF16 R16, R108.reuse, R118, R16 ;  /* 0x000000766c10723c */ /* 0x040ff00000041810 */
[C---:B---3--:R-:W-:Y:S08]  /*9760*/  HMMA.16816.F32.BF16 R20, R108.reuse, R120, R20 ;  /* 0x000000786c14723c */ /* 0x048ff00000041814 */
[C---:B------:R-:W-:Y:S08]  /*9770*/  HMMA.16816.F32.BF16 R24, R108.reuse, R122, R24 ;  /* 0x0000007a6c18723c */ /* 0x040ff00000041818 */
[C---:B------:R-:W-:Y:S08]  /*9780*/  HMMA.16816.F32.BF16 R28, R108.reuse, R124, R28 ;  /* 0x0000007c6c1c723c */ /* 0x040ff0000004181c */
[----:B------:R-:W-:Y:S01]  /*9790*/  HMMA.16816.F32.BF16 R32, R108, R126, R32 ;  /* 0x0000007e6c20723c */ /* 0x000fe20000041820 */
[----:B------:R-:W-:Y:S03]  /*97a0*/  @!UPT UIADD3 URZ, URZ, URZ, URZ ;  /* 0x0000003f3f3ff290 */ /* 0x000fe6000fffe03f */
[----:B------:R-:W-:-:S11]  /*97b0*/  @!P1 BRA `(.L_x_5459) ;  /* 0x000007e000009947 */ /* 0x000fd60003800000 */
[----:B------:R-:W-:Y:S02]  /*97c0*/  MOV R2, UR5 ;  /* 0x0000000500027c02 */ /* 0x000fe40008000f00 */
[----:B------:R-:W-:Y:S01]  /*97d0*/  MOV R105, UR4 ;  /* 0x0000000400697c02 */ /* 0x000fe20008000f00 */
[----:B------:R-:W-:-:S06]  /*97e0*/  @!P0 BRA `(.L_x_5460) ;  /* 0x000003c000008947 */ /* 0x000fcc0003800000 */
        /* <DEDUP_REMOVED lines=29> */
[-C--:B------:R-:W-:Y:S02]  /*99c0*/  ISETP.GE.U32.AND P5, PT, R100, R2.reuse, PT ;  /* 0x000000026400720c */ /* 0x080fe40003fa6070 */
        /* <DEDUP_REMOVED lines=30> */
.L_x_5460:
[----:B------:R1:W-:Y:S01]  /*9bb0*/  @P4 STS.128 [R156+0x4000], RZ ;  /* 0x004000ff9c004388 */ /* 0x0003e20000000c00 */
[C---:B------:R-:W-:Y:S02]  /*9bc0*/  LEA R112, P2, R2.reuse, R168, 0x1 ;  /* 0x000000a802707211 */ /* 0x040fe400078408ff */
[----:B------:R-:W-:Y:S02]  /*9bd0*/  IADD3 R3, P1, R151, R2, RZ ;  /* 0x0000000297037210 */ /* 0x000fe40007f3e0ff */
[--C-:B------:R-:W-:Y:S02]  /*9be0*/  LEA.HI.X R113, R2, R166, R105.reuse, 0x1, P2 ;  /* 0x000000a602717211 */ /* 0x100fe400010f0c69 */
[CC--:B------:R-:W-:Y:S01]  /*9bf0*/  @!P4 LEA R110, P5, R3.reuse, R168.reuse, 0x1 ;  /* 0x000000a8036ec211 */ /* 0x0c0fe200078a08ff */
[C---:B------:R-:W-:Y:S01]  /*9c00*/  IMAD.X R105, R150.reuse, 0x1, R105, P1 ;  /* 0x0000000196697824 */ /* 0x040fe200008e0669 */
[----:B------:R-:W-:Y:S01]  /*9c10*/  @!P3 LEA R108, P1, R3, R168, 0x1 ;  /* 0x000000a8036cb211 */ /* 0x000fe200078208ff */
[----:B------:R-:W-:Y:S01]  /*9c20*/  @!PT LDS RZ, [RZ] ;  /* 0x00000000fffff984 */ /* 0x000fe20000000800 */
[----:B------:R-:W-:Y:S01]  /*9c30*/  @!PT LDS RZ, [RZ] ;  /* 0x00000000fffff984 */ /* 0x000fe20000000800 */
[----:B------:R-:W-:Y:S01]  /*9c40*/  @!PT LDS RZ, [RZ] ;  /* 0x00000000fffff984 */ /* 0x000fe20000000800 */
[----:B------:R1:W-:Y:S01]  /*9c50*/  @!P4 LDGSTS.E.BYPASS.LTC128B.128 [R156+0x4000], [R112.64] ;  /* 0x04000000709ccfae */ /* 0x0003e2000b901d48 */
[----:B------:R-:W-:Y:S02]  /*9c60*/  IADD3 R107, P2, R151, R3, RZ ;  /* 0x00000003976b7210 */ /* 0x000fe40007f5e0ff */
[CCC-:B------:R-:W-:Y:S01]  /*9c70*/  @!P4 LEA.HI.X R111, R3.reuse, R166.reuse, R105.reuse, 0x1, P5 ;  /* 0x000000a6036fc211 */ /* 0x1c0fe200028f0c69 */
[----:B------:R1:W-:Y:S01]  /*9c80*/  @P3 STS.128 [R156+0x6000], RZ ;  /* 0x006000ff9c003388 */ /* 0x0003e20000000c00 */
[--C-:B------:R-:W-:Y:S01]  /*9c90*/  @!P3 LEA.HI.X R109, R3, R166, R105.reuse, 0x1, P1 ;  /* 0x000000a6036db211 */ /* 0x100fe200008f0c69 */
[C---:B------:R-:W-:Y:S01]  /*9ca0*/  IMAD.X R105, R150.reuse, 0x1, R105, P2 ;  /* 0x0000000196697824 */ /* 0x040fe200010e0669 */
[CC--:B------:R-:W-:Y:S01]  /*9cb0*/  @!P4 LEA R114, P6, R107.reuse, R168.reuse, 0x1 ;  /* 0x000000a86b72c211 */ /* 0x0c0fe200078c08ff */
[----:B------:R-:W-:Y:S01]  /*9cc0*/  @!PT LDS RZ, [RZ] ;  /* 0x00000000fffff984 */ /* 0x000fe20000000800 */
[----:B------:R-:W-:Y:S01]  /*9cd0*/  @!PT LDS RZ, [RZ] ;  /* 0x00000000fffff984 */ /* 0x000fe20000000800 */
[----:B------:R-:W-:Y:S01]  /*9ce0*/  @!PT LDS RZ, [RZ] ;  /* 0x00000000fffff984 */ /* 0x000fe20000000800 */
[----:B------:R1:W-:Y:S01]  /*9cf0*/  @!P3 LDGSTS.E.BYPASS.LTC128B.128 [R156+0x6000], [R112.64+0x80] ;  /* 0x06000080709cbfae */ /* 0x0003e2000b901d48 */
[C---:B------:R-:W-:Y:S02]  /*9d00*/  @!P3 LEA R104, P2, R107.reuse, R168, 0x1 ;  /* 0x000000a86b68b211 */ /* 0x040fe400078408ff */
[--C-:B------:R-:W-:Y:S01]  /*9d10*/  @!P4 LEA.HI.X R115, R107, R166, R105.reuse, 0x1, P6 ;  /* 0x000000a66b73c211 */ /* 0x100fe200030f0c69 */
[----:B------:R1:W-:Y:S01]  /*9d20*/  @P4 STS.128 [R156+0x4800], RZ ;  /* 0x004800ff9c004388 */ /* 0x0003e20000000c00 */
[----:B------:R-:W-:Y:S03]  /*9d30*/  IADD3 R103, P1, R151, R107, RZ ;  /* 0x0000006b97677210 */ /* 0x000fe60007f3e0ff */
[----:B------:R-:W-:Y:S01]  /*9d40*/  @!PT LDS RZ, [RZ] ;  /* 0x00000000fffff984 */ /* 0x000fe20000000800 */
[----:B------:R-:W-:Y:S01]  /*9d50*/  @!PT LDS RZ, [RZ] ;  /* 0x00000000fffff984 */ /* 0x000fe20000000800 */
[----:B------:R-:W-:Y:S01]  /*9d60*/  @!PT LDS RZ, [RZ] ;  /* 0x00000000fffff984 */ /* 0x000fe20000000800 */
[----:B------:R1:W-:Y:S01]  /*9d70*/  @!P4 LDGSTS.E.BYPASS.LTC128B.128 [R156+0x4800], [R110.64] ;  /* 0x048000006e9ccfae */ /* 0x0003e2000b901d48 */
[----:B------:R-:W-:Y:S01]  /*9d80*/  @!P4 LEA R106, P5, R103, R168, 0x1 ;  /* 0x000000a8676ac211 */ /* 0x000fe200078a08ff */
[--C-:B------:R-:W-:Y:S01]  /*9d90*/  IMAD.X R3, R150, 0x1, R105.reuse, P1 ;  /* 0x0000000196037824 */ /* 0x100fe200008e0669 */
[----:B------:R-:W-:Y:S01]  /*9da0*/  @!P3 LEA.HI.X R105, R107, R166, R105, 0x1, P2 ;  /* 0x000000a66b69b211 */ /* 0x000fe200010f0c69 */
[----:B------:R1:W-:Y:S01]  /*9db0*/  @P3 STS.128 [R156+0x6800], RZ ;  /* 0x006800ff9c003388 */ /* 0x0003e20000000c00 */
[C---:B------:R-:W-:Y:S01]  /*9dc0*/  @!P3 LEA R2, P1, R103.reuse, R168, 0x1 ;  /* 0x000000a86702b211 */ /* 0x040fe200078208ff */
[----:B------:R-:W-:Y:S01]  /*9dd0*/  IMAD.MOV.U32 R168, RZ, RZ, R112 ;  /* 0x000000ffffa87224 */ /* 0x000fe200078e0070 */
        /* <DEDUP_REMOVED lines=28> */
.L_x_5459:
        /* <DEDUP_REMOVED lines=89> */
[--C-:B------:R-:W-:Y:S02]  /*a530*/  FFMA.FTZ R132, R27, c[0x0][0x23c], -R119.reuse ;  /* 0x00008f001b847a23 */ /* 0x100fe40000010877 */
[C---:B------:R-:W-:Y:S01]  /*a540*/  FMUL.FTZ R48, R2.reuse, R48 ;  /* 0x0000003002307220 */ /* 0x040fe20000410000 */
[----:B------:R-:W-:Y:S01]  /*a550*/  MUFU.EX2 R102, R102 ;  /* 0x0000006600667308 */ /* 0x000fe20000000800 */
[----:B------:R-:W-:Y:S02]  /*a560*/  FMUL.FTZ R49, R2, R49 ;  /* 0x0000003102317220 */ /* 0x000fe40000410000 */
[C---:B------:R-:W-:Y:S02]  /*a570*/  FMUL.FTZ R50, R0.reuse, R50 ;  /* 0x0000003200327220 */ /* 0x040fe40000410000 */
[----:B------:R-:W-:Y:S02]  /*a580*/  FMUL.FTZ R51, R0, R51 ;  /* 0x0000003300337220 */ /* 0x000fe40000410000 */
[C---:B------:R-:W-:Y:S02]  /*a590*/  FMUL.FTZ R52, R2.reuse, R52 ;  /* 0x0000003402347220 */ /* 0x040fe40000410000 */
[----:B------:R-:W-:Y:S01]  /*a5a0*/  FMUL.FTZ R53, R2, R53 ;  /* 0x0000003502357220 */ /* 0x000fe20000410000 */
[----:B------:R-:W2:Y:S01]  /*a5b0*/  MUFU.EX2 R103, R103 ;  /* 0x0000006700677308 */ /* 0x000ea20000000800 */
[C---:B------:R-:W-:Y:S02]  /*a5c0*/  FMUL.FTZ R54, R0.reuse, R54 ;  /* 0x0000003600367220 */ /* 0x040fe40000410000 */
[----:B------:R-:W-:Y:S01]  /*a5d0*/  FMUL.FTZ R55, R0, R55 ;  /* 0x0000003700377220 */ /* 0x000fe20000410000 */
[----:B---3--:R-:W-:Y:S01]  /*a5e0*/  F2FP.BF16.PACK_AB R97, R7, R6 ;  /* 0x000000060761723e */ /* 0x008fe200000010ff */
[C---:B------:R-:W-:Y:S02]  /*a5f0*/  FMUL.FTZ R56, R2.reuse, R56 ;  /* 0x0000003802387220 */ /* 0x040fe40000410000 */
[----:B------:R-:W-:Y:S02]  /*a600*/  FMUL.FTZ R57, R2, R57 ;  /* 0x0000003902397220 */ /* 0x000fe40000410000 */
[C---:B------:R-:W-:Y:S01]  /*a610*/  FMUL.FTZ R58, R0.reuse, R58 ;  /* 0x0000003a003a7220 */ /* 0x040fe20000410000 */
[----:B------:R-:W-:Y:S01]  /*a620*/  MUFU.EX2 R117, R117 ;  /* 0x0000007500757308 */ /* 0x000fe20000000800 */
[----:B------:R-:W-:Y:S02]  /*a630*/  FMUL.FTZ R59, R0, R59 ;  /* 0x0000003b003b7220 */ /* 0x000fe40000410000 */
[C---:B------:R-:W-:Y:S02]  /*a640*/  FMUL.FTZ R60, R2.reuse, R60 ;  /* 0x0000003c023c7220 */ /* 0x040fe40000410000 */
[----:B------:R-:W-:Y:S02]  /*a650*/  FMUL.FTZ R61, R2, R61 ;  /* 0x0000003d023d7220 */ /* 0x000fe40000410000 */
[C---:B------:R-:W-:Y:S02]  /*a660*/  FMUL.FTZ R62, R0.reuse, R62 ;  /* 0x0000003e003e7220 */ /* 0x040fe40000410000 */
[----:B------:R-:W-:Y:S01]  /*a670*/  FMUL.FTZ R63, R0, R63 ;  /* 0x0000003f003f7220 */ /* 0x000fe20000410000 */
[----:B------:R-:W3:Y:S01]  /*a680*/  MUFU.EX2 R118, R118 ;  /* 0x0000007600767308 */ /* 0x000ee20000000800 */
[C---:B------:R-:W-:Y:S02]  /*a690*/  FMUL.FTZ R64, R2.reuse, R64 ;  /* 0x0000004002407220 */ /* 0x040fe40000410000 */
[----:B------:R-:W-:Y:S01]  /*a6a0*/  FMUL.FTZ R65, R2, R65 ;  /* 0x0000004102417220 */ /* 0x000fe20000410000 */
[----:B--2---:R-:W-:Y:S01]  /*a6b0*/  F2FP.BF16.PACK_AB R98, R103, R102 ;  /* 0x000000666762723e */ /* 0x004fe200000010ff */
[C---:B------:R-:W-:Y:S02]  /*a6c0*/  FMUL.FTZ R66, R0.reuse, R66 ;  /* 0x0000004200427220 */ /* 0x040fe40000410000 */
[----:B------:R-:W-:Y:S02]  /*a6d0*/  FMUL.FTZ R67, R0, R67 ;  /* 0x0000004300437220 */ /* 0x000fe40000410000 */
[C---:B------:R-:W-:Y:S01]  /*a6e0*/  FMUL.FTZ R68, R2.reuse, R68 ;  /* 0x0000004402447220 */ /* 0x040fe20000410000 */
[----:B------:R-:W-:Y:S01]  /*a6f0*/  MUFU.EX2 R129, R129 ;  /* 0x0000008100817308 */ /* 0x000fe20000000800 */
[----:B------:R-:W-:Y:S02]  /*a700*/  FMUL.FTZ R69, R2, R69 ;  /* 0x0000004502457220 */ /* 0x000fe40000410000 */
[C---:B------:R-:W-:Y:S02]  /*a710*/  FMUL.FTZ R70, R0.reuse, R70 ;  /* 0x0000004600467220 */ /* 0x040fe40000410000 */
[----:B------:R-:W-:Y:S02]  /*a720*/  FMUL.FTZ R71, R0, R71 ;  /* 0x0000004700477220 */ /* 0x000fe40000410000 */
[--C-:B------:R-:W-:Y:S02]  /*a730*/  FFMA.FTZ R120, R12, c[0x0][0x23c], -R122.reuse ;  /* 0x00008f000c787a23 */ /* 0x100fe4000001087a */
[C---:B------:R-:W-:Y:S01]  /*a740*/  FMUL.FTZ R12, R2.reuse, R92 ;  /* 0x0000005c020c7220 */ /* 0x040fe20000410000 */
[----:B------:R-:W-:Y:S01]  /*a750*/  MUFU.EX2 R130, R130 ;  /* 0x0000008200827308 */ /* 0x000fe20000000800 */
[--C-:B------:R-:W-:Y:S02]  /*a760*/  FFMA.FTZ R121, R13, c[0x0][0x23c], -R122.reuse ;  /* 0x00008f000d797a23 */ /* 0x100fe4000001087a */
[----:B------:R-:W-:Y:S01]  /*a770*/  FMUL.FTZ R13, R2, R93 ;  /* 0x0000005d020d7220 */ /* 0x000fe20000410000 */
[----:B---3--:R-:W-:Y:S01]  /*a780*/  F2FP.BF16.PACK_AB R99, R118, R117 ;  /* 0x000000757663723e */ /* 0x008fe200000010ff */
[--C-:B------:R-:W-:Y:S02]  /*a790*/  FFMA.FTZ R123, R14, c[0x0][0x23c], -R119.reuse ;  /* 0x00008f000e7b7a23 */ /* 0x100fe40000010877 */
[C---:B------:R-:W-:Y:S02]  /*a7a0*/  FMUL.FTZ R14, R0.reuse, R94 ;  /* 0x0000005e000e7220 */ /* 0x040fe40000410000 */
[--C-:B------:R-:W-:Y:S01]  /*a7b0*/  FFMA.FTZ R124, R15, c[0x0][0x23c], -R119.reuse ;  /* 0x00008f000f7c7a23 */ /* 0x100fe20000010877 */
[----:B------:R-:W-:Y:S01]  /*a7c0*/  MUFU.EX2 R120, R120 ;  /* 0x0000007800787308 */ /* 0x000fe20000000800 */
[C---:B-1----:R-:W-:Y:S05]  /*a7d0*/  HMMA.16816.F32.BF16 R8, R96.reuse, R104, R8 ;  /* 0x000000686008723c */ /* 0x042fea0000041808 */
[----:B------:R-:W-:Y:S02]  /*a7e0*/  FMUL.FTZ R15, R0, R95 ;  /* 0x0000005f000f7220 */ /* 0x000fe40000410000 */
[----:B------:R-:W-:Y:S01]  /*a7f0*/  LDSM.16.MT88.4 R92, [R136+0xa000] ;  /* 0x00a00000885c783b */ /* 0x000fe20000004200 */
[C---:B------:R-:W-:Y:S01]  /*a800*/  HMMA.16816.F32.BF16 R36, R96.reuse, R106, R36 ;  /* 0x0000006a6024723c */ /* 0x040fe20000041824 */
[----:B------:R-:W1:Y:S03]  /*a810*/  MUFU.EX2 R121, R121 ;  /* 0x0000007900797308 */ /* 0x000e660000000800 */
[C---:B------:R-:W-:Y:S02]  /*a820*/  FMUL.FTZ R72, R2.reuse, R72 ;  /* 0x0000004802487220 */ /* 0x040fe40000410000 */
[----:B------:R-:W-:Y:S01]  /*a830*/  FMUL.FTZ R73, R2, R73 ;  /* 0x0000004902497220 */ /* 0x000fe20000410000 */
[----:B------:R-:W2:Y:S01]  /*a840*/  LDSM.16.MT88.4 R104, [R136+0x8000] ;  /* 0x008000008868783b */ /* 0x000ea20000004200 */
[C---:B------:R-:W-:Y:S03]  /*a850*/  HMMA.16816.F32.BF16 R40, R96.reuse, R108, R40 ;  /* 0x0000006c6028723c */ /* 0x040fe60000041828 */
[----:B------:R-:W-:Y:S01]  /*a860*/  MUFU.EX2 R123, R123 ;  /* 0x0000007b007b7308 */ /* 0x000fe20000000800 */
[C---:B------:R-:W-:Y:S02]  /*a870*/  FMUL.FTZ R74, R0.reuse, R74 ;  /* 0x0000004a004a7220 */ /* 0x040fe40000410000 */
[----:B------:R-:W-:Y:S02]  /*a880*/  FMUL.FTZ R75, R0, R75 ;  /* 0x0000004b004b7220 */ /* 0x000fe40000410000 */
[C---:B------:R-:W-:Y:S01]  /*a890*/  HMMA.16816.F32.BF16 R44, R96.reuse, R110, R44 ;  /* 0x0000006e602c723c */ /* 0x040fe2000004182c */
[----:B------:R-:W3:Y:S03]  /*a8a0*/  LDSM.16.MT88.4 R108, [R140+0xa000] ;  /* 0x00a000008c6c783b */ /* 0x000ee60000004200 */
[C---:B------:R-:W-:Y:S01]  /*a8b0*/  FMUL.FTZ R76, R2.reuse, R76 ;  /* 0x0000004c024c7220 */ /* 0x040fe20000410000 */
[----:B------:R-:W4:Y:S01]  /*a8c0*/  MUFU.EX2 R124, R124 ;  /* 0x0000007c007c7308 */ /* 0x000f220000000800 */
[----:B------:R-:W-:Y:S02]  /*a8d0*/  FMUL.FTZ R77, R2, R77 ;  /* 0x0000004d024d7220 */ /* 0x000fe40000410000 */
[C---:B------:R-:W-:Y:S04]  /*a8e0*/  HMMA.16816.F32.BF16 R48, R96.reuse, R112, R48 ;  /* 0x000000706030723c */ /* 0x040fe80000041830 */
[C---:B------:R-:W-:Y:S02]  /*a8f0*/  FMUL.FTZ R78, R0.reuse, R78 ;  /* 0x0000004e004e7220 */ /* 0x040fe40000410000 */
[----:B------:R-:W-:Y:S01]  /*a900*/  FMUL.FTZ R79, R0, R79 ;  /* 0x0000004f004f7220 */ /* 0x000fe20000410000 */
[----:B------:R-:W-:Y:S01]  /*a910*/  MUFU.EX2 R131, R131 ;  /* 0x0000008300837308 */ /* 0x000fe20000000800 */
[C---:B------:R-:W-:Y:S01]  /*a920*/  HMMA.16816.F32.BF16 R52, R96.reuse, R114, R52 ;  /* 0x000000726034723c */ /* 0x040fe20000041834 */
[----:B------:R-:W5:Y:S03]  /*a930*/  LDSM.16.MT88.4 R112, [R138+0xa000] ;  /* 0x00a000008a70783b */ /* 0x000f660000004200 */
[--C-:B------:R-:W-:Y:S02]  /*a940*/  FFMA.FTZ R125, R16, c[0x0][0x23c], -R122.reuse ;  /* 0x00008f00107d7a23 */ /* 0x100fe4000001087a */
[----:B------:R-:W-:Y:S02]  /*a950*/  FFMA.FTZ R126, R17, c[0x0][0x23c], -R122 ;  /* 0x00008f00117e7a23 */ /* 0x000fe4000001087a */
[--C-:B------:R-:W-:Y:S01]  /*a960*/  FFMA.FTZ R127, R18, c[0x0][0x23c], -R119.reuse ;  /* 0x00008f00127f7a23 */ /* 0x100fe20000010877 */
[----:B------:R-:W-:Y:S03]  /*a970*/  MUFU.EX2 R132, R132 ;  /* 0x0000008400847308 */ /* 0x000fe60000000800 */
[----:B------:R-:W-:Y:S02]  /*a980*/  FFMA.FTZ R128, R19, c[0x0][0x23c], -R119 ;  /* 0x00008f0013807a23 */ /* 0x000fe40000010877 */
[C---:B------:R-:W-:Y:S01]  /*a990*/  FMUL.FTZ R80, R2.reuse, R80 ;  /* 0x0000005002507220 */ /* 0x040fe20000410000 */
[C---:B--2---:R-:W-:Y:S03]  /*a9a0*/  HMMA.16816.F32.BF16 R56, R96.reuse, R104, R56 ;  /* 0x000000686038723c */ /* 0x044fe60000041838 */
[----:B------:R-:W-:Y:S01]  /*a9b0*/  FMUL.FTZ R81, R2, R81 ;  /* 0x0000005102517220 */ /* 0x000fe20000410000 */
[----:B------:R-:W-:Y:S01]  /*a9c0*/  MUFU.EX2 R125, R125 ;  /* 0x0000007d007d7308 */ /* 0x000fe20000000800 */
[C---:B------:R-:W-:Y:S02]  /*a9d0*/  FMUL.FTZ R82, R0.reuse, R82 ;  /* 0x0000005200527220 */ /* 0x040fe40000410000 */
[----:B------:R-:W-:Y:S01]  /*a9e0*/  FMUL.FTZ R83, R0, R83 ;  /* 0x0000005300537220 */ /* 0x000fe20000410000 */
[C---:B------:R-:W-:Y:S01]  /*a9f0*/  HMMA.16816.F32.BF16 R60, R96.reuse, R106, R60 ;  /* 0x0000006a603c723c */ /* 0x040fe2000004183c */
[----:B------:R-:W2:Y:S03]  /*aa00*/  LDSM.16.MT88.4 R104, [R137+0xa000] ;  /* 0x00a000008968783b */ /* 0x000ea60000004200 */
[C---:B------:R-:W-:Y:S01]  /*aa10*/  FMUL.FTZ R16, R2.reuse, R88 ;  /* 0x0000005802107220 */ /* 0x040fe20000410000 */
[----:B-1----:R-:W-:Y:S01]  /*aa20*/  F2FP.BF16.PACK_AB R88, R121, R120 ;  /* 0x000000787958723e */ /* 0x002fe200000010ff */
[----:B------:R-:W1:Y:S01]  /*aa30*/  MUFU.EX2 R126, R126 ;  /* 0x0000007e007e7308 */ /* 0x000e620000000800 */
[----:B------:R-:W-:Y:S01]  /*aa40*/  FMUL.FTZ R17, R2, R89 ;  /* 0x0000005902117220 */ /* 0x000fe20000410000 */
[C---:B---3--:R-:W-:Y:S04]  /*aa50*/  HMMA.16816.F32.BF16 R64, R96.reuse, R108, R64 ;  /* 0x0000006c6040723c */ /* 0x048fe80000041840 */
[----:B----4-:R-:W-:Y:S01]  /*aa60*/  F2FP.BF16.PACK_AB R89, R124, R123 ;  /* 0x0000007b7c59723e */ /* 0x010fe200000010ff */
[C---:B------:R-:W-:Y:S02]  /*aa70*/  FMUL.FTZ R18, R0.reuse, R90 ;  /* 0x0000005a00127220 */ /* 0x040fe40000410000 */
[----:B------:R-:W-:Y:S01]  /*aa80*/  FMUL.FTZ R19, R0, R91 ;  /* 0x0000005b00137220 */ /* 0x000fe20000410000 */
[C---:B------:R-:W-:Y:S01]  /*aa90*/  HMMA.16816.F32.BF16 R68, R96.reuse, R110, R68 ;  /* 0x0000006e6044723c */ /* 0x040fe20000041844 */
[----:B------:R-:W3:Y:S01]  /*aaa0*/  LDSM.16.MT88.4 R108, [R140+0x8800] ;  /* 0x008800008c6c783b */ /* 0x000ee20000004200 */
[----:B------:R-:W-:Y:S02]  /*aab0*/  MUFU.EX2 R127, R127 ;  /* 0x0000007f007f7308 */ /* 0x000fe40000000800 */
[C---:B------:R-:W-:Y:S02]  /*aac0*/  FMUL.FTZ R84, R2.reuse, R84 ;  /* 0x0000005402547220 */ /* 0x040fe40000410000 */
[----:B------:R-:W-:Y:S02]  /*aad0*/  FMUL.FTZ R85, R2, R85 ;  /* 0x0000005502557220 */ /* 0x000fe40000410000 */
[C---:B-----5:R-:W-:Y:S04]  /*aae0*/  HMMA.16816.F32.BF16 R72, R96.reuse, R112, R72 ;  /* 0x000000706048723c */ /* 0x060fe80000041848 */
[----:B------:R-:W4:Y:S01]  /*aaf0*/  MUFU.EX2 R128, R128 ;  /* 0x0000008000807308 */ /* 0x000f220000000800 */
[----:B------:R-:W-:Y:S01]  /*ab00*/  FMUL.FTZ R86, R0, R86 ;  /* 0x0000005600567220 */ /* 0x000fe20000410000 */
[----:B-1----:R-:W-:Y:S01]  /*ab10*/  F2FP.BF16.PACK_AB R90, R126, R125 ;  /* 0x0000007d7e5a723e */ /* 0x002fe200000010ff */
[----:B------:R-:W-:Y:S01]  /*ab20*/  FMUL.FTZ R87, R0, R87 ;  /* 0x0000005700577220 */ /* 0x000fe20000410000 */
[C---:B------:R-:W-:Y:S01]  /*ab30*/  HMMA.16816.F32.BF16 R12, R96.reuse, R114, R12 ;  /* 0x00000072600c723c */ /* 0x040fe2000004180c */
[----:B------:R-:W-:Y:S03]  /*ab40*/  LDSM.16.MT88.4 R112, [R137+0x8800] ;  /* 0x008800008970783b */ /* 0x000fe60000004200 */
[----:B------:R-:W-:Y:S02]  /*ab50*/  FFMA.FTZ R116, R2, R169, R116 ;  /* 0x000000a902747223 */ /* 0x000fe40000010074 */
[----:B------:R-:W-:Y:S02]  /*ab60*/  FFMA.FTZ R6, R0, R167, R6 ;  /* 0x000000a700067223 */ /* 0x000fe40000010006 */
[----:B------:R-:W-:Y:S01]  /*ab70*/  FADD.FTZ R5, R5, R116 ;  /* 0x0000007405057221 */ /* 0x000fe20000010000 */
[C---:B--2---:R-:W-:Y:S03]  /*ab80*/  HMMA.16816.F32.BF16 R76, R96.reuse, R104, R76 ;  /* 0x00000068604c723c */ /* 0x044fe6000004184c */
[----:B------:R-:W-:Y:S02]  /*ab90*/  FADD.FTZ R6, R7, R6 ;  /* 0x0000000607067221 */ /* 0x000fe40000010000 */
[----:B------:R-:W-:Y:S02]  /*aba0*/  FADD.FTZ R102, R102, R5 ;  /* 0x0000000566667221 */ /* 0x000fe40000010000 */
[----:B------:R-:W-:Y:S01]  /*abb0*/  FADD.FTZ R117, R117, R6 ;  /* 0x0000000675757221 */ /* 0x000fe20000010000 */
[C---:B------:R-:W-:Y:S01]  /*abc0*/  HMMA.16816.F32.BF16 R80, R96.reuse, R106, R80 ;  /* 0x0000006a6050723c */ /* 0x040fe20000041850 */
[----:B------:R-:W1:Y:S03]  /*abd0*/  LDSM.16.MT88.4 R104, [R138+0x8800] ;  /* 0x008800008a68783b */ /* 0x000e660000004200 */
[----:B----4-:R-:W-:Y:S01]  /*abe0*/  F2FP.BF16.PACK_AB R91, R128, R127 ;  /* 0x0000007f805b723e */ /* 0x010fe200000010ff */
[----:B------:R-:W-:Y:S02]  /*abf0*/  FADD.FTZ R103, R103, R102 ;  /* 0x0000006667677221 */ /* 0x000fe40000010000 */
[----:B------:R-:W-:Y:S01]  /*ac00*/  FADD.FTZ R118, R118, R117 ;  /* 0x0000007576767221 */ /* 0x000fe20000010000 */
[C---:B------:R-:W-:Y:S04]  /*ac10*/  HMMA.16816.F32.BF16 R16, R96.reuse, R92, R16 ;  /* 0x0000005c6010723c */ /* 0x040fe80000041810 */
[----:B------:R-:W-:Y:S02]  /*ac20*/  FADD.FTZ R120, R120, R103 ;  /* 0x0000006778787221 */ /* 0x000fe40000010000 */
[----:B------:R-:W-:Y:S02]  /*ac30*/  FADD.FTZ R123, R123, R118 ;  /* 0x000000767b7b7221 */ /* 0x000fe40000010000 */
[----:B------:R-:W-:Y:S01]  /*ac40*/  HMMA.16816.F32.BF16 R84, R96, R94, R84 ;  /* 0x0000005e6054723c */ /* 0x000fe20000041854 */
[----:B------:R-:W2:Y:S03]  /*ac50*/  LDSM.16.MT88.4 R92, [R136+0x8800] ;  /* 0x00880000885c783b */ /* 0x000ea60000004200 */
[----:B------:R-:W-:Y:S02]  /*ac60*/  FADD.FTZ R120, R121, R120 ;  /* 0x0000007879787221 */ /* 0x000fe40000010000 */
[----:B------:R-:W-:Y:S02]  /*ac70*/  FADD.FTZ R124, R124, R123 ;  /* 0x0000007b7c7c7221 */ /* 0x000fe40000010000 */
[C---:B---3--:R-:W-:Y:S01]  /*ac80*/  HMMA.16816.F32.BF16 R8, R88.reuse, R108, R8 ;  /* 0x0000006c5808723c */ /* 0x048fe20000041808 */
[----:B------:R-:W3:Y:S04]  /*ac90*/  LDSM.16.MT88.4 R96, [R140+0xa800] ;  /* 0x00a800008c60783b */ /* 0x000ee80000004200 */
[----:B------:R-:W-:Y:S02]  /*aca0*/  FADD.FTZ R125, R125, R120 ;  /* 0x000000787d7d7221 */ /* 0x000fe40000010000 */
[----:B------:R-:W-:Y:S01]  /*acb0*/  FADD.FTZ R5, R127, R124 ;  /* 0x0000007c7f057221 */ /* 0x000fe20000010000 */
[C---:B------:R-:W-:Y:S01]  /*acc0*/  HMMA.16816.F32.BF16 R36, R88.reuse, R110, R36 ;  /* 0x0000006e5824723c */ /* 0x040fe20000041824 */
[----:B------:R-:W-:Y:S03]  /*acd0*/  LDSM.16.MT88.4 R108, [R138+0x9000] ;  /* 0x009000008a6c783b */ /* 0x000fe60000004200 */
[----:B------:R-:W-:Y:S02]  /*ace0*/  FADD.FTZ R126, R126, R125 ;  /* 0x0000007d7e7e7221 */ /* 0x000fe40000010000 */
[----:B------:R-:W-:Y:S02]  /*acf0*/  FADD.FTZ R5, R128, R5 ;  /* 0x0000000580057221 */ /* 0x000fe40000010000 */
[C---:B-1----:R-:W-:Y:S08]  /*ad00*/  HMMA.16816.F32.BF16 R40, R88.reuse, R104, R40 ;  /* 0x000000685828723c */ /* 0x042ff00000041828 */
[C---:B------:R-:W-:Y:S01]  /*ad10*/  HMMA.16816.F32.BF16 R44, R88.reuse, R106, R44 ;  /* 0x0000006a582c723c */ /* 0x040fe2000004182c */
[----:B------:R-:W1:Y:S07]  /*ad20*/  LDSM.16.MT88.4 R104, [R138+0xa800] ;  /* 0x00a800008a68783b */ /* 0x000e6e0000004200 */
[C---:B------:R-:W-:Y:S07]  /*ad30*/  HMMA.16816.F32.BF16 R48, R88.reuse, R112, R48 ;  /* 0x000000705830723c */ /* 0x040fee0000041830 */
[--C-:B------:R-:W-:Y:S01]  /*ad40*/  FFMA.FTZ R112, R22, c[0x0][0x23c], -R119.reuse ;  /* 0x00008f0016707a23 */ /* 0x100fe20000010877 */
[C---:B------:R-:W-:Y:S04]  /*ad50*/  HMMA.16816.F32.BF16 R52, R88.reuse, R114, R52 ;  /* 0x000000725834723c */ /* 0x040fe80000041834 */
[----:B------:R-:W-:Y:S01]  /*ad60*/  FFMA.FTZ R113, R23, c[0x0][0x23c], -R119 ;  /* 0x00008f0017717a23 */ /* 0x000fe20000010877 */
[----:B------:R-:W4:Y:S01]  /*ad70*/  MUFU.EX2 R112, R112 ;  /* 0x0000007000707308 */ /* 0x000f220000000800 */
[----:B------:R-:W5:Y:S01]  /*ad80*/  LDSM.16.MT88.4 R20, [R137+0xa800] ;  /* 0x00a800008914783b */ /* 0x000f620000004200 */
[--C-:B------:R-:W-:Y:S01]  /*ad90*/  FFMA.FTZ R114, R24, c[0x0][0x23c], -R122.reuse ;  /* 0x00008f0018727a23 */ /* 0x100fe2000001087a */
[C---:B--2---:R-:W-:Y:S04]  /*ada0*/  HMMA.16816.F32.BF16 R56, R88.reuse, R92, R56 ;  /* 0x0000005c5838723c */ /* 0x044fe80000041838 */
[----:B------:R-:W-:Y:S02]  /*adb0*/  FFMA.FTZ R115, R25, c[0x0][0x23c], -R122 ;  /* 0x00008f0019737a23 */ /* 0x000fe4000001087a */
[----:B------:R-:W-:Y:S01]  /*adc0*/  LDSM.16.MT88.4 R24, [R137+0x9000] ;  /* 0x009000008918783b */ /* 0x000fe20000004200 */
[----:B------:R-:W2:Y:S01]  /*add0*/  MUFU.EX2 R113, R113 ;  /* 0x0000007100717308 */ /* 0x000ea20000000800 */
[C---:B------:R-:W-:Y:S06]  /*ade0*/  HMMA.16816.F32.BF16 R60, R88.reuse, R94, R60 ;  /* 0x0000005e583c723c */ /* 0x040fec000004183c */
[----:B------:R-:W5:Y:S02]  /*adf0*/  LDSM.16.MT88.4 R92, [R136+0xa800] ;  /* 0x00a80000885c783b */ /* 0x000f640000004200 */
[C---:B---3--:R-:W-:Y:S01]  /*ae00*/  HMMA.16816.F32.BF16 R64, R88.reuse, R96, R64 ;  /* 0x000000605840723c */ /* 0x048fe20000041840 */
[----:B------:R-:W-:Y:S03]  /*ae10*/  MUFU.EX2 R114, R114 ;  /* 0x0000007200727308 */ /* 0x000fe60000000800 */
[----:B----4-:R-:W-:Y:S04]  /*ae20*/  FADD.FTZ R0, R112, R5 ;  /* 0x0000000570007221 */ /* 0x010fe80000010000 */
[C---:B------:R-:W-:Y:S01]  /*ae30*/  HMMA.16816.F32.BF16 R68, R88.reuse, R98, R68 ;  /* 0x000000625844723c */ /* 0x040fe20000041844 */
[----:B------:R-:W3:Y:S02]  /*ae40*/  LDSM.16.MT88.4 R96, [R140+0x9000] ;  /* 0x009000008c60783b */ /* 0x000ee40000004200 */
[----:B------:R-:W4:Y:S01]  /*ae50*/  MUFU.EX2 R115, R115 ;  /* 0x0000007300737308 */ /* 0x000f220000000800 */
[----:B--2---:R-:W-:Y:S04]  /*ae60*/  FADD.FTZ R0, R113, R0 ;  /* 0x0000000071007221 */ /* 0x004fe80000010000 */
[C---:B-1----:R-:W-:Y:S04]  /*ae70*/  HMMA.16816.F32.BF16 R72, R88.reuse, R104, R72 ;  /* 0x000000685848723c */ /* 0x042fe80000041848 */
[----:B------:R-:W-:Y:S01]  /*ae80*/  FADD.FTZ R5, R131, R0 ;  /* 0x0000000083057221 */ /* 0x000fe20000010000 */
[----:B------:R-:W-:Y:S03]  /*ae90*/  IADD3 R0, R155, -0x1, RZ ;  /* 0xffffffff9b007810 */ /* 0x000fe60007ffe0ff */
[C---:B------:R-:W-:Y:S01]  /*aea0*/  HMMA.16816.F32.BF16 R12, R88.reuse, R106, R12 ;  /* 0x0000006a580c723c */ /* 0x040fe2000004180c */
[----:B------:R-:W1:Y:S03]  /*aeb0*/  LDSM.16.MT88.4 R104, [R136+0x9000] ;  /* 0x009000008868783b */ /* 0x000e660000004200 */
[----:B------:R-:W-:Y:S01]  /*aec0*/  FADD.FTZ R5, R132, R5 ;  /* 0x0000000584057221 */ /* 0x000fe20000010000 */
[----:B------:R-:W-:Y:S02]  /*aed0*/  MOV R155, R0 ;  /* 0x00000000009b7202 */ /* 0x000fe40000000f00 */
[----:B------:R-:W-:Y:S01]  /*aee0*/  MOV R0, R3 ;  /* 0x0000000300007202 */ /* 0x000fe20000000f00 */
[C---:B-----5:R-:W-:Y:S07]  /*aef0*/  HMMA.16816.F32.BF16 R76, R88.reuse, R20, R76 ;  /* 0x00000014584c723c */ /* 0x060fee000004184c */
[----:B------:R-:W-:Y:S01]  /*af00*/  F2FP.BF16.PACK_AB R20, R130, R129 ;  /* 0x000000818214723e */ /* 0x000fe200000010ff */
[C---:B------:R-:W-:Y:S04]  /*af10*/  HMMA.16816.F32.BF16 R80, R88.reuse, R22, R80 ;  /* 0x000000165850723c */ /* 0x040fe80000041850 */
[----:B------:R-:W-:Y:S01]  /*af20*/  F2FP.BF16.PACK_AB R21, R113, R112 ;  /* 0x000000707115723e */ /* 0x000fe200000010ff */
[----:B------:R-:W-:Y:S02]  /*af30*/  FADD.FTZ R129, R129, R126 ;  /* 0x0000007e81817221 */ /* 0x000fe40000010000 */
[C---:B----4-:R-:W-:Y:S01]  /*af40*/  F2FP.BF16.PACK_AB R22, R115.reuse, R114 ;  /* 0x000000727316723e */ /* 0x050fe200000010ff */
[C---:B------:R-:W-:Y:S04]  /*af50*/  HMMA.16816.F32.BF16 R16, R88.reuse, R92, R16 ;  /* 0x0000005c5810723c */ /* 0x040fe80000041810 */
[----:B------:R-:W-:Y:S01]  /*af60*/  F2FP.BF16.PACK_AB R23, R132, R131 ;  /* 0x000000838417723e */ /* 0x000fe200000010ff */
[----:B------:R-:W-:Y:S03]  /*af70*/  FADD.FTZ R129, R130, R129 ;  /* 0x0000008182817221 */ /* 0x000fe60000010000 */
[----:B------:R-:W-:Y:S01]  /*af80*/  HMMA.16816.F32.BF16 R84, R88, R94, R84 ;  /* 0x0000005e5854723c */ /* 0x000fe20000041854 */
[----:B------:R-:W2:Y:S03]  /*af90*/  LDSM.16.MT88.4 R88, [R140+0xb000] ;  /* 0x00b000008c58783b */ /* 0x000ea60000004200 */
[----:B------:R-:W-:Y:S04]  /*afa0*/  FADD.FTZ R114, R114, R129 ;  /* 0x0000008172727221 */ /* 0x000fe80000010000 */
[C---:B---3--:R-:W-:Y:S01]  /*afb0*/  HMMA.16816.F32.BF16 R8, R20.reuse, R96, R8 ;  /* 0x000000601408723c */ /* 0x048fe20000041808 */
[----:B------:R-:W3:Y:S04]  /*afc0*/  LDSM.16.MT88.4 R92, [R138+0xb000] ;  /* 0x00b000008a5c783b */ /* 0x000ee80000004200 */
[----:B------:R-:W-:Y:S02]  /*afd0*/  FADD.FTZ R115, R115, R114 ;  /* 0x0000007273737221 */ /* 0x000fe40000010000 */
[--C-:B------:R-:W-:Y:S01]  /*afe0*/  FFMA.FTZ R96, R31, c[0x0][0x23c], -R119.reuse ;  /* 0x00008f001f607a23 */ /* 0x100fe20000010877 */
[C---:B------:R-:W-:Y:S08]  /*aff0*/  HMMA.16816.F32.BF16 R36, R20.reuse, R98, R36 ;  /* 0x000000621424723c */ /* 0x040ff00000041824 */
[C---:B------:R-:W-:Y:S07]  /*b000*/  HMMA.16816.F32.BF16 R40, R20.reuse, R108, R40 ;  /* 0x0000006c1428723c */ /* 0x040fee0000041828 */
[--C-:B------:R-:W-:Y:S01]  /*b010*/  FFMA.FTZ R108, R28, c[0x0][0x23c], -R122.reuse ;  /* 0x00008f001c6c7a23 */ /* 0x100fe2000001087a */
[C---:B------:R-:W-:Y:S04]  /*b020*/  HMMA.16816.F32.BF16 R44, R20.reuse, R110, R44 ;  /* 0x0000006e142c723c */ /* 0x040fe8000004182c */
[--C-:B------:R-:W-:Y:S01]  /*b030*/  FFMA.FTZ R109, R29, c[0x0][0x23c], -R122.reuse ;  /* 0x00008f001d6d7a23 */ /* 0x100fe2000001087a */
[----:B------:R-:W-:Y:S02]  /*b040*/  MUFU.EX2 R108, R108 ;  /* 0x0000006c006c7308 */ /* 0x000fe40000000800 */
[--C-:B------:R-:W-:Y:S01]  /*b050*/  FFMA.FTZ R110, R30, c[0x0][0x23c], -R119.reuse ;  /* 0x00008f001e6e7a23 */ /* 0x100fe20000010877 */
[C---:B------:R-:W-:Y:S01]  /*b060*/  HMMA.16816.F32.BF16 R48, R20.reuse, R24, R48 ;  /* 0x000000181430723c */ /* 0x040fe20000041830 */
[----:B------:R-:W-:Y:S06]  /*b070*/  LDSM.16.MT88.4 R28, [R136+0xb000] ;  /* 0x00b00000881c783b */ /* 0x000fec0000004200 */
[----:B------:R-:W4:Y:S01]  /*b080*/  MUFU.EX2 R109, R109 ;  /* 0x0000006d006d7308 */ /* 0x000f220000000800 */
[C---:B------:R-:W-:Y:S01]  /*b090*/  HMMA.16816.F32.BF16 R52, R20.reuse, R26, R52 ;  /* 0x0000001a1434723c */ /* 0x040fe20000041834 */
[----:B------:R-:W5:Y:S07]  /*b0a0*/  LDSM.16.MT88.4 R24, [R137+0xb000] ;  /* 0x00b000008918783b */ /* 0x000f6e0000004200 */
[C---:B-1----:R-:W-:Y:S01]  /*b0b0*/  HMMA.16816.F32.BF16 R56, R20.reuse, R104, R56 ;  /* 0x000000681438723c */ /* 0x042fe20000041838 */
[----:B------:R-:W-:Y:S06]  /*b0c0*/  MUFU.EX2 R105, R96 ;  /* 0x0000006000697308 */ /* 0x000fec0000000800 */
[--C-:B------:R-:W-:Y:S01]  /*b0d0*/  FFMA.FTZ R104, R32, c[0x0][0x23c], -R122.reuse ;  /* 0x00008f0020687a23 */ /* 0x100fe2000001087a */
[C---:B------:R-:W-:Y:S03]  /*b0e0*/  HMMA.16816.F32.BF16 R60, R20.reuse, R106, R60 ;  /* 0x0000006a143c723c */ /* 0x040fe6000004183c */
[----:B------:R-:W1:Y:S01]  /*b0f0*/  MUFU.EX2 R110, R110 ;  /* 0x0000006e006e7308 */ /* 0x000e620000000800 */
[----:B------:R-:W-:Y:S03]  /*b100*/  FFMA.FTZ R122, R33, c[0x0][0x23c], -R122 ;  /* 0x00008f00217a7a23 */ /* 0x000fe6000001087a */
[--C-:B------:R-:W-:Y:S01]  /*b110*/  FFMA.FTZ R106, R34, c[0x0][0x23c], -R119.reuse ;  /* 0x00008f00226a7a23 */ /* 0x100fe20000010877 */
[C---:B--2---:R-:W-:Y:S04]  /*b120*/  HMMA.16816.F32.BF16 R64, R20.reuse, R88, R64 ;  /* 0x000000581440723c */ /* 0x044fe80000041840 */
[----:B------:R-:W-:Y:S01]  /*b130*/  FFMA.FTZ R119, R35, c[0x0][0x23c], -R119 ;  /* 0x00008f0023777a23 */ /* 0x000fe20000010877 */
[----:B------:R-:W-:Y:S01]  /*b140*/  MUFU.EX2 R104, R104 ;  /* 0x0000006800687308 */ /* 0x000fe20000000800 */
[----:B------:R-:W-:Y:S02]  /*b150*/  LDSM.16.MT88.4 R32, [R138+0x9800] ;  /* 0x009800008a20783b */ /* 0x000fe40000004200 */
[C---:B------:R-:W-:Y:S06]  /*b160*/  HMMA.16816.F32.BF16 R68, R20.reuse, R90, R68 ;  /* 0x0000005a1444723c */ /* 0x040fec0000041844 */
[----:B------:R-:W2:Y:S01]  /*b170*/  LDSM.16.MT88.4 R88, [R140+0x9800] ;  /* 0x009800008c58783b */ /* 0x000ea20000004200 */
[----:B------:R-:W1:Y:S01]  /*b180*/  MUFU.EX2 R107, R122 ;  /* 0x0000007a006b7308 */ /* 0x000e620000000800 */
[C---:B---3--:R-:W-:Y:S08]  /*b190*/  HMMA.16816.F32.BF16 R72, R20.reuse, R92, R72 ;  /* 0x0000005c1448723c */ /* 0x048ff00000041848 */
[C---:B------:R-:W-:Y:S01]  /*b1a0*/  HMMA.16816.F32.BF16 R12, R20.reuse, R94, R12 ;  /* 0x0000005e140c723c */ /* 0x040fe2000004180c */
[----:B------:R-:W-:Y:S01]  /*b1b0*/  LDSM.16.MT88.4 R92, [R140+0xb800] ;  /* 0x00b800008c5c783b */ /* 0x000fe20000004200 */
[----:B------:R-:W-:Y:S06]  /*b1c0*/  MUFU.EX2 R106, R106 ;  /* 0x0000006a006a7308 */ /* 0x000fec0000000800 */
[C---:B-----5:R-:W-:Y:S04]  /*b1d0*/  HMMA.16816.F32.BF16 R76, R20.reuse, R24, R76 ;  /* 0x00000018144c723c */ /* 0x060fe8000004184c */
[----:B------:R-:W3:Y:S04]  /*b1e0*/  MUFU.EX2 R119, R119 ;  /* 0x0000007700777308 */ /* 0x000ee80000000800 */
[C---:B------:R-:W-:Y:S01]  /*b1f0*/  HMMA.16816.F32.BF16 R80, R20.reuse, R26, R80 ;  /* 0x0000001a1450723c */ /* 0x040fe20000041850 */
[----:B------:R-:W5:Y:S07]  /*b200*/  LDSM.16.MT88.4 R24, [R137+0x9800] ;  /* 0x009800008918783b */ /* 0x000f6e0000004200 */
[C---:B------:R-:W-:Y:S08]  /*b210*/  HMMA.16816.F32.BF16 R16, R20.reuse, R28, R16 ;  /* 0x0000001c1410723c */ /* 0x040ff00000041810 */
[----:B------:R-:W-:Y:S01]  /*b220*/  HMMA.16816.F32.BF16 R84, R20, R30, R84 ;  /* 0x0000001e1454723c */ /* 0x000fe20000041854 */
[----:B------:R-:W5:Y:S06]  /*b230*/  LDSM.16.MT88.4 R28, [R136+0x9800] ;  /* 0x00980000881c783b */ /* 0x000f6c0000004200 */
[----:B----4-:R-:W-:Y:S01]  /*b240*/  F2FP.BF16.PACK_AB R20, R109, R108 ;  /* 0x0000006c6d14723e */ /* 0x010fe200000010ff */
[----:B------:R-:W-:Y:S01]  /*b250*/  FADD.FTZ R108, R108, R115 ;  /* 0x000000736c6c7221 */ /* 0x000fe20000010000 */
[----:B-1----:R-:W-:Y:S03]  /*b260*/  F2FP.BF16.PACK_AB R21, R105, R110 ;  /* 0x0000006e6915723e */ /* 0x002fe600000010ff */
[----:B------:R-:W-:Y:S01]  /*b270*/  F2FP.BF16.PACK_AB R22, R107, R104 ;  /* 0x000000686b16723e */ /* 0x000fe200000010ff */
[----:B------:R-:W-:Y:S01]  /*b280*/  FADD.FTZ R110, R110, R5 ;  /* 0x000000056e6e7221 */ /* 0x000fe20000010000 */
[----:B---3--:R-:W-:Y:S01]  /*b290*/  F2FP.BF16.PACK_AB R23, R119, R106 ;  /* 0x0000006a7717723e */ /* 0x008fe200000010ff */
[----:B------:R-:W-:Y:S02]  /*b2a0*/  FADD.FTZ R109, R109, R108 ;  /* 0x0000006c6d6d7221 */ /* 0x000fe40000010000 */
[----:B------:R-:W-:Y:S02]  /*b2b0*/  FADD.FTZ R105, R105, R110 ;  /* 0x0000006e69697221 */ /* 0x000fe40000010000 */
[----:B------:R-:W-:Y:S02]  /*b2c0*/  FADD.FTZ R104, R104, R109 ;  /* 0x0000006d68687221 */ /* 0x000fe40000010000 */
[C---:B--2---:R-:W-:Y:S01]  /*b2d0*/  HMMA.16816.F32.BF16 R96, R20.reuse, R88, R8 ;  /* 0x000000581460723c */ /* 0x044fe20000041808 */
[----:B------:R-:W1:Y:S02]  /*b2e0*/  LDSM.16.MT88.4 R8, [R138+0xb800] ;  /* 0x00b800008a08783b */ /* 0x000e640000004200 */
[----:B------:R-:W-:Y:S02]  /*b2f0*/  FADD.FTZ R106, R106, R105 ;  /* 0x000000696a6a7221 */ /* 0x000fe40000010000 */
[----:B------:R-:W-:Y:S02]  /*b300*/  FADD.FTZ R169, R107, R104 ;  /* 0x000000686ba97221 */ /* 0x000fe40000010000 */
[----:B------:R-:W-:Y:S01]  /*b310*/  FADD.FTZ R167, R119, R106 ;  /* 0x0000006a77a77221 */ /* 0x000fe20000010000 */
[C---:B------:R-:W-:Y:S08]  /*b320*/  HMMA.16816.F32.BF16 R36, R20.reuse, R90, R36 ;  /* 0x0000005a1424723c */ /* 0x040ff00000041824 */
[C---:B------:R-:W-:Y:S08]  /*b330*/  HMMA.16816.F32.BF16 R40, R20.reuse, R32, R40 ;  /* 0x000000201428723c */ /* 0x040ff00000041828 */
[C---:B------:R-:W-:Y:S01]  /*b340*/  HMMA.16816.F32.BF16 R44, R20.reuse, R34, R44 ;  /* 0x00000022142c723c */ /* 0x040fe2000004182c */
[----:B------:R-:W2:Y:S07]  /*b350*/  LDSM.16.MT88.4 R32, [R137+0xb800] ;  /* 0x00b800008920783b */ /* 0x000eae0000004200 */
[C---:B-----5:R-:W-:Y:S08]  /*b360*/  HMMA.16816.F32.BF16 R48, R20.reuse, R24, R48 ;  /* 0x000000181430723c */ /* 0x060ff00000041830 */
[C---:B------:R-:W-:Y:S01]  /*b370*/  HMMA.16816.F32.BF16 R52, R20.reuse, R26, R52 ;  /* 0x0000001a1434723c */ /* 0x040fe20000041834 */
[----:B------:R-:W3:Y:S07]  /*b380*/  LDSM.16.MT88.4 R24, [R136+0xb800] ;  /* 0x00b800008818783b */ /* 0x000eee0000004200 */
[C---:B------:R-:W-:Y:S08]  /*b390*/  HMMA.16816.F32.BF16 R56, R20.reuse, R28, R56 ;  /* 0x0000001c1438723c */ /* 0x040ff00000041838 */
[C---:B------:R-:W-:Y:S08]  /*b3a0*/  HMMA.16816.F32.BF16 R60, R20.reuse, R30, R60 ;  /* 0x0000001e143c723c */ /* 0x040ff0000004183c */
[C---:B------:R-:W-:Y:S08]  /*b3b0*/  HMMA.16816.F32.BF16 R64, R20.reuse, R92, R64 ;  /* 0x0000005c1440723c */ /* 0x040ff00000041840 */
[C---:B------:R-:W-:Y:S08]  /*b3c0*/  HMMA.16816.F32.BF16 R68, R20.reuse, R94, R68 ;  /* 0x0000005e1444723c */ /* 0x040ff00000041844 */
[C---:B-1----:R-:W-:Y:S08]  /*b3d0*/  HMMA.16816.F32.BF16 R72, R20.reuse, R8, R72 ;  /* 0x000000081448723c */ /* 0x042ff00000041848 */
[C---:B------:R-:W-:Y:S08]  /*b3e0*/  HMMA.16816.F32.BF16 R92, R20.reuse, R10, R12 ;  /* 0x0000000a145c723c */ /* 0x040ff0000004180c */
[C---:B--2---:R-:W-:Y:S08]  /*b3f0*/  HMMA.16816.F32.BF16 R76, R20.reuse, R32, R76 ;  /* 0x00000020144c723c */ /* 0x044ff0000004184c */
[C---:B------:R-:W-:Y:S08]  /*b400*/  HMMA.16816.F32.BF16 R80, R20.reuse, R34, R80 ;  /* 0x000000221450723c */ /* 0x040ff00000041850 */
[C---:B---3--:R-:W-:Y:S08]  /*b410*/  HMMA.16816.F32.BF16 R88, R20.reuse, R24, R16 ;  /* 0x000000181458723c */ /* 0x048ff00000041810 */
[----:B------:R-:W-:Y:S01]  /*b420*/  HMMA.16816.F32.BF16 R84, R20, R26, R84 ;  /* 0x0000001a1454723c */ /* 0x000fe20000041854 */
[----:B------:R-:W-:-:S07]  /*b430*/  @P1 BRA `(.L_x_5461) ;  /* 0xffffd4a000001947 */ /* 0x000fce000383ffff */
.L_x_5457:
[----:B------:R-:W1:Y:S01]  /*b440*/  SHFL.BFLY PT, R0, R169, 0x2, 0x1f ;  /* 0x0c401f00a9007f89 */ /* 0x000e6200000e0000 */
[----:B------:R-:W-:Y:S01]  /*b450*/  MOV R10, 0x3f800000 ;  /* 0x3f800000000a7802 */ /* 0x000fe20000000f00 */
[----:B------:R-:W-:Y:S01]  /*b460*/  BSSY B0, `(.L_x_5462) ;  /* 0x00000e2000007945 */ /* 0x000fe20003800000 */
[----:B------:R-:W-:Y:S01]  /*b470*/  MOV R11, 0x3f800000 ;  /* 0x3f800000000b7802 */ /* 0x000fe20000000f00 */
[----:B------:R-:W2:Y:S01]  /*b480*/  SHFL.BFLY PT, R2, R167, 0x2, 0x1f ;  /* 0x0c401f00a7027f89 */ /* 0x000ea200000e0000 */
[----:B------:R-:W-:-:S03]  /*b490*/  LEA R153, R153, R154, 0x4 ;  /* 0x0000009a99997211 */ /* 0x000fc600078e20ff */
[----:B------:R-:W3:Y:S01]  /*b4a0*/  S2R R5, SR_TID.X ;  /* 0x0000000000057919 */ /* 0x000ee20000002100 */
        /* <DEDUP_REMOVED lines=44> */
[----:B------:R-:W-:Y:S01]  /*b770*/  STS [R9], R96 ;  /* 0x0000006009007388 */ /* 0x000fe20000000800 */
[C---:B------:R-:W-:Y:S01]  /*b780*/  FMUL.FTZ R53, R10.reuse, R53 ;  /* 0x000000350a357220 */ /* 0x040fe20000410000 */
[----:B------:R-:W-:Y:S01]  /*b790*/  F2FP.BF16.PACK_AB R48, R49, R48 ;  /* 0x000000303130723e */ /* 0x000fe200000010ff */
[C---:B------:R-:W-:Y:S01]  /*b7a0*/  FMUL.FTZ R56, R10.reuse, R56 ;  /* 0x000000380a387220 */ /* 0x040fe20000410000 */
[----:B------:R-:W3:Y:S01]  /*b7b0*/  @P0 MUFU.LG2 R6, R6 ;  /* 0x0000000600060308 */ /* 0x000ee20000000c00 */
        /* <DEDUP_REMOVED lines=60> */
[----:B------:R-:W-:Y:S01]  /*bb80*/  STS [R9+0x400], R98 ;  /* 0x0004006209007388 */ /* 0x000fe20000000800 */
        /* <DEDUP_REMOVED lines=26> */
[----:B------:R-:W-:Y:S01]  /*bd30*/  IADD3 R11, R9, -0x10, RZ ;  /* 0xfffffff0090b7810 */ /* 0x000fe20007ffe0ff */
[----:B-1----:R-:W-:Y:S01]  /*bd40*/  @P3 FMUL.FTZ R7, R7, 0.69314718246459960938 ;  /* 0x3f31721807073820 */ /* 0x002fe20000410000 */
[----:B------:R-:W-:Y:S01]  /*bd50*/  @P4 IADD3 R11, R9, 0x10, RZ ;  /* 0x00000010090b4810 */ /* 0x000fe20007ffe0ff */
[----:B---3--:R-:W-:Y:S01]  /*bd60*/  @P0 FMUL.FTZ R6, R6, 0.69314718246459960938 ;  /* 0x3f31721806060820 */ /* 0x008fe20000410000 */
[----:B------:R-:W-:Y:S02]  /*bd70*/  F2FP.BF16.PACK_AB R90, R91, R90 ;  /* 0x0000005a5b5a723e */ /* 0x000fe400000010ff */
[-C--:B------:R-:W-:Y:S01]  /*bd80*/  IADD3 R15, R0, R11.reuse, RZ ;  /* 0x0000000b000f7210 */ /* 0x080fe20007ffe0ff */
[----:B------:R-:W-:Y:S01]  /*bd90*/  STS [R11], R36 ;  /* 0x000000240b007388 */ /* 0x000fe20000000800 */
[----:B------:R-:W-:Y:S01]  /*bda0*/  IADD3 R21, R8, R11, RZ ;  /* 0x0000000b08157210 */ /* 0x000fe20007ffe0ff */
[----:B------:R-:W1:Y:S01]  /*bdb0*/  LDC.U8 R0, c[0x0][0x328] ;  /* 0x0000ca00ff007b82 */ /* 0x000e620000000000 */
[----:B------:R-:W-:Y:S01]  /*bdc0*/  IADD3 R37, R15, R8, RZ ;  /* 0x000000080f257210 */ /* 0x000fe20007ffe0ff */
[----:B------:R-:W-:Y:S01]  /*bdd0*/  STS [R11+0x400], R38 ;  /* 0x000400260b007388 */ /* 0x000fe20000000800 */
[----:B------:R-:W-:-:S03]  /*bde0*/  F2FP.BF16.PACK_AB R86, R87, R86 ;  /* 0x000000565756723e */ /* 0x000fc600000010ff */
[----:B------:R-:W-:Y:S04]  /*bdf0*/  STS [R13], R40 ;  /* 0x000000280d007388 */ /* 0x000fe80000000800 */
[----:B------:R2:W-:Y:S04]  /*be00*/  STS [R13+0x400], R42 ;  /* 0x0004002a0d007388 */ /* 0x0005e80000000800 */
[----:B------:R3:W-:Y:S04]  /*be10*/  STS [R15], R44 ;  /* 0x0000002c0f007388 */ /* 0x0007e80000000800 */
[----:B------:R4:W-:Y:S04]  /*be20*/  STS [R15+0x400], R46 ;  /* 0x0004002e0f007388 */ /* 0x0009e80000000800 */
[----:B------:R4:W-:Y:S01]  /*be30*/  STS [R17], R48 ;  /* 0x0000003011007388 */ /* 0x0009e20000000800 */
[----:B-1----:R-:W-:-:S03]  /*be40*/  ISETP.NE.AND P4, PT, R0, RZ, PT ;  /* 0x000000ff0000720c */ /* 0x002fc60003f85270 */
[----:B------:R1:W-:Y:S01]  /*be50*/  STS [R17+0x400], R50 ;  /* 0x0004003211007388 */ /* 0x0003e20000000800 */
[----:B------:R-:W-:-:S03]  /*be60*/  ISETP.NE.OR P1, PT, R152, -0x1, !P4 ;  /* 0xffffffff9800780c */ /* 0x000fc60006725670 */
[----:B------:R1:W-:Y:S04]  /*be70*/  STS [R21], R52 ;  /* 0x0000003415007388 */ /* 0x0003e80000000800 */
[----:B------:R1:W-:Y:S01]  /*be80*/  STS [R21+0x400], R54 ;  /* 0x0004003615007388 */ /* 0x0003e20000000800 */
[----:B--2---:R-:W-:-:S03]  /*be90*/  @P2 IMAD.WIDE.U32 R42, R152, c[0x0][0x1e8], RZ ;  /* 0x00007a00982a2a25 */ /* 0x004fc600078e00ff */
[----:B------:R1:W-:Y:S01]  /*bea0*/  STS [R19], R56 ;  /* 0x0000003813007388 */ /* 0x0003e20000000800 */
[----:B---3--:R-:W-:Y:S01]  /*beb0*/  LOP3.LUT R44, R2, 0xffffffe0, RZ, 0xc0, !PT ;  /* 0xffffffe0022c7812 */ /* 0x008fe200078ec0ff */
[----:B------:R-:W-:Y:S02]  /*bec0*/  @P2 IMAD R2, R152, c[0x0][0x1ec], R43 ;  /* 0x00007b0098022a24 */ /* 0x000fe400078e022b */
[----:B------:R1:W-:Y:S01]  /*bed0*/  STS [R19+0x400], R58 ;  /* 0x0004003a13007388 */ /* 0x0003e20000000800 */
[----:B------:R-:W-:Y:S02]  /*bee0*/  IADD3 R41, -R44, R5, RZ ;  /* 0x000000052c297210 */ /* 0x000fe40007ffe1ff */
[----:B------:R-:W-:Y:S01]  /*bef0*/  MOV R44, 0x7f800000 ;  /* 0x7f800000002c7802 */ /* 0x000fe20000000f00 */
[----:B------:R1:W-:Y:S01]  /*bf00*/  STS [R37], R60 ;  /* 0x0000003c25007388 */ /* 0x0003e20000000800 */
[----:B------:R-:W-:-:S03]  /*bf10*/  @P0 FFMA.FTZ R44, R3, c[0x0][0x238], R6 ;  /* 0x00008e00032c0a23 */ /* 0x000fc60000010006 */
        /* <DEDUP_REMOVED lines=18> */
[----:B------:R-:W2:Y:S04]  /*c040*/  S2R R40, SR_CTAID.Y ;  /* 0x0000000000287919 */ /* 0x000ea80000002600 */
[----:B------:R-:W3:Y:S04]  /*c050*/  S2R R0, SR_CTAID.Z ;  /* 0x0000000000007919 */ /* 0x000ee80000002700 */
[----:B------:R1:W1:Y:S04]  /*c060*/  LDS.128 R32, [R156] ;  /* 0x000000009c207984 */ /* 0x0002680000000c00 */
[----:B------:R1:W1:Y:S01]  /*c070*/  LDS.128 R28, [R156+0x800] ;  /* 0x000800009c1c7984 */ /* 0x0002620000000c00 */
[----:B--2---:R-:W-:Y:S01]  /*c080*/  @!P1 IMAD R152, R40, c[0x0][0x214], RZ ;  /* 0x0000850028989a24 */ /* 0x004fe200078e02ff */
[----:B------:R-:W-:-:S02]  /*c090*/  LOP3.LUT P1, RZ, R41, 0x3, RZ, 0xc0, !PT ;  /* 0x0000000329ff7812 */ /* 0x000fc4000782c0ff */
[----:B------:R2:W1:Y:S01]  /*c0a0*/  LDS.128 R24, [R156+0x1000] ;  /* 0x001000009c187984 */ /* 0x0004620000000c00 */
[----:B------:R-:W-:Y:S01]  /*c0b0*/  @!P2 SHF.R.S32.HI R43, RZ, 0x1f, R40 ;  /* 0x0000001fff2ba819 */ /* 0x000fe20000011428 */
[----:B----4-:R-:W-:Y:S02]  /*c0c0*/  @!P2 IMAD.WIDE.U32 R46, R40, c[0x0][0x1e0], RZ ;  /* 0x00007800282eaa25 */ /* 0x010fe400078e00ff */
[----:B------:R2:W4:Y:S02]  /*c0d0*/  LDS.128 R20, [R156+0x1800] ;  /* 0x001800009c147984 */ /* 0x0005240000000c00 */
[----:B------:R-:W-:Y:S01]  /*c0e0*/  @!P2 IMAD R41, R43, c[0x0][0x1e0], RZ ;  /* 0x000078002b29aa24 */ /* 0x000fe200078e02ff */
[----:B------:R-:W-:Y:S01]  /*c0f0*/  MOV R43, 0x7f800000 ;  /* 0x7f800000002b7802 */ /* 0x000fe20000000f00 */
[----:B------:R2:W1:Y:S01]  /*c100*/  LDS.128 R16, [R156+0x2000] ;  /* 0x002000009c107984 */ /* 0x0004620000000c00 */
[----:B---3--:R-:W-:Y:S01]  /*c110*/  @P4 IMAD R152, R0, c[0x0][0x234], R152 ;  /* 0x00008d0000984a24 */ /* 0x008fe200078e0298 */
[----:B------:R-:W-:Y:S01]  /*c120*/  @!P2 MOV R42, R46 ;  /* 0x0000002e002aa202 */ /* 0x000fe20000000f00 */
[C---:B------:R-:W-:Y:S01]  /*c130*/  @!P2 IMAD R41, R40.reuse, c[0x0][0x1e4], R41 ;  /* 0x000079002829aa24 */ /* 0x040fe200078e0229 */
[----:B------:R2:W3:Y:S01]  /*c140*/  LDS.128 R12, [R156+0x2800] ;  /* 0x002800009c0c7984 */ /* 0x0004e20000000c00 */
[----:B------:R-:W-:-:S02]  /*c150*/  @!P4 IMAD R40, R40, c[0x0][0x1c0], R0 ;  /* 0x000070002828ca24 */ /* 0x000fc400078e0200 */
[----:B------:R-:W-:Y:S01]  /*c160*/  @P3 FFMA.FTZ R43, R100, c[0x0][0x238], R7 ;  /* 0x00008e00642b3a23 */ /* 0x000fe20000010007 */
[----:B------:R2:W1:Y:S01]  /*c170*/  LDS.128 R8, [R156+0x3000] ;  /* 0x003000009c087984 */ /* 0x0004620000000c00 */
[----:B------:R-:W-:Y:S01]  /*c180*/  @!P2 IADD3 R2, R47, R41, RZ ;  /* 0x000000292f02a210 */ /* 0x000fe20007ffe0ff */
[----:B------:R-:W-:Y:S02]  /*c190*/  @!P4 IMAD R152, R40, c[0x0][0x214], RZ ;  /* 0x000085002898ca24 */ /* 0x000fe400078e02ff */
[----:B------:R2:W1:Y:S01]  /*c1a0*/  LDS.128 R36, [R156+0x3800] ;  /* 0x003800009c247984 */ /* 0x0004620000000c00 */
[----:B------:R-:W-:Y:S05]  /*c1b0*/  @P1 BRA `(.L_x_5463) ;  /* 0x000000c000001947 */ /* 0x000fea0003800000 */
[----:B------:R-:W5:Y:S01]  /*c1c0*/  S2R R3, SR_CTAID.X ;  /* 0x0000000000037919 */ /* 0x000f620000002500 */
[C---:B------:R-:W-:Y:S02]  /*c1d0*/  IADD3 R7, R153.reuse, 0x8, RZ ;  /* 0x0000000899077810 */ /* 0x040fe40007ffe0ff */
        /* <DEDUP_REMOVED lines=10> */
.L_x_5463:
[----:B------:R-:W-:Y:S05]  /*c280*/  BSYNC B0 ;  /* 0x0000000000007941 */ /* 0x000fea0003800000 */
.L_x_5462:
[----:B------:R-:W5:Y:S01]  /*c290*/  S2R R6, SR_CTAID.X ;  /* 0x0000000000067919 */ /* 0x000f620000002500 */
[----:B------:R-:W-:Y:S01]  /*c2a0*/  SHF.R.S32.HI R159, RZ, 0x1f, R158 ;  /* 0x0000001fff9f7819 */ /* 0x000fe2000001149e */
[----:B------:R-:W-:Y:S01]  /*c2b0*/  BSSY B0, `(.L_x_5464) ;  /* 0x0000022000007945 */ /* 0x000fe20003800000 */
[----:B------:R-:W-:Y:S01]  /*c2c0*/  LEA.HI R5, R4, R5, RZ, 0x3 ;  /* 0x0000000504057211 */ /* 0x000fe200078f18ff */
[----:B------:R-:W2:Y:S01]  /*c2d0*/  S2R R3, SR_TID.X ;  /* 0x0000000000037919 */ /* 0x000ea20000002100 */
[----:B------:R-:W-:Y:S02]  /*c2e0*/  SHF.R.S32.HI R4, RZ, 0x1f, R0 ;  /* 0x0000001fff047819 */ /* 0x000fe40000011400 */
[----:B------:R-:W-:Y:S01]  /*c2f0*/  SHF.R.S32.HI R5, RZ, 0x3, R5 ;  /* 0x00000003ff057819 */ /* 0x000fe20000011405 */
[----:B-----5:R-:W-:-:S04]  /*c300*/  IMAD.SHL.U32 R6, R6, 0x40, RZ ;  /* 0x0000004006067824 */ /* 0x020fc800078e00ff */
[----:B--2---:R-:W-:Y:S01]  /*c310*/  IMAD.WIDE.U32 R40, R6, c[0x0][0x1e8], R158 ;  /* 0x00007a0006287a25 */ /* 0x004fe200078e009e */
[----:B------:R-:W-:-:S04]  /*c320*/  SHF.R.S32.HI R7, RZ, 0x1f, R6 ;  /* 0x0000001fff077819 */ /* 0x000fc80000011406 */
[----:B------:R-:W-:Y:S01]  /*c330*/  IADD3 R42, P0, R42, R40, RZ ;  /* 0x000000282a2a7210 */ /* 0x000fe20007f1e0ff */
[----:B------:R-:W-:-:S04]  /*c340*/  IMAD R7, R7, c[0x0][0x1e8], RZ ;  /* 0x00007a0007077a24 */ /* 0x000fc800078e02ff */
[----:B------:R-:W-:Y:S02]  /*c350*/  IMAD R7, R6, c[0x0][0x1ec], R7 ;  /* 0x00007b0006077a24 */ /* 0x000fe400078e0207 */
[----:B------:R-:W-:-:S03]  /*c360*/  IMAD.IADD R6, R157, 0x1, -R6 ;  /* 0x000000019d067824 */ /* 0x000fc600078e0a06 */
[----:B------:R-:W-:Y:S01]  /*c370*/  IADD3.X R43, R2, R41, R7, P0, !PT ;  /* 0x00000029022b7210 */ /* 0x000fe200007fe407 */
[----:B------:R-:W-:Y:S01]  /*c380*/  IMAD R7, R4, c[0x0][0x1f0], RZ ;  /* 0x00007c0004077a24 */ /* 0x000fe200078e02ff */
[----:B------:R-:W-:Y:S02]  /*c390*/  ISETP.GE.AND P0, PT, R5, R6, PT ;  /* 0x000000060500720c */ /* 0x000fe40003f06270 */
[----:B------:R-:W-:Y:S01]  /*c3a0*/  SHF.R.S32.HI R2, RZ, 0x1f, R3 ;  /* 0x0000001fff027819 */ /* 0x000fe20000011403 */
[C---:B------:R-:W-:Y:S02]  /*c3b0*/  IMAD R7, R0.reuse, c[0x0][0x1f4], R7 ;  /* 0x00007d0000077a24 */ /* 0x040fe400078e0207 */
[----:B------:R-:W-:Y:S01]  /*c3c0*/  IMAD.WIDE.U32 R42, R0, c[0x0][0x1f0], R42 ;  /* 0x00007c00002a7a25 */ /* 0x000fe200078e002a */
[----:B------:R-:W-:-:S03]  /*c3d0*/  LEA.HI R2, R2, R3, RZ, 0x3 ;  /* 0x0000000302027211 */ /* 0x000fc600078f18ff */
[----:B------:R-:W-:Y:S01]  /*c3e0*/  IMAD.IADD R7, R7, 0x1, R43 ;  /* 0x0000000107077824 */ /* 0x000fe200078e022b */
[----:B------:R-:W-:-:S04]  /*c3f0*/  SHF.R.S32.HI R0, RZ, 0x3, R2 ;  /* 0x00000003ff007819 */ /* 0x000fc80000011402 */
[----:B------:R-:W-:Y:S01]  /*c400*/  SHF.R.S32.HI R0, RZ, 0x1f, R0 ;  /* 0x0000001fff007819 */ /* 0x000fe20000011400 */
        /* <DEDUP_REMOVED lines=10> */
[----:B-1----:R1:W-:Y:S04]  /*c4b0*/  @!P1 STG.E.128 [R44.64], R32 ;  /* 0x000000202c009986 */ /* 0x0023e8000c101d08 */
[----:B------:R1:W-:Y:S02]  /*c4c0*/  @!P0 STG.E.128 [R44.64+0x80], R16 ;  /* 0x000080102c008986 */ /* 0x0003e4000c101d08 */
.L_x_5465:
[----:B------:R-:W-:Y:S05]  /*c4d0*/  BSYNC B0 ;  /* 0x0000000000007941 */ /* 0x000fea0003800000 */
.L_x_5464:
        /* <DEDUP_REMOVED lines=17> */
[----:B---3--:R1:W-:Y:S02]  /*c5f0*/  @!P0 STG.E.128 [R18.64+0x80], R12 ;  /* 0x0000800c12008986 */ /* 0x0083e4000c101d08 */
.L_x_5467:
[----:B------:R-:W-:Y:S05]  /*c600*/  BSYNC B0 ;  /* 0x0000000000007941 */ /* 0x000fea0003800000 */
.L_x_5466:
[----:B------:R-:W-:Y:S01]  /*c610*/  IADD3 R3, R5, 0x20, RZ ;  /* 0x0000002005037810 */ /* 0x000fe20007ffe0ff */
[----:B------:R-:W-:Y:S03]  /*c620*/  BSSY B0, `(.L_x_5468) ;  /* 0x0000011000007945 */ /* 0x000fe60003800000 */
[----:B------:R-:W-:-:S13]  /*c630*/  ISETP.GE.AND P0, PT, R3, R148, PT ;  /* 0x000000940300720c */ /* 0x000fda0003f06270 */
[----:B------:R-:W-:Y:S05]  /*c640*/  @P0 BRA `(.L_x_5469) ;  /* 0x000000e000000947 */ /* 0x000fea0003800000 */
[----:B------:R-:W-:Y:S01]  /*c650*/  IADD3 R3, P0, R5, 0x20, RZ ;  /* 0x0000002005037810 */ /* 0x000fe20007f1e0ff */
[----:B-1-3--:R-:W-:Y:S01]  /*c660*/  IMAD.MOV.U32 R12, RZ, RZ, R42 ;  /* 0x000000ffff0c7224 */ /* 0x00afe200078e002a */
        /* <DEDUP_REMOVED lines=12> */
.L_x_5469:
[----:B------:R-:W-:Y:S05]  /*c730*/  BSYNC B0 ;  /* 0x0000000000007941 */ /* 0x000fea0003800000 */
.L_x_5468:
[----:B------:R-:W-:-:S04]  /*c740*/  IADD3 R3, R5, 0x30, RZ ;  /* 0x0000003005037810 */ /* 0x000fc80007ffe0ff */
        /* <DEDUP_REMOVED lines=13> */
[----:B----4-:R2:W-:Y:S01]  /*c820*/  @!P0 STG.E.128 [R4.64], R20 ;  /* 0x0000001404008986 */ /* 0x0105e2000c101d08 */
[----:B------:R-:W-:-:S13]  /*c830*/  ISETP.GE.AND P0, PT, R149, c[0x0][0x220], PT ;  /* 0x0000880095007a0c */ /* 0x000fda0003f06270 */
[----:B------:R-:W-:Y:S05]  /*c840*/  @P0 EXIT ;  /* 0x000000000000094d */ /* 0x000fea0003800000 */
[----:B-1----:R-:W-:Y:S01]  /*c850*/  STG.E.128 [R4.64+0x80], R36 ;  /* 0x0000802404007986 */ /* 0x002fe2000c101d08 */
[----:B------:R-:W-:Y:S05]  /*c860*/  EXIT ;  /* 0x000000000000794d */ /* 0x000fea0003800000 */
.L_x_5470:
        /* <DEDUP_REMOVED lines=9> */
.L_x_8370:


//--------------------- .text._ZN5flash24flash_fwd_splitkv_kernelI23Flash_fwd_kernel_traitsILi128ELi64ELi64ELi4ELb0ELb0EN7cutlass10bfloat16_tE19Flash_kernel_traitsILi128ELi64ELi64ELi4ES3_EELb1ELb0ELb0ELb0ELb0ELb1ELb0ELb0EEEvNS_16Flash_fwd_paramsE --------------------------
	.section	.text._ZN5flash24flash_fwd_splitkv_kernelI23Flash_fwd_kernel_traitsILi128ELi64ELi64ELi4ELb0ELb0EN7cutlass10bfloat16_tE19Flash_kernel_traitsILi128ELi64ELi64ELi4ES3_EELb1ELb0ELb0ELb0ELb0ELb1ELb0ELb0EEEvNS_16Flash_fwd_paramsE,"ax",@progbits
	.sectioninfo	@"SHI_REGISTERS=204"
	.align	128
        .global         _ZN5flash24flash_fwd_splitkv_kernelI23Flash_fwd_kernel_traitsILi128ELi64ELi64ELi4ELb0ELb0EN7cutlass10bfloat16_tE19Flash_kernel_traitsILi128ELi64ELi64ELi4ES3_EELb1ELb0ELb0ELb0ELb0ELb1ELb0ELb0EEEvNS_16Flash_fwd_paramsE
        .type           _ZN5flash24flash_fwd_splitkv_kernelI23Flash_fwd_kernel_traitsILi128ELi64ELi64ELi4ELb0ELb0EN7cutlass10bfloat16_tE19Flash_kernel_traitsILi128ELi64ELi64ELi4ES3_EELb1ELb0ELb0ELb0ELb0ELb1ELb0ELb0EEEvNS_16Flash_fwd_paramsE,@function
        .size           _ZN5flash24flash_fwd_splitkv_kernelI23Flash_fwd_kernel_traitsILi128ELi64ELi64ELi4ELb0ELb0EN7cutlass10bfloat16_tE19Flash_kernel_traitsILi128ELi64ELi64ELi4ES3_EELb1ELb0ELb0ELb0ELb0ELb1ELb0ELb0EEEvNS_16Flash_fwd_paramsE,(.L_x_8371 - _ZN5flash24flash_fwd_splitkv_kernelI23Flash_fwd_kernel_traitsILi128ELi64ELi64ELi4ELb0ELb0EN7cutlass10bfloat16_tE19Flash_kernel_traitsILi128ELi64ELi64ELi4ES3_EELb1ELb0ELb0ELb0ELb0ELb1ELb0ELb0EEEvNS_16Flash_fwd_paramsE)
        .other          _ZN5flash24flash_fwd_splitkv_kernelI23Flash_fwd_kernel_traitsILi128ELi64ELi64ELi4ELb0ELb0EN7cutlass10bfloat16_tE19Flash_kernel_traitsILi128ELi64ELi64ELi4ES3_EELb1ELb0ELb0ELb0ELb0ELb1ELb0ELb0EEEvNS_16Flash_fwd_paramsE,@"STO_CUDA_ENTRY STV_DEFAULT"
_ZN5flash24flash_fwd_splitkv_kernelI23Flash_fwd_kernel_traitsILi128ELi64ELi64ELi4ELb0ELb0EN7cutlass10bfloat16_tE19Flash_kernel_traitsILi128ELi64ELi64ELi4ES3_EELb1ELb0ELb0ELb0ELb0ELb1ELb0ELb0EEEvNS_16Flash_fwd_paramsE:
.text._ZN5flash24flash_fwd_splitkv_kernelI23Flash_fwd_kernel_traitsILi128ELi64ELi64ELi4ELb0ELb0EN7cutlass10bfloat16_tE19Flash_kernel_traitsILi128ELi64ELi64ELi4ES3_EELb1ELb0ELb0ELb0ELb0ELb1ELb0ELb0EEEvNS_16Flash_fwd_paramsE:
        /* <DEDUP_REMOVED lines=33> */
.L_x_5471:
[----:B-1-34-:R-:W-:Y:S02]  /*0210*/  MOV R0, c[0x0][0x218] ;  /* 0x0000860000007a02 */ /* 0x01afe40000000f00 */
.L_x_5472:
        /* <DEDUP_REMOVED lines=77> */
.L_x_5475:
[----:B------:R-:W-:Y:S05]  /*06f0*/  BSYNC B0 ;  /* 0x0000000000007941 */ /* 0x000fea0003800000 */
.L_x_5474:
        /* <DEDUP_REMOVED lines=18> */
.L_x_5477:
[----:B------:R-:W-:Y:S05]  /*0820*/  BSYNC B0 ;  /* 0x0000000000007941 */ /* 0x000fea0003800000 */
.L_x_5476:
        /* <DEDUP_REMOVED lines=18> */
.L_x_5479:
[----:B------:R-:W-:Y:S05]  /*0950*/  BSYNC B0 ;  /* 0x0000000000007941 */ /* 0x000fea0003800000 */
.L_x_5478:
        /* <DEDUP_REMOVED lines=17> */
.L_x_5481:
[----:B------:R-:W-:Y:S05]  /*0a70*/  BSYNC B0 ;  /* 0x0000000000007941 */ /* 0x000fea0003800000 */
.L_x_5480:
        /* <DEDUP_REMOVED lines=19> */
.L_x_5473:
        /* <DEDUP_REMOVED lines=93> */
.L_x_5482:
        /* <DEDUP_REMOVED lines=16> */
.L_x_5484:
        /* <DEDUP_REMOVED lines=50> */
.L_x_5483:
        /* <DEDUP_REMOVED lines=95> */
.L_x_5486:
[----:B------:R-:W-:Y:S05]  /*1b90*/  BSYNC B0 ;  /* 0x0000000000007941 */ /* 0x000fea0003800000 */
.L_x_5485:
        /* <DEDUP_REMOVED lines=29> */
.L_x_5488:
[----:B------:R-:W-:Y:S05]  /*1d70*/  BSYNC B0 ;  /* 0x0000000000007941 */ /* 0x000fea0003800000 */
.L_x_5487:
        /* <DEDUP_REMOVED lines=29> */
.L_x_5490:
[----:B------:R-:W-:Y:S05]  /*1f50*/  BSYNC B0 ;  /* 0x0000000000007941 */ /* 0x000fea0003800000 */
.L_x_5489:
        /* <DEDUP_REMOVED lines=28> */
.L_x_5492:
[----:B------:R-:W-:Y:S05]  /*2120*/  BSYNC B0 ;  /* 0x0000000000007941 */ /* 0x000fea0003800000 */
.L_x_5491:
        /* <DEDUP_REMOVED lines=23> */
.L_x_5494:
[----:B------:R-:W-:Y:S05]  /*22a0*/  BSYNC B0 ;  /* 0x0000000000007941 */ /* 0x000fea0003800000 */
.L_x_5493:
        /* <DEDUP_REMOVED lines=25> */
.L_x_5496:
[----:B------:R-:W-:Y:S05]  /*2440*/  BSYNC B0 ;  /* 0x0000000000007941 */ /* 0x000fea0003800000 */
.L_x_5495:
        /* <DEDUP_REMOVED lines=23> */
.L_x_5498:
[----:B------:R-:W-:Y:S05]  /*25c0*/  BSYNC B0 ;  /* 0x0000000000007941 */ /* 0x000fea0003800000 */
.L_x_5497:
        /* <DEDUP_REMOVED lines=8> */
[----:B---3--:R-:W-:-:S04]  /*2650*/  IADD3 R12, R25, UR4, RZ ;  /* 0x00000004190c7c10 */ /* 0x008fc8000fffe0ff */
        /* <DEDUP_REMOVED lines=15> */
.L_x_5500:
[----:B------:R-:W-:Y:S05]  /*2750*/  BSYNC B0 ;  /* 0x0000000000007941 */ /* 0x000fea0003800000 */
.L_x_5499:
        /* <DEDUP_REMOVED lines=63> */
.L_x_5502:
[----:B------:R-:W-:Y:S05]  /*2b50*/  BSYNC B0 ;  /* 0x0000000000007941 */ /* 0x000fea0003800000 */
.L_x_5501:
        /* <DEDUP_REMOVED lines=25> */
.L_x_5504:
[----:B------:R-:W-:Y:S05]  /*2cf0*/  BSYNC B0 ;  /* 0x0000000000007941 */ /* 0x000fea0003800000 */
.L_x_5503:
        /* <DEDUP_REMOVED lines=25> */
.L_x_5506:
[----:B------:R-:W-:Y:S05]  /*2e90*/  BSYNC B0 ;  /* 0x0000000000007941 */ /* 0x000fea0003800000 */
.L_x_5505:
        /* <DEDUP_REMOVED lines=26> */
.L_x_5508:
[----:B------:R-:W-:Y:S05]  /*3040*/  BSYNC B0 ;  /* 0x0000000000007941 */ /* 0x000fea0003800000 */
.L_x_5507:
[----:B------:R-:W-:Y:S01]  /*3050*/  SHF.L.U32 R146, R146, 0x1, RZ ;  /* 0x0000000192927819 */ /* 0x000fe200000006ff */
[----:B------:R-:W-:Y:S01]  /*3060*/  LDSM.16.M88.4 R44, [R147] ;  /* 0x00000000932c783b */ /* 0x000fe20000000200 */
[-C--:B------:R-:W-:Y:S02]  /*3070*/  LEA R145, R2, R147.reuse, 0x1 ;  /* 0x0000009302917211 */ /* 0x080fe400078e08ff */
[-C--:B------:R-:W-:Y:S01]  /*3080*/  LEA R95, R6, R146.reuse, 0x1 ;  /* 0x00000092065f7211 */ /* 0x080fe200078e08ff */
[----:B-1----:R-:W1:Y:S01]  /*3090*/  LDSM.16.M88.4 R8, [R146+0x4000] ;  /* 0x004000009208783b */ /* 0x002e620000000200 */
[----:B------:R-:W-:Y:S02]  /*30a0*/  LEA R143, R0, R147, 0x1 ;  /* 0x00000093008f7211 */ /* 0x000fe400078e08ff */
[----:B------:R-:W-:Y:S01]  /*30b0*/  LEA R139, R3, R146, 0x1 ;  /* 0x00000092038b7211 */ /* 0x000fe200078e08ff */
[----:B------:R-:W5:Y:S01]  /*30c0*/  LDSM.16.M88.4 R40, [R146+0x4800] ;  /* 0x004800009228783b */ /* 0x000f620000000200 */
[----:B------:R-:W-:-:S02]  /*30d0*/  IADD3 R5, R146, 0x4000, RZ ;  /* 0x0000400092057810 */ /* 0x000fc40007ffe0ff */
[----:B------:R-:W-:Y:S01]  /*30e0*/  LEA R142, R0, R145, 0x1 ;  /* 0x00000091008e7211 */ /* 0x000fe200078e08ff */
[----:B------:R-:W2:Y:S01]  /*30f0*/  LDSM.16.M88.4 R56, [R146+0x5000] ;  /* 0x005000009238783b */ /* 0x000ea20000000200 */
[----:B------:R-:W-:Y:S02]  /*3100*/  LEA R144, R6, R5, 0x1 ;  /* 0x0000000506907211 */ /* 0x000fe400078e08ff */
[----:B------:R-:W-:Y:S01]  /*3110*/  ISETP.GE.AND P4, PT, R101, 0x2, PT ;  /* 0x000000026500780c */ /* 0x000fe20003f86270 */
[----:B--2---:R-:W2:Y:S01]  /*3120*/  LDSM.16.M88.4 R20, [R146+0x5800] ;  /* 0x005800009214783b */ /* 0x004ea20000000200 */
[----:B------:R-:W-:Y:S02]  /*3130*/  LEA R141, R3, R144, 0x1 ;  /* 0x00000090038d7211 */ /* 0x000fe400078e08ff */
[----:B------:R-:W-:Y:S01]  /*3140*/  IMNMX R133, R93, R96, PT ;  /* 0x000000605d857217 */ /* 0x000fe20003800200 */
[----:B------:R-:W-:Y:S04]  /*3150*/  LDSM.16.M88.4 R68, [R145] ;  /* 0x000000009144783b */ /* 0x000fe80000000200 */
[----:B------:R-:W3:Y:S04]  /*3160*/  LDSM.16.M88.4 R16, [R95+0x4000] ;  /* 0x004000005f10783b */ /* 0x000ee80000000200 */
[----:B------:R-:W4:Y:S04]  /*3170*/  LDSM.16.M88.4 R36, [R95+0x4800] ;  /* 0x004800005f24783b */ /* 0x000f280000000200 */
[----:B------:R-:W-:Y:S04]  /*3180*/  LDSM.16.M88.4 R76, [R143] ;  /* 0x000000008f4c783b */ /* 0x000fe80000000200 */
[----:B------:R-:W2:Y:S04]  /*3190*/  LDSM.16.M88.4 R32, [R95+0x5000] ;  /* 0x005000005f20783b */ /* 0x000ea80000000200 */
[----:B------:R-:W-:Y:S01]  /*31a0*/  LDSM.16.M88.4 R72, [R95+0x5800] ;  /* 0x005800005f48783b */ /* 0x000fe20000000200 */
[C---:B-1----:R-:W-:Y:S03]  /*31b0*/  HMMA.16816.F32.BF16 R12, R44.reuse, R8, RZ ;  /* 0x000000082c0c723c */ /* 0x042fe600000418ff */
[----:B------:R-:W-:Y:S04]  /*31c0*/  LDSM.16.M88.4 R80, [R142] ;  /* 0x000000008e50783b */ /* 0x000fe80000000200 */
[----:B------:R-:W-:Y:S01]  /*31d0*/  LDSM.16.M88.4 R64, [R139+0x5000] ;  /* 0x005000008b40783b */ /* 0x000fe20000000200 */
[C---:B------:R-:W-:Y:S03]  /*31e0*/  HMMA.16816.F32.BF16 R8, R44.reuse, R10, RZ ;  /* 0x0000000a2c08723c */ /* 0x040fe600000418ff */
[----:B------:R-:W-:Y:S04]  /*31f0*/  LDSM.16.M88.4 R48, [R139+0x5800] ;  /* 0x005800008b30783b */ /* 0x000fe80000000200 */
[----:B------:R-:W-:Y:S01]  /*3200*/  LDSM.16.M88.4 R84, [R95+0x6800] ;  /* 0x006800005f54783b */ /* 0x000fe20000000200 */
[C---:B-----5:R-:W-:Y:S03]  /*3210*/  HMMA.16816.F32.BF16 R24, R44.reuse, R40, RZ ;  /* 0x000000282c18723c */ /* 0x060fe600000418ff */
[----:B------:R-:W-:Y:S04]  /*3220*/  LDSM.16.M88.4 R88, [R141+0x1800] ;  /* 0x001800008d58783b */ /* 0x000fe80000000200 */
[----:B------:R-:W0:Y:S01]  /*3230*/  LDGDEPBAR ;  /* 0x00000000000079af */ /* 0x000e220000000000 */
[C---:B------:R-:W-:Y:S08]  /*3240*/  HMMA.16816.F32.BF16 R60, R44.reuse, R56, RZ ;  /* 0x000000382c3c723c */ /* 0x040ff000000418ff */
[C---:B------:R-:W-:Y:S08]  /*3250*/  HMMA.16816.F32.BF16 R40, R44.reuse, R42, RZ ;  /* 0x0000002a2c28723c */ /* 0x040ff000000418ff */
[C---:B------:R-:W-:Y:S08]  /*3260*/  HMMA.16816.F32.BF16 R56, R44.reuse, R58, RZ ;  /* 0x0000003a2c38723c */ /* 0x040ff000000418ff */
[C---:B--2---:R-:W-:Y:S08]  /*3270*/  HMMA.16816.F32.BF16 R52, R44.reuse, R20, RZ ;  /* 0x000000142c34723c */ /* 0x044ff000000418ff */
[----:B------:R-:W-:Y:S01]  /*3280*/  HMMA.16816.F32.BF16 R44, R44, R22, RZ ;  /* 0x000000162c2c723c */ /* 0x000fe200000418ff */
[----:B------:R-:W1:Y:S07]  /*3290*/  LDSM.16.M88.4 R20, [R139+0x4000] ;  /* 0x004000008b14783b */ /* 0x000e6e0000000200 */
[C---:B---3--:R-:W-:Y:S08]  /*32a0*/  HMMA.16816.F32.BF16 R12, R68.reuse, R16, R12 ;  /* 0x00000010440c723c */ /* 0x048ff0000004180c */
[C---:B------:R-:W-:Y:S01]  /*32b0*/  HMMA.16816.F32.BF16 R8, R68.reuse, R18, R8 ;  /* 0x000000124408723c */ /* 0x040fe20000041808 */
[----:B------:R-:W2:Y:S07]  /*32c0*/  LDSM.16.M88.4 R16, [R139+0x4800] ;  /* 0x004800008b10783b */ /* 0x000eae0000000200 */
[C---:B----4-:R-:W-:Y:S08]  /*32d0*/  HMMA.16816.F32.BF16 R24, R68.reuse, R36, R24 ;  /* 0x000000244418723c */ /* 0x050ff00000041818 */
[C---:B------:R-:W-:Y:S01]  /*32e0*/  HMMA.16816.F32.BF16 R40, R68.reuse, R38, R40 ;  /* 0x000000264428723c */ /* 0x040fe20000041828 */
[----:B------:R-:W3:Y:S07]  /*32f0*/  LDSM.16.M88.4 R36, [R141] ;  /* 0x000000008d24783b */ /* 0x000eee0000000200 */
[----:B------:R-:W-:Y:S08]  /*3300*/  HMMA.16816.F32.BF16 R60, R68, R32, R60 ;  /* 0x00000020443c723c */ /* 0x000ff0000004183c */
[----:B-1----:R-:W-:Y:S08]  /*3310*/  HMMA.16816.F32.BF16 R12, R76, R20, R12 ;  /* 0x000000144c0c723c */ /* 0x002ff0000004180c */
[C---:B------:R-:W-:Y:S01]  /*3320*/  HMMA.16816.F32.BF16 R56, R68.reuse, R34, R56 ;  /* 0x000000224438723c */ /* 0x040fe20000041838 */
[----:B------:R-:W-:Y:S07]  /*3330*/  LDSM.16.M88.4 R32, [R141+0x800] ;  /* 0x000800008d20783b */ /* 0x000fee0000000200 */
[----:B------:R-:W-:Y:S08]  /*3340*/  HMMA.16816.F32.BF16 R52, R68, R72, R52 ;  /* 0x000000484434723c */ /* 0x000ff00000041834 */
[----:B------:R-:W-:Y:S01]  /*3350*/  HMMA.16816.F32.BF16 R8, R76, R22, R8 ;  /* 0x000000164c08723c */ /* 0x000fe20000041808 */
[----:B------:R-:W-:Y:S07]  /*3360*/  LDSM.16.M88.4 R20, [R141+0x1000] ;  /* 0x001000008d14783b */ /* 0x000fee0000000200 */
[----:B------:R-:W-:Y:S01]  /*3370*/  HMMA.16816.F32.BF16 R44, R68, R74, R44 ;  /* 0x0000004a442c723c */ /* 0x000fe2000004182c */
[----:B------:R-:W-:Y:S04]  /*3380*/  LDSM.16.M88.4 R72, [R147+0x2000] ;  /* 0x002000009348783b */ /* 0x000fe80000000200 */
[----:B------:R-:W-:Y:S03]  /*3390*/  LDSM.16.M88.4 R68, [R146+0x7000] ;  /* 0x007000009244783b */ /* 0x000fe60000000200 */
[C---:B--2---:R-:W-:Y:S08]  /*33a0*/  HMMA.16816.F32.BF16 R24, R76.reuse, R16, R24 ;  /* 0x000000104c18723c */ /* 0x044ff00000041818 */
[----:B------:R-:W-:Y:S01]  /*33b0*/  HMMA.16816.F32.BF16 R40, R76, R18, R40 ;  /* 0x000000124c28723c */ /* 0x000fe20000041828 */
[----:B------:R-:W1:Y:S07]  /*33c0*/  LDSM.16.M88.4 R16, [R146+0x6000] ;  /* 0x006000009210783b */ /* 0x000e6e0000000200 */
[----:B---3--:R-:W-:Y:S08]  /*33d0*/  HMMA.16816.F32.BF16 R12, R80, R36, R12 ;  /* 0x00000024500c723c */ /* 0x008ff0000004180c */
[C---:B------:R-:W-:Y:S08]  /*33e0*/  HMMA.16816.F32.BF16 R60, R76.reuse, R64, R60 ;  /* 0x000000404c3c723c */ /* 0x040ff0000004183c */
[C---:B------:R-:W-:Y:S01]  /*33f0*/  HMMA.16816.F32.BF16 R56, R76.reuse, R66, R56 ;  /* 0x000000424c38723c */ /* 0x040fe20000041838 */
[----:B------:R-:W-:Y:S07]  /*3400*/  LDSM.16.M88.4 R64, [R95+0x6000] ;  /* 0x006000005f40783b */ /* 0x000fee0000000200 */
[----:B------:R-:W-:Y:S08]  /*3410*/  HMMA.16816.F32.BF16 R52, R76, R48, R52 ;  /* 0x000000304c34723c */ /* 0x000ff00000041834 */
[----:B------:R-:W-:Y:S01]  /*3420*/  HMMA.16816.F32.BF16 R8, R80, R38, R8 ;  /* 0x000000265008723c */ /* 0x000fe20000041808 */
[----:B------:R-:W-:Y:S07]  /*3430*/  LDSM.16.M88.4 R36, [R143+0x2000] ;  /* 0x002000008f24783b */ /* 0x000fee0000000200 */
[----:B------:R-:W-:Y:S01]  /*3440*/  HMMA.16816.F32.BF16 R76, R76, R50, R44 ;  /* 0x000000324c4c723c */ /* 0x000fe2000004182c */
[----:B------:R-:W2:Y:S04]  /*3450*/  LDSM.16.M88.4 R48, [R145+0x2000] ;  /* 0x002000009130783b */ /* 0x000ea80000000200 */
[----:B------:R-:W-:Y:S03]  /*3460*/  LDSM.16.M88.4 R44, [R139+0x6000] ;  /* 0x006000008b2c783b */ /* 0x000fe60000000200 */
[----:B-1----:R-:W-:Y:S08]  /*3470*/  HMMA.16816.F32.BF16 R12, R72, R16, R12 ;  /* 0x00000010480c723c */ /* 0x002ff0000004180c */
[C---:B------:R-:W-:Y:S08]  /*3480*/  HMMA.16816.F32.BF16 R24, R80.reuse, R32, R24 ;  /* 0x000000205018723c */ /* 0x040ff00000041818 */
[----:B------:R-:W-:Y:S01]  /*3490*/  HMMA.16816.F32.BF16 R40, R80, R34, R40 ;  /* 0x000000225028723c */ /* 0x000fe20000041828 */
[----:B------:R-:W1:Y:S07]  /*34a0*/  LDSM.16.M88.4 R32, [R146+0x6800] ;  /* 0x006800009220783b */ /* 0x000e6e0000000200 */
[----:B------:R-:W-:Y:S01]  /*34b0*/  HMMA.16816.F32.BF16 R8, R72, R18, R8 ;  /* 0x000000124808723c */ /* 0x000fe20000041808 */
[----:B------:R-:W-:Y:S07]  /*34c0*/  LDSM.16.M88.4 R16, [R141+0x2000] ;  /* 0x002000008d10783b */ /* 0x000fee0000000200 */
[----:B------:R-:W-:Y:S08]  /*34d0*/  HMMA.16816.F32.BF16 R60, R80, R20, R60 ;  /* 0x00000014503c723c */ /* 0x000ff0000004183c */
[C---:B--2---:R-:W-:Y:S08]  /*34e0*/  HMMA.16816.F32.BF16 R12, R48.reuse, R64, R12 ;  /* 0x00000040300c723c */ /* 0x044ff0000004180c */
[----:B------:R-:W-:Y:S01]  /*34f0*/  HMMA.16816.F32.BF16 R8, R48, R66, R8 ;  /* 0x000000423008723c */ /* 0x000fe20000041808 */
[----:B------:R-:W-:Y:S07]  /*3500*/  LDSM.16.M88.4 R64, [R146+0x7800] ;  /* 0x007800009240783b */ /* 0x000fee0000000200 */
[----:B------:R-:W-:Y:S01]  /*3510*/  HMMA.16816.F32.BF16 R56, R80, R22, R56 ;  /* 0x000000165038723c */ /* 0x000fe20000041838 */
[----:B------:R-:W2:Y:S07]  /*3520*/  LDSM.16.M88.4 R20, [R142+0x2000] ;  /* 0x002000008e14783b */ /* 0x000eae0000000200 */
[----:B-1----:R-:W-:Y:S08]  /*3530*/  HMMA.16816.F32.BF16 R24, R72, R32, R24 ;  /* 0x000000204818723c */ /* 0x002ff00000041818 */
[----:B------:R-:W-:Y:S08]  /*3540*/  HMMA.16816.F32.BF16 R12, R36, R44, R12 ;  /* 0x0000002c240c723c */ /* 0x000ff0000004180c */
[----:B------:R-:W-:Y:S01]  /*3550*/  HMMA.16816.F32.BF16 R40, R72, R34, R40 ;  /* 0x000000224828723c */ /* 0x000fe20000041828 */
[----:B------:R-:W1:Y:S07]  /*3560*/  LDSM.16.M88.4 R32, [R139+0x6800] ;  /* 0x006800008b20783b */ /* 0x000e6e0000000200 */
[----:B------:R-:W-:Y:S01]  /*3570*/  HMMA.16816.F32.BF16 R8, R36, R46, R8 ;  /* 0x0000002e2408723c */ /* 0x000fe20000041808 */
[----:B------:R-:W3:Y:S07]  /*3580*/  LDSM.16.M88.4 R44, [R95+0x7000] ;  /* 0x007000005f2c783b */ /* 0x000eee0000000200 */
[----:B------:R-:W-:Y:S08]  /*3590*/  HMMA.16816.F32.BF16 R24, R48, R84, R24 ;  /* 0x000000543018723c */ /* 0x000ff00000041818 */
[----:B------:R-:W-:Y:S08]  /*35a0*/  HMMA.16816.F32.BF16 R60, R72, R68, R60 ;  /* 0x00000044483c723c */ /* 0x000ff0000004183c */
[----:B--2---:R-:W-:Y:S08]  /*35b0*/  HMMA.16816.F32.BF16 R12, R20, R16, R12 ;  /* 0x00000010140c723c */ /* 0x004ff0000004180c */
[----:B------:R-:W-:Y:S01]  /*35c0*/  HMMA.16816.F32.BF16 R68, R72, R70, R56 ;  /* 0x000000464844723c */ /* 0x000fe20000041838 */
[----:B------:R-:W2:Y:S07]  /*35d0*/  LDSM.16.M88.4 R56, [R141+0x2800] ;  /* 0x002800008d38783b */ /* 0x000eae0000000200 */
[C---:B------:R-:W-:Y:S08]  /*35e0*/  HMMA.16816.F32.BF16 R52, R80.reuse, R88, R52 ;  /* 0x000000585034723c */ /* 0x040ff00000041834 */
[----:B------:R-:W-:Y:S01]  /*35f0*/  HMMA.16816.F32.BF16 R76, R80, R90, R76 ;  /* 0x0000005a504c723c */ /* 0x000fe2000004184c */
[----:B------:R-:W-:-:S02]  /*3600*/  FMUL.FTZ R3, R12, c[0x0][0x2ec] ;  /* 0x0000bb000c037a20 */ /* 0x000fc40000410000 */
[----:B------:R-:W-:Y:S02]  /*3610*/  FMUL.FTZ R5, R13, c[0x0][0x2ec] ;  /* 0x0000bb000d057a20 */ /* 0x000fe40000410000 */
[----:B------:R-:W-:Y:S02]  /*3620*/  FMUL.FTZ R6, R14, c[0x0][0x2ec] ;  /* 0x0000bb000e067a20 */ /* 0x000fe40000410000 */
[----:B------:R-:W4:Y:S01]  /*3630*/  MUFU.TANH R3, R3 ;  /* 0x0000000300037308 */ /* 0x000f220000002400 */
[----:B------:R-:W-:Y:S01]  /*3640*/  HMMA.16816.F32.BF16 R8, R20, R18, R8 ;  /* 0x000000121408723c */ /* 0x000fe20000041808 */
[----:B------:R-:W-:Y:S06]  /*3650*/  LDSM.16.M88.4 R16, [R139+0x7000] ;  /* 0x007000008b10783b */ /* 0x000fec0000000200 */
[----:B------:R-:W2:Y:S01]  /*3660*/  MUFU.TANH R5, R5 ;  /* 0x0000000500057308 */ /* 0x000ea20000002400 */
[----:B-1----:R-:W-:Y:S07]  /*3670*/  HMMA.16816.F32.BF16 R24, R36, R32, R24 ;  /* 0x000000202418723c */ /* 0x002fee0000041818 */
[----:B------:R-:W1:Y:S01]  /*3680*/  MUFU.TANH R6, R6 ;  /* 0x0000000600067308 */ /* 0x000e620000002400 */
[----:B---3--:R-:W-:Y:S07]  /*3690*/  HMMA.16816.F32.BF16 R60, R48, R44, R60 ;  /* 0x0000002c303c723c */ /* 0x008fee000004183c */
[----:B------:R-:W-:Y:S01]  /*36a0*/  FMUL.FTZ R44, R15, c[0x0][0x2ec] ;  /* 0x0000bb000f2c7a20 */ /* 0x000fe20000410000 */
[----:B------:R-:W-:Y:S01]  /*36b0*/  HMMA.16816.F32.BF16 R52, R72, R64, R52 ;  /* 0x000000404834723c */ /* 0x000fe20000041834 */
[----:B------:R-:W3:Y:S01]  /*36c0*/  LDSM.16.M88.4 R12, [R95+0x7800] ;  /* 0x007800005f0c783b */ /* 0x000ee20000000200 */
[----:B------:R-:W-:-:S03]  /*36d0*/  FMUL.FTZ R8, R8, c[0x0][0x2ec] ;  /* 0x0000bb0008087a20 */ /* 0x000fc60000410000 */
[----:B------:R-:W1:Y:S03]  /*36e0*/  MUFU.TANH R44, R44 ;  /* 0x0000002c002c7308 */ /* 0x000e660000002400 */
[----:B------:R-:W-:Y:S05]  /*36f0*/  HMMA.16816.F32.BF16 R76, R72, R66, R76 ;  /* 0x00000042484c723c */ /* 0x000fea000004184c */
[----:B------:R5:W1:Y:S03]  /*3700*/  MUFU.TANH R45, R8 ;  /* 0x00000008002d7308 */ /* 0x000a660000002400 */
[----:B------:R-:W-:Y:S08]  /*3710*/  HMMA.16816.F32.BF16 R40, R48, R86, R40 ;  /* 0x000000563028723c */ /* 0x000ff00000041828 */
[----:B--2---:R-:W-:Y:S07]  /*3720*/  HMMA.16816.F32.BF16 R24, R20, R56, R24 ;  /* 0x000000381418723c */ /* 0x004fee0000041818 */
[----:B------:R-:W-:Y:S01]  /*3730*/  FMUL.FTZ R57, R9, c[0x0][0x2ec] ;  /* 0x0000bb0009397a20 */ /* 0x000fe20000410000 */
[----:B------:R-:W-:Y:S01]  /*3740*/  HMMA.16816.F32.BF16 R68, R48, R46, R68 ;  /* 0x0000002e3044723c */ /* 0x000fe20000041844 */
[----:B------:R-:W-:-:S02]  /*3750*/  FMUL.FTZ R56, R11, c[0x0][0x2ec] ;  /* 0x0000bb000b387a20 */ /* 0x000fc40000410000 */
[----:B------:R2:W1:Y:S04]  /*3760*/  MUFU.TANH R46, R57 ;  /* 0x00000039002e7308 */ /* 0x0004680000002400 */
[----:B------:R-:W-:Y:S01]  /*3770*/  FMUL.FTZ R47, R10, c[0x0][0x2ec] ;  /* 0x0000bb000a2f7a20 */ /* 0x000fe20000410000 */
[----:B------:R-:W-:Y:S01]  /*3780*/  HMMA.16816.F32.BF16 R40, R36, R34, R40 ;  /* 0x000000222428723c */ /* 0x000fe20000041828 */
[----:B-----5:R-:W5:Y:S02]  /*3790*/  LDSM.16.M88.4 R8, [R139+0x7800] ;  /* 0x007800008b08783b */ /* 0x020f640000000200 */
[----:B------:R-:W1:Y:S02]  /*37a0*/  MUFU.TANH R56, R56 ;  /* 0x0000003800387308 */ /* 0x000e640000002400 */
[----:B------:R-:W1:Y:S03]  /*37b0*/  LDSM.16.M88.4 R32, [R141+0x3000] ;  /* 0x003000008d20783b */ /* 0x000e660000000200 */
[----:B---3--:R-:W-:Y:S01]  /*37c0*/  HMMA.16816.F32.BF16 R52, R48, R12, R52 ;  /* 0x0000000c3034723c */ /* 0x008fe20000041834 */
[----:B------:R-:W-:-:S02]  /*37d0*/  FMUL.FTZ R24, R24, c[0x0][0x2ec] ;  /* 0x0000bb0018187a20 */ /* 0x000fc40000410000 */
[----:B------:R-:W-:Y:S01]  /*37e0*/  FMUL.FTZ R25, R25, c[0x0][0x2ec] ;  /* 0x0000bb0019197a20 */ /* 0x000fe20000410000 */
[----:B------:R-:W3:Y:S03]  /*37f0*/  MUFU.TANH R47, R47 ;  /* 0x0000002f002f7308 */ /* 0x000ee60000002400 */
[----:B------:R-:W-:Y:S01]  /*3800*/  FMUL.FTZ R12, R26, c[0x0][0x2ec] ;  /* 0x0000bb001a0c7a20 */ /* 0x000fe20000410000 */
[----:B------:R-:W-:Y:S01]  /*3810*/  HMMA.16816.F32.BF16 R76, R48, R14, R76 ;  /* 0x0000000e304c723c */ /* 0x000fe2000004184c */
[----:B------:R-:W-:-:S03]  /*3820*/  FMUL.FTZ R13, R27, c[0x0][0x2ec] ;  /* 0x0000bb001b0d7a20 */ /* 0x000fc60000410000 */
[----:B------:R-:W1:Y:S04]  /*3830*/  MUFU.TANH R24, R24 ;  /* 0x0000001800187308 */ /* 0x000e680000002400 */
[C---:B------:R-:W-:Y:S04]  /*3840*/  HMMA.16816.F32.BF16 R60, R36.reuse, R16, R60 ;  /* 0x00000010243c723c */ /* 0x040fe8000004183c */
[----:B------:R-:W1:Y:S04]  /*3850*/  MUFU.TANH R25, R25 ;  /* 0x0000001900197308 */ /* 0x000e680000002400 */
[----:B------:R-:W-:Y:S01]  /*3860*/  HMMA.16816.F32.BF16 R68, R36, R18, R68 ;  /* 0x000000122444723c */ /* 0x000fe20000041844 */
[----:B------:R-:W2:Y:S01]  /*3870*/  LDSM.16.M88.4 R16, [R141+0x3800] ;  /* 0x003800008d10783b */ /* 0x000ea20000000200 */
[----:B------:R-:W-:-:S04]  /*3880*/  DEPBAR.LE SB0, 0x0 ;  /* 0x000080000000791a */ /* 0x000fc80000000000 */
[----:B------:R-:W1:Y:S02]  /*3890*/  MUFU.TANH R12, R12 ;  /* 0x0000000c000c7308 */ /* 0x000e640000002400 */
[----:B------:R-:W-:Y:S06]  /*38a0*/  HMMA.16816.F32.BF16 R40, R20, R58, R40 ;  /* 0x0000003a1428723c */ /* 0x000fec0000041828 */
[----:B------:R-:W1:Y:S02]  /*38b0*/  MUFU.TANH R13, R13 ;  /* 0x0000000d000d7308 */ /* 0x000e640000002400 */
[C---:B-----5:R-:W-:Y:S08]  /*38c0*/  HMMA.16816.F32.BF16 R52, R36.reuse, R8, R52 ;  /* 0x000000082434723c */ /* 0x060ff00000041834 */
[----:B------:R-:W-:Y:S07]  /*38d0*/  HMMA.16816.F32.BF16 R76, R36, R10, R76 ;  /* 0x0000000a244c723c */ /* 0x000fee000004184c */
[----:B------:R-:W-:Y:S01]  /*38e0*/  IADD3 R11, R93, 0x8, RZ ;  /* 0x000000085d0b7810 */ /* 0x000fe20007ffe0ff */
[----:B-1----:R-:W-:Y:S01]  /*38f0*/  HMMA.16816.F32.BF16 R68, R20, R34, R68 ;  /* 0x000000221444723c */ /* 0x002fe20000041844 */
[----:B------:R-:W-:-:S02]  /*3900*/  FMUL.FTZ R27, R40, c[0x0][0x2ec] ;  /* 0x0000bb00281b7a20 */ /* 0x000fc40000410000 */
[----:B------:R-:W-:Y:S01]  /*3910*/  FMUL.FTZ R26, R41, c[0x0][0x2ec] ;  /* 0x0000bb00291a7a20 */ /* 0x000fe20000410000 */
[----:B------:R-:W-:Y:S01]  /*3920*/  IMNMX R132, R11, R96, PT ;  /* 0x000000600b847217 */ /* 0x000fe20003800200 */
[----:B------:R-:W-:Y:S02]  /*3930*/  FMUL.FTZ R14, R42, c[0x0][0x2ec] ;  /* 0x0000bb002a0e7a20 */ /* 0x000fe40000410000 */
[----:B------:R-:W-:Y:S01]  /*3940*/  FMUL.FTZ R9, R43, c[0x0][0x2ec] ;  /* 0x0000bb002b097a20 */ /* 0x000fe20000410000 */
[C---:B------:R-:W-:Y:S01]  /*3950*/  HMMA.16816.F32.BF16 R60, R20.reuse, R32, R60 ;  /* 0x00000020143c723c */ /* 0x040fe2000004183c */
[----:B------:R-:W1:Y:S07]  /*3960*/  MUFU.TANH R27, R27 ;  /* 0x0000001b001b7308 */ /* 0x000e6e0000002400 */
[C---:B--2---:R-:W-:Y:S01]  /*3970*/  HMMA.16816.F32.BF16 R52, R20.reuse, R16, R52 ;  /* 0x000000101434723c */ /* 0x044fe20000041834 */
[----:B------:R-:W2:Y:S07]  /*3980*/  MUFU.TANH R26, R26 ;  /* 0x0000001a001a7308 */ /* 0x000eae0000002400 */
[----:B------:R-:W-:Y:S01]  /*3990*/  HMMA.16816.F32.BF16 R76, R20, R18, R76 ;  /* 0x00000012144c723c */ /* 0x000fe2000004184c */
[----:B------:R-:W-:Y:S01]  /*39a0*/  FMUL.FTZ R10, R70, c[0x0][0x2ec] ;  /* 0x0000bb00460a7a20 */ /* 0x000fe20000410000 */
[----:B------:R-:W1:Y:S01]  /*39b0*/  MUFU.TANH R14, R14 ;  /* 0x0000000e000e7308 */ /* 0x000e620000002400 */
[----:B------:R-:W-:-:S02]  /*39c0*/  FMUL.FTZ R8, R71, c[0x0][0x2ec] ;  /* 0x0000bb0047087a20 */ /* 0x000fc40000410000 */
[----:B------:R-:W-:Y:S02]  /*39d0*/  FMUL.FTZ R68, R68, c[0x0][0x2ec] ;  /* 0x0000bb0044447a20 */ /* 0x000fe40000410000 */
[----:B------:R-:W-:Y:S02]  /*39e0*/  FMUL.FTZ R69, R69, c[0x0][0x2ec] ;  /* 0x0000bb0045457a20 */ /* 0x000fe40000410000 */
[----:B------:R-:W-:Y:S01]  /*39f0*/  FMUL.FTZ R60, R60, c[0x0][0x2ec] ;  /* 0x0000bb003c3c7a20 */ /* 0x000fe20000410000 */
[----:B------:R-:W1:Y:S01]  /*3a00*/  MUFU.TANH R9, R9 ;  /* 0x0000000900097308 */ /* 0x000e620000002400 */
        /* <DEDUP_REMOVED lines=12> */
[----:B------:R-:W-:-:S03]  /*3ad0*/  FMUL.FTZ R79, R79, c[0x0][0x2ec] ;  /* 0x0000bb004f4f7a20 */ /* 0x000fc60000410000 */
        /* <DEDUP_REMOVED lines=8> */
[----:B------:R1:W1:Y:S08]  /*3b60*/  MUFU.TANH R125, R54 ;  /* 0x00000036007d7308 */ /* 0x0002700000002400 */
[----:B------:R1:W1:Y:S08]  /*3b70*/  MUFU.TANH R119, R55 ;  /* 0x0000003700777308 */ /* 0x0002700000002400 */
[----:B------:R1:W1:Y:S08]  /*3b80*/  MUFU.TANH R129, R76 ;  /* 0x0000004c00817308 */ /* 0x0002700000002400 */
[----:B------:R1:W1:Y:S08]  /*3b90*/  MUFU.TANH R127, R77 ;  /* 0x0000004d007f7308 */ /* 0x0002700000002400 */
[----:B------:R1:W1:Y:S08]  /*3ba0*/  MUFU.TANH R117, R78 ;  /* 0x0000004e00757308 */ /* 0x0002700000002400 */
[----:B------:R1:W1:Y:S01]  /*3bb0*/  MUFU.TANH R115, R79 ;  /* 0x0000004f00737308 */ /* 0x0002620000002400 */
[----:B------:R-:W-:Y:S06]  /*3bc0*/  BAR.SYNC.DEFER_BLOCKING 0x0 ;  /* 0x0000000000007b1d */ /* 0x000fec0000010000 */
[----:B------:R-:W-:Y:S05]  /*3bd0*/  @!P4 BRA `(.L_x_5509) ;  /* 0x000009200000c947 */ /* 0x000fea0003800000 */
[----:B--234-:R-:W-:Y:S05]  /*3be0*/  @!P0 BRA `(.L_x_5510) ;  /* 0x0000039000008947 */ /* 0x01cfea0003800000 */
        /* <DEDUP_REMOVED lines=57> */
.L_x_5510:
[----:B------:R-:W-:-:S04]  /*3f80*/  LEA R29, -R29, RZ, 0x6 ;  /* 0x000000ff1d1d7211 */ /* 0x000fc800078e31ff */
[----:B------:R-:W-:Y:S02]  /*3f90*/  SHF.R.S32.HI R20, RZ, 0x1f, R29 ;  /* 0x0000001fff147819 */ /* 0x000fe4000001141d */
.L_x_5511:
        /* <DEDUP_REMOVED lines=82> */
.L_x_5513:
[----:B------:R-:W-:Y:S05]  /*44c0*/  BSYNC B0 ;  /* 0x0000000000007941 */ /* 0x000fea0003800000 */
.L_x_5512:
[----:B------:R-:W0:Y:S01]  /*44d0*/  LDGDEPBAR ;  /* 0x00000000000079af */ /* 0x000e220000000000 */
[----:B------:R-:W-:-:S04]  /*44e0*/  IADD3 R102, P1, R29, R102, RZ ;  /* 0x000000661d667210 */ /* 0x000fc80007f3e0ff */
[----:B------:R-:W-:Y:S02]  /*44f0*/  IADD3.X R103, R20, R103, RZ, P1, !PT ;  /* 0x0000006714677210 */ /* 0x000fe40000ffe4ff */
.L_x_5509:
[----:B--234-:R-:W-:Y:S02]  /*4500*/  IMAD.IADD R94, R7, 0x1, R94 ;  /* 0x00000001075e7824 */ /* 0x01cfe400078e025e */
        /* <DEDUP_REMOVED lines=13> */
[----:B------:R-:W-:Y:S01]  /*45e0*/  IADD3 R7, R94, 0x9, RZ ;  /* 0x000000095e077810 */ /* 0x000fe20007ffe0ff */
[----:B------:R-:W-:Y:S01]  /*45f0*/  LDSM.16.MT88.4 R68, [R136+0x8000] ;  /* 0x008000008844783b */ /* 0x000fe20000004200 */
[----:B------:R-:W-:Y:S02]  /*4600*/  FSEL R45, R45, -INF , !P5 ;  /* 0xff8000002d2d7808 */ /* 0x000fe40006800000 */
[----:B------:R-:W-:Y:S01]  /*4610*/  ISETP.GE.AND P5, PT, R11, R132, PT ;  /* 0x000000840b00720c */ /* 0x000fe20003fa6270 */
[----:B------:R-:W-:Y:S01]  /*4620*/  LDSM.16.MT88.4 R40, [R140+0xa000] ;  /* 0x00a000008c28783b */ /* 0x000fe20000004200 */
[----:B------:R-:W-:Y:S02]  /*4630*/  FSEL R29, R5, -INF , !P3 ;  /* 0xff800000051d7808 */ /* 0x000fe40005800000 */
[----:B------:R-:W-:Y:S01]  /*4640*/  FSEL R23, R44, -INF , !P6 ;  /* 0xff8000002c177808 */ /* 0x000fe20007000000 */
[----:B------:R-:W-:Y:S01]  /*4650*/  LDSM.16.MT88.4 R48, [R138+0xa000] ;  /* 0x00a000008a30783b */ /* 0x000fe20000004200 */
[----:B------:R-:W-:-:S02]  /*4660*/  ISETP.GE.AND P1, PT, R7, R133, PT ;  /* 0x000000850700720c */ /* 0x000fc40003f26270 */
[----:B------:R-:W-:Y:S02]  /*4670*/  ISETP.GE.AND P3, PT, R7, R132, PT ;  /* 0x000000840700720c */ /* 0x000fe40003f66270 */
[-C--:B------:R-:W-:Y:S02]  /*4680*/  ISETP.GE.AND P6, PT, R11, R133.reuse, PT ;  /* 0x000000850b00720c */ /* 0x080fe40003fc6270 */
[C---:B------:R-:W-:Y:S02]  /*4690*/  IADD3 R7, R94.reuse, 0x11, RZ ;  /* 0x000000115e077810 */ /* 0x040fe40007ffe0ff */
[----:B------:R-:W-:Y:S02]  /*46a0*/  IADD3 R5, R94, 0x18, RZ ;  /* 0x000000185e057810 */ /* 0x000fe40007ffe0ff */
[----:B------:R-:W-:Y:S02]  /*46b0*/  FSEL R15, R12, -INF , !P5 ;  /* 0xff8000000c0f7808 */ /* 0x000fe40006800000 */
[----:B------:R-:W-:-:S02]  /*46c0*/  ISETP.GE.AND P5, PT, R94, R133, PT ;  /* 0x000000855e00720c */ /* 0x000fc40003fa6270 */
[----:B------:R-:W-:Y:S02]  /*46d0*/  FSEL R47, R47, -INF , !P2 ;  /* 0xff8000002f2f7808 */ /* 0x000fe40005000000 */
[----:B------:R-:W-:Y:S02]  /*46e0*/  FSEL R33, R46, -INF , !P1 ;  /* 0xff8000002e217808 */ /* 0x000fe40004800000 */
[----:B------:R-:W-:Y:S02]  /*46f0*/  FSEL R21, R56, -INF , !P3 ;  /* 0xff80000038157808 */ /* 0x000fe40005800000 */
[----:B------:R-:W-:Y:S01]  /*4700*/  FSEL R19, R24, -INF , !P6 ;  /* 0xff80000018137808 */ /* 0x000fe20007000000 */
[----:B------:R-:W-:Y:S01]  /*4710*/  LDSM.16.MT88.4 R56, [R137+0xa000] ;  /* 0x00a000008938783b */ /* 0x000fe20000004200 */
[C---:B------:R-:W-:Y:S02]  /*4720*/  ISETP.GE.AND P2, PT, R7.reuse, R133, PT ;  /* 0x000000850700720c */ /* 0x040fe40003f46270 */
[----:B------:R-:W-:-:S02]  /*4730*/  ISETP.GE.AND P1, PT, R7, R132, PT ;  /* 0x000000840700720c */ /* 0x000fc40003f26270 */
[C---:B------:R-:W-:Y:S02]  /*4740*/  ISETP.GE.AND P3, PT, R5.reuse, R133, PT ;  /* 0x000000850500720c */ /* 0x040fe40003f66270 */
[----:B------:R-:W-:Y:S02]  /*4750*/  ISETP.GE.AND P6, PT, R5, R132, PT ;  /* 0x000000840500720c */ /* 0x000fe40003fc6270 */
[C---:B------:R-:W-:Y:S02]  /*4760*/  IADD3 R5, R94.reuse, 0x19, RZ ;  /* 0x000000195e057810 */ /* 0x040fe40007ffe0ff */
[----:B------:R-:W-:Y:S02]  /*4770*/  FSEL R3, R3, -INF , !P5 ;  /* 0xff80000003037808 */ /* 0x000fe40006800000 */
[----:B------:R-:W-:Y:S02]  /*4780*/  IADD3 R11, R94, 0x20, RZ ;  /* 0x000000205e0b7810 */ /* 0x000fe40007ffe0ff */
[----:B------:R-:W-:-:S02]  /*4790*/  FSEL R7, R25, -INF , !P2 ;  /* 0xff80000019077808 */ /* 0x000fc40005000000 */
[----:B------:R-:W-:Y:S02]  /*47a0*/  FSEL R13, R13, -INF , !P1 ;  /* 0xff8000000d0d7808 */ /* 0x000fe40004800000 */
[C---:B------:R-:W-:Y:S02]  /*47b0*/  ISETP.GE.AND P2, PT, R5.reuse, R133, PT ;  /* 0x000000850500720c */ /* 0x040fe40003f46270 */
[----:B------:R-:W-:Y:S02]  /*47c0*/  ISETP.GE.AND P1, PT, R5, R132, PT ;  /* 0x000000840500720c */ /* 0x000fe40003f26270 */
[----:B------:R-:W-:Y:S02]  /*47d0*/  FMNMX.FTZ R16, R3, R29, !PT ;  /* 0x0000001d03107209 */ /* 0x000fe40007810000 */
[----:B------:R-:W-:Y:S02]  /*47e0*/  FSEL R5, R27, -INF , !P3 ;  /* 0xff8000001b057808 */ /* 0x000fe40005800000 */
[----:B------:R-:W-:-:S02]  /*47f0*/  ISETP.GE.AND P5, PT, R11, R133, PT ;  /* 0x000000850b00720c */ /* 0x000fc40003fa6270 */
[----:B------:R-:W-:Y:S02]  /*4800*/  ISETP.GE.AND P3, PT, R11, R132, PT ;  /* 0x000000840b00720c */ /* 0x000fe40003f66270 */
[----:B------:R-:W-:Y:S02]  /*4810*/  FSEL R11, R14, -INF , !P6 ;  /* 0xff8000000e0b7808 */ /* 0x000fe40007000000 */
[----:B------:R-:W-:Y:S02]  /*4820*/  FMNMX.FTZ R14, R45, R16, !PT ;  /* 0x000000102d0e7209 */ /* 0x000fe40007810000 */
[----:B------:R-:W-:Y:S02]  /*4830*/  FSEL R9, R9, -INF , !P1 ;  /* 0xff80000009097808 */ /* 0x000fe40004800000 */
[----:B------:R-:W-:Y:S02]  /*4840*/  FMNMX.FTZ R14, R33, R14, !PT ;  /* 0x0000000e210e7209 */ /* 0x000fe40007810000 */
[----:B------:R-:W-:-:S02]  /*4850*/  ISETP.GE.AND P1, PT, R94, R132, PT ;  /* 0x000000845e00720c */ /* 0x000fc40003f26270 */
[----:B------:R-:W-:Y:S02]  /*4860*/  FMNMX.FTZ R14, R19, R14, !PT ;  /* 0x0000000e130e7209 */ /* 0x000fe40007810000 */
[----:B------:R-:W-:Y:S02]  /*4870*/  IADD3 R12, R94, 0x21, RZ ;  /* 0x000000215e0c7810 */ /* 0x000fe40007ffe0ff */
[----:B------:R-:W-:Y:S02]  /*4880*/  FMNMX.FTZ R22, R7, R14, !PT ;  /* 0x0000000e07167209 */ /* 0x000fe40007810000 */
[----:B------:R-:W-:Y:S02]  /*4890*/  FSEL R17, R26, -INF , !P2 ;  /* 0xff8000001a117808 */ /* 0x000fe40005000000 */
        /* <DEDUP_REMOVED lines=26> */
[-C--:B------:R-:W-:Y:S02]  /*4a40*/  ISETP.GE.AND P3, PT, R14, R133.reuse, PT ;  /* 0x000000850e00720c */ /* 0x080fe40003f66270 */
        /* <DEDUP_REMOVED lines=8> */
[----:B------:R-:W-:Y:S02]  /*4ad0*/  ISETP.GE.AND P3, PT, R94, R133, PT ;  /* 0x000000855e00720c */ /* 0x000fe40003f66270 */
[----:B------:R-:W-:Y:S02]  /*4ae0*/  FSEL R129, R129, -INF , !P5 ;  /* 0xff80000081817808 */ /* 0x000fe40006800000 */
[----:B------:R-:W-:-:S02]  /*4af0*/  FMNMX.FTZ R22, R131, R22, !PT ;  /* 0x0000001683167209 */ /* 0x000fc40007810000 */
[----:B------:R-:W-:Y:S02]  /*4b00*/  FMNMX.FTZ R20, R9, R20, !PT ;  /* 0x0000001409147209 */ /* 0x000fe40007810000 */
[----:B------:R-:W-:Y:S02]  /*4b10*/  FSEL R127, R127, -INF , !P3 ;  /* 0xff8000007f7f7808 */ /* 0x000fe40005800000 */
[----:B------:R-:W-:Y:S02]  /*4b20*/  FMNMX.FTZ R22, R129, R22, !PT ;  /* 0x0000001681167209 */ /* 0x000fe40007810000 */
[----:B------:R-:W-:Y:S02]  /*4b30*/  FSEL R135, R135, -INF , !P2 ;  /* 0xff80000087877808 */ /* 0x000fe40005000000 */
[----:B------:R-:W-:Y:S02]  /*4b40*/  FMNMX.FTZ R20, R165, R20, !PT ;  /* 0x00000014a5147209 */ /* 0x000fe40007810000 */
[----:B------:R-:W-:-:S02]  /*4b50*/  FSEL R27, R10, -INF , !P1 ;  /* 0xff8000000a1b7808 */ /* 0x000fc40004800000 */
[----:B------:R-:W-:Y:S02]  /*4b60*/  FMNMX.FTZ R10, R127, R22, !PT ;  /* 0x000000167f0a7209 */ /* 0x000fe40007810000 */
[----:B------:R-:W-:Y:S02]  /*4b70*/  ISETP.GE.AND P2, PT, R18, R132, PT ;  /* 0x000000841200720c */ /* 0x000fe40003f46270 */
[----:B------:R-:W-:Y:S01]  /*4b80*/  FMNMX.FTZ R20, R135, R20, !PT ;  /* 0x0000001487147209 */ /* 0x000fe20007810000 */
[----:B------:R-:W1:Y:S01]  /*4b90*/  SHFL.BFLY PT, R35, R10, 0x2, 0x1f ;  /* 0x0c401f000a237f89 */ /* 0x000e6200000e0000 */
[----:B------:R-:W-:Y:S02]  /*4ba0*/  ISETP.GE.AND P1, PT, R16, R132, PT ;  /* 0x000000841000720c */ /* 0x000fe40003f26270 */
[----:B------:R-:W-:Y:S02]  /*4bb0*/  FSEL R25, R8, -INF , !P2 ;  /* 0xff80000008197808 */ /* 0x000fe40005000000 */
[----:B------:R-:W-:-:S02]  /*4bc0*/  FMNMX.FTZ R20, R27, R20, !PT ;  /* 0x000000141b147209 */ /* 0x000fc40007810000 */
[----:B------:R-:W-:Y:S02]  /*4bd0*/  ISETP.GE.AND P2, PT, R14, R132, PT ;  /* 0x000000840e00720c */ /* 0x000fe40003f46270 */
[----:B------:R-:W-:Y:S02]  /*4be0*/  FSEL R125, R125, -INF , !P1 ;  /* 0xff8000007d7d7808 */ /* 0x000fe40004800000 */
[----:B------:R-:W-:Y:S02]  /*4bf0*/  FMNMX.FTZ R20, R25, R20, !PT ;  /* 0x0000001419147209 */ /* 0x000fe40007810000 */
[----:B------:R-:W-:Y:S02]  /*4c00*/  ISETP.GE.AND P1, PT, R12, R132, PT ;  /* 0x000000840c00720c */ /* 0x000fe40003f26270 */
[----:B------:R-:W-:Y:S02]  /*4c10*/  FSEL R119, R119, -INF , !P2 ;  /* 0xff80000077777808 */ /* 0x000fe40005000000 */
[----:B------:R-:W-:-:S02]  /*4c20*/  FMNMX.FTZ R20, R125, R20, !PT ;  /* 0x000000147d147209 */ /* 0x000fc40007810000 */
[----:B------:R-:W-:Y:S02]  /*4c30*/  ISETP.GE.AND P2, PT, R94, R132, PT ;  /* 0x000000845e00720c */ /* 0x000fe40003f46270 */
[----:B------:R-:W-:Y:S01]  /*4c40*/  FSEL R117, R117, -INF , !P1 ;  /* 0xff80000075757808 */ /* 0x000fe20004800000 */
[----:B------:R-:W-:Y:S01]  /*4c50*/  LDSM.16.MT88.4 R92, [R140+0x8000] ;  /* 0x008000008c5c783b */ /* 0x000fe20000004200 */
[----:B------:R-:W-:Y:S02]  /*4c60*/  FMNMX.FTZ R20, R119, R20, !PT ;  /* 0x0000001477147209 */ /* 0x000fe40007810000 */
[----:B------:R-:W-:Y:S02]  /*4c70*/  FSEL R115, R115, -INF , !P2 ;  /* 0xff80000073737808 */ /* 0x000fe40005000000 */
[----:B------:R-:W-:Y:S02]  /*4c80*/  FMNMX.FTZ R12, R117, R20, !PT ;  /* 0x00000014750c7209 */ /* 0x000fe40007810000 */
[----:B-1----:R-:W-:-:S02]  /*4c90*/  FMNMX.FTZ R37, R10, R35, !PT ;  /* 0x000000230a257209 */ /* 0x002fc40007810000 */
[----:B------:R-:W-:-:S03]  /*4ca0*/  FMNMX.FTZ R12, R115, R12, !PT ;  /* 0x0000000c730c7209 */ /* 0x000fc60007810000 */
        /* <DEDUP_REMOVED lines=9> */
[--C-:B------:R-:W-:Y:S02]  /*4d40*/  FFMA.FTZ R110, R29, c[0x0][0x23c], -R120.reuse ;  /* 0x00008f001d6e7a23 */ /* 0x100fe40000010878 */
[--C-:B------:R-:W-:Y:S02]  /*4d50*/  FFMA.FTZ R107, R45, c[0x0][0x23c], -R120.reuse ;  /* 0x00008f002d6b7a23 */ /* 0x100fe40000010878 */
[--C-:B------:R-:W-:Y:S01]  /*4d60*/  FFMA.FTZ R106, R33, c[0x0][0x23c], -R120.reuse ;  /* 0x00008f00216a7a23 */ /* 0x100fe20000010878 */
[----:B------:R-:W-:Y:S01]  /*4d70*/  MUFU.EX2 R113, R113 ;  /* 0x0000007100717308 */ /* 0x000fe20000000800 */
[--C-:B------:R-:W-:Y:S02]  /*4d80*/  FFMA.FTZ R104, R7, c[0x0][0x23c], -R120.reuse ;  /* 0x00008f0007687a23 */ /* 0x100fe40000010878 */
[----:B------:R-:W-:-:S02]  /*4d90*/  FFMA.FTZ R29, R5, c[0x0][0x23c], -R120 ;  /* 0x00008f00051d7a23 */ /* 0x000fc40000010878 */
[--C-:B------:R-:W-:Y:S02]  /*4da0*/  FFMA.FTZ R105, R19, c[0x0][0x23c], -R120.reuse ;  /* 0x00008f0013697a23 */ /* 0x100fe40000010878 */
[--C-:B------:R-:W-:Y:S01]  /*4db0*/  FFMA.FTZ R2, R17, c[0x0][0x23c], -R120.reuse ;  /* 0x00008f0011027a23 */ /* 0x100fe20000010878 */
[----:B------:R-:W2:Y:S01]  /*4dc0*/  MUFU.EX2 R110, R110 ;  /* 0x0000006e006e7308 */ /* 0x000ea20000000800 */
[----:B------:R-:W-:Y:S01]  /*4dd0*/  LDSM.16.MT88.4 R16, [R140+0x8800] ;  /* 0x008800008c10783b */ /* 0x000fe20000004200 */
[--C-:B------:R-:W-:Y:S01]  /*4de0*/  FFMA.FTZ R114, R173, c[0x0][0x23c], -R120.reuse ;  /* 0x00008f00ad727a23 */ /* 0x100fe20000010878 */
[----:B-1----:R-:W-:Y:S01]  /*4df0*/  FMNMX.FTZ R3, R35, R8, !PT ;  /* 0x0000000823037209 */ /* 0x002fe20007810000 */
[--C-:B------:R-:W-:Y:S02]  /*4e00*/  FFMA.FTZ R121, R121, c[0x0][0x23c], -R120.reuse ;  /* 0x00008f0079797a23 */ /* 0x100fe40000010878 */
[--C-:B------:R-:W-:Y:S01]  /*4e10*/  FFMA.FTZ R116, R169, c[0x0][0x23c], -R120.reuse ;  /* 0x00008f00a9747a23 */ /* 0x100fe20000010878 */
[C---:B------:R-:W-:Y:S01]  /*4e20*/  FSETP.NEU.FTZ.AND P1, PT, R3.reuse, -INF , PT ;  /* 0xff8000000300780b */ /* 0x040fe20003f3d000 */
[----:B------:R-:W-:Y:S01]  /*4e30*/  FMUL.FTZ R112, R3, c[0x0][0x23c] ;  /* 0x00008f0003707a20 */ /* 0x000fe20000410000 */
[----:B------:R-:W-:Y:S01]  /*4e40*/  MUFU.EX2 R107, R107 ;  /* 0x0000006b006b7308 */ /* 0x000fe20000000800 */
[----:B------:R-:W-:-:S02]  /*4e50*/  FFMA.FTZ R123, R123, c[0x0][0x23c], -R120 ;  /* 0x00008f007b7b7a23 */ /* 0x000fc40000010878 */
[----:B------:R-:W-:Y:S01]  /*4e60*/  FFMA.FTZ R169, R127, c[0x0][0x23c], -R120 ;  /* 0x00008f007fa97a23 */ /* 0x000fe20000010878 */
[----:B------:R-:W-:Y:S02]  /*4e70*/  FSEL R112, R112, RZ, P1 ;  /* 0x000000ff70707208 */ /* 0x000fe40000800000 */
[----:B------:R-:W-:Y:S02]  /*4e80*/  LEA R168, P1, R102, c[0x0][0x168], 0x1 ;  /* 0x00005a0066a87a11 */ /* 0x000fe400078208ff */
[----:B------:R-:W1:Y:S01]  /*4e90*/  MUFU.EX2 R106, R106 ;  /* 0x0000006a006a7308 */ /* 0x000e620000000800 */
[--C-:B------:R-:W-:Y:S01]  /*4ea0*/  FFMA.FTZ R111, R6, c[0x0][0x23c], -R112.reuse ;  /* 0x00008f00066f7a23 */ /* 0x100fe20000010870 */
[----:B--2---:R-:W-:Y:S01]  /*4eb0*/  F2FP.BF16.PACK_AB R64, R110, R113 ;  /* 0x000000716e40723e */ /* 0x004fe200000010ff */
[--C-:B------:R-:W-:Y:S01]  /*4ec0*/  FFMA.FTZ R108, R23, c[0x0][0x23c], -R112.reuse ;  /* 0x00008f00176c7a23 */ /* 0x100fe20000010870 */
[----:B------:R-:W2:Y:S01]  /*4ed0*/  LDSM.16.MT88.4 R4, [R136+0xa000] ;  /* 0x00a000008804783b */ /* 0x000ea20000004200 */
[--C-:B------:R-:W-:Y:S01]  /*4ee0*/  FFMA.FTZ R109, R47, c[0x0][0x23c], -R112.reuse ;  /* 0x00008f002f6d7a23 */ /* 0x100fe20000010870 */
[----:B------:R-:W-:Y:S01]  /*4ef0*/  LEA.HI.X R166, R102, c[0x0][0x16c], R103, 0x1, P1 ;  /* 0x00005b0066a67a11 */ /* 0x000fe200008f0c67 */
[--C-:B------:R-:W-:Y:S01]  /*4f00*/  FFMA.FTZ R34, R21, c[0x0][0x23c], -R112.reuse ;  /* 0x00008f0015227a23 */ /* 0x100fe20000010870 */
[----:B------:R-:W-:Y:S01]  /*4f10*/  MUFU.EX2 R111, R111 ;  /* 0x0000006f006f7308 */ /* 0x000fe20000000800 */
[--C-:B------:R-:W-:Y:S01]  /*4f20*/  FFMA.FTZ R35, R15, c[0x0][0x23c], -R112.reuse ;  /* 0x00008f000f237a23 */ /* 0x100fe20000010870 */
[----:B------:R-:W-:Y:S01]  /*4f30*/  LDSM.16.MT88.4 R20, [R136+0x8800] ;  /* 0x008800008814783b */ /* 0x000fe20000004200 */
[----:B------:R-:W-:-:S02]  /*4f40*/  FFMA.FTZ R32, R13, c[0x0][0x23c], -R112 ;  /* 0x00008f000d207a23 */ /* 0x000fc40000010870 */
[--C-:B------:R-:W-:Y:S01]  /*4f50*/  FFMA.FTZ R33, R11, c[0x0][0x23c], -R112.reuse ;  /* 0x00008f000b217a23 */ /* 0x100fe20000010870 */
[----:B------:R-:W3:Y:S01]  /*4f60*/  LDSM.16.MT88.4 R12, [R138+0x8800] ;  /* 0x008800008a0c783b */ /* 0x000ee20000004200 */
[--C-:B------:R-:W-:Y:S01]  /*4f70*/  FFMA.FTZ R0, R9, c[0x0][0x23c], -R112.reuse ;  /* 0x00008f0009007a23 */ /* 0x100fe20000010870 */
[----:B------:R-:W4:Y:S01]  /*4f80*/  MUFU.EX2 R108, R108 ;  /* 0x0000006c006c7308 */ /* 0x000f220000000800 */
[----:B-1----:R-:W-:Y:S01]  /*4f90*/  F2FP.BF16.PACK_AB R66, R106, R107 ;  /* 0x0000006b6a42723e */ /* 0x002fe200000010ff */
[----:B------:R-:W1:Y:S01]  /*4fa0*/  LDSM.16.MT88.4 R8, [R137+0x8800] ;  /* 0x008800008908783b */ /* 0x000e620000004200 */
[--C-:B------:R-:W-:Y:S02]  /*4fb0*/  FFMA.FTZ R122, R135, c[0x0][0x23c], -R112.reuse ;  /* 0x00008f00877a7a23 */ /* 0x100fe40000010870 */
[--C-:B------:R-:W-:Y:S02]  /*4fc0*/  FFMA.FTZ R165, R165, c[0x0][0x23c], -R112.reuse ;  /* 0x00008f00a5a57a23 */ /* 0x100fe40000010870 */
[--C-:B------:R-:W-:Y:S01]  /*4fd0*/  FFMA.FTZ R135, R27, c[0x0][0x23c], -R112.reuse ;  /* 0x00008f001b877a23 */ /* 0x100fe20000010870 */
[----:B------:R-:W-:Y:S01]  /*4fe0*/  MUFU.EX2 R109, R109 ;  /* 0x0000006d006d7308 */ /* 0x000fe20000000800 */
[----:B------:R-:W-:-:S02]  /*4ff0*/  FFMA.FTZ R118, R25, c[0x0][0x23c], -R112 ;  /* 0x00008f0019767a23 */ /* 0x000fc40000010870 */
[----:B------:R-:W-:Y:S01]  /*5000*/  LDSM.16.MT88.4 R24, [R138+0x9000] ;  /* 0x009000008a18783b */ /* 0x000fe20000004200 */
[----:B------:R-:W-:Y:S02]  /*5010*/  FFMA.FTZ R117, R117, c[0x0][0x23c], -R112 ;  /* 0x00008f0075757a23 */ /* 0x000fe40000010870 */
[----:B------:R-:W-:Y:S02]  /*5020*/  FADD.FTZ R110, R113, R110 ;  /* 0x0000006e716e7221 */ /* 0x000fe40000010000 */
[----:B------:R-:W5:Y:S01]  /*5030*/  MUFU.EX2 R34, R34 ;  /* 0x0000002200227308 */ /* 0x000f620000000800 */
[----:B----4-:R-:W-:Y:S01]  /*5040*/  F2FP.BF16.PACK_AB R65, R108, R111 ;  /* 0x0000006f6c41723e */ /* 0x010fe200000010ff */
[----:B------:R-:W-:Y:S02]  /*5050*/  FADD.FTZ R108, R111, R108 ;  /* 0x0000006c6f6c7221 */ /* 0x000fe40000010000 */
[----:B------:R-:W-:-:S04]  /*5060*/  FADD.FTZ R107, R107, R110 ;  /* 0x0000006e6b6b7221 */ /* 0x000fc80000010000 */
[----:B------:R-:W-:Y:S01]  /*5070*/  MUFU.EX2 R105, R105 ;  /* 0x0000006900697308 */ /* 0x000fe20000000800 */
[----:B------:R-:W-:Y:S01]  /*5080*/  FADD.FTZ R106, R106, R107 ;  /* 0x0000006b6a6a7221 */ /* 0x000fe20000010000 */
[----:B-----5:R-:W-:-:S06]  /*5090*/  F2FP.BF16.PACK_AB R67, R34, R109 ;  /* 0x0000006d2243723e */ /* 0x020fcc00000010ff */
[----:B------:R-:W4:Y:S01]  /*50a0*/  MUFU.EX2 R104, R104 ;  /* 0x0000006800687308 */ /* 0x000f220000000800 */
[----:B------:R-:W-:-:S04]  /*50b0*/  FADD.FTZ R109, R109, R108 ;  /* 0x0000006c6d6d7221 */ /* 0x000fc80000010000 */
        /* <DEDUP_REMOVED lines=34> */
[----:B------:R-:W-:Y:S01]  /*52e0*/  MUFU.EX2 R117, R117 ;  /* 0x0000007500757308 */ /* 0x000fe20000000800 */
[----:B------:R-:W-:-:S02]  /*52f0*/  FADD.FTZ R105, R105, R106 ;  /* 0x0000006a69697221 */ /* 0x000fc40000010000 */
[----:B------:R-:W-:Y:S02]  /*5300*/  FADD.FTZ R35, R35, R34 ;  /* 0x0000002223237221 */ /* 0x000fe40000010000 */
[----:B------:R-:W-:Y:S01]  /*5310*/  F2FP.BF16.PACK_AB R6, R2, R29 ;  /* 0x0000001d0206723e */ /* 0x000fe200000010ff */
[----:B------:R-:W-:Y:S01]  /*5320*/  FADD.FTZ R104, R104, R105 ;  /* 0x0000006968687221 */ /* 0x000fe20000010000 */
[----:B-1----:R-:W-:Y:S01]  /*5330*/  F2FP.BF16.PACK_AB R7, R0, R33 ;  /* 0x000000210007723e */ /* 0x002fe200000010ff */
[----:B------:R-:W-:-:S04]  /*5340*/  FADD.FTZ R32, R32, R35 ;  /* 0x0000002320207221 */ /* 0x000fc80000010000 */
[----:B------:R-:W-:Y:S02]  /*5350*/  FADD.FTZ R33, R33, R32 ;  /* 0x0000002021217221 */ /* 0x000fe40000010000 */
[----:B---3--:R-:W-:Y:S02]  /*5360*/  HMMA.16816.F32.BF16 R88, R4, R12, R88 ;  /* 0x0000000c0458723c */ /* 0x008fe40000041858 */
        /* <DEDUP_REMOVED lines=13> */
[C---:B--2---:R-:W-:Y:S08]  /*5440*/  HMMA.16816.F32.BF16 R52, R4.reuse, R8, R52 ;  /* 0x000000080434723c */ /* 0x044ff00000041834 */
[C---:B------:R-:W-:Y:S01]  /*5450*/  HMMA.16816.F32.BF16 R56, R4.reuse, R10, R56 ;  /* 0x0000000a0438723c */ /* 0x040fe20000041838 */
[----:B------:R-:W2:Y:S07]  /*5460*/  LDSM.16.MT88.4 R8, [R140+0x9000] ;  /* 0x009000008c08783b */ /* 0x000eae0000004200 */
[C---:B------:R-:W-:Y:S01]  /*5470*/  HMMA.16816.F32.BF16 R68, R4.reuse, R22, R68 ;  /* 0x000000160444723c */ /* 0x040fe20000041844 */
[----:B------:R-:W4:Y:S07]  /*5480*/  LDSM.16.MT88.4 R20, [R137+0x9000] ;  /* 0x009000008914783b */ /* 0x000f2e0000004200 */
[C---:B---3--:R-:W-:Y:S08]  /*5490*/  HMMA.16816.F32.BF16 R36, R4.reuse, R16, R36 ;  /* 0x000000100424723c */ /* 0x048ff00000041824 */
        /* <DEDUP_REMOVED lines=150> */
.L_x_5515:
[----:B------:R-:W-:-:S05]  /*5e00*/  IMAD.MOV.U32 R0, RZ, RZ, c[0x0][0x1a0] ;  /* 0x00006800ff007624 */ /* 0x000fca00078e00ff */
[----:B------:R-:W-:-:S04]  /*5e10*/  LEA R0, -R0, RZ, 0x6 ;  /* 0x000000ff00007211 */ /* 0x000fc800078e31ff */
[----:B------:R-:W-:Y:S02]  /*5e20*/  SHF.R.S32.HI R9, RZ, 0x1f, R0 ;  /* 0x0000001fff097819 */ /* 0x000fe40000011400 */
.L_x_5516:
        /* <DEDUP_REMOVED lines=9> */
[C---:B------:R-:W-:Y:S01]  /*5ec0*/  @!P2 LEA R8, P5, R2.reuse, R170, 0x1 ;  /* 0x000000aa0208a211 */ /* 0x040fe200078a08ff */
[----:B------:R-:W-:Y:S01]  /*5ed0*/  @!P1 IMAD.X R4, R9, 0x1, R28, P4 ;  /* 0x0000000109049824 */ /* 0x000fe200020e061c */
[C---:B------:R-:W-:Y:S01]  /*5ee0*/  @!P1 LEA R10, P4, R11.reuse, c[0x0][0x170], 0x1 ;  /* 0x00005c000b0a9a11 */ /* 0x040fe200078808ff */
[----:B------:R-:W-:Y:S01]  /*5ef0*/  @!PT LDS RZ, [RZ] ;  /* 0x00000000fffff984 */ /* 0x000fe20000000800 */
[----:B------:R-:W-:Y:S01]  /*5f00*/  @!PT LDS RZ, [RZ] ;  /* 0x00000000fffff984 */ /* 0x000fe20000000800 */
[----:B------:R-:W-:Y:S01]  /*5f10*/  @!PT LDS RZ, [RZ] ;  /* 0x00000000fffff984 */ /* 0x000fe20000000800 */
[----:B------:R1:W-:Y:S01]  /*5f20*/  @!P2 LDGSTS.E.BYPASS.LTC128B.128 [R156+0x8000], [R134.64] ;  /* 0x08000000869cafae */ /* 0x0003e2000b901d48 */
[----:B------:R-:W-:Y:S02]  /*5f30*/  @!P2 LEA.HI.X R9, R2, R171, R5, 0x1, P5 ;  /* 0x000000ab0209a211 */ /* 0x000fe400028f0c05 */
[----:B------:R-:W-:Y:S01]  /*5f40*/  @!P1 LEA.HI.X R11, R11, c[0x0][0x174], R4, 0x1, P4 ;  /* 0x00005d000b0b9a11 */ /* 0x000fe200020f0c04 */
[----:B------:R-:W-:Y:S01]  /*5f50*/  @!P1 IMAD.X R4, R5, 0x1, R28, P3 ;  /* 0x0000000105049824 */ /* 0x000fe200018e061c */
[----:B------:R-:W-:Y:S01]  /*5f60*/  IADD3 R0, P3, R161, R2, RZ ;  /* 0x00000002a1007210 */ /* 0x000fe20007f7e0ff */
[----:B------:R-:W-:Y:S01]  /*5f70*/  @P1 STS.128 [R156+0xa000], RZ ;  /* 0x00a000ff9c001388 */ /* 0x000fe20000000c00 */
[----:B------:R-:W-:-:S02]  /*5f80*/  @!P1 LEA R12, P4, R7, c[0x0][0x170], 0x1 ;  /* 0x00005c00070c9a11 */ /* 0x000fc400078808ff */
[----:B------:R-:W-:Y:S01]  /*5f90*/  @!P2 LEA R16, P6, R0, R170, 0x1 ;  /* 0x000000aa0010a211 */ /* 0x000fe200078c08ff */
[----:B------:R-:W-:Y:S01]  /*5fa0*/  IMAD.X R5, R160, 0x1, R5, P3 ;  /* 0x00000001a0057824 */ /* 0x000fe200018e0605 */
[----:B------:R-:W-:Y:S01]  /*5fb0*/  @!P1 LEA.HI.X R13, R7, c[0x0][0x174], R4, 0x1, P4 ;  /* 0x00005d00070d9a11 */ /* 0x000fe200020f0c04 */
[----:B------:R-:W-:Y:S01]  /*5fc0*/  @!PT LDS RZ, [RZ] ;  /* 0x00000000fffff984 */ /* 0x000fe20000000800 */
[----:B------:R-:W-:Y:S01]  /*5fd0*/  @!PT LDS RZ, [RZ] ;  /* 0x00000000fffff984 */ /* 0x000fe20000000800 */
[----:B------:R-:W-:Y:S01]  /*5fe0*/  @!PT LDS RZ, [RZ] ;  /* 0x00000000fffff984 */ /* 0x000fe20000000800 */
[----:B------:R2:W-:Y:S01]  /*5ff0*/  @!P1 LDGSTS.E.BYPASS.LTC128B.128 [R156+0xa000], [R10.64+0x80] ;  /* 0x0a0000800a9c9fae */ /* 0x0005e2000b901d48 */
[----:B------:R-:W-:Y:S02]  /*6000*/  IADD3 R7, P4, R161, R0, RZ ;  /* 0x00000000a1077210 */ /* 0x000fe40007f9e0ff */
[CC--:B------:R-:W-:Y:S01]  /*6010*/  @!P1 IADD3 R2, P5, R0.reuse, R30.reuse, RZ ;  /* 0x0000001e00029210 */ /* 0x0c0fe20007fbe0ff */
[----:B------:R-:W-:Y:S01]  /*6020*/  @P2 STS.128 [R156+0x8800], RZ ;  /* 0x008800ff9c002388 */ /* 0x000fe20000000c00 */
[----:B------:R-:W-:Y:S02]  /*6030*/  @!P1 IADD3 R30, P3, R7, R30, RZ ;  /* 0x0000001e071e9210 */ /* 0x000fe40007f7e0ff */
[-CC-:B------:R-:W-:Y:S01]  /*6040*/  @!P2 LEA.HI.X R17, R0, R171.reuse, R5.reuse, 0x1, P6 ;  /* 0x000000ab0011a211 */ /* 0x180fe200030f0c05 */
[--C-:B------:R-:W-:Y:S01]  /*6050*/  @!P1 IMAD.X R15, R5, 0x1, R28.reuse, P5 ;  /* 0x00000001050f9824 */ /* 0x100fe200028e061c */
[----:B------:R-:W-:Y:S01]  /*6060*/  @!P1 LEA R14, P5, R2, c[0x0][0x170], 0x1 ;  /* 0x00005c00020e9a11 */ /* 0x000fe200078a08ff */
[----:B------:R-:W-:Y:S01]  /*6070*/  IMAD.X R0, R160, 0x1, R5, P4 ;  /* 0x00000001a0007824 */ /* 0x000fe200020e0605 */
[C---:B------:R-:W-:Y:S01]  /*6080*/  @!P2 LEA R6, P4, R7.reuse, R170, 0x1 ;  /* 0x000000aa0706a211 */ /* 0x040fe200078808ff */
[----:B------:R-:W-:Y:S01]  /*6090*/  @!PT LDS RZ, [RZ] ;  /* 0x00000000fffff984 */ /* 0x000fe20000000800 */
[----:B------:R-:W-:Y:S01]  /*60a0*/  @!PT LDS RZ, [RZ] ;  /* 0x00000000fffff984 */ /* 0x000fe20000000800 */
[----:B------:R-:W-:Y:S01]  /*60b0*/  @!PT LDS RZ, [RZ] ;  /* 0x00000000fffff984 */ /* 0x000fe20000000800 */
[----:B------:R2:W-:Y:S01]  /*60c0*/  @!P2 LDGSTS.E.BYPASS.LTC128B.128 [R156+0x8800], [R8.64] ;  /* 0x08800000089cafae */ /* 0x0005e2000b901d48 */
[----:B------:R-:W-:Y:S01]  /*60d0*/  @!P1 LEA.HI.X R15, R2, c[0x0][0x174], R15, 0x1, P5 ;  /* 0x00005d00020f9a11 */ /* 0x000fe200028f0c0f */
[----:B------:R-:W-:Y:S01]  /*60e0*/  @!P1 IMAD.X R5, R0, 0x1, R28, P3 ;  /* 0x0000000100059824 */ /* 0x000fe200018e061c */
[C---:B------:R-:W-:Y:S01]  /*60f0*/  @!P1 LEA R4, P3, R30.reuse, c[0x0][0x170], 0x1 ;  /* 0x00005c001e049a11 */ /* 0x040fe200078608ff */
[----:B------:R-:W-:Y:S01]  /*6100*/  @P1 STS.128 [R156+0xa800], RZ ;  /* 0x00a800ff9c001388 */ /* 0x000fe20000000c00 */
[----:B------:R-:W-:Y:S01]  /*6110*/  @!P2 LEA.HI.X R7, R7, R171, R0, 0x1, P4 ;  /* 0x000000ab0707a211 */ /* 0x000fe200020f0c00 */
[----:B------:R-:W-:Y:S01]  /*6120*/  IMAD.MOV.U32 R170, RZ, RZ, R134 ;  /* 0x000000ffffaa7224 */ /* 0x000fe200078e0086 */
[----:B------:R-:W-:Y:S01]  /*6130*/  @!P1 LEA.HI.X R5, R30, c[0x0][0x174], R5, 0x1, P3 ;  /* 0x00005d001e059a11 */ /* 0x000fe200018f0c05 */
[----:B------:R-:W-:Y:S01]  /*6140*/  @!PT LDS RZ, [RZ] ;  /* 0x00000000fffff984 */ /* 0x000fe20000000800 */
[----:B------:R-:W-:Y:S01]  /*6150*/  @!PT LDS RZ, [RZ] ;  /* 0x00000000fffff984 */ /* 0x000fe20000000800 */
[----:B------:R-:W-:Y:S01]  /*6160*/  @!PT LDS RZ, [RZ] ;  /* 0x00000000fffff984 */ /* 0x000fe20000000800 */
[----:B------:R3:W-:Y:S01]  /*6170*/  @!P1 LDGSTS.E.BYPASS.LTC128B.128 [R156+0xa800], [R12.64+0x80] ;  /* 0x0a8000800c9c9fae */ /* 0x0007e2000b901d48 */
[----:B------:R-:W-:Y:S01]  /*6180*/  ISETP.GE.AND P3, PT, R101, 0x3, PT ;  /* 0x000000036500780c */ /* 0x000fe20003f66270 */
[----:B------:R-:W-:-:S02]  /*6190*/  IMAD.MOV.U32 R171, RZ, RZ, R135 ;  /* 0x000000ffffab7224 */ /* 0x000fc400078e0087 */
        /* <DEDUP_REMOVED lines=21> */
[----:B--2---:R-:W3:Y:S04]  /*62f0*/  LDSM.16.M88.4 R8, [R146+0x4000] ;  /* 0x004000009208783b */ /* 0x004ee80000000200 */
[----:B------:R-:W5:Y:S04]  /*6300*/  LDSM.16.M88.4 R112, [R146+0x4800] ;  /* 0x004800009270783b */ /* 0x000f680000000200 */
[----:B------:R-:W2:Y:S04]  /*6310*/  LDSM.16.M88.4 R104, [R146+0x5000] ;  /* 0x005000009268783b */ /* 0x000ea80000000200 */
[----:B------:R-:W1:Y:S04]  /*6320*/  LDSM.16.M88.4 R24, [R146+0x5800] ;  /* 0x005800009218783b */ /* 0x000e680000000200 */
[----:B------:R-:W-:Y:S04]  /*6330*/  LDSM.16.M88.4 R20, [R145] ;  /* 0x000000009114783b */ /* 0x000fe80000000200 */
[----:B------:R-:W1:Y:S04]  /*6340*/  LDSM.16.M88.4 R120, [R144] ;  /* 0x000000009078783b */ /* 0x000e680000000200 */
[----:B------:R-:W1:Y:S04]  /*6350*/  LDSM.16.M88.4 R116, [R144+0x800] ;  /* 0x000800009074783b */ /* 0x000e680000000200 */
[----:B----4-:R-:W4:Y:S04]  /*6360*/  LDSM.16.M88.4 R16, [R144+0x1000] ;  /* 0x001000009010783b */ /* 0x010f280000000200 */
[----:B------:R-:W-:Y:S04]  /*6370*/  LDSM.16.M88.4 R124, [R143+0x2000] ;  /* 0x002000008f7c783b */ /* 0x000fe80000000200 */
[----:B------:R-:W-:Y:S01]  /*6380*/  LDSM.16.M88.4 R128, [R139+0x6800] ;  /* 0x006800008b80783b */ /* 0x000fe20000000200 */
[C---:B---3--:R-:W-:Y:S03]  /*6390*/  HMMA.16816.F32.BF16 R12, R28.reuse, R8, RZ ;  /* 0x000000081c0c723c */ /* 0x048fe600000418ff */
[----:B------:R-:W0:Y:S05]  /*63a0*/  LDGDEPBAR ;  /* 0x00000000000079af */ /* 0x000e2a0000000000 */
[C---:B-----5:R-:W-:Y:S08]  /*63b0*/  HMMA.16816.F32.BF16 R4, R28.reuse, R112, RZ ;  /* 0x000000701c04723c */ /* 0x060ff000000418ff */
[C---:B--2---:R-:W-:Y:S08]  /*63c0*/  HMMA.16816.F32.BF16 R108, R28.reuse, R104, RZ ;  /* 0x000000681c6c723c */ /* 0x044ff000000418ff */
        /* <DEDUP_REMOVED lines=14> */
[----:B------:R-:W2:Y:S07]  /*64b0*/  LDSM.16.M88.4 R16, [R143] ;  /* 0x000000008f10783b */ /* 0x000eae0000000200 */
[C---:B-1----:R-:W-:Y:S08]  /*64c0*/  HMMA.16816.F32.BF16 R32, R20.reuse, R24, R32 ;  /* 0x000000181420723c */ /* 0x042ff00000041820 */
[----:B------:R-:W-:Y:S01]  /*64d0*/  HMMA.16816.F32.BF16 R28, R20, R26, R28 ;  /* 0x0000001a141c723c */ /* 0x000fe2000004181c */
[----:B------:R-:W1:Y:S04]  /*64e0*/  LDSM.16.M88.4 R20, [R139+0x5000] ;  /* 0x005000008b14783b */ /* 0x000e680000000200 */
[----:B------:R-:W3:Y:S03]  /*64f0*/  LDSM.16.M88.4 R24, [R139+0x5800] ;  /* 0x005800008b18783b */ /* 0x000ee60000000200 */
[C---:B--2---:R-:W-:Y:S08]  /*6500*/  HMMA.16816.F32.BF16 R12, R16.reuse, R120, R12 ;  /* 0x00000078100c723c */ /* 0x044ff0000004180c */
[C---:B------:R-:W-:Y:S01]  /*6510*/  HMMA.16816.F32.BF16 R8, R16.reuse, R122, R8 ;  /* 0x0000007a1008723c */ /* 0x040fe20000041808 */
[----:B------:R-:W-:Y:S07]  /*6520*/  LDSM.16.M88.4 R120, [R141] ;  /* 0x000000008d78783b */ /* 0x000fee0000000200 */
[C---:B------:R-:W-:Y:S08]  /*6530*/  HMMA.16816.F32.BF16 R4, R16.reuse, R116, R4 ;  /* 0x000000741004723c */ /* 0x040ff00000041804 */
[C---:B------:R-:W-:Y:S01]  /*6540*/  HMMA.16816.F32.BF16 R112, R16.reuse, R118, R112 ;  /* 0x000000761070723c */ /* 0x040fe20000041870 */
[----:B------:R-:W-:Y:S07]  /*6550*/  LDSM.16.M88.4 R116, [R141+0x800] ;  /* 0x000800008d74783b */ /* 0x000fee0000000200 */
[C---:B-1----:R-:W-:Y:S08]  /*6560*/  HMMA.16816.F32.BF16 R108, R16.reuse, R20, R108 ;  /* 0x00000014106c723c */ /* 0x042ff0000004186c */
[C---:B------:R-:W-:Y:S01]  /*6570*/  HMMA.16816.F32.BF16 R104, R16.reuse, R22, R104 ;  /* 0x000000161068723c */ /* 0x040fe20000041868 */
[----:B------:R-:W1:Y:S07]  /*6580*/  LDSM.16.M88.4 R20, [R142] ;  /* 0x000000008e14783b */ /* 0x000e6e0000000200 */
[C---:B---3--:R-:W-:Y:S08]  /*6590*/  HMMA.16816.F32.BF16 R32, R16.reuse, R24, R32 ;  /* 0x000000181020723c */ /* 0x048ff00000041820 */
        /* <DEDUP_REMOVED lines=11> */
[----:B------:R-:W1:Y:S07]  /*6650*/  LDSM.16.M88.4 R16, [R147+0x2000] ;  /* 0x002000009310783b */ /* 0x000e6e0000000200 */
[C---:B---3--:R-:W-:Y:S08]  /*6660*/  HMMA.16816.F32.BF16 R32, R20.reuse, R24, R32 ;  /* 0x000000181420723c */ /* 0x048ff00000041820 */
[----:B------:R-:W-:Y:S01]  /*6670*/  HMMA.16816.F32.BF16 R28, R20, R26, R28 ;  /* 0x0000001a141c723c */ /* 0x000fe2000004181c */
[----:B------:R-:W2:Y:S04]  /*6680*/  LDSM.16.M88.4 R24, [R146+0x6800] ;  /* 0x006800009218783b */ /* 0x000ea80000000200 */
[----:B------:R-:W3:Y:S03]  /*6690*/  LDSM.16.M88.4 R20, [R146+0x7000] ;  /* 0x007000009214783b */ /* 0x000ee60000000200 */
        /* <DEDUP_REMOVED lines=8> */
[----:B------:R-:W1:Y:S07]  /*6720*/  LDSM.16.M88.4 R20, [R145+0x2000] ;  /* 0x002000009114783b */ /* 0x000e6e0000000200 */
[C---:B------:R-:W-:Y:S08]  /*6730*/  HMMA.16816.F32.BF16 R32, R16.reuse, R116, R32 ;  /* 0x000000741020723c */ /* 0x040ff00000041820 */
[----:B------:R-:W-:Y:S01]  /*6740*/  HMMA.16816.F32.BF16 R28, R16, R118, R28 ;  /* 0x00000076101c723c */ /* 0x000fe2000004181c */
[----:B------:R-:W2:Y:S04]  /*6750*/  LDSM.16.M88.4 R16, [R144+0x2800] ;  /* 0x002800009010783b */ /* 0x000ea80000000200 */
[----:B------:R-:W3:Y:S03]  /*6760*/  LDSM.16.M88.4 R116, [R144+0x3000] ;  /* 0x003000009074783b */ /* 0x000ee60000000200 */
        /* <DEDUP_REMOVED lines=8> */
[----:B------:R-:W-:Y:S07]  /*67f0*/  LDSM.16.M88.4 R116, [R139+0x7800] ;  /* 0x007800008b74783b */ /* 0x000fee0000000200 */
[----:B------:R-:W-:Y:S08]  /*6800*/  HMMA.16816.F32.BF16 R4, R124, R128, R4 ;  /* 0x000000807c04723c */ /* 0x000ff00000041804 */
[C---:B-1----:R-:W-:Y:S08]  /*6810*/  HMMA.16816.F32.BF16 R32, R20.reuse, R24, R32 ;  /* 0x000000181420723c */ /* 0x042ff00000041820 */
[----:B------:R-:W-:Y:S01]  /*6820*/  HMMA.16816.F32.BF16 R28, R20, R26, R28 ;  /* 0x0000001a141c723c */ /* 0x000fe2000004181c */
[----:B------:R-:W-:Y:S04]  /*6830*/  LDSM.16.M88.4 R24, [R142+0x2000] ;  /* 0x002000008e18783b */ /* 0x000fe80000000200 */
[----:B------:R-:W1:Y:S03]  /*6840*/  LDSM.16.M88.4 R20, [R141+0x2000] ;  /* 0x002000008d14783b */ /* 0x000e660000000200 */
[C---:B--2---:R-:W-:Y:S08]  /*6850*/  HMMA.16816.F32.BF16 R12, R124.reuse, R16, R12 ;  /* 0x000000107c0c723c */ /* 0x044ff0000004180c */
[C---:B------:R-:W-:Y:S01]  /*6860*/  HMMA.16816.F32.BF16 R8, R124.reuse, R18, R8 ;  /* 0x000000127c08723c */ /* 0x040fe20000041808 */
[----:B------:R-:W2:Y:S07]  /*6870*/  LDSM.16.M88.4 R16, [R141+0x2800] ;  /* 0x002800008d10783b */ /* 0x000eae0000000200 */
[C---:B------:R-:W-:Y:S08]  /*6880*/  HMMA.16816.F32.BF16 R112, R124.reuse, R130, R112 ;  /* 0x000000827c70723c */ /* 0x040ff00000041870 */
[C---:B------:R-:W-:Y:S08]  /*6890*/  HMMA.16816.F32.BF16 R104, R124.reuse, R122, R104 ;  /* 0x0000007a7c68723c */ /* 0x040ff00000041868 */
[----:B------:R-:W-:Y:S08]  /*68a0*/  HMMA.16816.F32.BF16 R108, R124, R120, R108 ;  /* 0x000000787c6c723c */ /* 0x000ff0000004186c */
[C---:B-1----:R-:W-:Y:S08]  /*68b0*/  HMMA.16816.F32.BF16 R8, R24.reuse, R22, R8 ;  /* 0x000000161808723c */ /* 0x042ff00000041808 */
[C---:B------:R-:W-:Y:S08]  /*68c0*/  HMMA.16816.F32.BF16 R12, R24.reuse, R20, R12 ;  /* 0x00000014180c723c */ /* 0x040ff0000004180c */
[C---:B--2---:R-:W-:Y:S08]  /*68d0*/  HMMA.16816.F32.BF16 R4, R24.reuse, R16, R4 ;  /* 0x000000101804723c */ /* 0x044ff00000041804 */
[----:B------:R-:W-:Y:S01]  /*68e0*/  HMMA.16816.F32.BF16 R112, R24, R18, R112 ;  /* 0x000000121870723c */ /* 0x000fe20000041870 */
[----:B------:R-:W1:Y:S01]  /*68f0*/  LDSM.16.M88.4 R16, [R141+0x3000] ;  /* 0x003000008d10783b */ /* 0x000e620000000200 */
        /* <DEDUP_REMOVED lines=8> */
[----:B------:R-:W-:-:S02]  /*6980*/  FMUL.FTZ R21, R15, c[0x0][0x2ec] ;  /* 0x0000bb000f157a20 */ /* 0x000fc40000410000 */
[----:B------:R-:W-:Y:S01]  /*6990*/  FMUL.FTZ R4, R4, c[0x0][0x2ec] ;  /* 0x0000bb0004047a20 */ /* 0x000fe20000410000 */
[----:B------:R-:W-:Y:S01]  /*69a0*/  HMMA.16816.F32.BF16 R28, R124, R118, R28 ;  /* 0x000000767c1c723c */ /* 0x000fe2000004181c */
[----:B------:R-:W-:Y:S01]  /*69b0*/  FMUL.FTZ R14, R11, c[0x0][0x2ec] ;  /* 0x0000bb000b0e7a20 */ /* 0x000fe20000410000 */
[----:B------:R-:W-:Y:S01]  /*69c0*/  MUFU.TANH R15, R8 ;  /* 0x00000008000f7308 */ /* 0x000fe20000002400 */
[----:B------:R-:W-:Y:S02]  /*69d0*/  FMUL.FTZ R7, R7, c[0x0][0x2ec] ;  /* 0x0000bb0007077a20 */ /* 0x000fe40000410000 */
[----:B------:R-:W-:Y:S02]  /*69e0*/  FMUL.FTZ R5, R5, c[0x0][0x2ec] ;  /* 0x0000bb0005057a20 */ /* 0x000fe40000410000 */
[----:B------:R-:W-:Y:S02]  /*69f0*/  FMUL.FTZ R6, R6, c[0x0][0x2ec] ;  /* 0x0000bb0006067a20 */ /* 0x000fe40000410000 */
[----:B------:R-:W-:Y:S01]  /*6a00*/  FMUL.FTZ R117, R115, c[0x0][0x2ec] ;  /* 0x0000bb0073757a20 */ /* 0x000fe20000410000 */
[----:B------:R2:W-:Y:S08]  /*6a10*/  MUFU.TANH R122, R4 ;  /* 0x00000004007a7308 */ /* 0x0005f00000002400 */
[----:B------:R3:W-:Y:S01]  /*6a20*/  MUFU.TANH R13, R10 ;  /* 0x0000000a000d7308 */ /* 0x0007e20000002400 */
[C---:B-1----:R-:W-:Y:S01]  /*6a30*/  HMMA.16816.F32.BF16 R108, R24.reuse, R16, R108 ;  /* 0x00000010186c723c */ /* 0x042fe2000004186c */
[----:B--2---:R-:W1:Y:S06]  /*6a40*/  S2R R4, SR_TID.X ;  /* 0x0000000000047919 */ /* 0x004e6c0000002100 */
[----:B------:R-:W-:Y:S01]  /*6a50*/  MUFU.TANH R20, R20 ;  /* 0x0000001400147308 */ /* 0x000fe20000002400 */
[----:B------:R-:W-:Y:S01]  /*6a60*/  FMUL.FTZ R16, R113, c[0x0][0x2ec] ;  /* 0x0000bb0071107a20 */ /* 0x000fe20000410000 */
[----:B------:R-:W-:Y:S01]  /*6a70*/  HMMA.16816.F32.BF16 R104, R24, R18, R104 ;  /* 0x000000121868723c */ /* 0x000fe20000041868 */
[----:B---3--:R-:W2:Y:S05]  /*6a80*/  LDSM.16.M88.4 R8, [R141+0x3800] ;  /* 0x003800008d08783b */ /* 0x008eaa0000000200 */
[----:B------:R-:W3:Y:S01]  /*6a90*/  MUFU.TANH R21, R21 ;  /* 0x0000001500157308 */ /* 0x000ee20000002400 */
[----:B------:R-:W-:-:S04]  /*6aa0*/  DEPBAR.LE SB0, 0x0 ;  /* 0x000080000000791a */ /* 0x000fc80000000000 */
[----:B------:R-:W-:Y:S02]  /*6ab0*/  FMUL.FTZ R19, R112, c[0x0][0x2ec] ;  /* 0x0000bb0070137a20 */ /* 0x000fe40000410000 */
[----:B------:R-:W-:Y:S01]  /*6ac0*/  FMUL.FTZ R18, R114, c[0x0][0x2ec] ;  /* 0x0000bb0072127a20 */ /* 0x000fe20000410000 */
[----:B------:R4:W-:Y:S01]  /*6ad0*/  MUFU.TANH R22, R7 ;  /* 0x0000000700167308 */ /* 0x0009e20000002400 */
[----:B------:R-:W-:Y:S02]  /*6ae0*/  FMUL.FTZ R17, R108, c[0x0][0x2ec] ;  /* 0x0000bb006c117a20 */ /* 0x000fe40000410000 */
[----:B-1----:R-:W-:-:S05]  /*6af0*/  IMAD.SHL.U32 R4, R4, 0x2, RZ ;  /* 0x0000000204047824 */ /* 0x002fca00078e00ff */
[----:B------:R1:W-:Y:S01]  /*6b00*/  MUFU.TANH R116, R5 ;  /* 0x0000000500747308 */ /* 0x0003e20000002400 */
[----:B------:R-:W-:Y:S02]  /*6b10*/  FMUL.FTZ R110, R110, c[0x0][0x2ec] ;  /* 0x0000bb006e6e7a20 */ /* 0x000fe40000410000 */
[----:B------:R-:W-:Y:S01]  /*6b20*/  FMUL.FTZ R109, R109, c[0x0][0x2ec] ;  /* 0x0000bb006d6d7a20 */ /* 0x000fe20000410000 */
[----:B------:R-:W-:Y:S01]  /*6b30*/  LOP3.LUT R4, R4, 0x6, RZ, 0xc0, !PT ;  /* 0x0000000604047812 */ /* 0x000fe200078ec0ff */
[----:B------:R-:W-:Y:S02]  /*6b40*/  FMUL.FTZ R111, R111, c[0x0][0x2ec] ;  /* 0x0000bb006f6f7a20 */ /* 0x000fe40000410000 */
[----:B------:R-:W-:Y:S01]  /*6b50*/  FMUL.FTZ R106, R106, c[0x0][0x2ec] ;  /* 0x0000bb006a6a7a20 */ /* 0x000fe20000410000 */
[----:B------:R-:W5:Y:S01]  /*6b60*/  MUFU.TANH R14, R14 ;  /* 0x0000000e000e7308 */ /* 0x000f620000002400 */
[----:B----4-:R-:W-:-:S05]  /*6b70*/  IMAD R7, R155, 0x40, R4 ;  /* 0x000000409b077824 */ /* 0x010fca00078e0204 */
[C---:B------:R-:W-:Y:S02]  /*6b80*/  IADD3 R4, R7.reuse, 0x8, RZ ;  /* 0x0000000807047810 */ /* 0x040fe40007ffe0ff */
[----:B-1----:R-:W-:Y:S01]  /*6b90*/  IADD3 R5, R7, 0x1, RZ ;  /* 0x0000000107057810 */ /* 0x002fe20007ffe0ff */
[----:B------:R1:W-:Y:S01]  /*6ba0*/  MUFU.TANH R23, R6 ;  /* 0x0000000600177308 */ /* 0x0003e20000002400 */
[-C--:B------:R-:W-:Y:S02]  /*6bb0*/  ISETP.GE.AND P5, PT, R4, R133.reuse, PT ;  /* 0x000000850400720c */ /* 0x080fe40003fa6270 */
[C---:B------:R-:W-:Y:S02]  /*6bc0*/  ISETP.GE.AND P6, PT, R5.reuse, R133, PT ;  /* 0x000000850500720c */ /* 0x040fe40003fc6270 */
[----:B------:R-:W-:Y:S01]  /*6bd0*/  ISETP.GE.AND P4, PT, R5, R132, PT ;  /* 0x000000840500720c */ /* 0x000fe20003f86270 */
[----:B--2---:R-:W-:Y:S02]  /*6be0*/  HMMA.16816.F32.BF16 R32, R24, R8, R32 ;  /* 0x000000081820723c */ /* 0x004fe40000041820 */
[----:B------:R-:W-:Y:S01]  /*6bf0*/  MUFU.TANH R19, R19 ;  /* 0x0000001300137308 */ /* 0x000fe20000002400 */
[----:B---3--:R-:W-:Y:S01]  /*6c00*/  FSEL R5, R21, -INF , !P4 ;  /* 0xff80000015057808 */ /* 0x008fe20006000000 */
[----:B------:R-:W-:-:S03]  /*6c10*/  FMUL.FTZ R21, R107, c[0x0][0x2ec] ;  /* 0x0000bb006b157a20 */ /* 0x000fc60000410000 */
[----:B------:R-:W-:Y:S01]  /*6c20*/  IADD3 R9, R7, 0x9, RZ ;  /* 0x0000000907097810 */ /* 0x000fe20007ffe0ff */
[----:B------:R-:W-:Y:S01]  /*6c30*/  HMMA.16816.F32.BF16 R28, R24, R10, R28 ;  /* 0x0000000a181c723c */ /* 0x000fe2000004181c */
[----:B------:R-:W-:Y:S01]  /*6c40*/  FMUL.FTZ R8, R104, c[0x0][0x2ec] ;  /* 0x0000bb0068087a20 */ /* 0x000fe20000410000 */
[----:B-1----:R-:W-:Y:S01]  /*6c50*/  FSEL R6, R20, -INF , !P6 ;  /* 0xff80000014067808 */ /* 0x002fe20007000000 */
[----:B------:R-:W1:Y:S01]  /*6c60*/  MUFU.TANH R16, R16 ;  /* 0x0000001000107308 */ /* 0x000e620000002400 */
[-C--:B------:R-:W-:Y:S01]  /*6c70*/  ISETP.GE.AND P6, PT, R4, R132.reuse, PT ;  /* 0x000000840400720c */ /* 0x080fe20003fc6270 */
[----:B------:R-:W-:Y:S01]  /*6c80*/  FMUL.FTZ R20, R105, c[0x0][0x2ec] ;  /* 0x0000bb0069147a20 */ /* 0x000fe20000410000 */
[----:B------:R-:W-:Y:S02]  /*6c90*/  FSEL R4, R15, -INF , !P5 ;  /* 0xff8000000f047808 */ /* 0x000fe40006800000 */
[C---:B------:R-:W-:Y:S02]  /*6ca0*/  ISETP.GE.AND P4, PT, R9.reuse, R133, PT ;  /* 0x000000850900720c */ /* 0x040fe40003f86270 */
[----:B------:R-:W-:Y:S01]  /*6cb0*/  ISETP.GE.AND P5, PT, R9, R132, PT ;  /* 0x000000840900720c */ /* 0x000fe20003fa6270 */
[----:B------:R-:W-:Y:S01]  /*6cc0*/  MUFU.TANH R18, R18 ;  /* 0x0000001200127308 */ /* 0x000fe20000002400 */
[----:B------:R-:W-:-:S02]  /*6cd0*/  IADD3 R9, R7, 0x10, RZ ;  /* 0x0000001007097810 */ /* 0x000fc40007ffe0ff */
[----:B------:R-:W-:Y:S02]  /*6ce0*/  FSEL R13, R13, -INF , !P6 ;  /* 0xff8000000d0d7808 */ /* 0x000fe40007000000 */
[-C--:B------:R-:W-:Y:S01]  /*6cf0*/  ISETP.GE.AND P6, PT, R9, R133.reuse, PT ;  /* 0x000000850900720c */ /* 0x080fe20003fc6270 */
[----:B------:R-:W-:Y:S01]  /*6d00*/  FMUL.FTZ R32, R32, c[0x0][0x2ec] ;  /* 0x0000bb0020207a20 */ /* 0x000fe20000410000 */
[----:B------:R-:W-:Y:S01]  /*6d10*/  IADD3 R15, R7, 0x11, RZ ;  /* 0x00000011070f7810 */ /* 0x000fe20007ffe0ff */
[----:B------:R-:W-:Y:S01]  /*6d20*/  MUFU.TANH R117, R117 ;  /* 0x0000007500757308 */ /* 0x000fe20000002400 */
[----:B------:R-:W-:Y:S01]  /*6d30*/  FSEL R12, R12, -INF , !P4 ;  /* 0xff8000000c0c7808 */ /* 0x000fe20006000000 */
[----:B------:R-:W-:Y:S01]  /*6d40*/  FMUL.FTZ R35, R35, c[0x0][0x2ec] ;  /* 0x0000bb0023237a20 */ /* 0x000fe20000410000 */
[-C--:B------:R-:W-:Y:S01]  /*6d50*/  ISETP.GE.AND P4, PT, R9, R132.reuse, PT ;  /* 0x000000840900720c */ /* 0x080fe20003f86270 */
[----:B------:R-:W-:Y:S01]  /*6d60*/  FMUL.FTZ R33, R33, c[0x0][0x2ec] ;  /* 0x0000bb0021217a20 */ /* 0x000fe20000410000 */
[----:B-----5:R-:W-:Y:S01]  /*6d70*/  FSEL R9, R14, -INF , !P5 ;  /* 0xff8000000e097808 */ /* 0x020fe20006800000 */
[----:B------:R-:W-:Y:S01]  /*6d80*/  FMUL.FTZ R34, R34, c[0x0][0x2ec] ;  /* 0x0000bb0022227a20 */ /* 0x000fe20000410000 */
[----:B------:R-:W-:Y:S01]  /*6d90*/  FSEL R122, R122, -INF , !P6 ;  /* 0xff8000007a7a7808 */ /* 0x000fe20007000000 */
[----:B------:R-:W-:Y:S01]  /*6da0*/  MUFU.TANH R17, R17 ;  /* 0x0000001100117308 */ /* 0x000fe20000002400 */
[C---:B------:R-:W-:Y:S01]  /*6db0*/  ISETP.GE.AND P5, PT, R15.reuse, R133, PT ;  /* 0x000000850f00720c */ /* 0x040fe20003fa6270 */
[----:B------:R-:W-:Y:S01]  /*6dc0*/  FMUL.FTZ R28, R28, c[0x0][0x2ec] ;  /* 0x0000bb001c1c7a20 */ /* 0x000fe20000410000 */
[----:B------:R-:W-:Y:S01]  /*6dd0*/  ISETP.GE.AND P6, PT, R15, R132, PT ;  /* 0x000000840f00720c */ /* 0x000fe20003fc6270 */
[----:B------:R-:W-:Y:S01]  /*6de0*/  FMUL.FTZ R30, R30, c[0x0][0x2ec] ;  /* 0x0000bb001e1e7a20 */ /* 0x000fe20000410000 */
[----:B------:R-:W-:Y:S01]  /*6df0*/  IADD3 R15, R7, 0x18, RZ ;  /* 0x00000018070f7810 */ /* 0x000fe20007ffe0ff */
[----:B------:R-:W-:Y:S01]  /*6e00*/  FMUL.FTZ R29, R29, c[0x0][0x2ec] ;  /* 0x0000bb001d1d7a20 */ /* 0x000fe20000410000 */
[----:B------:R-:W-:Y:S01]  /*6e10*/  IADD3 R14, R7, 0x19, RZ ;  /* 0x00000019070e7810 */ /* 0x000fe20007ffe0ff */
[----:B------:R-:W2:Y:S01]  /*6e20*/  MUFU.TANH R115, R110 ;  /* 0x0000006e00737308 */ /* 0x000ea20000002400 */
[----:B------:R-:W-:Y:S01]  /*6e30*/  FSEL R116, R116, -INF , !P5 ;  /* 0xff80000074747808 */ /* 0x000fe20006800000 */
[----:B------:R-:W-:Y:S01]  /*6e40*/  FMUL.FTZ R31, R31, c[0x0][0x2ec] ;  /* 0x0000bb001f1f7a20 */ /* 0x000fe20000410000 */
[----:B------:R-:W-:-:S02]  /*6e50*/  FSEL R119, R22, -INF , !P6 ;  /* 0xff80000016777808 */ /* 0x000fc40007000000 */
[-C--:B------:R-:W-:Y:S02]  /*6e60*/  ISETP.GE.AND P5, PT, R15, R132.reuse, PT ;  /* 0x000000840f00720c */ /* 0x080fe40003fa6270 */
[----:B------:R-:W-:Y:S01]  /*6e70*/  ISETP.GE.AND P6, PT, R14, R133, PT ;  /* 0x000000850e00720c */ /* 0x000fe20003fc6270 */
[----:B------:R3:W4:Y:S01]  /*6e80*/  MUFU.TANH R120, R109 ;  /* 0x0000006d00787308 */ /* 0x0007220000002400 */
[C---:B------:R-:W-:Y:S02]  /*6e90*/  IADD3 R10, R7.reuse, 0x20, RZ ;  /* 0x00000020070a7810 */ /* 0x040fe40007ffe0ff */
[----:B-1----:R-:W-:Y:S02]  /*6ea0*/  FSEL R114, R16, -INF , !P6 ;  /* 0xff80000010727808 */ /* 0x002fe40007000000 */
[----:B------:R-:W-:Y:S02]  /*6eb0*/  ISETP.GE.AND P6, PT, R10, R132, PT ;  /* 0x000000840a00720c */ /* 0x000fe40003fc6270 */
[----:B------:R-:W-:Y:S01]  /*6ec0*/  IADD3 R11, R7, 0x21, RZ ;  /* 0x00000021070b7810 */ /* 0x000fe20007ffe0ff */
[----:B------:R1:W5:Y:S01]  /*6ed0*/  MUFU.TANH R101, R111 ;  /* 0x0000006f00657308 */ /* 0x0003620000002400 */
[----:B--2---:R-:W-:-:S07]  /*6ee0*/  FSEL R115, R115, -INF , !P6 ;  /* 0xff80000073737808 */ /* 0x004fce0007000000 */
[----:B------:R-:W2:Y:S01]  /*6ef0*/  MUFU.TANH R8, R8 ;  /* 0x0000000800087308 */ /* 0x000ea20000002400 */
[----:B---3--:R-:W-:Y:S02]  /*6f00*/  FSEL R109, R23, -INF , !P4 ;  /* 0xff800000176d7808 */ /* 0x008fe40006000000 */
[----:B------:R-:W-:-:S04]  /*6f10*/  ISETP.GE.AND P4, PT, R15, R133, PT ;  /* 0x000000850f00720c */ /* 0x000fc80003f86270 */
[----:B------:R-:W-:Y:S01]  /*6f20*/  FSEL R110, R19, -INF , !P4 ;  /* 0xff800000136e7808 */ /* 0x000fe20006000000 */
[----:B------:R-:W3:Y:S01]  /*6f30*/  MUFU.TANH R113, R106 ;  /* 0x0000006a00717308 */ /* 0x000ee20000002400 */
[----:B-1----:R-:W-:Y:S02]  /*6f40*/  FSEL R111, R18, -INF , !P5 ;  /* 0xff800000126f7808 */ /* 0x002fe40006800000 */
[----:B------:R-:W-:Y:S02]  /*6f50*/  ISETP.GE.AND P4, PT, R14, R132, PT ;  /* 0x000000840e00720c */ /* 0x000fe40003f86270 */
[----:B------:R-:W-:Y:S02]  /*6f60*/  ISETP.GE.AND P5, PT, R10, R133, PT ;  /* 0x000000850a00720c */ /* 0x000fe40003fa6270 */
[----:B------:R-:W-:Y:S01]  /*6f70*/  IADD3 R14, R7, 0x28, RZ ;  /* 0x00000028070e7810 */ /* 0x000fe20007ffe0ff */
[----:B------:R-:W1:Y:S01]  /*6f80*/  MUFU.TANH R20, R20 ;  /* 0x0000001400147308 */ /* 0x000e620000002400 */
[----:B------:R-:W-:-:S02]  /*6f90*/  FSEL R117, R117, -INF , !P4 ;  /* 0xff80000075757808 */ /* 0x000fc40006000000 */
[----:B------:R-:W-:Y:S02]  /*6fa0*/  FSEL R118, R17, -INF , !P5 ;  /* 0xff80000011767808 */ /* 0x000fe40006800000 */
[CC--:B------:R-:W-:Y:S02]  /*6fb0*/  ISETP.GE.AND P4, PT, R11.reuse, R133.reuse, PT ;  /* 0x000000850b00720c */ /* 0x0c0fe40003f86270 */
[----:B------:R-:W-:Y:S01]  /*6fc0*/  ISETP.GE.AND P5, PT, R11, R132, PT ;  /* 0x000000840b00720c */ /* 0x000fe20003fa6270 */
[----:B------:R-:W1:Y:S01]  /*6fd0*/  MUFU.TANH R21, R21 ;  /* 0x0000001500157308 */ /* 0x000e620000002400 */
[----:B------:R-:W-:Y:S02]  /*6fe0*/  ISETP.GE.AND P6, PT, R14, R133, PT ;  /* 0x000000850e00720c */ /* 0x000fe40003fc6270 */
[----:B------:R-:W-:Y:S02]  /*6ff0*/  IADD3 R11, R7, 0x29, RZ ;  /* 0x00000029070b7810 */ /* 0x000fe40007ffe0ff */
[----:B----4-:R-:W-:-:S02]  /*7000*/  FSEL R120, R120, -INF , !P4 ;  /* 0xff80000078787808 */ /* 0x010fc40006000000 */
[----:B-----5:R-:W-:Y:S01]  /*7010*/  FSEL R23, R101, -INF , !P5 ;  /* 0xff80000065177808 */ /* 0x020fe20006800000 */
[----:B------:R-:W4:Y:S01]  /*7020*/  MUFU.TANH R112, R32 ;  /* 0x0000002000707308 */ /* 0x000f220000002400 */
[----:B--2---:R-:W-:Y:S02]  /*7030*/  FSEL R22, R8, -INF , !P6 ;  /* 0xff80000008167808 */ /* 0x004fe40007000000 */
[-C--:B------:R-:W-:Y:S02]  /*7040*/  ISETP.GE.AND P4, PT, R14, R132.reuse, PT ;  /* 0x000000840e00720c */ /* 0x080fe40003f86270 */
[C---:B------:R-:W-:Y:S02]  /*7050*/  ISETP.GE.AND P5, PT, R11.reuse, R133, PT ;  /* 0x000000850b00720c */ /* 0x040fe40003fa6270 */
[----:B------:R-:W-:Y:S01]  /*7060*/  ISETP.GE.AND P6, PT, R11, R132, PT ;  /* 0x000000840b00720c */ /* 0x000fe20003fc6270 */
[----:B------:R-:W2:Y:S01]  /*7070*/  MUFU.TANH R108, R33 ;  /* 0x00000021006c7308 */ /* 0x000ea20000002400 */
[----:B------:R-:W-:-:S02]  /*7080*/  IADD3 R11, R7, 0x30, RZ ;  /* 0x00000030070b7810 */ /* 0x000fc40007ffe0ff */
[----:B---3--:R-:W-:Y:S02]  /*7090*/  FSEL R113, R113, -INF , !P4 ;  /* 0xff80000071717808 */ /* 0x008fe40006000000 */
[----:B------:R-:W-:Y:S02]  /*70a0*/  ISETP.GE.AND P4, PT, R11, R133, PT ;  /* 0x000000850b00720c */ /* 0x000fe40003f86270 */
[----:B------:R-:W-:Y:S01]  /*70b0*/  IADD3 R8, R7, 0x31, RZ ;  /* 0x0000003107087810 */ /* 0x000fe20007ffe0ff */
[----:B------:R-:W3:Y:S01]  /*70c0*/  MUFU.TANH R10, R34 ;  /* 0x00000022000a7308 */ /* 0x000ee20000002400 */
[----:B-1----:R-:W-:Y:S02]  /*70d0*/  FSEL R20, R20, -INF , !P5 ;  /* 0xff80000014147808 */ /* 0x002fe40006800000 */
[----:B------:R-:W-:Y:S02]  /*70e0*/  FSEL R21, R21, -INF , !P6 ;  /* 0xff80000015157808 */ /* 0x000fe40007000000 */
[----:B----4-:R-:W-:-:S02]  /*70f0*/  FSEL R112, R112, -INF , !P4 ;  /* 0xff80000070707808 */ /* 0x010fc40006000000 */
[-C--:B------:R-:W-:Y:S01]  /*7100*/  ISETP.GE.AND P5, PT, R11, R132.reuse, PT ;  /* 0x000000840b00720c */ /* 0x080fe20003fa6270 */
[----:B------:R-:W1:Y:S01]  /*7110*/  MUFU.TANH R35, R35 ;  /* 0x0000002300237308 */ /* 0x000e620000002400 */
[C---:B------:R-:W-:Y:S02]  /*7120*/  ISETP.GE.AND P6, PT, R8.reuse, R133, PT ;  /* 0x000000850800720c */ /* 0x040fe40003fc6270 */
[----:B------:R-:W-:Y:S02]  /*7130*/  ISETP.GE.AND P4, PT, R8, R132, PT ;  /* 0x000000840800720c */ /* 0x000fe40003f86270 */
[----:B------:R-:W-:Y:S02]  /*7140*/  IADD3 R8, R7, 0x38, RZ ;  /* 0x0000003807087810 */ /* 0x000fe40007ffe0ff */
[----:B--2---:R-:W-:Y:S01]  /*7150*/  FSEL R108, R108, -INF , !P6 ;  /* 0xff8000006c6c7808 */ /* 0x004fe20007000000 */
[----:B------:R-:W2:Y:S01]  /*7160*/  MUFU.TANH R0, R0 ;  /* 0x0000000000007308 */ /* 0x000ea20000002400 */
[----:B---3--:R-:W-:-:S02]  /*7170*/  FSEL R101, R10, -INF , !P5 ;  /* 0xff8000000a657808 */ /* 0x008fc40006800000 */
[CC--:B------:R-:W-:Y:S01]  /*7180*/  ISETP.GE.AND P5, PT, R8.reuse, R133.reuse, PT ;  /* 0x000000850800720c */ /* 0x0c0fe20003fa6270 */
[----:B------:R-:W-:Y:S01]  /*7190*/  BAR.SYNC.DEFER_BLOCKING 0x0 ;  /* 0x0000000000007b1d */ /* 0x000fe20000010000 */
[----:B------:R-:W-:Y:S02]  /*71a0*/  ISETP.GE.AND P6, PT, R8, R132, PT ;  /* 0x000000840800720c */ /* 0x000fe40003fc6270 */
[----:B------:R-:W-:Y:S02]  /*71b0*/  IADD3 R8, R7, 0x39, RZ ;  /* 0x0000003907087810 */ /* 0x000fe40007ffe0ff */
[----:B-1----:R-:W-:Y:S01]  /*71c0*/  FSEL R35, R35, -INF , !P4 ;  /* 0xff80000023237808 */ /* 0x002fe20006000000 */
[----:B------:R-:W1:Y:S01]  /*71d0*/  MUFU.TANH R106, R28 ;  /* 0x0000001c006a7308 */ /* 0x000e620000002400 */
[----:B------:R-:W-:-:S04]  /*71e0*/  ISETP.GE.AND P4, PT, R7, R133, PT ;  /* 0x000000850700720c */ /* 0x000fc80003f86270 */
[----:B--2---:R-:W-:-:S03]  /*71f0*/  FSEL R0, R0, -INF , !P4 ;  /* 0xff80000000007808 */ /* 0x004fc60006000000 */
[----:B------:R-:W2:Y:S01]  /*7200*/  MUFU.TANH R33, R30 ;  /* 0x0000001e00217308 */ /* 0x000ea20000002400 */
[----:B------:R-:W-:-:S07]  /*7210*/  ISETP.GE.AND P4, PT, R8, R132, PT ;  /* 0x000000840800720c */ /* 0x000fce0003f86270 */
[----:B------:R-:W3:Y:S01]  /*7220*/  MUFU.TANH R2, R2 ;  /* 0x0000000200027308 */ /* 0x000ee20000002400 */
[----:B-1----:R-:W-:Y:S02]  /*7230*/  FSEL R106, R106, -INF , !P5 ;  /* 0xff8000006a6a7808 */ /* 0x002fe40006800000 */
[----:B------:R-:W-:-:S05]  /*7240*/  ISETP.GE.AND P5, PT, R7, R132, PT ;  /* 0x000000840700720c */ /* 0x000fca0003fa6270 */
[----:B------:R-:W1:Y:S01]  /*7250*/  MUFU.TANH R104, R29 ;  /* 0x0000001d00687308 */ /* 0x000e620000002400 */
[----:B--2---:R-:W-:Y:S02]  /*7260*/  FSEL R33, R33, -INF , !P6 ;  /* 0xff80000021217808 */ /* 0x004fe40007000000 */
[----:B------:R-:W-:-:S05]  /*7270*/  ISETP.GE.AND P6, PT, R8, R133, PT ;  /* 0x000000850800720c */ /* 0x000fca0003fc6270 */
[----:B------:R-:W2:Y:S01]  /*7280*/  MUFU.TANH R34, R31 ;  /* 0x0000001f00227308 */ /* 0x000ea20000002400 */
[----:B---3--:R-:W-:Y:S02]  /*7290*/  FSEL R2, R2, -INF , !P5 ;  /* 0xff80000002027808 */ /* 0x008fe40006800000 */
[----:B-1----:R-:W-:Y:S02]  /*72a0*/  FSEL R104, R104, -INF , !P6 ;  /* 0xff80000068687808 */ /* 0x002fe40007000000 */
[----:B--2---:R-:W-:Y:S01]  /*72b0*/  FSEL R34, R34, -INF , !P4 ;  /* 0xff80000022227808 */ /* 0x004fe20006000000 */
        /* <DEDUP_REMOVED lines=61> */
.L_x_5518:
[----:B------:R-:W-:-:S05]  /*7690*/  IMAD.MOV.U32 R8, RZ, RZ, c[0x0][0x198] ;  /* 0x00006600ff087624 */ /* 0x000fca00078e00ff */
[----:B------:R-:W-:-:S04]  /*76a0*/  LEA R8, -R8, RZ, 0x6 ;  /* 0x000000ff08087211 */ /* 0x000fc800078e31ff */
[----:B------:R-:W-:Y:S02]  /*76b0*/  SHF.R.S32.HI R15, RZ, 0x1f, R8 ;  /* 0x0000001fff0f7819 */ /* 0x000fe40000011408 */
.L_x_5519:
        /* <DEDUP_REMOVED lines=11> */
[----:B------:R-:W-:Y:S02]  /*7770*/  @!P2 LEA R18, P5, R19, R168, 0x1 ;  /* 0x000000a81312a211 */ /* 0x000fe400078a08ff */
[----:B------:R-:W-:Y:S02]  /*7780*/  IADD3.X R7, R150, R15, R150, P4, P3 ;  /* 0x0000000f96077210 */ /* 0x000fe400027e6496 */
[----:B------:R-:W-:Y:S02]  /*7790*/  @!P1 LEA R16, P4, R25, c[0x0][0x168], 0x1 ;  /* 0x00005a0019109a11 */ /* 0x000fe400078808ff */
[----:B------:R-:W-:Y:S02]  /*77a0*/  @!P1 IADD3 R14, P3, R102, R11, RZ ;  /* 0x0000000b660e9210 */ /* 0x000fe40007f7e0ff */
[----:B------:R-:W-:Y:S02]  /*77b0*/  @!P2 LEA.HI.X R19, R19, R166, R17, 0x1, P5 ;  /* 0x000000a61313a211 */ /* 0x000fe400028f0c11 */
[----:B------:R-:W-:Y:S01]  /*77c0*/  @!P1 LEA.HI.X R17, R25, c[0x0][0x16c], R10, 0x1, P4 ;  /* 0x00005b0019119a11 */ /* 0x000fe200020f0c0a */
[----:B------:R-:W-:Y:S01]  /*77d0*/  @!P1 IMAD.X R25, R103, 0x1, R7, P3 ;  /* 0x0000000167199824 */ /* 0x000fe200018e0607 */
[----:B------:R-:W-:-:S02]  /*77e0*/  @!P2 LEA R28, P6, R8, R168, 0x1 ;  /* 0x000000a8081ca211 */ /* 0x000fc400078c08ff */
[----:B------:R-:W-:Y:S02]  /*77f0*/  @!P1 LEA R30, P3, R14, c[0x0][0x168], 0x1 ;  /* 0x00005a000e1e9a11 */ /* 0x000fe400078608ff */
[----:B------:R-:W-:Y:S02]  /*7800*/  @!P2 LEA.HI.X R29, R8, R166, R15, 0x1, P6 ;  /* 0x000000a6081da211 */ /* 0x000fe400030f0c0f */
[----:B------:R-:W-:Y:S02]  /*7810*/  @!P1 LEA.HI.X R31, R14, c[0x0][0x16c], R25, 0x1, P3 ;  /* 0x00005b000e1f9a11 */ /* 0x000fe400018f0c19 */
[----:B------:R-:W-:Y:S01]  /*7820*/  IADD3 R25, P3, R151, R11, RZ ;  /* 0x0000000b97197210 */ /* 0x000fe20007f7e0ff */
[----:B------:R-:W-:Y:S01]  /*7830*/  @!PT LDS RZ, [RZ] ;  /* 0x00000000fffff984 */ /* 0x000fe20000000800 */
[----:B------:R-:W-:Y:S01]  /*7840*/  @!PT LDS RZ, [RZ] ;  /* 0x00000000fffff984 */ /* 0x000fe20000000800 */
[----:B------:R-:W-:Y:S01]  /*7850*/  @!PT LDS RZ, [RZ] ;  /* 0x00000000fffff984 */ /* 0x000fe20000000800 */
[----:B------:R1:W-:Y:S01]  /*7860*/  @!P2 LDGSTS.E.BYPASS.LTC128B.128 [R156+0x4000], [R28.64] ;  /* 0x040000001c9cafae */ /* 0x0003e2000b901d48 */
[----:B------:R-:W-:-:S03]  /*7870*/  @!P2 LEA R124, P4, R11, R168, 0x1 ;  /* 0x000000a80b7ca211 */ /* 0x000fc600078808ff */
[----:B------:R1:W-:Y:S01]  /*7880*/  @P1 STS.128 [R156+0x6000], RZ ;  /* 0x006000ff9c001388 */ /* 0x0003e20000000c00 */
[--C-:B------:R-:W-:Y:S01]  /*7890*/  IMAD.X R10, R150, 0x1, R7.reuse, P3 ;  /* 0x00000001960a7824 */ /* 0x100fe200018e0607 */
[----:B------:R-:W-:Y:S02]  /*78a0*/  @!P2 LEA.HI.X R125, R11, R166, R7, 0x1, P4 ;  /* 0x000000a60b7da211 */ /* 0x000fe400020f0c07 */
        /* <DEDUP_REMOVED lines=41> */
.L_x_5521:
[----:B------:R-:W-:Y:S05]  /*7b40*/  BSYNC B0 ;  /* 0x0000000000007941 */ /* 0x000fea0003800000 */
.L_x_5520:
[----:B------:R-:W0:Y:S01]  /*7b50*/  LDGDEPBAR ;  /* 0x00000000000079af */ /* 0x000e220000000000 */
[----:B------:R-:W-:-:S04]  /*7b60*/  LEA R168, P1, R8, R168, 0x1 ;  /* 0x000000a808a87211 */ /* 0x000fc800078208ff */
[----:B------:R-:W-:Y:S02]  /*7b70*/  LEA.HI.X R166, R8, R166, R15, 0x1, P1 ;  /* 0x000000a608a67211 */ /* 0x000fe400008f0c0f */
.L_x_5517:
[----:B------:R-:W-:Y:S01]  /*7b80*/  FMNMX.FTZ R7, R100, R0, !PT ;  /* 0x0000000064077209 */ /* 0x000fe20007810000 */
[----:B-1----:R-:W-:Y:S01]  /*7b90*/  LDSM.16.MT88.4 R16, [R137+0x8000] ;  /* 0x008000008910783b */ /* 0x002fe20000004200 */
        /* <DEDUP_REMOVED lines=45> */
[--C-:B------:R-:W-:Y:S02]  /*7e70*/  FFMA.FTZ R28, R0, c[0x0][0x23c], -R105.reuse ;  /* 0x00008f00001c7a23 */ /* 0x100fe40000010869 */
[--C-:B------:R-:W-:Y:S02]  /*7e80*/  FFMA.FTZ R25, R12, c[0x0][0x23c], -R105.reuse ;  /* 0x00008f000c197a23 */ /* 0x100fe40000010869 */
[--C-:B------:R-:W-:Y:S02]  /*7e90*/  FFMA.FTZ R0, R13, c[0x0][0x23c], -R102.reuse ;  /* 0x00008f000d007a23 */ /* 0x100fe40000010866 */
[--C-:B------:R-:W-:Y:S01]  /*7ea0*/  FFMA.FTZ R24, R2, c[0x0][0x23c], -R102.reuse ;  /* 0x00008f0002187a23 */ /* 0x100fe20000010866 */
[----:B------:R-:W1:Y:S01]  /*7eb0*/  LDSM.16.MT88.4 R12, [R140+0x8000] ;  /* 0x008000008c0c783b */ /* 0x000e620000004200 */
[--C-:B------:R-:W-:Y:S01]  /*7ec0*/  FFMA.FTZ R27, R6, c[0x0][0x23c], -R105.reuse ;  /* 0x00008f00061b7a23 */ /* 0x100fe20000010869 */
[----:B------:R-:W-:Y:S01]  /*7ed0*/  FSEL R6, R29, RZ, P1 ;  /* 0x000000ff1d067208 */ /* 0x000fe20000800000 */
[--C-:B------:R-:W-:Y:S01]  /*7ee0*/  FFMA.FTZ R2, R5, c[0x0][0x23c], -R102.reuse ;  /* 0x00008f0005027a23 */ /* 0x100fe20000010866 */
[----:B------:R-:W-:Y:S01]  /*7ef0*/  FSEL R5, R30, RZ, P2 ;  /* 0x000000ff1e057208 */ /* 0x000fe20001000000 */
[----:B------:R-:W-:Y:S01]  /*7f00*/  FFMA.FTZ R26, R4, c[0x0][0x23c], -R105 ;  /* 0x00008f00041a7a23 */ /* 0x000fe20000010869 */
[----:B------:R-:W-:Y:S01]  /*7f10*/  MUFU.EX2 R28, R28 ;  /* 0x0000001c001c7308 */ /* 0x000fe20000000800 */
[----:B------:R-:W-:-:S02]  /*7f20*/  FFMA.FTZ R31, R9, c[0x0][0x23c], -R102 ;  /* 0x00008f00091f7a23 */ /* 0x000fc40000010866 */
[----:B------:R-:W-:Y:S01]  /*7f30*/  FADD.FTZ R4, R100, -R5 ;  /* 0x8000000564047221 */ /* 0x000fe20000010000 */
[----:B------:R-:W2:Y:S01]  /*7f40*/  LDSM.16.MT88.4 R8, [R138+0x8000] ;  /* 0x008000008a08783b */ /* 0x000ea20000004200 */
[----:B------:R-:W-:Y:S02]  /*7f50*/  FADD.FTZ R6, R3, -R6 ;  /* 0x8000000603067221 */ /* 0x000fe40000010000 */
[----:B------:R-:W-:Y:S01]  /*7f60*/  FMUL.FTZ R32, R4, c[0x0][0x23c] ;  /* 0x00008f0004207a20 */ /* 0x000fe20000410000 */
[----:B------:R-:W3:Y:S01]  /*7f70*/  MUFU.EX2 R27, R27 ;  /* 0x0000001b001b7308 */ /* 0x000ee20000000800 */
[----:B------:R-:W-:Y:S02]  /*7f80*/  FMUL.FTZ R3, R6, c[0x0][0x23c] ;  /* 0x00008f0006037a20 */ /* 0x000fe40000410000 */
[--C-:B------:R-:W-:Y:S02]  /*7f90*/  FFMA.FTZ R107, R110, c[0x0][0x23c], -R105.reuse ;  /* 0x00008f006e6b7a23 */ /* 0x100fe40000010869 */
[----:B------:R-:W-:-:S02]  /*7fa0*/  FFMA.FTZ R103, R116, c[0x0][0x23c], -R105 ;  /* 0x00008f0074677a23 */ /* 0x000fc40000010869 */
[--C-:B------:R-:W-:Y:S01]  /*7fb0*/  FFMA.FTZ R110, R114, c[0x0][0x23c], -R105.reuse ;  /* 0x00008f00726e7a23 */ /* 0x100fe20000010869 */
        /* <DEDUP_REMOVED lines=19> */
[----:B------:R-:W-:Y:S01]  /*80f0*/  LDSM.16.MT88.4 R20, [R137+0x9000] ;  /* 0x009000008914783b */ /* 0x000fe20000004200 */
[--C-:B------:R-:W-:Y:S01]  /*8100*/  FFMA.FTZ R112, R112, c[0x0][0x23c], -R105.reuse ;  /* 0x00008f0070707a23 */ /* 0x100fe20000010869 */
        /* <DEDUP_REMOVED lines=10> */
[----:B------:R-:W3:Y:S08]  /*81b0*/  MUFU.EX2 R32, R32 ;  /* 0x0000002000207308 */ /* 0x000ef00000000800 */
[----:B------:R-:W5:Y:S01]  /*81c0*/  MUFU.EX2 R3, R3 ;  /* 0x0000000300037308 */ /* 0x000f620000000800 */
[----:B----4-:R-:W-:Y:S01]  /*81d0*/  F2FP.BF16.PACK_AB R7, R31, R0 ;  /* 0x000000001f07723e */ /* 0x010fe200000010ff */
[----:B---3--:R-:W-:-:S06]  /*81e0*/  FMUL.FTZ R96, R96, R32 ;  /* 0x0000002060607220 */ /* 0x008fcc0000410000 */
[----:B------:R-:W-:Y:S01]  /*81f0*/  MUFU.EX2 R100, R100 ;  /* 0x0000006400647308 */ /* 0x000fe20000000800 */
[-C--:B------:R-:W-:Y:S02]  /*8200*/  FMUL.FTZ R97, R97, R32.reuse ;  /* 0x0000002061617220 */ /* 0x080fe40000410000 */
[-C--:B------:R-:W-:Y:S02]  /*8210*/  FMUL.FTZ R92, R92, R32.reuse ;  /* 0x000000205c5c7220 */ /* 0x080fe40000410000 */
[----:B------:R-:W-:Y:S02]  /*8220*/  FMUL.FTZ R93, R93, R32 ;  /* 0x000000205d5d7220 */ /* 0x000fe40000410000 */
[-C--:B-----5:R-:W-:Y:S01]  /*8230*/  FMUL.FTZ R98, R98, R3.reuse ;  /* 0x0000000362627220 */ /* 0x0a0fe20000410000 */
[----:B------:R-:W3:Y:S01]  /*8240*/  MUFU.EX2 R103, R103 ;  /* 0x0000006700677308 */ /* 0x000ee20000000800 */
[-C--:B------:R-:W-:Y:S02]  /*8250*/  FMUL.FTZ R99, R99, R3.reuse ;  /* 0x0000000363637220 */ /* 0x080fe40000410000 */
[----:B------:R-:W-:-:S02]  /*8260*/  FMUL.FTZ R94, R94, R3 ;  /* 0x000000035e5e7220 */ /* 0x000fc40000410000 */
[-C--:B------:R-:W-:Y:S02]  /*8270*/  FMUL.FTZ R95, R95, R3.reuse ;  /* 0x000000035f5f7220 */ /* 0x080fe40000410000 */
[-C--:B------:R-:W-:Y:S01]  /*8280*/  FMUL.FTZ R88, R88, R32.reuse ;  /* 0x0000002058587220 */ /* 0x080fe20000410000 */
[C---:B-1----:R-:W-:Y:S01]  /*8290*/  HMMA.16816.F32.BF16 R96, R4.reuse, R12, R96 ;  /* 0x0000000c0460723c */ /* 0x042fe20000041860 */
[-C--:B------:R-:W-:Y:S01]  /*82a0*/  FMUL.FTZ R89, R89, R32.reuse ;  /* 0x0000002059597220 */ /* 0x080fe20000410000 */
[----:B------:R-:W-:Y:S01]  /*82b0*/  MUFU.EX2 R107, R107 ;  /* 0x0000006b006b7308 */ /* 0x000fe20000000800 */
[-C--:B------:R-:W-:Y:S02]  /*82c0*/  FMUL.FTZ R90, R90, R3.reuse ;  /* 0x000000035a5a7220 */ /* 0x080fe40000410000 */
[-C--:B------:R-:W-:Y:S02]  /*82d0*/  FMUL.FTZ R91, R91, R3.reuse ;  /* 0x000000035b5b7220 */ /* 0x080fe40000410000 */
[-C--:B------:R-:W-:Y:S01]  /*82e0*/  FMUL.FTZ R84, R84, R32.reuse ;  /* 0x0000002054547220 */ /* 0x080fe20000410000 */
[----:B------:R-:W-:Y:S01]  /*82f0*/  HMMA.16816.F32.BF16 R92, R4, R14, R92 ;  /* 0x0000000e045c723c */ /* 0x000fe2000004185c */
[----:B------:R-:W1:Y:S01]  /*8300*/  LDSM.16.MT88.4 R12, [R136+0x8000] ;  /* 0x00800000880c783b */ /* 0x000e620000004200 */
[----:B------:R-:W-:Y:S01]  /*8310*/  FMUL.FTZ R85, R85, R32 ;  /* 0x0000002055557220 */ /* 0x000fe20000410000 */
[----:B------:R-:W-:Y:S01]  /*8320*/  MUFU.EX2 R110, R110 ;  /* 0x0000006e006e7308 */ /* 0x000fe20000000800 */
[----:B------:R-:W-:-:S02]  /*8330*/  FMUL.FTZ R86, R86, R3 ;  /* 0x0000000356567220 */ /* 0x000fc40000410000 */
[-C--:B------:R-:W-:Y:S02]  /*8340*/  FMUL.FTZ R87, R87, R3.reuse ;  /* 0x0000000357577220 */ /* 0x080fe40000410000 */
[C---:B--2---:R-:W-:Y:S01]  /*8350*/  HMMA.16816.F32.BF16 R88, R4.reuse, R8, R88 ;  /* 0x000000080458723c */ /* 0x044fe20000041858 */
[-C--:B------:R-:W-:Y:S02]  /*8360*/  FMUL.FTZ R80, R80, R32.reuse ;  /* 0x0000002050507220 */ /* 0x080fe40000410000 */
[-C--:B------:R-:W-:Y:S01]  /*8370*/  FMUL.FTZ R81, R81, R32.reuse ;  /* 0x0000002051517220 */ /* 0x080fe20000410000 */
[----:B------:R-:W-:Y:S01]  /*8380*/  MUFU.EX2 R109, R109 ;  /* 0x0000006d006d7308 */ /* 0x000fe20000000800 */
[-C--:B------:R-:W-:Y:S02]  /*8390*/  FMUL.FTZ R82, R82, R3.reuse ;  /* 0x0000000352527220 */ /* 0x080fe40000410000 */
[----:B------:R-:W-:Y:S01]  /*83a0*/  FMUL.FTZ R83, R83, R3 ;  /* 0x0000000353537220 */ /* 0x000fe20000410000 */
[----:B------:R-:W-:Y:S01]  /*83b0*/  HMMA.16816.F32.BF16 R84, R4, R10, R84 ;  /* 0x0000000a0454723c */ /* 0x000fe20000041854 */
[----:B------:R-:W2:Y:S01]  /*83c0*/  LDSM.16.MT88.4 R8, [R140+0xa000] ;  /* 0x00a000008c08783b */ /* 0x000ea20000004200 */
        /* <DEDUP_REMOVED lines=15> */
[----:B------:R-:W2:Y:S01]  /*84c0*/  MUFU.EX2 R116, R116 ;  /* 0x0000007400747308 */ /* 0x000ea20000000800 */
[-C--:B------:R-:W-:Y:S02]  /*84d0*/  FMUL.FTZ R70, R70, R3.reuse ;  /* 0x0000000346467220 */ /* 0x080fe40000410000 */
[----:B------:R-:W-:Y:S01]  /*84e0*/  FMUL.FTZ R71, R71, R3 ;  /* 0x0000000347477220 */ /* 0x000fe20000410000 */
[----:B-1----:R-:W-:Y:S01]  /*84f0*/  HMMA.16816.F32.BF16 R72, R4, R12, R72 ;  /* 0x0000000c0448723c */ /* 0x002fe20000041848 */
[----:B------:R-:W-:-:S02]  /*8500*/  FMUL.FTZ R36, R36, R32 ;  /* 0x0000002024247220 */ /* 0x000fc40000410000 */
[-C--:B------:R-:W-:Y:S01]  /*8510*/  FMUL.FTZ R37, R37, R32.reuse ;  /* 0x0000002025257220 */ /* 0x080fe20000410000 */
[----:B------:R-:W-:Y:S01]  /*8520*/  MUFU.EX2 R117, R117 ;  /* 0x0000007500757308 */ /* 0x000fe20000000800 */
[-C--:B------:R-:W-:Y:S02]  /*8530*/  FMUL.FTZ R38, R38, R3.reuse ;  /* 0x0000000326267220 */ /* 0x080fe40000410000 */
[-C--:B------:R-:W-:Y:S01]  /*8540*/  FMUL.FTZ R39, R39, R3.reuse ;  /* 0x0000000327277220 */ /* 0x080fe20000410000 */
[----:B------:R-:W-:Y:S01]  /*8550*/  HMMA.16816.F32.BF16 R68, R4, R14, R68 ;  /* 0x0000000e0444723c */ /* 0x000fe20000041844 */
[-C--:B------:R-:W-:Y:S01]  /*8560*/  FMUL.FTZ R40, R40, R32.reuse ;  /* 0x0000002028287220 */ /* 0x080fe20000410000 */
[----:B------:R-:W1:Y:S01]  /*8570*/  LDSM.16.MT88.4 R12, [R137+0xa000] ;  /* 0x00a00000890c783b */ /* 0x000e620000004200 */
[----:B------:R-:W-:Y:S01]  /*8580*/  FMUL.FTZ R41, R41, R32 ;  /* 0x0000002029297220 */ /* 0x000fe20000410000 */
        /* <DEDUP_REMOVED lines=19> */
[----:B------:R-:W-:Y:S01]  /*86c0*/  MUFU.EX2 R115, R115 ;  /* 0x0000007300737308 */ /* 0x000fe20000000800 */
[----:B------:R-:W-:-:S02]  /*86d0*/  FMUL.FTZ R54, R54, R3 ;  /* 0x0000000336367220 */ /* 0x000fc40000410000 */
[-C--:B------:R-:W-:Y:S02]  /*86e0*/  FMUL.FTZ R55, R55, R3.reuse ;  /* 0x0000000337377220 */ /* 0x080fe40000410000 */
[-C--:B------:R-:W-:Y:S01]  /*86f0*/  FMUL.FTZ R56, R56, R32.reuse ;  /* 0x0000002038387220 */ /* 0x080fe20000410000 */
[C---:B------:R-:W-:Y:S01]  /*8700*/  HMMA.16816.F32.BF16 R48, R4.reuse, R18, R48 ;  /* 0x000000120430723c */ /* 0x040fe20000041830 */
[-C--:B------:R-:W-:Y:S01]  /*8710*/  FMUL.FTZ R57, R57, R32.reuse ;  /* 0x0000002039397220 */ /* 0x080fe20000410000 */
[----:B------:R-:W5:Y:S01]  /*8720*/  LDSM.16.MT88.4 R16, [R140+0x8800] ;  /* 0x008800008c10783b */ /* 0x000f620000004200 */
        /* <DEDUP_REMOVED lines=16> */
[C---:B--2---:R-:W-:Y:S01]  /*8830*/  HMMA.16816.F32.BF16 R60, R4.reuse, R8, R60 ;  /* 0x00000008043c723c */ /* 0x044fe2000004183c */
[----:B------:R-:W-:Y:S02]  /*8840*/  FFMA.FTZ R28, R169, R32, R28 ;  /* 0x00000020a91c7223 */ /* 0x000fe4000001001c */
[----:B------:R-:W-:Y:S02]  /*8850*/  FFMA.FTZ R3, R167, R3, R24 ;  /* 0x00000003a7037223 */ /* 0x000fe40000010018 */
[----:B------:R-:W-:Y:S01]  /*8860*/  MUFU.EX2 R112, R112 ;  /* 0x0000007000707308 */ /* 0x000fe20000000800 */
[----:B------:R-:W-:Y:S02]  /*8870*/  FADD.FTZ R27, R27, R28 ;  /* 0x0000001c1b1b7221 */ /* 0x000fe40000010000 */
[----:B------:R-:W-:Y:S01]  /*8880*/  HMMA.16816.F32.BF16 R64, R4, R10, R64 ;  /* 0x0000000a0440723c */ /* 0x000fe20000041840 */
[----:B------:R-:W2:Y:S01]  /*8890*/  LDSM.16.MT88.4 R8, [R137+0x8800] ;  /* 0x008800008908783b */ /* 0x000ea20000004200 */
[----:B------:R-:W-:-:S02]  /*88a0*/  FADD.FTZ R3, R2, R3 ;  /* 0x0000000302037221 */ /* 0x000fc40000010000 */
[----:B------:R-:W-:Y:S01]  /*88b0*/  FADD.FTZ R26, R26, R27 ;  /* 0x0000001b1a1a7221 */ /* 0x000fe20000010000 */
[----:B------:R-:W1:Y:S01]  /*88c0*/  MUFU.EX2 R121, R121 ;  /* 0x0000007900797308 */ /* 0x000e620000000800 */
[----:B------:R-:W-:Y:S01]  /*88d0*/  FADD.FTZ R0, R0, R3 ;  /* 0x0000000300007221 */ /* 0x000fe20000010000 */
[----:B---3--:R-:W-:Y:S01]  /*88e0*/  F2FP.BF16.PACK_AB R4, R103, R100 ;  /* 0x000000646704723e */ /* 0x008fe200000010ff */
        /* <DEDUP_REMOVED lines=17> */
[C---:B------:R-:W-:Y:S01]  /*8a00*/  HMMA.16816.F32.BF16 R92, R4.reuse, R18, R92 ;  /* 0x00000012045c723c */ /* 0x040fe2000004185c */
[----:B------:R-:W3:Y:S01]  /*8a10*/  LDSM.16.MT88.4 R16, [R136+0x8800] ;  /* 0x008800008810783b */ /* 0x000ee20000004200 */
[----:B------:R-:W-:Y:S06]  /*8a20*/  MUFU.EX2 R101, R101 ;  /* 0x0000006500657308 */ /* 0x000fec0000000800 */
[C---:B-1----:R-:W-:Y:S02]  /*8a30*/  HMMA.16816.F32.BF16 R88, R4.reuse, R12, R88 ;  /* 0x0000000c0458723c */ /* 0x042fe40000041858 */
[----:B------:R-:W1:Y:S06]  /*8a40*/  MUFU.EX2 R104, R104 ;  /* 0x0000006800687308 */ /* 0x000e6c0000000800 */
[C---:B------:R-:W-:Y:S01]  /*8a50*/  HMMA.16816.F32.BF16 R84, R4.reuse, R14, R84 ;  /* 0x0000000e0454723c */ /* 0x040fe20000041854 */
[----:B------:R-:W4:Y:S01]  /*8a60*/  LDSM.16.MT88.4 R12, [R140+0xa800] ;  /* 0x00a800008c0c783b */ /* 0x000f220000004200 */
[----:B------:R-:W-:Y:S06]  /*8a70*/  MUFU.EX2 R33, R33 ;  /* 0x0000002100217308 */ /* 0x000fec0000000800 */
[C---:B--2---:R-:W-:Y:S02]  /*8a80*/  HMMA.16816.F32.BF16 R80, R4.reuse, R8, R80 ;  /* 0x000000080450723c */ /* 0x044fe40000041850 */
[----:B------:R-:W2:Y:S06]  /*8a90*/  MUFU.EX2 R34, R34 ;  /* 0x0000002200227308 */ /* 0x000eac0000000800 */
[C---:B------:R-:W-:Y:S01]  /*8aa0*/  HMMA.16816.F32.BF16 R76, R4.reuse, R10, R76 ;  /* 0x0000000a044c723c */ /* 0x040fe2000004184c */
[----:B------:R-:W5:Y:S07]  /*8ab0*/  LDSM.16.MT88.4 R8, [R138+0xa800] ;  /* 0x00a800008a08783b */ /* 0x000f6e0000004200 */
[C---:B---3--:R-:W-:Y:S08]  /*8ac0*/  HMMA.16816.F32.BF16 R72, R4.reuse, R16, R72 ;  /* 0x000000100448723c */ /* 0x048ff00000041848 */
        /* <DEDUP_REMOVED lines=52> */
[----:B-1----:R-:W-:Y:S01]  /*8e10*/  F2FP.BF16.PACK_AB R5, R104, R101 ;  /* 0x000000656805723e */ /* 0x002fe200000010ff */
[----:B------:R-:W-:Y:S01]  /*8e20*/  FADD.FTZ R101, R101, R124 ;  /* 0x0000007c65657221 */ /* 0x000fe20000010000 */
[----:B------:R-:W-:Y:S01]  /*8e30*/  F2FP.BF16.PACK_AB R6, R105, R106 ;  /* 0x0000006a6906723e */ /* 0x000fe200000010ff */
[----:B------:R-:W-:Y:S01]  /*8e40*/  FADD.FTZ R121, R121, R112 ;  /* 0x0000007079797221 */ /* 0x000fe20000010000 */
[----:B--2---:R-:W-:Y:S01]  /*8e50*/  F2FP.BF16.PACK_AB R7, R34, R33 ;  /* 0x000000212207723e */ /* 0x004fe200000010ff */
[----:B------:R-:W-:Y:S01]  /*8e60*/  FADD.FTZ R104, R104, R101 ;  /* 0x0000006568687221 */ /* 0x000fe20000010000 */
[----:B------:R-:W-:Y:S01]  /*8e70*/  MOV R3, R29 ;  /* 0x0000001d00037202 */ /* 0x000fe20000000f00 */
[----:B------:R-:W-:-:S02]  /*8e80*/  FADD.FTZ R106, R106, R121 ;  /* 0x000000796a6a7221 */ /* 0x000fc40000010000 */
[----:B------:R-:W-:Y:S02]  /*8e90*/  FADD.FTZ R33, R33, R104 ;  /* 0x0000006821217221 */ /* 0x000fe40000010000 */
[----:B------:R-:W-:Y:S01]  /*8ea0*/  HMMA.16816.F32.BF16 R96, R4, R20, R96 ;  /* 0x000000140460723c */ /* 0x000fe20000041860 */
        /* <DEDUP_REMOVED lines=11> */
[C---:B------:R-:W-:Y:S01]  /*8f60*/  HMMA.16816.F32.BF16 R68, R4.reuse, R14, R68 ;  /* 0x0000000e0444723c */ /* 0x040fe20000041844 */
[----:B------:R-:W4:Y:S07]  /*8f70*/  LDSM.16.MT88.4 R12, [R136+0xb800] ;  /* 0x00b80000880c783b */ /* 0x000f2e0000004200 */
[C---:B-1----:R-:W-:Y:S08]  /*8f80*/  HMMA.16816.F32.BF16 R36, R4.reuse, R20, R36 ;  /* 0x000000140424723c */ /* 0x042ff00000041824 */
[C---:B------:R-:W-:Y:S08]  /*8f90*/  HMMA.16816.F32.BF16 R40, R4.reuse, R22, R40 ;  /* 0x000000160428723c */ /* 0x040ff00000041828 */
[C---:B--2---:R-:W-:Y:S08]  /*8fa0*/  HMMA.16816.F32.BF16 R44, R4.reuse, R16, R44 ;  /* 0x00000010042c723c */ /* 0x044ff0000004182c */
[C---:B------:R-:W-:Y:S08]  /*8fb0*/  HMMA.16816.F32.BF16 R48, R4.reuse, R18, R48 ;  /* 0x000000120430723c */ /* 0x040ff00000041830 */
[C---:B---3--:R-:W-:Y:S08]  /*8fc0*/  HMMA.16816.F32.BF16 R52, R4.reuse, R8, R52 ;  /* 0x000000080434723c */ /* 0x048ff00000041834 */
[C---:B------:R-:W-:Y:S08]  /*8fd0*/  HMMA.16816.F32.BF16 R56, R4.reuse, R10, R56 ;  /* 0x0000000a0438723c */ /* 0x040ff00000041838 */
[C---:B----4-:R-:W-:Y:S08]  /*8fe0*/  HMMA.16816.F32.BF16 R60, R4.reuse, R12, R60 ;  /* 0x0000000c043c723c */ /* 0x050ff0000004183c */
[----:B------:R-:W-:Y:S08]  /*8ff0*/  HMMA.16816.F32.BF16 R64, R4, R14, R64 ;  /* 0x0000000e0440723c */ /* 0x000ff00000041840 */
.L_x_5514:
        /* <DEDUP_REMOVED lines=12> */
.L_x_5526:
        /* <DEDUP_REMOVED lines=39> */
[----:B------:R-:W-:Y:S03]  /*9330*/  @P5 IADD3 R8, R8, 0x1, RZ ;  /* 0x0000000108085810 */ /* 0x000fe60007ffe0ff */
[----:B------:R-:W-:Y:S01]  /*9340*/  @!P3 IMAD.MOV R9, RZ, RZ, -R9 ;  /* 0x000000ffff09b224 */ /* 0x000fe200078e0a09 */
[----:B------:R-:W-:Y:S04]  /*9350*/  @!P1 IADD3 R8, -R8, RZ, RZ ;  /* 0x000000ff08089210 */ /* 0x000fe80007ffe1ff */
        /* <DEDUP_REMOVED lines=14> */
[----:B------:R-:W-:Y:S05]  /*9440*/  IMAD R2, R3, c[0x0][0x1a4], R2 ;  /* 0x0000690003027a24 */ /* 0x000fea00078e0202 */
[----:B------:R-:W-:Y:S01]  /*9450*/  IADD3 R7, R7, R2, RZ ;  /* 0x0000000207077210 */ /* 0x000fe20007ffe0ff */
[----:B--2---:R-:W-:Y:S04]  /*9460*/  IMAD.IADD R4, R4, 0x1, -R5 ;  /* 0x0000000104047824 */ /* 0x004fe800078e0a05 */
[C---:B------:R-:W-:Y:S01]  /*9470*/  IMAD.WIDE.U32 R6, R4.reuse, c[0x0][0x188], R6 ;  /* 0x0000620004067a25 */ /* 0x040fe200078e0006 */
[----:B------:R-:W-:Y:S03]  /*9480*/  SHF.R.S32.HI R3, RZ, 0x1f, R4 ;  /* 0x0000001fff037819 */ /* 0x000fe60000011404 */
[----:B------:R-:W-:Y:S02]  /*9490*/  IMAD.MOV.U32 R102, RZ, RZ, R6 ;  /* 0x000000ffff667224 */ /* 0x000fe400078e0006 */
[----:B------:R-:W-:Y:S04]  /*94a0*/  IMAD R3, R3, c[0x0][0x188], RZ ;  /* 0x0000620003037a24 */ /* 0x000fe800078e02ff */
[----:B------:R-:W-:Y:S04]  /*94b0*/  IMAD R3, R4, c[0x0][0x18c], R3 ;  /* 0x0000630004037a24 */ /* 0x000fe800078e0203 */
[----:B------:R-:W-:Y:S02]  /*94c0*/  IMAD.IADD R100, R7, 0x1, R3 ;  /* 0x0000000107647824 */ /* 0x000fe400078e0203 */
.L_x_5523:
        /* <DEDUP_REMOVED lines=20> */
[--C-:B------:R-:W-:Y:S02]  /*9610*/  @!P4 LEA.HI.X R181, R173, R171, R102.reuse, 0x1, P6 ;  /* 0x000000abadb5c211 */ /* 0x100fe400030f0c66 */
[----:B------:R-:W-:Y:S01]  /*9620*/  @!PT LDS RZ, [RZ] ;  /* 0x00000000fffff984 */ /* 0x000fe20000000800 */
[----:B------:R-:W-:Y:S01]  /*9630*/  @!PT LDS RZ, [RZ] ;  /* 0x00000000fffff984 */ /* 0x000fe20000000800 */
[----:B------:R-:W-:Y:S01]  /*9640*/  @!PT LDS RZ, [RZ] ;  /* 0x00000000fffff984 */ /* 0x000fe20000000800 */
[----:B------:R1:W-:Y:S01]  /*9650*/  @!P3 LDGSTS.E.BYPASS.LTC128B.128 [R156+0xa000], [R2.64+0x80] ;  /* 0x0a000080029cbfae */ /* 0x0003e2000b901d48 */
[----:B------:R-:W-:Y:S02]  /*9660*/  IADD3 R101, P1, R161, R173, RZ ;  /* 0x000000ada1657210 */ /* 0x000fe40007f3e0ff */
[-C--:B------:R-:W-:Y:S02]  /*9670*/  @!P3 LEA.HI.X R173, R173, R171.reuse, R102, 0x1, P2 ;  /* 0x000000abadadb211 */ /* 0x080fe400010f0c66 */
[C---:B------:R-:W-:Y:S02]  /*9680*/  @!P4 LEA R178, P5, R101.reuse, R170, 0x1 ;  /* 0x000000aa65b2c211 */ /* 0x040fe400078a08ff */
[----:B------:R-:W-:Y:S01]  /*9690*/  @P4 STS.128 [R156+0x8800], RZ ;  /* 0x008800ff9c004388 */ /* 0x000fe20000000c00 */
[----:B------:R-:W-:Y:S02]  /*96a0*/  IADD3.X R100, R160, R102, RZ, P1, !PT ;  /* 0x00000066a0647210 */ /* 0x000fe40000ffe4ff */
[C---:B------:R-:W-:Y:S02]  /*96b0*/  @!P3 LEA R170, P1, R101.reuse, R170, 0x1 ;  /* 0x000000aa65aab211 */ /* 0x040fe400078208ff */
[CCC-:B------:R-:W-:Y:S02]  /*96c0*/  @!P4 LEA.HI.X R179, R101.reuse, R171.reuse, R100.reuse, 0x1, P5 ;  /* 0x000000ab65b3c211 */ /* 0x1c0fe400028f0c64 */
[----:B------:R-:W-:Y:S01]  /*96d0*/  @!PT LDS RZ, [RZ] ;  /* 0x00000000fffff984 */ /* 0x000fe20000000800 */
[----:B------:R-:W-:Y:S01]  /*96e0*/  @!PT LDS RZ, [RZ] ;  /* 0x00000000fffff984 */ /* 0x000fe20000000800 */
[----:B------:R-:W-:Y:S01]  /*96f0*/  @!PT LDS RZ, [RZ] ;  /* 0x00000000fffff984 */ /* 0x000fe20000000800 */
[----:B------:R2:W-:Y:S01]  /*9700*/  @!P4 LDGSTS.E.BYPASS.LTC128B.128 [R156+0x8800], [R176.64] ;  /* 0x08800000b09ccfae */ /* 0x0005e2000b901d48 */
[----:B------:R-:W-:Y:S02]  /*9710*/  @!P3 LEA.HI.X R171, R101, R171, R100, 0x1, P1 ;  /* 0x000000ab65abb211 */ /* 0x000fe400008f0c64 */
[----:B------:R-:W-:Y:S04]  /*9720*/  ISETP.GE.AND P1, PT, R155, 0x2, PT ;  /* 0x000000029b00780c */ /* 0x000fe80003f26270 */
        /* <DEDUP_REMOVED lines=26> */
[----:B------:R-:W2:Y:S07]  /*98d0*/  LDSM.16.M88.4 R108, [R146+0x4000] ;  /* 0x00400000926c783b */ /* 0x000eae0000000200 */
[----:B------:R-:W3:Y:S01]  /*98e0*/  LDSM.16.M88.4 R112, [R146+0x4800] ;  /* 0x004800009270783b */ /* 0x000ee20000000200 */
[----:B-1----:R-:W-:Y:S06]  /*98f0*/  MOV R170, R2 ;  /* 0x0000000200aa7202 */ /* 0x002fec0000000f00 */
[----:B------:R-:W1:Y:S01]  /*9900*/  LDSM.16.M88.4 R116, [R146+0x5000] ;  /* 0x005000009274783b */ /* 0x000e620000000200 */
[----:B------:R-:W-:Y:S06]  /*9910*/  MOV R171, R3 ;  /* 0x0000000300ab7202 */ /* 0x000fec0000000f00 */
[----:B------:R-:W0:Y:S07]  /*9920*/  LDGDEPBAR ;  /* 0x00000000000079af */ /* 0x000e2e0000000000 */
[----:B------:R-:W1:Y:S07]  /*9930*/  LDSM.16.M88.4 R120, [R146+0x5800] ;  /* 0x005800009278783b */ /* 0x000e6e0000000200 */
[----:B------:R-:W-:Y:S01]  /*9940*/  LDSM.16.M88.4 R124, [R145] ;  /* 0x00000000917c783b */ /* 0x000fe20000000200 */
[C---:B--2---:R-:W-:Y:S06]  /*9950*/  HMMA.16816.F32.BF16 R4, R104.reuse, R108, RZ ;  /* 0x0000006c6804723c */ /* 0x044fec00000418ff */
[----:B------:R-:W2:Y:S02]  /*9960*/  LDSM.16.M88.4 R128, [R144] ;  /* 0x000000009080783b */ /* 0x000ea40000000200 */
[C---:B------:R-:W-:Y:S05]  /*9970*/  HMMA.16816.F32.BF16 R8, R104.reuse, R110, RZ ;  /* 0x0000006e6808723c */ /* 0x040fea00000418ff */
[----:B------:R-:W2:Y:S03]  /*9980*/  LDSM.16.M88.4 R132, [R144+0x800] ;  /* 0x000800009084783b */ /* 0x000ea60000000200 */
[C---:B---3--:R-:W-:Y:S04]  /*9990*/  HMMA.16816.F32.BF16 R12, R104.reuse, R112, RZ ;  /* 0x00000070680c723c */ /* 0x048fe800000418ff */
[----:B------:R-:W3:Y:S04]  /*99a0*/  LDSM.16.M88.4 R108, [R144+0x1000] ;  /* 0x00100000906c783b */ /* 0x000ee80000000200 */
[C---:B------:R-:W-:Y:S03]  /*99b0*/  HMMA.16816.F32.BF16 R16, R104.reuse, R114, RZ ;  /* 0x000000726810723c */ /* 0x040fe600000418ff */
[----:B------:R-:W3:Y:S05]  /*99c0*/  LDSM.16.M88.4 R112, [R144+0x1800] ;  /* 0x001800009070783b */ /* 0x000eea0000000200 */
[C---:B-1----:R-:W-:Y:S08]  /*99d0*/  HMMA.16816.F32.BF16 R20, R104.reuse, R116, RZ ;  /* 0x000000746814723c */ /* 0x042ff000000418ff */
[C---:B------:R-:W-:Y:S01]  /*99e0*/  HMMA.16816.F32.BF16 R24, R104.reuse, R118, RZ ;  /* 0x000000766818723c */ /* 0x040fe200000418ff */
[----:B------:R-:W-:Y:S07]  /*99f0*/  LDSM.16.M88.4 R116, [R139+0x4000] ;  /* 0x004000008b74783b */ /* 0x000fee0000000200 */
[C---:B------:R-:W-:Y:S08]  /*9a00*/  HMMA.16816.F32.BF16 R28, R104.reuse, R120, RZ ;  /* 0x00000078681c723c */ /* 0x040ff000000418ff */
[----:B------:R-:W-:Y:S01]  /*9a10*/  HMMA.16816.F32.BF16 R32, R104, R122, RZ ;  /* 0x0000007a6820723c */ /* 0x000fe200000418ff */
[----:B------:R-:W1:Y:S07]  /*9a20*/  LDSM.16.M88.4 R104, [R143] ;  /* 0x000000008f68783b */ /* 0x000e6e0000000200 */
[C---:B--2---:R-:W-:Y:S01]  /*9a30*/  HMMA.16816.F32.BF16 R4, R124.reuse, R128, R4 ;  /* 0x000000807c04723c */ /* 0x044fe20000041804 */
[----:B------:R-:W2:Y:S07]  /*9a40*/  LDSM.16.M88.4 R120, [R139+0x4800] ;  /* 0x004800008b78783b */ /* 0x000eae0000000200 */
[C---:B------:R-:W-:Y:S01]  /*9a50*/  HMMA.16816.F32.BF16 R8, R124.reuse, R130, R8 ;  /* 0x000000827c08723c */ /* 0x040fe20000041808 */
[----:B------:R-:W1:Y:S07]  /*9a60*/  LDSM.16.M88.4 R128, [R139+0x5000] ;  /* 0x005000008b80783b */ /* 0x000e6e0000000200 */
[C---:B------:R-:W-:Y:S08]  /*9a70*/  HMMA.16816.F32.BF16 R12, R124.reuse, R132, R12 ;  /* 0x000000847c0c723c */ /* 0x040ff0000004180c */
[C---:B------:R-:W-:Y:S08]  /*9a80*/  HMMA.16816.F32.BF16 R16, R124.reuse, R134, R16 ;  /* 0x000000867c10723c */ /* 0x040ff00000041810 */
[C---:B---3--:R-:W-:Y:S08]  /*9a90*/  HMMA.16816.F32.BF16 R20, R124.reuse, R108, R20 ;  /* 0x0000006c7c14723c */ /* 0x048ff00000041814 */
[C---:B------:R-:W-:Y:S01]  /*9aa0*/  HMMA.16816.F32.BF16 R24, R124.reuse, R110, R24 ;  /* 0x0000006e7c18723c */ /* 0x040fe20000041818 */
[----:B------:R-:W3:Y:S07]  /*9ab0*/  LDSM.16.M88.4 R108, [R139+0x5800] ;  /* 0x005800008b6c783b */ /* 0x000eee0000000200 */
[C---:B------:R-:W-:Y:S08]  /*9ac0*/  HMMA.16816.F32.BF16 R28, R124.reuse, R112, R28 ;  /* 0x000000707c1c723c */ /* 0x040ff0000004181c */
[----:B------:R-:W-:Y:S01]  /*9ad0*/  HMMA.16816.F32.BF16 R32, R124, R114, R32 ;  /* 0x000000727c20723c */ /* 0x000fe20000041820 */
[----:B------:R-:W-:Y:S07]  /*9ae0*/  LDSM.16.M88.4 R112, [R142] ;  /* 0x000000008e70783b */ /* 0x000fee0000000200 */
[C---:B-1----:R-:W-:Y:S01]  /*9af0*/  HMMA.16816.F32.BF16 R4, R104.reuse, R116, R4 ;  /* 0x000000746804723c */ /* 0x042fe20000041804 */
[----:B------:R-:W-:Y:S07]  /*9b00*/  LDSM.16.M88.4 R124, [R141+0x1000] ;  /* 0x001000008d7c783b */ /* 0x000fee0000000200 */
        /* <DEDUP_REMOVED lines=10> */
[----:B------:R-:W-:Y:S07]  /*9bb0*/  LDSM.16.M88.4 R104, [R147+0x2000] ;  /* 0x002000009368783b */ /* 0x000fee0000000200 */
[C---:B-1----:R-:W-:Y:S01]  /*9bc0*/  HMMA.16816.F32.BF16 R4, R112.reuse, R116, R4 ;  /* 0x000000747004723c */ /* 0x042fe20000041804 */
[----:B------:R-:W1:Y:S07]  /*9bd0*/  LDSM.16.M88.4 R108, [R146+0x6000] ;  /* 0x00600000926c783b */ /* 0x000e6e0000000200 */
        /* <DEDUP_REMOVED lines=8> */
[C---:B----4-:R-:W-:Y:S08]  /*9c60*/  HMMA.16816.F32.BF16 R28, R112.reuse, R128, R28 ;  /* 0x00000080701c723c */ /* 0x050ff0000004181c */
[----:B------:R-:W-:Y:S01]  /*9c70*/  HMMA.16816.F32.BF16 R32, R112, R130, R32 ;  /* 0x000000827020723c */ /* 0x000fe20000041820 */
[----:B------:R-:W-:Y:S07]  /*9c80*/  LDSM.16.M88.4 R112, [R144+0x2000] ;  /* 0x002000009070783b */ /* 0x000fee0000000200 */
[C---:B-1----:R-:W-:Y:S01]  /*9c90*/  HMMA.16816.F32.BF16 R4, R104.reuse, R108, R4 ;  /* 0x0000006c6804723c */ /* 0x042fe20000041804 */
[----:B------:R-:W-:Y:S07]  /*9ca0*/  LDSM.16.M88.4 R128, [R144+0x3800] ;  /* 0x003800009080783b */ /* 0x000fee0000000200 */
        /* <DEDUP_REMOVED lines=11> */
[----:B------:R-:W4:Y:S01]  /*9d60*/  LDSM.16.M88.4 R124, [R139+0x6000] ;  /* 0x006000008b7c783b */ /* 0x000f220000000200 */
[C---:B-1----:R-:W-:Y:S08]  /*9d70*/  HMMA.16816.F32.BF16 R4, R108.reuse, R112, R4 ;  /* 0x000000706c04723c */ /* 0x042ff00000041804 */
[C---:B------:R-:W-:Y:S01]  /*9d80*/  HMMA.16816.F32.BF16 R8, R108.reuse, R114, R8 ;  /* 0x000000726c08723c */ /* 0x040fe20000041808 */
[----:B------:R-:W1:Y:S07]  /*9d90*/  LDSM.16.M88.4 R112, [R139+0x6800] ;  /* 0x006800008b70783b */ /* 0x000e6e0000000200 */
[C---:B---3--:R-:W-:Y:S08]  /*9da0*/  HMMA.16816.F32.BF16 R12, R108.reuse, R116, R12 ;  /* 0x000000746c0c723c */ /* 0x048ff0000004180c */
[C---:B------:R-:W-:Y:S01]  /*9db0*/  HMMA.16816.F32.BF16 R16, R108.reuse, R118, R16 ;  /* 0x000000766c10723c */ /* 0x040fe20000041810 */
[----:B------:R-:W3:Y:S07]  /*9dc0*/  LDSM.16.M88.4 R116, [R139+0x7000] ;  /* 0x007000008b74783b */ /* 0x000eee0000000200 */
[C---:B--2---:R-:W-:Y:S08]  /*9dd0*/  HMMA.16816.F32.BF16 R20, R108.reuse, R120, R20 ;  /* 0x000000786c14723c */ /* 0x044ff00000041814 */
[C---:B------:R-:W-:Y:S01]  /*9de0*/  HMMA.16816.F32.BF16 R24, R108.reuse, R122, R24 ;  /* 0x0000007a6c18723c */ /* 0x040fe20000041818 */
[----:B------:R-:W-:Y:S07]  /*9df0*/  LDSM.16.M88.4 R120, [R142+0x2000] ;  /* 0x002000008e78783b */ /* 0x000fee0000000200 */
[C---:B------:R-:W-:Y:S08]  /*9e00*/  HMMA.16816.F32.BF16 R28, R108.reuse, R128, R28 ;  /* 0x000000806c1c723c */ /* 0x040ff0000004181c */
[----:B------:R-:W-:Y:S01]  /*9e10*/  HMMA.16816.F32.BF16 R32, R108, R130, R32 ;  /* 0x000000826c20723c */ /* 0x000fe20000041820 */
[----:B------:R-:W2:Y:S07]  /*9e20*/  LDSM.16.M88.4 R108, [R139+0x7800] ;  /* 0x007800008b6c783b */ /* 0x000eae0000000200 */
[----:B------:R-:W2:Y:S01]  /*9e30*/  LDSM.16.M88.4 R128, [R141+0x2000] ;  /* 0x002000008d80783b */ /* 0x000ea20000000200 */
[C---:B----4-:R-:W-:Y:S08]  /*9e40*/  HMMA.16816.F32.BF16 R4, R104.reuse, R124, R4 ;  /* 0x0000007c6804723c */ /* 0x050ff00000041804 */
[C---:B------:R-:W-:Y:S08]  /*9e50*/  HMMA.16816.F32.BF16 R8, R104.reuse, R126, R8 ;  /* 0x0000007e6808723c */ /* 0x040ff00000041808 */
[C---:B-1----:R-:W-:Y:S08]  /*9e60*/  HMMA.16816.F32.BF16 R12, R104.reuse, R112, R12 ;  /* 0x00000070680c723c */ /* 0x042ff0000004180c */
[C---:B------:R-:W-:Y:S08]  /*9e70*/  HMMA.16816.F32.BF16 R16, R104.reuse, R114, R16 ;  /* 0x000000726810723c */ /* 0x040ff00000041810 */
[C---:B---3--:R-:W-:Y:S08]  /*9e80*/  HMMA.16816.F32.BF16 R20, R104.reuse, R116, R20 ;  /* 0x000000746814723c */ /* 0x048ff00000041814 */
[C---:B------:R-:W-:Y:S08]  /*9e90*/  HMMA.16816.F32.BF16 R24, R104.reuse, R118, R24 ;  /* 0x000000766818723c */ /* 0x040ff00000041818 */
[C---:B--2---:R-:W-:Y:S08]  /*9ea0*/  HMMA.16816.F32.BF16 R28, R104.reuse, R108, R28 ;  /* 0x0000006c681c723c */ /* 0x044ff0000004181c */
[----:B------:R-:W-:Y:S01]  /*9eb0*/  HMMA.16816.F32.BF16 R32, R104, R110, R32 ;  /* 0x0000006e6820723c */ /* 0x000fe20000041820 */
[----:B------:R-:W1:Y:S07]  /*9ec0*/  LDSM.16.M88.4 R104, [R141+0x2800] ;  /* 0x002800008d68783b */ /* 0x000e6e0000000200 */
[----:B------:R-:W2:Y:S01]  /*9ed0*/  LDSM.16.M88.4 R108, [R141+0x3000] ;  /* 0x003000008d6c783b */ /* 0x000ea20000000200 */
[C---:B------:R-:W-:Y:S08]  /*9ee0*/  HMMA.16816.F32.BF16 R4, R120.reuse, R128, R4 ;  /* 0x000000807804723c */ /* 0x040ff00000041804 */
[C---:B------:R-:W-:Y:S11]  /*9ef0*/  HMMA.16816.F32.BF16 R8, R120.reuse, R130, R8 ;  /* 0x000000827808723c */ /* 0x040ff60000041808 */
[----:B------:R-:W-:Y:S05]  /*9f00*/  @!UPT UIADD3 URZ, URZ, URZ, URZ ;  /* 0x0000003f3f3ff290 */ /* 0x000fea000fffe03f */
[----:B------:R-:W-:Y:S02]  /*9f10*/  FMUL.FTZ R198, R4, c[0x0][0x2ec] ;  /* 0x0000bb0004c67a20 */ /* 0x000fe40000410000 */
[----:B------:R-:W-:Y:S02]  /*9f20*/  FMUL.FTZ R196, R5, c[0x0][0x2ec] ;  /* 0x0000bb0005c47a20 */ /* 0x000fe40000410000 */
[----:B------:R-:W-:Y:S02]  /*9f30*/  FMUL.FTZ R197, R6, c[0x0][0x2ec] ;  /* 0x0000bb0006c57a20 */ /* 0x000fe40000410000 */
[----:B------:R-:W3:Y:S01]  /*9f40*/  MUFU.TANH R198, R198 ;  /* 0x000000c600c67308 */ /* 0x000ee20000002400 */
[----:B------:R-:W-:Y:S01]  /*9f50*/  FMUL.FTZ R195, R7, c[0x0][0x2ec] ;  /* 0x0000bb0007c37a20 */ /* 0x000fe20000410000 */
[C---:B-1----:R-:W-:Y:S03]  /*9f60*/  HMMA.16816.F32.BF16 R12, R120.reuse, R104, R12 ;  /* 0x00000068780c723c */ /* 0x042fe6000004180c */
[----:B------:R-:W-:Y:S02]  /*9f70*/  FMUL.FTZ R194, R8, c[0x0][0x2ec] ;  /* 0x0000bb0008c27a20 */ /* 0x000fe40000410000 */
[----:B------:R-:W-:Y:S02]  /*9f80*/  FMUL.FTZ R200, R9, c[0x0][0x2ec] ;  /* 0x0000bb0009c87a20 */ /* 0x000fe40000410000 */
[----:B------:R-:W-:Y:S01]  /*9f90*/  FMUL.FTZ R201, R10, c[0x0][0x2ec] ;  /* 0x0000bb000ac97a20 */ /* 0x000fe20000410000 */
[----:B------:R-:W1:Y:S01]  /*9fa0*/  MUFU.TANH R196, R196 ;  /* 0x000000c400c47308 */ /* 0x000e620000002400 */
[C---:B------:R-:W-:Y:S01]  /*9fb0*/  HMMA.16816.F32.BF16 R16, R120.reuse, R106, R16 ;  /* 0x0000006a7810723c */ /* 0x040fe20000041810 */
[----:B------:R-:W4:Y:S01]  /*9fc0*/  LDSM.16.M88.4 R104, [R141+0x3800] ;  /* 0x003800008d68783b */ /* 0x000f220000000200 */
[----:B------:R-:W-:Y:S04]  /*9fd0*/  DEPBAR.LE SB0, 0x0 ;  /* 0x000080000000791a */ /* 0x000fe80000000000 */
[----:B------:R-:W-:Y:S02]  /*9fe0*/  FMUL.FTZ R199, R11, c[0x0][0x2ec] ;  /* 0x0000bb000bc77a20 */ /* 0x000fe40000410000 */
[C---:B--2---:R-:W-:Y:S01]  /*9ff0*/  HMMA.16816.F32.BF16 R20, R120.reuse, R108, R20 ;  /* 0x0000006c7814723c */ /* 0x044fe20000041814 */
[----:B------:R-:W2:Y:S01]  /*a000*/  MUFU.TANH R197, R197 ;  /* 0x000000c500c57308 */ /* 0x000ea20000002400 */
[----:B------:R-:W-:Y:S05]  /*a010*/  BAR.SYNC.DEFER_BLOCKING 0x0 ;  /* 0x0000000000007b1d */ /* 0x000fea0000010000 */
[----:B------:R-:W-:Y:S01]  /*a020*/  FMUL.FTZ R192, R12, c[0x0][0x2ec] ;  /* 0x0000bb000cc07a20 */ /* 0x000fe20000410000 */
[C---:B------:R-:W-:Y:S03]  /*a030*/  HMMA.16816.F32.BF16 R24, R120.reuse, R110, R24 ;  /* 0x0000006e7818723c */ /* 0x040fe60000041818 */
[----:B------:R-:W1:Y:S01]  /*a040*/  MUFU.TANH R195, R195 ;  /* 0x000000c300c37308 */ /* 0x000e620000002400 */
[----:B------:R-:W-:Y:S02]  /*a050*/  FMUL.FTZ R190, R13, c[0x0][0x2ec] ;  /* 0x0000bb000dbe7a20 */ /* 0x000fe40000410000 */
[----:B------:R-:W-:Y:S02]  /*a060*/  FMUL.FTZ R193, R14, c[0x0][0x2ec] ;  /* 0x0000bb000ec17a20 */ /* 0x000fe40000410000 */
[----:B------:R-:W-:Y:S04]  /*a070*/  FMUL.FTZ R191, R15, c[0x0][0x2ec] ;  /* 0x0000bb000fbf7a20 */ /* 0x000fe80000410000 */
[----:B------:R-:W-:Y:S01]  /*a080*/  FMUL.FTZ R188, R16, c[0x0][0x2ec] ;  /* 0x0000bb0010bc7a20 */ /* 0x000fe20000410000 */
[----:B------:R-:W1:Y:S01]  /*a090*/  MUFU.TANH R194, R194 ;  /* 0x000000c200c27308 */ /* 0x000e620000002400 */
[----:B------:R-:W-:Y:S02]  /*a0a0*/  FMUL.FTZ R186, R17, c[0x0][0x2ec] ;  /* 0x0000bb0011ba7a20 */ /* 0x000fe40000410000 */
[----:B------:R-:W-:Y:S02]  /*a0b0*/  FMUL.FTZ R189, R18, c[0x0][0x2ec] ;  /* 0x0000bb0012bd7a20 */ /* 0x000fe40000410000 */
[----:B------:R-:W-:Y:S02]  /*a0c0*/  FMUL.FTZ R187, R19, c[0x0][0x2ec] ;  /* 0x0000bb0013bb7a20 */ /* 0x000fe40000410000 */
[----:B------:R-:W-:Y:S02]  /*a0d0*/  FMUL.FTZ R184, R20, c[0x0][0x2ec] ;  /* 0x0000bb0014b87a20 */ /* 0x000fe40000410000 */
[----:B------:R-:W-:Y:S01]  /*a0e0*/  FMUL.FTZ R182, R21, c[0x0][0x2ec] ;  /* 0x0000bb0015b67a20 */ /* 0x000fe20000410000 */
[----:B------:R-:W1:Y:S01]  /*a0f0*/  MUFU.TANH R200, R200 ;  /* 0x000000c800c87308 */ /* 0x000e620000002400 */
[----:B------:R-:W-:Y:S01]  /*a100*/  FMUL.FTZ R185, R22, c[0x0][0x2ec] ;  /* 0x0000bb0016b97a20 */ /* 0x000fe20000410000 */
[C---:B----4-:R-:W-:Y:S03]  /*a110*/  HMMA.16816.F32.BF16 R28, R120.reuse, R104, R28 ;  /* 0x00000068781c723c */ /* 0x050fe6000004181c */
[----:B------:R-:W-:Y:S02]  /*a120*/  FMUL.FTZ R183, R23, c[0x0][0x2ec] ;  /* 0x0000bb0017b77a20 */ /* 0x000fe40000410000 */
[----:B------:R-:W-:Y:S02]  /*a130*/  FMUL.FTZ R180, R24, c[0x0][0x2ec] ;  /* 0x0000bb0018b47a20 */ /* 0x000fe40000410000 */
[----:B------:R-:W-:Y:S01]  /*a140*/  FMUL.FTZ R178, R25, c[0x0][0x2ec] ;  /* 0x0000bb0019b27a20 */ /* 0x000fe20000410000 */
[----:B------:R-:W4:Y:S01]  /*a150*/  MUFU.TANH R201, R201 ;  /* 0x000000c900c97308 */ /* 0x000f220000002400 */
[----:B------:R-:W-:Y:S03]  /*a160*/  HMMA.16816.F32.BF16 R32, R120, R106, R32 ;  /* 0x0000006a7820723c */ /* 0x000fe60000041820 */
[----:B------:R-:W-:Y:S02]  /*a170*/  FMUL.FTZ R181, R26, c[0x0][0x2ec] ;  /* 0x0000bb001ab57a20 */ /* 0x000fe40000410000 */
[----:B------:R-:W-:Y:S04]  /*a180*/  FMUL.FTZ R179, R27, c[0x0][0x2ec] ;  /* 0x0000bb001bb37a20 */ /* 0x000fe80000410000 */
[----:B------:R-:W1:Y:S06]  /*a190*/  MUFU.TANH R199, R199 ;  /* 0x000000c700c77308 */ /* 0x000e6c0000002400 */
[----:B------:R-:W-:Y:S02]  /*a1a0*/  FMUL.FTZ R174, R28, c[0x0][0x2ec] ;  /* 0x0000bb001cae7a20 */ /* 0x000fe40000410000 */
[----:B------:R-:W-:Y:S02]  /*a1b0*/  FMUL.FTZ R176, R29, c[0x0][0x2ec] ;  /* 0x0000bb001db07a20 */ /* 0x000fe40000410000 */
[----:B------:R-:W1:Y:S01]  /*a1c0*/  MUFU.TANH R192, R192 ;  /* 0x000000c000c07308 */ /* 0x000e620000002400 */
[----:B------:R-:W-:Y:S02]  /*a1d0*/  FMUL.FTZ R177, R30, c[0x0][0x2ec] ;  /* 0x0000bb001eb17a20 */ /* 0x000fe40000410000 */
[----:B------:R-:W-:Y:S02]  /*a1e0*/  FMUL.FTZ R175, R31, c[0x0][0x2ec] ;  /* 0x0000bb001faf7a20 */ /* 0x000fe40000410000 */
[----:B-----5:R-:W-:Y:S02]  /*a1f0*/  FMUL.FTZ R173, R32, c[0x0][0x2ec] ;  /* 0x0000bb0020ad7a20 */ /* 0x020fe40000410000 */
[----:B------:R-:W-:Y:S02]  /*a200*/  FMUL.FTZ R172, R33, c[0x0][0x2ec] ;  /* 0x0000bb0021ac7a20 */ /* 0x000fe40000410000 */
[----:B------:R-:W-:Y:S01]  /*a210*/  FMUL.FTZ R102, R34, c[0x0][0x2ec] ;  /* 0x0000bb0022667a20 */ /* 0x000fe20000410000 */
[----:B------:R-:W1:Y:S01]  /*a220*/  MUFU.TANH R190, R190 ;  /* 0x000000be00be7308 */ /* 0x000e620000002400 */
[----:B------:R-:W-:Y:S09]  /*a230*/  FMUL.FTZ R35, R35, c[0x0][0x2ec] ;  /* 0x0000bb0023237a20 */ /* 0x000ff20000410000 */
        /* <DEDUP_REMOVED lines=21> */
[----:B------:R1:W1:Y:S01]  /*a390*/  MUFU.TANH R101, R35 ;  /* 0x0000002300657308 */ /* 0x0002620000002400 */
[----:B------:R-:W-:-:S05]  /*a3a0*/  @!P1 BRA `(.L_x_5524) ;  /* 0x000007e000009947 */ /* 0x000fca0003800000 */
[----:B--234-:R-:W-:Y:S02]  /*a3b0*/  MOV R2, UR5 ;  /* 0x0000000500027c02 */ /* 0x01cfe40008000f00 */
        /* <DEDUP_REMOVED lines=23> */
[C---:B------:R-:W-:Y:S02]  /*a530*/  IMAD R6, R2.reuse, R5, R6 ;  /* 0x0000000502067224 */ /* 0x040fe400078e0206 */
[----:B------:R-:W-:Y:S01]  /*a540*/  IMAD.MOV.U32 R5, RZ, RZ, c[0x0][0x2d0] ;  /* 0x0000b400ff057624 */ /* 0x000fe200078e00ff */
        /* <DEDUP_REMOVED lines=37> */
.L_x_5525:
        /* <DEDUP_REMOVED lines=63> */
.L_x_5524:
[----:B--234-:R-:W-:Y:S01]  /*ab90*/  FMNMX.FTZ R3, R198, R103, !PT ;  /* 0x00000067c6037209 */ /* 0x01cfe20007810000 */
[----:B------:R-:W-:Y:S01]  /*aba0*/  LDSM.16.MT88.4 R12, [R140+0x8000] ;  /* 0x008000008c0c783b */ /* 0x000fe20000004200 */
[----:B------:R-:W-:Y:S02]  /*abb0*/  FMNMX.FTZ R2, R197, R0, !PT ;  /* 0x00000000c5027209 */ /* 0x000fe40007810000 */
[----:B-1----:R-:W-:Y:S02]  /*abc0*/  FMNMX.FTZ R3, R196, R3, !PT ;  /* 0x00000003c4037209 */ /* 0x002fe40007810000 */
        /* <DEDUP_REMOVED lines=85> */
[----:B------:R-:W-:Y:S01]  /*b120*/  LDSM.16.MT88.4 R76, [R136+0xa000] ;  /* 0x00a00000884c783b */ /* 0x000fe20000004200 */
[C---:B------:R-:W-:Y:S02]  /*b130*/  FMUL.FTZ R32, R2.reuse, R68 ;  /* 0x0000004402207220 */ /* 0x040fe40000410000 */
[----:B------:R-:W-:Y:S02]  /*b140*/  FMUL.FTZ R33, R2, R69 ;  /* 0x0000004502217220 */ /* 0x000fe40000410000 */
[----:B------:R-:W-:Y:S01]  /*b150*/  MUFU.EX2 R117, R117 ;  /* 0x0000007500757308 */ /* 0x000fe20000000800 */
[C---:B------:R-:W-:Y:S02]  /*b160*/  FMUL.FTZ R34, R0.reuse, R70 ;  /* 0x0000004600227220 */ /* 0x040fe40000410000 */
[----:B------:R-:W-:Y:S01]  /*b170*/  LDSM.16.MT88.4 R84, [R137+0x8800] ;  /* 0x008800008954783b */ /* 0x000fe20000004200 */
[----:B------:R-:W-:Y:S02]  /*b180*/  FMUL.FTZ R35, R0, R71 ;  /* 0x0000004700237220 */ /* 0x000fe40000410000 */
[C---:B------:R-:W-:Y:S02]  /*b190*/  FMUL.FTZ R36, R2.reuse, R36 ;  /* 0x0000002402247220 */ /* 0x040fe40000410000 */
[----:B------:R-:W-:Y:S02]  /*b1a0*/  FMUL.FTZ R37, R2, R37 ;  /* 0x0000002502257220 */ /* 0x000fe40000410000 */
        /* <DEDUP_REMOVED lines=25> */
[C---:B------:R-:W-:Y:S02]  /*b340*/  FMUL.FTZ R64, R2.reuse, R64 ;  /* 0x0000004002407220 */ /* 0x040fe40000410000 */
[----:B------:R-:W-:Y:S02]  /*b350*/  FMUL.FTZ R65, R2, R65 ;  /* 0x0000004102417220 */ /* 0x000fe40000410000 */
[----:B------:R-:W-:Y:S01]  /*b360*/  FMUL.FTZ R66, R0, R66 ;  /* 0x0000004200427220 */ /* 0x000fe20000410000 */
[----:B--2---:R-:W-:Y:S01]  /*b370*/  F2FP.BF16.PACK_AB R99, R112, R113 ;  /* 0x000000717063723e */ /* 0x004fe200000010ff */
[----:B------:R-:W-:Y:S02]  /*b380*/  FMUL.FTZ R67, R0, R67 ;  /* 0x0000004300437220 */ /* 0x000fe40000410000 */
[C---:B------:R-:W-:Y:S02]  /*b390*/  FMUL.FTZ R52, R2.reuse, R52 ;  /* 0x0000003402347220 */ /* 0x040fe40000410000 */
[----:B------:R-:W-:Y:S02]  /*b3a0*/  FMUL.FTZ R53, R2, R53 ;  /* 0x0000003502357220 */ /* 0x000fe40000410000 */
[C---:B------:R-:W-:Y:S05]  /*b3b0*/  HMMA.16816.F32.BF16 R4, R96.reuse, R12, R4 ;  /* 0x0000000c6004723c */ /* 0x040fea0000041804 */
[----:B------:R-:W-:Y:S02]  /*b3c0*/  FMUL.FTZ R54, R0, R54 ;  /* 0x0000003600367220 */ /* 0x000fe40000410000 */
[C---:B------:R-:W-:Y:S01]  /*b3d0*/  FMUL.FTZ R12, R2.reuse, R88 ;  /* 0x00000058020c7220 */ /* 0x040fe20000410000 */
[C---:B------:R-:W-:Y:S04]  /*b3e0*/  HMMA.16816.F32.BF16 R8, R96.reuse, R14, R8 ;  /* 0x0000000e6008723c */ /* 0x040fe80000041808 */
[----:B------:R-:W-:Y:S02]  /*b3f0*/  FMUL.FTZ R13, R2, R89 ;  /* 0x00000059020d7220 */ /* 0x000fe40000410000 */
[C---:B------:R-:W-:Y:S02]  /*b400*/  FMUL.FTZ R55, R0.reuse, R55 ;  /* 0x0000003700377220 */ /* 0x040fe40000410000 */
[C---:B------:R-:W-:Y:S04]  /*b410*/  FMUL.FTZ R14, R0.reuse, R90 ;  /* 0x0000005a000e7220 */ /* 0x040fe80000410000 */
[----:B------:R-:W-:Y:S02]  /*b420*/  FMUL.FTZ R15, R0, R91 ;  /* 0x0000005b000f7220 */ /* 0x000fe40000410000 */
[----:B------:R-:W1:Y:S01]  /*b430*/  LDSM.16.MT88.4 R88, [R136+0x8000] ;  /* 0x008000008858783b */ /* 0x000e620000004200 */
[C---:B------:R-:W-:Y:S02]  /*b440*/  FMUL.FTZ R56, R2.reuse, R56 ;  /* 0x0000003802387220 */ /* 0x040fe40000410000 */
[----:B------:R-:W-:Y:S02]  /*b450*/  FMUL.FTZ R57, R2, R57 ;  /* 0x0000003902397220 */ /* 0x000fe40000410000 */
[C---:B------:R-:W-:Y:S03]  /*b460*/  HMMA.16816.F32.BF16 R12, R96.reuse, R20, R12 ;  /* 0x00000014600c723c */ /* 0x040fe6000004180c */
[C---:B------:R-:W-:Y:S02]  /*b470*/  FMUL.FTZ R58, R0.reuse, R58 ;  /* 0x0000003a003a7220 */ /* 0x040fe40000410000 */
[----:B------:R-:W-:Y:S02]  /*b480*/  FMUL.FTZ R59, R0, R59 ;  /* 0x0000003b003b7220 */ /* 0x000fe40000410000 */
[C---:B------:R-:W-:Y:S01]  /*b490*/  FMUL.FTZ R20, R2.reuse, R80 ;  /* 0x0000005002147220 */ /* 0x040fe20000410000 */
[C---:B------:R-:W-:Y:S04]  /*b4a0*/  HMMA.16816.F32.BF16 R16, R96.reuse, R22, R16 ;  /* 0x000000166010723c */ /* 0x040fe80000041810 */
[----:B------:R-:W-:Y:S02]  /*b4b0*/  FMUL.FTZ R21, R2, R81 ;  /* 0x0000005102157220 */ /* 0x000fe40000410000 */
[--C-:B------:R-:W-:Y:S02]  /*b4c0*/  FFMA.FTZ R129, R182, c[0x0][0x23c], -R105.reuse ;  /* 0x00008f00b6817a23 */ /* 0x100fe40000010869 */
[C---:B------:R-:W-:Y:S04]  /*b4d0*/  FMUL.FTZ R22, R0.reuse, R82 ;  /* 0x0000005200167220 */ /* 0x040fe80000410000 */
[----:B------:R-:W-:Y:S01]  /*b4e0*/  FMUL.FTZ R23, R0, R83 ;  /* 0x0000005300177220 */ /* 0x000fe20000410000 */
[----:B------:R-:W-:Y:S01]  /*b4f0*/  MUFU.EX2 R129, R129 ;  /* 0x0000008100817308 */ /* 0x000fe20000000800 */
[----:B------:R-:W2:Y:S01]  /*b500*/  LDSM.16.MT88.4 R80, [R140+0xa000] ;  /* 0x00a000008c50783b */ /* 0x000ea20000004200 */
        /* <DEDUP_REMOVED lines=13> */
[--C-:B------:R-:W-:Y:S02]  /*b5e0*/  FFMA.FTZ R134, R181, c[0x0][0x23c], -R104.reuse ;  /* 0x00008f00b5867a23 */ /* 0x100fe40000010868 */
[--C-:B------:R-:W-:Y:S02]  /*b5f0*/  FFMA.FTZ R135, R179, c[0x0][0x23c], -R104.reuse ;  /* 0x00008f00b3877a23 */ /* 0x100fe40000010868 */
[C---:B-1----:R-:W-:Y:S01]  /*b600*/  HMMA.16816.F32.BF16 R28, R96.reuse, R88, R28 ;  /* 0x00000058601c723c */ /* 0x042fe2000004181c */
[----:B------:R-:W-:Y:S02]  /*b610*/  MUFU.EX2 R132, R132 ;  /* 0x0000008400847308 */ /* 0x000fe40000000800 */
[--C-:B------:R-:W-:Y:S02]  /*b620*/  FFMA.FTZ R120, R192, c[0x0][0x23c], -R105.reuse ;  /* 0x00008f00c0787a23 */ /* 0x100fe40000010869 */
[--C-:B------:R-:W-:Y:S02]  /*b630*/  FFMA.FTZ R121, R190, c[0x0][0x23c], -R105.reuse ;  /* 0x00008f00be797a23 */ /* 0x100fe40000010869 */
[--C-:B------:R-:W-:Y:S01]  /*b640*/  FFMA.FTZ R122, R193, c[0x0][0x23c], -R104.reuse ;  /* 0x00008f00c17a7a23 */ /* 0x100fe20000010868 */
[C---:B------:R-:W-:Y:S01]  /*b650*/  HMMA.16816.F32.BF16 R32, R96.reuse, R90, R32 ;  /* 0x0000005a6020723c */ /* 0x040fe20000041820 */
[----:B------:R-:W-:Y:S02]  /*b660*/  LDSM.16.MT88.4 R88, [R136+0x8800] ;  /* 0x008800008858783b */ /* 0x000fe40000004200 */
[----:B------:R-:W-:Y:S01]  /*b670*/  MUFU.EX2 R133, R133 ;  /* 0x0000008500857308 */ /* 0x000fe20000000800 */
[--C-:B------:R-:W-:Y:S02]  /*b680*/  FFMA.FTZ R123, R191, c[0x0][0x23c], -R104.reuse ;  /* 0x00008f00bf7b7a23 */ /* 0x100fe40000010868 */
[--C-:B------:R-:W-:Y:S02]  /*b690*/  FFMA.FTZ R125, R188, c[0x0][0x23c], -R105.reuse ;  /* 0x00008f00bc7d7a23 */ /* 0x100fe40000010869 */
[C---:B--2---:R-:W-:Y:S04]  /*b6a0*/  HMMA.16816.F32.BF16 R36, R96.reuse, R80, R36 ;  /* 0x000000506024723c */ /* 0x044fe80000041824 */
[--C-:B------:R-:W-:Y:S01]  /*b6b0*/  FFMA.FTZ R124, R186, c[0x0][0x23c], -R105.reuse ;  /* 0x00008f00ba7c7a23 */ /* 0x100fe20000010869 */
[----:B------:R-:W-:Y:S01]  /*b6c0*/  MUFU.EX2 R134, R134 ;  /* 0x0000008600867308 */ /* 0x000fe20000000800 */
[--C-:B------:R-:W-:Y:S02]  /*b6d0*/  FFMA.FTZ R126, R189, c[0x0][0x23c], -R104.reuse ;  /* 0x00008f00bd7e7a23 */ /* 0x100fe40000010868 */
[C---:B------:R-:W-:Y:S01]  /*b6e0*/  HMMA.16816.F32.BF16 R40, R96.reuse, R82, R40 ;  /* 0x000000526028723c */ /* 0x040fe20000041828 */
[----:B------:R-:W-:Y:S03]  /*b6f0*/  LDSM.16.MT88.4 R80, [R138+0x8800] ;  /* 0x008800008a50783b */ /* 0x000fe60000004200 */
[--C-:B------:R-:W-:Y:S02]  /*b700*/  FFMA.FTZ R127, R187, c[0x0][0x23c], -R104.reuse ;  /* 0x00008f00bb7f7a23 */ /* 0x100fe40000010868 */
[--C-:B------:R-:W-:Y:S01]  /*b710*/  FFMA.FTZ R174, R174, c[0x0][0x23c], -R105.reuse ;  /* 0x00008f00aeae7a23 */ /* 0x100fe20000010869 */
[----:B------:R-:W-:Y:S01]  /*b720*/  MUFU.EX2 R135, R135 ;  /* 0x0000008700877308 */ /* 0x000fe20000000800 */
[--C-:B------:R-:W-:Y:S01]  /*b730*/  FFMA.FTZ R179, R176, c[0x0][0x23c], -R105.reuse ;  /* 0x00008f00b0b37a23 */ /* 0x100fe20000010869 */
[C---:B---3--:R-:W-:Y:S03]  /*b740*/  HMMA.16816.F32.BF16 R44, R96.reuse, R72, R44 ;  /* 0x00000048602c723c */ /* 0x048fe6000004182c */
[--C-:B------:R-:W-:Y:S02]  /*b750*/  FFMA.FTZ R176, R177, c[0x0][0x23c], -R104.reuse ;  /* 0x00008f00b1b07a23 */ /* 0x100fe40000010868 */
[--C-:B------:R-:W-:Y:S03]  /*b760*/  FFMA.FTZ R175, R175, c[0x0][0x23c], -R104.reuse ;  /* 0x00008f00afaf7a23 */ /* 0x100fe60000010868 */
[----:B------:R-:W-:Y:S01]  /*b770*/  MUFU.EX2 R120, R120 ;  /* 0x0000007800787308 */ /* 0x000fe20000000800 */
[--C-:B------:R-:W-:Y:S01]  /*b780*/  FFMA.FTZ R173, R173, c[0x0][0x23c], -R105.reuse ;  /* 0x00008f00adad7a23 */ /* 0x100fe20000010869 */
[C---:B------:R-:W-:Y:S01]  /*b790*/  HMMA.16816.F32.BF16 R48, R96.reuse, R74, R48 ;  /* 0x0000004a6030723c */ /* 0x040fe20000041830 */
[----:B------:R-:W1:Y:S02]  /*b7a0*/  LDSM.16.MT88.4 R72, [R140+0x8800] ;  /* 0x008800008c48783b */ /* 0x000e640000004200 */
[----:B------:R-:W-:Y:S02]  /*b7b0*/  FFMA.FTZ R105, R172, c[0x0][0x23c], -R105 ;  /* 0x00008f00ac697a23 */ /* 0x000fe40000010869 */
[--C-:B------:R-:W-:Y:S03]  /*b7c0*/  FFMA.FTZ R102, R102, c[0x0][0x23c], -R104.reuse ;  /* 0x00008f0066667a23 */ /* 0x100fe60000010868 */
[C---:B------:R-:W-:Y:S01]  /*b7d0*/  HMMA.16816.F32.BF16 R52, R96.reuse, R68, R52 ;  /* 0x000000446034723c */ /* 0x040fe20000041834 */
[----:B------:R-:W2:Y:S03]  /*b7e0*/  MUFU.EX2 R121, R121 ;  /* 0x0000007900797308 */ /* 0x000ea60000000800 */
[----:B------:R-:W-:Y:S02]  /*b7f0*/  FFMA.FTZ R104, R101, c[0x0][0x23c], -R104 ;  /* 0x00008f0065687a23 */ /* 0x000fe40000010868 */
[----:B------:R-:W-:Y:S02]  /*b800*/  FFMA.FTZ R119, R2, R169, R119 ;  /* 0x000000a902777223 */ /* 0x000fe40000010077 */
[C---:B------:R-:W-:Y:S03]  /*b810*/  HMMA.16816.F32.BF16 R56, R96.reuse, R70, R56 ;  /* 0x000000466038723c */ /* 0x040fe60000041838 */
[----:B------:R-:W-:Y:S01]  /*b820*/  MUFU.EX2 R122, R122 ;  /* 0x0000007a007a7308 */ /* 0x000fe20000000800 */
[----:B------:R-:W-:Y:S01]  /*b830*/  FFMA.FTZ R115, R0, R167, R115 ;  /* 0x000000a700737223 */ /* 0x000fe20000010073 */
[----:B------:R-:W-:Y:S01]  /*b840*/  IADD3 R0, R155, -0x1, RZ ;  /* 0xffffffff9b007810 */ /* 0x000fe20007ffe0ff */
[----:B------:R-:W-:Y:S02]  /*b850*/  FADD.FTZ R118, R118, R119 ;  /* 0x0000007776767221 */ /* 0x000fe40000010000 */
[C---:B------:R-:W-:Y:S04]  /*b860*/  HMMA.16816.F32.BF16 R60, R96.reuse, R76, R60 ;  /* 0x0000004c603c723c */ /* 0x040fe8000004183c */
[----:B------:R-:W-:Y:S01]  /*b870*/  FADD.FTZ R114, R114, R115 ;  /* 0x0000007372727221 */ /* 0x000fe20000010000 */
[----:B------:R-:W3:Y:S01]  /*b880*/  MUFU.EX2 R123, R123 ;  /* 0x0000007b007b7308 */ /* 0x000ee20000000800 */
[----:B------:R-:W-:Y:S01]  /*b890*/  FADD.FTZ R117, R117, R118 ;  /* 0x0000007675757221 */ /* 0x000fe20000010000 */
[----:B------:R-:W-:Y:S01]  /*b8a0*/  MOV R155, R0 ;  /* 0x00000000009b7202 */ /* 0x000fe20000000f00 */
[----:B------:R-:W-:Y:S01]  /*b8b0*/  HMMA.16816.F32.BF16 R64, R96, R78, R64 ;  /* 0x0000004e6040723c */ /* 0x000fe20000041840 */
[----:B------:R-:W-:Y:S03]  /*b8c0*/  LDSM.16.MT88.4 R76, [R138+0xa800] ;  /* 0x00a800008a4c783b */ /* 0x000fe60000004200 */
[C---:B--2---:R-:W-:Y:S01]  /*b8d0*/  F2FP.BF16.PACK_AB R68, R121.reuse, R120 ;  /* 0x000000787944723e */ /* 0x044fe200000010ff */
[----:B------:R-:W-:Y:S01]  /*b8e0*/  FADD.FTZ R117, R116, R117 ;  /* 0x0000007574757221 */ /* 0x000fe20000010000 */
[----:B------:R-:W-:Y:S01]  /*b8f0*/  MOV R0, R3 ;  /* 0x0000000300007202 */ /* 0x000fe20000000f00 */
[----:B------:R-:W-:Y:S02]  /*b900*/  MUFU.EX2 R125, R125 ;  /* 0x0000007d007d7308 */ /* 0x000fe40000000800 */
[----:B------:R-:W-:Y:S04]  /*b910*/  FADD.FTZ R120, R120, R117 ;  /* 0x0000007578787221 */ /* 0x000fe80000010000 */
[----:B------:R-:W-:Y:S04]  /*b920*/  FADD.FTZ R120, R121, R120 ;  /* 0x0000007879787221 */ /* 0x000fe80000010000 */
[----:B------:R-:W2:Y:S01]  /*b930*/  MUFU.EX2 R124, R124 ;  /* 0x0000007c007c7308 */ /* 0x000ea20000000800 */
[----:B---3--:R-:W-:Y:S09]  /*b940*/  F2FP.BF16.PACK_AB R69, R123, R122 ;  /* 0x0000007a7b45723e */ /* 0x008ff200000010ff */
[----:B------:R-:W-:Y:S10]  /*b950*/  MUFU.EX2 R126, R126 ;  /* 0x0000007e007e7308 */ /* 0x000ff40000000800 */
[----:B------:R-:W3:Y:S01]  /*b960*/  MUFU.EX2 R127, R127 ;  /* 0x0000007f007f7308 */ /* 0x000ee20000000800 */
[C---:B--2---:R-:W-:Y:S01]  /*b970*/  F2FP.BF16.PACK_AB R70, R124.reuse, R125 ;  /* 0x0000007d7c46723e */ /* 0x044fe200000010ff */
[----:B------:R-:W-:Y:S04]  /*b980*/  FADD.FTZ R125, R125, R120 ;  /* 0x000000787d7d7221 */ /* 0x000fe80000010000 */
[----:B------:R-:W-:Y:S04]  /*b990*/  FADD.FTZ R125, R124, R125 ;  /* 0x0000007d7c7d7221 */ /* 0x000fe80000010000 */
[----:B------:R-:W-:Y:S10]  /*b9a0*/  MUFU.EX2 R174, R174 ;  /* 0x000000ae00ae7308 */ /* 0x000ff40000000800 */
[----:B------:R-:W-:Y:S01]  /*b9b0*/  MUFU.EX2 R179, R179 ;  /* 0x000000b300b37308 */ /* 0x000fe20000000800 */
[----:B---3--:R-:W-:Y:S09]  /*b9c0*/  F2FP.BF16.PACK_AB R71, R127, R126 ;  /* 0x0000007e7f47723e */ /* 0x008ff200000010ff */
[----:B------:R-:W-:Y:S01]  /*b9d0*/  MUFU.EX2 R176, R176 ;  /* 0x000000b000b07308 */ /* 0x000fe20000000800 */
[C---:B-1----:R-:W-:Y:S08]  /*b9e0*/  HMMA.16816.F32.BF16 R4, R68.reuse, R72, R4 ;  /* 0x000000484404723c */ /* 0x042ff00000041804 */
[C---:B------:R-:W-:Y:S01]  /*b9f0*/  HMMA.16816.F32.BF16 R8, R68.reuse, R74, R8 ;  /* 0x0000004a4408723c */ /* 0x040fe20000041808 */
[----:B------:R-:W1:Y:S01]  /*ba00*/  LDSM.16.MT88.4 R72, [R140+0xa800] ;  /* 0x00a800008c48783b */ /* 0x000e620000004200 */
[----:B------:R-:W2:Y:S06]  /*ba10*/  MUFU.EX2 R175, R175 ;  /* 0x000000af00af7308 */ /* 0x000eac0000000800 */
[C---:B------:R-:W-:Y:S04]  /*ba20*/  HMMA.16816.F32.BF16 R12, R68.reuse, R80, R12 ;  /* 0x00000050440c723c */ /* 0x040fe8000004180c */
[----:B------:R-:W-:Y:S04]  /*ba30*/  MUFU.EX2 R173, R173 ;  /* 0x000000ad00ad7308 */ /* 0x000fe80000000800 */
[C---:B------:R-:W-:Y:S01]  /*ba40*/  HMMA.16816.F32.BF16 R16, R68.reuse, R82, R16 ;  /* 0x000000524410723c */ /* 0x040fe20000041810 */
[----:B------:R-:W3:Y:S05]  /*ba50*/  LDSM.16.MT88.4 R80, [R137+0xa800] ;  /* 0x00a800008950783b */ /* 0x000eea0000004200 */
[----:B------:R2:W4:Y:S02]  /*ba60*/  MUFU.EX2 R172, R105 ;  /* 0x0000006900ac7308 */ /* 0x0005240000000800 */
[C---:B------:R-:W-:Y:S08]  /*ba70*/  HMMA.16816.F32.BF16 R20, R68.reuse, R84, R20 ;  /* 0x000000544414723c */ /* 0x040ff00000041814 */
[C---:B------:R-:W-:Y:S01]  /*ba80*/  HMMA.16816.F32.BF16 R24, R68.reuse, R86, R24 ;  /* 0x000000564418723c */ /* 0x040fe20000041818 */
[----:B------:R-:W5:Y:S01]  /*ba90*/  LDSM.16.MT88.4 R84, [R136+0xa800] ;  /* 0x00a800008854783b */ /* 0x000f620000004200 */
[----:B------:R-:W-:Y:S06]  /*baa0*/  MUFU.EX2 R102, R102 ;  /* 0x0000006600667308 */ /* 0x000fec0000000800 */
[C---:B------:R-:W-:Y:S04]  /*bab0*/  HMMA.16816.F32.BF16 R28, R68.reuse, R88, R28 ;  /* 0x00000058441c723c */ /* 0x040fe8000004181c */
[----:B------:R3:W3:Y:S01]  /*bac0*/  MUFU.EX2 R101, R104 ;  /* 0x0000006800657308 */ /* 0x0006e20000000800 */
[----:B--2---:R-:W-:Y:S03]  /*bad0*/  F2FP.BF16.PACK_AB R105, R175, R176 ;  /* 0x000000b0af69723e */ /* 0x004fe600000010ff */
[C---:B------:R-:W-:Y:S01]  /*bae0*/  HMMA.16816.F32.BF16 R32, R68.reuse, R90, R32 ;  /* 0x0000005a4420723c */ /* 0x040fe20000041820 */
[----:B------:R-:W-:Y:S03]  /*baf0*/  LDSM.16.MT88.4 R88, [R138+0x9000] ;  /* 0x009000008a58783b */ /* 0x000fe60000004200 */
[----:B----4-:R-:W-:Y:S04]  /*bb00*/  F2FP.BF16.PACK_AB R106, R172, R173 ;  /* 0x000000adac6a723e */ /* 0x010fe800000010ff */
[C---:B-1----:R-:W-:Y:S08]  /*bb10*/  HMMA.16816.F32.BF16 R36, R68.reuse, R72, R36 ;  /* 0x000000484424723c */ /* 0x042ff00000041824 */
[C---:B------:R-:W-:Y:S01]  /*bb20*/  HMMA.16816.F32.BF16 R40, R68.reuse, R74, R40 ;  /* 0x0000004a4428723c */ /* 0x040fe20000041828 */
[----:B------:R-:W1:Y:S03]  /*bb30*/  LDSM.16.MT88.4 R72, [R140+0x9000] ;  /* 0x009000008c48783b */ /* 0x000e660000004200 */
[----:B---3--:R-:W-:Y:S02]  /*bb40*/  F2FP.BF16.PACK_AB R104, R179, R174 ;  /* 0x000000aeb368723e */ /* 0x008fe400000010ff */
[----:B------:R-:W-:Y:S02]  /*bb50*/  F2FP.BF16.PACK_AB R107, R101, R102 ;  /* 0x00000066656b723e */ /* 0x000fe400000010ff */
[C---:B------:R-:W-:Y:S08]  /*bb60*/  HMMA.16816.F32.BF16 R44, R68.reuse, R76, R44 ;  /* 0x0000004c442c723c */ /* 0x040ff0000004182c */
[C---:B------:R-:W-:Y:S01]  /*bb70*/  HMMA.16816.F32.BF16 R48, R68.reuse, R78, R48 ;  /* 0x0000004e4430723c */ /* 0x040fe20000041830 */
[----:B------:R-:W2:Y:S07]  /*bb80*/  LDSM.16.MT88.4 R76, [R137+0x9000] ;  /* 0x00900000894c783b */ /* 0x000eae0000004200 */
[C---:B------:R-:W-:Y:S08]  /*bb90*/  HMMA.16816.F32.BF16 R52, R68.reuse, R80, R52 ;  /* 0x000000504434723c */ /* 0x040ff00000041834 */
[C---:B------:R-:W-:Y:S01]  /*bba0*/  HMMA.16816.F32.BF16 R56, R68.reuse, R82, R56 ;  /* 0x000000524438723c */ /* 0x040fe20000041838 */
[----:B------:R-:W3:Y:S07]  /*bbb0*/  LDSM.16.MT88.4 R80, [R136+0x9000] ;  /* 0x009000008850783b */ /* 0x000eee0000004200 */
[C---:B-----5:R-:W-:Y:S08]  /*bbc0*/  HMMA.16816.F32.BF16 R60, R68.reuse, R84, R60 ;  /* 0x00000054443c723c */ /* 0x060ff0000004183c */
        /* <DEDUP_REMOVED lines=13> */
[----:B------:R-:W1:Y:S03]  /*bca0*/  LDSM.16.MT88.4 R72, [R140+0xb000] ;  /* 0x00b000008c48783b */ /* 0x000e660000004200 */
[----:B------:R-:W-:Y:S04]  /*bcb0*/  FADD.FTZ R174, R179, R174 ;  /* 0x000000aeb3ae7221 */ /* 0x000fe80000010000 */
[C---:B------:R-:W-:Y:S04]  /*bcc0*/  HMMA.16816.F32.BF16 R12, R68.reuse, R88, R12 ;  /* 0x00000058440c723c */ /* 0x040fe8000004180c */
[----:B------:R-:W-:Y:S04]  /*bcd0*/  FADD.FTZ R169, R173, R174 ;  /* 0x000000aeada97221 */ /* 0x000fe80000010000 */
[C---:B------:R-:W-:Y:S04]  /*bce0*/  HMMA.16816.F32.BF16 R16, R68.reuse, R90, R16 ;  /* 0x0000005a4410723c */ /* 0x040fe80000041810 */
[----:B------:R-:W-:Y:S04]  /*bcf0*/  FADD.FTZ R169, R172, R169 ;  /* 0x000000a9aca97221 */ /* 0x000fe80000010000 */
        /* <DEDUP_REMOVED lines=16> */
[----:B------:R-:W3:Y:S07]  /*be00*/  LDSM.16.MT88.4 R68, [R136+0x9800] ;  /* 0x009800008844783b */ /* 0x000eee0000004200 */
[C---:B------:R-:W-:Y:S01]  /*be10*/  HMMA.16816.F32.BF16 R96, R104.reuse, R92, R4 ;  /* 0x0000005c6860723c */ /* 0x040fe20000041804 */
[----:B------:R-:W4:Y:S07]  /*be20*/  LDSM.16.MT88.4 R4, [R138+0xb800] ;  /* 0x00b800008a04783b */ /* 0x000f2e0000004200 */
[C---:B------:R-:W-:Y:S01]  /*be30*/  HMMA.16816.F32.BF16 R92, R104.reuse, R94, R8 ;  /* 0x0000005e685c723c */ /* 0x040fe20000041808 */
[----:B------:R-:W5:Y:S07]  /*be40*/  LDSM.16.MT88.4 R8, [R137+0xb800] ;  /* 0x00b800008908783b */ /* 0x000f6e0000004200 */
[C---:B-1----:R-:W-:Y:S01]  /*be50*/  HMMA.16816.F32.BF16 R88, R104.reuse, R84, R12 ;  /* 0x000000546858723c */ /* 0x042fe2000004180c */
[----:B------:R-:W1:Y:S07]  /*be60*/  LDSM.16.MT88.4 R12, [R136+0xb800] ;  /* 0x00b80000880c783b */ /* 0x000e6e0000004200 */
[C---:B------:R-:W-:Y:S08]  /*be70*/  HMMA.16816.F32.BF16 R84, R104.reuse, R86, R16 ;  /* 0x000000566854723c */ /* 0x040ff00000041810 */
[C---:B--2---:R-:W-:Y:S08]  /*be80*/  HMMA.16816.F32.BF16 R80, R104.reuse, R76, R20 ;  /* 0x0000004c6850723c */ /* 0x044ff00000041814 */
[C---:B------:R-:W-:Y:S08]  /*be90*/  HMMA.16816.F32.BF16 R76, R104.reuse, R78, R24 ;  /* 0x0000004e684c723c */ /* 0x040ff00000041818 */
[C---:B---3--:R-:W-:Y:S08]  /*bea0*/  HMMA.16816.F32.BF16 R72, R104.reuse, R68, R28 ;  /* 0x000000446848723c */ /* 0x048ff0000004181c */
[C---:B------:R-:W-:Y:S08]  /*beb0*/  HMMA.16816.F32.BF16 R68, R104.reuse, R70, R32 ;  /* 0x000000466844723c */ /* 0x040ff00000041820 */
[C---:B------:R-:W-:Y:S08]  /*bec0*/  HMMA.16816.F32.BF16 R36, R104.reuse, R108, R36 ;  /* 0x0000006c6824723c */ /* 0x040ff00000041824 */
[C---:B------:R-:W-:Y:S08]  /*bed0*/  HMMA.16816.F32.BF16 R40, R104.reuse, R110, R40 ;  /* 0x0000006e6828723c */ /* 0x040ff00000041828 */
[C---:B----4-:R-:W-:Y:S07]  /*bee0*/  HMMA.16816.F32.BF16 R44, R104.reuse, R4, R44 ;  /* 0x00000004682c723c */ /* 0x050fee000004182c */
[----:B------:R-:W-:Y:S01]  /*bef0*/  FADD.FTZ R5, R113, R114 ;  /* 0x0000007271057221 */ /* 0x000fe20000010000 */
[C---:B------:R-:W-:Y:S04]  /*bf00*/  HMMA.16816.F32.BF16 R48, R104.reuse, R6, R48 ;  /* 0x000000066830723c */ /* 0x040fe80000041830 */
[----:B------:R-:W-:Y:S04]  /*bf10*/  FADD.FTZ R5, R112, R5 ;  /* 0x0000000570057221 */ /* 0x000fe80000010000 */
[C---:B-----5:R-:W-:Y:S04]  /*bf20*/  HMMA.16816.F32.BF16 R52, R104.reuse, R8, R52 ;  /* 0x000000086834723c */ /* 0x060fe80000041834 */
[----:B------:R-:W-:Y:S04]  /*bf30*/  FADD.FTZ R122, R122, R5 ;  /* 0x000000057a7a7221 */ /* 0x000fe80000010000 */
[C---:B------:R-:W-:Y:S04]  /*bf40*/  HMMA.16816.F32.BF16 R56, R104.reuse, R10, R56 ;  /* 0x0000000a6838723c */ /* 0x040fe80000041838 */
[----:B------:R-:W-:Y:S04]  /*bf50*/  FADD.FTZ R123, R123, R122 ;  /* 0x0000007a7b7b7221 */ /* 0x000fe80000010000 */
[----:B------:R-:W-:Y:S01]  /*bf60*/  FADD.FTZ R126, R126, R123 ;  /* 0x0000007b7e7e7221 */ /* 0x000fe20000010000 */
[C---:B-1----:R-:W-:Y:S03]  /*bf70*/  HMMA.16816.F32.BF16 R60, R104.reuse, R12, R60 ;  /* 0x0000000c683c723c */ /* 0x042fe6000004183c */
[----:B------:R-:W-:Y:S04]  /*bf80*/  FADD.FTZ R127, R127, R126 ;  /* 0x0000007e7f7f7221 */ /* 0x000fe80000010000 */
[----:B------:R-:W-:Y:S01]  /*bf90*/  FADD.FTZ R130, R130, R127 ;  /* 0x0000007f82827221 */ /* 0x000fe20000010000 */
[----:B------:R-:W-:Y:S04]  /*bfa0*/  HMMA.16816.F32.BF16 R64, R104, R14, R64 ;  /* 0x0000000e6840723c */ /* 0x000fe80000041840 */
        /* <DEDUP_REMOVED lines=8> */
.L_x_5522:
        /* <DEDUP_REMOVED lines=156> */
[----:B------:R-:W-:Y:S04]  /*c9f0*/  STS [R13+0x400], R90 ;  /* 0x0004005a0d007388 */ /* 0x000fe80000000800 */
[----:B------:R-:W-:Y:S04]  /*ca00*/  STS [R15], R84 ;  /* 0x000000540f007388 */ /* 0x000fe80000000800 */
[----:B------:R-:W-:Y:S04]  /*ca10*/  STS [R15+0x400], R86 ;  /* 0x000400560f007388 */ /* 0x000fe80000000800 */
[----:B------:R-:W-:Y:S01]  /*ca20*/  STS [R17], R80 ;  /* 0x0000005011007388 */ /* 0x000fe20000000800 */
[----:B-1----:R-:W-:-:S03]  /*ca30*/  ISETP.NE.AND P4, PT, R0, RZ, PT ;  /* 0x000000ff0000720c */ /* 0x002fc60003f85270 */
[----:B------:R-:W-:Y:S01]  /*ca40*/  STS [R17+0x400], R82 ;  /* 0x0004005211007388 */ /* 0x000fe20000000800 */
[----:B------:R-:W-:-:S03]  /*ca50*/  ISETP.NE.OR P1, PT, R152, -0x1, !P4 ;  /* 0xffffffff9800780c */ /* 0x000fc60006725670 */
        /* <DEDUP_REMOVED lines=10> */
[----:B------:R2:W-:Y:S04]  /*cb00*/  STS [R13+0x2000], R44 ;  /* 0x0020002c0d007388 */ /* 0x0005e80000000800 */
[----:B------:R3:W-:Y:S04]  /*cb10*/  STS [R13+0x2400], R46 ;  /* 0x0024002e0d007388 */ /* 0x0007e80000000800 */
[----:B------:R4:W-:Y:S04]  /*cb20*/  STS [R15+0x2000], R48 ;  /* 0x002000300f007388 */ /* 0x0009e80000000800 */
[----:B------:R4:W-:Y:S04]  /*cb30*/  STS [R15+0x2400], R50 ;  /* 0x002400320f007388 */ /* 0x0009e80000000800 */
[----:B------:R4:W-:Y:S04]  /*cb40*/  STS [R17+0x2000], R52 ;  /* 0x0020003411007388 */ /* 0x0009e80000000800 */
[----:B------:R4:W-:Y:S01]  /*cb50*/  STS [R17+0x2400], R54 ;  /* 0x0024003611007388 */ /* 0x0009e20000000800 */
[----:B-1----:R-:W-:-:S03]  /*cb60*/  @P2 IMAD.WIDE.U32 R42, R152, c[0x0][0x1e8], RZ ;  /* 0x00007a00982a2a25 */ /* 0x002fc600078e00ff */
[----:B------:R4:W-:Y:S01]  /*cb70*/  STS [R21+0x2000], R56 ;  /* 0x0020003815007388 */ /* 0x0009e20000000800 */
[----:B--2---:R-:W-:Y:S01]  /*cb80*/  LOP3.LUT R44, R2, 0xffffffe0, RZ, 0xc0, !PT ;  /* 0xffffffe0022c7812 */ /* 0x004fe200078ec0ff */
[----:B------:R-:W-:Y:S02]  /*cb90*/  @P2 IMAD R2, R152, c[0x0][0x1ec], R43 ;  /* 0x00007b0098022a24 */ /* 0x000fe400078e022b */
[----:B------:R4:W-:Y:S01]  /*cba0*/  STS [R21+0x2400], R58 ;  /* 0x0024003a15007388 */ /* 0x0009e20000000800 */
[----:B------:R-:W-:Y:S02]  /*cbb0*/  IADD3 R41, -R44, R5, RZ ;  /* 0x000000052c297210 */ /* 0x000fe40007ffe1ff */
[----:B------:R-:W-:Y:S01]  /*cbc0*/  MOV R44, 0x7f800000 ;  /* 0x7f800000002c7802 */ /* 0x000fe20000000f00 */
[----:B------:R4:W-:Y:S01]  /*cbd0*/  STS [R19+0x2000], R60 ;  /* 0x0020003c13007388 */ /* 0x0009e20000000800 */
[----:B------:R-:W-:-:S03]  /*cbe0*/  @P0 FFMA.FTZ R44, R3, c[0x0][0x238], R6 ;  /* 0x00008e00032c0a23 */ /* 0x000fc60000010006 */
[----:B------:R4:W-:Y:S04]  /*cbf0*/  STS [R19+0x2400], R62 ;  /* 0x0024003e13007388 */ /* 0x0009e80000000800 */
[----:B------:R4:W-:Y:S04]  /*cc00*/  STS [R37+0x2000], R64 ;  /* 0x0020004025007388 */ /* 0x0009e80000000800 */
[----:B------:R4:W-:Y:S04]  /*cc10*/  STS [R37+0x2400], R66 ;  /* 0x0024004225007388 */ /* 0x0009e80000000800 */
[----:B------:R-:W-:Y:S06]  /*cc20*/  BAR.SYNC.DEFER_BLOCKING 0x0 ;  /* 0x0000000000007b1d */ /* 0x000fec0000010000 */
[----:B------:R-:W1:Y:S04]  /*cc30*/  S2R R40, SR_CTAID.Y ;  /* 0x0000000000287919 */ /* 0x000e680000002600 */
[----:B------:R-:W2:Y:S04]  /*cc40*/  S2R R0, SR_CTAID.Z ;  /* 0x0000000000007919 */ /* 0x000ea80000002700 */
[----:B------:R4:W4:Y:S04]  /*cc50*/  LDS.128 R32, [R156] ;  /* 0x000000009c207984 */ /* 0x0009280000000c00 */
[----:B------:R4:W4:Y:S01]  /*cc60*/  LDS.128 R28, [R156+0x800] ;  /* 0x000800009c1c7984 */ /* 0x0009220000000c00 */
[----:B-1----:R-:W-:Y:S01]  /*cc70*/  @!P1 IMAD R152, R40, c[0x0][0x214], RZ ;  /* 0x0000850028989a24 */ /* 0x002fe200078e02ff */
[----:B------:R-:W-:-:S02]  /*cc80*/  LOP3.LUT P1, RZ, R41, 0x3, RZ, 0xc0, !PT ;  /* 0x0000000329ff7812 */ /* 0x000fc4000782c0ff */
[----:B------:R1:W1:Y:S01]  /*cc90*/  LDS.128 R24, [R156+0x1000] ;  /* 0x001000009c187984 */ /* 0x0002620000000c00 */
[----:B------:R-:W-:Y:S01]  /*cca0*/  @!P2 SHF.R.S32.HI R43, RZ, 0x1f, R40 ;  /* 0x0000001fff2ba819 */ /* 0x000fe20000011428 */
[----:B---3--:R-:W-:Y:S02]  /*ccb0*/  @!P2 IMAD.WIDE.U32 R46, R40, c[0x0][0x1e0], RZ ;  /* 0x00007800282eaa25 */ /* 0x008fe400078e00ff */
[----:B------:R3:W1:Y:S02]  /*ccc0*/  LDS.128 R20, [R156+0x1800] ;  /* 0x001800009c147984 */ /* 0x0006640000000c00 */
[----:B------:R-:W-:Y:S01]  /*ccd0*/  @!P2 IMAD R41, R43, c[0x0][0x1e0], RZ ;  /* 0x000078002b29aa24 */ /* 0x000fe200078e02ff */
[----:B------:R-:W-:Y:S01]  /*cce0*/  MOV R43, 0x7f800000 ;  /* 0x7f800000002b7802 */ /* 0x000fe20000000f00 */
[----:B------:R3:W1:Y:S01]  /*ccf0*/  LDS.128 R16, [R156+0x2000] ;  /* 0x002000009c107984 */ /* 0x0006620000000c00 */
[----:B--2---:R-:W-:Y:S01]  /*cd00*/  @P4 IMAD R152, R0, c[0x0][0x234], R152 ;  /* 0x00008d0000984a24 */ /* 0x004fe200078e0298 */
[----:B------:R-:W-:Y:S01]  /*cd10*/  @!P2 MOV R42, R46 ;  /* 0x0000002e002aa202 */ /* 0x000fe20000000f00 */
[C---:B------:R-:W-:Y:S01]  /*cd20*/  @!P2 IMAD R41, R40.reuse, c[0x0][0x1e4], R41 ;  /* 0x000079002829aa24 */ /* 0x040fe200078e0229 */
[----:B------:R3:W2:Y:S01]  /*cd30*/  LDS.128 R12, [R156+0x2800] ;  /* 0x002800009c0c7984 */ /* 0x0006a20000000c00 */
        /* <DEDUP_REMOVED lines=19> */
.L_x_5528:
[----:B------:R-:W-:Y:S05]  /*ce70*/  BSYNC B0 ;  /* 0x0000000000007941 */ /* 0x000fea0003800000 */
.L_x_5527:
[----:B------:R-:W5:Y:S01]  /*ce80*/  S2R R6, SR_CTAID.X ;  /* 0x0000000000067919 */ /* 0x000f620000002500 */
[----:B------:R-:W-:Y:S01]  /*ce90*/  SHF.R.S32.HI R159, RZ, 0x1f, R158 ;  /* 0x0000001fff9f7819 */ /* 0x000fe2000001149e */
[----:B------:R-:W-:Y:S01]  /*cea0*/  BSSY B0, `(.L_x_5529) ;  /* 0x0000022000007945 */ /* 0x000fe20003800000 */
[----:B------:R-:W-:Y:S01]  /*ceb0*/  LEA.HI R5, R4, R5, RZ, 0x3 ;  /* 0x0000000504057211 */ /* 0x000fe200078f18ff */
[----:B------:R-:W3:Y:S01]  /*cec0*/  S2R R3, SR_TID.X ;  /* 0x0000000000037919 */ /* 0x000ee20000002100 */
[----:B------:R-:W-:Y:S02]  /*ced0*/  SHF.R.S32.HI R4, RZ, 0x1f, R0 ;  /* 0x0000001fff047819 */ /* 0x000fe40000011400 */
[----:B------:R-:W-:Y:S01]  /*cee0*/  SHF.R.S32.HI R5, RZ, 0x3, R5 ;  /* 0x00000003ff057819 */ /* 0x000fe20000011405 */
[----:B-----5:R-:W-:-:S04]  /*cef0*/  IMAD.SHL.U32 R6, R6, 0x40, RZ ;  /* 0x0000004006067824 */ /* 0x020fc800078e00ff */
[----:B---3--:R-:W-:Y:S01]  /*cf00*/  IMAD.WIDE.U32 R40, R6, c[0x0][0x1e8], R158 ;  /* 0x00007a0006287a25 */ /* 0x008fe200078e009e */
        /* <DEDUP_REMOVED lines=25> */
[----:B----4-:R3:W-:Y:S04]  /*d0a0*/  @!P1 STG.E.128 [R44.64], R32 ;  /* 0x000000202c009986 */ /* 0x0107e8000c101d08 */
[----:B-1----:R3:W-:Y:S02]  /*d0b0*/  @!P0 STG.E.128 [R44.64+0x80], R16 ;  /* 0x000080102c008986 */ /* 0x0027e4000c101d08 */
.L_x_5530:
[----:B------:R-:W-:Y:S05]  /*d0c0*/  BSYNC B0 ;  /* 0x0000000000007941 */ /* 0x000fea0003800000 */
.L_x_5529:
[----:B------:R-:W-:Y:S01]  /*d0d0*/  IADD3 R3, R5, 0x10, RZ ;  /* 0x0000001005037810 */ /* 0x000fe20007ffe0ff */
[----:B------:R-:W-:Y:S03]  /*d0e0*/  BSSY B0, `(.L_x_5531) ;  /* 0x0000011000007945 */ /* 0x000fe60003800000 */
[----:B------:R-:W-:-:S13]  /*d0f0*/  ISETP.GE.AND P0, PT, R3, R148, PT ;  /* 0x000000940300720c */ /* 0x000fda0003f06270 */
[----:B------:R-:W-:Y:S05]  /*d100*/  @P0 BRA `(.L_x_5532) ;  /* 0x000000e000000947 */ /* 0x000fea0003800000 */
[----:B------:R-:W-:Y:S01]  /*d110*/  IADD3 R3, P0, R5, 0x10, RZ ;  /* 0x0000001005037810 */ /* 0x000fe20007f1e0ff */
[----:B-1-3--:R-:W-:Y:S01]  /*d120*/  IMAD.MOV.U32 R16, RZ, RZ, R42 ;  /* 0x000000ffff107224 */ /* 0x00afe200078e002a */
[----:B----4-:R-:W-:Y:S02]  /*d130*/  MOV R17, R7 ;  /* 0x0000000700117202 */ /* 0x010fe40000000f00 */
        /* <DEDUP_REMOVED lines=10> */
[----:B--2---:R1:W-:Y:S02]  /*d1e0*/  @!P0 STG.E.128 [R18.64+0x80], R12 ;  /* 0x0000800c12008986 */ /* 0x0043e4000c101d08 */
.L_x_5532:
[----:B------:R-:W-:Y:S05]  /*d1f0*/  BSYNC B0 ;  /* 0x0000000000007941 */ /* 0x000fea0003800000 */
.L_x_5531:
        /* <DEDUP_REMOVED lines=15> */
[----:B----4-:R-:W-:-:S05]  /*d2f0*/  LEA.HI.X R15, R12, c[0x0][0x1d4], R2, 0x1, P2 ;  /* 0x000075000c0f7a11 */ /* 0x010fca00010f0c02 */
[----:B------:R1:W-:Y:S04]  /*d300*/  @!P1 STG.E.128 [R14.64], R24 ;  /* 0x000000180e009986 */ /* 0x0003e8000c101d08 */
[----:B------:R1:W-:Y:S02]  /*d310*/  @!P0 STG.E.128 [R14.64+0x80], R8 ;  /* 0x000080080e008986 */ /* 0x0003e4000c101d08 */
.L_x_5534:
[----:B------:R-:W-:Y:S05]  /*d320*/  BSYNC B0 ;  /* 0x0000000000007941 */ /* 0x000fea0003800000 */
.L_x_5533:
        /* <DEDUP_REMOVED lines=14> */
[----:B-1----:R1:W-:Y:S01]  /*d410*/  @!P0 STG.E.128 [R4.64], R20 ;  /* 0x0000001404008986 */ /* 0x0023e2000c101d08 */
[----:B------:R-:W-:-:S13]  /*d420*/  ISETP.GE.AND P0, PT, R149, c[0x0][0x220], PT ;  /* 0x0000880095007a0c */ /* 0x000fda0003f06270 */
[----:B------:R-:W-:Y:S05]  /*d430*/  @P0 EXIT ;  /* 0x000000000000094d */ /* 0x000fea0003800000 */
[----:B------:R-:W-:Y:S01]  /*d440*/  STG.E.128 [R4.64+0x80], R36 ;  /* 0x0000802404007986 */ /* 0x000fe2000c101d08 */
[----:B------:R-:W-:Y:S05]  /*d450*/  EXIT ;  /* 0x000000000000794d */ /* 0x000fea0003800000 */
.L_x_5535:
        /* <DEDUP_REMOVED lines=10> */
.L_x_8371:


//--------------------- .text._ZN5flash24flash_fwd_splitkv_kernelI23Flash_fwd_kernel_traitsILi128ELi64ELi64ELi4ELb0ELb0EN7cutlass10bfloat16_tE19Flash_kernel_traitsILi128ELi64ELi64ELi4ES3_EELb1ELb0ELb0ELb0ELb0ELb0ELb0ELb1EEEvNS_16Flash_fwd_paramsE --------------------------
	.section	.text._ZN5flash24flash_fwd_splitkv_kernelI23Flash_fwd_kernel_traitsILi128ELi64ELi64ELi4ELb0ELb0EN7cutlass10bfloat16_tE19Flash_kernel_traitsILi128ELi64ELi64ELi4ES3_EELb1ELb0ELb0ELb0ELb0ELb0ELb0ELb1EEEvNS_16Flash_fwd_paramsE,"ax",@progbits
	.sectioninfo	@"SHI_REGISTERS=184"
	.align	128
        .global         _ZN5flash24flash_fwd_splitkv_kernelI23Flash_fwd_kernel_traitsILi128ELi64ELi64ELi4ELb0ELb0EN7cutlass10bfloat16_tE19Flash_kernel_traitsILi128ELi64ELi64ELi4ES3_EELb1ELb0ELb0ELb0ELb0ELb0ELb0ELb1EEEvNS_16Flash_fwd_paramsE
        .type           _ZN5flash24flash_fwd_splitkv_kernelI23Flash_fwd_kernel_traitsILi128ELi64ELi64ELi4ELb0ELb0EN7cutlass10bfloat16_tE19Flash_kernel_traitsILi128ELi64ELi64ELi4ES3_EELb1ELb0ELb0ELb0ELb0ELb0ELb0ELb1EEEvNS_16Flash_fwd_paramsE,@function
        .size           _ZN5flash24flash_fwd_splitkv_kernelI23Flash_fwd_kernel_traitsILi128ELi64ELi64ELi4ELb0ELb0EN7cutlass10bfloat16_tE19Flash_kernel_traitsILi128ELi64ELi64ELi4ES3_EELb1ELb0ELb0ELb0ELb0ELb0ELb0ELb1EEEvNS_16Flash_fwd_paramsE,(.L_x_8372 - _ZN5flash24flash_fwd_splitkv_kernelI23Flash_fwd_kernel_traitsILi128ELi64ELi64ELi4ELb0ELb0EN7cutlass10bfloat16_tE19Flash_kernel_traitsILi128ELi64ELi64ELi4ES3_EELb1ELb0ELb0ELb0ELb0ELb0ELb0ELb1EEEvNS_16Flash_fwd_paramsE)
        .other          _ZN5flash24flash_fwd_splitkv_kernelI23Flash_fwd_kernel_traitsILi128ELi64ELi64ELi4ELb0ELb0EN7cutlass10bfloat16_tE19Flash_kernel_traitsILi128ELi64ELi64ELi4ES3_EELb1ELb0ELb0ELb0ELb0ELb0ELb0ELb1EEEvNS_16Flash_fwd_paramsE,@"STO_CUDA_ENTRY STV_DEFAULT"
_ZN5flash24flash_fwd_splitkv_kernelI23Flash_fwd_kernel_traitsILi128ELi64ELi64ELi4ELb0ELb0EN7cutlass10bfloat16_tE19Flash_kernel_traitsILi128ELi64ELi64ELi4ES3_EELb1ELb0ELb0ELb0ELb0ELb0ELb0ELb1EEEvNS_16Flash_fwd_paramsE:
.text._ZN5flash24flash_fwd_splitkv_kernelI23Flash_fwd_kernel_traitsILi128ELi64ELi64ELi4ELb0ELb0EN7cutlass10bfloat16_tE19Flash_kernel_traitsILi128ELi64ELi64ELi4ES3_EELb1ELb0ELb0ELb0ELb0ELb0ELb0ELb1EEEvNS_16Flash_fwd_paramsE:
[----:B------:R-:W-:Y:S02]  /*0000*/  MOV R1, c[0x0][0x28] ;  /* 0x00000a0000017a02 */ /* 0x000fe40000000f00 */
[----:B------:R-:W1:Y:S01]  /*0010*/  S2R R2, SR_CTAID.Y ;  /* 0x0000000000027919 */ /* 0x000e620000002600 */
[----:B------:R-:W2:Y:S01]  /*0020*/  LDC.U8 R0, c[0x0][0x312] ;  /* 0x0000c480ff007b82 */ /* 0x000ea20000000000 */
[----:B------:R-:W-:Y:S01]  /*0030*/  ISETP.NE.U32.AND P1, PT, RZ, c[0x0][0x240], PT ;  /* 0x00009000ff007a0c */ /* 0x000fe20003f25070 */
[----:B------:R-:W-:Y:S01]  /*0040*/  IMAD.MOV.U32 R3, RZ, RZ, 0x4 ;  /* 0x00000004ff037424 */ /* 0x000fe200078e00ff */
[----:B------:R-:W-:Y:S01]  /*0050*/  ISETP.NE.U32.AND P5, PT, RZ, c[0x0][0x250], PT ;  /* 0x00009400ff007a0c */ /* 0x000fe20003fa5070 */
[----:B------:R-:W-:Y:S01]  /*0060*/  IMAD.MOV.U32 R156, RZ, RZ, -0x1 ;  /* 0xffffffffff9c7424 */ /* 0x000fe200078e00ff */
[----:B------:R-:W-:Y:S01]  /*0070*/  ISETP.NE.AND.EX P1, PT, RZ, c[0x0][0x244], PT, P1 ;  /* 0x00009100ff007a0c */ /* 0x000fe20003f25310 */
[----:B------:R-:W-:Y:S01]  /*0080*/  ULDC.64 UR6, c[0x0][0x118] ;  /* 0x0000460000067ab9 */ /* 0x000fe20000000a00 */
[----:B------:R-:W-:Y:S02]  /*0090*/  ISETP.NE.AND.EX P5, PT, RZ, c[0x0][0x254], PT, P5 ;  /* 0x00009500ff007a0c */ /* 0x000fe40003fa5350 */
[----:B------:R-:W-:Y:S01]  /*00a0*/  ISETP.EQ.U32.AND P0, PT, RZ, c[0x0][0x248], PT ;  /* 0x00009200ff007a0c */ /* 0x000fe20003f02070 */
[----:B-1----:R-:W-:Y:S01]  /*00b0*/  IMAD.WIDE R4, R2, R3, c[0x0][0x240] ;  /* 0x0000900002047625 */ /* 0x002fe200078e0203 */
[----:B--2---:R-:W-:-:S03]  /*00c0*/  ISETP.NE.AND P2, PT, R0, RZ, PT ;  /* 0x000000ff0000720c */ /* 0x004fc60003f45270 */
[----:B------:R-:W-:-:S04]  /*00d0*/  IMAD.MOV.U32 R0, RZ, RZ, RZ ;  /* 0x000000ffff007224 */ /* 0x000fc800078e00ff */
[----:B------:R-:W2:Y:S01]  /*00e0*/  @P1 LDG.E R156, [R4.64] ;  /* 0x00000006049c1981 */ /* 0x000ea2000c1e1900 */
[CC--:B------:R-:W-:Y:S01]  /*00f0*/  IMAD.WIDE R142, R2.reuse, R3.reuse, c[0x0][0x250] ;  /* 0x00009400028e7625 */ /* 0x0c0fe200078e0203 */
[----:B------:R-:W-:Y:S02]  /*0100*/  ISETP.EQ.OR.EX P0, PT, RZ, c[0x0][0x24c], !P2, P0 ;  /* 0x00009300ff007a0c */ /* 0x000fe40005702700 */
[----:B------:R-:W2:Y:S04]  /*0110*/  @P1 LDG.E R155, [R4.64+0x4] ;  /* 0x00000406049b1981 */ /* 0x000ea8000c1e1900 */
[----:B------:R1:W5:Y:S01]  /*0120*/  @P5 LDG.E R0, [R142.64] ;  /* 0x000000068e005981 */ /* 0x000362000c1e1900 */
[----:B------:R-:W-:Y:S02]  /*0130*/  IMAD.MOV.U32 R17, RZ, RZ, -0x1 ;  /* 0xffffffffff117424 */ /* 0x000fe400078e00ff */
[----:B------:R-:W-:Y:S01]  /*0140*/  IMAD.WIDE R10, R2, R3, c[0x0][0x248] ;  /* 0x00009200020a7625 */ /* 0x000fe200078e0203 */
[----:B------:R-:W3:Y:S04]  /*0150*/  S2R R25, SR_CTAID.X ;  /* 0x0000000000197919 */ /* 0x000ee80000002500 */
[----:B------:R1:W5:Y:S01]  /*0160*/  @!P0 LDG.E R17, [R10.64] ;  /* 0x000000060a118981 */ /* 0x000362000c1e1900 */
[----:B------:R-:W-:-:S03]  /*0170*/  ISETP.NE.U32.AND P0, PT, RZ, c[0x0][0x248], PT ;  /* 0x00009200ff007a0c */ /* 0x000fc60003f05070 */
[----:B------:R-:W4:Y:S01]  /*0180*/  S2R R136, SR_CTAID.Z ;  /* 0x0000000000887919 */ /* 0x000f220000002700 */
[----:B------:R-:W-:Y:S02]  /*0190*/  ISETP.NE.AND.EX P0, PT, RZ, c[0x0][0x24c], PT, P0 ;  /* 0x00009300ff007a0c */ /* 0x000fe40003f05300 */
[----:B------:R-:W-:-:S04]  /*01a0*/  MOV R7, R2 ;  /* 0x0000000200077202 */ /* 0x000fc80000000f00 */
[--C-:B------:R-:W-:Y:S01]  /*01b0*/  SHF.R.S32.HI R6, RZ, 0x1f, R7.reuse ;  /* 0x0000001fff067819 */ /* 0x100fe20000011407 */
[----:B------:R-:W-:Y:S02]  /*01c0*/  IMAD.MOV.U32 R9, RZ, RZ, R7 ;  /* 0x000000ffff097224 */ /* 0x000fe400078e0007 */
[----:B--2---:R-:W-:Y:S01]  /*01d0*/  @P1 IMAD.IADD R155, R155, 0x1, -R156 ;  /* 0x000000019b9b1824 */ /* 0x004fe200078e0a9c */
[----:B------:R-:W-:-:S03]  /*01e0*/  @!P1 MOV R155, c[0x0][0x214] ;  /* 0x00008500009b9a02 */ /* 0x000fc60000000f00 */
[----:B------:R-:W-:Y:S05]  /*01f0*/  @!P0 BRA `(.L_x_5536) ;  /* 0x0000004000008947 */ /* 0x000fea0003800000 */
[----:B-1-34-:R-:W2:Y:S02]  /*0200*/  @P2 LDG.E R4, [R10.64+0x4] ;  /* 0x000004060a042981 */ /* 0x01aea4000c1e1900 */
[----:B--2--5:R-:W-:-:S06]  /*0210*/  @P2 IADD3 R65, R4, -R17, RZ ;  /* 0x8000001104412210 */ /* 0x024fcc0007ffe0ff */
[----:B------:R1:W5:Y:S01]  /*0220*/  @!P2 LDG.E R65, [R10.64] ;  /* 0x000000060a41a981 */ /* 0x000362000c1e1900 */
[----:B------:R-:W-:Y:S05]  /*0230*/  BRA `(.L_x_5537) ;  /* 0x0000001000007947 */ /* 0x000fea0003800000 */
.L_x_5536:
[----:B-1-34-:R-:W-:Y:S02]  /*0240*/  MOV R65, c[0x0][0x218] ;  /* 0x0000860000417a02 */ /* 0x01afe40000000f00 */
.L_x_5537:
[----:B------:R-:W-:-:S04]  /*0250*/  ISETP.NE.U32.AND P2, PT, RZ, c[0x0][0x258], PT ;  /* 0x00009600ff007a0c */ /* 0x000fc80003f45070 */
[----:B------:R-:W-:-:S13]  /*0260*/  ISETP.NE.AND.EX P2, PT, RZ, c[0x0][0x25c], PT, P2 ;  /* 0x00009700ff007a0c */ /* 0x000fda0003f45320 */
[----:B-1----:R-:W-:-:S05]  /*0270*/  @P2 IMAD.WIDE R10, R2, R3, c[0x0][0x258] ;  /* 0x00009600020a2625 */ /* 0x002fca00078e0203 */
[----:B------:R-:W2:Y:S01]  /*0280*/  @P2 LDG.E R57, [R10.64] ;  /* 0x000000060a392981 */ /* 0x000ea2000c1e1900 */
[----:B------:R-:W-:Y:S01]  /*0290*/  IMAD.SHL.U32 R56, R25, 0x40, RZ ;  /* 0x0000004019387824 */ /* 0x000fe200078e00ff */
[----:B------:R-:W-:Y:S01]  /*02a0*/  @!P2 ISETP.NE.U32.AND P1, PT, RZ, c[0x0][0x268], PT ;  /* 0x00009a00ff00aa0c */ /* 0x000fe20003f25070 */
[----:B-----5:R-:W-:-:S03]  /*02b0*/  IMAD.IADD R65, R65, 0x1, -R0 ;  /* 0x0000000141417824 */ /* 0x020fc600078e0a00 */
[----:B------:R-:W-:Y:S02]  /*02c0*/  ISETP.GT.AND P0, PT, R155, R56, PT ;  /* 0x000000389b00720c */ /* 0x000fe40003f04270 */
[----:B------:R-:W-:-:S04]  /*02d0*/  @!P2 ISETP.NE.AND.EX P1, PT, RZ, c[0x0][0x26c], PT, P1 ;  /* 0x00009b00ff00aa0c */ /* 0x000fc80003f25310 */
[----:B------:R-:W-:Y:S01]  /*02e0*/  @!P2 SEL R4, RZ, c[0x0][0x21c], !P1 ;  /* 0x00008700ff04aa07 */ /* 0x000fe20004800000 */
[----:B--2---:R-:W-:-:S04]  /*02f0*/  @P2 IMAD.IADD R57, R57, 0x1, -R0 ;  /* 0x0000000139392824 */ /* 0x004fc800078e0a00 */
[----:B------:R-:W-:Y:S02]  /*0300*/  @!P2 IMAD.IADD R57, R65, 0x1, R4 ;  /* 0x000000014139a824 */ /* 0x000fe400078e0204 */
[----:B------:R-:W-:Y:S05]  /*0310*/  @!P0 EXIT ;  /* 0x000000000000894d */ /* 0x000fea0003800000 */
[----:B------:R-:W-:Y:S01]  /*0320*/  IMAD.MOV.U32 R13, RZ, RZ, c[0x0][0x218] ;  /* 0x00008600ff0d7624 */ /* 0x000fe200078e00ff */
[----:B------:R-:W-:Y:S01]  /*0330*/  IADD3 R4, -R155, 0x7f, R56 ;  /* 0x0000007f9b047810 */ /* 0x000fe20007ffe138 */
[----:B------:R-:W1:Y:S01]  /*0340*/  S2R R62, SR_TID.X ;  /* 0x00000000003e7919 */ /* 0x000e620000002100 */
[----:B------:R-:W-:Y:S02]  /*0350*/  IADD3 R11, R57, 0x3f, RZ ;  /* 0x0000003f390b7810 */ /* 0x000fe40007ffe0ff */
[----:B------:R-:W-:Y:S02]  /*0360*/  IADD3 R13, R13, 0x3f, RZ ;  /* 0x0000003f0d0d7810 */ /* 0x000fe40007ffe0ff */
[----:B------:R-:W-:Y:S02]  /*0370*/  IADD3 R5, R4, c[0x0][0x2e8], R57 ;  /* 0x0000ba0004057a10 */ /* 0x000fe40007ffe039 */
[----:B------:R-:W-:-:S02]  /*0380*/  SHF.R.S32.HI R8, RZ, 0x1f, R11 ;  /* 0x0000001fff087819 */ /* 0x000fc4000001140b */
[----:B------:R-:W-:Y:S02]  /*0390*/  SHF.R.S32.HI R10, RZ, 0x1f, R13 ;  /* 0x0000001fff0a7819 */ /* 0x000fe4000001140d */
[----:B------:R-:W-:Y:S02]  /*03a0*/  SHF.R.S32.HI R4, RZ, 0x1f, R5 ;  /* 0x0000001fff047819 */ /* 0x000fe40000011405 */
[----:B------:R-:W-:Y:S02]  /*03b0*/  LEA.HI R8, R8, R11, RZ, 0x6 ;  /* 0x0000000b08087211 */ /* 0x000fe400078f30ff */
[----:B------:R-:W-:Y:S02]  /*03c0*/  LEA.HI R10, R10, R13, RZ, 0x6 ;  /* 0x0000000d0a0a7211 */ /* 0x000fe400078f30ff */
[----:B------:R-:W-:Y:S02]  /*03d0*/  LEA.HI R4, R4, R5, RZ, 0x6 ;  /* 0x0000000504047211 */ /* 0x000fe400078f30ff */
[----:B------:R-:W-:-:S02]  /*03e0*/  SHF.R.S32.HI R8, RZ, 0x6, R8 ;  /* 0x00000006ff087819 */ /* 0x000fc40000011408 */
[----:B------:R-:W-:Y:S02]  /*03f0*/  SHF.R.S32.HI R5, RZ, 0x6, R10 ;  /* 0x00000006ff057819 */ /* 0x000fe4000001140a */
        /* <DEDUP_REMOVED lines=16> */
[----:B------:R-:W-:Y:S02]  /*0500*/  SHF.L.U32 R2, R62, 0x3, RZ ;  /* 0x000000033e027819 */ /* 0x000fe400000006ff */
[----:B------:R-:W-:Y:S01]  /*0510*/  SHF.R.S32.HI R15, RZ, 0x1f, R136 ;  /* 0x0000001fff0f7819 */ /* 0x000fe20000011488 */
[----:B------:R-:W-:Y:S01]  /*0520*/  @!P0 IMAD R6, R6, c[0x0][0x1e0], RZ ;  /* 0x0000780006068a24 */ /* 0x000fe200078e02ff */
[----:B------:R-:W-:Y:S01]  /*0530*/  SHF.R.S32.HI R3, RZ, 0x1f, R2 ;  /* 0x0000001fff037819 */ /* 0x000fe20000011402 */
[----:B------:R-:W-:-:S04]  /*0540*/  @!P0 IMAD.WIDE.U32 R10, R7, c[0x0][0x1e0], RZ ;  /* 0x00007800070a8a25 */ /* 0x000fc800078e00ff */
[----:B------:R-:W-:Y:S02]  /*0550*/  @P0 IMAD R156, R156, c[0x0][0x1ec], R9 ;  /* 0x00007b009c9c0a24 */ /* 0x000fe400078e0209 */
[----:B------:R-:W-:Y:S01]  /*0560*/  @P0 IMAD.MOV.U32 R4, RZ, RZ, R8 ;  /* 0x000000ffff040224 */ /* 0x000fe200078e0008 */
[----:B------:R-:W-:Y:S01]  /*0570*/  @!P0 MOV R4, R10 ;  /* 0x0000000a00048202 */ /* 0x000fe20000000f00 */
[----:B------:R-:W-:Y:S02]  /*0580*/  @!P0 IMAD R6, R7, c[0x0][0x1e4], R6 ;  /* 0x0000790007068a24 */ /* 0x000fe400078e0206 */
        /* <DEDUP_REMOVED lines=9> */
[----:B------:R-:W-:-:S03]  /*0620*/  ISETP.GE.AND P0, PT, R0, R155, PT ;  /* 0x0000009b0000720c */ /* 0x000fc60003f06270 */
[----:B------:R-:W-:-:S04]  /*0630*/  IMAD.WIDE.U32 R136, R136, c[0x0][0x1f0], R4 ;  /* 0x00007c0088887a25 */ /* 0x000fc800078e0004 */
[----:B------:R-:W-:Y:S01]  /*0640*/  IMAD R5, R7, c[0x0][0x214], R56 ;  /* 0x0000850007057a24 */ /* 0x000fe200078e0238 */
[----:B------:R-:W-:Y:S01]  /*0650*/  IADD3 R7, R2, 0x40, RZ ;  /* 0x0000004002077810 */ /* 0x000fe20007ffe0ff */
        /* <DEDUP_REMOVED lines=13> */
.L_x_5540:
[----:B------:R-:W-:Y:S05]  /*0730*/  BSYNC B0 ;  /* 0x0000000000007941 */ /* 0x000fea0003800000 */
.L_x_5539:
        /* <DEDUP_REMOVED lines=18> */
.L_x_5542:
[----:B------:R-:W-:Y:S05]  /*0860*/  BSYNC B0 ;  /* 0x0000000000007941 */ /* 0x000fea0003800000 */
.L_x_5541:
        /* <DEDUP_REMOVED lines=18> */
.L_x_5544:
[----:B------:R-:W-:Y:S05]  /*0990*/  BSYNC B0 ;  /* 0x0000000000007941 */ /* 0x000fea0003800000 */
.L_x_5543:
[----:B-1----:R-:W-:Y:S01]  /*09a0*/  IADD3 R8, R0, 0x30, RZ ;  /* 0x0000003000087810 */ /* 0x002fe20007ffe0ff */
        /* <DEDUP_REMOVED lines=16> */
.L_x_5546:
[----:B------:R-:W-:Y:S05]  /*0ab0*/  BSYNC B0 ;  /* 0x0000000000007941 */ /* 0x000fea0003800000 */
.L_x_5545:
        /* <DEDUP_REMOVED lines=8> */
[----:B-1----:R-:W-:Y:S02]  /*0b40*/  @!P3 IMAD.MOV.U32 R3, RZ, RZ, 0x7f800000 ;  /* 0x7f800000ff03b424 */ /* 0x002fe400078e00ff */
[----:B------:R-:W-:Y:S01]  /*0b50*/  @!P2 IMAD.MOV.U32 R2, RZ, RZ, 0x7f800000 ;  /* 0x7f800000ff02a424 */ /* 0x000fe200078e00ff */
[----:B------:R-:W-:Y:S01]  /*0b60*/  LEA.HI.X R5, R0, c[0x0][0x204], R5, 0x2, P0 ;  /* 0x0000810000057a11 */ /* 0x000fe200000f1405 */
[----:B------:R-:W-:-:S04]  /*0b70*/  @!P1 IMAD.MOV.U32 R0, RZ, RZ, 0x7f800000 ;  /* 0x7f800000ff009424 */ /* 0x000fc800078e00ff */
[----:B------:R1:W-:Y:S04]  /*0b80*/  @!P3 STG.E [R4.64], R3 ;  /* 0x000000030400b986 */ /* 0x0003e8000c101906 */
[----:B------:R1:W-:Y:S04]  /*0b90*/  @!P2 STG.E [R4.64+0x40], R2 ;  /* 0x000040020400a986 */ /* 0x0003e8000c101906 */
[----:B------:R1:W-:Y:S01]  /*0ba0*/  @!P1 STG.E [R4.64+0x80], R0 ;  /* 0x0000800004009986 */ /* 0x0003e2000c101906 */
[----:B------:R-:W-:Y:S05]  /*0bb0*/  @P4 EXIT ;  /* 0x000000000000494d */ /* 0x000fea0003800000 */
[----:B-1----:R-:W-:-:S05]  /*0bc0*/  MOV R3, 0x7f800000 ;  /* 0x7f80000000037802 */ /* 0x002fca0000000f00 */
[----:B------:R-:W-:Y:S01]  /*0bd0*/  STG.E [R4.64+0xc0], R3 ;  /* 0x0000c00304007986 */ /* 0x000fe2000c101906 */
[----:B------:R-:W-:Y:S05]  /*0be0*/  EXIT ;  /* 0x000000000000794d */ /* 0x000fea0003800000 */
.L_x_5538:
[----:B-1----:R-:W-:Y:S02]  /*0bf0*/  ISETP.NE.U32.AND P0, PT, RZ, c[0x0][0x2b8], PT ;  /* 0x0000ae00ff007a0c */ /* 0x002fe40003f05070 */
[----:B------:R-:W-:Y:S02]  /*0c00*/  ISETP.NE.U32.AND P1, PT, RZ, c[0x0][0x2c0], PT ;  /* 0x0000b000ff007a0c */ /* 0x000fe40003f25070 */
[----:B------:R-:W-:Y:S02]  /*0c10*/  ISETP.NE.AND.EX P0, PT, RZ, c[0x0][0x2bc], PT, P0 ;  /* 0x0000af00ff007a0c */ /* 0x000fe40003f05300 */
[----:B------:R-:W-:-:S11]  /*0c20*/  ISETP.NE.AND.EX P1, PT, RZ, c[0x0][0x2c4], PT, P1 ;  /* 0x0000b100ff007a0c */ /* 0x000fd60003f25310 */
[----:B------:R-:W-:-:S04]  /*0c30*/  @P0 IMAD.WIDE R10, R2, R3, c[0x0][0x2b8] ;  /* 0x0000ae00020a0625 */ /* 0x000fc800078e0203 */
[----:B------:R-:W-:Y:S01]  /*0c40*/  @P1 IMAD R2, R6, c[0x0][0x2c8], RZ ;  /* 0x0000b20006021a24 */ /* 0x000fe200078e02ff */
[----:B------:R-:W-:Y:S01]  /*0c50*/  CS2R R158, SRZ ;  /* 0x00000000009e7805 */ /* 0x000fe2000001ff00 */
[C---:B------:R-:W-:Y:S01]  /*0c60*/  @P1 IMAD.WIDE.U32 R4, R9.reuse, c[0x0][0x2c8], RZ ;  /* 0x0000b20009041a25 */ /* 0x040fe200078e00ff */
[----:B------:R1:W5:Y:S01]  /*0c70*/  @P0 LDG.E R7, [R10.64] ;  /* 0x000000060a070981 */ /* 0x000362000c1e1900 */
[----:B------:R-:W-:Y:S02]  /*0c80*/  PLOP3.LUT P3, PT, PT, PT, PT, 0x8, 0x0 ;  /* 0x000000000000781c */ /* 0x000fe40003f6e170 */
[----:B------:R-:W-:Y:S01]  /*0c90*/  @P1 IMAD R2, R9, c[0x0][0x2cc], R2 ;  /* 0x0000b30009021a24 */ /* 0x000fe200078e0202 */
[----:B------:R-:W-:-:S03]  /*0ca0*/  @P1 LEA R158, P0, R4, c[0x0][0x2c0], 0x2 ;  /* 0x0000b000049e1a11 */ /* 0x000fc600078010ff */
[----:B------:R-:W-:-:S05]  /*0cb0*/  @P1 IMAD.IADD R2, R5, 0x1, R2 ;  /* 0x0000000105021824 */ /* 0x000fca00078e0202 */
[----:B------:R-:W-:-:S04]  /*0cc0*/  @P1 SHF.L.U64.HI R2, R4, 0x2, R2 ;  /* 0x0000000204021819 */ /* 0x000fc80000010202 */
[----:B------:R-:W-:Y:S02]  /*0cd0*/  @P1 IADD3.X R159, R2, c[0x0][0x2c4], RZ, P0, !PT ;  /* 0x0000b100029f1a10 */ /* 0x000fe400007fe4ff */
[----:B------:R-:W-:-:S04]  /*0ce0*/  @P1 ISETP.NE.U32.AND P0, PT, R158, RZ, PT ;  /* 0x000000ff9e00120c */ /* 0x000fc80003f05070 */
[----:B------:R-:W-:-:S13]  /*0cf0*/  @P1 ISETP.NE.AND.EX P3, PT, R159, RZ, PT, P0 ;  /* 0x000000ff9f00120c */ /* 0x000fda0003f65300 */
[----:B------:R-:W-:Y:S05]  /*0d00*/  @!P3 BRA `(.L_x_5547) ;  /* 0x000004a00000b947 */ /* 0x000fea0003800000 */
[----:B-1----:R-:W-:Y:S02]  /*0d10*/  IABS R2, c[0x0][0x2d0] ;  /* 0x0000b40000027a13 */ /* 0x002fe40000000000 */
[----:B------:R-:W-:Y:S02]  /*0d20*/  LEA R118, R104, 0xffffffc0, 0x6 ;  /* 0xffffffc068767811 */ /* 0x000fe400078e30ff */
[----:B------:R-:W1:Y:S08]  /*0d30*/  I2F.RP R0, R2 ;  /* 0x0000000200007306 */ /* 0x000e700000209400 */
[----:B-1----:R-:W1:Y:S02]  /*0d40*/  MUFU.RCP R10, R0 ;  /* 0x00000000000a7308 */ /* 0x002e640000001000 */
[----:B-1----:R-:W-:-:S06]  /*0d50*/  IADD3 R10, R10, 0xffffffe, RZ ;  /* 0x0ffffffe0a0a7810 */ /* 0x002fcc0007ffe0ff */
        /* <DEDUP_REMOVED lines=16> */
[----:B------:R-:W-:-:S05]  /*0e60*/  @P2 IADD3 R4, R4, 0x1, RZ ;  /* 0x0000000104042810 */ /* 0x000fca0007ffe0ff */
[----:B------:R-:W-:-:S05]  /*0e70*/  IMAD.MOV.U32 R5, RZ, RZ, R4 ;  /* 0x000000ffff057224 */ /* 0x000fca00078e0004 */
[----:B------:R-:W-:Y:S02]  /*0e80*/  @!P0 IADD3 R5, -R5, RZ, RZ ;  /* 0x000000ff05058210 */ /* 0x000fe40007ffe1ff */
[----:B------:R-:W-:-:S05]  /*0e90*/  @!P1 LOP3.LUT R5, RZ, c[0x0][0x2d0], RZ, 0x33, !PT ;  /* 0x0000b400ff059a12 */ /* 0x000fca00078e33ff */
[----:B------:R-:W-:-:S05]  /*0ea0*/  IMAD.WIDE R14, R5, 0x4, R158 ;  /* 0x00000004050e7825 */ /* 0x000fca00078e029e */
[----:B------:R1:W2:Y:S01]  /*0eb0*/  LDG.E R0, [R14.64] ;  /* 0x000000060e007981 */ /* 0x0002a2000c1e1900 */
[----:B------:R-:W-:Y:S02]  /*0ec0*/  IABS R2, c[0x0][0x1c8] ;  /* 0x0000720000027a13 */ /* 0x000fe40000000000 */
[----:B------:R-:W-:Y:S02]  /*0ed0*/  IADD3 R5, -R5, RZ, RZ ;  /* 0x000000ff05057210 */ /* 0x000fe40007ffe1ff */
[----:B------:R-:W3:Y:S08]  /*0ee0*/  I2F.RP R12, R2 ;  /* 0x00000002000c7306 */ /* 0x000ef00000209400 */
[----:B---3--:R-:W3:Y:S01]  /*0ef0*/  MUFU.RCP R10, R12 ;  /* 0x0000000c000a7308 */ /* 0x008ee20000001000 */
[----:B-1----:R-:W-:-:S05]  /*0f00*/  IMAD R15, R5, c[0x0][0x2d0], R118 ;  /* 0x0000b400050f7a24 */ /* 0x002fca00078e0276 */
[----:B------:R-:W-:Y:S02]  /*0f10*/  SHF.R.S32.HI R13, RZ, 0x1f, R15 ;  /* 0x0000001fff0d7819 */ /* 0x000fe4000001140f */
[----:B---3--:R-:W-:-:S04]  /*0f20*/  IADD3 R10, R10, 0xffffffe, RZ ;  /* 0x0ffffffe0a0a7810 */ /* 0x008fc80007ffe0ff */
[----:B------:R-:W1:Y:S02]  /*0f30*/  F2I.FTZ.U32.TRUNC.NTZ R11, R10 ;  /* 0x0000000a000b7305 */ /* 0x000e64000021f000 */
[----:B-1----:R-:W-:Y:S01]  /*0f40*/  IMAD.MOV R4, RZ, RZ, -R11 ;  /* 0x000000ffff047224 */ /* 0x002fe200078e0a0b */
[----:B------:R-:W-:-:S03]  /*0f50*/  MOV R10, RZ ;  /* 0x000000ff000a7202 */ /* 0x000fc60000000f00 */
[----:B-----5:R-:W-:Y:S01]  /*0f60*/  IMAD R7, R4, R2, RZ ;  /* 0x0000000204077224 */ /* 0x020fe200078e02ff */
        /* <DEDUP_REMOVED lines=12> */
[----:B------:R-:W-:-:S06]  /*1030*/  IMAD R2, R13, c[0x0][0x198], RZ ;  /* 0x000066000d027a24 */ /* 0x000fcc00078e02ff */
        /* <DEDUP_REMOVED lines=9> */
[----:B------:R-:W-:-:S03]  /*10d0*/  IMAD.WIDE.U32 R18, R0, c[0x0][0x188], RZ ;  /* 0x0000620000127a25 */ /* 0x000fc600078e00ff */
[----:B------:R-:W-:Y:S01]  /*10e0*/  IADD3 R11, R11, R5, RZ ;  /* 0x000000050b0b7210 */ /* 0x000fe20007ffe0ff */
[C---:B------:R-:W-:Y:S01]  /*10f0*/  IMAD R5, R15.reuse, c[0x0][0x19c], R2 ;  /* 0x000067000f057a24 */ /* 0x040fe200078e0202 */
[----:B------:R-:W-:Y:S01]  /*1100*/  SHF.R.S32.HI R2, RZ, 0x1f, R4 ;  /* 0x0000001fff027819 */ /* 0x000fe20000011404 */
[----:B------:R-:W-:Y:S01]  /*1110*/  IMAD R17, R0, c[0x0][0x18c], R17 ;  /* 0x0000630000117a24 */ /* 0x000fe200078e0211 */
[----:B------:R-:W-:Y:S01]  /*1120*/  MOV R8, R18 ;  /* 0x0000001200087202 */ /* 0x000fe20000000f00 */
[----:B------:R-:W-:-:S04]  /*1130*/  IMAD.WIDE.U32 R10, R15, c[0x0][0x198], R10 ;  /* 0x000066000f0a7a25 */ /* 0x000fc800078e000a */
[----:B------:R-:W-:Y:S02]  /*1140*/  IMAD.IADD R11, R11, 0x1, R5 ;  /* 0x000000010b0b7824 */ /* 0x000fe400078e0205 */
[----:B------:R-:W-:Y:S02]  /*1150*/  IMAD R5, R2, c[0x0][0x1b0], RZ ;  /* 0x00006c0002057a24 */ /* 0x000fe400078e02ff */
[----:B------:R-:W-:-:S04]  /*1160*/  IMAD.WIDE.U32 R140, R4, c[0x0][0x1b0], R10 ;  /* 0x00006c00048c7a25 */ /* 0x000fc800078e000a */
[----:B------:R-:W-:Y:S02]  /*1170*/  IMAD R5, R4, c[0x0][0x1b4], R5 ;  /* 0x00006d0004057a24 */ /* 0x000fe400078e0205 */
[----:B------:R-:W-:-:S03]  /*1180*/  IMAD.IADD R17, R19, 0x1, R17 ;  /* 0x0000000113117824 */ /* 0x000fc600078e0211 */
[----:B------:R-:W-:Y:S01]  /*1190*/  IADD3 R5, R141, R5, RZ ;  /* 0x000000058d057210 */ /* 0x000fe20007ffe0ff */
[----:B------:R-:W-:Y:S05]  /*11a0*/  BRA `(.L_x_5548) ;  /* 0x0000044000007947 */ /* 0x000fea0003800000 */
.L_x_5547:
        /* <DEDUP_REMOVED lines=16> */
.L_x_5549:
[----:B------:R-:W-:Y:S01]  /*12b0*/  IABS R5, c[0x0][0x1c8] ;  /* 0x0000720000057a13 */ /* 0x000fe20000000000 */
[----:B------:R-:W-:Y:S01]  /*12c0*/  @P4 IMAD.IADD R17, R0, 0x1, R17 ;  /* 0x0000000100114824 */ /* 0x000fe200078e0211 */
[----:B------:R-:W-:Y:S02]  /*12d0*/  LEA R118, R104, 0xffffffc0, 0x6 ;  /* 0xffffffc068767811 */ /* 0x000fe400078e30ff */
[----:B------:R-:W1:Y:S08]  /*12e0*/  I2F.RP R14, R5 ;  /* 0x00000005000e7306 */ /* 0x000e700000209400 */
[----:B-1----:R-:W1:Y:S02]  /*12f0*/  MUFU.RCP R12, R14 ;  /* 0x0000000e000c7308 */ /* 0x002e640000001000 */
[----:B-1----:R-:W-:Y:S01]  /*1300*/  IADD3 R12, R12, 0xffffffe, RZ ;  /* 0x0ffffffe0c0c7810 */ /* 0x002fe20007ffe0ff */
[----:B------:R-:W-:-:S05]  /*1310*/  IMAD.WIDE.U32 R14, R118, c[0x0][0x198], R10 ;  /* 0x00006600760e7a25 */ /* 0x000fca00078e000a */
[----:B------:R-:W1:Y:S01]  /*1320*/  F2I.FTZ.U32.TRUNC.NTZ R13, R12 ;  /* 0x0000000c000d7305 */ /* 0x000e62000021f000 */
[----:B------:R-:W-:-:S04]  /*1330*/  @P4 IMAD.WIDE.U32 R10, R17, c[0x0][0x1a0], RZ ;  /* 0x00006800110a4a25 */ /* 0x000fc800078e00ff */
[----:B------:R-:W-:Y:S02]  /*1340*/  @P4 IMAD R17, R17, c[0x0][0x1a4], R11 ;  /* 0x0000690011114a24 */ /* 0x000fe400078e020b */
[----:B-1----:R-:W-:Y:S01]  /*1350*/  IMAD.MOV R2, RZ, RZ, -R13 ;  /* 0x000000ffff027224 */ /* 0x002fe200078e0a0d */
[----:B------:R-:W-:-:S03]  /*1360*/  MOV R12, RZ ;  /* 0x000000ff000c7202 */ /* 0x000fc60000000f00 */
[----:B------:R-:W-:Y:S01]  /*1370*/  IMAD R4, R2, R5, RZ ;  /* 0x0000000502047224 */ /* 0x000fe200078e02ff */
[----:B------:R-:W-:-:S03]  /*1380*/  IABS R2, R136 ;  /* 0x0000008800027213 */ /* 0x000fc60000000000 */
[----:B------:R-:W-:-:S04]  /*1390*/  IMAD.HI.U32 R13, R13, R4, R12 ;  /* 0x000000040d0d7227 */ /* 0x000fc800078e000c */
[----:B------:R-:W-:-:S04]  /*13a0*/  IMAD.MOV.U32 R8, RZ, RZ, R2 ;  /* 0x000000ffff087224 */ /* 0x000fc800078e0002 */
[----:B------:R-:W-:Y:S01]  /*13b0*/  IMAD.HI.U32 R4, R13, R8, RZ ;  /* 0x000000080d047227 */ /* 0x000fe200078e00ff */
[----:B------:R-:W-:-:S04]  /*13c0*/  SHF.R.S32.HI R13, RZ, 0x1f, R118 ;  /* 0x0000001fff0d7819 */ /* 0x000fc80000011476 */
[----:B------:R-:W-:-:S05]  /*13d0*/  IADD3 R2, -R4, RZ, RZ ;  /* 0x000000ff04027210 */ /* 0x000fca0007ffe1ff */
[----:B------:R-:W-:Y:S02]  /*13e0*/  IMAD R2, R5, R2, R8 ;  /* 0x0000000205027224 */ /* 0x000fe400078e0208 */
[----:B------:R-:W-:-:S03]  /*13f0*/  @P4 IMAD.MOV.U32 R8, RZ, RZ, R10 ;  /* 0x000000ffff084224 */ /* 0x000fc600078e000a */
[----:B------:R-:W-:-:S13]  /*1400*/  ISETP.GT.U32.AND P0, PT, R5, R2, PT ;  /* 0x000000020500720c */ /* 0x000fda0003f04070 */
[----:B------:R-:W-:Y:S01]  /*1410*/  @!P0 IMAD.IADD R2, R2, 0x1, -R5 ;  /* 0x0000000102028824 */ /* 0x000fe200078e0a05 */
[----:B------:R-:W-:Y:S02]  /*1420*/  @!P0 IADD3 R4, R4, 0x1, RZ ;  /* 0x0000000104048810 */ /* 0x000fe40007ffe0ff */
[----:B------:R-:W-:Y:S02]  /*1430*/  ISETP.NE.AND P0, PT, RZ, c[0x0][0x1c8], PT ;  /* 0x00007200ff007a0c */ /* 0x000fe40003f05270 */
[----:B------:R-:W-:Y:S01]  /*1440*/  ISETP.GE.U32.AND P2, PT, R2, R5, PT ;  /* 0x000000050200720c */ /* 0x000fe20003f46070 */
[----:B------:R-:W-:Y:S01]  /*1450*/  IMAD R5, R13, c[0x0][0x198], RZ ;  /* 0x000066000d057a24 */ /* 0x000fe200078e02ff */
[----:B------:R-:W-:-:S03]  /*1460*/  LOP3.LUT R2, R136, c[0x0][0x1c8], RZ, 0x3c, !PT ;  /* 0x0000720088027a12 */ /* 0x000fc600078e3cff */
[----:B------:R-:W-:Y:S01]  /*1470*/  IMAD R5, R118, c[0x0][0x19c], R5 ;  /* 0x0000670076057a24 */ /* 0x000fe200078e0205 */
[----:B------:R-:W-:-:S04]  /*1480*/  ISETP.GE.AND P1, PT, R2, RZ, PT ;  /* 0x000000ff0200720c */ /* 0x000fc80003f26270 */
[----:B------:R-:W-:-:S03]  /*1490*/  IADD3 R15, R15, R5, RZ ;  /* 0x000000050f0f7210 */ /* 0x000fc60007ffe0ff */
[----:B------:R-:W-:-:S06]  /*14a0*/  @P2 IADD3 R4, R4, 0x1, RZ ;  /* 0x0000000104042810 */ /* 0x000fcc0007ffe0ff */
[----:B------:R-:W-:Y:S02]  /*14b0*/  @!P1 IADD3 R4, -R4, RZ, RZ ;  /* 0x000000ff04049210 */ /* 0x000fe40007ffe1ff */
[----:B------:R-:W-:-:S04]  /*14c0*/  @!P0 LOP3.LUT R4, RZ, c[0x0][0x1c8], RZ, 0x33, !PT ;  /* 0x00007200ff048a12 */ /* 0x000fc800078e33ff */
[----:B------:R-:W-:Y:S01]  /*14d0*/  SHF.R.S32.HI R2, RZ, 0x1f, R4 ;  /* 0x0000001fff027819 */ /* 0x000fe20000011404 */
[----:B------:R-:W-:-:S04]  /*14e0*/  IMAD.WIDE.U32 R140, R4, c[0x0][0x1b0], R14 ;  /* 0x00006c00048c7a25 */ /* 0x000fc800078e000e */
[----:B------:R-:W-:Y:S02]  /*14f0*/  IMAD R5, R2, c[0x0][0x1b0], RZ ;  /* 0x00006c0002057a24 */ /* 0x000fe400078e02ff */
[----:B------:R-:W-:Y:S02]  /*1500*/  IMAD.MOV.U32 R15, RZ, RZ, R118 ;  /* 0x000000ffff0f7224 */ /* 0x000fe400078e0076 */
[----:B------:R-:W-:-:S05]  /*1510*/  IMAD R5, R4, c[0x0][0x1b4], R5 ;  /* 0x00006d0004057a24 */ /* 0x000fca00078e0205 */
        /* <DEDUP_REMOVED lines=13> */
.L_x_5548:
[----:B------:R1:W5:Y:S01]  /*15f0*/  @P5 LDG.E R11, [R142.64] ;  /* 0x000000068e0b5981 */ /* 0x000362000c1e1900 */
[----:B------:R-:W-:Y:S01]  /*1600*/  ISETP.NE.AND P0, PT, R156, -0x1, PT ;  /* 0xffffffff9c00780c */ /* 0x000fe20003f05270 */
[----:B------:R-:W-:Y:S01]  /*1610*/  IMAD.MOV.U32 R72, RZ, RZ, c[0x0][0x230] ;  /* 0x00008c00ff487624 */ /* 0x000fe200078e00ff */
[----:B-----5:R-:W-:Y:S01]  /*1620*/  SHF.R.S32.HI R7, RZ, 0x1f, R62 ;  /* 0x0000001fff077819 */ /* 0x020fe2000001143e */
[----:B------:R-:W-:Y:S01]  /*1630*/  IMAD.MOV.U32 R26, RZ, RZ, RZ ;  /* 0x000000ffff1a7224 */ /* 0x000fe200078e00ff */
[----:B------:R-:W-:Y:S01]  /*1640*/  SHF.R.S32.HI R76, RZ, 0x1f, R65 ;  /* 0x0000001fff4c7819 */ /* 0x000fe20000011441 */
[----:B------:R-:W-:Y:S01]  /*1650*/  IMAD.MOV.U32 R81, RZ, RZ, 0x20 ;  /* 0x00000020ff517424 */ /* 0x000fe200078e00ff */
[CC--:B------:R-:W-:Y:S01]  /*1660*/  LEA.HI R134, R7.reuse, R62.reuse, RZ, 0x3 ;  /* 0x0000003e07867211 */ /* 0x0c0fe200078f18ff */
[----:B------:R-:W-:Y:S01]  /*1670*/  IMAD.MOV.U32 R146, RZ, RZ, c[0x0][0x198] ;  /* 0x00006600ff927624 */ /* 0x000fe200078e00ff */
[----:B------:R-:W-:-:S02]  /*1680*/  LEA.HI R61, R7, R62, RZ, 0x4 ;  /* 0x0000003e073d7211 */ /* 0x000fc400078f20ff */
[----:B------:R-:W-:Y:S02]  /*1690*/  LOP3.LUT R19, R134, 0xfffffff8, RZ, 0xc0, !PT ;  /* 0xfffffff886137812 */ /* 0x000fe400078ec0ff */
[----:B------:R-:W-:Y:S01]  /*16a0*/  SHF.R.S32.HI R134, RZ, 0x3, R134 ;  /* 0x00000003ff867819 */ /* 0x000fe20000011486 */
[----:B------:R-:W-:Y:S01]  /*16b0*/  @!P0 IMAD R0, R6, c[0x0][0x178], RZ ;  /* 0x00005e0006008a24 */ /* 0x000fe200078e02ff */
[----:B------:R-:W-:Y:S01]  /*16c0*/  LEA.HI R76, R76, R65, RZ, 0x6 ;  /* 0x000000414c4c7211 */ /* 0x000fe200078f30ff */
[----:B------:R-:W-:Y:S01]  /*16d0*/  @P0 IMAD.WIDE.U32 R22, R156, c[0x0][0x190], RZ ;  /* 0x000064009c160a25 */ /* 0x000fe200078e00ff */
[----:B------:R-:W-:Y:S02]  /*16e0*/  SHF.R.S32.HI R135, RZ, 0x1f, R134 ;  /* 0x0000001fff877819 */ /* 0x000fe40000011486 */
[----:B------:R-:W-:Y:S01]  /*16f0*/  SHF.R.S32.HI R76, RZ, 0x6, R76 ;  /* 0x00000006ff4c7819 */ /* 0x000fe2000001144c */
[----:B------:R-:W-:Y:S01]  /*1700*/  @!P0 IMAD.WIDE.U32 R20, R9, c[0x0][0x178], RZ ;  /* 0x00005e0009148a25 */ /* 0x000fe200078e00ff */
[----:B------:R-:W-:-:S02]  /*1710*/  LEA.HI R48, R7, R62, RZ, 0x5 ;  /* 0x0000003e07307211 */ /* 0x000fc400078f28ff */
[----:B------:R-:W-:Y:S01]  /*1720*/  IMNMX R76, RZ, R76, !PT ;  /* 0x0000004cff4c7217 */ /* 0x000fe20007800200 */
[----:B------:R-:W-:Y:S01]  /*1730*/  @!P0 IMAD R0, R9, c[0x0][0x17c], R0 ;  /* 0x00005f0009008a24 */ /* 0x000fe200078e0200 */
[----:B------:R-:W-:Y:S01]  /*1740*/  @!P0 MOV R22, R20 ;  /* 0x0000001400168202 */ /* 0x000fe20000000f00 */
[----:B------:R-:W-:Y:S01]  /*1750*/  IMAD.IADD R58, R62, 0x1, -R19 ;  /* 0x000000013e3a7824 */ /* 0x000fe200078e0a13 */
[----:B------:R-:W-:Y:S01]  /*1760*/  MOV R49, 0x10 ;  /* 0x0000001000317802 */ /* 0x000fe20000000f00 */
[----:B------:R-:W-:Y:S01]  /*1770*/  @P0 IMAD R23, R156, c[0x0][0x194], R23 ;  /* 0x000065009c170a24 */ /* 0x000fe200078e0217 */
[----:B------:R-:W-:Y:S01]  /*1780*/  LOP3.LUT R63, R48, 0xffffffe0, RZ, 0xc0, !PT ;  /* 0xffffffe0303f7812 */ /* 0x000fe200078ec0ff */
[----:B------:R-:W-:Y:S01]  /*1790*/  @!P0 IMAD.IADD R23, R21, 0x1, R0 ;  /* 0x0000000115178824 */ /* 0x000fe200078e0200 */
[----:B------:R-:W-:Y:S01]  /*17a0*/  LOP3.LUT R21, R61, 0xfffffff0, RZ, 0xc0, !PT ;  /* 0xfffffff03d157812 */ /* 0x000fe200078ec0ff */
[----:B------:R-:W-:Y:S01]  /*17b0*/  IMAD.SHL.U32 R27, R134, 0x40, RZ ;  /* 0x00000040861b7824 */ /* 0x000fe200078e00ff */
[----:B------:R-:W-:Y:S01]  /*17c0*/  SHF.L.U64.HI R151, R146, R3, c[0x0][0x19c] ;  /* 0x0000670092977619 */ /* 0x000fe20000010203 */
[----:B------:R-:W-:Y:S01]  /*17d0*/  IMAD.SHL.U32 R102, R58, 0x8, RZ ;  /* 0x000000083a667824 */ /* 0x000fe200078e00ff */
[----:B------:R-:W-:Y:S01]  /*17e0*/  SHF.L.U32 R152, R146, 0x4, RZ ;  /* 0x0000000492987819 */ /* 0x000fe200000006ff */
[----:B------:R-:W-:Y:S01]  /*17f0*/  IMAD.IADD R10, R62, 0x1, -R21 ;  /* 0x000000013e0a7824 */ /* 0x000fe200078e0a15 */
[----:B------:R-:W-:Y:S01]  /*1800*/  LOP3.LUT R27, R27, 0x1c0, RZ, 0xc0, !PT ;  /* 0x000001c01b1b7812 */ /* 0x000fe200078ec0ff */
[----:B------:R-:W-:Y:S01]  /*1810*/  IMAD.MOV.U32 R21, RZ, RZ, 0x2 ;  /* 0x00000002ff157424 */ /* 0x000fe200078e00ff */
[----:B------:R-:W-:Y:S01]  /*1820*/  IADD3 R22, P0, R102, R22, RZ ;  /* 0x0000001666167210 */ /* 0x000fe20007f1e0ff */
[----:B------:R-:W-:Y:S01]  /*1830*/  IMAD.WIDE R24, R25, 0x40, R134 ;  /* 0x0000004019187825 */ /* 0x000fe200078e0286 */
[----:B------:R-:W-:-:S02]  /*1840*/  SHF.R.S32.HI R103, RZ, 0x1f, R102 ;  /* 0x0000001fff677819 */ /* 0x000fc40000011466 */
[----:B------:R-:W-:Y:S01]  /*1850*/  LOP3.LUT R19, R27, 0x38, R102, 0xf8, !PT ;  /* 0x000000381b137812 */ /* 0x000fe200078ef866 */
[----:B------:R-:W-:Y:S01]  /*1860*/  IMAD R0, R25, c[0x0][0x190], RZ ;  /* 0x0000640019007a24 */ /* 0x000fe200078e02ff */
[----:B------:R-:W-:Y:S01]  /*1870*/  SHF.R.U32.HI R132, RZ, 0x3, R27 ;  /* 0x00000003ff847819 */ /* 0x000fe2000001161b */
[----:B------:R-:W-:Y:S01]  /*1880*/  IMAD.X R23, R103, 0x1, R23, P0 ;  /* 0x0000000167177824 */ /* 0x000fe200000e0617 */
[----:B------:R-:W-:Y:S01]  /*1890*/  SHF.R.S32.HI R27, RZ, 0x1f, R10 ;  /* 0x0000001fff1b7819 */ /* 0x000fe2000001140a */
[----:B------:R-:W-:Y:S01]  /*18a0*/  IMAD.SHL.U32 R68, R58, 0x4, RZ ;  /* 0x000000043a447824 */ /* 0x000fe200078e00ff */
[----:B------:R-:W-:Y:S01]  /*18b0*/  IADD3 R16, P0, R102, R8, RZ ;  /* 0x0000000866107210 */ /* 0x000fe20007f1e0ff */
[C---:B------:R-:W-:Y:S01]  /*18c0*/  IMAD R0, R24.reuse, c[0x0][0x194], R0 ;  /* 0x0000650018007a24 */ /* 0x040fe200078e0200 */
[----:B------:R-:W-:Y:S01]  /*18d0*/  LEA.HI R60, R27, R10, RZ, 0x3 ;  /* 0x0000000a1b3c7211 */ /* 0x000fe200078f18ff */
[----:B------:R-:W-:Y:S01]  /*18e0*/  IMAD.WIDE.U32 R22, R24, c[0x0][0x190], R22 ;  /* 0x0000640018167a25 */ /* 0x000fe200078e0016 */
[----:B------:R-:W-:-:S02]  /*18f0*/  LOP3.LUT R132, R19, R132, RZ, 0x3c, !PT ;  /* 0x0000008413847212 */ /* 0x000fc400078e3cff */
[----:B------:R-:W-:Y:S01]  /*1900*/  LEA.HI R19, R7, R62, RZ, 0x6 ;  /* 0x0000003e07137211 */ /* 0x000fe200078f30ff */
[----:B------:R-:W-:Y:S01]  /*1910*/  IMAD.X R17, R103, 0x1, R17, P0 ;  /* 0x0000000167117824 */ /* 0x000fe200000e0611 */
[----:B------:R-:W-:Y:S01]  /*1920*/  IADD3 R106, P0, R134, R15, RZ ;  /* 0x0000000f866a7210 */ /* 0x000fe20007f1e0ff */
[----:B------:R-:W-:Y:S01]  /*1930*/  IMAD R167, R135, c[0x0][0x198], RZ ;  /* 0x0000660087a77a24 */ /* 0x000fe200078e02ff */
[----:B------:R-:W-:Y:S01]  /*1940*/  LOP3.LUT R59, R60, 0xfffffff8, RZ, 0xc0, !PT ;  /* 0xfffffff83c3b7812 */ /* 0x000fe200078ec0ff */
[----:B------:R-:W-:Y:S01]  /*1950*/  IMAD.SHL.U32 R19, R19, 0x8, RZ ;  /* 0x0000000813137824 */ /* 0x000fe200078e00ff */
[----:B------:R-:W-:Y:S01]  /*1960*/  IADD3 R100, R102, 0x40, RZ ;  /* 0x0000004066647810 */ /* 0x000fe20007ffe0ff */
[----:B------:R-:W-:Y:S01]  /*1970*/  IMAD.X R13, R135, 0x1, R13, P0 ;  /* 0x00000001870d7824 */ /* 0x000fe200000e060d */
[----:B------:R-:W-:Y:S01]  /*1980*/  MOV R27, c[0x0][0x230] ;  /* 0x00008c00001b7a02 */ /* 0x000fe20000000f00 */
[----:B------:R-:W-:Y:S01]  /*1990*/  IMAD.IADD R59, R10, 0x1, -R59 ;  /* 0x000000010a3b7824 */ /* 0x000fe200078e0a3b */
[----:B------:R-:W-:Y:S01]  /*19a0*/  ISETP.GE.AND P1, PT, R100, c[0x0][0x220], PT ;  /* 0x0000880064007a0c */ /* 0x000fe20003f26270 */
[----:B------:R-:W-:Y:S01]  /*19b0*/  IMAD.WIDE.U32 R16, R4, c[0x0][0x1b8], R16 ;  /* 0x00006e0004107a25 */ /* 0x000fe200078e0010 */
[----:B------:R-:W-:-:S02]  /*19c0*/  ISETP.GE.AND P2, PT, R102, c[0x0][0x220], PT ;  /* 0x0000880066007a0c */ /* 0x000fc40003f46270 */
[----:B------:R-:W-:Y:S01]  /*19d0*/  IADD3 R140, P0, R102, R140, RZ ;  /* 0x0000008c668c7210 */ /* 0x000fe20007f1e0ff */
[----:B------:R-:W-:Y:S01]  /*19e0*/  IMAD.HI.U32 R72, R21, R72, R26 ;  /* 0x0000004815487227 */ /* 0x000fe200078e001a */
[----:B------:R-:W-:Y:S02]  /*19f0*/  LOP3.LUT R132, R132, 0xfffffe00, R19, 0xf8, !PT ;  /* 0xfffffe0084847812 */ /* 0x000fe400078ef813 */
[----:B------:R-:W-:Y:S01]  /*1a00*/  SEL R64, RZ, 0xffffffff, P1 ;  /* 0xffffffffff407807 */ /* 0x000fe20000800000 */
[----:B------:R-:W-:Y:S01]  /*1a10*/  IMAD R19, R2, c[0x0][0x1b8], RZ ;  /* 0x00006e0002137a24 */ /* 0x000fe200078e02ff */
[----:B------:R-:W-:Y:S01]  /*1a20*/  SEL R15, RZ, 0x1, P2 ;  /* 0x00000001ff0f7807 */ /* 0x000fe20001000000 */
[----:B------:R-:W-:Y:S01]  /*1a30*/  IMAD.X R141, R103, 0x1, R5, P0 ;  /* 0x00000001678d7824 */ /* 0x000fe200000e0605 */
[----:B------:R-:W-:Y:S01]  /*1a40*/  R2P PR, R59, 0x6 ;  /* 0x000000063b007804 */ /* 0x000fe20000000000 */
[----:B------:R-:W-:Y:S01]  /*1a50*/  IMAD R10, R4, c[0x0][0x1bc], R19 ;  /* 0x00006f00040a7a24 */ /* 0x000fe200078e0213 */
[----:B------:R-:W-:Y:S01]  /*1a60*/  ISETP.GT.AND P0, PT, R104, R76, PT ;  /* 0x0000004c6800720c */ /* 0x000fe20003f04270 */
[----:B------:R-:W-:Y:S01]  /*1a70*/  IMAD R13, R13, c[0x0][0x1a0], RZ ;  /* 0x000068000d0d7a24 */ /* 0x000fe200078e02ff */
[----:B------:R-:W-:Y:S01]  /*1a80*/  SHF.R.S32.HI R8, RZ, 0x1f, R136 ;  /* 0x0000001fff087819 */ /* 0x000fe20000011488 */
[----:B------:R-:W-:Y:S01]  /*1a90*/  IMAD.IADD R23, R23, 0x1, R0 ;  /* 0x0000000117177824 */ /* 0x000fe200078e0200 */
[----:B------:R-:W-:Y:S01]  /*1aa0*/  SHF.R.S32.HI R71, RZ, 0x1, R72 ;  /* 0x00000001ff477819 */ /* 0x000fe20000011448 */
[----:B------:R-:W-:Y:S01]  /*1ab0*/  IMAD.IADD R17, R17, 0x1, R10 ;  /* 0x0000000111117824 */ /* 0x000fe200078e020a */
[----:B------:R-:W-:Y:S01]  /*1ac0*/  SHF.L.U32 R64, R64, 0x1, RZ ;  /* 0x0000000140407819 */ /* 0x000fe200000006ff */
[----:B------:R-:W-:Y:S01]  /*1ad0*/  IMAD R139, R8, c[0x0][0x1a8], RZ ;  /* 0x00006a00088b7a24 */ /* 0x000fe200078e02ff */
[----:B------:R-:W-:Y:S01]  /*1ae0*/  SHF.R.S32.HI R48, RZ, 0x5, R48 ;  /* 0x00000005ff307819 */ /* 0x000fe20000011430 */
[----:B------:R-:W-:Y:S01]  /*1af0*/  IMAD R69, R134, R71, R68 ;  /* 0x0000004786457224 */ /* 0x000fe200078e0244 */
[----:B------:R-:W-:Y:S01]  /*1b00*/  LOP3.LUT R64, R64, 0x2, R15, 0xe2, !PT ;  /* 0x0000000240407812 */ /* 0x000fe200078ee20f */
[----:B------:R-:W-:Y:S01]  /*1b10*/  IMAD R139, R136, c[0x0][0x1ac], R139 ;  /* 0x00006b00888b7a24 */ /* 0x000fe200078e028b */
[----:B------:R-:W-:Y:S01]  /*1b20*/  IADD3 R63, -R63, R62, RZ ;  /* 0x0000003e3f3f7210 */ /* 0x000fe20007ffe1ff */
[----:B------:R-:W-:Y:S01]  /*1b30*/  IMAD R101, R106, c[0x0][0x1a4], R13 ;  /* 0x000069006a657a24 */ /* 0x000fe200078e020d */
[----:B------:R-:W-:Y:S01]  /*1b40*/  SHF.R.S32.HI R67, RZ, 0x1f, R69 ;  /* 0x0000001fff437819 */ /* 0x000fe20000011445 */
[----:B------:R-:W-:Y:S01]  /*1b50*/  IMAD.MOV.U32 R0, RZ, RZ, c[0x0][0x1a0] ;  /* 0x00006800ff007624 */ /* 0x000fe200078e00ff */
[----:B------:R-:W-:Y:S01]  /*1b60*/  SEL R49, R49, 0xfffffff0, !P1 ;  /* 0xfffffff031317807 */ /* 0x000fe20004800000 */
[----:B------:R-:W-:Y:S01]  /*1b70*/  IMAD R167, R134, c[0x0][0x19c], R167 ;  /* 0x0000670086a77a24 */ /* 0x000fe200078e02a7 */
[----:B------:R-:W-:Y:S01]  /*1b80*/  SEL R47, R81, 0xffffffe0, !P2 ;  /* 0xffffffe0512f7807 */ /* 0x000fe20005000000 */
[----:B------:R-:W-:Y:S01]  /*1b90*/  IMAD.IADD R68, R68, 0x1, R69 ;  /* 0x0000000144447824 */ /* 0x000fe200078e0245 */
[----:B------:R-:W-:Y:S01]  /*1ba0*/  SHF.L.U64.HI R153, R0, R3, c[0x0][0x1a4] ;  /* 0x0000690000997619 */ /* 0x000fe20000010203 */
[----:B------:R-:W-:-:S03]  /*1bb0*/  IMAD.WIDE.U32 R140, R134, c[0x0][0x198], R140 ;  /* 0x00006600868c7a25 */ /* 0x000fc600078e008c */
[----:B------:R-:W-:Y:S01]  /*1bc0*/  SHF.R.S32.HI R66, RZ, 0x1f, R68 ;  /* 0x0000001fff427819 */ /* 0x000fe20000011444 */
[----:B------:R-:W-:Y:S01]  /*1bd0*/  IMAD.WIDE.U32 R136, R136, c[0x0][0x1a8], R22 ;  /* 0x00006a0088887a25 */ /* 0x000fe200078e0016 */
[----:B------:R-:W-:-:S03]  /*1be0*/  IADD3 R167, R141, R167, RZ ;  /* 0x000000a78da77210 */ /* 0x000fc60007ffe0ff */
[----:B------:R-:W-:-:S04]  /*1bf0*/  IMAD.WIDE.U32 R106, R106, c[0x0][0x1a0], R16 ;  /* 0x000068006a6a7a25 */ /* 0x000fc800078e0010 */
[----:B------:R-:W-:Y:S02]  /*1c00*/  IMAD.SHL.U32 R154, R0, 0x10, RZ ;  /* 0x00000010009a7824 */ /* 0x000fe400078e00ff */
[----:B------:R-:W-:Y:S02]  /*1c10*/  IMAD.SHL.U32 R70, R71, 0x10, RZ ;  /* 0x0000001047467824 */ /* 0x000fe400078e00ff */
[----:B------:R-:W-:Y:S02]  /*1c20*/  IMAD.IADD R101, R107, 0x1, R101 ;  /* 0x000000016b657824 */ /* 0x000fe400078e0265 */
[----:B------:R-:W-:Y:S02]  /*1c30*/  IMAD.IADD R139, R137, 0x1, R139 ;  /* 0x00000001898b7824 */ /* 0x000fe400078e028b */
[----:B------:R-:W-:Y:S01]  /*1c40*/  @!P5 IMAD.MOV.U32 R11, RZ, RZ, RZ ;  /* 0x000000ffff0bd224 */ /* 0x000fe200078e00ff */
[----:B------:R-:W-:Y:S05]  /*1c50*/  @!P0 BRA `(.L_x_5550) ;  /* 0x0000632000008947 */ /* 0x000fea0003800000 */
[C---:B-1----:R-:W-:Y:S01]  /*1c60*/  IMAD R12, R6.reuse, c[0x0][0x280], RZ ;  /* 0x0000a000060c7a24 */ /* 0x042fe200078e02ff */
[----:B------:R-:W-:Y:S01]  /*1c70*/  SHF.R.S32.HI R5, RZ, 0x1f, R118 ;  /* 0x0000001fff057819 */ /* 0x000fe20000011476 */
[----:B------:R-:W-:Y:S01]  /*1c80*/  IMAD R6, R6, c[0x0][0x278], RZ ;  /* 0x00009e0006067a24 */ /* 0x000fe200078e02ff */
[--C-:B------:R-:W-:Y:S01]  /*1c90*/  SHF.R.S32.HI R10, RZ, 0x1f, R65.reuse ;  /* 0x0000001fff0a7819 */ /* 0x100fe20000011441 */
[C---:B------:R-:W-:Y:S01]  /*1ca0*/  IMAD R7, R9.reuse, c[0x0][0x284], R12 ;  /* 0x0000a10009077a24 */ /* 0x040fe200078e020c */
[----:B------:R-:W-:Y:S01]  /*1cb0*/  IADD3 R8, P1, P0, R118, R134, -R65 ;  /* 0x0000008676087210 */ /* 0x000fe2000783e841 */
[----:B------:R-:W-:Y:S01]  /*1cc0*/  IMAD.WIDE.U32 R14, R9, c[0x0][0x280], R102 ;  /* 0x0000a000090e7a25 */ /* 0x000fe200078e0066 */
[C---:B------:R-:W-:Y:S01]  /*1cd0*/  LEA R108, P2, R140.reuse, c[0x0][0x168], 0x1 ;  /* 0x00005a008c6c7a11 */ /* 0x040fe200078408ff */
[----:B------:R-:W-:Y:S01]  /*1ce0*/  UMOV UR8, 0x60 ;  /* 0x0000006000087882 */ /* 0x000fe20000000000 */
[----:B------:R-:W-:Y:S01]  /*1cf0*/  IADD3.X R5, R5, R135, ~R10, P1, P0 ;  /* 0x0000008705057210 */ /* 0x000fe20000fe0c0a */
[C---:B------:R-:W-:Y:S01]  /*1d00*/  IMAD.WIDE.U32 R12, R9.reuse, c[0x0][0x278], R102 ;  /* 0x00009e00090c7a25 */ /* 0x040fe200078e0066 */
[----:B------:R-:W-:Y:S01]  /*1d10*/  LEA.HI.X R109, R140, c[0x0][0x16c], R167, 0x1, P2 ;  /* 0x00005b008c6d7a11 */ /* 0x000fe200010f0ca7 */
[----:B------:R-:W-:Y:S01]  /*1d20*/  ULDC.64 UR4, c[0x0][0x1a0] ;  /* 0x0000680000047ab9 */ /* 0x000fe20000000a00 */
[----:B------:R-:W-:Y:S01]  /*1d30*/  IADD3 R131, R70, 0x40, RZ ;  /* 0x0000004046837810 */ /* 0x000fe20007ffe0ff */
[----:B------:R-:W-:Y:S01]  /*1d40*/  IMAD R6, R9, c[0x0][0x27c], R6 ;  /* 0x00009f0009067a24 */ /* 0x000fe200078e0206 */
[----:B------:R-:W-:Y:S01]  /*1d50*/  MOV R79, 0x5 ;  /* 0x00000005004f7802 */ /* 0x000fe20000000f00 */
[----:B------:R-:W-:Y:S01]  /*1d60*/  IMAD.IADD R15, R15, 0x1, R7 ;  /* 0x000000010f0f7824 */ /* 0x000fe200078e0207 */
[----:B------:R-:W-:Y:S01]  /*1d70*/  UIMAD UR9, UR8, UR5, URZ ;  /* 0x00000005080972a4 */ /* 0x000fe2000f8e023f */
[C---:B------:R-:W-:Y:S01]  /*1d80*/  IMAD R7, R5.reuse, c[0x0][0x290], RZ ;  /* 0x0000a40005077a24 */ /* 0x040fe200078e02ff */
[----:B------:R-:W-:Y:S01]  /*1d90*/  LOP3.LUT R128, R64, 0xffff, RZ, 0xc0, !PT ;  /* 0x0000ffff40807812 */ /* 0x000fe200078ec0ff */
[----:B------:R-:W-:Y:S01]  /*1da0*/  IMAD R5, R5, c[0x0][0x288], RZ ;  /* 0x0000a20005057a24 */ /* 0x000fe200078e02ff */
[----:B------:R-:W-:Y:S01]  /*1db0*/  ULDC UR5, c[0x0][0x294] ;  /* 0x0000a50000057ab9 */ /* 0x000fe20000000800 */
[----:B------:R-:W-:Y:S01]  /*1dc0*/  IMAD.IADD R13, R13, 0x1, R6 ;  /* 0x000000010d0d7824 */ /* 0x000fe200078e0206 */
[----:B------:R-:W-:Y:S01]  /*1dd0*/  UIMAD UR5, UR8, UR5, URZ ;  /* 0x00000005080572a4 */ /* 0x000fe2000f8e023f */
[C---:B------:R-:W-:Y:S01]  /*1de0*/  IMAD R7, R8.reuse, c[0x0][0x294], R7 ;  /* 0x0000a50008077a24 */ /* 0x040fe200078e0207 */
[----:B------:R-:W-:Y:S01]  /*1df0*/  UIMAD.WIDE.U32 UR10, UR8, UR4, URZ ;  /* 0x00000004080a72a5 */ /* 0x000fe2000f8e003f */
[----:B------:R-:W-:Y:S01]  /*1e00*/  IMAD.WIDE.U32 R14, R8, c[0x0][0x290], R14 ;  /* 0x0000a400080e7a25 */ /* 0x000fe200078e000e */
[----:B------:R-:W-:Y:S01]  /*1e10*/  LOP3.LUT R130, R128, 0x1, RZ, 0xc0, !PT ;  /* 0x0000000180827812 */ /* 0x000fe200078ec0ff */
[----:B------:R-:W-:Y:S01]  /*1e20*/  ULDC UR4, c[0x0][0x230] ;  /* 0x00008c0000047ab9 */ /* 0x000fe20000000800 */
[----:B------:R-:W-:Y:S01]  /*1e30*/  IADD3 R75, R134, 0x10, RZ ;  /* 0x00000010864b7810 */ /* 0x000fe20007ffe0ff */
[----:B------:R-:W-:Y:S01]  /*1e40*/  IMAD R5, R8, c[0x0][0x28c], R5 ;  /* 0x0000a30008057a24 */ /* 0x000fe200078e0205 */
[----:B------:R-:W-:Y:S01]  /*1e50*/  IADD3 R74, R134, 0x20, RZ ;  /* 0x00000020864a7810 */ /* 0x000fe20007ffe0ff */
[----:B------:R-:W-:Y:S01]  /*1e60*/  IMAD.WIDE.U32 R8, R8, c[0x0][0x288], R12 ;  /* 0x0000a20008087a25 */ /* 0x000fe200078e000c */
[----:B------:R-:W-:Y:S01]  /*1e70*/  IADD3 R73, R134, 0x30, RZ ;  /* 0x0000003086497810 */ /* 0x000fe20007ffe0ff */
[----:B------:R-:W-:Y:S01]  /*1e80*/  UIADD3 UR9, UR11, UR9, URZ ;  /* 0x000000090b097290 */ /* 0x000fe2000fffe03f */
[----:B------:R-:W-:Y:S01]  /*1e90*/  SHF.R.S32.HI R125, RZ, 0x1f, R70 ;  /* 0x0000001fff7d7819 */ /* 0x000fe20000011446 */
[----:B------:R-:W-:Y:S01]  /*1ea0*/  IMAD.IADD R7, R15, 0x1, R7 ;  /* 0x000000010f077824 */ /* 0x000fe200078e0207 */
[----:B------:R-:W-:Y:S01]  /*1eb0*/  LOP3.LUT R128, R128, 0x2, RZ, 0xc0, !PT ;  /* 0x0000000280807812 */ /* 0x000fe200078ec0ff */
[----:B------:R-:W-:Y:S01]  /*1ec0*/  IMAD.MOV.U32 R6, RZ, RZ, R14 ;  /* 0x000000ffff067224 */ /* 0x000fe200078e000e */
[----:B------:R-:W-:Y:S01]  /*1ed0*/  SHF.R.S32.HI R123, RZ, 0x1f, R131 ;  /* 0x0000001fff7b7819 */ /* 0x000fe20000011483 */
[C---:B------:R-:W-:Y:S01]  /*1ee0*/  IMAD R113, R2.reuse, c[0x0][0x2a0], RZ ;  /* 0x0000a80002717a24 */ /* 0x040fe200078e02ff */
[----:B------:R-:W-:Y:S01]  /*1ef0*/  ULDC.U8 UR8, c[0x0][0x313] ;  /* 0x0000c4c000087ab9 */ /* 0x000fe20000000000 */
[----:B------:R-:W-:-:S02]  /*1f00*/  IMAD R115, R2, c[0x0][0x298], RZ ;  /* 0x0000a60002737a24 */ /* 0x000fc400078e02ff */
[----:B------:R-:W-:Y:S02]  /*1f10*/  IMAD.IADD R9, R9, 0x1, R5 ;  /* 0x0000000109097824 */ /* 0x000fe400078e0205 */
[C---:B------:R-:W-:Y:S02]  /*1f20*/  IMAD R113, R4.reuse, c[0x0][0x2a4], R113 ;  /* 0x0000a90004717a24 */ /* 0x040fe400078e0271 */
[C---:B------:R-:W-:Y:S02]  /*1f30*/  IMAD R115, R4.reuse, c[0x0][0x29c], R115 ;  /* 0x0000a70004737a24 */ /* 0x040fe400078e0273 */
[----:B------:R-:W-:-:S04]  /*1f40*/  IMAD.WIDE.U32 R6, R4, c[0x0][0x2a0], R6 ;  /* 0x0000a80004067a25 */ /* 0x000fc800078e0006 */
[----:B------:R-:W-:Y:S01]  /*1f50*/  IMAD.IADD R118, R11, 0x1, R118 ;  /* 0x000000010b767824 */ /* 0x000fe200078e0276 */
[----:B------:R-:W-:Y:S01]  /*1f60*/  LEA R112, P1, R6, c[0x0][0x270], 0x1 ;  /* 0x00009c0006707a11 */ /* 0x000fe200078208ff */
[----:B------:R-:W-:-:S04]  /*1f70*/  IMAD.WIDE.U32 R4, R4, c[0x0][0x298], R8 ;  /* 0x0000a60004047a25 */ /* 0x000fc800078e0008 */
[----:B------:R-:W-:Y:S01]  /*1f80*/  IMAD.IADD R115, R5, 0x1, R115 ;  /* 0x0000000105737824 */ /* 0x000fe200078e0273 */
[C---:B------:R-:W-:Y:S01]  /*1f90*/  LEA R114, P0, R4.reuse, c[0x0][0x268], 0x1 ;  /* 0x00009a0004727a11 */ /* 0x040fe200078008ff */
[----:B------:R-:W-:Y:S02]  /*1fa0*/  IMAD R118, R71, R118, RZ ;  /* 0x0000007647767224 */ /* 0x000fe400078e02ff */
[----:B------:R-:W-:Y:S01]  /*1fb0*/  IMAD.IADD R113, R7, 0x1, R113 ;  /* 0x0000000107717824 */ /* 0x000fe200078e0271 */
[----:B------:R-:W-:Y:S01]  /*1fc0*/  LEA.HI.X R115, R4, c[0x0][0x26c], R115, 0x1, P0 ;  /* 0x00009b0004737a11 */ /* 0x000fe200000f0c73 */
[----:B------:R-:W-:Y:S01]  /*1fd0*/  IMAD.MOV.U32 R80, RZ, RZ, c[0x0][0x288] ;  /* 0x0000a200ff507624 */ /* 0x000fe200078e00ff */
[----:B------:R-:W-:Y:S01]  /*1fe0*/  SHF.R.S32.HI R119, RZ, 0x1f, R118 ;  /* 0x0000001fff777819 */ /* 0x000fe20000011476 */
[----:B------:R-:W-:Y:S01]  /*1ff0*/  IMAD.MOV.U32 R144, RZ, RZ, c[0x0][0x290] ;  /* 0x0000a400ff907624 */ /* 0x000fe200078e00ff */
[-C--:B------:R-:W-:Y:S01]  /*2000*/  IADD3 R50, P4, R69, R118.reuse, RZ ;  /* 0x0000007645327210 */ /* 0x080fe20007f9e0ff */
[----:B------:R-:W-:Y:S01]  /*2010*/  IMAD.SHL.U32 R78, R80, 0x10, RZ ;  /* 0x00000010504e7824 */ /* 0x000fe200078e00ff */
[----:B------:R-:W-:Y:S01]  /*2020*/  LEA.HI.X R113, R6, c[0x0][0x274], R113, 0x1, P1 ;  /* 0x00009d0006717a11 */ /* 0x000fe200008f0c71 */
[----:B------:R-:W-:Y:S01]  /*2030*/  IMAD R2, R81, c[0x0][0x1a4], RZ ;  /* 0x0000690051027a24 */ /* 0x000fe200078e02ff */
[----:B------:R-:W-:Y:S01]  /*2040*/  IADD3 R87, P0, R152, 0x40, RZ ;  /* 0x0000004098577810 */ /* 0x000fe20007f1e0ff */
[----:B------:R-:W-:Y:S01]  /*2050*/  IMAD.X R51, R67, 0x1, R119, P4 ;  /* 0x0000000143337824 */ /* 0x000fe200020e0677 */
[----:B------:R-:W-:Y:S01]  /*2060*/  IADD3 R118, P2, R68, R118, RZ ;  /* 0x0000007644767210 */ /* 0x000fe20007f5e0ff */
[----:B------:R-:W-:Y:S01]  /*2070*/  IMAD.WIDE.U32 R98, R0, 0x20, RZ ;  /* 0x0000002000627825 */ /* 0x000fe200078e00ff */
[----:B------:R-:W-:-:S02]  /*2080*/  LEA R110, P1, R106, c[0x0][0x170], 0x1 ;  /* 0x00005c006a6e7a11 */ /* 0x000fc400078208ff */
[----:B------:R-:W-:Y:S01]  /*2090*/  SHF.L.U64.HI R77, R80, R3, c[0x0][0x28c] ;  /* 0x0000a300504d7619 */ /* 0x000fe20000010203 */
[----:B------:R-:W-:Y:S01]  /*20a0*/  IMAD.X R86, RZ, RZ, R151, P0 ;  /* 0x000000ffff567224 */ /* 0x000fe200000e0697 */
[----:B------:R-:W-:Y:S01]  /*20b0*/  LEA.HI.X R111, R106, c[0x0][0x174], R101, 0x1, P1 ;  /* 0x00005d006a6f7a11 */ /* 0x000fe200008f0c65 */
[----:B------:R-:W-:Y:S01]  /*20c0*/  IMAD.X R119, R66, 0x1, R119, P2 ;  /* 0x0000000142777824 */ /* 0x000fe200010e0677 */
[----:B------:R-:W-:Y:S01]  /*20d0*/  IADD3 R89, P0, R152, R87, RZ ;  /* 0x0000005798597210 */ /* 0x000fe20007f1e0ff */
[----:B------:R-:W-:Y:S01]  /*20e0*/  IMAD.IADD R127, R70, 0x1, R131 ;  /* 0x00000001467f7824 */ /* 0x000fe200078e0283 */
[----:B------:R-:W-:Y:S01]  /*20f0*/  IADD3 R83, P1, R78, 0x40, RZ ;  /* 0x000000404e537810 */ /* 0x000fe20007f3e0ff */
[----:B------:R-:W-:Y:S01]  /*2100*/  IMAD.SHL.U32 R95, R144, 0x10, RZ ;  /* 0x00000010905f7824 */ /* 0x000fe200078e00ff */
[----:B------:R-:W-:Y:S01]  /*2110*/  IADD3.X R88, R151, R86, RZ, P0, !PT ;  /* 0x0000005697587210 */ /* 0x000fe200007fe4ff */
[C---:B------:R-:W-:Y:S01]  /*2120*/  IMAD.SHL.U32 R133, R71.reuse, 0x20, RZ ;  /* 0x0000002047857824 */ /* 0x040fe200078e00ff */
[C---:B------:R-:W-:Y:S01]  /*2130*/  SHF.L.U64.HI R51, R50.reuse, 0x1, R51 ;  /* 0x0000000132337819 */ /* 0x040fe20000010233 */
[----:B------:R-:W-:Y:S01]  /*2140*/  IMAD.SHL.U32 R50, R50, 0x2, RZ ;  /* 0x0000000232327824 */ /* 0x000fe200078e00ff */
[C---:B------:R-:W-:Y:S01]  /*2150*/  SHF.L.U64.HI R119, R118.reuse, 0x1, R119 ;  /* 0x0000000176777819 */ /* 0x040fe20000010277 */
[----:B------:R-:W-:Y:S01]  /*2160*/  IMAD.SHL.U32 R118, R118, 0x2, RZ ;  /* 0x0000000276767824 */ /* 0x000fe200078e00ff */
[----:B------:R-:W-:Y:S01]  /*2170*/  IADD3.X R82, RZ, R77, RZ, P1, !PT ;  /* 0x0000004dff527210 */ /* 0x000fe20000ffe4ff */
[----:B------:R-:W-:Y:S01]  /*2180*/  IMAD R129, R71, 0x30, RZ ;  /* 0x0000003047817824 */ /* 0x000fe200078e02ff */
[----:B------:R-:W-:Y:S01]  /*2190*/  IADD3 R85, P5, R83, R78, RZ ;  /* 0x0000004e53557210 */ /* 0x000fe20007fbe0ff */
[----:B------:R-:W-:Y:S01]  /*21a0*/  IMAD.IADD R126, R70, 0x1, R127 ;  /* 0x00000001467e7824 */ /* 0x000fe200078e027f */
[----:B------:R-:W-:Y:S01]  /*21b0*/  IADD3 R93, P0, R152, R89, RZ ;  /* 0x00000059985d7210 */ /* 0x000fe20007f1e0ff */
[----:B------:R-:W-:Y:S01]  /*21c0*/  IMAD R81, R81, c[0x0][0x19c], RZ ;  /* 0x0000670051517a24 */ /* 0x000fe200078e02ff */
[----:B------:R-:W-:Y:S01]  /*21d0*/  SHF.L.U64.HI R94, R144, R3, c[0x0][0x294] ;  /* 0x0000a500905e7619 */ /* 0x000fe20000010203 */
[----:B------:R-:W-:Y:S01]  /*21e0*/  IMAD.X R84, R82, 0x1, R77, P5 ;  /* 0x0000000152547824 */ /* 0x000fe200028e064d */
[C---:B------:R-:W-:Y:S01]  /*21f0*/  SHF.L.U64.HI R96, R144.reuse, R79, c[0x0][0x294] ;  /* 0x0000a50090607619 */ /* 0x040fe2000001024f */
[----:B------:R-:W-:Y:S01]  /*2200*/  IMAD.X R92, R151, 0x1, R88, P0 ;  /* 0x00000001975c7824 */ /* 0x000fe200000e0658 */
[C---:B------:R-:W-:Y:S01]  /*2210*/  SHF.L.U32 R97, R144.reuse, 0x5, RZ ;  /* 0x0000000590617819 */ /* 0x040fe200000006ff */
[----:B------:R-:W-:Y:S01]  /*2220*/  IMAD.WIDE.U32 R144, R144, 0x60, RZ ;  /* 0x0000006090907825 */ /* 0x000fe200078e00ff */
[----:B------:R-:W-:-:S02]  /*2230*/  IADD3 R116, P4, R118, c[0x0][0x2b0], RZ ;  /* 0x0000ac0076747a10 */ /* 0x000fc40007f9e0ff */
[----:B------:R-:W-:Y:S01]  /*2240*/  IADD3 R10, P1, R50, c[0x0][0x2b0], RZ ;  /* 0x0000ac00320a7a10 */ /* 0x000fe20007f3e0ff */
[----:B------:R-:W-:Y:S01]  /*2250*/  IMAD.WIDE.U32 R146, R146, 0x20, RZ ;  /* 0x0000002092927825 */ /* 0x000fe200078e00ff */
[----:B------:R-:W-:Y:S02]  /*2260*/  IADD3 R91, P5, R85, R78, RZ ;  /* 0x0000004e555b7210 */ /* 0x000fe40007fbe0ff */
[----:B------:R-:W-:Y:S01]  /*2270*/  IADD3 R2, R99, R2, RZ ;  /* 0x0000000263027210 */ /* 0x000fe20007ffe0ff */
[----:B------:R-:W-:Y:S01]  /*2280*/  IMAD.SHL.U32 R99, R98, 0x2, RZ ;  /* 0x0000000262637824 */ /* 0x000fe200078e00ff */
[----:B------:R-:W-:Y:S01]  /*2290*/  IADD3 R118, P2, R118, c[0x0][0x2a8], RZ ;  /* 0x0000aa0076767a10 */ /* 0x000fe20007f5e0ff */
[----:B------:R-:W-:Y:S01]  /*22a0*/  IMAD.MOV.U32 R11, RZ, RZ, R104 ;  /* 0x000000ffff0b7224 */ /* 0x000fe200078e0068 */
[----:B------:R-:W-:Y:S01]  /*22b0*/  IADD3 R50, P0, R50, c[0x0][0x2a8], RZ ;  /* 0x0000aa0032327a10 */ /* 0x000fe20007f1e0ff */
[----:B------:R-:W-:Y:S01]  /*22c0*/  IMAD.IADD R81, R147, 0x1, R81 ;  /* 0x0000000193517824 */ /* 0x000fe200078e0251 */
[C---:B------:R-:W-:Y:S01]  /*22d0*/  SHF.L.U64.HI R79, R80.reuse, R79, c[0x0][0x28c] ;  /* 0x0000a300504f7619 */ /* 0x040fe2000001024f */
[----:B------:R-:W-:Y:S01]  /*22e0*/  IMAD.SHL.U32 R80, R80, 0x20, RZ ;  /* 0x0000002050507824 */ /* 0x000fe200078e00ff */
[C---:B------:R-:W-:Y:S01]  /*22f0*/  SHF.L.U64.HI R96, R97.reuse, 0x1, R96 ;  /* 0x0000000161607819 */ /* 0x040fe20000010260 */
[----:B------:R-:W-:Y:S01]  /*2300*/  IMAD.SHL.U32 R97, R97, 0x2, RZ ;  /* 0x0000000261617824 */ /* 0x000fe200078e00ff */
[C---:B------:R-:W-:Y:S01]  /*2310*/  SHF.L.U64.HI R94, R95.reuse, 0x1, R94 ;  /* 0x000000015f5e7819 */ /* 0x040fe2000001025e */
[----:B------:R-:W-:Y:S01]  /*2320*/  IMAD.SHL.U32 R95, R95, 0x2, RZ ;  /* 0x000000025f5f7824 */ /* 0x000fe200078e00ff */
[----:B------:R-:W-:Y:S01]  /*2330*/  IADD3.X R117, R119, c[0x0][0x2b4], RZ, P4, !PT ;  /* 0x0000ad0077757a10 */ /* 0x000fe200027fe4ff */
[----:B------:R-:W-:Y:S01]  /*2340*/  IMAD.X R90, R84, 0x1, R77, P5 ;  /* 0x00000001545a7824 */ /* 0x000fe200028e064d */
[----:B------:R-:W-:-:S02]  /*2350*/  IADD3.X R9, R51, c[0x0][0x2b4], RZ, P1, !PT ;  /* 0x0000ad0033097a10 */ /* 0x000fc40000ffe4ff */
[----:B------:R-:W-:Y:S02]  /*2360*/  SHF.L.U64.HI R98, R98, 0x1, R2 ;  /* 0x0000000162627819 */ /* 0x000fe40000010202 */
[----:B------:R-:W-:Y:S02]  /*2370*/  SHF.R.S32.HI R124, RZ, 0x1f, R133 ;  /* 0x0000001fff7c7819 */ /* 0x000fe40000011485 */
[----:B------:R-:W-:Y:S02]  /*2380*/  SHF.R.S32.HI R122, RZ, 0x1f, R129 ;  /* 0x0000001fff7a7819 */ /* 0x000fe40000011481 */
[----:B------:R-:W-:Y:S02]  /*2390*/  SHF.R.S32.HI R121, RZ, 0x1f, R127 ;  /* 0x0000001fff797819 */ /* 0x000fe4000001147f */
[----:B------:R-:W-:Y:S02]  /*23a0*/  IADD3 R105, R145, UR5, RZ ;  /* 0x0000000591697c10 */ /* 0x000fe4000fffe0ff */
[----:B------:R-:W-:-:S02]  /*23b0*/  SHF.R.S32.HI R120, RZ, 0x1f, R126 ;  /* 0x0000001fff787819 */ /* 0x000fc4000001147e */
[----:B------:R-:W-:Y:S02]  /*23c0*/  IADD3.X R119, R119, c[0x0][0x2ac], RZ, P2, !PT ;  /* 0x0000ab0077777a10 */ /* 0x000fe400017fe4ff */
[----:B------:R-:W-:Y:S02]  /*23d0*/  IADD3.X R51, R51, c[0x0][0x2ac], RZ, P0, !PT ;  /* 0x0000ab0033337a10 */ /* 0x000fe400007fe4ff */
.L_x_5619:
        /* <DEDUP_REMOVED lines=8> */
[----:B------:R-:W-:-:S05]  /*2460*/  @!P6 BRA `(.L_x_5552) ;  /* 0x000000600000e947 */ /* 0x000fca0003800000 */
[----:B------:R-:W-:Y:S02]  /*2470*/  ISETP.NE.AND P1, PT, R130, RZ, PT ;  /* 0x000000ff8200720c */ /* 0x000fe40003f25270 */
[----:B------:R-:W-:Y:S11]  /*2480*/  ISETP.NE.AND P0, PT, R128, RZ, PT ;  /* 0x000000ff8000720c */ /* 0x000ff60003f05270 */
[----:B------:R-:W2:Y:S04]  /*2490*/  @P1 LDG.E.128 R16, [R112.64] ;  /* 0x0000000670101981 */ /* 0x000ea8000c1e1d00 */
[----:B--2---:R1:W-:Y:S04]  /*24a0*/  @P1 STG.E.128 [R110.64], R16 ;  /* 0x000000106e001986 */ /* 0x0043e8000c101d06 */
[----:B------:R-:W2:Y:S04]  /*24b0*/  @P0 LDG.E.128 R4, [R112.64+0x80] ;  /* 0x0000800670040981 */ /* 0x000ea8000c1e1d00 */
[----:B--2---:R1:W-:Y:S02]  /*24c0*/  @P0 STG.E.128 [R110.64+0x80], R4 ;  /* 0x000080046e000986 */ /* 0x0043e4000c101d06 */
.L_x_5552:
[----:B------:R-:W-:Y:S05]  /*24d0*/  BSYNC B0 ;  /* 0x0000000000007941 */ /* 0x000fea0003800000 */
.L_x_5551:
        /* <DEDUP_REMOVED lines=11> */
[----:B-1----:R-:W2:Y:S04]  /*2590*/  @P1 LDG.E.128 R16, [R20.64] ;  /* 0x0000000614101981 */ /* 0x002ea8000c1e1d00 */
[----:B--2---:R1:W-:Y:S04]  /*25a0*/  @P1 STG.E.128 [R14.64], R16 ;  /* 0x000000100e001986 */ /* 0x0043e8000c101d06 */
[----:B------:R-:W2:Y:S04]  /*25b0*/  @P0 LDG.E.128 R4, [R20.64+0x80] ;  /* 0x0000800614040981 */ /* 0x000ea8000c1e1d00 */
[----:B--2---:R1:W-:Y:S02]  /*25c0*/  @P0 STG.E.128 [R14.64+0x80], R4 ;  /* 0x000080040e000986 */ /* 0x0043e4000c101d06 */
.L_x_5554:
[----:B------:R-:W-:Y:S05]  /*25d0*/  BSYNC B0 ;  /* 0x0000000000007941 */ /* 0x000fea0003800000 */
.L_x_5553:
        /* <DEDUP_REMOVED lines=11> */
[----:B------:R-:W2:Y:S04]  /*2690*/  @P1 LDG.E.128 R16, [R20.64] ;  /* 0x0000000614101981 */ /* 0x000ea8000c1e1d00 */
[----:B--2---:R1:W-:Y:S04]  /*26a0*/  @P1 STG.E.128 [R14.64], R16 ;  /* 0x000000100e001986 */ /* 0x0043e8000c101d06 */
[----:B------:R-:W2:Y:S04]  /*26b0*/  @P0 LDG.E.128 R4, [R20.64+0x80] ;  /* 0x0000800614040981 */ /* 0x000ea8000c1e1d00 */
[----:B--2---:R1:W-:Y:S02]  /*26c0*/  @P0 STG.E.128 [R14.64+0x80], R4 ;  /* 0x000080040e000986 */ /* 0x0043e4000c101d06 */
.L_x_5556:
[----:B------:R-:W-:Y:S05]  /*26d0*/  BSYNC B0 ;  /* 0x0000000000007941 */ /* 0x000fea0003800000 */
.L_x_5555:
[C---:B------:R-:W-:Y:S01]  /*26e0*/  ISETP.GE.AND P1, PT, R73.reuse, R2, PT ;  /* 0x000000024900720c */ /* 0x040fe20003f26270 */
[----:B------:R-:W-:Y:S03]  /*26f0*/  BSSY B0, `(.L_x_5557) ;  /* 0x000000e000007945 */ /* 0x000fe60003800000 */
[----:B------:R-:W-:Y:S11]  /*2700*/  ISETP.GE.AND P1, PT, R73, R0, !P1 ;  /* 0x000000004900720c */ /* 0x000ff60004f26270 */
[----:B------:R-:W-:Y:S02]  /*2710*/  @!UPT UIADD3 URZ, URZ, URZ, URZ ;  /* 0x0000003f3f3ff290 */ /* 0x000fe4000fffe03f */
[----:B------:R-:W-:-:S05]  /*2720*/  @!P1 BRA `(.L_x_5558) ;  /* 0x000000a000009947 */ /* 0x000fca0003800000 */
[----:B------:R-:W-:Y:S02]  /*2730*/  ISETP.NE.AND P5, PT, R130, RZ, PT ;  /* 0x000000ff8200720c */ /* 0x000fe40003fa5270 */
[----:B-1----:R-:W-:Y:S05]  /*2740*/  IADD3 R14, P0, R112, R144, RZ ;  /* 0x00000090700e7210 */ /* 0x002fea0007f1e0ff */
[----:B------:R-:W-:Y:S01]  /*2750*/  IMAD.X R15, R113, 0x1, R105, P0 ;  /* 0x00000001710f7824 */ /* 0x000fe200000e0669 */
[----:B------:R-:W-:Y:S04]  /*2760*/  IADD3 R2, P0, R110, UR10, RZ ;  /* 0x0000000a6e027c10 */ /* 0x000fe8000ff1e0ff */
[----:B------:R-:W-:Y:S01]  /*2770*/  IADD3.X R3, R111, UR9, RZ, P0, !PT ;  /* 0x000000096f037c10 */ /* 0x000fe200087fe4ff */
[----:B------:R-:W2:Y:S01]  /*2780*/  @P5 LDG.E.128 R16, [R14.64] ;  /* 0x000000060e105981 */ /* 0x000ea2000c1e1d00 */
[----:B------:R-:W-:Y:S03]  /*2790*/  ISETP.NE.AND P0, PT, R128, RZ, PT ;  /* 0x000000ff8000720c */ /* 0x000fe60003f05270 */
[----:B--2---:R1:W-:Y:S10]  /*27a0*/  @P5 STG.E.128 [R2.64], R16 ;  /* 0x0000001002005986 */ /* 0x0043f4000c101d06 */
[----:B------:R-:W2:Y:S04]  /*27b0*/  @P0 LDG.E.128 R4, [R14.64+0x80] ;  /* 0x000080060e040981 */ /* 0x000ea8000c1e1d00 */
[----:B--2---:R1:W-:Y:S02]  /*27c0*/  @P0 STG.E.128 [R2.64+0x80], R4 ;  /* 0x0000800402000986 */ /* 0x0043e4000c101d06 */
.L_x_5558:
[----:B------:R-:W-:Y:S05]  /*27d0*/  BSYNC B0 ;  /* 0x0000000000007941 */ /* 0x000fea0003800000 */
.L_x_5557:
[----:B------:R-:W-:Y:S01]  /*27e0*/  ISETP.NE.AND P5, PT, RZ, UR4, PT ;  /* 0x00000004ff007c0c */ /* 0x000fe2000bfa5270 */
[----:B------:R-:W-:Y:S04]  /*27f0*/  IMAD.MOV.U32 R0, RZ, RZ, c[0x0][0x290] ;  /* 0x0000a400ff007624 */ /* 0x000fe800078e00ff */
[----:B-1----:R-:W-:Y:S05]  /*2800*/  IMAD.U32 R3, R0, -0x40, RZ ;  /* 0xffffffc000037824 */ /* 0x002fea00078e00ff */
[C---:B------:R-:W-:Y:S04]  /*2810*/  LEA R112, P0, R3.reuse, R112, 0x1 ;  /* 0x0000007003707211 */ /* 0x040fe800078008ff */
[----:B------:R-:W-:Y:S01]  /*2820*/  LEA.HI.X.SX32 R113, R3, R113, 0x1, P0 ;  /* 0x0000007103717211 */ /* 0x000fe200000f0eff */
[----:B------:R-:W-:-:S05]  /*2830*/  @!P5 BRA `(.L_x_5559) ;  /* 0x00004d800000d947 */ /* 0x000fca0003800000 */
[----:B------:R-:W-:Y:S11]  /*2840*/  ISETP.NE.AND P0, PT, RZ, UR8, PT ;  /* 0x00000008ff007c0c */ /* 0x000ff6000bf05270 */
[----:B------:R-:W-:Y:S02]  /*2850*/  @!UPT UIADD3 URZ, URZ, URZ, URZ ;  /* 0x0000003f3f3ff290 */ /* 0x000fe4000fffe03f */
[----:B------:R-:W-:-:S05]  /*2860*/  @!P0 BRA `(.L_x_5560) ;  /* 0x00001cb000008947 */ /* 0x000fca0003800000 */
[----:B------:R-:W-:Y:S01]  /*2870*/  BSSY B1, `(.L_x_5561) ;  /* 0x0000068000017945 */ /* 0x000fe20003800000 */
[----:B------:R-:W-:-:S05]  /*2880*/  @!P6 BRA `(.L_x_5562) ;  /* 0x000006600000e947 */ /* 0x000fca0003800000 */
[----:B------:R-:W-:Y:S01]  /*2890*/  ISETP.GE.AND P0, PT, R102, c[0x0][0x220], PT ;  /* 0x0000880066007a0c */ /* 0x000fe20003f06270 */
[----:B------:R-:W-:Y:S01]  /*28a0*/  @!UPT UIADD3 URZ, URZ, URZ, URZ ;  /* 0x0000003f3f3ff290 */ /* 0x000fe2000fffe03f */
[----:B------:R-:W-:Y:S11]  /*28b0*/  BSSY B0, `(.L_x_5563) ;  /* 0x0000031000007945 */ /* 0x000ff60003800000 */
[----:B------:R-:W-:-:S05]  /*28c0*/  @P0 BRA `(.L_x_5564) ;  /* 0x000002f000000947 */ /* 0x000fca0003800000 */
[----:B------:R-:W-:Y:S01]  /*28d0*/  ISETP.GE.AND P0, PT, R102, UR4, PT ;  /* 0x0000000466007c0c */ /* 0x000fe2000bf06270 */
[----:B------:R-:W2:Y:S11]  /*28e0*/  LDG.E.128 R16, [R114.64] ;  /* 0x0000000672107981 */ /* 0x000eb6000c1e1d00 */
[----:B------:R-:W-:Y:S01]  /*28f0*/  @!UPT UIADD3 URZ, URZ, URZ, URZ ;  /* 0x0000003f3f3ff290 */ /* 0x000fe2000fffe03f */
[----:B------:R-:W-:Y:S01]  /*2900*/  @!P0 MOV R8, R10 ;  /* 0x0000000a00088202 */ /* 0x000fe20000000f00 */
[----:B------:R-:W3:Y:S06]  /*2910*/  @!P0 LDG.E.64 R24, [R50.64] ;  /* 0x0000000632188981 */ /* 0x000eec000c1e1b00 */
[----:B------:R1:W4:Y:S01]  /*2920*/  @!P0 LDG.E.64 R6, [R8.64] ;  /* 0x0000000608068981 */ /* 0x000322000c1e1b00 */
[C---:B--2---:R-:W-:Y:S01]  /*2930*/  @!P0 IMAD.U32 R15, R16.reuse, 0x10000, RZ ;  /* 0x00010000100f8824 */ /* 0x044fe200078e00ff */
[----:B------:R-:W-:Y:S01]  /*2940*/  @!P0 LOP3.LUT R21, R16, 0xffff0000, RZ, 0xc0, !PT ;  /* 0xffff000010158812 */ /* 0x000fe200078ec0ff */
[----:B-1----:R-:W-:Y:S01]  /*2950*/  @!P0 IMAD.U32 R8, R18, 0x10000, RZ ;  /* 0x0001000012088824 */ /* 0x002fe200078e00ff */
[----:B---3--:R-:W-:Y:S02]  /*2960*/  @!P0 SHF.L.U32 R22, R24, 0x10, RZ ;  /* 0x0000001018168819 */ /* 0x008fe400000006ff */
[C---:B------:R-:W-:Y:S02]  /*2970*/  @!P0 SHF.L.U32 R23, R25.reuse, 0x10, RZ ;  /* 0x0000001019178819 */ /* 0x040fe400000006ff */
[----:B------:R-:W-:Y:S01]  /*2980*/  @!P0 LOP3.LUT R27, R25, 0xffff0000, RZ, 0xc0, !PT ;  /* 0xffff0000191b8812 */ /* 0x000fe200078ec0ff */
[C---:B----4-:R-:W-:Y:S01]  /*2990*/  @!P0 IMAD.U32 R20, R6.reuse, 0x10000, RZ ;  /* 0x0001000006148824 */ /* 0x050fe200078e00ff */
[----:B------:R-:W-:Y:S01]  /*29a0*/  @!P0 LOP3.LUT R25, R19, 0xffff0000, RZ, 0xc0, !PT ;  /* 0xffff000013198812 */ /* 0x000fe200078ec0ff */
[----:B------:R-:W-:Y:S01]  /*29b0*/  @!P0 IMAD.U32 R5, R7, 0x10000, RZ ;  /* 0x0001000007058824 */ /* 0x000fe200078e00ff */
[----:B------:R-:W-:Y:S01]  /*29c0*/  @!P0 LOP3.LUT R14, R6, 0xffff0000, RZ, 0xc0, !PT ;  /* 0xffff0000060e8812 */ /* 0x000fe200078ec0ff */
[-C--:B------:R-:W-:Y:S01]  /*29d0*/  @!P0 FMUL.FTZ R29, R21, R20.reuse ;  /* 0x00000014151d8220 */ /* 0x080fe20000410000 */
[----:B------:R-:W-:Y:S01]  /*29e0*/  @!P0 SHF.L.U32 R6, R19, 0x10, RZ ;  /* 0x0000001013068819 */ /* 0x000fe200000006ff */
[C---:B------:R-:W-:Y:S01]  /*29f0*/  @!P0 FMUL.FTZ R0, R15.reuse, R20 ;  /* 0x000000140f008220 */ /* 0x040fe20000410000 */
[----:B------:R-:W-:Y:S01]  /*2a00*/  @!P0 LOP3.LUT R24, R24, 0xffff0000, RZ, 0xc0, !PT ;  /* 0xffff000018188812 */ /* 0x000fe200078ec0ff */
[-C--:B------:R-:W-:Y:S01]  /*2a10*/  @!P0 FFMA.FTZ R29, R15, R22.reuse, -R29 ;  /* 0x000000160f1d8223 */ /* 0x080fe2000001081d */
[----:B------:R-:W-:Y:S01]  /*2a20*/  @!P0 SHF.L.U32 R15, R17, 0x10, RZ ;  /* 0x00000010110f8819 */ /* 0x000fe200000006ff */
[----:B------:R-:W-:Y:S01]  /*2a30*/  @!P0 FFMA.FTZ R0, R21, R22, R0 ;  /* 0x0000001615008223 */ /* 0x000fe20000010000 */
[----:B------:R-:W-:Y:S01]  /*2a40*/  @!P0 LOP3.LUT R21, R17, 0xffff0000, RZ, 0xc0, !PT ;  /* 0xffff000011158812 */ /* 0x000fe200078ec0ff */
[----:B------:R-:W-:Y:S01]  /*2a50*/  @!P0 FMUL.FTZ R3, R8, R5 ;  /* 0x0000000508038220 */ /* 0x000fe20000410000 */
[----:B------:R-:W-:Y:S01]  /*2a60*/  @!P0 LOP3.LUT R22, R18, 0xffff0000, RZ, 0xc0, !PT ;  /* 0xffff000012168812 */ /* 0x000fe200078ec0ff */
[-C--:B------:R-:W-:Y:S01]  /*2a70*/  @!P0 FMUL.FTZ R2, R15, R14.reuse ;  /* 0x0000000e0f028220 */ /* 0x080fe20000410000 */
[----:B------:R-:W-:Y:S01]  /*2a80*/  @!P0 LOP3.LUT R7, R7, 0xffff0000, RZ, 0xc0, !PT ;  /* 0xffff000007078812 */ /* 0x000fe200078ec0ff */
[----:B------:R-:W-:Y:S01]  /*2a90*/  @!P0 FMUL.FTZ R31, R21, R14 ;  /* 0x0000000e151f8220 */ /* 0x000fe20000410000 */
[----:B------:R-:W-:Y:S01]  /*2aa0*/  @!P0 F2FP.BF16.PACK_AB R29, R0, R29 ;  /* 0x0000001d001d823e */ /* 0x000fe200000010ff */
[----:B------:R-:W-:Y:S02]  /*2ab0*/  @!P0 FMUL.FTZ R26, R22, R5 ;  /* 0x00000005161a8220 */ /* 0x000fe40000410000 */
[----:B------:R-:W-:Y:S01]  /*2ac0*/  @!P0 FMUL.FTZ R28, R25, R7 ;  /* 0x00000007191c8220 */ /* 0x000fe20000410000 */
[----:B------:R-:W-:Y:S01]  /*2ad0*/  @!P0 MOV R16, R29 ;  /* 0x0000001d00108202 */ /* 0x000fe20000000f00 */
[----:B------:R-:W-:Y:S02]  /*2ae0*/  @!P0 FMUL.FTZ R4, R6, R7 ;  /* 0x0000000706048220 */ /* 0x000fe40000410000 */
[-C--:B------:R-:W-:Y:S02]  /*2af0*/  @!P0 FFMA.FTZ R2, R21, R24.reuse, R2 ;  /* 0x0000001815028223 */ /* 0x080fe40000010002 */
[-C--:B------:R-:W-:Y:S02]  /*2b00*/  @!P0 FFMA.FTZ R3, R22, R23.reuse, R3 ;  /* 0x0000001716038223 */ /* 0x080fe40000010003 */
        /* <DEDUP_REMOVED lines=10> */
[----:B------:R1:W-:Y:S02]  /*2bb0*/  STG.E.128 [R108.64], R16 ;  /* 0x000000106c007986 */ /* 0x0003e4000c101d06 */
.L_x_5564:
[----:B------:R-:W-:Y:S05]  /*2bc0*/  BSYNC B0 ;  /* 0x0000000000007941 */ /* 0x000fea0003800000 */
.L_x_5563:
[----:B------:R-:W-:Y:S11]  /*2bd0*/  ISETP.GE.AND P0, PT, R100, c[0x0][0x220], PT ;  /* 0x0000880064007a0c */ /* 0x000ff60003f06270 */
[----:B------:R-:W-:Y:S02]  /*2be0*/  @!UPT UIADD3 URZ, URZ, URZ, URZ ;  /* 0x0000003f3f3ff290 */ /* 0x000fe4000fffe03f */
[----:B------:R-:W-:-:S05]  /*2bf0*/  @P0 BRA `(.L_x_5562) ;  /* 0x000002f000000947 */ /* 0x000fca0003800000 */
[----:B------:R-:W-:Y:S01]  /*2c00*/  ISETP.GE.AND P0, PT, R100, UR4, PT ;  /* 0x0000000464007c0c */ /* 0x000fe2000bf06270 */
[----:B-1----:R-:W2:Y:S11]  /*2c10*/  LDG.E.128 R16, [R114.64+0x80] ;  /* 0x0000800672107981 */ /* 0x002eb6000c1e1d00 */
[----:B------:R-:W-:Y:S01]  /*2c20*/  @!UPT UIADD3 URZ, URZ, URZ, URZ ;  /* 0x0000003f3f3ff290 */ /* 0x000fe2000fffe03f */
[----:B------:R-:W-:Y:S01]  /*2c30*/  @!P0 MOV R8, R10 ;  /* 0x0000000a00088202 */ /* 0x000fe20000000f00 */
[----:B------:R-:W3:Y:S06]  /*2c40*/  @!P0 LDG.E.64 R24, [R50.64+0x40] ;  /* 0x0000400632188981 */ /* 0x000eec000c1e1b00 */
[----:B------:R1:W4:Y:S01]  /*2c50*/  @!P0 LDG.E.64 R6, [R8.64+0x40] ;  /* 0x0000400608068981 */ /* 0x000322000c1e1b00 */
        /* <DEDUP_REMOVED lines=40> */
[----:B------:R1:W-:Y:S02]  /*2ee0*/  STG.E.128 [R108.64+0x80], R16 ;  /* 0x000080106c007986 */ /* 0x0003e4000c101d06 */
.L_x_5562:
[----:B------:R-:W-:Y:S05]  /*2ef0*/  BSYNC B1 ;  /* 0x0000000000017941 */ /* 0x000fea0003800000 */
.L_x_5561:
[----:B------:R-:W-:Y:S01]  /*2f00*/  BSSY B1, `(.L_x_5565) ;  /* 0x0000071000017945 */ /* 0x000fe20003800000 */
[----:B------:R-:W-:-:S05]  /*2f10*/  @!P4 BRA `(.L_x_5566) ;  /* 0x000006f00000c947 */ /* 0x000fca0003800000 */
[----:B------:R-:W-:Y:S01]  /*2f20*/  ISETP.GE.AND P0, PT, R102, c[0x0][0x220], PT ;  /* 0x0000880066007a0c */ /* 0x000fe20003f06270 */
        /* <DEDUP_REMOVED lines=8> */
[----:B------:R-:W-:Y:S02]  /*2fb0*/  ISETP.GE.AND P0, PT, R102, UR4, PT ;  /* 0x0000000466007c0c */ /* 0x000fe4000bf06270 */
[C---:B------:R-:W-:Y:S04]  /*2fc0*/  LEA R32, P4, R78.reuse, R114, 0x1 ;  /* 0x000000724e207211 */ /* 0x040fe800078808ff */
[----:B------:R-:W-:Y:S02]  /*2fd0*/  LEA.HI.X R33, R78, R115, R77, 0x1, P4 ;  /* 0x000000734e217211 */ /* 0x000fe400020f0c4d */
[C---:B------:R-:W-:Y:S03]  /*2fe0*/  LEA R36, P4, R152.reuse, R108, 0x1 ;  /* 0x0000006c98247211 */ /* 0x040fe600078808ff */
[----:B-1----:R-:W2:Y:S01]  /*2ff0*/  LDG.E.128 R16, [R32.64] ;  /* 0x0000000620107981 */ /* 0x002ea2000c1e1d00 */
[----:B------:R-:W-:Y:S07]  /*3000*/  LEA.HI.X R37, R152, R109, R151, 0x1, P4 ;  /* 0x0000006d98257211 */ /* 0x000fee00020f0c97 */
[----:B------:R-:W3:Y:S06]  /*3010*/  @!P0 LDG.E.64 R6, [R14.64] ;  /* 0x000000060e068981 */ /* 0x000eec000c1e1b00 */
[----:B------:R-:W4:Y:S01]  /*3020*/  @!P0 LDG.E.64 R26, [R28.64] ;  /* 0x000000061c1a8981 */ /* 0x000f22000c1e1b00 */
[----:B--2---:R-:W-:Y:S01]  /*3030*/  @!P0 IMAD.U32 R21, R17, 0x10000, RZ ;  /* 0x0001000011158824 */ /* 0x004fe200078e00ff */
[C---:B------:R-:W-:Y:S02]  /*3040*/  @!P0 LOP3.LUT R22, R16.reuse, 0xffff0000, RZ, 0xc0, !PT ;  /* 0xffff000010168812 */ /* 0x040fe400078ec0ff */
[----:B------:R-:W-:Y:S01]  /*3050*/  @!P0 SHF.L.U32 R20, R16, 0x10, RZ ;  /* 0x0000001010148819 */ /* 0x000fe200000006ff */
[C---:B---3--:R-:W-:Y:S01]  /*3060*/  @!P0 IMAD.U32 R5, R6.reuse, 0x10000, RZ ;  /* 0x0001000006058824 */ /* 0x048fe200078e00ff */
[----:B------:R-:W-:Y:S01]  /*3070*/  @!P0 LOP3.LUT R8, R6, 0xffff0000, RZ, 0xc0, !PT ;  /* 0xffff000006088812 */ /* 0x000fe200078ec0ff */
[C---:B------:R-:W-:Y:S02]  /*3080*/  @!P0 IMAD.U32 R6, R19.reuse, 0x10000, RZ ;  /* 0x0001000013068824 */ /* 0x040fe400078e00ff */
[-C--:B------:R-:W-:Y:S02]  /*3090*/  @!P0 FMUL.FTZ R31, R22, R5.reuse ;  /* 0x00000005161f8220 */ /* 0x080fe40000410000 */
[C---:B----4-:R-:W-:Y:S01]  /*30a0*/  @!P0 IMAD.U32 R23, R26.reuse, 0x10000, RZ ;  /* 0x000100001a178824 */ /* 0x050fe200078e00ff */
[----:B------:R-:W-:Y:S01]  /*30b0*/  @!P0 LOP3.LUT R24, R26, 0xffff0000, RZ, 0xc0, !PT ;  /* 0xffff00001a188812 */ /* 0x000fe200078ec0ff */
[C---:B------:R-:W-:Y:S01]  /*30c0*/  @!P0 FMUL.FTZ R0, R20.reuse, R5 ;  /* 0x0000000514008220 */ /* 0x040fe20000410000 */
[----:B------:R-:W-:Y:S01]  /*30d0*/  @!P0 LOP3.LUT R26, R19, 0xffff0000, RZ, 0xc0, !PT ;  /* 0xffff0000131a8812 */ /* 0x000fe200078ec0ff */
[-C--:B------:R-:W-:Y:S01]  /*30e0*/  @!P0 FFMA.FTZ R31, R20, R23.reuse, -R31 ;  /* 0x00000017141f8223 */ /* 0x080fe2000001081f */
[----:B------:R-:W-:Y:S01]  /*30f0*/  @!P0 SHF.L.U32 R20, R18, 0x10, RZ ;  /* 0x0000001012148819 */ /* 0x000fe200000006ff */
[----:B------:R-:W-:Y:S01]  /*3100*/  @!P0 FFMA.FTZ R0, R22, R23, R0 ;  /* 0x0000001716008223 */ /* 0x000fe20000010000 */
[----:B------:R-:W-:Y:S01]  /*3110*/  @!P0 SHF.L.U32 R5, R7, 0x10, RZ ;  /* 0x0000001007058819 */ /* 0x000fe200000006ff */
[-C--:B------:R-:W-:Y:S01]  /*3120*/  @!P0 FMUL.FTZ R2, R21, R8.reuse ;  /* 0x0000000815028220 */ /* 0x080fe20000410000 */
[----:B------:R-:W-:Y:S01]  /*3130*/  @!P0 LOP3.LUT R23, R17, 0xffff0000, RZ, 0xc0, !PT ;  /* 0xffff000011178812 */ /* 0x000fe200078ec0ff */
[----:B------:R-:W-:Y:S01]  /*3140*/  @!P0 IMAD.U32 R25, R27, 0x10000, RZ ;  /* 0x000100001b198824 */ /* 0x000fe200078e00ff */
[----:B------:R-:W-:Y:S01]  /*3150*/  @!P0 LOP3.LUT R22, R18, 0xffff0000, RZ, 0xc0, !PT ;  /* 0xffff000012168812 */ /* 0x000fe200078ec0ff */
[-C--:B------:R-:W-:Y:S01]  /*3160*/  @!P0 FMUL.FTZ R3, R20, R5.reuse ;  /* 0x0000000514038220 */ /* 0x080fe20000410000 */
[----:B------:R-:W-:Y:S01]  /*3170*/  @!P0 LOP3.LUT R7, R7, 0xffff0000, RZ, 0xc0, !PT ;  /* 0xffff000007078812 */ /* 0x000fe200078ec0ff */
[----:B------:R-:W-:Y:S01]  /*3180*/  @!P0 FMUL.FTZ R33, R23, R8 ;  /* 0x0000000817218220 */ /* 0x000fe20000410000 */
[----:B------:R-:W-:Y:S01]  /*3190*/  @!P0 LOP3.LUT R27, R27, 0xffff0000, RZ, 0xc0, !PT ;  /* 0xffff00001b1b8812 */ /* 0x000fe200078ec0ff */
[----:B------:R-:W-:Y:S01]  /*31a0*/  @!P0 FMUL.FTZ R30, R22, R5 ;  /* 0x00000005161e8220 */ /* 0x000fe20000410000 */
[----:B------:R-:W-:Y:S01]  /*31b0*/  @!P0 F2FP.BF16.PACK_AB R31, R0, R31 ;  /* 0x0000001f001f823e */ /* 0x000fe200000010ff */
[-C--:B------:R-:W-:Y:S02]  /*31c0*/  @!P0 FMUL.FTZ R32, R26, R7.reuse ;  /* 0x000000071a208220 */ /* 0x080fe40000410000 */
[----:B------:R-:W-:Y:S01]  /*31d0*/  @!P0 FMUL.FTZ R4, R6, R7 ;  /* 0x0000000706048220 */ /* 0x000fe20000410000 */
[----:B------:R-:W-:Y:S01]  /*31e0*/  @!P0 MOV R16, R31 ;  /* 0x0000001f00108202 */ /* 0x000fe20000000f00 */
        /* <DEDUP_REMOVED lines=13> */
.L_x_5568:
[----:B------:R-:W-:Y:S05]  /*32c0*/  BSYNC B0 ;  /* 0x0000000000007941 */ /* 0x000fea0003800000 */
.L_x_5567:
[----:B------:R-:W-:Y:S11]  /*32d0*/  ISETP.GE.AND P0, PT, R100, c[0x0][0x220], PT ;  /* 0x0000880064007a0c */ /* 0x000ff60003f06270 */
[----:B------:R-:W-:Y:S02]  /*32e0*/  @!UPT UIADD3 URZ, URZ, URZ, URZ ;  /* 0x0000003f3f3ff290 */ /* 0x000fe4000fffe03f */
[----:B------:R-:W-:-:S05]  /*32f0*/  @P0 BRA `(.L_x_5566) ;  /* 0x0000031000000947 */ /* 0x000fca0003800000 */
[----:B------:R-:W-:Y:S02]  /*3300*/  ISETP.GE.AND P0, PT, R100, UR4, PT ;  /* 0x0000000464007c0c */ /* 0x000fe4000bf06270 */
[C---:B------:R-:W-:Y:S04]  /*3310*/  LEA R32, P4, R83.reuse, R114, 0x1 ;  /* 0x0000007253207211 */ /* 0x040fe800078808ff */
[----:B------:R-:W-:Y:S02]  /*3320*/  LEA.HI.X R33, R83, R115, R82, 0x1, P4 ;  /* 0x0000007353217211 */ /* 0x000fe400020f0c52 */
[C---:B-1----:R-:W-:Y:S03]  /*3330*/  LEA R36, P4, R87.reuse, R108, 0x1 ;  /* 0x0000006c57247211 */ /* 0x042fe600078808ff */
[----:B------:R-:W2:Y:S01]  /*3340*/  LDG.E.128 R16, [R32.64] ;  /* 0x0000000620107981 */ /* 0x000ea2000c1e1d00 */
[----:B------:R-:W-:Y:S07]  /*3350*/  LEA.HI.X R37, R87, R109, R86, 0x1, P4 ;  /* 0x0000006d57257211 */ /* 0x000fee00020f0c56 */
[----:B------:R2:W3:Y:S06]  /*3360*/  @!P0 LDG.E.64 R6, [R14.64+0x40] ;  /* 0x000040060e068981 */ /* 0x0004ec000c1e1b00 */
[----:B------:R-:W4:Y:S01]  /*3370*/  @!P0 LDG.E.64 R26, [R28.64+0x40] ;  /* 0x000040061c1a8981 */ /* 0x000f22000c1e1b00 */
[----:B--2---:R-:W-:Y:S01]  /*3380*/  @!P0 IMAD.U32 R15, R17, 0x10000, RZ ;  /* 0x00010000110f8824 */ /* 0x004fe200078e00ff */
[C---:B------:R-:W-:Y:S02]  /*3390*/  @!P0 SHF.L.U32 R20, R16.reuse, 0x10, RZ ;  /* 0x0000001010148819 */ /* 0x040fe400000006ff */
[----:B------:R-:W-:Y:S02]  /*33a0*/  @!P0 LOP3.LUT R21, R16, 0xffff0000, RZ, 0xc0, !PT ;  /* 0xffff000010158812 */ /* 0x000fe400078ec0ff */
[C---:B------:R-:W-:Y:S02]  /*33b0*/  @!P0 SHF.L.U32 R14, R18.reuse, 0x10, RZ ;  /* 0x00000010120e8819 */ /* 0x040fe400000006ff */
[----:B------:R-:W-:Y:S01]  /*33c0*/  @!P0 LOP3.LUT R24, R18, 0xffff0000, RZ, 0xc0, !PT ;  /* 0xffff000012188812 */ /* 0x000fe200078ec0ff */
[C---:B---3--:R-:W-:Y:S01]  /*33d0*/  @!P0 IMAD.U32 R5, R6.reuse, 0x10000, RZ ;  /* 0x0001000006058824 */ /* 0x048fe200078e00ff */
[----:B------:R-:W-:Y:S01]  /*33e0*/  @!P0 LOP3.LUT R8, R6, 0xffff0000, RZ, 0xc0, !PT ;  /* 0xffff000006088812 */ /* 0x000fe200078ec0ff */
[----:B------:R-:W-:Y:S02]  /*33f0*/  @!P0 IMAD.U32 R6, R19, 0x10000, RZ ;  /* 0x0001000013068824 */ /* 0x000fe400078e00ff */
[-C--:B------:R-:W-:Y:S02]  /*3400*/  @!P0 FMUL.FTZ R0, R20, R5.reuse ;  /* 0x0000000514008220 */ /* 0x080fe40000410000 */
[C---:B----4-:R-:W-:Y:S01]  /*3410*/  @!P0 IMAD.U32 R23, R26.reuse, 0x10000, RZ ;  /* 0x000100001a178824 */ /* 0x050fe200078e00ff */
[----:B------:R-:W-:Y:S01]  /*3420*/  @!P0 LOP3.LUT R22, R26, 0xffff0000, RZ, 0xc0, !PT ;  /* 0xffff00001a168812 */ /* 0x000fe200078ec0ff */
[----:B------:R-:W-:Y:S01]  /*3430*/  @!P0 FMUL.FTZ R31, R21, R5 ;  /* 0x00000005151f8220 */ /* 0x000fe20000410000 */
[----:B------:R-:W-:Y:S01]  /*3440*/  @!P0 SHF.L.U32 R5, R7, 0x10, RZ ;  /* 0x0000001007058819 */ /* 0x000fe200000006ff */
[-C--:B------:R-:W-:Y:S01]  /*3450*/  @!P0 FFMA.FTZ R0, R21, R23.reuse, R0 ;  /* 0x0000001715008223 */ /* 0x080fe20000010000 */
[----:B------:R-:W-:Y:S01]  /*3460*/  @!P0 LOP3.LUT R21, R17, 0xffff0000, RZ, 0xc0, !PT ;  /* 0xffff000011158812 */ /* 0x000fe200078ec0ff */
[----:B------:R-:W-:Y:S01]  /*3470*/  @!P0 FFMA.FTZ R31, R20, R23, -R31 ;  /* 0x00000017141f8223 */ /* 0x000fe2000001081f */
[----:B------:R-:W-:Y:S01]  /*3480*/  @!P0 LOP3.LUT R23, R19, 0xffff0000, RZ, 0xc0, !PT ;  /* 0xffff000013178812 */ /* 0x000fe200078ec0ff */
[-C--:B------:R-:W-:Y:S01]  /*3490*/  @!P0 FMUL.FTZ R2, R15, R8.reuse ;  /* 0x000000080f028220 */ /* 0x080fe20000410000 */
[----:B------:R-:W-:Y:S01]  /*34a0*/  @!P0 LOP3.LUT R7, R7, 0xffff0000, RZ, 0xc0, !PT ;  /* 0xffff000007078812 */ /* 0x000fe200078ec0ff */
[C---:B------:R-:W-:Y:S01]  /*34b0*/  @!P0 IMAD.U32 R25, R27.reuse, 0x10000, RZ ;  /* 0x000100001b198824 */ /* 0x040fe200078e00ff */
[----:B------:R-:W-:Y:S01]  /*34c0*/  @!P0 F2FP.BF16.PACK_AB R31, R0, R31 ;  /* 0x0000001f001f823e */ /* 0x000fe200000010ff */
[----:B------:R-:W-:Y:S01]  /*34d0*/  @!P0 FMUL.FTZ R3, R14, R5 ;  /* 0x000000050e038220 */ /* 0x000fe20000410000 */
[----:B------:R-:W-:Y:S01]  /*34e0*/  @!P0 LOP3.LUT R27, R27, 0xffff0000, RZ, 0xc0, !PT ;  /* 0xffff00001b1b8812 */ /* 0x000fe200078ec0ff */
[----:B------:R-:W-:Y:S01]  /*34f0*/  @!P0 FMUL.FTZ R33, R21, R8 ;  /* 0x0000000815218220 */ /* 0x000fe20000410000 */
[----:B------:R-:W-:Y:S01]  /*3500*/  @!P0 MOV R16, R31 ;  /* 0x0000001f00108202 */ /* 0x000fe20000000f00 */
[----:B------:R-:W-:Y:S02]  /*3510*/  @!P0 FMUL.FTZ R30, R24, R5 ;  /* 0x00000005181e8220 */ /* 0x000fe40000410000 */
[-C--:B------:R-:W-:Y:S02]  /*3520*/  @!P0 FMUL.FTZ R32, R23, R7.reuse ;  /* 0x0000000717208220 */ /* 0x080fe40000410000 */
        /* <DEDUP_REMOVED lines=14> */
.L_x_5566:
[----:B------:R-:W-:Y:S05]  /*3610*/  BSYNC B1 ;  /* 0x0000000000017941 */ /* 0x000fea0003800000 */
.L_x_5565:
        /* <DEDUP_REMOVED lines=14> */
[C---:B-1----:R-:W-:Y:S03]  /*3700*/  LEA R36, P2, R146.reuse, R108, 0x1 ;  /* 0x0000006c92247211 */ /* 0x042fe600078408ff */
[----:B------:R-:W2:Y:S01]  /*3710*/  LDG.E.128 R16, [R32.64] ;  /* 0x0000000620107981 */ /* 0x000ea2000c1e1d00 */
        /* <DEDUP_REMOVED lines=44> */
.L_x_5572:
[----:B------:R-:W-:Y:S05]  /*39e0*/  BSYNC B0 ;  /* 0x0000000000007941 */ /* 0x000fea0003800000 */
.L_x_5571:
        /* <DEDUP_REMOVED lines=52> */
.L_x_5570:
[----:B------:R-:W-:Y:S05]  /*3d30*/  BSYNC B1 ;  /* 0x0000000000017941 */ /* 0x000fea0003800000 */
.L_x_5569:
        /* <DEDUP_REMOVED lines=11> */
[----:B------:R-:W-:Y:S02]  /*3df0*/  MOV R31, 0x60 ;  /* 0x00000060001f7802 */ /* 0x000fe40000000f00 */
[----:B------:R-:W-:Y:S03]  /*3e00*/  ISETP.GE.AND P0, PT, R102, UR4, PT ;  /* 0x0000000466007c0c */ /* 0x000fe6000bf06270 */
[C---:B------:R-:W-:Y:S04]  /*3e10*/  IMAD.WIDE.U32 R32, R31.reuse, c[0x0][0x288], R114 ;  /* 0x0000a2001f207a25 */ /* 0x040fe800078e0072 */
[C---:B------:R-:W-:Y:S02]  /*3e20*/  IMAD R30, R31.reuse, c[0x0][0x28c], RZ ;  /* 0x0000a3001f1e7a24 */ /* 0x040fe400078e02ff */
[----:B-1----:R-:W-:Y:S03]  /*3e30*/  IMAD.WIDE.U32 R36, R31, c[0x0][0x198], R108 ;  /* 0x000066001f247a25 */ /* 0x002fe600078e006c */
[----:B------:R-:W-:Y:S01]  /*3e40*/  IADD3 R33, R33, R30, RZ ;  /* 0x0000001e21217210 */ /* 0x000fe20007ffe0ff */
[----:B------:R-:W2:Y:S01]  /*3e50*/  @!P0 LDG.E.64 R6, [R14.64] ;  /* 0x000000060e068981 */ /* 0x000ea2000c1e1b00 */
[----:B------:R-:W-:Y:S05]  /*3e60*/  IMAD R31, R31, c[0x0][0x19c], RZ ;  /* 0x000067001f1f7a24 */ /* 0x000fea00078e02ff */
[----:B------:R-:W-:Y:S01]  /*3e70*/  IADD3 R37, R37, R31, RZ ;  /* 0x0000001f25257210 */ /* 0x000fe20007ffe0ff */
[----:B------:R-:W3:Y:S08]  /*3e80*/  LDG.E.128 R16, [R32.64] ;  /* 0x0000000620107981 */ /* 0x000ef0000c1e1d00 */
[----:B------:R-:W4:Y:S01]  /*3e90*/  @!P0 LDG.E.64 R26, [R28.64] ;  /* 0x000000061c1a8981 */ /* 0x000f22000c1e1b00 */
[C---:B--2---:R-:W-:Y:S02]  /*3ea0*/  @!P0 SHF.L.U32 R5, R6.reuse, 0x10, RZ ;  /* 0x0000001006058819 */ /* 0x044fe400000006ff */
[----:B------:R-:W-:Y:S02]  /*3eb0*/  @!P0 LOP3.LUT R8, R6, 0xffff0000, RZ, 0xc0, !PT ;  /* 0xffff000006088812 */ /* 0x000fe400078ec0ff */
[C---:B---3--:R-:W-:Y:S02]  /*3ec0*/  @!P0 LOP3.LUT R22, R16.reuse, 0xffff0000, RZ, 0xc0, !PT ;  /* 0xffff000010168812 */ /* 0x048fe400078ec0ff */
[----:B------:R-:W-:Y:S02]  /*3ed0*/  @!P0 SHF.L.U32 R20, R16, 0x10, RZ ;  /* 0x0000001010148819 */ /* 0x000fe400000006ff */
[----:B------:R-:W-:Y:S01]  /*3ee0*/  @!P0 SHF.L.U32 R21, R17, 0x10, RZ ;  /* 0x0000001011158819 */ /* 0x000fe200000006ff */
[-C--:B------:R-:W-:Y:S01]  /*3ef0*/  @!P0 FMUL.FTZ R33, R22, R5.reuse ;  /* 0x0000000516218220 */ /* 0x080fe20000410000 */
[----:B------:R-:W-:Y:S01]  /*3f00*/  @!P0 SHF.L.U32 R6, R19, 0x10, RZ ;  /* 0x0000001013068819 */ /* 0x000fe200000006ff */
[----:B------:R-:W-:Y:S01]  /*3f10*/  @!P0 FMUL.FTZ R0, R20, R5 ;  /* 0x0000000514008220 */ /* 0x000fe20000410000 */
[C---:B----4-:R-:W-:Y:S01]  /*3f20*/  @!P0 LOP3.LUT R24, R26.reuse, 0xffff0000, RZ, 0xc0, !PT ;  /* 0xffff00001a188812 */ /* 0x050fe200078ec0ff */
[----:B------:R-:W-:Y:S01]  /*3f30*/  @!P0 IMAD.U32 R23, R26, 0x10000, RZ ;  /* 0x000100001a178824 */ /* 0x000fe200078e00ff */
[----:B------:R-:W-:Y:S01]  /*3f40*/  @!P0 SHF.L.U32 R5, R7, 0x10, RZ ;  /* 0x0000001007058819 */ /* 0x000fe200000006ff */
[-C--:B------:R-:W-:Y:S01]  /*3f50*/  @!P0 FMUL.FTZ R2, R21, R8.reuse ;  /* 0x0000000815028220 */ /* 0x080fe20000410000 */
[----:B------:R-:W-:Y:S01]  /*3f60*/  @!P0 LOP3.LUT R26, R19, 0xffff0000, RZ, 0xc0, !PT ;  /* 0xffff0000131a8812 */ /* 0x000fe200078ec0ff */
[-C--:B------:R-:W-:Y:S01]  /*3f70*/  @!P0 FFMA.FTZ R33, R20, R23.reuse, -R33 ;  /* 0x0000001714218223 */ /* 0x080fe20000010821 */
[----:B------:R-:W-:Y:S01]  /*3f80*/  @!P0 LOP3.LUT R7, R7, 0xffff0000, RZ, 0xc0, !PT ;  /* 0xffff000007078812 */ /* 0x000fe200078ec0ff */
[----:B------:R-:W-:Y:S02]  /*3f90*/  @!P0 IMAD.U32 R20, R18, 0x10000, RZ ;  /* 0x0001000012148824 */ /* 0x000fe400078e00ff */
[----:B------:R-:W-:Y:S01]  /*3fa0*/  @!P0 FFMA.FTZ R0, R22, R23, R0 ;  /* 0x0000001716008223 */ /* 0x000fe20000010000 */
[----:B------:R-:W-:Y:S01]  /*3fb0*/  @!P0 LOP3.LUT R23, R17, 0xffff0000, RZ, 0xc0, !PT ;  /* 0xffff000011178812 */ /* 0x000fe200078ec0ff */
[C---:B------:R-:W-:Y:S01]  /*3fc0*/  @!P0 IMAD.U32 R25, R27.reuse, 0x10000, RZ ;  /* 0x000100001b198824 */ /* 0x040fe200078e00ff */
[----:B------:R-:W-:Y:S01]  /*3fd0*/  @!P0 LOP3.LUT R22, R18, 0xffff0000, RZ, 0xc0, !PT ;  /* 0xffff000012168812 */ /* 0x000fe200078ec0ff */
[----:B------:R-:W-:Y:S01]  /*3fe0*/  @!P0 FMUL.FTZ R3, R20, R5 ;  /* 0x0000000514038220 */ /* 0x000fe20000410000 */
[----:B------:R-:W-:Y:S01]  /*3ff0*/  @!P0 LOP3.LUT R27, R27, 0xffff0000, RZ, 0xc0, !PT ;  /* 0xffff00001b1b8812 */ /* 0x000fe200078ec0ff */
[C---:B------:R-:W-:Y:S01]  /*4000*/  @!P0 FMUL.FTZ R35, R23.reuse, R8 ;  /* 0x0000000817238220 */ /* 0x040fe20000410000 */
[----:B------:R-:W-:Y:S01]  /*4010*/  @!P0 F2FP.BF16.PACK_AB R33, R0, R33 ;  /* 0x000000210021823e */ /* 0x000fe200000010ff */
        /* <DEDUP_REMOVED lines=16> */
[----:B------:R1:W-:Y:S02]  /*4120*/  STG.E.128 [R36.64], R16 ;  /* 0x0000001024007986 */ /* 0x0003e4000c101d06 */
.L_x_5576:
[----:B------:R-:W-:Y:S05]  /*4130*/  BSYNC B0 ;  /* 0x0000000000007941 */ /* 0x000fea0003800000 */
.L_x_5575:
        /* <DEDUP_REMOVED lines=52> */
.L_x_5574:
[----:B------:R-:W-:Y:S05]  /*4480*/  BSYNC B1 ;  /* 0x0000000000017941 */ /* 0x000fea0003800000 */
.L_x_5573:
[----:B------:R-:W-:Y:S01]  /*4490*/  IMAD.MOV.U32 R0, RZ, RZ, c[0x0][0x230] ;  /* 0x00008c00ff007624 */ /* 0x000fe200078e00ff */
[----:B------:R-:W-:Y:S01]  /*44a0*/  ULDC UR4, c[0x0][0x230] ;  /* 0x00008c0000047ab9 */ /* 0x000fe20000000800 */
[----:B------:R-:W-:Y:S02]  /*44b0*/  IMAD.MOV.U32 R8, RZ, RZ, R10 ;  /* 0x000000ffff087224 */ /* 0x000fe400078e000a */
[----:B------:R-:W-:Y:S05]  /*44c0*/  IMAD.U32 R3, R0, -0x20, RZ ;  /* 0xffffffe000037824 */ /* 0x000fea00078e00ff */
[C---:B------:R-:W-:Y:S02]  /*44d0*/  LEA R50, P1, R3.reuse, R50, 0x1 ;  /* 0x0000003203327211 */ /* 0x040fe400078208ff */
[C---:B------:R-:W-:Y:S02]  /*44e0*/  LEA R10, P0, R3.reuse, R8, 0x1 ;  /* 0x00000008030a7211 */ /* 0x040fe400078008ff */
[C---:B------:R-:W-:Y:S02]  /*44f0*/  LEA.HI.X.SX32 R51, R3.reuse, R51, 0x1, P1 ;  /* 0x0000003303337211 */ /* 0x040fe400008f0eff */
[----:B------:R-:W-:Y:S01]  /*4500*/  LEA.HI.X.SX32 R9, R3, R9, 0x1, P0 ;  /* 0x0000000903097211 */ /* 0x000fe200000f0eff */
[----:B------:R-:W-:-:S05]  /*4510*/  BRA `(.L_x_5577) ;  /* 0x000034a000007947 */ /* 0x000fca0003800000 */
.L_x_5560:
[----:B------:R-:W-:Y:S01]  /*4520*/  BSSY B2, `(.L_x_5578) ;  /* 0x00000b5000027945 */ /* 0x000fe20003800000 */
[----:B------:R-:W-:-:S05]  /*4530*/  @!P6 BRA `(.L_x_5579) ;  /* 0x00000b300000e947 */ /* 0x000fca0003800000 */
[----:B------:R-:W-:Y:S01]  /*4540*/  ISETP.GE.AND P0, PT, R102, c[0x0][0x220], PT ;  /* 0x0000880066007a0c */ /* 0x000fe20003f06270 */
[----:B------:R-:W-:Y:S01]  /*4550*/  @!UPT UIADD3 URZ, URZ, URZ, URZ ;  /* 0x0000003f3f3ff290 */ /* 0x000fe2000fffe03f */
[----:B------:R-:W-:Y:S11]  /*4560*/  BSSY B1, `(.L_x_5580) ;  /* 0x0000057000017945 */ /* 0x000ff60003800000 */
[----:B------:R-:W-:-:S05]  /*4570*/  @P0 BRA `(.L_x_5581) ;  /* 0x0000055000000947 */ /* 0x000fca0003800000 */
[----:B------:R1:W5:Y:S01]  /*4580*/  LDG.E.128 R36, [R114.64] ;  /* 0x0000000672247981 */ /* 0x000362000c1e1d00 */
[----:B------:R-:W-:Y:S01]  /*4590*/  ISETP.GE.AND P0, PT, R102, UR4, PT ;  /* 0x0000000466007c0c */ /* 0x000fe2000bf06270 */
[----:B------:R-:W-:Y:S01]  /*45a0*/  @!UPT UIADD3 URZ, URZ, URZ, URZ ;  /* 0x0000003f3f3ff290 */ /* 0x000fe2000fffe03f */
[----:B------:R-:W-:Y:S11]  /*45b0*/  BSSY B0, `(.L_x_5582) ;  /* 0x0000050000007945 */ /* 0x000ff60003800000 */
[----:B------:R-:W-:-:S05]  /*45c0*/  @P0 BRA `(.L_x_5583) ;  /* 0x000004e000000947 */ /* 0x000fca0003800000 */
[C---:B-----5:R-:W-:Y:S01]  /*45d0*/  SHF.L.U32 R31, R36.reuse, 0x10, RZ ;  /* 0x00000010241f7819 */ /* 0x060fe200000006ff */
[----:B------:R-:W-:Y:S01]  /*45e0*/  ULEA.HI UR5, UR4, UR4, URZ, 0x1 ;  /* 0x0000000404057291 */ /* 0x000fe2000f8f083f */
[----:B------:R-:W-:Y:S01]  /*45f0*/  LOP3.LUT R33, R36, 0xffff0000, RZ, 0xc0, !PT ;  /* 0xffff000024217812 */ /* 0x000fe200078ec0ff */
[----:B------:R-:W-:Y:S01]  /*4600*/  IMAD.MOV.U32 R157, RZ, RZ, RZ ;  /* 0x000000ffff9d7224 */ /* 0x000fe200078e00ff */
[C---:B------:R-:W-:Y:S01]  /*4610*/  SHF.L.U32 R40, R38.reuse, 0x10, RZ ;  /* 0x0000001026287819 */ /* 0x040fe200000006ff */
[C---:B------:R-:W-:Y:S01]  /*4620*/  IMAD.U32 R36, R37.reuse, 0x10000, RZ ;  /* 0x0001000025247824 */ /* 0x040fe200078e00ff */
[----:B------:R-:W-:Y:S01]  /*4630*/  LOP3.LUT R37, R37, 0xffff0000, RZ, 0xc0, !PT ;  /* 0xffff000025257812 */ /* 0x000fe200078ec0ff */
[C---:B------:R-:W-:Y:S01]  /*4640*/  IMAD.U32 R44, R39.reuse, 0x10000, RZ ;  /* 0x00010000272c7824 */ /* 0x040fe200078e00ff */
[----:B------:R-:W-:Y:S01]  /*4650*/  LOP3.LUT R41, R38, 0xffff0000, RZ, 0xc0, !PT ;  /* 0xffff000026297812 */ /* 0x000fe200078ec0ff */
[----:B------:R-:W-:Y:S01]  /*4660*/  USHF.R.S32.HI UR5, URZ, 0x1, UR5 ;  /* 0x000000013f057899 */ /* 0x000fe20008011405 */
[----:B------:R-:W-:Y:S05]  /*4670*/  LOP3.LUT R45, R39, 0xffff0000, RZ, 0xc0, !PT ;  /* 0xffff0000272d7812 */ /* 0x000fea00078ec0ff */
[----:B------:R-:W-:Y:S02]  /*4680*/  ISETP.GE.AND P5, PT, R102, UR5, PT ;  /* 0x0000000566007c0c */ /* 0x000fe4000bfa6270 */
[----:B------:R-:W-:Y:S11]  /*4690*/  MOV R149, UR5 ;  /* 0x0000000500957c02 */ /* 0x000ff60008000f00 */
[----:B------:R-:W-:Y:S02]  /*46a0*/  @P5 IMAD R157, RZ, RZ, -UR5 ;  /* 0x80000005ff9d5e24 */ /* 0x000fe4000f8e02ff */
[----:B------:R-:W-:Y:S03]  /*46b0*/  @P5 IMAD R149, RZ, RZ, -UR5 ;  /* 0x80000005ff955e24 */ /* 0x000fe6000f8e02ff */
[C---:B------:R-:W-:Y:S04]  /*46c0*/  LEA R160, P0, R157.reuse, R116, 0x1 ;  /* 0x000000749da07211 */ /* 0x040fe800078008ff */
[----:B------:R-:W-:Y:S02]  /*46d0*/  LEA.HI.X.SX32 R161, R157, R117, 0x1, P0 ;  /* 0x000000759da17211 */ /* 0x000fe400000f0eff */
[C---:B------:R-:W-:Y:S04]  /*46e0*/  LEA R14, P0, R149.reuse, R114, 0x1 ;  /* 0x00000072950e7211 */ /* 0x040fe800078008ff */
[----:B------:R-:W-:Y:S01]  /*46f0*/  LEA.HI.X.SX32 R15, R149, R115, 0x1, P0 ;  /* 0x00000073950f7211 */ /* 0x000fe200000f0eff */
[----:B------:R-:W2:Y:S01]  /*4700*/  LDG.E.128 R160, [R160.64] ;  /* 0x00000006a0a07981 */ /* 0x000ea2000c1e1d00 */
[----:B------:R-:W-:Y:S01]  /*4710*/  MOV R149, RZ ;  /* 0x000000ff00957202 */ /* 0x000fe20000000f00 */
[----:B------:R-:W-:Y:S05]  /*4720*/  @P5 IMAD R149, RZ, RZ, -UR5 ;  /* 0x80000005ff955e24 */ /* 0x000fea000f8e02ff */
[C---:B------:R-:W-:Y:S01]  /*4730*/  LEA R34, P0, R149.reuse, R118, 0x1 ;  /* 0x0000007695227211 */ /* 0x040fe200078008ff */
[----:B------:R3:W4:Y:S03]  /*4740*/  LDG.E.128 R16, [R14.64] ;  /* 0x000000060e107981 */ /* 0x000726000c1e1d00 */
[----:B------:R-:W-:Y:S05]  /*4750*/  LEA.HI.X.SX32 R35, R149, R119, 0x1, P0 ;  /* 0x0000007795237211 */ /* 0x000fea00000f0eff */
[----:B------:R-:W4:Y:S01]  /*4760*/  LDG.E.128 R52, [R34.64] ;  /* 0x0000000622347981 */ /* 0x000f22000c1e1d00 */
[----:B--2---:R-:W-:Y:S01]  /*4770*/  IMAD.U32 R23, R161, 0x10000, RZ ;  /* 0x00010000a1177824 */ /* 0x004fe200078e00ff */
[C---:B------:R-:W-:Y:S01]  /*4780*/  SHF.L.U32 R29, R160.reuse, 0x10, RZ ;  /* 0x00000010a01d7819 */ /* 0x040fe200000006ff */
[----:B---3--:R-:W-:Y:S01]  /*4790*/  IMAD.U32 R15, R163, 0x10000, RZ ;  /* 0x00010000a30f7824 */ /* 0x008fe200078e00ff */
[----:B------:R-:W-:Y:S01]  /*47a0*/  LOP3.LUT R25, R160, 0xffff0000, RZ, 0xc0, !PT ;  /* 0xffff0000a0197812 */ /* 0x000fe200078ec0ff */
[----:B------:R-:W-:Y:S01]  /*47b0*/  @!P5 FADD.FTZ R23, -R23, -RZ ;  /* 0x800000ff1717d221 */ /* 0x000fe20000010100 */
[----:B------:R-:W-:Y:S01]  /*47c0*/  LOP3.LUT R22, R161, 0xffff0000, RZ, 0xc0, !PT ;  /* 0xffff0000a1167812 */ /* 0x000fe200078ec0ff */
[----:B------:R-:W-:Y:S01]  /*47d0*/  @!P5 FADD.FTZ R29, -R29, -RZ ;  /* 0x800000ff1d1dd221 */ /* 0x000fe20000010100 */
[----:B------:R-:W-:Y:S01]  /*47e0*/  SHF.L.U32 R21, R162, 0x10, RZ ;  /* 0x00000010a2157819 */ /* 0x000fe200000006ff */
[----:B------:R-:W-:Y:S01]  /*47f0*/  @!P5 FADD.FTZ R25, -R25, -RZ ;  /* 0x800000ff1919d221 */ /* 0x000fe20000010100 */
[C---:B----4-:R-:W-:Y:S01]  /*4800*/  SHF.L.U32 R30, R16.reuse, 0x10, RZ ;  /* 0x00000010101e7819 */ /* 0x050fe200000006ff */
[C---:B------:R-:W-:Y:S01]  /*4810*/  IMAD.U32 R26, R17.reuse, 0x10000, RZ ;  /* 0x00010000111a7824 */ /* 0x040fe200078e00ff */
[----:B------:R-:W-:Y:S01]  /*4820*/  LOP3.LUT R28, R16, 0xffff0000, RZ, 0xc0, !PT ;  /* 0xffff0000101c7812 */ /* 0x000fe200078ec0ff */
[----:B------:R-:W-:Y:S01]  /*4830*/  @!P5 FADD.FTZ R22, -R22, -RZ ;  /* 0x800000ff1616d221 */ /* 0x000fe20000010100 */
[----:B------:R-:W-:Y:S01]  /*4840*/  LOP3.LUT R20, R162, 0xffff0000, RZ, 0xc0, !PT ;  /* 0xffff0000a2147812 */ /* 0x000fe200078ec0ff */
[----:B------:R-:W-:Y:S01]  /*4850*/  FMUL.FTZ R0, R30, R29 ;  /* 0x0000001d1e007220 */ /* 0x000fe20000410000 */
[----:B------:R-:W-:Y:S01]  /*4860*/  LOP3.LUT R27, R17, 0xffff0000, RZ, 0xc0, !PT ;  /* 0xffff0000111b7812 */ /* 0x000fe200078ec0ff */
[----:B------:R-:W-:Y:S01]  /*4870*/  FMUL.FTZ R2, R28, R25 ;  /* 0x000000191c027220 */ /* 0x000fe20000410000 */
[----:B------:R-:W-:Y:S01]  /*4880*/  SHF.L.U32 R32, R52, 0x10, RZ ;  /* 0x0000001034207819 */ /* 0x000fe200000006ff */
[----:B------:R-:W-:Y:S01]  /*4890*/  FMUL.FTZ R3, R26, R23 ;  /* 0x000000171a037220 */ /* 0x000fe20000410000 */
[----:B------:R-:W-:Y:S01]  /*48a0*/  LOP3.LUT R34, R52, 0xffff0000, RZ, 0xc0, !PT ;  /* 0xffff000034227812 */ /* 0x000fe200078ec0ff */
[----:B------:R-:W-:Y:S01]  /*48b0*/  @!P5 FADD.FTZ R21, -R21, -RZ ;  /* 0x800000ff1515d221 */ /* 0x000fe20000010100 */
[C---:B------:R-:W-:Y:S01]  /*48c0*/  SHF.L.U32 R24, R18.reuse, 0x10, RZ ;  /* 0x0000001012187819 */ /* 0x040fe200000006ff */
[----:B------:R-:W-:Y:S01]  /*48d0*/  IMAD.U32 R35, R53, 0x10000, RZ ;  /* 0x0001000035237824 */ /* 0x000fe200078e00ff */
[----:B------:R-:W-:Y:S01]  /*48e0*/  LOP3.LUT R14, R163, 0xffff0000, RZ, 0xc0, !PT ;  /* 0xffff0000a30e7812 */ /* 0x000fe200078ec0ff */
[----:B------:R-:W-:Y:S01]  /*48f0*/  FFMA.FTZ R0, R31, R32, R0 ;  /* 0x000000201f007223 */ /* 0x000fe20000010000 */
[----:B------:R-:W-:Y:S01]  /*4900*/  LOP3.LUT R17, R18, 0xffff0000, RZ, 0xc0, !PT ;  /* 0xffff000012117812 */ /* 0x000fe200078ec0ff */
[----:B------:R-:W-:Y:S01]  /*4910*/  FMUL.FTZ R4, R27, R22 ;  /* 0x000000161b047220 */ /* 0x000fe20000410000 */
[----:B------:R-:W-:Y:S01]  /*4920*/  LOP3.LUT R38, R53, 0xffff0000, RZ, 0xc0, !PT ;  /* 0xffff000035267812 */ /* 0x000fe200078ec0ff */
[----:B------:R-:W-:Y:S01]  /*4930*/  @!P5 FADD.FTZ R20, -R20, -RZ ;  /* 0x800000ff1414d221 */ /* 0x000fe20000010100 */
[C---:B------:R-:W-:Y:S01]  /*4940*/  SHF.L.U32 R39, R54.reuse, 0x10, RZ ;  /* 0x0000001036277819 */ /* 0x040fe200000006ff */
[----:B------:R-:W-:Y:S01]  /*4950*/  FFMA.FTZ R2, R33, R34, R2 ;  /* 0x0000002221027223 */ /* 0x000fe20000010002 */
[----:B------:R-:W-:Y:S01]  /*4960*/  LOP3.LUT R42, R54, 0xffff0000, RZ, 0xc0, !PT ;  /* 0xffff0000362a7812 */ /* 0x000fe200078ec0ff */
[C---:B------:R-:W-:Y:S01]  /*4970*/  IMAD.U32 R16, R19.reuse, 0x10000, RZ ;  /* 0x0001000013107824 */ /* 0x040fe200078e00ff */
[----:B------:R-:W-:Y:S01]  /*4980*/  LOP3.LUT R19, R19, 0xffff0000, RZ, 0xc0, !PT ;  /* 0xffff000013137812 */ /* 0x000fe200078ec0ff */
[----:B------:R-:W-:Y:S01]  /*4990*/  @!P5 FADD.FTZ R15, -R15, -RZ ;  /* 0x800000ff0f0fd221 */ /* 0x000fe20000010100 */
[----:B------:R-:W-:Y:S01]  /*49a0*/  LOP3.LUT R46, R55, 0xffff0000, RZ, 0xc0, !PT ;  /* 0xffff0000372e7812 */ /* 0x000fe200078ec0ff */
[----:B------:R-:W-:Y:S02]  /*49b0*/  FMUL.FTZ R5, R24, R21 ;  /* 0x0000001518057220 */ /* 0x000fe40000410000 */
[----:B------:R-:W-:Y:S01]  /*49c0*/  FFMA.FTZ R3, R36, R35, R3 ;  /* 0x0000002324037223 */ /* 0x000fe20000010003 */
[----:B------:R-:W-:Y:S01]  /*49d0*/  F2FP.BF16.PACK_AB R36, R2, R0 ;  /* 0x000000000224723e */ /* 0x000fe200000010ff */
[----:B------:R-:W-:Y:S02]  /*49e0*/  @!P5 FADD.FTZ R14, -R14, -RZ ;  /* 0x800000ff0e0ed221 */ /* 0x000fe40000010100 */
[----:B------:R-:W-:Y:S02]  /*49f0*/  FMUL.FTZ R6, R17, R20 ;  /* 0x0000001411067220 */ /* 0x000fe40000410000 */
[----:B------:R-:W-:Y:S02]  /*4a00*/  FFMA.FTZ R4, R37, R38, R4 ;  /* 0x0000002625047223 */ /* 0x000fe40000010004 */
[----:B------:R-:W-:Y:S02]  /*4a10*/  FMUL.FTZ R7, R16, R15 ;  /* 0x0000000f10077220 */ /* 0x000fe40000410000 */
[----:B------:R-:W-:Y:S01]  /*4a20*/  IMAD.U32 R43, R55, 0x10000, RZ ;  /* 0x00010000372b7824 */ /* 0x000fe200078e00ff */
[----:B------:R-:W-:Y:S01]  /*4a30*/  F2FP.BF16.PACK_AB R37, R4, R3 ;  /* 0x000000030425723e */ /* 0x000fe200000010ff */
[----:B------:R-:W-:Y:S02]  /*4a40*/  FFMA.FTZ R5, R40, R39, R5 ;  /* 0x0000002728057223 */ /* 0x000fe40000010005 */
[----:B------:R-:W-:Y:S02]  /*4a50*/  FMUL.FTZ R8, R19, R14 ;  /* 0x0000000e13087220 */ /* 0x000fe40000410000 */
[----:B------:R-:W-:Y:S02]  /*4a60*/  FFMA.FTZ R6, R41, R42, R6 ;  /* 0x0000002a29067223 */ /* 0x000fe40000010006 */
[----:B------:R-:W-:Y:S02]  /*4a70*/  FFMA.FTZ R7, R44, R43, R7 ;  /* 0x0000002b2c077223 */ /* 0x000fe40000010007 */
[----:B------:R-:W-:Y:S01]  /*4a80*/  FFMA.FTZ R8, R45, R46, R8 ;  /* 0x0000002e2d087223 */ /* 0x000fe20000010008 */
[----:B------:R-:W-:Y:S04]  /*4a90*/  F2FP.BF16.PACK_AB R38, R6, R5 ;  /* 0x000000050626723e */ /* 0x000fe800000010ff */
[----:B------:R-:W-:Y:S02]  /*4aa0*/  F2FP.BF16.PACK_AB R39, R8, R7 ;  /* 0x000000070827723e */ /* 0x000fe400000010ff */
.L_x_5583:
[----:B------:R-:W-:Y:S05]  /*4ab0*/  BSYNC B0 ;  /* 0x0000000000007941 */ /* 0x000fea0003800000 */
.L_x_5582:
[----:B-----5:R2:W-:Y:S02]  /*4ac0*/  STG.E.128 [R108.64], R36 ;  /* 0x000000246c007986 */ /* 0x0205e4000c101d06 */
.L_x_5581:
[----:B------:R-:W-:Y:S05]  /*4ad0*/  BSYNC B1 ;  /* 0x0000000000017941 */ /* 0x000fea0003800000 */
.L_x_5580:
[----:B------:R-:W-:Y:S11]  /*4ae0*/  ISETP.GE.AND P0, PT, R100, c[0x0][0x220], PT ;  /* 0x0000880064007a0c */ /* 0x000ff60003f06270 */
[----:B------:R-:W-:Y:S02]  /*4af0*/  @!UPT UIADD3 URZ, URZ, URZ, URZ ;  /* 0x0000003f3f3ff290 */ /* 0x000fe4000fffe03f */
[----:B------:R-:W-:-:S05]  /*4b00*/  @P0 BRA `(.L_x_5579) ;  /* 0x0000056000000947 */ /* 0x000fca0003800000 */
[----:B------:R-:W-:Y:S01]  /*4b10*/  ISETP.GE.AND P0, PT, R100, UR4, PT ;  /* 0x0000000464007c0c */ /* 0x000fe2000bf06270 */
[----:B--2---:R2:W5:Y:S01]  /*4b20*/  LDG.E.128 R36, [R114.64+0x80] ;  /* 0x0000800672247981 */ /* 0x004562000c1e1d00 */
[----:B------:R-:W-:Y:S01]  /*4b30*/  IADD3 R164, P5, R114, 0x80, RZ ;  /* 0x0000008072a47810 */ /* 0x000fe20007fbe0ff */
[----:B------:R-:W-:Y:S04]  /*4b40*/  BSSY B0, `(.L_x_5584) ;  /* 0x0000051000007945 */ /* 0x000fe80003800000 */
[----:B------:R-:W-:Y:S06]  /*4b50*/  IMAD.X R165, RZ, RZ, R115, P5 ;  /* 0x000000ffffa57224 */ /* 0x000fec00028e0673 */
        /* <DEDUP_REMOVED lines=18> */
[----:B------:R-:W-:Y:S01]  /*4c80*/  MOV R149, RZ ;  /* 0x000000ff00957202 */ /* 0x000fe20000000f00 */
[----:B------:R-:W-:Y:S01]  /*4c90*/  @P5 IMAD R149, RZ, RZ, -UR5 ;  /* 0x80000005ff955e24 */ /* 0x000fe2000f8e02ff */
[C---:B------:R-:W-:Y:S02]  /*4ca0*/  LEA R14, P0, R148.reuse, R164, 0x1 ;  /* 0x000000a4940e7211 */ /* 0x040fe400078008ff */
[----:B------:R-:W3:Y:S02]  /*4cb0*/  LDG.E.128 R160, [R160.64+0x80] ;  /* 0x00008006a0a07981 */ /* 0x000ee4000c1e1d00 */
[----:B------:R-:W-:Y:S02]  /*4cc0*/  LEA.HI.X.SX32 R15, R148, R165, 0x1, P0 ;  /* 0x000000a5940f7211 */ /* 0x000fe400000f0eff */
[C---:B------:R-:W-:Y:S04]  /*4cd0*/  LEA R34, P0, R149.reuse, R118, 0x1 ;  /* 0x0000007695227211 */ /* 0x040fe800078008ff */
[----:B------:R-:W-:Y:S01]  /*4ce0*/  LEA.HI.X.SX32 R35, R149, R119, 0x1, P0 ;  /* 0x0000007795237211 */ /* 0x000fe200000f0eff */
[----:B--2---:R4:W2:Y:S08]  /*4cf0*/  LDG.E.128 R16, [R14.64] ;  /* 0x000000060e107981 */ /* 0x0048b0000c1e1d00 */
[----:B------:R-:W2:Y:S01]  /*4d00*/  LDG.E.128 R52, [R34.64+0x80] ;  /* 0x0000800622347981 */ /* 0x000ea2000c1e1d00 */
[----:B---3--:R-:W-:Y:S01]  /*4d10*/  IMAD.U32 R23, R161, 0x10000, RZ ;  /* 0x00010000a1177824 */ /* 0x008fe200078e00ff */
[C---:B------:R-:W-:Y:S01]  /*4d20*/  SHF.L.U32 R29, R160.reuse, 0x10, RZ ;  /* 0x00000010a01d7819 */ /* 0x040fe200000006ff */
[----:B----4-:R-:W-:Y:S01]  /*4d30*/  IMAD.U32 R15, R163, 0x10000, RZ ;  /* 0x00010000a30f7824 */ /* 0x010fe200078e00ff */
[----:B------:R-:W-:Y:S01]  /*4d40*/  LOP3.LUT R25, R160, 0xffff0000, RZ, 0xc0, !PT ;  /* 0xffff0000a0197812 */ /* 0x000fe200078ec0ff */
[----:B------:R-:W-:Y:S01]  /*4d50*/  @!P5 FADD.FTZ R23, -R23, -RZ ;  /* 0x800000ff1717d221 */ /* 0x000fe20000010100 */
[----:B------:R-:W-:Y:S01]  /*4d60*/  LOP3.LUT R22, R161, 0xffff0000, RZ, 0xc0, !PT ;  /* 0xffff0000a1167812 */ /* 0x000fe200078ec0ff */
[----:B------:R-:W-:Y:S01]  /*4d70*/  @!P5 FADD.FTZ R29, -R29, -RZ ;  /* 0x800000ff1d1dd221 */ /* 0x000fe20000010100 */
[----:B------:R-:W-:Y:S01]  /*4d80*/  SHF.L.U32 R21, R162, 0x10, RZ ;  /* 0x00000010a2157819 */ /* 0x000fe200000006ff */
[----:B------:R-:W-:Y:S01]  /*4d90*/  @!P5 FADD.FTZ R25, -R25, -RZ ;  /* 0x800000ff1919d221 */ /* 0x000fe20000010100 */
[C---:B--2---:R-:W-:Y:S01]  /*4da0*/  SHF.L.U32 R30, R16.reuse, 0x10, RZ ;  /* 0x00000010101e7819 */ /* 0x044fe200000006ff */
        /* <DEDUP_REMOVED lines=42> */
.L_x_5585:
[----:B------:R-:W-:Y:S05]  /*5050*/  BSYNC B0 ;  /* 0x0000000000007941 */ /* 0x000fea0003800000 */
.L_x_5584:
[----:B-----5:R3:W-:Y:S02]  /*5060*/  STG.E.128 [R108.64+0x80], R36 ;  /* 0x000080246c007986 */ /* 0x0207e4000c101d06 */
.L_x_5579:
[----:B------:R-:W-:Y:S05]  /*5070*/  BSYNC B2 ;  /* 0x0000000000027941 */ /* 0x000fea0003800000 */
.L_x_5578:
[----:B------:R-:W-:Y:S01]  /*5080*/  BSSY B2, `(.L_x_5586) ;  /* 0x00000c2000027945 */ /* 0x000fe20003800000 */
[----:B------:R-:W-:-:S05]  /*5090*/  @!P4 BRA `(.L_x_5587) ;  /* 0x00000c000000c947 */ /* 0x000fca0003800000 */
[----:B------:R-:W-:Y:S01]  /*50a0*/  ISETP.GE.AND P0, PT, R102, c[0x0][0x220], PT ;  /* 0x0000880066007a0c */ /* 0x000fe20003f06270 */
[----:B------:R-:W-:Y:S01]  /*50b0*/  @!UPT UIADD3 URZ, URZ, URZ, URZ ;  /* 0x0000003f3f3ff290 */ /* 0x000fe2000fffe03f */
[----:B------:R-:W-:Y:S11]  /*50c0*/  BSSY B1, `(.L_x_5588) ;  /* 0x000005e000017945 */ /* 0x000ff60003800000 */
[----:B------:R-:W-:-:S05]  /*50d0*/  @P0 BRA `(.L_x_5589) ;  /* 0x000005c000000947 */ /* 0x000fca0003800000 */
[C---:B------:R-:W-:Y:S01]  /*50e0*/  LEA R164, P0, R78.reuse, R114, 0x1 ;  /* 0x000000724ea47211 */ /* 0x040fe200078008ff */
[----:B------:R-:W-:Y:S03]  /*50f0*/  BSSY B0, `(.L_x_5590) ;  /* 0x0000057000007945 */ /* 0x000fe60003800000 */
[----:B------:R-:W-:Y:S02]  /*5100*/  LEA.HI.X R165, R78, R115, R77, 0x1, P0 ;  /* 0x000000734ea57211 */ /* 0x000fe400000f0c4d */
[----:B------:R-:W-:Y:S03]  /*5110*/  ISETP.GE.AND P0, PT, R102, UR4, PT ;  /* 0x0000000466007c0c */ /* 0x000fe6000bf06270 */
[----:B--23--:R2:W5:Y:S10]  /*5120*/  LDG.E.128 R36, [R164.64] ;  /* 0x00000006a4247981 */ /* 0x00c574000c1e1d00 */
[----:B------:R-:W-:-:S05]  /*5130*/  @P0 BRA `(.L_x_5591) ;  /* 0x0000052000000947 */ /* 0x000fca0003800000 */
[----:B-----5:R-:W-:Y:S01]  /*5140*/  LOP3.LUT R33, R36, 0xffff0000, RZ, 0xc0, !PT ;  /* 0xffff000024217812 */ /* 0x020fe200078ec0ff */
[----:B------:R-:W-:Y:S01]  /*5150*/  ULEA.HI UR5, UR4, UR4, URZ, 0x1 ;  /* 0x0000000404057291 */ /* 0x000fe2000f8f083f */
[C---:B------:R-:W-:Y:S01]  /*5160*/  SHF.L.U32 R40, R38.reuse, 0x10, RZ ;  /* 0x0000001026287819 */ /* 0x040fe200000006ff */
[----:B------:R-:W-:Y:S01]  /*5170*/  IMAD.MOV.U32 R150, RZ, RZ, RZ ;  /* 0x000000ffff967224 */ /* 0x000fe200078e00ff */
[----:B------:R-:W-:Y:S01]  /*5180*/  LOP3.LUT R41, R38, 0xffff0000, RZ, 0xc0, !PT ;  /* 0xffff000026297812 */ /* 0x000fe200078ec0ff */
[----:B------:R-:W-:Y:S01]  /*5190*/  USHF.R.S32.HI UR5, URZ, 0x1, UR5 ;  /* 0x000000013f057899 */ /* 0x000fe20008011405 */
[----:B------:R-:W-:Y:S01]  /*51a0*/  LOP3.LUT R45, R39, 0xffff0000, RZ, 0xc0, !PT ;  /* 0xffff0000272d7812 */ /* 0x000fe200078ec0ff */
[----:B------:R-:W-:Y:S02]  /*51b0*/  IMAD.U32 R31, R36, 0x10000, RZ ;  /* 0x00010000241f7824 */ /* 0x000fe400078e00ff */
[C---:B------:R-:W-:Y:S01]  /*51c0*/  IMAD.U32 R36, R37.reuse, 0x10000, RZ ;  /* 0x0001000025247824 */ /* 0x040fe200078e00ff */
[----:B------:R-:W-:Y:S01]  /*51d0*/  LOP3.LUT R37, R37, 0xffff0000, RZ, 0xc0, !PT ;  /* 0xffff000025257812 */ /* 0x000fe200078ec0ff */
[----:B------:R-:W-:Y:S01]  /*51e0*/  IMAD.U32 R44, R39, 0x10000, RZ ;  /* 0x00010000272c7824 */ /* 0x000fe200078e00ff */
[----:B------:R-:W-:Y:S02]  /*51f0*/  ISETP.GE.AND P4, PT, R102, UR5, PT ;  /* 0x0000000566007c0c */ /* 0x000fe4000bf86270 */
[----:B------:R-:W-:Y:S11]  /*5200*/  MOV R148, UR5 ;  /* 0x0000000500947c02 */ /* 0x000ff60008000f00 */
[----:B------:R-:W-:Y:S02]  /*5210*/  @P4 IMAD R150, RZ, RZ, -UR5 ;  /* 0x80000005ff964e24 */ /* 0x000fe4000f8e02ff */
[----:B------:R-:W-:Y:S03]  /*5220*/  @P4 IMAD R148, RZ, RZ, -UR5 ;  /* 0x80000005ff944e24 */ /* 0x000fe6000f8e02ff */
[----:B------:R-:W-:Y:S04]  /*5230*/  IADD3 R149, P0, R70, R150, RZ ;  /* 0x0000009646957210 */ /* 0x000fe80007f1e0ff */
[----:B------:R-:W-:Y:S02]  /*5240*/  LEA.HI.X.SX32 R150, R150, R125, 0x1, P0 ;  /* 0x0000007d96967211 */ /* 0x000fe400000f0eff */
[C---:B------:R-:W-:Y:S04]  /*5250*/  LEA R160, P0, R149.reuse, R116, 0x1 ;  /* 0x0000007495a07211 */ /* 0x040fe800078008ff */
[----:B------:R-:W-:Y:S02]  /*5260*/  LEA.HI.X R161, R149, R117, R150, 0x1, P0 ;  /* 0x0000007595a17211 */ /* 0x000fe400000f0c96 */
[C---:B------:R-:W-:Y:S04]  /*5270*/  LEA R14, P0, R148.reuse, R164, 0x1 ;  /* 0x000000a4940e7211 */ /* 0x040fe800078008ff */
[----:B------:R-:W-:Y:S01]  /*5280*/  LEA.HI.X.SX32 R15, R148, R165, 0x1, P0 ;  /* 0x000000a5940f7211 */ /* 0x000fe200000f0eff */
[----:B------:R-:W-:Y:S01]  /*5290*/  IMAD.MOV.U32 R148, RZ, RZ, RZ ;  /* 0x000000ffff947224 */ /* 0x000fe200078e00ff */
[----:B------:R-:W-:Y:S01]  /*52a0*/  @P4 IADD3 R148, RZ, -UR5, RZ ;  /* 0x80000005ff944c10 */ /* 0x000fe2000fffe0ff */
[----:B------:R-:W3:Y:S03]  /*52b0*/  LDG.E.128 R160, [R160.64] ;  /* 0x00000006a0a07981 */ /* 0x000ee6000c1e1d00 */
[----:B------:R-:W-:Y:S04]  /*52c0*/  IADD3 R149, P0, R70, R148, RZ ;  /* 0x0000009446957210 */ /* 0x000fe80007f1e0ff */
[----:B------:R-:W-:Y:S01]  /*52d0*/  LEA.HI.X.SX32 R148, R148, R125, 0x1, P0 ;  /* 0x0000007d94947211 */ /* 0x000fe200000f0eff */
[----:B------:R-:W4:Y:S01]  /*52e0*/  LDG.E.128 R16, [R14.64] ;  /* 0x000000060e107981 */ /* 0x000f22000c1e1d00 */
[C---:B------:R-:W-:Y:S04]  /*52f0*/  LEA R34, P0, R149.reuse, R118, 0x1 ;  /* 0x0000007695227211 */ /* 0x040fe800078008ff */
[----:B------:R-:W-:Y:S05]  /*5300*/  LEA.HI.X R35, R149, R119, R148, 0x1, P0 ;  /* 0x0000007795237211 */ /* 0x000fea00000f0c94 */
[----:B--2---:R-:W2:Y:S01]  /*5310*/  LDG.E.128 R52, [R34.64] ;  /* 0x0000000622347981 */ /* 0x004ea2000c1e1d00 */
        /* <DEDUP_REMOVED lines=15> */
[C---:B------:R-:W-:Y:S01]  /*5410*/  SHF.L.U32 R15, R163.reuse, 0x10, RZ ;  /* 0x00000010a30f7819 */ /* 0x040fe200000006ff */
[----:B------:R-:W-:Y:S01]  /*5420*/  FMUL.FTZ R2, R28, R25 ;  /* 0x000000191c027220 */ /* 0x000fe20000410000 */
[----:B------:R-:W-:Y:S01]  /*5430*/  LOP3.LUT R14, R163, 0xffff0000, RZ, 0xc0, !PT ;  /* 0xffff0000a30e7812 */ /* 0x000fe200078ec0ff */
[C---:B--2---:R-:W-:Y:S01]  /*5440*/  IMAD.U32 R32, R52.reuse, 0x10000, RZ ;  /* 0x0001000034207824 */ /* 0x044fe200078e00ff */
[----:B------:R-:W-:Y:S01]  /*5450*/  LOP3.LUT R34, R52, 0xffff0000, RZ, 0xc0, !PT ;  /* 0xffff000034227812 */ /* 0x000fe200078ec0ff */
[----:B------:R-:W-:Y:S01]  /*5460*/  IMAD.U32 R24, R18, 0x10000, RZ ;  /* 0x0001000012187824 */ /* 0x000fe200078e00ff */
[----:B------:R-:W-:Y:S01]  /*5470*/  SHF.L.U32 R35, R53, 0x10, RZ ;  /* 0x0000001035237819 */ /* 0x000fe200000006ff */
        /* <DEDUP_REMOVED lines=30> */
.L_x_5591:
[----:B------:R-:W-:Y:S05]  /*5660*/  BSYNC B0 ;  /* 0x0000000000007941 */ /* 0x000fea0003800000 */
.L_x_5590:
[C---:B------:R-:W-:Y:S04]  /*5670*/  LEA R2, P0, R152.reuse, R108, 0x1 ;  /* 0x0000006c98027211 */ /* 0x040fe800078008ff */
[----:B------:R-:W-:Y:S05]  /*5680*/  LEA.HI.X R3, R152, R109, R151, 0x1, P0 ;  /* 0x0000006d98037211 */ /* 0x000fea00000f0c97 */
[----:B-----5:R3:W-:Y:S04]  /*5690*/  STG.E.128 [R2.64], R36 ;  /* 0x0000002402007986 */ /* 0x0207e8000c101d06 */
.L_x_5589:
[----:B------:R-:W-:Y:S05]  /*56a0*/  BSYNC B1 ;  /* 0x0000000000017941 */ /* 0x000fea0003800000 */
.L_x_5588:
[----:B------:R-:W-:Y:S11]  /*56b0*/  ISETP.GE.AND P0, PT, R100, c[0x0][0x220], PT ;  /* 0x0000880064007a0c */ /* 0x000ff60003f06270 */
[----:B------:R-:W-:Y:S02]  /*56c0*/  @!UPT UIADD3 URZ, URZ, URZ, URZ ;  /* 0x0000003f3f3ff290 */ /* 0x000fe4000fffe03f */
[----:B------:R-:W-:-:S05]  /*56d0*/  @P0 BRA `(.L_x_5587) ;  /* 0x000005c000000947 */ /* 0x000fca0003800000 */
[C---:B--2---:R-:W-:Y:S01]  /*56e0*/  LEA R164, P0, R83.reuse, R114, 0x1 ;  /* 0x0000007253a47211 */ /* 0x044fe200078008ff */
[----:B------:R-:W-:Y:S03]  /*56f0*/  BSSY B0, `(.L_x_5592) ;  /* 0x0000057000007945 */ /* 0x000fe60003800000 */
[----:B------:R-:W-:Y:S02]  /*5700*/  LEA.HI.X R165, R83, R115, R82, 0x1, P0 ;  /* 0x0000007353a57211 */ /* 0x000fe400000f0c52 */
[----:B------:R-:W-:Y:S03]  /*5710*/  ISETP.GE.AND P0, PT, R100, UR4, PT ;  /* 0x0000000464007c0c */ /* 0x000fe6000bf06270 */
[----:B---3--:R2:W5:Y:S10]  /*5720*/  LDG.E.128 R36, [R164.64] ;  /* 0x00000006a4247981 */ /* 0x008574000c1e1d00 */
        /* <DEDUP_REMOVED lines=83> */
.L_x_5593:
[----:B------:R-:W-:Y:S05]  /*5c60*/  BSYNC B0 ;  /* 0x0000000000007941 */ /* 0x000fea0003800000 */
.L_x_5592:
[C---:B------:R-:W-:Y:S04]  /*5c70*/  LEA R2, P0, R87.reuse, R108, 0x1 ;  /* 0x0000006c57027211 */ /* 0x040fe800078008ff */
[----:B------:R-:W-:Y:S05]  /*5c80*/  LEA.HI.X R3, R87, R109, R86, 0x1, P0 ;  /* 0x0000006d57037211 */ /* 0x000fea00000f0c56 */
[----:B-----5:R3:W-:Y:S04]  /*5c90*/  STG.E.128 [R2.64], R36 ;  /* 0x0000002402007986 */ /* 0x0207e8000c101d06 */
.L_x_5587:
[----:B------:R-:W-:Y:S05]  /*5ca0*/  BSYNC B2 ;  /* 0x0000000000027941 */ /* 0x000fea0003800000 */
.L_x_5586:
[----:B------:R-:W-:Y:S01]  /*5cb0*/  BSSY B2, `(.L_x_5594) ;  /* 0x00000c2000027945 */ /* 0x000fe20003800000 */
[----:B------:R-:W-:-:S05]  /*5cc0*/  @!P2 BRA `(.L_x_5595) ;  /* 0x00000c000000a947 */ /* 0x000fca0003800000 */
[----:B------:R-:W-:Y:S01]  /*5cd0*/  ISETP.GE.AND P0, PT, R102, c[0x0][0x220], PT ;  /* 0x0000880066007a0c */ /* 0x000fe20003f06270 */
[----:B------:R-:W-:Y:S01]  /*5ce0*/  @!UPT UIADD3 URZ, URZ, URZ, URZ ;  /* 0x0000003f3f3ff290 */ /* 0x000fe2000fffe03f */
[----:B------:R-:W-:Y:S11]  /*5cf0*/  BSSY B1, `(.L_x_5596) ;  /* 0x000005e000017945 */ /* 0x000ff60003800000 */
        /* <DEDUP_REMOVED lines=89> */
.L_x_5599:
[----:B------:R-:W-:Y:S05]  /*6290*/  BSYNC B0 ;  /* 0x0000000000007941 */ /* 0x000fea0003800000 */
.L_x_5598:
[C---:B------:R-:W-:Y:S04]  /*62a0*/  LEA R2, P0, R146.reuse, R108, 0x1 ;  /* 0x0000006c92027211 */ /* 0x040fe800078008ff */
[----:B------:R-:W-:Y:S05]  /*62b0*/  LEA.HI.X R3, R146, R109, R81, 0x1, P0 ;  /* 0x0000006d92037211 */ /* 0x000fea00000f0c51 */
[----:B-----5:R3:W-:Y:S04]  /*62c0*/  STG.E.128 [R2.64], R36 ;  /* 0x0000002402007986 */ /* 0x0207e8000c101d06 */
.L_x_5597:
[----:B------:R-:W-:Y:S05]  /*62d0*/  BSYNC B1 ;  /* 0x0000000000017941 */ /* 0x000fea0003800000 */
.L_x_5596:
        /* <DEDUP_REMOVED lines=91> */
.L_x_5601:
[----:B------:R-:W-:Y:S05]  /*6890*/  BSYNC B0 ;  /* 0x0000000000007941 */ /* 0x000fea0003800000 */
.L_x_5600:
[C---:B------:R-:W-:Y:S04]  /*68a0*/  LEA R2, P0, R89.reuse, R108, 0x1 ;  /* 0x0000006c59027211 */ /* 0x040fe800078008ff */
[----:B------:R-:W-:Y:S05]  /*68b0*/  LEA.HI.X R3, R89, R109, R88, 0x1, P0 ;  /* 0x0000006d59037211 */ /* 0x000fea00000f0c58 */
[----:B-----5:R3:W-:Y:S04]  /*68c0*/  STG.E.128 [R2.64], R36 ;  /* 0x0000002402007986 */ /* 0x0207e8000c101d06 */
.L_x_5595:
[----:B------:R-:W-:Y:S05]  /*68d0*/  BSYNC B2 ;  /* 0x0000000000027941 */ /* 0x000fea0003800000 */
.L_x_5594:
[----:B------:R-:W-:Y:S01]  /*68e0*/  BSSY B2, `(.L_x_5602) ;  /* 0x00000c5000027945 */ /* 0x000fe20003800000 */
[----:B------:R-:W-:-:S05]  /*68f0*/  @!P1 BRA `(.L_x_5603) ;  /* 0x00000c3000009947 */ /* 0x000fca0003800000 */
[----:B------:R-:W-:Y:S01]  /*6900*/  ISETP.GE.AND P0, PT, R102, c[0x0][0x220], PT ;  /* 0x0000880066007a0c */ /* 0x000fe20003f06270 */
[----:B------:R-:W-:Y:S01]  /*6910*/  @!UPT UIADD3 URZ, URZ, URZ, URZ ;  /* 0x0000003f3f3ff290 */ /* 0x000fe2000fffe03f */
[----:B------:R-:W-:Y:S11]  /*6920*/  BSSY B1, `(.L_x_5604) ;  /* 0x0000061000017945 */ /* 0x000ff60003800000 */
[----:B------:R-:W-:-:S05]  /*6930*/  @P0 BRA `(.L_x_5605) ;  /* 0x000005f000000947 */ /* 0x000fca0003800000 */
[----:B------:R-:W-:Y:S01]  /*6940*/  MOV R149, 0x60 ;  /* 0x0000006000957802 */ /* 0x000fe20000000f00 */
[----:B------:R-:W-:Y:S01]  /*6950*/  BSSY B0, `(.L_x_5606) ;  /* 0x0000059000007945 */ /* 0x000fe20003800000 */
[----:B------:R-:W-:Y:S03]  /*6960*/  ISETP.GE.AND P0, PT, R102, UR4, PT ;  /* 0x0000000466007c0c */ /* 0x000fe6000bf06270 */
[C---:B--2---:R-:W-:Y:S04]  /*6970*/  IMAD.WIDE.U32 R164, R149.reuse, c[0x0][0x288], R114 ;  /* 0x0000a20095a47a25 */ /* 0x044fe800078e0072 */
[----:B------:R-:W-:Y:S05]  /*6980*/  IMAD R0, R149, c[0x0][0x28c], RZ ;  /* 0x0000a30095007a24 */ /* 0x000fea00078e02ff */
[----:B------:R-:W-:Y:S05]  /*6990*/  IADD3 R165, R165, R0, RZ ;  /* 0x00000000a5a57210 */ /* 0x000fea0007ffe0ff */
[----:B---3--:R2:W5:Y:S01]  /*69a0*/  LDG.E.128 R36, [R164.64] ;  /* 0x00000006a4247981 */ /* 0x008562000c1e1d00 */
        /* <DEDUP_REMOVED lines=83> */
.L_x_5607:
[----:B------:R-:W-:Y:S05]  /*6ee0*/  BSYNC B0 ;  /* 0x0000000000007941 */ /* 0x000fea0003800000 */
.L_x_5606:
[C---:B------:R-:W-:Y:S02]  /*6ef0*/  IMAD R0, R149.reuse, c[0x0][0x19c], RZ ;  /* 0x0000670095007a24 */ /* 0x040fe400078e02ff */
[----:B------:R-:W-:Y:S05]  /*6f00*/  IMAD.WIDE.U32 R2, R149, c[0x0][0x198], R108 ;  /* 0x0000660095027a25 */ /* 0x000fea00078e006c */
[----:B------:R-:W-:Y:S05]  /*6f10*/  IADD3 R3, R3, R0, RZ ;  /* 0x0000000003037210 */ /* 0x000fea0007ffe0ff */
[----:B-----5:R3:W-:Y:S02]  /*6f20*/  STG.E.128 [R2.64], R36 ;  /* 0x0000002402007986 */ /* 0x0207e4000c101d06 */
.L_x_5605:
[----:B------:R-:W-:Y:S05]  /*6f30*/  BSYNC B1 ;  /* 0x0000000000017941 */ /* 0x000fea0003800000 */
.L_x_5604:
        /* <DEDUP_REMOVED lines=25> */
[----:B------:R-:W-:Y:S01]  /*70d0*/  LEA.HI.X.SX32 R150, R157, R120, 0x1, P0 ;  /* 0x000000789d967211 */ /* 0x000fe200000f0eff */
[----:B------:R-:W-:Y:S01]  /*70e0*/  IMAD.MOV.U32 R157, RZ, RZ, RZ ;  /* 0x000000ffff9d7224 */ /* 0x000fe200078e00ff */
[C---:B------:R-:W-:Y:S02]  /*70f0*/  LEA R160, P0, R149.reuse, R116, 0x1 ;  /* 0x0000007495a07211 */ /* 0x040fe400078008ff */
[----:B------:R-:W-:Y:S02]  /*7100*/  @P1 IADD3 R157, RZ, -UR5, RZ ;  /* 0x80000005ff9d1c10 */ /* 0x000fe4000fffe0ff */
[----:B------:R-:W-:Y:S02]  /*7110*/  LEA.HI.X R161, R149, R117, R150, 0x1, P0 ;  /* 0x0000007595a17211 */ /* 0x000fe400000f0c96 */
[C---:B------:R-:W-:Y:S04]  /*7120*/  LEA R14, P0, R148.reuse, R164, 0x1 ;  /* 0x000000a4940e7211 */ /* 0x040fe800078008ff */
[----:B------:R-:W-:Y:S01]  /*7130*/  LEA.HI.X.SX32 R15, R148, R165, 0x1, P0 ;  /* 0x000000a5940f7211 */ /* 0x000fe200000f0eff */
[----:B------:R-:W3:Y:S01]  /*7140*/  LDG.E.128 R160, [R160.64] ;  /* 0x00000006a0a07981 */ /* 0x000ee2000c1e1d00 */
[----:B------:R-:W-:Y:S04]  /*7150*/  IADD3 R149, P0, R126, R157, RZ ;  /* 0x0000009d7e957210 */ /* 0x000fe80007f1e0ff */
[----:B------:R-:W-:Y:S02]  /*7160*/  LEA.HI.X.SX32 R148, R157, R120, 0x1, P0 ;  /* 0x000000789d947211 */ /* 0x000fe400000f0eff */
[C---:B------:R-:W-:Y:S01]  /*7170*/  LEA R34, P0, R149.reuse, R118, 0x1 ;  /* 0x0000007695227211 */ /* 0x040fe200078008ff */
[----:B------:R-:W4:Y:S03]  /*7180*/  LDG.E.128 R16, [R14.64] ;  /* 0x000000060e107981 */ /* 0x000f26000c1e1d00 */
        /* <DEDUP_REMOVED lines=54> */
.L_x_5609:
[----:B------:R-:W-:Y:S05]  /*74f0*/  BSYNC B0 ;  /* 0x0000000000007941 */ /* 0x000fea0003800000 */
.L_x_5608:
[C---:B------:R-:W-:Y:S04]  /*7500*/  LEA R2, P0, R93.reuse, R108, 0x1 ;  /* 0x0000006c5d027211 */ /* 0x040fe800078008ff */
[----:B------:R-:W-:Y:S05]  /*7510*/  LEA.HI.X R3, R93, R109, R92, 0x1, P0 ;  /* 0x0000006d5d037211 */ /* 0x000fea00000f0c5c */
[----:B-----5:R3:W-:Y:S04]  /*7520*/  STG.E.128 [R2.64], R36 ;  /* 0x0000002402007986 */ /* 0x0207e8000c101d06 */
.L_x_5603:
[----:B------:R-:W-:Y:S05]  /*7530*/  BSYNC B2 ;  /* 0x0000000000027941 */ /* 0x000fea0003800000 */
.L_x_5602:
[----:B---3--:R-:W-:Y:S01]  /*7540*/  IMAD.MOV.U32 R3, RZ, RZ, c[0x0][0x230] ;  /* 0x00008c00ff037624 */ /* 0x008fe200078e00ff */
[----:B------:R-:W-:Y:S03]  /*7550*/  ULDC UR4, c[0x0][0x230] ;  /* 0x00008c0000047ab9 */ /* 0x000fe60000000800 */
[----:B------:R-:W-:Y:S05]  /*7560*/  IMAD.U32 R3, R3, -0x20, RZ ;  /* 0xffffffe003037824 */ /* 0x000fea00078e00ff */
[C---:B------:R-:W-:Y:S02]  /*7570*/  LEA R118, P1, R3.reuse, R118, 0x1 ;  /* 0x0000007603767211 */ /* 0x040fe400078208ff */
[C---:B------:R-:W-:Y:S02]  /*7580*/  LEA R116, P0, R3.reuse, R116, 0x1 ;  /* 0x0000007403747211 */ /* 0x040fe400078008ff */
[C---:B------:R-:W-:Y:S02]  /*7590*/  LEA.HI.X.SX32 R119, R3.reuse, R119, 0x1, P1 ;  /* 0x0000007703777211 */ /* 0x040fe400008f0eff */
[----:B------:R-:W-:Y:S01]  /*75a0*/  LEA.HI.X.SX32 R117, R3, R117, 0x1, P0 ;  /* 0x0000007503757211 */ /* 0x000fe200000f0eff */
[----:B------:R-:W-:-:S05]  /*75b0*/  BRA `(.L_x_5577) ;  /* 0x0000040000007947 */ /* 0x000fca0003800000 */
.L_x_5559:
[----:B------:R-:W-:Y:S01]  /*75c0*/  BSSY B0, `(.L_x_5610) ;  /* 0x0000008000007945 */ /* 0x000fe20003800000 */
[----:B------:R-:W-:-:S05]  /*75d0*/  @!P6 BRA `(.L_x_5611) ;  /* 0x000000600000e947 */ /* 0x000fca0003800000 */
[----:B------:R-:W-:Y:S02]  /*75e0*/  ISETP.NE.AND P5, PT, R130, RZ, PT ;  /* 0x000000ff8200720c */ /* 0x000fe40003fa5270 */
[----:B------:R-:W-:Y:S11]  /*75f0*/  ISETP.NE.AND P0, PT, R128, RZ, PT ;  /* 0x000000ff8000720c */ /* 0x000ff60003f05270 */
[----:B------:R-:W2:Y:S04]  /*7600*/  @P5 LDG.E.128 R16, [R114.64] ;  /* 0x0000000672105981 */ /* 0x000ea8000c1e1d00 */
[----:B--2---:R1:W-:Y:S04]  /*7610*/  @P5 STG.E.128 [R108.64], R16 ;  /* 0x000000106c005986 */ /* 0x0043e8000c101d06 */
[----:B------:R-:W2:Y:S04]  /*7620*/  @P0 LDG.E.128 R4, [R114.64+0x80] ;  /* 0x0000800672040981 */ /* 0x000ea8000c1e1d00 */
[----:B--2---:R1:W-:Y:S02]  /*7630*/  @P0 STG.E.128 [R108.64+0x80], R4 ;  /* 0x000080046c000986 */ /* 0x0043e4000c101d06 */
.L_x_5611:
[----:B------:R-:W-:Y:S05]  /*7640*/  BSYNC B0 ;  /* 0x0000000000007941 */ /* 0x000fea0003800000 */
.L_x_5610:
[----:B------:R-:W-:Y:S01]  /*7650*/  BSSY B0, `(.L_x_5612) ;  /* 0x0000010000007945 */ /* 0x000fe20003800000 */
        /* <DEDUP_REMOVED lines=8> */
[----:B-1----:R-:W2:Y:S01]  /*76e0*/  @P6 LDG.E.128 R16, [R22.64] ;  /* 0x0000000616106981 */ /* 0x002ea2000c1e1d00 */
[----:B------:R-:W-:Y:S02]  /*76f0*/  @P4 LEA.HI.X R3, R83, R115, R82, 0x1, P0 ;  /* 0x0000007353034211 */ /* 0x000fe400000f0c52 */
[C---:B------:R-:W-:Y:S04]  /*7700*/  @P4 LEA R20, P0, R87.reuse, R108, 0x1 ;  /* 0x0000006c57144211 */ /* 0x040fe800078008ff */
[----:B------:R-:W-:Y:S01]  /*7710*/  @P4 LEA.HI.X R21, R87, R109, R86, 0x1, P0 ;  /* 0x0000006d57154211 */ /* 0x000fe200000f0c56 */
[----:B--2---:R1:W-:Y:S04]  /*7720*/  @P6 STG.E.128 [R14.64], R16 ;  /* 0x000000100e006986 */ /* 0x0043e8000c101d06 */
[----:B------:R-:W2:Y:S04]  /*7730*/  @P4 LDG.E.128 R4, [R2.64] ;  /* 0x0000000602044981 */ /* 0x000ea8000c1e1d00 */
[----:B--2---:R1:W-:Y:S02]  /*7740*/  @P4 STG.E.128 [R20.64], R4 ;  /* 0x0000000414004986 */ /* 0x0043e4000c101d06 */
.L_x_5613:
[----:B------:R-:W-:Y:S05]  /*7750*/  BSYNC B0 ;  /* 0x0000000000007941 */ /* 0x000fea0003800000 */
.L_x_5612:
[----:B------:R-:W-:Y:S01]  /*7760*/  BSSY B0, `(.L_x_5614) ;  /* 0x0000010000007945 */ /* 0x000fe20003800000 */
        /* <DEDUP_REMOVED lines=8> */
[----:B------:R-:W2:Y:S01]  /*77f0*/  @P5 LDG.E.128 R16, [R22.64] ;  /* 0x0000000616105981 */ /* 0x000ea2000c1e1d00 */
[----:B------:R-:W-:Y:S02]  /*7800*/  @P2 LEA.HI.X R3, R85, R115, R84, 0x1, P0 ;  /* 0x0000007355032211 */ /* 0x000fe400000f0c54 */
[C---:B------:R-:W-:Y:S04]  /*7810*/  @P2 LEA R20, P0, R89.reuse, R108, 0x1 ;  /* 0x0000006c59142211 */ /* 0x040fe800078008ff */
[----:B------:R-:W-:Y:S01]  /*7820*/  @P2 LEA.HI.X R21, R89, R109, R88, 0x1, P0 ;  /* 0x0000006d59152211 */ /* 0x000fe200000f0c58 */
[----:B--2---:R1:W-:Y:S04]  /*7830*/  @P5 STG.E.128 [R14.64], R16 ;  /* 0x000000100e005986 */ /* 0x0043e8000c101d06 */
[----:B------:R-:W2:Y:S04]  /*7840*/  @P2 LDG.E.128 R4, [R2.64] ;  /* 0x0000000602042981 */ /* 0x000ea8000c1e1d00 */
[----:B--2---:R1:W-:Y:S02]  /*7850*/  @P2 STG.E.128 [R20.64], R4 ;  /* 0x0000000414002986 */ /* 0x0043e4000c101d06 */
.L_x_5615:
[----:B------:R-:W-:Y:S05]  /*7860*/  BSYNC B0 ;  /* 0x0000000000007941 */ /* 0x000fea0003800000 */
.L_x_5614:
[----:B------:R-:W-:Y:S01]  /*7870*/  UMOV UR4, URZ ;  /* 0x0000003f00047c82 */ /* 0x000fe20008000000 */
[----:B------:R-:W-:Y:S01]  /*7880*/  BSSY B0, `(.L_x_5577) ;  /* 0x0000013000007945 */ /* 0x000fe20003800000 */
[----:B------:R-:W-:-:S05]  /*7890*/  @!P1 BRA `(.L_x_5616) ;  /* 0x0000011000009947 */ /* 0x000fca0003800000 */
[----:B------:R-:W-:Y:S02]  /*78a0*/  ISETP.NE.AND P2, PT, R130, RZ, PT ;  /* 0x000000ff8200720c */ /* 0x000fe40003f45270 */
[----:B------:R-:W-:Y:S11]  /*78b0*/  ISETP.NE.AND P1, PT, R128, RZ, PT ;  /* 0x000000ff8000720c */ /* 0x000ff60003f25270 */
[----:B------:R-:W-:Y:S02]  /*78c0*/  @P2 IMAD.MOV.U32 R3, RZ, RZ, 0x60 ;  /* 0x00000060ff032424 */ /* 0x000fe400078e00ff */
[----:B------:R-:W-:Y:S02]  /*78d0*/  @P1 LEA R2, P0, R91, R114, 0x1 ;  /* 0x000000725b021211 */ /* 0x000fe400078008ff */
[C---:B-1----:R-:W-:Y:S04]  /*78e0*/  @P2 IMAD.WIDE.U32 R4, R3.reuse, c[0x0][0x288], R114 ;  /* 0x0000a20003042a25 */ /* 0x042fe800078e0072 */
[C---:B------:R-:W-:Y:S02]  /*78f0*/  @P2 IMAD R0, R3.reuse, c[0x0][0x28c], RZ ;  /* 0x0000a30003002a24 */ /* 0x040fe400078e02ff */
[----:B------:R-:W-:Y:S03]  /*7900*/  @P2 IMAD.WIDE.U32 R14, R3, c[0x0][0x198], R108 ;  /* 0x00006600030e2a25 */ /* 0x000fe600078e006c */
[----:B------:R-:W-:Y:S01]  /*7910*/  @P2 IADD3 R5, R5, R0, RZ ;  /* 0x0000000005052210 */ /* 0x000fe20007ffe0ff */
[----:B------:R-:W-:Y:S01]  /*7920*/  @P2 IMAD R0, R3, c[0x0][0x19c], RZ ;  /* 0x0000670003002a24 */ /* 0x000fe200078e02ff */
[----:B------:R-:W-:Y:S02]  /*7930*/  @P1 LEA.HI.X R3, R91, R115, R90, 0x1, P0 ;  /* 0x000000735b031211 */ /* 0x000fe400000f0c5a */
[----:B------:R-:W-:Y:S01]  /*7940*/  @P1 LEA R20, P0, R93, R108, 0x1 ;  /* 0x0000006c5d141211 */ /* 0x000fe200078008ff */
[----:B------:R-:W2:Y:S01]  /*7950*/  @P2 LDG.E.128 R16, [R4.64] ;  /* 0x0000000604102981 */ /* 0x000ea2000c1e1d00 */
[----:B------:R-:W-:Y:S02]  /*7960*/  @P2 IMAD.IADD R15, R15, 0x1, R0 ;  /* 0x000000010f0f2824 */ /* 0x000fe400078e0200 */
[----:B------:R-:W-:Y:S03]  /*7970*/  @P1 LEA.HI.X R21, R93, R109, R92, 0x1, P0 ;  /* 0x0000006d5d151211 */ /* 0x000fe600000f0c5c */
[----:B--2---:R1:W-:Y:S04]  /*7980*/  @P2 STG.E.128 [R14.64], R16 ;  /* 0x000000100e002986 */ /* 0x0043e8000c101d06 */
[----:B------:R-:W2:Y:S04]  /*7990*/  @P1 LDG.E.128 R4, [R2.64] ;  /* 0x0000000602041981 */ /* 0x000ea8000c1e1d00 */
[----:B--2---:R1:W-:Y:S02]  /*79a0*/  @P1 STG.E.128 [R20.64], R4 ;  /* 0x0000000414001986 */ /* 0x0043e4000c101d06 */
.L_x_5616:
[----:B------:R-:W-:Y:S05]  /*79b0*/  BSYNC B0 ;  /* 0x0000000000007941 */ /* 0x000fea0003800000 */
.L_x_5577:
[----:B------:R-:W-:Y:S04]  /*79c0*/  IMAD.MOV.U32 R0, RZ, RZ, c[0x0][0x288] ;  /* 0x0000a200ff007624 */ /* 0x000fe800078e00ff */
[----:B------:R-:W-:Y:S05]  /*79d0*/  IMAD.U32 R3, R0, -0x40, RZ ;  /* 0xffffffc000037824 */ /* 0x000fea00078e00ff */
[C---:B-12---:R-:W-:Y:S04]  /*79e0*/  LEA R114, P0, R3.reuse, R114, 0x1 ;  /* 0x0000007203727211 */ /* 0x046fe800078008ff */
[----:B------:R-:W-:Y:S01]  /*79f0*/  LEA.HI.X.SX32 R115, R3, R115, 0x1, P0 ;  /* 0x0000007303737211 */ /* 0x000fe200000f0eff */
[----:B------:R-:W-:-:S05]  /*7a00*/  @!P3 BRA `(.L_x_5617) ;  /* 0x000004b00000b947 */ /* 0x000fca0003800000 */
[----:B------:R-:W-:Y:S04]  /*7a10*/  IADD3 R3, R11, -0x1, RZ ;  /* 0xffffffff0b037810 */ /* 0x000fe80007ffe0ff */
[----:B------:R-:W-:Y:S11]  /*7a20*/  ISETP.GT.AND P0, PT, R3, R76, PT ;  /* 0x0000004c0300720c */ /* 0x000ff60003f04270 */
[----:B------:R-:W-:Y:S02]  /*7a30*/  @!UPT UIADD3 URZ, URZ, URZ, URZ ;  /* 0x0000003f3f3ff290 */ /* 0x000fe4000fffe03f */
[----:B------:R-:W-:-:S05]  /*7a40*/  @!P0 BRA `(.L_x_5618) ;  /* 0x000004f000008947 */ /* 0x000fca0003800000 */
[----:B------:R-:W-:Y:S01]  /*7a50*/  IMAD.MOV.U32 R16, RZ, RZ, RZ ;  /* 0x000000ffff107224 */ /* 0x000fe200078e00ff */
[----:B------:R-:W-:Y:S02]  /*7a60*/  IABS R5, c[0x0][0x2d0] ;  /* 0x0000b40000057a13 */ /* 0x000fe40000000000 */
[----:B------:R-:W-:Y:S02]  /*7a70*/  IADD3 R13, R13, -0x80, RZ ;  /* 0xffffff800d0d7810 */ /* 0x000fe40007ffe0ff */
[----:B------:R-:W1:Y:S01]  /*7a80*/  I2F.RP R15, R5 ;  /* 0x00000005000f7306 */ /* 0x000e620000209400 */
[----:B------:R-:W-:Y:S02]  /*7a90*/  IABS R14, R12 ;  /* 0x0000000c000e7213 */ /* 0x000fe40000000000 */
[----:B------:R-:W-:Y:S01]  /*7aa0*/  IMAD.IADD R0, R13, 0x1, -R12 ;  /* 0x000000010d007824 */ /* 0x000fe200078e0a0c */
[----:B------:R-:W-:Y:S02]  /*7ab0*/  IABS R7, R13 ;  /* 0x0000000d00077213 */ /* 0x000fe40000000000 */
[----:B------:R-:W-:Y:S04]  /*7ac0*/  LOP3.LUT R3, RZ, c[0x0][0x2d0], RZ, 0x33, !PT ;  /* 0x0000b400ff037a12 */ /* 0x000fe800078e33ff */
[----:B-1----:R-:W1:Y:S02]  /*7ad0*/  MUFU.RCP R6, R15 ;  /* 0x0000000f00067308 */ /* 0x002e640000001000 */
[----:B-1----:R-:W-:Y:S08]  /*7ae0*/  IADD3 R8, R6, 0xffffffe, RZ ;  /* 0x0ffffffe06087810 */ /* 0x002ff00007ffe0ff */
[----:B------:R-:W1:Y:S02]  /*7af0*/  F2I.FTZ.U32.TRUNC.NTZ R17, R8 ;  /* 0x0000000800117305 */ /* 0x000e64000021f000 */
[--C-:B-1----:R-:W-:Y:S04]  /*7b00*/  IMAD.MOV R6, RZ, RZ, -R17.reuse ;  /* 0x000000ffff067224 */ /* 0x102fe800078e0a11 */
[----:B------:R-:W-:Y:S04]  /*7b10*/  IMAD R6, R6, R5, RZ ;  /* 0x0000000506067224 */ /* 0x000fe800078e02ff */
[----:B------:R-:W-:Y:S06]  /*7b20*/  IMAD.HI.U32 R6, R17, R6, R16 ;  /* 0x0000000611067227 */ /* 0x000fec00078e0010 */
[C---:B------:R-:W-:Y:S04]  /*7b30*/  IMAD.HI.U32 R2, R6.reuse, R7, RZ ;  /* 0x0000000706027227 */ /* 0x040fe800078e00ff */
[----:B------:R-:W-:Y:S04]  /*7b40*/  IMAD.HI.U32 R4, R6, R14, RZ ;  /* 0x0000000e06047227 */ /* 0x000fe800078e00ff */
[----:B------:R-:W-:Y:S02]  /*7b50*/  IMAD.MOV R6, RZ, RZ, -R2 ;  /* 0x000000ffff067224 */ /* 0x000fe400078e0a02 */
[----:B------:R-:W-:Y:S02]  /*7b60*/  IMAD.MOV R8, RZ, RZ, -R4 ;  /* 0x000000ffff087224 */ /* 0x000fe400078e0a04 */
[C---:B------:R-:W-:Y:S01]  /*7b70*/  IMAD R7, R5.reuse, R6, R7 ;  /* 0x0000000605077224 */ /* 0x040fe200078e0207 */
[----:B------:R-:W-:Y:S01]  /*7b80*/  LOP3.LUT R6, R12, c[0x0][0x2d0], RZ, 0x3c, !PT ;  /* 0x0000b4000c067a12 */ /* 0x000fe200078e3cff */
[C---:B------:R-:W-:Y:S03]  /*7b90*/  IMAD R14, R5.reuse, R8, R14 ;  /* 0x00000008050e7224 */ /* 0x040fe600078e020e */
[C---:B------:R-:W-:Y:S02]  /*7ba0*/  ISETP.GT.U32.AND P0, PT, R5.reuse, R7, PT ;  /* 0x000000070500720c */ /* 0x040fe40003f04070 */
[----:B------:R-:W-:Y:S02]  /*7bb0*/  ISETP.GT.U32.AND P4, PT, R5, R14, PT ;  /* 0x0000000e0500720c */ /* 0x000fe40003f84070 */
[----:B------:R-:W-:Y:S09]  /*7bc0*/  ISETP.GE.AND P2, PT, R6, RZ, PT ;  /* 0x000000ff0600720c */ /* 0x000ff20003f46270 */
[----:B------:R-:W-:Y:S01]  /*7bd0*/  @!P0 IADD3 R2, R2, 0x1, RZ ;  /* 0x0000000102028810 */ /* 0x000fe20007ffe0ff */
[----:B------:R-:W-:Y:S01]  /*7be0*/  @!P0 IMAD.IADD R7, R7, 0x1, -R5 ;  /* 0x0000000107078824 */ /* 0x000fe200078e0a05 */
[-C--:B------:R-:W-:Y:S02]  /*7bf0*/  @!P4 IADD3 R14, R14, -R5.reuse, RZ ;  /* 0x800000050e0ec210 */ /* 0x080fe40007ffe0ff */
[----:B------:R-:W-:Y:S02]  /*7c00*/  @!P4 IADD3 R4, R4, 0x1, RZ ;  /* 0x000000010404c810 */ /* 0x000fe40007ffe0ff */
[-C--:B------:R-:W-:Y:S02]  /*7c10*/  ISETP.GE.U32.AND P5, PT, R7, R5.reuse, PT ;  /* 0x000000050700720c */ /* 0x080fe40003fa6070 */
[----:B------:R-:W-:Y:S02]  /*7c20*/  ISETP.GE.U32.AND P6, PT, R14, R5, PT ;  /* 0x000000050e00720c */ /* 0x000fe40003fc6070 */
[----:B------:R-:W-:Y:S02]  /*7c30*/  LOP3.LUT R5, R13, c[0x0][0x2d0], RZ, 0x3c, !PT ;  /* 0x0000b4000d057a12 */ /* 0x000fe400078e3cff */
[----:B------:R-:W-:Y:S02]  /*7c40*/  ISETP.NE.AND P0, PT, RZ, c[0x0][0x2d0], PT ;  /* 0x0000b400ff007a0c */ /* 0x000fe40003f05270 */
[----:B------:R-:W-:Y:S05]  /*7c50*/  ISETP.GE.AND P1, PT, R5, RZ, PT ;  /* 0x000000ff0500720c */ /* 0x000fea0003f26270 */
[----:B------:R-:W-:Y:S02]  /*7c60*/  @P5 IADD3 R2, R2, 0x1, RZ ;  /* 0x0000000102025810 */ /* 0x000fe40007ffe0ff */
[----:B------:R-:W-:Y:S05]  /*7c70*/  @P6 IADD3 R4, R4, 0x1, RZ ;  /* 0x0000000104046810 */ /* 0x000fea0007ffe0ff */
[----:B------:R-:W-:Y:S02]  /*7c80*/  @!P2 IMAD.MOV R4, RZ, RZ, -R4 ;  /* 0x000000ffff04a224 */ /* 0x000fe400078e0a04 */
[----:B------:R-:W-:Y:S05]  /*7c90*/  @!P1 IMAD.MOV R2, RZ, RZ, -R2 ;  /* 0x000000ffff029224 */ /* 0x000fea00078e0a02 */
[C---:B------:R-:W-:Y:S02]  /*7ca0*/  SEL R2, R3.reuse, R2, !P0 ;  /* 0x0000000203027207 */ /* 0x040fe40004000000 */
[----:B------:R-:W-:Y:S02]  /*7cb0*/  SEL R3, R3, R4, !P0 ;  /* 0x0000000403037207 */ /* 0x000fe40004000000 */
[CC--:B------:R-:W-:Y:S02]  /*7cc0*/  LEA R20, P1, R2.reuse, R158.reuse, 0x2 ;  /* 0x0000009e02147211 */ /* 0x0c0fe400078210ff */
[C---:B------:R-:W-:Y:S02]  /*7cd0*/  LEA R16, P0, R3.reuse, R158, 0x2 ;  /* 0x0000009e03107211 */ /* 0x040fe400078010ff */
[-C--:B------:R-:W-:Y:S02]  /*7ce0*/  LEA.HI.X.SX32 R21, R2, R159.reuse, 0x2, P1 ;  /* 0x0000009f02157211 */ /* 0x080fe400008f16ff */
[C---:B------:R-:W-:Y:S02]  /*7cf0*/  LEA.HI.X.SX32 R17, R3.reuse, R159, 0x2, P0 ;  /* 0x0000009f03117211 */ /* 0x040fe400000f16ff */
[----:B------:R-:W-:Y:S01]  /*7d00*/  IADD3 R3, R3, -R2, RZ ;  /* 0x8000000203037210 */ /* 0x000fe20007ffe0ff */
[----:B------:R-:W2:Y:S04]  /*7d10*/  LDG.E R5, [R20.64] ;  /* 0x0000000614057981 */ /* 0x000ea8000c1e1900 */
[----:B------:R-:W-:Y:S01]  /*7d20*/  IMAD R0, R3, c[0x0][0x2d0], R0 ;  /* 0x0000b40003007a24 */ /* 0x000fe200078e0200 */
[----:B------:R-:W2:Y:S03]  /*7d30*/  LDG.E R6, [R16.64] ;  /* 0x0000000610067981 */ /* 0x000ea6000c1e1900 */
[----:B------:R-:W-:Y:S01]  /*7d40*/  IMAD.WIDE.U32 R18, R0, c[0x0][0x1a0], RZ ;  /* 0x0000680000127a25 */ /* 0x000fe200078e00ff */
[----:B------:R-:W-:Y:S03]  /*7d50*/  SHF.R.S32.HI R7, RZ, 0x1f, R0 ;  /* 0x0000001fff077819 */ /* 0x000fe60000011400 */
[----:B--2---:R-:W-:Y:S02]  /*7d60*/  IMAD.IADD R14, R5, 0x1, -R6 ;  /* 0x00000001050e7824 */ /* 0x004fe400078e0a06 */
[----:B------:R-:W-:Y:S02]  /*7d70*/  IMAD R6, R7, c[0x0][0x1a0], RZ ;  /* 0x0000680007067a24 */ /* 0x000fe400078e02ff */
[----:B------:R-:W-:Y:S01]  /*7d80*/  IMAD.WIDE.U32 R16, R14, c[0x0][0x180], RZ ;  /* 0x000060000e107a25 */ /* 0x000fe200078e00ff */
[----:B------:R-:W-:Y:S03]  /*7d90*/  SHF.R.S32.HI R8, RZ, 0x1f, R14 ;  /* 0x0000001fff087819 */ /* 0x000fe6000001140e */
[----:B------:R-:W-:Y:S02]  /*7da0*/  IMAD R6, R0, c[0x0][0x1a4], R6 ;  /* 0x0000690000067a24 */ /* 0x000fe400078e0206 */
[----:B------:R-:W-:Y:S02]  /*7db0*/  IMAD R5, R8, c[0x0][0x180], RZ ;  /* 0x0000600008057a24 */ /* 0x000fe400078e02ff */
[----:B------:R-:W-:Y:S02]  /*7dc0*/  IMAD.IADD R19, R19, 0x1, R6 ;  /* 0x0000000113137824 */ /* 0x000fe400078e0206 */
[----:B------:R-:W-:Y:S02]  /*7dd0*/  IMAD R5, R14, c[0x0][0x184], R5 ;  /* 0x000061000e057a24 */ /* 0x000fe400078e0205 */
[----:B------:R-:W-:Y:S02]  /*7de0*/  IMAD R7, R7, c[0x0][0x198], RZ ;  /* 0x0000660007077a24 */ /* 0x000fe400078e02ff */
[----:B------:R-:W-:Y:S02]  /*7df0*/  IMAD.IADD R17, R17, 0x1, R5 ;  /* 0x0000000111117824 */ /* 0x000fe400078e0205 */
[----:B------:R-:W-:Y:S02]  /*7e00*/  IMAD R5, R8, c[0x0][0x188], RZ ;  /* 0x0000620008057a24 */ /* 0x000fe400078e02ff */
[----:B------:R-:W-:Y:S04]  /*7e10*/  IMAD.WIDE.U32 R18, R14, c[0x0][0x188], R18 ;  /* 0x000062000e127a25 */ /* 0x000fe800078e0012 */
[----:B------:R-:W-:Y:S01]  /*7e20*/  IMAD.WIDE.U32 R16, R0, c[0x0][0x198], R16 ;  /* 0x0000660000107a25 */ /* 0x000fe200078e0010 */
[----:B------:R-:W-:Y:S03]  /*7e30*/  LEA R110, P1, R18, R110, 0x1 ;  /* 0x0000006e126e7211 */ /* 0x000fe600078208ff */
[----:B------:R-:W-:Y:S01]  /*7e40*/  IMAD R5, R14, c[0x0][0x18c], R5 ;  /* 0x000063000e057a24 */ /* 0x000fe200078e0205 */
[----:B------:R-:W-:Y:S01]  /*7e50*/  LEA R108, P0, R16, R108, 0x1 ;  /* 0x0000006c106c7211 */ /* 0x000fe200078008ff */
[----:B------:R-:W-:Y:S03]  /*7e60*/  IMAD R7, R0, c[0x0][0x19c], R7 ;  /* 0x0000670000077a24 */ /* 0x000fe600078e0207 */
[----:B------:R-:W-:Y:S01]  /*7e70*/  IADD3 R6, R19, R5, RZ ;  /* 0x0000000513067210 */ /* 0x000fe20007ffe0ff */
[----:B------:R-:W-:Y:S03]  /*7e80*/  IMAD.IADD R8, R17, 0x1, R7 ;  /* 0x0000000111087824 */ /* 0x000fe600078e0207 */
[----:B------:R-:W-:Y:S02]  /*7e90*/  LEA.HI.X R111, R18, R111, R6, 0x1, P1 ;  /* 0x0000006f126f7211 */ /* 0x000fe400008f0c06 */
[----:B------:R-:W-:Y:S01]  /*7ea0*/  LEA.HI.X R109, R16, R109, R8, 0x1, P0 ;  /* 0x0000006d106d7211 */ /* 0x000fe200000f0c08 */
[----:B------:R-:W-:-:S05]  /*7eb0*/  BRA `(.L_x_5618) ;  /* 0x0000008000007947 */ /* 0x000fca0003800000 */
.L_x_5617:
[----:B------:R-:W-:Y:S02]  /*7ec0*/  IMAD.MOV.U32 R2, RZ, RZ, c[0x0][0x1a0] ;  /* 0x00006800ff027624 */ /* 0x000fe400078e00ff */
[----:B------:R-:W-:Y:S02]  /*7ed0*/  IMAD.MOV.U32 R0, RZ, RZ, c[0x0][0x198] ;  /* 0x00006600ff007624 */ /* 0x000fe400078e00ff */
[----:B------:R-:W-:Y:S02]  /*7ee0*/  IMAD.U32 R3, R2, -0x40, RZ ;  /* 0xffffffc002037824 */ /* 0x000fe400078e00ff */
[----:B------:R-:W-:Y:S03]  /*7ef0*/  IMAD.U32 R5, R0, -0x40, RZ ;  /* 0xffffffc000057824 */ /* 0x000fe600078e00ff */
[----:B------:R-:W-:Y:S02]  /*7f00*/  LEA R110, P1, R3, R110, 0x1 ;  /* 0x0000006e036e7211 */ /* 0x000fe400078208ff */
[----:B------:R-:W-:Y:S02]  /*7f10*/  LEA R108, P0, R5, R108, 0x1 ;  /* 0x0000006c056c7211 */ /* 0x000fe400078008ff */
[----:B------:R-:W-:Y:S02]  /*7f20*/  LEA.HI.X.SX32 R111, R3, R111, 0x1, P1 ;  /* 0x0000006f036f7211 */ /* 0x000fe400008f0eff */
[----:B------:R-:W-:Y:S02]  /*7f30*/  LEA.HI.X.SX32 R109, R5, R109, 0x1, P0 ;  /* 0x0000006d056d7211 */ /* 0x000fe400000f0eff */
.L_x_5618:
[----:B------:R-:W-:Y:S04]  /*7f40*/  IADD3 R11, R11, -0x1, RZ ;  /* 0xffffffff0b0b7810 */ /* 0x000fe80007ffe0ff */
[----:B------:R-:W-:Y:S11]  /*7f50*/  ISETP.GT.AND P0, PT, R11, R76, PT ;  /* 0x0000004c0b00720c */ /* 0x000ff60003f04270 */
[----:B------:R-:W-:Y:S02]  /*7f60*/  @!UPT UIADD3 URZ, URZ, URZ, URZ ;  /* 0x0000003f3f3ff290 */ /* 0x000fe4000fffe03f */
[----:B------:R-:W-:-:S05]  /*7f70*/  @P0 BRA `(.L_x_5619) ;  /* 0xffffa46000000947 */ /* 0x000fca000383ffff */
.L_x_5550:
[----:B-1----:R-:W-:Y:S01]  /*7f80*/  BAR.SYNC.DEFER_BLOCKING 0x0 ;  /* 0x0000000000007b1d */ /* 0x002fe20000010000 */
[----:B------:R-:W-:Y:S01]  /*7f90*/  ISETP.NE.AND P1, PT, RZ, c[0x0][0x230], PT ;  /* 0x00008c00ff007a0c */ /* 0x000fe20003f25270 */
[----:B------:R-:W-:Y:S01]  /*7fa0*/  IMAD.MOV.U32 R3, RZ, RZ, c[0x0][0x190] ;  /* 0x00006400ff037624 */ /* 0x000fe200078e00ff */
[----:B------:R-:W-:Y:S01]  /*7fb0*/  ISETP.GE.AND P0, PT, R100, c[0x0][0x220], PT ;  /* 0x0000880064007a0c */ /* 0x000fe20003f06270 */
[----:B------:R-:W-:Y:S01]  /*7fc0*/  IMAD.MOV.U32 R0, RZ, RZ, 0x4 ;  /* 0x00000004ff007424 */ /* 0x000fe200078e00ff */
[----:B------:R-:W-:Y:S01]  /*7fd0*/  SHF.L.U32 R164, R132, 0x1, RZ ;  /* 0x0000000184a47819 */ /* 0x000fe200000006ff */
[----:B------:R-:W-:Y:S01]  /*7fe0*/  BSSY B3, `(.L_x_5620) ;  /* 0x000052f000037945 */ /* 0x000fe20003800000 */
[C---:B------:R-:W-:Y:S02]  /*7ff0*/  IMAD.SHL.U32 R5, R3.reuse, 0x10, RZ ;  /* 0x0000001003057824 */ /* 0x040fe400078e00ff */
[----:B------:R-:W-:-:S05]  /*8000*/  SHF.L.U64.HI R7, R3, R0, c[0x0][0x194] ;  /* 0x0000650003077619 */ /* 0x000fca0000010200 */
[----:B------:R-:W-:Y:S05]  /*8010*/  @!P1 BRA `(.L_x_5621) ;  /* 0x00004ce000009947 */ /* 0x000fea0003800000 */
[----:B------:R-:W-:Y:S01]  /*8020*/  ISETP.NE.U32.AND P1, PT, RZ, c[0x0][0x250], PT ;  /* 0x00009400ff007a0c */ /* 0x000fe20003f25070 */
[----:B------:R-:W-:-:S03]  /*8030*/  IMAD.MOV.U32 R6, RZ, RZ, RZ ;  /* 0x000000ffff067224 */ /* 0x000fc600078e00ff */
[----:B------:R-:W-:-:S13]  /*8040*/  ISETP.NE.AND.EX P1, PT, RZ, c[0x0][0x254], PT, P1 ;  /* 0x00009500ff007a0c */ /* 0x000fda0003f25310 */
[----:B------:R-:W2:Y:S01]  /*8050*/  @P1 LDG.E R6, [R142.64] ;  /* 0x000000068e061981 */ /* 0x000ea2000c1e1900 */
[----:B------:R-:W-:Y:S01]  /*8060*/  IMAD.MOV.U32 R2, RZ, RZ, c[0x0][0x194] ;  /* 0x00006500ff027624 */ /* 0x000fe200078e00ff */
[-C--:B------:R-:W-:Y:S01]  /*8070*/  IADD3 R4, P1, R5, R136.reuse, RZ ;  /* 0x0000008805047210 */ /* 0x080fe20007f3e0ff */
[----:B------:R-:W-:Y:S01]  /*8080*/  IMAD.MOV.U32 R138, RZ, RZ, R136 ;  /* 0x000000ffff8a7224 */ /* 0x000fe200078e0088 */
[----:B------:R-:W-:Y:S01]  /*8090*/  ULDC.U8 UR4, c[0x0][0x313] ;  /* 0x0000c4c000047ab9 */ /* 0x000fe20000000000 */
[----:B------:R-:W-:Y:S01]  /*80a0*/  IMAD R5, R2, 0x30, RZ ;  /* 0x0000003002057824 */ /* 0x000fe200078e02ff */
[C---:B------:R-:W-:Y:S01]  /*80b0*/  LEA R30, P4, R136.reuse, c[0x0][0x160], 0x1 ;  /* 0x00005800881e7a11 */ /* 0x040fe200078808ff */
[C---:B------:R-:W-:Y:S01]  /*80c0*/  IMAD.WIDE.U32 R8, R3.reuse, 0x30, R138 ;  /* 0x0000003003087825 */ /* 0x040fe200078e008a */
[----:B------:R-:W-:Y:S02]  /*80d0*/  LEA R0, P2, R3, R136, 0x5 ;  /* 0x0000008803007211 */ /* 0x000fe400078428ff */
[--C-:B------:R-:W-:Y:S01]  /*80e0*/  LEA.HI.X R31, R136, c[0x0][0x164], R139.reuse, 0x1, P4 ;  /* 0x00005900881f7a11 */ /* 0x100fe200020f0c8b */
[----:B------:R-:W-:Y:S01]  /*80f0*/  IMAD.X R7, R7, 0x1, R139, P1 ;  /* 0x0000000107077824 */ /* 0x000fe200008e068b */
[----:B------:R-:W-:Y:S01]  /*8100*/  LEA R24, P1, R8, c[0x0][0x160], 0x1 ;  /* 0x0000580008187a11 */ /* 0x000fe200078208ff */
[----:B------:R-:W-:Y:S01]  /*8110*/  IMAD.IADD R5, R9, 0x1, R5 ;  /* 0x0000000109057824 */ /* 0x000fe200078e0205 */
[----:B------:R-:W-:Y:S01]  /*8120*/  LEA.HI.X R139, R3, R139, R2, 0x5, P2 ;  /* 0x0000008b038b7211 */ /* 0x000fe200010f2c02 */
[----:B------:R-:W-:Y:S01]  /*8130*/  IMAD.IADD R3, R155, 0x1, -R56 ;  /* 0x000000019b037824 */ /* 0x000fe200078e0a38 */
[----:B------:R-:W-:-:S02]  /*8140*/  LEA R28, P4, R4, c[0x0][0x160], 0x1 ;  /* 0x00005800041c7a11 */ /* 0x000fc400078808ff */
[----:B------:R-:W-:Y:S02]  /*8150*/  LEA.HI.X R25, R8, c[0x0][0x164], R5, 0x1, P1 ;  /* 0x0000590008197a11 */ /* 0x000fe400008f0c05 */
[----:B------:R-:W-:Y:S02]  /*8160*/  ISETP.NE.AND P1, PT, RZ, UR4, PT ;  /* 0x00000004ff007c0c */ /* 0x000fe4000bf25270 */
[----:B------:R-:W-:Y:S02]  /*8170*/  LEA.HI.X R29, R4, c[0x0][0x164], R7, 0x1, P4 ;  /* 0x00005900041d7a11 */ /* 0x000fe400020f0c07 */
[----:B------:R-:W-:Y:S02]  /*8180*/  ISETP.GE.AND P2, PT, R134, R3, PT ;  /* 0x000000038600720c */ /* 0x000fe40003f46270 */
[----:B------:R-:W-:Y:S02]  /*8190*/  LEA R26, P4, R0, c[0x0][0x160], 0x1 ;  /* 0x00005800001a7a11 */ /* 0x000fe400078808ff */
[----:B------:R-:W-:-:S02]  /*81a0*/  ISETP.GT.AND P2, PT, R62, -0x8, !P2 ;  /* 0xfffffff83e00780c */ /* 0x000fc40005744270 */
[----:B------:R-:W-:Y:S02]  /*81b0*/  LEA.HI.X R27, R0, c[0x0][0x164], R139, 0x1, P4 ;  /* 0x00005900001b7a11 */ /* 0x000fe400020f0c8b */
[----:B--2---:R-:W-:-:S05]  /*81c0*/  IADD3 R6, R6, R65, R56 ;  /* 0x0000004106067210 */ /* 0x004fca0007ffe038 */
[----:B------:R-:W-:-:S05]  /*81d0*/  IMAD R6, R71, R6, RZ ;  /* 0x0000000647067224 */ /* 0x000fca00078e02ff */
[-C--:B------:R-:W-:Y:S02]  /*81e0*/  IADD3 R13, P6, R69, R6.reuse, RZ ;  /* 0x00000006450d7210 */ /* 0x080fe40007fde0ff */
[----:B------:R-:W-:Y:S02]  /*81f0*/  IADD3 R21, P5, R68, R6, RZ ;  /* 0x0000000644157210 */ /* 0x000fe40007fbe0ff */
[----:B------:R-:W-:-:S05]  /*8200*/  SHF.R.S32.HI R6, RZ, 0x1f, R6 ;  /* 0x0000001fff067819 */ /* 0x000fca0000011406 */
[--C-:B------:R-:W-:Y:S02]  /*8210*/  IMAD.X R2, R67, 0x1, R6.reuse, P6 ;  /* 0x0000000143027824 */ /* 0x100fe400030e0606 */
[----:B------:R-:W-:Y:S01]  /*8220*/  IMAD.X R23, R66, 0x1, R6, P5 ;  /* 0x0000000142177824 */ /* 0x000fe200028e0606 */
[----:B------:R-:W-:Y:S05]  /*8230*/  @!P1 BRA `(.L_x_5622) ;  /* 0x00001b3000009947 */ /* 0x000fea0003800000 */
[----:B------:R-:W-:Y:S01]  /*8240*/  BSSY B2, `(.L_x_5623) ;  /* 0x0000067000027945 */ /* 0x000fe20003800000 */
[----:B------:R-:W-:Y:S05]  /*8250*/  @!P2 BRA `(.L_x_5624) ;  /* 0x000006500000a947 */ /* 0x000fea0003800000 */
[----:B------:R-:W-:Y:S01]  /*8260*/  ISETP.GE.AND P1, PT, R102, c[0x0][0x220], PT ;  /* 0x0000880066007a0c */ /* 0x000fe20003f26270 */
[C---:B------:R-:W-:Y:S01]  /*8270*/  IMAD.SHL.U32 R34, R13.reuse, 0x2, RZ ;  /* 0x000000020d227824 */ /* 0x040fe200078e00ff */
[----:B------:R-:W-:Y:S01]  /*8280*/  SHF.L.U64.HI R0, R13, 0x1, R2 ;  /* 0x000000010d007819 */ /* 0x000fe20000010202 */
[----:B------:R-:W-:Y:S03]  /*8290*/  BSSY B1, `(.L_x_5625) ;  /* 0x0000033000017945 */ /* 0x000fe60003800000 */
[----:B------:R-:W-:-:S02]  /*82a0*/  IADD3 R32, P4, R34, c[0x0][0x2a8], RZ ;  /* 0x0000aa0022207a10 */ /* 0x000fc40007f9e0ff */
[----:B------:R-:W-:Y:S02]  /*82b0*/  IADD3 R34, P2, R34, c[0x0][0x2b0], RZ ;  /* 0x0000ac0022227a10 */ /* 0x000fe40007f5e0ff */
[C---:B------:R-:W-:Y:S02]  /*82c0*/  IADD3.X R33, R0.reuse, c[0x0][0x2ac], RZ, P4, !PT ;  /* 0x0000ab0000217a10 */ /* 0x040fe400027fe4ff */
[----:B------:R-:W-:Y:S01]  /*82d0*/  IADD3.X R35, R0, c[0x0][0x2b4], RZ, P2, !PT ;  /* 0x0000ad0000237a10 */ /* 0x000fe200017fe4ff */
[----:B------:R1:W-:Y:S01]  /*82e0*/  @P1 STS.128 [R164], RZ ;  /* 0x000000ffa4001388 */ /* 0x0003e20000000c00 */
[----:B------:R-:W-:Y:S05]  /*82f0*/  @P1 BRA `(.L_x_5626) ;  /* 0x000002c000001947 */ /* 0x000fea0003800000 */
[----:B------:R2:W5:Y:S01]  /*8300*/  LDG.E.128 R8, [R30.64] ;  /* 0x000000061e087981 */ /* 0x000562000c1e1d00 */
[----:B------:R-:W-:Y:S01]  /*8310*/  ISETP.GE.AND P1, PT, R102, c[0x0][0x230], PT ;  /* 0x00008c0066007a0c */ /* 0x000fe20003f26270 */
[----:B------:R-:W-:-:S12]  /*8320*/  BSSY B0, `(.L_x_5627) ;  /* 0x0000028000007945 */ /* 0x000fd80003800000 */
[----:B------:R-:W-:Y:S05]  /*8330*/  @P1 BRA `(.L_x_5628) ;  /* 0x0000026000001947 */ /* 0x000fea0003800000 */
[----:B------:R-:W3:Y:S04]  /*8340*/  LDG.E.64 R4, [R34.64] ;  /* 0x0000000622047981 */ /* 0x000ee8000c1e1b00 */
[----:B------:R-:W4:Y:S01]  /*8350*/  LDG.E.64 R6, [R32.64] ;  /* 0x0000000620067981 */ /* 0x000f22000c1e1b00 */
        /* <DEDUP_REMOVED lines=9> */
[C---:B------:R-:W-:Y:S01]  /*83f0*/  LOP3.LUT R19, R5.reuse, 0xffff0000, RZ, 0xc0, !PT ;  /* 0xffff000005137812 */ /* 0x040fe200078ec0ff */
[----:B------:R-:W-:Y:S01]  /*8400*/  IMAD.U32 R5, R5, 0x10000, RZ ;  /* 0x0001000005057824 */ /* 0x000fe200078e00ff */
[----:B----4-:R-:W-:Y:S01]  /*8410*/  LOP3.LUT R23, R6, 0xffff0000, RZ, 0xc0, !PT ;  /* 0xffff000006177812 */ /* 0x010fe200078ec0ff */
[-C--:B------:R-:W-:Y:S01]  /*8420*/  FMUL.FTZ R17, R0, R11.reuse ;  /* 0x0000000b00117220 */ /* 0x080fe20000410000 */
[C---:B------:R-:W-:Y:S01]  /*8430*/  LOP3.LUT R21, R7.reuse, 0xffff0000, RZ, 0xc0, !PT ;  /* 0xffff000007157812 */ /* 0x040fe200078ec0ff */
[----:B------:R-:W-:Y:S01]  /*8440*/  FMUL.FTZ R18, R12, R11 ;  /* 0x0000000b0c127220 */ /* 0x000fe20000410000 */
[----:B------:R-:W-:Y:S01]  /*8450*/  SHF.L.U32 R4, R4, 0x10, RZ ;  /* 0x0000001004047819 */ /* 0x000fe200000006ff */
[-C--:B------:R-:W-:Y:S01]  /*8460*/  FMUL.FTZ R11, R8, R19.reuse ;  /* 0x00000013080b7220 */ /* 0x080fe20000410000 */
[----:B------:R-:W-:Y:S01]  /*8470*/  SHF.L.U32 R6, R6, 0x10, RZ ;  /* 0x0000001006067819 */ /* 0x000fe200000006ff */
[----:B------:R-:W-:Y:S01]  /*8480*/  FMUL.FTZ R19, R14, R19 ;  /* 0x000000130e137220 */ /* 0x000fe20000410000 */
[----:B------:R-:W-:Y:S01]  /*8490*/  SHF.L.U32 R7, R7, 0x10, RZ ;  /* 0x0000001007077819 */ /* 0x000fe200000006ff */
[----:B------:R-:W-:-:S02]  /*84a0*/  FFMA.FTZ R18, R0, R23, R18 ;  /* 0x0000001700127223 */ /* 0x000fc40000010012 */
[----:B------:R-:W-:Y:S02]  /*84b0*/  FFMA.FTZ R8, R8, R21, R19 ;  /* 0x0000001508087223 */ /* 0x000fe40000010013 */
[-C--:B------:R-:W-:Y:S02]  /*84c0*/  FMUL.FTZ R0, R16, R4.reuse ;  /* 0x0000000410007220 */ /* 0x080fe40000410000 */
[----:B------:R-:W-:Y:S02]  /*84d0*/  FMUL.FTZ R19, R9, R4 ;  /* 0x0000000409137220 */ /* 0x000fe40000410000 */
[-C--:B------:R-:W-:Y:S02]  /*84e0*/  FMUL.FTZ R4, R10, R5.reuse ;  /* 0x000000050a047220 */ /* 0x080fe40000410000 */
[----:B------:R-:W-:Y:S02]  /*84f0*/  FMUL.FTZ R5, R15, R5 ;  /* 0x000000050f057220 */ /* 0x000fe40000410000 */
[----:B------:R-:W-:-:S02]  /*8500*/  FFMA.FTZ R11, R14, R21, -R11 ;  /* 0x000000150e0b7223 */ /* 0x000fc4000001080b */
[----:B------:R-:W-:Y:S02]  /*8510*/  FFMA.FTZ R17, R12, R23, -R17 ;  /* 0x000000170c117223 */ /* 0x000fe40000010811 */
[-C--:B------:R-:W-:Y:S01]  /*8520*/  FFMA.FTZ R0, R9, R6.reuse, -R0 ;  /* 0x0000000609007223 */ /* 0x080fe20000010800 */
[----:B------:R-:W-:Y:S01]  /*8530*/  F2FP.BF16.PACK_AB R11, R8, R11 ;  /* 0x0000000b080b723e */ /* 0x000fe200000010ff */
[----:B------:R-:W-:Y:S01]  /*8540*/  FFMA.FTZ R19, R16, R6, R19 ;  /* 0x0000000610137223 */ /* 0x000fe20000010013 */
[----:B------:R-:W-:Y:S01]  /*8550*/  F2FP.BF16.PACK_AB R9, R18, R17 ;  /* 0x000000111209723e */ /* 0x000fe200000010ff */
[-C--:B------:R-:W-:Y:S02]  /*8560*/  FFMA.FTZ R4, R15, R7.reuse, -R4 ;  /* 0x000000070f047223 */ /* 0x080fe40000010804 */
[----:B------:R-:W-:Y:S01]  /*8570*/  FFMA.FTZ R5, R10, R7, R5 ;  /* 0x000000070a057223 */ /* 0x000fe20000010005 */
[----:B------:R-:W-:-:S04]  /*8580*/  F2FP.BF16.PACK_AB R8, R19, R0 ;  /* 0x000000001308723e */ /* 0x000fc800000010ff */
[----:B------:R-:W-:Y:S02]  /*8590*/  F2FP.BF16.PACK_AB R10, R5, R4 ;  /* 0x00000004050a723e */ /* 0x000fe400000010ff */
.L_x_5628:
[----:B------:R-:W-:Y:S05]  /*85a0*/  BSYNC B0 ;  /* 0x0000000000007941 */ /* 0x000fea0003800000 */
.L_x_5627:
[----:B-----5:R3:W-:Y:S02]  /*85b0*/  STS.128 [R164], R8 ;  /* 0x00000008a4007388 */ /* 0x0207e40000000c00 */
.L_x_5626:
[----:B------:R-:W-:Y:S05]  /*85c0*/  BSYNC B1 ;  /* 0x0000000000017941 */ /* 0x000fea0003800000 */
.L_x_5625:
[----:B------:R4:W-:Y:S01]  /*85d0*/  @P0 STS.128 [R164+0x2000], RZ ;  /* 0x002000ffa4000388 */ /* 0x0009e20000000c00 */
[----:B------:R-:W-:Y:S05]  /*85e0*/  @P0 BRA `(.L_x_5624) ;  /* 0x000002c000000947 */ /* 0x000fea0003800000 */
[----:B---3--:R3:W5:Y:S01]  /*85f0*/  LDG.E.128 R8, [R30.64+0x80] ;  /* 0x000080061e087981 */ /* 0x008762000c1e1d00 */
[----:B------:R-:W-:Y:S01]  /*8600*/  ISETP.GE.AND P1, PT, R100, c[0x0][0x230], PT ;  /* 0x00008c0064007a0c */ /* 0x000fe20003f26270 */
[----:B------:R-:W-:-:S12]  /*8610*/  BSSY B0, `(.L_x_5629) ;  /* 0x0000028000007945 */ /* 0x000fd80003800000 */
[----:B------:R-:W-:Y:S05]  /*8620*/  @P1 BRA `(.L_x_5630) ;  /* 0x0000026000001947 */ /* 0x000fea0003800000 */
[----:B--2---:R-:W2:Y:S04]  /*8630*/  LDG.E.64 R4, [R34.64+0x40] ;  /* 0x0000400622047981 */ /* 0x004ea8000c1e1b00 */
[----:B---3--:R-:W3:Y:S01]  /*8640*/  LDG.E.64 R6, [R32.64+0x40] ;  /* 0x0000400620067981 */ /* 0x008ee2000c1e1b00 */
        /* <DEDUP_REMOVED lines=8> */
[----:B--2---:R-:W-:Y:S02]  /*86d0*/  LOP3.LUT R11, R4, 0xffff0000, RZ, 0xc0, !PT ;  /* 0xffff0000040b7812 */ /* 0x004fe400078ec0ff */
[C---:B------:R-:W-:Y:S01]  /*86e0*/  LOP3.LUT R19, R5.reuse, 0xffff0000, RZ, 0xc0, !PT ;  /* 0xffff000005137812 */ /* 0x040fe200078ec0ff */
[----:B------:R-:W-:Y:S01]  /*86f0*/  IMAD.U32 R5, R5, 0x10000, RZ ;  /* 0x0001000005057824 */ /* 0x000fe200078e00ff */
[----:B---3--:R-:W-:Y:S01]  /*8700*/  LOP3.LUT R23, R6, 0xffff0000, RZ, 0xc0, !PT ;  /* 0xffff000006177812 */ /* 0x008fe200078ec0ff */
        /* <DEDUP_REMOVED lines=24> */
.L_x_5630:
[----:B------:R-:W-:Y:S05]  /*8890*/  BSYNC B0 ;  /* 0x0000000000007941 */ /* 0x000fea0003800000 */
.L_x_5629:
[----:B-----5:R1:W-:Y:S02]  /*88a0*/  STS.128 [R164+0x2000], R8 ;  /* 0x00200008a4007388 */ /* 0x0203e40000000c00 */
.L_x_5624:
[----:B------:R-:W-:Y:S05]  /*88b0*/  BSYNC B2 ;  /* 0x0000000000027941 */ /* 0x000fea0003800000 */
.L_x_5623:
[----:B------:R-:W-:Y:S01]  /*88c0*/  IADD3 R0, R134, 0x10, RZ ;  /* 0x0000001086007810 */ /* 0x000fe20007ffe0ff */
[----:B------:R-:W-:Y:S03]  /*88d0*/  BSSY B2, `(.L_x_5631) ;  /* 0x000006c000027945 */ /* 0x000fe60003800000 */
[----:B------:R-:W-:-:S04]  /*88e0*/  ISETP.GE.AND P1, PT, R0, R3, PT ;  /* 0x000000030000720c */ /* 0x000fc80003f26270 */
[----:B------:R-:W-:-:S13]  /*88f0*/  ISETP.LT.OR P1, PT, R62, -0x87, P1 ;  /* 0xffffff793e00780c */ /* 0x000fda0000f21670 */
[----:B------:R-:W-:Y:S05]  /*8900*/  @P1 BRA `(.L_x_5632) ;  /* 0x0000068000001947 */ /* 0x000fea0003800000 */
[----:B------:R-:W-:Y:S01]  /*8910*/  ISETP.GE.AND P1, PT, R102, c[0x0][0x220], PT ;  /* 0x0000880066007a0c */ /* 0x000fe20003f26270 */
[----:B------:R-:W-:Y:S01]  /*8920*/  BSSY B1, `(.L_x_5633) ;  /* 0x0000038000017945 */ /* 0x000fe20003800000 */
[----:B------:R-:W-:-:S04]  /*8930*/  IADD3 R4, P2, R70, R13, RZ ;  /* 0x0000000d46047210 */ /* 0x000fc80007f5e0ff */
[----:B------:R-:W-:Y:S01]  /*8940*/  LEA.HI.X.SX32 R5, R70, R2, 0x1, P2 ;  /* 0x0000000246057211 */ /* 0x000fe200010f0eff */
[----:B------:R-:W-:-:S03]  /*8950*/  IMAD.SHL.U32 R34, R4, 0x2, RZ ;  /* 0x0000000204227824 */ /* 0x000fc600078e00ff */
[----:B------:R-:W-:Y:S02]  /*8960*/  SHF.L.U64.HI R4, R4, 0x1, R5 ;  /* 0x0000000104047819 */ /* 0x000fe40000010205 */
[C---:B------:R-:W-:Y:S01]  /*8970*/  IADD3 R32, P4, R34.reuse, c[0x0][0x2a8], RZ ;  /* 0x0000aa0022207a10 */ /* 0x040fe20007f9e0ff */
[----:B------:R1:W-:Y:S01]  /*8980*/  @P1 STS.128 [R164+0x800], RZ ;  /* 0x000800ffa4001388 */ /* 0x0003e20000000c00 */
[----:B------:R-:W-:Y:S02]  /*8990*/  IADD3 R34, P2, R34, c[0x0][0x2b0], RZ ;  /* 0x0000ac0022227a10 */ /* 0x000fe40007f5e0ff */
[C---:B------:R-:W-:Y:S02]  /*89a0*/  IADD3.X R33, R4.reuse, c[0x0][0x2ac], RZ, P4, !PT ;  /* 0x0000ab0004217a10 */ /* 0x040fe400027fe4ff */
[----:B------:R-:W-:Y:S01]  /*89b0*/  IADD3.X R35, R4, c[0x0][0x2b4], RZ, P2, !PT ;  /* 0x0000ad0004237a10 */ /* 0x000fe200017fe4ff */
[----:B------:R-:W-:Y:S05]  /*89c0*/  @P1 BRA `(.L_x_5634) ;  /* 0x000002d000001947 */ /* 0x000fea0003800000 */
[----:B-1-3--:R1:W5:Y:S01]  /*89d0*/  LDG.E.128 R8, [R28.64] ;  /* 0x000000061c087981 */ /* 0x00a362000c1e1d00 */
[----:B------:R-:W-:Y:S01]  /*89e0*/  ISETP.GE.AND P1, PT, R102, c[0x0][0x230], PT ;  /* 0x00008c0066007a0c */ /* 0x000fe20003f26270 */
[----:B------:R-:W-:-:S12]  /*89f0*/  BSSY B0, `(.L_x_5635) ;  /* 0x0000029000007945 */ /* 0x000fd80003800000 */
[----:B------:R-:W-:Y:S05]  /*8a00*/  @P1 BRA `(.L_x_5636) ;  /* 0x0000027000001947 */ /* 0x000fea0003800000 */
[----:B------:R-:W3:Y:S04]  /*8a10*/  LDG.E.64 R4, [R34.64] ;  /* 0x0000000622047981 */ /* 0x000ee8000c1e1b00 */
[----:B--2---:R-:W2:Y:S01]  /*8a20*/  LDG.E.64 R6, [R32.64] ;  /* 0x0000000620067981 */ /* 0x004ea2000c1e1b00 */
[C---:B-----5:R-:W-:Y:S01]  /*8a30*/  SHF.L.U32 R12, R9.reuse, 0x10, RZ ;  /* 0x00000010090c7819 */ /* 0x060fe200000006ff */
[----:B------:R-:W-:Y:S01]  /*8a40*/  IMAD.U32 R16, R10, 0x10000, RZ ;  /* 0x000100000a107824 */ /* 0x000fe200078e00ff */
[C---:B------:R-:W-:Y:S02]  /*8a50*/  SHF.L.U32 R14, R8.reuse, 0x10, RZ ;  /* 0x00000010080e7819 */ /* 0x040fe400000006ff */
[----:B------:R-:W-:Y:S02]  /*8a60*/  LOP3.LUT R17, R8, 0xffff0000, RZ, 0xc0, !PT ;  /* 0xffff000008117812 */ /* 0x000fe400078ec0ff */
[----:B------:R-:W-:-:S02]  /*8a70*/  LOP3.LUT R9, R9, 0xffff0000, RZ, 0xc0, !PT ;  /* 0xffff000009097812 */ /* 0x000fc400078ec0ff */
[C---:B------:R-:W-:Y:S02]  /*8a80*/  SHF.L.U32 R15, R11.reuse, 0x10, RZ ;  /* 0x000000100b0f7819 */ /* 0x040fe400000006ff */
[----:B------:R-:W-:Y:S02]  /*8a90*/  LOP3.LUT R21, R10, 0xffff0000, RZ, 0xc0, !PT ;  /* 0xffff00000a157812 */ /* 0x000fe400078ec0ff */
[----:B------:R-:W-:Y:S02]  /*8aa0*/  LOP3.LUT R11, R11, 0xffff0000, RZ, 0xc0, !PT ;  /* 0xffff00000b0b7812 */ /* 0x000fe400078ec0ff */
[----:B---3--:R-:W-:Y:S02]  /*8ab0*/  LOP3.LUT R8, R4, 0xffff0000, RZ, 0xc0, !PT ;  /* 0xffff000004087812 */ /* 0x008fe400078ec0ff */
[----:B------:R-:W-:Y:S02]  /*8ac0*/  LOP3.LUT R10, R5, 0xffff0000, RZ, 0xc0, !PT ;  /* 0xffff0000050a7812 */ /* 0x000fe400078ec0ff */
[----:B--2---:R-:W-:Y:S01]  /*8ad0*/  LOP3.LUT R20, R6, 0xffff0000, RZ, 0xc0, !PT ;  /* 0xffff000006147812 */ /* 0x004fe200078ec0ff */
[-C--:B------:R-:W-:Y:S01]  /*8ae0*/  FMUL.FTZ R19, R9, R8.reuse ;  /* 0x0000000809137220 */ /* 0x080fe20000410000 */
[----:B------:R-:W-:Y:S01]  /*8af0*/  LOP3.LUT R18, R7, 0xffff0000, RZ, 0xc0, !PT ;  /* 0xffff000007127812 */ /* 0x000fe200078ec0ff */
[----:B------:R-:W-:Y:S01]  /*8b00*/  FMUL.FTZ R22, R12, R8 ;  /* 0x000000080c167220 */ /* 0x000fe20000410000 */
[----:B------:R-:W-:Y:S01]  /*8b10*/  SHF.L.U32 R4, R4, 0x10, RZ ;  /* 0x0000001004047819 */ /* 0x000fe200000006ff */
[-C--:B------:R-:W-:Y:S01]  /*8b20*/  FMUL.FTZ R8, R11, R10.reuse ;  /* 0x0000000a0b087220 */ /* 0x080fe20000410000 */
[----:B------:R-:W-:Y:S01]  /*8b30*/  SHF.L.U32 R5, R5, 0x10, RZ ;  /* 0x0000001005057819 */ /* 0x000fe200000006ff */
[----:B------:R-:W-:-:S02]  /*8b40*/  FMUL.FTZ R10, R15, R10 ;  /* 0x0000000a0f0a7220 */ /* 0x000fc40000410000 */
[----:B------:R-:W-:Y:S01]  /*8b50*/  FFMA.FTZ R22, R9, R20, R22 ;  /* 0x0000001409167223 */ /* 0x000fe20000010016 */
[----:B------:R-:W-:Y:S01]  /*8b60*/  SHF.L.U32 R9, R7, 0x10, RZ ;  /* 0x0000001007097819 */ /* 0x000fe200000006ff */
[----:B------:R-:W-:Y:S02]  /*8b70*/  FFMA.FTZ R11, R11, R18, R10 ;  /* 0x000000120b0b7223 */ /* 0x000fe4000001000a */
[-C--:B------:R-:W-:Y:S02]  /*8b80*/  FMUL.FTZ R7, R17, R4.reuse ;  /* 0x0000000411077220 */ /* 0x080fe40000410000 */
[----:B------:R-:W-:Y:S02]  /*8b90*/  FMUL.FTZ R10, R14, R4 ;  /* 0x000000040e0a7220 */ /* 0x000fe40000410000 */
[----:B------:R-:W-:Y:S02]  /*8ba0*/  FFMA.FTZ R19, R12, R20, -R19 ;  /* 0x000000140c137223 */ /* 0x000fe40000010813 */
[----:B------:R-:W-:-:S02]  /*8bb0*/  IMAD.U32 R6, R6, 0x10000, RZ ;  /* 0x0001000006067824 */ /* 0x000fc400078e00ff */
[----:B------:R-:W-:Y:S01]  /*8bc0*/  FMUL.FTZ R4, R21, R5 ;  /* 0x0000000515047220 */ /* 0x000fe20000410000 */
[----:B------:R-:W-:Y:S01]  /*8bd0*/  F2FP.BF16.PACK_AB R19, R22, R19 ;  /* 0x000000131613723e */ /* 0x000fe200000010ff */
[----:B------:R-:W-:Y:S02]  /*8be0*/  FMUL.FTZ R12, R16, R5 ;  /* 0x00000005100c7220 */ /* 0x000fe40000410000 */
[----:B------:R-:W-:Y:S02]  /*8bf0*/  FFMA.FTZ R8, R15, R18, -R8 ;  /* 0x000000120f087223 */ /* 0x000fe40000010808 */
[-C--:B------:R-:W-:Y:S02]  /*8c00*/  FFMA.FTZ R7, R14, R6.reuse, -R7 ;  /* 0x000000060e077223 */ /* 0x080fe40000010807 */
[----:B------:R-:W-:Y:S01]  /*8c10*/  FFMA.FTZ R10, R17, R6, R10 ;  /* 0x00000006110a7223 */ /* 0x000fe2000001000a */
[----:B------:R-:W-:Y:S01]  /*8c20*/  F2FP.BF16.PACK_AB R11, R11, R8 ;  /* 0x000000080b0b723e */ /* 0x000fe200000010ff */
[----:B------:R-:W-:-:S02]  /*8c30*/  FFMA.FTZ R4, R16, R9, -R4 ;  /* 0x0000000910047223 */ /* 0x000fc40000010804 */
[----:B------:R-:W-:Y:S01]  /*8c40*/  FFMA.FTZ R9, R21, R9, R12 ;  /* 0x0000000915097223 */ /* 0x000fe2000001000c */
[----:B------:R-:W-:-:S04]  /*8c50*/  F2FP.BF16.PACK_AB R8, R10, R7 ;  /* 0x000000070a08723e */ /* 0x000fc800000010ff */
[----:B------:R-:W-:Y:S02]  /*8c60*/  F2FP.BF16.PACK_AB R10, R9, R4 ;  /* 0x00000004090a723e */ /* 0x000fe400000010ff */
[----:B------:R-:W-:Y:S02]  /*8c70*/  MOV R9, R19 ;  /* 0x0000001300097202 */ /* 0x000fe40000000f00 */
.L_x_5636:
[----:B------:R-:W-:Y:S05]  /*8c80*/  BSYNC B0 ;  /* 0x0000000000007941 */ /* 0x000fea0003800000 */
.L_x_5635:
[----:B-----5:R3:W-:Y:S02]  /*8c90*/  STS.128 [R164+0x800], R8 ;  /* 0x00080008a4007388 */ /* 0x0207e40000000c00 */
.L_x_5634:
[----:B------:R-:W-:Y:S05]  /*8ca0*/  BSYNC B1 ;  /* 0x0000000000017941 */ /* 0x000fea0003800000 */
.L_x_5633:
[----:B------:R1:W-:Y:S01]  /*8cb0*/  @P0 STS.128 [R164+0x2800], RZ ;  /* 0x002800ffa4000388 */ /* 0x0003e20000000c00 */
[----:B------:R-:W-:Y:S05]  /*8cc0*/  @P0 BRA `(.L_x_5632) ;  /* 0x000002c000000947 */ /* 0x000fea0003800000 */
[----:B-123--:R-:W5:Y:S01]  /*8cd0*/  LDG.E.128 R28, [R28.64+0x80] ;  /* 0x000080061c1c7981 */ /* 0x00ef62000c1e1d00 */
[----:B------:R-:W-:Y:S01]  /*8ce0*/  ISETP.GE.AND P1, PT, R100, c[0x0][0x230], PT ;  /* 0x00008c0064007a0c */ /* 0x000fe20003f26270 */
[----:B------:R-:W-:-:S12]  /*8cf0*/  BSSY B0, `(.L_x_5637) ;  /* 0x0000028000007945 */ /* 0x000fd80003800000 */
[----:B------:R-:W-:Y:S05]  /*8d00*/  @P1 BRA `(.L_x_5638) ;  /* 0x0000026000001947 */ /* 0x000fea0003800000 */
[----:B------:R-:W2:Y:S04]  /*8d10*/  LDG.E.64 R4, [R34.64+0x40] ;  /* 0x0000400622047981 */ /* 0x000ea8000c1e1b00 */
[----:B------:R-:W3:Y:S01]  /*8d20*/  LDG.E.64 R6, [R32.64+0x40] ;  /* 0x0000400620067981 */ /* 0x000ee2000c1e1b00 */
[C---:B-----5:R-:W-:Y:S01]  /*8d30*/  LOP3.LUT R8, R29.reuse, 0xffff0000, RZ, 0xc0, !PT ;  /* 0xffff00001d087812 */ /* 0x060fe200078ec0ff */
[----:B------:R-:W-:Y:S01]  /*8d40*/  IMAD.U32 R15, R30, 0x10000, RZ ;  /* 0x000100001e0f7824 */ /* 0x000fe200078e00ff */
[----:B------:R-:W-:Y:S02]  /*8d50*/  SHF.L.U32 R9, R29, 0x10, RZ ;  /* 0x000000101d097819 */ /* 0x000fe400000006ff */
        /* <DEDUP_REMOVED lines=10> */
[----:B------:R-:W-:Y:S01]  /*8e00*/  LOP3.LUT R19, R7, 0xffff0000, RZ, 0xc0, !PT ;  /* 0xffff000007137812 */ /* 0x000fe200078ec0ff */
[----:B------:R-:W-:Y:S01]  /*8e10*/  FMUL.FTZ R18, R9, R11 ;  /* 0x0000000b09127220 */ /* 0x000fe20000410000 */
[----:B------:R-:W-:Y:S01]  /*8e20*/  SHF.L.U32 R7, R7, 0x10, RZ ;  /* 0x0000001007077819 */ /* 0x000fe200000006ff */
[----:B------:R-:W-:-:S02]  /*8e30*/  FMUL.FTZ R11, R12, R17 ;  /* 0x000000110c0b7220 */ /* 0x000fc40000410000 */
[----:B------:R-:W-:Y:S01]  /*8e40*/  FFMA.FTZ R16, R9, R21, -R16 ;  /* 0x0000001509107223 */ /* 0x000fe20000010810 */
[----:B------:R-:W-:Y:S01]  /*8e50*/  SHF.L.U32 R9, R4, 0x10, RZ ;  /* 0x0000001004097819 */ /* 0x000fe200000006ff */
[----:B------:R-:W-:Y:S02]  /*8e60*/  FMUL.FTZ R17, R14, R17 ;  /* 0x000000110e117220 */ /* 0x000fe40000410000 */
[----:B------:R-:W-:Y:S02]  /*8e70*/  FFMA.FTZ R21, R8, R21, R18 ;  /* 0x0000001508157223 */ /* 0x000fe40000010012 */
[----:B------:R-:W-:Y:S01]  /*8e80*/  FFMA.FTZ R12, R12, R19, R17 ;  /* 0x000000130c0c7223 */ /* 0x000fe20000010011 */
[----:B------:R-:W-:Y:S01]  /*8e90*/  SHF.L.U32 R17, R6, 0x10, RZ ;  /* 0x0000001006117819 */ /* 0x000fe200000006ff */
[----:B------:R-:W-:Y:S01]  /*8ea0*/  FMUL.FTZ R4, R28, R9 ;  /* 0x000000091c047220 */ /* 0x000fe20000410000 */
[----:B------:R-:W-:Y:S01]  /*8eb0*/  F2FP.BF16.PACK_AB R29, R21, R16 ;  /* 0x00000010151d723e */ /* 0x000fe200000010ff */
[----:B------:R-:W-:-:S02]  /*8ec0*/  FMUL.FTZ R6, R30, R5 ;  /* 0x000000051e067220 */ /* 0x000fc40000410000 */
[----:B------:R-:W-:Y:S02]  /*8ed0*/  FMUL.FTZ R9, R10, R9 ;  /* 0x000000090a097220 */ /* 0x000fe40000410000 */
[C---:B------:R-:W-:Y:S02]  /*8ee0*/  FMUL.FTZ R5, R15.reuse, R5 ;  /* 0x000000050f057220 */ /* 0x040fe40000410000 */
        /* <DEDUP_REMOVED lines=8> */
.L_x_5638:
[----:B------:R-:W-:Y:S05]  /*8f70*/  BSYNC B0 ;  /* 0x0000000000007941 */ /* 0x000fea0003800000 */
.L_x_5637:
[----:B-----5:R1:W-:Y:S02]  /*8f80*/  STS.128 [R164+0x2800], R28 ;  /* 0x0028001ca4007388 */ /* 0x0203e40000000c00 */
.L_x_5632:
[----:B------:R-:W-:Y:S05]  /*8f90*/  BSYNC B2 ;  /* 0x0000000000027941 */ /* 0x000fea0003800000 */
.L_x_5631:
[----:B------:R-:W-:Y:S01]  /*8fa0*/  IADD3 R20, R134, 0x20, RZ ;  /* 0x0000002086147810 */ /* 0x000fe20007ffe0ff */
[----:B------:R-:W-:Y:S03]  /*8fb0*/  BSSY B2, `(.L_x_5639) ;  /* 0x000006e000027945 */ /* 0x000fe60003800000 */
[----:B------:R-:W-:-:S04]  /*8fc0*/  ISETP.GE.AND P1, PT, R20, R3, PT ;  /* 0x000000031400720c */ /* 0x000fc80003f26270 */
[----:B------:R-:W-:-:S13]  /*8fd0*/  ISETP.LT.OR P1, PT, R62, -0x107, P1 ;  /* 0xfffffef93e00780c */ /* 0x000fda0000f21670 */
[----:B------:R-:W-:Y:S05]  /*8fe0*/  @P1 BRA `(.L_x_5640) ;  /* 0x000006a000001947 */ /* 0x000fea0003800000 */
[----:B------:R-:W-:Y:S01]  /*8ff0*/  ISETP.GE.AND P1, PT, R102, c[0x0][0x220], PT ;  /* 0x0000880066007a0c */ /* 0x000fe20003f26270 */
[----:B------:R-:W-:Y:S01]  /*9000*/  IMAD.SHL.U32 R4, R71, 0x20, RZ ;  /* 0x0000002047047824 */ /* 0x000fe200078e00ff */
[----:B------:R-:W-:Y:S04]  /*9010*/  BSSY B1, `(.L_x_5641) ;  /* 0x0000038000017945 */ /* 0x000fe80003800000 */
[----:B------:R-:W-:-:S04]  /*9020*/  IADD3 R5, P2, R4, R13, RZ ;  /* 0x0000000d04057210 */ /* 0x000fc80007f5e0ff */
[----:B------:R-:W-:Y:S01]  /*9030*/  LEA.HI.X.SX32 R4, R4, R2, 0x1, P2 ;  /* 0x0000000204047211 */ /* 0x000fe200010f0eff */
[C---:B-123--:R-:W-:Y:S02]  /*9040*/  IMAD.SHL.U32 R30, R5.reuse, 0x2, RZ ;  /* 0x00000002051e7824 */ /* 0x04efe400078e00ff */
[----:B------:R1:W-:Y:S01]  /*9050*/  @P1 STS.128 [R164+0x1000], RZ ;  /* 0x001000ffa4001388 */ /* 0x0003e20000000c00 */
[----:B------:R-:W-:Y:S02]  /*9060*/  SHF.L.U64.HI R4, R5, 0x1, R4 ;  /* 0x0000000105047819 */ /* 0x000fe40000010204 */
[C---:B------:R-:W-:Y:S02]  /*9070*/  IADD3 R28, P4, R30.reuse, c[0x0][0x2a8], RZ ;  /* 0x0000aa001e1c7a10 */ /* 0x040fe40007f9e0ff */
[----:B------:R-:W-:Y:S02]  /*9080*/  IADD3 R30, P2, R30, c[0x0][0x2b0], RZ ;  /* 0x0000ac001e1e7a10 */ /* 0x000fe40007f5e0ff */
[----:B------:R-:W-:-:S02]  /*9090*/  IADD3.X R29, R4, c[0x0][0x2ac], RZ, P4, !PT ;  /* 0x0000ab00041d7a10 */ /* 0x000fc400027fe4ff */
[----:B------:R-:W-:Y:S01]  /*90a0*/  IADD3.X R31, R4, c[0x0][0x2b4], RZ, P2, !PT ;  /* 0x0000ad00041f7a10 */ /* 0x000fe200017fe4ff */
[----:B------:R-:W-:Y:S05]  /*90b0*/  @P1 BRA `(.L_x_5642) ;  /* 0x000002d000001947 */ /* 0x000fea0003800000 */
[----:B------:R2:W5:Y:S01]  /*90c0*/  LDG.E.128 R8, [R26.64] ;  /* 0x000000061a087981 */ /* 0x000562000c1e1d00 */
        /* <DEDUP_REMOVED lines=23> */
[-C--:B------:R-:W-:Y:S02]  /*9240*/  FFMA.FTZ R19, R12, R22.reuse, -R19 ;  /* 0x000000160c137223 */ /* 0x080fe40000010813 */
[----:B------:R-:W-:Y:S01]  /*9250*/  FFMA.FTZ R22, R9, R22, R23 ;  /* 0x0000001609167223 */ /* 0x000fe20000010017 */
[----:B------:R-:W-:Y:S01]  /*9260*/  SHF.L.U32 R9, R7, 0x10, RZ ;  /* 0x0000001007097819 */ /* 0x000fe200000006ff */
[----:B------:R-:W-:Y:S02]  /*9270*/  FFMA.FTZ R11, R11, R18, R10 ;  /* 0x000000120b0b7223 */ /* 0x000fe4000001000a */
[-C--:B------:R-:W-:Y:S01]  /*9280*/  FMUL.FTZ R7, R17, R4.reuse ;  /* 0x0000000411077220 */ /* 0x080fe20000410000 */
[----:B------:R-:W-:Y:S01]  /*9290*/  F2FP.BF16.PACK_AB R19, R22, R19 ;  /* 0x000000131613723e */ /* 0x000fe200000010ff */
[----:B------:R-:W-:Y:S02]  /*92a0*/  FMUL.FTZ R10, R14, R4 ;  /* 0x000000040e0a7220 */ /* 0x000fe40000410000 */
[----:B------:R-:W-:-:S02]  /*92b0*/  IMAD.U32 R6, R6, 0x10000, RZ ;  /* 0x0001000006067824 */ /* 0x000fc400078e00ff */
[-C--:B------:R-:W-:Y:S02]  /*92c0*/  FMUL.FTZ R4, R21, R5.reuse ;  /* 0x0000000515047220 */ /* 0x080fe40000410000 */
        /* <DEDUP_REMOVED lines=10> */
.L_x_5644:
[----:B------:R-:W-:Y:S05]  /*9370*/  BSYNC B0 ;  /* 0x0000000000007941 */ /* 0x000fea0003800000 */
.L_x_5643:
[----:B-----5:R3:W-:Y:S02]  /*9380*/  STS.128 [R164+0x1000], R8 ;  /* 0x00100008a4007388 */ /* 0x0207e40000000c00 */
.L_x_5642:
[----:B------:R-:W-:Y:S05]  /*9390*/  BSYNC B1 ;  /* 0x0000000000017941 */ /* 0x000fea0003800000 */
.L_x_5641:
        /* <DEDUP_REMOVED lines=16> */
[----:B--2---:R-:W-:Y:S02]  /*94a0*/  LOP3.LUT R8, R4, 0xffff0000, RZ, 0xc0, !PT ;  /* 0xffff000004087812 */ /* 0x004fe400078ec0ff */
[----:B------:R-:W-:Y:S02]  /*94b0*/  LOP3.LUT R10, R5, 0xffff0000, RZ, 0xc0, !PT ;  /* 0xffff0000050a7812 */ /* 0x000fe400078ec0ff */
[----:B---3--:R-:W-:Y:S01]  /*94c0*/  LOP3.LUT R22, R6, 0xffff0000, RZ, 0xc0, !PT ;  /* 0xffff000006167812 */ /* 0x008fe200078ec0ff */
        /* <DEDUP_REMOVED lines=26> */
.L_x_5646:
[----:B------:R-:W-:Y:S05]  /*9670*/  BSYNC B0 ;  /* 0x0000000000007941 */ /* 0x000fea0003800000 */
.L_x_5645:
[----:B-----5:R1:W-:Y:S02]  /*9680*/  STS.128 [R164+0x3000], R8 ;  /* 0x00300008a4007388 */ /* 0x0203e40000000c00 */
.L_x_5640:
[----:B------:R-:W-:Y:S05]  /*9690*/  BSYNC B2 ;  /* 0x0000000000027941 */ /* 0x000fea0003800000 */
.L_x_5639:
[----:B------:R-:W-:-:S04]  /*96a0*/  IADD3 R22, R134, 0x30, RZ ;  /* 0x0000003086167810 */ /* 0x000fc80007ffe0ff */
[----:B------:R-:W-:-:S04]  /*96b0*/  ISETP.GE.AND P1, PT, R22, R3, PT ;  /* 0x000000031600720c */ /* 0x000fc80003f26270 */
[----:B------:R-:W-:-:S13]  /*96c0*/  ISETP.LT.OR P1, PT, R62, -0x187, P1 ;  /* 0xfffffe793e00780c */ /* 0x000fda0000f21670 */
[----:B------:R-:W-:Y:S05]  /*96d0*/  @P1 BRA `(.L_x_5647) ;  /* 0x00003bf000001947 */ /* 0x000fea0003800000 */
[----:B------:R-:W-:Y:S01]  /*96e0*/  ISETP.GE.AND P1, PT, R102, c[0x0][0x220], PT ;  /* 0x0000880066007a0c */ /* 0x000fe20003f26270 */
[----:B------:R-:W-:Y:S01]  /*96f0*/  IMAD R71, R71, 0x30, RZ ;  /* 0x0000003047477824 */ /* 0x000fe200078e02ff */
        /* <DEDUP_REMOVED lines=19> */
[----:B------:R-:W-:Y:S02]  /*9830*/  LOP3.LUT R6, R9, 0xffff0000, RZ, 0xc0, !PT ;  /* 0xffff000009067812 */ /* 0x000fe400078ec0ff */
[C---:B------:R-:W-:Y:S02]  /*9840*/  SHF.L.U32 R9, R8.reuse, 0x10, RZ ;  /* 0x0000001008097819 */ /* 0x040fe400000006ff */
[----:B------:R-:W-:-:S02]  /*9850*/  LOP3.LUT R14, R8, 0xffff0000, RZ, 0xc0, !PT ;  /* 0xffff0000080e7812 */ /* 0x000fc400078ec0ff */
[----:B------:R-:W-:Y:S02]  /*9860*/  LOP3.LUT R18, R10, 0xffff0000, RZ, 0xc0, !PT ;  /* 0xffff00000a127812 */ /* 0x000fe400078ec0ff */
[C---:B------:R-:W-:Y:S02]  /*9870*/  SHF.L.U32 R12, R11.reuse, 0x10, RZ ;  /* 0x000000100b0c7819 */ /* 0x040fe400000006ff */
[----:B------:R-:W-:Y:S02]  /*9880*/  LOP3.LUT R11, R11, 0xffff0000, RZ, 0xc0, !PT ;  /* 0xffff00000b0b7812 */ /* 0x000fe400078ec0ff */
[C---:B---3--:R-:W-:Y:S02]  /*9890*/  LOP3.LUT R8, R2.reuse, 0xffff0000, RZ, 0xc0, !PT ;  /* 0xffff000002087812 */ /* 0x048fe400078ec0ff */
[----:B------:R-:W-:Y:S02]  /*98a0*/  SHF.L.U32 R2, R2, 0x10, RZ ;  /* 0x0000001002027819 */ /* 0x000fe400000006ff */
[----:B--2---:R-:W-:Y:S01]  /*98b0*/  LOP3.LUT R17, R4, 0xffff0000, RZ, 0xc0, !PT ;  /* 0xffff000004117812 */ /* 0x004fe200078ec0ff */
[-C--:B------:R-:W-:Y:S01]  /*98c0*/  FMUL.FTZ R10, R6, R8.reuse ;  /* 0x00000008060a7220 */ /* 0x080fe20000410000 */
[----:B------:R-:W-:Y:S01]  /*98d0*/  LOP3.LUT R15, R3, 0xffff0000, RZ, 0xc0, !PT ;  /* 0xffff0000030f7812 */ /* 0x000fe200078ec0ff */
[----:B------:R-:W-:Y:S01]  /*98e0*/  FMUL.FTZ R8, R7, R8 ;  /* 0x0000000807087220 */ /* 0x000fe20000410000 */
[----:B------:R-:W-:Y:S01]  /*98f0*/  LOP3.LUT R16, R5, 0xffff0000, RZ, 0xc0, !PT ;  /* 0xffff000005107812 */ /* 0x000fe200078ec0ff */
[----:B------:R-:W-:Y:S01]  /*9900*/  FFMA.FTZ R10, R7, R17, -R10 ;  /* 0x00000011070a7223 */ /* 0x000fe2000001080a */
[----:B------:R-:W-:Y:S01]  /*9910*/  SHF.L.U32 R4, R4, 0x10, RZ ;  /* 0x0000001004047819 */ /* 0x000fe200000006ff */
[----:B------:R-:W-:-:S02]  /*9920*/  IMAD.U32 R3, R3, 0x10000, RZ ;  /* 0x0001000003037824 */ /* 0x000fc400078e00ff */
[----:B------:R-:W-:Y:S01]  /*9930*/  FFMA.FTZ R17, R6, R17, R8 ;  /* 0x0000001106117223 */ /* 0x000fe20000010008 */
[----:B------:R-:W-:Y:S01]  /*9940*/  SHF.L.U32 R6, R5, 0x10, RZ ;  /* 0x0000001005067819 */ /* 0x000fe200000006ff */
[-C--:B------:R-:W-:Y:S02]  /*9950*/  FMUL.FTZ R5, R14, R2.reuse ;  /* 0x000000020e057220 */ /* 0x080fe40000410000 */
[----:B------:R-:W-:Y:S02]  /*9960*/  FMUL.FTZ R7, R9, R2 ;  /* 0x0000000209077220 */ /* 0x000fe40000410000 */
[----:B------:R-:W-:Y:S02]  /*9970*/  FMUL.FTZ R19, R11, R15 ;  /* 0x0000000f0b137220 */ /* 0x000fe40000410000 */
[----:B------:R-:W-:Y:S02]  /*9980*/  FMUL.FTZ R2, R18, R3 ;  /* 0x0000000312027220 */ /* 0x000fe40000410000 */
[----:B------:R-:W-:-:S02]  /*9990*/  FMUL.FTZ R15, R12, R15 ;  /* 0x0000000f0c0f7220 */ /* 0x000fc40000410000 */
[----:B------:R-:W-:Y:S02]  /*99a0*/  FMUL.FTZ R3, R13, R3 ;  /* 0x000000030d037220 */ /* 0x000fe40000410000 */
[----:B------:R-:W-:Y:S02]  /*99b0*/  FFMA.FTZ R19, R12, R16, -R19 ;  /* 0x000000100c137223 */ /* 0x000fe40000010813 */
[----:B------:R-:W-:Y:S01]  /*99c0*/  FFMA.FTZ R5, R9, R4, -R5 ;  /* 0x0000000409057223 */ /* 0x000fe20000010805 */
[----:B------:R-:W-:Y:S01]  /*99d0*/  F2FP.BF16.PACK_AB R9, R17, R10 ;  /* 0x0000000a1109723e */ /* 0x000fe200000010ff */
[----:B------:R-:W-:Y:S02]  /*99e0*/  FFMA.FTZ R16, R11, R16, R15 ;  /* 0x000000100b107223 */ /* 0x000fe4000001000f */
[----:B------:R-:W-:Y:S02]  /*99f0*/  FFMA.FTZ R4, R14, R4, R7 ;  /* 0x000000040e047223 */ /* 0x000fe40000010007 */
[-C--:B------:R-:W-:Y:S01]  /*9a00*/  FFMA.FTZ R2, R13, R6.reuse, -R2 ;  /* 0x000000060d027223 */ /* 0x080fe20000010802 */
[----:B------:R-:W-:Y:S01]  /*9a10*/  F2FP.BF16.PACK_AB R11, R16, R19 ;  /* 0x00000013100b723e */ /* 0x000fe200000010ff */
[----:B------:R-:W-:Y:S01]  /*9a20*/  FFMA.FTZ R3, R18, R6, R3 ;  /* 0x0000000612037223 */ /* 0x000fe20000010003 */
[----:B------:R-:W-:-:S04]  /*9a30*/  F2FP.BF16.PACK_AB R8, R4, R5 ;  /* 0x000000050408723e */ /* 0x000fc800000010ff */
[----:B------:R-:W-:Y:S02]  /*9a40*/  F2FP.BF16.PACK_AB R10, R3, R2 ;  /* 0x00000002030a723e */ /* 0x000fe400000010ff */
.L_x_5651:
[----:B------:R-:W-:Y:S05]  /*9a50*/  BSYNC B0 ;  /* 0x0000000000007941 */ /* 0x000fea0003800000 */
.L_x_5650:
[----:B-----5:R3:W-:Y:S02]  /*9a60*/  STS.128 [R164+0x1800], R8 ;  /* 0x00180008a4007388 */ /* 0x0207e40000000c00 */
.L_x_5649:
[----:B------:R-:W-:Y:S05]  /*9a70*/  BSYNC B1 ;  /* 0x0000000000017941 */ /* 0x000fea0003800000 */
.L_x_5648:
[----:B------:R1:W-:Y:S01]  /*9a80*/  @P0 STS.128 [R164+0x3800], RZ ;  /* 0x003800ffa4000388 */ /* 0x0003e20000000c00 */
[----:B------:R-:W-:Y:S05]  /*9a90*/  @P0 BRA `(.L_x_5647) ;  /* 0x0000383000000947 */ /* 0x000fea0003800000 */
[----:B--2---:R-:W5:Y:S01]  /*9aa0*/  LDG.E.128 R24, [R24.64+0x80] ;  /* 0x0000800618187981 */ /* 0x004f62000c1e1d00 */
[----:B------:R-:W-:Y:S01]  /*9ab0*/  ISETP.GE.AND P0, PT, R100, c[0x0][0x230], PT ;  /* 0x00008c0064007a0c */ /* 0x000fe20003f06270 */
[----:B------:R-:W-:-:S12]  /*9ac0*/  BSSY B0, `(.L_x_5652) ;  /* 0x0000028000007945 */ /* 0x000fd80003800000 */
[----:B------:R-:W-:Y:S05]  /*9ad0*/  @P0 BRA `(.L_x_5653) ;  /* 0x0000026000000947 */ /* 0x000fea0003800000 */
[----:B------:R-:W2:Y:S04]  /*9ae0*/  LDG.E.64 R2, [R30.64+0x40] ;  /* 0x000040061e027981 */ /* 0x000ea8000c1e1b00 */
[----:B---3--:R-:W3:Y:S01]  /*9af0*/  LDG.E.64 R4, [R28.64+0x40] ;  /* 0x000040061c047981 */ /* 0x008ee2000c1e1b00 */
        /* <DEDUP_REMOVED lines=19> */
[C---:B------:R-:W-:Y:S02]  /*9c30*/  FMUL.FTZ R13, R11.reuse, R13 ;  /* 0x0000000d0b0d7220 */ /* 0x040fe40000410000 */
[----:B------:R-:W-:Y:S01]  /*9c40*/  FFMA.FTZ R16, R11, R15, -R16 ;  /* 0x0000000f0b107223 */ /* 0x000fe20000010810 */
[----:B------:R-:W-:Y:S01]  /*9c50*/  SHF.L.U32 R11, R4, 0x10, RZ ;  /* 0x00000010040b7819 */ /* 0x000fe200000006ff */
[----:B------:R-:W-:Y:S02]  /*9c60*/  FMUL.FTZ R2, R24, R7 ;  /* 0x0000000718027220 */ /* 0x000fe40000410000 */
[----:B------:R-:W-:Y:S02]  /*9c70*/  FMUL.FTZ R4, R26, R3 ;  /* 0x000000031a047220 */ /* 0x000fe40000410000 */
[----:B------:R-:W-:-:S02]  /*9c80*/  FMUL.FTZ R7, R8, R7 ;  /* 0x0000000708077220 */ /* 0x000fc40000410000 */
[----:B------:R-:W-:Y:S02]  /*9c90*/  FMUL.FTZ R3, R12, R3 ;  /* 0x000000030c037220 */ /* 0x000fe40000410000 */
[----:B------:R-:W-:Y:S02]  /*9ca0*/  FFMA.FTZ R9, R6, R17, R9 ;  /* 0x0000001106097223 */ /* 0x000fe40000010009 */
[----:B------:R-:W-:Y:S02]  /*9cb0*/  FFMA.FTZ R13, R10, R15, R13 ;  /* 0x0000000f0a0d7223 */ /* 0x000fe4000001000d */
[-C--:B------:R-:W-:Y:S01]  /*9cc0*/  FFMA.FTZ R2, R8, R11.reuse, -R2 ;  /* 0x0000000b08027223 */ /* 0x080fe20000010802 */
[----:B------:R-:W-:Y:S01]  /*9cd0*/  F2FP.BF16.PACK_AB R25, R9, R14 ;  /* 0x0000000e0919723e */ /* 0x000fe200000010ff */
[----:B------:R-:W-:Y:S01]  /*9ce0*/  FFMA.FTZ R7, R24, R11, R7 ;  /* 0x0000000b18077223 */ /* 0x000fe20000010007 */
[----:B------:R-:W-:Y:S01]  /*9cf0*/  F2FP.BF16.PACK_AB R27, R13, R16 ;  /* 0x000000100d1b723e */ /* 0x000fe200000010ff */
[----:B------:R-:W-:-:S02]  /*9d00*/  FFMA.FTZ R4, R12, R5, -R4 ;  /* 0x000000050c047223 */ /* 0x000fc40000010804 */
[----:B------:R-:W-:Y:S01]  /*9d10*/  FFMA.FTZ R3, R26, R5, R3 ;  /* 0x000000051a037223 */ /* 0x000fe20000010003 */
[----:B------:R-:W-:-:S04]  /*9d20*/  F2FP.BF16.PACK_AB R24, R7, R2 ;  /* 0x000000020718723e */ /* 0x000fc800000010ff */
[----:B------:R-:W-:Y:S02]  /*9d30*/  F2FP.BF16.PACK_AB R26, R3, R4 ;  /* 0x00000004031a723e */ /* 0x000fe400000010ff */
.L_x_5653:
[----:B------:R-:W-:Y:S05]  /*9d40*/  BSYNC B0 ;  /* 0x0000000000007941 */ /* 0x000fea0003800000 */
.L_x_5652:
[----:B-----5:R2:W-:Y:S01]  /*9d50*/  STS.128 [R164+0x3800], R24 ;  /* 0x00380018a4007388 */ /* 0x0205e20000000c00 */
[----:B------:R-:W-:Y:S05]  /*9d60*/  BRA `(.L_x_5647) ;  /* 0x0000356000007947 */ /* 0x000fea0003800000 */
.L_x_5622:
[----:B------:R-:W-:Y:S01]  /*9d70*/  BSSY B2, `(.L_x_5654) ;  /* 0x00000b5000027945 */ /* 0x000fe20003800000 */
[----:B------:R-:W-:Y:S05]  /*9d80*/  @!P2 BRA `(.L_x_5655) ;  /* 0x00000b300000a947 */ /* 0x000fea0003800000 */
[----:B------:R-:W-:Y:S01]  /*9d90*/  ISETP.GE.AND P1, PT, R102, c[0x0][0x220], PT ;  /* 0x0000880066007a0c */ /* 0x000fe20003f26270 */
[----:B------:R-:W-:-:S12]  /*9da0*/  BSSY B1, `(.L_x_5656) ;  /* 0x0000059000017945 */ /* 0x000fd80003800000 */
[----:B------:R1:W-:Y:S01]  /*9db0*/  @P1 STS.128 [R164], RZ ;  /* 0x000000ffa4001388 */ /* 0x0003e20000000c00 */
[----:B------:R-:W-:Y:S05]  /*9dc0*/  @P1 BRA `(.L_x_5657) ;  /* 0x0000056000001947 */ /* 0x000fea0003800000 */
[----:B------:R2:W5:Y:S01]  /*9dd0*/  LDG.E.128 R16, [R30.64] ;  /* 0x000000061e107981 */ /* 0x000562000c1e1d00 */
[----:B------:R-:W-:Y:S01]  /*9de0*/  ISETP.GE.AND P1, PT, R102, c[0x0][0x230], PT ;  /* 0x00008c0066007a0c */ /* 0x000fe20003f26270 */
[----:B------:R-:W-:-:S12]  /*9df0*/  BSSY B0, `(.L_x_5658) ;  /* 0x0000052000007945 */ /* 0x000fd80003800000 */
[----:B------:R-:W-:Y:S05]  /*9e00*/  @P1 BRA `(.L_x_5659) ;  /* 0x0000050000001947 */ /* 0x000fea0003800000 */
[----:B------:R-:W-:Y:S01]  /*9e10*/  ISETP.GE.AND P2, PT, R102, R71, PT ;  /* 0x000000476600720c */ /* 0x000fe20003f46270 */
[----:B------:R-:W-:Y:S02]  /*9e20*/  IMAD.MOV.U32 R5, RZ, RZ, R71 ;  /* 0x000000ffff057224 */ /* 0x000fe400078e0047 */
[----:B------:R-:W-:Y:S02]  /*9e30*/  IMAD.MOV.U32 R2, RZ, RZ, RZ ;  /* 0x000000ffff027224 */ /* 0x000fe400078e00ff */
[----:B------:R-:W-:-:S08]  /*9e40*/  IMAD.MOV.U32 R0, RZ, RZ, RZ ;  /* 0x000000ffff007224 */ /* 0x000fd000078e00ff */
[----:B------:R-:W-:-:S04]  /*9e50*/  @P2 SHF.R.S32.HI R71, RZ, 0x1, R72 ;  /* 0x00000001ff472819 */ /* 0x000fc80000011448 */
[C---:B------:R-:W-:Y:S01]  /*9e60*/  @P2 IADD3 R2, -R71.reuse, RZ, RZ ;  /* 0x000000ff47022210 */ /* 0x040fe20007ffe1ff */
[----:B------:R-:W-:Y:S01]  /*9e70*/  @P2 IMAD.MOV R0, RZ, RZ, -R71 ;  /* 0x000000ffff002224 */ /* 0x000fe200078e0a47 */
[----:B------:R-:W-:Y:S02]  /*9e80*/  @P2 IADD3 R5, -R71, RZ, RZ ;  /* 0x000000ff47052210 */ /* 0x000fe40007ffe1ff */
[----:B------:R-:W-:-:S03]  /*9e90*/  IADD3 R9, P1, R2, R21, RZ ;  /* 0x0000001502097210 */ /* 0x000fc60007f3e0ff */
[----:B------:R-:W-:Y:S01]  /*9ea0*/  IMAD.WIDE R4, R5, 0x2, R30 ;  /* 0x0000000205047825 */ /* 0x000fe200078e021e */
[----:B------:R-:W-:Y:S02]  /*9eb0*/  LEA.HI.X.SX32 R2, R2, R23, 0x1, P1 ;  /* 0x0000001702027211 */ /* 0x000fe400008f0eff */
[----:B------:R-:W-:-:S03]  /*9ec0*/  LEA R8, P1, R9, c[0x0][0x2b0], 0x1 ;  /* 0x0000ac0009087a11 */ /* 0x000fc600078208ff */
[----:B------:R-:W3:Y:S01]  /*9ed0*/  LDG.E.128 R4, [R4.64] ;  /* 0x0000000604047981 */ /* 0x000ee2000c1e1d00 */
[----:B------:R-:W-:Y:S02]  /*9ee0*/  LEA.HI.X R9, R9, c[0x0][0x2b4], R2, 0x1, P1 ;  /* 0x0000ad0009097a11 */ /* 0x000fe400008f0c02 */
[----:B------:R-:W-:-:S04]  /*9ef0*/  IADD3 R13, P1, R0, R21, RZ ;  /* 0x00000015000d7210 */ /* 0x000fc80007f3e0ff */
[----:B------:R-:W4:Y:S01]  /*9f00*/  LDG.E.128 R8, [R8.64] ;  /* 0x0000000608087981 */ /* 0x000f22000c1e1d00 */
[----:B------:R-:W-:Y:S02]  /*9f10*/  LEA.HI.X.SX32 R0, R0, R23, 0x1, P1 ;  /* 0x0000001700007211 */ /* 0x000fe400008f0eff */
[----:B------:R-:W-:-:S04]  /*9f20*/  LEA R12, P1, R13, c[0x0][0x2a8], 0x1 ;  /* 0x0000aa000d0c7a11 */ /* 0x000fc800078208ff */
[----:B------:R-:W-:-:S06]  /*9f30*/  LEA.HI.X R13, R13, c[0x0][0x2ac], R0, 0x1, P1 ;  /* 0x0000ab000d0d7a11 */ /* 0x000fcc00008f0c00 */
[----:B--2---:R-:W2:Y:S01]  /*9f40*/  LDG.E.128 R12, [R12.64] ;  /* 0x000000060c0c7981 */ /* 0x004ea2000c1e1d00 */
        /* <DEDUP_REMOVED lines=31> */
[----:B--2---:R-:W-:Y:S01]  /*a140*/  SHF.L.U32 R10, R15, 0x10, RZ ;  /* 0x000000100f0a7819 */ /* 0x004fe200000006ff */
[----:B------:R-:W-:Y:S01]  /*a150*/  FMUL.FTZ R37, R18, R37 ;  /* 0x0000002512257220 */ /* 0x000fe20000410000 */
[C---:B------:R-:W-:Y:S01]  /*a160*/  LOP3.LUT R18, R13.reuse, 0xffff0000, RZ, 0xc0, !PT ;  /* 0xffff00000d127812 */ /* 0x040fe200078ec0ff */
[----:B------:R-:W-:Y:S01]  /*a170*/  FMUL.FTZ R7, R4, R7 ;  /* 0x0000000704077220 */ /* 0x000fe20000410000 */
[----:B------:R-:W-:Y:S01]  /*a180*/  SHF.L.U32 R4, R13, 0x10, RZ ;  /* 0x000000100d047819 */ /* 0x000fe200000006ff */
[----:B------:R-:W-:-:S02]  /*a190*/  @!P2 FADD.FTZ R11, -R11, -RZ ;  /* 0x800000ff0b0ba221 */ /* 0x000fc40000010100 */
[----:B------:R-:W-:Y:S02]  /*a1a0*/  FMUL.FTZ R6, R6, R9 ;  /* 0x0000000906067220 */ /* 0x000fe40000410000 */
[----:B------:R-:W-:Y:S01]  /*a1b0*/  FMUL.FTZ R8, R5, R8 ;  /* 0x0000000805087220 */ /* 0x000fe20000410000 */
[C---:B------:R-:W-:Y:S01]  /*a1c0*/  LOP3.LUT R5, R12.reuse, 0xffff0000, RZ, 0xc0, !PT ;  /* 0xffff00000c057812 */ /* 0x040fe200078ec0ff */
[----:B------:R-:W-:Y:S01]  /*a1d0*/  IMAD.U32 R9, R12, 0x10000, RZ ;  /* 0x000100000c097824 */ /* 0x000fe200078e00ff */
[C---:B------:R-:W-:Y:S01]  /*a1e0*/  LOP3.LUT R12, R14.reuse, 0xffff0000, RZ, 0xc0, !PT ;  /* 0xffff00000e0c7812 */ /* 0x040fe200078ec0ff */
[----:B------:R-:W-:Y:S01]  /*a1f0*/  IMAD.U32 R13, R14, 0x10000, RZ ;  /* 0x000100000e0d7824 */ /* 0x000fe200078e00ff */
[----:B------:R-:W-:Y:S01]  /*a200*/  LOP3.LUT R14, R15, 0xffff0000, RZ, 0xc0, !PT ;  /* 0xffff00000f0e7812 */ /* 0x000fe200078ec0ff */
[----:B------:R-:W-:Y:S02]  /*a210*/  FMUL.FTZ R19, R19, R36 ;  /* 0x0000002413137220 */ /* 0x000fe40000410000 */
        /* <DEDUP_REMOVED lines=15> */
.L_x_5659:
[----:B------:R-:W-:Y:S05]  /*a310*/  BSYNC B0 ;  /* 0x0000000000007941 */ /* 0x000fea0003800000 */
.L_x_5658:
[----:B-----5:R3:W-:Y:S02]  /*a320*/  STS.128 [R164], R16 ;  /* 0x00000010a4007388 */ /* 0x0207e40000000c00 */
.L_x_5657:
[----:B------:R-:W-:Y:S05]  /*a330*/  BSYNC B1 ;  /* 0x0000000000017941 */ /* 0x000fea0003800000 */
.L_x_5656:
[----:B------:R4:W-:Y:S01]  /*a340*/  @P0 STS.128 [R164+0x2000], RZ ;  /* 0x002000ffa4000388 */ /* 0x0009e20000000c00 */
[----:B------:R-:W-:Y:S05]  /*a350*/  @P0 BRA `(.L_x_5655) ;  /* 0x0000056000000947 */ /* 0x000fea0003800000 */
[----:B---3--:R3:W5:Y:S01]  /*a360*/  LDG.E.128 R16, [R30.64+0x80] ;  /* 0x000080061e107981 */ /* 0x008762000c1e1d00 */
        /* <DEDUP_REMOVED lines=15> */
[----:B--2---:R-:W2:Y:S01]  /*a460*/  LDG.E.128 R4, [R6.64+0x80] ;  /* 0x0000800606047981 */ /* 0x004ea2000c1e1d00 */
[----:B------:R-:W-:Y:S02]  /*a470*/  LEA.HI.X R9, R2, c[0x0][0x2b4], R9, 0x1, P1 ;  /* 0x0000ad0002097a11 */ /* 0x000fe400008f0c09 */
[----:B------:R-:W-:-:S04]  /*a480*/  IADD3 R2, P1, R0, R21, RZ ;  /* 0x0000001500027210 */ /* 0x000fc80007f3e0ff */
[----:B---3--:R-:W3:Y:S01]  /*a490*/  LDG.E.128 R8, [R8.64+0x80] ;  /* 0x0000800608087981 */ /* 0x008ee2000c1e1d00 */
[----:B------:R-:W-:Y:S02]  /*a4a0*/  LEA.HI.X.SX32 R13, R0, R23, 0x1, P1 ;  /* 0x00000017000d7211 */ /* 0x000fe400008f0eff */
[----:B------:R-:W-:-:S04]  /*a4b0*/  LEA R12, P1, R2, c[0x0][0x2a8], 0x1 ;  /* 0x0000aa00020c7a11 */ /* 0x000fc800078208ff */
[----:B------:R-:W-:-:S06]  /*a4c0*/  LEA.HI.X R13, R2, c[0x0][0x2ac], R13, 0x1, P1 ;  /* 0x0000ab00020d7a11 */ /* 0x000fcc00008f0c0d */
[----:B----4-:R-:W4:Y:S01]  /*a4d0*/  LDG.E.128 R12, [R12.64+0x80] ;  /* 0x000080060c0c7981 */ /* 0x010f22000c1e1d00 */
        /* <DEDUP_REMOVED lines=31> */
[----:B----4-:R-:W-:Y:S01]  /*a6d0*/  SHF.L.U32 R10, R15, 0x10, RZ ;  /* 0x000000100f0a7819 */ /* 0x010fe200000006ff */
        /* <DEDUP_REMOVED lines=28> */
.L_x_5661:
[----:B------:R-:W-:Y:S05]  /*a8a0*/  BSYNC B0 ;  /* 0x0000000000007941 */ /* 0x000fea0003800000 */
.L_x_5660:
[----:B-----5:R1:W-:Y:S02]  /*a8b0*/  STS.128 [R164+0x2000], R16 ;  /* 0x00200010a4007388 */ /* 0x0203e40000000c00 */
.L_x_5655:
[----:B------:R-:W-:Y:S05]  /*a8c0*/  BSYNC B2 ;  /* 0x0000000000027941 */ /* 0x000fea0003800000 */
.L_x_5654:
[----:B------:R-:W-:Y:S01]  /*a8d0*/  IADD3 R0, R134, 0x10, RZ ;  /* 0x0000001086007810 */ /* 0x000fe20007ffe0ff */
[----:B------:R-:W-:Y:S03]  /*a8e0*/  BSSY B2, `(.L_x_5662) ;  /* 0x00000bc000027945 */ /* 0x000fe60003800000 */
[----:B------:R-:W-:-:S04]  /*a8f0*/  ISETP.GE.AND P1, PT, R0, R3, PT ;  /* 0x000000030000720c */ /* 0x000fc80003f26270 */
[----:B------:R-:W-:-:S13]  /*a900*/  ISETP.LT.OR P1, PT, R62, -0x87, P1 ;  /* 0xffffff793e00780c */ /* 0x000fda0000f21670 */
[----:B------:R-:W-:Y:S05]  /*a910*/  @P1 BRA `(.L_x_5663) ;  /* 0x00000b8000001947 */ /* 0x000fea0003800000 */
[----:B------:R-:W-:Y:S01]  /*a920*/  ISETP.GE.AND P1, PT, R102, c[0x0][0x220], PT ;  /* 0x0000880066007a0c */ /* 0x000fe20003f26270 */
[----:B------:R-:W-:-:S12]  /*a930*/  BSSY B1, `(.L_x_5664) ;  /* 0x000005b000017945 */ /* 0x000fd80003800000 */
[----:B------:R1:W-:Y:S01]  /*a940*/  @P1 STS.128 [R164+0x800], RZ ;  /* 0x000800ffa4001388 */ /* 0x0003e20000000c00 */
[----:B------:R-:W-:Y:S05]  /*a950*/  @P1 BRA `(.L_x_5665) ;  /* 0x0000058000001947 */ /* 0x000fea0003800000 */
[----:B-1-3--:R1:W5:Y:S01]  /*a960*/  LDG.E.128 R16, [R28.64] ;  /* 0x000000061c107981 */ /* 0x00a362000c1e1d00 */
[----:B------:R-:W-:Y:S01]  /*a970*/  ISETP.GE.AND P1, PT, R102, c[0x0][0x230], PT ;  /* 0x00008c0066007a0c */ /* 0x000fe20003f26270 */
[----:B------:R-:W-:-:S12]  /*a980*/  BSSY B0, `(.L_x_5666) ;  /* 0x0000054000007945 */ /* 0x000fd80003800000 */
[----:B------:R-:W-:Y:S05]  /*a990*/  @P1 BRA `(.L_x_5667) ;  /* 0x0000052000001947 */ /* 0x000fea0003800000 */
[----:B------:R-:W-:Y:S01]  /*a9a0*/  ISETP.GE.AND P1, PT, R102, R71, PT ;  /* 0x000000476600720c */ /* 0x000fe20003f26270 */
[----:B------:R-:W-:Y:S01]  /*a9b0*/  IMAD.MOV.U32 R7, RZ, RZ, R71 ;  /* 0x000000ffff077224 */ /* 0x000fe200078e0047 */
[C---:B------:R-:W-:Y:S01]  /*a9c0*/  IADD3 R12, P2, R70.reuse, R21, RZ ;  /* 0x00000015460c7210 */ /* 0x040fe20007f5e0ff */
[----:B------:R-:W-:Y:S02]  /*a9d0*/  IMAD.MOV.U32 R5, RZ, RZ, RZ ;  /* 0x000000ffff057224 */ /* 0x000fe400078e00ff */
[----:B------:R-:W-:Y:S01]  /*a9e0*/  IMAD.MOV.U32 R13, RZ, RZ, RZ ;  /* 0x000000ffff0d7224 */ /* 0x000fe200078e00ff */
[----:B------:R-:W-:-:S07]  /*a9f0*/  LEA.HI.X.SX32 R2, R70, R23, 0x1, P2 ;  /* 0x0000001746027211 */ /* 0x000fce00010f0eff */
        /* <DEDUP_REMOVED lines=11> */
[----:B--2---:R-:W2:Y:S01]  /*aab0*/  LDG.E.128 R8, [R10.64] ;  /* 0x000000060a087981 */ /* 0x004ea2000c1e1d00 */
[----:B------:R-:W-:Y:S02]  /*aac0*/  LEA.HI.X.SX32 R13, R13, R2, 0x1, P2 ;  /* 0x000000020d0d7211 */ /* 0x000fe400010f0eff */
[----:B------:R-:W-:-:S04]  /*aad0*/  LEA R14, P2, R12, c[0x0][0x2a8], 0x1 ;  /* 0x0000aa000c0e7a11 */ /* 0x000fc800078408ff */
[----:B------:R-:W-:-:S06]  /*aae0*/  LEA.HI.X R15, R12, c[0x0][0x2ac], R13, 0x1, P2 ;  /* 0x0000ab000c0f7a11 */ /* 0x000fcc00010f0c0d */
[----:B----4-:R-:W4:Y:S01]  /*aaf0*/  LDG.E.128 R12, [R14.64] ;  /* 0x000000060e0c7981 */ /* 0x010f22000c1e1d00 */
        /* <DEDUP_REMOVED lines=60> */
.L_x_5667:
[----:B------:R-:W-:Y:S05]  /*aec0*/  BSYNC B0 ;  /* 0x0000000000007941 */ /* 0x000fea0003800000 */
.L_x_5666:
[----:B-----5:R3:W-:Y:S02]  /*aed0*/  STS.128 [R164+0x800], R16 ;  /* 0x00080010a4007388 */ /* 0x0207e40000000c00 */
.L_x_5665:
[----:B------:R-:W-:Y:S05]  /*aee0*/  BSYNC B1 ;  /* 0x0000000000017941 */ /* 0x000fea0003800000 */
.L_x_5664:
[----:B------:R1:W-:Y:S01]  /*aef0*/  @P0 STS.128 [R164+0x2800], RZ ;  /* 0x002800ffa4000388 */ /* 0x0003e20000000c00 */
[----:B------:R-:W-:Y:S05]  /*af00*/  @P0 BRA `(.L_x_5663) ;  /* 0x0000059000000947 */ /* 0x000fea0003800000 */
[----:B------:R1:W5:Y:S01]  /*af10*/  LDG.E.128 R4, [R28.64+0x80] ;  /* 0x000080061c047981 */ /* 0x000362000c1e1d00 */
[----:B------:R-:W-:Y:S01]  /*af20*/  ISETP.GE.AND P1, PT, R100, c[0x0][0x230], PT ;  /* 0x00008c0064007a0c */ /* 0x000fe20003f26270 */
[----:B------:R-:W-:-:S12]  /*af30*/  BSSY B0, `(.L_x_5668) ;  /* 0x0000055000007945 */ /* 0x000fd80003800000 */
[----:B------:R-:W-:Y:S05]  /*af40*/  @P1 BRA `(.L_x_5669) ;  /* 0x0000053000001947 */ /* 0x000fea0003800000 */
[----:B------:R-:W-:Y:S01]  /*af50*/  ISETP.GE.AND P1, PT, R100, R71, PT ;  /* 0x000000476400720c */ /* 0x000fe20003f26270 */
[----:B------:R-:W-:Y:S01]  /*af60*/  IMAD.MOV.U32 R9, RZ, RZ, R71 ;  /* 0x000000ffff097224 */ /* 0x000fe200078e0047 */
[----:B------:R-:W-:Y:S01]  /*af70*/  IADD3 R70, R70, 0x40, RZ ;  /* 0x0000004046467810 */ /* 0x000fe20007ffe0ff */
[----:B------:R-:W-:Y:S02]  /*af80*/  IMAD.MOV.U32 R8, RZ, RZ, RZ ;  /* 0x000000ffff087224 */ /* 0x000fe400078e00ff */
[----:B------:R-:W-:Y:S01]  /*af90*/  IMAD.MOV.U32 R2, RZ, RZ, RZ ;  /* 0x000000ffff027224 */ /* 0x000fe200078e00ff */
[----:B-1-3--:R-:W-:-:S04]  /*afa0*/  IADD3 R19, P2, R70, R21, RZ ;  /* 0x0000001546137210 */ /* 0x00afc80007f5e0ff */
[----:B------:R-:W-:-:S03]  /*afb0*/  LEA.HI.X.SX32 R17, R70, R23, 0x1, P2 ;  /* 0x0000001746117211 */ /* 0x000fc600010f0eff */
        /* <DEDUP_REMOVED lines=8> */
[----:B------:R-:W3:Y:S01]  /*b040*/  LDG.E.128 R8, [R10.64+0x80] ;  /* 0x000080060a087981 */ /* 0x000ee2000c1e1d00 */
        /* <DEDUP_REMOVED lines=15> */
[C---:B---3--:R-:W-:Y:S01]  /*b140*/  SHF.L.U32 R7, R9.reuse, 0x10, RZ ;  /* 0x0000001009077819 */ /* 0x048fe200000006ff */
[----:B------:R-:W-:Y:S01]  /*b150*/  IMAD.U32 R29, R8, 0x10000, RZ ;  /* 0x00010000081d7824 */ /* 0x000fe200078e00ff */
[----:B------:R-:W-:Y:S01]  /*b160*/  LOP3.LUT R32, R9, 0xffff0000, RZ, 0xc0, !PT ;  /* 0xffff000009207812 */ /* 0x000fe200078ec0ff */
[C---:B------:R-:W-:Y:S01]  /*b170*/  IMAD.U32 R9, R11.reuse, 0x10000, RZ ;  /* 0x000100000b097824 */ /* 0x040fe200078e00ff */
[----:B------:R-:W-:Y:S01]  /*b180*/  LOP3.LUT R33, R11, 0xffff0000, RZ, 0xc0, !PT ;  /* 0xffff00000b217812 */ /* 0x000fe200078ec0ff */
[----:B------:R-:W-:Y:S01]  /*b190*/  IMAD.U32 R31, R10, 0x10000, RZ ;  /* 0x000100000a1f7824 */ /* 0x000fe200078e00ff */
[----:B------:R-:W-:Y:S01]  /*b1a0*/  LOP3.LUT R8, R8, 0xffff0000, RZ, 0xc0, !PT ;  /* 0xffff000008087812 */ /* 0x000fe200078ec0ff */
[----:B--2---:R-:W-:Y:S01]  /*b1b0*/  IMAD.U32 R36, R14, 0x10000, RZ ;  /* 0x000100000e247824 */ /* 0x004fe200078e00ff */
[----:B------:R-:W-:-:S02]  /*b1c0*/  SHF.L.U32 R34, R12, 0x10, RZ ;  /* 0x000000100c227819 */ /* 0x000fc400000006ff */
[----:B------:R-:W-:Y:S01]  /*b1d0*/  LOP3.LUT R11, R12, 0xffff0000, RZ, 0xc0, !PT ;  /* 0xffff00000c0b7812 */ /* 0x000fe200078ec0ff */
[C---:B------:R-:W-:Y:S01]  /*b1e0*/  IMAD.U32 R12, R13.reuse, 0x10000, RZ ;  /* 0x000100000d0c7824 */ /* 0x040fe200078e00ff */
        /* <DEDUP_REMOVED lines=12> */
[----:B------:R-:W-:Y:S01]  /*b2b0*/  FMUL.FTZ R11, R8, R11 ;  /* 0x0000000b080b7220 */ /* 0x000fe20000410000 */
[----:B------:R-:W-:Y:S01]  /*b2c0*/  SHF.L.U32 R8, R17, 0x10, RZ ;  /* 0x0000001011087819 */ /* 0x000fe200000006ff */
[----:B------:R-:W-:Y:S01]  /*b2d0*/  FMUL.FTZ R7, R7, R12 ;  /* 0x0000000c07077220 */ /* 0x000fe20000410000 */
[----:B------:R-:W-:Y:S01]  /*b2e0*/  LOP3.LUT R17, R17, 0xffff0000, RZ, 0xc0, !PT ;  /* 0xffff000011117812 */ /* 0x000fe200078ec0ff */
[----:B------:R-:W-:Y:S02]  /*b2f0*/  @!P1 FADD.FTZ R36, -R36, -RZ ;  /* 0x800000ff24249221 */ /* 0x000fe40000010100 */
[----:B------:R-:W-:Y:S02]  /*b300*/  @!P1 FADD.FTZ R38, -R38, -RZ ;  /* 0x800000ff26269221 */ /* 0x000fe40000010100 */
[----:B------:R-:W-:Y:S01]  /*b310*/  FMUL.FTZ R13, R10, R13 ;  /* 0x0000000d0a0d7220 */ /* 0x000fe20000410000 */
[C---:B------:R-:W-:Y:S01]  /*b320*/  LOP3.LUT R10, R16.reuse, 0xffff0000, RZ, 0xc0, !PT ;  /* 0xffff0000100a7812 */ /* 0x040fe200078ec0ff */
[----:B------:R-:W-:-:S02]  /*b330*/  IMAD.U32 R12, R16, 0x10000, RZ ;  /* 0x00010000100c7824 */ /* 0x000fc400078e00ff */
[----:B------:R-:W-:Y:S01]  /*b340*/  FMUL.FTZ R9, R9, R14 ;  /* 0x0000000e09097220 */ /* 0x000fe20000410000 */
[C---:B------:R-:W-:Y:S01]  /*b350*/  SHF.L.U32 R14, R19.reuse, 0x10, RZ ;  /* 0x00000010130e7819 */ /* 0x040fe200000006ff */
[----:B------:R-:W-:Y:S01]  /*b360*/  IMAD.U32 R16, R18, 0x10000, RZ ;  /* 0x0001000012107824 */ /* 0x000fe200078e00ff */
[----:B------:R-:W-:Y:S01]  /*b370*/  LOP3.LUT R18, R19, 0xffff0000, RZ, 0xc0, !PT ;  /* 0xffff000013127812 */ /* 0x000fe200078ec0ff */
[----:B------:R-:W-:Y:S02]  /*b380*/  FMUL.FTZ R35, R32, R35 ;  /* 0x0000002320237220 */ /* 0x000fe40000410000 */
[----:B------:R-:W-:Y:S02]  /*b390*/  FMUL.FTZ R29, R29, R34 ;  /* 0x000000221d1d7220 */ /* 0x000fe40000410000 */
[----:B------:R-:W-:Y:S02]  /*b3a0*/  FMUL.FTZ R31, R31, R36 ;  /* 0x000000241f1f7220 */ /* 0x000fe40000410000 */
[----:B------:R-:W-:-:S02]  /*b3b0*/  FMUL.FTZ R38, R33, R38 ;  /* 0x0000002621267220 */ /* 0x000fc40000410000 */
        /* <DEDUP_REMOVED lines=8> */
[----:B------:R-:W-:Y:S01]  /*b440*/  F2FP.BF16.PACK_AB R5, R2, R7 ;  /* 0x000000070205723e */ /* 0x000fe200000010ff */
[----:B------:R-:W-:-:S03]  /*b450*/  FFMA.FTZ R13, R6, R15, R13 ;  /* 0x0000000f060d7223 */ /* 0x000fc6000001000d */
[----:B------:R-:W-:Y:S02]  /*b460*/  F2FP.BF16.PACK_AB R7, R18, R9 ;  /* 0x000000091207723e */ /* 0x000fe400000010ff */
[----:B------:R-:W-:Y:S02]  /*b470*/  F2FP.BF16.PACK_AB R6, R13, R16 ;  /* 0x000000100d06723e */ /* 0x000fe400000010ff */
.L_x_5669:
[----:B------:R-:W-:Y:S05]  /*b480*/  BSYNC B0 ;  /* 0x0000000000007941 */ /* 0x000fea0003800000 */
.L_x_5668:
[----:B-----5:R1:W-:Y:S02]  /*b490*/  STS.128 [R164+0x2800], R4 ;  /* 0x00280004a4007388 */ /* 0x0203e40000000c00 */
.L_x_5663:
[----:B------:R-:W-:Y:S05]  /*b4a0*/  BSYNC B2 ;  /* 0x0000000000027941 */ /* 0x000fea0003800000 */
.L_x_5662:
        /* <DEDUP_REMOVED lines=15> */
[----:B------:R-:W-:Y:S01]  /*b5a0*/  MOV R5, RZ ;  /* 0x000000ff00057202 */ /* 0x000fe20000000f00 */
[----:B------:R-:W-:-:S10]  /*b5b0*/  IMAD.MOV.U32 R13, RZ, RZ, RZ ;  /* 0x000000ffff0d7224 */ /* 0x000fd400078e00ff */
[----:B------:R-:W-:-:S04]  /*b5c0*/  @P1 SHF.R.S32.HI R71, RZ, 0x1, R72 ;  /* 0x00000001ff471819 */ /* 0x000fc80000011448 */
[C---:B------:R-:W-:Y:S01]  /*b5d0*/  @P1 IADD3 R7, -R71.reuse, RZ, RZ ;  /* 0x000000ff47071210 */ /* 0x040fe20007ffe1ff */
[----:B------:R-:W-:Y:S02]  /*b5e0*/  IMAD.SHL.U32 R2, R71, 0x20, RZ ;  /* 0x0000002047027824 */ /* 0x000fe400078e00ff */
[--C-:B------:R-:W-:Y:S02]  /*b5f0*/  @P1 IMAD.MOV R5, RZ, RZ, -R71.reuse ;  /* 0x000000ffff051224 */ /* 0x100fe400078e0a47 */
[----:B------:R-:W-:Y:S01]  /*b600*/  @P1 IMAD.MOV R13, RZ, RZ, -R71 ;  /* 0x000000ffff0d1224 */ /* 0x000fe200078e0a47 */
[----:B------:R-:W-:Y:S01]  /*b610*/  IADD3 R12, P2, R2, R21, RZ ;  /* 0x00000015020c7210 */ /* 0x000fe20007f5e0ff */
[----:B------:R-:W-:-:S03]  /*b620*/  IMAD.WIDE R6, R7, 0x2, R26 ;  /* 0x0000000207067825 */ /* 0x000fc600078e021a */
[----:B------:R-:W-:Y:S02]  /*b630*/  LEA.HI.X.SX32 R2, R2, R23, 0x1, P2 ;  /* 0x0000001702027211 */ /* 0x000fe400010f0eff */
[----:B------:R-:W-:-:S04]  /*b640*/  IADD3 R9, P2, R5, R12, RZ ;  /* 0x0000000c05097210 */ /* 0x000fc80007f5e0ff */
[----:B------:R-:W-:Y:S02]  /*b650*/  LEA.HI.X.SX32 R8, R5, R2, 0x1, P2 ;  /* 0x0000000205087211 */ /* 0x000fe400010f0eff */
[C---:B------:R-:W-:Y:S01]  /*b660*/  LEA R10, P2, R9.reuse, c[0x0][0x2b0], 0x1 ;  /* 0x0000ac00090a7a11 */ /* 0x040fe200078408ff */
[----:B------:R-:W3:Y:S03]  /*b670*/  LDG.E.128 R4, [R6.64] ;  /* 0x0000000606047981 */ /* 0x000ee6000c1e1d00 */
[----:B------:R-:W-:Y:S02]  /*b680*/  LEA.HI.X R11, R9, c[0x0][0x2b4], R8, 0x1, P2 ;  /* 0x0000ad00090b7a11 */ /* 0x000fe400010f0c08 */
[----:B------:R-:W-:-:S04]  /*b690*/  IADD3 R12, P2, R13, R12, RZ ;  /* 0x0000000c0d0c7210 */ /* 0x000fc80007f5e0ff */
[----:B--2---:R-:W2:Y:S01]  /*b6a0*/  LDG.E.128 R8, [R10.64] ;  /* 0x000000060a087981 */ /* 0x004ea2000c1e1d00 */
[----:B------:R-:W-:Y:S02]  /*b6b0*/  LEA.HI.X.SX32 R13, R13, R2, 0x1, P2 ;  /* 0x000000020d0d7211 */ /* 0x000fe400010f0eff */
[----:B------:R-:W-:-:S04]  /*b6c0*/  LEA R14, P2, R12, c[0x0][0x2a8], 0x1 ;  /* 0x0000aa000c0e7a11 */ /* 0x000fc800078408ff */
[----:B------:R-:W-:-:S06]  /*b6d0*/  LEA.HI.X R15, R12, c[0x0][0x2ac], R13, 0x1, P2 ;  /* 0x0000ab000c0f7a11 */ /* 0x000fcc00010f0c0d */
[----:B----4-:R-:W4:Y:S01]  /*b6e0*/  LDG.E.128 R12, [R14.64] ;  /* 0x000000060e0c7981 */ /* 0x010f22000c1e1d00 */
[----:B-----5:R-:W-:Y:S01]  /*b6f0*/  LOP3.LUT R2, R17, 0xffff0000, RZ, 0xc0, !PT ;  /* 0xffff000011027812 */ /* 0x020fe200078ec0ff */
[----:B------:R-:W-:Y:S01]  /*b700*/  IMAD.U32 R31, R19, 0x10000, RZ ;  /* 0x00010000131f7824 */ /* 0x000fe200078e00ff */
[----:B------:R-:W-:Y:S01]  /*b710*/  SHF.L.U32 R29, R17, 0x10, RZ ;  /* 0x00000010111d7819 */ /* 0x000fe200000006ff */
[----:B------:R-:W-:Y:S01]  /*b720*/  IMAD.U32 R22, R16, 0x10000, RZ ;  /* 0x0001000010167824 */ /* 0x000fe200078e00ff */
[----:B------:R-:W-:Y:S01]  /*b730*/  LOP3.LUT R17, R19, 0xffff0000, RZ, 0xc0, !PT ;  /* 0xffff000013117812 */ /* 0x000fe200078ec0ff */
[----:B------:R-:W-:Y:S01]  /*b740*/  IMAD.U32 R28, R18, 0x10000, RZ ;  /* 0x00010000121c7824 */ /* 0x000fe200078e00ff */
[----:B------:R-:W-:Y:S02]  /*b750*/  LOP3.LUT R16, R16, 0xffff0000, RZ, 0xc0, !PT ;  /* 0xffff000010107812 */ /* 0x000fe400078ec0ff */
[----:B------:R-:W-:Y:S02]  /*b760*/  LOP3.LUT R18, R18, 0xffff0000, RZ, 0xc0, !PT ;  /* 0xffff000012127812 */ /* 0x000fe400078ec0ff */
[----:B---3--:R-:W-:-:S02]  /*b770*/  SHF.L.U32 R30, R4, 0x10, RZ ;  /* 0x00000010041e7819 */ /* 0x008fc400000006ff */
[----:B------:R-:W-:Y:S01]  /*b780*/  LOP3.LUT R19, R4, 0xffff0000, RZ, 0xc0, !PT ;  /* 0xffff000004137812 */ /* 0x000fe200078ec0ff */
[C---:B------:R-:W-:Y:S01]  /*b790*/  IMAD.U32 R4, R5.reuse, 0x10000, RZ ;  /* 0x0001000005047824 */ /* 0x040fe200078e00ff */
[----:B------:R-:W-:Y:S01]  /*b7a0*/  LOP3.LUT R33, R5, 0xffff0000, RZ, 0xc0, !PT ;  /* 0xffff000005217812 */ /* 0x000fe200078ec0ff */
[C---:B------:R-:W-:Y:S01]  /*b7b0*/  IMAD.U32 R5, R7.reuse, 0x10000, RZ ;  /* 0x0001000007057824 */ /* 0x040fe200078e00ff */
[----:B------:R-:W-:Y:S02]  /*b7c0*/  LOP3.LUT R34, R7, 0xffff0000, RZ, 0xc0, !PT ;  /* 0xffff000007227812 */ /* 0x000fe400078ec0ff */
[----:B------:R-:W-:Y:S01]  /*b7d0*/  SHF.L.U32 R32, R6, 0x10, RZ ;  /* 0x0000001006207819 */ /* 0x000fe200000006ff */
[C---:B--2---:R-:W-:Y:S01]  /*b7e0*/  IMAD.U32 R7, R9.reuse, 0x10000, RZ ;  /* 0x0001000009077824 */ /* 0x044fe200078e00ff */
[----:B------:R-:W-:Y:S02]  /*b7f0*/  LOP3.LUT R36, R9, 0xffff0000, RZ, 0xc0, !PT ;  /* 0xffff000009247812 */ /* 0x000fe400078ec0ff */
[C---:B------:R-:W-:Y:S01]  /*b800*/  SHF.L.U32 R37, R10.reuse, 0x10, RZ ;  /* 0x000000100a257819 */ /* 0x040fe200000006ff */
        /* <DEDUP_REMOVED lines=11> */
[----:B------:R-:W-:Y:S02]  /*b8c0*/  FMUL.FTZ R10, R5, R10 ;  /* 0x0000000a050a7220 */ /* 0x000fe40000410000 */
        /* <DEDUP_REMOVED lines=31> */
.L_x_5675:
[----:B------:R-:W-:Y:S05]  /*bac0*/  BSYNC B0 ;  /* 0x0000000000007941 */ /* 0x000fea0003800000 */
.L_x_5674:
[----:B-----5:R3:W-:Y:S02]  /*bad0*/  STS.128 [R164+0x1000], R16 ;  /* 0x00100010a4007388 */ /* 0x0207e40000000c00 */
.L_x_5673:
[----:B------:R-:W-:Y:S05]  /*bae0*/  BSYNC B1 ;  /* 0x0000000000017941 */ /* 0x000fea0003800000 */
.L_x_5672:
[----:B------:R1:W-:Y:S01]  /*baf0*/  @P0 STS.128 [R164+0x3000], RZ ;  /* 0x003000ffa4000388 */ /* 0x0003e20000000c00 */
[----:B------:R-:W-:Y:S05]  /*bb00*/  @P0 BRA `(.L_x_5671) ;  /* 0x000005a000000947 */ /* 0x000fea0003800000 */
[----:B-1-3--:R1:W5:Y:S01]  /*bb10*/  LDG.E.128 R16, [R26.64+0x80] ;  /* 0x000080061a107981 */ /* 0x00a362000c1e1d00 */
        /* <DEDUP_REMOVED lines=8> */
[C---:B------:R-:W-:Y:S01]  /*bba0*/  LEA R2, R71.reuse, 0x40, 0x5 ;  /* 0x0000004047027811 */ /* 0x040fe200078e28ff */
[----:B------:R-:W-:Y:S01]  /*bbb0*/  @P1 IMAD.MOV R13, RZ, RZ, -R71 ;  /* 0x000000ffff0d1224 */ /* 0x000fe200078e0a47 */
[C---:B------:R-:W-:Y:S02]  /*bbc0*/  @P1 IADD3 R9, -R71.reuse, RZ, RZ ;  /* 0x000000ff47091210 */ /* 0x040fe40007ffe1ff */
[C---:B------:R-:W-:Y:S02]  /*bbd0*/  IADD3 R12, P2, R2.reuse, R21, RZ ;  /* 0x00000015020c7210 */ /* 0x040fe40007f5e0ff */
[----:B------:R-:W-:Y:S02]  /*bbe0*/  @P1 IADD3 R5, -R71, RZ, RZ ;  /* 0x000000ff47051210 */ /* 0x000fe40007ffe1ff */
[----:B------:R-:W-:Y:S02]  /*bbf0*/  LEA.HI.X.SX32 R2, R2, R23, 0x1, P2 ;  /* 0x0000001702027211 */ /* 0x000fe400010f0eff */
[----:B------:R-:W-:Y:S01]  /*bc00*/  IADD3 R8, P2, R9, R12, RZ ;  /* 0x0000000c09087210 */ /* 0x000fe20007f5e0ff */
[----:B------:R-:W-:-:S03]  /*bc10*/  IMAD.WIDE R4, R5, 0x2, R26 ;  /* 0x0000000205047825 */ /* 0x000fc600078e021a */
[----:B------:R-:W-:Y:S02]  /*bc20*/  LEA.HI.X.SX32 R9, R9, R2, 0x1, P2 ;  /* 0x0000000209097211 */ /* 0x000fe400010f0eff */
[C---:B------:R-:W-:Y:S01]  /*bc30*/  LEA R10, P2, R8.reuse, c[0x0][0x2b0], 0x1 ;  /* 0x0000ac00080a7a11 */ /* 0x040fe200078408ff */
[----:B------:R-:W3:Y:S03]  /*bc40*/  LDG.E.128 R4, [R4.64+0x80] ;  /* 0x0000800604047981 */ /* 0x000ee6000c1e1d00 */
        /* <DEDUP_REMOVED lines=19> */
[----:B------:R-:W-:Y:S01]  /*bd80*/  LOP3.LUT R31, R5, 0xffff0000, RZ, 0xc0, !PT ;  /* 0xffff0000051f7812 */ /* 0x000fe200078ec0ff */
[C---:B------:R-:W-:Y:S01]  /*bd90*/  IMAD.U32 R5, R7.reuse, 0x10000, RZ ;  /* 0x0001000007057824 */ /* 0x040fe200078e00ff */
[----:B------:R-:W-:Y:S01]  /*bda0*/  LOP3.LUT R32, R7, 0xffff0000, RZ, 0xc0, !PT ;  /* 0xffff000007207812 */ /* 0x000fe200078ec0ff */
        /* <DEDUP_REMOVED lines=46> */
.L_x_5677:
[----:B------:R-:W-:Y:S05]  /*c090*/  BSYNC B0 ;  /* 0x0000000000007941 */ /* 0x000fea0003800000 */
.L_x_5676:
[----:B-----5:R3:W-:Y:S02]  /*c0a0*/  STS.128 [R164+0x3000], R16 ;  /* 0x00300010a4007388 */ /* 0x0207e40000000c00 */
.L_x_5671:
[----:B------:R-:W-:Y:S05]  /*c0b0*/  BSYNC B2 ;  /* 0x0000000000027941 */ /* 0x000fea0003800000 */
.L_x_5670:
[----:B------:R-:W-:-:S04]  /*c0c0*/  IADD3 R22, R134, 0x30, RZ ;  /* 0x0000003086167810 */ /* 0x000fc80007ffe0ff */
        /* <DEDUP_REMOVED lines=17> */
[C---:B------:R-:W-:Y:S01]  /*c1e0*/  IMAD R2, R71.reuse, 0x30, RZ ;  /* 0x0000003047027824 */ /* 0x040fe200078e02ff */
[----:B------:R-:W-:Y:S01]  /*c1f0*/  @P1 IADD3 R5, -R71, RZ, RZ ;  /* 0x000000ff47051210 */ /* 0x000fe20007ffe1ff */
[----:B------:R-:W-:-:S03]  /*c200*/  @P1 IMAD.MOV R12, RZ, RZ, -R71 ;  /* 0x000000ffff0c1224 */ /* 0x000fc600078e0a47 */
[----:B------:R-:W-:Y:S01]  /*c210*/  IADD3 R3, P2, R2, R21, RZ ;  /* 0x0000001502037210 */ /* 0x000fe20007f5e0ff */
[----:B------:R-:W-:-:S03]  /*c220*/  IMAD.WIDE R4, R5, 0x2, R24 ;  /* 0x0000000205047825 */ /* 0x000fc600078e0218 */
[----:B------:R-:W-:Y:S02]  /*c230*/  LEA.HI.X.SX32 R2, R2, R23, 0x1, P2 ;  /* 0x0000001702027211 */ /* 0x000fe400010f0eff */
[C---:B------:R-:W-:Y:S01]  /*c240*/  IADD3 R9, P2, R8.reuse, R3, RZ ;  /* 0x0000000308097210 */ /* 0x040fe20007f5e0ff */
[----:B------:R-:W3:Y:S03]  /*c250*/  LDG.E.128 R4, [R4.64] ;  /* 0x0000000604047981 */ /* 0x000ee6000c1e1d00 */
[----:B------:R-:W-:Y:S02]  /*c260*/  LEA.HI.X.SX32 R8, R8, R2, 0x1, P2 ;  /* 0x0000000208087211 */ /* 0x000fe400010f0eff */
[----:B------:R-:W-:-:S04]  /*c270*/  LEA R10, P2, R9, c[0x0][0x2b0], 0x1 ;  /* 0x0000ac00090a7a11 */ /* 0x000fc800078408ff */
[----:B------:R-:W-:Y:S02]  /*c280*/  LEA.HI.X R11, R9, c[0x0][0x2b4], R8, 0x1, P2 ;  /* 0x0000ad00090b7a11 */ /* 0x000fe400010f0c08 */
[----:B------:R-:W-:-:S04]  /*c290*/  IADD3 R3, P2, R12, R3, RZ ;  /* 0x000000030c037210 */ /* 0x000fc80007f5e0ff */
[----:B--2---:R-:W2:Y:S01]  /*c2a0*/  LDG.E.128 R8, [R10.64] ;  /* 0x000000060a087981 */ /* 0x004ea2000c1e1d00 */
[----:B------:R-:W-:Y:S02]  /*c2b0*/  LEA.HI.X.SX32 R2, R12, R2, 0x1, P2 ;  /* 0x000000020c027211 */ /* 0x000fe400010f0eff */
[----:B------:R-:W-:-:S04]  /*c2c0*/  LEA R12, P2, R3, c[0x0][0x2a8], 0x1 ;  /* 0x0000aa00030c7a11 */ /* 0x000fc800078408ff */
[----:B------:R-:W-:-:S06]  /*c2d0*/  LEA.HI.X R13, R3, c[0x0][0x2ac], R2, 0x1, P2 ;  /* 0x0000ab00030d7a11 */ /* 0x000fcc00010f0c02 */
[----:B----4-:R-:W4:Y:S01]  /*c2e0*/  LDG.E.128 R12, [R12.64] ;  /* 0x000000060c0c7981 */ /* 0x010f22000c1e1d00 */
        /* <DEDUP_REMOVED lines=9> */
[----:B------:R-:W-:-:S02]  /*c380*/  LOP3.LUT R18, R4, 0xffff0000, RZ, 0xc0, !PT ;  /* 0xffff000004127812 */ /* 0x000fc400078ec0ff */
[C---:B------:R-:W-:Y:S02]  /*c390*/  SHF.L.U32 R4, R5.reuse, 0x10, RZ ;  /* 0x0000001005047819 */ /* 0x040fe400000006ff */
[----:B------:R-:W-:Y:S02]  /*c3a0*/  LOP3.LUT R31, R5, 0xffff0000, RZ, 0xc0, !PT ;  /* 0xffff0000051f7812 */ /* 0x000fe400078ec0ff */
[C---:B------:R-:W-:Y:S02]  /*c3b0*/  SHF.L.U32 R5, R7.reuse, 0x10, RZ ;  /* 0x0000001007057819 */ /* 0x040fe400000006ff */
[----:B------:R-:W-:Y:S01]  /*c3c0*/  LOP3.LUT R34, R7, 0xffff0000, RZ, 0xc0, !PT ;  /* 0xffff000007227812 */ /* 0x000fe200078ec0ff */
[----:B------:R-:W-:Y:S02]  /*c3d0*/  IMAD.U32 R30, R6, 0x10000, RZ ;  /* 0x00010000061e7824 */ /* 0x000fe400078e00ff */
[C---:B--2---:R-:W-:Y:S01]  /*c3e0*/  IMAD.U32 R32, R8.reuse, 0x10000, RZ ;  /* 0x0001000008207824 */ /* 0x044fe200078e00ff */
[----:B------:R-:W-:-:S02]  /*c3f0*/  LOP3.LUT R33, R8, 0xffff0000, RZ, 0xc0, !PT ;  /* 0xffff000008217812 */ /* 0x000fc400078ec0ff */
[C---:B------:R-:W-:Y:S02]  /*c400*/  SHF.L.U32 R7, R9.reuse, 0x10, RZ ;  /* 0x0000001009077819 */ /* 0x040fe400000006ff */
[----:B------:R-:W-:Y:S02]  /*c410*/  LOP3.LUT R36, R9, 0xffff0000, RZ, 0xc0, !PT ;  /* 0xffff000009247812 */ /* 0x000fe400078ec0ff */
[C---:B------:R-:W-:Y:S02]  /*c420*/  LOP3.LUT R9, R10.reuse, 0xffff0000, RZ, 0xc0, !PT ;  /* 0xffff00000a097812 */ /* 0x040fe400078ec0ff */
[C---:B------:R-:W-:Y:S01]  /*c430*/  SHF.L.U32 R8, R11.reuse, 0x10, RZ ;  /* 0x000000100b087819 */ /* 0x040fe200000006ff */
[----:B------:R-:W-:Y:S01]  /*c440*/  IMAD.U32 R35, R10, 0x10000, RZ ;  /* 0x000100000a237824 */ /* 0x000fe200078e00ff */
[----:B------:R-:W-:Y:S01]  /*c450*/  LOP3.LUT R6, R6, 0xffff0000, RZ, 0xc0, !PT ;  /* 0xffff000006067812 */ /* 0x000fe200078ec0ff */
        /* <DEDUP_REMOVED lines=8> */
[C---:B----4-:R-:W-:Y:S01]  /*c4e0*/  LOP3.LUT R32, R13.reuse, 0xffff0000, RZ, 0xc0, !PT ;  /* 0xffff00000d207812 */ /* 0x050fe200078ec0ff */
[----:B------:R-:W-:Y:S01]  /*c4f0*/  FMUL.FTZ R7, R4, R7 ;  /* 0x0000000704077220 */ /* 0x000fe20000410000 */
[----:B------:R-:W-:Y:S01]  /*c500*/  SHF.L.U32 R4, R13, 0x10, RZ ;  /* 0x000000100d047819 */ /* 0x000fe200000006ff */
[----:B------:R-:W-:-:S02]  /*c510*/  @!P1 FADD.FTZ R35, -R35, -RZ ;  /* 0x800000ff23239221 */ /* 0x000fc40000010100 */
[----:B------:R-:W-:Y:S02]  /*c520*/  @!P1 FADD.FTZ R11, -R11, -RZ ;  /* 0x800000ff0b0b9221 */ /* 0x000fe40000010100 */
[----:B------:R-:W-:Y:S02]  /*c530*/  FMUL.FTZ R6, R6, R9 ;  /* 0x0000000906067220 */ /* 0x000fe40000410000 */
[----:B------:R-:W-:Y:S01]  /*c540*/  FMUL.FTZ R8, R5, R8 ;  /* 0x0000000805087220 */ /* 0x000fe20000410000 */
[C---:B------:R-:W-:Y:S01]  /*c550*/  LOP3.LUT R5, R12.reuse, 0xffff0000, RZ, 0xc0, !PT ;  /* 0xffff00000c057812 */ /* 0x040fe200078ec0ff */
[----:B------:R-:W-:Y:S01]  /*c560*/  IMAD.U32 R9, R12, 0x10000, RZ ;  /* 0x000100000c097824 */ /* 0x000fe200078e00ff */
[C---:B------:R-:W-:Y:S01]  /*c570*/  LOP3.LUT R12, R14.reuse, 0xffff0000, RZ, 0xc0, !PT ;  /* 0xffff00000e0c7812 */ /* 0x040fe200078ec0ff */
[----:B------:R-:W-:Y:S01]  /*c580*/  IMAD.U32 R13, R14, 0x10000, RZ ;  /* 0x000100000e0d7824 */ /* 0x000fe200078e00ff */
[C---:B------:R-:W-:Y:S01]  /*c590*/  SHF.L.U32 R10, R15.reuse, 0x10, RZ ;  /* 0x000000100f0a7819 */ /* 0x040fe200000006ff */
        /* <DEDUP_REMOVED lines=17> */
.L_x_5681:
[----:B------:R-:W-:Y:S05]  /*c6b0*/  BSYNC B0 ;  /* 0x0000000000007941 */ /* 0x000fea0003800000 */
.L_x_5680:
[----:B-----5:R3:W-:Y:S02]  /*c6c0*/  STS.128 [R164+0x1800], R16 ;  /* 0x00180010a4007388 */ /* 0x0207e40000000c00 */
.L_x_5679:
[----:B------:R-:W-:Y:S05]  /*c6d0*/  BSYNC B1 ;  /* 0x0000000000017941 */ /* 0x000fea0003800000 */
.L_x_5678:
[----:B------:R1:W-:Y:S01]  /*c6e0*/  @P0 STS.128 [R164+0x3800], RZ ;  /* 0x003800ffa4000388 */ /* 0x0003e20000000c00 */
[----:B------:R-:W-:Y:S05]  /*c6f0*/  @P0 BRA `(.L_x_5647) ;  /* 0x00000bd000000947 */ /* 0x000fea0003800000 */
[----:B-1----:R1:W5:Y:S01]  /*c700*/  LDG.E.128 R4, [R24.64+0x80] ;  /* 0x0000800618047981 */ /* 0x002362000c1e1d00 */
[----:B------:R-:W-:Y:S01]  /*c710*/  ISETP.GE.AND P0, PT, R100, c[0x0][0x230], PT ;  /* 0x00008c0064007a0c */ /* 0x000fe20003f06270 */
[----:B------:R-:W-:-:S12]  /*c720*/  BSSY B0, `(.L_x_5682) ;  /* 0x000005b000007945 */ /* 0x000fd80003800000 */
[----:B------:R-:W-:Y:S05]  /*c730*/  @P0 BRA `(.L_x_5683) ;  /* 0x0000059000000947 */ /* 0x000fea0003800000 */
[----:B------:R-:W-:Y:S01]  /*c740*/  ISETP.GE.AND P0, PT, R100, R71, PT ;  /* 0x000000476400720c */ /* 0x000fe20003f06270 */
[----:B------:R-:W-:Y:S01]  /*c750*/  IMAD.MOV.U32 R3, RZ, RZ, R71 ;  /* 0x000000ffff037224 */ /* 0x000fe200078e0047 */
[----:B------:R-:W-:Y:S01]  /*c760*/  IADD3 R14, P1, R24, 0x80, RZ ;  /* 0x00000080180e7810 */ /* 0x000fe20007f3e0ff */
[----:B------:R-:W-:Y:S01]  /*c770*/  IMAD.MOV.U32 R10, RZ, RZ, 0x30 ;  /* 0x00000030ff0a7424 */ /* 0x000fe200078e00ff */
[----:B------:R-:W-:-:S03]  /*c780*/  MOV R2, RZ ;  /* 0x000000ff00027202 */ /* 0x000fc60000000f00 */
[----:B------:R-:W-:-:S06]  /*c790*/  IMAD.X R15, RZ, RZ, R25, P1 ;  /* 0x000000ffff0f7224 */ /* 0x000fcc00008e0619 */
[--C-:B------:R-:W-:Y:S02]  /*c7a0*/  @P0 SHF.R.S32.HI R71, RZ, 0x1, R72.reuse ;  /* 0x00000001ff470819 */ /* 0x100fe40000011448 */
[----:B------:R-:W-:Y:S02]  /*c7b0*/  @P0 SHF.R.S32.HI R8, RZ, 0x1, R72 ;  /* 0x00000001ff080819 */ /* 0x000fe40000011448 */
[C---:B------:R-:W-:Y:S01]  /*c7c0*/  @P0 IADD3 R3, -R71.reuse, RZ, RZ ;  /* 0x000000ff47030210 */ /* 0x040fe20007ffe1ff */
[----:B------:R-:W-:Y:S02]  /*c7d0*/  IMAD R10, R71, R10, 0x40 ;  /* 0x00000040470a7424 */ /* 0x000fe400078e020a */
[----:B------:R-:W-:Y:S01]  /*c7e0*/  @P0 IMAD.MOV R2, RZ, RZ, -R8 ;  /* 0x000000ffff020224 */ /* 0x000fe200078e0a08 */
[----:B------:R-:W-:Y:S01]  /*c7f0*/  @P0 SHF.R.S32.HI R72, RZ, 0x1, R72 ;  /* 0x00000001ff480819 */ /* 0x000fe20000011448 */
[----:B------:R-:W-:Y:S01]  /*c800*/  IMAD.WIDE R8, R3, 0x2, R14 ;  /* 0x0000000203087825 */ /* 0x000fe200078e020e */
[----:B------:R-:W-:-:S04]  /*c810*/  IADD3 R21, P1, R10, R21, RZ ;  /* 0x000000150a157210 */ /* 0x000fc80007f3e0ff */
[----:B------:R-:W-:Y:S02]  /*c820*/  LEA.HI.X.SX32 R23, R10, R23, 0x1, P1 ;  /* 0x000000170a177211 */ /* 0x000fe400008f0eff */
[C---:B------:R-:W-:Y:S01]  /*c830*/  IADD3 R12, P1, R2.reuse, R21, RZ ;  /* 0x00000015020c7210 */ /* 0x040fe20007f3e0ff */
[----:B--2---:R-:W2:Y:S03]  /*c840*/  LDG.E.128 R8, [R8.64] ;  /* 0x0000000608087981 */ /* 0x004ea6000c1e1d00 */
[----:B------:R-:W-:Y:S01]  /*c850*/  LEA.HI.X.SX32 R3, R2, R23, 0x1, P1 ;  /* 0x0000001702037211 */ /* 0x000fe200008f0eff */
[----:B------:R-:W-:Y:S01]  /*c860*/  IMAD.MOV.U32 R2, RZ, RZ, RZ ;  /* 0x000000ffff027224 */ /* 0x000fe200078e00ff */
[----:B------:R-:W-:Y:S01]  /*c870*/  LEA R14, P1, R12, c[0x0][0x2b0], 0x1 ;  /* 0x0000ac000c0e7a11 */ /* 0x000fe200078208ff */
[----:B------:R-:W-:-:S03]  /*c880*/  @P0 IMAD.MOV R2, RZ, RZ, -R72 ;  /* 0x000000ffff020224 */ /* 0x000fc600078e0a48 */
[----:B------:R-:W-:Y:S02]  /*c890*/  LEA.HI.X R15, R12, c[0x0][0x2b4], R3, 0x1, P1 ;  /* 0x0000ad000c0f7a11 */ /* 0x000fe400008f0c03 */
[----:B------:R-:W-:-:S04]  /*c8a0*/  IADD3 R21, P1, R2, R21, RZ ;  /* 0x0000001502157210 */ /* 0x000fc80007f3e0ff */
[----:B------:R-:W-:Y:S01]  /*c8b0*/  LEA.HI.X.SX32 R2, R2, R23, 0x1, P1 ;  /* 0x0000001702027211 */ /* 0x000fe200008f0eff */
[----:B---3--:R-:W3:Y:S01]  /*c8c0*/  LDG.E.128 R12, [R14.64] ;  /* 0x000000060e0c7981 */ /* 0x008ee2000c1e1d00 */
[----:B------:R-:W-:-:S04]  /*c8d0*/  LEA R16, P1, R21, c[0x0][0x2a8], 0x1 ;  /* 0x0000aa0015107a11 */ /* 0x000fc800078208ff */
[----:B------:R-:W-:-:S06]  /*c8e0*/  LEA.HI.X R17, R21, c[0x0][0x2ac], R2, 0x1, P1 ;  /* 0x0000ab0015117a11 */ /* 0x000fcc00008f0c02 */
[----:B----4-:R-:W4:Y:S01]  /*c8f0*/  LDG.E.128 R16, [R16.64] ;  /* 0x0000000610107981 */ /* 0x010f22000c1e1d00 */
[C---:B-----5:R-:W-:Y:S01]  /*c900*/  SHF.L.U32 R21, R4.reuse, 0x10, RZ ;  /* 0x0000001004157819 */ /* 0x060fe200000006ff */
[C---:B-1----:R-:W-:Y:S01]  /*c910*/  IMAD.U32 R24, R5.reuse, 0x10000, RZ ;  /* 0x0001000005187824 */ /* 0x042fe200078e00ff */
[----:B------:R-:W-:Y:S01]  /*c920*/  LOP3.LUT R3, R4, 0xffff0000, RZ, 0xc0, !PT ;  /* 0xffff000004037812 */ /* 0x000fe200078ec0ff */
[C---:B------:R-:W-:Y:S01]  /*c930*/  IMAD.U32 R23, R6.reuse, 0x10000, RZ ;  /* 0x0001000006177824 */ /* 0x040fe200078e00ff */
[----:B------:R-:W-:Y:S02]  /*c940*/  LOP3.LUT R2, R5, 0xffff0000, RZ, 0xc0, !PT ;  /* 0xffff000005027812 */ /* 0x000fe400078ec0ff */
[----:B------:R-:W-:Y:S02]  /*c950*/  LOP3.LUT R5, R6, 0xffff0000, RZ, 0xc0, !PT ;  /* 0xffff000006057812 */ /* 0x000fe400078ec0ff */
[C---:B------:R-:W-:Y:S02]  /*c960*/  LOP3.LUT R4, R7.reuse, 0xffff0000, RZ, 0xc0, !PT ;  /* 0xffff000007047812 */ /* 0x040fe400078ec0ff */
[----:B------:R-:W-:Y:S01]  /*c970*/  SHF.L.U32 R26, R7, 0x10, RZ ;  /* 0x00000010071a7819 */ /* 0x000fe200000006ff */
[C---:B--2---:R-:W-:Y:S01]  /*c980*/  IMAD.U32 R25, R8.reuse, 0x10000, RZ ;  /* 0x0001000008197824 */ /* 0x044fe200078e00ff */
[----:B------:R-:W-:Y:S01]  /*c990*/  LOP3.LUT R7, R8, 0xffff0000, RZ, 0xc0, !PT ;  /* 0xffff000008077812 */ /* 0x000fe200078ec0ff */
[C---:B------:R-:W-:Y:S01]  /*c9a0*/  IMAD.U32 R6, R9.reuse, 0x10000, RZ ;  /* 0x0001000009067824 */ /* 0x040fe200078e00ff */
[----:B------:R-:W-:Y:S01]  /*c9b0*/  LOP3.LUT R28, R9, 0xffff0000, RZ, 0xc0, !PT ;  /* 0xffff0000091c7812 */ /* 0x000fe200078ec0ff */
[----:B------:R-:W-:Y:S01]  /*c9c0*/  IMAD.U32 R8, R11, 0x10000, RZ ;  /* 0x000100000b087824 */ /* 0x000fe200078e00ff */
[----:B------:R-:W-:-:S02]  /*c9d0*/  SHF.L.U32 R27, R10, 0x10, RZ ;  /* 0x000000100a1b7819 */ /* 0x000fc400000006ff */
[----:B------:R-:W-:Y:S02]  /*c9e0*/  LOP3.LUT R9, R10, 0xffff0000, RZ, 0xc0, !PT ;  /* 0xffff00000a097812 */ /* 0x000fe400078ec0ff */
[----:B------:R-:W-:Y:S01]  /*c9f0*/  LOP3.LUT R29, R11, 0xffff0000, RZ, 0xc0, !PT ;  /* 0xffff00000b1d7812 */ /* 0x000fe200078ec0ff */
[C---:B---3--:R-:W-:Y:S01]  /*ca00*/  IMAD.U32 R30, R12.reuse, 0x10000, RZ ;  /* 0x000100000c1e7824 */ /* 0x048fe200078e00ff */
[----:B------:R-:W-:Y:S01]  /*ca10*/  LOP3.LUT R10, R12, 0xffff0000, RZ, 0xc0, !PT ;  /* 0xffff00000c0a7812 */ /* 0x000fe200078ec0ff */
[C---:B------:R-:W-:Y:S01]  /*ca20*/  IMAD.U32 R32, R14.reuse, 0x10000, RZ ;  /* 0x000100000e207824 */ /* 0x040fe200078e00ff */
[C---:B------:R-:W-:Y:S02]  /*ca30*/  SHF.L.U32 R11, R13.reuse, 0x10, RZ ;  /* 0x000000100d0b7819 */ /* 0x040fe400000006ff */
[----:B------:R-:W-:Y:S01]  /*ca40*/  LOP3.LUT R31, R13, 0xffff0000, RZ, 0xc0, !PT ;  /* 0xffff00000d1f7812 */ /* 0x000fe200078ec0ff */
[----:B------:R-:W-:Y:S01]  /*ca50*/  IMAD.U32 R13, R15, 0x10000, RZ ;  /* 0x000100000f0d7824 */ /* 0x000fe200078e00ff */
[----:B------:R-:W-:-:S02]  /*ca60*/  LOP3.LUT R12, R14, 0xffff0000, RZ, 0xc0, !PT ;  /* 0xffff00000e0c7812 */ /* 0x000fc400078ec0ff */
[----:B------:R-:W-:Y:S01]  /*ca70*/  LOP3.LUT R14, R15, 0xffff0000, RZ, 0xc0, !PT ;  /* 0xffff00000f0e7812 */ /* 0x000fe200078ec0ff */
[----:B------:R-:W-:Y:S02]  /*ca80*/  @!P0 FADD.FTZ R10, -R10, -RZ ;  /* 0x800000ff0a0a8221 */ /* 0x000fe40000010100 */
[----:B------:R-:W-:Y:S02]  /*ca90*/  @!P0 FADD.FTZ R13, -R13, -RZ ;  /* 0x800000ff0d0d8221 */ /* 0x000fe40000010100 */
[----:B------:R-:W-:Y:S02]  /*caa0*/  @!P0 FADD.FTZ R30, -R30, -RZ ;  /* 0x800000ff1e1e8221 */ /* 0x000fe40000010100 */
[----:B------:R-:W-:Y:S02]  /*cab0*/  @!P0 FADD.FTZ R14, -R14, -RZ ;  /* 0x800000ff0e0e8221 */ /* 0x000fe40000010100 */
[----:B------:R-:W-:Y:S02]  /*cac0*/  @!P0 FADD.FTZ R11, -R11, -RZ ;  /* 0x800000ff0b0b8221 */ /* 0x000fe40000010100 */
[----:B------:R-:W-:Y:S01]  /*cad0*/  FMUL.FTZ R10, R7, R10 ;  /* 0x0000000a070a7220 */ /* 0x000fe20000410000 */
[----:B----4-:R-:W-:Y:S01]  /*cae0*/  LOP3.LUT R7, R16, 0xffff0000, RZ, 0xc0, !PT ;  /* 0xffff000010077812 */ /* 0x010fe200078ec0ff */
[----:B------:R-:W-:-:S02]  /*caf0*/  @!P0 FADD.FTZ R12, -R12, -RZ ;  /* 0x800000ff0c0c8221 */ /* 0x000fc40000010100 */
[----:B------:R-:W-:Y:S01]  /*cb00*/  FMUL.FTZ R13, R8, R13 ;  /* 0x0000000d080d7220 */ /* 0x000fe20000410000 */
[----:B------:R-:W-:Y:S01]  /*cb10*/  SHF.L.U32 R8, R16, 0x10, RZ ;  /* 0x0000001010087819 */ /* 0x000fe200000006ff */
[----:B------:R-:W-:Y:S01]  /*cb20*/  @!P0 FADD.FTZ R31, -R31, -RZ ;  /* 0x800000ff1f1f8221 */ /* 0x000fe20000010100 */
[----:B------:R-:W-:Y:S01]  /*cb30*/  SHF.L.U32 R15, R18, 0x10, RZ ;  /* 0x00000010120f7819 */ /* 0x000fe200000006ff */
[----:B------:R-:W-:Y:S02]  /*cb40*/  FMUL.FTZ R30, R25, R30 ;  /* 0x0000001e191e7220 */ /* 0x000fe40000410000 */
[----:B------:R-:W-:Y:S02]  /*cb50*/  @!P0 FADD.FTZ R32, -R32, -RZ ;  /* 0x800000ff20208221 */ /* 0x000fe40000010100 */
[----:B------:R-:W-:Y:S01]  /*cb60*/  FMUL.FTZ R29, R29, R14 ;  /* 0x0000000e1d1d7220 */ /* 0x000fe20000410000 */
[----:B------:R-:W-:Y:S01]  /*cb70*/  LOP3.LUT R14, R18, 0xffff0000, RZ, 0xc0, !PT ;  /* 0xffff0000120e7812 */ /* 0x000fe200078ec0ff */
[----:B------:R-:W-:Y:S01]  /*cb80*/  FMUL.FTZ R11, R6, R11 ;  /* 0x0000000b060b7220 */ /* 0x000fe20000410000 */
[----:B------:R-:W-:Y:S01]  /*cb90*/  LOP3.LUT R16, R17, 0xffff0000, RZ, 0xc0, !PT ;  /* 0xffff000011107812 */ /* 0x000fe200078ec0ff */
[----:B------:R-:W-:Y:S01]  /*cba0*/  FMUL.FTZ R12, R9, R12 ;  /* 0x0000000c090c7220 */ /* 0x000fe20000410000 */
[----:B------:R-:W-:Y:S01]  /*cbb0*/  LOP3.LUT R18, R19, 0xffff0000, RZ, 0xc0, !PT ;  /* 0xffff000013127812 */ /* 0x000fe200078ec0ff */
[----:B------:R-:W-:-:S02]  /*cbc0*/  FMUL.FTZ R31, R28, R31 ;  /* 0x0000001f1c1f7220 */ /* 0x000fc40000410000 */
[----:B------:R-:W-:Y:S02]  /*cbd0*/  IMAD.U32 R6, R17, 0x10000, RZ ;  /* 0x0001000011067824 */ /* 0x000fe400078e00ff */
[----:B------:R-:W-:Y:S02]  /*cbe0*/  IMAD.U32 R9, R19, 0x10000, RZ ;  /* 0x0001000013097824 */ /* 0x000fe400078e00ff */
        /* <DEDUP_REMOVED lines=13> */
[----:B------:R-:W-:Y:S02]  /*ccc0*/  MOV R4, R8 ;  /* 0x0000000800047202 */ /* 0x000fe40000000f00 */
.L_x_5683:
[----:B------:R-:W-:Y:S05]  /*ccd0*/  BSYNC B0 ;  /* 0x0000000000007941 */ /* 0x000fea0003800000 */
.L_x_5682:
[----:B-----5:R1:W-:Y:S01]  /*cce0*/  STS.128 [R164+0x3800], R4 ;  /* 0x00380004a4007388 */ /* 0x0203e20000000c00 */
[----:B------:R-:W-:Y:S05]  /*ccf0*/  BRA `(.L_x_5647) ;  /* 0x000005d000007947 */ /* 0x000fea0003800000 */
.L_x_5621:
[----:B------:R-:W-:Y:S01]  /*cd00*/  IADD3 R9, -R56, R155, RZ ;  /* 0x0000009b38097210 */ /* 0x000fe20007ffe1ff */
[----:B------:R-:W-:Y:S03]  /*cd10*/  BSSY B0, `(.L_x_5684) ;  /* 0x0000013000007945 */ /* 0x000fe60003800000 */
[----:B------:R-:W-:-:S13]  /*cd20*/  ISETP.GE.AND P1, PT, R134, R9, PT ;  /* 0x000000098600720c */ /* 0x000fda0003f26270 */
[----:B------:R-:W-:Y:S05]  /*cd30*/  @P1 BRA `(.L_x_5685) ;  /* 0x0000010000001947 */ /* 0x000fea0003800000 */
[----:B------:R-:W-:-:S13]  /*cd40*/  ISETP.GE.AND P2, PT, R102, c[0x0][0x220], PT ;  /* 0x0000880066007a0c */ /* 0x000fda0003f46270 */
[C---:B------:R-:W-:Y:S01]  /*cd50*/  @!P2 LEA R10, P1, R136.reuse, c[0x0][0x160], 0x1 ;  /* 0x00005800880aaa11 */ /* 0x040fe200078208ff */
[----:B------:R1:W-:Y:S03]  /*cd60*/  @P2 STS.128 [R164], RZ ;  /* 0x000000ffa4002388 */ /* 0x0003e60000000c00 */
        /* <DEDUP_REMOVED lines=13> */
.L_x_5685:
[----:B------:R-:W-:Y:S05]  /*ce40*/  BSYNC B0 ;  /* 0x0000000000007941 */ /* 0x000fea0003800000 */
.L_x_5684:
[----:B------:R-:W-:Y:S01]  /*ce50*/  IADD3 R0, R134, 0x10, RZ ;  /* 0x0000001086007810 */ /* 0x000fe20007ffe0ff */
[----:B------:R-:W-:Y:S03]  /*ce60*/  BSSY B0, `(.L_x_5686) ;  /* 0x0000015000007945 */ /* 0x000fe60003800000 */
[----:B------:R-:W-:-:S13]  /*ce70*/  ISETP.GE.AND P1, PT, R0, R9, PT ;  /* 0x000000090000720c */ /* 0x000fda0003f26270 */
[----:B------:R-:W-:Y:S05]  /*ce80*/  @P1 BRA `(.L_x_5687) ;  /* 0x0000012000001947 */ /* 0x000fea0003800000 */
[----:B------:R-:W-:Y:S02]  /*ce90*/  ISETP.GE.AND P2, PT, R102, c[0x0][0x220], PT ;  /* 0x0000880066007a0c */ /* 0x000fe40003f46270 */
[----:B------:R-:W-:-:S05]  /*cea0*/  IADD3 R5, P1, R5, R136, RZ ;  /* 0x0000008805057210 */ /* 0x000fca0007f3e0ff */
        /* <DEDUP_REMOVED lines=10> */
[----:B------:R-:W-:-:S04]  /*cf50*/  LEA R4, P1, R5, c[0x0][0x160], 0x1 ;  /* 0x0000580005047a11 */ /* 0x000fc800078208ff */
[----:B------:R-:W-:-:S05]  /*cf60*/  LEA.HI.X R5, R5, c[0x0][0x164], R2, 0x1, P1 ;  /* 0x0000590005057a11 */ /* 0x000fca00008f0c02 */
[----:B------:R-:W-:Y:S01]  /*cf70*/  @!PT LDS RZ, [RZ] ;  /* 0x00000000fffff984 */ /* 0x000fe20000000800 */
[----:B------:R-:W-:Y:S01]  /*cf80*/  @!PT LDS RZ, [RZ] ;  /* 0x00000000fffff984 */ /* 0x000fe20000000800 */
[----:B------:R-:W-:Y:S01]  /*cf90*/  @!PT LDS RZ, [RZ] ;  /* 0x00000000fffff984 */ /* 0x000fe20000000800 */
[----:B------:R3:W-:Y:S04]  /*cfa0*/  LDGSTS.E.BYPASS.LTC128B.128 [R164+0x2800], [R4.64+0x80] ;  /* 0x0280008004a47fae */ /* 0x0007e8000b901d46 */
.L_x_5687:
[----:B------:R-:W-:Y:S05]  /*cfb0*/  BSYNC B0 ;  /* 0x0000000000007941 */ /* 0x000fea0003800000 */
.L_x_5686:
[----:B------:R-:W-:Y:S01]  /*cfc0*/  IADD3 R20, R134, 0x20, RZ ;  /* 0x0000002086147810 */ /* 0x000fe20007ffe0ff */
[----:B------:R-:W-:Y:S03]  /*cfd0*/  BSSY B0, `(.L_x_5688) ;  /* 0x0000016000007945 */ /* 0x000fe60003800000 */
[----:B------:R-:W-:-:S13]  /*cfe0*/  ISETP.GE.AND P1, PT, R20, R9, PT ;  /* 0x000000091400720c */ /* 0x000fda0003f26270 */
[----:B------:R-:W-:Y:S05]  /*cff0*/  @P1 BRA `(.L_x_5689) ;  /* 0x0000013000001947 */ /* 0x000fea0003800000 */
[----:B------:R-:W-:Y:S01]  /*d000*/  ISETP.GE.AND P2, PT, R102, c[0x0][0x220], PT ;  /* 0x0000880066007a0c */ /* 0x000fe20003f46270 */
[----:B------:R-:W-:Y:S01]  /*d010*/  IMAD.MOV.U32 R2, RZ, RZ, c[0x0][0x194] ;  /* 0x00006500ff027624 */ /* 0x000fe200078e00ff */
[----:B---3--:R-:W-:-:S04]  /*d020*/  LEA R5, P1, R3, R136, 0x5 ;  /* 0x0000008803057211 */ /* 0x008fc800078228ff */
        /* <DEDUP_REMOVED lines=16> */
.L_x_5689:
[----:B------:R-:W-:Y:S05]  /*d130*/  BSYNC B0 ;  /* 0x0000000000007941 */ /* 0x000fea0003800000 */
.L_x_5688:
[----:B------:R-:W-:-:S04]  /*d140*/  IADD3 R22, R134, 0x30, RZ ;  /* 0x0000003086167810 */ /* 0x000fc80007ffe0ff */
[----:B------:R-:W-:-:S13]  /*d150*/  ISETP.GE.AND P1, PT, R22, R9, PT ;  /* 0x000000091600720c */ /* 0x000fda0003f26270 */
[----:B------:R-:W-:Y:S05]  /*d160*/  @P1 BRA `(.L_x_5647) ;  /* 0x0000016000001947 */ /* 0x000fea0003800000 */
[----:B------:R-:W-:Y:S01]  /*d170*/  ISETP.GE.AND P1, PT, R102, c[0x0][0x220], PT ;  /* 0x0000880066007a0c */ /* 0x000fe20003f26270 */
[----:B--2---:R-:W-:Y:S01]  /*d180*/  IMAD.MOV.U32 R6, RZ, RZ, R136 ;  /* 0x000000ffff067224 */ /* 0x004fe200078e0088 */
[----:B------:R-:W-:Y:S01]  /*d190*/  ULDC UR4, c[0x0][0x194] ;  /* 0x0000650000047ab9 */ /* 0x000fe20000000800 */
[----:B------:R-:W-:Y:S01]  /*d1a0*/  IMAD.MOV.U32 R7, RZ, RZ, R139 ;  /* 0x000000ffff077224 */ /* 0x000fe200078e008b */
[----:B------:R-:W-:-:S03]  /*d1b0*/  UIMAD UR4, UR4, 0x30, URZ ;  /* 0x00000030040478a4 */ /* 0x000fc6000f8e023f */
[----:B------:R-:W-:-:S05]  /*d1c0*/  IMAD.WIDE.U32 R6, R3, 0x30, R6 ;  /* 0x0000003003067825 */ /* 0x000fca00078e0006 */
[----:B------:R-:W-:Y:S01]  /*d1d0*/  IADD3 R2, R7, UR4, RZ ;  /* 0x0000000407027c10 */ /* 0x000fe2000fffe0ff */
[----:B------:R2:W-:Y:S01]  /*d1e0*/  @P1 STS.128 [R164+0x1800], RZ ;  /* 0x001800ffa4001388 */ /* 0x0005e20000000c00 */
[----:B---3--:R-:W-:-:S04]  /*d1f0*/  @!P1 LEA R4, P2, R6, c[0x0][0x160], 0x1 ;  /* 0x0000580006049a11 */ /* 0x008fc800078408ff */
        /* <DEDUP_REMOVED lines=13> */
.L_x_5647:
[----:B------:R-:W-:Y:S05]  /*d2d0*/  BSYNC B3 ;  /* 0x0000000000037941 */ /* 0x000fea0003800000 */
.L_x_5620:
[----:B------:R-:W-:Y:S01]  /*d2e0*/  IADD3 R162, R104, -0x1, RZ ;  /* 0xffffffff68a27810 */ /* 0x000fe20007ffe0ff */
[----:B------:R-:W-:Y:S01]  /*d2f0*/  BSSY B0, `(.L_x_5690) ;  /* 0x0000018000007945 */ /* 0x000fe20003800000 */
[----:B------:R-:W-:Y:S02]  /*d300*/  LEA R160, P0, R140, c[0x0][0x168], 0x1 ;  /* 0x00005a008ca07a11 */ /* 0x000fe400078008ff */
[----:B------:R-:W-:Y:S01]  /*d310*/  LOP3.LUT R163, R64, 0xff, RZ, 0xc0, !PT ;  /* 0x000000ff40a37812 */ /* 0x000fe200078ec0ff */
[----:B------:R-:W-:Y:S01]  /*d320*/  IMAD.SHL.U32 R2, R162, 0x40, RZ ;  /* 0x00000040a2027824 */ /* 0x000fe200078e00ff */
[----:B------:R-:W-:-:S03]  /*d330*/  LEA.HI.X R157, R140, c[0x0][0x16c], R167, 0x1, P0 ;  /* 0x00005b008c9d7a11 */ /* 0x000fc600000f0ca7 */
[----:B-123--:R-:W-:-:S05]  /*d340*/  IMAD.IADD R5, R57, 0x1, -R2 ;  /* 0x0000000139057824 */ /* 0x00efca00078e0a02 */
[----:B------:R-:W-:-:S13]  /*d350*/  ISETP.GE.AND P1, PT, R134, R5, PT ;  /* 0x000000058600720c */ /* 0x000fda0003f26270 */
[----:B------:R-:W-:Y:S05]  /*d360*/  @P1 BRA `(.L_x_5691) ;  /* 0x0000010000001947 */ /* 0x000fea0003800000 */
[C---:B------:R-:W-:Y:S02]  /*d370*/  LOP3.LUT R3, R163.reuse, 0x1, RZ, 0xc0, !PT ;  /* 0x00000001a3037812 */ /* 0x040fe400078ec0ff */
[----:B------:R-:W-:Y:S02]  /*d380*/  LOP3.LUT P0, RZ, R163, 0x2, RZ, 0xc0, !PT ;  /* 0x00000002a3ff7812 */ /* 0x000fe4000780c0ff */
[----:B------:R-:W-:-:S11]  /*d390*/  ISETP.NE.U32.AND P1, PT, R3, 0x1, PT ;  /* 0x000000010300780c */ /* 0x000fd60003f25070 */
[--C-:B------:R-:W-:Y:S02]  /*d3a0*/  @P0 IMAD.MOV.U32 R161, RZ, RZ, R157.reuse ;  /* 0x000000ffffa10224 */ /* 0x100fe400078e009d */
        /* <DEDUP_REMOVED lines=12> */
.L_x_5691:
[----:B------:R-:W-:Y:S05]  /*d470*/  BSYNC B0 ;  /* 0x0000000000007941 */ /* 0x000fea0003800000 */
.L_x_5690:
        /* <DEDUP_REMOVED lines=8> */
[----:B------:R-:W-:Y:S01]  /*d500*/  @P0 IMAD.X R3, R151, 0x1, R167, P2 ;  /* 0x0000000197030824 */ /* 0x000fe200010e06a7 */
[----:B-1----:R-:W-:Y:S02]  /*d510*/  @P0 LEA R6, P2, R4, c[0x0][0x168], 0x1 ;  /* 0x00005a0004060a11 */ /* 0x002fe400078408ff */
[----:B------:R-:W-:Y:S02]  /*d520*/  @!P1 LEA.HI.X R9, R152, R157, R151, 0x1, P4 ;  /* 0x0000009d98099211 */ /* 0x000fe400020f0c97 */
[----:B------:R-:W-:-:S03]  /*d530*/  @P0 LEA.HI.X R7, R4, c[0x0][0x16c], R3, 0x1, P2 ;  /* 0x00005b0004070a11 */ /* 0x000fc600010f0c03 */
        /* <DEDUP_REMOVED lines=10> */
.L_x_5693:
[----:B------:R-:W-:Y:S05]  /*d5e0*/  BSYNC B0 ;  /* 0x0000000000007941 */ /* 0x000fea0003800000 */
.L_x_5692:
[----:B------:R-:W-:Y:S01]  /*d5f0*/  ISETP.GE.AND P0, PT, R20, R5, PT ;  /* 0x000000051400720c */ /* 0x000fe20003f06270 */
[----:B------:R-:W-:-:S12]  /*d600*/  BSSY B0, `(.L_x_5694) ;  /* 0x0000019000007945 */ /* 0x000fd80003800000 */
[----:B------:R-:W-:Y:S05]  /*d610*/  @P0 BRA `(.L_x_5695) ;  /* 0x0000017000000947 */ /* 0x000fea0003800000 */
[C---:B------:R-:W-:Y:S01]  /*d620*/  LOP3.LUT R3, R163.reuse, 0x1, RZ, 0xc0, !PT ;  /* 0x00000001a3037812 */ /* 0x040fe200078ec0ff */
[----:B-1----:R-:W-:Y:S01]  /*d630*/  IMAD.MOV.U32 R6, RZ, RZ, c[0x0][0x198] ;  /* 0x00006600ff067624 */ /* 0x002fe200078e00ff */
[----:B------:R-:W-:Y:S02]  /*d640*/  LOP3.LUT P0, RZ, R163, 0x2, RZ, 0xc0, !PT ;  /* 0x00000002a3ff7812 */ /* 0x000fe4000780c0ff */
[----:B------:R-:W-:Y:S01]  /*d650*/  ISETP.NE.U32.AND P1, PT, R3, 0x1, PT ;  /* 0x000000010300780c */ /* 0x000fe20003f25070 */
[----:B------:R-:W-:Y:S02]  /*d660*/  IMAD.MOV.U32 R3, RZ, RZ, 0x5 ;  /* 0x00000005ff037424 */ /* 0x000fe400078e00ff */
[----:B------:R-:W-:-:S03]  /*d670*/  IMAD.SHL.U32 R4, R6, 0x20, RZ ;  /* 0x0000002006047824 */ /* 0x000fc600078e00ff */
[----:B------:R-:W-:-:S05]  /*d680*/  SHF.L.U64.HI R3, R6, R3, c[0x0][0x19c] ;  /* 0x0000670006037619 */ /* 0x000fca0000010203 */
[C---:B------:R-:W-:Y:S02]  /*d690*/  @P0 IADD3 R7, P2, R4.reuse, R140, RZ ;  /* 0x0000008c04070210 */ /* 0x040fe40007f5e0ff */
[----:B------:R-:W-:-:S03]  /*d6a0*/  @!P1 LEA R10, P4, R4, R160, 0x1 ;  /* 0x000000a0040a9211 */ /* 0x000fc600078808ff */
[----:B------:R-:W-:Y:S01]  /*d6b0*/  @P0 IMAD.X R6, R3, 0x1, R167, P2 ;  /* 0x0000000103060824 */ /* 0x000fe200010e06a7 */
[C---:B------:R-:W-:Y:S02]  /*d6c0*/  @P0 LEA R8, P2, R7.reuse, c[0x0][0x168], 0x1 ;  /* 0x00005a0007080a11 */ /* 0x040fe400078408ff */
        /* <DEDUP_REMOVED lines=12> */
.L_x_5695:
[----:B------:R-:W-:Y:S05]  /*d790*/  BSYNC B0 ;  /* 0x0000000000007941 */ /* 0x000fea0003800000 */
.L_x_5694:
[----:B------:R-:W-:Y:S01]  /*d7a0*/  ISETP.GE.AND P0, PT, R22, R5, PT ;  /* 0x000000051600720c */ /* 0x000fe20003f06270 */
[----:B------:R-:W-:-:S12]  /*d7b0*/  BSSY B0, `(.L_x_5696) ;  /* 0x000001d000007945 */ /* 0x000fd80003800000 */
[----:B------:R-:W-:Y:S05]  /*d7c0*/  @P0 BRA `(.L_x_5697) ;  /* 0x000001b000000947 */ /* 0x000fea0003800000 */
[C---:B------:R-:W-:Y:S02]  /*d7d0*/  LOP3.LUT R3, R163.reuse, 0x1, RZ, 0xc0, !PT ;  /* 0x00000001a3037812 */ /* 0x040fe400078ec0ff */
[----:B------:R-:W-:Y:S02]  /*d7e0*/  LOP3.LUT P0, RZ, R163, 0x2, RZ, 0xc0, !PT ;  /* 0x00000002a3ff7812 */ /* 0x000fe4000780c0ff */
[----:B------:R-:W-:-:S11]  /*d7f0*/  ISETP.NE.U32.AND P1, PT, R3, 0x1, PT ;  /* 0x000000010300780c */ /* 0x000fd60003f25070 */
[----:B------:R-:W-:Y:S01]  /*d800*/  @P0 MOV R166, R140 ;  /* 0x0000008c00a60202 */ /* 0x000fe20000000f00 */
[----:B-1----:R-:W-:Y:S01]  /*d810*/  @P0 IMAD.MOV.U32 R7, RZ, RZ, c[0x0][0x198] ;  /* 0x00006600ff070624 */ /* 0x002fe200078e00ff */
[----:B------:R-:W-:Y:S01]  /*d820*/  @!P1 MOV R6, c[0x0][0x19c] ;  /* 0x0000670000069a02 */ /* 0x000fe20000000f00 */
[----:B------:R-:W-:Y:S02]  /*d830*/  @P0 IMAD.MOV.U32 R3, RZ, RZ, c[0x0][0x19c] ;  /* 0x00006700ff030624 */ /* 0x000fe400078e00ff */
[----:B------:R-:W-:Y:S02]  /*d840*/  @!P1 IMAD.MOV.U32 R4, RZ, RZ, c[0x0][0x198] ;  /* 0x00006600ff049624 */ /* 0x000fe400078e00ff */
[----:B------:R-:W-:Y:S02]  /*d850*/  @!P1 IMAD.MOV.U32 R161, RZ, RZ, R157 ;  /* 0x000000ffffa19224 */ /* 0x000fe400078e009d */
[----:B------:R-:W-:-:S04]  /*d860*/  @P0 IMAD.WIDE.U32 R8, R7, 0x30, R166 ;  /* 0x0000003007080825 */ /* 0x000fc800078e00a6 */
[----:B------:R-:W-:Y:S01]  /*d870*/  @P0 IMAD R3, R3, 0x30, RZ ;  /* 0x0000003003030824 */ /* 0x000fe200078e02ff */
[----:B------:R-:W-:Y:S01]  /*d880*/  @P0 LEA R12, P2, R8, c[0x0][0x168], 0x1 ;  /* 0x00005a00080c0a11 */ /* 0x000fe200078408ff */
[----:B------:R-:W-:-:S03]  /*d890*/  @!P1 IMAD.WIDE.U32 R10, R4, 0x60, R160 ;  /* 0x00000060040a9825 */ /* 0x000fc600078e00a0 */
[----:B------:R-:W-:Y:S01]  /*d8a0*/  @P0 IADD3 R3, R9, R3, RZ ;  /* 0x0000000309030210 */ /* 0x000fe20007ffe0ff */
[----:B------:R-:W-:-:S03]  /*d8b0*/  @!P1 IMAD R6, R6, 0x60, RZ ;  /* 0x0000006006069824 */ /* 0x000fc600078e02ff */
[----:B------:R-:W-:Y:S02]  /*d8c0*/  @P0 LEA.HI.X R13, R8, c[0x0][0x16c], R3, 0x1, P2 ;  /* 0x00005b00080d0a11 */ /* 0x000fe400010f0c03 */
        /* <DEDUP_REMOVED lines=11> */
.L_x_5697:
[----:B------:R-:W-:Y:S05]  /*d980*/  BSYNC B0 ;  /* 0x0000000000007941 */ /* 0x000fea0003800000 */
.L_x_5696:
[----:B------:R-:W0:Y:S01]  /*d990*/  LDGDEPBAR ;  /* 0x00000000000079af */ /* 0x000e220000000000 */
[----:B------:R-:W-:Y:S01]  /*d9a0*/  ISETP.GE.AND P1, PT, R134, R5, PT ;  /* 0x000000058600720c */ /* 0x000fe20003f26270 */
[----:B------:R-:W-:Y:S01]  /*d9b0*/  IMAD.SHL.U32 R3, R62, 0x2, RZ ;  /* 0x000000023e037824 */ /* 0x000fe200078e00ff */
[----:B------:R-:W-:Y:S01]  /*d9c0*/  SHF.R.S32.HI R4, RZ, 0x1f, R63 ;  /* 0x0000001fff047819 */ /* 0x000fe2000001143f */
[----:B------:R-:W-:Y:S01]  /*d9d0*/  BSSY B0, `(.L_x_5698) ;  /* 0x000001a000007945 */ /* 0x000fe20003800000 */
[----:B------:R-:W-:-:S02]  /*d9e0*/  LEA R170, P0, R106, c[0x0][0x170], 0x1 ;  /* 0x00005c006aaa7a11 */ /* 0x000fc400078008ff */
[----:B-1----:R-:W-:Y:S02]  /*d9f0*/  LEA.HI R161, R4, R63, RZ, 0x2 ;  /* 0x0000003f04a17211 */ /* 0x002fe400078f10ff */
[----:B------:R-:W-:Y:S02]  /*da00*/  LOP3.LUT R3, R3, 0x6, RZ, 0xc0, !PT ;  /* 0x0000000603037812 */ /* 0x000fe400078ec0ff */
[----:B------:R-:W-:Y:S02]  /*da10*/  LEA.HI.X R171, R106, c[0x0][0x174], R101, 0x1, P0 ;  /* 0x00005d006aab7a11 */ /* 0x000fe400000f0c65 */
        /* <DEDUP_REMOVED lines=21> */
.L_x_5699:
[----:B------:R-:W-:Y:S05]  /*db70*/  BSYNC B0 ;  /* 0x0000000000007941 */ /* 0x000fea0003800000 */
.L_x_5698:
        /* <DEDUP_REMOVED lines=22> */
.L_x_5701:
[----:B------:R-:W-:Y:S05]  /*dce0*/  BSYNC B0 ;  /* 0x0000000000007941 */ /* 0x000fea0003800000 */
.L_x_5700:
[----:B------:R-:W-:Y:S01]  /*dcf0*/  ISETP.GE.AND P0, PT, R20, R5, PT ;  /* 0x000000051400720c */ /* 0x000fe20003f06270 */
[----:B------:R-:W-:-:S12]  /*dd00*/  BSSY B0, `(.L_x_5702) ;  /* 0x0000019000007945 */ /* 0x000fd80003800000 */
[----:B------:R1:W-:Y:S04]  /*dd10*/  @P0 STS.128 [R164+0x9000], RZ ;  /* 0x009000ffa4000388 */ /* 0x0003e80000000c00 */
[----:B------:R1:W-:Y:S01]  /*dd20*/  @P0 STS.128 [R164+0xb000], RZ ;  /* 0x00b000ffa4000388 */ /* 0x0003e20000000c00 */
[----:B------:R-:W-:Y:S05]  /*dd30*/  @P0 BRA `(.L_x_5703) ;  /* 0x0000015000000947 */ /* 0x000fea0003800000 */
[C---:B------:R-:W-:Y:S01]  /*dd40*/  LOP3.LUT R0, R163.reuse, 0x1, RZ, 0xc0, !PT ;  /* 0x00000001a3007812 */ /* 0x040fe200078ec0ff */
[----:B--2---:R-:W-:Y:S01]  /*dd50*/  IMAD.MOV.U32 R7, RZ, RZ, c[0x0][0x1a0] ;  /* 0x00006800ff077624 */ /* 0x004fe200078e00ff */
[----:B------:R-:W-:Y:S02]  /*dd60*/  LOP3.LUT P1, RZ, R163, 0x2, RZ, 0xc0, !PT ;  /* 0x00000002a3ff7812 */ /* 0x000fe4000782c0ff */
[----:B------:R-:W-:Y:S01]  /*dd70*/  ISETP.NE.U32.AND P2, PT, R0, 0x1, PT ;  /* 0x000000010000780c */ /* 0x000fe20003f45070 */
[----:B------:R-:W-:-:S02]  /*dd80*/  IMAD.MOV.U32 R0, RZ, RZ, 0x5 ;  /* 0x00000005ff007424 */ /* 0x000fc400078e00ff */
[----:B------:R-:W-:-:S03]  /*dd90*/  IMAD.SHL.U32 R4, R7, 0x20, RZ ;  /* 0x0000002007047824 */ /* 0x000fc600078e00ff */
[----:B------:R-:W-:-:S05]  /*dda0*/  SHF.L.U64.HI R0, R7, R0, c[0x0][0x1a4] ;  /* 0x0000690007007619 */ /* 0x000fca0000010200 */
        /* <DEDUP_REMOVED lines=14> */
.L_x_5703:
[----:B------:R-:W-:Y:S05]  /*de90*/  BSYNC B0 ;  /* 0x0000000000007941 */ /* 0x000fea0003800000 */
.L_x_5702:
        /* <DEDUP_REMOVED lines=8> */
[----:B------:R-:W-:Y:S02]  /*df20*/  @P0 MOV R4, c[0x0][0x1a0] ;  /* 0x0000680000040a02 */ /* 0x000fe40000000f00 */
[----:B------:R-:W-:Y:S01]  /*df30*/  @!P1 MOV R5, c[0x0][0x1a0] ;  /* 0x0000680000059a02 */ /* 0x000fe20000000f00 */
[----:B--2---:R-:W-:Y:S01]  /*df40*/  @!P1 IMAD.MOV.U32 R6, RZ, RZ, c[0x0][0x1a4] ;  /* 0x00006900ff069624 */ /* 0x004fe200078e00ff */
[----:B------:R-:W-:Y:S01]  /*df50*/  @P0 MOV R0, c[0x0][0x1a4] ;  /* 0x0000690000000a02 */ /* 0x000fe20000000f00 */
[----:B------:R-:W-:-:S04]  /*df60*/  @P0 IMAD.WIDE.U32 R8, R4, 0x60, R170 ;  /* 0x0000006004080825 */ /* 0x000fc800078e00aa */
[----:B------:R-:W-:-:S04]  /*df70*/  @!P1 IMAD.WIDE.U32 R4, R5, 0x60, R170 ;  /* 0x0000006005049825 */ /* 0x000fc800078e00aa */
[----:B------:R-:W-:Y:S02]  /*df80*/  @!P1 IMAD R6, R6, 0x60, RZ ;  /* 0x0000006006069824 */ /* 0x000fe400078e02ff */
[----:B------:R-:W-:Y:S02]  /*df90*/  @P0 IMAD R0, R0, 0x60, RZ ;  /* 0x0000006000000824 */ /* 0x000fe400078e02ff */
[----:B------:R-:W-:-:S03]  /*dfa0*/  @!P1 IMAD.IADD R5, R5, 0x1, R6 ;  /* 0x0000000105059824 */ /* 0x000fc600078e0206 */
[----:B------:R-:W-:Y:S02]  /*dfb0*/  @P0 IADD3 R9, R9, R0, RZ ;  /* 0x0000000009090210 */ /* 0x000fe40007ffe0ff */
        /* <DEDUP_REMOVED lines=10> */
.L_x_5705:
[----:B------:R-:W-:Y:S05]  /*e060*/  BSYNC B0 ;  /* 0x0000000000007941 */ /* 0x000fea0003800000 */
.L_x_5704:
[----:B------:R-:W-:Y:S01]  /*e070*/  SHF.R.S32.HI R0, RZ, 0x4, R61 ;  /* 0x00000004ff007819 */ /* 0x000fe2000001143d */
[----:B------:R-:W-:Y:S01]  /*e080*/  IMAD.SHL.U32 R59, R59, 0x40, RZ ;  /* 0x000000403b3b7824 */ /* 0x000fe200078e00ff */
[C---:B------:R-:W-:Y:S01]  /*e090*/  R2P PR, R58.reuse, 0x6 ;  /* 0x000000063a007804 */ /* 0x040fe20000000000 */
[----:B--2---:R-:W-:Y:S01]  /*e0a0*/  IMAD.SHL.U32 R4, R58, 0x40, RZ ;  /* 0x000000403a047824 */ /* 0x004fe200078e00ff */
[----:B------:R-:W-:Y:S01]  /*e0b0*/  LEA.HI R149, R61, R0, RZ, 0x1 ;  /* 0x000000003d957211 */ /* 0x000fe200078f08ff */
[----:B------:R-:W-:Y:S01]  /*e0c0*/  IMAD.SHL.U32 R134, R134, 0x8, RZ ;  /* 0x0000000886867824 */ /* 0x000fe200078e00ff */
[----:B------:R-:W-:Y:S01]  /*e0d0*/  LOP3.LUT R59, R59, 0x1c0, RZ, 0xc0, !PT ;  /* 0x000001c03b3b7812 */ /* 0x000fe200078ec0ff */
[----:B------:R-:W-:Y:S01]  /*e0e0*/  IMAD.SHL.U32 R45, R60, 0x40, RZ ;  /* 0x000000403c2d7824 */ /* 0x000fe200078e00ff */
[----:B------:R-:W-:Y:S01]  /*e0f0*/  LOP3.LUT R149, R149, 0xfffffffe, RZ, 0xc0, !PT ;  /* 0xfffffffe95957812 */ /* 0x000fe200078ec0ff */
[----:B------:R-:W-:Y:S01]  /*e100*/  IMAD.IADD R3, R2, 0x1, R3 ;  /* 0x0000000102037824 */ /* 0x000fe200078e0203 */
[----:B------:R-:W-:Y:S01]  /*e110*/  LOP3.LUT R5, R4, 0x1c0, RZ, 0xc0, !PT ;  /* 0x000001c004057812 */ /* 0x000fe200078ec0ff */
[----:B------:R-:W0:Y:S01]  /*e120*/  LDGDEPBAR ;  /* 0x00000000000079af */ /* 0x000e220000000000 */
[----:B------:R-:W-:Y:S01]  /*e130*/  LOP3.LUT R45, R45, 0xfffffe00, RZ, 0xc0, !PT ;  /* 0xfffffe002d2d7812 */ /* 0x000fe200078ec0ff */
[----:B------:R-:W-:Y:S01]  /*e140*/  IMAD.IADD R149, R0, 0x1, -R149 ;  /* 0x0000000100957824 */ /* 0x000fe200078e0a95 */
[----:B------:R-:W-:-:S02]  /*e150*/  LOP3.LUT R134, R5, 0x8, R134, 0xf8, !PT ;  /* 0x0000000805867812 */ /* 0x000fc400078ef886 */
[----:B------:R-:W-:Y:S01]  /*e160*/  SHF.R.U32.HI R5, RZ, 0x3, R5 ;  /* 0x00000003ff057819 */ /* 0x000fe20000011605 */
[----:B------:R-:W-:-:S03]  /*e170*/  IMAD.SHL.U32 R0, R149, 0x8, RZ ;  /* 0x0000000895007824 */ /* 0x000fc600078e00ff */
[----:B------:R-:W-:Y:S01]  /*e180*/  LOP3.LUT R134, R134, R5, RZ, 0x3c, !PT ;  /* 0x0000000586867212 */ /* 0x000fe200078e3cff */
[----:B------:R-:W-:Y:S01]  /*e190*/  IMAD R5, R48, 0x400, R45 ;  /* 0x0000040030057824 */ /* 0x000fe200078e022d */
[----:B------:R-:W-:Y:S02]  /*e1a0*/  LOP3.LUT R0, R59, 0x8, R0, 0xf8, !PT ;  /* 0x000000083b007812 */ /* 0x000fe400078ef800 */
[----:B------:R-:W-:Y:S01]  /*e1b0*/  SHF.R.U32.HI R59, RZ, 0x3, R59 ;  /* 0x00000003ff3b7819 */ /* 0x000fe2000001163b */
[----:B------:R-:W-:-:S03]  /*e1c0*/  IMAD R149, R149, 0x200, R134 ;  /* 0x0000020095957824 */ /* 0x000fc600078e0286 */
[----:B------:R-:W-:Y:S01]  /*e1d0*/  LOP3.LUT R44, R0, R59, RZ, 0x3c, !PT ;  /* 0x0000003b002c7212 */ /* 0x000fe200078e3cff */
[----:B------:R-:W-:-:S04]  /*e1e0*/  IMAD.SHL.U32 R149, R149, 0x2, RZ ;  /* 0x0000000295957824 */ /* 0x000fc800078e00ff */
[----:B------:R-:W-:Y:S01]  /*e1f0*/  IMAD.IADD R150, R44, 0x1, R5 ;  /* 0x000000012c967824 */ /* 0x000fe200078e0205 */
[C---:B------:R-:W-:Y:S01]  /*e200*/  IADD3 R0, R149.reuse, 0x4000, RZ ;  /* 0x0000400095007810 */ /* 0x040fe20007ffe0ff */
[----:B------:R-:W-:Y:S01]  /*e210*/  LDSM.16.M88.4 R4, [R149+0x4000] ;  /* 0x004000009504783b */ /* 0x000fe20000000200 */
[----:B------:R-:W-:Y:S01]  /*e220*/  IADD3 R147, R149, 0x4020, RZ ;  /* 0x0000402095937810 */ /* 0x000fe20007ffe0ff */
[----:B------:R-:W-:Y:S01]  /*e230*/  IMAD.SHL.U32 R150, R150, 0x2, RZ ;  /* 0x0000000296967824 */ /* 0x000fe200078e00ff */
[----:B------:R-:W-:Y:S01]  /*e240*/  @P1 IADD3 R147, R0, -0x20, RZ ;  /* 0xffffffe000931810 */ /* 0x000fe20007ffe0ff */
[----:B------:R-:W-:Y:S01]  /*e250*/  LDSM.16.M88.4 R36, [R149+0x4800] ;  /* 0x004800009524783b */ /* 0x000fe20000000200 */
[----:B------:R-:W-:Y:S02]  /*e260*/  IMAD.MOV.U32 R0, RZ, RZ, 0x40 ;  /* 0x00000040ff007424 */ /* 0x000fe400078e00ff */
[--C-:B------:R-:W-:Y:S01]  /*e270*/  IMAD R148, R49, 0x2, R150.reuse ;  /* 0x0000000231947824 */ /* 0x100fe200078e0296 */
[----:B------:R-:W2:Y:S01]  /*e280*/  LDSM.16.M88.4 R88, [R150] ;  /* 0x000000009658783b */ /* 0x000ea20000000200 */
[C---:B------:R-:W-:Y:S01]  /*e290*/  IMAD R146, R47.reuse, 0x2, R150 ;  /* 0x000000022f927824 */ /* 0x040fe200078e0296 */
[----:B------:R-:W-:Y:S01]  /*e2a0*/  SEL R0, R0, 0xffffffc0, !P2 ;  /* 0xffffffc000007807 */ /* 0x000fe20005000000 */
[----:B------:R-:W-:Y:S01]  /*e2b0*/  IMAD R145, R47, 0x2, R148 ;  /* 0x000000022f917824 */ /* 0x000fe200078e0294 */
[----:B------:R-:W5:Y:S01]  /*e2c0*/  LDSM.16.M88.4 R28, [R149+0x5000] ;  /* 0x00500000951c783b */ /* 0x000f620000000200 */
[----:B------:R-:W-:-:S02]  /*e2d0*/  IADD3 R139, R147, 0x800, RZ ;  /* 0x00000800938b7810 */ /* 0x000fc40007ffe0ff */
[----:B------:R-:W-:Y:S01]  /*e2e0*/  IMAD.IADD R143, R149, 0x1, R0 ;  /* 0x00000001958f7824 */ /* 0x000fe200078e0200 */
[----:B------:R-:W1:Y:S01]  /*e2f0*/  LDSM.16.M88.4 R72, [R149+0x5800] ;  /* 0x005800009548783b */ /* 0x000e620000000200 */
[----:B------:R-:W-:Y:S01]  /*e300*/  IMAD.IADD R136, R0, 0x1, R147 ;  /* 0x0000000100887824 */ /* 0x000fe200078e0293 */
[C---:B------:R-:W-:Y:S01]  /*e310*/  IADD3 R138, R147.reuse, 0x1000, RZ ;  /* 0x00001000938a7810 */ /* 0x040fe20007ffe0ff */
[----:B------:R-:W-:Y:S01]  /*e320*/  IMAD R0, R48, 0x10, R56 ;  /* 0x0000001030007824 */ /* 0x000fe200078e0238 */
[----:B------:R-:W-:Y:S01]  /*e330*/  LDSM.16.M88.4 R12, [R147] ;  /* 0x00000000930c783b */ /* 0x000fe20000000200 */
[C---:B------:R-:W-:Y:S02]  /*e340*/  IADD3 R137, R147.reuse, 0x1800, RZ ;  /* 0x0000180093897810 */ /* 0x040fe40007ffe0ff */
[----:B------:R-:W-:Y:S01]  /*e350*/  IADD3 R135, R147, 0x2000, RZ ;  /* 0x0000200093877810 */ /* 0x000fe20007ffe0ff */
[----:B------:R-:W3:Y:S01]  /*e360*/  LDSM.16.M88.4 R68, [R148] ;  /* 0x000000009444783b */ /* 0x000ee20000000200 */
[----:B------:R-:W-:-:S02]  /*e370*/  IADD3 R0, R0, 0x1, R161 ;  /* 0x0000000100007810 */ /* 0x000fc40007ffe0a1 */
[----:B------:R-:W-:Y:S01]  /*e380*/  IADD3 R134, R147, 0x2800, RZ ;  /* 0x0000280093867810 */ /* 0x000fe20007ffe0ff */
[----:B------:R-:W4:Y:S01]  /*e390*/  LDSM.16.M88.4 R64, [R147+0x800] ;  /* 0x000800009340783b */ /* 0x000f220000000200 */
[----:B------:R-:W-:Y:S02]  /*e3a0*/  IADD3 R0, R57, R0, -R155 ;  /* 0x0000000039007210 */ /* 0x000fe40007ffe89b */
[C---:B------:R-:W-:Y:S01]  /*e3b0*/  IADD3 R133, R147.reuse, 0x3000, RZ ;  /* 0x0000300093857810 */ /* 0x040fe20007ffe0ff */
[----:B------:R-:W1:Y:S01]  /*e3c0*/  LDSM.16.M88.4 R52, [R147+0x1800] ;  /* 0x001800009334783b */ /* 0x000e620000000200 */
[----:B------:R-:W-:Y:S02]  /*e3d0*/  IADD3 R0, R0, c[0x0][0x2e8], RZ ;  /* 0x0000ba0000007a10 */ /* 0x000fe40007ffe0ff */
[----:B------:R-:W-:Y:S01]  /*e3e0*/  IADD3 R132, R147, 0x3800, RZ ;  /* 0x0000380093847810 */ /* 0x000fe20007ffe0ff */
[----:B------:R-:W1:Y:S01]  /*e3f0*/  LDSM.16.M88.4 R60, [R147+0x1000] ;  /* 0x00100000933c783b */ /* 0x000e620000000200 */
[----:B------:R-:W-:-:S02]  /*e400*/  IADD3 R128, R0, 0x8, RZ ;  /* 0x0000000800807810 */ /* 0x000fc40007ffe0ff */
[-C--:B------:R-:W-:Y:S01]  /*e410*/  IMNMX R105, R0, R57.reuse, PT ;  /* 0x0000003900697217 */ /* 0x080fe20003800200 */
[----:B------:R-:W-:Y:S01]  /*e420*/  LDSM.16.M88.4 R16, [R143+0x4000] ;  /* 0x004000008f10783b */ /* 0x000fe20000000200 */
[----:B------:R-:W-:Y:S02]  /*e430*/  IMNMX R128, R128, R57, PT ;  /* 0x0000003980807217 */ /* 0x000fe40003800200 */
[----:B------:R-:W-:Y:S01]  /*e440*/  IADD3 R0, R3, 0x1, RZ ;  /* 0x0000000103007810 */ /* 0x000fe20007ffe0ff */
[----:B------:R-:W1:Y:S03]  /*e450*/  LDSM.16.M88.4 R20, [R146] ;  /* 0x000000009214783b */ /* 0x000e660000000200 */
[C---:B------:R-:W-:Y:S01]  /*e460*/  ISETP.GE.AND P1, PT, R0.reuse, R105, PT ;  /* 0x000000690000720c */ /* 0x040fe20003f26270 */
[----:B--2---:R-:W-:Y:S01]  /*e470*/  HMMA.16816.F32.BF16 R8, R88, R4, RZ ;  /* 0x000000045808723c */ /* 0x004fe200000418ff */
[----:B------:R-:W-:Y:S01]  /*e480*/  LDSM.16.M88.4 R80, [R143+0x5800] ;  /* 0x005800008f50783b */ /* 0x000fe20000000200 */
[----:B------:R-:W-:-:S02]  /*e490*/  ISETP.GE.AND P6, PT, R0, R128, PT ;  /* 0x000000800000720c */ /* 0x000fc40003fc6270 */
[----:B------:R-:W-:Y:S01]  /*e4a0*/  IADD3 R0, R3, 0x10, RZ ;  /* 0x0000001003007810 */ /* 0x000fe20007ffe0ff */
[----:B------:R-:W-:Y:S03]  /*e4b0*/  LDSM.16.M88.4 R84, [R143+0x5000] ;  /* 0x005000008f54783b */ /* 0x000fe60000000200 */
[C---:B------:R-:W-:Y:S01]  /*e4c0*/  HMMA.16816.F32.BF16 R4, R88.reuse, R6, RZ ;  /* 0x000000065804723c */ /* 0x040fe200000418ff */
[----:B------:R-:W-:Y:S07]  /*e4d0*/  LDSM.16.M88.4 R76, [R145] ;  /* 0x00000000914c783b */ /* 0x000fee0000000200 */
[C---:B------:R-:W-:Y:S08]  /*e4e0*/  HMMA.16816.F32.BF16 R40, R88.reuse, R36, RZ ;  /* 0x000000245828723c */ /* 0x040ff000000418ff */
[C---:B-----5:R-:W-:Y:S08]  /*e4f0*/  HMMA.16816.F32.BF16 R32, R88.reuse, R28, RZ ;  /* 0x0000001c5820723c */ /* 0x060ff000000418ff */
[C---:B------:R-:W-:Y:S08]  /*e500*/  HMMA.16816.F32.BF16 R36, R88.reuse, R38, RZ ;  /* 0x000000265824723c */ /* 0x040ff000000418ff */
[C---:B------:R-:W-:Y:S08]  /*e510*/  HMMA.16816.F32.BF16 R28, R88.reuse, R30, RZ ;  /* 0x0000001e581c723c */ /* 0x040ff000000418ff */
[C---:B-1----:R-:W-:Y:S08]  /*e520*/  HMMA.16816.F32.BF16 R24, R88.reuse, R72, RZ ;  /* 0x000000485818723c */ /* 0x042ff000000418ff */
[----:B------:R-:W-:Y:S01]  /*e530*/  HMMA.16816.F32.BF16 R88, R88, R74, RZ ;  /* 0x0000004a5858723c */ /* 0x000fe200000418ff */
[----:B------:R-:W-:Y:S07]  /*e540*/  LDSM.16.M88.4 R72, [R136] ;  /* 0x000000008848783b */ /* 0x000fee0000000200 */
[C---:B---3--:R-:W-:Y:S08]  /*e550*/  HMMA.16816.F32.BF16 R8, R68.reuse, R12, R8 ;  /* 0x0000000c4408723c */ /* 0x048ff00000041808 */
[C---:B------:R-:W-:Y:S01]  /*e560*/  HMMA.16816.F32.BF16 R4, R68.reuse, R14, R4 ;  /* 0x0000000e4404723c */ /* 0x040fe20000041804 */
[----:B------:R-:W1:Y:S07]  /*e570*/  LDSM.16.M88.4 R12, [R143+0x4800] ;  /* 0x004800008f0c783b */ /* 0x000e6e0000000200 */
[C---:B----4-:R-:W-:Y:S08]  /*e580*/  HMMA.16816.F32.BF16 R40, R68.reuse, R64, R40 ;  /* 0x000000404428723c */ /* 0x050ff00000041828 */
[C---:B------:R-:W-:Y:S08]  /*e590*/  HMMA.16816.F32.BF16 R24, R68.reuse, R52, R24 ;  /* 0x000000344418723c */ /* 0x040ff00000041818 */
[C---:B------:R-:W-:Y:S01]  /*e5a0*/  HMMA.16816.F32.BF16 R88, R68.reuse, R54, R88 ;  /* 0x000000364458723c */ /* 0x040fe20000041858 */
[----:B------:R-:W-:Y:S07]  /*e5b0*/  LDSM.16.M88.4 R52, [R149+0x6000] ;  /* 0x006000009534783b */ /* 0x000fee0000000200 */
[C---:B------:R-:W-:Y:S01]  /*e5c0*/  HMMA.16816.F32.BF16 R36, R68.reuse, R66, R36 ;  /* 0x000000424424723c */ /* 0x040fe20000041824 */
[----:B------:R-:W-:Y:S07]  /*e5d0*/  LDSM.16.M88.4 R64, [R150+0x2000] ;  /* 0x002000009640783b */ /* 0x000fee0000000200 */
[C---:B------:R-:W-:Y:S08]  /*e5e0*/  HMMA.16816.F32.BF16 R32, R68.reuse, R60, R32 ;  /* 0x0000003c4420723c */ /* 0x040ff00000041820 */
[----:B------:R-:W-:Y:S01]  /*e5f0*/  HMMA.16816.F32.BF16 R28, R68, R62, R28 ;  /* 0x0000003e441c723c */ /* 0x000fe2000004181c */
[----:B------:R-:W2:Y:S04]  /*e600*/  LDSM.16.M88.4 R60, [R136+0x800] ;  /* 0x00080000883c783b */ /* 0x000ea80000000200 */
[----:B------:R-:W3:Y:S03]  /*e610*/  LDSM.16.M88.4 R68, [R136+0x1800] ;  /* 0x001800008844783b */ /* 0x000ee60000000200 */
[C---:B------:R-:W-:Y:S08]  /*e620*/  HMMA.16816.F32.BF16 R8, R20.reuse, R16, R8 ;  /* 0x000000101408723c */ /* 0x040ff00000041808 */
[C---:B------:R-:W-:Y:S01]  /*e630*/  HMMA.16816.F32.BF16 R4, R20.reuse, R18, R4 ;  /* 0x000000121404723c */ /* 0x040fe20000041804 */
[----:B------:R-:W4:Y:S07]  /*e640*/  LDSM.16.M88.4 R16, [R136+0x1000] ;  /* 0x001000008810783b */ /* 0x000f2e0000000200 */
[C---:B-1----:R-:W-:Y:S08]  /*e650*/  HMMA.16816.F32.BF16 R40, R20.reuse, R12, R40 ;  /* 0x0000000c1428723c */ /* 0x042ff00000041828 */
[C---:B------:R-:W-:Y:S08]  /*e660*/  HMMA.16816.F32.BF16 R24, R20.reuse, R80, R24 ;  /* 0x000000501418723c */ /* 0x040ff00000041818 */
[C---:B------:R-:W-:Y:S01]  /*e670*/  HMMA.16816.F32.BF16 R88, R20.reuse, R82, R88 ;  /* 0x000000521458723c */ /* 0x040fe20000041858 */
[----:B------:R-:W-:Y:S07]  /*e680*/  LDSM.16.M88.4 R80, [R148+0x2000] ;  /* 0x002000009450783b */ /* 0x000fee0000000200 */
        /* <DEDUP_REMOVED lines=8> */
[----:B------:R-:W1:Y:S07]  /*e710*/  LDSM.16.M88.4 R72, [R149+0x6800] ;  /* 0x006800009548783b */ /* 0x000e6e0000000200 */
[C---:B--2---:R-:W-:Y:S08]  /*e720*/  HMMA.16816.F32.BF16 R40, R76.reuse, R60, R40 ;  /* 0x0000003c4c28723c */ /* 0x044ff00000041828 */
[C---:B---3--:R-:W-:Y:S08]  /*e730*/  HMMA.16816.F32.BF16 R24, R76.reuse, R68, R24 ;  /* 0x000000444c18723c */ /* 0x048ff00000041818 */
[C---:B------:R-:W-:Y:S01]  /*e740*/  HMMA.16816.F32.BF16 R88, R76.reuse, R70, R88 ;  /* 0x000000464c58723c */ /* 0x040fe20000041858 */
[----:B------:R-:W-:Y:S07]  /*e750*/  LDSM.16.M88.4 R68, [R143+0x6000] ;  /* 0x006000008f44783b */ /* 0x000fee0000000200 */
[C---:B------:R-:W-:Y:S01]  /*e760*/  HMMA.16816.F32.BF16 R36, R76.reuse, R62, R36 ;  /* 0x0000003e4c24723c */ /* 0x040fe20000041824 */
[----:B------:R-:W2:Y:S07]  /*e770*/  LDSM.16.M88.4 R60, [R147+0x2800] ;  /* 0x00280000933c783b */ /* 0x000eae0000000200 */
[C---:B----4-:R-:W-:Y:S08]  /*e780*/  HMMA.16816.F32.BF16 R32, R76.reuse, R16, R32 ;  /* 0x000000104c20723c */ /* 0x050ff00000041820 */
[----:B------:R-:W-:Y:S01]  /*e790*/  HMMA.16816.F32.BF16 R28, R76, R18, R28 ;  /* 0x000000124c1c723c */ /* 0x000fe2000004181c */
[----:B------:R-:W3:Y:S04]  /*e7a0*/  LDSM.16.M88.4 R16, [R147+0x3800] ;  /* 0x003800009310783b */ /* 0x000ee80000000200 */
[----:B------:R-:W-:Y:S03]  /*e7b0*/  LDSM.16.M88.4 R76, [R146+0x2000] ;  /* 0x00200000924c783b */ /* 0x000fe60000000200 */
        /* <DEDUP_REMOVED lines=8> */
[----:B------:R-:W1:Y:S07]  /*e840*/  LDSM.16.M88.4 R72, [R143+0x6800] ;  /* 0x006800008f48783b */ /* 0x000e6e0000000200 */
[C---:B------:R-:W-:Y:S08]  /*e850*/  HMMA.16816.F32.BF16 R32, R64.reuse, R12, R32 ;  /* 0x0000000c4020723c */ /* 0x040ff00000041820 */
[----:B------:R-:W-:Y:S01]  /*e860*/  HMMA.16816.F32.BF16 R28, R64, R14, R28 ;  /* 0x0000000e401c723c */ /* 0x000fe2000004181c */
[----:B------:R-:W5:Y:S04]  /*e870*/  LDSM.16.M88.4 R12, [R143+0x7800] ;  /* 0x007800008f0c783b */ /* 0x000f680000000200 */
        /* <DEDUP_REMOVED lines=8> */
[C---:B------:R-:W-:Y:S08]  /*e900*/  HMMA.16816.F32.BF16 R36, R80.reuse, R62, R36 ;  /* 0x0000003e5024723c */ /* 0x040ff00000041824 */
[C---:B----4-:R-:W-:Y:S08]  /*e910*/  HMMA.16816.F32.BF16 R32, R80.reuse, R52, R32 ;  /* 0x000000345020723c */ /* 0x050ff00000041820 */
[----:B------:R-:W-:Y:S08]  /*e920*/  HMMA.16816.F32.BF16 R28, R80, R54, R28 ;  /* 0x00000036501c723c */ /* 0x000ff0000004181c */
[C---:B------:R-:W-:Y:S01]  /*e930*/  HMMA.16816.F32.BF16 R52, R76.reuse, R68, R8 ;  /* 0x000000444c34723c */ /* 0x040fe20000041808 */
[----:B------:R-:W2:Y:S07]  /*e940*/  LDSM.16.M88.4 R8, [R136+0x2800] ;  /* 0x002800008808783b */ /* 0x000eae0000000200 */
[C---:B------:R-:W-:Y:S08]  /*e950*/  HMMA.16816.F32.BF16 R4, R76.reuse, R70, R4 ;  /* 0x000000464c04723c */ /* 0x040ff00000041804 */
[C---:B-1----:R-:W-:Y:S08]  /*e960*/  HMMA.16816.F32.BF16 R40, R76.reuse, R72, R40 ;  /* 0x000000484c28723c */ /* 0x042ff00000041828 */
[C---:B-----5:R-:W-:Y:S08]  /*e970*/  HMMA.16816.F32.BF16 R24, R76.reuse, R12, R24 ;  /* 0x0000000c4c18723c */ /* 0x060ff00000041818 */
[----:B------:R-:W-:Y:S01]  /*e980*/  HMMA.16816.F32.BF16 R88, R76, R14, R88 ;  /* 0x0000000e4c58723c */ /* 0x000fe20000041858 */
[----:B------:R-:W1:Y:S01]  /*e990*/  LDSM.16.M88.4 R12, [R136+0x3800] ;  /* 0x00380000880c783b */ /* 0x000e620000000200 */
[----:B------:R-:W-:-:S06]  /*e9a0*/  DEPBAR.LE SB0, 0x0 ;  /* 0x000080000000791a */ /* 0x000fcc0000000000 */
[C---:B------:R-:W-:Y:S08]  /*e9b0*/  HMMA.16816.F32.BF16 R36, R76.reuse, R74, R36 ;  /* 0x0000004a4c24723c */ /* 0x040ff00000041824 */
[C---:B------:R-:W-:Y:S08]  /*e9c0*/  HMMA.16816.F32.BF16 R32, R76.reuse, R20, R32 ;  /* 0x000000144c20723c */ /* 0x040ff00000041820 */
[----:B------:R-:W-:Y:S08]  /*e9d0*/  HMMA.16816.F32.BF16 R28, R76, R22, R28 ;  /* 0x000000164c1c723c */ /* 0x000ff0000004181c */
[C---:B------:R-:W-:Y:S08]  /*e9e0*/  HMMA.16816.F32.BF16 R52, R64.reuse, R84, R52 ;  /* 0x000000544034723c */ /* 0x040ff00000041834 */
[C---:B------:R-:W-:Y:S08]  /*e9f0*/  HMMA.16816.F32.BF16 R4, R64.reuse, R86, R4 ;  /* 0x000000564004723c */ /* 0x040ff00000041804 */
[C---:B--2---:R-:W-:Y:S07]  /*ea00*/  HMMA.16816.F32.BF16 R40, R64.reuse, R8, R40 ;  /* 0x000000084028723c */ /* 0x044fee0000041828 */
        /* <DEDUP_REMOVED lines=8> */
[----:B------:R-:W-:Y:S02]  /*ea90*/  IADD3 R8, R3, 0x11, RZ ;  /* 0x0000001103087810 */ /* 0x000fe40007ffe0ff */
[----:B------:R-:W-:-:S02]  /*eaa0*/  FSEL R53, R53, -INF , !P1 ;  /* 0xff80000035357808 */ /* 0x000fc40004800000 */
[----:B------:R-:W-:Y:S01]  /*eab0*/  FSEL R23, R4, -INF , !P0 ;  /* 0xff80000004177808 */ /* 0x000fe20004000000 */
[C---:B------:R-:W-:Y:S01]  /*eac0*/  HMMA.16816.F32.BF16 R28, R64.reuse, R18, R28 ;  /* 0x00000012401c723c */ /* 0x040fe2000004181c */
        /* <DEDUP_REMOVED lines=10> */
[----:B------:R-:W-:Y:S01]  /*eb70*/  FSEL R11, R41, -INF , !P4 ;  /* 0xff800000290b7808 */ /* 0x000fe20006000000 */
[----:B------:R-:W-:Y:S01]  /*eb80*/  BAR.SYNC.DEFER_BLOCKING 0x0 ;  /* 0x0000000000007b1d */ /* 0x000fe20000010000 */
[----:B------:R-:W-:Y:S02]  /*eb90*/  ISETP.GE.AND P1, PT, R0, R128, PT ;  /* 0x000000800000720c */ /* 0x000fe40003f26270 */
[----:B------:R-:W-:-:S02]  /*eba0*/  ISETP.GE.AND P0, PT, R4, R105, PT ;  /* 0x000000690400720c */ /* 0x000fc40003f06270 */
[-C--:B------:R-:W-:Y:S02]  /*ebb0*/  ISETP.GE.AND P4, PT, R4, R128.reuse, PT ;  /* 0x000000800400720c */ /* 0x080fe40003f86270 */
[----:B------:R-:W-:Y:S02]  /*ebc0*/  IADD3 R4, R3, 0x21, RZ ;  /* 0x0000002103047810 */ /* 0x000fe40007ffe0ff */
[----:B------:R-:W-:Y:S02]  /*ebd0*/  FSEL R5, R5, -INF , !P5 ;  /* 0xff80000005057808 */ /* 0x000fe40006800000 */
[----:B------:R-:W-:Y:S02]  /*ebe0*/  ISETP.GE.AND P5, PT, R8, R128, PT ;  /* 0x000000800800720c */ /* 0x000fe40003fa6270 */
        /* <DEDUP_REMOVED lines=27> */
[----:B------:R-:W-:Y:S02]  /*eda0*/  ISETP.GE.AND P1, PT, R104, 0x2, PT ;  /* 0x000000026800780c */ /* 0x000fe40003f26270 */
[-C--:B------:R-:W-:Y:S02]  /*edb0*/  ISETP.GE.AND P2, PT, R4, R105.reuse, PT ;  /* 0x000000690400720c */ /* 0x080fe40003f46270 */
[C---:B------:R-:W-:Y:S02]  /*edc0*/  ISETP.GE.AND P0, PT, R0.reuse, R105, PT ;  /* 0x000000690000720c */ /* 0x040fe40003f06270 */
[----:B------:R-:W-:Y:S02]  /*edd0*/  ISETP.GE.AND P4, PT, R0, R128, PT ;  /* 0x000000800000720c */ /* 0x000fe40003f86270 */
        /* <DEDUP_REMOVED lines=11> */
[----:B------:R-:W-:Y:S02]  /*ee90*/  FSEL R52, R52, -INF , !P0 ;  /* 0xff80000034347808 */ /* 0x000fe40004000000 */
[----:B------:R-:W-:-:S02]  /*eea0*/  ISETP.GE.AND P6, PT, R6, R105, PT ;  /* 0x000000690600720c */ /* 0x000fc40003fc6270 */
        /* <DEDUP_REMOVED lines=11> */
[----:B------:R-:W-:Y:S02]  /*ef60*/  IABS R3, c[0x0][0x2d0] ;  /* 0x0000b40000037a13 */ /* 0x000fe40000000000 */
[----:B------:R-:W-:Y:S02]  /*ef70*/  IADD3 R15, R2, -0x40, RZ ;  /* 0xffffffc0020f7810 */ /* 0x000fe40007ffe0ff */
[----:B------:R-:W1:Y:S01]  /*ef80*/  I2F.RP R6, R3 ;  /* 0x0000000300067306 */ /* 0x000e620000209400 */
[----:B------:R-:W-:-:S02]  /*ef90*/  IABS R13, R2 ;  /* 0x00000002000d7213 */ /* 0x000fc40000000000 */
[----:B------:R-:W-:Y:S02]  /*efa0*/  IABS R7, R15 ;  /* 0x0000000f00077213 */ /* 0x000fe40000000000 */
[----:B------:R-:W-:Y:S02]  /*efb0*/  LOP3.LUT R2, R2, c[0x0][0x2d0], RZ, 0x3c, !PT ;  /* 0x0000b40002027a12 */ /* 0x000fe400078e3cff */
[----:B------:R-:W-:Y:S02]  /*efc0*/  LOP3.LUT R15, R15, c[0x0][0x2d0], RZ, 0x3c, !PT ;  /* 0x0000b4000f0f7a12 */ /* 0x000fe400078e3cff */
        /* <DEDUP_REMOVED lines=36> */
[----:B------:R-:W-:-:S05]  /*f210*/  MOV R7, 0x40 ;  /* 0x0000004000077802 */ /* 0x000fca0000000f00 */
[----:B------:R-:W-:-:S04]  /*f220*/  IMAD R7, R2, c[0x0][0x2d0], -R7 ;  /* 0x0000b40002077a24 */ /* 0x000fc800078e0a07 */
[----:B------:R-:W-:Y:S01]  /*f230*/  IMAD.WIDE.U32 R12, R7, c[0x0][0x198], RZ ;  /* 0x00006600070c7a25 */ /* 0x000fe200078e00ff */
[----:B------:R-:W-:-:S05]  /*f240*/  SHF.R.S32.HI R2, RZ, 0x1f, R7 ;  /* 0x0000001fff027819 */ /* 0x000fca0000011407 */
[----:B------:R-:W-:-:S04]  /*f250*/  IMAD R2, R2, c[0x0][0x198], RZ ;  /* 0x0000660002027a24 */ /* 0x000fc800078e02ff */
[----:B------:R-:W-:-:S04]  /*f260*/  IMAD R2, R7, c[0x0][0x19c], R2 ;  /* 0x0000670007027a24 */ /* 0x000fc800078e0202 */
[----:B------:R-:W-:Y:S02]  /*f270*/  IMAD.IADD R13, R13, 0x1, R2 ;  /* 0x000000010d0d7824 */ /* 0x000fe400078e0202 */
[----:B--2---:R-:W-:-:S05]  /*f280*/  IMAD.IADD R6, R6, 0x1, -R3 ;  /* 0x0000000106067824 */ /* 0x004fca00078e0a03 */
[----:B------:R-:W-:-:S05]  /*f290*/  SHF.R.S32.HI R3, RZ, 0x1f, R6 ;  /* 0x0000001fff037819 */ /* 0x000fca0000011406 */
[----:B------:R-:W-:-:S04]  /*f2a0*/  IMAD R3, R3, c[0x0][0x180], RZ ;  /* 0x0000600003037a24 */ /* 0x000fc800078e02ff */
[C---:B------:R-:W-:Y:S02]  /*f2b0*/  IMAD R3, R6.reuse, c[0x0][0x184], R3 ;  /* 0x0000610006037a24 */ /* 0x040fe400078e0203 */
[----:B------:R-:W-:-:S05]  /*f2c0*/  IMAD.WIDE.U32 R6, R6, c[0x0][0x180], R12 ;  /* 0x0000600006067a25 */ /* 0x000fca00078e000c */
[----:B------:R-:W-:Y:S01]  /*f2d0*/  IADD3 R2, R7, R3, RZ ;  /* 0x0000000307027210 */ /* 0x000fe20007ffe0ff */
[----:B------:R-:W-:Y:S01]  /*f2e0*/  IMAD.MOV.U32 R7, RZ, RZ, R6 ;  /* 0x000000ffff077224 */ /* 0x000fe200078e0006 */
[----:B------:R-:W-:Y:S05]  /*f2f0*/  BRA `(.L_x_5708) ;  /* 0x0000003000007947 */ /* 0x000fea0003800000 */
.L_x_5707:
[----:B------:R-:W-:-:S05]  /*f300*/  IMAD.MOV.U32 R7, RZ, RZ, c[0x0][0x198] ;  /* 0x00006600ff077624 */ /* 0x000fca00078e00ff */
[----:B------:R-:W-:-:S04]  /*f310*/  LEA R7, -R7, RZ, 0x6 ;  /* 0x000000ff07077211 */ /* 0x000fc800078e31ff */
[----:B------:R-:W-:Y:S02]  /*f320*/  SHF.R.S32.HI R2, RZ, 0x1f, R7 ;  /* 0x0000001fff027819 */ /* 0x000fe40000011407 */
.L_x_5708:
[C---:B------:R-:W-:Y:S02]  /*f330*/  LOP3.LUT P0, RZ, R163.reuse, 0x2, RZ, 0xc0, !PT ;  /* 0x00000002a3ff7812 */ /* 0x040fe4000780c0ff */
[----:B------:R-:W-:Y:S02]  /*f340*/  LOP3.LUT P6, RZ, R163, 0x1, RZ, 0xc0, !PT ;  /* 0x00000001a3ff7812 */ /* 0x000fe400078cc0ff */
[----:B------:R-:W-:-:S04]  /*f350*/  LEA R14, P5, R7, R160, 0x1 ;  /* 0x000000a0070e7211 */ /* 0x000fc800078a08ff */
[----:B------:R-:W-:-:S05]  /*f360*/  LEA.HI.X R15, R7, R157, R2, 0x1, P5 ;  /* 0x0000009d070f7211 */ /* 0x000fca00028f0c02 */
[----:B------:R-:W-:Y:S02]  /*f370*/  @P0 IADD3 R13, P2, R7, R140, RZ ;  /* 0x0000008c070d0210 */ /* 0x000fe40007f5e0ff */
[----:B------:R-:W-:Y:S01]  /*f380*/  @!PT LDS RZ, [RZ] ;  /* 0x00000000fffff984 */ /* 0x000fe20000000800 */
[----:B------:R-:W-:Y:S01]  /*f390*/  @!PT LDS RZ, [RZ] ;  /* 0x00000000fffff984 */ /* 0x000fe20000000800 */
[----:B------:R-:W-:Y:S01]  /*f3a0*/  @!PT LDS RZ, [RZ] ;  /* 0x00000000fffff984 */ /* 0x000fe20000000800 */
[----:B------:R1:W-:Y:S02]  /*f3b0*/  @P6 LDGSTS.E.BYPASS.LTC128B.128 [R164+0x4000], [R14.64] ;  /* 0x040000000ea46fae */ /* 0x0003e4000b901d46 */
[C---:B------:R-:W-:Y:S01]  /*f3c0*/  @P0 LEA R12, P4, R13.reuse, c[0x0][0x168], 0x1 ;  /* 0x00005a000d0c0a11 */ /* 0x040fe200078808ff */
[----:B------:R-:W-:Y:S01]  /*f3d0*/  @P0 IMAD.X R6, R2, 0x1, R167, P2 ;  /* 0x0000000102060824 */ /* 0x000fe200010e06a7 */
[----:B------:R-:W-:Y:S01]  /*f3e0*/  IADD3 R3, P2, R152, R7, RZ ;  /* 0x0000000798037210 */ /* 0x000fe20007f5e0ff */
[----:B------:R1:W-:Y:S03]  /*f3f0*/  @!P6 STS.128 [R164+0x4000], RZ ;  /* 0x004000ffa400e388 */ /* 0x0003e60000000c00 */
[----:B------:R-:W-:Y:S01]  /*f400*/  @P0 LEA.HI.X R13, R13, c[0x0][0x16c], R6, 0x1, P4 ;  /* 0x00005b000d0d0a11 */ /* 0x000fe200020f0c06 */
[----:B------:R-:W-:Y:S01]  /*f410*/  IMAD.X R166, R151, 0x1, R2, P2 ;  /* 0x0000000197a67824 */ /* 0x000fe200010e0602 */
[----:B------:R-:W-:-:S02]  /*f420*/  @P6 LEA R26, P5, R3, R160, 0x1 ;  /* 0x000000a0031a6211 */ /* 0x000fc400078a08ff */
[CC--:B------:R-:W-:Y:S01]  /*f430*/  @P0 IADD3 R2, P4, R3.reuse, R140.reuse, RZ ;  /* 0x0000008c03020210 */ /* 0x0c0fe20007f9e0ff */
[----:B------:R-:W-:Y:S01]  /*f440*/  @!PT LDS RZ, [RZ] ;  /* 0x00000000fffff984 */ /* 0x000fe20000000800 */
[----:B------:R-:W-:Y:S01]  /*f450*/  @!PT LDS RZ, [RZ] ;  /* 0x00000000fffff984 */ /* 0x000fe20000000800 */
[----:B------:R-:W-:Y:S01]  /*f460*/  @!PT LDS RZ, [RZ] ;  /* 0x00000000fffff984 */ /* 0x000fe20000000800 */
[----:B------:R1:W-:Y:S01]  /*f470*/  @P0 LDGSTS.E.BYPASS.LTC128B.128 [R164+0x6000], [R12.64+0x80] ;  /* 0x060000800ca40fae */ /* 0x0003e2000b901d46 */
[----:B------:R-:W-:Y:S02]  /*f480*/  IADD3 R7, P2, R152, R3, RZ ;  /* 0x0000000398077210 */ /* 0x000fe40007f5e0ff */
[--C-:B------:R-:W-:Y:S01]  /*f490*/  @P6 LEA.HI.X R27, R3, R157, R166.reuse, 0x1, P5 ;  /* 0x0000009d031b6211 */ /* 0x100fe200028f0ca6 */
[----:B------:R-:W-:Y:S01]  /*f4a0*/  @P0 IMAD.X R3, R166, 0x1, R167, P4 ;  /* 0x00000001a6030824 */ /* 0x000fe200020e06a7 */
[C---:B------:R-:W-:Y:S01]  /*f4b0*/  @P0 LEA R28, P4, R2.reuse, c[0x0][0x168], 0x1 ;  /* 0x00005a00021c0a11 */ /* 0x040fe200078808ff */
[----:B------:R-:W-:Y:S01]  /*f4c0*/  IMAD.X R166, R151, 0x1, R166, P2 ;  /* 0x0000000197a67824 */ /* 0x000fe200010e06a6 */
[----:B------:R-:W-:Y:S01]  /*f4d0*/  @P0 IADD3 R6, P2, R7, R140, RZ ;  /* 0x0000008c07060210 */ /* 0x000fe20007f5e0ff */
[----:B------:R1:W-:Y:S01]  /*f4e0*/  @!P0 STS.128 [R164+0x6000], RZ ;  /* 0x006000ffa4008388 */ /* 0x0003e20000000c00 */
[----:B------:R-:W-:-:S02]  /*f4f0*/  @P0 LEA.HI.X R29, R2, c[0x0][0x16c], R3, 0x1, P4 ;  /* 0x00005b00021d0a11 */ /* 0x000fc400020f0c03 */
[C---:B------:R-:W-:Y:S01]  /*f500*/  @P6 LEA R30, P5, R7.reuse, R160, 0x1 ;  /* 0x000000a0071e6211 */ /* 0x040fe200078a08ff */
[----:B------:R-:W-:Y:S01]  /*f510*/  @P0 IMAD.X R25, R166, 0x1, R167, P2 ;  /* 0x00000001a6190824 */ /* 0x000fe200010e06a7 */
[----:B------:R-:W-:Y:S01]  /*f520*/  IADD3 R3, P2, R152, R7, RZ ;  /* 0x0000000798037210 */ /* 0x000fe20007f5e0ff */
[----:B------:R-:W-:Y:S01]  /*f530*/  @!PT LDS RZ, [RZ] ;  /* 0x00000000fffff984 */ /* 0x000fe20000000800 */
[----:B------:R-:W-:Y:S01]  /*f540*/  @!PT LDS RZ, [RZ] ;  /* 0x00000000fffff984 */ /* 0x000fe20000000800 */
[----:B------:R-:W-:Y:S01]  /*f550*/  @!PT LDS RZ, [RZ] ;  /* 0x00000000fffff984 */ /* 0x000fe20000000800 */
[----:B------:R1:W-:Y:S01]  /*f560*/  @P6 LDGSTS.E.BYPASS.LTC128B.128 [R164+0x4800], [R26.64] ;  /* 0x048000001aa46fae */ /* 0x0003e2000b901d46 */
[--C-:B------:R-:W-:Y:S02]  /*f570*/  @P6 LEA.HI.X R31, R7, R157, R166.reuse, 0x1, P5 ;  /* 0x0000009d071f6211 */ /* 0x100fe400028f0ca6 */
[C---:B------:R-:W-:Y:S01]  /*f580*/  @P0 LEA R24, P4, R6.reuse, c[0x0][0x168], 0x1 ;  /* 0x00005a0006180a11 */ /* 0x040fe200078808ff */
[----:B------:R-:W-:Y:S01]  /*f590*/  IMAD.X R166, R151, 0x1, R166, P2 ;  /* 0x0000000197a67824 */ /* 0x000fe200010e06a6 */
[----:B------:R-:W-:Y:S01]  /*f5a0*/  @P0 IADD3 R140, P2, R3, R140, RZ ;  /* 0x0000008c038c0210 */ /* 0x000fe20007f5e0ff */
[----:B------:R1:W-:Y:S01]  /*f5b0*/  @!P6 STS.128 [R164+0x4800], RZ ;  /* 0x004800ffa400e388 */ /* 0x0003e20000000c00 */
[----:B------:R-:W-:-:S02]  /*f5c0*/  @P0 LEA.HI.X R25, R6, c[0x0][0x16c], R25, 0x1, P4 ;  /* 0x00005b0006190a11 */ /* 0x000fc400020f0c19 */
[C---:B------:R-:W-:Y:S01]  /*f5d0*/  @P6 LEA R2, P4, R3.reuse, R160, 0x1 ;  /* 0x000000a003026211 */ /* 0x040fe200078808ff */
[----:B------:R-:W-:Y:S01]  /*f5e0*/  @P0 IMAD.X R167, R166, 0x1, R167, P2 ;  /* 0x00000001a6a70824 */ /* 0x000fe200010e06a7 */
[C---:B------:R-:W-:Y:S01]  /*f5f0*/  @P0 LEA R6, P2, R140.reuse, c[0x0][0x168], 0x1 ;  /* 0x00005a008c060a11 */ /* 0x040fe200078408ff */
[----:B------:R-:W-:Y:S01]  /*f600*/  @!PT LDS RZ, [RZ] ;  /* 0x00000000fffff984 */ /* 0x000fe20000000800 */
[----:B------:R-:W-:Y:S01]  /*f610*/  @!PT LDS RZ, [RZ] ;  /* 0x00000000fffff984 */ /* 0x000fe20000000800 */
[----:B------:R-:W-:Y:S01]  /*f620*/  @!PT LDS RZ, [RZ] ;  /* 0x00000000fffff984 */ /* 0x000fe20000000800 */
[----:B------:R1:W-:Y:S01]  /*f630*/  @P0 LDGSTS.E.BYPASS.LTC128B.128 [R164+0x6800], [R28.64+0x80] ;  /* 0x068000801ca40fae */ /* 0x0003e2000b901d46 */
[----:B------:R-:W-:Y:S01]  /*f640*/  @P6 LEA.HI.X R3, R3, R157, R166, 0x1, P4 ;  /* 0x0000009d03036211 */ /* 0x000fe200020f0ca6 */
[----:B------:R-:W-:Y:S01]  /*f650*/  IMAD.MOV.U32 R160, RZ, RZ, R14 ;  /* 0x000000ffffa07224 */ /* 0x000fe200078e000e */
[----:B------:R-:W-:Y:S01]  /*f660*/  @P0 LEA.HI.X R7, R140, c[0x0][0x16c], R167, 0x1, P2 ;  /* 0x00005b008c070a11 */ /* 0x000fe200010f0ca7 */
[----:B------:R1:W-:Y:S01]  /*f670*/  @!P0 STS.128 [R164+0x6800], RZ ;  /* 0x006800ffa4008388 */ /* 0x0003e20000000c00 */
[----:B------:R-:W-:-:S03]  /*f680*/  IMAD.MOV.U32 R157, RZ, RZ, R15 ;  /* 0x000000ffff9d7224 */ /* 0x000fc600078e000f */
        /* <DEDUP_REMOVED lines=21> */
.L_x_5706:
        /* <DEDUP_REMOVED lines=25> */
[----:B------:R-:W-:-:S02]  /*f970*/  SHF.L.U32 R144, R0, 0x1, RZ ;  /* 0x0000000100907819 */ /* 0x000fc400000006ff */
[----:B------:R-:W-:Y:S02]  /*f980*/  FMNMX.FTZ R13, R115, R2, !PT ;  /* 0x00000002730d7209 */ /* 0x000fe40007810000 */
[----:B------:R-:W-:Y:S01]  /*f990*/  FMNMX.FTZ R2, R22, R3, !PT ;  /* 0x0000000316027209 */ /* 0x000fe20007810000 */
[----:B------:R-:W-:Y:S01]  /*f9a0*/  LDSM.16.MT88.4 R36, [R144+0x8000] ;  /* 0x008000009024783b */ /* 0x000fe20000004200 */
[----:B------:R-:W-:Y:S02]  /*f9b0*/  FMNMX.FTZ R13, R112, R13, !PT ;  /* 0x0000000d700d7209 */ /* 0x000fe40007810000 */
[----:B------:R-:W-:Y:S01]  /*f9c0*/  FMNMX.FTZ R3, R21, R2, !PT ;  /* 0x0000000215037209 */ /* 0x000fe20007810000 */
[----:B------:R-:W-:Y:S01]  /*f9d0*/  LDSM.16.MT88.4 R68, [R144+0xa000] ;  /* 0x00a000009044783b */ /* 0x000fe20000004200 */
[-C--:B------:R-:W-:Y:S02]  /*f9e0*/  LEA R142, R49, R144.reuse, 0x1 ;  /* 0x00000090318e7211 */ /* 0x080fe400078e08ff */
[----:B------:R-:W-:Y:S01]  /*f9f0*/  FMNMX.FTZ R12, R20, R3, !PT ;  /* 0x00000003140c7209 */ /* 0x000fe20007810000 */
[----:B------:R-:W1:Y:S01]  /*fa00*/  SHFL.BFLY PT, R6, R13, 0x2, 0x1f ;  /* 0x0c401f000d067f89 */ /* 0x000e6200000e0000 */
[----:B------:R-:W-:-:S02]  /*fa10*/  LEA R141, R47, R144, 0x1 ;  /* 0x000000902f8d7211 */ /* 0x000fc400078e08ff */
[----:B------:R-:W-:Y:S01]  /*fa20*/  LEA R140, R47, R142, 0x1 ;  /* 0x0000008e2f8c7211 */ /* 0x000fe200078e08ff */
[----:B------:R-:W2:Y:S04]  /*fa30*/  SHFL.BFLY PT, R7, R12, 0x2, 0x1f ;  /* 0x0c401f000c077f89 */ /* 0x000ea800000e0000 */
[----:B------:R-:W-:Y:S04]  /*fa40*/  LDSM.16.MT88.4 R60, [R140+0x8000] ;  /* 0x008000008c3c783b */ /* 0x000fe80000004200 */
[----:B------:R-:W-:Y:S04]  /*fa50*/  LDSM.16.MT88.4 R92, [R142+0xa000] ;  /* 0x00a000008e5c783b */ /* 0x000fe80000004200 */
[----:B------:R-:W-:Y:S01]  /*fa60*/  LDSM.16.MT88.4 R80, [R141+0xa000] ;  /* 0x00a000008d50783b */ /* 0x000fe20000004200 */
[----:B-1----:R-:W-:-:S02]  /*fa70*/  FMNMX.FTZ R6, R13, R6, !PT ;  /* 0x000000060d067209 */ /* 0x002fc40007810000 */
[----:B--2---:R-:W-:-:S03]  /*fa80*/  FMNMX.FTZ R7, R12, R7, !PT ;  /* 0x000000070c077209 */ /* 0x004fc60007810000 */
[----:B------:R-:W1:Y:S04]  /*fa90*/  SHFL.BFLY PT, R3, R6, 0x1, 0x1f ;  /* 0x0c201f0006037f89 */ /* 0x000e6800000e0000 */
[----:B------:R-:W2:Y:S04]  /*faa0*/  SHFL.BFLY PT, R2, R7, 0x1, 0x1f ;  /* 0x0c201f0007027f89 */ /* 0x000ea800000e0000 */
[----:B------:R-:W-:Y:S01]  /*fab0*/  LDSM.16.MT88.4 R12, [R144+0x8800] ;  /* 0x00880000900c783b */ /* 0x000fe20000004200 */
        /* <DEDUP_REMOVED lines=9> */
[--C-:B------:R-:W-:Y:S02]  /*fb50*/  FFMA.FTZ R26, R5, c[0x0][0x23c], -R116.reuse ;  /* 0x00008f00051a7a23 */ /* 0x100fe40000010874 */
[--C-:B------:R-:W-:Y:S02]  /*fb60*/  FFMA.FTZ R35, R52, c[0x0][0x23c], -R116.reuse ;  /* 0x00008f0034237a23 */ /* 0x100fe40000010874 */
[--C-:B------:R-:W-:Y:S01]  /*fb70*/  FFMA.FTZ R33, R4, c[0x0][0x23c], -R23.reuse ;  /* 0x00008f0004217a23 */ /* 0x100fe20000010817 */
[----:B------:R-:W-:Y:S01]  /*fb80*/  MUFU.EX2 R31, R31 ;  /* 0x0000001f001f7308 */ /* 0x000fe20000000800 */
[----:B------:R-:W1:Y:S01]  /*fb90*/  LDSM.16.MT88.4 R4, [R142+0x8000] ;  /* 0x008000008e04783b */ /* 0x000e620000004200 */
[----:B------:R-:W-:Y:S02]  /*fba0*/  FFMA.FTZ R32, R53, c[0x0][0x23c], -R116 ;  /* 0x00008f0035207a23 */ /* 0x000fe40000010874 */
[----:B------:R-:W-:-:S02]  /*fbb0*/  FFMA.FTZ R28, R54, c[0x0][0x23c], -R23 ;  /* 0x00008f00361c7a23 */ /* 0x000fc40000010817 */
[--C-:B------:R-:W-:Y:S01]  /*fbc0*/  FFMA.FTZ R30, R46, c[0x0][0x23c], -R23.reuse ;  /* 0x00008f002e1e7a23 */ /* 0x100fe20000010817 */
[----:B------:R-:W2:Y:S01]  /*fbd0*/  LDSM.16.MT88.4 R52, [R141+0x8000] ;  /* 0x008000008d34783b */ /* 0x000ea20000004200 */
[--C-:B------:R-:W-:Y:S01]  /*fbe0*/  FFMA.FTZ R27, R48, c[0x0][0x23c], -R23.reuse ;  /* 0x00008f00301b7a23 */ /* 0x100fe20000010817 */
[----:B------:R-:W-:Y:S01]  /*fbf0*/  MUFU.EX2 R35, R35 ;  /* 0x0000002300237308 */ /* 0x000fe20000000800 */
[--C-:B------:R-:W-:Y:S02]  /*fc00*/  FFMA.FTZ R24, R11, c[0x0][0x23c], -R116.reuse ;  /* 0x00008f000b187a23 */ /* 0x100fe40000010874 */
[--C-:B------:R-:W-:Y:S02]  /*fc10*/  FFMA.FTZ R0, R9, c[0x0][0x23c], -R116.reuse ;  /* 0x00008f0009007a23 */ /* 0x100fe40000010874 */
[--C-:B------:R-:W-:Y:S02]  /*fc20*/  FFMA.FTZ R109, R8, c[0x0][0x23c], -R23.reuse ;  /* 0x00008f00086d7a23 */ /* 0x100fe40000010817 */
[----:B------:R-:W-:Y:S01]  /*fc30*/  FFMA.FTZ R34, R10, c[0x0][0x23c], -R23 ;  /* 0x00008f000a227a23 */ /* 0x000fe20000010817 */
[----:B------:R-:W3:Y:S01]  /*fc40*/  MUFU.EX2 R32, R32 ;  /* 0x0000002000207308 */ /* 0x000ee20000000800 */
[----:B------:R-:W-:Y:S01]  /*fc50*/  LDSM.16.MT88.4 R8, [R142+0x8800] ;  /* 0x008800008e08783b */ /* 0x000fe20000004200 */
[----:B------:R-:W-:-:S02]  /*fc60*/  FFMA.FTZ R29, R75, c[0x0][0x23c], -R116 ;  /* 0x00008f004b1d7a23 */ /* 0x000fc40000010874 */
[--C-:B------:R-:W-:Y:S02]  /*fc70*/  FFMA.FTZ R25, R73, c[0x0][0x23c], -R116.reuse ;  /* 0x00008f0049197a23 */ /* 0x100fe40000010874 */
[--C-:B------:R-:W-:Y:S02]  /*fc80*/  FFMA.FTZ R111, R78, c[0x0][0x23c], -R23.reuse ;  /* 0x00008f004e6f7a23 */ /* 0x100fe40000010817 */
[----:B------:R-:W4:Y:S01]  /*fc90*/  MUFU.EX2 R26, R26 ;  /* 0x0000001a001a7308 */ /* 0x000f220000000800 */
[--C-:B------:R-:W-:Y:S02]  /*fca0*/  FFMA.FTZ R108, R76, c[0x0][0x23c], -R23.reuse ;  /* 0x00008f004c6c7a23 */ /* 0x100fe40000010817 */
[--C-:B------:R-:W-:Y:S02]  /*fcb0*/  FFMA.FTZ R118, R117, c[0x0][0x23c], -R116.reuse ;  /* 0x00008f0075767a23 */ /* 0x100fe40000010874 */
[--C-:B------:R-:W-:Y:S02]  /*fcc0*/  FFMA.FTZ R117, R121, c[0x0][0x23c], -R116.reuse ;  /* 0x00008f0079757a23 */ /* 0x100fe40000010874 */
[----:B------:R-:W-:Y:S01]  /*fcd0*/  FFMA.FTZ R121, R122, c[0x0][0x23c], -R23 ;  /* 0x00008f007a797a23 */ /* 0x000fe20000010817 */
[----:B------:R-:W-:Y:S01]  /*fce0*/  MUFU.EX2 R28, R28 ;  /* 0x0000001c001c7308 */ /* 0x000fe20000000800 */
[----:B---3--:R-:W-:Y:S01]  /*fcf0*/  F2FP.BF16.PACK_AB R84, R32, R35 ;  /* 0x000000232054723e */ /* 0x008fe200000010ff */
[----:B------:R-:W-:-:S02]  /*fd00*/  FFMA.FTZ R120, R17, c[0x0][0x23c], -R116 ;  /* 0x00008f0011787a23 */ /* 0x000fc40000010874 */
[--C-:B------:R-:W-:Y:S02]  /*fd10*/  FFMA.FTZ R119, R19, c[0x0][0x23c], -R116.reuse ;  /* 0x00008f0013777a23 */ /* 0x100fe40000010874 */
[--C-:B------:R-:W-:Y:S02]  /*fd20*/  FFMA.FTZ R124, R124, c[0x0][0x23c], -R23.reuse ;  /* 0x00008f007c7c7a23 */ /* 0x100fe40000010817 */
[----:B------:R-:W3:Y:S01]  /*fd30*/  MUFU.EX2 R33, R33 ;  /* 0x0000002100217308 */ /* 0x000ee20000000800 */
[----:B----4-:R-:W-:Y:S01]  /*fd40*/  F2FP.BF16.PACK_AB R86, R26, R31 ;  /* 0x0000001f1a56723e */ /* 0x010fe200000010ff */
[--C-:B------:R-:W-:Y:S02]  /*fd50*/  FFMA.FTZ R123, R18, c[0x0][0x23c], -R23.reuse ;  /* 0x00008f00127b7a23 */ /* 0x100fe40000010817 */
[----:B------:R-:W-:Y:S02]  /*fd60*/  FFMA.FTZ R122, R16, c[0x0][0x23c], -R23 ;  /* 0x00008f00107a7a23 */ /* 0x000fe40000010817 */
[----:B------:R-:W-:Y:S01]  /*fd70*/  LDSM.16.MT88.4 R16, [R141+0x9000] ;  /* 0x009000008d10783b */ /* 0x000fe20000004200 */
[--C-:B------:R-:W-:Y:S01]  /*fd80*/  FFMA.FTZ R168, R112, c[0x0][0x23c], -R116.reuse ;  /* 0x00008f0070a87a23 */ /* 0x100fe20000010874 */
[----:B------:R-:W-:Y:S01]  /*fd90*/  MUFU.EX2 R30, R30 ;  /* 0x0000001e001e7308 */ /* 0x000fe20000000800 */
[----:B------:R-:W-:-:S02]  /*fda0*/  FFMA.FTZ R114, R114, c[0x0][0x23c], -R116 ;  /* 0x00008f0072727a23 */ /* 0x000fc40000010874 */
[--C-:B------:R-:W-:Y:S02]  /*fdb0*/  FFMA.FTZ R113, R113, c[0x0][0x23c], -R116.reuse ;  /* 0x00008f0071717a23 */ /* 0x100fe40000010874 */
[----:B------:R-:W-:Y:S02]  /*fdc0*/  FFMA.FTZ R115, R115, c[0x0][0x23c], -R116 ;  /* 0x00008f0073737a23 */ /* 0x000fe40000010874 */
[--C-:B------:R-:W-:Y:S01]  /*fdd0*/  FFMA.FTZ R110, R110, c[0x0][0x23c], -R23.reuse ;  /* 0x00008f006e6e7a23 */ /* 0x100fe20000010817 */
[----:B------:R-:W4:Y:S01]  /*fde0*/  MUFU.EX2 R27, R27 ;  /* 0x0000001b001b7308 */ /* 0x000f220000000800 */
[----:B---3--:R-:W-:Y:S01]  /*fdf0*/  F2FP.BF16.PACK_AB R85, R33, R28 ;  /* 0x0000001c2155723e */ /* 0x008fe200000010ff */
[--C-:B------:R-:W-:Y:S02]  /*fe00*/  FFMA.FTZ R125, R22, c[0x0][0x23c], -R23.reuse ;  /* 0x00008f00167d7a23 */ /* 0x100fe40000010817 */
[--C-:B------:R-:W-:Y:S02]  /*fe10*/  FFMA.FTZ R112, R21, c[0x0][0x23c], -R23.reuse ;  /* 0x00008f0015707a23 */ /* 0x100fe40000010817 */
[----:B------:R-:W-:-:S02]  /*fe20*/  FFMA.FTZ R167, R20, c[0x0][0x23c], -R23 ;  /* 0x00008f0014a77a23 */ /* 0x000fc40000010817 */
[----:B------:R-:W-:Y:S01]  /*fe30*/  MUFU.EX2 R29, R29 ;  /* 0x0000001d001d7308 */ /* 0x000fe20000000800 */
[----:B------:R-:W-:Y:S01]  /*fe40*/  FADD.FTZ R32, R35, R32 ;  /* 0x0000002023207221 */ /* 0x000fe20000010000 */
[----:B------:R-:W-:Y:S01]  /*fe50*/  LDSM.16.MT88.4 R20, [R141+0x9800] ;  /* 0x009800008d14783b */ /* 0x000fe20000004200 */
[----:B------:R-:W-:Y:S02]  /*fe60*/  FADD.FTZ R33, R28, R33 ;  /* 0x000000211c217221 */ /* 0x000fe40000010000 */
[----:B------:R-:W-:Y:S01]  /*fe70*/  FADD.FTZ R31, R31, R32 ;  /* 0x000000201f1f7221 */ /* 0x000fe20000010000 */
[----:B----4-:R-:W-:Y:S02]  /*fe80*/  F2FP.BF16.PACK_AB R87, R27, R30 ;  /* 0x0000001e1b57723e */ /* 0x010fe400000010ff */
[----:B------:R-:W3:Y:S01]  /*fe90*/  MUFU.EX2 R24, R24 ;  /* 0x0000001800187308 */ /* 0x000ee20000000800 */
[----:B------:R-:W-:Y:S02]  /*fea0*/  FADD.FTZ R30, R30, R33 ;  /* 0x000000211e1e7221 */ /* 0x000fe40000010000 */
[----:B------:R-:W-:-:S02]  /*feb0*/  FADD.FTZ R26, R26, R31 ;  /* 0x0000001f1a1a7221 */ /* 0x000fc40000010000 */
[----:B------:R-:W-:Y:S01]  /*fec0*/  FADD.FTZ R30, R27, R30 ;  /* 0x0000001e1b1e7221 */ /* 0x000fe20000010000 */
[C---:B-1----:R-:W-:Y:S02]  /*fed0*/  HMMA.16816.F32.BF16 R40, R84.reuse, R4, RZ ;  /* 0x000000045428723c */ /* 0x042fe400000418ff */
[----:B------:R-:W-:Y:S06]  /*fee0*/  MUFU.EX2 R25, R25 ;  /* 0x0000001900197308 */ /* 0x000fec0000000800 */
[C---:B------:R-:W-:Y:S01]  /*fef0*/  HMMA.16816.F32.BF16 R44, R84.reuse, R6, RZ ;  /* 0x00000006542c723c */ /* 0x040fe200000418ff */
[----:B------:R-:W1:Y:S01]  /*ff00*/  LDSM.16.MT88.4 R4, [R140+0xa000] ;  /* 0x00a000008c04783b */ /* 0x000e620000004200 */
[----:B------:R-:W-:Y:S06]  /*ff10*/  MUFU.EX2 R0, R0 ;  /* 0x0000000000007308 */ /* 0x000fec0000000800 */
[C---:B------:R-:W-:Y:S02]  /*ff20*/  HMMA.16816.F32.BF16 R96, R84.reuse, R36, RZ ;  /* 0x000000245460723c */ /* 0x040fe400000418ff */
[----:B------:R-:W-:Y:S06]  /*ff30*/  MUFU.EX2 R111, R111 ;  /* 0x0000006f006f7308 */ /* 0x000fec0000000800 */
[C---:B------:R-:W-:Y:S02]  /*ff40*/  HMMA.16816.F32.BF16 R36, R84.reuse, R38, RZ ;  /* 0x000000265424723c */ /* 0x040fe400000418ff */
[----:B------:R-:W4:Y:S06]  /*ff50*/  MUFU.EX2 R108, R108 ;  /* 0x0000006c006c7308 */ /* 0x000f2c0000000800 */
[C---:B--2---:R-:W-:Y:S02]  /*ff60*/  HMMA.16816.F32.BF16 R48, R84.reuse, R52, RZ ;  /* 0x000000345430723c */ /* 0x044fe400000418ff */
        /* <DEDUP_REMOVED lines=19> */
[C---:B-1----:R-:W-:Y:S02]  /*100a0*/  HMMA.16816.F32.BF16 R88, R84.reuse, R4, RZ ;  /* 0x000000045458723c */ /* 0x042fe400000418ff */
[----:B------:R-:W-:Y:S05]  /*100b0*/  MUFU.EX2 R114, R114 ;  /* 0x0000007200727308 */ /* 0x000fea0000000800 */
[----:B---3--:R-:W-:Y:S01]  /*100c0*/  F2FP.BF16.PACK_AB R4, R24, R29 ;  /* 0x0000001d1804723e */ /* 0x008fe200000010ff */
[----:B------:R-:W-:Y:S01]  /*100d0*/  HMMA.16816.F32.BF16 R84, R84, R6, RZ ;  /* 0x000000065454723c */ /* 0x000fe200000418ff */
[----:B----4-:R-:W-:Y:S01]  /*100e0*/  F2FP.BF16.PACK_AB R5, R108, R111 ;  /* 0x0000006f6c05723e */ /* 0x010fe200000010ff */
[----:B------:R-:W1:Y:S01]  /*100f0*/  MUFU.EX2 R113, R113 ;  /* 0x0000007100717308 */ /* 0x000e620000000800 */
[----:B------:R-:W-:-:S02]  /*10100*/  FADD.FTZ R29, R29, R26 ;  /* 0x0000001a1d1d7221 */ /* 0x000fc40000010000 */
[----:B------:R-:W-:Y:S02]  /*10110*/  FADD.FTZ R111, R111, R30 ;  /* 0x0000001e6f6f7221 */ /* 0x000fe40000010000 */
[----:B------:R-:W-:Y:S01]  /*10120*/  F2FP.BF16.PACK_AB R6, R0, R25 ;  /* 0x000000190006723e */ /* 0x000fe200000010ff */
[----:B------:R-:W-:Y:S01]  /*10130*/  FADD.FTZ R24, R24, R29 ;  /* 0x0000001d18187221 */ /* 0x000fe20000010000 */
[----:B--2---:R-:W-:Y:S01]  /*10140*/  F2FP.BF16.PACK_AB R7, R34, R109 ;  /* 0x0000006d2207723e */ /* 0x004fe200000010ff */
        /* <DEDUP_REMOVED lines=15> */
[----:B------:R-:W-:Y:S08]  /*10240*/  MUFU.EX2 R112, R112 ;  /* 0x0000007000707308 */ /* 0x000ff00000000800 */
[----:B------:R-:W1:Y:S01]  /*10250*/  MUFU.EX2 R167, R167 ;  /* 0x000000a700a77308 */ /* 0x000e620000000800 */
[C---:B--2---:R-:W-:Y:S08]  /*10260*/  HMMA.16816.F32.BF16 R48, R4.reuse, R12, R48 ;  /* 0x0000000c0430723c */ /* 0x044ff00000041830 */
[C---:B------:R-:W-:Y:S01]  /*10270*/  HMMA.16816.F32.BF16 R52, R4.reuse, R14, R52 ;  /* 0x0000000e0434723c */ /* 0x040fe20000041834 */
[----:B------:R-:W2:Y:S07]  /*10280*/  LDSM.16.MT88.4 R12, [R144+0xa800] ;  /* 0x00a80000900c783b */ /* 0x000eae0000004200 */
[C---:B----4-:R-:W-:Y:S08]  /*10290*/  HMMA.16816.F32.BF16 R56, R4.reuse, R8, R56 ;  /* 0x000000080438723c */ /* 0x050ff00000041838 */
[C---:B------:R-:W-:Y:S01]  /*102a0*/  HMMA.16816.F32.BF16 R60, R4.reuse, R10, R60 ;  /* 0x0000000a043c723c */ /* 0x040fe2000004183c */
[----:B------:R-:W4:Y:S07]  /*102b0*/  LDSM.16.MT88.4 R8, [R142+0xa800] ;  /* 0x00a800008e08783b */ /* 0x000f2e0000004200 */
        /* <DEDUP_REMOVED lines=25> */
[C---:B--2---:R-:W-:Y:S08]  /*10450*/  HMMA.16816.F32.BF16 R96, R4.reuse, R12, R96 ;  /* 0x0000000c0460723c */ /* 0x044ff00000041860 */
[C---:B------:R-:W-:Y:S01]  /*10460*/  HMMA.16816.F32.BF16 R36, R4.reuse, R14, R36 ;  /* 0x0000000e0424723c */ /* 0x040fe20000041824 */
[----:B------:R-:W2:Y:S07]  /*10470*/  LDSM.16.MT88.4 R12, [R140+0x9000] ;  /* 0x009000008c0c783b */ /* 0x000eae0000004200 */
[C---:B----4-:R-:W-:Y:S08]  /*10480*/  HMMA.16816.F32.BF16 R40, R4.reuse, R8, R40 ;  /* 0x000000080428723c */ /* 0x050ff00000041828 */
[C---:B------:R-:W-:Y:S01]  /*10490*/  HMMA.16816.F32.BF16 R44, R4.reuse, R10, R44 ;  /* 0x0000000a042c723c */ /* 0x040fe2000004182c */
[----:B------:R-:W4:Y:S07]  /*104a0*/  LDSM.16.MT88.4 R8, [R144+0xb000] ;  /* 0x00b000009008783b */ /* 0x000f2e0000004200 */
        /* <DEDUP_REMOVED lines=8> */
[C---:B-----5:R-:W-:Y:S08]  /*10530*/  HMMA.16816.F32.BF16 R72, R4.reuse, R16, R72 ;  /* 0x000000100448723c */ /* 0x060ff00000041848 */
        /* <DEDUP_REMOVED lines=8> */
[----:B-1----:R-:W-:Y:S01]  /*105c0*/  F2FP.BF16.PACK_AB R4, R113, R114 ;  /* 0x000000727104723e */ /* 0x002fe200000010ff */
        /* <DEDUP_REMOVED lines=20> */
[C---:B------:R-:W-:Y:S08]  /*10710*/  HMMA.16816.F32.BF16 R92, R4.reuse, R18, R92 ;  /* 0x00000012045c723c */ /* 0x040ff0000004185c */
[C---:B-1----:R-:W-:Y:S08]  /*10720*/  HMMA.16816.F32.BF16 R56, R4.reuse, R12, R56 ;  /* 0x0000000c0438723c */ /* 0x042ff00000041838 */
[C---:B------:R-:W-:Y:S01]  /*10730*/  HMMA.16816.F32.BF16 R60, R4.reuse, R14, R60 ;  /* 0x0000000e043c723c */ /* 0x040fe2000004183c */
[----:B------:R-:W1:Y:S07]  /*10740*/  LDSM.16.MT88.4 R12, [R141+0xb800] ;  /* 0x00b800008d0c783b */ /* 0x000e6e0000004200 */
[C---:B--2---:R-:W-:Y:S08]  /*10750*/  HMMA.16816.F32.BF16 R64, R4.reuse, R8, R64 ;  /* 0x000000080440723c */ /* 0x044ff00000041840 */
[C---:B------:R-:W-:Y:S01]  /*10760*/  HMMA.16816.F32.BF16 R68, R4.reuse, R10, R68 ;  /* 0x0000000a0444723c */ /* 0x040fe20000041844 */
[----:B------:R-:W2:Y:S07]  /*10770*/  LDSM.16.MT88.4 R8, [R140+0xb800] ;  /* 0x00b800008c08783b */ /* 0x000eae0000004200 */
        /* <DEDUP_REMOVED lines=9> */
[----:B------:R-:W-:Y:S01]  /*10810*/  IABS R0, c[0x0][0x2d0] ;  /* 0x0000b40000007a13 */ /* 0x000fe20000000000 */
[----:B------:R-:W-:-:S03]  /*10820*/  IMAD.SHL.U32 R4, R162, 0x40, RZ ;  /* 0x00000040a2047824 */ /* 0x000fc600078e00ff */
[----:B------:R-:W1:Y:S02]  /*10830*/  I2F.RP R5, R0 ;  /* 0x0000000000057306 */ /* 0x000e640000209400 */
[C---:B------:R-:W-:Y:S02]  /*10840*/  IADD3 R11, R4.reuse, 0x40, RZ ;  /* 0x00000040040b7810 */ /* 0x040fe40007ffe0ff */
        /* <DEDUP_REMOVED lines=40> */
[----:B------:R-:W-:-:S04]  /*10ad0*/  IMAD.MOV.U32 R5, RZ, RZ, 0x40 ;  /* 0x00000040ff057424 */ /* 0x000fc800078e00ff */
[----:B------:R-:W-:-:S04]  /*10ae0*/  IMAD R5, R0, c[0x0][0x2d0], -R5 ;  /* 0x0000b40000057a24 */ /* 0x000fc800078e0a05 */
        /* <DEDUP_REMOVED lines=13> */
.L_x_5710:
[----:B------:R-:W-:-:S05]  /*10bc0*/  IMAD.MOV.U32 R5, RZ, RZ, c[0x0][0x1a0] ;  /* 0x00006800ff057624 */ /* 0x000fca00078e00ff */
[----:B------:R-:W-:-:S04]  /*10bd0*/  LEA R5, -R5, RZ, 0x6 ;  /* 0x000000ff05057211 */ /* 0x000fc800078e31ff */
[----:B------:R-:W-:Y:S02]  /*10be0*/  SHF.R.S32.HI R4, RZ, 0x1f, R5 ;  /* 0x0000001fff047819 */ /* 0x000fe40000011405 */
.L_x_5711:
[C---:B------:R-:W-:Y:S02]  /*10bf0*/  LOP3.LUT P2, RZ, R163.reuse, 0x2, RZ, 0xc0, !PT ;  /* 0x00000002a3ff7812 */ /* 0x040fe4000784c0ff */
[----:B------:R-:W-:Y:S02]  /*10c00*/  LOP3.LUT P0, RZ, R163, 0x1, RZ, 0xc0, !PT ;  /* 0x00000001a3ff7812 */ /* 0x000fe4000780c0ff */
[----:B------:R-:W-:Y:S02]  /*10c10*/  IADD3 R7, P1, R154, R5, RZ ;  /* 0x000000059a077210 */ /* 0x000fe40007f3e0ff */
[----:B------:R-:W-:-:S03]  /*10c20*/  LEA R130, P5, R5, R170, 0x1 ;  /* 0x000000aa05827211 */ /* 0x000fc600078a08ff */
[--C-:B------:R-:W-:Y:S01]  /*10c30*/  IMAD.X R0, R153, 0x1, R4.reuse, P1 ;  /* 0x0000000199007824 */ /* 0x100fe200008e0604 */
[----:B------:R-:W-:-:S03]  /*10c40*/  LEA.HI.X R131, R5, R171, R4, 0x1, P5 ;  /* 0x000000ab05837211 */ /* 0x000fc600028f0c04 */
[-C--:B------:R-:W-:Y:S02]  /*10c50*/  @P2 IADD3 R11, P4, R5, R106.reuse, RZ ;  /* 0x0000006a050b2210 */ /* 0x080fe40007f9e0ff */
[C---:B------:R-:W-:Y:S01]  /*10c60*/  @P2 IADD3 R9, P1, R7.reuse, R106, RZ ;  /* 0x0000006a07092210 */ /* 0x040fe20007f3e0ff */
[----:B------:R-:W-:Y:S01]  /*10c70*/  @!PT LDS RZ, [RZ] ;  /* 0x00000000fffff984 */ /* 0x000fe20000000800 */
[----:B------:R-:W-:Y:S01]  /*10c80*/  @!PT LDS RZ, [RZ] ;  /* 0x00000000fffff984 */ /* 0x000fe20000000800 */
[----:B------:R-:W-:Y:S01]  /*10c90*/  @!PT LDS RZ, [RZ] ;  /* 0x00000000fffff984 */ /* 0x000fe20000000800 */
[----:B------:R1:W-:Y:S01]  /*10ca0*/  @P0 LDGSTS.E.BYPASS.LTC128B.128 [R164+0x8000], [R130.64] ;  /* 0x0800000082a40fae */ /* 0x0003e2000b901d46 */
[----:B------:R-:W-:Y:S01]  /*10cb0*/  @P0 LEA R10, P5, R7, R170, 0x1 ;  /* 0x000000aa070a0211 */ /* 0x000fe200078a08ff */
[--C-:B------:R-:W-:Y:S01]  /*10cc0*/  @P2 IMAD.X R6, R4, 0x1, R101.reuse, P4 ;  /* 0x0000000104062824 */ /* 0x100fe200020e0665 */
[C---:B------:R-:W-:Y:S01]  /*10cd0*/  @P2 LEA R12, P4, R11.reuse, c[0x0][0x170], 0x1 ;  /* 0x00005c000b0c2a11 */ /* 0x040fe200078808ff */
[----:B------:R-:W-:Y:S01]  /*10ce0*/  @P2 IMAD.X R4, R0, 0x1, R101, P1 ;  /* 0x0000000100042824 */ /* 0x000fe200008e0665 */
[----:B------:R-:W-:Y:S01]  /*10cf0*/  IADD3 R5, P1, R154, R7, RZ ;  /* 0x000000079a057210 */ /* 0x000fe20007f3e0ff */
[----:B------:R-:W-:Y:S01]  /*10d00*/  @!P0 STS.128 [R164+0x8000], RZ ;  /* 0x008000ffa4008388 */ /* 0x000fe20000000c00 */
[----:B------:R-:W-:-:S02]  /*10d10*/  @P2 LEA.HI.X R13, R11, c[0x0][0x174], R6, 0x1, P4 ;  /* 0x00005d000b0d2a11 */ /* 0x000fc400020f0c06 */
[----:B------:R-:W-:Y:S02]  /*10d20*/  @P2 LEA R8, P4, R9, c[0x0][0x170], 0x1 ;  /* 0x00005c0009082a11 */ /* 0x000fe400078808ff */
[--C-:B------:R-:W-:Y:S01]  /*10d30*/  @P0 LEA.HI.X R11, R7, R171, R0.reuse, 0x1, P5 ;  /* 0x000000ab070b0211 */ /* 0x100fe200028f0c00 */
[----:B------:R-:W-:Y:S01]  /*10d40*/  IMAD.X R0, R153, 0x1, R0, P1 ;  /* 0x0000000199007824 */ /* 0x000fe200008e0600 */
[----:B------:R-:W-:Y:S01]  /*10d50*/  @P2 LEA.HI.X R9, R9, c[0x0][0x174], R4, 0x1, P4 ;  /* 0x00005d0009092a11 */ /* 0x000fe200020f0c04 */
[----:B------:R-:W-:Y:S01]  /*10d60*/  @!PT LDS RZ, [RZ] ;  /* 0x00000000fffff984 */ /* 0x000fe20000000800 */
[----:B------:R-:W-:Y:S01]  /*10d70*/  @!PT LDS RZ, [RZ] ;  /* 0x00000000fffff984 */ /* 0x000fe20000000800 */
[----:B------:R-:W-:Y:S01]  /*10d80*/  @!PT LDS RZ, [RZ] ;  /* 0x00000000fffff984 */ /* 0x000fe20000000800 */
[----:B------:R2:W-:Y:S01]  /*10d90*/  @P2 LDGSTS.E.BYPASS.LTC128B.128 [R164+0xa000], [R12.64+0x80] ;  /* 0x0a0000800ca42fae */ /* 0x0005e2000b901d46 */
[C---:B------:R-:W-:Y:S02]  /*10da0*/  @P0 LEA R14, P6, R5.reuse, R170, 0x1 ;  /* 0x000000aa050e0211 */ /* 0x040fe400078c08ff */
[----:B------:R-:W-:Y:S01]  /*10db0*/  @P2 IADD3 R4, P5, R5, R106, RZ ;  /* 0x0000006a05042210 */ /* 0x000fe20007fbe0ff */
[----:B------:R-:W-:Y:S01]  /*10dc0*/  @!P2 STS.128 [R164+0xa000], RZ ;  /* 0x00a000ffa400a388 */ /* 0x000fe20000000c00 */
[----:B------:R-:W-:-:S02]  /*10dd0*/  IADD3 R7, P4, R154, R5, RZ ;  /* 0x000000059a077210 */ /* 0x000fc40007f9e0ff */
[-CC-:B------:R-:W-:Y:S01]  /*10de0*/  @P0 LEA.HI.X R15, R5, R171.reuse, R0.reuse, 0x1, P6 ;  /* 0x000000ab050f0211 */ /* 0x180fe200030f0c00 */
[--C-:B------:R-:W-:Y:S01]  /*10df0*/  @P2 IMAD.X R5, R0, 0x1, R101.reuse, P5 ;  /* 0x0000000100052824 */ /* 0x100fe200028e0665 */
[----:B------:R-:W-:Y:S01]  /*10e00*/  @P2 IADD3 R106, P1, R7, R106, RZ ;  /* 0x0000006a076a2210 */ /* 0x000fe20007f3e0ff */
[----:B------:R-:W-:Y:S01]  /*10e10*/  IMAD.X R0, R153, 0x1, R0, P4 ;  /* 0x0000000199007824 */ /* 0x000fe200020e0600 */
[----:B------:R-:W-:Y:S01]  /*10e20*/  @P2 LEA R16, P5, R4, c[0x0][0x170], 0x1 ;  /* 0x00005c0004102a11 */ /* 0x000fe200078a08ff */
[----:B------:R-:W-:Y:S01]  /*10e30*/  @!PT LDS RZ, [RZ] ;  /* 0x00000000fffff984 */ /* 0x000fe20000000800 */
[----:B------:R-:W-:Y:S01]  /*10e40*/  @!PT LDS RZ, [RZ] ;  /* 0x00000000fffff984 */ /* 0x000fe20000000800 */
[----:B------:R-:W-:Y:S01]  /*10e50*/  @!PT LDS RZ, [RZ] ;  /* 0x00000000fffff984 */ /* 0x000fe20000000800 */
[----:B------:R3:W-:Y:S01]  /*10e60*/  @P0 LDGSTS.E.BYPASS.LTC128B.128 [R164+0x8800], [R10.64] ;  /* 0x088000000aa40fae */ /* 0x0007e2000b901d46 */
[C---:B------:R-:W-:Y:S01]  /*10e70*/  @P0 LEA R18, P4, R7.reuse, R170, 0x1 ;  /* 0x000000aa07120211 */ /* 0x040fe200078808ff */
[----:B------:R-:W-:Y:S01]  /*10e80*/  @P2 IMAD.X R101, R0, 0x1, R101, P1 ;  /* 0x0000000100652824 */ /* 0x000fe200008e0665 */
[----:B------:R-:W-:Y:S01]  /*10e90*/  @P2 LEA.HI.X R17, R4, c[0x0][0x174], R5, 0x1, P5 ;  /* 0x00005d0004112a11 */ /* 0x000fe200028f0c05 */
[----:B------:R-:W-:Y:S01]  /*10ea0*/  @!P0 STS.128 [R164+0x8800], RZ ;  /* 0x008800ffa4008388 */ /* 0x000fe20000000c00 */
[C---:B------:R-:W-:Y:S01]  /*10eb0*/  @P2 LEA R112, P1, R106.reuse, c[0x0][0x170], 0x1 ;  /* 0x00005c006a702a11 */ /* 0x040fe200078208ff */
[----:B------:R-:W-:Y:S01]  /*10ec0*/  IMAD.MOV.U32 R170, RZ, RZ, R130 ;  /* 0x000000ffffaa7224 */ /* 0x000fe200078e0082 */
[----:B------:R-:W-:Y:S01]  /*10ed0*/  @P0 LEA.HI.X R19, R7, R171, R0, 0x1, P4 ;  /* 0x000000ab07130211 */ /* 0x000fe200020f0c00 */
[----:B------:R-:W-:Y:S01]  /*10ee0*/  @!PT LDS RZ, [RZ] ;  /* 0x00000000fffff984 */ /* 0x000fe20000000800 */
[----:B------:R-:W-:Y:S01]  /*10ef0*/  @!PT LDS RZ, [RZ] ;  /* 0x00000000fffff984 */ /* 0x000fe20000000800 */
[----:B------:R-:W-:Y:S01]  /*10f00*/  @!PT LDS RZ, [RZ] ;  /* 0x00000000fffff984 */ /* 0x000fe20000000800 */
[----:B------:R3:W-:Y:S01]  /*10f10*/  @P2 LDGSTS.E.BYPASS.LTC128B.128 [R164+0xa800], [R8.64+0x80] ;  /* 0x0a80008008a42fae */ /* 0x0007e2000b901d46 */
[----:B------:R-:W-:Y:S01]  /*10f20*/  @P2 LEA.HI.X R113, R106, c[0x0][0x174], R101, 0x1, P1 ;  /* 0x00005d006a712a11 */ /* 0x000fe200008f0c65 */
[----:B------:R-:W-:-:S02]  /*10f30*/  IMAD.MOV.U32 R171, RZ, RZ, R131 ;  /* 0x000000ffffab7224 */ /* 0x000fc400078e0083 */
        /* <DEDUP_REMOVED lines=15> */
[----:B------:R-:W-:Y:S01]  /*11030*/  @!P0 STS.128 [R164+0x9800], RZ ;  /* 0x009800ffa4008388 */ /* 0x000fe20000000c00 */
[----:B------:R-:W-:-:S03]  /*11040*/  ISETP.GE.AND P0, PT, R104, 0x3, PT ;  /* 0x000000036800780c */ /* 0x000fc60003f06270 */
[----:B------:R-:W-:Y:S01]  /*11050*/  @!PT LDS RZ, [RZ] ;  /* 0x00000000fffff984 */ /* 0x000fe20000000800 */
[----:B------:R-:W-:Y:S01]  /*11060*/  @!PT LDS RZ, [RZ] ;  /* 0x00000000fffff984 */ /* 0x000fe20000000800 */
[----:B------:R-:W-:Y:S01]  /*11070*/  @!PT LDS RZ, [RZ] ;  /* 0x00000000fffff984 */ /* 0x000fe20000000800 */
[----:B------:R5:W-:Y:S04]  /*11080*/  @P2 LDGSTS.E.BYPASS.LTC128B.128 [R164+0xb800], [R112.64+0x80] ;  /* 0x0b80008070a42fae */ /* 0x000be8000b901d46 */
[----:B------:R-:W-:Y:S04]  /*11090*/  @!P2 STS.128 [R164+0xb800], RZ ;  /* 0x00b800ffa400a388 */ /* 0x000fe80000000c00 */
[----:B------:R-:W-:Y:S04]  /*110a0*/  LDSM.16.M88.4 R4, [R150] ;  /* 0x000000009604783b */ /* 0x000fe80000000200 */
[----:B------:R-:W1:Y:S04]  /*110b0*/  LDSM.16.M88.4 R28, [R149+0x4000] ;  /* 0x00400000951c783b */ /* 0x000e680000000200 */
[----:B------:R-:W3:Y:S04]  /*110c0*/  LDSM.16.M88.4 R20, [R149+0x4800] ;  /* 0x004800009514783b */ /* 0x000ee80000000200 */
[----:B--2---:R-:W4:Y:S04]  /*110d0*/  LDSM.16.M88.4 R12, [R149+0x5000] ;  /* 0x00500000950c783b */ /* 0x004f280000000200 */
[----:B------:R-:W2:Y:S04]  /*110e0*/  LDSM.16.M88.4 R108, [R149+0x5800] ;  /* 0x00580000956c783b */ /* 0x000ea80000000200 */
[----:B------:R-:W-:Y:S04]  /*110f0*/  LDSM.16.M88.4 R124, [R147] ;  /* 0x00000000937c783b */ /* 0x000fe80000000200 */
[----:B------:R-:W-:Y:S04]  /*11100*/  LDSM.16.M88.4 R120, [R139] ;  /* 0x000000008b78783b */ /* 0x000fe80000000200 */
[----:B------:R-:W-:Y:S04]  /*11110*/  LDSM.16.M88.4 R116, [R138] ;  /* 0x000000008a74783b */ /* 0x000fe80000000200 */
[----:B-----5:R-:W-:Y:S04]  /*11120*/  LDSM.16.M88.4 R112, [R137] ;  /* 0x000000008970783b */ /* 0x020fe80000000200 */
[----:B------:R-:W5:Y:S04]  /*11130*/  S2R R0, SR_TID.X ;  /* 0x0000000000007919 */ /* 0x000f680000002100 */
[----:B------:R-:W0:Y:S01]  /*11140*/  LDGDEPBAR ;  /* 0x00000000000079af */ /* 0x000e220000000000 */
[C---:B-1----:R-:W-:Y:S08]  /*11150*/  HMMA.16816.F32.BF16 R32, R4.reuse, R28, RZ ;  /* 0x0000001c0420723c */ /* 0x042ff000000418ff */
[C---:B---3--:R-:W-:Y:S08]  /*11160*/  HMMA.16816.F32.BF16 R24, R4.reuse, R20, RZ ;  /* 0x000000140418723c */ /* 0x048ff000000418ff */
[----:B----4-:R-:W-:Y:S01]  /*11170*/  HMMA.16816.F32.BF16 R16, R4, R12, RZ ;  /* 0x0000000c0410723c */ /* 0x010fe200000418ff */
[----:B-----5:R-:W-:-:S05]  /*11180*/  IMAD.SHL.U32 R0, R0, 0x2, RZ ;  /* 0x0000000200007824 */ /* 0x020fca00078e00ff */
[----:B------:R-:W-:Y:S02]  /*11190*/  LOP3.LUT R101, R0, 0x6, RZ, 0xc0, !PT ;  /* 0x0000000600657812 */ /* 0x000fe400078ec0ff */
[----:B------:R-:W-:Y:S03]  /*111a0*/  HMMA.16816.F32.BF16 R28, R4, R30, RZ ;  /* 0x0000001e041c723c */ /* 0x000fe600000418ff */
[----:B------:R-:W-:-:S05]  /*111b0*/  IMAD R101, R162, 0x40, R101 ;  /* 0x00000040a2657824 */ /* 0x000fca00078e0265 */
[C---:B------:R-:W-:Y:S01]  /*111c0*/  HMMA.16816.F32.BF16 R20, R4.reuse, R22, RZ ;  /* 0x000000160414723c */ /* 0x040fe200000418ff */
[C---:B------:R-:W-:Y:S02]  /*111d0*/  IADD3 R0, R101.reuse, 0x1, RZ ;  /* 0x0000000165007810 */ /* 0x040fe40007ffe0ff */
[C---:B------:R-:W-:Y:S02]  /*111e0*/  IADD3 R104, R101.reuse, 0x8, RZ ;  /* 0x0000000865687810 */ /* 0x040fe40007ffe0ff */
[CC--:B------:R-:W-:Y:S02]  /*111f0*/  ISETP.GE.AND P1, PT, R0.reuse, R105.reuse, PT ;  /* 0x000000690000720c */ /* 0x0c0fe40003f26270 */
[----:B------:R-:W-:Y:S01]  /*11200*/  ISETP.GE.AND P6, PT, R0, R128, PT ;  /* 0x000000800000720c */ /* 0x000fe20003fc6270 */
[----:B------:R-:W-:Y:S01]  /*11210*/  HMMA.16816.F32.BF16 R12, R4, R14, RZ ;  /* 0x0000000e040c723c */ /* 0x000fe200000418ff */
[----:B------:R-:W-:Y:S02]  /*11220*/  IADD3 R0, R101, 0x9, RZ ;  /* 0x0000000965007810 */ /* 0x000fe40007ffe0ff */
[----:B------:R-:W-:-:S02]  /*11230*/  ISETP.GE.AND P5, PT, R104, R105, PT ;  /* 0x000000696800720c */ /* 0x000fc40003fa6270 */
[----:B------:R-:W-:-:S03]  /*11240*/  ISETP.GE.AND P4, PT, R104, R128, PT ;  /* 0x000000806800720c */ /* 0x000fc60003f86270 */
[C---:B--2---:R-:W-:Y:S08]  /*11250*/  HMMA.16816.F32.BF16 R8, R4.reuse, R108, RZ ;  /* 0x0000006c0408723c */ /* 0x044ff000000418ff */
[----:B------:R-:W-:Y:S01]  /*11260*/  HMMA.16816.F32.BF16 R4, R4, R110, RZ ;  /* 0x0000006e0404723c */ /* 0x000fe200000418ff */
[----:B------:R-:W1:Y:S07]  /*11270*/  LDSM.16.M88.4 R108, [R148] ;  /* 0x00000000946c783b */ /* 0x000e6e0000000200 */
        /* <DEDUP_REMOVED lines=41> */
[----:B------:R-:W-:Y:S07]  /*11510*/  LDSM.16.M88.4 R124, [R135] ;  /* 0x00000000877c783b */ /* 0x000fee0000000200 */
[C---:B------:R-:W-:Y:S08]  /*11520*/  HMMA.16816.F32.BF16 R24, R108.reuse, R120, R24 ;  /* 0x000000786c18723c */ /* 0x040ff00000041818 */
[C---:B------:R-:W-:Y:S01]  /*11530*/  HMMA.16816.F32.BF16 R20, R108.reuse, R122, R20 ;  /* 0x0000007a6c14723c */ /* 0x040fe20000041814 */
[----:B------:R-:W-:Y:S07]  /*11540*/  LDSM.16.M88.4 R120, [R134] ;  /* 0x000000008678783b */ /* 0x000fee0000000200 */
[C---:B------:R-:W-:Y:S08]  /*11550*/  HMMA.16816.F32.BF16 R16, R108.reuse, R116, R16 ;  /* 0x000000746c10723c */ /* 0x040ff00000041810 */
[C---:B------:R-:W-:Y:S01]  /*11560*/  HMMA.16816.F32.BF16 R12, R108.reuse, R118, R12 ;  /* 0x000000766c0c723c */ /* 0x040fe2000004180c */
[----:B------:R-:W-:Y:S07]  /*11570*/  LDSM.16.M88.4 R116, [R133] ;  /* 0x000000008574783b */ /* 0x000fee0000000200 */
[C---:B--2---:R-:W-:Y:S08]  /*11580*/  HMMA.16816.F32.BF16 R8, R108.reuse, R112, R8 ;  /* 0x000000706c08723c */ /* 0x044ff00000041808 */
[----:B------:R-:W-:Y:S01]  /*11590*/  HMMA.16816.F32.BF16 R4, R108, R114, R4 ;  /* 0x000000726c04723c */ /* 0x000fe20000041804 */
[----:B------:R-:W1:Y:S04]  /*115a0*/  LDSM.16.M88.4 R108, [R148+0x2000] ;  /* 0x00200000946c783b */ /* 0x000e680000000200 */
[----:B------:R-:W2:Y:S03]  /*115b0*/  LDSM.16.M88.4 R112, [R132] ;  /* 0x000000008470783b */ /* 0x000ea60000000200 */
        /* <DEDUP_REMOVED lines=11> */
[----:B------:R-:W2:Y:S04]  /*11670*/  LDSM.16.M88.4 R108, [R143+0x7800] ;  /* 0x007800008f6c783b */ /* 0x000ea80000000200 */
[----:B------:R-:W4:Y:S03]  /*11680*/  LDSM.16.M88.4 R112, [R143+0x7000] ;  /* 0x007000008f70783b */ /* 0x000f260000000200 */
        /* <DEDUP_REMOVED lines=9> */
[C---:B----4-:R-:W-:Y:S08]  /*11720*/  HMMA.16816.F32.BF16 R16, R124.reuse, R112, R16 ;  /* 0x000000707c10723c */ /* 0x050ff00000041810 */
[----:B------:R-:W-:Y:S01]  /*11730*/  HMMA.16816.F32.BF16 R12, R124, R114, R12 ;  /* 0x000000727c0c723c */ /* 0x000fe2000004180c */
[----:B------:R-:W3:Y:S07]  /*11740*/  LDSM.16.M88.4 R112, [R136+0x2800] ;  /* 0x002800008870783b */ /* 0x000eee0000000200 */
[C---:B-1----:R-:W-:Y:S08]  /*11750*/  HMMA.16816.F32.BF16 R32, R120.reuse, R116, R32 ;  /* 0x000000747820723c */ /* 0x042ff00000041820 */
[C---:B------:R-:W-:Y:S08]  /*11760*/  HMMA.16816.F32.BF16 R28, R120.reuse, R118, R28 ;  /* 0x00000076781c723c */ /* 0x040ff0000004181c */
[C---:B--2---:R-:W-:Y:S08]  /*11770*/  HMMA.16816.F32.BF16 R16, R120.reuse, R108, R16 ;  /* 0x0000006c7810723c */ /* 0x044ff00000041810 */
[----:B------:R-:W-:Y:S01]  /*11780*/  HMMA.16816.F32.BF16 R12, R120, R110, R12 ;  /* 0x0000006e780c723c */ /* 0x000fe2000004180c */
[----:B------:R-:W1:Y:S01]  /*11790*/  LDSM.16.M88.4 R108, [R136+0x3800] ;  /* 0x00380000886c783b */ /* 0x000e620000000200 */
[----:B------:R-:W-:Y:S01]  /*117a0*/  FSEL R166, R33, -INF , !P1 ;  /* 0xff80000021a67808 */ /* 0x000fe20004800000 */
[----:B------:R-:W-:-:S04]  /*117b0*/  DEPBAR.LE SB0, 0x0 ;  /* 0x000080000000791a */ /* 0x000fc80000000000 */
[----:B------:R-:W-:Y:S01]  /*117c0*/  BAR.SYNC.DEFER_BLOCKING 0x0 ;  /* 0x0000000000007b1d */ /* 0x000fe20000010000 */
[C---:B---3--:R-:W-:Y:S01]  /*117d0*/  HMMA.16816.F32.BF16 R24, R120.reuse, R112, R24 ;  /* 0x000000707818723c */ /* 0x048fe20000041818 */
[----:B------:R-:W-:Y:S02]  /*117e0*/  ISETP.GE.AND P1, PT, R0, R105, PT ;  /* 0x000000690000720c */ /* 0x000fe40003f26270 */
[----:B------:R-:W-:Y:S02]  /*117f0*/  IADD3 R33, R101, 0x10, RZ ;  /* 0x0000001065217810 */ /* 0x000fe40007ffe0ff */
[----:B------:R-:W-:Y:S02]  /*11800*/  FSEL R106, R28, -INF , !P5 ;  /* 0xff8000001c6a7808 */ /* 0x000fe40006800000 */
[----:B------:R-:W-:Y:S01]  /*11810*/  ISETP.GE.AND P5, PT, R0, R128, PT ;  /* 0x000000800000720c */ /* 0x000fe20003fa6270 */
[----:B------:R-:W-:Y:S01]  /*11820*/  HMMA.16816.F32.BF16 R20, R120, R114, R20 ;  /* 0x000000727814723c */ /* 0x000fe20000041814 */
[----:B------:R-:W-:-:S02]  /*11830*/  FSEL R113, R30, -INF , !P4 ;  /* 0xff8000001e717808 */ /* 0x000fc40006000000 */
[----:B------:R-:W-:Y:S02]  /*11840*/  ISETP.GE.AND P4, PT, R33, R105, PT ;  /* 0x000000692100720c */ /* 0x000fe40003f86270 */
[----:B------:R-:W-:Y:S02]  /*11850*/  FSEL R0, R29, -INF , !P1 ;  /* 0xff8000001d007808 */ /* 0x000fe40004800000 */
[----:B------:R-:W-:Y:S02]  /*11860*/  IADD3 R30, R101, 0x11, RZ ;  /* 0x00000011651e7810 */ /* 0x000fe40007ffe0ff */
[----:B------:R-:W-:Y:S02]  /*11870*/  ISETP.GE.AND P1, PT, R33, R128, PT ;  /* 0x000000802100720c */ /* 0x000fe40003f26270 */
[----:B------:R-:W-:Y:S02]  /*11880*/  FSEL R129, R31, -INF , !P5 ;  /* 0xff8000001f817808 */ /* 0x000fe40006800000 */
[----:B------:R-:W-:-:S02]  /*11890*/  IADD3 R28, R101, 0x18, RZ ;  /* 0x00000018651c7810 */ /* 0x000fc40007ffe0ff */
[-C--:B------:R-:W-:Y:S02]  /*118a0*/  ISETP.GE.AND P5, PT, R30, R105.reuse, PT ;  /* 0x000000691e00720c */ /* 0x080fe40003fa6270 */
[----:B------:R-:W-:Y:S02]  /*118b0*/  FSEL R112, R24, -INF , !P4 ;  /* 0xff80000018707808 */ /* 0x000fe40006000000 */
[----:B------:R-:W-:Y:S02]  /*118c0*/  ISETP.GE.AND P4, PT, R30, R128, PT ;  /* 0x000000801e00720c */ /* 0x000fe40003f86270 */
[----:B------:R-:W-:Y:S02]  /*118d0*/  FSEL R125, R26, -INF , !P1 ;  /* 0xff8000001a7d7808 */ /* 0x000fe40004800000 */
[----:B------:R-:W-:Y:S02]  /*118e0*/  IADD3 R26, R101, 0x19, RZ ;  /* 0x00000019651a7810 */ /* 0x000fe40007ffe0ff */
[----:B------:R-:W-:Y:S01]  /*118f0*/  ISETP.GE.AND P1, PT, R28, R105, PT ;  /* 0x000000691c00720c */ /* 0x000fe20003f26270 */
[----:B-1----:R-:W-:Y:S01]  /*11900*/  HMMA.16816.F32.BF16 R8, R120, R108, R8 ;  /* 0x0000006c7808723c */ /* 0x002fe20000041808 */
[----:B------:R-:W-:-:S02]  /*11910*/  FSEL R119, R27, -INF , !P4 ;  /* 0xff8000001b777808 */ /* 0x000fc40006000000 */
[----:B------:R-:W-:Y:S02]  /*11920*/  FSEL R118, R25, -INF , !P5 ;  /* 0xff80000019767808 */ /* 0x000fe40006800000 */
[----:B------:R-:W-:Y:S02]  /*11930*/  ISETP.GE.AND P4, PT, R26, R105, PT ;  /* 0x000000691a00720c */ /* 0x000fe40003f86270 */
[-C--:B------:R-:W-:Y:S01]  /*11940*/  ISETP.GE.AND P5, PT, R28, R128.reuse, PT ;  /* 0x000000801c00720c */ /* 0x080fe20003fa6270 */
[----:B------:R-:W-:Y:S01]  /*11950*/  HMMA.16816.F32.BF16 R4, R120, R110, R4 ;  /* 0x0000006e7804723c */ /* 0x000fe20000041804 */
[----:B------:R-:W-:Y:S02]  /*11960*/  IADD3 R24, R101, 0x20, RZ ;  /* 0x0000002065187810 */ /* 0x000fe40007ffe0ff */
[----:B------:R-:W-:Y:S02]  /*11970*/  FSEL R126, R20, -INF , !P1 ;  /* 0xff800000147e7808 */ /* 0x000fe40004800000 */
[----:B------:R-:W-:-:S02]  /*11980*/  ISETP.GE.AND P1, PT, R26, R128, PT ;  /* 0x000000801a00720c */ /* 0x000fc40003f26270 */
[----:B------:R-:W-:Y:S02]  /*11990*/  FSEL R20, R21, -INF , !P4 ;  /* 0xff80000015147808 */ /* 0x000fe40006000000 */
[----:B------:R-:W-:Y:S02]  /*119a0*/  FSEL R127, R22, -INF , !P5 ;  /* 0xff800000167f7808 */ /* 0x000fe40006800000 */
[C---:B------:R-:W-:Y:S02]  /*119b0*/  ISETP.GE.AND P4, PT, R24.reuse, R128, PT ;  /* 0x000000801800720c */ /* 0x040fe40003f86270 */
[C---:B------:R-:W-:Y:S02]  /*119c0*/  IADD3 R21, R101.reuse, 0x21, RZ ;  /* 0x0000002165157810 */ /* 0x040fe40007ffe0ff */
[----:B------:R-:W-:Y:S02]  /*119d0*/  IADD3 R22, R101, 0x28, RZ ;  /* 0x0000002865167810 */ /* 0x000fe40007ffe0ff */
[----:B------:R-:W-:-:S02]  /*119e0*/  ISETP.GE.AND P5, PT, R24, R105, PT ;  /* 0x000000691800720c */ /* 0x000fc40003fa6270 */
[----:B------:R-:W-:Y:S02]  /*119f0*/  FSEL R23, R23, -INF , !P1 ;  /* 0xff80000017177808 */ /* 0x000fe40004800000 */
[CC--:B------:R-:W-:Y:S02]  /*11a00*/  ISETP.GE.AND P1, PT, R21.reuse, R105.reuse, PT ;  /* 0x000000691500720c */ /* 0x0c0fe40003f26270 */
[----:B------:R-:W-:Y:S02]  /*11a10*/  FSEL R117, R18, -INF , !P4 ;  /* 0xff80000012757808 */ /* 0x000fe40006000000 */
[----:B------:R-:W-:Y:S02]  /*11a20*/  ISETP.GE.AND P4, PT, R22, R105, PT ;  /* 0x000000691600720c */ /* 0x000fe40003f86270 */
[----:B------:R-:W-:Y:S02]  /*11a30*/  FSEL R114, R16, -INF , !P5 ;  /* 0xff80000010727808 */ /* 0x000fe40006800000 */
[----:B------:R-:W-:-:S02]  /*11a40*/  ISETP.GE.AND P5, PT, R21, R128, PT ;  /* 0x000000801500720c */ /* 0x000fc40003fa6270 */
[----:B------:R-:W-:Y:S02]  /*11a50*/  IADD3 R16, R101, 0x29, RZ ;  /* 0x0000002965107810 */ /* 0x000fe40007ffe0ff */
[----:B------:R-:W-:Y:S02]  /*11a60*/  FSEL R116, R17, -INF , !P1 ;  /* 0xff80000011747808 */ /* 0x000fe40004800000 */
[----:B------:R-:W-:Y:S02]  /*11a70*/  ISETP.GE.AND P1, PT, R22, R128, PT ;  /* 0x000000801600720c */ /* 0x000fe40003f26270 */
[----:B------:R-:W-:Y:S02]  /*11a80*/  FSEL R124, R12, -INF , !P4 ;  /* 0xff8000000c7c7808 */ /* 0x000fe40006000000 */
[----:B------:R-:W-:Y:S02]  /*11a90*/  IADD3 R12, R101, 0x30, RZ ;  /* 0x00000030650c7810 */ /* 0x000fe40007ffe0ff */
[----:B------:R-:W-:-:S02]  /*11aa0*/  FSEL R115, R19, -INF , !P5 ;  /* 0xff80000013737808 */ /* 0x000fc40006800000 */
[CC--:B------:R-:W-:Y:S02]  /*11ab0*/  ISETP.GE.AND P5, PT, R16.reuse, R105.reuse, PT ;  /* 0x000000691000720c */ /* 0x0c0fe40003fa6270 */
[----:B------:R-:W-:Y:S02]  /*11ac0*/  ISETP.GE.AND P4, PT, R16, R128, PT ;  /* 0x000000801000720c */ /* 0x000fe40003f86270 */
[----:B------:R-:W-:Y:S02]  /*11ad0*/  FSEL R121, R14, -INF , !P1 ;  /* 0xff8000000e797808 */ /* 0x000fe40004800000 */
[----:B------:R-:W-:Y:S02]  /*11ae0*/  IADD3 R16, R101, 0x31, RZ ;  /* 0x0000003165107810 */ /* 0x000fe40007ffe0ff */
[----:B------:R-:W-:Y:S02]  /*11af0*/  ISETP.GE.AND P1, PT, R12, R105, PT ;  /* 0x000000690c00720c */ /* 0x000fe40003f26270 */
[----:B------:R-:W-:-:S02]  /*11b00*/  FSEL R122, R13, -INF , !P5 ;  /* 0xff8000000d7a7808 */ /* 0x000fc40006800000 */
[----:B------:R-:W-:Y:S02]  /*11b10*/  FSEL R13, R35, -INF , !P6 ;  /* 0xff800000230d7808 */ /* 0x000fe40007000000 */
[----:B------:R-:W-:Y:S02]  /*11b20*/  ISETP.GE.AND P5, PT, R12, R128, PT ;  /* 0x000000800c00720c */ /* 0x000fe40003fa6270 */
[----:B------:R-:W-:Y:S02]  /*11b30*/  ISETP.GE.AND P6, PT, R16, R105, PT ;  /* 0x000000691000720c */ /* 0x000fe40003fc6270 */
[----:B------:R-:W-:Y:S02]  /*11b40*/  FSEL R104, R8, -INF , !P1 ;  /* 0xff80000008687808 */ /* 0x000fe40004800000 */
[----:B------:R-:W-:Y:S02]  /*11b50*/  IADD3 R8, R101, 0x38, RZ ;  /* 0x0000003865087810 */ /* 0x000fe40007ffe0ff */
[----:B------:R-:W-:-:S02]  /*11b60*/  FSEL R123, R15, -INF , !P4 ;  /* 0xff8000000f7b7808 */ /* 0x000fc40006000000 */
[----:B------:R-:W-:Y:S02]  /*11b70*/  FSEL R33, R10, -INF , !P5 ;  /* 0xff8000000a217808 */ /* 0x000fe40006800000 */
[----:B------:R-:W-:Y:S02]  /*11b80*/  FSEL R107, R9, -INF , !P6 ;  /* 0xff800000096b7808 */ /* 0x000fe40007000000 */
[-C--:B------:R-:W-:Y:S02]  /*11b90*/  ISETP.GE.AND P4, PT, R16, R128.reuse, PT ;  /* 0x000000801000720c */ /* 0x080fe40003f86270 */
        /* <DEDUP_REMOVED lines=10> */
[----:B------:R-:W-:Y:S02]  /*11c40*/  FSEL R9, R34, -INF , !P5 ;  /* 0xff80000022097808 */ /* 0x000fe40006800000 */
        /* <DEDUP_REMOVED lines=64> */
.L_x_5713:
[----:B------:R-:W-:-:S05]  /*12050*/  IMAD.MOV.U32 R7, RZ, RZ, c[0x0][0x198] ;  /* 0x00006600ff077624 */ /* 0x000fca00078e00ff */
[----:B------:R-:W-:-:S04]  /*12060*/  LEA R7, -R7, RZ, 0x6 ;  /* 0x000000ff07077211 */ /* 0x000fc800078e31ff */
[----:B------:R-:W-:Y:S02]  /*12070*/  SHF.R.S32.HI R8, RZ, 0x1f, R7 ;  /* 0x0000001fff087819 */ /* 0x000fe40000011407 */
.L_x_5714:
[----:B------:R-:W-:Y:S02]  /*12080*/  LOP3.LUT R4, R163, 0x1, RZ, 0xc0, !PT ;  /* 0x00000001a3047812 */ /* 0x000fe400078ec0ff */
[-C--:B------:R-:W-:Y:S02]  /*12090*/  @P2 IADD3 R11, P0, R152, R7.reuse, RZ ;  /* 0x00000007980b2210 */ /* 0x080fe40007f1e0ff */
[----:B------:R-:W-:Y:S02]  /*120a0*/  ISETP.NE.U32.AND P1, PT, R4, 0x1, PT ;  /* 0x000000010400780c */ /* 0x000fe40003f25070 */
[----:B------:R-:W-:Y:S01]  /*120b0*/  IADD3 R5, P5, P4, R152, R7, R152 ;  /* 0x0000000798057210 */ /* 0x000fe20007cbe098 */
[----:B------:R-:W-:Y:S01]  /*120c0*/  @P2 IMAD.X R4, R151, 0x1, R8, P0 ;  /* 0x0000000197042824 */ /* 0x000fe200000e0608 */
[-C--:B------:R-:W-:Y:S02]  /*120d0*/  @P2 LEA R14, P0, R11, R160.reuse, 0x1 ;  /* 0x000000a00b0e2211 */ /* 0x080fe400078008ff */
[----:B------:R-:W-:-:S02]  /*120e0*/  LEA R18, P6, R7, R160, 0x1 ;  /* 0x000000a007127211 */ /* 0x000fc400078c08ff */
[----:B------:R-:W-:Y:S02]  /*120f0*/  @P2 LEA.HI.X R15, R11, R157, R4, 0x1, P0 ;  /* 0x0000009d0b0f2211 */ /* 0x000fe400000f0c04 */
[----:B------:R-:W-:Y:S02]  /*12100*/  IADD3.X R6, R151, R8, R151, P5, P4 ;  /* 0x0000000897067210 */ /* 0x000fe40002fe8497 */
[CC--:B------:R-:W-:Y:S02]  /*12110*/  @P2 LEA R10, P0, R5.reuse, R160.reuse, 0x1 ;  /* 0x000000a0050a2211 */ /* 0x0c0fe400078008ff */
[----:B------:R-:W-:Y:S02]  /*12120*/  @!P1 LEA R16, P5, R5, R160, 0x1 ;  /* 0x000000a005109211 */ /* 0x000fe400078a08ff */
[----:B------:R-:W-:Y:S02]  /*12130*/  IADD3 R4, P4, R152, R5, RZ ;  /* 0x0000000598047210 */ /* 0x000fe40007f9e0ff */
[----:B------:R-:W-:-:S02]  /*12140*/  LEA.HI.X R19, R7, R157, R8, 0x1, P6 ;  /* 0x0000009d07137211 */ /* 0x000fc400030f0c08 */
[----:B------:R-:W-:Y:S02]  /*12150*/  @!P1 IADD3 R7, P6, R152, R7, RZ ;  /* 0x0000000798079210 */ /* 0x000fe40007fde0ff */
[CCC-:B------:R-:W-:Y:S01]  /*12160*/  @P2 LEA.HI.X R11, R5.reuse, R157.reuse, R6.reuse, 0x1, P0 ;  /* 0x0000009d050b2211 */ /* 0x1c0fe200000f0c06 */
[----:B------:R-:W-:Y:S01]  /*12170*/  @!PT LDS RZ, [RZ] ;  /* 0x00000000fffff984 */ /* 0x000fe20000000800 */
[----:B------:R-:W-:Y:S01]  /*12180*/  @!PT LDS RZ, [RZ] ;  /* 0x00000000fffff984 */ /* 0x000fe20000000800 */
[----:B------:R-:W-:Y:S01]  /*12190*/  @!PT LDS RZ, [RZ] ;  /* 0x00000000fffff984 */ /* 0x000fe20000000800 */
[----:B------:R1:W-:Y:S01]  /*121a0*/  @!P1 LDGSTS.E.BYPASS.LTC128B.128 [R164+0x4000], [R18.64] ;  /* 0x0400000012a49fae */ /* 0x0003e2000b901d46 */
[-CC-:B------:R-:W-:Y:S01]  /*121b0*/  @!P1 LEA.HI.X R17, R5, R157.reuse, R6.reuse, 0x1, P5 ;  /* 0x0000009d05119211 */ /* 0x180fe200028f0c06 */
[C---:B------:R-:W-:Y:S01]  /*121c0*/  IMAD.X R6, R151.reuse, 0x1, R6, P4 ;  /* 0x0000000197067824 */ /* 0x040fe200020e0606 */
[CC--:B------:R-:W-:Y:S01]  /*121d0*/  @!P1 LEA R26, P4, R4.reuse, R160.reuse, 0x1 ;  /* 0x000000a0041a9211 */ /* 0x0c0fe200078808ff */
[----:B------:R-:W-:Y:S01]  /*121e0*/  @!P1 IMAD.X R8, R151, 0x1, R8, P6 ;  /* 0x0000000197089824 */ /* 0x000fe200030e0608 */
[CC--:B------:R-:W-:Y:S01]  /*121f0*/  @P2 LEA R24, P0, R4.reuse, R160.reuse, 0x1 ;  /* 0x000000a004182211 */ /* 0x0c0fe200078008ff */
[--C-:B------:R-:W-:Y:S01]  /*12200*/  @P2 IMAD.MOV.U32 R5, RZ, RZ, R19.reuse ;  /* 0x000000ffff052224 */ /* 0x100fe200078e0013 */
[C---:B------:R-:W-:Y:S01]  /*12210*/  @!P1 LEA R28, P5, R7.reuse, R160, 0x1 ;  /* 0x000000a0071c9211 */ /* 0x040fe200078a08ff */
[----:B------:R1:W-:Y:S01]  /*12220*/  @P1 STS.128 [R164+0x4000], RZ ;  /* 0x004000ffa4001388 */ /* 0x0003e20000000c00 */
[CC--:B------:R-:W-:Y:S01]  /*12230*/  @!P1 LEA.HI.X R27, R4.reuse, R157.reuse, R6, 0x1, P4 ;  /* 0x0000009d041b9211 */ /* 0x0c0fe200020f0c06 */
[----:B------:R-:W-:Y:S01]  /*12240*/  IMAD.MOV.U32 R160, RZ, RZ, R18 ;  /* 0x000000ffffa07224 */ /* 0x000fe200078e0012 */
[-C--:B------:R-:W-:Y:S01]  /*12250*/  @P2 LEA.HI.X R25, R4, R157.reuse, R6, 0x1, P0 ;  /* 0x0000009d04192211 */ /* 0x080fe200000f0c06 */
[----:B------:R-:W-:Y:S01]  /*12260*/  @P2 IMAD.MOV.U32 R4, RZ, RZ, R18 ;  /* 0x000000ffff042224 */ /* 0x000fe200078e0012 */
[----:B------:R-:W-:Y:S01]  /*12270*/  @!P1 LEA.HI.X R29, R7, R157, R8, 0x1, P5 ;  /* 0x0000009d071d9211 */ /* 0x000fe200028f0c08 */
[----:B------:R-:W-:-:S03]  /*12280*/  IMAD.MOV.U32 R157, RZ, RZ, R19 ;  /* 0x000000ffff9d7224 */ /* 0x000fc600078e0013 */
        /* <DEDUP_REMOVED lines=36> */
.L_x_5712:
[----:B-1----:R-:W-:Y:S01]  /*124d0*/  FMNMX.FTZ R5, R3, R32, !PT ;  /* 0x0000002003057209 */ /* 0x002fe20007810000 */
        /* <DEDUP_REMOVED lines=51> */
[----:B------:R-:W-:Y:S01]  /*12810*/  FFMA.FTZ R30, R9, c[0x0][0x23c], -R106 ;  /* 0x00008f00091e7a23 */ /* 0x000fe2000001086a */
[----:B------:R-:W-:Y:S01]  /*12820*/  MUFU.EX2 R26, R26 ;  /* 0x0000001a001a7308 */ /* 0x000fe20000000800 */
[----:B------:R-:W1:Y:S01]  /*12830*/  LDSM.16.MT88.4 R8, [R144+0x8000] ;  /* 0x008000009008783b */ /* 0x000e620000004200 */
[----:B------:R-:W-:Y:S02]  /*12840*/  FADD.FTZ R32, R3, -R32 ;  /* 0x8000002003207221 */ /* 0x000fe40000010000 */
[----:B------:R-:W-:-:S02]  /*12850*/  FADD.FTZ R2, R2, -R5 ;  /* 0x8000000502027221 */ /* 0x000fc40000010000 */
[--C-:B------:R-:W-:Y:S02]  /*12860*/  FFMA.FTZ R27, R166, c[0x0][0x23c], -R109.reuse ;  /* 0x00008f00a61b7a23 */ /* 0x100fe4000001086d */
[--C-:B------:R-:W-:Y:S01]  /*12870*/  FFMA.FTZ R24, R13, c[0x0][0x23c], -R106.reuse ;  /* 0x00008f000d187a23 */ /* 0x100fe2000001086a */
[----:B------:R-:W-:Y:S01]  /*12880*/  MUFU.EX2 R31, R31 ;  /* 0x0000001f001f7308 */ /* 0x000fe20000000800 */
[--C-:B------:R-:W-:Y:S01]  /*12890*/  FFMA.FTZ R0, R113, c[0x0][0x23c], -R106.reuse ;  /* 0x00008f0071007a23 */ /* 0x100fe2000001086a */
[----:B------:R-:W2:Y:S01]  /*128a0*/  LDSM.16.MT88.4 R12, [R142+0x8000] ;  /* 0x008000008e0c783b */ /* 0x000ea20000004200 */
[----:B------:R-:W-:Y:S02]  /*128b0*/  FMUL.FTZ R32, R32, c[0x0][0x23c] ;  /* 0x00008f0020207a20 */ /* 0x000fe40000410000 */
[----:B------:R-:W-:Y:S02]  /*128c0*/  FMUL.FTZ R2, R2, c[0x0][0x23c] ;  /* 0x00008f0002027a20 */ /* 0x000fe40000410000 */
[----:B------:R-:W-:Y:S01]  /*128d0*/  FFMA.FTZ R129, R129, c[0x0][0x23c], -R106 ;  /* 0x00008f0081817a23 */ /* 0x000fe2000001086a */
[----:B------:R-:W3:Y:S01]  /*128e0*/  MUFU.EX2 R27, R27 ;  /* 0x0000001b001b7308 */ /* 0x000ee20000000800 */
[----:B------:R-:W-:-:S02]  /*128f0*/  FFMA.FTZ R111, R118, c[0x0][0x23c], -R109 ;  /* 0x00008f00766f7a23 */ /* 0x000fc4000001086d */
[--C-:B------:R-:W-:Y:S02]  /*12900*/  FFMA.FTZ R120, R119, c[0x0][0x23c], -R106.reuse ;  /* 0x00008f0077787a23 */ /* 0x100fe4000001086a */
[--C-:B------:R-:W-:Y:S02]  /*12910*/  FFMA.FTZ R112, R112, c[0x0][0x23c], -R109.reuse ;  /* 0x00008f0070707a23 */ /* 0x100fe4000001086d */
[--C-:B------:R-:W-:Y:S01]  /*12920*/  FFMA.FTZ R110, R126, c[0x0][0x23c], -R109.reuse ;  /* 0x00008f007e6e7a23 */ /* 0x100fe2000001086d */
[----:B------:R-:W4:Y:S01]  /*12930*/  MUFU.EX2 R25, R25 ;  /* 0x0000001900197308 */ /* 0x000f220000000800 */
[----:B------:R-:W-:Y:S02]  /*12940*/  FFMA.FTZ R113, R20, c[0x0][0x23c], -R109 ;  /* 0x00008f0014717a23 */ /* 0x000fe4000001086d */
[--C-:B------:R-:W-:Y:S02]  /*12950*/  FFMA.FTZ R125, R125, c[0x0][0x23c], -R106.reuse ;  /* 0x00008f007d7d7a23 */ /* 0x100fe4000001086a */
[----:B------:R-:W-:-:S02]  /*12960*/  FFMA.FTZ R119, R127, c[0x0][0x23c], -R106 ;  /* 0x00008f007f777a23 */ /* 0x000fc4000001086a */
[--C-:B------:R-:W-:Y:S01]  /*12970*/  FFMA.FTZ R118, R23, c[0x0][0x23c], -R106.reuse ;  /* 0x00008f0017767a23 */ /* 0x100fe2000001086a */
[----:B------:R-:W-:Y:S01]  /*12980*/  MUFU.EX2 R30, R30 ;  /* 0x0000001e001e7308 */ /* 0x000fe20000000800 */
[----:B---3--:R-:W-:Y:S01]  /*12990*/  F2FP.BF16.PACK_AB R4, R27, R31 ;  /* 0x0000001f1b04723e */ /* 0x008fe200000010ff */
[----:B------:R-:W-:Y:S01]  /*129a0*/  LDSM.16.MT88.4 R20, [R142+0xa800] ;  /* 0x00a800008e14783b */ /* 0x000fe20000004200 */
[--C-:B------:R-:W-:Y:S02]  /*129b0*/  FFMA.FTZ R126, R114, c[0x0][0x23c], -R109.reuse ;  /* 0x00008f00727e7a23 */ /* 0x100fe4000001086d */
[--C-:B------:R-:W-:Y:S02]  /*129c0*/  FFMA.FTZ R127, R116, c[0x0][0x23c], -R109.reuse ;  /* 0x00008f00747f7a23 */ /* 0x100fe4000001086d */
[----:B------:R-:W-:Y:S01]  /*129d0*/  FFMA.FTZ R114, R124, c[0x0][0x23c], -R109 ;  /* 0x00008f007c727a23 */ /* 0x000fe2000001086d */
        /* <DEDUP_REMOVED lines=30> */
[----:B------:R-:W-:Y:S02]  /*12bc0*/  FMUL.FTZ R39, R39, R2 ;  /* 0x0000000227277220 */ /* 0x000fe40000410000 */
[-C--:B------:R-:W-:Y:S01]  /*12bd0*/  FMUL.FTZ R40, R40, R32.reuse ;  /* 0x0000002028287220 */ /* 0x080fe20000410000 */
[----:B-1----:R-:W-:Y:S01]  /*12be0*/  HMMA.16816.F32.BF16 R96, R4, R8, R96 ;  /* 0x000000080460723c */ /* 0x002fe20000041860 */
[----:B------:R-:W-:Y:S01]  /*12bf0*/  FMUL.FTZ R41, R41, R32 ;  /* 0x0000002029297220 */ /* 0x000fe20000410000 */
[----:B------:R-:W-:Y:S01]  /*12c00*/  MUFU.EX2 R110, R110 ;  /* 0x0000006e006e7308 */ /* 0x000fe20000000800 */
[----:B------:R-:W-:-:S02]  /*12c10*/  FMUL.FTZ R42, R42, R2 ;  /* 0x000000022a2a7220 */ /* 0x000fc40000410000 */
[----:B------:R-:W-:Y:S02]  /*12c20*/  FMUL.FTZ R43, R43, R2 ;  /* 0x000000022b2b7220 */ /* 0x000fe40000410000 */
[-C--:B------:R-:W-:Y:S01]  /*12c30*/  FMUL.FTZ R44, R44, R32.reuse ;  /* 0x000000202c2c7220 */ /* 0x080fe20000410000 */
[C---:B------:R-:W-:Y:S01]  /*12c40*/  HMMA.16816.F32.BF16 R36, R4.reuse, R10, R36 ;  /* 0x0000000a0424723c */ /* 0x040fe20000041824 */
[----:B------:R-:W1:Y:S01]  /*12c50*/  LDSM.16.MT88.4 R8, [R141+0x8000] ;  /* 0x008000008d08783b */ /* 0x000e620000004200 */
[----:B------:R-:W-:Y:S01]  /*12c60*/  FMUL.FTZ R45, R45, R32 ;  /* 0x000000202d2d7220 */ /* 0x000fe20000410000 */
[----:B------:R-:W-:Y:S01]  /*12c70*/  MUFU.EX2 R113, R113 ;  /* 0x0000007100717308 */ /* 0x000fe20000000800 */
[-C--:B------:R-:W-:Y:S02]  /*12c80*/  FMUL.FTZ R46, R46, R2.reuse ;  /* 0x000000022e2e7220 */ /* 0x080fe40000410000 */
[----:B------:R-:W-:Y:S02]  /*12c90*/  FMUL.FTZ R47, R47, R2 ;  /* 0x000000022f2f7220 */ /* 0x000fe40000410000 */
[----:B--2---:R-:W-:Y:S01]  /*12ca0*/  HMMA.16816.F32.BF16 R40, R4, R12, R40 ;  /* 0x0000000c0428723c */ /* 0x004fe20000041828 */
[----:B------:R-:W-:-:S02]  /*12cb0*/  FMUL.FTZ R48, R48, R32 ;  /* 0x0000002030307220 */ /* 0x000fc40000410000 */
[----:B------:R-:W-:Y:S01]  /*12cc0*/  FMUL.FTZ R49, R49, R32 ;  /* 0x0000002031317220 */ /* 0x000fe20000410000 */
[----:B------:R-:W-:Y:S01]  /*12cd0*/  MUFU.EX2 R125, R125 ;  /* 0x0000007d007d7308 */ /* 0x000fe20000000800 */
[-C--:B------:R-:W-:Y:S02]  /*12ce0*/  FMUL.FTZ R50, R50, R2.reuse ;  /* 0x0000000232327220 */ /* 0x080fe40000410000 */
[----:B------:R-:W-:Y:S01]  /*12cf0*/  FMUL.FTZ R51, R51, R2 ;  /* 0x0000000233337220 */ /* 0x000fe20000410000 */
[----:B------:R-:W-:Y:S01]  /*12d00*/  HMMA.16816.F32.BF16 R44, R4, R14, R44 ;  /* 0x0000000e042c723c */ /* 0x000fe2000004182c */
[----:B------:R-:W2:Y:S01]  /*12d10*/  LDSM.16.MT88.4 R12, [R140+0x8000] ;  /* 0x008000008c0c783b */ /* 0x000ea20000004200 */
[-C--:B------:R-:W-:Y:S02]  /*12d20*/  FMUL.FTZ R52, R52, R32.reuse ;  /* 0x0000002034347220 */ /* 0x080fe40000410000 */
[----:B------:R-:W-:Y:S01]  /*12d30*/  FMUL.FTZ R53, R53, R32 ;  /* 0x0000002035357220 */ /* 0x000fe20000410000 */
[----:B------:R-:W4:Y:S01]  /*12d40*/  MUFU.EX2 R120, R120 ;  /* 0x0000007800787308 */ /* 0x000f220000000800 */
[----:B------:R-:W-:-:S02]  /*12d50*/  FMUL.FTZ R54, R54, R2 ;  /* 0x0000000236367220 */ /* 0x000fc40000410000 */
[----:B------:R-:W-:Y:S02]  /*12d60*/  FMUL.FTZ R55, R55, R2 ;  /* 0x0000000237377220 */ /* 0x000fe40000410000 */
[-C--:B------:R-:W-:Y:S02]  /*12d70*/  FMUL.FTZ R56, R56, R32.reuse ;  /* 0x0000002038387220 */ /* 0x080fe40000410000 */
[----:B------:R-:W-:Y:S01]  /*12d80*/  FMUL.FTZ R57, R57, R32 ;  /* 0x0000002039397220 */ /* 0x000fe20000410000 */
[----:B------:R-:W-:Y:S01]  /*12d90*/  MUFU.EX2 R119, R119 ;  /* 0x0000007700777308 */ /* 0x000fe20000000800 */
[-C--:B------:R-:W-:Y:S02]  /*12da0*/  FMUL.FTZ R58, R58, R2.reuse ;  /* 0x000000023a3a7220 */ /* 0x080fe40000410000 */
[----:B------:R-:W-:Y:S02]  /*12db0*/  FMUL.FTZ R59, R59, R2 ;  /* 0x000000023b3b7220 */ /* 0x000fe40000410000 */
[----:B------:R-:W-:-:S02]  /*12dc0*/  FMUL.FTZ R60, R60, R32 ;  /* 0x000000203c3c7220 */ /* 0x000fc40000410000 */
[----:B------:R-:W-:Y:S01]  /*12dd0*/  FMUL.FTZ R61, R61, R32 ;  /* 0x000000203d3d7220 */ /* 0x000fe20000410000 */
[----:B------:R-:W5:Y:S01]  /*12de0*/  MUFU.EX2 R118, R118 ;  /* 0x0000007600767308 */ /* 0x000f620000000800 */
[-C--:B------:R-:W-:Y:S02]  /*12df0*/  FMUL.FTZ R62, R62, R2.reuse ;  /* 0x000000023e3e7220 */ /* 0x080fe40000410000 */
[----:B------:R-:W-:Y:S01]  /*12e00*/  FMUL.FTZ R63, R63, R2 ;  /* 0x000000023f3f7220 */ /* 0x000fe20000410000 */
[----:B-1----:R-:W-:Y:S01]  /*12e10*/  HMMA.16816.F32.BF16 R48, R4, R8, R48 ;  /* 0x000000080430723c */ /* 0x002fe20000041830 */
[-C--:B------:R-:W-:Y:S02]  /*12e20*/  FMUL.FTZ R64, R64, R32.reuse ;  /* 0x0000002040407220 */ /* 0x080fe40000410000 */
[----:B------:R-:W-:Y:S01]  /*12e30*/  FMUL.FTZ R65, R65, R32 ;  /* 0x0000002041417220 */ /* 0x000fe20000410000 */
[----:B------:R-:W-:Y:S01]  /*12e40*/  MUFU.EX2 R126, R126 ;  /* 0x0000007e007e7308 */ /* 0x000fe20000000800 */
[----:B------:R-:W-:-:S02]  /*12e50*/  FMUL.FTZ R66, R66, R2 ;  /* 0x0000000242427220 */ /* 0x000fc40000410000 */
[----:B------:R-:W-:Y:S01]  /*12e60*/  FMUL.FTZ R67, R67, R2 ;  /* 0x0000000243437220 */ /* 0x000fe20000410000 */
[C---:B------:R-:W-:Y:S01]  /*12e70*/  HMMA.16816.F32.BF16 R52, R4.reuse, R10, R52 ;  /* 0x0000000a0434723c */ /* 0x040fe20000041834 */
[----:B------:R-:W1:Y:S01]  /*12e80*/  LDSM.16.MT88.4 R8, [R144+0xa000] ;  /* 0x00a000009008783b */ /* 0x000e620000004200 */
[-C--:B------:R-:W-:Y:S02]  /*12e90*/  FMUL.FTZ R68, R68, R32.reuse ;  /* 0x0000002044447220 */ /* 0x080fe40000410000 */
[----:B------:R-:W-:Y:S01]  /*12ea0*/  FMUL.FTZ R69, R69, R32 ;  /* 0x0000002045457220 */ /* 0x000fe20000410000 */
[----:B------:R-:W1:Y:S01]  /*12eb0*/  MUFU.EX2 R127, R127 ;  /* 0x0000007f007f7308 */ /* 0x000e620000000800 */
[-C--:B------:R-:W-:Y:S02]  /*12ec0*/  FMUL.FTZ R70, R70, R2.reuse ;  /* 0x0000000246467220 */ /* 0x080fe40000410000 */
[----:B--2---:R-:W-:Y:S01]  /*12ed0*/  HMMA.16816.F32.BF16 R56, R4, R12, R56 ;  /* 0x0000000c0438723c */ /* 0x004fe20000041838 */
[----:B------:R-:W-:-:S02]  /*12ee0*/  FMUL.FTZ R71, R71, R2 ;  /* 0x0000000247477220 */ /* 0x000fc40000410000 */
[-C--:B------:R-:W-:Y:S02]  /*12ef0*/  FMUL.FTZ R72, R72, R32.reuse ;  /* 0x0000002048487220 */ /* 0x080fe40000410000 */
[----:B------:R-:W-:Y:S01]  /*12f00*/  FMUL.FTZ R73, R73, R32 ;  /* 0x0000002049497220 */ /* 0x000fe20000410000 */
[----:B------:R-:W-:Y:S01]  /*12f10*/  MUFU.EX2 R114, R114 ;  /* 0x0000007200727308 */ /* 0x000fe20000000800 */
[-C--:B------:R-:W-:Y:S01]  /*12f20*/  FMUL.FTZ R74, R74, R2.reuse ;  /* 0x000000024a4a7220 */ /* 0x080fe20000410000 */
[----:B------:R-:W-:Y:S01]  /*12f30*/  HMMA.16816.F32.BF16 R60, R4, R14, R60 ;  /* 0x0000000e043c723c */ /* 0x000fe2000004183c */
[----:B------:R-:W2:Y:S01]  /*12f40*/  LDSM.16.MT88.4 R12, [R142+0xa000] ;  /* 0x00a000008e0c783b */ /* 0x000ea20000004200 */
[----:B------:R-:W-:Y:S02]  /*12f50*/  FMUL.FTZ R75, R75, R2 ;  /* 0x000000024b4b7220 */ /* 0x000fe40000410000 */
[-C--:B------:R-:W-:Y:S02]  /*12f60*/  FMUL.FTZ R92, R92, R32.reuse ;  /* 0x000000205c5c7220 */ /* 0x080fe40000410000 */
[----:B------:R-:W-:Y:S01]  /*12f70*/  FMUL.FTZ R93, R93, R32 ;  /* 0x000000205d5d7220 */ /* 0x000fe20000410000 */
[----:B------:R-:W-:Y:S01]  /*12f80*/  MUFU.EX2 R129, R129 ;  /* 0x0000008100817308 */ /* 0x000fe20000000800 */
        /* <DEDUP_REMOVED lines=9> */
[----:B------:R-:W2:Y:S01]  /*13020*/  MUFU.EX2 R122, R122 ;  /* 0x0000007a007a7308 */ /* 0x000ea20000000800 */
[-C--:B------:R-:W-:Y:S01]  /*13030*/  FMUL.FTZ R82, R82, R2.reuse ;  /* 0x0000000252527220 */ /* 0x080fe20000410000 */
[C---:B-1----:R-:W-:Y:S01]  /*13040*/  HMMA.16816.F32.BF16 R64, R4.reuse, R8, R64 ;  /* 0x000000080440723c */ /* 0x042fe20000041840 */
[----:B------:R-:W-:Y:S02]  /*13050*/  FMUL.FTZ R83, R83, R2 ;  /* 0x0000000253537220 */ /* 0x000fe40000410000 */
[-C--:B------:R-:W-:Y:S02]  /*13060*/  FMUL.FTZ R88, R88, R32.reuse ;  /* 0x0000002058587220 */ /* 0x080fe40000410000 */
[----:B------:R-:W-:Y:S01]  /*13070*/  FMUL.FTZ R89, R89, R32 ;  /* 0x0000002059597220 */ /* 0x000fe20000410000 */
[----:B------:R-:W-:Y:S01]  /*13080*/  MUFU.EX2 R115, R115 ;  /* 0x0000007300737308 */ /* 0x000fe20000000800 */
[-C--:B------:R-:W-:Y:S01]  /*13090*/  FMUL.FTZ R90, R90, R2.reuse ;  /* 0x000000025a5a7220 */ /* 0x080fe20000410000 */
[----:B------:R-:W-:Y:S01]  /*130a0*/  HMMA.16816.F32.BF16 R68, R4, R10, R68 ;  /* 0x0000000a0444723c */ /* 0x000fe20000041844 */
[----:B------:R-:W1:Y:S01]  /*130b0*/  LDSM.16.MT88.4 R8, [R141+0xa000] ;  /* 0x00a000008d08783b */ /* 0x000e620000004200 */
[----:B------:R-:W-:-:S02]  /*130c0*/  FMUL.FTZ R91, R91, R2 ;  /* 0x000000025b5b7220 */ /* 0x000fc40000410000 */
[-C--:B------:R-:W-:Y:S02]  /*130d0*/  FMUL.FTZ R84, R84, R32.reuse ;  /* 0x0000002054547220 */ /* 0x080fe40000410000 */
[----:B------:R-:W-:Y:S01]  /*130e0*/  FMUL.FTZ R85, R85, R32 ;  /* 0x0000002055557220 */ /* 0x000fe20000410000 */
[----:B------:R-:W1:Y:S01]  /*130f0*/  MUFU.EX2 R116, R116 ;  /* 0x0000007400747308 */ /* 0x000e620000000800 */
[C---:B--2---:R-:W-:Y:S01]  /*13100*/  HMMA.16816.F32.BF16 R72, R4.reuse, R12, R72 ;  /* 0x0000000c0448723c */ /* 0x044fe20000041848 */
[-C--:B------:R-:W-:Y:S02]  /*13110*/  FMUL.FTZ R86, R86, R2.reuse ;  /* 0x0000000256567220 */ /* 0x080fe40000410000 */
[----:B------:R-:W-:Y:S02]  /*13120*/  FMUL.FTZ R87, R87, R2 ;  /* 0x0000000257577220 */ /* 0x000fe40000410000 */
[----:B------:R-:W-:Y:S02]  /*13130*/  FFMA.FTZ R32, R168, R32, R31 ;  /* 0x00000020a8207223 */ /* 0x000fe4000001001f */
[----:B------:R-:W-:Y:S01]  /*13140*/  MUFU.EX2 R104, R104 ;  /* 0x0000006800687308 */ /* 0x000fe20000000800 */
[----:B------:R-:W-:Y:S01]  /*13150*/  HMMA.16816.F32.BF16 R92, R4, R14, R92 ;  /* 0x0000000e045c723c */ /* 0x000fe2000004185c */
[----:B------:R-:W2:Y:S01]  /*13160*/  LDSM.16.MT88.4 R12, [R140+0xa000] ;  /* 0x00a000008c0c783b */ /* 0x000ea20000004200 */
[----:B------:R-:W-:Y:S01]  /*13170*/  FFMA.FTZ R167, R167, R2, R30 ;  /* 0x00000002a7a77223 */ /* 0x000fe2000001001e */
[----:B------:R-:W-:Y:S01]  /*13180*/  MOV R2, R28 ;  /* 0x0000001c00027202 */ /* 0x000fe20000000f00 */
[----:B------:R-:W-:-:S02]  /*13190*/  FADD.FTZ R27, R27, R32 ;  /* 0x000000201b1b7221 */ /* 0x000fc40000010000 */
[----:B------:R-:W-:Y:S01]  /*131a0*/  FADD.FTZ R167, R24, R167 ;  /* 0x000000a718a77221 */ /* 0x000fe20000010000 */
[----:B------:R-:W1:Y:S01]  /*131b0*/  MUFU.EX2 R107, R107 ;  /* 0x0000006b006b7308 */ /* 0x000e620000000800 */
[----:B------:R-:W-:Y:S02]  /*131c0*/  FADD.FTZ R26, R26, R27 ;  /* 0x0000001b1a1a7221 */ /* 0x000fe40000010000 */
[----:B------:R-:W-:Y:S02]  /*131d0*/  FADD.FTZ R0, R0, R167 ;  /* 0x000000a700007221 */ /* 0x000fe40000010000 */
[----:B------:R-:W-:Y:S02]  /*131e0*/  FADD.FTZ R25, R25, R26 ;  /* 0x0000001a19197221 */ /* 0x000fe40000010000 */
[----:B------:R-:W-:Y:S01]  /*131f0*/  FADD.FTZ R0, R3, R0 ;  /* 0x0000000003007221 */ /* 0x000fe20000010000 */
[----:B------:R-:W-:Y:S01]  /*13200*/  MUFU.EX2 R108, R108 ;  /* 0x0000006c006c7308 */ /* 0x000fe20000000800 */
[----:B------:R-:W-:-:S07]  /*13210*/  MOV R3, R29 ;  /* 0x0000001d00037202 */ /* 0x000fce0000000f00 */
[----:B------:R-:W-:Y:S01]  /*13220*/  MUFU.EX2 R105, R105 ;  /* 0x0000006900697308 */ /* 0x000fe20000000800 */
[C---:B-1----:R-:W-:Y:S07]  /*13230*/  HMMA.16816.F32.BF16 R76, R4.reuse, R8, R76 ;  /* 0x00000008044c723c */ /* 0x042fee000004184c */
[----:B------:R-:W-:Y:S01]  /*13240*/  MUFU.EX2 R33, R33 ;  /* 0x0000002100217308 */ /* 0x000fe20000000800 */
[C---:B------:R-:W-:Y:S01]  /*13250*/  HMMA.16816.F32.BF16 R80, R4.reuse, R10, R80 ;  /* 0x0000000a0450723c */ /* 0x040fe20000041850 */
[----:B------:R-:W1:Y:S06]  /*13260*/  LDSM.16.MT88.4 R8, [R142+0x8800] ;  /* 0x008800008e08783b */ /* 0x000e6c0000004200 */
[----:B------:R-:W1:Y:S01]  /*13270*/  MUFU.EX2 R124, R124 ;  /* 0x0000007c007c7308 */ /* 0x000e620000000800 */
[C---:B--2---:R-:W-:Y:S07]  /*13280*/  HMMA.16816.F32.BF16 R88, R4.reuse, R12, R88 ;  /* 0x0000000c0458723c */ /* 0x044fee0000041858 */
[----:B------:R-:W-:Y:S01]  /*13290*/  MUFU.EX2 R34, R34 ;  /* 0x0000002200227308 */ /* 0x000fe20000000800 */
[----:B------:R-:W-:Y:S01]  /*132a0*/  HMMA.16816.F32.BF16 R84, R4, R14, R84 ;  /* 0x0000000e0454723c */ /* 0x000fe20000041854 */
[----:B------:R-:W2:Y:S06]  /*132b0*/  LDSM.16.MT88.4 R12, [R144+0x8800] ;  /* 0x00880000900c783b */ /* 0x000eac0000004200 */
[----:B------:R-:W1:Y:S01]  /*132c0*/  MUFU.EX2 R35, R35 ;  /* 0x0000002300237308 */ /* 0x000e620000000800 */
[----:B---3--:R-:W-:Y:S01]  /*132d0*/  F2FP.BF16.PACK_AB R4, R111, R112 ;  /* 0x000000706f04723e */ /* 0x008fe200000010ff */
[----:B------:R-:W-:Y:S01]  /*132e0*/  FADD.FTZ R112, R112, R25 ;  /* 0x0000001970707221 */ /* 0x000fe20000010000 */
[----:B----4-:R-:W-:Y:S01]  /*132f0*/  F2FP.BF16.PACK_AB R5, R120, R125 ;  /* 0x0000007d7805723e */ /* 0x010fe200000010ff */
[----:B------:R-:W-:Y:S01]  /*13300*/  FADD.FTZ R125, R125, R0 ;  /* 0x000000007d7d7221 */ /* 0x000fe20000010000 */
[----:B------:R-:W-:Y:S01]  /*13310*/  F2FP.BF16.PACK_AB R6, R113, R110 ;  /* 0x0000006e7106723e */ /* 0x000fe200000010ff */
[----:B------:R-:W-:Y:S01]  /*13320*/  FADD.FTZ R111, R111, R112 ;  /* 0x000000706f6f7221 */ /* 0x000fe20000010000 */
[----:B-----5:R-:W-:Y:S01]  /*13330*/  F2FP.BF16.PACK_AB R7, R118, R119 ;  /* 0x000000777607723e */ /* 0x020fe200000010ff */
[----:B------:R-:W-:-:S02]  /*13340*/  FADD.FTZ R120, R120, R125 ;  /* 0x0000007d78787221 */ /* 0x000fc40000010000 */
[----:B------:R-:W-:Y:S02]  /*13350*/  FADD.FTZ R110, R110, R111 ;  /* 0x0000006f6e6e7221 */ /* 0x000fe40000010000 */
[----:B------:R-:W-:Y:S02]  /*13360*/  FADD.FTZ R119, R119, R120 ;  /* 0x0000007877777221 */ /* 0x000fe40000010000 */
[----:B------:R-:W-:Y:S01]  /*13370*/  HMMA.16816.F32.BF16 R64, R4, R16, R64 ;  /* 0x000000100440723c */ /* 0x000fe20000041840 */
[----:B------:R-:W-:Y:S02]  /*13380*/  FADD.FTZ R113, R113, R110 ;  /* 0x0000006e71717221 */ /* 0x000fe40000010000 */
[----:B------:R-:W-:-:S05]  /*13390*/  FADD.FTZ R118, R118, R119 ;  /* 0x0000007776767221 */ /* 0x000fca0000010000 */
        /* <DEDUP_REMOVED lines=80> */
[C---:B------:R-:W-:Y:S08]  /*138a0*/  HMMA.16816.F32.BF16 R40, R4.reuse, R20, R40 ;  /* 0x000000140428723c */ /* 0x040ff00000041828 */
[C---:B------:R-:W-:Y:S08]  /*138b0*/  HMMA.16816.F32.BF16 R44, R4.reuse, R22, R44 ;  /* 0x00000016042c723c */ /* 0x040ff0000004182c */
[C---:B-1----:R-:W-:Y:S08]  /*138c0*/  HMMA.16816.F32.BF16 R64, R4.reuse, R8, R64 ;  /* 0x000000080440723c */ /* 0x042ff00000041840 */
[C---:B------:R-:W-:Y:S01]  /*138d0*/  HMMA.16816.F32.BF16 R68, R4.reuse, R10, R68 ;  /* 0x0000000a0444723c */ /* 0x040fe20000041844 */
[----:B------:R-:W1:Y:S07]  /*138e0*/  LDSM.16.MT88.4 R8, [R140+0xb800] ;  /* 0x00b800008c08783b */ /* 0x000e6e0000004200 */
[C---:B---3--:R-:W-:Y:S08]  /*138f0*/  HMMA.16816.F32.BF16 R72, R4.reuse, R16, R72 ;  /* 0x000000100448723c */ /* 0x048ff00000041848 */
[C---:B------:R-:W-:Y:S08]  /*13900*/  HMMA.16816.F32.BF16 R92, R4.reuse, R18, R92 ;  /* 0x00000012045c723c */ /* 0x040ff0000004185c */
[C---:B--2---:R-:W-:Y:S08]  /*13910*/  HMMA.16816.F32.BF16 R76, R4.reuse, R12, R76 ;  /* 0x0000000c044c723c */ /* 0x044ff0000004184c */
[C---:B------:R-:W-:Y:S08]  /*13920*/  HMMA.16816.F32.BF16 R80, R4.reuse, R14, R80 ;  /* 0x0000000e0450723c */ /* 0x040ff00000041850 */
[C---:B-1----:R-:W-:Y:S08]  /*13930*/  HMMA.16816.F32.BF16 R88, R4.reuse, R8, R88 ;  /* 0x000000080458723c */ /* 0x042ff00000041858 */
[----:B------:R-:W-:Y:S08]  /*13940*/  HMMA.16816.F32.BF16 R84, R4, R10, R84 ;  /* 0x0000000a0454723c */ /* 0x000ff00000041854 */
.L_x_5709:
        /* <DEDUP_REMOVED lines=12> */
.L_x_5719:
        /* <DEDUP_REMOVED lines=48> */
[----:B------:R-:W-:Y:S01]  /*13d10*/  IMAD.MOV.U32 R3, RZ, RZ, 0x40 ;  /* 0x00000040ff037424 */ /* 0x000fe200078e00ff */
[----:B------:R-:W-:Y:S03]  /*13d20*/  LEA.HI.X.SX32 R11, R9, R159, 0x2, P0 ;  /* 0x0000009f090b7211 */ /* 0x000fe600000f16ff */
[----:B------:R-:W-:Y:S01]  /*13d30*/  IMAD R3, R2, c[0x0][0x2d0], -R3 ;  /* 0x0000b40002037a24 */ /* 0x000fe200078e0a03 */
        /* <DEDUP_REMOVED lines=9> */
[----:B------:R-:W-:Y:S05]  /*13dd0*/  SHF.R.S32.HI R3, RZ, 0x1f, R4 ;  /* 0x0000001fff037819 */ /* 0x000fea0000011404 */
[----:B------:R-:W-:Y:S04]  /*13de0*/  IMAD R3, R3, c[0x0][0x188], RZ ;  /* 0x0000620003037a24 */ /* 0x000fe800078e02ff */
[----:B------:R-:W-:Y:S04]  /*13df0*/  IMAD R3, R4, c[0x0][0x18c], R3 ;  /* 0x0000630004037a24 */ /* 0x000fe800078e0203 */
[----:B------:R-:W-:Y:S02]  /*13e00*/  IMAD.IADD R106, R7, 0x1, R3 ;  /* 0x00000001076a7824 */ /* 0x000fe400078e0203 */
[----:B------:R-:W-:Y:S03]  /*13e10*/  IMAD.MOV.U32 R3, RZ, RZ, R6 ;  /* 0x000000ffff037224 */ /* 0x000fe600078e0006 */
.L_x_5716:
[----:B------:R-:W-:Y:S02]  /*13e20*/  LOP3.LUT P4, RZ, R163, 0x1, RZ, 0xc0, !PT ;  /* 0x00000001a3ff7812 */ /* 0x000fe4000788c0ff */
[-C--:B------:R-:W-:Y:S02]  /*13e30*/  LEA R2, P6, R3, R170.reuse, 0x1 ;  /* 0x000000aa03027211 */ /* 0x080fe400078c08ff */
[----:B------:R-:W-:Y:S02]  /*13e40*/  LOP3.LUT P2, RZ, R163, 0x2, RZ, 0xc0, !PT ;  /* 0x00000002a3ff7812 */ /* 0x000fe4000784c0ff */
[C---:B------:R-:W-:Y:S02]  /*13e50*/  IADD3 R107, P0, R154.reuse, R3, RZ ;  /* 0x000000039a6b7210 */ /* 0x040fe40007f1e0ff */
[--C-:B------:R-:W-:Y:S02]  /*13e60*/  LEA.HI.X R3, R3, R171, R106.reuse, 0x1, P6 ;  /* 0x000000ab03037211 */ /* 0x100fe400030f0c6a */
[C---:B------:R-:W-:Y:S01]  /*13e70*/  IADD3 R101, P1, R154.reuse, R107, RZ ;  /* 0x0000006b9a657210 */ /* 0x040fe20007f3e0ff */
[----:B------:R-:W-:Y:S02]  /*13e80*/  IMAD.X R104, R153, 0x1, R106, P0 ;  /* 0x0000000199687824 */ /* 0x000fe400000e066a */
[----:B------:R-:W-:Y:S01]  /*13e90*/  @!PT LDS RZ, [RZ] ;  /* 0x00000000fffff984 */ /* 0x000fe20000000800 */
[----:B------:R-:W-:Y:S01]  /*13ea0*/  @!PT LDS RZ, [RZ] ;  /* 0x00000000fffff984 */ /* 0x000fe20000000800 */
[----:B------:R-:W-:Y:S01]  /*13eb0*/  @!PT LDS RZ, [RZ] ;  /* 0x00000000fffff984 */ /* 0x000fe20000000800 */
[----:B------:R1:W-:Y:S01]  /*13ec0*/  @P4 LDGSTS.E.BYPASS.LTC128B.128 [R164+0x8000], [R2.64] ;  /* 0x0800000002a44fae */ /* 0x0003e2000b901d46 */
[-C--:B------:R-:W-:Y:S01]  /*13ed0*/  @P4 LEA R174, P5, R107, R170.reuse, 0x1 ;  /* 0x000000aa6bae4211 */ /* 0x080fe200078a08ff */
[--C-:B------:R-:W-:Y:S01]  /*13ee0*/  IMAD.X R106, R153, 0x1, R104.reuse, P1 ;  /* 0x00000001996a7824 */ /* 0x100fe200008e0668 */
[-C--:B------:R-:W-:Y:S01]  /*13ef0*/  @P4 LEA R180, P6, R101, R170.reuse, 0x1 ;  /* 0x000000aa65b44211 */ /* 0x080fe200078c08ff */
[----:B------:R-:W-:Y:S01]  /*13f00*/  @!P4 STS.128 [R164+0x8000], RZ ;  /* 0x008000ffa400c388 */ /* 0x000fe20000000c00 */
[CC--:B------:R-:W-:Y:S02]  /*13f10*/  @P4 LEA.HI.X R175, R107.reuse, R171.reuse, R104, 0x1, P5 ;  /* 0x000000ab6baf4211 */ /* 0x0c0fe400028f0c68 */
[-C--:B------:R-:W-:Y:S01]  /*13f20*/  @P2 LEA R172, P0, R107, R170.reuse, 0x1 ;  /* 0x000000aa6bac2211 */ /* 0x080fe200078008ff */
[----:B------:R-:W-:Y:S01]  /*13f30*/  @!PT LDS RZ, [RZ] ;  /* 0x00000000fffff984 */ /* 0x000fe20000000800 */
[----:B------:R-:W-:Y:S01]  /*13f40*/  @!PT LDS RZ, [RZ] ;  /* 0x00000000fffff984 */ /* 0x000fe20000000800 */
[----:B------:R-:W-:Y:S01]  /*13f50*/  @!PT LDS RZ, [RZ] ;  /* 0x00000000fffff984 */ /* 0x000fe20000000800 */
[----:B------:R1:W-:Y:S01]  /*13f60*/  @P2 LDGSTS.E.BYPASS.LTC128B.128 [R164+0xa000], [R2.64+0x80] ;  /* 0x0a00008002a42fae */ /* 0x0003e2000b901d46 */
[-C--:B------:R-:W-:Y:S02]  /*13f70*/  @P4 LEA.HI.X R181, R101, R171.reuse, R106, 0x1, P6 ;  /* 0x000000ab65b54211 */ /* 0x080fe400030f0c6a */
[----:B------:R-:W-:Y:S01]  /*13f80*/  @P2 LEA.HI.X R173, R107, R171, R104, 0x1, P0 ;  /* 0x000000ab6bad2211 */ /* 0x000fe200000f0c68 */
[----:B------:R-:W-:Y:S01]  /*13f90*/  @!P2 STS.128 [R164+0xa000], RZ ;  /* 0x00a000ffa400a388 */ /* 0x000fe20000000c00 */
[CC--:B------:R-:W-:Y:S02]  /*13fa0*/  @P2 LEA R176, P1, R101.reuse, R170.reuse, 0x1 ;  /* 0x000000aa65b02211 */ /* 0x0c0fe400078208ff */
[----:B------:R-:W-:Y:S01]  /*13fb0*/  IADD3 R107, P0, R154, R101, RZ ;  /* 0x000000659a6b7210 */ /* 0x000fe20007f1e0ff */
[----:B------:R-:W-:Y:S01]  /*13fc0*/  @!PT LDS RZ, [RZ] ;  /* 0x00000000fffff984 */ /* 0x000fe20000000800 */
[----:B------:R-:W-:Y:S01]  /*13fd0*/  @!PT LDS RZ, [RZ] ;  /* 0x00000000fffff984 */ /* 0x000fe20000000800 */
[----:B------:R-:W-:Y:S01]  /*13fe0*/  @!PT LDS RZ, [RZ] ;  /* 0x00000000fffff984 */ /* 0x000fe20000000800 */
[----:B------:R1:W-:Y:S01]  /*13ff0*/  @P4 LDGSTS.E.BYPASS.LTC128B.128 [R164+0x8800], [R174.64] ;  /* 0x08800000aea44fae */ /* 0x0003e2000b901d46 */
[-CC-:B------:R-:W-:Y:S02]  /*14000*/  @P2 LEA.HI.X R177, R101, R171.reuse, R106.reuse, 0x1, P1 ;  /* 0x000000ab65b12211 */ /* 0x180fe400008f0c6a */
[-C--:B------:R-:W-:Y:S01]  /*14010*/  @P4 LEA R178, P5, R107, R170.reuse, 0x1 ;  /* 0x000000aa6bb24211 */ /* 0x080fe200078a08ff */
[----:B------:R-:W-:Y:S01]  /*14020*/  @!P4 STS.128 [R164+0x8800], RZ ;  /* 0x008800ffa400c388 */ /* 0x000fe20000000c00 */
[----:B------:R-:W-:Y:S01]  /*14030*/  IMAD.X R104, R153, 0x1, R106, P0 ;  /* 0x0000000199687824 */ /* 0x000fe200000e066a */
[C---:B------:R-:W-:Y:S02]  /*14040*/  @P2 LEA R170, P0, R107.reuse, R170, 0x1 ;  /* 0x000000aa6baa2211 */ /* 0x040fe400078008ff */
[----:B------:R-:W-:Y:S01]  /*14050*/  @!PT LDS RZ, [RZ] ;  /* 0x00000000fffff984 */ /* 0x000fe20000000800 */
[----:B------:R-:W-:Y:S01]  /*14060*/  @!PT LDS RZ, [RZ] ;  /* 0x00000000fffff984 */ /* 0x000fe20000000800 */
[----:B------:R-:W-:Y:S01]  /*14070*/  @!PT LDS RZ, [RZ] ;  /* 0x00000000fffff984 */ /* 0x000fe20000000800 */
[----:B------:R1:W-:Y:S02]  /*14080*/  @P2 LDGSTS.E.BYPASS.LTC128B.128 [R164+0xa800], [R172.64+0x80] ;  /* 0x0a800080aca42fae */ /* 0x0003e4000b901d46 */
[CCC-:B------:R-:W-:Y:S02]  /*14090*/  @P4 LEA.HI.X R179, R107.reuse, R171.reuse, R104.reuse, 0x1, P5 ;  /* 0x000000ab6bb34211 */ /* 0x1c0fe400028f0c68 */
[----:B------:R-:W-:Y:S01]  /*140a0*/  @!P2 STS.128 [R164+0xa800], RZ ;  /* 0x00a800ffa400a388 */ /* 0x000fe20000000c00 */
[----:B------:R-:W-:Y:S02]  /*140b0*/  @P2 LEA.HI.X R171, R107, R171, R104, 0x1, P0 ;  /* 0x000000ab6bab2211 */ /* 0x000fe400000f0c68 */
[----:B------:R-:W-:Y:S01]  /*140c0*/  ISETP.GE.AND P0, PT, R162, 0x2, PT ;  /* 0x00000002a200780c */ /* 0x000fe20003f06270 */
        /* <DEDUP_REMOVED lines=23> */
[----:B------:R-:W5:Y:S04]  /*14240*/  LDSM.16.M88.4 R120, [R149+0x5000] ;  /* 0x005000009578783b */ /* 0x000f680000000200 */
[----:B------:R-:W0:Y:S01]  /*14250*/  LDGDEPBAR ;  /* 0x00000000000079af */ /* 0x000e220000000000 */
[----:B--2---:R-:W-:Y:S03]  /*14260*/  IMAD.MOV.U32 R170, RZ, RZ, R2 ;  /* 0x000000ffffaa7224 */ /* 0x004fe600078e0002 */
[----:B------:R-:W2:Y:S01]  /*14270*/  LDSM.16.M88.4 R124, [R149+0x5800] ;  /* 0x00580000957c783b */ /* 0x000ea20000000200 */
[----:B------:R-:W-:Y:S03]  /*14280*/  IMAD.MOV.U32 R171, RZ, RZ, R3 ;  /* 0x000000ffffab7224 */ /* 0x000fe600078e0003 */
[----:B------:R-:W-:Y:S01]  /*14290*/  LDSM.16.M88.4 R128, [R138] ;  /* 0x000000008a80783b */ /* 0x000fe20000000200 */
[C---:B---3--:R-:W-:Y:S08]  /*142a0*/  HMMA.16816.F32.BF16 R4, R108.reuse, R112, RZ ;  /* 0x000000706c04723c */ /* 0x048ff000000418ff */
[C---:B------:R-:W-:Y:S01]  /*142b0*/  HMMA.16816.F32.BF16 R8, R108.reuse, R114, RZ ;  /* 0x000000726c08723c */ /* 0x040fe200000418ff */
[----:B------:R-:W-:Y:S07]  /*142c0*/  LDSM.16.M88.4 R112, [R148] ;  /* 0x000000009470783b */ /* 0x000fee0000000200 */
[C---:B----4-:R-:W-:Y:S08]  /*142d0*/  HMMA.16816.F32.BF16 R12, R108.reuse, R116, RZ ;  /* 0x000000746c0c723c */ /* 0x050ff000000418ff */
[C---:B------:R-:W-:Y:S01]  /*142e0*/  HMMA.16816.F32.BF16 R16, R108.reuse, R118, RZ ;  /* 0x000000766c10723c */ /* 0x040fe200000418ff */
[----:B------:R-:W3:Y:S07]  /*142f0*/  LDSM.16.M88.4 R116, [R147] ;  /* 0x000000009374783b */ /* 0x000eee0000000200 */
[C---:B-----5:R-:W-:Y:S08]  /*14300*/  HMMA.16816.F32.BF16 R20, R108.reuse, R120, RZ ;  /* 0x000000786c14723c */ /* 0x060ff000000418ff */
[C---:B------:R-:W-:Y:S01]  /*14310*/  HMMA.16816.F32.BF16 R24, R108.reuse, R122, RZ ;  /* 0x0000007a6c18723c */ /* 0x040fe200000418ff */
[----:B------:R-:W4:Y:S07]  /*14320*/  LDSM.16.M88.4 R120, [R139] ;  /* 0x000000008b78783b */ /* 0x000f2e0000000200 */
[C---:B--2---:R-:W-:Y:S08]  /*14330*/  HMMA.16816.F32.BF16 R28, R108.reuse, R124, RZ ;  /* 0x0000007c6c1c723c */ /* 0x044ff000000418ff */
[----:B------:R-:W-:Y:S01]  /*14340*/  HMMA.16816.F32.BF16 R32, R108, R126, RZ ;  /* 0x0000007e6c20723c */ /* 0x000fe200000418ff */
[----:B------:R-:W2:Y:S04]  /*14350*/  LDSM.16.M88.4 R108, [R137] ;  /* 0x00000000896c783b */ /* 0x000ea80000000200 */
[----:B------:R-:W-:Y:S03]  /*14360*/  LDSM.16.M88.4 R124, [R143+0x4800] ;  /* 0x004800008f7c783b */ /* 0x000fe60000000200 */
[C---:B---3--:R-:W-:Y:S08]  /*14370*/  HMMA.16816.F32.BF16 R4, R112.reuse, R116, R4 ;  /* 0x000000747004723c */ /* 0x048ff00000041804 */
[C---:B------:R-:W-:Y:S01]  /*14380*/  HMMA.16816.F32.BF16 R8, R112.reuse, R118, R8 ;  /* 0x000000767008723c */ /* 0x040fe20000041808 */
[----:B------:R-:W-:Y:S07]  /*14390*/  LDSM.16.M88.4 R116, [R146] ;  /* 0x000000009274783b */ /* 0x000fee0000000200 */
[C---:B----4-:R-:W-:Y:S08]  /*143a0*/  HMMA.16816.F32.BF16 R12, R112.reuse, R120, R12 ;  /* 0x00000078700c723c */ /* 0x050ff0000004180c */
[C---:B------:R-:W-:Y:S01]  /*143b0*/  HMMA.16816.F32.BF16 R16, R112.reuse, R122, R16 ;  /* 0x0000007a7010723c */ /* 0x040fe20000041810 */
[----:B------:R-:W3:Y:S07]  /*143c0*/  LDSM.16.M88.4 R120, [R143+0x4000] ;  /* 0x004000008f78783b */ /* 0x000eee0000000200 */
[C---:B------:R-:W-:Y:S08]  /*143d0*/  HMMA.16816.F32.BF16 R20, R112.reuse, R128, R20 ;  /* 0x000000807014723c */ /* 0x040ff00000041814 */
[C---:B------:R-:W-:Y:S08]  /*143e0*/  HMMA.16816.F32.BF16 R24, R112.reuse, R130, R24 ;  /* 0x000000827018723c */ /* 0x040ff00000041818 */
[C---:B--2---:R-:W-:Y:S08]  /*143f0*/  HMMA.16816.F32.BF16 R28, R112.reuse, R108, R28 ;  /* 0x0000006c701c723c */ /* 0x044ff0000004181c */
[----:B------:R-:W-:Y:S01]  /*14400*/  HMMA.16816.F32.BF16 R32, R112, R110, R32 ;  /* 0x0000006e7020723c */ /* 0x000fe20000041820 */
[----:B------:R-:W2:Y:S04]  /*14410*/  LDSM.16.M88.4 R108, [R143+0x5000] ;  /* 0x005000008f6c783b */ /* 0x000ea80000000200 */
[----:B------:R-:W4:Y:S03]  /*14420*/  LDSM.16.M88.4 R112, [R143+0x5800] ;  /* 0x005800008f70783b */ /* 0x000f260000000200 */
[C---:B---3--:R-:W-:Y:S08]  /*14430*/  HMMA.16816.F32.BF16 R4, R116.reuse, R120, R4 ;  /* 0x000000787404723c */ /* 0x048ff00000041804 */
[C---:B------:R-:W-:Y:S01]  /*14440*/  HMMA.16816.F32.BF16 R8, R116.reuse, R122, R8 ;  /* 0x0000007a7408723c */ /* 0x040fe20000041808 */
[----:B------:R-:W-:Y:S07]  /*14450*/  LDSM.16.M88.4 R120, [R136] ;  /* 0x000000008878783b */ /* 0x000fee0000000200 */
[C---:B------:R-:W-:Y:S08]  /*14460*/  HMMA.16816.F32.BF16 R12, R116.reuse, R124, R12 ;  /* 0x0000007c740c723c */ /* 0x040ff0000004180c */
[C---:B------:R-:W-:Y:S01]  /*14470*/  HMMA.16816.F32.BF16 R16, R116.reuse, R126, R16 ;  /* 0x0000007e7410723c */ /* 0x040fe20000041810 */
[----:B------:R-:W-:Y:S07]  /*14480*/  LDSM.16.M88.4 R124, [R136+0x800] ;  /* 0x00080000887c783b */ /* 0x000fee0000000200 */
[C---:B--2---:R-:W-:Y:S08]  /*14490*/  HMMA.16816.F32.BF16 R20, R116.reuse, R108, R20 ;  /* 0x0000006c7414723c */ /* 0x044ff00000041814 */
[C---:B------:R-:W-:Y:S01]  /*144a0*/  HMMA.16816.F32.BF16 R24, R116.reuse, R110, R24 ;  /* 0x0000006e7418723c */ /* 0x040fe20000041818 */
[----:B------:R-:W2:Y:S07]  /*144b0*/  LDSM.16.M88.4 R108, [R145] ;  /* 0x00000000916c783b */ /* 0x000eae0000000200 */
[C---:B----4-:R-:W-:Y:S08]  /*144c0*/  HMMA.16816.F32.BF16 R28, R116.reuse, R112, R28 ;  /* 0x00000070741c723c */ /* 0x050ff0000004181c */
[----:B------:R-:W-:Y:S01]  /*144d0*/  HMMA.16816.F32.BF16 R32, R116, R114, R32 ;  /* 0x000000727420723c */ /* 0x000fe20000041820 */
[----:B------:R-:W3:Y:S04]  /*144e0*/  LDSM.16.M88.4 R112, [R136+0x1000] ;  /* 0x001000008870783b */ /* 0x000ee80000000200 */
        /* <DEDUP_REMOVED lines=8> */
[C---:B------:R-:W-:Y:S01]  /*14570*/  HMMA.16816.F32.BF16 R24, R108.reuse, R114, R24 ;  /* 0x000000726c18723c */ /* 0x040fe20000041818 */
[----:B------:R-:W2:Y:S07]  /*14580*/  LDSM.16.M88.4 R112, [R150+0x2000] ;  /* 0x002000009670783b */ /* 0x000eae0000000200 */
[C---:B----4-:R-:W-:Y:S08]  /*14590*/  HMMA.16816.F32.BF16 R28, R108.reuse, R116, R28 ;  /* 0x000000746c1c723c */ /* 0x050ff0000004181c */
[----:B------:R-:W-:Y:S01]  /*145a0*/  HMMA.16816.F32.BF16 R32, R108, R118, R32 ;  /* 0x000000766c20723c */ /* 0x000fe20000041820 */
[----:B------:R-:W3:Y:S04]  /*145b0*/  LDSM.16.M88.4 R108, [R149+0x7000] ;  /* 0x00700000956c783b */ /* 0x000ee80000000200 */
[----:B------:R-:W4:Y:S03]  /*145c0*/  LDSM.16.M88.4 R116, [R149+0x7800] ;  /* 0x007800009574783b */ /* 0x000f260000000200 */
[C---:B--2---:R-:W-:Y:S08]  /*145d0*/  HMMA.16816.F32.BF16 R4, R112.reuse, R120, R4 ;  /* 0x000000787004723c */ /* 0x044ff00000041804 */
[C---:B------:R-:W-:Y:S01]  /*145e0*/  HMMA.16816.F32.BF16 R8, R112.reuse, R122, R8 ;  /* 0x0000007a7008723c */ /* 0x040fe20000041808 */
[----:B------:R-:W-:Y:S07]  /*145f0*/  LDSM.16.M88.4 R120, [R135] ;  /* 0x000000008778783b */ /* 0x000fee0000000200 */
[C---:B------:R-:W-:Y:S08]  /*14600*/  HMMA.16816.F32.BF16 R12, R112.reuse, R124, R12 ;  /* 0x0000007c700c723c */ /* 0x040ff0000004180c */
[C---:B------:R-:W-:Y:S01]  /*14610*/  HMMA.16816.F32.BF16 R16, R112.reuse, R126, R16 ;  /* 0x0000007e7010723c */ /* 0x040fe20000041810 */
[----:B------:R-:W-:Y:S07]  /*14620*/  LDSM.16.M88.4 R124, [R134] ;  /* 0x00000000867c783b */ /* 0x000fee0000000200 */
[C---:B---3--:R-:W-:Y:S08]  /*14630*/  HMMA.16816.F32.BF16 R20, R112.reuse, R108, R20 ;  /* 0x0000006c7014723c */ /* 0x048ff00000041814 */
[C---:B------:R-:W-:Y:S01]  /*14640*/  HMMA.16816.F32.BF16 R24, R112.reuse, R110, R24 ;  /* 0x0000006e7018723c */ /* 0x040fe20000041818 */
[----:B------:R-:W2:Y:S07]  /*14650*/  LDSM.16.M88.4 R108, [R148+0x2000] ;  /* 0x00200000946c783b */ /* 0x000eae0000000200 */
[C---:B----4-:R-:W-:Y:S08]  /*14660*/  HMMA.16816.F32.BF16 R28, R112.reuse, R116, R28 ;  /* 0x00000074701c723c */ /* 0x050ff0000004181c */
[----:B------:R-:W-:Y:S01]  /*14670*/  HMMA.16816.F32.BF16 R32, R112, R118, R32 ;  /* 0x000000767020723c */ /* 0x000fe20000041820 */
[----:B------:R-:W3:Y:S04]  /*14680*/  LDSM.16.M88.4 R112, [R133] ;  /* 0x000000008570783b */ /* 0x000ee80000000200 */
[----:B------:R-:W4:Y:S03]  /*14690*/  LDSM.16.M88.4 R116, [R132] ;  /* 0x000000008474783b */ /* 0x000f260000000200 */
        /* <DEDUP_REMOVED lines=26> */
[----:B------:R-:W-:Y:S04]  /*14840*/  DEPBAR.LE SB0, 0x0 ;  /* 0x000080000000791a */ /* 0x000fe80000000000 */
[----:B------:R-:W-:Y:S01]  /*14850*/  BAR.SYNC.DEFER_BLOCKING 0x0 ;  /* 0x0000000000007b1d */ /* 0x000fe20000010000 */
[C---:B--2---:R-:W-:Y:S08]  /*14860*/  HMMA.16816.F32.BF16 R4, R108.reuse, R120, R4 ;  /* 0x000000786c04723c */ /* 0x044ff00000041804 */
[C---:B------:R-:W-:Y:S08]  /*14870*/  HMMA.16816.F32.BF16 R8, R108.reuse, R122, R8 ;  /* 0x0000007a6c08723c */ /* 0x040ff00000041808 */
[C---:B------:R-:W-:Y:S08]  /*14880*/  HMMA.16816.F32.BF16 R12, R108.reuse, R124, R12 ;  /* 0x0000007c6c0c723c */ /* 0x040ff0000004180c */
[C---:B------:R-:W-:Y:S08]  /*14890*/  HMMA.16816.F32.BF16 R16, R108.reuse, R126, R16 ;  /* 0x0000007e6c10723c */ /* 0x040ff00000041810 */
[C---:B---3--:R-:W-:Y:S08]  /*148a0*/  HMMA.16816.F32.BF16 R20, R108.reuse, R112, R20 ;  /* 0x000000706c14723c */ /* 0x048ff00000041814 */
[C---:B------:R-:W-:Y:S08]  /*148b0*/  HMMA.16816.F32.BF16 R24, R108.reuse, R114, R24 ;  /* 0x000000726c18723c */ /* 0x040ff00000041818 */
[C---:B----4-:R-:W-:Y:S08]  /*148c0*/  HMMA.16816.F32.BF16 R28, R108.reuse, R116, R28 ;  /* 0x000000746c1c723c */ /* 0x050ff0000004181c */
[----:B------:R-:W-:Y:S01]  /*148d0*/  HMMA.16816.F32.BF16 R32, R108, R118, R32 ;  /* 0x000000766c20723c */ /* 0x000fe20000041820 */
[----:B------:R-:W-:Y:S03]  /*148e0*/  @!UPT UIADD3 URZ, URZ, URZ, URZ ;  /* 0x0000003f3f3ff290 */ /* 0x000fe6000fffe03f */
[----:B------:R-:W-:-:S11]  /*148f0*/  @!P0 BRA `(.L_x_5717) ;  /* 0x000007f000008947 */ /* 0x000fd60003800000 */
[----:B-1----:R-:W-:Y:S02]  /*14900*/  MOV R107, UR5 ;  /* 0x00000005006b7c02 */ /* 0x002fe40008000f00 */
        /* <DEDUP_REMOVED lines=33> */
[----:B------:R-:W-:Y:S02]  /*14b20*/  ISETP.GE.AND P1, PT, R110, RZ, PT ;  /* 0x000000ff6e00720c */ /* 0x000fe40003f26270 */
[----:B------:R-:W-:Y:S05]  /*14b30*/  LOP3.LUT R2, RZ, c[0x0][0x2d0], RZ, 0x33, !PT ;  /* 0x0000b400ff027a12 */ /* 0x000fea00078e33ff */
        /* <DEDUP_REMOVED lines=27> */
[----:B------:R-:W-:Y:S05]  /*14cf0*/  IMAD.MOV.U32 R107, RZ, RZ, R106 ;  /* 0x000000ffff6b7224 */ /* 0x000fea00078e006a */
.L_x_5718:
[CC--:B------:R-:W-:Y:S02]  /*14d00*/  LEA R110, P6, R107.reuse, R160.reuse, 0x1 ;  /* 0x000000a06b6e7211 */ /* 0x0c0fe400078c08ff */
[C---:B------:R-:W-:Y:S02]  /*14d10*/  IADD3 R101, P0, R152.reuse, R107, RZ ;  /* 0x0000006b98657210 */ /* 0x040fe40007f1e0ff */
[--C-:B------:R-:W-:Y:S02]  /*14d20*/  LEA.HI.X R111, R107, R157, R104.reuse, 0x1, P6 ;  /* 0x0000009d6b6f7211 */ /* 0x100fe400030f0c68 */
[-C--:B------:R-:W-:Y:S01]  /*14d30*/  @P4 LEA R108, P5, R101, R160.reuse, 0x1 ;  /* 0x000000a0656c4211 */ /* 0x080fe200078a08ff */
        /* <DEDUP_REMOVED lines=8> */
[----:B------:R1:W-:Y:S01]  /*14dc0*/  @!P4 STS.128 [R164+0x4000], RZ ;  /* 0x004000ffa400c388 */ /* 0x0003e20000000c00 */
[-CC-:B------:R-:W-:Y:S01]  /*14dd0*/  @P2 LEA.HI.X R107, R101, R157.reuse, R2.reuse, 0x1, P0 ;  /* 0x0000009d656b2211 */ /* 0x180fe200000f0c02 */
[----:B------:R-:W-:Y:S01]  /*14de0*/  IMAD.X R104, R151, 0x1, R2, P1 ;  /* 0x0000000197687824 */ /* 0x000fe200008e0602 */
[CC--:B------:R-:W-:Y:S01]  /*14df0*/  @P4 LEA R116, P6, R3.reuse, R160.reuse, 0x1 ;  /* 0x000000a003744211 */ /* 0x0c0fe200078c08ff */
[----:B------:R-:W-:Y:S01]  /*14e00*/  @!PT LDS RZ, [RZ] ;  /* 0x00000000fffff984 */ /* 0x000fe20000000800 */
[----:B------:R-:W-:Y:S01]  /*14e10*/  @!PT LDS RZ, [RZ] ;  /* 0x00000000fffff984 */ /* 0x000fe20000000800 */
[----:B------:R-:W-:Y:S01]  /*14e20*/  @!PT LDS RZ, [RZ] ;  /* 0x00000000fffff984 */ /* 0x000fe20000000800 */
[----:B------:R1:W-:Y:S01]  /*14e30*/  @P2 LDGSTS.E.BYPASS.LTC128B.128 [R164+0x6000], [R110.64+0x80] ;  /* 0x060000806ea42fae */ /* 0x0003e2000b901d46 */
[CC--:B------:R-:W-:Y:S02]  /*14e40*/  @P2 LEA R112, P1, R3.reuse, R160.reuse, 0x1 ;  /* 0x000000a003702211 */ /* 0x0c0fe400078208ff */
[CCC-:B------:R-:W-:Y:S01]  /*14e50*/  @P4 LEA.HI.X R117, R3.reuse, R157.reuse, R104.reuse, 0x1, P6 ;  /* 0x0000009d03754211 */ /* 0x1c0fe200030f0c68 */
[----:B------:R1:W-:Y:S01]  /*14e60*/  @!P2 STS.128 [R164+0x6000], RZ ;  /* 0x006000ffa400a388 */ /* 0x0003e20000000c00 */
[--C-:B------:R-:W-:Y:S02]  /*14e70*/  @P2 LEA.HI.X R113, R3, R157, R104.reuse, 0x1, P1 ;  /* 0x0000009d03712211 */ /* 0x100fe400008f0c68 */
[----:B------:R-:W-:Y:S01]  /*14e80*/  IADD3 R101, P0, R152, R3, RZ ;  /* 0x0000000398657210 */ /* 0x000fe20007f1e0ff */
[----:B------:R-:W-:Y:S01]  /*14e90*/  @!PT LDS RZ, [RZ] ;  /* 0x00000000fffff984 */ /* 0x000fe20000000800 */
[----:B------:R-:W-:Y:S01]  /*14ea0*/  @!PT LDS RZ, [RZ] ;  /* 0x00000000fffff984 */ /* 0x000fe20000000800 */
[----:B------:R-:W-:Y:S01]  /*14eb0*/  @!PT LDS RZ, [RZ] ;  /* 0x00000000fffff984 */ /* 0x000fe20000000800 */
[----:B------:R1:W-:Y:S03]  /*14ec0*/  @P4 LDGSTS.E.BYPASS.LTC128B.128 [R164+0x4800], [R108.64] ;  /* 0x048000006ca44fae */ /* 0x0003e6000b901d46 */
[-C--:B------:R-:W-:Y:S01]  /*14ed0*/  @P4 LEA R114, P5, R101, R160.reuse, 0x1 ;  /* 0x000000a065724211 */ /* 0x080fe200078a08ff */
[----:B------:R1:W-:Y:S01]  /*14ee0*/  @!P4 STS.128 [R164+0x4800], RZ ;  /* 0x004800ffa400c388 */ /* 0x0003e20000000c00 */
[----:B------:R-:W-:Y:S01]  /*14ef0*/  IMAD.X R2, R151, 0x1, R104, P0 ;  /* 0x0000000197027824 */ /* 0x000fe200000e0668 */
[C---:B------:R-:W-:Y:S01]  /*14f00*/  @P2 LEA R118, P0, R101.reuse, R160, 0x1 ;  /* 0x000000a065762211 */ /* 0x040fe200078008ff */
[----:B------:R-:W-:Y:S01]  /*14f10*/  IMAD.MOV.U32 R160, RZ, RZ, R110 ;  /* 0x000000ffffa07224 */ /* 0x000fe200078e006e */
[----:B------:R-:W-:Y:S01]  /*14f20*/  @!PT LDS RZ, [RZ] ;  /* 0x00000000fffff984 */ /* 0x000fe20000000800 */
[----:B------:R-:W-:Y:S01]  /*14f30*/  @!PT LDS RZ, [RZ] ;  /* 0x00000000fffff984 */ /* 0x000fe20000000800 */
[----:B------:R-:W-:Y:S01]  /*14f40*/  @!PT LDS RZ, [RZ] ;  /* 0x00000000fffff984 */ /* 0x000fe20000000800 */
[----:B------:R1:W-:Y:S02]  /*14f50*/  @P2 LDGSTS.E.BYPASS.LTC128B.128 [R164+0x6800], [R106.64+0x80] ;  /* 0x068000806aa42fae */ /* 0x0003e4000b901d46 */
[CCC-:B------:R-:W-:Y:S02]  /*14f60*/  @P4 LEA.HI.X R115, R101.reuse, R157.reuse, R2.reuse, 0x1, P5 ;  /* 0x0000009d65734211 */ /* 0x1c0fe400028f0c02 */
        /* <DEDUP_REMOVED lines=24> */
.L_x_5717:
[----:B-1----:R-:W-:Y:S01]  /*150f0*/  FMNMX.FTZ R2, R4, R0, !PT ;  /* 0x0000000004027209 */ /* 0x002fe20007810000 */
        /* <DEDUP_REMOVED lines=36> */
[----:B------:R-:W-:Y:S08]  /*15340*/  LDSM.16.MT88.4 R108, [R142+0x8000] ;  /* 0x008000008e6c783b */ /* 0x000ff00000004200 */
[----:B------:R-:W1:Y:S08]  /*15350*/  SHFL.BFLY PT, R3, R106, 0x1, 0x1f ;  /* 0x0c201f006a037f89 */ /* 0x000e7000000e0000 */
[----:B------:R-:W2:Y:S01]  /*15360*/  SHFL.BFLY PT, R2, R107, 0x1, 0x1f ;  /* 0x0c201f006b027f89 */ /* 0x000ea200000e0000 */
[----:B-1----:R-:W-:Y:S04]  /*15370*/  FMNMX.FTZ R3, R106, R3, !PT ;  /* 0x000000036a037209 */ /* 0x002fe80007810000 */
[C---:B------:R-:W-:Y:S01]  /*15380*/  FSETP.NEU.FTZ.AND P0, PT, R3.reuse, -INF , PT ;  /* 0xff8000000300780b */ /* 0x040fe20003f1d000 */
[C---:B------:R-:W-:Y:S02]  /*15390*/  FADD.FTZ R0, -R3.reuse, R0 ;  /* 0x0000000003007221 */ /* 0x040fe40000010100 */
[----:B------:R-:W-:Y:S01]  /*153a0*/  FMUL.FTZ R125, R3, c[0x0][0x23c] ;  /* 0x00008f00037d7a20 */ /* 0x000fe20000410000 */
[----:B--2---:R-:W-:Y:S01]  /*153b0*/  FMNMX.FTZ R2, R107, R2, !PT ;  /* 0x000000026b027209 */ /* 0x004fe20007810000 */
[----:B------:R-:W-:Y:S03]  /*153c0*/  FMUL.FTZ R101, R0, c[0x0][0x23c] ;  /* 0x00008f0000657a20 */ /* 0x000fe60000410000 */
[----:B------:R-:W-:Y:S01]  /*153d0*/  FSEL R125, R125, RZ, P0 ;  /* 0x000000ff7d7d7208 */ /* 0x000fe20000000000 */
[C---:B------:R-:W-:Y:S01]  /*153e0*/  FADD.FTZ R0, -R2.reuse, R105 ;  /* 0x0000006902007221 */ /* 0x040fe20000010100 */
[C---:B------:R-:W-:Y:S01]  /*153f0*/  FSETP.NEU.FTZ.AND P0, PT, R2.reuse, -INF , PT ;  /* 0xff8000000200780b */ /* 0x040fe20003f1d000 */
[----:B------:R-:W-:Y:S01]  /*15400*/  FMUL.FTZ R121, R2, c[0x0][0x23c] ;  /* 0x00008f0002797a20 */ /* 0x000fe20000410000 */
[----:B------:R-:W1:Y:S01]  /*15410*/  MUFU.EX2 R101, R101 ;  /* 0x0000006500657308 */ /* 0x000e620000000800 */
[----:B------:R-:W-:Y:S02]  /*15420*/  FMUL.FTZ R104, R0, c[0x0][0x23c] ;  /* 0x00008f0000687a20 */ /* 0x000fe40000410000 */
[--C-:B------:R-:W-:Y:S01]  /*15430*/  FFMA.FTZ R120, R4, c[0x0][0x23c], -R125.reuse ;  /* 0x00008f0004787a23 */ /* 0x100fe2000001087d */
[----:B------:R-:W-:Y:S01]  /*15440*/  FSEL R121, R121, RZ, P0 ;  /* 0x000000ff79797208 */ /* 0x000fe20000000000 */
[--C-:B------:R-:W-:Y:S01]  /*15450*/  FFMA.FTZ R5, R5, c[0x0][0x23c], -R125.reuse ;  /* 0x00008f0005057a23 */ /* 0x100fe2000001087d */
[----:B------:R-:W-:Y:S01]  /*15460*/  ISETP.GT.AND P0, PT, R162, 0x1, PT ;  /* 0x00000001a200780c */ /* 0x000fe20003f04270 */
[----:B------:R-:W-:Y:S02]  /*15470*/  FFMA.FTZ R116, R8, c[0x0][0x23c], -R125 ;  /* 0x00008f0008747a23 */ /* 0x000fe4000001087d */
[--C-:B------:R-:W-:Y:S01]  /*15480*/  FFMA.FTZ R6, R6, c[0x0][0x23c], -R121.reuse ;  /* 0x00008f0006067a23 */ /* 0x100fe20000010879 */
[----:B------:R2:W3:Y:S01]  /*15490*/  MUFU.EX2 R0, R104 ;  /* 0x0000006800007308 */ /* 0x0004e20000000800 */
[----:B------:R-:W-:Y:S02]  /*154a0*/  FFMA.FTZ R7, R7, c[0x0][0x23c], -R121 ;  /* 0x00008f0007077a23 */ /* 0x000fe40000010879 */
[----:B------:R-:W-:Y:S02]  /*154b0*/  FFMA.FTZ R117, R9, c[0x0][0x23c], -R125 ;  /* 0x00008f0009757a23 */ /* 0x000fe4000001087d */
[--C-:B------:R-:W-:Y:S02]  /*154c0*/  FFMA.FTZ R118, R10, c[0x0][0x23c], -R121.reuse ;  /* 0x00008f000a767a23 */ /* 0x100fe40000010879 */
[----:B------:R-:W-:Y:S02]  /*154d0*/  FFMA.FTZ R119, R11, c[0x0][0x23c], -R121 ;  /* 0x00008f000b777a23 */ /* 0x000fe40000010879 */
[--C-:B------:R-:W-:Y:S01]  /*154e0*/  FFMA.FTZ R126, R28, c[0x0][0x23c], -R125.reuse ;  /* 0x00008f001c7e7a23 */ /* 0x100fe2000001087d */
[----:B------:R-:W-:Y:S01]  /*154f0*/  MUFU.EX2 R120, R120 ;  /* 0x0000007800787308 */ /* 0x000fe20000000800 */
[----:B------:R-:W-:Y:S02]  /*15500*/  FFMA.FTZ R129, R29, c[0x0][0x23c], -R125 ;  /* 0x00008f001d817a23 */ /* 0x000fe4000001087d */
[--C-:B------:R-:W-:Y:S02]  /*15510*/  FFMA.FTZ R128, R30, c[0x0][0x23c], -R121.reuse ;  /* 0x00008f001e807a23 */ /* 0x100fe40000010879 */
[C---:B-1----:R-:W-:Y:S02]  /*15520*/  FMUL.FTZ R8, R101.reuse, R96 ;  /* 0x0000006065087220 */ /* 0x042fe40000410000 */
[C---:B------:R-:W-:Y:S02]  /*15530*/  FMUL.FTZ R9, R101.reuse, R97 ;  /* 0x0000006165097220 */ /* 0x040fe40000410000 */
[C---:B------:R-:W-:Y:S01]  /*15540*/  FMUL.FTZ R36, R101.reuse, R36 ;  /* 0x0000002465247220 */ /* 0x040fe20000410000 */
[----:B------:R-:W1:Y:S01]  /*15550*/  MUFU.EX2 R5, R5 ;  /* 0x0000000500057308 */ /* 0x000e620000000800 */
[C---:B------:R-:W-:Y:S02]  /*15560*/  FMUL.FTZ R37, R101.reuse, R37 ;  /* 0x0000002565257220 */ /* 0x040fe40000410000 */
[C---:B------:R-:W-:Y:S01]  /*15570*/  FMUL.FTZ R40, R101.reuse, R40 ;  /* 0x0000002865287220 */ /* 0x040fe20000410000 */
[----:B--2---:R-:W2:Y:S01]  /*15580*/  LDSM.16.MT88.4 R104, [R144+0x8000] ;  /* 0x008000009068783b */ /* 0x004ea20000004200 */
[C---:B---3--:R-:W-:Y:S02]  /*15590*/  FMUL.FTZ R10, R0.reuse, R98 ;  /* 0x00000062000a7220 */ /* 0x048fe40000410000 */
        /* <DEDUP_REMOVED lines=8> */
[----:B------:R-:W3:Y:S01]  /*15620*/  MUFU.EX2 R7, R7 ;  /* 0x0000000700077308 */ /* 0x000ee20000000800 */
[----:B------:R-:W-:Y:S02]  /*15630*/  FMUL.FTZ R45, R101, R45 ;  /* 0x0000002d652d7220 */ /* 0x000fe40000410000 */
[C---:B------:R-:W-:Y:S01]  /*15640*/  FMUL.FTZ R46, R0.reuse, R46 ;  /* 0x0000002e002e7220 */ /* 0x040fe20000410000 */
[----:B-1----:R-:W-:Y:S01]  /*15650*/  F2FP.BF16.PACK_AB R96, R5, R120 ;  /* 0x000000780560723e */ /* 0x002fe200000010ff */
        /* <DEDUP_REMOVED lines=11> */
[----:B------:R-:W-:Y:S01]  /*15710*/  FMUL.FTZ R56, R101, R56 ;  /* 0x0000003865387220 */ /* 0x000fe20000410000 */
[----:B---3--:R-:W-:Y:S01]  /*15720*/  F2FP.BF16.PACK_AB R97, R7, R6 ;  /* 0x000000060761723e */ /* 0x008fe200000010ff */
[C---:B------:R-:W-:Y:S02]  /*15730*/  FMUL.FTZ R57, R101.reuse, R57 ;  /* 0x0000003965397220 */ /* 0x040fe40000410000 */
[C---:B------:R-:W-:Y:S02]  /*15740*/  FMUL.FTZ R58, R0.reuse, R58 ;  /* 0x0000003a003a7220 */ /* 0x040fe40000410000 */
[C---:B------:R-:W-:Y:S01]  /*15750*/  FMUL.FTZ R59, R0.reuse, R59 ;  /* 0x0000003b003b7220 */ /* 0x040fe20000410000 */
[----:B------:R-:W-:Y:S01]  /*15760*/  MUFU.EX2 R118, R118 ;  /* 0x0000007600767308 */ /* 0x000fe20000000800 */
[C---:B------:R-:W-:Y:S02]  /*15770*/  FMUL.FTZ R60, R101.reuse, R60 ;  /* 0x0000003c653c7220 */ /* 0x040fe40000410000 */
[----:B------:R-:W-:Y:S02]  /*15780*/  FMUL.FTZ R61, R101, R61 ;  /* 0x0000003d653d7220 */ /* 0x000fe40000410000 */
[C---:B------:R-:W-:Y:S02]  /*15790*/  FMUL.FTZ R62, R0.reuse, R62 ;  /* 0x0000003e003e7220 */ /* 0x040fe40000410000 */
[----:B------:R-:W-:Y:S02]  /*157a0*/  FMUL.FTZ R63, R0, R63 ;  /* 0x0000003f003f7220 */ /* 0x000fe40000410000 */
[----:B------:R-:W-:Y:S01]  /*157b0*/  FFMA.FTZ R131, R31, c[0x0][0x23c], -R121 ;  /* 0x00008f001f837a23 */ /* 0x000fe20000010879 */
[----:B------:R-:W3:Y:S01]  /*157c0*/  MUFU.EX2 R119, R119 ;  /* 0x0000007700777308 */ /* 0x000ee20000000800 */
[----:B------:R-:W-:Y:S01]  /*157d0*/  LDSM.16.MT88.4 R28, [R140+0xb000] ;  /* 0x00b000008c1c783b */ /* 0x000fe20000004200 */
[----:B------:R-:W-:Y:S01]  /*157e0*/  FFMA.FTZ R130, R32, c[0x0][0x23c], -R125 ;  /* 0x00008f0020827a23 */ /* 0x000fe2000001087d */
[----:B-1----:R-:W-:Y:S01]  /*157f0*/  F2FP.BF16.PACK_AB R98, R117, R116 ;  /* 0x000000747562723e */ /* 0x002fe200000010ff */
[----:B------:R-:W-:Y:S02]  /*15800*/  FFMA.FTZ R169, R34, c[0x0][0x23c], -R121 ;  /* 0x00008f0022a97a23 */ /* 0x000fe40000010879 */
[C---:B------:R-:W-:Y:S02]  /*15810*/  FMUL.FTZ R64, R101.reuse, R64 ;  /* 0x0000004065407220 */ /* 0x040fe40000410000 */
[C---:B------:R-:W-:Y:S02]  /*15820*/  FMUL.FTZ R65, R101.reuse, R65 ;  /* 0x0000004165417220 */ /* 0x040fe40000410000 */
[----:B------:R-:W-:Y:S01]  /*15830*/  MUFU.EX2 R126, R126 ;  /* 0x0000007e007e7308 */ /* 0x000fe20000000800 */
[C---:B------:R-:W-:Y:S02]  /*15840*/  FMUL.FTZ R66, R0.reuse, R66 ;  /* 0x0000004200427220 */ /* 0x040fe40000410000 */
[C---:B------:R-:W-:Y:S02]  /*15850*/  FMUL.FTZ R67, R0.reuse, R67 ;  /* 0x0000004300437220 */ /* 0x040fe40000410000 */
[C---:B------:R-:W-:Y:S02]  /*15860*/  FMUL.FTZ R68, R101.reuse, R68 ;  /* 0x0000004465447220 */ /* 0x040fe40000410000 */
[C---:B------:R-:W-:Y:S02]  /*15870*/  FMUL.FTZ R69, R101.reuse, R69 ;  /* 0x0000004565457220 */ /* 0x040fe40000410000 */
[C---:B------:R-:W-:Y:S01]  /*15880*/  FMUL.FTZ R70, R0.reuse, R70 ;  /* 0x0000004600467220 */ /* 0x040fe20000410000 */
[----:B------:R-:W-:Y:S01]  /*15890*/  MUFU.EX2 R129, R129 ;  /* 0x0000008100817308 */ /* 0x000fe20000000800 */
[C---:B------:R-:W-:Y:S02]  /*158a0*/  FMUL.FTZ R71, R0.reuse, R71 ;  /* 0x0000004700477220 */ /* 0x040fe40000410000 */
[----:B------:R-:W-:Y:S01]  /*158b0*/  FMUL.FTZ R72, R101, R72 ;  /* 0x0000004865487220 */ /* 0x000fe20000410000 */
[----:B---3--:R-:W-:Y:S01]  /*158c0*/  F2FP.BF16.PACK_AB R99, R119, R118 ;  /* 0x000000767763723e */ /* 0x008fe200000010ff */
[C---:B------:R-:W-:Y:S02]  /*158d0*/  FMUL.FTZ R73, R101.reuse, R73 ;  /* 0x0000004965497220 */ /* 0x040fe40000410000 */
[C---:B------:R-:W-:Y:S02]  /*158e0*/  FMUL.FTZ R74, R0.reuse, R74 ;  /* 0x0000004a004a7220 */ /* 0x040fe40000410000 */
[----:B------:R-:W-:Y:S01]  /*158f0*/  FMUL.FTZ R75, R0, R75 ;  /* 0x0000004b004b7220 */ /* 0x000fe20000410000 */
[----:B------:R-:W-:Y:S01]  /*15900*/  MUFU.EX2 R128, R128 ;  /* 0x0000008000807308 */ /* 0x000fe20000000800 */
[C---:B--2---:R-:W-:Y:S05]  /*15910*/  HMMA.16816.F32.BF16 R8, R96.reuse, R104, R8 ;  /* 0x000000686008723c */ /* 0x044fea0000041808 */
[--C-:B------:R-:W-:Y:S02]  /*15920*/  FFMA.FTZ R122, R12, c[0x0][0x23c], -R125.reuse ;  /* 0x00008f000c7a7a23 */ /* 0x100fe4000001087d */
[----:B------:R-:W-:Y:S01]  /*15930*/  FMUL.FTZ R12, R101, R92 ;  /* 0x0000005c650c7220 */ /* 0x000fe20000410000 */
[C---:B------:R-:W-:Y:S01]  /*15940*/  HMMA.16816.F32.BF16 R36, R96.reuse, R106, R36 ;  /* 0x0000006a6024723c */ /* 0x040fe20000041824 */
[----:B------:R-:W1:Y:S01]  /*15950*/  LDSM.16.MT88.4 R104, [R140+0x8000] ;  /* 0x008000008c68783b */ /* 0x000e620000004200 */
[----:B------:R-:W-:Y:S02]  /*15960*/  MUFU.EX2 R131, R131 ;  /* 0x0000008300837308 */ /* 0x000fe40000000800 */
[----:B------:R-:W-:Y:S02]  /*15970*/  FFMA.FTZ R123, R13, c[0x0][0x23c], -R125 ;  /* 0x00008f000d7b7a23 */ /* 0x000fe4000001087d */
[C---:B------:R-:W-:Y:S02]  /*15980*/  FMUL.FTZ R13, R101.reuse, R93 ;  /* 0x0000005d650d7220 */ /* 0x040fe40000410000 */
[C---:B------:R-:W-:Y:S04]  /*15990*/  HMMA.16816.F32.BF16 R40, R96.reuse, R108, R40 ;  /* 0x0000006c6028723c */ /* 0x040fe80000041828 */
[--C-:B------:R-:W-:Y:S01]  /*159a0*/  FFMA.FTZ R124, R14, c[0x0][0x23c], -R121.reuse ;  /* 0x00008f000e7c7a23 */ /* 0x100fe20000010879 */
[----:B------:R-:W-:Y:S01]  /*159b0*/  MUFU.EX2 R122, R122 ;  /* 0x0000007a007a7308 */ /* 0x000fe20000000800 */
[C---:B------:R-:W-:Y:S02]  /*159c0*/  FMUL.FTZ R14, R0.reuse, R94 ;  /* 0x0000005e000e7220 */ /* 0x040fe40000410000 */
[C---:B------:R-:W-:Y:S01]  /*159d0*/  HMMA.16816.F32.BF16 R44, R96.reuse, R110, R44 ;  /* 0x0000006e602c723c */ /* 0x040fe2000004182c */
[----:B------:R-:W2:Y:S03]  /*159e0*/  LDSM.16.MT88.4 R108, [R144+0xa000] ;  /* 0x00a00000906c783b */ /* 0x000ea60000004200 */
[C---:B------:R-:W-:Y:S02]  /*159f0*/  FMUL.FTZ R76, R101.reuse, R76 ;  /* 0x0000004c654c7220 */ /* 0x040fe40000410000 */
[----:B------:R-:W-:Y:S01]  /*15a00*/  FMUL.FTZ R77, R101, R77 ;  /* 0x0000004d654d7220 */ /* 0x000fe20000410000 */
[----:B------:R-:W3:Y:S01]  /*15a10*/  MUFU.EX2 R123, R123 ;  /* 0x0000007b007b7308 */ /* 0x000ee20000000800 */
[C---:B------:R-:W-:Y:S04]  /*15a20*/  HMMA.16816.F32.BF16 R48, R96.reuse, R112, R48 ;  /* 0x000000706030723c */ /* 0x040fe80000041830 */
[C---:B------:R-:W-:Y:S02]  /*15a30*/  FMUL.FTZ R78, R0.reuse, R78 ;  /* 0x0000004e004e7220 */ /* 0x040fe40000410000 */
[C---:B------:R-:W-:Y:S02]  /*15a40*/  FMUL.FTZ R79, R0.reuse, R79 ;  /* 0x0000004f004f7220 */ /* 0x040fe40000410000 */
[C---:B------:R-:W-:Y:S01]  /*15a50*/  HMMA.16816.F32.BF16 R52, R96.reuse, R114, R52 ;  /* 0x000000726034723c */ /* 0x040fe20000041834 */
[----:B------:R-:W4:Y:S01]  /*15a60*/  LDSM.16.MT88.4 R112, [R142+0xa000] ;  /* 0x00a000008e70783b */ /* 0x000f220000004200 */
[----:B------:R-:W-:Y:S02]  /*15a70*/  MUFU.EX2 R124, R124 ;  /* 0x0000007c007c7308 */ /* 0x000fe40000000800 */
[--C-:B------:R-:W-:Y:S02]  /*15a80*/  FFMA.FTZ R127, R19, c[0x0][0x23c], -R121.reuse ;  /* 0x00008f00137f7a23 */ /* 0x100fe40000010879 */
[C---:B------:R-:W-:Y:S02]  /*15a90*/  FMUL.FTZ R80, R101.reuse, R80 ;  /* 0x0000005065507220 */ /* 0x040fe40000410000 */
[C---:B------:R-:W-:Y:S01]  /*15aa0*/  FMUL.FTZ R81, R101.reuse, R81 ;  /* 0x0000005165517220 */ /* 0x040fe20000410000 */
[C---:B-1----:R-:W-:Y:S03]  /*15ab0*/  HMMA.16816.F32.BF16 R56, R96.reuse, R104, R56 ;  /* 0x000000686038723c */ /* 0x042fe60000041838 */
[C---:B------:R-:W-:Y:S01]  /*15ac0*/  FMUL.FTZ R82, R0.reuse, R82 ;  /* 0x0000005200527220 */ /* 0x040fe20000410000 */
[----:B------:R-:W-:Y:S01]  /*15ad0*/  MUFU.EX2 R127, R127 ;  /* 0x0000007f007f7308 */ /* 0x000fe20000000800 */
[C---:B------:R-:W-:Y:S02]  /*15ae0*/  FMUL.FTZ R83, R0.reuse, R83 ;  /* 0x0000005300537220 */ /* 0x040fe40000410000 */
[C---:B------:R-:W-:Y:S01]  /*15af0*/  FMUL.FTZ R19, R0.reuse, R91 ;  /* 0x0000005b00137220 */ /* 0x040fe20000410000 */
[C---:B------:R-:W-:Y:S01]  /*15b00*/  HMMA.16816.F32.BF16 R60, R96.reuse, R106, R60 ;  /* 0x0000006a603c723c */ /* 0x040fe2000004183c */
[----:B------:R-:W1:Y:S03]  /*15b10*/  LDSM.16.MT88.4 R104, [R141+0xa000] ;  /* 0x00a000008d68783b */ /* 0x000e660000004200 */
[C---:B------:R-:W-:Y:S02]  /*15b20*/  FMUL.FTZ R84, R101.reuse, R84 ;  /* 0x0000005465547220 */ /* 0x040fe40000410000 */
[----:B------:R-:W-:Y:S01]  /*15b30*/  FMUL.FTZ R85, R101, R85 ;  /* 0x0000005565557220 */ /* 0x000fe20000410000 */
[----:B------:R-:W-:Y:S01]  /*15b40*/  MUFU.EX2 R130, R130 ;  /* 0x0000008200827308 */ /* 0x000fe20000000800 */
[C---:B--2---:R-:W-:Y:S04]  /*15b50*/  HMMA.16816.F32.BF16 R64, R96.reuse, R108, R64 ;  /* 0x0000006c6040723c */ /* 0x044fe80000041840 */
[C---:B------:R-:W-:Y:S02]  /*15b60*/  FMUL.FTZ R86, R0.reuse, R86 ;  /* 0x0000005600567220 */ /* 0x040fe40000410000 */
[C---:B------:R-:W-:Y:S02]  /*15b70*/  FMUL.FTZ R87, R0.reuse, R87 ;  /* 0x0000005700577220 */ /* 0x040fe40000410000 */
[C---:B------:R-:W-:Y:S01]  /*15b80*/  HMMA.16816.F32.BF16 R68, R96.reuse, R110, R68 ;  /* 0x0000006e6044723c */ /* 0x040fe20000041844 */
[----:B------:R-:W-:Y:S03]  /*15b90*/  MUFU.EX2 R169, R169 ;  /* 0x000000a900a97308 */ /* 0x000fe60000000800 */
[----:B------:R-:W-:Y:S02]  /*15ba0*/  FFMA.FTZ R108, R15, c[0x0][0x23c], -R121 ;  /* 0x00008f000f6c7a23 */ /* 0x000fe40000010879 */
[C---:B------:R-:W-:Y:S02]  /*15bb0*/  FMUL.FTZ R15, R0.reuse, R95 ;  /* 0x0000005f000f7220 */ /* 0x040fe40000410000 */
[C---:B----4-:R-:W-:Y:S01]  /*15bc0*/  HMMA.16816.F32.BF16 R72, R96.reuse, R112, R72 ;  /* 0x000000706048723c */ /* 0x050fe20000041848 */
[----:B------:R-:W2:Y:S02]  /*15bd0*/  LDSM.16.MT88.4 R92, [R140+0xa000] ;  /* 0x00a000008c5c783b */ /* 0x000ea40000004200 */
[----:B------:R-:W4:Y:S01]  /*15be0*/  MUFU.EX2 R113, R108 ;  /* 0x0000006c00717308 */ /* 0x000f220000000800 */
[C---:B------:R-:W-:Y:S02]  /*15bf0*/  FFMA.FTZ R120, R101.reuse, R168, R120 ;  /* 0x000000a865787223 */ /* 0x040fe40000010078 */
[----:B------:R-:W-:Y:S02]  /*15c00*/  FFMA.FTZ R6, R0, R167, R6 ;  /* 0x000000a700067223 */ /* 0x000fe40000010006 */
[C---:B------:R-:W-:Y:S04]  /*15c10*/  HMMA.16816.F32.BF16 R12, R96.reuse, R114, R12 ;  /* 0x00000072600c723c */ /* 0x040fe8000004180c */
[--C-:B------:R-:W-:Y:S02]  /*15c20*/  FFMA.FTZ R112, R16, c[0x0][0x23c], -R125.reuse ;  /* 0x00008f0010707a23 */ /* 0x100fe4000001087d */
[----:B------:R-:W-:Y:S01]  /*15c30*/  FMUL.FTZ R16, R101, R88 ;  /* 0x0000005865107220 */ /* 0x000fe20000410000 */
[----:B---3--:R-:W-:Y:S01]  /*15c40*/  F2FP.BF16.PACK_AB R88, R123, R122 ;  /* 0x0000007a7b58723e */ /* 0x008fe200000010ff */
[----:B------:R-:W-:Y:S01]  /*15c50*/  FFMA.FTZ R115, R17, c[0x0][0x23c], -R125 ;  /* 0x00008f0011737a23 */ /* 0x000fe2000001087d */
[C---:B-1----:R-:W-:Y:S01]  /*15c60*/  HMMA.16816.F32.BF16 R76, R96.reuse, R104, R76 ;  /* 0x00000068604c723c */ /* 0x042fe2000004184c */
[----:B------:R-:W-:Y:S02]  /*15c70*/  MUFU.EX2 R112, R112 ;  /* 0x0000007000707308 */ /* 0x000fe40000000800 */
[----:B------:R-:W-:Y:S02]  /*15c80*/  FFMA.FTZ R114, R18, c[0x0][0x23c], -R121 ;  /* 0x00008f0012727a23 */ /* 0x000fe40000010879 */
[----:B------:R-:W-:Y:S02]  /*15c90*/  FMUL.FTZ R17, R101, R89 ;  /* 0x0000005965117220 */ /* 0x000fe40000410000 */
[----:B------:R-:W-:Y:S01]  /*15ca0*/  FMUL.FTZ R18, R0, R90 ;  /* 0x0000005a00127220 */ /* 0x000fe20000410000 */
[C---:B------:R-:W-:Y:S01]  /*15cb0*/  HMMA.16816.F32.BF16 R80, R96.reuse, R106, R80 ;  /* 0x0000006a6050723c */ /* 0x040fe20000041850 */
[----:B------:R-:W-:Y:S02]  /*15cc0*/  LDSM.16.MT88.4 R104, [R142+0x8800] ;  /* 0x008800008e68783b */ /* 0x000fe40000004200 */
[----:B------:R-:W1:Y:S01]  /*15cd0*/  MUFU.EX2 R115, R115 ;  /* 0x0000007300737308 */ /* 0x000e620000000800 */
[----:B----4-:R-:W-:Y:S01]  /*15ce0*/  F2FP.BF16.PACK_AB R89, R113, R124 ;  /* 0x0000007c7159723e */ /* 0x010fe200000010ff */
[----:B------:R-:W-:Y:S01]  /*15cf0*/  FADD.FTZ R5, R5, R120 ;  /* 0x0000007805057221 */ /* 0x000fe20000010000 */
[----:B------:R-:W-:Y:S01]  /*15d00*/  MOV R0, R3 ;  /* 0x0000000300007202 */ /* 0x000fe20000000f00 */
[----:B------:R-:W-:Y:S02]  /*15d10*/  FADD.FTZ R7, R7, R6 ;  /* 0x0000000607077221 */ /* 0x000fe40000010000 */
[----:B------:R-:W3:Y:S03]  /*15d20*/  LDSM.16.MT88.4 R108, [R144+0x8800] ;  /* 0x00880000906c783b */ /* 0x000ee60000004200 */
[----:B------:R-:W-:Y:S01]  /*15d30*/  FADD.FTZ R116, R116, R5 ;  /* 0x0000000574747221 */ /* 0x000fe20000010000 */
[----:B------:R-:W4:Y:S01]  /*15d40*/  MUFU.EX2 R114, R114 ;  /* 0x0000007200727308 */ /* 0x000f220000000800 */
[----:B------:R-:W-:Y:S01]  /*15d50*/  FADD.FTZ R118, R118, R7 ;  /* 0x0000000776767221 */ /* 0x000fe20000010000 */
[----:B------:R-:W-:Y:S01]  /*15d60*/  IADD3 R5, R162, -0x1, RZ ;  /* 0xffffffffa2057810 */ /* 0x000fe20007ffe0ff */
[C---:B--2---:R-:W-:Y:S03]  /*15d70*/  HMMA.16816.F32.BF16 R16, R96.reuse, R92, R16 ;  /* 0x0000005c6010723c */ /* 0x044fe60000041810 */
[----:B------:R-:W-:Y:S01]  /*15d80*/  FADD.FTZ R117, R117, R116 ;  /* 0x0000007475757221 */ /* 0x000fe20000010000 */
[----:B------:R-:W-:Y:S01]  /*15d90*/  MOV R162, R5 ;  /* 0x0000000500a27202 */ /* 0x000fe20000000f00 */
[----:B------:R-:W-:Y:S02]  /*15da0*/  FADD.FTZ R119, R119, R118 ;  /* 0x0000007677777221 */ /* 0x000fe40000010000 */
[----:B------:R-:W-:Y:S01]  /*15db0*/  FADD.FTZ R122, R122, R117 ;  /* 0x000000757a7a7221 */ /* 0x000fe20000010000 */
[----:B------:R-:W-:Y:S01]  /*15dc0*/  HMMA.16816.F32.BF16 R84, R96, R94, R84 ;  /* 0x0000005e6054723c */ /* 0x000fe20000041854 */
[----:B------:R-:W2:Y:S03]  /*15dd0*/  LDSM.16.MT88.4 R92, [R141+0x8800] ;  /* 0x008800008d5c783b */ /* 0x000ea60000004200 */
[----:B-1----:R-:W-:Y:S01]  /*15de0*/  F2FP.BF16.PACK_AB R90, R115, R112 ;  /* 0x00000070735a723e */ /* 0x002fe200000010ff */
[----:B------:R-:W-:Y:S02]  /*15df0*/  FADD.FTZ R124, R124, R119 ;  /* 0x000000777c7c7221 */ /* 0x000fe40000010000 */
[----:B------:R-:W-:Y:S02]  /*15e00*/  FADD.FTZ R123, R123, R122 ;  /* 0x0000007a7b7b7221 */ /* 0x000fe40000010000 */
[----:B------:R-:W1:Y:S03]  /*15e10*/  LDSM.16.MT88.4 R96, [R140+0x8800] ;  /* 0x008800008c60783b */ /* 0x000e660000004200 */
[----:B------:R-:W-:Y:S01]  /*15e20*/  FADD.FTZ R113, R113, R124 ;  /* 0x0000007c71717221 */ /* 0x000fe20000010000 */
[----:B----4-:R-:W-:Y:S01]  /*15e30*/  F2FP.BF16.PACK_AB R91, R127, R114 ;  /* 0x000000727f5b723e */ /* 0x010fe200000010ff */
[----:B------:R-:W-:Y:S02]  /*15e40*/  FADD.FTZ R112, R112, R123 ;  /* 0x0000007b70707221 */ /* 0x000fe40000010000 */
[----:B------:R-:W-:Y:S02]  /*15e50*/  FADD.FTZ R114, R114, R113 ;  /* 0x0000007172727221 */ /* 0x000fe40000010000 */
[----:B------:R-:W-:Y:S02]  /*15e60*/  FADD.FTZ R115, R115, R112 ;  /* 0x0000007073737221 */ /* 0x000fe40000010000 */
[----:B------:R-:W-:Y:S01]  /*15e70*/  FADD.FTZ R127, R127, R114 ;  /* 0x000000727f7f7221 */ /* 0x000fe20000010000 */
[C---:B---3--:R-:W-:Y:S07]  /*15e80*/  HMMA.16816.F32.BF16 R8, R88.reuse, R108, R8 ;  /* 0x0000006c5808723c */ /* 0x048fee0000041808 */
[--C-:B------:R-:W-:Y:S01]  /*15e90*/  FFMA.FTZ R108, R20, c[0x0][0x23c], -R125.reuse ;  /* 0x00008f00146c7a23 */ /* 0x100fe2000001087d */
[C---:B------:R-:W-:Y:S04]  /*15ea0*/  HMMA.16816.F32.BF16 R36, R88.reuse, R110, R36 ;  /* 0x0000006e5824723c */ /* 0x040fe80000041824 */
[----:B------:R-:W-:Y:S01]  /*15eb0*/  FFMA.FTZ R109, R21, c[0x0][0x23c], -R125 ;  /* 0x00008f00156d7a23 */ /* 0x000fe2000001087d */
[----:B------:R-:W-:Y:S02]  /*15ec0*/  MUFU.EX2 R108, R108 ;  /* 0x0000006c006c7308 */ /* 0x000fe40000000800 */
[--C-:B------:R-:W-:Y:S01]  /*15ed0*/  FFMA.FTZ R110, R22, c[0x0][0x23c], -R121.reuse ;  /* 0x00008f00166e7a23 */ /* 0x100fe20000010879 */
[C---:B------:R-:W-:Y:S04]  /*15ee0*/  HMMA.16816.F32.BF16 R40, R88.reuse, R104, R40 ;  /* 0x000000685828723c */ /* 0x040fe80000041828 */
[--C-:B------:R-:W-:Y:S03]  /*15ef0*/  FFMA.FTZ R111, R27, c[0x0][0x23c], -R121.reuse ;  /* 0x00008f001b6f7a23 */ /* 0x100fe60000010879 */
[----:B------:R-:W3:Y:S01]  /*15f00*/  MUFU.EX2 R109, R109 ;  /* 0x0000006d006d7308 */ /* 0x000ee20000000800 */
[C---:B------:R-:W-:Y:S01]  /*15f10*/  HMMA.16816.F32.BF16 R44, R88.reuse, R106, R44 ;  /* 0x0000006a582c723c */ /* 0x040fe2000004182c */
[----:B------:R-:W4:Y:S07]  /*15f20*/  LDSM.16.MT88.4 R104, [R144+0xa800] ;  /* 0x00a800009068783b */ /* 0x000f2e0000004200 */
[C---:B--2---:R-:W-:Y:S01]  /*15f30*/  HMMA.16816.F32.BF16 R48, R88.reuse, R92, R48 ;  /* 0x0000005c5830723c */ /* 0x044fe20000041830 */
[----:B------:R-:W-:Y:S07]  /*15f40*/  MUFU.EX2 R110, R110 ;  /* 0x0000006e006e7308 */ /* 0x000fee0000000800 */
[C---:B------:R-:W-:Y:S01]  /*15f50*/  HMMA.16816.F32.BF16 R52, R88.reuse, R94, R52 ;  /* 0x0000005e5834723c */ /* 0x040fe20000041834 */
[----:B------:R-:W2:Y:S02]  /*15f60*/  LDSM.16.MT88.4 R92, [R142+0xa800] ;  /* 0x00a800008e5c783b */ /* 0x000ea40000004200 */
[----:B------:R-:W-:Y:S05]  /*15f70*/  MUFU.EX2 R111, R111 ;  /* 0x0000006f006f7308 */ /* 0x000fea0000000800 */
[C---:B-1----:R-:W-:Y:S08]  /*15f80*/  HMMA.16816.F32.BF16 R56, R88.reuse, R96, R56 ;  /* 0x000000605838723c */ /* 0x042ff00000041838 */
[C---:B------:R-:W-:Y:S01]  /*15f90*/  HMMA.16816.F32.BF16 R60, R88.reuse, R98, R60 ;  /* 0x00000062583c723c */ /* 0x040fe2000004183c */
[----:B------:R-:W-:Y:S07]  /*15fa0*/  LDSM.16.MT88.4 R96, [R140+0xa800] ;  /* 0x00a800008c60783b */ /* 0x000fee0000004200 */
[C---:B----4-:R-:W-:Y:S07]  /*15fb0*/  HMMA.16816.F32.BF16 R64, R88.reuse, R104, R64 ;  /* 0x000000685840723c */ /* 0x050fee0000041840 */
[----:B------:R-:W-:Y:S01]  /*15fc0*/  FFMA.FTZ R105, R23, c[0x0][0x23c], -R121 ;  /* 0x00008f0017697a23 */ /* 0x000fe20000010879 */
[C---:B------:R-:W-:Y:S01]  /*15fd0*/  HMMA.16816.F32.BF16 R68, R88.reuse, R106, R68 ;  /* 0x0000006a5844723c */ /* 0x040fe20000041844 */
[----:B------:R-:W1:Y:S03]  /*15fe0*/  LDSM.16.MT88.4 R20, [R141+0xa800] ;  /* 0x00a800008d14783b */ /* 0x000e660000004200 */
[--C-:B------:R-:W-:Y:S01]  /*15ff0*/  FFMA.FTZ R104, R25, c[0x0][0x23c], -R125.reuse ;  /* 0x00008f0019687a23 */ /* 0x100fe2000001087d */
[----:B------:R-:W4:Y:S02]  /*16000*/  MUFU.EX2 R105, R105 ;  /* 0x0000006900697308 */ /* 0x000f240000000800 */
[----:B------:R-:W-:Y:S01]  /*16010*/  FFMA.FTZ R107, R24, c[0x0][0x23c], -R125 ;  /* 0x00008f00186b7a23 */ /* 0x000fe2000001087d */
[C---:B--2---:R-:W-:Y:S04]  /*16020*/  HMMA.16816.F32.BF16 R72, R88.reuse, R92, R72 ;  /* 0x0000005c5848723c */ /* 0x044fe80000041848 */
[----:B------:R-:W-:Y:S02]  /*16030*/  FFMA.FTZ R106, R26, c[0x0][0x23c], -R121 ;  /* 0x00008f001a6a7a23 */ /* 0x000fe40000010879 */
[----:B------:R-:W-:Y:S01]  /*16040*/  LDSM.16.MT88.4 R24, [R142+0x9000] ;  /* 0x009000008e18783b */ /* 0x000fe20000004200 */
[----:B------:R-:W-:Y:S01]  /*16050*/  FFMA.FTZ R125, R33, c[0x0][0x23c], -R125 ;  /* 0x00008f00217d7a23 */ /* 0x000fe2000001087d */
[C---:B------:R-:W-:Y:S01]  /*16060*/  HMMA.16816.F32.BF16 R12, R88.reuse, R94, R12 ;  /* 0x0000005e580c723c */ /* 0x040fe2000004180c */
[----:B------:R-:W-:Y:S03]  /*16070*/  MUFU.EX2 R107, R107 ;  /* 0x0000006b006b7308 */ /* 0x000fe60000000800 */
[----:B------:R-:W-:Y:S02]  /*16080*/  FFMA.FTZ R121, R35, c[0x0][0x23c], -R121 ;  /* 0x00008f0023797a23 */ /* 0x000fe40000010879 */
[----:B------:R-:W2:Y:S05]  /*16090*/  LDSM.16.MT88.4 R92, [R144+0x9000] ;  /* 0x00900000905c783b */ /* 0x000eaa0000004200 */
[----:B------:R-:W5:Y:S03]  /*160a0*/  MUFU.EX2 R104, R104 ;  /* 0x0000006800687308 */ /* 0x000f660000000800 */
[----:B------:R-:W-:Y:S07]  /*160b0*/  LDSM.16.MT88.4 R32, [R142+0x9800] ;  /* 0x009800008e20783b */ /* 0x000fee0000004200 */
[----:B------:R-:W2:Y:S01]  /*160c0*/  MUFU.EX2 R106, R106 ;  /* 0x0000006a006a7308 */ /* 0x000ea20000000800 */
[C---:B-1----:R-:W-:Y:S09]  /*160d0*/  HMMA.16816.F32.BF16 R76, R88.reuse, R20, R76 ;  /* 0x00000014584c723c */ /* 0x042ff2000004184c */
[----:B------:R-:W1:Y:S03]  /*160e0*/  MUFU.EX2 R125, R125 ;  /* 0x0000007d007d7308 */ /* 0x000e660000000800 */
[----:B---3--:R-:W-:Y:S01]  /*160f0*/  F2FP.BF16.PACK_AB R20, R109, R108 ;  /* 0x0000006c6d14723e */ /* 0x008fe200000010ff */
[C---:B------:R-:W-:Y:S03]  /*16100*/  HMMA.16816.F32.BF16 R80, R88.reuse, R22, R80 ;  /* 0x000000165850723c */ /* 0x040fe60000041850 */
[----:B----4-:R-:W-:Y:S01]  /*16110*/  F2FP.BF16.PACK_AB R21, R105, R110 ;  /* 0x0000006e6915723e */ /* 0x010fe200000010ff */
[----:B------:R-:W-:Y:S03]  /*16120*/  FADD.FTZ R108, R108, R115 ;  /* 0x000000736c6c7221 */ /* 0x000fe60000010000 */
[----:B-----5:R-:W-:Y:S01]  /*16130*/  F2FP.BF16.PACK_AB R22, R104, R107 ;  /* 0x0000006b6816723e */ /* 0x020fe200000010ff */
[C---:B------:R-:W-:Y:S01]  /*16140*/  HMMA.16816.F32.BF16 R16, R88.reuse, R96, R16 ;  /* 0x000000605810723c */ /* 0x040fe20000041810 */
[----:B------:R-:W3:Y:S03]  /*16150*/  MUFU.EX2 R172, R121 ;  /* 0x0000007900ac7308 */ /* 0x000ee60000000800 */
[----:B--2---:R-:W-:Y:S01]  /*16160*/  F2FP.BF16.PACK_AB R23, R111, R106 ;  /* 0x0000006a6f17723e */ /* 0x004fe200000010ff */
[----:B------:R-:W-:Y:S02]  /*16170*/  FADD.FTZ R110, R110, R127 ;  /* 0x0000007f6e6e7221 */ /* 0x000fe40000010000 */
[----:B------:R-:W-:Y:S01]  /*16180*/  FADD.FTZ R108, R109, R108 ;  /* 0x0000006c6d6c7221 */ /* 0x000fe20000010000 */
[----:B------:R-:W-:Y:S01]  /*16190*/  HMMA.16816.F32.BF16 R84, R88, R98, R84 ;  /* 0x000000625854723c */ /* 0x000fe20000041854 */
[----:B------:R-:W2:Y:S03]  /*161a0*/  LDSM.16.MT88.4 R88, [R141+0x9000] ;  /* 0x009000008d58783b */ /* 0x000ea60000004200 */
[----:B------:R-:W-:Y:S02]  /*161b0*/  FADD.FTZ R105, R105, R110 ;  /* 0x0000006e69697221 */ /* 0x000fe40000010000 */
[----:B------:R-:W-:Y:S02]  /*161c0*/  FADD.FTZ R107, R107, R108 ;  /* 0x0000006c6b6b7221 */ /* 0x000fe40000010000 */
[C---:B------:R-:W-:Y:S05]  /*161d0*/  HMMA.16816.F32.BF16 R8, R20.reuse, R92, R8 ;  /* 0x0000005c1408723c */ /* 0x040fea0000041808 */
[----:B------:R-:W-:Y:S01]  /*161e0*/  FADD.FTZ R106, R106, R105 ;  /* 0x000000696a6a7221 */ /* 0x000fe20000010000 */
[----:B------:R-:W-:Y:S01]  /*161f0*/  MOV R105, R2 ;  /* 0x0000000200697202 */ /* 0x000fe20000000f00 */
[----:B------:R-:W-:Y:S01]  /*16200*/  FADD.FTZ R107, R104, R107 ;  /* 0x0000006b686b7221 */ /* 0x000fe20000010000 */
[C---:B------:R-:W-:Y:S01]  /*16210*/  HMMA.16816.F32.BF16 R36, R20.reuse, R94, R36 ;  /* 0x0000005e1424723c */ /* 0x040fe20000041824 */
[----:B------:R-:W4:Y:S03]  /*16220*/  LDSM.16.MT88.4 R92, [R140+0x9000] ;  /* 0x009000008c5c783b */ /* 0x000f260000004200 */
[----:B------:R-:W-:Y:S04]  /*16230*/  FADD.FTZ R111, R111, R106 ;  /* 0x0000006a6f6f7221 */ /* 0x000fe80000010000 */
[C---:B------:R-:W-:Y:S08]  /*16240*/  HMMA.16816.F32.BF16 R40, R20.reuse, R24, R40 ;  /* 0x000000181428723c */ /* 0x040ff00000041828 */
        /* <DEDUP_REMOVED lines=14> */
[C---:B----4-:R-:W-:Y:S08]  /*16330*/  HMMA.16816.F32.BF16 R76, R20.reuse, R92, R76 ;  /* 0x0000005c144c723c */ /* 0x050ff0000004184c */
[C---:B------:R-:W-:Y:S01]  /*16340*/  HMMA.16816.F32.BF16 R80, R20.reuse, R94, R80 ;  /* 0x0000005e1450723c */ /* 0x040fe20000041850 */
[----:B------:R-:W-:Y:S07]  /*16350*/  LDSM.16.MT88.4 R92, [R142+0xb800] ;  /* 0x00b800008e5c783b */ /* 0x000fee0000004200 */
[C---:B------:R-:W-:Y:S08]  /*16360*/  HMMA.16816.F32.BF16 R16, R20.reuse, R28, R16 ;  /* 0x0000001c1410723c */ /* 0x040ff00000041810 */
[----:B------:R-:W-:Y:S01]  /*16370*/  HMMA.16816.F32.BF16 R84, R20, R30, R84 ;  /* 0x0000001e1454723c */ /* 0x000fe20000041854 */
[----:B------:R-:W-:Y:S06]  /*16380*/  LDSM.16.MT88.4 R28, [R141+0xb800] ;  /* 0x00b800008d1c783b */ /* 0x000fec0000004200 */
[----:B------:R-:W-:Y:S01]  /*16390*/  F2FP.BF16.PACK_AB R20, R129, R126 ;  /* 0x0000007e8114723e */ /* 0x000fe200000010ff */
[----:B------:R-:W-:Y:S01]  /*163a0*/  FADD.FTZ R126, R126, R107 ;  /* 0x0000006b7e7e7221 */ /* 0x000fe20000010000 */
[----:B------:R-:W-:Y:S03]  /*163b0*/  F2FP.BF16.PACK_AB R21, R131, R128 ;  /* 0x000000808315723e */ /* 0x000fe600000010ff */
[----:B-1----:R-:W-:Y:S01]  /*163c0*/  F2FP.BF16.PACK_AB R22, R125, R130 ;  /* 0x000000827d16723e */ /* 0x002fe200000010ff */
[----:B------:R-:W-:Y:S01]  /*163d0*/  FADD.FTZ R128, R128, R111 ;  /* 0x0000006f80807221 */ /* 0x000fe20000010000 */
[----:B---3--:R-:W-:Y:S01]  /*163e0*/  F2FP.BF16.PACK_AB R23, R172, R169 ;  /* 0x000000a9ac17723e */ /* 0x008fe200000010ff */
[----:B------:R-:W-:Y:S02]  /*163f0*/  FADD.FTZ R129, R129, R126 ;  /* 0x0000007e81817221 */ /* 0x000fe40000010000 */
[----:B------:R-:W-:Y:S02]  /*16400*/  FADD.FTZ R128, R131, R128 ;  /* 0x0000008083807221 */ /* 0x000fe40000010000 */
[----:B------:R-:W-:Y:S02]  /*16410*/  FADD.FTZ R130, R130, R129 ;  /* 0x0000008182827221 */ /* 0x000fe40000010000 */
[C---:B-----5:R-:W-:Y:S01]  /*16420*/  HMMA.16816.F32.BF16 R96, R20.reuse, R24, R8 ;  /* 0x000000181460723c */ /* 0x060fe20000041808 */
        /* <DEDUP_REMOVED lines=14> */
[C---:B------:R-:W-:Y:S08]  /*16510*/  HMMA.16816.F32.BF16 R68, R20.reuse, R26, R68 ;  /* 0x0000001a1444723c */ /* 0x040ff00000041844 */
[C---:B------:R-:W-:Y:S08]  /*16520*/  HMMA.16816.F32.BF16 R72, R20.reuse, R92, R72 ;  /* 0x0000005c1448723c */ /* 0x040ff00000041848 */
[C---:B------:R-:W-:Y:S08]  /*16530*/  HMMA.16816.F32.BF16 R92, R20.reuse, R94, R12 ;  /* 0x0000005e145c723c */ /* 0x040ff0000004180c */
[C---:B------:R-:W-:Y:S08]  /*16540*/  HMMA.16816.F32.BF16 R76, R20.reuse, R28, R76 ;  /* 0x0000001c144c723c */ /* 0x040ff0000004184c */
[C---:B------:R-:W-:Y:S08]  /*16550*/  HMMA.16816.F32.BF16 R80, R20.reuse, R30, R80 ;  /* 0x0000001e1450723c */ /* 0x040ff00000041850 */
[C---:B-1----:R-:W-:Y:S08]  /*16560*/  HMMA.16816.F32.BF16 R88, R20.reuse, R8, R16 ;  /* 0x000000081458723c */ /* 0x042ff00000041810 */
[----:B------:R-:W-:Y:S01]  /*16570*/  HMMA.16816.F32.BF16 R84, R20, R10, R84 ;  /* 0x0000000a1454723c */ /* 0x000fe20000041854 */
[----:B------:R-:W-:-:S07]  /*16580*/  @P0 BRA `(.L_x_5719) ;  /* 0xffffd48000000947 */ /* 0x000fce000383ffff */
.L_x_5715:
[----:B------:R-:W1:Y:S01]  /*16590*/  SHFL.BFLY PT, R5, R168, 0x2, 0x1f ;  /* 0x0c401f00a8057f89 */ /* 0x000e6200000e0000 */
[----:B------:R-:W-:Y:S01]  /*165a0*/  MOV R6, 0x3f800000 ;  /* 0x3f80000000067802 */ /* 0x000fe20000000f00 */
[----:B------:R-:W-:Y:S01]  /*165b0*/  ULDC.U8 UR4, c[0x0][0x328] ;  /* 0x0000ca0000047ab9 */ /* 0x000fe20000000000 */
[----:B------:R-:W-:Y:S01]  /*165c0*/  MOV R7, 0x3f800000 ;  /* 0x3f80000000077802 */ /* 0x000fe20000000f00 */
[----:B------:R-:W2:Y:S01]  /*165d0*/  SHFL.BFLY PT, R0, R167, 0x2, 0x1f ;  /* 0x0c401f00a7007f89 */ /* 0x000ea200000e0000 */
[----:B-1----:R-:W-:-:S02]  /*165e0*/  FADD.FTZ R8, R5, R168 ;  /* 0x000000a805087221 */ /* 0x002fc40000010000 */
[----:B--2---:R-:W-:-:S03]  /*165f0*/  FADD.FTZ R9, R0, R167 ;  /* 0x000000a700097221 */ /* 0x004fc60000010000 */
[----:B------:R-:W1:Y:S04]  /*16600*/  SHFL.BFLY PT, R5, R8, 0x1, 0x1f ;  /* 0x0c201f0008057f89 */ /* 0x000e6800000e0000 */
[----:B------:R-:W2:Y:S04]  /*16610*/  SHFL.BFLY PT, R4, R9, 0x1, 0x1f ;  /* 0x0c201f0009047f89 */ /* 0x000ea800000e0000 */
[----:B------:R-:W3:Y:S01]  /*16620*/  S2R R0, SR_TID.X ;  /* 0x0000000000007919 */ /* 0x000ee20000002100 */
[----:B-1----:R-:W-:Y:S02]  /*16630*/  FADD.FTZ R5, R8, R5 ;  /* 0x0000000508057221 */ /* 0x002fe40000010000 */
[----:B--2---:R-:W-:-:S03]  /*16640*/  FADD.FTZ R4, R9, R4 ;  /* 0x0000000409047221 */ /* 0x004fc60000010000 */
[----:B------:R-:W-:Y:S02]  /*16650*/  FSETP.NE.FTZ.AND P4, PT, R5, RZ, PT ;  /* 0x000000ff0500720b */ /* 0x000fe40003f95000 */
[----:B---3--:R-:W-:Y:S02]  /*16660*/  SHF.R.S32.HI R9, RZ, 0x1f, R0 ;  /* 0x0000001fff097819 */ /* 0x008fe40000011400 */
[----:B------:R-:W-:-:S09]  /*16670*/  FSETP.NE.FTZ.AND P3, PT, R4, RZ, PT ;  /* 0x000000ff0400720b */ /* 0x000fd20003f75000 */
[----:B------:R-:W1:Y:S08]  /*16680*/  @P4 MUFU.RCP R6, R5 ;  /* 0x0000000500064308 */ /* 0x000e700000001000 */
[----:B------:R-:W2:Y:S01]  /*16690*/  @P3 MUFU.RCP R7, R4 ;  /* 0x0000000400073308 */ /* 0x000ea20000001000 */
[----:B-1----:R-:W-:-:S07]  /*166a0*/  FMUL.FTZ R96, R6, R96 ;  /* 0x0000006006607220 */ /* 0x002fce0000410000 */
[----:B------:R-:W-:Y:S01]  /*166b0*/  @P3 MUFU.LG2 R4, R4 ;  /* 0x0000000400043308 */ /* 0x000fe20000000c00 */
[C---:B------:R-:W-:Y:S02]  /*166c0*/  FMUL.FTZ R97, R6.reuse, R97 ;  /* 0x0000006106617220 */ /* 0x040fe40000410000 */
        /* <DEDUP_REMOVED lines=44> */
[----:B------:R-:W-:Y:S01]  /*16990*/  LEA.HI R6, R9, R0, RZ, 0x2 ;  /* 0x0000000009067211 */ /* 0x000fe200078f10ff */
[----:B--2---:R-:W-:Y:S01]  /*169a0*/  FMUL.FTZ R99, R7, R99 ;  /* 0x0000006307637220 */ /* 0x004fe20000410000 */
[----:B------:R-:W-:Y:S01]  /*169b0*/  F2FP.BF16.PACK_AB R88, R89, R88 ;  /* 0x000000585958723e */ /* 0x000fe200000010ff */
[C---:B------:R-:W-:Y:S01]  /*169c0*/  FMUL.FTZ R98, R7.reuse, R98 ;  /* 0x0000006207627220 */ /* 0x040fe20000410000 */
[--C-:B------:R-:W-:Y:S01]  /*169d0*/  SHF.R.S32.HI R11, RZ, 0x2, R6.reuse ;  /* 0x00000002ff0b7819 */ /* 0x100fe20000011406 */
[C---:B------:R-:W-:Y:S01]  /*169e0*/  FMUL.FTZ R39, R7.reuse, R39 ;  /* 0x0000002707277220 */ /* 0x040fe20000410000 */
[----:B------:R-:W-:Y:S01]  /*169f0*/  SHF.R.S32.HI R8, RZ, 0x1f, R6 ;  /* 0x0000001fff087819 */ /* 0x000fe20000011406 */
        /* <DEDUP_REMOVED lines=12> */
[----:B------:R-:W-:Y:S01]  /*16ac0*/  FMUL.FTZ R50, R7, R50 ;  /* 0x0000003207327220 */ /* 0x000fe20000410000 */
[----:B------:R-:W-:Y:S01]  /*16ad0*/  F2FP.BF16.PACK_AB R46, R47, R46 ;  /* 0x0000002e2f2e723e */ /* 0x000fe200000010ff */
[C---:B------:R-:W-:Y:S01]  /*16ae0*/  FMUL.FTZ R55, R7.reuse, R55 ;  /* 0x0000003707377220 */ /* 0x040fe20000410000 */
[C---:B------:R-:W-:Y:S01]  /*16af0*/  SHF.L.U32 R10, R8.reuse, 0x6, RZ ;  /* 0x00000006080a7819 */ /* 0x040fe200000006ff */
[C---:B------:R-:W-:Y:S01]  /*16b00*/  FMUL.FTZ R54, R7.reuse, R54 ;  /* 0x0000003607367220 */ /* 0x040fe20000410000 */
[----:B------:R-:W-:Y:S01]  /*16b10*/  LOP3.LUT R11, R8, 0x1, RZ, 0xc0, !PT ;  /* 0x00000001080b7812 */ /* 0x000fe200078ec0ff */
[C---:B------:R-:W-:Y:S01]  /*16b20*/  FMUL.FTZ R59, R7.reuse, R59 ;  /* 0x0000003b073b7220 */ /* 0x040fe20000410000 */
[----:B------:R-:W-:Y:S01]  /*16b30*/  LOP3.LUT R10, R10, 0x1c0, RZ, 0xc0, !PT ;  /* 0x000001c00a0a7812 */ /* 0x000fe200078ec0ff */
[----:B------:R-:W-:Y:S01]  /*16b40*/  FMUL.FTZ R58, R7, R58 ;  /* 0x0000003a073a7220 */ /* 0x000fe20000410000 */
[----:B------:R-:W-:Y:S01]  /*16b50*/  ISETP.NE.U32.AND P0, PT, R11, 0x1, PT ;  /* 0x000000010b00780c */ /* 0x000fe20003f05070 */
[C---:B------:R-:W-:Y:S01]  /*16b60*/  FMUL.FTZ R63, R7.reuse, R63 ;  /* 0x0000003f073f7220 */ /* 0x040fe20000410000 */
[----:B------:R-:W-:Y:S01]  /*16b70*/  LEA.HI R10, R10, R10, RZ, 0x1d ;  /* 0x0000000a0a0a7211 */ /* 0x000fe200078fe8ff */
        /* <DEDUP_REMOVED lines=26> */
[----:B------:R-:W-:-:S02]  /*16d20*/  FMUL.FTZ R91, R7, R91 ;  /* 0x0000005b075b7220 */ /* 0x000fc40000410000 */
[----:B------:R-:W-:Y:S01]  /*16d30*/  FMUL.FTZ R90, R7, R90 ;  /* 0x0000005a075a7220 */ /* 0x000fe20000410000 */
[----:B------:R-:W-:Y:S01]  /*16d40*/  F2FP.BF16.PACK_AB R82, R83, R82 ;  /* 0x000000525352723e */ /* 0x000fe200000010ff */
[C---:B------:R-:W-:Y:S02]  /*16d50*/  FMUL.FTZ R87, R7.reuse, R87 ;  /* 0x0000005707577220 */ /* 0x040fe40000410000 */
[----:B------:R-:W-:Y:S01]  /*16d60*/  FMUL.FTZ R86, R7, R86 ;  /* 0x0000005607567220 */ /* 0x000fe20000410000 */
[-C--:B------:R-:W-:Y:S02]  /*16d70*/  LEA.HI R7, R9, R0.reuse, RZ, 0x5 ;  /* 0x0000000009077211 */ /* 0x080fe400078f28ff */
[----:B------:R-:W-:Y:S02]  /*16d80*/  LOP3.LUT R9, R6, 0x3ffffffc, RZ, 0xc0, !PT ;  /* 0x3ffffffc06097812 */ /* 0x000fe400078ec0ff */
[----:B------:R-:W-:Y:S02]  /*16d90*/  SHF.R.S32.HI R6, RZ, 0x5, R7 ;  /* 0x00000005ff067819 */ /* 0x000fe40000011407 */
[----:B------:R-:W-:-:S02]  /*16da0*/  IADD3 R9, -R9, R0, RZ ;  /* 0x0000000009097210 */ /* 0x000fc40007ffe1ff */
[----:B------:R-:W-:Y:S02]  /*16db0*/  F2FP.BF16.PACK_AB R90, R91, R90 ;  /* 0x0000005a5b5a723e */ /* 0x000fe400000010ff */
[----:B------:R-:W-:Y:S02]  /*16dc0*/  LEA R9, R6, R9, 0x9 ;  /* 0x0000000906097211 */ /* 0x000fe400078e48ff */
[----:B------:R-:W-:Y:S02]  /*16dd0*/  F2FP.BF16.PACK_AB R86, R87, R86 ;  /* 0x000000565756723e */ /* 0x000fe400000010ff */
[----:B------:R-:W-:Y:S02]  /*16de0*/  LEA R9, R9, R10, 0x1 ;  /* 0x0000000a09097211 */ /* 0x000fe400078e08ff */
[----:B------:R-:W-:Y:S02]  /*16df0*/  MOV R10, 0x40 ;  /* 0x00000040000a7802 */ /* 0x000fe40000000f00 */
[----:B------:R-:W-:-:S02]  /*16e00*/  SHF.L.U32 R9, R9, 0x1, RZ ;  /* 0x0000000109097819 */ /* 0x000fc400000006ff */
[----:B------:R-:W-:Y:S02]  /*16e10*/  SEL R10, R10, 0xffffffc0, !P2 ;  /* 0xffffffc00a0a7807 */ /* 0x000fe40005000000 */
[C---:B------:R-:W-:Y:S01]  /*16e20*/  IADD3 R11, R9.reuse, -0x10, RZ ;  /* 0xfffffff0090b7810 */ /* 0x040fe20007ffe0ff */
[----:B------:R-:W-:Y:S01]  /*16e30*/  STS [R9], R96 ;  /* 0x0000006009007388 */ /* 0x000fe20000000800 */
[C---:B------:R-:W-:Y:S02]  /*16e40*/  @P0 IADD3 R11, R9.reuse, 0x10, RZ ;  /* 0x00000010090b0810 */ /* 0x040fe40007ffe0ff */
[C---:B------:R-:W-:Y:S01]  /*16e50*/  IADD3 R13, R9.reuse, R8, RZ ;  /* 0x00000008090d7210 */ /* 0x040fe20007ffe0ff */
[----:B------:R-:W-:Y:S01]  /*16e60*/  STS [R9+0x400], R98 ;  /* 0x0004006209007388 */ /* 0x000fe20000000800 */
[-C--:B------:R-:W-:Y:S02]  /*16e70*/  IADD3 R15, R8, R11.reuse, RZ ;  /* 0x0000000b080f7210 */ /* 0x080fe40007ffe0ff */
[-C--:B------:R-:W-:Y:S01]  /*16e80*/  IADD3 R17, R9, R10.reuse, RZ ;  /* 0x0000000a09117210 */ /* 0x080fe20007ffe0ff */
[----:B------:R-:W-:Y:S01]  /*16e90*/  STS [R11], R36 ;  /* 0x000000240b007388 */ /* 0x000fe20000000800 */
[----:B------:R-:W-:Y:S01]  /*16ea0*/  IADD3 R19, R10, R11, RZ ;  /* 0x0000000b0a137210 */ /* 0x000fe20007ffe0ff */
[----:B------:R-:W1:Y:S01]  /*16eb0*/  @P4 MUFU.LG2 R8, R5 ;  /* 0x0000000500084308 */ /* 0x000e620000000c00 */
[-C--:B------:R-:W-:Y:S01]  /*16ec0*/  IADD3 R21, R13, R10.reuse, RZ ;  /* 0x0000000a0d157210 */ /* 0x080fe20007ffe0ff */
[----:B------:R-:W-:Y:S01]  /*16ed0*/  STS [R11+0x400], R38 ;  /* 0x000400260b007388 */ /* 0x000fe20000000800 */
[----:B------:R-:W-:-:S02]  /*16ee0*/  IADD3 R23, R15, R10, RZ ;  /* 0x0000000a0f177210 */ /* 0x000fc40007ffe0ff */
[----:B------:R-:W-:Y:S01]  /*16ef0*/  ISETP.NE.AND P0, PT, RZ, UR4, PT ;  /* 0x00000004ff007c0c */ /* 0x000fe2000bf05270 */
[----:B------:R2:W-:Y:S04]  /*16f00*/  STS [R13], R40 ;  /* 0x000000280d007388 */ /* 0x0005e80000000800 */
[----:B------:R-:W-:Y:S04]  /*16f10*/  STS [R13+0x400], R42 ;  /* 0x0004002a0d007388 */ /* 0x000fe80000000800 */
[----:B------:R-:W-:Y:S01]  /*16f20*/  STS [R15], R44 ;  /* 0x0000002c0f007388 */ /* 0x000fe20000000800 */
[----:B-1----:R-:W-:Y:S01]  /*16f30*/  @P4 FMUL.FTZ R8, R8, 0.69314718246459960938 ;  /* 0x3f31721808084820 */ /* 0x002fe20000410000 */
[----:B------:R-:W-:-:S02]  /*16f40*/  MOV R5, 0x7f800000 ;  /* 0x7f80000000057802 */ /* 0x000fc40000000f00 */
[----:B------:R-:W-:Y:S01]  /*16f50*/  STS [R15+0x400], R46 ;  /* 0x0004002e0f007388 */ /* 0x000fe20000000800 */
[----:B------:R-:W-:-:S03]  /*16f60*/  @P4 FFMA.FTZ R5, R3, c[0x0][0x238], R8 ;  /* 0x00008e0003054a23 */ /* 0x000fc60000010008 */
[----:B------:R-:W-:Y:S04]  /*16f70*/  STS [R17], R48 ;  /* 0x0000003011007388 */ /* 0x000fe80000000800 */
[----:B------:R-:W-:Y:S04]  /*16f80*/  STS [R17+0x400], R50 ;  /* 0x0004003211007388 */ /* 0x000fe80000000800 */
[----:B------:R-:W-:Y:S01]  /*16f90*/  STS [R19], R52 ;  /* 0x0000003413007388 */ /* 0x000fe20000000800 */
[----:B--2---:R-:W-:-:S03]  /*16fa0*/  MOV R40, 0x7f800000 ;  /* 0x7f80000000287802 */ /* 0x004fc60000000f00 */
[----:B------:R-:W-:Y:S04]  /*16fb0*/  STS [R19+0x400], R54 ;  /* 0x0004003613007388 */ /* 0x000fe80000000800 */
[----:B------:R-:W-:Y:S04]  /*16fc0*/  STS [R21], R56 ;  /* 0x0000003815007388 */ /* 0x000fe80000000800 */
[----:B------:R-:W-:Y:S04]  /*16fd0*/  STS [R21+0x400], R58 ;  /* 0x0004003a15007388 */ /* 0x000fe80000000800 */
[----:B------:R-:W-:Y:S04]  /*16fe0*/  STS [R23], R60 ;  /* 0x0000003c17007388 */ /* 0x000fe80000000800 */
        /* <DEDUP_REMOVED lines=22> */
[----:B------:R-:W3:Y:S01]  /*17150*/  S2R R3, SR_CTAID.Z ;  /* 0x0000000000037919 */ /* 0x000ee20000002700 */
[----:B-1----:R-:W-:-:S05]  /*17160*/  IMAD R9, R2, c[0x0][0x214], RZ ;  /* 0x0000850002097a24 */ /* 0x002fca00078e02ff */
[----:B------:R-:W-:-:S05]  /*17170*/  SEL R4, R9, R156, !P0 ;  /* 0x0000009c09047207 */ /* 0x000fca0004000000 */
[----:B---3--:R-:W-:Y:S01]  /*17180*/  IMAD R4, R3, c[0x0][0x234], R4 ;  /* 0x00008d0003047a24 */ /* 0x008fe200078e0204 */
[----:B------:R-:W-:Y:S05]  /*17190*/  BRA `(.L_x_5721) ;  /* 0x0000004000007947 */ /* 0x000fea0003800000 */
.L_x_5720:
[----:B------:R-:W1:Y:S04]  /*171a0*/  S2R R3, SR_CTAID.Z ;  /* 0x0000000000037919 */ /* 0x000e680000002700 */
[----:B------:R-:W1:Y:S02]  /*171b0*/  S2R R2, SR_CTAID.Y ;  /* 0x0000000000027919 */ /* 0x000e640000002600 */
[----:B-1----:R-:W-:-:S04]  /*171c0*/  IMAD R4, R2, c[0x0][0x1c0], R3 ;  /* 0x0000700002047a24 */ /* 0x002fc800078e0203 */
[----:B------:R-:W-:Y:S02]  /*171d0*/  IMAD R4, R4, c[0x0][0x214], RZ ;  /* 0x0000850004047a24 */ /* 0x000fe400078e02ff */
.L_x_5721:
[----:B------:R-:W-:Y:S01]  /*171e0*/  BAR.SYNC.DEFER_BLOCKING 0x0 ;  /* 0x0000000000007b1d */ /* 0x000fe20000010000 */
[----:B------:R-:W-:Y:S01]  /*171f0*/  LOP3.LUT R7, R7, 0xffffffe0, RZ, 0xc0, !PT ;  /* 0xffffffe007077812 */ /* 0x000fe200078ec0ff */
[----:B------:R-:W-:Y:S01]  /*17200*/  IMAD.WIDE.U32 R44, R156, c[0x0][0x1e8], RZ ;  /* 0x00007a009c2c7a25 */ /* 0x000fe200078e00ff */
[----:B------:R-:W-:Y:S02]  /*17210*/  SHF.R.S32.HI R43, RZ, 0x1f, R6 ;  /* 0x0000001fff2b7819 */ /* 0x000fe40000011406 */
[----:B------:R-:W-:Y:S01]  /*17220*/  SHF.R.S32.HI R41, RZ, 0x1f, R2 ;  /* 0x0000001fff297819 */ /* 0x000fe20000011402 */
[----:B------:R-:W-:Y:S01]  /*17230*/  IMAD.IADD R7, R0, 0x1, -R7 ;  /* 0x0000000100077824 */ /* 0x000fe200078e0a07 */
[----:B------:R-:W-:Y:S01]  /*17240*/  ISETP.NE.AND P0, PT, R156, -0x1, PT ;  /* 0xffffffff9c00780c */ /* 0x000fe20003f05270 */
[----:B------:R-:W-:Y:S01]  /*17250*/  IMAD.WIDE.U32 R46, R2, c[0x0][0x1e0], RZ ;  /* 0x00007800022e7a25 */ /* 0x000fe200078e00ff */
[----:B------:R-:W-:Y:S01]  /*17260*/  LEA.HI R43, R43, R6, RZ, 0x2 ;  /* 0x000000062b2b7211 */ /* 0x000fe200078f10ff */
[----:B------:R-:W-:Y:S01]  /*17270*/  BSSY B0, `(.L_x_5722) ;  /* 0x0000020000007945 */ /* 0x000fe20003800000 */
[----:B------:R-:W-:Y:S01]  /*17280*/  LOP3.LUT P1, RZ, R7, 0x3, RZ, 0xc0, !PT ;  /* 0x0000000307ff7812 */ /* 0x000fe2000782c0ff */
[----:B------:R-:W-:Y:S01]  /*17290*/  IMAD R41, R41, c[0x0][0x1e0], RZ ;  /* 0x0000780029297a24 */ /* 0x000fe200078e02ff */
[----:B------:R-:W-:Y:S01]  /*172a0*/  LOP3.LUT R43, R43, 0xffffffc, RZ, 0xc0, !PT ;  /* 0x0ffffffc2b2b7812 */ /* 0x000fe200078ec0ff */
[----:B------:R-:W-:Y:S01]  /*172b0*/  IMAD R156, R156, c[0x0][0x1ec], R45 ;  /* 0x00007b009c9c7a24 */ /* 0x000fe200078e022d */
[----:B------:R-:W-:Y:S01]  /*172c0*/  SEL R0, R46, R44, !P0 ;  /* 0x0000002c2e007207 */ /* 0x000fe20004000000 */
[----:B------:R-:W-:-:S02]  /*172d0*/  IMAD R41, R2, c[0x0][0x1e4], R41 ;  /* 0x0000790002297a24 */ /* 0x000fc400078e0229 */
[----:B------:R-:W-:-:S03]  /*172e0*/  IMAD.IADD R6, R6, 0x1, -R43 ;  /* 0x0000000106067824 */ /* 0x000fc600078e0a2b */
[----:B------:R-:W-:Y:S01]  /*172f0*/  @!P0 IADD3 R156, R47, R41, RZ ;  /* 0x000000292f9c8210 */ /* 0x000fe20007ffe0ff */
[----:B------:R-:W-:Y:S01]  /*17300*/  IMAD R161, R6, 0x10, R161 ;  /* 0x0000001006a17824 */ /* 0x000fe200078e02a1 */
[----:B------:R1:W3:Y:S04]  /*17310*/  LDS.128 R32, [R164] ;  /* 0x00000000a4207984 */ /* 0x0002e80000000c00 */
[----:B------:R1:W4:Y:S04]  /*17320*/  LDS.128 R28, [R164+0x800] ;  /* 0x00080000a41c7984 */ /* 0x0003280000000c00 */
[----:B------:R1:W2:Y:S04]  /*17330*/  LDS.128 R24, [R164+0x1000] ;  /* 0x00100000a4187984 */ /* 0x0002a80000000c00 */
[----:B--2---:R1:W2:Y:S04]  /*17340*/  LDS.128 R20, [R164+0x1800] ;  /* 0x00180000a4147984 */ /* 0x0042a80000000c00 */
[----:B------:R1:W1:Y:S04]  /*17350*/  LDS.128 R16, [R164+0x2000] ;  /* 0x00200000a4107984 */ /* 0x0002680000000c00 */
[----:B------:R1:W1:Y:S04]  /*17360*/  LDS.128 R12, [R164+0x2800] ;  /* 0x00280000a40c7984 */ /* 0x0002680000000c00 */
[----:B------:R1:W1:Y:S04]  /*17370*/  LDS.128 R8, [R164+0x3000] ;  /* 0x00300000a4087984 */ /* 0x0002680000000c00 */
[----:B------:R1:W1:Y:S01]  /*17380*/  LDS.128 R36, [R164+0x3800] ;  /* 0x00380000a4247984 */ /* 0x0002620000000c00 */
[----:B------:R-:W-:Y:S05]  /*17390*/  @P1 BRA `(.L_x_5723) ;  /* 0x000000d000001947 */ /* 0x000fea0003800000 */
[----:B------:R-:W5:Y:S01]  /*173a0*/  S2R R2, SR_CTAID.X ;  /* 0x0000000000027919 */ /* 0x000f620000002500 */
[----:B------:R-:W-:Y:S01]  /*173b0*/  IADD3 R7, R161, 0x8, RZ ;  /* 0x00000008a1077810 */ /* 0x000fe20007ffe0ff */
[----:B-----5:R-:W-:-:S02]  /*173c0*/  IMAD R4, R2, 0x40, R4 ;  /* 0x0000004002047824 */ /* 0x020fc400078e0204 */
[----:B------:R-:W-:-:S03]  /*173d0*/  IMAD R2, R2, -0x40, R155 ;  /* 0xffffffc002027824 */ /* 0x000fc600078e029b */
[----:B------:R-:W-:Y:S02]  /*173e0*/  SHF.R.S32.HI R6, RZ, 0x1f, R4 ;  /* 0x0000001fff067819 */ /* 0x000fe40000011404 */
        /* <DEDUP_REMOVED lines=8> */
.L_x_5723:
[----:B------:R-:W-:Y:S05]  /*17470*/  BSYNC B0 ;  /* 0x0000000000007941 */ /* 0x000fea0003800000 */
.L_x_5722:
[----:B------:R-:W5:Y:S01]  /*17480*/  S2R R4, SR_CTAID.X ;  /* 0x0000000000047919 */ /* 0x000f620000002500 */
[--C-:B------:R-:W-:Y:S01]  /*17490*/  SHF.R.S32.HI R41, RZ, 0x1f, R102.reuse ;  /* 0x0000001fff297819 */ /* 0x100fe20000011466 */
[----:B----4-:R-:W-:Y:S01]  /*174a0*/  IMAD.MOV.U32 R40, RZ, RZ, R102 ;  /* 0x000000ffff287224 */ /* 0x010fe200078e0066 */
[----:B------:R-:W-:Y:S01]  /*174b0*/  SHF.R.S32.HI R6, RZ, 0x1f, R3 ;  /* 0x0000001fff067819 */ /* 0x000fe20000011403 */
[----:B------:R-:W4:Y:S01]  /*174c0*/  S2R R5, SR_TID.X ;  /* 0x0000000000057919 */ /* 0x000f220000002100 */
[----:B------:R-:W-:Y:S03]  /*174d0*/  BSSY B0, `(.L_x_5724) ;  /* 0x000001e000007945 */ /* 0x000fe60003800000 */
[----:B------:R-:W-:-:S04]  /*174e0*/  IMAD R6, R6, c[0x0][0x1f0], RZ ;  /* 0x00007c0006067a24 */ /* 0x000fc800078e02ff */
[----:B------:R-:W-:Y:S02]  /*174f0*/  IMAD R6, R3, c[0x0][0x1f4], R6 ;  /* 0x00007d0003067a24 */ /* 0x000fe400078e0206 */
[----:B-----5:R-:W-:Y:S01]  /*17500*/  IMAD.SHL.U32 R4, R4, 0x40, RZ ;  /* 0x0000004004047824 */ /* 0x020fe200078e00ff */
[----:B----4-:R-:W-:-:S03]  /*17510*/  SHF.R.S32.HI R2, RZ, 0x1f, R5 ;  /* 0x0000001fff027819 */ /* 0x010fc60000011405 */
[----:B------:R-:W-:Y:S01]  /*17520*/  IMAD.WIDE.U32 R40, R4, c[0x0][0x1e8], R40 ;  /* 0x00007a0004287a25 */ /* 0x000fe200078e0028 */
[----:B------:R-:W-:Y:S02]  /*17530*/  SHF.R.S32.HI R7, RZ, 0x1f, R4 ;  /* 0x0000001fff077819 */ /* 0x000fe40000011404 */
[----:B------:R-:W-:Y:S02]  /*17540*/  LEA.HI R2, R2, R5, RZ, 0x3 ;  /* 0x0000000502027211 */ /* 0x000fe400078f18ff */
[----:B------:R-:W-:Y:S01]  /*17550*/  IADD3 R40, P0, R0, R40, RZ ;  /* 0x0000002800287210 */ /* 0x000fe20007f1e0ff */
[----:B------:R-:W-:Y:S01]  /*17560*/  IMAD R7, R7, c[0x0][0x1e8], RZ ;  /* 0x00007a0007077a24 */ /* 0x000fe200078e02ff */
[----:B------:R-:W-:-:S03]  /*17570*/  SHF.R.S32.HI R5, RZ, 0x3, R2 ;  /* 0x00000003ff057819 */ /* 0x000fc60000011402 */
[----:B------:R-:W-:Y:S01]  /*17580*/  IMAD R7, R4, c[0x0][0x1ec], R7 ;  /* 0x00007b0004077a24 */ /* 0x000fe200078e0207 */
[----:B------:R-:W-:Y:S01]  /*17590*/  SHF.R.S32.HI R0, RZ, 0x1f, R5 ;  /* 0x0000001fff007819 */ /* 0x000fe20000011405 */
[----:B------:R-:W-:-:S03]  /*175a0*/  IMAD.IADD R4, R155, 0x1, -R4 ;  /* 0x000000019b047824 */ /* 0x000fc600078e0a04 */
        /* <DEDUP_REMOVED lines=14> */
[----:B---3--:R3:W-:Y:S04]  /*17690*/  @!P1 STG.E.128 [R44.64], R32 ;  /* 0x000000202c009986 */ /* 0x0087e8000c101d06 */
[----:B-1----:R3:W-:Y:S02]  /*176a0*/  @!P0 STG.E.128 [R44.64+0x80], R16 ;  /* 0x000080102c008986 */ /* 0x0027e4000c101d06 */
.L_x_5725:
[----:B------:R-:W-:Y:S05]  /*176b0*/  BSYNC B0 ;  /* 0x0000000000007941 */ /* 0x000fea0003800000 */
.L_x_5724:
        /* <DEDUP_REMOVED lines=18> */
.L_x_5727:
[----:B------:R-:W-:Y:S05]  /*177e0*/  BSYNC B0 ;  /* 0x0000000000007941 */ /* 0x000fea0003800000 */
.L_x_5726:
        /* <DEDUP_REMOVED lines=18> */
.L_x_5729:
[----:B------:R-:W-:Y:S05]  /*17910*/  BSYNC B0 ;  /* 0x0000000000007941 */ /* 0x000fea0003800000 */
.L_x_5728:
        /* <DEDUP_REMOVED lines=14> */
[----:B--2---:R2:W-:Y:S01]  /*17a00*/  @!P0 STG.E.128 [R4.64], R20 ;  /* 0x0000001404008986 */ /* 0x0045e2000c101d06 */
[----:B------:R-:W-:-:S13]  /*17a10*/  ISETP.GE.AND P0, PT, R100, c[0x0][0x220], PT ;  /* 0x0000880064007a0c */ /* 0x000fda0003f06270 */
[----:B------:R-:W-:Y:S05]  /*17a20*/  @P0 EXIT ;  /* 0x000000000000094d */ /* 0x000fea0003800000 */
[----:B-1----:R-:W-:Y:S01]  /*17a30*/  STG.E.128 [R4.64+0x80], R36 ;  /* 0x0000802404007986 */ /* 0x002fe2000c101d06 */
[----:B------:R-:W-:Y:S05]  /*17a40*/  EXIT ;  /* 0x000000000000794d */ /* 0x000fea0003800000 */
.L_x_5730:
        /* <DEDUP_REMOVED lines=11> */
.L_x_8372:


//--------------------- .text._ZN5flash24flash_fwd_splitkv_kernelI23Flash_fwd_kernel_traitsILi128ELi64ELi64ELi4ELb0ELb0EN7cutlass10bfloat16_tE19Flash_kernel_traitsILi128ELi64ELi64ELi4ES3_EELb1ELb0ELb0ELb0ELb0ELb1ELb0ELb1EEEvNS_16Flash_fwd_paramsE --------------------------
	.section	.text._ZN5flash24flash_fwd_splitkv_kernelI23Flash_fwd_kernel_traitsILi128ELi64ELi64ELi4ELb0ELb0EN7cutlass10bfloat16_tE19Flash_kernel_traitsILi128ELi64ELi64ELi4ES3_EELb1ELb0ELb0ELb0ELb0ELb1ELb0ELb1EEEvNS_16Flash_fwd_paramsE,"ax",@progbits
	.sectioninfo	@"SHI_REGISTERS=202"
	.align	128
        .global         _ZN5flash24flash_fwd_splitkv_kernelI23Flash_fwd_kernel_traitsILi128ELi64ELi64ELi4ELb0ELb0EN7cutlass10bfloat16_tE19Flash_kernel_traitsILi128ELi64ELi64ELi4ES3_EELb1ELb0ELb0ELb0ELb0ELb1ELb0ELb1EEEvNS_16Flash_fwd_paramsE
        .type           _ZN5flash24flash_fwd_splitkv_kernelI23Flash_fwd_kernel_traitsILi128ELi64ELi64ELi4ELb0ELb0EN7cutlass10bfloat16_tE19Flash_kernel_traitsILi128ELi64ELi64ELi4ES3_EELb1ELb0ELb0ELb0ELb0ELb1ELb0ELb1EEEvNS_16Flash_fwd_paramsE,@function
        .size           _ZN5flash24flash_fwd_splitkv_kernelI23Flash_fwd_kernel_traitsILi128ELi64ELi64ELi4ELb0ELb0EN7cutlass10bfloat16_tE19Flash_kernel_traitsILi128ELi64ELi64ELi4ES3_EELb1ELb0ELb0ELb0ELb0ELb1ELb0ELb1EEEvNS_16Flash_fwd_paramsE,(.L_x_8373 - _ZN5flash24flash_fwd_splitkv_kernelI23Flash_fwd_kernel_traitsILi128ELi64ELi64ELi4ELb0ELb0EN7cutlass10bfloat16_tE19Flash_kernel_traitsILi128ELi64ELi64ELi4ES3_EELb1ELb0ELb0ELb0ELb0ELb1ELb0ELb1EEEvNS_16Flash_fwd_paramsE)
        .other          _ZN5flash24flash_fwd_splitkv_kernelI23Flash_fwd_kernel_traitsILi128ELi64ELi64ELi4ELb0ELb0EN7cutlass10bfloat16_tE19Flash_kernel_traitsILi128ELi64ELi64ELi4ES3_EELb1ELb0ELb0ELb0ELb0ELb1ELb0ELb1EEEvNS_16Flash_fwd_paramsE,@"STO_CUDA_ENTRY STV_DEFAULT"
_ZN5flash24flash_fwd_splitkv_kernelI23Flash_fwd_kernel_traitsILi128ELi64ELi64ELi4ELb0ELb0EN7cutlass10bfloat16_tE19Flash_kernel_traitsILi128ELi64ELi64ELi4ES3_EELb1ELb0ELb0ELb0ELb0ELb1ELb0ELb1EEEvNS_16Flash_fwd_paramsE:
.text._ZN5flash24flash_fwd_splitkv_kernelI23Flash_fwd_kernel_traitsILi128ELi64ELi64ELi4ELb0ELb0EN7cutlass10bfloat16_tE19Flash_kernel_traitsILi128ELi64ELi64ELi4ES3_EELb1ELb0ELb0ELb0ELb0ELb1ELb0ELb1EEEvNS_16Flash_fwd_paramsE:
        /* <DEDUP_REMOVED lines=36> */
.L_x_5731:
[----:B-1-34-:R-:W-:Y:S02]  /*0240*/  MOV R65, c[0x0][0x218] ;  /* 0x0000860000417a02 */ /* 0x01afe40000000f00 */
.L_x_5732:
        /* <DEDUP_REMOVED lines=78> */
.L_x_5735:
[----:B------:R-:W-:Y:S05]  /*0730*/  BSYNC B0 ;  /* 0x0000000000007941 */ /* 0x000fea0003800000 */
.L_x_5734:
        /* <DEDUP_REMOVED lines=18> */
.L_x_5737:
[----:B------:R-:W-:Y:S05]  /*0860*/  BSYNC B0 ;  /* 0x0000000000007941 */ /* 0x000fea0003800000 */
.L_x_5736:
        /* <DEDUP_REMOVED lines=18> */
.L_x_5739:
[----:B------:R-:W-:Y:S05]  /*0990*/  BSYNC B0 ;  /* 0x0000000000007941 */ /* 0x000fea0003800000 */
.L_x_5738:
        /* <DEDUP_REMOVED lines=17> */
.L_x_5741:
[----:B------:R-:W-:Y:S05]  /*0ab0*/  BSYNC B0 ;  /* 0x0000000000007941 */ /* 0x000fea0003800000 */
.L_x_5740:
        /* <DEDUP_REMOVED lines=19> */
.L_x_5733:
        /* <DEDUP_REMOVED lines=92> */
.L_x_5742:
        /* <DEDUP_REMOVED lines=16> */
.L_x_5744:
        /* <DEDUP_REMOVED lines=52> */
.L_x_5743:
        /* <DEDUP_REMOVED lines=223> */
.L_x_5814:
        /* <DEDUP_REMOVED lines=15> */
.L_x_5747:
[----:B------:R-:W-:Y:S05]  /*24d0*/  BSYNC B0 ;  /* 0x0000000000007941 */ /* 0x000fea0003800000 */
.L_x_5746:
        /* <DEDUP_REMOVED lines=15> */
.L_x_5749:
[----:B------:R-:W-:Y:S05]  /*25d0*/  BSYNC B0 ;  /* 0x0000000000007941 */ /* 0x000fea0003800000 */
.L_x_5748:
        /* <DEDUP_REMOVED lines=15> */
.L_x_5751:
[----:B------:R-:W-:Y:S05]  /*26d0*/  BSYNC B0 ;  /* 0x0000000000007941 */ /* 0x000fea0003800000 */
.L_x_5750:
        /* <DEDUP_REMOVED lines=15> */
.L_x_5753:
[----:B------:R-:W-:Y:S05]  /*27d0*/  BSYNC B0 ;  /* 0x0000000000007941 */ /* 0x000fea0003800000 */
.L_x_5752:
        /* <DEDUP_REMOVED lines=62> */
.L_x_5759:
[----:B------:R-:W-:Y:S05]  /*2bc0*/  BSYNC B0 ;  /* 0x0000000000007941 */ /* 0x000fea0003800000 */
.L_x_5758:
        /* <DEDUP_REMOVED lines=50> */
.L_x_5757:
[----:B------:R-:W-:Y:S05]  /*2ef0*/  BSYNC B1 ;  /* 0x0000000000017941 */ /* 0x000fea0003800000 */
.L_x_5756:
        /* <DEDUP_REMOVED lines=60> */
.L_x_5763:
[----:B------:R-:W-:Y:S05]  /*32c0*/  BSYNC B0 ;  /* 0x0000000000007941 */ /* 0x000fea0003800000 */
.L_x_5762:
        /* <DEDUP_REMOVED lines=52> */
.L_x_5761:
[----:B------:R-:W-:Y:S05]  /*3610*/  BSYNC B1 ;  /* 0x0000000000017941 */ /* 0x000fea0003800000 */
.L_x_5760:
        /* <DEDUP_REMOVED lines=60> */
.L_x_5767:
[----:B------:R-:W-:Y:S05]  /*39e0*/  BSYNC B0 ;  /* 0x0000000000007941 */ /* 0x000fea0003800000 */
.L_x_5766:
        /* <DEDUP_REMOVED lines=52> */
.L_x_5765:
[----:B------:R-:W-:Y:S05]  /*3d30*/  BSYNC B1 ;  /* 0x0000000000017941 */ /* 0x000fea0003800000 */
.L_x_5764:
        /* <DEDUP_REMOVED lines=63> */
.L_x_5771:
[----:B------:R-:W-:Y:S05]  /*4130*/  BSYNC B0 ;  /* 0x0000000000007941 */ /* 0x000fea0003800000 */
.L_x_5770:
        /* <DEDUP_REMOVED lines=52> */
.L_x_5769:
[----:B------:R-:W-:Y:S05]  /*4480*/  BSYNC B1 ;  /* 0x0000000000017941 */ /* 0x000fea0003800000 */
.L_x_5768:
        /* <DEDUP_REMOVED lines=9> */
.L_x_5755:
        /* <DEDUP_REMOVED lines=89> */
.L_x_5778:
[----:B------:R-:W-:Y:S05]  /*4ab0*/  BSYNC B0 ;  /* 0x0000000000007941 */ /* 0x000fea0003800000 */
.L_x_5777:
[----:B-----5:R2:W-:Y:S02]  /*4ac0*/  STG.E.128 [R106.64], R36 ;  /* 0x000000246a007986 */ /* 0x0205e4000c101d06 */
.L_x_5776:
[----:B------:R-:W-:Y:S05]  /*4ad0*/  BSYNC B1 ;  /* 0x0000000000017941 */ /* 0x000fea0003800000 */
.L_x_5775:
        /* <DEDUP_REMOVED lines=87> */
.L_x_5780:
[----:B------:R-:W-:Y:S05]  /*5050*/  BSYNC B0 ;  /* 0x0000000000007941 */ /* 0x000fea0003800000 */
.L_x_5779:
[----:B-----5:R3:W-:Y:S02]  /*5060*/  STG.E.128 [R106.64+0x80], R36 ;  /* 0x000080246a007986 */ /* 0x0207e4000c101d06 */
.L_x_5774:
[----:B------:R-:W-:Y:S05]  /*5070*/  BSYNC B2 ;  /* 0x0000000000027941 */ /* 0x000fea0003800000 */
.L_x_5773:
        /* <DEDUP_REMOVED lines=94> */
.L_x_5786:
[----:B------:R-:W-:Y:S05]  /*5660*/  BSYNC B0 ;  /* 0x0000000000007941 */ /* 0x000fea0003800000 */
.L_x_5785:
[C---:B------:R-:W-:Y:S04]  /*5670*/  LEA R2, P0, R152.reuse, R106, 0x1 ;  /* 0x0000006a98027211 */ /* 0x040fe800078008ff */
[----:B------:R-:W-:Y:S05]  /*5680*/  LEA.HI.X R3, R152, R107, R151, 0x1, P0 ;  /* 0x0000006b98037211 */ /* 0x000fea00000f0c97 */
[----:B-----5:R3:W-:Y:S04]  /*5690*/  STG.E.128 [R2.64], R36 ;  /* 0x0000002402007986 */ /* 0x0207e8000c101d06 */
.L_x_5784:
[----:B------:R-:W-:Y:S05]  /*56a0*/  BSYNC B1 ;  /* 0x0000000000017941 */ /* 0x000fea0003800000 */
.L_x_5783:
        /* <DEDUP_REMOVED lines=91> */
.L_x_5788:
[----:B------:R-:W-:Y:S05]  /*5c60*/  BSYNC B0 ;  /* 0x0000000000007941 */ /* 0x000fea0003800000 */
.L_x_5787:
[C---:B------:R-:W-:Y:S04]  /*5c70*/  LEA R2, P0, R87.reuse, R106, 0x1 ;  /* 0x0000006a57027211 */ /* 0x040fe800078008ff */
[----:B------:R-:W-:Y:S05]  /*5c80*/  LEA.HI.X R3, R87, R107, R86, 0x1, P0 ;  /* 0x0000006b57037211 */ /* 0x000fea00000f0c56 */
[----:B-----5:R3:W-:Y:S04]  /*5c90*/  STG.E.128 [R2.64], R36 ;  /* 0x0000002402007986 */ /* 0x0207e8000c101d06 */
.L_x_5782:
[----:B------:R-:W-:Y:S05]  /*5ca0*/  BSYNC B2 ;  /* 0x0000000000027941 */ /* 0x000fea0003800000 */
.L_x_5781:
        /* <DEDUP_REMOVED lines=94> */
.L_x_5794:
[----:B------:R-:W-:Y:S05]  /*6290*/  BSYNC B0 ;  /* 0x0000000000007941 */ /* 0x000fea0003800000 */
.L_x_5793:
[C---:B------:R-:W-:Y:S04]  /*62a0*/  LEA R2, P0, R146.reuse, R106, 0x1 ;  /* 0x0000006a92027211 */ /* 0x040fe800078008ff */
[----:B------:R-:W-:Y:S05]  /*62b0*/  LEA.HI.X R3, R146, R107, R81, 0x1, P0 ;  /* 0x0000006b92037211 */ /* 0x000fea00000f0c51 */
[----:B-----5:R3:W-:Y:S04]  /*62c0*/  STG.E.128 [R2.64], R36 ;  /* 0x0000002402007986 */ /* 0x0207e8000c101d06 */
.L_x_5792:
[----:B------:R-:W-:Y:S05]  /*62d0*/  BSYNC B1 ;  /* 0x0000000000017941 */ /* 0x000fea0003800000 */
.L_x_5791:
        /* <DEDUP_REMOVED lines=91> */
.L_x_5796:
[----:B------:R-:W-:Y:S05]  /*6890*/  BSYNC B0 ;  /* 0x0000000000007941 */ /* 0x000fea0003800000 */
.L_x_5795:
[C---:B------:R-:W-:Y:S04]  /*68a0*/  LEA R2, P0, R89.reuse, R106, 0x1 ;  /* 0x0000006a59027211 */ /* 0x040fe800078008ff */
[----:B------:R-:W-:Y:S05]  /*68b0*/  LEA.HI.X R3, R89, R107, R88, 0x1, P0 ;  /* 0x0000006b59037211 */ /* 0x000fea00000f0c58 */
[----:B-----5:R3:W-:Y:S04]  /*68c0*/  STG.E.128 [R2.64], R36 ;  /* 0x0000002402007986 */ /* 0x0207e8000c101d06 */
.L_x_5790:
[----:B------:R-:W-:Y:S05]  /*68d0*/  BSYNC B2 ;  /* 0x0000000000027941 */ /* 0x000fea0003800000 */
.L_x_5789:
        /* <DEDUP_REMOVED lines=96> */
.L_x_5802:
[----:B------:R-:W-:Y:S05]  /*6ee0*/  BSYNC B0 ;  /* 0x0000000000007941 */ /* 0x000fea0003800000 */
.L_x_5801:
[C---:B------:R-:W-:Y:S02]  /*6ef0*/  IMAD R0, R149.reuse, c[0x0][0x19c], RZ ;  /* 0x0000670095007a24 */ /* 0x040fe400078e02ff */
[----:B------:R-:W-:Y:S05]  /*6f00*/  IMAD.WIDE.U32 R2, R149, c[0x0][0x198], R106 ;  /* 0x0000660095027a25 */ /* 0x000fea00078e006a */
[----:B------:R-:W-:Y:S05]  /*6f10*/  IADD3 R3, R3, R0, RZ ;  /* 0x0000000003037210 */ /* 0x000fea0007ffe0ff */
[----:B-----5:R3:W-:Y:S02]  /*6f20*/  STG.E.128 [R2.64], R36 ;  /* 0x0000002402007986 */ /* 0x0207e4000c101d06 */
.L_x_5800:
[----:B------:R-:W-:Y:S05]  /*6f30*/  BSYNC B1 ;  /* 0x0000000000017941 */ /* 0x000fea0003800000 */
.L_x_5799:
        /* <DEDUP_REMOVED lines=91> */
.L_x_5804:
[----:B------:R-:W-:Y:S05]  /*74f0*/  BSYNC B0 ;  /* 0x0000000000007941 */ /* 0x000fea0003800000 */
.L_x_5803:
[C---:B------:R-:W-:Y:S04]  /*7500*/  LEA R2, P0, R93.reuse, R106, 0x1 ;  /* 0x0000006a5d027211 */ /* 0x040fe800078008ff */
[----:B------:R-:W-:Y:S05]  /*7510*/  LEA.HI.X R3, R93, R107, R92, 0x1, P0 ;  /* 0x0000006b5d037211 */ /* 0x000fea00000f0c5c */
[----:B-----5:R3:W-:Y:S04]  /*7520*/  STG.E.128 [R2.64], R36 ;  /* 0x0000002402007986 */ /* 0x0207e8000c101d06 */
.L_x_5798:
[----:B------:R-:W-:Y:S05]  /*7530*/  BSYNC B2 ;  /* 0x0000000000027941 */ /* 0x000fea0003800000 */
.L_x_5797:
        /* <DEDUP_REMOVED lines=8> */
.L_x_5754:
        /* <DEDUP_REMOVED lines=8> */
.L_x_5806:
[----:B------:R-:W-:Y:S05]  /*7640*/  BSYNC B0 ;  /* 0x0000000000007941 */ /* 0x000fea0003800000 */
.L_x_5805:
        /* <DEDUP_REMOVED lines=16> */
.L_x_5808:
[----:B------:R-:W-:Y:S05]  /*7750*/  BSYNC B0 ;  /* 0x0000000000007941 */ /* 0x000fea0003800000 */
.L_x_5807:
        /* <DEDUP_REMOVED lines=16> */
.L_x_5810:
[----:B------:R-:W-:Y:S05]  /*7860*/  BSYNC B0 ;  /* 0x0000000000007941 */ /* 0x000fea0003800000 */
.L_x_5809:
        /* <DEDUP_REMOVED lines=20> */
.L_x_5811:
[----:B------:R-:W-:Y:S05]  /*79b0*/  BSYNC B0 ;  /* 0x0000000000007941 */ /* 0x000fea0003800000 */
.L_x_5772:
        /* <DEDUP_REMOVED lines=80> */
.L_x_5812:
        /* <DEDUP_REMOVED lines=8> */
.L_x_5813:
[----:B------:R-:W-:Y:S04]  /*7f40*/  IADD3 R11, R11, -0x1, RZ ;  /* 0xffffffff0b0b7810 */ /* 0x000fe80007ffe0ff */
[----:B------:R-:W-:Y:S11]  /*7f50*/  ISETP.GT.AND P0, PT, R11, R76, PT ;  /* 0x0000004c0b00720c */ /* 0x000ff60003f04270 */
[----:B------:R-:W-:Y:S02]  /*7f60*/  @!UPT UIADD3 URZ, URZ, URZ, URZ ;  /* 0x0000003f3f3ff290 */ /* 0x000fe4000fffe03f */
[----:B------:R-:W-:-:S05]  /*7f70*/  @P0 BRA `(.L_x_5814) ;  /* 0xffffa46000000947 */ /* 0x000fca000383ffff */
.L_x_5745:
        /* <DEDUP_REMOVED lines=98> */
.L_x_5823:
[----:B------:R-:W-:Y:S05]  /*85a0*/  BSYNC B0 ;  /* 0x0000000000007941 */ /* 0x000fea0003800000 */
.L_x_5822:
[----:B-----5:R3:W-:Y:S02]  /*85b0*/  STS.128 [R164], R8 ;  /* 0x00000008a4007388 */ /* 0x0207e40000000c00 */
.L_x_5821:
[----:B------:R-:W-:Y:S05]  /*85c0*/  BSYNC B1 ;  /* 0x0000000000017941 */ /* 0x000fea0003800000 */
.L_x_5820:
        /* <DEDUP_REMOVED lines=44> */
.L_x_5825:
[----:B------:R-:W-:Y:S05]  /*8890*/  BSYNC B0 ;  /* 0x0000000000007941 */ /* 0x000fea0003800000 */
.L_x_5824:
[----:B-----5:R1:W-:Y:S02]  /*88a0*/  STS.128 [R164+0x2000], R8 ;  /* 0x00200008a4007388 */ /* 0x0203e40000000c00 */
.L_x_5819:
[----:B------:R-:W-:Y:S05]  /*88b0*/  BSYNC B2 ;  /* 0x0000000000027941 */ /* 0x000fea0003800000 */
.L_x_5818:
        /* <DEDUP_REMOVED lines=60> */
.L_x_5831:
[----:B------:R-:W-:Y:S05]  /*8c80*/  BSYNC B0 ;  /* 0x0000000000007941 */ /* 0x000fea0003800000 */
.L_x_5830:
[----:B-----5:R3:W-:Y:S02]  /*8c90*/  STS.128 [R164+0x800], R8 ;  /* 0x00080008a4007388 */ /* 0x0207e40000000c00 */
.L_x_5829:
[----:B------:R-:W-:Y:S05]  /*8ca0*/  BSYNC B1 ;  /* 0x0000000000017941 */ /* 0x000fea0003800000 */
.L_x_5828:
        /* <DEDUP_REMOVED lines=44> */
.L_x_5833:
[----:B------:R-:W-:Y:S05]  /*8f70*/  BSYNC B0 ;  /* 0x0000000000007941 */ /* 0x000fea0003800000 */
.L_x_5832:
[----:B-----5:R1:W-:Y:S02]  /*8f80*/  STS.128 [R164+0x2800], R28 ;  /* 0x0028001ca4007388 */ /* 0x0203e40000000c00 */
.L_x_5827:
[----:B------:R-:W-:Y:S05]  /*8f90*/  BSYNC B2 ;  /* 0x0000000000027941 */ /* 0x000fea0003800000 */
.L_x_5826:
        /* <DEDUP_REMOVED lines=61> */
.L_x_5839:
[----:B------:R-:W-:Y:S05]  /*9370*/  BSYNC B0 ;  /* 0x0000000000007941 */ /* 0x000fea0003800000 */
.L_x_5838:
[----:B-----5:R3:W-:Y:S02]  /*9380*/  STS.128 [R164+0x1000], R8 ;  /* 0x00100008a4007388 */ /* 0x0207e40000000c00 */
.L_x_5837:
[----:B------:R-:W-:Y:S05]  /*9390*/  BSYNC B1 ;  /* 0x0000000000017941 */ /* 0x000fea0003800000 */
.L_x_5836:
        /* <DEDUP_REMOVED lines=45> */
.L_x_5841:
[----:B------:R-:W-:Y:S05]  /*9670*/  BSYNC B0 ;  /* 0x0000000000007941 */ /* 0x000fea0003800000 */
.L_x_5840:
[----:B-----5:R1:W-:Y:S02]  /*9680*/  STS.128 [R164+0x3000], R8 ;  /* 0x00300008a4007388 */ /* 0x0203e40000000c00 */
.L_x_5835:
[----:B------:R-:W-:Y:S05]  /*9690*/  BSYNC B2 ;  /* 0x0000000000027941 */ /* 0x000fea0003800000 */
.L_x_5834:
        /* <DEDUP_REMOVED lines=59> */
.L_x_5846:
[----:B------:R-:W-:Y:S05]  /*9a50*/  BSYNC B0 ;  /* 0x0000000000007941 */ /* 0x000fea0003800000 */
.L_x_5845:
[----:B-----5:R3:W-:Y:S02]  /*9a60*/  STS.128 [R164+0x1800], R8 ;  /* 0x00180008a4007388 */ /* 0x0207e40000000c00 */
.L_x_5844:
[----:B------:R-:W-:Y:S05]  /*9a70*/  BSYNC B1 ;  /* 0x0000000000017941 */ /* 0x000fea0003800000 */
.L_x_5843:
        /* <DEDUP_REMOVED lines=44> */
.L_x_5848:
[----:B------:R-:W-:Y:S05]  /*9d40*/  BSYNC B0 ;  /* 0x0000000000007941 */ /* 0x000fea0003800000 */
.L_x_5847:
[----:B-----5:R2:W-:Y:S01]  /*9d50*/  STS.128 [R164+0x3800], R24 ;  /* 0x00380018a4007388 */ /* 0x0205e20000000c00 */
[----:B------:R-:W-:Y:S05]  /*9d60*/  BRA `(.L_x_5842) ;  /* 0x0000356000007947 */ /* 0x000fea0003800000 */
.L_x_5817:
        /* <DEDUP_REMOVED lines=90> */
.L_x_5854:
[----:B------:R-:W-:Y:S05]  /*a310*/  BSYNC B0 ;  /* 0x0000000000007941 */ /* 0x000fea0003800000 */
.L_x_5853:
[----:B-----5:R3:W-:Y:S02]  /*a320*/  STS.128 [R164], R16 ;  /* 0x00000010a4007388 */ /* 0x0207e40000000c00 */
.L_x_5852:
[----:B------:R-:W-:Y:S05]  /*a330*/  BSYNC B1 ;  /* 0x0000000000017941 */ /* 0x000fea0003800000 */
.L_x_5851:
        /* <DEDUP_REMOVED lines=86> */
.L_x_5856:
[----:B------:R-:W-:Y:S05]  /*a8a0*/  BSYNC B0 ;  /* 0x0000000000007941 */ /* 0x000fea0003800000 */
.L_x_5855:
[----:B-----5:R1:W-:Y:S02]  /*a8b0*/  STS.128 [R164+0x2000], R16 ;  /* 0x00200010a4007388 */ /* 0x0203e40000000c00 */
.L_x_5850:
[----:B------:R-:W-:Y:S05]  /*a8c0*/  BSYNC B2 ;  /* 0x0000000000027941 */ /* 0x000fea0003800000 */
.L_x_5849:
        /* <DEDUP_REMOVED lines=95> */
.L_x_5862:
[----:B------:R-:W-:Y:S05]  /*aec0*/  BSYNC B0 ;  /* 0x0000000000007941 */ /* 0x000fea0003800000 */
.L_x_5861:
[----:B-----5:R3:W-:Y:S02]  /*aed0*/  STS.128 [R164+0x800], R16 ;  /* 0x00080010a4007388 */ /* 0x0207e40000000c00 */
.L_x_5860:
[----:B------:R-:W-:Y:S05]  /*aee0*/  BSYNC B1 ;  /* 0x0000000000017941 */ /* 0x000fea0003800000 */
.L_x_5859:
        /* <DEDUP_REMOVED lines=89> */
.L_x_5864:
[----:B------:R-:W-:Y:S05]  /*b480*/  BSYNC B0 ;  /* 0x0000000000007941 */ /* 0x000fea0003800000 */
.L_x_5863:
[----:B-----5:R1:W-:Y:S02]  /*b490*/  STS.128 [R164+0x2800], R4 ;  /* 0x00280004a4007388 */ /* 0x0203e40000000c00 */
.L_x_5858:
[----:B------:R-:W-:Y:S05]  /*b4a0*/  BSYNC B2 ;  /* 0x0000000000027941 */ /* 0x000fea0003800000 */
.L_x_5857:
        /* <DEDUP_REMOVED lines=97> */
.L_x_5870:
[----:B------:R-:W-:Y:S05]  /*bac0*/  BSYNC B0 ;  /* 0x0000000000007941 */ /* 0x000fea0003800000 */
.L_x_5869:
[----:B-----5:R3:W-:Y:S02]  /*bad0*/  STS.128 [R164+0x1000], R16 ;  /* 0x00100010a4007388 */ /* 0x0207e40000000c00 */
.L_x_5868:
[----:B------:R-:W-:Y:S05]  /*bae0*/  BSYNC B1 ;  /* 0x0000000000017941 */ /* 0x000fea0003800000 */
.L_x_5867:
        /* <DEDUP_REMOVED lines=90> */
.L_x_5872:
[----:B------:R-:W-:Y:S05]  /*c090*/  BSYNC B0 ;  /* 0x0000000000007941 */ /* 0x000fea0003800000 */
.L_x_5871:
[----:B-----5:R3:W-:Y:S02]  /*c0a0*/  STS.128 [R164+0x3000], R16 ;  /* 0x00300010a4007388 */ /* 0x0207e40000000c00 */
.L_x_5866:
[----:B------:R-:W-:Y:S05]  /*c0b0*/  BSYNC B2 ;  /* 0x0000000000027941 */ /* 0x000fea0003800000 */
.L_x_5865:
        /* <DEDUP_REMOVED lines=95> */
.L_x_5876:
[----:B------:R-:W-:Y:S05]  /*c6b0*/  BSYNC B0 ;  /* 0x0000000000007941 */ /* 0x000fea0003800000 */
.L_x_5875:
[----:B-----5:R3:W-:Y:S02]  /*c6c0*/  STS.128 [R164+0x1800], R16 ;  /* 0x00180010a4007388 */ /* 0x0207e40000000c00 */
.L_x_5874:
[----:B------:R-:W-:Y:S05]  /*c6d0*/  BSYNC B1 ;  /* 0x0000000000017941 */ /* 0x000fea0003800000 */
.L_x_5873:
        /* <DEDUP_REMOVED lines=95> */
.L_x_5878:
[----:B------:R-:W-:Y:S05]  /*ccd0*/  BSYNC B0 ;  /* 0x0000000000007941 */ /* 0x000fea0003800000 */
.L_x_5877:
[----:B-----5:R1:W-:Y:S01]  /*cce0*/  STS.128 [R164+0x3800], R4 ;  /* 0x00380004a4007388 */ /* 0x0203e20000000c00 */
[----:B------:R-:W-:Y:S05]  /*ccf0*/  BRA `(.L_x_5842) ;  /* 0x000005d000007947 */ /* 0x000fea0003800000 */
.L_x_5816:
        /* <DEDUP_REMOVED lines=20> */
.L_x_5880:
[----:B------:R-:W-:Y:S05]  /*ce40*/  BSYNC B0 ;  /* 0x0000000000007941 */ /* 0x000fea0003800000 */
.L_x_5879:
        /* <DEDUP_REMOVED lines=22> */
.L_x_5882:
[----:B------:R-:W-:Y:S05]  /*cfb0*/  BSYNC B0 ;  /* 0x0000000000007941 */ /* 0x000fea0003800000 */
.L_x_5881:
        /* <DEDUP_REMOVED lines=23> */
.L_x_5884:
[----:B------:R-:W-:Y:S05]  /*d130*/  BSYNC B0 ;  /* 0x0000000000007941 */ /* 0x000fea0003800000 */
.L_x_5883:
        /* <DEDUP_REMOVED lines=25> */
.L_x_5842:
[----:B------:R-:W-:Y:S05]  /*d2d0*/  BSYNC B3 ;  /* 0x0000000000037941 */ /* 0x000fea0003800000 */
.L_x_5815:
        /* <DEDUP_REMOVED lines=25> */
.L_x_5886:
[----:B------:R-:W-:Y:S05]  /*d470*/  BSYNC B0 ;  /* 0x0000000000007941 */ /* 0x000fea0003800000 */
.L_x_5885:
        /* <DEDUP_REMOVED lines=22> */
.L_x_5888:
[----:B------:R-:W-:Y:S05]  /*d5e0*/  BSYNC B0 ;  /* 0x0000000000007941 */ /* 0x000fea0003800000 */
.L_x_5887:
        /* <DEDUP_REMOVED lines=26> */
.L_x_5890:
[----:B------:R-:W-:Y:S05]  /*d790*/  BSYNC B0 ;  /* 0x0000000000007941 */ /* 0x000fea0003800000 */
.L_x_5889:
        /* <DEDUP_REMOVED lines=30> */
.L_x_5892:
[----:B------:R-:W-:Y:S05]  /*d980*/  BSYNC B0 ;  /* 0x0000000000007941 */ /* 0x000fea0003800000 */
.L_x_5891:
        /* <DEDUP_REMOVED lines=30> */
.L_x_5894:
[----:B------:R-:W-:Y:S05]  /*db70*/  BSYNC B0 ;  /* 0x0000000000007941 */ /* 0x000fea0003800000 */
.L_x_5893:
        /* <DEDUP_REMOVED lines=22> */
.L_x_5896:
[----:B------:R-:W-:Y:S05]  /*dce0*/  BSYNC B0 ;  /* 0x0000000000007941 */ /* 0x000fea0003800000 */
.L_x_5895:
        /* <DEDUP_REMOVED lines=26> */
.L_x_5898:
[----:B------:R-:W-:Y:S05]  /*de90*/  BSYNC B0 ;  /* 0x0000000000007941 */ /* 0x000fea0003800000 */
.L_x_5897:
        /* <DEDUP_REMOVED lines=28> */
.L_x_5900:
[----:B------:R-:W-:Y:S05]  /*e060*/  BSYNC B0 ;  /* 0x0000000000007941 */ /* 0x000fea0003800000 */
.L_x_5899:
        /* <DEDUP_REMOVED lines=25> */
[----:B------:R-:W-:Y:S02]  /*e200*/  IADD3 R48, R48, 0x1, R161 ;  /* 0x0000000130307810 */ /* 0x000fe40007ffe0a1 */
[C---:B------:R-:W-:Y:S01]  /*e210*/  LOP3.LUT R144, R44.reuse, R45, RZ, 0xfc, !PT ;  /* 0x0000002d2c907212 */ /* 0x040fe200078efcff */
[----:B------:R-:W-:Y:S01]  /*e220*/  IMAD.IADD R150, R44, 0x1, R5 ;  /* 0x000000012c967824 */ /* 0x000fe200078e0205 */
[----:B------:R-:W-:Y:S01]  /*e230*/  LDSM.16.M88.4 R16, [R149+0x4000] ;  /* 0x004000009510783b */ /* 0x000fe20000000200 */
[C---:B------:R-:W-:Y:S02]  /*e240*/  IADD3 R0, R149.reuse, 0x4000, RZ ;  /* 0x0000400095007810 */ /* 0x040fe40007ffe0ff */
[----:B------:R-:W-:Y:S01]  /*e250*/  IMAD.SHL.U32 R150, R150, 0x2, RZ ;  /* 0x0000000296967824 */ /* 0x000fe200078e00ff */
[----:B------:R-:W-:Y:S01]  /*e260*/  IADD3 R147, R149, 0x4020, RZ ;  /* 0x0000402095937810 */ /* 0x000fe20007ffe0ff */
[----:B------:R-:W-:Y:S01]  /*e270*/  LDSM.16.M88.4 R32, [R149+0x4800] ;  /* 0x004800009520783b */ /* 0x000fe20000000200 */
[----:B------:R-:W-:Y:S01]  /*e280*/  @P1 IADD3 R147, R0, -0x20, RZ ;  /* 0xffffffe000931810 */ /* 0x000fe20007ffe0ff */
[----:B------:R-:W-:-:S02]  /*e290*/  IMAD R148, R49, 0x2, R150 ;  /* 0x0000000231947824 */ /* 0x000fc400078e0296 */
[----:B------:R-:W2:Y:S01]  /*e2a0*/  LDSM.16.M88.4 R8, [R150] ;  /* 0x000000009608783b */ /* 0x000ea20000000200 */
[----:B------:R-:W-:Y:S01]  /*e2b0*/  IMAD.MOV.U32 R0, RZ, RZ, 0x40 ;  /* 0x00000040ff007424 */ /* 0x000fe200078e00ff */
[----:B------:R-:W-:Y:S01]  /*e2c0*/  IADD3 R139, R147, 0x800, RZ ;  /* 0x00000800938b7810 */ /* 0x000fe20007ffe0ff */
[C---:B------:R-:W-:Y:S01]  /*e2d0*/  IMAD R146, R47.reuse, 0x2, R150 ;  /* 0x000000022f927824 */ /* 0x040fe200078e0296 */
[----:B------:R-:W-:Y:S01]  /*e2e0*/  LDSM.16.M88.4 R28, [R147] ;  /* 0x00000000931c783b */ /* 0x000fe20000000200 */
[----:B------:R-:W-:Y:S01]  /*e2f0*/  IMAD R145, R47, 0x2, R148 ;  /* 0x000000022f917824 */ /* 0x000fe200078e0294 */
[----:B------:R-:W-:Y:S02]  /*e300*/  SEL R0, R0, 0xffffffc0, !P2 ;  /* 0xffffffc000007807 */ /* 0x000fe40005000000 */
[----:B------:R-:W5:Y:S01]  /*e310*/  LDSM.16.M88.4 R64, [R148] ;  /* 0x000000009440783b */ /* 0x000f620000000200 */
[----:B------:R-:W-:Y:S02]  /*e320*/  IADD3 R138, R147, 0x1000, RZ ;  /* 0x00001000938a7810 */ /* 0x000fe40007ffe0ff */
[----:B------:R-:W-:Y:S01]  /*e330*/  IMAD.IADD R143, R149, 0x1, R0 ;  /* 0x00000001958f7824 */ /* 0x000fe200078e0200 */
[----:B------:R-:W1:Y:S01]  /*e340*/  LDSM.16.M88.4 R52, [R149+0x5000] ;  /* 0x005000009534783b */ /* 0x000e620000000200 */
[----:B------:R-:W-:Y:S01]  /*e350*/  IMAD.IADD R136, R0, 0x1, R147 ;  /* 0x0000000100887824 */ /* 0x000fe200078e0293 */
[----:B------:R-:W-:-:S02]  /*e360*/  IADD3 R0, R57, R48, -R155 ;  /* 0x0000003039007210 */ /* 0x000fc40007ffe89b */
[----:B------:R-:W3:Y:S01]  /*e370*/  LDSM.16.M88.4 R4, [R149+0x5800] ;  /* 0x005800009504783b */ /* 0x000ee20000000200 */
[C---:B------:R-:W-:Y:S02]  /*e380*/  IADD3 R137, R147.reuse, 0x1800, RZ ;  /* 0x0000180093897810 */ /* 0x040fe40007ffe0ff */
[----:B------:R-:W-:Y:S01]  /*e390*/  IADD3 R0, R0, c[0x0][0x2e8], RZ ;  /* 0x0000ba0000007a10 */ /* 0x000fe20007ffe0ff */
[----:B------:R-:W-:Y:S01]  /*e3a0*/  LDSM.16.M88.4 R40, [R143+0x4000] ;  /* 0x004000008f28783b */ /* 0x000fe20000000200 */
[C---:B------:R-:W-:Y:S02]  /*e3b0*/  IADD3 R135, R147.reuse, 0x2000, RZ ;  /* 0x0000200093877810 */ /* 0x040fe40007ffe0ff */
[C---:B------:R-:W-:Y:S01]  /*e3c0*/  IADD3 R134, R147.reuse, 0x2800, RZ ;  /* 0x0000280093867810 */ /* 0x040fe20007ffe0ff */
[----:B------:R-:W4:Y:S01]  /*e3d0*/  LDSM.16.M88.4 R72, [R146] ;  /* 0x000000009248783b */ /* 0x000f220000000200 */
[C---:B------:R-:W-:Y:S02]  /*e3e0*/  IADD3 R133, R147.reuse, 0x3000, RZ ;  /* 0x0000300093857810 */ /* 0x040fe40007ffe0ff */
[----:B------:R-:W-:Y:S01]  /*e3f0*/  IADD3 R132, R147, 0x3800, RZ ;  /* 0x0000380093847810 */ /* 0x000fe20007ffe0ff */
[----:B------:R-:W1:Y:S04]  /*e400*/  LDSM.16.M88.4 R80, [R147+0x800] ;  /* 0x000800009350783b */ /* 0x000e680000000200 */
[----:B------:R-:W1:Y:S04]  /*e410*/  LDSM.16.M88.4 R20, [R147+0x1000] ;  /* 0x001000009314783b */ /* 0x000e680000000200 */
[----:B------:R-:W3:Y:S01]  /*e420*/  LDSM.16.M88.4 R68, [R147+0x1800] ;  /* 0x001800009344783b */ /* 0x000ee20000000200 */
[C---:B--2---:R-:W-:Y:S03]  /*e430*/  HMMA.16816.F32.BF16 R12, R8.reuse, R16, RZ ;  /* 0x00000010080c723c */ /* 0x044fe600000418ff */
[----:B------:R-:W-:Y:S04]  /*e440*/  LDSM.16.M88.4 R84, [R145] ;  /* 0x000000009154783b */ /* 0x000fe80000000200 */
[----:B------:R-:W-:Y:S01]  /*e450*/  LDSM.16.M88.4 R36, [R143+0x5000] ;  /* 0x005000008f24783b */ /* 0x000fe20000000200 */
[C---:B------:R-:W-:Y:S03]  /*e460*/  HMMA.16816.F32.BF16 R16, R8.reuse, R18, RZ ;  /* 0x000000120810723c */ /* 0x040fe600000418ff */
[----:B------:R-:W-:Y:S04]  /*e470*/  LDSM.16.M88.4 R96, [R136+0x1000] ;  /* 0x001000008860783b */ /* 0x000fe80000000200 */
[----:B------:R-:W-:Y:S01]  /*e480*/  LDSM.16.M88.4 R92, [R147+0x2800] ;  /* 0x00280000935c783b */ /* 0x000fe20000000200 */
[----:B------:R-:W-:Y:S03]  /*e490*/  HMMA.16816.F32.BF16 R24, R8, R32, RZ ;  /* 0x000000200818723c */ /* 0x000fe600000418ff */
[----:B------:R-:W-:Y:S05]  /*e4a0*/  LDSM.16.M88.4 R88, [R136+0x2000] ;  /* 0x002000008858783b */ /* 0x000fea0000000200 */
[----:B-----5:R-:W-:Y:S08]  /*e4b0*/  HMMA.16816.F32.BF16 R12, R64, R28, R12 ;  /* 0x0000001c400c723c */ /* 0x020ff0000004180c */
[C---:B-1----:R-:W-:Y:S08]  /*e4c0*/  HMMA.16816.F32.BF16 R60, R8.reuse, R52, RZ ;  /* 0x00000034083c723c */ /* 0x042ff000000418ff */
[C---:B------:R-:W-:Y:S08]  /*e4d0*/  HMMA.16816.F32.BF16 R32, R8.reuse, R34, RZ ;  /* 0x000000220820723c */ /* 0x040ff000000418ff */
[C---:B------:R-:W-:Y:S08]  /*e4e0*/  HMMA.16816.F32.BF16 R52, R8.reuse, R54, RZ ;  /* 0x000000360834723c */ /* 0x040ff000000418ff */
[C---:B---3--:R-:W-:Y:S08]  /*e4f0*/  HMMA.16816.F32.BF16 R76, R8.reuse, R4, RZ ;  /* 0x00000004084c723c */ /* 0x048ff000000418ff */
[----:B------:R-:W-:Y:S01]  /*e500*/  HMMA.16816.F32.BF16 R8, R8, R6, RZ ;  /* 0x000000060808723c */ /* 0x000fe200000418ff */
[----:B------:R-:W-:Y:S07]  /*e510*/  LDSM.16.M88.4 R4, [R143+0x4800] ;  /* 0x004800008f04783b */ /* 0x000fee0000000200 */
[----:B------:R-:W-:Y:S01]  /*e520*/  HMMA.16816.F32.BF16 R16, R64, R30, R16 ;  /* 0x0000001e4010723c */ /* 0x000fe20000041810 */
[----:B------:R-:W1:Y:S07]  /*e530*/  LDSM.16.M88.4 R28, [R136] ;  /* 0x00000000881c783b */ /* 0x000e6e0000000200 */
[----:B----4-:R-:W-:Y:S08]  /*e540*/  HMMA.16816.F32.BF16 R12, R72, R40, R12 ;  /* 0x00000028480c723c */ /* 0x010ff0000004180c */
        /* <DEDUP_REMOVED lines=9> */
[----:B------:R-:W2:Y:S03]  /*e5e0*/  LDSM.16.M88.4 R68, [R150+0x2000] ;  /* 0x002000009644783b */ /* 0x000ea60000000200 */
[----:B------:R-:W-:Y:S01]  /*e5f0*/  HMMA.16816.F32.BF16 R16, R72, R42, R16 ;  /* 0x0000002a4810723c */ /* 0x000fe20000041810 */
[----:B------:R-:W-:Y:S07]  /*e600*/  LDSM.16.M88.4 R40, [R148+0x2000] ;  /* 0x002000009428783b */ /* 0x000fee0000000200 */
[----:B-1----:R-:W-:Y:S08]  /*e610*/  HMMA.16816.F32.BF16 R12, R84, R28, R12 ;  /* 0x0000001c540c723c */ /* 0x002ff0000004180c */
[C---:B------:R-:W-:Y:S08]  /*e620*/  HMMA.16816.F32.BF16 R24, R72.reuse, R4, R24 ;  /* 0x000000044818723c */ /* 0x040ff00000041818 */
[C---:B------:R-:W-:Y:S01]  /*e630*/  HMMA.16816.F32.BF16 R32, R72.reuse, R6, R32 ;  /* 0x000000064820723c */ /* 0x040fe20000041820 */
[----:B------:R-:W1:Y:S07]  /*e640*/  LDSM.16.M88.4 R4, [R136+0x800] ;  /* 0x000800008804783b */ /* 0x000e6e0000000200 */
[C---:B------:R-:W-:Y:S08]  /*e650*/  HMMA.16816.F32.BF16 R60, R72.reuse, R36, R60 ;  /* 0x00000024483c723c */ /* 0x040ff0000004183c */
[----:B------:R-:W-:Y:S01]  /*e660*/  HMMA.16816.F32.BF16 R52, R72, R38, R52 ;  /* 0x000000264834723c */ /* 0x000fe20000041834 */
[----:B------:R-:W3:Y:S07]  /*e670*/  LDSM.16.M88.4 R36, [R147+0x2000] ;  /* 0x002000009324783b */ /* 0x000eee0000000200 */
[----:B------:R-:W-:Y:S01]  /*e680*/  HMMA.16816.F32.BF16 R16, R84, R30, R16 ;  /* 0x0000001e5410723c */ /* 0x000fe20000041810 */
[----:B------:R-:W4:Y:S07]  /*e690*/  LDSM.16.M88.4 R28, [R149+0x6800] ;  /* 0x00680000951c783b */ /* 0x000f2e0000000200 */
[----:B--2---:R-:W-:Y:S08]  /*e6a0*/  HMMA.16816.F32.BF16 R12, R68, R64, R12 ;  /* 0x00000040440c723c */ /* 0x004ff0000004180c */
[C---:B------:R-:W-:Y:S08]  /*e6b0*/  HMMA.16816.F32.BF16 R76, R72.reuse, R20, R76 ;  /* 0x00000014484c723c */ /* 0x040ff0000004184c */
[----:B------:R-:W-:Y:S01]  /*e6c0*/  HMMA.16816.F32.BF16 R72, R72, R22, R8 ;  /* 0x000000164848723c */ /* 0x000fe20000041808 */
[----:B------:R-:W-:Y:S04]  /*e6d0*/  LDSM.16.M88.4 R20, [R143+0x6000] ;  /* 0x006000008f14783b */ /* 0x000fe80000000200 */
[----:B------:R-:W2:Y:S03]  /*e6e0*/  LDSM.16.M88.4 R8, [R146+0x2000] ;  /* 0x002000009208783b */ /* 0x000ea60000000200 */
[----:B------:R-:W-:Y:S01]  /*e6f0*/  HMMA.16816.F32.BF16 R16, R68, R66, R16 ;  /* 0x000000424410723c */ /* 0x000fe20000041810 */
[----:B------:R-:W5:Y:S07]  /*e700*/  LDSM.16.M88.4 R64, [R149+0x7000] ;  /* 0x007000009540783b */ /* 0x000f6e0000000200 */
[----:B-1----:R-:W-:Y:S08]  /*e710*/  HMMA.16816.F32.BF16 R24, R84, R4, R24 ;  /* 0x000000045418723c */ /* 0x002ff00000041818 */
[----:B---3--:R-:W-:Y:S08]  /*e720*/  HMMA.16816.F32.BF16 R12, R40, R36, R12 ;  /* 0x00000024280c723c */ /* 0x008ff0000004180c */
[----:B------:R-:W-:Y:S01]  /*e730*/  HMMA.16816.F32.BF16 R32, R84, R6, R32 ;  /* 0x000000065420723c */ /* 0x000fe20000041820 */
[----:B------:R-:W1:Y:S07]  /*e740*/  LDSM.16.M88.4 R4, [R145+0x2000] ;  /* 0x002000009104783b */ /* 0x000e6e0000000200 */
[----:B------:R-:W-:Y:S01]  /*e750*/  HMMA.16816.F32.BF16 R16, R40, R38, R16 ;  /* 0x000000262810723c */ /* 0x000fe20000041810 */
[----:B------:R-:W-:Y:S07]  /*e760*/  LDSM.16.M88.4 R36, [R147+0x3000] ;  /* 0x003000009324783b */ /* 0x000fee0000000200 */
[----:B------:R-:W-:Y:S08]  /*e770*/  HMMA.16816.F32.BF16 R60, R84, R96, R60 ;  /* 0x00000060543c723c */ /* 0x000ff0000004183c */
[----:B----4-:R-:W-:Y:S08]  /*e780*/  HMMA.16816.F32.BF16 R24, R68, R28, R24 ;  /* 0x0000001c4418723c */ /* 0x010ff00000041818 */
[----:B--2---:R-:W-:Y:S08]  /*e790*/  HMMA.16816.F32.BF16 R12, R8, R20, R12 ;  /* 0x00000014080c723c */ /* 0x004ff0000004180c */
[----:B------:R-:W-:Y:S01]  /*e7a0*/  HMMA.16816.F32.BF16 R32, R68, R30, R32 ;  /* 0x0000001e4420723c */ /* 0x000fe20000041820 */
[----:B------:R-:W2:Y:S07]  /*e7b0*/  LDSM.16.M88.4 R28, [R143+0x6800] ;  /* 0x006800008f1c783b */ /* 0x000eae0000000200 */
[----:B------:R-:W-:Y:S01]  /*e7c0*/  HMMA.16816.F32.BF16 R16, R8, R22, R16 ;  /* 0x000000160810723c */ /* 0x000fe20000041810 */
[----:B------:R-:W3:Y:S07]  /*e7d0*/  LDSM.16.M88.4 R20, [R136+0x2800] ;  /* 0x002800008814783b */ /* 0x000eee0000000200 */
[----:B------:R-:W-:Y:S08]  /*e7e0*/  HMMA.16816.F32.BF16 R24, R40, R92, R24 ;  /* 0x0000005c2818723c */ /* 0x000ff00000041818 */
[----:B-----5:R-:W-:Y:S08]  /*e7f0*/  HMMA.16816.F32.BF16 R60, R68, R64, R60 ;  /* 0x00000040443c723c */ /* 0x020ff0000004183c */
[C---:B-1----:R-:W-:Y:S08]  /*e800*/  HMMA.16816.F32.BF16 R12, R4.reuse, R88, R12 ;  /* 0x00000058040c723c */ /* 0x042ff0000004180c */
[----:B------:R-:W-:Y:S01]  /*e810*/  HMMA.16816.F32.BF16 R16, R4, R90, R16 ;  /* 0x0000005a0410723c */ /* 0x000fe20000041810 */
[----:B------:R-:W-:Y:S07]  /*e820*/  LDSM.16.M88.4 R88, [R143+0x7000] ;  /* 0x007000008f58783b */ /* 0x000fee0000000200 */
[----:B--2---:R-:W-:Y:S08]  /*e830*/  HMMA.16816.F32.BF16 R24, R8, R28, R24 ;  /* 0x0000001c0818723c */ /* 0x004ff00000041818 */
[----:B------:R-:W-:Y:S01]  /*e840*/  HMMA.16816.F32.BF16 R60, R40, R36, R60 ;  /* 0x00000024283c723c */ /* 0x000fe2000004183c */
[----:B------:R-:W-:-:S02]  /*e850*/  FMUL.FTZ R46, R12, c[0x0][0x2ec] ;  /* 0x0000bb000c2e7a20 */ /* 0x000fc40000410000 */
[----:B------:R-:W-:-:S04]  /*e860*/  FMUL.FTZ R50, R13, c[0x0][0x2ec] ;  /* 0x0000bb000d327a20 */ /* 0x000fc80000410000 */
[----:B------:R-:W-:Y:S01]  /*e870*/  FMUL.FTZ R36, R14, c[0x0][0x2ec] ;  /* 0x0000bb000e247a20 */ /* 0x000fe20000410000 */
[C---:B------:R-:W-:Y:S01]  /*e880*/  HMMA.16816.F32.BF16 R52, R84.reuse, R98, R52 ;  /* 0x000000625434723c */ /* 0x040fe20000041834 */
[----:B------:R-:W-:Y:S01]  /*e890*/  FMUL.FTZ R37, R15, c[0x0][0x2ec] ;  /* 0x0000bb000f257a20 */ /* 0x000fe20000410000 */
[----:B------:R-:W1:Y:S01]  /*e8a0*/  MUFU.TANH R50, R50 ;  /* 0x0000003200327308 */ /* 0x000e620000002400 */
[----:B------:R-:W2:Y:S01]  /*e8b0*/  LDSM.16.M88.4 R12, [R149+0x7800] ;  /* 0x00780000950c783b */ /* 0x000ea20000000200 */
[----:B------:R-:W-:Y:S02]  /*e8c0*/  FMUL.FTZ R16, R16, c[0x0][0x2ec] ;  /* 0x0000bb0010107a20 */ /* 0x000fe40000410000 */
[----:B------:R-:W-:Y:S02]  /*e8d0*/  FMUL.FTZ R51, R18, c[0x0][0x2ec] ;  /* 0x0000bb0012337a20 */ /* 0x000fe40000410000 */
[C---:B------:R-:W-:Y:S01]  /*e8e0*/  HMMA.16816.F32.BF16 R72, R84.reuse, R82, R72 ;  /* 0x000000525448723c */ /* 0x040fe20000041848 */
[----:B------:R-:W-:Y:S01]  /*e8f0*/  FMUL.FTZ R58, R19, c[0x0][0x2ec] ;  /* 0x0000bb00133a7a20 */ /* 0x000fe20000410000 */
[----:B------:R-:W4:Y:S06]  /*e900*/  MUFU.TANH R37, R37 ;  /* 0x0000002500257308 */ /* 0x000f2c0000002400 */
[----:B------:R-:W-:Y:S02]  /*e910*/  HMMA.16816.F32.BF16 R76, R84, R80, R76 ;  /* 0x00000050544c723c */ /* 0x000fe4000004184c */
[----:B------:R-:W-:Y:S06]  /*e920*/  MUFU.TANH R58, R58 ;  /* 0x0000003a003a7308 */ /* 0x000fec0000002400 */
[----:B---3--:R-:W-:Y:S02]  /*e930*/  HMMA.16816.F32.BF16 R24, R4, R20, R24 ;  /* 0x000000140418723c */ /* 0x008fe40000041818 */
[----:B------:R3:W-:Y:S05]  /*e940*/  MUFU.TANH R20, R16 ;  /* 0x0000001000147308 */ /* 0x0007ea0000002400 */
[----:B------:R-:W-:Y:S01]  /*e950*/  FMUL.FTZ R21, R17, c[0x0][0x2ec] ;  /* 0x0000bb0011157a20 */ /* 0x000fe20000410000 */
[----:B------:R-:W-:Y:S02]  /*e960*/  HMMA.16816.F32.BF16 R52, R68, R66, R52 ;  /* 0x000000424434723c */ /* 0x000fe40000041834 */
[----:B------:R-:W-:Y:S06]  /*e970*/  MUFU.TANH R51, R51 ;  /* 0x0000003300337308 */ /* 0x000fec0000002400 */
[----:B------:R-:W-:Y:S01]  /*e980*/  HMMA.16816.F32.BF16 R32, R40, R94, R32 ;  /* 0x0000005e2820723c */ /* 0x000fe20000041820 */
[----:B---3--:R-:W3:Y:S01]  /*e990*/  LDSM.16.M88.4 R16, [R147+0x3800] ;  /* 0x003800009310783b */ /* 0x008ee20000000200 */
[----:B------:R-:W5:Y:S06]  /*e9a0*/  MUFU.TANH R21, R21 ;  /* 0x0000001500157308 */ /* 0x000f6c0000002400 */
[C---:B--2---:R-:W-:Y:S02]  /*e9b0*/  HMMA.16816.F32.BF16 R72, R68.reuse, R14, R72 ;  /* 0x0000000e4448723c */ /* 0x044fe40000041848 */
[----:B------:R-:W-:Y:S06]  /*e9c0*/  MUFU.TANH R46, R46 ;  /* 0x0000002e002e7308 */ /* 0x000fec0000002400 */
[----:B------:R-:W-:Y:S01]  /*e9d0*/  HMMA.16816.F32.BF16 R76, R68, R12, R76 ;  /* 0x0000000c444c723c */ /* 0x000fe2000004184c */
[----:B------:R-:W2:Y:S01]  /*e9e0*/  LDSM.16.M88.4 R12, [R143+0x7800] ;  /* 0x007800008f0c783b */ /* 0x000ea20000000200 */
[----:B------:R-:W-:Y:S06]  /*e9f0*/  MUFU.TANH R36, R36 ;  /* 0x0000002400247308 */ /* 0x000fec0000002400 */
[----:B------:R-:W-:Y:S08]  /*ea00*/  HMMA.16816.F32.BF16 R52, R40, R38, R52 ;  /* 0x000000262834723c */ /* 0x000ff00000041834 */
[C---:B------:R-:W-:Y:S01]  /*ea10*/  HMMA.16816.F32.BF16 R32, R8.reuse, R30, R32 ;  /* 0x0000001e0820723c */ /* 0x040fe20000041820 */
[----:B------:R-:W1:Y:S07]  /*ea20*/  LDSM.16.M88.4 R28, [R136+0x3000] ;  /* 0x00300000881c783b */ /* 0x000e6e0000000200 */
[----:B------:R-:W-:Y:S08]  /*ea30*/  HMMA.16816.F32.BF16 R60, R8, R88, R60 ;  /* 0x00000058083c723c */ /* 0x000ff0000004183c */
[C---:B---3--:R-:W-:Y:S08]  /*ea40*/  HMMA.16816.F32.BF16 R72, R40.reuse, R18, R72 ;  /* 0x000000122848723c */ /* 0x048ff00000041848 */
[----:B------:R-:W-:Y:S01]  /*ea50*/  HMMA.16816.F32.BF16 R76, R40, R16, R76 ;  /* 0x00000010284c723c */ /* 0x000fe2000004184c */
[----:B------:R-:W3:Y:S01]  /*ea60*/  LDSM.16.M88.4 R16, [R136+0x3800] ;  /* 0x003800008810783b */ /* 0x000ee20000000200 */
[----:B------:R-:W-:-:S06]  /*ea70*/  DEPBAR.LE SB0, 0x0 ;  /* 0x000080000000791a */ /* 0x000fcc0000000000 */
[C---:B------:R-:W-:Y:S08]  /*ea80*/  HMMA.16816.F32.BF16 R52, R8.reuse, R90, R52 ;  /* 0x0000005a0834723c */ /* 0x040ff00000041834 */
[----:B--2---:R-:W-:Y:S08]  /*ea90*/  HMMA.16816.F32.BF16 R72, R8, R14, R72 ;  /* 0x0000000e0848723c */ /* 0x004ff00000041848 */
[----:B------:R-:W-:Y:S07]  /*eaa0*/  HMMA.16816.F32.BF16 R32, R4, R22, R32 ;  /* 0x000000160420723c */ /* 0x000fee0000041820 */
[----:B------:R-:W-:Y:S01]  /*eab0*/  FMUL.FTZ R22, R24, c[0x0][0x2ec] ;  /* 0x0000bb0018167a20 */ /* 0x000fe20000410000 */
[----:B------:R-:W-:Y:S01]  /*eac0*/  HMMA.16816.F32.BF16 R76, R8, R12, R76 ;  /* 0x0000000c084c723c */ /* 0x000fe2000004184c */
[----:B------:R-:W-:Y:S01]  /*ead0*/  FMUL.FTZ R24, R26, c[0x0][0x2ec] ;  /* 0x0000bb001a187a20 */ /* 0x000fe20000410000 */
[C---:B------:R-:W-:Y:S01]  /*eae0*/  IADD3 R26, R0.reuse, 0x8, RZ ;  /* 0x00000008001a7810 */ /* 0x040fe20007ffe0ff */
[----:B------:R-:W-:Y:S01]  /*eaf0*/  FMUL.FTZ R23, R25, c[0x0][0x2ec] ;  /* 0x0000bb0019177a20 */ /* 0x000fe20000410000 */
[-C--:B------:R-:W-:Y:S01]  /*eb00*/  IMNMX R0, R0, R57.reuse, PT ;  /* 0x0000003900007217 */ /* 0x080fe20003800200 */
[----:B------:R-:W-:Y:S01]  /*eb10*/  FMUL.FTZ R25, R27, c[0x0][0x2ec] ;  /* 0x0000bb001b197a20 */ /* 0x000fe20000410000 */
[----:B------:R-:W-:Y:S01]  /*eb20*/  IMNMX R105, R26, R57, PT ;  /* 0x000000391a697217 */ /* 0x000fe20003800200 */
[----:B------:R-:W2:Y:S01]  /*eb30*/  MUFU.TANH R22, R22 ;  /* 0x0000001600167308 */ /* 0x000ea20000002400 */
[----:B-1----:R-:W-:Y:S01]  /*eb40*/  HMMA.16816.F32.BF16 R60, R4, R28, R60 ;  /* 0x0000001c043c723c */ /* 0x002fe2000004183c */
[----:B------:R-:W-:-:S02]  /*eb50*/  IADD3 R12, R3, 0x1, RZ ;  /* 0x00000001030c7810 */ /* 0x000fc40007ffe0ff */
[----:B------:R-:W-:Y:S02]  /*eb60*/  IADD3 R8, R3, 0x10, RZ ;  /* 0x0000001003087810 */ /* 0x000fe40007ffe0ff */
[----:B------:R-:W-:Y:S02]  /*eb70*/  ISETP.GE.AND P5, PT, R12, R0, PT ;  /* 0x000000000c00720c */ /* 0x000fe40003fa6270 */
[----:B------:R-:W1:Y:S01]  /*eb80*/  MUFU.TANH R24, R24 ;  /* 0x0000001800187308 */ /* 0x000e620000002400 */
[C---:B------:R-:W-:Y:S01]  /*eb90*/  HMMA.16816.F32.BF16 R52, R4.reuse, R30, R52 ;  /* 0x0000001e0434723c */ /* 0x040fe20000041834 */
[----:B------:R-:W-:Y:S01]  /*eba0*/  FMUL.FTZ R27, R32, c[0x0][0x2ec] ;  /* 0x0000bb00201b7a20 */ /* 0x000fe20000410000 */
[----:B------:R-:W-:Y:S01]  /*ebb0*/  ISETP.GE.AND P0, PT, R12, R105, PT ;  /* 0x000000690c00720c */ /* 0x000fe20003f06270 */
[----:B------:R-:W-:Y:S01]  /*ebc0*/  FMUL.FTZ R28, R33, c[0x0][0x2ec] ;  /* 0x0000bb00211c7a20 */ /* 0x000fe20000410000 */
[C---:B------:R-:W-:Y:S01]  /*ebd0*/  IADD3 R12, R3.reuse, 0x9, RZ ;  /* 0x00000009030c7810 */ /* 0x040fe20007ffe0ff */
[----:B------:R-:W-:Y:S01]  /*ebe0*/  FMUL.FTZ R29, R34, c[0x0][0x2ec] ;  /* 0x0000bb00221d7a20 */ /* 0x000fe20000410000 */
[----:B------:R-:W-:Y:S01]  /*ebf0*/  IADD3 R13, R3, 0x8, RZ ;  /* 0x00000008030d7810 */ /* 0x000fe20007ffe0ff */
[----:B------:R-:W-:Y:S01]  /*ec00*/  FMUL.FTZ R32, R35, c[0x0][0x2ec] ;  /* 0x0000bb0023207a20 */ /* 0x000fe20000410000 */
[----:B---3--:R-:W-:Y:S01]  /*ec10*/  HMMA.16816.F32.BF16 R72, R4, R18, R72 ;  /* 0x000000120448723c */ /* 0x008fe20000041848 */
[----:B------:R-:W3:Y:S01]  /*ec20*/  MUFU.TANH R23, R23 ;  /* 0x0000001700177308 */ /* 0x000ee20000002400 */
[----:B------:R-:W-:-:S02]  /*ec30*/  FSEL R50, R50, -INF , !P5 ;  /* 0xff80000032327808 */ /* 0x000fc40006800000 */
[----:B----4-:R-:W-:Y:S02]  /*ec40*/  FSEL R40, R37, -INF , !P0 ;  /* 0xff80000025287808 */ /* 0x010fe40004000000 */
[-C--:B------:R-:W-:Y:S02]  /*ec50*/  ISETP.GE.AND P6, PT, R12, R0.reuse, PT ;  /* 0x000000000c00720c */ /* 0x080fe40003fc6270 */
[----:B------:R-:W-:Y:S01]  /*ec60*/  HMMA.16816.F32.BF16 R76, R4, R16, R76 ;  /* 0x00000010044c723c */ /* 0x000fe2000004184c */
[----:B------:R-:W4:Y:S01]  /*ec70*/  MUFU.TANH R25, R25 ;  /* 0x0000001900197308 */ /* 0x000f220000002400 */
[----:B------:R-:W-:Y:S01]  /*ec80*/  FMUL.FTZ R60, R60, c[0x0][0x2ec] ;  /* 0x0000bb003c3c7a20 */ /* 0x000fe20000410000 */
[-C--:B------:R-:W-:Y:S01]  /*ec90*/  ISETP.GE.AND P4, PT, R12, R105.reuse, PT ;  /* 0x000000690c00720c */ /* 0x080fe20003f86270 */
[----:B------:R-:W-:Y:S01]  /*eca0*/  FMUL.FTZ R61, R61, c[0x0][0x2ec] ;  /* 0x0000bb003d3d7a20 */ /* 0x000fe20000410000 */
[CC--:B------:R-:W-:Y:S01]  /*ecb0*/  ISETP.GE.AND P5, PT, R8.reuse, R0.reuse, PT ;  /* 0x000000000800720c */ /* 0x0c0fe20003fa6270 */
[----:B------:R-:W-:Y:S01]  /*ecc0*/  FMUL.FTZ R63, R63, c[0x0][0x2ec] ;  /* 0x0000bb003f3f7a20 */ /* 0x000fe20000410000 */
[-C--:B------:R-:W-:Y:S01]  /*ecd0*/  ISETP.GE.AND P0, PT, R8, R105.reuse, PT ;  /* 0x000000690800720c */ /* 0x080fe20003f06270 */
[----:B------:R-:W-:Y:S01]  /*ece0*/  FMUL.FTZ R53, R53, c[0x0][0x2ec] ;  /* 0x0000bb0035357a20 */ /* 0x000fe20000410000 */
[----:B------:R-:W-:Y:S01]  /*ecf0*/  MUFU.TANH R27, R27 ;  /* 0x0000001b001b7308 */ /* 0x000fe20000002400 */
[----:B------:R-:W-:Y:S01]  /*ed00*/  IADD3 R8, R3, 0x18, RZ ;  /* 0x0000001803087810 */ /* 0x000fe20007ffe0ff */
[----:B------:R-:W-:Y:S01]  /*ed10*/  FMUL.FTZ R52, R52, c[0x0][0x2ec] ;  /* 0x0000bb0034347a20 */ /* 0x000fe20000410000 */
[CC--:B------:R-:W-:Y:S01]  /*ed20*/  ISETP.GE.AND P1, PT, R13.reuse, R0.reuse, PT ;  /* 0x000000000d00720c */ /* 0x0c0fe20003f26270 */
[----:B------:R-:W-:Y:S01]  /*ed30*/  FMUL.FTZ R62, R62, c[0x0][0x2ec] ;  /* 0x0000bb003e3e7a20 */ /* 0x000fe20000410000 */
[-C--:B------:R-:W-:Y:S01]  /*ed40*/  ISETP.GE.AND P2, PT, R13, R105.reuse, PT ;  /* 0x000000690d00720c */ /* 0x080fe20003f46270 */
[----:B------:R-:W-:Y:S01]  /*ed50*/  FMUL.FTZ R54, R54, c[0x0][0x2ec] ;  /* 0x0000bb0036367a20 */ /* 0x000fe20000410000 */
[----:B------:R-:W-:Y:S01]  /*ed60*/  IADD3 R9, R3, 0x11, RZ ;  /* 0x0000001103097810 */ /* 0x000fe20007ffe0ff */
[----:B------:R-:W-:Y:S01]  /*ed70*/  MUFU.TANH R28, R28 ;  /* 0x0000001c001c7308 */ /* 0x000fe20000002400 */
[----:B-----5:R-:W-:Y:S01]  /*ed80*/  FSEL R42, R21, -INF , !P6 ;  /* 0xff800000152a7808 */ /* 0x020fe20007000000 */
[----:B------:R-:W-:Y:S01]  /*ed90*/  FMUL.FTZ R72, R72, c[0x0][0x2ec] ;  /* 0x0000bb0048487a20 */ /* 0x000fe20000410000 */
[----:B------:R-:W-:Y:S01]  /*eda0*/  FSEL R58, R58, -INF , !P4 ;  /* 0xff8000003a3a7808 */ /* 0x000fe20006000000 */
[----:B------:R-:W-:Y:S01]  /*edb0*/  FMUL.FTZ R16, R55, c[0x0][0x2ec] ;  /* 0x0000bb0037107a20 */ /* 0x000fe20000410000 */
[CC--:B------:R-:W-:Y:S01]  /*edc0*/  ISETP.GE.AND P6, PT, R8.reuse, R0.reuse, PT ;  /* 0x000000000800720c */ /* 0x0c0fe20003fc6270 */
[----:B------:R-:W-:Y:S01]  /*edd0*/  FMUL.FTZ R21, R75, c[0x0][0x2ec] ;  /* 0x0000bb004b157a20 */ /* 0x000fe20000410000 */
[-C--:B------:R-:W-:Y:S01]  /*ede0*/  ISETP.GE.AND P4, PT, R8, R105.reuse, PT ;  /* 0x000000690800720c */ /* 0x080fe20003f86270 */
[----:B------:R-:W5:Y:S01]  /*edf0*/  MUFU.TANH R29, R29 ;  /* 0x0000001d001d7308 */ /* 0x000f620000002400 */
[----:B------:R-:W-:Y:S01]  /*ee00*/  IADD3 R8, R3, 0x19, RZ ;  /* 0x0000001903087810 */ /* 0x000fe20007ffe0ff */
[----:B------:R-:W-:Y:S01]  /*ee10*/  FMUL.FTZ R76, R76, c[0x0][0x2ec] ;  /* 0x0000bb004c4c7a20 */ /* 0x000fe20000410000 */
[----:B------:R-:W-:Y:S01]  /*ee20*/  FSEL R30, R20, -INF , !P1 ;  /* 0xff800000141e7808 */ /* 0x000fe20004800000 */
[----:B------:R-:W-:Y:S01]  /*ee30*/  FMUL.FTZ R78, R78, c[0x0][0x2ec] ;  /* 0x0000bb004e4e7a20 */ /* 0x000fe20000410000 */
[----:B------:R-:W-:Y:S01]  /*ee40*/  FSEL R38, R51, -INF , !P2 ;  /* 0xff80000033267808 */ /* 0x000fe20005000000 */
[----:B------:R-:W-:Y:S01]  /*ee50*/  FMUL.FTZ R20, R79, c[0x0][0x2ec] ;  /* 0x0000bb004f147a20 */ /* 0x000fe20000410000 */
[CC--:B------:R-:W-:Y:S01]  /*ee60*/  ISETP.GE.AND P1, PT, R9.reuse, R0.reuse, PT ;  /* 0x000000000900720c */ /* 0x0c0fe20003f26270 */
[----:B------:R-:W3:Y:S01]  /*ee70*/  MUFU.TANH R32, R32 ;  /* 0x0000002000207308 */ /* 0x000ee20000002400 */
[----:B------:R-:W-:Y:S01]  /*ee80*/  ISETP.GE.AND P2, PT, R9, R105, PT ;  /* 0x000000690900720c */ /* 0x000fe20003f46270 */
[----:B------:R-:W-:Y:S01]  /*ee90*/  FMUL.FTZ R77, R77, c[0x0][0x2ec] ;  /* 0x0000bb004d4d7a20 */ /* 0x000fe20000410000 */
[----:B------:R-:W-:Y:S01]  /*eea0*/  IADD3 R10, R3, 0x20, RZ ;  /* 0x00000020030a7810 */ /* 0x000fe20007ffe0ff */
[----:B------:R-:W-:Y:S01]  /*eeb0*/  FMUL.FTZ R73, R73, c[0x0][0x2ec] ;  /* 0x0000bb0049497a20 */ /* 0x000fe20000410000 */
[----:B--2---:R-:W-:Y:S01]  /*eec0*/  FSEL R26, R22, -INF , !P5 ;  /* 0xff800000161a7808 */ /* 0x004fe20006800000 */
[----:B------:R-:W-:Y:S01]  /*eed0*/  FMUL.FTZ R22, R74, c[0x0][0x2ec] ;  /* 0x0000bb004a167a20 */ /* 0x000fe20000410000 */
[----:B-1----:R-:W-:Y:S01]  /*eee0*/  FSEL R12, R24, -INF , !P0 ;  /* 0xff800000180c7808 */ /* 0x002fe20004000000 */
[----:B------:R5:W1:Y:S01]  /*eef0*/  MUFU.TANH R128, R60 ;  /* 0x0000003c00807308 */ /* 0x000a620000002400 */
[----:B------:R-:W-:-:S02]  /*ef00*/  ISETP.GE.AND P5, PT, R8, R0, PT ;  /* 0x000000000800720c */ /* 0x000fc40003fa6270 */
[----:B------:R-:W-:Y:S02]  /*ef10*/  ISETP.GE.AND P0, PT, R8, R105, PT ;  /* 0x000000690800720c */ /* 0x000fe40003f06270 */
[C---:B------:R-:W-:Y:S02]  /*ef20*/  IADD3 R5, R3.reuse, 0x21, RZ ;  /* 0x0000002103057810 */ /* 0x040fe40007ffe0ff */
[----:B------:R-:W-:Y:S01]  /*ef30*/  IADD3 R4, R3, 0x28, RZ ;  /* 0x0000002803047810 */ /* 0x000fe20007ffe0ff */
[----:B------:R-:W-:Y:S01]  /*ef40*/  MUFU.TANH R120, R61 ;  /* 0x0000003d00787308 */ /* 0x000fe20000002400 */
[----:B---3--:R-:W-:Y:S02]  /*ef50*/  FSEL R14, R23, -INF , !P1 ;  /* 0xff800000170e7808 */ /* 0x008fe40004800000 */
[----:B----4-:R-:W-:Y:S02]  /*ef60*/  FSEL R8, R25, -INF , !P2 ;  /* 0xff80000019087808 */ /* 0x010fe40005000000 */
[----:B------:R-:W-:-:S02]  /*ef70*/  ISETP.GE.AND P1, PT, R10, R0, PT ;  /* 0x000000000a00720c */ /* 0x000fc40003f26270 */
[-C--:B------:R-:W-:Y:S01]  /*ef80*/  ISETP.GE.AND P2, PT, R10, R105.reuse, PT ;  /* 0x000000690a00720c */ /* 0x080fe20003f46270 */
[----:B------:R-:W2:Y:S01]  /*ef90*/  MUFU.TANH R124, R63 ;  /* 0x0000003f007c7308 */ /* 0x000ea20000002400 */
[----:B-----5:R-:W-:Y:S02]  /*efa0*/  FSEL R60, R29, -INF , !P4 ;  /* 0xff8000001d3c7808 */ /* 0x020fe40006000000 */
[----:B------:R-:W-:Y:S02]  /*efb0*/  FSEL R24, R28, -INF , !P5 ;  /* 0xff8000001c187808 */ /* 0x000fe40006800000 */
[----:B------:R-:W-:Y:S02]  /*efc0*/  FSEL R10, R32, -INF , !P0 ;  /* 0xff800000200a7808 */ /* 0x000fe40004000000 */
[----:B------:R-:W-:Y:S01]  /*efd0*/  ISETP.GE.AND P4, PT, R5, R105, PT ;  /* 0x000000690500720c */ /* 0x000fe20003f86270 */
[----:B------:R-:W3:Y:S01]  /*efe0*/  MUFU.TANH R118, R53 ;  /* 0x0000003500767308 */ /* 0x000ee20000002400 */
[----:B------:R-:W-:-:S02]  /*eff0*/  ISETP.GE.AND P5, PT, R4, R0, PT ;  /* 0x000000000400720c */ /* 0x000fc40003fa6270 */
[-C--:B------:R-:W-:Y:S02]  /*f000*/  ISETP.GE.AND P0, PT, R4, R105.reuse, PT ;  /* 0x000000690400720c */ /* 0x080fe40003f06270 */
[----:B------:R-:W-:Y:S02]  /*f010*/  IADD3 R4, R3, 0x30, RZ ;  /* 0x0000003003047810 */ /* 0x000fe40007ffe0ff */
[----:B-1----:R-:W-:Y:S01]  /*f020*/  FSEL R128, R128, -INF , !P1 ;  /* 0xff80000080807808 */ /* 0x002fe20004800000 */
[----:B------:R1:W-:Y:S01]  /*f030*/  MUFU.TANH R126, R52 ;  /* 0x00000034007e7308 */ /* 0x0003e20000002400 */
[----:B--2---:R-:W-:Y:S02]  /*f040*/  FSEL R124, R124, -INF , !P4 ;  /* 0xff8000007c7c7808 */ /* 0x004fe40006000000 */
[----:B------:R-:W-:-:S05]  /*f050*/  ISETP.GE.AND P4, PT, R4, R105, PT ;  /* 0x000000690400720c */ /* 0x000fca0003f86270 */
[----:B------:R-:W-:Y:S08]  /*f060*/  MUFU.TANH R116, R72 ;  /* 0x0000004800747308 */ /* 0x000ff00000002400 */
[----:B------:R-:W2:Y:S01]  /*f070*/  MUFU.TANH R122, R62 ;  /* 0x0000003e007a7308 */ /* 0x000ea20000002400 */
[----:B-1----:R-:W-:Y:S02]  /*f080*/  FSEL R52, R27, -INF , !P6 ;  /* 0xff8000001b347808 */ /* 0x002fe40007000000 */
[----:B------:R-:W-:-:S02]  /*f090*/  ISETP.GE.AND P6, PT, R5, R0, PT ;  /* 0x000000000500720c */ /* 0x000fc40003fc6270 */
[----:B------:R-:W-:Y:S02]  /*f0a0*/  IADD3 R5, R3, 0x29, RZ ;  /* 0x0000002903057810 */ /* 0x000fe40007ffe0ff */
[----:B------:R-:W-:Y:S01]  /*f0b0*/  FSEL R120, R120, -INF , !P6 ;  /* 0xff80000078787808 */ /* 0x000fe20007000000 */
[----:B------:R-:W1:Y:S01]  /*f0c0*/  MUFU.TANH R9, R54 ;  /* 0x0000003600097308 */ /* 0x000e620000002400 */
[-C--:B------:R-:W-:Y:S02]  /*f0d0*/  ISETP.GE.AND P1, PT, R5, R0.reuse, PT ;  /* 0x000000000500720c */ /* 0x080fe40003f26270 */
[-C--:B------:R-:W-:Y:S02]  /*f0e0*/  ISETP.GE.AND P6, PT, R4, R0.reuse, PT ;  /* 0x000000000400720c */ /* 0x080fe40003fc6270 */
[----:B------:R-:W-:Y:S02]  /*f0f0*/  IADD3 R4, R3, 0x38, RZ ;  /* 0x0000003803047810 */ /* 0x000fe40007ffe0ff */
[----:B---3--:R-:W-:Y:S01]  /*f100*/  FSEL R118, R118, -INF , !P1 ;  /* 0xff80000076767808 */ /* 0x008fe20004800000 */
[----:B------:R-:W3:Y:S01]  /*f110*/  MUFU.TANH R115, R76 ;  /* 0x0000004c00737308 */ /* 0x000ee20000002400 */
[----:B------:R-:W-:-:S02]  /*f120*/  ISETP.GE.AND P1, PT, R4, R0, PT ;  /* 0x000000000400720c */ /* 0x000fc40003f26270 */
[----:B--2---:R-:W-:Y:S02]  /*f130*/  FSEL R122, R122, -INF , !P2 ;  /* 0xff8000007a7a7808 */ /* 0x004fe40005000000 */
[----:B------:R-:W-:Y:S02]  /*f140*/  FSEL R116, R116, -INF , !P1 ;  /* 0xff80000074747808 */ /* 0x000fe40004800000 */
[----:B------:R-:W-:Y:S01]  /*f150*/  ISETP.GE.AND P1, PT, R104, 0x2, PT ;  /* 0x000000026800780c */ /* 0x000fe20003f26270 */
[----:B------:R-:W2:Y:S01]  /*f160*/  MUFU.TANH R112, R78 ;  /* 0x0000004e00707308 */ /* 0x000ea20000002400 */
[----:B------:R-:W-:Y:S02]  /*f170*/  ISETP.GE.AND P2, PT, R5, R105, PT ;  /* 0x000000690500720c */ /* 0x000fe40003f46270 */
[----:B------:R-:W-:Y:S02]  /*f180*/  IADD3 R5, R3, 0x31, RZ ;  /* 0x0000003103057810 */ /* 0x000fe40007ffe0ff */
[----:B------:R-:W-:-:S02]  /*f190*/  FSEL R126, R126, -INF , !P5 ;  /* 0xff8000007e7e7808 */ /* 0x000fc40006800000 */
[----:B-1----:R-:W-:Y:S01]  /*f1a0*/  FSEL R18, R9, -INF , !P0 ;  /* 0xff80000009127808 */ /* 0x002fe20004000000 */
[----:B------:R-:W1:Y:S01]  /*f1b0*/  MUFU.TANH R16, R16 ;  /* 0x0000001000107308 */ /* 0x000e620000002400 */
[----:B---3--:R-:W-:Y:S02]  /*f1c0*/  FSEL R115, R115, -INF , !P6 ;  /* 0xff80000073737808 */ /* 0x008fe40007000000 */
[CC--:B------:R-:W-:Y:S02]  /*f1d0*/  ISETP.GE.AND P5, PT, R5.reuse, R0.reuse, PT ;  /* 0x000000000500720c */ /* 0x0c0fe40003fa6270 */
[----:B------:R-:W-:Y:S02]  /*f1e0*/  ISETP.GE.AND P0, PT, R5, R105, PT ;  /* 0x000000690500720c */ /* 0x000fe40003f06270 */
[----:B------:R-:W-:Y:S01]  /*f1f0*/  ISETP.GE.AND P6, PT, R3, R0, PT ;  /* 0x000000000300720c */ /* 0x000fe20003fc6270 */
[----:B------:R-:W3:Y:S01]  /*f200*/  MUFU.TANH R114, R77 ;  /* 0x0000004d00727308 */ /* 0x000ee20000002400 */
[----:B--2---:R-:W-:-:S02]  /*f210*/  FSEL R112, R112, -INF , !P4 ;  /* 0xff80000070707808 */ /* 0x004fc40006000000 */
[CC--:B------:R-:W-:Y:S02]  /*f220*/  ISETP.GE.AND P4, PT, R3.reuse, R105.reuse, PT ;  /* 0x000000690300720c */ /* 0x0c0fe40003f86270 */
[----:B------:R-:W-:Y:S02]  /*f230*/  IADD3 R3, R3, 0x39, RZ ;  /* 0x0000003903037810 */ /* 0x000fe40007ffe0ff */
[----:B------:R-:W-:Y:S01]  /*f240*/  FSEL R46, R46, -INF , !P6 ;  /* 0xff8000002e2e7808 */ /* 0x000fe20007000000 */
[----:B------:R-:W2:Y:S01]  /*f250*/  MUFU.TANH R20, R20 ;  /* 0x0000001400147308 */ /* 0x000ea20000002400 */
[----:B-1----:R-:W-:Y:S01]  /*f260*/  FSEL R16, R16, -INF , !P2 ;  /* 0xff80000010107808 */ /* 0x002fe20005000000 */
[----:B------:R-:W-:Y:S01]  /*f270*/  BAR.SYNC.DEFER_BLOCKING 0x0 ;  /* 0x0000000000007b1d */ /* 0x000fe20000010000 */
[----:B------:R-:W-:Y:S02]  /*f280*/  ISETP.GE.AND P2, PT, R4, R105, PT ;  /* 0x000000690400720c */ /* 0x000fe40003f46270 */
[----:B------:R-:W-:-:S03]  /*f290*/  FSEL R36, R36, -INF , !P4 ;  /* 0xff80000024247808 */ /* 0x000fc60006000000 */
[----:B------:R-:W1:Y:S01]  /*f2a0*/  MUFU.TANH R113, R73 ;  /* 0x0000004900717308 */ /* 0x000e620000002400 */
[----:B---3--:R-:W-:Y:S02]  /*f2b0*/  FSEL R114, R114, -INF , !P5 ;  /* 0xff80000072727808 */ /* 0x008fe40006800000 */
[----:B------:R-:W-:-:S05]  /*f2c0*/  ISETP.GE.AND P5, PT, R3, R0, PT ;  /* 0x000000000300720c */ /* 0x000fca0003fa6270 */
[----:B------:R-:W3:Y:S01]  /*f2d0*/  MUFU.TANH R22, R22 ;  /* 0x0000001600167308 */ /* 0x000ee20000002400 */
[----:B--2---:R-:W-:Y:S02]  /*f2e0*/  FSEL R20, R20, -INF , !P0 ;  /* 0xff80000014147808 */ /* 0x004fe40004000000 */
[----:B------:R-:W-:-:S05]  /*f2f0*/  ISETP.GE.AND P0, PT, R3, R105, PT ;  /* 0x000000690300720c */ /* 0x000fca0003f06270 */
[----:B------:R-:W2:Y:S01]  /*f300*/  MUFU.TANH R21, R21 ;  /* 0x0000001500157308 */ /* 0x000ea20000002400 */
[----:B-1----:R-:W-:Y:S02]  /*f310*/  FSEL R113, R113, -INF , !P5 ;  /* 0xff80000071717808 */ /* 0x002fe40006800000 */
[----:B---3--:R-:W-:Y:S02]  /*f320*/  FSEL R22, R22, -INF , !P2 ;  /* 0xff80000016167808 */ /* 0x008fe40005000000 */
[----:B--2---:R-:W-:Y:S01]  /*f330*/  FSEL R21, R21, -INF , !P0 ;  /* 0xff80000015157808 */ /* 0x004fe20004000000 */
        /* <DEDUP_REMOVED lines=60> */
.L_x_5902:
[----:B------:R-:W-:-:S05]  /*f700*/  IMAD.MOV.U32 R5, RZ, RZ, c[0x0][0x198] ;  /* 0x00006600ff057624 */ /* 0x000fca00078e00ff */
[----:B------:R-:W-:-:S04]  /*f710*/  LEA R5, -R5, RZ, 0x6 ;  /* 0x000000ff05057211 */ /* 0x000fc800078e31ff */
[----:B------:R-:W-:Y:S02]  /*f720*/  SHF.R.S32.HI R2, RZ, 0x1f, R5 ;  /* 0x0000001fff027819 */ /* 0x000fe40000011405 */
.L_x_5903:
        /* <DEDUP_REMOVED lines=75> */
.L_x_5901:
        /* <DEDUP_REMOVED lines=40> */
[----:B-1----:R-:W-:-:S02]  /*fe60*/  FMNMX.FTZ R4, R7, R4, !PT ;  /* 0x0000000407047209 */ /* 0x002fc40007810000 */
[----:B--2---:R-:W-:-:S03]  /*fe70*/  FMNMX.FTZ R5, R6, R5, !PT ;  /* 0x0000000506057209 */ /* 0x004fc60007810000 */
[----:B------:R-:W1:Y:S04]  /*fe80*/  SHFL.BFLY PT, R3, R4, 0x1, 0x1f ;  /* 0x0c201f0004037f89 */ /* 0x000e6800000e0000 */
[----:B------:R-:W2:Y:S01]  /*fe90*/  SHFL.BFLY PT, R2, R5, 0x1, 0x1f ;  /* 0x0c201f0005027f89 */ /* 0x000ea200000e0000 */
[----:B-1----:R-:W-:Y:S02]  /*fea0*/  FMNMX.FTZ R3, R4, R3, !PT ;  /* 0x0000000304037209 */ /* 0x002fe40007810000 */
[----:B--2---:R-:W-:-:S03]  /*feb0*/  FMNMX.FTZ R2, R5, R2, !PT ;  /* 0x0000000205027209 */ /* 0x004fc60007810000 */
[C---:B------:R-:W-:Y:S01]  /*fec0*/  FMUL.FTZ R117, R3.reuse, c[0x0][0x23c] ;  /* 0x00008f0003757a20 */ /* 0x040fe20000410000 */
[----:B------:R-:W-:Y:S01]  /*fed0*/  FSETP.NEU.FTZ.AND P0, PT, R3, -INF , PT ;  /* 0xff8000000300780b */ /* 0x000fe20003f1d000 */
[----:B------:R-:W-:Y:S01]  /*fee0*/  LDSM.16.MT88.4 R4, [R140+0xa000] ;  /* 0x00a000008c04783b */ /* 0x000fe20000004200 */
[C---:B------:R-:W-:Y:S02]  /*fef0*/  FMUL.FTZ R23, R2.reuse, c[0x0][0x23c] ;  /* 0x00008f0002177a20 */ /* 0x040fe40000410000 */
[----:B------:R-:W-:Y:S02]  /*ff00*/  FSEL R117, R117, RZ, P0 ;  /* 0x000000ff75757208 */ /* 0x000fe40000000000 */
[----:B------:R-:W-:-:S03]  /*ff10*/  FSETP.NEU.FTZ.AND P0, PT, R2, -INF , PT ;  /* 0xff8000000200780b */ /* 0x000fc60003f1d000 */
[--C-:B------:R-:W-:Y:S01]  /*ff20*/  FFMA.FTZ R35, R46, c[0x0][0x23c], -R117.reuse ;  /* 0x00008f002e237a23 */ /* 0x100fe20000010875 */
[----:B------:R-:W-:Y:S01]  /*ff30*/  FSEL R23, R23, RZ, P0 ;  /* 0x000000ff17177208 */ /* 0x000fe20000000000 */
[--C-:B------:R-:W-:Y:S02]  /*ff40*/  FFMA.FTZ R34, R50, c[0x0][0x23c], -R117.reuse ;  /* 0x00008f0032227a23 */ /* 0x100fe40000010875 */
[--C-:B------:R-:W-:Y:S01]  /*ff50*/  FFMA.FTZ R30, R30, c[0x0][0x23c], -R117.reuse ;  /* 0x00008f001e1e7a23 */ /* 0x100fe20000010875 */
[----:B------:R-:W-:Y:S01]  /*ff60*/  LDSM.16.MT88.4 R48, [R142+0xa000] ;  /* 0x00a000008e30783b */ /* 0x000fe20000004200 */
[----:B------:R-:W-:Y:S01]  /*ff70*/  FFMA.FTZ R27, R42, c[0x0][0x23c], -R117 ;  /* 0x00008f002a1b7a23 */ /* 0x000fe20000010875 */
[----:B------:R-:W-:Y:S01]  /*ff80*/  MUFU.EX2 R35, R35 ;  /* 0x0000002300237308 */ /* 0x000fe20000000800 */
[--C-:B------:R-:W-:Y:S02]  /*ff90*/  FFMA.FTZ R31, R36, c[0x0][0x23c], -R23.reuse ;  /* 0x00008f00241f7a23 */ /* 0x100fe40000010817 */
[----:B------:R-:W-:-:S02]  /*ffa0*/  FFMA.FTZ R32, R40, c[0x0][0x23c], -R23 ;  /* 0x00008f0028207a23 */ /* 0x000fc40000010817 */
[--C-:B------:R-:W-:Y:S01]  /*ffb0*/  FFMA.FTZ R33, R38, c[0x0][0x23c], -R23.reuse ;  /* 0x00008f0026217a23 */ /* 0x100fe20000010817 */
[----:B------:R-:W1:Y:S01]  /*ffc0*/  LDSM.16.MT88.4 R40, [R144+0xa000] ;  /* 0x00a000009028783b */ /* 0x000e620000004200 */
[----:B------:R-:W-:Y:S01]  /*ffd0*/  FFMA.FTZ R28, R58, c[0x0][0x23c], -R23 ;  /* 0x00008f003a1c7a23 */ /* 0x000fe20000010817 */
[----:B------:R-:W2:Y:S01]  /*ffe0*/  MUFU.EX2 R34, R34 ;  /* 0x0000002200227308 */ /* 0x000ea20000000800 */
[--C-:B------:R-:W-:Y:S01]  /*fff0*/  FFMA.FTZ R29, R26, c[0x0][0x23c], -R117.reuse ;  /* 0x00008f001a1d7a23 */ /* 0x100fe20000010875 */
[----:B------:R-:W3:Y:S01]  /*10000*/  LDSM.16.MT88.4 R56, [R141+0xa000] ;  /* 0x00a000008d38783b */ /* 0x000ee20000004200 */
[----:B------:R-:W-:Y:S02]  /*10010*/  FFMA.FTZ R26, R14, c[0x0][0x23c], -R117 ;  /* 0x00008f000e1a7a23 */ /* 0x000fe40000010875 */
[--C-:B------:R-:W-:Y:S02]  /*10020*/  FFMA.FTZ R110, R12, c[0x0][0x23c], -R23.reuse ;  /* 0x00008f000c6e7a23 */ /* 0x100fe40000010817 */
[--C-:B------:R-:W-:Y:S01]  /*10030*/  FFMA.FTZ R107, R8, c[0x0][0x23c], -R23.reuse ;  /* 0x00008f00086b7a23 */ /* 0x100fe20000010817 */
[----:B------:R-:W-:Y:S01]  /*10040*/  MUFU.EX2 R30, R30 ;  /* 0x0000001e001e7308 */ /* 0x000fe20000000800 */
[----:B------:R-:W-:Y:S01]  /*10050*/  FFMA.FTZ R106, R10, c[0x0][0x23c], -R23 ;  /* 0x00008f000a6a7a23 */ /* 0x000fe20000010817 */
[----:B------:R-:W4:Y:S01]  /*10060*/  LDSM.16.MT88.4 R12, [R144+0x8800] ;  /* 0x00880000900c783b */ /* 0x000f220000004200 */
[----:B------:R-:W-:-:S02]  /*10070*/  FFMA.FTZ R25, R52, c[0x0][0x23c], -R117 ;  /* 0x00008f0034197a23 */ /* 0x000fc40000010875 */
[----:B------:R-:W-:Y:S01]  /*10080*/  FFMA.FTZ R24, R24, c[0x0][0x23c], -R117 ;  /* 0x00008f0018187a23 */ /* 0x000fe20000010875 */
[----:B------:R-:W5:Y:S01]  /*10090*/  LDSM.16.MT88.4 R8, [R142+0x8800] ;  /* 0x008800008e08783b */ /* 0x000f620000004200 */
[--C-:B------:R-:W-:Y:S01]  /*100a0*/  FFMA.FTZ R111, R60, c[0x0][0x23c], -R23.reuse ;  /* 0x00008f003c6f7a23 */ /* 0x100fe20000010817 */
[----:B------:R-:W1:Y:S01]  /*100b0*/  MUFU.EX2 R27, R27 ;  /* 0x0000001b001b7308 */ /* 0x000e620000000800 */
[----:B--2---:R-:W-:Y:S01]  /*100c0*/  F2FP.BF16.PACK_AB R64, R34, R35 ;  /* 0x000000232240723e */ /* 0x004fe200000010ff */
[----:B------:R-:W-:Y:S02]  /*100d0*/  FFMA.FTZ R125, R124, c[0x0][0x23c], -R23 ;  /* 0x00008f007c7d7a23 */ /* 0x000fe40000010817 */
[--C-:B------:R-:W-:Y:S02]  /*100e0*/  FFMA.FTZ R121, R128, c[0x0][0x23c], -R117.reuse ;  /* 0x00008f0080797a23 */ /* 0x100fe40000010875 */
[--C-:B------:R-:W-:Y:S02]  /*100f0*/  FFMA.FTZ R120, R120, c[0x0][0x23c], -R117.reuse ;  /* 0x00008f0078787a23 */ /* 0x100fe40000010875 */
[----:B------:R-:W-:Y:S01]  /*10100*/  MUFU.EX2 R31, R31 ;  /* 0x0000001f001f7308 */ /* 0x000fe20000000800 */
[----:B------:R-:W-:-:S02]  /*10110*/  FFMA.FTZ R119, R126, c[0x0][0x23c], -R117 ;  /* 0x00008f007e777a23 */ /* 0x000fc40000010875 */
[----:B------:R-:W-:Y:S02]  /*10120*/  FFMA.FTZ R118, R118, c[0x0][0x23c], -R117 ;  /* 0x00008f0076767a23 */ /* 0x000fe40000010875 */
[--C-:B------:R-:W-:Y:S02]  /*10130*/  FFMA.FTZ R122, R122, c[0x0][0x23c], -R23.reuse ;  /* 0x00008f007a7a7a23 */ /* 0x100fe40000010817 */
[--C-:B------:R-:W-:Y:S01]  /*10140*/  FFMA.FTZ R124, R18, c[0x0][0x23c], -R23.reuse ;  /* 0x00008f00127c7a23 */ /* 0x100fe20000010817 */
[----:B------:R-:W2:Y:S01]  /*10150*/  MUFU.EX2 R32, R32 ;  /* 0x0000002000207308 */ /* 0x000ea20000000800 */
[----:B-1----:R-:W-:Y:S01]  /*10160*/  F2FP.BF16.PACK_AB R66, R27, R30 ;  /* 0x0000001e1b42723e */ /* 0x002fe200000010ff */
[----:B------:R-:W-:Y:S02]  /*10170*/  FFMA.FTZ R123, R16, c[0x0][0x23c], -R23 ;  /* 0x00008f00107b7a23 */ /* 0x000fe40000010817 */
[----:B------:R-:W-:Y:S01]  /*10180*/  LDSM.16.MT88.4 R16, [R141+0x9000] ;  /* 0x009000008d10783b */ /* 0x000fe20000004200 */
[----:B------:R-:W-:-:S02]  /*10190*/  FFMA.FTZ R115, R115, c[0x0][0x23c], -R117 ;  /* 0x00008f0073737a23 */ /* 0x000fc40000010875 */
[--C-:B------:R-:W-:Y:S01]  /*101a0*/  FFMA.FTZ R114, R114, c[0x0][0x23c], -R117.reuse ;  /* 0x00008f0072727a23 */ /* 0x100fe20000010875 */
        /* <DEDUP_REMOVED lines=8> */
[----:B------:R-:W-:Y:S02]  /*10230*/  FFMA.FTZ R167, R21, c[0x0][0x23c], -R23 ;  /* 0x00008f0015a77a23 */ /* 0x000fe40000010817 */
[----:B------:R-:W-:Y:S01]  /*10240*/  FADD.FTZ R35, R35, R34 ;  /* 0x0000002223237221 */ /* 0x000fe20000010000 */
[----:B------:R-:W-:Y:S01]  /*10250*/  LDSM.16.MT88.4 R20, [R141+0x9800] ;  /* 0x009800008d14783b */ /* 0x000fe20000004200 */
[----:B------:R-:W-:Y:S01]  /*10260*/  MUFU.EX2 R29, R29 ;  /* 0x0000001d001d7308 */ /* 0x000fe20000000800 */
[----:B------:R-:W-:Y:S02]  /*10270*/  FADD.FTZ R32, R31, R32 ;  /* 0x000000201f207221 */ /* 0x000fe40000010000 */
[----:B------:R-:W-:-:S04]  /*10280*/  FADD.FTZ R30, R30, R35 ;  /* 0x000000231e1e7221 */ /* 0x000fc80000010000 */
[----:B------:R-:W-:Y:S01]  /*10290*/  FADD.FTZ R30, R27, R30 ;  /* 0x0000001e1b1e7221 */ /* 0x000fe20000010000 */
[----:B-1----:R-:W-:Y:S01]  /*102a0*/  F2FP.BF16.PACK_AB R67, R28, R33 ;  /* 0x000000211c43723e */ /* 0x002fe200000010ff */
[----:B------:R-:W1:Y:S01]  /*102b0*/  MUFU.EX2 R26, R26 ;  /* 0x0000001a001a7308 */ /* 0x000e620000000800 */
        /* <DEDUP_REMOVED lines=50> */
[----:B------:R-:W2:Y:S01]  /*105e0*/  LDSM.16.MT88.4 R12, [R141+0x8800] ;  /* 0x008800008d0c783b */ /* 0x000ea20000004200 */
[----:B------:R-:W-:Y:S06]  /*105f0*/  MUFU.EX2 R112, R112 ;  /* 0x0000007000707308 */ /* 0x000fec0000000800 */
[C---:B-----5:R-:W-:Y:S02]  /*10600*/  HMMA.16816.F32.BF16 R88, R4.reuse, R8, R88 ;  /* 0x000000080458723c */ /* 0x060fe40000041858 */
[----:B------:R-:W4:Y:S06]  /*10610*/  MUFU.EX2 R117, R117 ;  /* 0x0000007500757308 */ /* 0x000f2c0000000800 */
[C---:B------:R-:W-:Y:S01]  /*10620*/  HMMA.16816.F32.BF16 R84, R4.reuse, R10, R84 ;  /* 0x0000000a0454723c */ /* 0x040fe20000041854 */
[----:B------:R-:W5:Y:S01]  /*10630*/  LDSM.16.MT88.4 R8, [R140+0x8800] ;  /* 0x008800008c08783b */ /* 0x000f620000004200 */
[----:B------:R-:W-:Y:S08]  /*10640*/  MUFU.EX2 R126, R126 ;  /* 0x0000007e007e7308 */ /* 0x000ff00000000800 */
[----:B------:R-:W1:Y:S01]  /*10650*/  MUFU.EX2 R167, R167 ;  /* 0x000000a700a77308 */ /* 0x000e620000000800 */
[C---:B--2---:R-:W-:Y:S08]  /*10660*/  HMMA.16816.F32.BF16 R80, R4.reuse, R12, R80 ;  /* 0x0000000c0450723c */ /* 0x044ff00000041850 */
[C---:B------:R-:W-:Y:S01]  /*10670*/  HMMA.16816.F32.BF16 R76, R4.reuse, R14, R76 ;  /* 0x0000000e044c723c */ /* 0x040fe2000004184c */
[----:B------:R-:W2:Y:S07]  /*10680*/  LDSM.16.MT88.4 R12, [R144+0xa800] ;  /* 0x00a80000900c783b */ /* 0x000eae0000004200 */
[C---:B-----5:R-:W-:Y:S08]  /*10690*/  HMMA.16816.F32.BF16 R72, R4.reuse, R8, R72 ;  /* 0x000000080448723c */ /* 0x060ff00000041848 */
[C---:B------:R-:W-:Y:S01]  /*106a0*/  HMMA.16816.F32.BF16 R68, R4.reuse, R10, R68 ;  /* 0x0000000a0444723c */ /* 0x040fe20000041844 */
[----:B------:R-:W5:Y:S07]  /*106b0*/  LDSM.16.MT88.4 R8, [R142+0xa800] ;  /* 0x00a800008e08783b */ /* 0x000f6e0000004200 */
        /* <DEDUP_REMOVED lines=10> */
[----:B------:R-:W-:Y:S01]  /*10760*/  HMMA.16816.F32.BF16 R64, R4, R10, R64 ;  /* 0x0000000a0440723c */ /* 0x000fe20000041840 */
[----:B------:R-:W5:Y:S06]  /*10770*/  LDSM.16.MT88.4 R8, [R142+0x9000] ;  /* 0x009000008e08783b */ /* 0x000f6c0000004200 */
        /* <DEDUP_REMOVED lines=16> */
[C---:B-----5:R-:W-:Y:S08]  /*10880*/  HMMA.16816.F32.BF16 R88, R4.reuse, R8, R88 ;  /* 0x000000080458723c */ /* 0x060ff00000041858 */
[C---:B------:R-:W-:Y:S01]  /*10890*/  HMMA.16816.F32.BF16 R84, R4.reuse, R10, R84 ;  /* 0x0000000a0454723c */ /* 0x040fe20000041854 */
[----:B------:R-:W3:Y:S07]  /*108a0*/  LDSM.16.MT88.4 R8, [R144+0xb000] ;  /* 0x00b000009008783b */ /* 0x000eee0000004200 */
[C---:B------:R-:W-:Y:S01]  /*108b0*/  HMMA.16816.F32.BF16 R76, R4.reuse, R18, R76 ;  /* 0x00000012044c723c */ /* 0x040fe2000004184c */
[----:B------:R-:W5:Y:S07]  /*108c0*/  LDSM.16.MT88.4 R16, [R142+0xb000] ;  /* 0x00b000008e10783b */ /* 0x000f6e0000004200 */
[C---:B--2---:R-:W-:Y:S08]  /*108d0*/  HMMA.16816.F32.BF16 R72, R4.reuse, R12, R72 ;  /* 0x0000000c0448723c */ /* 0x044ff00000041848 */
        /* <DEDUP_REMOVED lines=14> */
[----:B-1----:R-:W-:Y:S01]  /*109c0*/  F2FP.BF16.PACK_AB R4, R114, R115 ;  /* 0x000000737204723e */ /* 0x002fe200000010ff */
        /* <DEDUP_REMOVED lines=95> */
.L_x_5905:
[----:B------:R-:W-:-:S05]  /*10fc0*/  IMAD.MOV.U32 R5, RZ, RZ, c[0x0][0x1a0] ;  /* 0x00006800ff057624 */ /* 0x000fca00078e00ff */
[----:B------:R-:W-:-:S04]  /*10fd0*/  LEA R5, -R5, RZ, 0x6 ;  /* 0x000000ff05057211 */ /* 0x000fc800078e31ff */
[----:B------:R-:W-:Y:S02]  /*10fe0*/  SHF.R.S32.HI R6, RZ, 0x1f, R5 ;  /* 0x0000001fff067819 */ /* 0x000fe40000011405 */
.L_x_5906:
        /* <DEDUP_REMOVED lines=76> */
[----:B--2---:R-:W4:Y:S04]  /*114b0*/  LDSM.16.M88.4 R12, [R149+0x4000] ;  /* 0x00400000950c783b */ /* 0x004f280000000200 */
[----:B------:R-:W3:Y:S04]  /*114c0*/  LDSM.16.M88.4 R4, [R149+0x4800] ;  /* 0x004800009504783b */ /* 0x000ee80000000200 */
[----:B------:R-:W2:Y:S04]  /*114d0*/  LDSM.16.M88.4 R108, [R149+0x5000] ;  /* 0x00500000956c783b */ /* 0x000ea80000000200 */
[----:B------:R-:W1:Y:S04]  /*114e0*/  LDSM.16.M88.4 R20, [R149+0x5800] ;  /* 0x005800009514783b */ /* 0x000e680000000200 */
[----:B------:R-:W-:Y:S04]  /*114f0*/  LDSM.16.M88.4 R124, [R147] ;  /* 0x00000000937c783b */ /* 0x000fe80000000200 */
[----:B------:R-:W-:Y:S04]  /*11500*/  LDSM.16.M88.4 R120, [R139] ;  /* 0x000000008b78783b */ /* 0x000fe80000000200 */
[----:B------:R-:W-:Y:S04]  /*11510*/  LDSM.16.M88.4 R116, [R138] ;  /* 0x000000008a74783b */ /* 0x000fe80000000200 */
[----:B-----5:R-:W-:Y:S04]  /*11520*/  LDSM.16.M88.4 R24, [R137] ;  /* 0x000000008918783b */ /* 0x020fe80000000200 */
[----:B------:R-:W0:Y:S01]  /*11530*/  LDGDEPBAR ;  /* 0x00000000000079af */ /* 0x000e220000000000 */
[C---:B----4-:R-:W-:Y:S08]  /*11540*/  HMMA.16816.F32.BF16 R16, R28.reuse, R12, RZ ;  /* 0x0000000c1c10723c */ /* 0x050ff000000418ff */
[C---:B---3--:R-:W-:Y:S08]  /*11550*/  HMMA.16816.F32.BF16 R8, R28.reuse, R4, RZ ;  /* 0x000000041c08723c */ /* 0x048ff000000418ff */
[C---:B--2---:R-:W-:Y:S08]  /*11560*/  HMMA.16816.F32.BF16 R112, R28.reuse, R108, RZ ;  /* 0x0000006c1c70723c */ /* 0x044ff000000418ff */
[C---:B------:R-:W-:Y:S08]  /*11570*/  HMMA.16816.F32.BF16 R12, R28.reuse, R14, RZ ;  /* 0x0000000e1c0c723c */ /* 0x040ff000000418ff */
[C---:B------:R-:W-:Y:S08]  /*11580*/  HMMA.16816.F32.BF16 R4, R28.reuse, R6, RZ ;  /* 0x000000061c04723c */ /* 0x040ff000000418ff */
[C---:B------:R-:W-:Y:S08]  /*11590*/  HMMA.16816.F32.BF16 R108, R28.reuse, R110, RZ ;  /* 0x0000006e1c6c723c */ /* 0x040ff000000418ff */
[C---:B-1----:R-:W-:Y:S08]  /*115a0*/  HMMA.16816.F32.BF16 R32, R28.reuse, R20, RZ ;  /* 0x000000141c20723c */ /* 0x042ff000000418ff */
        /* <DEDUP_REMOVED lines=46> */
[----:B------:R-:W1:Y:S07]  /*11890*/  LDSM.16.M88.4 R116, [R148+0x2000] ;  /* 0x002000009474783b */ /* 0x000e6e0000000200 */
[C---:B------:R-:W-:Y:S08]  /*118a0*/  HMMA.16816.F32.BF16 R16, R20.reuse, R124, R16 ;  /* 0x0000007c1410723c */ /* 0x040ff00000041810 */
[C---:B------:R-:W-:Y:S01]  /*118b0*/  HMMA.16816.F32.BF16 R12, R20.reuse, R126, R12 ;  /* 0x0000007e140c723c */ /* 0x040fe2000004180c */
[----:B------:R-:W-:Y:S07]  /*118c0*/  LDSM.16.M88.4 R124, [R146+0x2000] ;  /* 0x00200000927c783b */ /* 0x000fee0000000200 */
[C---:B--2---:R-:W-:Y:S08]  /*118d0*/  HMMA.16816.F32.BF16 R32, R20.reuse, R24, R32 ;  /* 0x000000181420723c */ /* 0x044ff00000041820 */
[----:B------:R-:W-:Y:S01]  /*118e0*/  HMMA.16816.F32.BF16 R28, R20, R26, R28 ;  /* 0x0000001a141c723c */ /* 0x000fe2000004181c */
[----:B------:R-:W2:Y:S04]  /*118f0*/  LDSM.16.M88.4 R24, [R134] ;  /* 0x000000008618783b */ /* 0x000ea80000000200 */
[----:B------:R-:W3:Y:S03]  /*11900*/  LDSM.16.M88.4 R20, [R133] ;  /* 0x000000008514783b */ /* 0x000ee60000000200 */
        /* <DEDUP_REMOVED lines=9> */
[C---:B-1----:R-:W-:Y:S08]  /*119a0*/  HMMA.16816.F32.BF16 R32, R116.reuse, R120, R32 ;  /* 0x000000787420723c */ /* 0x042ff00000041820 */
[----:B------:R-:W-:Y:S01]  /*119b0*/  HMMA.16816.F32.BF16 R28, R116, R122, R28 ;  /* 0x0000007a741c723c */ /* 0x000fe2000004181c */
[----:B------:R-:W1:Y:S04]  /*119c0*/  LDSM.16.M88.4 R116, [R143+0x7800] ;  /* 0x007800008f74783b */ /* 0x000e680000000200 */
[----:B------:R-:W4:Y:S03]  /*119d0*/  LDSM.16.M88.4 R120, [R143+0x7000] ;  /* 0x007000008f78783b */ /* 0x000f260000000200 */
        /* <DEDUP_REMOVED lines=10> */
[----:B------:R-:W-:Y:S08]  /*11a80*/  HMMA.16816.F32.BF16 R108, R124, R122, R108 ;  /* 0x0000007a7c6c723c */ /* 0x000ff0000004186c */
[C---:B--2---:R-:W-:Y:S08]  /*11a90*/  HMMA.16816.F32.BF16 R16, R24.reuse, R20, R16 ;  /* 0x000000141810723c */ /* 0x044ff00000041810 */
[C---:B------:R-:W-:Y:S08]  /*11aa0*/  HMMA.16816.F32.BF16 R12, R24.reuse, R22, R12 ;  /* 0x00000016180c723c */ /* 0x040ff0000004180c */
[C---:B-1----:R-:W-:Y:S08]  /*11ab0*/  HMMA.16816.F32.BF16 R8, R24.reuse, R116, R8 ;  /* 0x000000741808723c */ /* 0x042ff00000041808 */
[----:B------:R-:W-:Y:S01]  /*11ac0*/  HMMA.16816.F32.BF16 R4, R24, R118, R4 ;  /* 0x000000761804723c */ /* 0x000fe20000041804 */
[----:B------:R-:W-:-:S02]  /*11ad0*/  FMUL.FTZ R20, R16, c[0x0][0x2ec] ;  /* 0x0000bb0010147a20 */ /* 0x000fc40000410000 */
[----:B------:R-:W-:Y:S02]  /*11ae0*/  FMUL.FTZ R21, R17, c[0x0][0x2ec] ;  /* 0x0000bb0011157a20 */ /* 0x000fe40000410000 */
[----:B------:R-:W-:Y:S02]  /*11af0*/  FMUL.FTZ R22, R18, c[0x0][0x2ec] ;  /* 0x0000bb0012167a20 */ /* 0x000fe40000410000 */
[----:B------:R-:W-:Y:S01]  /*11b00*/  FMUL.FTZ R23, R19, c[0x0][0x2ec] ;  /* 0x0000bb0013177a20 */ /* 0x000fe20000410000 */
[----:B------:R-:W-:Y:S01]  /*11b10*/  MUFU.TANH R20, R20 ;  /* 0x0000001400147308 */ /* 0x000fe20000002400 */
[----:B------:R-:W1:Y:S01]  /*11b20*/  LDSM.16.M88.4 R16, [R136+0x3000] ;  /* 0x003000008810783b */ /* 0x000e620000000200 */
[----:B------:R-:W-:Y:S02]  /*11b30*/  FMUL.FTZ R12, R12, c[0x0][0x2ec] ;  /* 0x0000bb000c0c7a20 */ /* 0x000fe40000410000 */
[----:B------:R-:W-:Y:S02]  /*11b40*/  FMUL.FTZ R14, R14, c[0x0][0x2ec] ;  /* 0x0000bb000e0e7a20 */ /* 0x000fe40000410000 */
[----:B------:R-:W-:-:S02]  /*11b50*/  FMUL.FTZ R13, R13, c[0x0][0x2ec] ;  /* 0x0000bb000d0d7a20 */ /* 0x000fc40000410000 */
[----:B------:R-:W-:Y:S01]  /*11b60*/  FMUL.FTZ R8, R8, c[0x0][0x2ec] ;  /* 0x0000bb0008087a20 */ /* 0x000fe20000410000 */
[----:B------:R-:W-:Y:S01]  /*11b70*/  MUFU.TANH R21, R21 ;  /* 0x0000001500157308 */ /* 0x000fe20000002400 */
[----:B------:R-:W-:Y:S02]  /*11b80*/  FMUL.FTZ R9, R9, c[0x0][0x2ec] ;  /* 0x0000bb0009097a20 */ /* 0x000fe40000410000 */
[----:B------:R-:W-:Y:S02]  /*11b90*/  FMUL.FTZ R10, R10, c[0x0][0x2ec] ;  /* 0x0000bb000a0a7a20 */ /* 0x000fe40000410000 */
[----:B------:R-:W-:Y:S02]  /*11ba0*/  FMUL.FTZ R107, R11, c[0x0][0x2ec] ;  /* 0x0000bb000b6b7a20 */ /* 0x000fe40000410000 */
[----:B------:R-:W-:Y:S01]  /*11bb0*/  FMUL.FTZ R119, R4, c[0x0][0x2ec] ;  /* 0x0000bb0004777a20 */ /* 0x000fe20000410000 */
[----:B------:R-:W-:Y:S01]  /*11bc0*/  MUFU.TANH R116, R8 ;  /* 0x0000000800747308 */ /* 0x000fe20000002400 */
[----:B------:R-:W2:Y:S01]  /*11bd0*/  S2R R4, SR_TID.X ;  /* 0x0000000000047919 */ /* 0x000ea20000002100 */
[----:B------:R-:W-:-:S02]  /*11be0*/  FMUL.FTZ R5, R5, c[0x0][0x2ec] ;  /* 0x0000bb0005057a20 */ /* 0x000fc40000410000 */
[----:B------:R-:W-:Y:S02]  /*11bf0*/  FMUL.FTZ R15, R15, c[0x0][0x2ec] ;  /* 0x0000bb000f0f7a20 */ /* 0x000fe40000410000 */
[----:B------:R-:W-:Y:S02]  /*11c00*/  FMUL.FTZ R7, R7, c[0x0][0x2ec] ;  /* 0x0000bb0007077a20 */ /* 0x000fe40000410000 */
[----:B------:R-:W-:Y:S01]  /*11c10*/  MUFU.TANH R101, R9 ;  /* 0x0000000900657308 */ /* 0x000fe20000002400 */
[----:B------:R-:W-:-:S07]  /*11c20*/  FMUL.FTZ R6, R6, c[0x0][0x2ec] ;  /* 0x0000bb0006067a20 */ /* 0x000fce0000410000 */
[----:B------:R3:W-:Y:S01]  /*11c30*/  MUFU.TANH R118, R10 ;  /* 0x0000000a00767308 */ /* 0x0007e20000002400 */
[----:B-1----:R-:W-:Y:S01]  /*11c40*/  HMMA.16816.F32.BF16 R112, R24, R16, R112 ;  /* 0x000000101870723c */ /* 0x002fe20000041870 */
[----:B--2---:R-:W-:-:S06]  /*11c50*/  IMAD.SHL.U32 R4, R4, 0x2, RZ ;  /* 0x0000000204047824 */ /* 0x004fcc00078e00ff */
[----:B------:R1:W-:Y:S01]  /*11c60*/  MUFU.TANH R16, R5 ;  /* 0x0000000500107308 */ /* 0x0003e20000002400 */
[----:B---3--:R-:W2:Y:S01]  /*11c70*/  LDSM.16.M88.4 R8, [R136+0x3800] ;  /* 0x003800008808783b */ /* 0x008ea20000000200 */
[----:B------:R-:W-:Y:S06]  /*11c80*/  HMMA.16816.F32.BF16 R108, R24, R18, R108 ;  /* 0x00000012186c723c */ /* 0x000fec000004186c */
[----:B------:R-:W3:Y:S01]  /*11c90*/  MUFU.TANH R23, R23 ;  /* 0x0000001700177308 */ /* 0x000ee20000002400 */
[----:B------:R-:W-:-:S04]  /*11ca0*/  DEPBAR.LE SB0, 0x0 ;  /* 0x000080000000791a */ /* 0x000fc80000000000 */
[----:B-1----:R-:W-:-:S03]  /*11cb0*/  LOP3.LUT R5, R4, 0x6, RZ, 0xc0, !PT ;  /* 0x0000000604057812 */ /* 0x002fc600078ec0ff */
[----:B------:R-:W1:Y:S02]  /*11cc0*/  MUFU.TANH R12, R12 ;  /* 0x0000000c000c7308 */ /* 0x000e640000002400 */
[----:B------:R-:W-:Y:S02]  /*11cd0*/  IMAD R4, R162, 0x40, R5 ;  /* 0x00000040a2047824 */ /* 0x000fe400078e0205 */
[----:B------:R-:W-:-:S04]  /*11ce0*/  FMUL.FTZ R112, R112, c[0x0][0x2ec] ;  /* 0x0000bb0070707a20 */ /* 0x000fc80000410000 */
[----:B------:R-:W4:Y:S01]  /*11cf0*/  MUFU.TANH R14, R14 ;  /* 0x0000000e000e7308 */ /* 0x000f220000002400 */
[----:B------:R-:W-:Y:S01]  /*11d00*/  IADD3 R5, R4, 0x1, RZ ;  /* 0x0000000104057810 */ /* 0x000fe20007ffe0ff */
[----:B------:R-:W-:Y:S02]  /*11d10*/  FMUL.FTZ R114, R114, c[0x0][0x2ec] ;  /* 0x0000bb0072727a20 */ /* 0x000fe40000410000 */
[----:B------:R-:W-:Y:S01]  /*11d20*/  FMUL.FTZ R113, R113, c[0x0][0x2ec] ;  /* 0x0000bb0071717a20 */ /* 0x000fe20000410000 */
[C---:B------:R-:W-:Y:S01]  /*11d30*/  ISETP.GE.AND P6, PT, R5.reuse, R0, PT ;  /* 0x000000000500720c */ /* 0x040fe20003fc6270 */
[----:B------:R-:W-:Y:S01]  /*11d40*/  FMUL.FTZ R108, R108, c[0x0][0x2ec] ;  /* 0x0000bb006c6c7a20 */ /* 0x000fe20000410000 */
[----:B------:R-:W-:Y:S01]  /*11d50*/  ISETP.GE.AND P4, PT, R5, R105, PT ;  /* 0x000000690500720c */ /* 0x000fe20003f86270 */
[----:B------:R-:W5:Y:S01]  /*11d60*/  MUFU.TANH R13, R13 ;  /* 0x0000000d000d7308 */ /* 0x000f620000002400 */
[----:B------:R-:W-:Y:S01]  /*11d70*/  IADD3 R5, R4, 0x8, RZ ;  /* 0x0000000804057810 */ /* 0x000fe20007ffe0ff */
[----:B------:R-:W-:-:S02]  /*11d80*/  FMUL.FTZ R110, R110, c[0x0][0x2ec] ;  /* 0x0000bb006e6e7a20 */ /* 0x000fc40000410000 */
[----:B------:R-:W-:Y:S01]  /*11d90*/  FMUL.FTZ R123, R111, c[0x0][0x2ec] ;  /* 0x0000bb006f7b7a20 */ /* 0x000fe20000410000 */
[----:B------:R-:W-:Y:S01]  /*11da0*/  ISETP.GE.AND P5, PT, R5, R0, PT ;  /* 0x000000000500720c */ /* 0x000fe20003fa6270 */
[----:B------:R-:W-:Y:S01]  /*11db0*/  FMUL.FTZ R109, R109, c[0x0][0x2ec] ;  /* 0x0000bb006d6d7a20 */ /* 0x000fe20000410000 */
[----:B------:R-:W-:Y:S01]  /*11dc0*/  ISETP.GE.AND P1, PT, R5, R105, PT ;  /* 0x000000690500720c */ /* 0x000fe20003f26270 */
[----:B------:R4:W4:Y:S01]  /*11dd0*/  MUFU.TANH R117, R15 ;  /* 0x0000000f00757308 */ /* 0x0009220000002400 */
[----:B---3--:R-:W-:Y:S02]  /*11de0*/  FSEL R5, R23, -INF , !P4 ;  /* 0xff80000017057808 */ /* 0x008fe40006000000 */
[----:B-1----:R-:W-:Y:S01]  /*11df0*/  FSEL R173, R12, -INF , !P5 ;  /* 0xff8000000cad7808 */ /* 0x002fe20006800000 */
[----:B--2---:R-:W-:Y:S01]  /*11e00*/  HMMA.16816.F32.BF16 R32, R24, R8, R32 ;  /* 0x000000081820723c */ /* 0x004fe20000041820 */
[----:B------:R-:W-:-:S03]  /*11e10*/  IADD3 R12, R4, 0x18, RZ ;  /* 0x00000018040c7810 */ /* 0x000fc60007ffe0ff */
[----:B------:R-:W1:Y:S03]  /*11e20*/  MUFU.TANH R107, R107 ;  /* 0x0000006b006b7308 */ /* 0x000e660000002400 */
[C---:B------:R-:W-:Y:S01]  /*11e30*/  IADD3 R9, R4.reuse, 0x10, RZ ;  /* 0x0000001004097810 */ /* 0x040fe20007ffe0ff */
[----:B------:R-:W-:Y:S01]  /*11e40*/  HMMA.16816.F32.BF16 R28, R24, R10, R28 ;  /* 0x0000000a181c723c */ /* 0x000fe2000004181c */
[----:B------:R-:W-:-:S03]  /*11e50*/  IADD3 R8, R4, 0x11, RZ ;  /* 0x0000001104087810 */ /* 0x000fc60007ffe0ff */
[----:B------:R2:W-:Y:S01]  /*11e60*/  MUFU.TANH R18, R7 ;  /* 0x0000000700127308 */ /* 0x0005e20000002400 */
[----:B----4-:R-:W-:Y:S02]  /*11e70*/  FSEL R15, R21, -INF , !P6 ;  /* 0xff800000150f7808 */ /* 0x010fe40007000000 */
[----:B------:R-:W-:Y:S02]  /*11e80*/  ISETP.GE.AND P5, PT, R9, R0, PT ;  /* 0x000000000900720c */ /* 0x000fe40003fa6270 */
[----:B------:R-:W-:-:S03]  /*11e90*/  IADD3 R10, R4, 0x20, RZ ;  /* 0x00000020040a7810 */ /* 0x000fc60007ffe0ff */
[----:B------:R3:W4:Y:S04]  /*11ea0*/  MUFU.TANH R120, R6 ;  /* 0x0000000600787308 */ /* 0x0007280000002400 */
[----:B------:R-:W-:Y:S02]  /*11eb0*/  FMUL.FTZ R32, R32, c[0x0][0x2ec] ;  /* 0x0000bb0020207a20 */ /* 0x000fe40000410000 */
[----:B------:R-:W-:Y:S01]  /*11ec0*/  FMUL.FTZ R34, R34, c[0x0][0x2ec] ;  /* 0x0000bb0022227a20 */ /* 0x000fe20000410000 */
[----:B--2---:R-:W-:Y:S01]  /*11ed0*/  IADD3 R7, R4, 0x9, RZ ;  /* 0x0000000904077810 */ /* 0x004fe20007ffe0ff */
[----:B------:R-:W-:Y:S01]  /*11ee0*/  MUFU.TANH R119, R119 ;  /* 0x0000007700777308 */ /* 0x000fe20000002400 */
[----:B------:R-:W-:Y:S02]  /*11ef0*/  FMUL.FTZ R33, R33, c[0x0][0x2ec] ;  /* 0x0000bb0021217a20 */ /* 0x000fe40000410000 */
[-C--:B------:R-:W-:Y:S01]  /*11f00*/  ISETP.GE.AND P6, PT, R7, R0.reuse, PT ;  /* 0x000000000700720c */ /* 0x080fe20003fc6270 */
[----:B------:R-:W-:Y:S01]  /*11f10*/  FMUL.FTZ R35, R35, c[0x0][0x2ec] ;  /* 0x0000bb0023237a20 */ /* 0x000fe20000410000 */
[-C--:B------:R-:W-:Y:S01]  /*11f20*/  ISETP.GE.AND P4, PT, R7, R105.reuse, PT ;  /* 0x000000690700720c */ /* 0x080fe20003f86270 */
[----:B------:R-:W-:Y:S01]  /*11f30*/  FMUL.FTZ R28, R28, c[0x0][0x2ec] ;  /* 0x0000bb001c1c7a20 */ /* 0x000fe20000410000 */
[----:B------:R-:W-:Y:S01]  /*11f40*/  FSEL R7, R14, -INF , !P1 ;  /* 0xff8000000e077808 */ /* 0x000fe20004800000 */
[----:B---3--:R-:W-:Y:S01]  /*11f50*/  FMUL.FTZ R6, R115, c[0x0][0x2ec] ;  /* 0x0000bb0073067a20 */ /* 0x008fe20000410000 */
[----:B------:R-:W-:Y:S01]  /*11f60*/  MUFU.TANH R165, R112 ;  /* 0x0000007000a57308 */ /* 0x000fe20000002400 */
[-C--:B------:R-:W-:Y:S01]  /*11f70*/  ISETP.GE.AND P1, PT, R9, R105.reuse, PT ;  /* 0x000000690900720c */ /* 0x080fe20003f26270 */
[----:B------:R-:W-:Y:S01]  /*11f80*/  FMUL.FTZ R30, R30, c[0x0][0x2ec] ;  /* 0x0000bb001e1e7a20 */ /* 0x000fe20000410000 */
[----:B-----5:R-:W-:Y:S01]  /*11f90*/  FSEL R13, R13, -INF , !P6 ;  /* 0xff8000000d0d7808 */ /* 0x020fe20007000000 */
[----:B------:R-:W-:Y:S01]  /*11fa0*/  FMUL.FTZ R29, R29, c[0x0][0x2ec] ;  /* 0x0000bb001d1d7a20 */ /* 0x000fe20000410000 */
[----:B------:R-:W-:Y:S01]  /*11fb0*/  FSEL R9, R117, -INF , !P4 ;  /* 0xff80000075097808 */ /* 0x000fe20006000000 */
[----:B------:R-:W-:Y:S01]  /*11fc0*/  FMUL.FTZ R31, R31, c[0x0][0x2ec] ;  /* 0x0000bb001f1f7a20 */ /* 0x000fe20000410000 */
[C---:B------:R-:W-:Y:S01]  /*11fd0*/  ISETP.GE.AND P6, PT, R8.reuse, R0, PT ;  /* 0x000000000800720c */ /* 0x040fe20003fc6270 */
[----:B------:R-:W2:Y:S01]  /*11fe0*/  MUFU.TANH R125, R114 ;  /* 0x00000072007d7308 */ /* 0x000ea20000002400 */
[----:B------:R-:W-:-:S02]  /*11ff0*/  ISETP.GE.AND P4, PT, R8, R105, PT ;  /* 0x000000690800720c */ /* 0x000fc40003f86270 */
[----:B------:R-:W-:Y:S02]  /*12000*/  IADD3 R8, R4, 0x19, RZ ;  /* 0x0000001904087810 */ /* 0x000fe40007ffe0ff */
[----:B------:R-:W-:Y:S02]  /*12010*/  FSEL R19, R118, -INF , !P1 ;  /* 0xff80000076137808 */ /* 0x000fe40004800000 */
[----:B------:R-:W-:Y:S01]  /*12020*/  FSEL R111, R101, -INF , !P6 ;  /* 0xff800000656f7808 */ /* 0x000fe20007000000 */
[----:B------:R-:W3:Y:S01]  /*12030*/  MUFU.TANH R6, R6 ;  /* 0x0000000600067308 */ /* 0x000ee20000002400 */
[----:B-1----:R-:W-:Y:S02]  /*12040*/  FSEL R17, R107, -INF , !P4 ;  /* 0xff8000006b117808 */ /* 0x002fe40006000000 */
[----:B------:R-:W-:Y:S02]  /*12050*/  ISETP.GE.AND P1, PT, R12, R105, PT ;  /* 0x000000690c00720c */ /* 0x000fe40003f26270 */
[----:B------:R-:W-:-:S02]  /*12060*/  ISETP.GE.AND P6, PT, R8, R0, PT ;  /* 0x000000000800720c */ /* 0x000fc40003fc6270 */
[-C--:B------:R-:W-:Y:S01]  /*12070*/  ISETP.GE.AND P4, PT, R8, R105.reuse, PT ;  /* 0x000000690800720c */ /* 0x080fe20003f86270 */
[----:B------:R1:W5:Y:S01]  /*12080*/  MUFU.TANH R131, R113 ;  /* 0x0000007100837308 */ /* 0x0003620000002400 */
[----:B------:R-:W-:Y:S02]  /*12090*/  IADD3 R8, R4, 0x21, RZ ;  /* 0x0000002104087810 */ /* 0x000fe40007ffe0ff */
[----:B----4-:R-:W-:Y:S02]  /*120a0*/  FSEL R23, R120, -INF , !P1 ;  /* 0xff80000078177808 */ /* 0x010fe40004800000 */
[----:B------:R-:W-:Y:S02]  /*120b0*/  FSEL R21, R18, -INF , !P4 ;  /* 0xff80000012157808 */ /* 0x000fe40006000000 */
[-C--:B------:R-:W-:Y:S01]  /*120c0*/  ISETP.GE.AND P1, PT, R10, R105.reuse, PT ;  /* 0x000000690a00720c */ /* 0x080fe20003f26270 */
[----:B------:R-:W4:Y:S01]  /*120d0*/  MUFU.TANH R171, R108 ;  /* 0x0000006c00ab7308 */ /* 0x000f220000002400 */
[----:B------:R-:W-:-:S02]  /*120e0*/  ISETP.GE.AND P4, PT, R8, R105, PT ;  /* 0x000000690800720c */ /* 0x000fc40003f86270 */
[----:B------:R-:W-:Y:S02]  /*120f0*/  FSEL R115, R16, -INF , !P6 ;  /* 0xff80000010737808 */ /* 0x000fe40007000000 */
[-C--:B------:R-:W-:Y:S02]  /*12100*/  ISETP.GE.AND P6, PT, R8, R0.reuse, PT ;  /* 0x000000000800720c */ /* 0x080fe40003fc6270 */
[----:B------:R-:W-:Y:S01]  /*12110*/  IADD3 R8, R4, 0x29, RZ ;  /* 0x0000002904087810 */ /* 0x000fe20007ffe0ff */
[----:B------:R-:W4:Y:S01]  /*12120*/  MUFU.TANH R121, R110 ;  /* 0x0000006e00797308 */ /* 0x000f220000002400 */
[----:B-1----:R-:W-:Y:S02]  /*12130*/  FSEL R113, R116, -INF , !P5 ;  /* 0xff80000074717808 */ /* 0x002fe40006800000 */
[----:B------:R-:W-:Y:S02]  /*12140*/  ISETP.GE.AND P5, PT, R12, R0, PT ;  /* 0x000000000c00720c */ /* 0x000fe40003fa6270 */
[----:B--2---:R-:W-:-:S02]  /*12150*/  FSEL R125, R125, -INF , !P1 ;  /* 0xff8000007d7d7808 */ /* 0x004fc40004800000 */
[----:B------:R-:W-:Y:S01]  /*12160*/  FSEL R117, R119, -INF , !P5 ;  /* 0xff80000077757808 */ /* 0x000fe20006800000 */
[----:B------:R-:W1:Y:S01]  /*12170*/  MUFU.TANH R127, R109 ;  /* 0x0000006d007f7308 */ /* 0x000e620000002400 */
[-C--:B------:R-:W-:Y:S02]  /*12180*/  ISETP.GE.AND P5, PT, R10, R0.reuse, PT ;  /* 0x000000000a00720c */ /* 0x080fe40003fa6270 */
[----:B------:R-:W-:Y:S02]  /*12190*/  IADD3 R10, R4, 0x28, RZ ;  /* 0x00000028040a7810 */ /* 0x000fe40007ffe0ff */
[----:B------:R-:W-:Y:S02]  /*121a0*/  FSEL R165, R165, -INF , !P5 ;  /* 0xff800000a5a57808 */ /* 0x000fe40006800000 */
[----:B---3--:R-:W-:Y:S01]  /*121b0*/  FSEL R119, R6, -INF , !P4 ;  /* 0xff80000006777808 */ /* 0x008fe20006000000 */
[----:B------:R-:W2:Y:S01]  /*121c0*/  MUFU.TANH R123, R123 ;  /* 0x0000007b007b7308 */ /* 0x000ea20000002400 */
[----:B------:R-:W-:-:S02]  /*121d0*/  ISETP.GE.AND P5, PT, R10, R0, PT ;  /* 0x000000000a00720c */ /* 0x000fc40003fa6270 */
[-C--:B------:R-:W-:Y:S02]  /*121e0*/  ISETP.GE.AND P1, PT, R10, R105.reuse, PT ;  /* 0x000000690a00720c */ /* 0x080fe40003f26270 */
[----:B------:R-:W-:Y:S02]  /*121f0*/  IADD3 R6, R4, 0x30, RZ ;  /* 0x0000003004067810 */ /* 0x000fe40007ffe0ff */
[----:B-----5:R-:W-:Y:S01]  /*12200*/  FSEL R131, R131, -INF , !P6 ;  /* 0xff80000083837808 */ /* 0x020fe20007000000 */
[----:B------:R-:W3:Y:S01]  /*12210*/  MUFU.TANH R109, R32 ;  /* 0x00000020006d7308 */ /* 0x000ee20000002400 */
[C---:B------:R-:W-:Y:S02]  /*12220*/  ISETP.GE.AND P6, PT, R8.reuse, R0, PT ;  /* 0x000000000800720c */ /* 0x040fe40003fc6270 */
[----:B------:R-:W-:Y:S02]  /*12230*/  ISETP.GE.AND P4, PT, R8, R105, PT ;  /* 0x000000690800720c */ /* 0x000fe40003f86270 */
[----:B------:R-:W-:-:S02]  /*12240*/  IADD3 R8, R4, 0x31, RZ ;  /* 0x0000003104087810 */ /* 0x000fc40007ffe0ff */
[----:B----4-:R-:W-:Y:S01]  /*12250*/  FSEL R171, R171, -INF , !P5 ;  /* 0xff800000abab7808 */ /* 0x010fe20006800000 */
[----:B------:R-:W4:Y:S01]  /*12260*/  MUFU.TANH R101, R34 ;  /* 0x0000002200657308 */ /* 0x000f220000002400 */
[----:B------:R-:W-:Y:S02]  /*12270*/  FSEL R121, R121, -INF , !P1 ;  /* 0xff80000079797808 */ /* 0x000fe40004800000 */
[C---:B------:R-:W-:Y:S02]  /*12280*/  ISETP.GE.AND P5, PT, R6.reuse, R0, PT ;  /* 0x000000000600720c */ /* 0x040fe40003fa6270 */
[----:B------:R-:W-:Y:S02]  /*12290*/  ISETP.GE.AND P1, PT, R6, R105, PT ;  /* 0x000000690600720c */ /* 0x000fe40003f26270 */
[----:B-1----:R-:W-:Y:S01]  /*122a0*/  FSEL R127, R127, -INF , !P6 ;  /* 0xff8000007f7f7808 */ /* 0x002fe20007000000 */
[----:B------:R-:W1:Y:S01]  /*122b0*/  MUFU.TANH R108, R33 ;  /* 0x00000021006c7308 */ /* 0x000e620000002400 */
[----:B--2---:R-:W-:-:S02]  /*122c0*/  FSEL R123, R123, -INF , !P4 ;  /* 0xff8000007b7b7808 */ /* 0x004fc40006000000 */
[CC--:B------:R-:W-:Y:S02]  /*122d0*/  ISETP.GE.AND P6, PT, R8.reuse, R0.reuse, PT ;  /* 0x000000000800720c */ /* 0x0c0fe40003fc6270 */
[----:B------:R-:W-:Y:S02]  /*122e0*/  ISETP.GE.AND P4, PT, R8, R105, PT ;  /* 0x000000690800720c */ /* 0x000fe40003f86270 */
[----:B------:R-:W-:Y:S01]  /*122f0*/  IADD3 R8, R4, 0x38, RZ ;  /* 0x0000003804087810 */ /* 0x000fe20007ffe0ff */
[----:B------:R-:W2:Y:S01]  /*12300*/  MUFU.TANH R35, R35 ;  /* 0x0000002300237308 */ /* 0x000ea20000002400 */
[----:B---3--:R-:W-:Y:S02]  /*12310*/  FSEL R109, R109, -INF , !P5 ;  /* 0xff8000006d6d7808 */ /* 0x008fe40006800000 */
[----:B----4-:R-:W-:Y:S02]  /*12320*/  FSEL R101, R101, -INF , !P1 ;  /* 0xff80000065657808 */ /* 0x010fe40004800000 */
[----:B------:R-:W-:-:S02]  /*12330*/  ISETP.GE.AND P5, PT, R8, R0, PT ;  /* 0x000000000800720c */ /* 0x000fc40003fa6270 */
[----:B------:R-:W-:Y:S01]  /*12340*/  ISETP.GE.AND P1, PT, R8, R105, PT ;  /* 0x000000690800720c */ /* 0x000fe20003f26270 */
[----:B------:R-:W3:Y:S01]  /*12350*/  MUFU.TANH R107, R28 ;  /* 0x0000001c006b7308 */ /* 0x000ee20000002400 */
[----:B------:R-:W-:Y:S02]  /*12360*/  IADD3 R8, R4, 0x39, RZ ;  /* 0x0000003904087810 */ /* 0x000fe40007ffe0ff */
[----:B-1----:R-:W-:Y:S01]  /*12370*/  FSEL R108, R108, -INF , !P6 ;  /* 0xff8000006c6c7808 */ /* 0x002fe20007000000 */
[----:B------:R-:W-:Y:S01]  /*12380*/  BAR.SYNC.DEFER_BLOCKING 0x0 ;  /* 0x0000000000007b1d */ /* 0x000fe20000010000 */
[----:B------:R-:W-:Y:S02]  /*12390*/  ISETP.GE.AND P6, PT, R4, R0, PT ;  /* 0x000000000400720c */ /* 0x000fe40003fc6270 */
[----:B--2---:R-:W-:-:S03]  /*123a0*/  FSEL R35, R35, -INF , !P4 ;  /* 0xff80000023237808 */ /* 0x004fc60006000000 */
[----:B------:R-:W1:Y:S01]  /*123b0*/  MUFU.TANH R33, R30 ;  /* 0x0000001e00217308 */ /* 0x000e620000002400 */
[----:B------:R-:W-:Y:S02]  /*123c0*/  ISETP.GE.AND P4, PT, R4, R105, PT ;  /* 0x000000690400720c */ /* 0x000fe40003f86270 */
[----:B------:R-:W-:Y:S02]  /*123d0*/  FSEL R20, R20, -INF , !P6 ;  /* 0xff80000014147808 */ /* 0x000fe40007000000 */
[----:B---3--:R-:W-:-:S03]  /*123e0*/  FSEL R107, R107, -INF , !P5 ;  /* 0xff8000006b6b7808 */ /* 0x008fc60006800000 */
[----:B------:R-:W2:Y:S01]  /*123f0*/  MUFU.TANH R22, R22 ;  /* 0x0000001600167308 */ /* 0x000ea20000002400 */
[----:B------:R-:W-:-:S07]  /*12400*/  ISETP.GE.AND P5, PT, R8, R0, PT ;  /* 0x000000000800720c */ /* 0x000fce0003fa6270 */
[----:B------:R-:W3:Y:S01]  /*12410*/  MUFU.TANH R6, R29 ;  /* 0x0000001d00067308 */ /* 0x000ee20000002400 */
[----:B-1----:R-:W-:Y:S02]  /*12420*/  FSEL R33, R33, -INF , !P1 ;  /* 0xff80000021217808 */ /* 0x002fe40004800000 */
[----:B------:R-:W-:-:S05]  /*12430*/  ISETP.GE.AND P1, PT, R8, R105, PT ;  /* 0x000000690800720c */ /* 0x000fca0003f26270 */
[----:B------:R-:W1:Y:S01]  /*12440*/  MUFU.TANH R34, R31 ;  /* 0x0000001f00227308 */ /* 0x000e620000002400 */
[----:B--2---:R-:W-:Y:S02]  /*12450*/  FSEL R11, R22, -INF , !P4 ;  /* 0xff800000160b7808 */ /* 0x004fe40006000000 */
[----:B---3--:R-:W-:Y:S02]  /*12460*/  FSEL R105, R6, -INF , !P5 ;  /* 0xff80000006697808 */ /* 0x008fe40006800000 */
[----:B-1----:R-:W-:Y:S01]  /*12470*/  FSEL R34, R34, -INF , !P1 ;  /* 0xff80000022227808 */ /* 0x002fe20004800000 */
        /* <DEDUP_REMOVED lines=47> */
[----:B------:R-:W-:-:S05]  /*12770*/  IMAD R25, R0, c[0x0][0x2d0], -R25 ;  /* 0x0000b40000197a24 */ /* 0x000fca00078e0a19 */
        /* <DEDUP_REMOVED lines=9> */
[----:B------:R-:W-:-:S04]  /*12810*/  IMAD R25, R6, c[0x0][0x184], R25 ;  /* 0x0000610006197a24 */ /* 0x000fc800078e0219 */
[----:B------:R-:W-:Y:S01]  /*12820*/  IMAD.IADD R6, R27, 0x1, R25 ;  /* 0x000000011b067824 */ /* 0x000fe200078e0219 */
[----:B------:R-:W-:Y:S01]  /*12830*/  MOV R27, R26 ;  /* 0x0000001a001b7202 */ /* 0x000fe20000000f00 */
[----:B------:R-:W-:Y:S05]  /*12840*/  BRA `(.L_x_5909) ;  /* 0x0000003000007947 */ /* 0x000fea0003800000 */
.L_x_5908:
[----:B------:R-:W-:-:S05]  /*12850*/  IMAD.MOV.U32 R27, RZ, RZ, c[0x0][0x198] ;  /* 0x00006600ff1b7624 */ /* 0x000fca00078e00ff */
[----:B------:R-:W-:-:S04]  /*12860*/  LEA R27, -R27, RZ, 0x6 ;  /* 0x000000ff1b1b7211 */ /* 0x000fc800078e31ff */
[----:B------:R-:W-:Y:S02]  /*12870*/  SHF.R.S32.HI R6, RZ, 0x1f, R27 ;  /* 0x0000001fff067819 */ /* 0x000fe4000001141b */
.L_x_5909:
[----:B------:R-:W-:Y:S02]  /*12880*/  LOP3.LUT R0, R163, 0x1, RZ, 0xc0, !PT ;  /* 0x00000001a3007812 */ /* 0x000fe400078ec0ff */
[-C--:B------:R-:W-:Y:S02]  /*12890*/  @P2 IADD3 R29, P0, R152, R27.reuse, RZ ;  /* 0x0000001b981d2210 */ /* 0x080fe40007f1e0ff */
[----:B------:R-:W-:Y:S02]  /*128a0*/  ISETP.NE.U32.AND P1, PT, R0, 0x1, PT ;  /* 0x000000010000780c */ /* 0x000fe40003f25070 */
[-C--:B------:R-:W-:Y:S01]  /*128b0*/  LEA R128, P6, R27, R160.reuse, 0x1 ;  /* 0x000000a01b807211 */ /* 0x080fe200078c08ff */
[----:B------:R-:W-:Y:S01]  /*128c0*/  @P2 IMAD.X R0, R151, 0x1, R6, P0 ;  /* 0x0000000197002824 */ /* 0x000fe200000e0606 */
[----:B------:R-:W-:Y:S02]  /*128d0*/  @P2 LEA R30, P0, R29, R160, 0x1 ;  /* 0x000000a01d1e2211 */ /* 0x000fe400078008ff */
[----:B------:R-:W-:-:S02]  /*128e0*/  IADD3 R25, P5, P4, R152, R27, R152 ;  /* 0x0000001b98197210 */ /* 0x000fc40007cbe098 */
[-C--:B------:R-:W-:Y:S02]  /*128f0*/  @P2 LEA.HI.X R31, R29, R157.reuse, R0, 0x1, P0 ;  /* 0x0000009d1d1f2211 */ /* 0x080fe400000f0c00 */
[--C-:B------:R-:W-:Y:S02]  /*12900*/  LEA.HI.X R129, R27, R157, R6.reuse, 0x1, P6 ;  /* 0x0000009d1b817211 */ /* 0x100fe400030f0c06 */
[----:B------:R-:W-:Y:S02]  /*12910*/  IADD3.X R4, R151, R6, R151, P5, P4 ;  /* 0x0000000697047210 */ /* 0x000fe40002fe8497 */
[CC--:B------:R-:W-:Y:S01]  /*12920*/  @P2 LEA R28, P0, R25.reuse, R160.reuse, 0x1 ;  /* 0x000000a0191c2211 */ /* 0x0c0fe200078008ff */
[----:B------:R-:W-:Y:S01]  /*12930*/  @!PT LDS RZ, [RZ] ;  /* 0x00000000fffff984 */ /* 0x000fe20000000800 */
[----:B------:R-:W-:Y:S01]  /*12940*/  @!PT LDS RZ, [RZ] ;  /* 0x00000000fffff984 */ /* 0x000fe20000000800 */
[----:B------:R-:W-:Y:S01]  /*12950*/  @!PT LDS RZ, [RZ] ;  /* 0x00000000fffff984 */ /* 0x000fe20000000800 */
[----:B------:R1:W-:Y:S01]  /*12960*/  @!P1 LDGSTS.E.BYPASS.LTC128B.128 [R164+0x4000], [R128.64] ;  /* 0x0400000080a49fae */ /* 0x0003e2000b901d46 */
[C---:B------:R-:W-:Y:S02]  /*12970*/  @!P1 IADD3 R27, P6, R152.reuse, R27, RZ ;  /* 0x0000001b981b9210 */ /* 0x040fe40007fde0ff */
[-C--:B------:R-:W-:Y:S01]  /*12980*/  @!P1 LEA R24, P5, R25, R160.reuse, 0x1 ;  /* 0x000000a019189211 */ /* 0x080fe200078a08ff */
[----:B------:R1:W-:Y:S01]  /*12990*/  @P1 STS.128 [R164+0x4000], RZ ;  /* 0x004000ffa4001388 */ /* 0x0003e20000000c00 */
[----:B------:R-:W-:Y:S01]  /*129a0*/  IADD3 R0, P4, R152, R25, RZ ;  /* 0x0000001998007210 */ /* 0x000fe20007f9e0ff */
[----:B------:R-:W-:Y:S01]  /*129b0*/  @!P1 IMAD.X R6, R151, 0x1, R6, P6 ;  /* 0x0000000197069824 */ /* 0x000fe200030e0606 */
[CCC-:B------:R-:W-:Y:S01]  /*129c0*/  @P2 LEA.HI.X R29, R25.reuse, R157.reuse, R4.reuse, 0x1, P0 ;  /* 0x0000009d191d2211 */ /* 0x1c0fe200000f0c04 */
[----:B------:R-:W-:Y:S01]  /*129d0*/  @!PT LDS RZ, [RZ] ;  /* 0x00000000fffff984 */ /* 0x000fe20000000800 */
[----:B------:R-:W-:Y:S01]  /*129e0*/  @!PT LDS RZ, [RZ] ;  /* 0x00000000fffff984 */ /* 0x000fe20000000800 */
[----:B------:R-:W-:Y:S01]  /*129f0*/  @!PT LDS RZ, [RZ] ;  /* 0x00000000fffff984 */ /* 0x000fe20000000800 */
[----:B------:R1:W-:Y:S01]  /*12a00*/  @P2 LDGSTS.E.BYPASS.LTC128B.128 [R164+0x6000], [R128.64+0x80] ;  /* 0x0600008080a42fae */ /* 0x0003e2000b901d46 */
[--C-:B------:R-:W-:Y:S01]  /*12a10*/  @!P1 LEA.HI.X R25, R25, R157, R4.reuse, 0x1, P5 ;  /* 0x0000009d19199211 */ /* 0x100fe200028f0c04 */
[----:B------:R-:W-:Y:S01]  /*12a20*/  IMAD.X R4, R151, 0x1, R4, P4 ;  /* 0x0000000197047824 */ /* 0x000fe200020e0604 */
[-C--:B------:R-:W-:Y:S01]  /*12a30*/  @!P1 LEA R26, P5, R27, R160.reuse, 0x1 ;  /* 0x000000a01b1a9211 */ /* 0x080fe200078a08ff */
[----:B------:R1:W-:Y:S01]  /*12a40*/  @!P2 STS.128 [R164+0x6000], RZ ;  /* 0x006000ffa400a388 */ /* 0x0003e20000000c00 */
[----:B------:R-:W-:-:S02]  /*12a50*/  @!P1 LEA R176, P4, R0, R160, 0x1 ;  /* 0x000000a000b09211 */ /* 0x000fc400078808ff */
[-C--:B------:R-:W-:Y:S02]  /*12a60*/  @!P1 LEA.HI.X R27, R27, R157.reuse, R6, 0x1, P5 ;  /* 0x0000009d1b1b9211 */ /* 0x080fe400028f0c06 */
        /* <DEDUP_REMOVED lines=8> */
[----:B------:R-:W-:Y:S02]  /*12af0*/  IMAD.MOV.U32 R157, RZ, RZ, R129 ;  /* 0x000000ffff9d7224 */ /* 0x000fe400078e0081 */
        /* <DEDUP_REMOVED lines=27> */
.L_x_5907:
        /* <DEDUP_REMOVED lines=49> */
[----:B------:R-:W1:Y:S01]  /*12fc0*/  LDSM.16.MT88.4 R8, [R144+0x8000] ;  /* 0x008000009008783b */ /* 0x000e620000004200 */
[----:B------:R-:W-:Y:S01]  /*12fd0*/  FFMA.FTZ R24, R5, c[0x0][0x23c], -R104 ;  /* 0x00008f0005187a23 */ /* 0x000fe20000010868 */
[----:B------:R-:W-:Y:S01]  /*12fe0*/  FSEL R5, R28, RZ, P0 ;  /* 0x000000ff1c057208 */ /* 0x000fe20000000000 */
[----:B------:R-:W-:Y:S01]  /*12ff0*/  FADD.FTZ R32, R3, -R32 ;  /* 0x8000002003207221 */ /* 0x000fe20000010000 */
[----:B------:R-:W-:Y:S01]  /*13000*/  MUFU.EX2 R30, R30 ;  /* 0x0000001e001e7308 */ /* 0x000fe20000000800 */
[----:B------:R-:W-:Y:S02]  /*13010*/  FFMA.FTZ R31, R20, c[0x0][0x23c], -R110 ;  /* 0x00008f00141f7a23 */ /* 0x000fe4000001086e */
[----:B------:R-:W-:-:S02]  /*13020*/  FADD.FTZ R2, R2, -R5 ;  /* 0x8000000502027221 */ /* 0x000fc40000010000 */
[--C-:B------:R-:W-:Y:S02]  /*13030*/  FFMA.FTZ R27, R15, c[0x0][0x23c], -R110.reuse ;  /* 0x00008f000f1b7a23 */ /* 0x100fe4000001086e */
[--C-:B------:R-:W-:Y:S01]  /*13040*/  FFMA.FTZ R26, R173, c[0x0][0x23c], -R110.reuse ;  /* 0x00008f00ad1a7a23 */ /* 0x100fe2000001086e */
[----:B------:R-:W-:Y:S01]  /*13050*/  MUFU.EX2 R31, R31 ;  /* 0x0000001f001f7308 */ /* 0x000fe20000000800 */
[----:B------:R-:W-:Y:S02]  /*13060*/  FFMA.FTZ R25, R13, c[0x0][0x23c], -R110 ;  /* 0x00008f000d197a23 */ /* 0x000fe4000001086e */
[----:B------:R-:W-:Y:S02]  /*13070*/  FFMA.FTZ R0, R7, c[0x0][0x23c], -R104 ;  /* 0x00008f0007007a23 */ /* 0x000fe40000010868 */
[----:B------:R-:W-:Y:S02]  /*13080*/  FMUL.FTZ R32, R32, c[0x0][0x23c] ;  /* 0x00008f0020207a20 */ /* 0x000fe40000410000 */
[----:B------:R-:W-:Y:S01]  /*13090*/  FMUL.FTZ R2, R2, c[0x0][0x23c] ;  /* 0x00008f0002027a20 */ /* 0x000fe20000410000 */
[----:B------:R-:W2:Y:S01]  /*130a0*/  MUFU.EX2 R27, R27 ;  /* 0x0000001b001b7308 */ /* 0x000ea20000000800 */
[----:B------:R-:W-:-:S02]  /*130b0*/  FFMA.FTZ R112, R111, c[0x0][0x23c], -R110 ;  /* 0x00008f006f707a23 */ /* 0x000fc4000001086e */
[--C-:B------:R-:W-:Y:S02]  /*130c0*/  FFMA.FTZ R111, R117, c[0x0][0x23c], -R110.reuse ;  /* 0x00008f00756f7a23 */ /* 0x100fe4000001086e */
[--C-:B------:R-:W-:Y:S02]  /*130d0*/  FFMA.FTZ R114, R115, c[0x0][0x23c], -R110.reuse ;  /* 0x00008f0073727a23 */ /* 0x100fe4000001086e */
[----:B------:R-:W-:Y:S01]  /*130e0*/  FFMA.FTZ R113, R113, c[0x0][0x23c], -R110 ;  /* 0x00008f0071717a23 */ /* 0x000fe2000001086e */
[----:B------:R-:W-:Y:S01]  /*130f0*/  MUFU.EX2 R26, R26 ;  /* 0x0000001a001a7308 */ /* 0x000fe20000000800 */
[--C-:B------:R-:W-:Y:S02]  /*13100*/  FFMA.FTZ R118, R19, c[0x0][0x23c], -R104.reuse ;  /* 0x00008f0013767a23 */ /* 0x100fe40000010868 */
[--C-:B------:R-:W-:Y:S02]  /*13110*/  FFMA.FTZ R117, R17, c[0x0][0x23c], -R104.reuse ;  /* 0x00008f0011757a23 */ /* 0x100fe40000010868 */
[--C-:B------:R-:W-:Y:S01]  /*13120*/  FFMA.FTZ R116, R23, c[0x0][0x23c], -R104.reuse ;  /* 0x00008f0017747a23 */ /* 0x100fe20000010868 */
[----:B------:R-:W-:Y:S01]  /*13130*/  LDSM.16.MT88.4 R16, [R144+0xa800] ;  /* 0x00a800009010783b */ /* 0x000fe20000004200 */
[--C-:B------:R-:W-:Y:S01]  /*13140*/  FFMA.FTZ R115, R21, c[0x0][0x23c], -R104.reuse ;  /* 0x00008f0015737a23 */ /* 0x100fe20000010868 */
[----:B------:R-:W3:Y:S01]  /*13150*/  MUFU.EX2 R25, R25 ;  /* 0x0000001900197308 */ /* 0x000ee20000000800 */
[----:B--2---:R-:W-:Y:S01]  /*13160*/  F2FP.BF16.PACK_AB R4, R27, R31 ;  /* 0x0000001f1b04723e */ /* 0x004fe200000010ff */
[----:B------:R-:W-:Y:S01]  /*13170*/  LDSM.16.MT88.4 R20, [R142+0xa800] ;  /* 0x00a800008e14783b */ /* 0x000fe20000004200 */
[----:B------:R-:W-:-:S02]  /*13180*/  FFMA.FTZ R126, R119, c[0x0][0x23c], -R104 ;  /* 0x00008f00777e7a23 */ /* 0x000fc40000010868 */
[--C-:B------:R-:W-:Y:S02]  /*13190*/  FFMA.FTZ R122, R165, c[0x0][0x23c], -R110.reuse ;  /* 0x00008f00a57a7a23 */ /* 0x100fe4000001086e */
[--C-:B------:R-:W-:Y:S01]  /*131a0*/  FFMA.FTZ R129, R131, c[0x0][0x23c], -R110.reuse ;  /* 0x00008f0083817a23 */ /* 0x100fe2000001086e */
[----:B------:R-:W2:Y:S01]  /*131b0*/  MUFU.EX2 R24, R24 ;  /* 0x0000001800187308 */ /* 0x000ea20000000800 */
[--C-:B------:R-:W-:Y:S02]  /*131c0*/  FFMA.FTZ R120, R171, c[0x0][0x23c], -R110.reuse ;  /* 0x00008f00ab787a23 */ /* 0x100fe4000001086e */
[----:B------:R-:W-:Y:S02]  /*131d0*/  FFMA.FTZ R127, R127, c[0x0][0x23c], -R110 ;  /* 0x00008f007f7f7a23 */ /* 0x000fe4000001086e */
[--C-:B------:R-:W-:Y:S02]  /*131e0*/  FFMA.FTZ R125, R125, c[0x0][0x23c], -R104.reuse ;  /* 0x00008f007d7d7a23 */ /* 0x100fe40000010868 */
[--C-:B------:R-:W-:Y:S01]  /*131f0*/  FFMA.FTZ R119, R121, c[0x0][0x23c], -R104.reuse ;  /* 0x00008f0079777a23 */ /* 0x100fe20000010868 */
[----:B------:R-:W-:Y:S01]  /*13200*/  MUFU.EX2 R0, R0 ;  /* 0x0000000000007308 */ /* 0x000fe20000000800 */
[----:B---3--:R-:W-:Y:S01]  /*13210*/  F2FP.BF16.PACK_AB R6, R25, R26 ;  /* 0x0000001a1906723e */ /* 0x008fe200000010ff */
[----:B------:R-:W-:-:S02]  /*13220*/  FFMA.FTZ R124, R123, c[0x0][0x23c], -R104 ;  /* 0x00008f007b7c7a23 */ /* 0x000fc40000010868 */
[--C-:B------:R-:W-:Y:S02]  /*13230*/  FFMA.FTZ R109, R109, c[0x0][0x23c], -R110.reuse ;  /* 0x00008f006d6d7a23 */ /* 0x100fe4000001086e */
[--C-:B------:R-:W-:Y:S02]  /*13240*/  FFMA.FTZ R108, R108, c[0x0][0x23c], -R110.reuse ;  /* 0x00008f006c6c7a23 */ /* 0x100fe4000001086e */
[----:B------:R-:W3:Y:S01]  /*13250*/  MUFU.EX2 R3, R12 ;  /* 0x0000000c00037308 */ /* 0x000ee20000000800 */
[----:B--2---:R-:W-:Y:S01]  /*13260*/  F2FP.BF16.PACK_AB R5, R24, R30 ;  /* 0x0000001e1805723e */ /* 0x004fe200000010ff */
[--C-:B------:R-:W-:Y:S02]  /*13270*/  FFMA.FTZ R107, R107, c[0x0][0x23c], -R110.reuse ;  /* 0x00008f006b6b7a23 */ /* 0x100fe4000001086e */
[----:B------:R-:W-:Y:S02]  /*13280*/  FFMA.FTZ R110, R105, c[0x0][0x23c], -R110 ;  /* 0x00008f00696e7a23 */ /* 0x000fe4000001086e */
[----:B------:R-:W-:-:S02]  /*13290*/  FFMA.FTZ R101, R101, c[0x0][0x23c], -R104 ;  /* 0x00008f0065657a23 */ /* 0x000fc40000010868 */
[----:B------:R-:W2:Y:S01]  /*132a0*/  MUFU.EX2 R32, R32 ;  /* 0x0000002000207308 */ /* 0x000ea20000000800 */
[--C-:B------:R-:W-:Y:S02]  /*132b0*/  FFMA.FTZ R128, R35, c[0x0][0x23c], -R104.reuse ;  /* 0x00008f0023807a23 */ /* 0x100fe40000010868 */
[--C-:B------:R-:W-:Y:S02]  /*132c0*/  FFMA.FTZ R33, R33, c[0x0][0x23c], -R104.reuse ;  /* 0x00008f0021217a23 */ /* 0x100fe40000010868 */
[----:B------:R-:W-:-:S03]  /*132d0*/  FFMA.FTZ R34, R34, c[0x0][0x23c], -R104 ;  /* 0x00008f0022227a23 */ /* 0x000fc60000010868 */
[----:B------:R-:W4:Y:S01]  /*132e0*/  MUFU.EX2 R2, R2 ;  /* 0x0000000200027308 */ /* 0x000f220000000800 */
[----:B---3--:R-:W-:Y:S01]  /*132f0*/  F2FP.BF16.PACK_AB R7, R3, R0 ;  /* 0x000000000307723e */ /* 0x008fe200000010ff */
[----:B------:R-:W3:Y:S01]  /*13300*/  LDSM.16.MT88.4 R12, [R142+0x8000] ;  /* 0x008000008e0c783b */ /* 0x000ee20000004200 */
[----:B--2---:R-:W-:-:S05]  /*13310*/  FMUL.FTZ R96, R96, R32 ;  /* 0x0000002060607220 */ /* 0x004fca0000410000 */
[----:B------:R-:W-:Y:S01]  /*13320*/  MUFU.EX2 R113, R113 ;  /* 0x0000007100717308 */ /* 0x000fe20000000800 */
[-C--:B------:R-:W-:Y:S02]  /*13330*/  FMUL.FTZ R97, R97, R32.reuse ;  /* 0x0000002061617220 */ /* 0x080fe40000410000 */
[-C--:B------:R-:W-:Y:S02]  /*13340*/  FMUL.FTZ R92, R92, R32.reuse ;  /* 0x000000205c5c7220 */ /* 0x080fe40000410000 */
[----:B------:R-:W-:Y:S02]  /*13350*/  FMUL.FTZ R93, R93, R32 ;  /* 0x000000205d5d7220 */ /* 0x000fe40000410000 */
[-C--:B----4-:R-:W-:Y:S01]  /*13360*/  FMUL.FTZ R98, R98, R2.reuse ;  /* 0x0000000262627220 */ /* 0x090fe20000410000 */
[----:B------:R-:W2:Y:S01]  /*13370*/  MUFU.EX2 R112, R112 ;  /* 0x0000007000707308 */ /* 0x000ea20000000800 */
[-C--:B------:R-:W-:Y:S02]  /*13380*/  FMUL.FTZ R99, R99, R2.reuse ;  /* 0x0000000263637220 */ /* 0x080fe40000410000 */
[----:B------:R-:W-:-:S02]  /*13390*/  FMUL.FTZ R94, R94, R2 ;  /* 0x000000025e5e7220 */ /* 0x000fc40000410000 */
[----:B------:R-:W-:Y:S02]  /*133a0*/  FMUL.FTZ R95, R95, R2 ;  /* 0x000000025f5f7220 */ /* 0x000fe40000410000 */
[-C--:B------:R-:W-:Y:S01]  /*133b0*/  FMUL.FTZ R88, R88, R32.reuse ;  /* 0x0000002058587220 */ /* 0x080fe20000410000 */
[C---:B-1----:R-:W-:Y:S01]  /*133c0*/  HMMA.16816.F32.BF16 R96, R4.reuse, R8, R96 ;  /* 0x000000080460723c */ /* 0x042fe20000041860 */
[----:B------:R-:W-:Y:S01]  /*133d0*/  FMUL.FTZ R89, R89, R32 ;  /* 0x0000002059597220 */ /* 0x000fe20000410000 */
[----:B------:R-:W-:Y:S01]  /*133e0*/  MUFU.EX2 R111, R111 ;  /* 0x0000006f006f7308 */ /* 0x000fe20000000800 */
[-C--:B------:R-:W-:Y:S02]  /*133f0*/  FMUL.FTZ R90, R90, R2.reuse ;  /* 0x000000025a5a7220 */ /* 0x080fe40000410000 */
[----:B------:R-:W-:Y:S02]  /*13400*/  FMUL.FTZ R91, R91, R2 ;  /* 0x000000025b5b7220 */ /* 0x000fe40000410000 */
[-C--:B------:R-:W-:Y:S01]  /*13410*/  FMUL.FTZ R84, R84, R32.reuse ;  /* 0x0000002054547220 */ /* 0x080fe20000410000 */
[----:B------:R-:W-:Y:S01]  /*13420*/  HMMA.16816.F32.BF16 R92, R4, R10, R92 ;  /* 0x0000000a045c723c */ /* 0x000fe2000004185c */
[----:B------:R-:W1:Y:S01]  /*13430*/  LDSM.16.MT88.4 R8, [R141+0x8000] ;  /* 0x008000008d08783b */ /* 0x000e620000004200 */
[----:B------:R-:W-:Y:S01]  /*13440*/  FMUL.FTZ R85, R85, R32 ;  /* 0x0000002055557220 */ /* 0x000fe20000410000 */
[----:B------:R-:W-:Y:S01]  /*13450*/  MUFU.EX2 R114, R114 ;  /* 0x0000007200727308 */ /* 0x000fe20000000800 */
[----:B------:R-:W-:-:S02]  /*13460*/  FMUL.FTZ R86, R86, R2 ;  /* 0x0000000256567220 */ /* 0x000fc40000410000 */
[----:B------:R-:W-:Y:S02]  /*13470*/  FMUL.FTZ R87, R87, R2 ;  /* 0x0000000257577220 */ /* 0x000fe40000410000 */
[-C--:B------:R-:W-:Y:S01]  /*13480*/  FMUL.FTZ R80, R80, R32.reuse ;  /* 0x0000002050507220 */ /* 0x080fe20000410000 */
[C---:B---3--:R-:W-:Y:S01]  /*13490*/  HMMA.16816.F32.BF16 R88, R4.reuse, R12, R88 ;  /* 0x0000000c0458723c */ /* 0x048fe20000041858 */
[----:B------:R-:W-:Y:S01]  /*134a0*/  FMUL.FTZ R81, R81, R32 ;  /* 0x0000002051517220 */ /* 0x000fe20000410000 */
[----:B------:R-:W-:Y:S01]  /*134b0*/  MUFU.EX2 R118, R118 ;  /* 0x0000007600767308 */ /* 0x000fe20000000800 */
[-C--:B------:R-:W-:Y:S02]  /*134c0*/  FMUL.FTZ R82, R82, R2.reuse ;  /* 0x0000000252527220 */ /* 0x080fe40000410000 */
[----:B------:R-:W-:Y:S02]  /*134d0*/  FMUL.FTZ R83, R83, R2 ;  /* 0x0000000253537220 */ /* 0x000fe40000410000 */
[-C--:B------:R-:W-:Y:S01]  /*134e0*/  FMUL.FTZ R76, R76, R32.reuse ;  /* 0x000000204c4c7220 */ /* 0x080fe20000410000 */
[----:B------:R-:W-:Y:S01]  /*134f0*/  HMMA.16816.F32.BF16 R84, R4, R14, R84 ;  /* 0x0000000e0454723c */ /* 0x000fe20000041854 */
[----:B------:R-:W3:Y:S01]  /*13500*/  LDSM.16.MT88.4 R12, [R140+0x8000] ;  /* 0x008000008c0c783b */ /* 0x000ee20000004200 */
        /* <DEDUP_REMOVED lines=34> */
[----:B------:R-:W3:Y:S01]  /*13730*/  LDSM.16.MT88.4 R12, [R142+0xa000] ;  /* 0x00a000008e0c783b */ /* 0x000ee20000004200 */
        /* <DEDUP_REMOVED lines=26> */
[-C--:B------:R-:W-:Y:S01]  /*138e0*/  FMUL.FTZ R66, R66, R2.reuse ;  /* 0x0000000242427220 */ /* 0x080fe20000410000 */
[C---:B---3--:R-:W-:Y:S01]  /*138f0*/  HMMA.16816.F32.BF16 R44, R4.reuse, R12, R44 ;  /* 0x0000000c042c723c */ /* 0x048fe2000004182c */
[----:B------:R-:W-:Y:S02]  /*13900*/  FMUL.FTZ R67, R67, R2 ;  /* 0x0000000243437220 */ /* 0x000fe40000410000 */
[----:B------:R-:W-:Y:S02]  /*13910*/  FFMA.FTZ R32, R106, R32, R31 ;  /* 0x000000206a207223 */ /* 0x000fe4000001001f */
[----:B------:R-:W-:Y:S01]  /*13920*/  FFMA.FTZ R167, R167, R2, R30 ;  /* 0x00000002a7a77223 */ /* 0x000fe2000001001e */
[----:B------:R-:W-:Y:S01]  /*13930*/  MUFU.EX2 R109, R109 ;  /* 0x0000006d006d7308 */ /* 0x000fe20000000800 */
[----:B------:R-:W-:Y:S01]  /*13940*/  FADD.FTZ R27, R27, R32 ;  /* 0x000000201b1b7221 */ /* 0x000fe20000010000 */
[----:B------:R-:W-:Y:S01]  /*13950*/  HMMA.16816.F32.BF16 R48, R4, R14, R48 ;  /* 0x0000000e0430723c */ /* 0x000fe20000041830 */
[----:B------:R-:W3:Y:S01]  /*13960*/  LDSM.16.MT88.4 R12, [R140+0xa000] ;  /* 0x00a000008c0c783b */ /* 0x000ee20000004200 */
[----:B------:R-:W-:-:S02]  /*13970*/  FADD.FTZ R167, R24, R167 ;  /* 0x000000a718a77221 */ /* 0x000fc40000010000 */
[----:B------:R-:W-:Y:S02]  /*13980*/  FADD.FTZ R26, R26, R27 ;  /* 0x0000001b1a1a7221 */ /* 0x000fe40000010000 */
[----:B------:R-:W1:Y:S01]  /*13990*/  MUFU.EX2 R108, R108 ;  /* 0x0000006c006c7308 */ /* 0x000e620000000800 */
[----:B------:R-:W-:Y:S02]  /*139a0*/  FADD.FTZ R2, R0, R167 ;  /* 0x000000a700027221 */ /* 0x000fe40000010000 */
[----:B------:R-:W-:Y:S02]  /*139b0*/  FADD.FTZ R0, R25, R26 ;  /* 0x0000001a19007221 */ /* 0x000fe40000010000 */
[----:B------:R-:W-:Y:S01]  /*139c0*/  FADD.FTZ R3, R3, R2 ;  /* 0x0000000203037221 */ /* 0x000fe20000010000 */
[----:B------:R-:W-:Y:S02]  /*139d0*/  MOV R2, R28 ;  /* 0x0000001c00027202 */ /* 0x000fe40000000f00 */
[----:B------:R-:W-:Y:S08]  /*139e0*/  MUFU.EX2 R107, R107 ;  /* 0x0000006b006b7308 */ /* 0x000ff00000000800 */
[----:B------:R-:W-:Y:S01]  /*139f0*/  MUFU.EX2 R110, R110 ;  /* 0x0000006e006e7308 */ /* 0x000fe20000000800 */
[C---:B-1----:R-:W-:Y:S07]  /*13a00*/  HMMA.16816.F32.BF16 R52, R4.reuse, R8, R52 ;  /* 0x000000080434723c */ /* 0x042fee0000041834 */
[----:B------:R-:W-:Y:S01]  /*13a10*/  MUFU.EX2 R101, R101 ;  /* 0x0000006500657308 */ /* 0x000fe20000000800 */
[C---:B------:R-:W-:Y:S01]  /*13a20*/  HMMA.16816.F32.BF16 R56, R4.reuse, R10, R56 ;  /* 0x0000000a0438723c */ /* 0x040fe20000041838 */
[----:B------:R-:W1:Y:S06]  /*13a30*/  LDSM.16.MT88.4 R8, [R142+0x8800] ;  /* 0x008800008e08783b */ /* 0x000e6c0000004200 */
[----:B------:R-:W1:Y:S01]  /*13a40*/  MUFU.EX2 R128, R128 ;  /* 0x0000008000807308 */ /* 0x000e620000000800 */
[C---:B---3--:R-:W-:Y:S07]  /*13a50*/  HMMA.16816.F32.BF16 R60, R4.reuse, R12, R60 ;  /* 0x0000000c043c723c */ /* 0x048fee000004183c */
[----:B------:R-:W-:Y:S01]  /*13a60*/  MUFU.EX2 R33, R33 ;  /* 0x0000002100217308 */ /* 0x000fe20000000800 */
[----:B------:R-:W-:Y:S01]  /*13a70*/  HMMA.16816.F32.BF16 R64, R4, R14, R64 ;  /* 0x0000000e0440723c */ /* 0x000fe20000041840 */
[----:B------:R-:W3:Y:S06]  /*13a80*/  LDSM.16.MT88.4 R12, [R144+0x8800] ;  /* 0x00880000900c783b */ /* 0x000eec0000004200 */
[----:B------:R-:W1:Y:S01]  /*13a90*/  MUFU.EX2 R34, R34 ;  /* 0x0000002200227308 */ /* 0x000e620000000800 */
[----:B--2---:R-:W-:Y:S01]  /*13aa0*/  F2FP.BF16.PACK_AB R4, R112, R113 ;  /* 0x000000717004723e */ /* 0x004fe200000010ff */
        /* <DEDUP_REMOVED lines=15> */
[C---:B---3--:R-:W-:Y:S08]  /*13ba0*/  HMMA.16816.F32.BF16 R96, R4.reuse, R12, R96 ;  /* 0x0000000c0460723c */ /* 0x048ff00000041860 */
        /* <DEDUP_REMOVED lines=26> */
[----:B------:R-:W-:Y:S01]  /*13d50*/  FADD.FTZ R126, R126, R125 ;  /* 0x0000007d7e7e7221 */ /* 0x000fe20000010000 */
[----:B------:R-:W-:Y:S01]  /*13d60*/  MOV R3, R29 ;  /* 0x0000001d00037202 */ /* 0x000fe20000000f00 */
[----:B------:R-:W-:-:S02]  /*13d70*/  FADD.FTZ R0, R120, R129 ;  /* 0x0000008178007221 */ /* 0x000fc40000010000 */
        /* <DEDUP_REMOVED lines=59> */
.L_x_5904:
        /* <DEDUP_REMOVED lines=12> */
.L_x_5914:
        /* <DEDUP_REMOVED lines=65> */
.L_x_5911:
[----:B------:R-:W-:Y:S02]  /*14600*/  LOP3.LUT P4, RZ, R163, 0x1, RZ, 0xc0, !PT ;  /* 0x00000001a3ff7812 */ /* 0x000fe4000788c0ff */
[C---:B------:R-:W-:Y:S02]  /*14610*/  LEA R2, P6, R3.reuse, R168, 0x1 ;  /* 0x000000a803027211 */ /* 0x040fe400078c08ff */
[C---:B------:R-:W-:Y:S02]  /*14620*/  IADD3 R105, P0, R154.reuse, R3, RZ ;  /* 0x000000039a697210 */ /* 0x040fe40007f1e0ff */
[----:B------:R-:W-:Y:S02]  /*14630*/  LEA.HI.X R3, R3, R169, R170, 0x1, P6 ;  /* 0x000000a903037211 */ /* 0x000fe400030f0caa */
[----:B------:R-:W-:Y:S02]  /*14640*/  LOP3.LUT P2, RZ, R163, 0x2, RZ, 0xc0, !PT ;  /* 0x00000002a3ff7812 */ /* 0x000fe4000784c0ff */
[----:B------:R-:W-:Y:S02]  /*14650*/  IADD3.X R104, R153, R170, RZ, P0, !PT ;  /* 0x000000aa99687210 */ /* 0x000fe400007fe4ff */
[C---:B------:R-:W-:Y:S01]  /*14660*/  IADD3 R101, P1, R154.reuse, R105, RZ ;  /* 0x000000699a657210 */ /* 0x040fe20007f3e0ff */
[----:B------:R-:W-:Y:S01]  /*14670*/  @!PT LDS RZ, [RZ] ;  /* 0x00000000fffff984 */ /* 0x000fe20000000800 */
[----:B------:R-:W-:Y:S01]  /*14680*/  @!PT LDS RZ, [RZ] ;  /* 0x00000000fffff984 */ /* 0x000fe20000000800 */
[----:B------:R-:W-:Y:S01]  /*14690*/  @!PT LDS RZ, [RZ] ;  /* 0x00000000fffff984 */ /* 0x000fe20000000800 */
[----:B------:R1:W-:Y:S01]  /*146a0*/  @P4 LDGSTS.E.BYPASS.LTC128B.128 [R164+0x8000], [R2.64] ;  /* 0x0800000002a44fae */ /* 0x0003e2000b901d46 */
[-C--:B------:R-:W-:Y:S02]  /*146b0*/  @P4 LEA R174, P5, R105, R168.reuse, 0x1 ;  /* 0x000000a869ae4211 */ /* 0x080fe400078a08ff */
[-C--:B------:R-:W-:Y:S02]  /*146c0*/  @P4 LEA R180, P6, R101, R168.reuse, 0x1 ;  /* 0x000000a865b44211 */ /* 0x080fe400078c08ff */
[CCC-:B------:R-:W-:Y:S02]  /*146d0*/  @P4 LEA.HI.X R175, R105.reuse, R169.reuse, R104.reuse, 0x1, P5 ;  /* 0x000000a969af4211 */ /* 0x1c0fe400028f0c68 */
[----:B------:R-:W-:Y:S01]  /*146e0*/  @!P4 STS.128 [R164+0x8000], RZ ;  /* 0x008000ffa400c388 */ /* 0x000fe20000000c00 */
[----:B------:R-:W-:Y:S02]  /*146f0*/  @P2 LEA R172, P0, R105, R168, 0x1 ;  /* 0x000000a869ac2211 */ /* 0x000fe400078008ff */
[----:B------:R-:W-:Y:S02]  /*14700*/  IADD3.X R170, R153, R104, RZ, P1, !PT ;  /* 0x0000006899aa7210 */ /* 0x000fe40000ffe4ff */
[-C--:B------:R-:W-:Y:S02]  /*14710*/  @P2 LEA.HI.X R173, R105, R169.reuse, R104, 0x1, P0 ;  /* 0x000000a969ad2211 */ /* 0x080fe400000f0c68 */
[----:B------:R-:W-:Y:S01]  /*14720*/  @!PT LDS RZ, [RZ] ;  /* 0x00000000fffff984 */ /* 0x000fe20000000800 */
[----:B------:R-:W-:Y:S01]  /*14730*/  @!PT LDS RZ, [RZ] ;  /* 0x00000000fffff984 */ /* 0x000fe20000000800 */
[----:B------:R-:W-:Y:S01]  /*14740*/  @!PT LDS RZ, [RZ] ;  /* 0x00000000fffff984 */ /* 0x000fe20000000800 */
[----:B------:R1:W-:Y:S01]  /*14750*/  @P2 LDGSTS.E.BYPASS.LTC128B.128 [R164+0xa000], [R2.64+0x80] ;  /* 0x0a00008002a42fae */ /* 0x0003e2000b901d46 */
[C-C-:B------:R-:W-:Y:S02]  /*14760*/  @P4 LEA.HI.X R181, R101.reuse, R169, R170.reuse, 0x1, P6 ;  /* 0x000000a965b54211 */ /* 0x140fe400030f0caa */
[CC--:B------:R-:W-:Y:S02]  /*14770*/  @P2 LEA R176, P1, R101.reuse, R168.reuse, 0x1 ;  /* 0x000000a865b02211 */ /* 0x0c0fe400078208ff */
[----:B------:R-:W-:Y:S02]  /*14780*/  IADD3 R105, P0, R154, R101, RZ ;  /* 0x000000659a697210 */ /* 0x000fe40007f1e0ff */
[----:B------:R-:W-:Y:S01]  /*14790*/  @!P2 STS.128 [R164+0xa000], RZ ;  /* 0x00a000ffa400a388 */ /* 0x000fe20000000c00 */
[-C--:B------:R-:W-:Y:S02]  /*147a0*/  @P2 LEA.HI.X R177, R101, R169.reuse, R170, 0x1, P1 ;  /* 0x000000a965b12211 */ /* 0x080fe400008f0caa */
[----:B------:R-:W-:Y:S02]  /*147b0*/  @P4 LEA R178, P5, R105, R168, 0x1 ;  /* 0x000000a869b24211 */ /* 0x000fe400078a08ff */
[----:B------:R-:W-:Y:S02]  /*147c0*/  IADD3.X R104, R153, R170, RZ, P0, !PT ;  /* 0x000000aa99687210 */ /* 0x000fe400007fe4ff */
[----:B------:R-:W-:Y:S01]  /*147d0*/  @!PT LDS RZ, [RZ] ;  /* 0x00000000fffff984 */ /* 0x000fe20000000800 */
[----:B------:R-:W-:Y:S01]  /*147e0*/  @!PT LDS RZ, [RZ] ;  /* 0x00000000fffff984 */ /* 0x000fe20000000800 */
[----:B------:R-:W-:Y:S01]  /*147f0*/  @!PT LDS RZ, [RZ] ;  /* 0x00000000fffff984 */ /* 0x000fe20000000800 */
[----:B------:R2:W-:Y:S01]  /*14800*/  @P4 LDGSTS.E.BYPASS.LTC128B.128 [R164+0x8800], [R174.64] ;  /* 0x08800000aea44fae */ /* 0x0005e2000b901d46 */
[C---:B------:R-:W-:Y:S02]  /*14810*/  @P2 LEA R168, P0, R105.reuse, R168, 0x1 ;  /* 0x000000a869a82211 */ /* 0x040fe400078008ff */
[CCC-:B------:R-:W-:Y:S02]  /*14820*/  @P4 LEA.HI.X R179, R105.reuse, R169.reuse, R104.reuse, 0x1, P5 ;  /* 0x000000a969b34211 */ /* 0x1c0fe400028f0c68 */
[----:B------:R-:W-:Y:S02]  /*14830*/  @P2 LEA.HI.X R169, R105, R169, R104, 0x1, P0 ;  /* 0x000000a969a92211 */ /* 0x000fe400000f0c68 */
[----:B------:R-:W-:Y:S01]  /*14840*/  @!P4 STS.128 [R164+0x8800], RZ ;  /* 0x008800ffa400c388 */ /* 0x000fe20000000c00 */
[----:B------:R-:W-:Y:S06]  /*14850*/  ISETP.GE.AND P0, PT, R162, 0x2, PT ;  /* 0x00000002a200780c */ /* 0x000fec0003f06270 */
[----:B------:R-:W-:Y:S01]  /*14860*/  @!PT LDS RZ, [RZ] ;  /* 0x00000000fffff984 */ /* 0x000fe20000000800 */
[----:B------:R-:W-:Y:S01]  /*14870*/  @!PT LDS RZ, [RZ] ;  /* 0x00000000fffff984 */ /* 0x000fe20000000800 */
[----:B------:R-:W-:Y:S01]  /*14880*/  @!PT LDS RZ, [RZ] ;  /* 0x00000000fffff984 */ /* 0x000fe20000000800 */
[----:B------:R3:W-:Y:S07]  /*14890*/  @P2 LDGSTS.E.BYPASS.LTC128B.128 [R164+0xa800], [R172.64+0x80] ;  /* 0x0a800080aca42fae */ /* 0x0007ee000b901d46 */
[----:B------:R-:W-:Y:S07]  /*148a0*/  @!P2 STS.128 [R164+0xa800], RZ ;  /* 0x00a800ffa400a388 */ /* 0x000fee0000000c00 */
[----:B------:R-:W-:Y:S01]  /*148b0*/  @!PT LDS RZ, [RZ] ;  /* 0x00000000fffff984 */ /* 0x000fe20000000800 */
[----:B------:R-:W-:Y:S01]  /*148c0*/  @!PT LDS RZ, [RZ] ;  /* 0x00000000fffff984 */ /* 0x000fe20000000800 */
[----:B------:R-:W-:Y:S01]  /*148d0*/  @!PT LDS RZ, [RZ] ;  /* 0x00000000fffff984 */ /* 0x000fe20000000800 */
[----:B------:R4:W-:Y:S07]  /*148e0*/  @P4 LDGSTS.E.BYPASS.LTC128B.128 [R164+0x9000], [R180.64] ;  /* 0x09000000b4a44fae */ /* 0x0009ee000b901d46 */
[----:B------:R-:W-:Y:S07]  /*148f0*/  @!P4 STS.128 [R164+0x9000], RZ ;  /* 0x009000ffa400c388 */ /* 0x000fee0000000c00 */
        /* <DEDUP_REMOVED lines=15> */
[----:B------:R-:W-:Y:S07]  /*149f0*/  LDSM.16.M88.4 R108, [R150] ;  /* 0x00000000966c783b */ /* 0x000fee0000000200 */
[----:B------:R-:W2:Y:S01]  /*14a00*/  LDSM.16.M88.4 R112, [R149+0x4000] ;  /* 0x004000009570783b */ /* 0x000ea20000000200 */
[----:B-1----:R-:W-:Y:S06]  /*14a10*/  MOV R168, R2 ;  /* 0x0000000200a87202 */ /* 0x002fec0000000f00 */
[----:B------:R-:W1:Y:S01]  /*14a20*/  LDSM.16.M88.4 R116, [R149+0x4800] ;  /* 0x004800009574783b */ /* 0x000e620000000200 */
[----:B------:R-:W-:Y:S06]  /*14a30*/  MOV R169, R3 ;  /* 0x0000000300a97202 */ /* 0x000fec0000000f00 */
[----:B------:R-:W1:Y:S07]  /*14a40*/  LDSM.16.M88.4 R120, [R149+0x5000] ;  /* 0x005000009578783b */ /* 0x000e6e0000000200 */
[----:B------:R-:W0:Y:S07]  /*14a50*/  LDGDEPBAR ;  /* 0x00000000000079af */ /* 0x000e2e0000000000 */
[----:B------:R-:W3:Y:S07]  /*14a60*/  LDSM.16.M88.4 R124, [R149+0x5800] ;  /* 0x00580000957c783b */ /* 0x000eee0000000200 */
[----:B------:R-:W-:Y:S01]  /*14a70*/  LDSM.16.M88.4 R128, [R138] ;  /* 0x000000008a80783b */ /* 0x000fe20000000200 */
[C---:B--2---:R-:W-:Y:S08]  /*14a80*/  HMMA.16816.F32.BF16 R4, R108.reuse, R112, RZ ;  /* 0x000000706c04723c */ /* 0x044ff000000418ff */
[C---:B------:R-:W-:Y:S01]  /*14a90*/  HMMA.16816.F32.BF16 R8, R108.reuse, R114, RZ ;  /* 0x000000726c08723c */ /* 0x040fe200000418ff */
[----:B------:R-:W-:Y:S07]  /*14aa0*/  LDSM.16.M88.4 R112, [R148] ;  /* 0x000000009470783b */ /* 0x000fee0000000200 */
[C---:B-1----:R-:W-:Y:S08]  /*14ab0*/  HMMA.16816.F32.BF16 R12, R108.reuse, R116, RZ ;  /* 0x000000746c0c723c */ /* 0x042ff000000418ff */
[C---:B------:R-:W-:Y:S01]  /*14ac0*/  HMMA.16816.F32.BF16 R16, R108.reuse, R118, RZ ;  /* 0x000000766c10723c */ /* 0x040fe200000418ff */
[----:B------:R-:W1:Y:S07]  /*14ad0*/  LDSM.16.M88.4 R116, [R147] ;  /* 0x000000009374783b */ /* 0x000e6e0000000200 */
[C---:B------:R-:W-:Y:S08]  /*14ae0*/  HMMA.16816.F32.BF16 R20, R108.reuse, R120, RZ ;  /* 0x000000786c14723c */ /* 0x040ff000000418ff */
[C---:B------:R-:W-:Y:S01]  /*14af0*/  HMMA.16816.F32.BF16 R24, R108.reuse, R122, RZ ;  /* 0x0000007a6c18723c */ /* 0x040fe200000418ff */
[----:B------:R-:W2:Y:S07]  /*14b00*/  LDSM.16.M88.4 R120, [R139] ;  /* 0x000000008b78783b */ /* 0x000eae0000000200 */
[C---:B---3--:R-:W-:Y:S08]  /*14b10*/  HMMA.16816.F32.BF16 R28, R108.reuse, R124, RZ ;  /* 0x0000007c6c1c723c */ /* 0x048ff000000418ff */
[----:B------:R-:W-:Y:S01]  /*14b20*/  HMMA.16816.F32.BF16 R32, R108, R126, RZ ;  /* 0x0000007e6c20723c */ /* 0x000fe200000418ff */
[----:B------:R-:W3:Y:S07]  /*14b30*/  LDSM.16.M88.4 R108, [R137] ;  /* 0x00000000896c783b */ /* 0x000eee0000000200 */
[----:B------:R-:W-:Y:S01]  /*14b40*/  LDSM.16.M88.4 R124, [R143+0x4800] ;  /* 0x004800008f7c783b */ /* 0x000fe20000000200 */
[C---:B-1----:R-:W-:Y:S08]  /*14b50*/  HMMA.16816.F32.BF16 R4, R112.reuse, R116, R4 ;  /* 0x000000747004723c */ /* 0x042ff00000041804 */
[C---:B------:R-:W-:Y:S01]  /*14b60*/  HMMA.16816.F32.BF16 R8, R112.reuse, R118, R8 ;  /* 0x000000767008723c */ /* 0x040fe20000041808 */
[----:B------:R-:W-:Y:S07]  /*14b70*/  LDSM.16.M88.4 R116, [R146] ;  /* 0x000000009274783b */ /* 0x000fee0000000200 */
[C---:B--2---:R-:W-:Y:S08]  /*14b80*/  HMMA.16816.F32.BF16 R12, R112.reuse, R120, R12 ;  /* 0x00000078700c723c */ /* 0x044ff0000004180c */
[C---:B------:R-:W-:Y:S01]  /*14b90*/  HMMA.16816.F32.BF16 R16, R112.reuse, R122, R16 ;  /* 0x0000007a7010723c */ /* 0x040fe20000041810 */
[----:B------:R-:W1:Y:S07]  /*14ba0*/  LDSM.16.M88.4 R120, [R143+0x4000] ;  /* 0x004000008f78783b */ /* 0x000e6e0000000200 */
[C---:B------:R-:W-:Y:S08]  /*14bb0*/  HMMA.16816.F32.BF16 R20, R112.reuse, R128, R20 ;  /* 0x000000807014723c */ /* 0x040ff00000041814 */
[C---:B------:R-:W-:Y:S08]  /*14bc0*/  HMMA.16816.F32.BF16 R24, R112.reuse, R130, R24 ;  /* 0x000000827018723c */ /* 0x040ff00000041818 */
[C---:B---3--:R-:W-:Y:S08]  /*14bd0*/  HMMA.16816.F32.BF16 R28, R112.reuse, R108, R28 ;  /* 0x0000006c701c723c */ /* 0x048ff0000004181c */
[----:B------:R-:W-:Y:S01]  /*14be0*/  HMMA.16816.F32.BF16 R32, R112, R110, R32 ;  /* 0x0000006e7020723c */ /* 0x000fe20000041820 */
[----:B------:R-:W2:Y:S07]  /*14bf0*/  LDSM.16.M88.4 R108, [R143+0x5000] ;  /* 0x005000008f6c783b */ /* 0x000eae0000000200 */
[----:B------:R-:W3:Y:S01]  /*14c00*/  LDSM.16.M88.4 R112, [R143+0x5800] ;  /* 0x005800008f70783b */ /* 0x000ee20000000200 */
[C---:B-1----:R-:W-:Y:S08]  /*14c10*/  HMMA.16816.F32.BF16 R4, R116.reuse, R120, R4 ;  /* 0x000000787404723c */ /* 0x042ff00000041804 */
[C---:B------:R-:W-:Y:S01]  /*14c20*/  HMMA.16816.F32.BF16 R8, R116.reuse, R122, R8 ;  /* 0x0000007a7408723c */ /* 0x040fe20000041808 */
[----:B------:R-:W-:Y:S07]  /*14c30*/  LDSM.16.M88.4 R120, [R136] ;  /* 0x000000008878783b */ /* 0x000fee0000000200 */
[C---:B------:R-:W-:Y:S08]  /*14c40*/  HMMA.16816.F32.BF16 R12, R116.reuse, R124, R12 ;  /* 0x0000007c740c723c */ /* 0x040ff0000004180c */
[C---:B------:R-:W-:Y:S01]  /*14c50*/  HMMA.16816.F32.BF16 R16, R116.reuse, R126, R16 ;  /* 0x0000007e7410723c */ /* 0x040fe20000041810 */
[----:B------:R-:W-:Y:S07]  /*14c60*/  LDSM.16.M88.4 R124, [R136+0x800] ;  /* 0x00080000887c783b */ /* 0x000fee0000000200 */
[C---:B--2---:R-:W-:Y:S08]  /*14c70*/  HMMA.16816.F32.BF16 R20, R116.reuse, R108, R20 ;  /* 0x0000006c7414723c */ /* 0x044ff00000041814 */
[C---:B------:R-:W-:Y:S01]  /*14c80*/  HMMA.16816.F32.BF16 R24, R116.reuse, R110, R24 ;  /* 0x0000006e7418723c */ /* 0x040fe20000041818 */
[----:B------:R-:W1:Y:S07]  /*14c90*/  LDSM.16.M88.4 R108, [R145] ;  /* 0x00000000916c783b */ /* 0x000e6e0000000200 */
[C---:B---3--:R-:W-:Y:S08]  /*14ca0*/  HMMA.16816.F32.BF16 R28, R116.reuse, R112, R28 ;  /* 0x00000070741c723c */ /* 0x048ff0000004181c */
[----:B------:R-:W-:Y:S01]  /*14cb0*/  HMMA.16816.F32.BF16 R32, R116, R114, R32 ;  /* 0x000000727420723c */ /* 0x000fe20000041820 */
[----:B------:R-:W2:Y:S07]  /*14cc0*/  LDSM.16.M88.4 R112, [R136+0x1000] ;  /* 0x001000008870783b */ /* 0x000eae0000000200 */
[----:B------:R-:W3:Y:S01]  /*14cd0*/  LDSM.16.M88.4 R116, [R136+0x1800] ;  /* 0x001800008874783b */ /* 0x000ee20000000200 */
        /* <DEDUP_REMOVED lines=18> */
[----:B------:R-:W-:Y:S07]  /*14e00*/  LDSM.16.M88.4 R124, [R134] ;  /* 0x00000000867c783b */ /* 0x000fee0000000200 */
[C---:B--2---:R-:W-:Y:S08]  /*14e10*/  HMMA.16816.F32.BF16 R20, R112.reuse, R108, R20 ;  /* 0x0000006c7014723c */ /* 0x044ff00000041814 */
[C---:B------:R-:W-:Y:S01]  /*14e20*/  HMMA.16816.F32.BF16 R24, R112.reuse, R110, R24 ;  /* 0x0000006e7018723c */ /* 0x040fe20000041818 */
[----:B------:R-:W1:Y:S07]  /*14e30*/  LDSM.16.M88.4 R108, [R148+0x2000] ;  /* 0x00200000946c783b */ /* 0x000e6e0000000200 */
[C---:B---3--:R-:W-:Y:S08]  /*14e40*/  HMMA.16816.F32.BF16 R28, R112.reuse, R116, R28 ;  /* 0x00000074701c723c */ /* 0x048ff0000004181c */
[----:B------:R-:W-:Y:S01]  /*14e50*/  HMMA.16816.F32.BF16 R32, R112, R118, R32 ;  /* 0x000000767020723c */ /* 0x000fe20000041820 */
[----:B------:R-:W2:Y:S07]  /*14e60*/  LDSM.16.M88.4 R112, [R133] ;  /* 0x000000008570783b */ /* 0x000eae0000000200 */
[----:B------:R-:W3:Y:S01]  /*14e70*/  LDSM.16.M88.4 R116, [R132] ;  /* 0x000000008474783b */ /* 0x000ee20000000200 */
[C---:B-1----:R-:W-:Y:S08]  /*14e80*/  HMMA.16816.F32.BF16 R4, R108.reuse, R120, R4 ;  /* 0x000000786c04723c */ /* 0x042ff00000041804 */
[C---:B------:R-:W-:Y:S01]  /*14e90*/  HMMA.16816.F32.BF16 R8, R108.reuse, R122, R8 ;  /* 0x0000007a6c08723c */ /* 0x040fe20000041808 */
[----:B------:R-:W-:Y:S07]  /*14ea0*/  LDSM.16.M88.4 R120, [R146+0x2000] ;  /* 0x002000009278783b */ /* 0x000fee0000000200 */
[C---:B------:R-:W-:Y:S08]  /*14eb0*/  HMMA.16816.F32.BF16 R12, R108.reuse, R124, R12 ;  /* 0x0000007c6c0c723c */ /* 0x040ff0000004180c */
        /* <DEDUP_REMOVED lines=8> */
[----:B------:R-:W4:Y:S01]  /*14f40*/  LDSM.16.M88.4 R116, [R143+0x7800] ;  /* 0x007800008f74783b */ /* 0x000f220000000200 */
[C---:B-1----:R-:W-:Y:S08]  /*14f50*/  HMMA.16816.F32.BF16 R4, R120.reuse, R124, R4 ;  /* 0x0000007c7804723c */ /* 0x042ff00000041804 */
[C---:B------:R-:W-:Y:S01]  /*14f60*/  HMMA.16816.F32.BF16 R8, R120.reuse, R126, R8 ;  /* 0x0000007e7808723c */ /* 0x040fe20000041808 */
[----:B------:R-:W-:Y:S07]  /*14f70*/  LDSM.16.M88.4 R124, [R136+0x2000] ;  /* 0x00200000887c783b */ /* 0x000fee0000000200 */
[C---:B--2---:R-:W-:Y:S08]  /*14f80*/  HMMA.16816.F32.BF16 R12, R120.reuse, R112, R12 ;  /* 0x00000070780c723c */ /* 0x044ff0000004180c */
[C---:B------:R-:W-:Y:S01]  /*14f90*/  HMMA.16816.F32.BF16 R16, R120.reuse, R114, R16 ;  /* 0x000000727810723c */ /* 0x040fe20000041810 */
[----:B------:R-:W1:Y:S07]  /*14fa0*/  LDSM.16.M88.4 R112, [R145+0x2000] ;  /* 0x002000009170783b */ /* 0x000e6e0000000200 */
[C---:B---3--:R-:W-:Y:S08]  /*14fb0*/  HMMA.16816.F32.BF16 R20, R120.reuse, R108, R20 ;  /* 0x0000006c7814723c */ /* 0x048ff00000041814 */
        /* <DEDUP_REMOVED lines=8> */
[C---:B------:R-:W-:Y:S01]  /*15040*/  HMMA.16816.F32.BF16 R16, R112.reuse, R110, R16 ;  /* 0x0000006e7010723c */ /* 0x040fe20000041810 */
[----:B------:R-:W1:Y:S01]  /*15050*/  LDSM.16.M88.4 R108, [R136+0x3800] ;  /* 0x00380000886c783b */ /* 0x000e620000000200 */
[----:B------:R-:W-:Y:S04]  /*15060*/  DEPBAR.LE SB0, 0x0 ;  /* 0x000080000000791a */ /* 0x000fe80000000000 */
[----:B------:R-:W-:Y:S02]  /*15070*/  FMUL.FTZ R197, R4, c[0x0][0x2ec] ;  /* 0x0000bb0004c57a20 */ /* 0x000fe40000410000 */
[C---:B---3--:R-:W-:Y:S04]  /*15080*/  HMMA.16816.F32.BF16 R20, R112.reuse, R116, R20 ;  /* 0x000000747014723c */ /* 0x048fe80000041814 */
[----:B------:R-:W2:Y:S01]  /*15090*/  MUFU.TANH R197, R197 ;  /* 0x000000c500c57308 */ /* 0x000ea20000002400 */
[----:B------:R-:W-:Y:S01]  /*150a0*/  BAR.SYNC.DEFER_BLOCKING 0x0 ;  /* 0x0000000000007b1d */ /* 0x000fe20000010000 */
[----:B------:R-:W-:Y:S02]  /*150b0*/  FMUL.FTZ R195, R5, c[0x0][0x2ec] ;  /* 0x0000bb0005c37a20 */ /* 0x000fe40000410000 */
[C---:B------:R-:W-:Y:S04]  /*150c0*/  HMMA.16816.F32.BF16 R24, R112.reuse, R118, R24 ;  /* 0x000000767018723c */ /* 0x040fe80000041818 */
[----:B------:R-:W-:Y:S02]  /*150d0*/  FMUL.FTZ R194, R6, c[0x0][0x2ec] ;  /* 0x0000bb0006c27a20 */ /* 0x000fe40000410000 */
[----:B------:R-:W3:Y:S01]  /*150e0*/  MUFU.TANH R195, R195 ;  /* 0x000000c300c37308 */ /* 0x000ee20000002400 */
[----:B------:R-:W-:Y:S02]  /*150f0*/  FMUL.FTZ R192, R7, c[0x0][0x2ec] ;  /* 0x0000bb0007c07a20 */ /* 0x000fe40000410000 */
[----:B------:R-:W-:Y:S03]  /*15100*/  FMUL.FTZ R193, R8, c[0x0][0x2ec] ;  /* 0x0000bb0008c17a20 */ /* 0x000fe60000410000 */
[----:B------:R-:W-:Y:S02]  /*15110*/  FMUL.FTZ R199, R9, c[0x0][0x2ec] ;  /* 0x0000bb0009c77a20 */ /* 0x000fe40000410000 */
[----:B------:R-:W-:Y:S02]  /*15120*/  FMUL.FTZ R198, R10, c[0x0][0x2ec] ;  /* 0x0000bb000ac67a20 */ /* 0x000fe40000410000 */
[----:B------:R-:W4:Y:S01]  /*15130*/  MUFU.TANH R194, R194 ;  /* 0x000000c200c27308 */ /* 0x000f220000002400 */
[----:B------:R-:W-:Y:S02]  /*15140*/  FMUL.FTZ R196, R11, c[0x0][0x2ec] ;  /* 0x0000bb000bc47a20 */ /* 0x000fe40000410000 */
[----:B------:R-:W-:Y:S02]  /*15150*/  FMUL.FTZ R191, R12, c[0x0][0x2ec] ;  /* 0x0000bb000cbf7a20 */ /* 0x000fe40000410000 */
[----:B------:R-:W-:Y:S02]  /*15160*/  FMUL.FTZ R189, R13, c[0x0][0x2ec] ;  /* 0x0000bb000dbd7a20 */ /* 0x000fe40000410000 */
[----:B------:R-:W-:Y:S01]  /*15170*/  FMUL.FTZ R190, R14, c[0x0][0x2ec] ;  /* 0x0000bb000ebe7a20 */ /* 0x000fe20000410000 */
[C---:B-1----:R-:W-:Y:S02]  /*15180*/  HMMA.16816.F32.BF16 R28, R112.reuse, R108, R28 ;  /* 0x0000006c701c723c */ /* 0x042fe4000004181c */
[----:B------:R-:W1:Y:S01]  /*15190*/  MUFU.TANH R192, R192 ;  /* 0x000000c000c07308 */ /* 0x000e620000002400 */
[----:B------:R-:W-:Y:S02]  /*151a0*/  FMUL.FTZ R188, R15, c[0x0][0x2ec] ;  /* 0x0000bb000fbc7a20 */ /* 0x000fe40000410000 */
[----:B------:R-:W-:Y:S02]  /*151b0*/  FMUL.FTZ R187, R16, c[0x0][0x2ec] ;  /* 0x0000bb0010bb7a20 */ /* 0x000fe40000410000 */
[----:B------:R-:W-:Y:S01]  /*151c0*/  FMUL.FTZ R185, R17, c[0x0][0x2ec] ;  /* 0x0000bb0011b97a20 */ /* 0x000fe20000410000 */
[----:B------:R-:W-:Y:S04]  /*151d0*/  HMMA.16816.F32.BF16 R32, R112, R110, R32 ;  /* 0x0000006e7020723c */ /* 0x000fe80000041820 */
[----:B------:R-:W1:Y:S01]  /*151e0*/  MUFU.TANH R193, R193 ;  /* 0x000000c100c17308 */ /* 0x000e620000002400 */
[----:B------:R-:W-:Y:S02]  /*151f0*/  FMUL.FTZ R186, R18, c[0x0][0x2ec] ;  /* 0x0000bb0012ba7a20 */ /* 0x000fe40000410000 */
[----:B------:R-:W-:Y:S02]  /*15200*/  FMUL.FTZ R184, R19, c[0x0][0x2ec] ;  /* 0x0000bb0013b87a20 */ /* 0x000fe40000410000 */
[----:B------:R-:W-:Y:S03]  /*15210*/  FMUL.FTZ R181, R20, c[0x0][0x2ec] ;  /* 0x0000bb0014b57a20 */ /* 0x000fe60000410000 */
        /* <DEDUP_REMOVED lines=15> */
[----:B------:R-:W-:Y:S02]  /*15310*/  FMUL.FTZ R172, R33, c[0x0][0x2ec] ;  /* 0x0000bb0021ac7a20 */ /* 0x000fe40000410000 */
[----:B------:R-:W-:Y:S02]  /*15320*/  FMUL.FTZ R105, R34, c[0x0][0x2ec] ;  /* 0x0000bb0022697a20 */ /* 0x000fe40000410000 */
[----:B------:R-:W-:Y:S03]  /*15330*/  FMUL.FTZ R35, R35, c[0x0][0x2ec] ;  /* 0x0000bb0023237a20 */ /* 0x000fe60000410000 */
        /* <DEDUP_REMOVED lines=50> */
[----:B------:R-:W-:Y:S01]  /*15660*/  IMAD.MOV.U32 R3, RZ, RZ, 0x40 ;  /* 0x00000040ff037424 */ /* 0x000fe200078e00ff */
        /* <DEDUP_REMOVED lines=23> */
[----:B------:R-:W-:Y:S02]  /*157e0*/  IMAD R3, R2, c[0x0][0x2d0], -R3 ;  /* 0x0000b40002037a24 */ /* 0x000fe400078e0a03 */
        /* <DEDUP_REMOVED lines=13> */
[----:B------:R-:W-:Y:S05]  /*158c0*/  IMAD.MOV.U32 R7, RZ, RZ, R6 ;  /* 0x000000ffff077224 */ /* 0x000fea00078e0006 */
.L_x_5913:
        /* <DEDUP_REMOVED lines=63> */
.L_x_5912:
[----:B--234-:R-:W-:Y:S01]  /*15cc0*/  FMNMX.FTZ R2, R197, R0, !PT ;  /* 0x00000000c5027209 */ /* 0x01cfe20007810000 */
        /* <DEDUP_REMOVED lines=42> */
[----:B--2---:R-:W-:Y:S04]  /*15f70*/  FMNMX.FTZ R3, R6, R3, !PT ;  /* 0x0000000306037209 */ /* 0x004fe80007810000 */
[C---:B------:R-:W-:Y:S01]  /*15f80*/  FSETP.NEU.FTZ.AND P0, PT, R3.reuse, -INF , PT ;  /* 0xff8000000300780b */ /* 0x040fe20003f1d000 */
[C---:B------:R-:W-:Y:S02]  /*15f90*/  FMUL.FTZ R122, R3.reuse, c[0x0][0x23c] ;  /* 0x00008f00037a7a20 */ /* 0x040fe40000410000 */
[----:B------:R-:W-:Y:S03]  /*15fa0*/  FADD.FTZ R0, -R3, R0 ;  /* 0x0000000003007221 */ /* 0x000fe60000010100 */
[----:B------:R-:W-:Y:S01]  /*15fb0*/  FSEL R122, R122, RZ, P0 ;  /* 0x000000ff7a7a7208 */ /* 0x000fe20000000000 */
[----:B------:R-:W-:Y:S01]  /*15fc0*/  FMUL.FTZ R101, R0, c[0x0][0x23c] ;  /* 0x00008f0000657a20 */ /* 0x000fe20000410000 */
[C---:B------:R-:W-:Y:S01]  /*15fd0*/  FSETP.NEU.FTZ.AND P0, PT, R2.reuse, -INF , PT ;  /* 0xff8000000200780b */ /* 0x040fe20003f1d000 */
[----:B------:R-:W-:Y:S02]  /*15fe0*/  FADD.FTZ R0, -R2, R107 ;  /* 0x0000006b02007221 */ /* 0x000fe40000010100 */
[--C-:B------:R-:W-:Y:S01]  /*15ff0*/  FFMA.FTZ R107, R197, c[0x0][0x23c], -R122.reuse ;  /* 0x00008f00c56b7a23 */ /* 0x100fe2000001087a */
[----:B------:R-:W-:Y:S01]  /*16000*/  FSEL R115, R115, RZ, P0 ;  /* 0x000000ff73737208 */ /* 0x000fe20000000000 */
[--C-:B------:R-:W-:Y:S01]  /*16010*/  FFMA.FTZ R114, R195, c[0x0][0x23c], -R122.reuse ;  /* 0x00008f00c3727a23 */ /* 0x100fe2000001087a */
[----:B------:R-:W1:Y:S01]  /*16020*/  MUFU.EX2 R101, R101 ;  /* 0x0000006500657308 */ /* 0x000e620000000800 */
[--C-:B------:R-:W-:Y:S01]  /*16030*/  FFMA.FTZ R113, R193, c[0x0][0x23c], -R122.reuse ;  /* 0x00008f00c1717a23 */ /* 0x100fe2000001087a */
[----:B------:R-:W-:Y:S01]  /*16040*/  ISETP.GT.AND P0, PT, R162, 0x1, PT ;  /* 0x00000001a200780c */ /* 0x000fe20003f04270 */
[--C-:B------:R-:W-:Y:S02]  /*16050*/  FFMA.FTZ R111, R194, c[0x0][0x23c], -R115.reuse ;  /* 0x00008f00c26f7a23 */ /* 0x100fe40000010873 */
[--C-:B------:R-:W-:Y:S02]  /*16060*/  FFMA.FTZ R110, R192, c[0x0][0x23c], -R115.reuse ;  /* 0x00008f00c06e7a23 */ /* 0x100fe40000010873 */
[--C-:B------:R-:W-:Y:S02]  /*16070*/  FFMA.FTZ R112, R199, c[0x0][0x23c], -R122.reuse ;  /* 0x00008f00c7707a23 */ /* 0x100fe4000001087a */
[--C-:B------:R-:W-:Y:S01]  /*16080*/  FFMA.FTZ R109, R198, c[0x0][0x23c], -R115.reuse ;  /* 0x00008f00c66d7a23 */ /* 0x100fe20000010873 */
[----:B------:R-:W-:Y:S01]  /*16090*/  MUFU.EX2 R107, R107 ;  /* 0x0000006b006b7308 */ /* 0x000fe20000000800 */
[--C-:B------:R-:W-:Y:S02]  /*160a0*/  FFMA.FTZ R108, R196, c[0x0][0x23c], -R115.reuse ;  /* 0x00008f00c46c7a23 */ /* 0x100fe40000010873 */
[----:B------:R-:W-:Y:S02]  /*160b0*/  FMUL.FTZ R4, R0, c[0x0][0x23c] ;  /* 0x00008f0000047a20 */ /* 0x000fe40000410000 */
[--C-:B------:R-:W-:Y:S02]  /*160c0*/  FFMA.FTZ R125, R181, c[0x0][0x23c], -R122.reuse ;  /* 0x00008f00b57d7a23 */ /* 0x100fe4000001087a */
[--C-:B------:R-:W-:Y:S02]  /*160d0*/  FFMA.FTZ R126, R183, c[0x0][0x23c], -R122.reuse ;  /* 0x00008f00b77e7a23 */ /* 0x100fe4000001087a */
[--C-:B------:R-:W-:Y:S01]  /*160e0*/  FFMA.FTZ R127, R182, c[0x0][0x23c], -R115.reuse ;  /* 0x00008f00b67f7a23 */ /* 0x100fe20000010873 */
[----:B------:R2:W3:Y:S01]  /*160f0*/  MUFU.EX2 R0, R4 ;  /* 0x0000000400007308 */ /* 0x0004e20000000800 */
        /* <DEDUP_REMOVED lines=13> */
[C---:B------:R-:W-:Y:S02]  /*161d0*/  FMUL.FTZ R36, R101.reuse, R36 ;  /* 0x0000002465247220 */ /* 0x040fe40000410000 */
[C---:B--2---:R-:W-:Y:S02]  /*161e0*/  FMUL.FTZ R4, R101.reuse, R96 ;  /* 0x0000006065047220 */ /* 0x044fe40000410000 */
[C---:B---3--:R-:W-:Y:S02]  /*161f0*/  FMUL.FTZ R6, R0.reuse, R98 ;  /* 0x0000006200067220 */ /* 0x048fe40000410000 */
[C---:B------:R-:W-:Y:S01]  /*16200*/  FMUL.FTZ R7, R0.reuse, R99 ;  /* 0x0000006300077220 */ /* 0x040fe20000410000 */
[----:B------:R-:W2:Y:S01]  /*16210*/  MUFU.EX2 R110, R110 ;  /* 0x0000006e006e7308 */ /* 0x000ea20000000800 */
[C---:B------:R-:W-:Y:S02]  /*16220*/  FMUL.FTZ R10, R0.reuse, R94 ;  /* 0x0000005e000a7220 */ /* 0x040fe40000410000 */
[----:B------:R-:W-:Y:S01]  /*16230*/  FMUL.FTZ R11, R0, R95 ;  /* 0x0000005f000b7220 */ /* 0x000fe20000410000 */
        /* <DEDUP_REMOVED lines=13> */
[----:B------:R-:W-:Y:S01]  /*16310*/  FMUL.FTZ R39, R0, R39 ;  /* 0x0000002700277220 */ /* 0x000fe20000410000 */
[----:B------:R-:W-:Y:S01]  /*16320*/  LDSM.16.MT88.4 R68, [R141+0xa000] ;  /* 0x00a000008d44783b */ /* 0x000fe20000004200 */
[C---:B------:R-:W-:Y:S01]  /*16330*/  FMUL.FTZ R40, R101.reuse, R40 ;  /* 0x0000002865287220 */ /* 0x040fe20000410000 */
[----:B--2---:R-:W-:Y:S01]  /*16340*/  F2FP.BF16.PACK_AB R97, R110, R111 ;  /* 0x0000006f6e61723e */ /* 0x004fe200000010ff */
        /* <DEDUP_REMOVED lines=8> */
[----:B------:R-:W-:Y:S02]  /*163d0*/  FMUL.FTZ R47, R0, R47 ;  /* 0x0000002f002f7220 */ /* 0x000fe40000410000 */
[----:B------:R-:W2:Y:S01]  /*163e0*/  MUFU.EX2 R108, R108 ;  /* 0x0000006c006c7308 */ /* 0x000ea20000000800 */
[C---:B------:R-:W-:Y:S02]  /*163f0*/  FMUL.FTZ R48, R101.reuse, R48 ;  /* 0x0000003065307220 */ /* 0x040fe40000410000 */
        /* <DEDUP_REMOVED lines=14> */
[----:B--2---:R-:W-:Y:S01]  /*164e0*/  F2FP.BF16.PACK_AB R99, R108, R109 ;  /* 0x0000006d6c63723e */ /* 0x004fe200000010ff */
[C---:B------:R-:W-:Y:S02]  /*164f0*/  FMUL.FTZ R52, R101.reuse, R52 ;  /* 0x0000003465347220 */ /* 0x040fe40000410000 */
[C---:B------:R-:W-:Y:S02]  /*16500*/  FMUL.FTZ R53, R101.reuse, R53 ;  /* 0x0000003565357220 */ /* 0x040fe40000410000 */
[C---:B------:R-:W-:Y:S01]  /*16510*/  FMUL.FTZ R54, R0.reuse, R54 ;  /* 0x0000003600367220 */ /* 0x040fe20000410000 */
[----:B------:R-:W-:Y:S01]  /*16520*/  MUFU.EX2 R127, R127 ;  /* 0x0000007f007f7308 */ /* 0x000fe20000000800 */
[C---:B------:R-:W-:Y:S05]  /*16530*/  HMMA.16816.F32.BF16 R4, R96.reuse, R12, R4 ;  /* 0x0000000c6004723c */ /* 0x040fea0000041804 */
[C---:B------:R-:W-:Y:S02]  /*16540*/  FMUL.FTZ R55, R0.reuse, R55 ;  /* 0x0000003700377220 */ /* 0x040fe40000410000 */
[C---:B------:R-:W-:Y:S01]  /*16550*/  FMUL.FTZ R12, R101.reuse, R88 ;  /* 0x00000058650c7220 */ /* 0x040fe20000410000 */
[C---:B------:R-:W-:Y:S01]  /*16560*/  HMMA.16816.F32.BF16 R8, R96.reuse, R14, R8 ;  /* 0x0000000e6008723c */ /* 0x040fe20000041808 */
[----:B------:R-:W-:Y:S03]  /*16570*/  MUFU.EX2 R128, R128 ;  /* 0x0000008000807308 */ /* 0x000fe60000000800 */
[C---:B------:R-:W-:Y:S02]  /*16580*/  FMUL.FTZ R13, R101.reuse, R89 ;  /* 0x00000059650d7220 */ /* 0x040fe40000410000 */
[C---:B------:R-:W-:Y:S02]  /*16590*/  FMUL.FTZ R56, R101.reuse, R56 ;  /* 0x0000003865387220 */ /* 0x040fe40000410000 */
[C---:B------:R-:W-:Y:S03]  /*165a0*/  FMUL.FTZ R14, R0.reuse, R90 ;  /* 0x0000005a000e7220 */ /* 0x040fe60000410000 */
[----:B------:R-:W-:Y:S01]  /*165b0*/  MUFU.EX2 R130, R130 ;  /* 0x0000008200827308 */ /* 0x000fe20000000800 */
[C---:B------:R-:W-:Y:S02]  /*165c0*/  FMUL.FTZ R15, R0.reuse, R91 ;  /* 0x0000005b000f7220 */ /* 0x040fe40000410000 */
[----:B------:R-:W1:Y:S01]  /*165d0*/  LDSM.16.MT88.4 R88, [R140+0x8000] ;  /* 0x008000008c58783b */ /* 0x000e620000004200 */
[----:B------:R-:W-:Y:S02]  /*165e0*/  FMUL.FTZ R57, R101, R57 ;  /* 0x0000003965397220 */ /* 0x000fe40000410000 */
[C---:B------:R-:W-:Y:S02]  /*165f0*/  FMUL.FTZ R58, R0.reuse, R58 ;  /* 0x0000003a003a7220 */ /* 0x040fe40000410000 */
[C---:B------:R-:W-:Y:S03]  /*16600*/  HMMA.16816.F32.BF16 R12, R96.reuse, R20, R12 ;  /* 0x00000014600c723c */ /* 0x040fe6000004180c */
[----:B------:R-:W-:Y:S02]  /*16610*/  FMUL.FTZ R59, R0, R59 ;  /* 0x0000003b003b7220 */ /* 0x000fe40000410000 */
        /* <DEDUP_REMOVED lines=15> */
[----:B------:R-:W-:Y:S02]  /*16710*/  FFMA.FTZ R118, R190, c[0x0][0x23c], -R115 ;  /* 0x00008f00be767a23 */ /* 0x000fe40000010873 */
[C---:B------:R-:W-:Y:S01]  /*16720*/  FMUL.FTZ R28, R101.reuse, R72 ;  /* 0x00000048651c7220 */ /* 0x040fe20000410000 */
[C---:B------:R-:W-:Y:S04]  /*16730*/  HMMA.16816.F32.BF16 R24, R96.reuse, R30, R24 ;  /* 0x0000001e6018723c */ /* 0x040fe80000041818 */
[C---:B------:R-:W-:Y:S02]  /*16740*/  FMUL.FTZ R29, R101.reuse, R73 ;  /* 0x00000049651d7220 */ /* 0x040fe40000410000 */
[----:B------:R-:W-:Y:S01]  /*16750*/  MUFU.EX2 R116, R116 ;  /* 0x0000007400747308 */ /* 0x000fe20000000800 */
[C---:B------:R-:W-:Y:S02]  /*16760*/  FMUL.FTZ R30, R0.reuse, R74 ;  /* 0x0000004a001e7220 */ /* 0x040fe40000410000 */
[----:B------:R-:W-:Y:S02]  /*16770*/  FMUL.FTZ R31, R0, R75 ;  /* 0x0000004b001f7220 */ /* 0x000fe40000410000 */
[----:B------:R-:W3:Y:S01]  /*16780*/  LDSM.16.MT88.4 R72, [R142+0xa000] ;  /* 0x00a000008e48783b */ /* 0x000ee20000004200 */
[----:B------:R-:W-:Y:S02]  /*16790*/  FFMA.FTZ R101, R101, R106, R107 ;  /* 0x0000006a65657223 */ /* 0x000fe4000001006b */
[--C-:B------:R-:W-:Y:S02]  /*167a0*/  FFMA.FTZ R119, R188, c[0x0][0x23c], -R115.reuse ;  /* 0x00008f00bc777a23 */ /* 0x100fe40000010873 */
[C---:B-1----:R-:W-:Y:S01]  /*167b0*/  HMMA.16816.F32.BF16 R28, R96.reuse, R88, R28 ;  /* 0x00000058601c723c */ /* 0x042fe2000004181c */
[----:B------:R-:W1:Y:S02]  /*167c0*/  MUFU.EX2 R117, R117 ;  /* 0x0000007500757308 */ /* 0x000e640000000800 */
[--C-:B------:R-:W-:Y:S02]  /*167d0*/  FFMA.FTZ R121, R187, c[0x0][0x23c], -R122.reuse ;  /* 0x00008f00bb797a23 */ /* 0x100fe4000001087a */
[--C-:B------:R-:W-:Y:S02]  /*167e0*/  FFMA.FTZ R120, R185, c[0x0][0x23c], -R122.reuse ;  /* 0x00008f00b9787a23 */ /* 0x100fe4000001087a */
[--C-:B------:R-:W-:Y:S01]  /*167f0*/  FFMA.FTZ R123, R186, c[0x0][0x23c], -R115.reuse ;  /* 0x00008f00ba7b7a23 */ /* 0x100fe20000010873 */
[C---:B------:R-:W-:Y:S03]  /*16800*/  HMMA.16816.F32.BF16 R32, R96.reuse, R90, R32 ;  /* 0x0000005a6020723c */ /* 0x040fe60000041820 */
[----:B------:R-:W-:Y:S01]  /*16810*/  MUFU.EX2 R118, R118 ;  /* 0x0000007600767308 */ /* 0x000fe20000000800 */
[--C-:B------:R-:W-:Y:S02]  /*16820*/  FFMA.FTZ R124, R184, c[0x0][0x23c], -R115.reuse ;  /* 0x00008f00b87c7a23 */ /* 0x100fe40000010873 */
[--C-:B------:R-:W-:Y:S02]  /*16830*/  FFMA.FTZ R173, R173, c[0x0][0x23c], -R122.reuse ;  /* 0x00008f00adad7a23 */ /* 0x100fe4000001087a */
[C---:B--2---:R-:W-:Y:S04]  /*16840*/  HMMA.16816.F32.BF16 R36, R96.reuse, R80, R36 ;  /* 0x000000506024723c */ /* 0x044fe80000041824 */
[--C-:B------:R-:W-:Y:S01]  /*16850*/  FFMA.FTZ R178, R175, c[0x0][0x23c], -R122.reuse ;  /* 0x00008f00afb27a23 */ /* 0x100fe2000001087a */
[----:B------:R-:W2:Y:S01]  /*16860*/  MUFU.EX2 R119, R119 ;  /* 0x0000007700777308 */ /* 0x000ea20000000800 */
[--C-:B------:R-:W-:Y:S02]  /*16870*/  FFMA.FTZ R174, R174, c[0x0][0x23c], -R115.reuse ;  /* 0x00008f00aeae7a23 */ /* 0x100fe40000010873 */
[C---:B------:R-:W-:Y:S01]  /*16880*/  HMMA.16816.F32.BF16 R40, R96.reuse, R82, R40 ;  /* 0x000000526028723c */ /* 0x040fe20000041828 */
[----:B------:R-:W-:Y:S03]  /*16890*/  LDSM.16.MT88.4 R80, [R142+0x8800] ;  /* 0x008800008e50783b */ /* 0x000fe60000004200 */
[--C-:B------:R-:W-:Y:S02]  /*168a0*/  FFMA.FTZ R175, R170, c[0x0][0x23c], -R115.reuse ;  /* 0x00008f00aaaf7a23 */ /* 0x100fe40000010873 */
[--C-:B------:R-:W-:Y:S01]  /*168b0*/  FFMA.FTZ R170, R171, c[0x0][0x23c], -R122.reuse ;  /* 0x00008f00abaa7a23 */ /* 0x100fe2000001087a */
[----:B------:R-:W-:Y:S01]  /*168c0*/  MUFU.EX2 R121, R121 ;  /* 0x0000007900797308 */ /* 0x000fe20000000800 */
[----:B------:R-:W-:Y:S01]  /*168d0*/  FFMA.FTZ R122, R172, c[0x0][0x23c], -R122 ;  /* 0x00008f00ac7a7a23 */ /* 0x000fe2000001087a */
[C---:B---3--:R-:W-:Y:S03]  /*168e0*/  HMMA.16816.F32.BF16 R44, R96.reuse, R72, R44 ;  /* 0x00000048602c723c */ /* 0x048fe6000004182c */
[--C-:B------:R-:W-:Y:S02]  /*168f0*/  FFMA.FTZ R172, R105, c[0x0][0x23c], -R115.reuse ;  /* 0x00008f0069ac7a23 */ /* 0x100fe40000010873 */
[----:B------:R-:W-:Y:S03]  /*16900*/  FFMA.FTZ R115, R104, c[0x0][0x23c], -R115 ;  /* 0x00008f0068737a23 */ /* 0x000fe60000010873 */
[----:B------:R-:W3:Y:S01]  /*16910*/  MUFU.EX2 R120, R120 ;  /* 0x0000007800787308 */ /* 0x000ee20000000800 */
[----:B------:R-:W-:Y:S01]  /*16920*/  FFMA.FTZ R111, R0, R167, R111 ;  /* 0x000000a7006f7223 */ /* 0x000fe2000001006f */
[C---:B------:R-:W-:Y:S01]  /*16930*/  HMMA.16816.F32.BF16 R48, R96.reuse, R74, R48 ;  /* 0x0000004a6030723c */ /* 0x040fe20000041830 */
[----:B------:R-:W4:Y:S02]  /*16940*/  LDSM.16.MT88.4 R72, [R144+0x8800] ;  /* 0x008800009048783b */ /* 0x000f240000004200 */
[----:B------:R-:W-:Y:S01]  /*16950*/  MOV R0, R3 ;  /* 0x0000000300007202 */ /* 0x000fe20000000f00 */
[----:B------:R-:W-:Y:S02]  /*16960*/  FADD.FTZ R114, R114, R101 ;  /* 0x0000006572727221 */ /* 0x000fe40000010000 */
[----:B------:R-:W-:Y:S02]  /*16970*/  FADD.FTZ R110, R110, R111 ;  /* 0x0000006f6e6e7221 */ /* 0x000fe40000010000 */
[C---:B------:R-:W-:Y:S01]  /*16980*/  HMMA.16816.F32.BF16 R52, R96.reuse, R68, R52 ;  /* 0x000000446034723c */ /* 0x040fe20000041834 */
[----:B------:R-:W-:Y:S03]  /*16990*/  MUFU.EX2 R123, R123 ;  /* 0x0000007b007b7308 */ /* 0x000fe60000000800 */
[----:B------:R-:W-:Y:S03]  /*169a0*/  FADD.FTZ R113, R113, R114 ;  /* 0x0000007271717221 */ /* 0x000fe60000010000 */
[----:B-1----:R-:W-:Y:S01]  /*169b0*/  F2FP.BF16.PACK_AB R68, R117, R116 ;  /* 0x000000747544723e */ /* 0x002fe200000010ff */
[C---:B------:R-:W-:Y:S03]  /*169c0*/  HMMA.16816.F32.BF16 R56, R96.reuse, R70, R56 ;  /* 0x000000466038723c */ /* 0x040fe60000041838 */
[----:B------:R-:W1:Y:S01]  /*169d0*/  MUFU.EX2 R124, R124 ;  /* 0x0000007c007c7308 */ /* 0x000e620000000800 */
[----:B--2---:R-:W-:Y:S01]  /*169e0*/  F2FP.BF16.PACK_AB R69, R119, R118 ;  /* 0x000000767745723e */ /* 0x004fe200000010ff */
[----:B------:R-:W-:Y:S02]  /*169f0*/  FADD.FTZ R113, R112, R113 ;  /* 0x0000007170717221 */ /* 0x000fe40000010000 */
[----:B---3--:R-:W-:Y:S01]  /*16a00*/  F2FP.BF16.PACK_AB R70, R120, R121 ;  /* 0x000000797846723e */ /* 0x008fe200000010ff */
[C---:B------:R-:W-:Y:S04]  /*16a10*/  HMMA.16816.F32.BF16 R60, R96.reuse, R76, R60 ;  /* 0x0000004c603c723c */ /* 0x040fe8000004183c */
[----:B------:R-:W-:Y:S01]  /*16a20*/  FADD.FTZ R116, R116, R113 ;  /* 0x0000007174747221 */ /* 0x000fe20000010000 */
[----:B------:R-:W-:Y:S03]  /*16a30*/  MUFU.EX2 R173, R173 ;  /* 0x000000ad00ad7308 */ /* 0x000fe60000000800 */
[----:B------:R-:W-:Y:S01]  /*16a40*/  HMMA.16816.F32.BF16 R64, R96, R78, R64 ;  /* 0x0000004e6040723c */ /* 0x000fe20000041840 */
[----:B------:R-:W2:Y:S03]  /*16a50*/  LDSM.16.MT88.4 R76, [R141+0x8800] ;  /* 0x008800008d4c783b */ /* 0x000ea60000004200 */
[----:B------:R-:W-:Y:S03]  /*16a60*/  FADD.FTZ R116, R117, R116 ;  /* 0x0000007475747221 */ /* 0x000fe60000010000 */
[----:B------:R-:W3:Y:S01]  /*16a70*/  MUFU.EX2 R178, R178 ;  /* 0x000000b200b27308 */ /* 0x000ee20000000800 */
[----:B------:R-:W-:Y:S01]  /*16a80*/  FADD.FTZ R121, R121, R116 ;  /* 0x0000007479797221 */ /* 0x000fe20000010000 */
[----:B-1----:R-:W-:Y:S03]  /*16a90*/  F2FP.BF16.PACK_AB R71, R124, R123 ;  /* 0x0000007b7c47723e */ /* 0x002fe600000010ff */
[----:B------:R-:W-:Y:S05]  /*16aa0*/  FADD.FTZ R120, R120, R121 ;  /* 0x0000007978787221 */ /* 0x000fea0000010000 */
[----:B------:R-:W-:Y:S01]  /*16ab0*/  MUFU.EX2 R174, R174 ;  /* 0x000000ae00ae7308 */ /* 0x000fe20000000800 */
[C---:B----4-:R-:W-:Y:S08]  /*16ac0*/  HMMA.16816.F32.BF16 R4, R68.reuse, R72, R4 ;  /* 0x000000484404723c */ /* 0x050ff00000041804 */
[C---:B------:R-:W-:Y:S01]  /*16ad0*/  HMMA.16816.F32.BF16 R8, R68.reuse, R74, R8 ;  /* 0x0000004a4408723c */ /* 0x040fe20000041808 */
[----:B------:R-:W1:Y:S01]  /*16ae0*/  LDSM.16.MT88.4 R72, [R140+0x8800] ;  /* 0x008800008c48783b */ /* 0x000e620000004200 */
[----:B------:R-:W4:Y:S02]  /*16af0*/  MUFU.EX2 R175, R175 ;  /* 0x000000af00af7308 */ /* 0x000f240000000800 */
[----:B---3--:R-:W-:Y:S04]  /*16b00*/  F2FP.BF16.PACK_AB R104, R178, R173 ;  /* 0x000000adb268723e */ /* 0x008fe800000010ff */
[C---:B------:R-:W-:Y:S04]  /*16b10*/  HMMA.16816.F32.BF16 R12, R68.reuse, R80, R12 ;  /* 0x00000050440c723c */ /* 0x040fe8000004180c */
[----:B------:R-:W-:Y:S04]  /*16b20*/  MUFU.EX2 R170, R170 ;  /* 0x000000aa00aa7308 */ /* 0x000fe80000000800 */
[C---:B------:R-:W-:Y:S01]  /*16b30*/  HMMA.16816.F32.BF16 R16, R68.reuse, R82, R16 ;  /* 0x000000524410723c */ /* 0x040fe20000041810 */
[----:B------:R-:W3:Y:S05]  /*16b40*/  LDSM.16.MT88.4 R80, [R144+0xa800] ;  /* 0x00a800009050783b */ /* 0x000eea0000004200 */
[----:B------:R-:W5:Y:S02]  /*16b50*/  MUFU.EX2 R171, R122 ;  /* 0x0000007a00ab7308 */ /* 0x000f640000000800 */
[C---:B--2---:R-:W-:Y:S04]  /*16b60*/  HMMA.16816.F32.BF16 R20, R68.reuse, R76, R20 ;  /* 0x0000004c4414723c */ /* 0x044fe80000041814 */
[----:B----4-:R-:W-:Y:S04]  /*16b70*/  F2FP.BF16.PACK_AB R105, R175, R174 ;  /* 0x000000aeaf69723e */ /* 0x010fe800000010ff */
[C---:B------:R-:W-:Y:S01]  /*16b80*/  HMMA.16816.F32.BF16 R24, R68.reuse, R78, R24 ;  /* 0x0000004e4418723c */ /* 0x040fe20000041818 */
[----:B------:R-:W2:Y:S01]  /*16b90*/  LDSM.16.MT88.4 R76, [R142+0xa800] ;  /* 0x00a800008e4c783b */ /* 0x000ea20000004200 */
[----:B------:R-:W-:Y:S06]  /*16ba0*/  MUFU.EX2 R172, R172 ;  /* 0x000000ac00ac7308 */ /* 0x000fec0000000800 */
[C---:B-1----:R-:W-:Y:S04]  /*16bb0*/  HMMA.16816.F32.BF16 R28, R68.reuse, R72, R28 ;  /* 0x00000048441c723c */ /* 0x042fe8000004181c */
[----:B------:R-:W1:Y:S01]  /*16bc0*/  MUFU.EX2 R115, R115 ;  /* 0x0000007300737308 */ /* 0x000e620000000800 */
[----:B-----5:R-:W-:Y:S03]  /*16bd0*/  F2FP.BF16.PACK_AB R106, R171, R170 ;  /* 0x000000aaab6a723e */ /* 0x020fe600000010ff */
[C---:B------:R-:W-:Y:S01]  /*16be0*/  HMMA.16816.F32.BF16 R32, R68.reuse, R74, R32 ;  /* 0x0000004a4420723c */ /* 0x040fe20000041820 */
[----:B------:R-:W4:Y:S07]  /*16bf0*/  LDSM.16.MT88.4 R72, [R141+0xa800] ;  /* 0x00a800008d48783b */ /* 0x000f2e0000004200 */
[C---:B---3--:R-:W-:Y:S08]  /*16c00*/  HMMA.16816.F32.BF16 R36, R68.reuse, R80, R36 ;  /* 0x000000504424723c */ /* 0x048ff00000041824 */
[C---:B------:R-:W-:Y:S01]  /*16c10*/  HMMA.16816.F32.BF16 R40, R68.reuse, R82, R40 ;  /* 0x000000524428723c */ /* 0x040fe20000041828 */
[----:B------:R-:W3:Y:S03]  /*16c20*/  LDSM.16.MT88.4 R80, [R140+0xa800] ;  /* 0x00a800008c50783b */ /* 0x000ee60000004200 */
[----:B-1----:R-:W-:Y:S04]  /*16c30*/  F2FP.BF16.PACK_AB R107, R115, R172 ;  /* 0x000000ac736b723e */ /* 0x002fe800000010ff */
[C---:B--2---:R-:W-:Y:S08]  /*16c40*/  HMMA.16816.F32.BF16 R44, R68.reuse, R76, R44 ;  /* 0x0000004c442c723c */ /* 0x044ff0000004182c */
[C---:B------:R-:W-:Y:S01]  /*16c50*/  HMMA.16816.F32.BF16 R48, R68.reuse, R78, R48 ;  /* 0x0000004e4430723c */ /* 0x040fe20000041830 */
[----:B------:R-:W1:Y:S07]  /*16c60*/  LDSM.16.MT88.4 R76, [R144+0x9000] ;  /* 0x00900000904c783b */ /* 0x000e6e0000004200 */
[C---:B----4-:R-:W-:Y:S08]  /*16c70*/  HMMA.16816.F32.BF16 R52, R68.reuse, R72, R52 ;  /* 0x000000484434723c */ /* 0x050ff00000041834 */
[C---:B------:R-:W-:Y:S01]  /*16c80*/  HMMA.16816.F32.BF16 R56, R68.reuse, R74, R56 ;  /* 0x0000004a4438723c */ /* 0x040fe20000041838 */
[----:B------:R-:W2:Y:S07]  /*16c90*/  LDSM.16.MT88.4 R72, [R142+0x9000] ;  /* 0x009000008e48783b */ /* 0x000eae0000004200 */
[C---:B---3--:R-:W-:Y:S08]  /*16ca0*/  HMMA.16816.F32.BF16 R60, R68.reuse, R80, R60 ;  /* 0x00000050443c723c */ /* 0x048ff0000004183c */
[----:B------:R-:W-:Y:S01]  /*16cb0*/  HMMA.16816.F32.BF16 R64, R68, R82, R64 ;  /* 0x000000524440723c */ /* 0x000fe20000041840 */
[----:B------:R-:W3:Y:S06]  /*16cc0*/  LDSM.16.MT88.4 R80, [R141+0x9000] ;  /* 0x009000008d50783b */ /* 0x000eec0000004200 */
[----:B------:R-:W-:Y:S01]  /*16cd0*/  F2FP.BF16.PACK_AB R68, R126, R125 ;  /* 0x0000007d7e44723e */ /* 0x000fe200000010ff */
[----:B------:R-:W-:Y:S01]  /*16ce0*/  FADD.FTZ R125, R125, R120 ;  /* 0x000000787d7d7221 */ /* 0x000fe20000010000 */
[----:B------:R-:W-:Y:S03]  /*16cf0*/  F2FP.BF16.PACK_AB R69, R128, R127 ;  /* 0x0000007f8045723e */ /* 0x000fe600000010ff */
[C---:B------:R-:W-:Y:S01]  /*16d00*/  F2FP.BF16.PACK_AB R70, R129.reuse, R130 ;  /* 0x000000828146723e */ /* 0x040fe200000010ff */
        /* <DEDUP_REMOVED lines=24> */
[C---:B------:R-:W-:Y:S01]  /*16e90*/  HMMA.16816.F32.BF16 R56, R68.reuse, R78, R56 ;  /* 0x0000004e4438723c */ /* 0x040fe20000041838 */
[----:B------:R-:W1:Y:S07]  /*16ea0*/  LDSM.16.MT88.4 R76, [R141+0x9800] ;  /* 0x009800008d4c783b */ /* 0x000e6e0000004200 */
[C---:B------:R-:W-:Y:S08]  /*16eb0*/  HMMA.16816.F32.BF16 R60, R68.reuse, R84, R60 ;  /* 0x00000054443c723c */ /* 0x040ff0000004183c */
[----:B------:R-:W-:Y:S01]  /*16ec0*/  HMMA.16816.F32.BF16 R64, R68, R86, R64 ;  /* 0x000000564440723c */ /* 0x000fe20000041840 */
[----:B------:R-:W3:Y:S07]  /*16ed0*/  LDSM.16.MT88.4 R68, [R140+0x9800] ;  /* 0x009800008c44783b */ /* 0x000eee0000004200 */
[C---:B------:R-:W-:Y:S01]  /*16ee0*/  HMMA.16816.F32.BF16 R96, R104.reuse, R92, R4 ;  /* 0x0000005c6860723c */ /* 0x040fe20000041804 */
[----:B------:R-:W4:Y:S07]  /*16ef0*/  LDSM.16.MT88.4 R4, [R144+0xb800] ;  /* 0x00b800009004783b */ /* 0x000f2e0000004200 */
[C---:B------:R-:W-:Y:S01]  /*16f00*/  HMMA.16816.F32.BF16 R92, R104.reuse, R94, R8 ;  /* 0x0000005e685c723c */ /* 0x040fe20000041808 */
[----:B------:R-:W5:Y:S07]  /*16f10*/  LDSM.16.MT88.4 R8, [R142+0xb800] ;  /* 0x00b800008e08783b */ /* 0x000f6e0000004200 */
[C---:B--2---:R-:W-:Y:S01]  /*16f20*/  HMMA.16816.F32.BF16 R88, R104.reuse, R72, R12 ;  /* 0x000000486858723c */ /* 0x044fe2000004180c */
[----:B------:R-:W2:Y:S07]  /*16f30*/  LDSM.16.MT88.4 R12, [R141+0xb800] ;  /* 0x00b800008d0c783b */ /* 0x000eae0000004200 */
[C---:B------:R-:W-:Y:S08]  /*16f40*/  HMMA.16816.F32.BF16 R84, R104.reuse, R74, R16 ;  /* 0x0000004a6854723c */ /* 0x040ff00000041810 */
[C---:B-1----:R-:W-:Y:S08]  /*16f50*/  HMMA.16816.F32.BF16 R80, R104.reuse, R76, R20 ;  /* 0x0000004c6850723c */ /* 0x042ff00000041814 */
[C---:B------:R-:W-:Y:S08]  /*16f60*/  HMMA.16816.F32.BF16 R76, R104.reuse, R78, R24 ;  /* 0x0000004e684c723c */ /* 0x040ff00000041818 */
[C---:B---3--:R-:W-:Y:S08]  /*16f70*/  HMMA.16816.F32.BF16 R72, R104.reuse, R68, R28 ;  /* 0x000000446848723c */ /* 0x048ff0000004181c */
[C---:B------:R-:W-:Y:S08]  /*16f80*/  HMMA.16816.F32.BF16 R68, R104.reuse, R70, R32 ;  /* 0x000000466844723c */ /* 0x040ff00000041820 */
[C---:B----4-:R-:W-:Y:S08]  /*16f90*/  HMMA.16816.F32.BF16 R36, R104.reuse, R4, R36 ;  /* 0x000000046824723c */ /* 0x050ff00000041824 */
[C---:B------:R-:W-:Y:S01]  /*16fa0*/  HMMA.16816.F32.BF16 R40, R104.reuse, R6, R40 ;  /* 0x000000066828723c */ /* 0x040fe20000041828 */
[----:B------:R-:W1:Y:S07]  /*16fb0*/  LDSM.16.MT88.4 R4, [R140+0xb800] ;  /* 0x00b800008c04783b */ /* 0x000e6e0000004200 */
[C---:B-----5:R-:W-:Y:S07]  /*16fc0*/  HMMA.16816.F32.BF16 R44, R104.reuse, R8, R44 ;  /* 0x00000008682c723c */ /* 0x060fee000004182c */
[----:B------:R-:W-:Y:S01]  /*16fd0*/  FADD.FTZ R9, R109, R110 ;  /* 0x0000006e6d097221 */ /* 0x000fe20000010000 */
[C---:B------:R-:W-:Y:S04]  /*16fe0*/  HMMA.16816.F32.BF16 R48, R104.reuse, R10, R48 ;  /* 0x0000000a6830723c */ /* 0x040fe80000041830 */
[----:B------:R-:W-:Y:S04]  /*16ff0*/  FADD.FTZ R9, R108, R9 ;  /* 0x000000096c097221 */ /* 0x000fe80000010000 */
[C---:B--2---:R-:W-:Y:S04]  /*17000*/  HMMA.16816.F32.BF16 R52, R104.reuse, R12, R52 ;  /* 0x0000000c6834723c */ /* 0x044fe80000041834 */
[----:B------:R-:W-:Y:S04]  /*17010*/  FADD.FTZ R8, R118, R9 ;  /* 0x0000000976087221 */ /* 0x000fe80000010000 */
[----:B------:R-:W-:Y:S01]  /*17020*/  FADD.FTZ R8, R119, R8 ;  /* 0x0000000877087221 */ /* 0x000fe20000010000 */
[C---:B------:R-:W-:Y:S03]  /*17030*/  HMMA.16816.F32.BF16 R56, R104.reuse, R14, R56 ;  /* 0x0000000e6838723c */ /* 0x040fe60000041838 */
[----:B------:R-:W-:Y:S04]  /*17040*/  FADD.FTZ R123, R123, R8 ;  /* 0x000000087b7b7221 */ /* 0x000fe80000010000 */
[----:B------:R-:W-:Y:S01]  /*17050*/  FADD.FTZ R124, R124, R123 ;  /* 0x0000007b7c7c7221 */ /* 0x000fe20000010000 */
[C---:B-1----:R-:W-:Y:S04]  /*17060*/  HMMA.16816.F32.BF16 R60, R104.reuse, R4, R60 ;  /* 0x00000004683c723c */ /* 0x042fe8000004183c */
[----:B------:R-:W-:Y:S03]  /*17070*/  FADD.FTZ R127, R127, R124 ;  /* 0x0000007c7f7f7221 */ /* 0x000fe60000010000 */
[----:B------:R-:W-:Y:S01]  /*17080*/  IADD3 R4, R162, -0x1, RZ ;  /* 0xffffffffa2047810 */ /* 0x000fe20007ffe0ff */
[----:B------:R-:W-:Y:S01]  /*17090*/  FADD.FTZ R128, R128, R127 ;  /* 0x0000007f80807221 */ /* 0x000fe20000010000 */
[----:B------:R-:W-:Y:S03]  /*170a0*/  HMMA.16816.F32.BF16 R64, R104, R6, R64 ;  /* 0x000000066840723c */ /* 0x000fe60000041840 */
[----:B------:R-:W-:Y:S01]  /*170b0*/  FADD.FTZ R5, R131, R128 ;  /* 0x0000008083057221 */ /* 0x000fe20000010000 */
[----:B------:R-:W-:Y:S03]  /*170c0*/  MOV R162, R4 ;  /* 0x0000000400a27202 */ /* 0x000fe60000000f00 */
[----:B------:R-:W-:Y:S01]  /*170d0*/  FADD.FTZ R5, R176, R5 ;  /* 0x00000005b0057221 */ /* 0x000fe20000010000 */
[----:B------:R-:W-:Y:S01]  /*170e0*/  MOV R107, R2 ;  /* 0x00000002006b7202 */ /* 0x000fe20000000f00 */
[----:B------:R-:W-:Y:S03]  /*170f0*/  FADD.FTZ R106, R170, R173 ;  /* 0x000000adaa6a7221 */ /* 0x000fe60000010000 */
[----:B------:R-:W-:Y:S02]  /*17100*/  FADD.FTZ R174, R174, R5 ;  /* 0x00000005aeae7221 */ /* 0x000fe40000010000 */
[----:B------:R-:W-:Y:S02]  /*17110*/  FADD.FTZ R106, R171, R106 ;  /* 0x0000006aab6a7221 */ /* 0x000fe40000010000 */
[----:B------:R-:W-:Y:S04]  /*17120*/  FADD.FTZ R175, R175, R174 ;  /* 0x000000aeafaf7221 */ /* 0x000fe80000010000 */
[----:B------:R-:W-:Y:S04]  /*17130*/  FADD.FTZ R172, R172, R175 ;  /* 0x000000afacac7221 */ /* 0x000fe80000010000 */
[----:B------:R-:W-:Y:S01]  /*17140*/  FADD.FTZ R167, R115, R172 ;  /* 0x000000ac73a77221 */ /* 0x000fe20000010000 */
[----:B------:R-:W-:-:S05]  /*17150*/  @P0 BRA `(.L_x_5914) ;  /* 0xffffd09000000947 */ /* 0x000fca000383ffff */
.L_x_5910:
        /* <DEDUP_REMOVED lines=151> */
[----:B------:R-:W-:Y:S04]  /*17ad0*/  STS [R13], R88 ;  /* 0x000000580d007388 */ /* 0x000fe80000000800 */
        /* <DEDUP_REMOVED lines=24> */
[----:B--2---:R-:W-:Y:S01]  /*17c60*/  MOV R40, 0x7f800000 ;  /* 0x7f80000000287802 */ /* 0x004fe20000000f00 */
[----:B------:R-:W-:Y:S02]  /*17c70*/  @P3 FFMA.FTZ R40, R2, c[0x0][0x238], R9 ;  /* 0x00008e0002283a23 */ /* 0x000fe40000010009 */
        /* <DEDUP_REMOVED lines=15> */
.L_x_5915:
[----:B------:R-:W1:Y:S04]  /*17d70*/  S2R R3, SR_CTAID.Z ;  /* 0x0000000000037919 */ /* 0x000e680000002700 */
[----:B------:R-:W1:Y:S02]  /*17d80*/  S2R R2, SR_CTAID.Y ;  /* 0x0000000000027919 */ /* 0x000e640000002600 */
[----:B-1----:R-:W-:-:S04]  /*17d90*/  IMAD R4, R2, c[0x0][0x1c0], R3 ;  /* 0x0000700002047a24 */ /* 0x002fc800078e0203 */
[----:B------:R-:W-:Y:S02]  /*17da0*/  IMAD R4, R4, c[0x0][0x214], RZ ;  /* 0x0000850004047a24 */ /* 0x000fe400078e02ff */
.L_x_5916:
[----:B------:R-:W-:Y:S01]  /*17db0*/  BAR.SYNC.DEFER_BLOCKING 0x0 ;  /* 0x0000000000007b1d */ /* 0x000fe20000010000 */
[----:B------:R-:W-:Y:S01]  /*17dc0*/  LOP3.LUT R7, R7, 0xffffffe0, RZ, 0xc0, !PT ;  /* 0xffffffe007077812 */ /* 0x000fe200078ec0ff */
[----:B---3--:R-:W-:Y:S01]  /*17dd0*/  IMAD.WIDE.U32 R44, R156, c[0x0][0x1e8], RZ ;  /* 0x00007a009c2c7a25 */ /* 0x008fe200078e00ff */
        /* <DEDUP_REMOVED lines=16> */
[----:B------:R1:W2:Y:S04]  /*17ee0*/  LDS.128 R32, [R164] ;  /* 0x00000000a4207984 */ /* 0x0002a80000000c00 */
[----:B------:R1:W3:Y:S04]  /*17ef0*/  LDS.128 R28, [R164+0x800] ;  /* 0x00080000a41c7984 */ /* 0x0002e80000000c00 */
[----:B------:R1:W4:Y:S04]  /*17f00*/  LDS.128 R24, [R164+0x1000] ;  /* 0x00100000a4187984 */ /* 0x0003280000000c00 */
[----:B------:R1:W1:Y:S04]  /*17f10*/  LDS.128 R20, [R164+0x1800] ;  /* 0x00180000a4147984 */ /* 0x0002680000000c00 */
        /* <DEDUP_REMOVED lines=18> */
.L_x_5918:
[----:B------:R-:W-:Y:S05]  /*18040*/  BSYNC B0 ;  /* 0x0000000000007941 */ /* 0x000fea0003800000 */
.L_x_5917:
        /* <DEDUP_REMOVED lines=35> */
.L_x_5920:
[----:B------:R-:W-:Y:S05]  /*18280*/  BSYNC B0 ;  /* 0x0000000000007941 */ /* 0x000fea0003800000 */
.L_x_5919:
        /* <DEDUP_REMOVED lines=16> */
[----:B---3--:R1:W-:Y:S04]  /*18390*/  @!P1 STG.E.128 [R18.64], R28 ;  /* 0x0000001c12009986 */ /* 0x0083e8000c101d06 */
[----:B------:R1:W-:Y:S02]  /*183a0*/  @!P0 STG.E.128 [R18.64+0x80], R12 ;  /* 0x0000800c12008986 */ /* 0x0003e4000c101d06 */
.L_x_5922:
[----:B------:R-:W-:Y:S05]  /*183b0*/  BSYNC B0 ;  /* 0x0000000000007941 */ /* 0x000fea0003800000 */
.L_x_5921:
        /* <DEDUP_REMOVED lines=18> */
.L_x_5924:
[----:B------:R-:W-:Y:S05]  /*184e0*/  BSYNC B0 ;  /* 0x0000000000007941 */ /* 0x000fea0003800000 */
.L_x_5923:
        /* <DEDUP_REMOVED lines=19> */
.L_x_5925:
        /* <DEDUP_REMOVED lines=14> */
.L_x_8373:


//--------------------- .text._ZN5flash24flash_fwd_splitkv_kernelI23Flash_fwd_kernel_traitsILi128ELi64ELi64ELi4ELb0ELb0EN7cutlass10bfloat16_tE19Flash_kernel_traitsILi128ELi64ELi64ELi4ES3_EELb1ELb0ELb0ELb0ELb0ELb0ELb1ELb0EEEvNS_16Flash_fwd_paramsE --------------------------
	.section	.text._ZN5flash24flash_fwd_splitkv_kernelI23Flash_fwd_kernel_traitsILi128ELi64ELi64ELi4ELb0ELb0EN7cutlass10bfloat16_tE19Flash_kernel_traitsILi128ELi64ELi64ELi4ES3_EELb1ELb0ELb0ELb0ELb0ELb0ELb1ELb0EEEvNS_16Flash_fwd_paramsE,"ax",@progbits
	.sectioninfo	@"SHI_REGISTERS=188"
	.align	128
        .global         _ZN5flash24flash_fwd_splitkv_kernelI23Flash_fwd_kernel_traitsILi128ELi64ELi64ELi4ELb0ELb0EN7cutlass10bfloat16_tE19Flash_kernel_traitsILi128ELi64ELi64ELi4ES3_EELb1ELb0ELb0ELb0ELb0ELb0ELb1ELb0EEEvNS_16Flash_fwd_paramsE
        .type           _ZN5flash24flash_fwd_splitkv_kernelI23Flash_fwd_kernel_traitsILi128ELi64ELi64ELi4ELb0ELb0EN7cutlass10bfloat16_tE19Flash_kernel_traitsILi128ELi64ELi64ELi4ES3_EELb1ELb0ELb0ELb0ELb0ELb0ELb1ELb0EEEvNS_16Flash_fwd_paramsE,@function
        .size           _ZN5flash24flash_fwd_splitkv_kernelI23Flash_fwd_kernel_traitsILi128ELi64ELi64ELi4ELb0ELb0EN7cutlass10bfloat16_tE19Flash_kernel_traitsILi128ELi64ELi64ELi4ES3_EELb1ELb0ELb0ELb0ELb0ELb0ELb1ELb0EEEvNS_16Flash_fwd_paramsE,(.L_x_8374 - _ZN5flash24flash_fwd_splitkv_kernelI23Flash_fwd_kernel_traitsILi128ELi64ELi64ELi4ELb0ELb0EN7cutlass10bfloat16_tE19Flash_kernel_traitsILi128ELi64ELi64ELi4ES3_EELb1ELb0ELb0ELb0ELb0ELb0ELb1ELb0EEEvNS_16Flash_fwd_paramsE)
        .other          _ZN5flash24flash_fwd_splitkv_kernelI23Flash_fwd_kernel_traitsILi128ELi64ELi64ELi4ELb0ELb0EN7cutlass10bfloat16_tE19Flash_kernel_traitsILi128ELi64ELi64ELi4ES3_EELb1ELb0ELb0ELb0ELb0ELb0ELb1ELb0EEEvNS_16Flash_fwd_paramsE,@"STO_CUDA_ENTRY STV_DEFAULT"
_ZN5flash24flash_fwd_splitkv_kernelI23Flash_fwd_kernel_traitsILi128ELi64ELi64ELi4ELb0ELb0EN7cutlass10bfloat16_tE19Flash_kernel_traitsILi128ELi64ELi64ELi4ES3_EELb1ELb0ELb0ELb0ELb0ELb0ELb1ELb0EEEvNS_16Flash_fwd_paramsE:
.text._ZN5flash24flash_fwd_splitkv_kernelI23Flash_fwd_kernel_traitsILi128ELi64ELi64ELi4ELb0ELb0EN7cutlass10bfloat16_tE19Flash_kernel_traitsILi128ELi64ELi64ELi4ES3_EELb1ELb0ELb0ELb0ELb0ELb0ELb1ELb0EEEvNS_16Flash_fwd_paramsE:
        /* <DEDUP_REMOVED lines=53> */
.L_x_5926:
[----:B-1-34-:R-:W-:Y:S02]  /*0350*/  MOV R4, c[0x0][0x218] ;  /* 0x0000860000047a02 */ /* 0x01afe40000000f00 */
.L_x_5927:
        /* <DEDUP_REMOVED lines=26> */
[----:B------:R-:W-:Y:S02]  /*0500*/  ISETP.GE.AND P0, PT, R6, RZ, PT ;  /* 0x000000ff0600720c */ /* 0x000fe40003f06270 */
[----:B------:R-:W-:Y:S01]  /*0510*/  IADD3 R6, -R89, 0x7f, R88 ;  /* 0x0000007f59067810 */ /* 0x000fe20007ffe158 */
        /* <DEDUP_REMOVED lines=8> */
[----:B------:R-:W-:-:S04]  /*05a0*/  IADD3 R4, R31, 0x3f, RZ ;  /* 0x0000003f1f047810 */ /* 0x000fc80007ffe0ff */
[----:B------:R-:W-:-:S13]  /*05b0*/  ISETP.GT.U32.AND P1, PT, R5, R2, PT ;  /* 0x000000020500720c */ /* 0x000fda0003f24070 */
[----:B------:R-:W-:Y:S01]  /*05c0*/  @!P1 IMAD.IADD R2, R2, 0x1, -R5 ;  /* 0x0000000102029824 */ /* 0x000fe200078e0a05 */
[----:B------:R-:W-:Y:S02]  /*05d0*/  @!P1 IADD3 R7, R7, 0x1, RZ ;  /* 0x0000000107079810 */ /* 0x000fe40007ffe0ff */
[----:B------:R-:W-:Y:S02]  /*05e0*/  ISETP.NE.AND P1, PT, RZ, c[0x0][0x10], PT ;  /* 0x00000400ff007a0c */ /* 0x000fe40003f25270 */
[----:B------:R-:W-:Y:S02]  /*05f0*/  ISETP.GE.U32.AND P2, PT, R2, R5, PT ;  /* 0x000000050200720c */ /* 0x000fe40003f46070 */
[----:B------:R-:W-:-:S04]  /*0600*/  SHF.R.S32.HI R5, RZ, 0x1f, R4 ;  /* 0x0000001fff057819 */ /* 0x000fc80000011404 */
[----:B------:R-:W-:-:S04]  /*0610*/  LEA.HI R5, R5, R4, RZ, 0x6 ;  /* 0x0000000405057211 */ /* 0x000fc800078f30ff */
[----:B------:R-:W-:-:S03]  /*0620*/  SHF.R.S32.HI R5, RZ, 0x6, R5 ;  /* 0x00000006ff057819 */ /* 0x000fc60000011405 */
[----:B------:R-:W-:-:S05]  /*0630*/  @P2 IADD3 R7, R7, 0x1, RZ ;  /* 0x0000000107072810 */ /* 0x000fca0007ffe0ff */
[----:B------:R-:W-:Y:S01]  /*0640*/  IMAD.MOV.U32 R2, RZ, RZ, R7 ;  /* 0x000000ffff027224 */ /* 0x000fe200078e0007 */
[----:B------:R-:W-:-:S03]  /*0650*/  IADD3 R7, R6, c[0x0][0x2e8], R31 ;  /* 0x0000ba0006077a10 */ /* 0x000fc60007ffe01f */
[----:B------:R-:W-:Y:S01]  /*0660*/  @!P0 IMAD.MOV R2, RZ, RZ, -R2 ;  /* 0x000000ffff028224 */ /* 0x000fe200078e0a02 */
[----:B------:R-:W-:Y:S02]  /*0670*/  @!P1 LOP3.LUT R2, RZ, c[0x0][0x10], RZ, 0x33, !PT ;  /* 0x00000400ff029a12 */ /* 0x000fe400078e33ff */
[----:B------:R-:W-:-:S03]  /*0680*/  SHF.R.S32.HI R30, RZ, 0x1f, R7 ;  /* 0x0000001fff1e7819 */ /* 0x000fc60000011407 */
[----:B------:R-:W-:Y:S01]  /*0690*/  IMAD R147, R2, R0, RZ ;  /* 0x0000000002937224 */ /* 0x000fe200078e02ff */
[----:B------:R-:W-:-:S03]  /*06a0*/  LEA.HI R30, R30, R7, RZ, 0x6 ;  /* 0x000000071e1e7211 */ /* 0x000fc600078f30ff */
[----:B------:R-:W-:Y:S01]  /*06b0*/  IMAD.IADD R2, R2, 0x1, R147 ;  /* 0x0000000102027824 */ /* 0x000fe200078e0293 */
[----:B------:R-:W-:-:S04]  /*06c0*/  SHF.R.S32.HI R30, RZ, 0x6, R30 ;  /* 0x00000006ff1e7819 */ /* 0x000fc8000001141e */
        /* <DEDUP_REMOVED lines=29> */
.L_x_5930:
[----:B------:R-:W-:Y:S05]  /*08a0*/  BSYNC B0 ;  /* 0x0000000000007941 */ /* 0x000fea0003800000 */
.L_x_5929:
        /* <DEDUP_REMOVED lines=8> */
.L_x_5932:
[----:B------:R-:W-:Y:S05]  /*0930*/  BSYNC B0 ;  /* 0x0000000000007941 */ /* 0x000fea0003800000 */
.L_x_5931:
        /* <DEDUP_REMOVED lines=8> */
.L_x_5934:
[----:B------:R-:W-:Y:S05]  /*09c0*/  BSYNC B0 ;  /* 0x0000000000007941 */ /* 0x000fea0003800000 */
.L_x_5933:
        /* <DEDUP_REMOVED lines=8> */
.L_x_5936:
[----:B------:R-:W-:Y:S05]  /*0a50*/  BSYNC B0 ;  /* 0x0000000000007941 */ /* 0x000fea0003800000 */
.L_x_5935:
        /* <DEDUP_REMOVED lines=8> */
.L_x_5938:
[----:B------:R-:W-:Y:S05]  /*0ae0*/  BSYNC B0 ;  /* 0x0000000000007941 */ /* 0x000fea0003800000 */
.L_x_5937:
        /* <DEDUP_REMOVED lines=8> */
.L_x_5940:
[----:B------:R-:W-:Y:S05]  /*0b70*/  BSYNC B0 ;  /* 0x0000000000007941 */ /* 0x000fea0003800000 */
.L_x_5939:
        /* <DEDUP_REMOVED lines=8> */
.L_x_5942:
[----:B------:R-:W-:Y:S05]  /*0c00*/  BSYNC B0 ;  /* 0x0000000000007941 */ /* 0x000fea0003800000 */
.L_x_5941:
        /* <DEDUP_REMOVED lines=8> */
.L_x_5944:
[----:B------:R-:W-:Y:S05]  /*0c90*/  BSYNC B0 ;  /* 0x0000000000007941 */ /* 0x000fea0003800000 */
.L_x_5943:
        /* <DEDUP_REMOVED lines=32> */
.L_x_5928:
        /* <DEDUP_REMOVED lines=14> */
[----:B------:R-:W-:-:S05]  /*0f80*/  @P2 IMAD.IADD R5, R5, 0x1, R2 ;  /* 0x0000000105052824 */ /* 0x000fca00078e0202 */
[----:B------:R-:W-:-:S04]  /*0f90*/  @P2 SHF.L.U64.HI R5, R4, 0x2, R5 ;  /* 0x0000000204052819 */ /* 0x000fc80000010205 */
[----:B------:R-:W-:Y:S02]  /*0fa0*/  @P2 IADD3.X R159, R5, c[0x0][0x2c4], RZ, P1, !PT ;  /* 0x0000b100059f2a10 */ /* 0x000fe40000ffe4ff */
[----:B------:R-:W-:-:S04]  /*0fb0*/  @P2 ISETP.NE.U32.AND P1, PT, R158, RZ, PT ;  /* 0x000000ff9e00220c */ /* 0x000fc80003f25070 */
[----:B------:R-:W-:Y:S02]  /*0fc0*/  @P2 ISETP.NE.AND.EX P0, PT, R159, RZ, PT, P1 ;  /* 0x000000ff9f00220c */ /* 0x000fe40003f05310 */
[----:B-1----:R-:W-:-:S11]  /*0fd0*/  IABS R7, c[0x0][0x2d0] ;  /* 0x0000b40000077a13 */ /* 0x002fd60000000000 */
        /* <DEDUP_REMOVED lines=73> */
.L_x_5945:
        /* <DEDUP_REMOVED lines=16> */
[----:B------:R-:W-:-:S04]  /*1570*/  MOV R6, R8 ;  /* 0x0000000800067202 */ /* 0x000fc80000000f00 */
.L_x_5947:
[----:B------:R-:W-:Y:S01]  /*1580*/  IABS R8, c[0x0][0x1c8] ;  /* 0x0000720000087a13 */ /* 0x000fe20000000000 */
[----:B------:R-:W-:Y:S01]  /*1590*/  IMAD.MOV.U32 R12, RZ, RZ, R6 ;  /* 0x000000ffff0c7224 */ /* 0x000fe200078e0006 */
[----:B------:R-:W-:Y:S01]  /*15a0*/  MOV R13, R5 ;  /* 0x00000005000d7202 */ /* 0x000fe20000000f00 */
[----:B------:R-:W-:Y:S01]  /*15b0*/  @P4 IMAD.IADD R14, R3, 0x1, R14 ;  /* 0x00000001030e4824 */ /* 0x000fe200078e020e */
        /* <DEDUP_REMOVED lines=29> */
[----:B------:R-:W-:Y:S02]  /*1790*/  @!P2 IADD3 R2, -R2, RZ, RZ ;  /* 0x000000ff0202a210 */ /* 0x000fe40007ffe1ff */
[----:B------:R-:W-:-:S04]  /*17a0*/  @!P1 LOP3.LUT R2, RZ, c[0x0][0x1c8], RZ, 0x33, !PT ;  /* 0x00007200ff029a12 */ /* 0x000fc800078e33ff */
        /* <DEDUP_REMOVED lines=16> */
.L_x_5946:
[----:B------:R-:W-:Y:S01]  /*18b0*/  ISETP.NE.AND P1, PT, R15, -0x1, PT ;  /* 0xffffffff0f00780c */ /* 0x000fe20003f25270 */
[----:B------:R-:W-:Y:S01]  /*18c0*/  IMAD.IADD R146, R89, 0x1, -R88 ;  /* 0x0000000159927824 */ /* 0x000fe200078e0a58 */
[----:B-----5:R-:W-:Y:S01]  /*18d0*/  SHF.R.S32.HI R0, RZ, 0x1f, R35 ;  /* 0x0000001fff007819 */ /* 0x020fe20000011423 */
[----:B------:R-:W-:Y:S03]  /*18e0*/  BSSY B0, `(.L_x_5948) ;  /* 0x000005d000007945 */ /* 0x000fe60003800000 */
[CC--:B------:R-:W-:Y:S02]  /*18f0*/  LEA.HI R6, R0.reuse, R35.reuse, RZ, 0x3 ;  /* 0x0000002300067211 */ /* 0x0c0fe400078f18ff */
[----:B------:R-:W-:Y:S02]  /*1900*/  LEA.HI R5, R0, R35, RZ, 0x4 ;  /* 0x0000002300057211 */ /* 0x000fe400078f20ff */
[----:B------:R-:W-:-:S02]  /*1910*/  SHF.R.S32.HI R18, RZ, 0x3, R6 ;  /* 0x00000003ff127819 */ /* 0x000fc40000011406 */
[----:B------:R-:W-:Y:S01]  /*1920*/  LOP3.LUT R6, R6, 0xfffffff8, RZ, 0xc0, !PT ;  /* 0xfffffff806067812 */ /* 0x000fe200078ec0ff */
[----:B------:R-:W-:Y:S01]  /*1930*/  @P1 IMAD.WIDE.U32 R24, R15, c[0x0][0x190], RZ ;  /* 0x000064000f181a25 */ /* 0x000fe200078e00ff */
[----:B------:R-:W-:Y:S02]  /*1940*/  @!P1 SHF.R.S32.HI R8, RZ, 0x1f, R157 ;  /* 0x0000001fff089819 */ /* 0x000fe4000001149d */
[----:B------:R-:W-:Y:S01]  /*1950*/  SHF.R.S32.HI R19, RZ, 0x1f, R18 ;  /* 0x0000001fff137819 */ /* 0x000fe20000011412 */
[----:B------:R-:W-:-:S04]  /*1960*/  @!P1 IMAD.WIDE.U32 R12, R157, c[0x0][0x178], RZ ;  /* 0x00005e009d0c9a25 */ /* 0x000fc800078e00ff */
[----:B------:R-:W-:Y:S02]  /*1970*/  @!P1 IMAD R8, R8, c[0x0][0x178], RZ ;  /* 0x00005e0008089a24 */ /* 0x000fe400078e02ff */
[----:B------:R-:W-:Y:S02]  /*1980*/  @P1 IMAD R15, R15, c[0x0][0x194], R25 ;  /* 0x000065000f0f1a24 */ /* 0x000fe400078e0219 */
[----:B------:R-:W-:Y:S01]  /*1990*/  @!P1 IMAD R3, R157, c[0x0][0x17c], R8 ;  /* 0x00005f009d039a24 */ /* 0x000fe200078e0208 */
[----:B------:R-:W-:Y:S01]  /*19a0*/  LEA.HI R8, R0, R35, RZ, 0x6 ;  /* 0x0000002300087211 */ /* 0x000fe200078f30ff */
[----:B------:R-:W-:Y:S01]  /*19b0*/  @!P1 IMAD.MOV.U32 R24, RZ, RZ, R12 ;  /* 0x000000ffff189224 */ /* 0x000fe200078e000c */
[----:B------:R-:W-:Y:S01]  /*19c0*/  LOP3.LUT R12, R5, 0xfffffff0, RZ, 0xc0, !PT ;  /* 0xfffffff0050c7812 */ /* 0x000fe200078ec0ff */
[----:B------:R-:W-:Y:S01]  /*19d0*/  @!P1 IMAD.IADD R15, R13, 0x1, R3 ;  /* 0x000000010d0f9824 */ /* 0x000fe200078e0203 */
[----:B------:R-:W-:Y:S01]  /*19e0*/  SHF.R.S32.HI R5, RZ, 0x4, R5 ;  /* 0x00000004ff057819 */ /* 0x000fe20000011405 */
[----:B------:R-:W-:-:S02]  /*19f0*/  IMAD.IADD R3, R35, 0x1, -R6 ;  /* 0x0000000123037824 */ /* 0x000fc400078e0a06 */
[----:B------:R-:W-:Y:S02]  /*1a00*/  IMAD.IADD R12, R35, 0x1, -R12 ;  /* 0x00000001230c7824 */ /* 0x000fe400078e0a0c */
[----:B------:R-:W-:Y:S01]  /*1a10*/  IMAD.SHL.U32 R25, R18, 0x40, RZ ;  /* 0x0000004012197824 */ /* 0x000fe200078e00ff */
[----:B------:R-:W-:Y:S01]  /*1a20*/  SHF.L.U32 R156, R3, 0x3, RZ ;  /* 0x00000003039c7819 */ /* 0x000fe200000006ff */
[----:B------:R-:W-:Y:S01]  /*1a30*/  IMAD.SHL.U32 R153, R8, 0x8, RZ ;  /* 0x0000000808997824 */ /* 0x000fe200078e00ff */
[----:B------:R-:W-:Y:S01]  /*1a40*/  SHF.R.S32.HI R21, RZ, 0x1f, R12 ;  /* 0x0000001fff157819 */ /* 0x000fe2000001140c */
[----:B------:R-:W-:Y:S01]  /*1a50*/  IMAD.WIDE R22, R23, 0x40, R18 ;  /* 0x0000004017167825 */ /* 0x000fe200078e0212 */
[----:B------:R-:W-:Y:S02]  /*1a60*/  IADD3 R28, P2, R156, R28, RZ ;  /* 0x0000001c9c1c7210 */ /* 0x000fe40007f5e0ff */
[----:B------:R-:W-:Y:S02]  /*1a70*/  SHF.R.S32.HI R17, RZ, 0x1f, R156 ;  /* 0x0000001fff117819 */ /* 0x000fe4000001149c */
[----:B------:R-:W-:-:S02]  /*1a80*/  LOP3.LUT R25, R25, 0x1c0, RZ, 0xc0, !PT ;  /* 0x000001c019197812 */ /* 0x000fc400078ec0ff */
[----:B------:R-:W-:Y:S01]  /*1a90*/  IADD3 R24, P1, R156, R24, RZ ;  /* 0x000000189c187210 */ /* 0x000fe20007f3e0ff */
[----:B------:R-:W-:Y:S01]  /*1aa0*/  IMAD.X R29, R17, 0x1, R14, P2 ;  /* 0x00000001111d7824 */ /* 0x000fe200010e060e */
[----:B------:R-:W-:Y:S02]  /*1ab0*/  LEA.HI R14, R21, R12, RZ, 0x3 ;  /* 0x0000000c150e7211 */ /* 0x000fe400078f18ff */
[----:B------:R-:W-:Y:S01]  /*1ac0*/  LOP3.LUT R13, R25, 0x38, R156, 0xf8, !PT ;  /* 0x00000038190d7812 */ /* 0x000fe200078ef89c */
[----:B------:R-:W-:Y:S01]  /*1ad0*/  IMAD.WIDE.U32 R28, R2, c[0x0][0x1b8], R28 ;  /* 0x00006e00021c7a25 */ /* 0x000fe200078e001c */
[----:B------:R-:W-:Y:S02]  /*1ae0*/  SHF.R.U32.HI R6, RZ, 0x3, R25 ;  /* 0x00000003ff067819 */ /* 0x000fe40000011619 */
[----:B------:R-:W-:Y:S01]  /*1af0*/  IADD3 R26, P3, R156, R26, RZ ;  /* 0x0000001a9c1a7210 */ /* 0x000fe20007f7e0ff */
[----:B------:R-:W-:Y:S01]  /*1b00*/  IMAD.X R25, R17, 0x1, R15, P1 ;  /* 0x0000000111197824 */ /* 0x000fe200008e060f */
[----:B------:R-:W-:-:S02]  /*1b10*/  LOP3.LUT R15, R14, 0xfffffff8, RZ, 0xc0, !PT ;  /* 0xfffffff80e0f7812 */ /* 0x000fc400078ec0ff */
[----:B------:R-:W-:Y:S01]  /*1b20*/  IADD3 R32, P1, R18, R11, RZ ;  /* 0x0000000b12207210 */ /* 0x000fe20007f3e0ff */
[----:B------:R-:W-:Y:S01]  /*1b30*/  IMAD.X R27, R17, 0x1, R10, P3 ;  /* 0x00000001111b7824 */ /* 0x000fe200018e060a */
[----:B------:R-:W-:Y:S01]  /*1b40*/  LOP3.LUT R6, R13, R6, RZ, 0x3c, !PT ;  /* 0x000000060d067212 */ /* 0x000fe200078e3cff */
[----:B------:R-:W-:Y:S01]  /*1b50*/  IMAD R13, R4, c[0x0][0x1b8], RZ ;  /* 0x00006e00040d7a24 */ /* 0x000fe200078e02ff */
[----:B------:R-:W-:Y:S01]  /*1b60*/  IADD3 R12, R12, -R15, RZ ;  /* 0x8000000f0c0c7210 */ /* 0x000fe20007ffe0ff */
[----:B------:R-:W-:Y:S01]  /*1b70*/  IMAD.X R9, R19, 0x1, R9, P1 ;  /* 0x0000000113097824 */ /* 0x000fe200008e0609 */
[----:B------:R-:W-:Y:S01]  /*1b80*/  SHF.R.S32.HI R4, RZ, 0x1f, R16 ;  /* 0x0000001fff047819 */ /* 0x000fe20000011410 */
[----:B------:R-:W-:Y:S01]  /*1b90*/  IMAD R13, R2, c[0x0][0x1bc], R13 ;  /* 0x00006f00020d7a24 */ /* 0x000fe200078e020d */
[----:B------:R-:W-:Y:S01]  /*1ba0*/  R2P PR, R12, 0x6 ;  /* 0x000000060c007804 */ /* 0x000fe20000000000 */
[----:B------:R-:W-:Y:S01]  /*1bb0*/  IMAD R9, R9, c[0x0][0x1a0], RZ ;  /* 0x0000680009097a24 */ /* 0x000fe200078e02ff */
[----:B------:R-:W-:Y:S01]  /*1bc0*/  ISETP.GE.AND P3, PT, R18, R146, PT ;  /* 0x000000921200720c */ /* 0x000fe20003f66270 */
[----:B------:R-:W-:Y:S01]  /*1bd0*/  IMAD.IADD R29, R29, 0x1, R13 ;  /* 0x000000011d1d7824 */ /* 0x000fe200078e020d */
[----:B------:R-:W-:Y:S01]  /*1be0*/  LOP3.LUT R153, R6, 0xfffffe00, R153, 0xf8, !PT ;  /* 0xfffffe0006997812 */ /* 0x000fe200078ef899 */
[----:B------:R-:W-:Y:S01]  /*1bf0*/  IMAD R9, R32, c[0x0][0x1a4], R9 ;  /* 0x0000690020097a24 */ /* 0x000fe200078e0209 */
[----:B------:R-:W-:Y:S01]  /*1c00*/  IADD3 R155, R156, 0x40, RZ ;  /* 0x000000409c9b7810 */ /* 0x000fe20007ffe0ff */
[----:B------:R-:W-:Y:S01]  /*1c10*/  IMAD.WIDE.U32 R32, R32, c[0x0][0x1a0], R28 ;  /* 0x0000680020207a25 */ /* 0x000fe200078e001c */
[----:B------:R-:W-:-:S02]  /*1c20*/  LEA.HI R29, R0, R35, RZ, 0x5 ;  /* 0x00000023001d7211 */ /* 0x000fc400078f28ff */
[----:B------:R-:W-:Y:S01]  /*1c30*/  SHF.L.U32 R153, R153, 0x1, RZ ;  /* 0x0000000199997819 */ /* 0x000fe200000006ff */
[----:B------:R-:W-:Y:S01]  /*1c40*/  IMAD R21, R4, c[0x0][0x1a8], RZ ;  /* 0x00006a0004157a24 */ /* 0x000fe200078e02ff */
[----:B------:R-:W-:Y:S01]  /*1c50*/  LOP3.LUT R2, R29, 0xffffffe0, RZ, 0xc0, !PT ;  /* 0xffffffe01d027812 */ /* 0x000fe200078ec0ff */
[----:B------:R-:W-:Y:S01]  /*1c60*/  IMAD R11, R19, c[0x0][0x198], RZ ;  /* 0x00006600130b7a24 */ /* 0x000fe200078e02ff */
[----:B------:R-:W-:Y:S01]  /*1c70*/  MOV R4, 0x10 ;  /* 0x0000001000047802 */ /* 0x000fe20000000f00 */
[----:B------:R-:W-:Y:S01]  /*1c80*/  IMAD R21, R16, c[0x0][0x1ac], R21 ;  /* 0x00006b0010157a24 */ /* 0x000fe200078e0215 */
[----:B------:R-:W-:Y:S01]  /*1c90*/  SHF.R.S32.HI R29, RZ, 0x5, R29 ;  /* 0x00000005ff1d7819 */ /* 0x000fe2000001141d */
[----:B------:R-:W-:Y:S01]  /*1ca0*/  IMAD.MOV.U32 R0, RZ, RZ, 0x20 ;  /* 0x00000020ff007424 */ /* 0x000fe200078e00ff */
[----:B------:R-:W-:Y:S01]  /*1cb0*/  SEL R4, R4, 0xfffffff0, !P1 ;  /* 0xfffffff004047807 */ /* 0x000fe20004800000 */
[C---:B------:R-:W-:Y:S02]  /*1cc0*/  IMAD R11, R18.reuse, c[0x0][0x19c], R11 ;  /* 0x00006700120b7a24 */ /* 0x040fe400078e020b */
[----:B------:R-:W-:Y:S01]  /*1cd0*/  IMAD.WIDE.U32 R100, R18, c[0x0][0x198], R26 ;  /* 0x0000660012647a25 */ /* 0x000fe200078e001a */
[----:B------:R-:W-:-:S03]  /*1ce0*/  SEL R0, R0, 0xffffffe0, !P2 ;  /* 0xffffffe000007807 */ /* 0x000fc60005000000 */
[----:B------:R-:W-:-:S04]  /*1cf0*/  IMAD.WIDE.U32 R16, R16, c[0x0][0x1a8], R24 ;  /* 0x00006a0010107a25 */ /* 0x000fc800078e0018 */
[----:B------:R-:W-:Y:S02]  /*1d00*/  IMAD.IADD R101, R101, 0x1, R11 ;  /* 0x0000000165657824 */ /* 0x000fe400078e020b */
[----:B------:R-:W-:Y:S02]  /*1d10*/  IMAD.IADD R15, R35, 0x1, -R2 ;  /* 0x00000001230f7824 */ /* 0x000fe400078e0a02 */
[----:B------:R-:W-:Y:S02]  /*1d20*/  IMAD.IADD R21, R17, 0x1, R21 ;  /* 0x0000000111157824 */ /* 0x000fe400078e0215 */
        /* <DEDUP_REMOVED lines=24> */
.L_x_5949:
[----:B------:R-:W-:Y:S05]  /*1eb0*/  BSYNC B0 ;  /* 0x0000000000007941 */ /* 0x000fea0003800000 */
.L_x_5948:
        /* <DEDUP_REMOVED lines=29> */
.L_x_5951:
[----:B------:R-:W-:Y:S05]  /*2090*/  BSYNC B0 ;  /* 0x0000000000007941 */ /* 0x000fea0003800000 */
.L_x_5950:
        /* <DEDUP_REMOVED lines=29> */
.L_x_5953:
[----:B------:R-:W-:Y:S05]  /*2270*/  BSYNC B0 ;  /* 0x0000000000007941 */ /* 0x000fea0003800000 */
.L_x_5952:
        /* <DEDUP_REMOVED lines=28> */
.L_x_5955:
[----:B------:R-:W-:Y:S05]  /*2440*/  BSYNC B0 ;  /* 0x0000000000007941 */ /* 0x000fea0003800000 */
.L_x_5954:
        /* <DEDUP_REMOVED lines=23> */
.L_x_5957:
[----:B------:R-:W-:Y:S05]  /*25c0*/  BSYNC B0 ;  /* 0x0000000000007941 */ /* 0x000fea0003800000 */
.L_x_5956:
        /* <DEDUP_REMOVED lines=25> */
.L_x_5959:
[----:B------:R-:W-:Y:S05]  /*2760*/  BSYNC B0 ;  /* 0x0000000000007941 */ /* 0x000fea0003800000 */
.L_x_5958:
[----:B------:R-:W-:Y:S01]  /*2770*/  ISETP.GE.AND P1, PT, R9, R8, PT ;  /* 0x000000080900720c */ /* 0x000fe20003f26270 */
[----:B------:R-:W-:-:S12]  /*2780*/  BSSY B0, `(.L_x_5960) ;  /* 0x0000016000007945 */ /* 0x000fd80003800000 */
[----:B------:R-:W-:Y:S05]  /*2790*/  @P1 BRA `(.L_x_5961) ;  /* 0x0000014000001947 */ /* 0x000fea0003800000 */
[----:B------:R-:W-:Y:S01]  /*27a0*/  ISETP.GE.AND P2, PT, R156, c[0x0][0x220], PT ;  /* 0x000088009c007a0c */ /* 0x000fe20003f46270 */
[----:B------:R-:W-:Y:S01]  /*27b0*/  IMAD.MOV.U32 R10, RZ, RZ, c[0x0][0x19c] ;  /* 0x00006700ff0a7624 */ /* 0x000fe200078e00ff */
[C---:B--23--:R-:W-:Y:S02]  /*27c0*/  LEA R17, P3, R6.reuse, R100, 0x5 ;  /* 0x0000006406117211 */ /* 0x04cfe400078628ff */
        /* <DEDUP_REMOVED lines=17> */
.L_x_5961:
[----:B------:R-:W-:Y:S05]  /*28e0*/  BSYNC B0 ;  /* 0x0000000000007941 */ /* 0x000fea0003800000 */
.L_x_5960:
        /* <DEDUP_REMOVED lines=24> */
.L_x_5963:
[----:B------:R-:W-:Y:S05]  /*2a70*/  BSYNC B0 ;  /* 0x0000000000007941 */ /* 0x000fea0003800000 */
.L_x_5962:
        /* <DEDUP_REMOVED lines=17> */
[----:B------:R-:W-:Y:S01]  /*2b90*/  @!P2 IMAD.MOV.U32 R166, RZ, RZ, R168 ;  /* 0x000000ffffa6a224 */ /* 0x000fe200078e00a8 */
[----:B------:R1:W-:Y:S04]  /*2ba0*/  @P2 STS.128 [R153+0x8000], RZ ;  /* 0x008000ff99002388 */ /* 0x0003e80000000c00 */
[----:B------:R-:W-:Y:S01]  /*2bb0*/  @!PT LDS RZ, [RZ] ;  /* 0x00000000fffff984 */ /* 0x000fe20000000800 */
[----:B------:R-:W-:Y:S01]  /*2bc0*/  @!PT LDS RZ, [RZ] ;  /* 0x00000000fffff984 */ /* 0x000fe20000000800 */
[----:B------:R-:W-:Y:S01]  /*2bd0*/  @!PT LDS RZ, [RZ] ;  /* 0x00000000fffff984 */ /* 0x000fe20000000800 */
[----:B------:R1:W-:Y:S04]  /*2be0*/  @!P2 LDGSTS.E.BYPASS.LTC128B.128 [R153+0x8000], [R166.64] ;  /* 0x08000000a699afae */ /* 0x0003e8000b901d48 */
[----:B------:R1:W-:Y:S01]  /*2bf0*/  @P1 STS.128 [R153+0xa000], RZ ;  /* 0x00a000ff99001388 */ /* 0x0003e20000000c00 */
[----:B------:R-:W-:Y:S05]  /*2c00*/  @P1 BRA `(.L_x_5965) ;  /* 0x0000005000001947 */ /* 0x000fea0003800000 */
[----:B-1----:R-:W-:-:S05]  /*2c10*/  MOV R166, R168 ;  /* 0x000000a800a67202 */ /* 0x002fca0000000f00 */
[----:B------:R-:W-:Y:S01]  /*2c20*/  @!PT LDS RZ, [RZ] ;  /* 0x00000000fffff984 */ /* 0x000fe20000000800 */
[----:B------:R-:W-:Y:S01]  /*2c30*/  @!PT LDS RZ, [RZ] ;  /* 0x00000000fffff984 */ /* 0x000fe20000000800 */
[----:B------:R-:W-:Y:S01]  /*2c40*/  @!PT LDS RZ, [RZ] ;  /* 0x00000000fffff984 */ /* 0x000fe20000000800 */
[----:B------:R1:W-:Y:S02]  /*2c50*/  LDGSTS.E.BYPASS.LTC128B.128 [R153+0xa000], [R166.64+0x80] ;  /* 0x0a000080a6997fae */ /* 0x0003e4000b901d48 */
.L_x_5965:
[----:B------:R-:W-:Y:S05]  /*2c60*/  BSYNC B0 ;  /* 0x0000000000007941 */ /* 0x000fea0003800000 */
.L_x_5964:
        /* <DEDUP_REMOVED lines=10> */
[C---:B--23--:R-:W-:Y:S01]  /*2d10*/  @!P2 LEA R16, P3, R151.reuse, R168, 0x1 ;  /* 0x000000a89710a211 */ /* 0x04cfe200078608ff */
        /* <DEDUP_REMOVED lines=14> */
.L_x_5967:
[----:B------:R-:W-:Y:S05]  /*2e00*/  BSYNC B0 ;  /* 0x0000000000007941 */ /* 0x000fea0003800000 */
.L_x_5966:
        /* <DEDUP_REMOVED lines=9> */
[----:B--23--:R-:W-:-:S07]  /*2ea0*/  SHF.L.U64.HI R16, R10, R9, c[0x0][0x1a4] ;  /* 0x000069000a107619 */ /* 0x00cfce0000010209 */
        /* <DEDUP_REMOVED lines=15> */
.L_x_5969:
[----:B------:R-:W-:Y:S05]  /*2fa0*/  BSYNC B0 ;  /* 0x0000000000007941 */ /* 0x000fea0003800000 */
.L_x_5968:
        /* <DEDUP_REMOVED lines=8> */
[----:B------:R1:W-:Y:S02]  /*3030*/  @P2 STS.128 [R153+0x9800], RZ ;  /* 0x009800ff99002388 */ /* 0x0003e40000000c00 */
[----:B-1----:R-:W-:Y:S02]  /*3040*/  @!P2 MOV R166, R168 ;  /* 0x000000a800a6a202 */ /* 0x002fe40000000f00 */
[----:B------:R-:W-:-:S03]  /*3050*/  @!P2 IMAD R8, R8, 0x60, RZ ;  /* 0x000000600808a824 */ /* 0x000fc600078e02ff */
[----:B--23--:R-:W-:-:S05]  /*3060*/  @!P2 IMAD.WIDE.U32 R16, R10, 0x60, R166 ;  /* 0x000000600a10a825 */ /* 0x00cfca00078e00a6 */
[----:B------:R-:W-:-:S05]  /*3070*/  @!P2 IADD3 R17, R17, R8, RZ ;  /* 0x000000081111a210 */ /* 0x000fca0007ffe0ff */
[----:B------:R-:W-:Y:S01]  /*3080*/  @!PT LDS RZ, [RZ] ;  /* 0x00000000fffff984 */ /* 0x000fe20000000800 */
[----:B------:R-:W-:Y:S01]  /*3090*/  @!PT LDS RZ, [RZ] ;  /* 0x00000000fffff984 */ /* 0x000fe20000000800 */
[----:B------:R-:W-:Y:S01]  /*30a0*/  @!PT LDS RZ, [RZ] ;  /* 0x00000000fffff984 */ /* 0x000fe20000000800 */
[----:B------:R1:W-:Y:S04]  /*30b0*/  @!P2 LDGSTS.E.BYPASS.LTC128B.128 [R153+0x9800], [R16.64] ;  /* 0x098000001099afae */ /* 0x0003e8000b901d48 */
[----:B------:R1:W-:Y:S01]  /*30c0*/  @P1 STS.128 [R153+0xb800], RZ ;  /* 0x00b800ff99001388 */ /* 0x0003e20000000c00 */
[----:B------:R-:W-:Y:S05]  /*30d0*/  @P1 BRA `(.L_x_5971) ;  /* 0x0000009000001947 */ /* 0x000fea0003800000 */
[----:B------:R-:W-:Y:S01]  /*30e0*/  MOV R166, R168 ;  /* 0x000000a800a67202 */ /* 0x000fe20000000f00 */
[----:B------:R-:W-:Y:S02]  /*30f0*/  ULDC UR4, c[0x0][0x1a4] ;  /* 0x0000690000047ab9 */ /* 0x000fe40000000800 */
[----:B------:R-:W-:Y:S02]  /*3100*/  UIMAD UR4, UR4, 0x60, URZ ;  /* 0x00000060040478a4 */ /* 0x000fe4000f8e023f */
[----:B------:R-:W-:-:S05]  /*3110*/  IMAD.WIDE.U32 R8, R10, 0x60, R166 ;  /* 0x000000600a087825 */ /* 0x000fca00078e00a6 */
[----:B------:R-:W-:-:S05]  /*3120*/  IADD3 R9, R9, UR4, RZ ;  /* 0x0000000409097c10 */ /* 0x000fca000fffe0ff */
[----:B------:R-:W-:Y:S01]  /*3130*/  @!PT LDS RZ, [RZ] ;  /* 0x00000000fffff984 */ /* 0x000fe20000000800 */
[----:B------:R-:W-:Y:S01]  /*3140*/  @!PT LDS RZ, [RZ] ;  /* 0x00000000fffff984 */ /* 0x000fe20000000800 */
[----:B------:R-:W-:Y:S01]  /*3150*/  @!PT LDS RZ, [RZ] ;  /* 0x00000000fffff984 */ /* 0x000fe20000000800 */
[----:B------:R2:W-:Y:S02]  /*3160*/  LDGSTS.E.BYPASS.LTC128B.128 [R153+0xb800], [R8.64+0x80] ;  /* 0x0b80008008997fae */ /* 0x0005e4000b901d48 */
.L_x_5971:
[----:B------:R-:W-:Y:S05]  /*3170*/  BSYNC B0 ;  /* 0x0000000000007941 */ /* 0x000fea0003800000 */
.L_x_5970:
[----:B------:R-:W-:Y:S01]  /*3180*/  LEA.HI R144, R5, R5, RZ, 0x1 ;  /* 0x0000000505907211 */ /* 0x000fe200078f08ff */
[C---:B--2---:R-:W-:Y:S01]  /*3190*/  IMAD.SHL.U32 R8, R3.reuse, 0x40, RZ ;  /* 0x0000004003087824 */ /* 0x044fe200078e00ff */
        /* <DEDUP_REMOVED lines=9> */
[----:B------:R-:W-:Y:S01]  /*3230*/  IMAD.IADD R35, R2, 0x1, R35 ;  /* 0x0000000102237824 */ /* 0x000fe200078e0223 */
        /* <DEDUP_REMOVED lines=10> */
[C---:B------:R-:W-:Y:S01]  /*32e0*/  IMAD.IADD R145, R5.reuse, 0x1, R10 ;  /* 0x0000000105917824 */ /* 0x040fe200078e020a */
[----:B------:R-:W-:Y:S01]  /*32f0*/  LOP3.LUT R5, R5, R34, RZ, 0xfc, !PT ;  /* 0x0000002205057212 */ /* 0x000fe200078efcff */
        /* <DEDUP_REMOVED lines=9> */
[----:B------:R-:W5:Y:S01]  /*3390*/  LDSM.16.M88.4 R20, [R144+0x4800] ;  /* 0x004800009014783b */ /* 0x000f620000000200 */
[----:B------:R-:W-:Y:S01]  /*33a0*/  IMAD R141, R0, 0x2, R145 ;  /* 0x00000002008d7824 */ /* 0x000fe200078e0291 */
[----:B------:R-:W-:Y:S01]  /*33b0*/  IADD3 R134, R142, 0x800, RZ ;  /* 0x000008008e867810 */ /* 0x000fe20007ffe0ff */
[----:B------:R-:W-:Y:S01]  /*33c0*/  IMAD R140, R0, 0x2, R143 ;  /* 0x00000002008c7824 */ /* 0x000fe200078e028f */
[----:B------:R-:W1:Y:S01]  /*33d0*/  LDSM.16.M88.4 R12, [R144+0x5000] ;  /* 0x00500000900c783b */ /* 0x000e620000000200 */
[----:B------:R-:W-:-:S02]  /*33e0*/  SEL R3, R3, 0xffffffc0, !P2 ;  /* 0xffffffc003037807 */ /* 0x000fc40005000000 */
[C---:B------:R-:W-:Y:S01]  /*33f0*/  IADD3 R133, R142.reuse, 0x1000, RZ ;  /* 0x000010008e857810 */ /* 0x040fe20007ffe0ff */
[----:B------:R-:W3:Y:S01]  /*3400*/  LDSM.16.M88.4 R80, [R144+0x5800] ;  /* 0x005800009050783b */ /* 0x000ee20000000200 */
[----:B------:R-:W-:Y:S01]  /*3410*/  IADD3 R132, R142, 0x1800, RZ ;  /* 0x000018008e847810 */ /* 0x000fe20007ffe0ff */
[----:B------:R-:W-:Y:S01]  /*3420*/  IMAD.IADD R138, R144, 0x1, R3 ;  /* 0x00000001908a7824 */ /* 0x000fe200078e0203 */
[C---:B------:R-:W-:Y:S01]  /*3430*/  IADD3 R130, R142.reuse, 0x2000, RZ ;  /* 0x000020008e827810 */ /* 0x040fe20007ffe0ff */
[----:B------:R-:W-:Y:S01]  /*3440*/  LDSM.16.M88.4 R76, [R142] ;  /* 0x000000008e4c783b */ /* 0x000fe20000000200 */
[----:B------:R-:W-:Y:S01]  /*3450*/  IMAD.IADD R131, R3, 0x1, R142 ;  /* 0x0000000103837824 */ /* 0x000fe200078e028e */
[C---:B------:R-:W-:Y:S01]  /*3460*/  IADD3 R129, R142.reuse, 0x2800, RZ ;  /* 0x000028008e817810 */ /* 0x040fe20007ffe0ff */
[----:B------:R-:W-:Y:S01]  /*3470*/  IMAD R3, R29, 0x10, R88 ;  /* 0x000000101d037824 */ /* 0x000fe200078e0258 */
[----:B------:R-:W4:Y:S01]  /*3480*/  LDSM.16.M88.4 R68, [R143] ;  /* 0x000000008f44783b */ /* 0x000f220000000200 */
[----:B------:R-:W-:-:S02]  /*3490*/  IADD3 R128, R142, 0x3000, RZ ;  /* 0x000030008e807810 */ /* 0x000fc40007ffe0ff */
[----:B------:R-:W-:Y:S01]  /*34a0*/  IADD3 R102, R142, 0x3800, RZ ;  /* 0x000038008e667810 */ /* 0x000fe20007ffe0ff */
[----:B------:R-:W1:Y:S01]  /*34b0*/  LDSM.16.M88.4 R72, [R142+0x800] ;  /* 0x000800008e48783b */ /* 0x000e620000000200 */
[----:B------:R-:W-:-:S03]  /*34c0*/  IADD3 R124, R3, 0x1, R152 ;  /* 0x00000001037c7810 */ /* 0x000fc60007ffe098 */
[----:B------:R-:W3:Y:S01]  /*34d0*/  LDSM.16.M88.4 R44, [R142+0x1000] ;  /* 0x001000008e2c783b */ /* 0x000ee20000000200 */
[----:B------:R-:W-:-:S03]  /*34e0*/  IADD3 R124, R31, R124, -R89 ;  /* 0x0000007c1f7c7210 */ /* 0x000fc60007ffe859 */
[----:B------:R-:W3:Y:S01]  /*34f0*/  LDSM.16.M88.4 R84, [R142+0x1800] ;  /* 0x001800008e54783b */ /* 0x000ee20000000200 */
[----:B------:R-:W-:-:S03]  /*3500*/  IADD3 R124, R124, c[0x0][0x2e8], RZ ;  /* 0x0000ba007c7c7a10 */ /* 0x000fc60007ffe0ff */
[----:B------:R-:W-:Y:S01]  /*3510*/  LDSM.16.M88.4 R56, [R138+0x4000] ;  /* 0x004000008a38783b */ /* 0x000fe20000000200 */
[C---:B--2---:R-:W-:Y:S03]  /*3520*/  HMMA.16816.F32.BF16 R40, R64.reuse, R36, RZ ;  /* 0x000000244028723c */ /* 0x044fe600000418ff */
[----:B------:R-:W2:Y:S04]  /*3530*/  LDSM.16.M88.4 R60, [R141] ;  /* 0x000000008d3c783b */ /* 0x000ea80000000200 */
[----:B------:R-:W2:Y:S01]  /*3540*/  LDSM.16.M88.4 R52, [R138+0x4800] ;  /* 0x004800008a34783b */ /* 0x000ea20000000200 */
[C---:B------:R-:W-:Y:S03]  /*3550*/  HMMA.16816.F32.BF16 R36, R64.reuse, R38, RZ ;  /* 0x000000264024723c */ /* 0x040fe600000418ff */
[----:B------:R-:W2:Y:S05]  /*3560*/  LDSM.16.M88.4 R48, [R138+0x5000] ;  /* 0x005000008a30783b */ /* 0x000eaa0000000200 */
[C---:B-1---5:R-:W-:Y:S08]  /*3570*/  HMMA.16816.F32.BF16 R24, R64.reuse, R20, RZ ;  /* 0x000000144018723c */ /* 0x062ff000000418ff */
[C---:B---3--:R-:W-:Y:S08]  /*3580*/  HMMA.16816.F32.BF16 R16, R64.reuse, R12, RZ ;  /* 0x0000000c4010723c */ /* 0x048ff000000418ff */
[C---:B------:R-:W-:Y:S08]  /*3590*/  HMMA.16816.F32.BF16 R20, R64.reuse, R22, RZ ;  /* 0x000000164014723c */ /* 0x040ff000000418ff */
[C---:B------:R-:W-:Y:S08]  /*35a0*/  HMMA.16816.F32.BF16 R12, R64.reuse, R14, RZ ;  /* 0x0000000e400c723c */ /* 0x040ff000000418ff */
[C---:B------:R-:W-:Y:S08]  /*35b0*/  HMMA.16816.F32.BF16 R8, R64.reuse, R80, RZ ;  /* 0x000000504008723c */ /* 0x040ff000000418ff */
[----:B------:R-:W-:Y:S01]  /*35c0*/  HMMA.16816.F32.BF16 R64, R64, R82, RZ ;  /* 0x000000524040723c */ /* 0x000fe200000418ff */
[----:B------:R-:W-:Y:S07]  /*35d0*/  LDSM.16.M88.4 R80, [R140] ;  /* 0x000000008c50783b */ /* 0x000fee0000000200 */
[C---:B----4-:R-:W-:Y:S08]  /*35e0*/  HMMA.16816.F32.BF16 R40, R68.reuse, R76, R40 ;  /* 0x0000004c4428723c */ /* 0x050ff00000041828 */
[C---:B------:R-:W-:Y:S01]  /*35f0*/  HMMA.16816.F32.BF16 R36, R68.reuse, R78, R36 ;  /* 0x0000004e4424723c */ /* 0x040fe20000041824 */
[----:B------:R-:W-:Y:S07]  /*3600*/  LDSM.16.M88.4 R76, [R131] ;  /* 0x00000000834c783b */ /* 0x000fee0000000200 */
        /* <DEDUP_REMOVED lines=8> */
[----:B------:R-:W3:Y:S07]  /*3690*/  LDSM.16.M88.4 R64, [R131+0x1000] ;  /* 0x001000008340783b */ /* 0x000eee0000000200 */
[C---:B--2---:R-:W-:Y:S08]  /*36a0*/  HMMA.16816.F32.BF16 R40, R60.reuse, R56, R40 ;  /* 0x000000383c28723c */ /* 0x044ff00000041828 */
[C---:B------:R-:W-:Y:S08]  /*36b0*/  HMMA.16816.F32.BF16 R36, R60.reuse, R58, R36 ;  /* 0x0000003a3c24723c */ /* 0x040ff00000041824 */
[C---:B------:R-:W-:Y:S08]  /*36c0*/  HMMA.16816.F32.BF16 R24, R60.reuse, R52, R24 ;  /* 0x000000343c18723c */ /* 0x040ff00000041818 */
[C---:B------:R-:W-:Y:S01]  /*36d0*/  HMMA.16816.F32.BF16 R20, R60.reuse, R54, R20 ;  /* 0x000000363c14723c */ /* 0x040fe20000041814 */
[----:B------:R-:W2:Y:S07]  /*36e0*/  LDSM.16.M88.4 R52, [R131+0x1800] ;  /* 0x001800008334783b */ /* 0x000eae0000000200 */
[C---:B------:R-:W-:Y:S08]  /*36f0*/  HMMA.16816.F32.BF16 R16, R60.reuse, R48, R16 ;  /* 0x000000303c10723c */ /* 0x040ff00000041810 */
[C---:B------:R-:W-:Y:S01]  /*3700*/  HMMA.16816.F32.BF16 R56, R60.reuse, R50, R12 ;  /* 0x000000323c38723c */ /* 0x040fe2000004180c */
[----:B------:R-:W-:Y:S04]  /*3710*/  LDSM.16.M88.4 R12, [R144+0x6000] ;  /* 0x00600000900c783b */ /* 0x000fe80000000200 */
[----:B------:R-:W4:Y:S03]  /*3720*/  LDSM.16.M88.4 R48, [R145+0x2000] ;  /* 0x002000009130783b */ /* 0x000f260000000200 */
[C---:B-1----:R-:W-:Y:S08]  /*3730*/  HMMA.16816.F32.BF16 R8, R60.reuse, R44, R8 ;  /* 0x0000002c3c08723c */ /* 0x042ff00000041808 */
[----:B------:R-:W-:Y:S01]  /*3740*/  HMMA.16816.F32.BF16 R68, R60, R46, R68 ;  /* 0x0000002e3c44723c */ /* 0x000fe20000041844 */
[----:B------:R-:W1:Y:S04]  /*3750*/  LDSM.16.M88.4 R60, [R144+0x6800] ;  /* 0x00680000903c783b */ /* 0x000e680000000200 */
[----:B------:R-:W5:Y:S03]  /*3760*/  LDSM.16.M88.4 R44, [R144+0x7000] ;  /* 0x00700000902c783b */ /* 0x000f660000000200 */
        /* <DEDUP_REMOVED lines=8> */
[C---:B--2---:R-:W-:Y:S01]  /*37f0*/  HMMA.16816.F32.BF16 R76, R80.reuse, R52, R8 ;  /* 0x00000034504c723c */ /* 0x044fe20000041808 */
[----:B------:R-:W2:Y:S07]  /*3800*/  LDSM.16.M88.4 R8, [R142+0x2000] ;  /* 0x002000008e08783b */ /* 0x000eae0000000200 */
[----:B------:R-:W-:Y:S01]  /*3810*/  HMMA.16816.F32.BF16 R68, R80, R54, R68 ;  /* 0x000000365044723c */ /* 0x000fe20000041844 */
[----:B------:R-:W2:Y:S04]  /*3820*/  LDSM.16.M88.4 R80, [R142+0x2800] ;  /* 0x002800008e50783b */ /* 0x000ea80000000200 */
[----:B------:R-:W2:Y:S03]  /*3830*/  LDSM.16.M88.4 R52, [R142+0x3000] ;  /* 0x003000008e34783b */ /* 0x000ea60000000200 */
[C---:B----4-:R-:W-:Y:S08]  /*3840*/  HMMA.16816.F32.BF16 R40, R48.reuse, R12, R40 ;  /* 0x0000000c3028723c */ /* 0x050ff00000041828 */
[C---:B------:R-:W-:Y:S01]  /*3850*/  HMMA.16816.F32.BF16 R36, R48.reuse, R14, R36 ;  /* 0x0000000e3024723c */ /* 0x040fe20000041824 */
[----:B------:R-:W-:Y:S07]  /*3860*/  LDSM.16.M88.4 R12, [R142+0x3800] ;  /* 0x003800008e0c783b */ /* 0x000fee0000000200 */
[C---:B-1----:R-:W-:Y:S08]  /*3870*/  HMMA.16816.F32.BF16 R24, R48.reuse, R60, R24 ;  /* 0x0000003c3018723c */ /* 0x042ff00000041818 */
[C---:B------:R-:W-:Y:S01]  /*3880*/  HMMA.16816.F32.BF16 R20, R48.reuse, R62, R20 ;  /* 0x0000003e3014723c */ /* 0x040fe20000041814 */
[----:B------:R-:W-:Y:S07]  /*3890*/  LDSM.16.M88.4 R60, [R138+0x7000] ;  /* 0x007000008a3c783b */ /* 0x000fee0000000200 */
[C---:B-----5:R-:W-:Y:S08]  /*38a0*/  HMMA.16816.F32.BF16 R16, R48.reuse, R44, R16 ;  /* 0x0000002c3010723c */ /* 0x060ff00000041810 */
[C---:B------:R-:W-:Y:S01]  /*38b0*/  HMMA.16816.F32.BF16 R56, R48.reuse, R46, R56 ;  /* 0x0000002e3038723c */ /* 0x040fe20000041838 */
[----:B------:R-:W-:Y:S07]  /*38c0*/  LDSM.16.M88.4 R44, [R138+0x6000] ;  /* 0x006000008a2c783b */ /* 0x000fee0000000200 */
[C---:B---3--:R-:W-:Y:S08]  /*38d0*/  HMMA.16816.F32.BF16 R76, R48.reuse, R64, R76 ;  /* 0x00000040304c723c */ /* 0x048ff0000004184c */
        /* <DEDUP_REMOVED lines=9> */
[----:B------:R-:W-:Y:S01]  /*3970*/  HMMA.16816.F32.BF16 R80, R72, R54, R56 ;  /* 0x000000364850723c */ /* 0x000fe20000041838 */
[----:B------:R-:W-:Y:S04]  /*3980*/  LDSM.16.M88.4 R56, [R131+0x2000] ;  /* 0x002000008338783b */ /* 0x000fe80000000200 */
[----:B------:R-:W3:Y:S03]  /*3990*/  LDSM.16.M88.4 R52, [R140+0x2000] ;  /* 0x002000008c34783b */ /* 0x000ee60000000200 */
[----:B-1----:R-:W-:Y:S07]  /*39a0*/  HMMA.16816.F32.BF16 R40, R48, R44, R40 ;  /* 0x0000002c3028723c */ /* 0x002fee0000041828 */
[----:B------:R-:W-:Y:S01]  /*39b0*/  SHF.R.S32.HI R44, RZ, 0x1f, R29 ;  /* 0x0000001fff2c7819 */ /* 0x000fe2000001141d */
[----:B------:R-:W-:Y:S03]  /*39c0*/  HMMA.16816.F32.BF16 R76, R72, R12, R76 ;  /* 0x0000000c484c723c */ /* 0x000fe6000004184c */
[----:B------:R-:W-:-:S04]  /*39d0*/  LEA.HI R3, R44, R29, RZ, 0x2 ;  /* 0x0000001d2c037211 */ /* 0x000fc800078f10ff */
[----:B------:R-:W-:Y:S01]  /*39e0*/  LOP3.LUT R44, R3, 0xfffffffc, RZ, 0xc0, !PT ;  /* 0xfffffffc032c7812 */ /* 0x000fe200078ec0ff */
[----:B------:R-:W-:Y:S01]  /*39f0*/  HMMA.16816.F32.BF16 R68, R72, R14, R68 ;  /* 0x0000000e4844723c */ /* 0x000fe20000041844 */
[----:B------:R-:W1:Y:S01]  /*3a00*/  LDSM.16.M88.4 R12, [R131+0x2800] ;  /* 0x00280000830c783b */ /* 0x000e620000000200 */
[----:B------:R-:W-:Y:S02]  /*3a10*/  IADD3 R3, R35, 0x1, RZ ;  /* 0x0000000123037810 */ /* 0x000fe40007ffe0ff */
[----:B------:R-:W-:Y:S01]  /*3a20*/  IMAD.IADD R161, R29, 0x1, -R44 ;  /* 0x000000011da17824 */ /* 0x000fe200078e0a2c */
[----:B------:R-:W-:-:S03]  /*3a30*/  IADD3 R29, R35, 0x10, RZ ;  /* 0x00000010231d7810 */ /* 0x000fc60007ffe0ff */
[C---:B--2---:R-:W-:Y:S08]  /*3a40*/  HMMA.16816.F32.BF16 R24, R48.reuse, R8, R24 ;  /* 0x000000083018723c */ /* 0x044ff00000041818 */
[----:B------:R-:W-:Y:S01]  /*3a50*/  HMMA.16816.F32.BF16 R20, R48, R10, R20 ;  /* 0x0000000a3014723c */ /* 0x000fe20000041814 */
[----:B------:R-:W2:Y:S07]  /*3a60*/  LDSM.16.M88.4 R8, [R131+0x3000] ;  /* 0x003000008308783b */ /* 0x000eae0000000200 */
[----:B---3--:R-:W-:Y:S08]  /*3a70*/  HMMA.16816.F32.BF16 R40, R52, R56, R40 ;  /* 0x000000383428723c */ /* 0x008ff00000041828 */
[C---:B------:R-:W-:Y:S07]  /*3a80*/  HMMA.16816.F32.BF16 R36, R48.reuse, R46, R36 ;  /* 0x0000002e3024723c */ /* 0x040fee0000041824 */
[C---:B------:R-:W-:Y:S01]  /*3a90*/  IADD3 R46, R124.reuse, 0x8, RZ ;  /* 0x000000087c2e7810 */ /* 0x040fe20007ffe0ff */
[----:B------:R-:W-:Y:S01]  /*3aa0*/  HMMA.16816.F32.BF16 R16, R48, R60, R16 ;  /* 0x0000003c3010723c */ /* 0x000fe20000041810 */
[----:B------:R-:W-:-:S02]  /*3ab0*/  IMNMX R124, R124, R31, PT ;  /* 0x0000001f7c7c7217 */ /* 0x000fc40003800200 */
[----:B------:R-:W-:Y:S02]  /*3ac0*/  IMNMX R103, R46, R31, PT ;  /* 0x0000001f2e677217 */ /* 0x000fe40003800200 */
[-C--:B------:R-:W-:Y:S02]  /*3ad0*/  ISETP.GE.AND P3, PT, R35, R124.reuse, PT ;  /* 0x0000007c2300720c */ /* 0x080fe40003f66270 */
[C---:B------:R-:W-:Y:S01]  /*3ae0*/  ISETP.GE.AND P4, PT, R3.reuse, R124, PT ;  /* 0x0000007c0300720c */ /* 0x040fe20003f86270 */
[----:B-1----:R-:W-:Y:S01]  /*3af0*/  HMMA.16816.F32.BF16 R24, R52, R12, R24 ;  /* 0x0000000c3418723c */ /* 0x002fe20000041818 */
[----:B------:R-:W-:Y:S02]  /*3b00*/  FSEL R40, R40, -INF , !P3 ;  /* 0xff80000028287808 */ /* 0x000fe40005800000 */
[----:B------:R-:W-:Y:S02]  /*3b10*/  ISETP.GE.AND P1, PT, R3, R103, PT ;  /* 0x000000670300720c */ /* 0x000fe40003f26270 */
[----:B------:R-:W-:-:S02]  /*3b20*/  IADD3 R3, R35, 0x8, RZ ;  /* 0x0000000823037810 */ /* 0x000fc40007ffe0ff */
[----:B------:R-:W-:Y:S01]  /*3b30*/  IADD3 R12, R35, 0x9, RZ ;  /* 0x00000009230c7810 */ /* 0x000fe20007ffe0ff */
[----:B------:R-:W-:Y:S01]  /*3b40*/  HMMA.16816.F32.BF16 R20, R52, R14, R20 ;  /* 0x0000000e3414723c */ /* 0x000fe20000041814 */
[CC--:B------:R-:W-:Y:S02]  /*3b50*/  ISETP.GE.AND P2, PT, R3.reuse, R124.reuse, PT ;  /* 0x0000007c0300720c */ /* 0x0c0fe40003f46270 */
[C---:B------:R-:W-:Y:S02]  /*3b60*/  ISETP.GE.AND P5, PT, R12.reuse, R124, PT ;  /* 0x0000007c0c00720c */ /* 0x040fe40003fa6270 */
[-C--:B------:R-:W-:Y:S02]  /*3b70*/  ISETP.GE.AND P3, PT, R12, R103.reuse, PT ;  /* 0x000000670c00720c */ /* 0x080fe40003f66270 */
[----:B------:R-:W1:Y:S01]  /*3b80*/  LDSM.16.M88.4 R12, [R131+0x3800] ;  /* 0x00380000830c783b */ /* 0x000e620000000200 */
[----:B------:R-:W-:Y:S01]  /*3b90*/  HMMA.16816.F32.BF16 R80, R48, R62, R80 ;  /* 0x0000003e3050723c */ /* 0x000fe20000041850 */
[----:B------:R-:W-:Y:S01]  /*3ba0*/  ISETP.GE.AND P6, PT, R3, R103, PT ;  /* 0x000000670300720c */ /* 0x000fe20003fc6270 */
[----:B------:R-:W-:-:S04]  /*3bb0*/  DEPBAR.LE SB0, 0x0 ;  /* 0x000080000000791a */ /* 0x000fc80000000000 */
[----:B------:R-:W-:Y:S02]  /*3bc0*/  IADD3 R3, R35, 0x11, RZ ;  /* 0x0000001123037810 */ /* 0x000fe40007ffe0ff */
[----:B------:R-:W-:Y:S01]  /*3bd0*/  HMMA.16816.F32.BF16 R36, R52, R58, R36 ;  /* 0x0000003a3424723c */ /* 0x000fe20000041824 */
[----:B------:R-:W-:Y:S02]  /*3be0*/  FSEL R41, R41, -INF , !P4 ;  /* 0xff80000029297808 */ /* 0x000fe40006000000 */
[-C--:B------:R-:W-:Y:S02]  /*3bf0*/  ISETP.GE.AND P4, PT, R35, R103.reuse, PT ;  /* 0x000000672300720c */ /* 0x080fe40003f86270 */
[----:B------:R-:W-:Y:S02]  /*3c00*/  FSEL R43, R43, -INF , !P1 ;  /* 0xff8000002b2b7808 */ /* 0x000fe40004800000 */
[----:B------:R-:W-:Y:S01]  /*3c10*/  ISETP.GE.AND P1, PT, R3, R103, PT ;  /* 0x000000670300720c */ /* 0x000fe20003f26270 */
[----:B------:R-:W-:Y:S01]  /*3c20*/  HMMA.16816.F32.BF16 R76, R48, R64, R76 ;  /* 0x00000040304c723c */ /* 0x000fe2000004184c */
[----:B------:R-:W-:-:S02]  /*3c30*/  FSEL R42, R42, -INF , !P4 ;  /* 0xff8000002a2a7808 */ /* 0x000fc40006000000 */
[----:B------:R-:W-:Y:S02]  /*3c40*/  ISETP.GE.AND P4, PT, R29, R103, PT ;  /* 0x000000671d00720c */ /* 0x000fe40003f86270 */
[----:B------:R-:W-:-:S03]  /*3c50*/  FSEL R27, R27, -INF , !P1 ;  /* 0xff8000001b1b7808 */ /* 0x000fc60004800000 */
[----:B--2---:R-:W-:Y:S07]  /*3c60*/  HMMA.16816.F32.BF16 R16, R52, R8, R16 ;  /* 0x000000083410723c */ /* 0x004fee0000041810 */
[----:B------:R-:W-:Y:S01]  /*3c70*/  IADD3 R8, R35, 0x19, RZ ;  /* 0x0000001923087810 */ /* 0x000fe20007ffe0ff */
[----:B------:R-:W-:Y:S01]  /*3c80*/  HMMA.16816.F32.BF16 R68, R48, R66, R68 ;  /* 0x000000423044723c */ /* 0x000fe20000041844 */
[----:B------:R-:W-:Y:S02]  /*3c90*/  FSEL R36, R36, -INF , !P2 ;  /* 0xff80000024247808 */ /* 0x000fe40005000000 */
[----:B------:R-:W-:Y:S01]  /*3ca0*/  FSEL R44, R37, -INF , !P5 ;  /* 0xff800000252c7808 */ /* 0x000fe20006800000 */
[----:B------:R-:W-:Y:S01]  /*3cb0*/  BAR.SYNC.DEFER_BLOCKING 0x0 ;  /* 0x0000000000007b1d */ /* 0x000fe20000010000 */
        /* <DEDUP_REMOVED lines=10> */
[C---:B------:R-:W-:Y:S02]  /*3d60*/  ISETP.GE.AND P2, PT, R8.reuse, R124, PT ;  /* 0x0000007c0800720c */ /* 0x040fe40003f46270 */
[C---:B------:R-:W-:Y:S01]  /*3d70*/  IADD3 R3, R35.reuse, 0x20, RZ ;  /* 0x0000002023037810 */ /* 0x040fe20007ffe0ff */
[----:B------:R-:W-:Y:S01]  /*3d80*/  HMMA.16816.F32.BF16 R68, R52, R14, R68 ;  /* 0x0000000e3444723c */ /* 0x000fe20000041844 */
[----:B------:R-:W-:Y:S02]  /*3d90*/  IADD3 R10, R35, 0x21, RZ ;  /* 0x00000021230a7810 */ /* 0x000fe40007ffe0ff */
[----:B------:R-:W-:Y:S02]  /*3da0*/  FSEL R24, R25, -INF , !P5 ;  /* 0xff80000019187808 */ /* 0x000fe40006800000 */
[----:B------:R-:W-:-:S02]  /*3db0*/  ISETP.GE.AND P5, PT, R8, R103, PT ;  /* 0x000000670800720c */ /* 0x000fc40003fa6270 */
        /* <DEDUP_REMOVED lines=8> */
[C---:B------:R-:W-:Y:S02]  /*3e40*/  ISETP.GE.AND P3, PT, R10.reuse, R124, PT ;  /* 0x0000007c0a00720c */ /* 0x040fe40003f66270 */
[----:B------:R-:W-:Y:S02]  /*3e50*/  ISETP.GE.AND P2, PT, R10, R103, PT ;  /* 0x000000670a00720c */ /* 0x000fe40003f46270 */
[----:B------:R-:W-:Y:S02]  /*3e60*/  IADD3 R10, R35, 0x31, RZ ;  /* 0x00000031230a7810 */ /* 0x000fe40007ffe0ff */
[----:B------:R-:W-:-:S02]  /*3e70*/  FSEL R9, R26, -INF , !P4 ;  /* 0xff8000001a097808 */ /* 0x000fc40006000000 */
[----:B------:R-:W-:Y:S02]  /*3e80*/  FSEL R164, R81, -INF , !P3 ;  /* 0xff80000051a47808 */ /* 0x000fe40005800000 */
[-C--:B------:R-:W-:Y:S02]  /*3e90*/  ISETP.GE.AND P4, PT, R3, R103.reuse, PT ;  /* 0x000000670300720c */ /* 0x080fe40003f86270 */
[----:B------:R-:W-:Y:S02]  /*3ea0*/  ISETP.GE.AND P3, PT, R10, R103, PT ;  /* 0x000000670a00720c */ /* 0x000fe40003f66270 */
[----:B------:R-:W-:Y:S02]  /*3eb0*/  IADD3 R3, R35, 0x28, RZ ;  /* 0x0000002823037810 */ /* 0x000fe40007ffe0ff */
[----:B------:R-:W-:Y:S02]  /*3ec0*/  FSEL R21, R22, -INF , !P6 ;  /* 0xff80000016157808 */ /* 0x000fe40007000000 */
[----:B------:R-:W-:-:S02]  /*3ed0*/  FSEL R23, R23, -INF , !P5 ;  /* 0xff80000017177808 */ /* 0x000fc40006800000 */
[----:B------:R-:W-:Y:S02]  /*3ee0*/  FSEL R119, R79, -INF , !P3 ;  /* 0xff8000004f777808 */ /* 0x000fe40005800000 */
[C---:B------:R-:W-:Y:S02]  /*3ef0*/  ISETP.GE.AND P5, PT, R3.reuse, R124, PT ;  /* 0x0000007c0300720c */ /* 0x040fe40003fa6270 */
[----:B------:R-:W-:Y:S02]  /*3f00*/  ISETP.GE.AND P6, PT, R3, R103, PT ;  /* 0x000000670300720c */ /* 0x000fe40003fc6270 */
[----:B------:R-:W-:Y:S02]  /*3f10*/  ISETP.GT.AND P3, PT, R154, R147, PT ;  /* 0x000000939a00720c */ /* 0x000fe40003f64270 */
[----:B------:R-:W-:Y:S02]  /*3f20*/  IADD3 R3, R35, 0x30, RZ ;  /* 0x0000003023037810 */ /* 0x000fe40007ffe0ff */
[----:B------:R-:W-:-:S02]  /*3f30*/  FSEL R162, R80, -INF , !P5 ;  /* 0xff80000050a27808 */ /* 0x000fc40006800000 */
[----:B------:R-:W-:Y:S02]  /*3f40*/  FSEL R163, R18, -INF , !P4 ;  /* 0xff80000012a37808 */ /* 0x000fe40006000000 */
[CC--:B------:R-:W-:Y:S02]  /*3f50*/  ISETP.GE.AND P5, PT, R3.reuse, R124.reuse, PT ;  /* 0x0000007c0300720c */ /* 0x0c0fe40003fa6270 */
[----:B------:R-:W-:Y:S02]  /*3f60*/  ISETP.GE.AND P4, PT, R3, R103, PT ;  /* 0x000000670300720c */ /* 0x000fe40003f86270 */
[----:B------:R-:W-:Y:S02]  /*3f70*/  FSEL R169, R19, -INF , !P1 ;  /* 0xff80000013a97808 */ /* 0x000fe40004800000 */
[----:B------:R-:W-:Y:S02]  /*3f80*/  IADD3 R3, R35, 0x38, RZ ;  /* 0x0000003823037810 */ /* 0x000fe40007ffe0ff */
        /* <DEDUP_REMOVED lines=74> */
.L_x_5973:
[----:B------:R-:W-:-:S04]  /*4430*/  LEA R11, -R6, RZ, 0x6 ;  /* 0x000000ff060b7211 */ /* 0x000fc800078e31ff */
[----:B------:R-:W-:Y:S02]  /*4440*/  SHF.R.S32.HI R10, RZ, 0x1f, R11 ;  /* 0x0000001fff0a7819 */ /* 0x000fe4000001140b */
.L_x_5974:
        /* <DEDUP_REMOVED lines=82> */
.L_x_5976:
[----:B------:R-:W-:Y:S05]  /*4970*/  BSYNC B0 ;  /* 0x0000000000007941 */ /* 0x000fea0003800000 */
.L_x_5975:
[----:B------:R-:W0:Y:S01]  /*4980*/  LDGDEPBAR ;  /* 0x00000000000079af */ /* 0x000e220000000000 */
[----:B------:R-:W-:-:S04]  /*4990*/  IADD3 R100, P1, R11, R100, RZ ;  /* 0x000000640b647210 */ /* 0x000fc80007f3e0ff */
[----:B------:R-:W-:Y:S02]  /*49a0*/  IADD3.X R101, R10, R101, RZ, P1, !PT ;  /* 0x000000650a657210 */ /* 0x000fe40000ffe4ff */
.L_x_5972:
        /* <DEDUP_REMOVED lines=32> */
[-C--:B------:R-:W-:Y:S01]  /*4bb0*/  LEA R137, R4, R139.reuse, 0x1 ;  /* 0x0000008b04897211 */ /* 0x080fe200078e08ff */
[----:B------:R-:W2:Y:S01]  /*4bc0*/  SHFL.BFLY PT, R7, R10, 0x2, 0x1f ;  /* 0x0c401f000a077f89 */ /* 0x000ea200000e0000 */
        /* <DEDUP_REMOVED lines=27> */
[--C-:B------:R-:W-:Y:S01]  /*4d80*/  FFMA.FTZ R108, R42, c[0x0][0x23c], -R116.reuse ;  /* 0x00008f002a6c7a23 */ /* 0x100fe20000010874 */
[----:B------:R-:W2:Y:S01]  /*4d90*/  LDSM.16.MT88.4 R36, [R139+0x8000] ;  /* 0x008000008b24783b */ /* 0x000ea20000004200 */
[----:B------:R-:W-:-:S02]  /*4da0*/  FFMA.FTZ R107, R43, c[0x0][0x23c], -R116 ;  /* 0x00008f002b6b7a23 */ /* 0x000fc40000010874 */
[--C-:B------:R-:W-:Y:S01]  /*4db0*/  FFMA.FTZ R106, R31, c[0x0][0x23c], -R116.reuse ;  /* 0x00008f001f6a7a23 */ /* 0x100fe20000010874 */
[----:B------:R-:W-:Y:S01]  /*4dc0*/  MUFU.EX2 R114, R114 ;  /* 0x0000007200727308 */ /* 0x000fe20000000800 */
[----:B------:R-:W-:Y:S02]  /*4dd0*/  FFMA.FTZ R109, R29, c[0x0][0x23c], -R116 ;  /* 0x00008f001d6d7a23 */ /* 0x000fe40000010874 */
[--C-:B------:R-:W-:Y:S02]  /*4de0*/  FFMA.FTZ R111, R34, c[0x0][0x23c], -R125.reuse ;  /* 0x00008f00226f7a23 */ /* 0x100fe4000001087d */
[--C-:B------:R-:W-:Y:S02]  /*4df0*/  FFMA.FTZ R110, R24, c[0x0][0x23c], -R125.reuse ;  /* 0x00008f00186e7a23 */ /* 0x100fe4000001087d */
[--C-:B------:R-:W-:Y:S01]  /*4e00*/  FFMA.FTZ R35, R20, c[0x0][0x23c], -R125.reuse ;  /* 0x00008f0014237a23 */ /* 0x100fe2000001087d */
[----:B------:R-:W3:Y:S01]  /*4e10*/  MUFU.EX2 R113, R113 ;  /* 0x0000007100717308 */ /* 0x000ee20000000800 */
[----:B------:R-:W-:-:S02]  /*4e20*/  FFMA.FTZ R34, R8, c[0x0][0x23c], -R125 ;  /* 0x00008f0008227a23 */ /* 0x000fc4000001087d */
[--C-:B------:R-:W-:Y:S02]  /*4e30*/  FFMA.FTZ R112, R9, c[0x0][0x23c], -R116.reuse ;  /* 0x00008f0009707a23 */ /* 0x100fe40000010874 */
[--C-:B------:R-:W-:Y:S01]  /*4e40*/  FFMA.FTZ R31, R27, c[0x0][0x23c], -R116.reuse ;  /* 0x00008f001b1f7a23 */ /* 0x100fe20000010874 */
[----:B------:R-:W-:Y:S01]  /*4e50*/  LDSM.16.MT88.4 R8, [R136+0x8800] ;  /* 0x008800008808783b */ /* 0x000fe20000004200 */
[--C-:B------:R-:W-:Y:S01]  /*4e60*/  FFMA.FTZ R29, R21, c[0x0][0x23c], -R116.reuse ;  /* 0x00008f00151d7a23 */ /* 0x100fe20000010874 */
[----:B------:R-:W4:Y:S01]  /*4e70*/  MUFU.EX2 R105, R105 ;  /* 0x0000006900697308 */ /* 0x000f220000000800 */
[--C-:B------:R-:W-:Y:S01]  /*4e80*/  FFMA.FTZ R0, R23, c[0x0][0x23c], -R116.reuse ;  /* 0x00008f0017007a23 */ /* 0x100fe20000010874 */
[----:B------:R-:W-:Y:S01]  /*4e90*/  LDSM.16.MT88.4 R24, [R135+0x8800] ;  /* 0x008800008718783b */ /* 0x000fe20000004200 */
        /* <DEDUP_REMOVED lines=8> */
[----:B------:R-:W-:Y:S02]  /*4f20*/  FFMA.FTZ R120, R120, c[0x0][0x23c], -R125 ;  /* 0x00008f0078787a23 */ /* 0x000fe4000001087d */
[----:B------:R-:W3:Y:S01]  /*4f30*/  MUFU.EX2 R107, R107 ;  /* 0x0000006b006b7308 */ /* 0x000ee20000000800 */
[----:B----4-:R-:W-:Y:S01]  /*4f40*/  F2FP.BF16.PACK_AB R86, R104, R105 ;  /* 0x000000696856723e */ /* 0x010fe200000010ff */
[--C-:B------:R-:W-:Y:S02]  /*4f50*/  FFMA.FTZ R119, R119, c[0x0][0x23c], -R116.reuse ;  /* 0x00008f0077777a23 */ /* 0x100fe40000010874 */
[----:B------:R-:W-:Y:S02]  /*4f60*/  FFMA.FTZ R117, R117, c[0x0][0x23c], -R116 ;  /* 0x00008f0075757a23 */ /* 0x000fe40000010874 */
[----:B------:R-:W-:-:S02]  /*4f70*/  FADD.FTZ R114, R114, R113 ;  /* 0x0000007172727221 */ /* 0x000fc40000010000 */
[----:B------:R-:W-:Y:S02]  /*4f80*/  MUFU.EX2 R106, R106 ;  /* 0x0000006a006a7308 */ /* 0x000fe40000000800 */
[----:B------:R-:W-:-:S04]  /*4f90*/  FADD.FTZ R105, R105, R114 ;  /* 0x0000007269697221 */ /* 0x000fc80000010000 */
[----:B------:R-:W-:Y:S02]  /*4fa0*/  FADD.FTZ R104, R104, R105 ;  /* 0x0000006968687221 */ /* 0x000fe40000010000 */
[----:B------:R-:W4:Y:S01]  /*4fb0*/  MUFU.EX2 R109, R109 ;  /* 0x0000006d006d7308 */ /* 0x000f220000000800 */
[----:B---3--:R-:W-:Y:S01]  /*4fc0*/  F2FP.BF16.PACK_AB R85, R107, R108 ;  /* 0x0000006c6b55723e */ /* 0x008fe200000010ff */
[----:B------:R-:W-:-:S06]  /*4fd0*/  FADD.FTZ R107, R108, R107 ;  /* 0x0000006b6c6b7221 */ /* 0x000fcc0000010000 */
[----:B------:R-:W-:Y:S01]  /*4fe0*/  MUFU.EX2 R111, R111 ;  /* 0x0000006f006f7308 */ /* 0x000fe20000000800 */
[----:B----4-:R-:W-:-:S07]  /*4ff0*/  F2FP.BF16.PACK_AB R87, R109, R106 ;  /* 0x0000006a6d57723e */ /* 0x010fce00000010ff */
[----:B------:R-:W3:Y:S01]  /*5000*/  MUFU.EX2 R110, R110 ;  /* 0x0000006e006e7308 */ /* 0x000ee20000000800 */
[----:B------:R-:W-:-:S04]  /*5010*/  FADD.FTZ R106, R106, R107 ;  /* 0x0000006b6a6a7221 */ /* 0x000fc80000010000 */
[----:B------:R-:W-:Y:S01]  /*5020*/  FADD.FTZ R109, R109, R106 ;  /* 0x0000006a6d6d7221 */ /* 0x000fe20000010000 */
[C---:B-1----:R-:W-:Y:S02]  /*5030*/  HMMA.16816.F32.BF16 R40, R84.reuse, R44, RZ ;  /* 0x0000002c5428723c */ /* 0x042fe400000418ff */
[----:B------:R-:W-:Y:S06]  /*5040*/  MUFU.EX2 R35, R35 ;  /* 0x0000002300237308 */ /* 0x000fec0000000800 */
[----:B------:R-:W-:Y:S02]  /*5050*/  HMMA.16816.F32.BF16 R44, R84, R46, RZ ;  /* 0x0000002e542c723c */ /* 0x000fe400000418ff */
[----:B------:R-:W1:Y:S01]  /*5060*/  MUFU.EX2 R34, R34 ;  /* 0x0000002200227308 */ /* 0x000e620000000800 */
[----:B---3--:R-:W-:Y:S01]  /*5070*/  F2FP.BF16.PACK_AB R4, R110, R111 ;  /* 0x0000006f6e04723e */ /* 0x008fe200000010ff */
[----:B------:R-:W-:-:S04]  /*5080*/  FADD.FTZ R111, R111, R104 ;  /* 0x000000686f6f7221 */ /* 0x000fc80000010000 */
[C---:B------:R-:W-:Y:S01]  /*5090*/  HMMA.16816.F32.BF16 R72, R84.reuse, R92, RZ ;  /* 0x0000005c5448723c */ /* 0x040fe200000418ff */
[----:B------:R-:W-:Y:S01]  /*50a0*/  FADD.FTZ R110, R110, R111 ;  /* 0x0000006f6e6e7221 */ /* 0x000fe20000010000 */
[----:B------:R-:W-:Y:S06]  /*50b0*/  MUFU.EX2 R112, R112 ;  /* 0x0000007000707308 */ /* 0x000fec0000000800 */
[----:B------:R-:W-:Y:S02]  /*50c0*/  HMMA.16816.F32.BF16 R92, R84, R94, RZ ;  /* 0x0000005e545c723c */ /* 0x000fe400000418ff */
[----:B------:R-:W3:Y:S01]  /*50d0*/  MUFU.EX2 R31, R31 ;  /* 0x0000001f001f7308 */ /* 0x000ee20000000800 */
[----:B-1----:R-:W-:-:S05]  /*50e0*/  F2FP.BF16.PACK_AB R6, R34, R35 ;  /* 0x000000232206723e */ /* 0x002fca00000010ff */
[C---:B--2---:R-:W-:Y:S02]  /*50f0*/  HMMA.16816.F32.BF16 R96, R84.reuse, R36, RZ ;  /* 0x000000245460723c */ /* 0x044fe400000418ff */
        /* <DEDUP_REMOVED lines=8> */
[----:B------:R-:W-:Y:S01]  /*5180*/  HMMA.16816.F32.BF16 R52, R84, R54, RZ ;  /* 0x000000365434723c */ /* 0x000fe200000418ff */
[----:B-1----:R-:W-:Y:S01]  /*5190*/  F2FP.BF16.PACK_AB R7, R0, R29 ;  /* 0x0000001d0007723e */ /* 0x002fe200000010ff */
[----:B------:R-:W-:Y:S01]  /*51a0*/  MUFU.EX2 R163, R163 ;  /* 0x000000a300a37308 */ /* 0x000fe20000000800 */
[----:B------:R-:W-:-:S05]  /*51b0*/  FADD.FTZ R29, R29, R112 ;  /* 0x000000701d1d7221 */ /* 0x000fca0000010000 */
[----:B------:R-:W-:Y:S01]  /*51c0*/  HMMA.16816.F32.BF16 R56, R84, R60, RZ ;  /* 0x0000003c5438723c */ /* 0x000fe200000418ff */
[----:B------:R-:W-:Y:S01]  /*51d0*/  FADD.FTZ R0, R0, R29 ;  /* 0x0000001d00007221 */ /* 0x000fe20000010000 */
[----:B------:R-:W-:Y:S06]  /*51e0*/  MUFU.EX2 R127, R127 ;  /* 0x0000007f007f7308 */ /* 0x000fec0000000800 */
[C---:B------:R-:W-:Y:S02]  /*51f0*/  HMMA.16816.F32.BF16 R40, R4.reuse, R12, R40 ;  /* 0x0000000c0428723c */ /* 0x040fe40000041828 */
[----:B------:R-:W-:Y:S06]  /*5200*/  MUFU.EX2 R123, R123 ;  /* 0x0000007b007b7308 */ /* 0x000fec0000000800 */
[----:B------:R-:W-:Y:S01]  /*5210*/  HMMA.16816.F32.BF16 R44, R4, R14, R44 ;  /* 0x0000000e042c723c */ /* 0x000fe2000004182c */
[----:B------:R-:W1:Y:S01]  /*5220*/  LDSM.16.MT88.4 R12, [R137+0xa800] ;  /* 0x00a80000890c783b */ /* 0x000e620000004200 */
[----:B------:R-:W-:Y:S06]  /*5230*/  MUFU.EX2 R122, R122 ;  /* 0x0000007a007a7308 */ /* 0x000fec0000000800 */
[C---:B------:R-:W-:Y:S02]  /*5240*/  HMMA.16816.F32.BF16 R64, R84.reuse, R68, RZ ;  /* 0x000000445440723c */ /* 0x040fe400000418ff */
[----:B------:R-:W-:Y:S06]  /*5250*/  MUFU.EX2 R120, R120 ;  /* 0x0000007800787308 */ /* 0x000fec0000000800 */
[C---:B------:R-:W-:Y:S02]  /*5260*/  HMMA.16816.F32.BF16 R76, R84.reuse, R80, RZ ;  /* 0x00000050544c723c */ /* 0x040fe400000418ff */
[----:B------:R-:W-:Y:S06]  /*5270*/  MUFU.EX2 R119, R119 ;  /* 0x0000007700777308 */ /* 0x000fec0000000800 */
[C---:B------:R-:W-:Y:S08]  /*5280*/  HMMA.16816.F32.BF16 R60, R84.reuse, R62, RZ ;  /* 0x0000003e543c723c */ /* 0x040ff000000418ff */
[C---:B------:R-:W-:Y:S08]  /*5290*/  HMMA.16816.F32.BF16 R68, R84.reuse, R70, RZ ;  /* 0x000000465444723c */ /* 0x040ff000000418ff */
[----:B------:R-:W-:Y:S08]  /*52a0*/  HMMA.16816.F32.BF16 R80, R84, R82, RZ ;  /* 0x000000525450723c */ /* 0x000ff000000418ff */
[C---:B-1----:R-:W-:Y:S08]  /*52b0*/  HMMA.16816.F32.BF16 R72, R4.reuse, R12, R72 ;  /* 0x0000000c0448723c */ /* 0x042ff00000041848 */
[----:B------:R-:W-:Y:S01]  /*52c0*/  HMMA.16816.F32.BF16 R92, R4, R14, R92 ;  /* 0x0000000e045c723c */ /* 0x000fe2000004185c */
[----:B------:R-:W1:Y:S07]  /*52d0*/  LDSM.16.MT88.4 R12, [R135+0xa800] ;  /* 0x00a80000870c783b */ /* 0x000e6e0000004200 */
[C---:B------:R-:W-:Y:S08]  /*52e0*/  HMMA.16816.F32.BF16 R88, R84.reuse, R20, RZ ;  /* 0x000000145458723c */ /* 0x040ff000000418ff */
[----:B------:R-:W-:Y:S01]  /*52f0*/  HMMA.16816.F32.BF16 R84, R84, R22, RZ ;  /* 0x000000165454723c */ /* 0x000fe200000418ff */
[----:B------:R-:W-:Y:S07]  /*5300*/  LDSM.16.MT88.4 R20, [R136+0x9800] ;  /* 0x009800008814783b */ /* 0x000fee0000004200 */
[C---:B------:R-:W-:Y:S08]  /*5310*/  HMMA.16816.F32.BF16 R96, R4.reuse, R16, R96 ;  /* 0x000000100460723c */ /* 0x040ff00000041860 */
        /* <DEDUP_REMOVED lines=8> */
[C---:B------:R-:W-:Y:S07]  /*53a0*/  HMMA.16816.F32.BF16 R60, R4.reuse, R26, R60 ;  /* 0x0000001a043c723c */ /* 0x040fee000004183c */
[----:B------:R-:W-:Y:S01]  /*53b0*/  FFMA.FTZ R27, R160, c[0x0][0x23c], -R125 ;  /* 0x00008f00a01b7a23 */ /* 0x000fe2000001087d */
[----:B------:R-:W-:Y:S01]  /*53c0*/  HMMA.16816.F32.BF16 R56, R4, R24, R56 ;  /* 0x000000180438723c */ /* 0x000fe20000041838 */
[----:B------:R-:W-:-:S02]  /*53d0*/  FFMA.FTZ R160, R169, c[0x0][0x23c], -R116 ;  /* 0x00008f00a9a07a23 */ /* 0x000fc40000010874 */
[--C-:B------:R-:W-:Y:S02]  /*53e0*/  FFMA.FTZ R26, R165, c[0x0][0x23c], -R116.reuse ;  /* 0x00008f00a51a7a23 */ /* 0x100fe40000010874 */
[----:B------:R-:W4:Y:S01]  /*53f0*/  MUFU.EX2 R27, R27 ;  /* 0x0000001b001b7308 */ /* 0x000f220000000800 */
[--C-:B------:R-:W-:Y:S02]  /*5400*/  FFMA.FTZ R165, R115, c[0x0][0x23c], -R116.reuse ;  /* 0x00008f0073a57a23 */ /* 0x100fe40000010874 */
[--C-:B------:R-:W-:Y:S01]  /*5410*/  FFMA.FTZ R25, R162, c[0x0][0x23c], -R125.reuse ;  /* 0x00008f00a2197a23 */ /* 0x100fe2000001087d */
[----:B--2---:R-:W-:Y:S01]  /*5420*/  HMMA.16816.F32.BF16 R64, R4, R16, R64 ;  /* 0x000000100440723c */ /* 0x004fe20000041840 */
[--C-:B------:R-:W-:Y:S01]  /*5430*/  FFMA.FTZ R24, R164, c[0x0][0x23c], -R125.reuse ;  /* 0x00008f00a4187a23 */ /* 0x100fe2000001087d */
[----:B------:R-:W-:Y:S01]  /*5440*/  LEA R164, P1, R100, c[0x0][0x168], 0x1 ;  /* 0x00005a0064a47a11 */ /* 0x000fe200078208ff */
[----:B------:R-:W-:Y:S01]  /*5450*/  FFMA.FTZ R125, R118, c[0x0][0x23c], -R125 ;  /* 0x00008f00767d7a23 */ /* 0x000fe2000001087d */
[----:B------:R-:W2:Y:S01]  /*5460*/  MUFU.EX2 R160, R160 ;  /* 0x000000a000a07308 */ /* 0x000ea20000000800 */
[----:B------:R-:W-:-:S03]  /*5470*/  FFMA.FTZ R118, R121, c[0x0][0x23c], -R116 ;  /* 0x00008f0079767a23 */ /* 0x000fc60000010874 */
[C---:B------:R-:W-:Y:S01]  /*5480*/  HMMA.16816.F32.BF16 R68, R4.reuse, R18, R68 ;  /* 0x000000120444723c */ /* 0x040fe20000041844 */
[----:B------:R-:W-:Y:S03]  /*5490*/  LDSM.16.MT88.4 R16, [R137+0x9000] ;  /* 0x009000008910783b */ /* 0x000fe60000004200 */
[----:B------:R-:W-:Y:S04]  /*54a0*/  MUFU.EX2 R25, R25 ;  /* 0x0000001900197308 */ /* 0x000fe80000000800 */
[C---:B---3--:R-:W-:Y:S04]  /*54b0*/  HMMA.16816.F32.BF16 R76, R4.reuse, R8, R76 ;  /* 0x00000008044c723c */ /* 0x048fe8000004184c */
[----:B------:R-:W3:Y:S04]  /*54c0*/  MUFU.EX2 R24, R24 ;  /* 0x0000001800187308 */ /* 0x000ee80000000800 */
[----:B------:R-:W-:Y:S01]  /*54d0*/  HMMA.16816.F32.BF16 R80, R4, R10, R80 ;  /* 0x0000000a0450723c */ /* 0x000fe20000041850 */
[----:B------:R-:W5:Y:S03]  /*54e0*/  LDSM.16.MT88.4 R8, [R139+0x9000] ;  /* 0x009000008b08783b */ /* 0x000f660000004200 */
[----:B------:R-:W1:Y:S03]  /*54f0*/  MUFU.EX2 R26, R26 ;  /* 0x0000001a001a7308 */ /* 0x000e660000000800 */
[----:B----4-:R-:W-:-:S02]  /*5500*/  F2FP.BF16.PACK_AB R4, R27, R126 ;  /* 0x0000007e1b04723e */ /* 0x010fc400000010ff */
[----:B--2---:R-:W-:Y:S01]  /*5510*/  F2FP.BF16.PACK_AB R5, R160, R163 ;  /* 0x000000a3a005723e */ /* 0x004fe200000010ff */
[----:B------:R-:W-:Y:S01]  /*5520*/  FADD.FTZ R163, R163, R0 ;  /* 0x00000000a3a37221 */ /* 0x000fe20000010000 */
[----:B---3--:R-:W-:Y:S01]  /*5530*/  F2FP.BF16.PACK_AB R6, R24, R25 ;  /* 0x000000191806723e */ /* 0x008fe200000010ff */
[----:B------:R-:W-:Y:S02]  /*5540*/  MUFU.EX2 R125, R125 ;  /* 0x0000007d007d7308 */ /* 0x000fe40000000800 */
[----:B------:R-:W-:Y:S01]  /*5550*/  FADD.FTZ R160, R160, R163 ;  /* 0x000000a3a0a07221 */ /* 0x000fe20000010000 */
[----:B------:R-:W-:Y:S02]  /*5560*/  LEA.HI.X R163, R100, c[0x0][0x16c], R101, 0x1, P1 ;  /* 0x00005b0064a37a11 */ /* 0x000fe400008f0c65 */
[----:B-1----:R-:W-:-:S03]  /*5570*/  F2FP.BF16.PACK_AB R7, R26, R127 ;  /* 0x0000007f1a07723e */ /* 0x002fc600000010ff */
[----:B------:R-:W1:Y:S01]  /*5580*/  MUFU.EX2 R118, R118 ;  /* 0x0000007600767308 */ /* 0x000e620000000800 */
[----:B------:R-:W-:-:S04]  /*5590*/  FADD.FTZ R127, R127, R160 ;  /* 0x000000a07f7f7221 */ /* 0x000fc80000010000 */
[----:B------:R-:W-:Y:S01]  /*55a0*/  FADD.FTZ R127, R26, R127 ;  /* 0x0000007f1a7f7221 */ /* 0x000fe20000010000 */
[C---:B------:R-:W-:Y:S02]  /*55b0*/  HMMA.16816.F32.BF16 R48, R4.reuse, R12, R48 ;  /* 0x0000000c0430723c */ /* 0x040fe40000041830 */
[----:B------:R-:W-:Y:S06]  /*55c0*/  MUFU.EX2 R116, R117 ;  /* 0x0000007500747308 */ /* 0x000fec0000000800 */
[C---:B------:R-:W-:Y:S01]  /*55d0*/  HMMA.16816.F32.BF16 R52, R4.reuse, R14, R52 ;  /* 0x0000000e0434723c */ /* 0x040fe20000041834 */
[----:B------:R-:W2:Y:S01]  /*55e0*/  LDSM.16.MT88.4 R12, [R137+0xb000] ;  /* 0x00b00000890c783b */ /* 0x000ea20000004200 */
[----:B------:R-:W3:Y:S06]  /*55f0*/  MUFU.EX2 R165, R165 ;  /* 0x000000a500a57308 */ /* 0x000eec0000000800 */
[C---:B-----5:R-:W-:Y:S08]  /*5600*/  HMMA.16816.F32.BF16 R96, R4.reuse, R8, R96 ;  /* 0x000000080460723c */ /* 0x060ff00000041860 */
[C---:B------:R-:W-:Y:S01]  /*5610*/  HMMA.16816.F32.BF16 R36, R4.reuse, R10, R36 ;  /* 0x0000000a0424723c */ /* 0x040fe20000041824 */
[----:B------:R-:W4:Y:S07]  /*5620*/  LDSM.16.MT88.4 R8, [R135+0x9000] ;  /* 0x009000008708783b */ /* 0x000f2e0000004200 */
        /* <DEDUP_REMOVED lines=18> */
[----:B------:R-:W-:-:S02]  /*5750*/  F2FP.BF16.PACK_AB R4, R122, R123 ;  /* 0x0000007b7a04723e */ /* 0x000fc400000010ff */
[----:B-1----:R-:W-:Y:S01]  /*5760*/  F2FP.BF16.PACK_AB R5, R119, R118 ;  /* 0x000000767705723e */ /* 0x002fe200000010ff */
[----:B------:R-:W-:Y:S01]  /*5770*/  FADD.FTZ R118, R118, R127 ;  /* 0x0000007f76767221 */ /* 0x000fe20000010000 */
[----:B------:R-:W-:Y:S02]  /*5780*/  F2FP.BF16.PACK_AB R6, R125, R120 ;  /* 0x000000787d06723e */ /* 0x000fe400000010ff */
[----:B---3--:R-:W-:Y:S01]  /*5790*/  F2FP.BF16.PACK_AB R7, R165, R116 ;  /* 0x00000074a507723e */ /* 0x008fe200000010ff */
[----:B------:R-:W-:-:S04]  /*57a0*/  FADD.FTZ R119, R119, R118 ;  /* 0x0000007677777221 */ /* 0x000fc80000010000 */
[----:B------:R-:W-:Y:S02]  /*57b0*/  FADD.FTZ R116, R116, R119 ;  /* 0x0000007774747221 */ /* 0x000fe40000010000 */
[----:B------:R-:W-:Y:S02]  /*57c0*/  HMMA.16816.F32.BF16 R48, R4, R20, R48 ;  /* 0x000000140430723c */ /* 0x000fe40000041830 */
[----:B------:R-:W-:-:S06]  /*57d0*/  FADD.FTZ R165, R165, R116 ;  /* 0x00000074a5a57221 */ /* 0x000fcc0000010000 */
        /* <DEDUP_REMOVED lines=93> */
.L_x_5978:
[----:B------:R-:W-:-:S05]  /*5db0*/  IMAD.MOV.U32 R0, RZ, RZ, c[0x0][0x1a0] ;  /* 0x00006800ff007624 */ /* 0x000fca00078e00ff */
[----:B------:R-:W-:-:S04]  /*5dc0*/  LEA R0, -R0, RZ, 0x6 ;  /* 0x000000ff00007211 */ /* 0x000fc800078e31ff */
[----:B------:R-:W-:Y:S02]  /*5dd0*/  SHF.R.S32.HI R9, RZ, 0x1f, R0 ;  /* 0x0000001fff097819 */ /* 0x000fe40000011400 */
.L_x_5979:
        /* <DEDUP_REMOVED lines=54> */
[----:B------:R-:W-:-:S03]  /*6140*/  IMAD.MOV.U32 R167, RZ, RZ, R127 ;  /* 0x000000ffffa77224 */ /* 0x000fc600078e007f */
        /* <DEDUP_REMOVED lines=33> */
[----:B-----5:R-:W-:-:S07]  /*6360*/  IMAD.SHL.U32 R0, R0, 0x2, RZ ;  /* 0x0000000200007824 */ /* 0x020fce00078e00ff */
[C---:B------:R-:W-:Y:S08]  /*6370*/  HMMA.16816.F32.BF16 R28, R4.reuse, R30, RZ ;  /* 0x0000001e041c723c */ /* 0x040ff000000418ff */
[C---:B------:R-:W-:Y:S08]  /*6380*/  HMMA.16816.F32.BF16 R20, R4.reuse, R22, RZ ;  /* 0x000000160414723c */ /* 0x040ff000000418ff */
[C---:B------:R-:W-:Y:S08]  /*6390*/  HMMA.16816.F32.BF16 R12, R4.reuse, R14, RZ ;  /* 0x0000000e040c723c */ /* 0x040ff000000418ff */
        /* <DEDUP_REMOVED lines=47> */
[----:B------:R-:W1:Y:S07]  /*6690*/  LDSM.16.M88.4 R116, [R130] ;  /* 0x000000008274783b */ /* 0x000e6e0000000200 */
[C---:B------:R-:W-:Y:S08]  /*66a0*/  HMMA.16816.F32.BF16 R16, R104.reuse, R112, R16 ;  /* 0x000000706810723c */ /* 0x040ff00000041810 */
[C---:B------:R-:W-:Y:S01]  /*66b0*/  HMMA.16816.F32.BF16 R12, R104.reuse, R114, R12 ;  /* 0x00000072680c723c */ /* 0x040fe2000004180c */
[----:B------:R-:W3:Y:S07]  /*66c0*/  LDSM.16.M88.4 R112, [R129] ;  /* 0x000000008170783b */ /* 0x000eee0000000200 */
[C---:B--2---:R-:W-:Y:S08]  /*66d0*/  HMMA.16816.F32.BF16 R8, R104.reuse, R108, R8 ;  /* 0x0000006c6808723c */ /* 0x044ff00000041808 */
[----:B------:R-:W-:Y:S01]  /*66e0*/  HMMA.16816.F32.BF16 R4, R104, R110, R4 ;  /* 0x0000006e6804723c */ /* 0x000fe20000041804 */
[----:B------:R-:W2:Y:S04]  /*66f0*/  LDSM.16.M88.4 R108, [R128] ;  /* 0x00000000806c783b */ /* 0x000ea80000000200 */
[----:B------:R-:W4:Y:S03]  /*6700*/  LDSM.16.M88.4 R104, [R102] ;  /* 0x000000006668783b */ /* 0x000f260000000200 */
        /* <DEDUP_REMOVED lines=11> */
[----:B------:R-:W3:Y:S04]  /*67c0*/  LDSM.16.M88.4 R104, [R138+0x7000] ;  /* 0x007000008a68783b */ /* 0x000ee80000000200 */
[----:B------:R-:W4:Y:S03]  /*67d0*/  LDSM.16.M88.4 R120, [R138+0x7800] ;  /* 0x007800008a78783b */ /* 0x000f260000000200 */
        /* <DEDUP_REMOVED lines=13> */
[----:B------:R-:W-:Y:S01]  /*68b0*/  HMMA.16816.F32.BF16 R28, R116, R110, R28 ;  /* 0x0000006e741c723c */ /* 0x000fe2000004181c */
[----:B------:R-:W1:Y:S01]  /*68c0*/  LDSM.16.M88.4 R108, [R131+0x3000] ;  /* 0x00300000836c783b */ /* 0x000e620000000200 */
[----:B------:R-:W-:-:S06]  /*68d0*/  DEPBAR.LE SB0, 0x0 ;  /* 0x000080000000791a */ /* 0x000fcc0000000000 */
[C---:B--2---:R-:W-:Y:S07]  /*68e0*/  HMMA.16816.F32.BF16 R8, R116.reuse, R104, R8 ;  /* 0x000000687408723c */ /* 0x044fee0000041808 */
[----:B------:R-:W-:Y:S01]  /*68f0*/  LOP3.LUT R105, R0, 0x6, RZ, 0xc0, !PT ;  /* 0x0000000600697812 */ /* 0x000fe200078ec0ff */
[----:B------:R-:W-:Y:S04]  /*6900*/  HMMA.16816.F32.BF16 R4, R116, R106, R4 ;  /* 0x0000006a7404723c */ /* 0x000fe80000041804 */
[----:B------:R-:W-:-:S04]  /*6910*/  IMAD R0, R154, 0x40, R105 ;  /* 0x000000409a007824 */ /* 0x000fc800078e0269 */
[C---:B---3--:R-:W-:Y:S01]  /*6920*/  HMMA.16816.F32.BF16 R24, R116.reuse, R112, R24 ;  /* 0x000000707418723c */ /* 0x048fe20000041818 */
[C---:B------:R-:W-:Y:S02]  /*6930*/  IADD3 R104, R0.reuse, 0x1, RZ ;  /* 0x0000000100687810 */ /* 0x040fe40007ffe0ff */
[----:B------:R-:W-:Y:S02]  /*6940*/  IADD3 R106, R0, 0x8, RZ ;  /* 0x00000008006a7810 */ /* 0x000fe40007ffe0ff */
[----:B------:R-:W-:Y:S02]  /*6950*/  ISETP.GE.AND P3, PT, R104, R124, PT ;  /* 0x0000007c6800720c */ /* 0x000fe40003f66270 */
[----:B------:R-:W-:Y:S01]  /*6960*/  IADD3 R105, R0, 0x9, RZ ;  /* 0x0000000900697810 */ /* 0x000fe20007ffe0ff */
[----:B------:R-:W-:Y:S01]  /*6970*/  HMMA.16816.F32.BF16 R20, R116, R114, R20 ;  /* 0x000000727414723c */ /* 0x000fe20000041814 */
[----:B------:R-:W-:Y:S01]  /*6980*/  FSEL R185, R33, -INF , !P3 ;  /* 0xff80000021b97808 */ /* 0x000fe20005800000 */
[----:B------:R-:W-:Y:S01]  /*6990*/  BAR.SYNC.DEFER_BLOCKING 0x0 ;  /* 0x0000000000007b1d */ /* 0x000fe20000010000 */
[----:B------:R-:W-:-:S02]  /*69a0*/  ISETP.GE.AND P5, PT, R104, R103, PT ;  /* 0x000000676800720c */ /* 0x000fc40003fa6270 */
[CC--:B------:R-:W-:Y:S02]  /*69b0*/  ISETP.GE.AND P6, PT, R106.reuse, R124.reuse, PT ;  /* 0x0000007c6a00720c */ /* 0x0c0fe40003fc6270 */
[----:B------:R-:W-:Y:S01]  /*69c0*/  ISETP.GE.AND P4, PT, R106, R103, PT ;  /* 0x000000676a00720c */ /* 0x000fe20003f86270 */
[C---:B-1----:R-:W-:Y:S01]  /*69d0*/  HMMA.16816.F32.BF16 R16, R116.reuse, R108, R16 ;  /* 0x0000006c7410723c */ /* 0x042fe20000041810 */
[----:B------:R-:W-:Y:S02]  /*69e0*/  ISETP.GE.AND P3, PT, R105, R124, PT ;  /* 0x0000007c6900720c */ /* 0x000fe40003f66270 */
[----:B------:R-:W-:Y:S02]  /*69f0*/  IADD3 R104, R0, 0x10, RZ ;  /* 0x0000001000687810 */ /* 0x000fe40007ffe0ff */
[----:B------:R-:W-:Y:S02]  /*6a00*/  FSEL R183, R28, -INF , !P6 ;  /* 0xff8000001cb77808 */ /* 0x000fe40007000000 */
[----:B------:R-:W-:Y:S01]  /*6a10*/  FSEL R33, R30, -INF , !P4 ;  /* 0xff8000001e217808 */ /* 0x000fe20006000000 */
[----:B------:R-:W-:Y:S01]  /*6a20*/  HMMA.16816.F32.BF16 R12, R116, R110, R12 ;  /* 0x0000006e740c723c */ /* 0x000fe2000004180c */
        /* <DEDUP_REMOVED lines=32> */
[----:B------:R-:W-:Y:S02]  /*6c30*/  ISETP.GE.AND P4, PT, R22, R124, PT ;  /* 0x0000007c1600720c */ /* 0x000fe40003f86270 */
[----:B------:R-:W-:Y:S02]  /*6c40*/  IADD3 R16, R0, 0x30, RZ ;  /* 0x0000003000107810 */ /* 0x000fe40007ffe0ff */
[----:B------:R-:W-:Y:S02]  /*6c50*/  ISETP.GE.AND P6, PT, R20, R103, PT ;  /* 0x000000671400720c */ /* 0x000fe40003fc6270 */
[----:B------:R-:W-:Y:S02]  /*6c60*/  IADD3 R20, R0, 0x29, RZ ;  /* 0x0000002900147810 */ /* 0x000fe40007ffe0ff */
[----:B------:R-:W-:-:S02]  /*6c70*/  FSEL R113, R14, -INF , !P3 ;  /* 0xff8000000e717808 */ /* 0x000fc40005800000 */
[----:B------:R-:W-:Y:S02]  /*6c80*/  FSEL R171, R12, -INF , !P4 ;  /* 0xff8000000cab7808 */ /* 0x000fe40006000000 */
[----:B------:R-:W-:Y:S02]  /*6c90*/  ISETP.GE.AND P3, PT, R16, R124, PT ;  /* 0x0000007c1000720c */ /* 0x000fe40003f66270 */
[----:B------:R-:W-:Y:S02]  /*6ca0*/  IADD3 R12, R0, 0x31, RZ ;  /* 0x00000031000c7810 */ /* 0x000fe40007ffe0ff */
[-C--:B------:R-:W-:Y:S02]  /*6cb0*/  ISETP.GE.AND P4, PT, R20, R103.reuse, PT ;  /* 0x000000671400720c */ /* 0x080fe40003f86270 */
[----:B------:R-:W-:Y:S02]  /*6cc0*/  FSEL R106, R8, -INF , !P3 ;  /* 0xff800000086a7808 */ /* 0x000fe40005800000 */
[----:B------:R-:W-:-:S02]  /*6cd0*/  ISETP.GE.AND P3, PT, R12, R103, PT ;  /* 0x000000670c00720c */ /* 0x000fc40003f66270 */
[----:B------:R-:W-:Y:S02]  /*6ce0*/  FSEL R117, R15, -INF , !P4 ;  /* 0xff8000000f757808 */ /* 0x000fe40006000000 */
[----:B------:R-:W-:Y:S02]  /*6cf0*/  FSEL R111, R19, -INF , !P6 ;  /* 0xff800000136f7808 */ /* 0x000fe40007000000 */
[-C--:B------:R-:W-:Y:S02]  /*6d00*/  ISETP.GE.AND P4, PT, R12, R124.reuse, PT ;  /* 0x0000007c0c00720c */ /* 0x080fe40003f86270 */
[-C--:B------:R-:W-:Y:S02]  /*6d10*/  ISETP.GE.AND P6, PT, R20, R124.reuse, PT ;  /* 0x0000007c1400720c */ /* 0x080fe40003fc6270 */
[----:B------:R-:W-:Y:S02]  /*6d20*/  FSEL R104, R11, -INF , !P3 ;  /* 0xff8000000b687808 */ /* 0x000fe40005800000 */
[----:B------:R-:W-:-:S02]  /*6d30*/  ISETP.GE.AND P3, PT, R0, R124, PT ;  /* 0x0000007c0000720c */ /* 0x000fc40003f66270 */
[----:B------:R-:W-:Y:S02]  /*6d40*/  FSEL R107, R9, -INF , !P4 ;  /* 0xff800000096b7808 */ /* 0x000fe40006000000 */
[----:B------:R-:W-:Y:S02]  /*6d50*/  FSEL R125, R13, -INF , !P6 ;  /* 0xff8000000d7d7808 */ /* 0x000fe40007000000 */
[----:B------:R-:W-:Y:S02]  /*6d60*/  FSEL R9, R35, -INF , !P5 ;  /* 0xff80000023097808 */ /* 0x000fe40006800000 */
[C---:B------:R-:W-:Y:S02]  /*6d70*/  IADD3 R13, R0.reuse, 0x38, RZ ;  /* 0x00000038000d7810 */ /* 0x040fe40007ffe0ff */
[C---:B------:R-:W-:Y:S02]  /*6d80*/  IADD3 R8, R0.reuse, 0x39, RZ ;  /* 0x0000003900087810 */ /* 0x040fe40007ffe0ff */
[----:B------:R-:W-:-:S02]  /*6d90*/  ISETP.GE.AND P5, PT, R0, R103, PT ;  /* 0x000000670000720c */ /* 0x000fc40003fa6270 */
[----:B------:R-:W-:Y:S02]  /*6da0*/  FSEL R0, R32, -INF , !P3 ;  /* 0xff80000020007808 */ /* 0x000fe40005800000 */
[----:B------:R-:W-:Y:S02]  /*6db0*/  ISETP.GT.AND P3, PT, R154, R147, PT ;  /* 0x000000939a00720c */ /* 0x000fe40003f64270 */
[-C--:B------:R-:W-:Y:S02]  /*6dc0*/  ISETP.GE.AND P6, PT, R16, R103.reuse, PT ;  /* 0x000000671000720c */ /* 0x080fe40003fc6270 */
[C---:B------:R-:W-:Y:S02]  /*6dd0*/  ISETP.GE.AND P4, PT, R13.reuse, R103, PT ;  /* 0x000000670d00720c */ /* 0x040fe40003f86270 */
[----:B------:R-:W-:Y:S02]  /*6de0*/  FSEL R105, R10, -INF , !P6 ;  /* 0xff8000000a697808 */ /* 0x000fe40007000000 */
[----:B------:R-:W-:-:S02]  /*6df0*/  ISETP.GE.AND P6, PT, R13, R124, PT ;  /* 0x0000007c0d00720c */ /* 0x000fc40003fc6270 */
[----:B------:R-:W-:Y:S02]  /*6e00*/  FSEL R35, R6, -INF , !P4 ;  /* 0xff80000006237808 */ /* 0x000fe40006000000 */
[----:B------:R-:W-:Y:S02]  /*6e10*/  FSEL R108, R4, -INF , !P6 ;  /* 0xff800000046c7808 */ /* 0x000fe40007000000 */
[C---:B------:R-:W-:Y:S02]  /*6e20*/  ISETP.GE.AND P6, PT, R8.reuse, R124, PT ;  /* 0x0000007c0800720c */ /* 0x040fe40003fc6270 */
[----:B------:R-:W-:Y:S02]  /*6e30*/  ISETP.GE.AND P4, PT, R8, R103, PT ;  /* 0x000000670800720c */ /* 0x000fe40003f86270 */
[----:B------:R-:W-:Y:S02]  /*6e40*/  FSEL R11, R34, -INF , !P5 ;  /* 0xff800000220b7808 */ /* 0x000fe40006800000 */
[----:B------:R-:W-:-:S02]  /*6e50*/  FSEL R103, R5, -INF , !P6 ;  /* 0xff80000005677808 */ /* 0x000fc40007000000 */
        /* <DEDUP_REMOVED lines=62> */
.L_x_5981:
[----:B------:R-:W-:-:S05]  /*7240*/  IMAD.MOV.U32 R5, RZ, RZ, c[0x0][0x198] ;  /* 0x00006600ff057624 */ /* 0x000fca00078e00ff */
[----:B------:R-:W-:-:S04]  /*7250*/  LEA R5, -R5, RZ, 0x6 ;  /* 0x000000ff05057211 */ /* 0x000fc800078e31ff */
[----:B------:R-:W-:Y:S02]  /*7260*/  SHF.R.S32.HI R4, RZ, 0x1f, R5 ;  /* 0x0000001fff047819 */ /* 0x000fe40000011405 */
.L_x_5982:
[----:B------:R-:W-:Y:S01]  /*7270*/  @!P1 IADD3 R7, P4, R100, R5, RZ ;  /* 0x0000000564079210 */ /* 0x000fe20007f9e0ff */
[----:B------:R1:W-:Y:S01]  /*7280*/  @P2 STS.128 [R153+0x4000], RZ ;  /* 0x004000ff99002388 */ /* 0x0003e20000000c00 */
[----:B------:R-:W-:Y:S01]  /*7290*/  @!P2 LEA R18, P5, R5, R164, 0x1 ;  /* 0x000000a40512a211 */ /* 0x000fe200078a08ff */
[----:B------:R-:W-:Y:S02]  /*72a0*/  BSSY B0, `(.L_x_5983) ;  /* 0x0000045000007945 */ /* 0x000fe40003800000 */
[--C-:B------:R-:W-:Y:S01]  /*72b0*/  @!P1 IMAD.X R6, R101, 0x1, R4.reuse, P4 ;  /* 0x0000000165069824 */ /* 0x100fe200020e0604 */
[----:B------:R-:W-:Y:S02]  /*72c0*/  @!P1 LEA R16, P4, R7, c[0x0][0x168], 0x1 ;  /* 0x00005a0007109a11 */ /* 0x000fe400078808ff */
[----:B------:R-:W-:Y:S02]  /*72d0*/  @!P2 LEA.HI.X R19, R5, R163, R4, 0x1, P5 ;  /* 0x000000a30513a211 */ /* 0x000fe400028f0c04 */
[----:B------:R-:W-:-:S02]  /*72e0*/  @!P1 LEA.HI.X R17, R7, c[0x0][0x16c], R6, 0x1, P4 ;  /* 0x00005b0007119a11 */ /* 0x000fc400020f0c06 */
[-C--:B------:R-:W-:Y:S01]  /*72f0*/  @!P2 IADD3 R7, P6, R149, R5.reuse, RZ ;  /* 0x000000059507a210 */ /* 0x080fe20007fde0ff */
[----:B------:R-:W-:Y:S01]  /*7300*/  @!PT LDS RZ, [RZ] ;  /* 0x00000000fffff984 */ /* 0x000fe20000000800 */
[----:B------:R-:W-:Y:S01]  /*7310*/  @!PT LDS RZ, [RZ] ;  /* 0x00000000fffff984 */ /* 0x000fe20000000800 */
[----:B------:R-:W-:Y:S01]  /*7320*/  @!PT LDS RZ, [RZ] ;  /* 0x00000000fffff984 */ /* 0x000fe20000000800 */
[----:B------:R2:W-:Y:S01]  /*7330*/  @!P2 LDGSTS.E.BYPASS.LTC128B.128 [R153+0x4000], [R18.64] ;  /* 0x040000001299afae */ /* 0x0005e2000b901d48 */
[----:B------:R-:W-:-:S03]  /*7340*/  @!P1 IADD3 R13, P5, P4, R100, R5, R149 ;  /* 0x00000005640d9210 */ /* 0x000fc60007cbe095 */
[----:B------:R-:W-:Y:S01]  /*7350*/  @!P2 IMAD.X R6, R148, 0x1, R4, P6 ;  /* 0x000000019406a824 */ /* 0x000fe200030e0604 */
[----:B------:R-:W-:Y:S01]  /*7360*/  @!P1 IADD3.X R8, R101, R4, R148, P5, P4 ;  /* 0x0000000465089210 */ /* 0x000fe20002fe8494 */
[----:B------:R1:W-:Y:S01]  /*7370*/  @P1 STS.128 [R153+0x6000], RZ ;  /* 0x006000ff99001388 */ /* 0x0003e20000000c00 */
[----:B------:R-:W-:Y:S02]  /*7380*/  @!P2 LEA R14, P6, R7, R164, 0x1 ;  /* 0x000000a4070ea211 */ /* 0x000fe400078c08ff */
[----:B------:R-:W-:Y:S01]  /*7390*/  @!P1 LEA R12, P4, R13, c[0x0][0x168], 0x1 ;  /* 0x00005a000d0c9a11 */ /* 0x000fe200078808ff */
[----:B------:R-:W-:Y:S01]  /*73a0*/  @!PT LDS RZ, [RZ] ;  /* 0x00000000fffff984 */ /* 0x000fe20000000800 */
[----:B------:R-:W-:Y:S01]  /*73b0*/  @!PT LDS RZ, [RZ] ;  /* 0x00000000fffff984 */ /* 0x000fe20000000800 */
[----:B------:R-:W-:Y:S01]  /*73c0*/  @!PT LDS RZ, [RZ] ;  /* 0x00000000fffff984 */ /* 0x000fe20000000800 */
[----:B------:R3:W-:Y:S01]  /*73d0*/  @!P1 LDGSTS.E.BYPASS.LTC128B.128 [R153+0x6000], [R16.64+0x80] ;  /* 0x0600008010999fae */ /* 0x0007e2000b901d48 */
[----:B------:R-:W-:Y:S02]  /*73e0*/  @!P2 LEA.HI.X R15, R7, R163, R6, 0x1, P6 ;  /* 0x000000a3070fa211 */ /* 0x000fe400030f0c06 */
[----:B------:R-:W-:Y:S01]  /*73f0*/  @!P1 LEA.HI.X R13, R13, c[0x0][0x16c], R8, 0x1, P4 ;  /* 0x00005b000d0d9a11 */ /* 0x000fe200020f0c08 */
[----:B------:R1:W-:Y:S01]  /*7400*/  @P2 STS.128 [R153+0x4800], RZ ;  /* 0x004800ff99002388 */ /* 0x0003e20000000c00 */
[----:B------:R-:W-:-:S03]  /*7410*/  IADD3 R6, P5, P4, R149, R5, R149 ;  /* 0x0000000595067210 */ /* 0x000fc60007cbe095 */
[----:B------:R-:W-:Y:S01]  /*7420*/  @!PT LDS RZ, [RZ] ;  /* 0x00000000fffff984 */ /* 0x000fe20000000800 */
[----:B------:R-:W-:Y:S01]  /*7430*/  @!PT LDS RZ, [RZ] ;  /* 0x00000000fffff984 */ /* 0x000fe20000000800 */
[----:B------:R-:W-:Y:S01]  /*7440*/  @!PT LDS RZ, [RZ] ;  /* 0x00000000fffff984 */ /* 0x000fe20000000800 */
[----:B------:R1:W-:Y:S01]  /*7450*/  @!P2 LDGSTS.E.BYPASS.LTC128B.128 [R153+0x4800], [R14.64] ;  /* 0x048000000e99afae */ /* 0x0003e2000b901d48 */
[----:B------:R-:W-:Y:S02]  /*7460*/  IADD3.X R7, R148, R4, R148, P5, P4 ;  /* 0x0000000494077210 */ /* 0x000fe40002fe8494 */
[----:B------:R-:W-:Y:S01]  /*7470*/  @!P1 IADD3 R8, P5, R100, R6, RZ ;  /* 0x0000000664089210 */ /* 0x000fe20007fbe0ff */
[----:B------:R1:W-:Y:S01]  /*7480*/  @P1 STS.128 [R153+0x6800], RZ ;  /* 0x006800ff99001388 */ /* 0x0003e20000000c00 */
[----:B------:R-:W-:-:S03]  /*7490*/  @!P2 LEA R24, P6, R6, R164, 0x1 ;  /* 0x000000a40618a211 */ /* 0x000fc600078c08ff */
[--C-:B------:R-:W-:Y:S01]  /*74a0*/  @!P1 IMAD.X R27, R101, 0x1, R7.reuse, P5 ;  /* 0x00000001651b9824 */ /* 0x100fe200028e0607 */
[----:B--2---:R-:W-:Y:S01]  /*74b0*/  IADD3 R19, P4, R149, R6, RZ ;  /* 0x0000000695137210 */ /* 0x004fe20007f9e0ff */
[----:B------:R-:W-:Y:S01]  /*74c0*/  @!PT LDS RZ, [RZ] ;  /* 0x00000000fffff984 */ /* 0x000fe20000000800 */
[----:B------:R-:W-:Y:S01]  /*74d0*/  @!PT LDS RZ, [RZ] ;  /* 0x00000000fffff984 */ /* 0x000fe20000000800 */
[----:B------:R-:W-:Y:S01]  /*74e0*/  @!PT LDS RZ, [RZ] ;  /* 0x00000000fffff984 */ /* 0x000fe20000000800 */
[----:B------:R1:W-:Y:S01]  /*74f0*/  @!P1 LDGSTS.E.BYPASS.LTC128B.128 [R153+0x6800], [R12.64+0x80] ;  /* 0x068000800c999fae */ /* 0x0003e2000b901d48 */
[-CC-:B------:R-:W-:Y:S02]  /*7500*/  @!P2 LEA.HI.X R25, R6, R163.reuse, R7.reuse, 0x1, P6 ;  /* 0x000000a30619a211 */ /* 0x180fe400030f0c07 */
[----:B------:R-:W-:Y:S01]  /*7510*/  @!P1 LEA R26, P5, R8, c[0x0][0x168], 0x1 ;  /* 0x00005a00081a9a11 */ /* 0x000fe200078a08ff */
[----:B------:R-:W-:Y:S01]  /*7520*/  IMAD.X R6, R148, 0x1, R7, P4 ;  /* 0x0000000194067824 */ /* 0x000fe200020e0607 */
[----:B------:R1:W-:Y:S02]  /*7530*/  @P2 STS.128 [R153+0x5000], RZ ;  /* 0x005000ff99002388 */ /* 0x0003e40000000c00 */
[----:B------:R-:W-:Y:S02]  /*7540*/  @!P1 LEA.HI.X R27, R8, c[0x0][0x16c], R27, 0x1, P5 ;  /* 0x00005b00081b9a11 */ /* 0x000fe400028f0c1b */
[C---:B---3--:R-:W-:Y:S01]  /*7550*/  @!P2 LEA R16, P4, R19.reuse, R164, 0x1 ;  /* 0x000000a41310a211 */ /* 0x048fe200078808ff */
[----:B------:R-:W-:Y:S01]  /*7560*/  @!PT LDS RZ, [RZ] ;  /* 0x00000000fffff984 */ /* 0x000fe20000000800 */
[----:B------:R-:W-:Y:S01]  /*7570*/  @!PT LDS RZ, [RZ] ;  /* 0x00000000fffff984 */ /* 0x000fe20000000800 */
[----:B------:R-:W-:Y:S01]  /*7580*/  @!PT LDS RZ, [RZ] ;  /* 0x00000000fffff984 */ /* 0x000fe20000000800 */
[----:B------:R1:W-:Y:S03]  /*7590*/  @!P2 LDGSTS.E.BYPASS.LTC128B.128 [R153+0x5000], [R24.64] ;  /* 0x050000001899afae */ /* 0x0003e6000b901d48 */
[----:B------:R-:W-:Y:S01]  /*75a0*/  @!P2 LEA.HI.X R17, R19, R163, R6, 0x1, P4 ;  /* 0x000000a31311a211 */ /* 0x000fe200020f0c06 */
        /* <DEDUP_REMOVED lines=20> */
.L_x_5984:
[----:B------:R-:W-:Y:S05]  /*76f0*/  BSYNC B0 ;  /* 0x0000000000007941 */ /* 0x000fea0003800000 */
.L_x_5983:
[----:B------:R-:W0:Y:S01]  /*7700*/  LDGDEPBAR ;  /* 0x00000000000079af */ /* 0x000e220000000000 */
[----:B------:R-:W-:-:S04]  /*7710*/  LEA R164, P1, R5, R164, 0x1 ;  /* 0x000000a405a47211 */ /* 0x000fc800078208ff */
[----:B------:R-:W-:Y:S02]  /*7720*/  LEA.HI.X R163, R5, R163, R4, 0x1, P1 ;  /* 0x000000a305a37211 */ /* 0x000fe400008f0c04 */
.L_x_5980:
        /* <DEDUP_REMOVED lines=27> */
[----:B------:R-:W-:-:S04]  /*78e0*/  FMNMX.FTZ R5, R107, R4, !PT ;  /* 0x000000046b057209 */ /* 0x000fc80007810000 */
[----:B------:R-:W-:Y:S02]  /*78f0*/  FMNMX.FTZ R4, R108, R5, !PT ;  /* 0x000000056c047209 */ /* 0x000fe40007810000 */
[----:B------:R-:W-:Y:S02]  /*7900*/  FMNMX.FTZ R5, R105, R6, !PT ;  /* 0x0000000669057209 */ /* 0x000fe40007810000 */
[----:B------:R-:W-:Y:S02]  /*7910*/  FMNMX.FTZ R7, R103, R4, !PT ;  /* 0x0000000467077209 */ /* 0x000fe40007810000 */
[----:B------:R-:W-:-:S03]  /*7920*/  FMNMX.FTZ R6, R104, R5, !PT ;  /* 0x0000000568067209 */ /* 0x000fc60007810000 */
[----:B------:R-:W1:Y:S01]  /*7930*/  SHFL.BFLY PT, R4, R7, 0x2, 0x1f ;  /* 0x0c401f0007047f89 */ /* 0x000e6200000e0000 */
        /* <DEDUP_REMOVED lines=9> */
[----:B------:R-:W-:-:S03]  /*79d0*/  FMUL.FTZ R100, R27, c[0x0][0x23c] ;  /* 0x00008f001b647a20 */ /* 0x000fc60000410000 */
[----:B------:R-:W-:Y:S02]  /*79e0*/  FSEL R4, R27, RZ, P2 ;  /* 0x000000ff1b047208 */ /* 0x000fe40001000000 */
[----:B--2---:R-:W-:Y:S02]  /*79f0*/  FMNMX.FTZ R26, R5, R26, !PT ;  /* 0x0000001a051a7209 */ /* 0x004fe40007810000 */
[----:B------:R-:W-:Y:S02]  /*7a00*/  FSEL R100, R100, RZ, P2 ;  /* 0x000000ff64647208 */ /* 0x000fe40001000000 */
[C---:B------:R-:W-:Y:S01]  /*7a10*/  FSETP.NEU.FTZ.AND P1, PT, R26.reuse, -INF , PT ;  /* 0xff8000001a00780b */ /* 0x040fe20003f3d000 */
[----:B------:R-:W-:Y:S02]  /*7a20*/  FMUL.FTZ R34, R26, c[0x0][0x23c] ;  /* 0x00008f001a227a20 */ /* 0x000fe40000410000 */
[--C-:B------:R-:W-:Y:S01]  /*7a30*/  FFMA.FTZ R30, R0, c[0x0][0x23c], -R100.reuse ;  /* 0x00008f00001e7a23 */ /* 0x100fe20000010864 */
[----:B------:R-:W-:Y:S01]  /*7a40*/  FSEL R31, R26, RZ, P1 ;  /* 0x000000ff1a1f7208 */ /* 0x000fe20000800000 */
[--C-:B------:R-:W-:Y:S01]  /*7a50*/  FFMA.FTZ R29, R185, c[0x0][0x23c], -R100.reuse ;  /* 0x00008f00b91d7a23 */ /* 0x100fe20000010864 */
[----:B------:R-:W-:Y:S01]  /*7a60*/  FSEL R34, R34, RZ, P1 ;  /* 0x000000ff22227208 */ /* 0x000fe20000800000 */
[----:B------:R-:W-:-:S02]  /*7a70*/  FFMA.FTZ R25, R183, c[0x0][0x23c], -R100 ;  /* 0x00008f00b7197a23 */ /* 0x000fc40000010864 */
[----:B------:R-:W-:Y:S01]  /*7a80*/  FADD.FTZ R31, R2, -R31 ;  /* 0x8000001f021f7221 */ /* 0x000fe20000010000 */
[----:B------:R-:W-:Y:S01]  /*7a90*/  MUFU.EX2 R30, R30 ;  /* 0x0000001e001e7308 */ /* 0x000fe20000000800 */
[--C-:B------:R-:W-:Y:S02]  /*7aa0*/  FFMA.FTZ R6, R33, c[0x0][0x23c], -R34.reuse ;  /* 0x00008f0021067a23 */ /* 0x100fe40000010822 */
[--C-:B------:R-:W-:Y:S02]  /*7ab0*/  FFMA.FTZ R28, R11, c[0x0][0x23c], -R34.reuse ;  /* 0x00008f000b1c7a23 */ /* 0x100fe40000010822 */
[----:B------:R-:W-:Y:S02]  /*7ac0*/  FFMA.FTZ R0, R9, c[0x0][0x23c], -R34 ;  /* 0x00008f0009007a23 */ /* 0x000fe40000010822 */
[----:B------:R-:W-:Y:S01]  /*7ad0*/  FADD.FTZ R33, R3, -R4 ;  /* 0x8000000403217221 */ /* 0x000fe20000010000 */
[----:B------:R-:W1:Y:S01]  /*7ae0*/  LDSM.16.MT88.4 R8, [R139+0x8000] ;  /* 0x008000008b08783b */ /* 0x000e620000004200 */
[----:B------:R-:W-:Y:S01]  /*7af0*/  FFMA.FTZ R24, R181, c[0x0][0x23c], -R100 ;  /* 0x00008f00b5187a23 */ /* 0x000fe20000010864 */
[----:B------:R-:W2:Y:S01]  /*7b00*/  MUFU.EX2 R29, R29 ;  /* 0x0000001d001d7308 */ /* 0x000ea20000000800 */
[----:B------:R-:W-:-:S02]  /*7b10*/  FMUL.FTZ R33, R33, c[0x0][0x23c] ;  /* 0x00008f0021217a20 */ /* 0x000fc40000410000 */
[----:B------:R-:W-:Y:S02]  /*7b20*/  FMUL.FTZ R31, R31, c[0x0][0x23c] ;  /* 0x00008f001f1f7a20 */ /* 0x000fe40000410000 */
[----:B------:R-:W-:Y:S02]  /*7b30*/  FFMA.FTZ R2, R179, c[0x0][0x23c], -R34 ;  /* 0x00008f00b3027a23 */ /* 0x000fe40000010822 */
[----:B------:R-:W-:Y:S01]  /*7b40*/  FFMA.FTZ R110, R109, c[0x0][0x23c], -R100 ;  /* 0x00008f006d6e7a23 */ /* 0x000fe20000010864 */
[----:B------:R-:W-:Y:S01]  /*7b50*/  MUFU.EX2 R25, R25 ;  /* 0x0000001900197308 */ /* 0x000fe20000000800 */
[----:B------:R-:W-:Y:S02]  /*7b60*/  FFMA.FTZ R116, R115, c[0x0][0x23c], -R34 ;  /* 0x00008f0073747a23 */ /* 0x000fe40000010822 */
[--C-:B------:R-:W-:Y:S02]  /*7b70*/  FFMA.FTZ R109, R175, c[0x0][0x23c], -R100.reuse ;  /* 0x00008f00af6d7a23 */ /* 0x100fe40000010864 */
[----:B------:R-:W-:-:S02]  /*7b80*/  FFMA.FTZ R101, R177, c[0x0][0x23c], -R100 ;  /* 0x00008f00b1657a23 */ /* 0x000fc40000010864 */
[----:B------:R-:W-:Y:S01]  /*7b90*/  FFMA.FTZ R112, R21, c[0x0][0x23c], -R100 ;  /* 0x00008f0015707a23 */ /* 0x000fe20000010864 */
[----:B------:R-:W-:Y:S01]  /*7ba0*/  MUFU.EX2 R24, R24 ;  /* 0x0000001800187308 */ /* 0x000fe20000000800 */
[----:B--2---:R-:W-:Y:S01]  /*7bb0*/  F2FP.BF16.PACK_AB R4, R29, R30 ;  /* 0x0000001e1d04723e */ /* 0x004fe200000010ff */
[--C-:B------:R-:W-:Y:S02]  /*7bc0*/  FFMA.FTZ R121, R121, c[0x0][0x23c], -R34.reuse ;  /* 0x00008f0079797a23 */ /* 0x100fe40000010822 */
[--C-:B------:R-:W-:Y:S02]  /*7bd0*/  FFMA.FTZ R115, R173, c[0x0][0x23c], -R34.reuse ;  /* 0x00008f00ad737a23 */ /* 0x100fe40000010822 */
[----:B------:R-:W-:Y:S02]  /*7be0*/  FFMA.FTZ R114, R23, c[0x0][0x23c], -R34 ;  /* 0x00008f0017727a23 */ /* 0x000fe40000010822 */
[----:B------:R-:W-:Y:S01]  /*7bf0*/  MUFU.EX2 R28, R28 ;  /* 0x0000001c001c7308 */ /* 0x000fe20000000800 */
[----:B------:R-:W-:Y:S01]  /*7c00*/  LDSM.16.MT88.4 R20, [R139+0xa800] ;  /* 0x00a800008b14783b */ /* 0x000fe20000004200 */
[----:B------:R-:W-:-:S02]  /*7c10*/  FFMA.FTZ R120, R123, c[0x0][0x23c], -R100 ;  /* 0x00008f007b787a23 */ /* 0x000fc40000010864 */
[----:B------:R-:W-:Y:S02]  /*7c20*/  FFMA.FTZ R124, R111, c[0x0][0x23c], -R34 ;  /* 0x00008f006f7c7a23 */ /* 0x000fe40000010822 */
[--C-:B------:R-:W-:Y:S02]  /*7c30*/  FFMA.FTZ R123, R169, c[0x0][0x23c], -R100.reuse ;  /* 0x00008f00a97b7a23 */ /* 0x100fe40000010864 */
[----:B------:R-:W2:Y:S01]  /*7c40*/  MUFU.EX2 R0, R0 ;  /* 0x0000000000007308 */ /* 0x000ea20000000800 */
[--C-:B------:R-:W-:Y:S02]  /*7c50*/  FFMA.FTZ R118, R171, c[0x0][0x23c], -R100.reuse ;  /* 0x00008f00ab767a23 */ /* 0x100fe40000010864 */
[----:B------:R-:W-:Y:S02]  /*7c60*/  FFMA.FTZ R125, R125, c[0x0][0x23c], -R100 ;  /* 0x00008f007d7d7a23 */ /* 0x000fe40000010864 */
[--C-:B------:R-:W-:Y:S02]  /*7c70*/  FFMA.FTZ R119, R119, c[0x0][0x23c], -R34.reuse ;  /* 0x00008f0077777a23 */ /* 0x100fe40000010822 */
[--C-:B------:R-:W-:Y:S01]  /*7c80*/  FFMA.FTZ R111, R113, c[0x0][0x23c], -R34.reuse ;  /* 0x00008f00716f7a23 */ /* 0x100fe20000010822 */
[----:B------:R3:W-:Y:S01]  /*7c90*/  MUFU.EX2 R3, R6 ;  /* 0x0000000600037308 */ /* 0x0007e20000000800 */
[----:B------:R-:W-:-:S02]  /*7ca0*/  FFMA.FTZ R122, R117, c[0x0][0x23c], -R34 ;  /* 0x00008f00757a7a23 */ /* 0x000fc40000010822 */
[--C-:B------:R-:W-:Y:S02]  /*7cb0*/  FFMA.FTZ R106, R106, c[0x0][0x23c], -R100.reuse ;  /* 0x00008f006a6a7a23 */ /* 0x100fe40000010864 */
[--C-:B------:R-:W-:Y:S02]  /*7cc0*/  FFMA.FTZ R107, R107, c[0x0][0x23c], -R100.reuse ;  /* 0x00008f006b6b7a23 */ /* 0x100fe40000010864 */
[--C-:B------:R-:W-:Y:S01]  /*7cd0*/  FFMA.FTZ R108, R108, c[0x0][0x23c], -R100.reuse ;  /* 0x00008f006c6c7a23 */ /* 0x100fe20000010864 */
[----:B------:R-:W4:Y:S01]  /*7ce0*/  MUFU.EX2 R33, R33 ;  /* 0x0000002100217308 */ /* 0x000f220000000800 */
[----:B--2---:R-:W-:Y:S01]  /*7cf0*/  F2FP.BF16.PACK_AB R5, R0, R28 ;  /* 0x0000001c0005723e */ /* 0x004fe200000010ff */
[----:B------:R-:W-:Y:S02]  /*7d00*/  FFMA.FTZ R103, R103, c[0x0][0x23c], -R100 ;  /* 0x00008f0067677a23 */ /* 0x000fe40000010864 */
[--C-:B------:R-:W-:Y:S02]  /*7d10*/  FFMA.FTZ R100, R105, c[0x0][0x23c], -R34.reuse ;  /* 0x00008f0069647a23 */ /* 0x100fe40000010822 */
[----:B------:R-:W-:-:S02]  /*7d20*/  FFMA.FTZ R105, R104, c[0x0][0x23c], -R34 ;  /* 0x00008f0068697a23 */ /* 0x000fc40000010822 */
[----:B------:R-:W2:Y:S01]  /*7d30*/  MUFU.EX2 R31, R31 ;  /* 0x0000001f001f7308 */ /* 0x000ea20000000800 */
[----:B---3--:R-:W-:Y:S01]  /*7d40*/  F2FP.BF16.PACK_AB R6, R24, R25 ;  /* 0x000000191806723e */ /* 0x008fe200000010ff */
[--C-:B------:R-:W-:Y:S02]  /*7d50*/  FFMA.FTZ R35, R35, c[0x0][0x23c], -R34.reuse ;  /* 0x00008f0023237a23 */ /* 0x100fe40000010822 */
[----:B------:R-:W-:-:S04]  /*7d60*/  FFMA.FTZ R32, R32, c[0x0][0x23c], -R34 ;  /* 0x00008f0020207a23 */ /* 0x000fc80000010822 */
[----:B------:R-:W3:Y:S01]  /*7d70*/  MUFU.EX2 R2, R2 ;  /* 0x0000000200027308 */ /* 0x000ee20000000800 */
[-C--:B----4-:R-:W-:Y:S02]  /*7d80*/  FMUL.FTZ R40, R40, R33.reuse ;  /* 0x0000002128287220 */ /* 0x090fe40000410000 */
[-C--:B------:R-:W-:Y:S02]  /*7d90*/  FMUL.FTZ R41, R41, R33.reuse ;  /* 0x0000002129297220 */ /* 0x080fe40000410000 */
[-C--:B------:R-:W-:Y:S02]  /*7da0*/  FMUL.FTZ R44, R44, R33.reuse ;  /* 0x000000212c2c7220 */ /* 0x080fe40000410000 */
[----:B------:R-:W-:Y:S01]  /*7db0*/  FMUL.FTZ R45, R45, R33 ;  /* 0x000000212d2d7220 */ /* 0x000fe20000410000 */
[----:B------:R-:W-:Y:S01]  /*7dc0*/  MUFU.EX2 R110, R110 ;  /* 0x0000006e006e7308 */ /* 0x000fe20000000800 */
[-C--:B--2---:R-:W-:Y:S02]  /*7dd0*/  FMUL.FTZ R42, R42, R31.reuse ;  /* 0x0000001f2a2a7220 */ /* 0x084fe40000410000 */
[----:B------:R-:W-:-:S02]  /*7de0*/  FMUL.FTZ R43, R43, R31 ;  /* 0x0000001f2b2b7220 */ /* 0x000fc40000410000 */
[-C--:B------:R-:W-:Y:S02]  /*7df0*/  FMUL.FTZ R46, R46, R31.reuse ;  /* 0x0000001f2e2e7220 */ /* 0x080fe40000410000 */
[----:B------:R-:W-:Y:S01]  /*7e00*/  FMUL.FTZ R47, R47, R31 ;  /* 0x0000001f2f2f7220 */ /* 0x000fe20000410000 */
[----:B---3--:R-:W-:Y:S01]  /*7e10*/  F2FP.BF16.PACK_AB R7, R2, R3 ;  /* 0x000000030207723e */ /* 0x008fe200000010ff */
[-C--:B------:R-:W-:Y:S01]  /*7e20*/  FMUL.FTZ R96, R96, R33.reuse ;  /* 0x0000002160607220 */ /* 0x080fe20000410000 */
[----:B------:R-:W2:Y:S01]  /*7e30*/  MUFU.EX2 R109, R109 ;  /* 0x0000006d006d7308 */ /* 0x000ea20000000800 */
[----:B------:R-:W-:Y:S02]  /*7e40*/  FMUL.FTZ R97, R97, R33 ;  /* 0x0000002161617220 */ /* 0x000fe40000410000 */
[-C--:B------:R-:W-:Y:S02]  /*7e50*/  FMUL.FTZ R98, R98, R31.reuse ;  /* 0x0000001f62627220 */ /* 0x080fe40000410000 */
[----:B------:R-:W-:Y:S01]  /*7e60*/  HMMA.16816.F32.BF16 R40, R4, R12, R40 ;  /* 0x0000000c0428723c */ /* 0x000fe20000041828 */
[----:B------:R-:W-:-:S02]  /*7e70*/  FMUL.FTZ R99, R99, R31 ;  /* 0x0000001f63637220 */ /* 0x000fc40000410000 */
[-C--:B------:R-:W-:Y:S01]  /*7e80*/  FMUL.FTZ R36, R36, R33.reuse ;  /* 0x0000002124247220 */ /* 0x080fe20000410000 */
[----:B------:R-:W-:Y:S01]  /*7e90*/  MUFU.EX2 R101, R101 ;  /* 0x0000006500657308 */ /* 0x000fe20000000800 */
[----:B------:R-:W-:Y:S02]  /*7ea0*/  FMUL.FTZ R37, R37, R33 ;  /* 0x0000002125257220 */ /* 0x000fe40000410000 */
[-C--:B------:R-:W-:Y:S01]  /*7eb0*/  FMUL.FTZ R38, R38, R31.reuse ;  /* 0x0000001f26267220 */ /* 0x080fe20000410000 */
[----:B------:R-:W-:Y:S01]  /*7ec0*/  HMMA.16816.F32.BF16 R44, R4, R14, R44 ;  /* 0x0000000e042c723c */ /* 0x000fe2000004182c */
[----:B------:R-:W-:Y:S01]  /*7ed0*/  FMUL.FTZ R39, R39, R31 ;  /* 0x0000001f27277220 */ /* 0x000fe20000410000 */
[----:B------:R-:W3:Y:S01]  /*7ee0*/  LDSM.16.MT88.4 R12, [R135+0x8000] ;  /* 0x00800000870c783b */ /* 0x000ee20000004200 */
[-C--:B------:R-:W-:Y:S01]  /*7ef0*/  FMUL.FTZ R56, R56, R33.reuse ;  /* 0x0000002138387220 */ /* 0x080fe20000410000 */
[----:B------:R-:W-:Y:S01]  /*7f00*/  MUFU.EX2 R112, R112 ;  /* 0x0000007000707308 */ /* 0x000fe20000000800 */
[----:B------:R-:W-:-:S02]  /*7f10*/  FMUL.FTZ R57, R57, R33 ;  /* 0x0000002139397220 */ /* 0x000fc40000410000 */
[-C--:B------:R-:W-:Y:S01]  /*7f20*/  FMUL.FTZ R58, R58, R31.reuse ;  /* 0x0000001f3a3a7220 */ /* 0x080fe20000410000 */
[C---:B-1----:R-:W-:Y:S01]  /*7f30*/  HMMA.16816.F32.BF16 R96, R4.reuse, R8, R96 ;  /* 0x000000080460723c */ /* 0x042fe20000041860 */
[----:B------:R-:W-:Y:S02]  /*7f40*/  FMUL.FTZ R59, R59, R31 ;  /* 0x0000001f3b3b7220 */ /* 0x000fe40000410000 */
[-C--:B------:R-:W-:Y:S01]  /*7f50*/  FMUL.FTZ R60, R60, R33.reuse ;  /* 0x000000213c3c7220 */ /* 0x080fe20000410000 */
[----:B------:R-:W-:Y:S01]  /*7f60*/  MUFU.EX2 R121, R121 ;  /* 0x0000007900797308 */ /* 0x000fe20000000800 */
[----:B------:R-:W-:Y:S02]  /*7f70*/  FMUL.FTZ R61, R61, R33 ;  /* 0x000000213d3d7220 */ /* 0x000fe40000410000 */
[-C--:B------:R-:W-:Y:S01]  /*7f80*/  FMUL.FTZ R62, R62, R31.reuse ;  /* 0x0000001f3e3e7220 */ /* 0x080fe20000410000 */
[----:B------:R-:W-:Y:S01]  /*7f90*/  HMMA.16816.F32.BF16 R36, R4, R10, R36 ;  /* 0x0000000a0424723c */ /* 0x000fe20000041824 */
[----:B------:R-:W1:Y:S01]  /*7fa0*/  LDSM.16.MT88.4 R8, [R136+0x8000] ;  /* 0x008000008808783b */ /* 0x000e620000004200 */
[----:B------:R-:W-:-:S02]  /*7fb0*/  FMUL.FTZ R63, R63, R31 ;  /* 0x0000001f3f3f7220 */ /* 0x000fc40000410000 */
[-C--:B------:R-:W-:Y:S01]  /*7fc0*/  FMUL.FTZ R48, R48, R33.reuse ;  /* 0x0000002130307220 */ /* 0x080fe20000410000 */
[----:B------:R-:W4:Y:S01]  /*7fd0*/  MUFU.EX2 R116, R116 ;  /* 0x0000007400747308 */ /* 0x000f220000000800 */
[----:B------:R-:W-:Y:S02]  /*7fe0*/  FMUL.FTZ R49, R49, R33 ;  /* 0x0000002131317220 */ /* 0x000fe40000410000 */
[-C--:B------:R-:W-:Y:S02]  /*7ff0*/  FMUL.FTZ R50, R50, R31.reuse ;  /* 0x0000001f32327220 */ /* 0x080fe40000410000 */
[----:B------:R-:W-:Y:S02]  /*8000*/  FMUL.FTZ R51, R51, R31 ;  /* 0x0000001f33337220 */ /* 0x000fe40000410000 */
[-C--:B------:R-:W-:Y:S01]  /*8010*/  FMUL.FTZ R52, R52, R33.reuse ;  /* 0x0000002134347220 */ /* 0x080fe20000410000 */
[----:B------:R-:W-:Y:S01]  /*8020*/  MUFU.EX2 R115, R115 ;  /* 0x0000007300737308 */ /* 0x000fe20000000800 */
[----:B------:R-:W-:-:S02]  /*8030*/  FMUL.FTZ R53, R53, R33 ;  /* 0x0000002135357220 */ /* 0x000fc40000410000 */
[-C--:B------:R-:W-:Y:S02]  /*8040*/  FMUL.FTZ R54, R54, R31.reuse ;  /* 0x0000001f36367220 */ /* 0x080fe40000410000 */
[----:B------:R-:W-:Y:S02]  /*8050*/  FMUL.FTZ R55, R55, R31 ;  /* 0x0000001f37377220 */ /* 0x000fe40000410000 */
[-C--:B------:R-:W-:Y:S01]  /*8060*/  FMUL.FTZ R72, R72, R33.reuse ;  /* 0x0000002148487220 */ /* 0x080fe20000410000 */
[----:B------:R-:W5:Y:S01]  /*8070*/  MUFU.EX2 R114, R114 ;  /* 0x0000007200727308 */ /* 0x000f620000000800 */
[----:B------:R-:W-:Y:S02]  /*8080*/  FMUL.FTZ R73, R73, R33 ;  /* 0x0000002149497220 */ /* 0x000fe40000410000 */
[-C--:B------:R-:W-:Y:S01]  /*8090*/  FMUL.FTZ R74, R74, R31.reuse ;  /* 0x0000001f4a4a7220 */ /* 0x080fe20000410000 */
[----:B---3--:R-:W-:Y:S01]  /*80a0*/  HMMA.16816.F32.BF16 R56, R4, R12, R56 ;  /* 0x0000000c0438723c */ /* 0x008fe20000041838 */
[----:B------:R-:W-:-:S02]  /*80b0*/  FMUL.FTZ R75, R75, R31 ;  /* 0x0000001f4b4b7220 */ /* 0x000fc40000410000 */
[-C--:B------:R-:W-:Y:S01]  /*80c0*/  FMUL.FTZ R92, R92, R33.reuse ;  /* 0x000000215c5c7220 */ /* 0x080fe20000410000 */
[----:B------:R-:W-:Y:S01]  /*80d0*/  MUFU.EX2 R120, R120 ;  /* 0x0000007800787308 */ /* 0x000fe20000000800 */
[----:B------:R-:W-:Y:S02]  /*80e0*/  FMUL.FTZ R93, R93, R33 ;  /* 0x000000215d5d7220 */ /* 0x000fe40000410000 */
[-C--:B------:R-:W-:Y:S01]  /*80f0*/  FMUL.FTZ R94, R94, R31.reuse ;  /* 0x0000001f5e5e7220 */ /* 0x080fe20000410000 */
[----:B------:R-:W-:Y:S01]  /*8100*/  HMMA.16816.F32.BF16 R60, R4, R14, R60 ;  /* 0x0000000e043c723c */ /* 0x000fe2000004183c */
[----:B------:R-:W3:Y:S01]  /*8110*/  LDSM.16.MT88.4 R12, [R137+0xa000] ;  /* 0x00a00000890c783b */ /* 0x000ee20000004200 */
[----:B------:R-:W-:Y:S02]  /*8120*/  FMUL.FTZ R95, R95, R31 ;  /* 0x0000001f5f5f7220 */ /* 0x000fe40000410000 */
[-C--:B------:R-:W-:Y:S01]  /*8130*/  FMUL.FTZ R64, R64, R33.reuse ;  /* 0x0000002140407220 */ /* 0x080fe20000410000 */
[----:B------:R-:W2:Y:S01]  /*8140*/  MUFU.EX2 R123, R123 ;  /* 0x0000007b007b7308 */ /* 0x000ea20000000800 */
[----:B------:R-:W-:-:S02]  /*8150*/  FMUL.FTZ R65, R65, R33 ;  /* 0x0000002141417220 */ /* 0x000fc40000410000 */
[C---:B-1----:R-:W-:Y:S01]  /*8160*/  HMMA.16816.F32.BF16 R48, R4.reuse, R8, R48 ;  /* 0x000000080430723c */ /* 0x042fe20000041830 */
[-C--:B------:R-:W-:Y:S02]  /*8170*/  FMUL.FTZ R66, R66, R31.reuse ;  /* 0x0000001f42427220 */ /* 0x080fe40000410000 */
[----:B------:R-:W-:Y:S02]  /*8180*/  FMUL.FTZ R67, R67, R31 ;  /* 0x0000001f43437220 */ /* 0x000fe40000410000 */
[-C--:B------:R-:W-:Y:S01]  /*8190*/  FMUL.FTZ R68, R68, R33.reuse ;  /* 0x0000002144447220 */ /* 0x080fe20000410000 */
[----:B------:R-:W-:Y:S01]  /*81a0*/  MUFU.EX2 R118, R118 ;  /* 0x0000007600767308 */ /* 0x000fe20000000800 */
[----:B------:R-:W-:Y:S01]  /*81b0*/  FMUL.FTZ R69, R69, R33 ;  /* 0x0000002145457220 */ /* 0x000fe20000410000 */
[----:B------:R-:W-:Y:S01]  /*81c0*/  HMMA.16816.F32.BF16 R52, R4, R10, R52 ;  /* 0x0000000a0434723c */ /* 0x000fe20000041834 */
[----:B------:R-:W1:Y:S01]  /*81d0*/  LDSM.16.MT88.4 R8, [R139+0xa000] ;  /* 0x00a000008b08783b */ /* 0x000e620000004200 */
[----:B------:R-:W-:-:S02]  /*81e0*/  FMUL.FTZ R70, R70, R31 ;  /* 0x0000001f46467220 */ /* 0x000fc40000410000 */
[----:B------:R-:W-:Y:S02]  /*81f0*/  FMUL.FTZ R71, R71, R31 ;  /* 0x0000001f47477220 */ /* 0x000fe40000410000 */
[-C--:B------:R-:W-:Y:S01]  /*8200*/  FMUL.FTZ R88, R88, R33.reuse ;  /* 0x0000002158587220 */ /* 0x080fe20000410000 */
[----:B------:R-:W-:Y:S01]  /*8210*/  MUFU.EX2 R125, R125 ;  /* 0x0000007d007d7308 */ /* 0x000fe20000000800 */
        /* <DEDUP_REMOVED lines=9> */
[----:B------:R-:W1:Y:S01]  /*82b0*/  MUFU.EX2 R124, R124 ;  /* 0x0000007c007c7308 */ /* 0x000e620000000800 */
[----:B------:R-:W-:Y:S01]  /*82c0*/  FMUL.FTZ R77, R77, R33 ;  /* 0x000000214d4d7220 */ /* 0x000fe20000410000 */
[----:B---3--:R-:W-:Y:S01]  /*82d0*/  HMMA.16816.F32.BF16 R72, R4, R12, R72 ;  /* 0x0000000c0448723c */ /* 0x008fe20000041848 */
[-C--:B------:R-:W-:Y:S02]  /*82e0*/  FMUL.FTZ R78, R78, R31.reuse ;  /* 0x0000001f4e4e7220 */ /* 0x080fe40000410000 */
[----:B------:R-:W-:-:S02]  /*82f0*/  FMUL.FTZ R79, R79, R31 ;  /* 0x0000001f4f4f7220 */ /* 0x000fc40000410000 */
[-C--:B------:R-:W-:Y:S01]  /*8300*/  FMUL.FTZ R80, R80, R33.reuse ;  /* 0x0000002150507220 */ /* 0x080fe20000410000 */
[----:B------:R-:W-:Y:S01]  /*8310*/  MUFU.EX2 R111, R111 ;  /* 0x0000006f006f7308 */ /* 0x000fe20000000800 */
[----:B------:R-:W-:Y:S01]  /*8320*/  FMUL.FTZ R81, R81, R33 ;  /* 0x0000002151517220 */ /* 0x000fe20000410000 */
[C---:B------:R-:W-:Y:S01]  /*8330*/  HMMA.16816.F32.BF16 R92, R4.reuse, R14, R92 ;  /* 0x0000000e045c723c */ /* 0x040fe2000004185c */
[----:B------:R-:W3:Y:S01]  /*8340*/  LDSM.16.MT88.4 R12, [R135+0xa000] ;  /* 0x00a00000870c783b */ /* 0x000ee20000004200 */
[-C--:B------:R-:W-:Y:S02]  /*8350*/  FMUL.FTZ R82, R82, R31.reuse ;  /* 0x0000001f52527220 */ /* 0x080fe40000410000 */
[-C--:B------:R-:W-:Y:S02]  /*8360*/  FMUL.FTZ R83, R83, R31.reuse ;  /* 0x0000001f53537220 */ /* 0x080fe40000410000 */
[----:B------:R-:W2:Y:S01]  /*8370*/  MUFU.EX2 R122, R122 ;  /* 0x0000007a007a7308 */ /* 0x000ea20000000800 */
[----:B------:R-:W-:Y:S01]  /*8380*/  FFMA.FTZ R31, R165, R31, R28 ;  /* 0x0000001fa51f7223 */ /* 0x000fe2000001001c */
[----:B-1----:R-:W-:Y:S03]  /*8390*/  HMMA.16816.F32.BF16 R64, R4, R8, R64 ;  /* 0x000000080440723c */ /* 0x002fe60000041840 */
[----:B------:R-:W-:-:S03]  /*83a0*/  FADD.FTZ R0, R0, R31 ;  /* 0x0000001f00007221 */ /* 0x000fc60000010000 */
[----:B------:R-:W-:Y:S02]  /*83b0*/  MUFU.EX2 R106, R106 ;  /* 0x0000006a006a7308 */ /* 0x000fe40000000800 */
[C---:B------:R-:W-:Y:S01]  /*83c0*/  HMMA.16816.F32.BF16 R68, R4.reuse, R10, R68 ;  /* 0x0000000a0444723c */ /* 0x040fe20000041844 */
[----:B------:R-:W1:Y:S05]  /*83d0*/  LDSM.16.MT88.4 R8, [R136+0xa000] ;  /* 0x00a000008808783b */ /* 0x000e6a0000004200 */
[----:B------:R-:W1:Y:S08]  /*83e0*/  MUFU.EX2 R107, R107 ;  /* 0x0000006b006b7308 */ /* 0x000e700000000800 */
[----:B------:R-:W-:Y:S08]  /*83f0*/  MUFU.EX2 R108, R108 ;  /* 0x0000006c006c7308 */ /* 0x000ff00000000800 */
[----:B------:R-:W-:Y:S01]  /*8400*/  MUFU.EX2 R103, R103 ;  /* 0x0000006700677308 */ /* 0x000fe20000000800 */
[C---:B---3--:R-:W-:Y:S07]  /*8410*/  HMMA.16816.F32.BF16 R88, R4.reuse, R12, R88 ;  /* 0x0000000c0458723c */ /* 0x048fee0000041858 */
[----:B------:R-:W-:Y:S01]  /*8420*/  MUFU.EX2 R100, R100 ;  /* 0x0000006400647308 */ /* 0x000fe20000000800 */
[C---:B------:R-:W-:Y:S01]  /*8430*/  HMMA.16816.F32.BF16 R84, R4.reuse, R14, R84 ;  /* 0x0000000e0454723c */ /* 0x040fe20000041854 */
[----:B------:R-:W3:Y:S06]  /*8440*/  LDSM.16.MT88.4 R12, [R139+0x8800] ;  /* 0x008800008b0c783b */ /* 0x000eec0000004200 */
[----:B------:R-:W2:Y:S01]  /*8450*/  MUFU.EX2 R105, R105 ;  /* 0x0000006900697308 */ /* 0x000ea20000000800 */
[C---:B-1----:R-:W-:Y:S07]  /*8460*/  HMMA.16816.F32.BF16 R76, R4.reuse, R8, R76 ;  /* 0x00000008044c723c */ /* 0x042fee000004184c */
[----:B------:R-:W-:Y:S01]  /*8470*/  MUFU.EX2 R35, R35 ;  /* 0x0000002300237308 */ /* 0x000fe20000000800 */
[----:B------:R-:W-:Y:S01]  /*8480*/  HMMA.16816.F32.BF16 R80, R4, R10, R80 ;  /* 0x0000000a0450723c */ /* 0x000fe20000041850 */
[----:B------:R-:W1:Y:S06]  /*8490*/  LDSM.16.MT88.4 R8, [R137+0x8800] ;  /* 0x008800008908783b */ /* 0x000e6c0000004200 */
[----:B------:R-:W1:Y:S01]  /*84a0*/  MUFU.EX2 R32, R32 ;  /* 0x0000002000207308 */ /* 0x000e620000000800 */
[----:B--2---:R-:W-:-:S02]  /*84b0*/  F2FP.BF16.PACK_AB R4, R109, R110 ;  /* 0x0000006e6d04723e */ /* 0x004fc400000010ff */
[----:B----4-:R-:W-:Y:S02]  /*84c0*/  F2FP.BF16.PACK_AB R5, R116, R121 ;  /* 0x000000797405723e */ /* 0x010fe400000010ff */
[----:B------:R-:W-:Y:S02]  /*84d0*/  F2FP.BF16.PACK_AB R6, R112, R101 ;  /* 0x000000657006723e */ /* 0x000fe400000010ff */
[----:B-----5:R-:W-:-:S07]  /*84e0*/  F2FP.BF16.PACK_AB R7, R114, R115 ;  /* 0x000000737207723e */ /* 0x020fce00000010ff */
[C---:B------:R-:W-:Y:S08]  /*84f0*/  HMMA.16816.F32.BF16 R64, R4.reuse, R20, R64 ;  /* 0x000000140440723c */ /* 0x040ff00000041840 */
[C---:B---3--:R-:W-:Y:S08]  /*8500*/  HMMA.16816.F32.BF16 R96, R4.reuse, R12, R96 ;  /* 0x0000000c0460723c */ /* 0x048ff00000041860 */
[C---:B------:R-:W-:Y:S01]  /*8510*/  HMMA.16816.F32.BF16 R36, R4.reuse, R14, R36 ;  /* 0x0000000e0424723c */ /* 0x040fe20000041824 */
[----:B------:R-:W2:Y:S07]  /*8520*/  LDSM.16.MT88.4 R12, [R136+0x8800] ;  /* 0x00880000880c783b */ /* 0x000eae0000004200 */
[C---:B-1----:R-:W-:Y:S08]  /*8530*/  HMMA.16816.F32.BF16 R40, R4.reuse, R8, R40 ;  /* 0x000000080428723c */ /* 0x042ff00000041828 */
[C---:B------:R-:W-:Y:S01]  /*8540*/  HMMA.16816.F32.BF16 R44, R4.reuse, R10, R44 ;  /* 0x0000000a042c723c */ /* 0x040fe2000004182c */
[----:B------:R-:W1:Y:S07]  /*8550*/  LDSM.16.MT88.4 R8, [R135+0x8800] ;  /* 0x008800008708783b */ /* 0x000e6e0000004200 */
        /* <DEDUP_REMOVED lines=11> */
[C---:B--2---:R-:W-:Y:S08]  /*8610*/  HMMA.16816.F32.BF16 R76, R4.reuse, R12, R76 ;  /* 0x0000000c044c723c */ /* 0x044ff0000004184c */
[C---:B------:R-:W-:Y:S01]  /*8620*/  HMMA.16816.F32.BF16 R80, R4.reuse, R14, R80 ;  /* 0x0000000e0450723c */ /* 0x040fe20000041850 */
[----:B------:R-:W2:Y:S07]  /*8630*/  LDSM.16.MT88.4 R12, [R139+0x9000] ;  /* 0x009000008b0c783b */ /* 0x000eae0000004200 */
        /* <DEDUP_REMOVED lines=9> */
[C---:B------:R-:W-:Y:S01]  /*86d0*/  HMMA.16816.F32.BF16 R36, R4.reuse, R14, R36 ;  /* 0x0000000e0424723c */ /* 0x040fe20000041824 */
[----:B------:R-:W2:Y:S07]  /*86e0*/  LDSM.16.MT88.4 R12, [R136+0x9000] ;  /* 0x00900000880c783b */ /* 0x000eae0000004200 */
[C---:B-1----:R-:W-:Y:S08]  /*86f0*/  HMMA.16816.F32.BF16 R40, R4.reuse, R8, R40 ;  /* 0x000000080428723c */ /* 0x042ff00000041828 */
[C---:B------:R-:W-:Y:S01]  /*8700*/  HMMA.16816.F32.BF16 R44, R4.reuse, R10, R44 ;  /* 0x0000000a042c723c */ /* 0x040fe2000004182c */
[----:B------:R-:W1:Y:S07]  /*8710*/  LDSM.16.MT88.4 R8, [R135+0x9000] ;  /* 0x009000008708783b */ /* 0x000e6e0000004200 */
        /* <DEDUP_REMOVED lines=17> */
[----:B------:R-:W-:-:S02]  /*8830*/  F2FP.BF16.PACK_AB R4, R107, R106 ;  /* 0x0000006a6b04723e */ /* 0x000fc400000010ff */
[----:B------:R-:W-:Y:S02]  /*8840*/  F2FP.BF16.PACK_AB R5, R105, R100 ;  /* 0x000000646905723e */ /* 0x000fe400000010ff */
[----:B------:R-:W-:Y:S02]  /*8850*/  F2FP.BF16.PACK_AB R6, R103, R108 ;  /* 0x0000006c6706723e */ /* 0x000fe400000010ff */
[----:B------:R-:W-:-:S07]  /*8860*/  F2FP.BF16.PACK_AB R7, R32, R35 ;  /* 0x000000232007723e */ /* 0x000fce00000010ff */
[C---:B-1----:R-:W-:Y:S08]  /*8870*/  HMMA.16816.F32.BF16 R96, R4.reuse, R8, R96 ;  /* 0x000000080460723c */ /* 0x042ff00000041860 */
[C---:B------:R-:W-:Y:S01]  /*8880*/  HMMA.16816.F32.BF16 R36, R4.reuse, R10, R36 ;  /* 0x0000000a0424723c */ /* 0x040fe20000041824 */
[----:B------:R-:W1:Y:S07]  /*8890*/  LDSM.16.MT88.4 R8, [R139+0xb800] ;  /* 0x00b800008b08783b */ /* 0x000e6e0000004200 */
[C---:B------:R-:W-:Y:S08]  /*88a0*/  HMMA.16816.F32.BF16 R48, R4.reuse, R16, R48 ;  /* 0x000000100430723c */ /* 0x040ff00000041830 */
[C---:B------:R-:W-:Y:S01]  /*88b0*/  HMMA.16816.F32.BF16 R52, R4.reuse, R18, R52 ;  /* 0x000000120434723c */ /* 0x040fe20000041834 */
[----:B------:R-:W3:Y:S07]  /*88c0*/  LDSM.16.MT88.4 R16, [R137+0xb800] ;  /* 0x00b800008910783b */ /* 0x000eee0000004200 */
[C---:B------:R-:W-:Y:S07]  /*88d0*/  HMMA.16816.F32.BF16 R40, R4.reuse, R20, R40 ;  /* 0x000000140428723c */ /* 0x040fee0000041828 */
[----:B------:R-:W-:Y:S01]  /*88e0*/  FFMA.FTZ R20, R166, R33, R30 ;  /* 0x00000021a6147223 */ /* 0x000fe2000001001e */
[----:B--2---:R-:W-:Y:S03]  /*88f0*/  HMMA.16816.F32.BF16 R56, R4, R12, R56 ;  /* 0x0000000c0438723c */ /* 0x004fe60000041838 */
[----:B------:R-:W-:-:S04]  /*8900*/  FADD.FTZ R20, R29, R20 ;  /* 0x000000141d147221 */ /* 0x000fc80000010000 */
[----:B------:R-:W-:Y:S01]  /*8910*/  FADD.FTZ R25, R25, R20 ;  /* 0x0000001419197221 */ /* 0x000fe20000010000 */
[C---:B------:R-:W-:Y:S01]  /*8920*/  HMMA.16816.F32.BF16 R60, R4.reuse, R14, R60 ;  /* 0x0000000e043c723c */ /* 0x040fe2000004183c */
[----:B------:R-:W2:Y:S07]  /*8930*/  LDSM.16.MT88.4 R12, [R136+0xb800] ;  /* 0x00b80000880c783b */ /* 0x000eae0000004200 */
[C---:B-1----:R-:W-:Y:S08]  /*8940*/  HMMA.16816.F32.BF16 R64, R4.reuse, R8, R64 ;  /* 0x000000080440723c */ /* 0x042ff00000041840 */
[C---:B------:R-:W-:Y:S01]  /*8950*/  HMMA.16816.F32.BF16 R68, R4.reuse, R10, R68 ;  /* 0x0000000a0444723c */ /* 0x040fe20000041844 */
[----:B------:R-:W1:Y:S07]  /*8960*/  LDSM.16.MT88.4 R8, [R135+0xb800] ;  /* 0x00b800008708783b */ /* 0x000e6e0000004200 */
[C---:B---3--:R-:W-:Y:S07]  /*8970*/  HMMA.16816.F32.BF16 R72, R4.reuse, R16, R72 ;  /* 0x000000100448723c */ /* 0x048fee0000041848 */
[----:B------:R-:W-:Y:S01]  /*8980*/  FADD.FTZ R17, R3, R0 ;  /* 0x0000000003117221 */ /* 0x000fe20000010000 */
[----:B------:R-:W-:Y:S01]  /*8990*/  HMMA.16816.F32.BF16 R44, R4, R22, R44 ;  /* 0x00000016042c723c */ /* 0x000fe2000004182c */
[----:B------:R-:W-:-:S02]  /*89a0*/  FADD.FTZ R3, R24, R25 ;  /* 0x0000001918037221 */ /* 0x000fc40000010000 */
[----:B------:R-:W-:Y:S02]  /*89b0*/  FADD.FTZ R2, R2, R17 ;  /* 0x0000001102027221 */ /* 0x000fe40000010000 */
[----:B------:R-:W-:Y:S02]  /*89c0*/  FADD.FTZ R0, R110, R3 ;  /* 0x000000036e007221 */ /* 0x000fe40000010000 */
[----:B------:R-:W-:Y:S01]  /*89d0*/  FADD.FTZ R121, R121, R2 ;  /* 0x0000000279797221 */ /* 0x000fe20000010000 */
[----:B------:R-:W-:Y:S01]  /*89e0*/  HMMA.16816.F32.BF16 R92, R4, R18, R92 ;  /* 0x00000012045c723c */ /* 0x000fe2000004185c */
[----:B------:R-:W-:Y:S01]  /*89f0*/  FADD.FTZ R0, R109, R0 ;  /* 0x000000006d007221 */ /* 0x000fe20000010000 */
[----:B------:R-:W-:Y:S01]  /*8a00*/  MOV R2, R26 ;  /* 0x0000001a00027202 */ /* 0x000fe20000000f00 */
        /* <DEDUP_REMOVED lines=19> */
[----:B------:R-:W-:Y:S01]  /*8b40*/  FADD.FTZ R107, R107, R106 ;  /* 0x0000006a6b6b7221 */ /* 0x000fe20000010000 */
[----:B------:R-:W-:Y:S01]  /*8b50*/  MOV R3, R27 ;  /* 0x0000001b00037202 */ /* 0x000fe20000000f00 */
[----:B------:R-:W-:Y:S02]  /*8b60*/  FADD.FTZ R100, R105, R100 ;  /* 0x0000006469647221 */ /* 0x000fe40000010000 */
[----:B------:R-:W-:Y:S02]  /*8b70*/  FADD.FTZ R108, R108, R107 ;  /* 0x0000006b6c6c7221 */ /* 0x000fe40000010000 */
[----:B------:R-:W-:Y:S02]  /*8b80*/  FADD.FTZ R35, R35, R100 ;  /* 0x0000006423237221 */ /* 0x000fe40000010000 */
[----:B------:R-:W-:-:S02]  /*8b90*/  FADD.FTZ R166, R103, R108 ;  /* 0x0000006c67a67221 */ /* 0x000fc40000010000 */
[----:B------:R-:W-:-:S08]  /*8ba0*/  FADD.FTZ R165, R32, R35 ;  /* 0x0000002320a57221 */ /* 0x000fd00000010000 */
.L_x_5977:
        /* <DEDUP_REMOVED lines=11> */
.L_x_5989:
        /* <DEDUP_REMOVED lines=65> */
.L_x_5986:
        /* <DEDUP_REMOVED lines=41> */
[----:B------:R-:W-:Y:S01]  /*9300*/  @!P3 LEA.HI.X R169, R103, R167, R100, 0x1, P1 ;  /* 0x000000a767a9b211 */ /* 0x000fe200008f0c64 */
[----:B------:R-:W-:Y:S01]  /*9310*/  IMAD.MOV.U32 R167, RZ, RZ, R3 ;  /* 0x000000ffffa77224 */ /* 0x000fe200078e0003 */
[----:B------:R-:W-:Y:S01]  /*9320*/  ISETP.GT.AND P1, PT, R154, R147, PT ;  /* 0x000000939a00720c */ /* 0x000fe20003f24270 */
        /* <DEDUP_REMOVED lines=28> */
[C---:B---3--:R-:W-:Y:S08]  /*94f0*/  HMMA.16816.F32.BF16 R4, R104.reuse, R108, RZ ;  /* 0x0000006c6804723c */ /* 0x048ff000000418ff */
[C---:B------:R-:W-:Y:S01]  /*9500*/  HMMA.16816.F32.BF16 R8, R104.reuse, R110, RZ ;  /* 0x0000006e6808723c */ /* 0x040fe200000418ff */
[----:B------:R-:W-:Y:S07]  /*9510*/  LDSM.16.M88.4 R108, [R143] ;  /* 0x000000008f6c783b */ /* 0x000fee0000000200 */
[C---:B----4-:R-:W-:Y:S08]  /*9520*/  HMMA.16816.F32.BF16 R12, R104.reuse, R112, RZ ;  /* 0x00000070680c723c */ /* 0x050ff000000418ff */
[C---:B------:R-:W-:Y:S01]  /*9530*/  HMMA.16816.F32.BF16 R16, R104.reuse, R114, RZ ;  /* 0x000000726810723c */ /* 0x040fe200000418ff */
[----:B------:R-:W2:Y:S07]  /*9540*/  LDSM.16.M88.4 R112, [R142] ;  /* 0x000000008e70783b */ /* 0x000eae0000000200 */
[C---:B-----5:R-:W-:Y:S08]  /*9550*/  HMMA.16816.F32.BF16 R20, R104.reuse, R116, RZ ;  /* 0x000000746814723c */ /* 0x060ff000000418ff */
[C---:B------:R-:W-:Y:S01]  /*9560*/  HMMA.16816.F32.BF16 R24, R104.reuse, R118, RZ ;  /* 0x000000766818723c */ /* 0x040fe200000418ff */
[----:B------:R-:W3:Y:S07]  /*9570*/  LDSM.16.M88.4 R116, [R134] ;  /* 0x000000008674783b */ /* 0x000eee0000000200 */
[C---:B-1----:R-:W-:Y:S08]  /*9580*/  HMMA.16816.F32.BF16 R28, R104.reuse, R120, RZ ;  /* 0x00000078681c723c */ /* 0x042ff000000418ff */
[----:B------:R-:W-:Y:S01]  /*9590*/  HMMA.16816.F32.BF16 R32, R104, R122, RZ ;  /* 0x0000007a6820723c */ /* 0x000fe200000418ff */
[----:B------:R-:W1:Y:S04]  /*95a0*/  LDSM.16.M88.4 R104, [R132] ;  /* 0x000000008468783b */ /* 0x000e680000000200 */
[----:B------:R-:W-:Y:S03]  /*95b0*/  LDSM.16.M88.4 R120, [R138+0x4800] ;  /* 0x004800008a78783b */ /* 0x000fe60000000200 */
[C---:B--2---:R-:W-:Y:S08]  /*95c0*/  HMMA.16816.F32.BF16 R4, R108.reuse, R112, R4 ;  /* 0x000000706c04723c */ /* 0x044ff00000041804 */
[C---:B------:R-:W-:Y:S01]  /*95d0*/  HMMA.16816.F32.BF16 R8, R108.reuse, R114, R8 ;  /* 0x000000726c08723c */ /* 0x040fe20000041808 */
[----:B------:R-:W-:Y:S07]  /*95e0*/  LDSM.16.M88.4 R112, [R141] ;  /* 0x000000008d70783b */ /* 0x000fee0000000200 */
[C---:B---3--:R-:W-:Y:S08]  /*95f0*/  HMMA.16816.F32.BF16 R12, R108.reuse, R116, R12 ;  /* 0x000000746c0c723c */ /* 0x048ff0000004180c */
[C---:B------:R-:W-:Y:S01]  /*9600*/  HMMA.16816.F32.BF16 R16, R108.reuse, R118, R16 ;  /* 0x000000766c10723c */ /* 0x040fe20000041810 */
[----:B------:R-:W2:Y:S07]  /*9610*/  LDSM.16.M88.4 R116, [R138+0x4000] ;  /* 0x004000008a74783b */ /* 0x000eae0000000200 */
[C---:B------:R-:W-:Y:S08]  /*9620*/  HMMA.16816.F32.BF16 R20, R108.reuse, R124, R20 ;  /* 0x0000007c6c14723c */ /* 0x040ff00000041814 */
[C---:B------:R-:W-:Y:S08]  /*9630*/  HMMA.16816.F32.BF16 R24, R108.reuse, R126, R24 ;  /* 0x0000007e6c18723c */ /* 0x040ff00000041818 */
        /* <DEDUP_REMOVED lines=41> */
[----:B------:R-:W2:Y:S04]  /*98d0*/  LDSM.16.M88.4 R108, [R128] ;  /* 0x00000000806c783b */ /* 0x000ea80000000200 */
[----:B------:R-:W3:Y:S03]  /*98e0*/  LDSM.16.M88.4 R112, [R102] ;  /* 0x000000006670783b */ /* 0x000ee60000000200 */
        /* <DEDUP_REMOVED lines=26> */
[----:B------:R-:W-:Y:S04]  /*9a90*/  DEPBAR.LE SB0, 0x0 ;  /* 0x000080000000791a */ /* 0x000fe80000000000 */
[----:B------:R-:W-:Y:S01]  /*9aa0*/  BAR.SYNC.DEFER_BLOCKING 0x0 ;  /* 0x0000000000007b1d */ /* 0x000fe20000010000 */
[C---:B-1----:R-:W-:Y:S08]  /*9ab0*/  HMMA.16816.F32.BF16 R4, R104.reuse, R116, R4 ;  /* 0x000000746804723c */ /* 0x042ff00000041804 */
[C---:B------:R-:W-:Y:S08]  /*9ac0*/  HMMA.16816.F32.BF16 R8, R104.reuse, R118, R8 ;  /* 0x000000766808723c */ /* 0x040ff00000041808 */
[C---:B------:R-:W-:Y:S08]  /*9ad0*/  HMMA.16816.F32.BF16 R12, R104.reuse, R120, R12 ;  /* 0x00000078680c723c */ /* 0x040ff0000004180c */
[C---:B------:R-:W-:Y:S08]  /*9ae0*/  HMMA.16816.F32.BF16 R16, R104.reuse, R122, R16 ;  /* 0x0000007a6810723c */ /* 0x040ff00000041810 */
[C---:B--2---:R-:W-:Y:S08]  /*9af0*/  HMMA.16816.F32.BF16 R20, R104.reuse, R108, R20 ;  /* 0x0000006c6814723c */ /* 0x044ff00000041814 */
[C---:B------:R-:W-:Y:S08]  /*9b00*/  HMMA.16816.F32.BF16 R24, R104.reuse, R110, R24 ;  /* 0x0000006e6818723c */ /* 0x040ff00000041818 */
[C---:B---3--:R-:W-:Y:S08]  /*9b10*/  HMMA.16816.F32.BF16 R28, R104.reuse, R112, R28 ;  /* 0x00000070681c723c */ /* 0x048ff0000004181c */
[----:B------:R-:W-:Y:S01]  /*9b20*/  HMMA.16816.F32.BF16 R32, R104, R114, R32 ;  /* 0x000000726820723c */ /* 0x000fe20000041820 */
[----:B------:R-:W-:Y:S03]  /*9b30*/  @!UPT UIADD3 URZ, URZ, URZ, URZ ;  /* 0x0000003f3f3ff290 */ /* 0x000fe6000fffe03f */
[----:B------:R-:W-:-:S11]  /*9b40*/  @!P1 BRA `(.L_x_5987) ;  /* 0x000007d000009947 */ /* 0x000fd60003800000 */
[----:B------:R-:W-:Y:S02]  /*9b50*/  MOV R2, UR5 ;  /* 0x0000000500027c02 */ /* 0x000fe40008000f00 */
[----:B------:R-:W-:Y:S01]  /*9b60*/  MOV R100, UR4 ;  /* 0x0000000400647c02 */ /* 0x000fe20008000f00 */
[----:B------:R-:W-:-:S06]  /*9b70*/  @!P0 BRA `(.L_x_5988) ;  /* 0x000003b000008947 */ /* 0x000fcc0003800000 */
[----:B------:R-:W-:Y:S04]  /*9b80*/  IABS R2, c[0x0][0x2d0] ;  /* 0x0000b40000027a13 */ /* 0x000fe80000000000 */
[----:B------:R-:W1:Y:S10]  /*9b90*/  I2F.RP R105, R2 ;  /* 0x0000000200697306 */ /* 0x000e740000209400 */
[----:B-1----:R-:W1:Y:S02]  /*9ba0*/  MUFU.RCP R3, R105 ;  /* 0x0000006900037308 */ /* 0x002e640000001000 */
[----:B-1----:R-:W-:Y:S01]  /*9bb0*/  IADD3 R108, R3, 0xffffffe, RZ ;  /* 0x0ffffffe036c7810 */ /* 0x002fe20007ffe0ff */
[----:B------:R-:W-:Y:S07]  /*9bc0*/  IMAD.SHL.U32 R3, R154, 0x40, RZ ;  /* 0x000000409a037824 */ /* 0x000fee00078e00ff */
[----:B------:R-:W1:Y:S01]  /*9bd0*/  F2I.FTZ.U32.TRUNC.NTZ R109, R108 ;  /* 0x0000006c006d7305 */ /* 0x000e62000021f000 */
[----:B------:R-:W-:Y:S02]  /*9be0*/  IABS R104, R3 ;  /* 0x0000000300687213 */ /* 0x000fe40000000000 */
[C---:B------:R-:W-:Y:S02]  /*9bf0*/  IADD3 R107, R3.reuse, -0x40, RZ ;  /* 0xffffffc0036b7810 */ /* 0x040fe40007ffe0ff */
        /* <DEDUP_REMOVED lines=51> */
.L_x_5988:
[----:B------:R1:W-:Y:S01]  /*9f30*/  @P4 STS.128 [R153+0x4000], RZ ;  /* 0x004000ff99004388 */ /* 0x0003e20000000c00 */
[C---:B------:R-:W-:Y:S02]  /*9f40*/  LEA R114, P2, R2.reuse, R164, 0x1 ;  /* 0x000000a402727211 */ /* 0x040fe400078408ff */
[----:B------:R-:W-:Y:S02]  /*9f50*/  IADD3 R3, P1, R149, R2, RZ ;  /* 0x0000000295037210 */ /* 0x000fe40007f3e0ff */
        /* <DEDUP_REMOVED lines=60> */
.L_x_5987:
[----:B------:R-:W-:Y:S01]  /*a320*/  FMNMX.FTZ R2, R4, R0, !PT ;  /* 0x0000000004027209 */ /* 0x000fe20007810000 */
[----:B-1----:R-:W-:Y:S01]  /*a330*/  LDSM.16.MT88.4 R108, [R137+0x8000] ;  /* 0x00800000896c783b */ /* 0x002fe20000004200 */
        /* <DEDUP_REMOVED lines=47> */
[----:B------:R-:W-:Y:S02]  /*a630*/  FSEL R121, R121, RZ, P1 ;  /* 0x000000ff79797208 */ /* 0x000fe40000800000 */
[----:B------:R-:W-:Y:S01]  /*a640*/  FSETP.NEU.FTZ.AND P1, PT, R2, -INF , PT ;  /* 0xff8000000200780b */ /* 0x000fe20003f3d000 */
[----:B------:R-:W-:Y:S01]  /*a650*/  FMUL.FTZ R101, R0, c[0x0][0x23c] ;  /* 0x00008f0000657a20 */ /* 0x000fe20000410000 */
[----:B------:R-:W2:Y:S01]  /*a660*/  MUFU.EX2 R100, R100 ;  /* 0x0000006400647308 */ /* 0x000ea20000000800 */
[--C-:B------:R-:W-:Y:S01]  /*a670*/  FFMA.FTZ R117, R4, c[0x0][0x23c], -R121.reuse ;  /* 0x00008f0004757a23 */ /* 0x100fe20000010879 */
[----:B------:R-:W-:Y:S01]  /*a680*/  FSEL R119, R119, RZ, P1 ;  /* 0x000000ff77777208 */ /* 0x000fe20000800000 */
[--C-:B------:R-:W-:Y:S01]  /*a690*/  FFMA.FTZ R5, R5, c[0x0][0x23c], -R121.reuse ;  /* 0x00008f0005057a23 */ /* 0x100fe20000010879 */
[----:B------:R-:W-:Y:S01]  /*a6a0*/  ISETP.GT.AND P1, PT, R154, R147, PT ;  /* 0x000000939a00720c */ /* 0x000fe20003f24270 */
[----:B------:R-:W-:Y:S02]  /*a6b0*/  FFMA.FTZ R116, R9, c[0x0][0x23c], -R121 ;  /* 0x00008f0009747a23 */ /* 0x000fe40000010879 */
[--C-:B------:R-:W-:Y:S02]  /*a6c0*/  FFMA.FTZ R6, R6, c[0x0][0x23c], -R119.reuse ;  /* 0x00008f0006067a23 */ /* 0x100fe40000010877 */
[--C-:B------:R-:W-:Y:S01]  /*a6d0*/  FFMA.FTZ R7, R7, c[0x0][0x23c], -R119.reuse ;  /* 0x00008f0007077a23 */ /* 0x100fe20000010877 */
[----:B------:R3:W4:Y:S01]  /*a6e0*/  MUFU.EX2 R0, R101 ;  /* 0x0000006500007308 */ /* 0x0007220000000800 */
[--C-:B------:R-:W-:Y:S02]  /*a6f0*/  FFMA.FTZ R103, R10, c[0x0][0x23c], -R119.reuse ;  /* 0x00008f000a677a23 */ /* 0x100fe40000010877 */
[----:B------:R-:W-:Y:S02]  /*a700*/  FFMA.FTZ R118, R11, c[0x0][0x23c], -R119 ;  /* 0x00008f000b767a23 */ /* 0x000fe40000010877 */
[--C-:B------:R-:W-:Y:S02]  /*a710*/  FFMA.FTZ R124, R28, c[0x0][0x23c], -R121.reuse ;  /* 0x00008f001c7c7a23 */ /* 0x100fe40000010879 */
[----:B------:R-:W-:Y:S02]  /*a720*/  FFMA.FTZ R127, R29, c[0x0][0x23c], -R121 ;  /* 0x00008f001d7f7a23 */ /* 0x000fe40000010879 */
[--C-:B------:R-:W-:Y:S01]  /*a730*/  FFMA.FTZ R126, R30, c[0x0][0x23c], -R119.reuse ;  /* 0x00008f001e7e7a23 */ /* 0x100fe20000010877 */
[----:B------:R-:W-:Y:S01]  /*a740*/  MUFU.EX2 R117, R117 ;  /* 0x0000007500757308 */ /* 0x000fe20000000800 */
[----:B------:R-:W-:Y:S02]  /*a750*/  FFMA.FTZ R169, R31, c[0x0][0x23c], -R119 ;  /* 0x00008f001fa97a23 */ /* 0x000fe40000010877 */
[----:B------:R-:W-:Y:S01]  /*a760*/  LDSM.16.MT88.4 R28, [R139+0x9800] ;  /* 0x009800008b1c783b */ /* 0x000fe20000004200 */
[C---:B--2---:R-:W-:Y:S02]  /*a770*/  FMUL.FTZ R9, R100.reuse, R97 ;  /* 0x0000006164097220 */ /* 0x044fe40000410000 */
[C---:B------:R-:W-:Y:S02]  /*a780*/  FMUL.FTZ R36, R100.reuse, R36 ;  /* 0x0000002464247220 */ /* 0x040fe40000410000 */
[C---:B------:R-:W-:Y:S02]  /*a790*/  FMUL.FTZ R37, R100.reuse, R37 ;  /* 0x0000002564257220 */ /* 0x040fe40000410000 */
[----:B------:R-:W2:Y:S01]  /*a7a0*/  MUFU.EX2 R5, R5 ;  /* 0x0000000500057308 */ /* 0x000ea20000000800 */
[C---:B------:R-:W-:Y:S02]  /*a7b0*/  FMUL.FTZ R40, R100.reuse, R40 ;  /* 0x0000002864287220 */ /* 0x040fe40000410000 */
[----:B------:R-:W-:Y:S02]  /*a7c0*/  FMUL.FTZ R41, R100, R41 ;  /* 0x0000002964297220 */ /* 0x000fe40000410000 */
[--C-:B---3--:R-:W-:Y:S02]  /*a7d0*/  FFMA.FTZ R101, R8, c[0x0][0x23c], -R121.reuse ;  /* 0x00008f0008657a23 */ /* 0x108fe40000010879 */
[----:B------:R-:W-:Y:S02]  /*a7e0*/  FMUL.FTZ R8, R100, R96 ;  /* 0x0000006064087220 */ /* 0x000fe40000410000 */
[C---:B----4-:R-:W-:Y:S01]  /*a7f0*/  FMUL.FTZ R10, R0.reuse, R98 ;  /* 0x00000062000a7220 */ /* 0x050fe20000410000 */
[----:B------:R-:W-:Y:S01]  /*a800*/  MUFU.EX2 R6, R6 ;  /* 0x0000000600067308 */ /* 0x000fe20000000800 */
[C---:B------:R-:W-:Y:S02]  /*a810*/  FMUL.FTZ R11, R0.reuse, R99 ;  /* 0x00000063000b7220 */ /* 0x040fe40000410000 */
[C---:B------:R-:W-:Y:S02]  /*a820*/  FMUL.FTZ R38, R0.reuse, R38 ;  /* 0x0000002600267220 */ /* 0x040fe40000410000 */
[C---:B------:R-:W-:Y:S02]  /*a830*/  FMUL.FTZ R39, R0.reuse, R39 ;  /* 0x0000002700277220 */ /* 0x040fe40000410000 */
        /* <DEDUP_REMOVED lines=24> */
[----:B------:R-:W-:Y:S02]  /*a9c0*/  FFMA.FTZ R170, R32, c[0x0][0x23c], -R121 ;  /* 0x00008f0020aa7a23 */ /* 0x000fe40000010879 */
[----:B------:R-:W-:Y:S02]  /*a9d0*/  FFMA.FTZ R171, R34, c[0x0][0x23c], -R119 ;  /* 0x00008f0022ab7a23 */ /* 0x000fe40000010877 */
        /* <DEDUP_REMOVED lines=15> */
[----:B------:R-:W-:Y:S01]  /*aad0*/  MUFU.EX2 R127, R127 ;  /* 0x0000007f007f7308 */ /* 0x000fe20000000800 */
[C---:B------:R-:W-:Y:S02]  /*aae0*/  FMUL.FTZ R72, R100.reuse, R72 ;  /* 0x0000004864487220 */ /* 0x040fe40000410000 */
[----:B------:R-:W-:Y:S01]  /*aaf0*/  FMUL.FTZ R73, R100, R73 ;  /* 0x0000004964497220 */ /* 0x000fe20000410000 */
[----:B---3--:R-:W-:Y:S01]  /*ab00*/  F2FP.BF16.PACK_AB R99, R118, R103 ;  /* 0x000000677663723e */ /* 0x008fe200000010ff */
[C---:B------:R-:W-:Y:S02]  /*ab10*/  FMUL.FTZ R74, R0.reuse, R74 ;  /* 0x0000004a004a7220 */ /* 0x040fe40000410000 */
[----:B------:R-:W-:Y:S02]  /*ab20*/  FMUL.FTZ R75, R0, R75 ;  /* 0x0000004b004b7220 */ /* 0x000fe40000410000 */
[--C-:B------:R-:W-:Y:S01]  /*ab30*/  FFMA.FTZ R120, R12, c[0x0][0x23c], -R121.reuse ;  /* 0x00008f000c787a23 */ /* 0x100fe20000010879 */
[----:B------:R-:W-:Y:S01]  /*ab40*/  MUFU.EX2 R126, R126 ;  /* 0x0000007e007e7308 */ /* 0x000fe20000000800 */
[C---:B-1----:R-:W-:Y:S05]  /*ab50*/  HMMA.16816.F32.BF16 R8, R96.reuse, R104, R8 ;  /* 0x000000686008723c */ /* 0x042fea0000041808 */
[C---:B------:R-:W-:Y:S02]  /*ab60*/  FMUL.FTZ R12, R100.reuse, R92 ;  /* 0x0000005c640c7220 */ /* 0x040fe40000410000 */
[----:B------:R-:W-:Y:S01]  /*ab70*/  FFMA.FTZ R123, R13, c[0x0][0x23c], -R121 ;  /* 0x00008f000d7b7a23 */ /* 0x000fe20000010879 */
[C---:B------:R-:W-:Y:S01]  /*ab80*/  HMMA.16816.F32.BF16 R36, R96.reuse, R106, R36 ;  /* 0x0000006a6024723c */ /* 0x040fe20000041824 */
[----:B------:R-:W1:Y:S01]  /*ab90*/  LDSM.16.MT88.4 R104, [R135+0x8000] ;  /* 0x008000008768783b */ /* 0x000e620000004200 */
[----:B------:R-:W-:Y:S02]  /*aba0*/  MUFU.EX2 R120, R120 ;  /* 0x0000007800787308 */ /* 0x000fe40000000800 */
[----:B------:R-:W-:Y:S02]  /*abb0*/  FMUL.FTZ R13, R100, R93 ;  /* 0x0000005d640d7220 */ /* 0x000fe40000410000 */
[--C-:B------:R-:W-:Y:S02]  /*abc0*/  FFMA.FTZ R122, R14, c[0x0][0x23c], -R119.reuse ;  /* 0x00008f000e7a7a23 */ /* 0x100fe40000010877 */
[C---:B------:R-:W-:Y:S04]  /*abd0*/  HMMA.16816.F32.BF16 R40, R96.reuse, R108, R40 ;  /* 0x0000006c6028723c */ /* 0x040fe80000041828 */
[----:B------:R-:W-:Y:S01]  /*abe0*/  FMUL.FTZ R14, R0, R94 ;  /* 0x0000005e000e7220 */ /* 0x000fe20000410000 */
[----:B------:R-:W2:Y:S01]  /*abf0*/  MUFU.EX2 R123, R123 ;  /* 0x0000007b007b7308 */ /* 0x000ea20000000800 */
[C---:B------:R-:W-:Y:S02]  /*ac00*/  FMUL.FTZ R76, R100.reuse, R76 ;  /* 0x0000004c644c7220 */ /* 0x040fe40000410000 */
[C---:B------:R-:W-:Y:S01]  /*ac10*/  HMMA.16816.F32.BF16 R44, R96.reuse, R110, R44 ;  /* 0x0000006e602c723c */ /* 0x040fe2000004182c */
[----:B------:R-:W3:Y:S03]  /*ac20*/  LDSM.16.MT88.4 R108, [R139+0xa000] ;  /* 0x00a000008b6c783b */ /* 0x000ee60000004200 */
[----:B------:R-:W-:Y:S02]  /*ac30*/  FMUL.FTZ R77, R100, R77 ;  /* 0x0000004d644d7220 */ /* 0x000fe40000410000 */
[C---:B------:R-:W-:Y:S01]  /*ac40*/  FMUL.FTZ R78, R0.reuse, R78 ;  /* 0x0000004e004e7220 */ /* 0x040fe20000410000 */
[----:B------:R-:W-:Y:S01]  /*ac50*/  MUFU.EX2 R122, R122 ;  /* 0x0000007a007a7308 */ /* 0x000fe20000000800 */
[C---:B------:R-:W-:Y:S04]  /*ac60*/  HMMA.16816.F32.BF16 R48, R96.reuse, R112, R48 ;  /* 0x000000706030723c */ /* 0x040fe80000041830 */
[----:B------:R-:W-:Y:S02]  /*ac70*/  FMUL.FTZ R79, R0, R79 ;  /* 0x0000004f004f7220 */ /* 0x000fe40000410000 */
[----:B------:R-:W-:Y:S02]  /*ac80*/  FFMA.FTZ R125, R19, c[0x0][0x23c], -R119 ;  /* 0x00008f00137d7a23 */ /* 0x000fe40000010877 */
[C---:B------:R-:W-:Y:S01]  /*ac90*/  HMMA.16816.F32.BF16 R52, R96.reuse, R114, R52 ;  /* 0x000000726034723c */ /* 0x040fe20000041834 */
[----:B------:R-:W4:Y:S01]  /*aca0*/  LDSM.16.MT88.4 R112, [R137+0xa000] ;  /* 0x00a000008970783b */ /* 0x000f220000004200 */
[----:B------:R-:W-:Y:S02]  /*acb0*/  MUFU.EX2 R169, R169 ;  /* 0x000000a900a97308 */ /* 0x000fe40000000800 */
[C---:B------:R-:W-:Y:S02]  /*acc0*/  FMUL.FTZ R80, R100.reuse, R80 ;  /* 0x0000005064507220 */ /* 0x040fe40000410000 */
[----:B------:R-:W-:Y:S02]  /*acd0*/  FMUL.FTZ R81, R100, R81 ;  /* 0x0000005164517220 */ /* 0x000fe40000410000 */
[C---:B------:R-:W-:Y:S01]  /*ace0*/  FMUL.FTZ R82, R0.reuse, R82 ;  /* 0x0000005200527220 */ /* 0x040fe20000410000 */
[C---:B-1----:R-:W-:Y:S03]  /*acf0*/  HMMA.16816.F32.BF16 R56, R96.reuse, R104, R56 ;  /* 0x000000686038723c */ /* 0x042fe60000041838 */
[C---:B------:R-:W-:Y:S01]  /*ad00*/  FMUL.FTZ R83, R0.reuse, R83 ;  /* 0x0000005300537220 */ /* 0x040fe20000410000 */
[----:B------:R-:W-:Y:S01]  /*ad10*/  MUFU.EX2 R125, R125 ;  /* 0x0000007d007d7308 */ /* 0x000fe20000000800 */
[----:B------:R-:W-:Y:S02]  /*ad20*/  FMUL.FTZ R19, R0, R91 ;  /* 0x0000005b00137220 */ /* 0x000fe40000410000 */
[C---:B------:R-:W-:Y:S01]  /*ad30*/  FMUL.FTZ R84, R100.reuse, R84 ;  /* 0x0000005464547220 */ /* 0x040fe20000410000 */
[C---:B------:R-:W-:Y:S01]  /*ad40*/  HMMA.16816.F32.BF16 R60, R96.reuse, R106, R60 ;  /* 0x0000006a603c723c */ /* 0x040fe2000004183c */
[----:B------:R-:W1:Y:S03]  /*ad50*/  LDSM.16.MT88.4 R104, [R136+0xa000] ;  /* 0x00a000008868783b */ /* 0x000e660000004200 */
[----:B------:R-:W-:Y:S02]  /*ad60*/  FMUL.FTZ R85, R100, R85 ;  /* 0x0000005564557220 */ /* 0x000fe40000410000 */
[C---:B------:R-:W-:Y:S01]  /*ad70*/  FMUL.FTZ R86, R0.reuse, R86 ;  /* 0x0000005600567220 */ /* 0x040fe20000410000 */
[----:B------:R-:W-:Y:S01]  /*ad80*/  MUFU.EX2 R170, R170 ;  /* 0x000000aa00aa7308 */ /* 0x000fe20000000800 */
[C---:B---3--:R-:W-:Y:S04]  /*ad90*/  HMMA.16816.F32.BF16 R64, R96.reuse, R108, R64 ;  /* 0x0000006c6040723c */ /* 0x048fe80000041840 */
[----:B------:R-:W-:Y:S02]  /*ada0*/  FMUL.FTZ R87, R0, R87 ;  /* 0x0000005700577220 */ /* 0x000fe40000410000 */
[----:B------:R-:W-:Y:S02]  /*adb0*/  FFMA.FTZ R117, R100, R166, R117 ;  /* 0x000000a664757223 */ /* 0x000fe40000010075 */
[C---:B------:R-:W-:Y:S01]  /*adc0*/  HMMA.16816.F32.BF16 R68, R96.reuse, R110, R68 ;  /* 0x0000006e6044723c */ /* 0x040fe20000041844 */
[----:B------:R-:W-:Y:S03]  /*add0*/  MUFU.EX2 R171, R171 ;  /* 0x000000ab00ab7308 */ /* 0x000fe60000000800 */
[----:B------:R-:W-:Y:S02]  /*ade0*/  FFMA.FTZ R108, R15, c[0x0][0x23c], -R119 ;  /* 0x00008f000f6c7a23 */ /* 0x000fe40000010877 */
[C---:B------:R-:W-:Y:S02]  /*adf0*/  FMUL.FTZ R15, R0.reuse, R95 ;  /* 0x0000005f000f7220 */ /* 0x040fe40000410000 */
[C---:B----4-:R-:W-:Y:S01]  /*ae00*/  HMMA.16816.F32.BF16 R72, R96.reuse, R112, R72 ;  /* 0x000000706048723c */ /* 0x050fe20000041848 */
[----:B------:R-:W3:Y:S02]  /*ae10*/  LDSM.16.MT88.4 R92, [R135+0xa000] ;  /* 0x00a00000875c783b */ /* 0x000ee40000004200 */
[----:B------:R-:W4:Y:S01]  /*ae20*/  MUFU.EX2 R113, R108 ;  /* 0x0000006c00717308 */ /* 0x000f220000000800 */
[----:B------:R-:W-:Y:S03]  /*ae30*/  FFMA.FTZ R6, R0, R165, R6 ;  /* 0x000000a500067223 */ /* 0x000fe60000010006 */
[--C-:B------:R-:W-:Y:S01]  /*ae40*/  FFMA.FTZ R112, R16, c[0x0][0x23c], -R121.reuse ;  /* 0x00008f0010707a23 */ /* 0x100fe20000010879 */
[C---:B------:R-:W-:Y:S04]  /*ae50*/  HMMA.16816.F32.BF16 R12, R96.reuse, R114, R12 ;  /* 0x00000072600c723c */ /* 0x040fe8000004180c */
[----:B------:R-:W-:Y:S01]  /*ae60*/  FMUL.FTZ R16, R100, R88 ;  /* 0x0000005864107220 */ /* 0x000fe20000410000 */
[----:B--2---:R-:W-:Y:S01]  /*ae70*/  F2FP.BF16.PACK_AB R88, R123, R120 ;  /* 0x000000787b58723e */ /* 0x004fe200000010ff */
[----:B------:R-:W-:Y:S01]  /*ae80*/  MUFU.EX2 R112, R112 ;  /* 0x0000007000707308 */ /* 0x000fe20000000800 */
[----:B------:R-:W-:Y:S01]  /*ae90*/  FFMA.FTZ R115, R17, c[0x0][0x23c], -R121 ;  /* 0x00008f0011737a23 */ /* 0x000fe20000010879 */
[C---:B-1----:R-:W-:Y:S04]  /*aea0*/  HMMA.16816.F32.BF16 R76, R96.reuse, R104, R76 ;  /* 0x00000068604c723c */ /* 0x042fe8000004184c */
[----:B------:R-:W-:Y:S02]  /*aeb0*/  FFMA.FTZ R114, R18, c[0x0][0x23c], -R119 ;  /* 0x00008f0012727a23 */ /* 0x000fe40000010877 */
[----:B------:R-:W-:Y:S02]  /*aec0*/  FMUL.FTZ R17, R100, R89 ;  /* 0x0000005964117220 */ /* 0x000fe40000410000 */
[----:B------:R-:W1:Y:S01]  /*aed0*/  MUFU.EX2 R115, R115 ;  /* 0x0000007300737308 */ /* 0x000e620000000800 */
[C---:B------:R-:W-:Y:S01]  /*aee0*/  HMMA.16816.F32.BF16 R80, R96.reuse, R106, R80 ;  /* 0x0000006a6050723c */ /* 0x040fe20000041850 */
[----:B------:R-:W-:Y:S02]  /*aef0*/  LDSM.16.MT88.4 R104, [R137+0x8800] ;  /* 0x008800008968783b */ /* 0x000fe40000004200 */
[----:B------:R-:W-:Y:S01]  /*af00*/  FMUL.FTZ R18, R0, R90 ;  /* 0x0000005a00127220 */ /* 0x000fe20000410000 */
[----:B----4-:R-:W-:Y:S01]  /*af10*/  F2FP.BF16.PACK_AB R89, R113, R122 ;  /* 0x0000007a7159723e */ /* 0x010fe200000010ff */
[----:B------:R-:W-:Y:S01]  /*af20*/  FADD.FTZ R6, R7, R6 ;  /* 0x0000000607067221 */ /* 0x000fe20000010000 */
[----:B------:R-:W-:Y:S03]  /*af30*/  MOV R0, R3 ;  /* 0x0000000300007202 */ /* 0x000fe60000000f00 */
[----:B------:R-:W2:Y:S01]  /*af40*/  LDSM.16.MT88.4 R108, [R139+0x8800] ;  /* 0x008800008b6c783b */ /* 0x000ea20000004200 */
[----:B------:R-:W4:Y:S02]  /*af50*/  MUFU.EX2 R114, R114 ;  /* 0x0000007200727308 */ /* 0x000f240000000800 */
[----:B------:R-:W-:Y:S01]  /*af60*/  FADD.FTZ R7, R103, R6 ;  /* 0x0000000667077221 */ /* 0x000fe20000010000 */
[C---:B---3--:R-:W-:Y:S03]  /*af70*/  HMMA.16816.F32.BF16 R16, R96.reuse, R92, R16 ;  /* 0x0000005c6010723c */ /* 0x048fe60000041810 */
[----:B------:R-:W-:Y:S01]  /*af80*/  FADD.FTZ R7, R118, R7 ;  /* 0x0000000776077221 */ /* 0x000fe20000010000 */
[----:B-1----:R-:W-:Y:S04]  /*af90*/  F2FP.BF16.PACK_AB R90, R115, R112 ;  /* 0x00000070735a723e */ /* 0x002fe800000010ff */
[----:B------:R-:W-:Y:S01]  /*afa0*/  HMMA.16816.F32.BF16 R84, R96, R94, R84 ;  /* 0x0000005e6054723c */ /* 0x000fe20000041854 */
[----:B------:R-:W1:Y:S03]  /*afb0*/  LDSM.16.MT88.4 R92, [R136+0x8800] ;  /* 0x00880000885c783b */ /* 0x000e660000004200 */
[----:B------:R-:W-:Y:S04]  /*afc0*/  FADD.FTZ R122, R122, R7 ;  /* 0x000000077a7a7221 */ /* 0x000fe80000010000 */
[----:B------:R-:W-:Y:S01]  /*afd0*/  FADD.FTZ R113, R113, R122 ;  /* 0x0000007a71717221 */ /* 0x000fe20000010000 */
[----:B------:R-:W3:Y:S03]  /*afe0*/  LDSM.16.MT88.4 R96, [R135+0x8800] ;  /* 0x008800008760783b */ /* 0x000ee60000004200 */
[C---:B----4-:R-:W-:Y:S01]  /*aff0*/  F2FP.BF16.PACK_AB R91, R125.reuse, R114 ;  /* 0x000000727d5b723e */ /* 0x050fe200000010ff */
[----:B------:R-:W-:Y:S04]  /*b000*/  FADD.FTZ R114, R114, R113 ;  /* 0x0000007172727221 */ /* 0x000fe80000010000 */
[----:B------:R-:W-:Y:S02]  /*b010*/  FADD.FTZ R125, R125, R114 ;  /* 0x000000727d7d7221 */ /* 0x000fe40000010000 */
[C---:B--2---:R-:W-:Y:S07]  /*b020*/  HMMA.16816.F32.BF16 R8, R88.reuse, R108, R8 ;  /* 0x0000006c5808723c */ /* 0x044fee0000041808 */
[--C-:B------:R-:W-:Y:S01]  /*b030*/  FFMA.FTZ R108, R20, c[0x0][0x23c], -R121.reuse ;  /* 0x00008f00146c7a23 */ /* 0x100fe20000010879 */
[C---:B------:R-:W-:Y:S04]  /*b040*/  HMMA.16816.F32.BF16 R36, R88.reuse, R110, R36 ;  /* 0x0000006e5824723c */ /* 0x040fe80000041824 */
[----:B------:R-:W-:Y:S01]  /*b050*/  FFMA.FTZ R109, R21, c[0x0][0x23c], -R121 ;  /* 0x00008f00156d7a23 */ /* 0x000fe20000010879 */
[----:B------:R-:W-:Y:S02]  /*b060*/  MUFU.EX2 R108, R108 ;  /* 0x0000006c006c7308 */ /* 0x000fe40000000800 */
[--C-:B------:R-:W-:Y:S01]  /*b070*/  FFMA.FTZ R110, R22, c[0x0][0x23c], -R119.reuse ;  /* 0x00008f00166e7a23 */ /* 0x100fe20000010877 */
[C---:B------:R-:W-:Y:S04]  /*b080*/  HMMA.16816.F32.BF16 R40, R88.reuse, R104, R40 ;  /* 0x000000685828723c */ /* 0x040fe80000041828 */
[----:B------:R-:W-:Y:S02]  /*b090*/  FFMA.FTZ R111, R23, c[0x0][0x23c], -R119 ;  /* 0x00008f00176f7a23 */ /* 0x000fe40000010877 */
[----:B------:R-:W-:Y:S01]  /*b0a0*/  LDSM.16.MT88.4 R20, [R135+0xa800] ;  /* 0x00a800008714783b */ /* 0x000fe20000004200 */
[----:B------:R-:W2:Y:S01]  /*b0b0*/  MUFU.EX2 R109, R109 ;  /* 0x0000006d006d7308 */ /* 0x000ea20000000800 */
[C---:B------:R-:W-:Y:S06]  /*b0c0*/  HMMA.16816.F32.BF16 R44, R88.reuse, R106, R44 ;  /* 0x0000006a582c723c */ /* 0x040fec000004182c */
[----:B------:R-:W4:Y:S02]  /*b0d0*/  LDSM.16.MT88.4 R104, [R139+0xa800] ;  /* 0x00a800008b68783b */ /* 0x000f240000004200 */
[C---:B-1----:R-:W-:Y:S01]  /*b0e0*/  HMMA.16816.F32.BF16 R48, R88.reuse, R92, R48 ;  /* 0x0000005c5830723c */ /* 0x042fe20000041830 */
[----:B------:R-:W-:Y:S07]  /*b0f0*/  MUFU.EX2 R110, R110 ;  /* 0x0000006e006e7308 */ /* 0x000fee0000000800 */
[C---:B------:R-:W-:Y:S01]  /*b100*/  HMMA.16816.F32.BF16 R52, R88.reuse, R94, R52 ;  /* 0x0000005e5834723c */ /* 0x040fe20000041834 */
[----:B------:R-:W1:Y:S02]  /*b110*/  LDSM.16.MT88.4 R92, [R137+0xa800] ;  /* 0x00a80000895c783b */ /* 0x000e640000004200 */
[----:B------:R-:W5:Y:S05]  /*b120*/  MUFU.EX2 R111, R111 ;  /* 0x0000006f006f7308 */ /* 0x000f6a0000000800 */
[C---:B---3--:R-:W-:Y:S08]  /*b130*/  HMMA.16816.F32.BF16 R56, R88.reuse, R96, R56 ;  /* 0x000000605838723c */ /* 0x048ff00000041838 */
[C---:B------:R-:W-:Y:S01]  /*b140*/  HMMA.16816.F32.BF16 R60, R88.reuse, R98, R60 ;  /* 0x00000062583c723c */ /* 0x040fe2000004183c */
[----:B------:R-:W3:Y:S07]  /*b150*/  LDSM.16.MT88.4 R96, [R136+0xa800] ;  /* 0x00a800008860783b */ /* 0x000eee0000004200 */
[C---:B----4-:R-:W-:Y:S07]  /*b160*/  HMMA.16816.F32.BF16 R64, R88.reuse, R104, R64 ;  /* 0x000000685840723c */ /* 0x050fee0000041840 */
[--C-:B------:R-:W-:Y:S01]  /*b170*/  FFMA.FTZ R104, R24, c[0x0][0x23c], -R121.reuse ;  /* 0x00008f0018687a23 */ /* 0x100fe20000010879 */
[C---:B------:R-:W-:Y:S04]  /*b180*/  HMMA.16816.F32.BF16 R68, R88.reuse, R106, R68 ;  /* 0x0000006a5844723c */ /* 0x040fe80000041844 */
[--C-:B------:R-:W-:Y:S01]  /*b190*/  FFMA.FTZ R105, R25, c[0x0][0x23c], -R121.reuse ;  /* 0x00008f0019697a23 */ /* 0x100fe20000010879 */
[----:B------:R-:W-:Y:S01]  /*b1a0*/  MUFU.EX2 R104, R104 ;  /* 0x0000006800687308 */ /* 0x000fe20000000800 */
[----:B------:R-:W-:Y:S02]  /*b1b0*/  FFMA.FTZ R121, R33, c[0x0][0x23c], -R121 ;  /* 0x00008f0021797a23 */ /* 0x000fe40000010879 */
[C---:B-1----:R-:W-:Y:S04]  /*b1c0*/  HMMA.16816.F32.BF16 R72, R88.reuse, R92, R72 ;  /* 0x0000005c5848723c */ /* 0x042fe80000041848 */
[--C-:B------:R-:W-:Y:S02]  /*b1d0*/  FFMA.FTZ R106, R26, c[0x0][0x23c], -R119.reuse ;  /* 0x00008f001a6a7a23 */ /* 0x100fe40000010877 */
[--C-:B------:R-:W-:Y:S01]  /*b1e0*/  FFMA.FTZ R107, R27, c[0x0][0x23c], -R119.reuse ;  /* 0x00008f001b6b7a23 */ /* 0x100fe20000010877 */
[----:B------:R-:W1:Y:S01]  /*b1f0*/  MUFU.EX2 R105, R105 ;  /* 0x0000006900697308 */ /* 0x000e620000000800 */
[C---:B------:R-:W-:Y:S01]  /*b200*/  HMMA.16816.F32.BF16 R12, R88.reuse, R94, R12 ;  /* 0x0000005e580c723c */ /* 0x040fe2000004180c */
[----:B------:R-:W4:Y:S03]  /*b210*/  LDSM.16.MT88.4 R92, [R139+0x9000] ;  /* 0x009000008b5c783b */ /* 0x000f260000004200 */
[----:B------:R-:W-:Y:S04]  /*b220*/  FFMA.FTZ R119, R35, c[0x0][0x23c], -R119 ;  /* 0x00008f0023777a23 */ /* 0x000fe80000010877 */
[C---:B---3--:R-:W-:Y:S01]  /*b230*/  HMMA.16816.F32.BF16 R76, R88.reuse, R96, R76 ;  /* 0x00000060584c723c */ /* 0x048fe2000004184c */
[----:B------:R-:W-:Y:S01]  /*b240*/  MUFU.EX2 R106, R106 ;  /* 0x0000006a006a7308 */ /* 0x000fe20000000800 */
[----:B------:R-:W3:Y:S06]  /*b250*/  LDSM.16.MT88.4 R24, [R137+0x9000] ;  /* 0x009000008918783b */ /* 0x000eec0000004200 */
[C---:B------:R-:W-:Y:S02]  /*b260*/  HMMA.16816.F32.BF16 R80, R88.reuse, R98, R80 ;  /* 0x000000625850723c */ /* 0x040fe40000041850 */
[----:B------:R-:W-:Y:S01]  /*b270*/  LDSM.16.MT88.4 R32, [R137+0x9800] ;  /* 0x009800008920783b */ /* 0x000fe20000004200 */
[----:B------:R-:W4:Y:S05]  /*b280*/  MUFU.EX2 R107, R107 ;  /* 0x0000006b006b7308 */ /* 0x000f2a0000000800 */
[C---:B------:R-:W-:Y:S05]  /*b290*/  HMMA.16816.F32.BF16 R16, R88.reuse, R20, R16 ;  /* 0x000000145810723c */ /* 0x040fea0000041810 */
[----:B------:R-:W3:Y:S02]  /*b2a0*/  MUFU.EX2 R121, R121 ;  /* 0x0000007900797308 */ /* 0x000ee40000000800 */
[----:B--2---:R-:W-:Y:S01]  /*b2b0*/  F2FP.BF16.PACK_AB R20, R109, R108 ;  /* 0x0000006c6d14723e */ /* 0x004fe200000010ff */
[----:B------:R-:W-:Y:S01]  /*b2c0*/  HMMA.16816.F32.BF16 R84, R88, R22, R84 ;  /* 0x000000165854723c */ /* 0x000fe20000041854 */
[----:B------:R-:W2:Y:S03]  /*b2d0*/  LDSM.16.MT88.4 R88, [R136+0x9000] ;  /* 0x009000008858783b */ /* 0x000ea60000004200 */
[----:B-----5:R-:W-:Y:S01]  /*b2e0*/  F2FP.BF16.PACK_AB R21, R111, R110 ;  /* 0x0000006e6f15723e */ /* 0x020fe200000010ff */
[----:B------:R-:W-:Y:S02]  /*b2f0*/  FADD.FTZ R110, R110, R125 ;  /* 0x0000007d6e6e7221 */ /* 0x000fe40000010000 */
[----:B-1----:R-:W-:Y:S01]  /*b300*/  F2FP.BF16.PACK_AB R22, R105, R104 ;  /* 0x000000686916723e */ /* 0x002fe200000010ff */
[----:B------:R-:W1:Y:S01]  /*b310*/  MUFU.EX2 R172, R119 ;  /* 0x0000007700ac7308 */ /* 0x000e620000000800 */
[----:B------:R-:W-:Y:S03]  /*b320*/  FADD.FTZ R111, R111, R110 ;  /* 0x0000006e6f6f7221 */ /* 0x000fe60000010000 */
[C---:B----4-:R-:W-:Y:S01]  /*b330*/  F2FP.BF16.PACK_AB R23, R107.reuse, R106 ;  /* 0x0000006a6b17723e */ /* 0x050fe200000010ff */
[----:B------:R-:W-:Y:S04]  /*b340*/  FADD.FTZ R106, R106, R111 ;  /* 0x0000006f6a6a7221 */ /* 0x000fe80000010000 */
[----:B------:R-:W-:Y:S02]  /*b350*/  FADD.FTZ R107, R107, R106 ;  /* 0x0000006a6b6b7221 */ /* 0x000fe40000010000 */
        /* <DEDUP_REMOVED lines=21> */
[C---:B---3--:R-:W-:Y:S08]  /*b4b0*/  HMMA.16816.F32.BF16 R16, R20.reuse, R24, R16 ;  /* 0x000000181410723c */ /* 0x048ff00000041810 */
[----:B------:R-:W-:Y:S01]  /*b4c0*/  HMMA.16816.F32.BF16 R84, R20, R26, R84 ;  /* 0x0000001a1454723c */ /* 0x000fe20000041854 */
[----:B------:R-:W-:Y:S06]  /*b4d0*/  LDSM.16.MT88.4 R24, [R139+0xb800] ;  /* 0x00b800008b18783b */ /* 0x000fec0000004200 */
[----:B------:R-:W-:Y:S02]  /*b4e0*/  F2FP.BF16.PACK_AB R20, R127, R124 ;  /* 0x0000007c7f14723e */ /* 0x000fe400000010ff */
[----:B------:R-:W-:Y:S03]  /*b4f0*/  F2FP.BF16.PACK_AB R21, R169, R126 ;  /* 0x0000007ea915723e */ /* 0x000fe600000010ff */
[----:B------:R-:W-:Y:S01]  /*b500*/  F2FP.BF16.PACK_AB R22, R121, R170 ;  /* 0x000000aa7916723e */ /* 0x000fe200000010ff */
[----:B------:R-:W-:Y:S01]  /*b510*/  FADD.FTZ R126, R126, R107 ;  /* 0x0000006b7e7e7221 */ /* 0x000fe20000010000 */
[C---:B-1----:R-:W-:Y:S03]  /*b520*/  F2FP.BF16.PACK_AB R23, R172.reuse, R171 ;  /* 0x000000abac17723e */ /* 0x042fe600000010ff */
[----:B------:R-:W-:Y:S04]  /*b530*/  FADD.FTZ R126, R169, R126 ;  /* 0x0000007ea97e7221 */ /* 0x000fe80000010000 */
[C---:B------:R-:W-:Y:S01]  /*b540*/  HMMA.16816.F32.BF16 R96, R20.reuse, R28, R8 ;  /* 0x0000001c1460723c */ /* 0x040fe20000041808 */
[----:B------:R-:W1:Y:S02]  /*b550*/  LDSM.16.MT88.4 R8, [R135+0x9800] ;  /* 0x009800008708783b */ /* 0x000e640000004200 */
[----:B------:R-:W-:Y:S04]  /*b560*/  FADD.FTZ R165, R171, R126 ;  /* 0x0000007eaba57221 */ /* 0x000fe80000010000 */
        /* <DEDUP_REMOVED lines=10> */
[C---:B------:R-:W-:Y:S07]  /*b610*/  HMMA.16816.F32.BF16 R64, R20.reuse, R24, R64 ;  /* 0x000000181440723c */ /* 0x040fee0000041840 */
[----:B------:R-:W-:Y:S01]  /*b620*/  FADD.FTZ R24, R5, R117 ;  /* 0x0000007505187221 */ /* 0x000fe20000010000 */
[C---:B------:R-:W-:Y:S04]  /*b630*/  HMMA.16816.F32.BF16 R68, R20.reuse, R26, R68 ;  /* 0x0000001a1444723c */ /* 0x040fe80000041844 */
[----:B------:R-:W-:Y:S01]  /*b640*/  FADD.FTZ R5, R101, R24 ;  /* 0x0000001865057221 */ /* 0x000fe20000010000 */
[----:B------:R-:W-:Y:S03]  /*b650*/  MOV R101, R2 ;  /* 0x0000000200657202 */ /* 0x000fe60000000f00 */
[C---:B------:R-:W-:Y:S04]  /*b660*/  HMMA.16816.F32.BF16 R72, R20.reuse, R92, R72 ;  /* 0x0000005c1448723c */ /* 0x040fe80000041848 */
[----:B------:R-:W-:Y:S04]  /*b670*/  FADD.FTZ R5, R116, R5 ;  /* 0x0000000574057221 */ /* 0x000fe80000010000 */
[C---:B------:R-:W-:Y:S04]  /*b680*/  HMMA.16816.F32.BF16 R92, R20.reuse, R94, R12 ;  /* 0x0000005e145c723c */ /* 0x040fe8000004180c */
[----:B------:R-:W-:Y:S04]  /*b690*/  FADD.FTZ R120, R120, R5 ;  /* 0x0000000578787221 */ /* 0x000fe80000010000 */
[C---:B---3--:R-:W-:Y:S04]  /*b6a0*/  HMMA.16816.F32.BF16 R76, R20.reuse, R28, R76 ;  /* 0x0000001c144c723c */ /* 0x048fe8000004184c */
        /* <DEDUP_REMOVED lines=13> */
[----:B------:R-:W-:Y:S01]  /*b780*/  FADD.FTZ R166, R121, R166 ;  /* 0x000000a679a67221 */ /* 0x000fe20000010000 */
[----:B------:R-:W-:-:S05]  /*b790*/  @P1 BRA `(.L_x_5989) ;  /* 0xffffd4c000001947 */ /* 0x000fca000383ffff */
.L_x_5985:
[----:B------:R-:W1:Y:S01]  /*b7a0*/  SHFL.BFLY PT, R7, R166, 0x2, 0x1f ;  /* 0x0c401f00a6077f89 */ /* 0x000e6200000e0000 */
[----:B------:R-:W-:Y:S01]  /*b7b0*/  MOV R9, 0x3f800000 ;  /* 0x3f80000000097802 */ /* 0x000fe20000000f00 */
[----:B------:R-:W-:Y:S01]  /*b7c0*/  BSSY B0, `(.L_x_5990) ;  /* 0x00000d3000007945 */ /* 0x000fe20003800000 */
[----:B------:R-:W-:Y:S01]  /*b7d0*/  MOV R8, 0x3f800000 ;  /* 0x3f80000000087802 */ /* 0x000fe20000000f00 */
[----:B------:R-:W2:Y:S01]  /*b7e0*/  SHFL.BFLY PT, R0, R165, 0x2, 0x1f ;  /* 0x0c401f00a5007f89 */ /* 0x000ea200000e0000 */
[----:B------:R-:W-:-:S03]  /*b7f0*/  LEA R161, R161, R152, 0x4 ;  /* 0x00000098a1a17211 */ /* 0x000fc600078e20ff */
[----:B------:R-:W3:Y:S04]  /*b800*/  S2R R4, SR_TID.X ;  /* 0x0000000000047919 */ /* 0x000ee80000002100 */
[----:B------:R-:W4:Y:S04]  /*b810*/  S2R R15, SR_TID.X ;  /* 0x00000000000f7919 */ /* 0x000f280000002100 */
[----:B------:R-:W-:Y:S01]  /*b820*/  BAR.SYNC.DEFER_BLOCKING 0x0 ;  /* 0x0000000000007b1d */ /* 0x000fe20000010000 */
[----:B-1----:R-:W-:Y:S02]  /*b830*/  FADD.FTZ R7, R7, R166 ;  /* 0x000000a607077221 */ /* 0x002fe40000010000 */
[----:B--2---:R-:W-:-:S03]  /*b840*/  FADD.FTZ R0, R0, R165 ;  /* 0x000000a500007221 */ /* 0x004fc60000010000 */
[----:B------:R-:W1:Y:S01]  /*b850*/  SHFL.BFLY PT, R6, R7, 0x1, 0x1f ;  /* 0x0c201f0007067f89 */ /* 0x000e6200000e0000 */
[----:B---3--:R-:W-:-:S03]  /*b860*/  SHF.R.S32.HI R13, RZ, 0x1f, R4 ;  /* 0x0000001fff0d7819 */ /* 0x008fc60000011404 */
[----:B------:R-:W2:Y:S01]  /*b870*/  SHFL.BFLY PT, R5, R0, 0x1, 0x1f ;  /* 0x0c201f0000057f89 */ /* 0x000ea200000e0000 */
[CC--:B------:R-:W-:Y:S02]  /*b880*/  LEA.HI R17, R13.reuse, R4.reuse, RZ, 0x2 ;  /* 0x000000040d117211 */ /* 0x0c0fe400078f10ff */
[----:B----4-:R-:W-:Y:S02]  /*b890*/  SHF.R.S32.HI R10, RZ, 0x1f, R15 ;  /* 0x0000001fff0a7819 */ /* 0x010fe4000001140f */
[----:B------:R-:W-:Y:S02]  /*b8a0*/  SHF.R.S32.HI R12, RZ, 0x2, R17 ;  /* 0x00000002ff0c7819 */ /* 0x000fe40000011411 */
[----:B------:R-:W-:Y:S02]  /*b8b0*/  LEA.HI R10, R10, R15, RZ, 0x4 ;  /* 0x0000000f0a0a7211 */ /* 0x000fe400078f20ff */
[----:B------:R-:W-:-:S04]  /*b8c0*/  LEA.HI R15, R13, R4, RZ, 0x4 ;  /* 0x000000040d0f7211 */ /* 0x000fc800078f20ff */
[----:B------:R-:W-:Y:S01]  /*b8d0*/  LOP3.LUT R15, R15, 0xfffffff0, RZ, 0xc0, !PT ;  /* 0xfffffff00f0f7812 */ /* 0x000fe200078ec0ff */
[----:B-1----:R-:W-:Y:S01]  /*b8e0*/  FADD.FTZ R6, R7, R6 ;  /* 0x0000000607067221 */ /* 0x002fe20000010000 */
[----:B------:R-:W-:Y:S02]  /*b8f0*/  SHF.R.S32.HI R7, RZ, 0x1f, R17 ;  /* 0x0000001fff077819 */ /* 0x000fe40000011411 */
[----:B------:R-:W-:Y:S01]  /*b900*/  LOP3.LUT R17, R17, 0x1ffffffc, RZ, 0xc0, !PT ;  /* 0x1ffffffc11117812 */ /* 0x000fe200078ec0ff */
[----:B--2---:R-:W-:Y:S01]  /*b910*/  FADD.FTZ R5, R0, R5 ;  /* 0x0000000500057221 */ /* 0x004fe20000010000 */
[----:B------:R-:W-:Y:S02]  /*b920*/  FSETP.NE.FTZ.AND P4, PT, R6, RZ, PT ;  /* 0x000000ff0600720b */ /* 0x000fe40003f95000 */
[----:B------:R-:W-:Y:S02]  /*b930*/  LEA.HI R7, R7, R12, RZ, 0x3 ;  /* 0x0000000c07077211 */ /* 0x000fe400078f18ff */
[----:B------:R-:W-:-:S02]  /*b940*/  FSETP.NE.FTZ.AND P3, PT, R5, RZ, PT ;  /* 0x000000ff0500720b */ /* 0x000fc40003f75000 */
[-C--:B------:R-:W-:Y:S02]  /*b950*/  LEA.HI R0, R13, R4.reuse, RZ, 0x5 ;  /* 0x000000040d007211 */ /* 0x080fe400078f28ff */
[----:B------:R-:W-:Y:S02]  /*b960*/  LOP3.LUT R7, R7, 0xfffffff8, RZ, 0xc0, !PT ;  /* 0xfffffff807077812 */ /* 0x000fe400078ec0ff */
[----:B------:R-:W-:Y:S02]  /*b970*/  SHF.R.S32.HI R11, RZ, 0x5, R0 ;  /* 0x00000005ff0b7819 */ /* 0x000fe40000011400 */
[----:B------:R-:W-:Y:S01]  /*b980*/  IADD3 R14, -R17, R4, RZ ;  /* 0x00000004110e7210 */ /* 0x000fe20007ffe1ff */
[----:B------:R-:W1:Y:S01]  /*b990*/  @P4 MUFU.RCP R9, R6 ;  /* 0x0000000600094308 */ /* 0x000e620000001000 */
[----:B------:R-:W-:Y:S02]  /*b9a0*/  IADD3 R7, R12, -R7, RZ ;  /* 0x800000070c077210 */ /* 0x000fe40007ffe0ff */
[----:B------:R-:W-:-:S02]  /*b9b0*/  SHF.R.S32.HI R13, RZ, 0x4, R10 ;  /* 0x00000004ff0d7819 */ /* 0x000fc4000001140a */
[----:B------:R-:W-:Y:S02]  /*b9c0*/  IADD3 R10, -R15, R4, RZ ;  /* 0x000000040f0a7210 */ /* 0x000fe40007ffe1ff */
[----:B------:R-:W-:Y:S01]  /*b9d0*/  LEA R11, R11, R14, 0x9 ;  /* 0x0000000e0b0b7211 */ /* 0x000fe200078e48ff */
[----:B------:R-:W2:Y:S01]  /*b9e0*/  @P3 MUFU.RCP R8, R5 ;  /* 0x0000000500083308 */ /* 0x000ea20000001000 */
[----:B------:R-:W-:Y:S02]  /*b9f0*/  LOP3.LUT R15, R7, 0x1, RZ, 0xc0, !PT ;  /* 0x00000001070f7812 */ /* 0x000fe400078ec0ff */
[----:B------:R-:W-:Y:S02]  /*ba00*/  SHF.L.U32 R12, R13, 0x6, RZ ;  /* 0x000000060d0c7819 */ /* 0x000fe400000006ff */
[----:B------:R-:W-:Y:S02]  /*ba10*/  LEA.HI R14, R10, R10, RZ, 0x1 ;  /* 0x0000000a0a0e7211 */ /* 0x000fe400078f08ff */
[----:B------:R-:W-:Y:S01]  /*ba20*/  SHF.L.U32 R16, R7, 0x6, RZ ;  /* 0x0000000607107819 */ /* 0x000fe200000006ff */
[----:B-1----:R-:W-:Y:S01]  /*ba30*/  FMUL.FTZ R96, R9, R96 ;  /* 0x0000006009607220 */ /* 0x002fe20000410000 */
[----:B------:R-:W-:Y:S01]  /*ba40*/  ISETP.NE.U32.AND P0, PT, R15, 0x1, PT ;  /* 0x000000010f00780c */ /* 0x000fe20003f05070 */
[C---:B------:R-:W-:Y:S01]  /*ba50*/  FMUL.FTZ R97, R9.reuse, R97 ;  /* 0x0000006109617220 */ /* 0x040fe20000410000 */
[----:B------:R-:W-:Y:S01]  /*ba60*/  LOP3.LUT R12, R12, 0x1c0, RZ, 0xc0, !PT ;  /* 0x000001c00c0c7812 */ /* 0x000fe200078ec0ff */
[C---:B------:R-:W-:Y:S01]  /*ba70*/  FMUL.FTZ R36, R9.reuse, R36 ;  /* 0x0000002409247220 */ /* 0x040fe20000410000 */
[----:B------:R-:W-:Y:S01]  /*ba80*/  SHF.L.U32 R15, R14, 0x2, RZ ;  /* 0x000000020e0f7819 */ /* 0x000fe200000006ff */
[C---:B------:R-:W-:Y:S01]  /*ba90*/  FMUL.FTZ R37, R9.reuse, R37 ;  /* 0x0000002509257220 */ /* 0x040fe20000410000 */
[----:B------:R-:W-:Y:S01]  /*baa0*/  LOP3.LUT R16, R16, 0x1c0, RZ, 0xc0, !PT ;  /* 0x000001c010107812 */ /* 0x000fe200078ec0ff */
[C---:B------:R-:W-:Y:S01]  /*bab0*/  FMUL.FTZ R40, R9.reuse, R40 ;  /* 0x0000002809287220 */ /* 0x040fe20000410000 */
[----:B------:R-:W-:Y:S01]  /*bac0*/  LOP3.LUT R15, R12, 0x38, R15, 0xf8, !PT ;  /* 0x000000380c0f7812 */ /* 0x000fe200078ef80f */
[C---:B------:R-:W-:Y:S01]  /*bad0*/  FMUL.FTZ R41, R9.reuse, R41 ;  /* 0x0000002909297220 */ /* 0x040fe20000410000 */
[----:B------:R-:W-:Y:S01]  /*bae0*/  LEA.HI R16, R16, R16, RZ, 0x1d ;  /* 0x0000001010107211 */ /* 0x000fe200078fe8ff */
[C---:B------:R-:W-:Y:S01]  /*baf0*/  FMUL.FTZ R44, R9.reuse, R44 ;  /* 0x0000002c092c7220 */ /* 0x040fe20000410000 */
[----:B------:R-:W-:Y:S01]  /*bb00*/  SHF.R.U32.HI R12, RZ, 0x3, R12 ;  /* 0x00000003ff0c7819 */ /* 0x000fe2000001160c */
[----:B------:R-:W-:Y:S01]  /*bb10*/  FMUL.FTZ R45, R9, R45 ;  /* 0x0000002d092d7220 */ /* 0x000fe20000410000 */
[----:B------:R-:W-:Y:S01]  /*bb20*/  LEA R11, R11, R16, 0x1 ;  /* 0x000000100b0b7211 */ /* 0x000fe200078e08ff */
[----:B------:R-:W-:Y:S01]  /*bb30*/  FMUL.FTZ R48, R9, R48 ;  /* 0x0000003009307220 */ /* 0x000fe20000410000 */
[----:B------:R-:W-:Y:S01]  /*bb40*/  LOP3.LUT R12, R15, R12, RZ, 0x3c, !PT ;  /* 0x0000000c0f0c7212 */ /* 0x000fe200078e3cff */
[----:B------:R-:W-:Y:S01]  /*bb50*/  FMUL.FTZ R49, R9, R49 ;  /* 0x0000003109317220 */ /* 0x000fe20000410000 */
[----:B------:R-:W-:Y:S01]  /*bb60*/  R2P PR, R7, 0x6 ;  /* 0x0000000607007804 */ /* 0x000fe20000000000 */
[C---:B------:R-:W-:Y:S01]  /*bb70*/  FMUL.FTZ R52, R9.reuse, R52 ;  /* 0x0000003409347220 */ /* 0x040fe20000410000 */
[----:B------:R-:W-:Y:S01]  /*bb80*/  STS.64 [R11.X4], R96 ;  /* 0x000000600b007388 */ /* 0x000fe20000004a00 */
[C---:B------:R-:W-:Y:S01]  /*bb90*/  FMUL.FTZ R53, R9.reuse, R53 ;  /* 0x0000003509357220 */ /* 0x040fe20000410000 */
[----:B------:R-:W1:Y:S01]  /*bba0*/  @P4 MUFU.LG2 R6, R6 ;  /* 0x0000000600064308 */ /* 0x000e620000000c00 */
[----:B------:R-:W-:-:S02]  /*bbb0*/  FMUL.FTZ R56, R9, R56 ;  /* 0x0000003809387220 */ /* 0x000fc40000410000 */
[C---:B------:R-:W-:Y:S02]  /*bbc0*/  FMUL.FTZ R57, R9.reuse, R57 ;  /* 0x0000003909397220 */ /* 0x040fe40000410000 */
[C---:B------:R-:W-:Y:S02]  /*bbd0*/  FMUL.FTZ R60, R9.reuse, R60 ;  /* 0x0000003c093c7220 */ /* 0x040fe40000410000 */
[C---:B------:R-:W-:Y:S01]  /*bbe0*/  FMUL.FTZ R61, R9.reuse, R61 ;  /* 0x0000003d093d7220 */ /* 0x040fe20000410000 */
[----:B------:R-:W3:Y:S01]  /*bbf0*/  @P3 MUFU.LG2 R5, R5 ;  /* 0x0000000500053308 */ /* 0x000ee20000000c00 */
        /* <DEDUP_REMOVED lines=16> */
[----:B------:R-:W-:Y:S01]  /*bd00*/  LOP3.LUT R9, R14, 0xffffffe, RZ, 0xc0, !PT ;  /* 0x0ffffffe0e097812 */ /* 0x000fe200078ec0ff */
[C---:B--2---:R-:W-:Y:S02]  /*bd10*/  FMUL.FTZ R99, R8.reuse, R99 ;  /* 0x0000006308637220 */ /* 0x044fe40000410000 */
[----:B------:R-:W-:Y:S01]  /*bd20*/  FMUL.FTZ R98, R8, R98 ;  /* 0x0000006208627220 */ /* 0x000fe20000410000 */
[----:B------:R-:W-:Y:S01]  /*bd30*/  IADD3 R15, R10, -R9, RZ ;  /* 0x800000090a0f7210 */ /* 0x000fe20007ffe0ff */
[C---:B------:R-:W-:Y:S01]  /*bd40*/  FMUL.FTZ R39, R8.reuse, R39 ;  /* 0x0000002708277220 */ /* 0x040fe20000410000 */
[----:B------:R-:W-:Y:S01]  /*bd50*/  MOV R9, 0x40 ;  /* 0x0000004000097802 */ /* 0x000fe20000000f00 */
[C---:B------:R-:W-:Y:S01]  /*bd60*/  FMUL.FTZ R38, R8.reuse, R38 ;  /* 0x0000002608267220 */ /* 0x040fe20000410000 */
[----:B------:R-:W-:Y:S01]  /*bd70*/  LEA R7, R15, R12, 0x2 ;  /* 0x0000000c0f077211 */ /* 0x000fe200078e10ff */
[C---:B------:R-:W-:Y:S01]  /*bd80*/  FMUL.FTZ R43, R8.reuse, R43 ;  /* 0x0000002b082b7220 */ /* 0x040fe20000410000 */
[----:B------:R-:W-:Y:S01]  /*bd90*/  MOV R12, 0x80 ;  /* 0x00000080000c7802 */ /* 0x000fe20000000f00 */
[C---:B------:R-:W-:Y:S01]  /*bda0*/  FMUL.FTZ R42, R8.reuse, R42 ;  /* 0x0000002a082a7220 */ /* 0x040fe20000410000 */
[----:B------:R-:W-:Y:S01]  /*bdb0*/  SEL R9, R9, 0xffffffc0, !P1 ;  /* 0xffffffc009097807 */ /* 0x000fe20004800000 */
[----:B------:R-:W-:Y:S01]  /*bdc0*/  FMUL.FTZ R47, R8, R47 ;  /* 0x0000002f082f7220 */ /* 0x000fe20000410000 */
[----:B------:R-:W-:Y:S01]  /*bdd0*/  SEL R17, R12, 0xffffff80, !P2 ;  /* 0xffffff800c117807 */ /* 0x000fe20005000000 */
[C---:B------:R-:W-:Y:S01]  /*bde0*/  FMUL.FTZ R46, R8.reuse, R46 ;  /* 0x0000002e082e7220 */ /* 0x040fe20000410000 */
[----:B------:R-:W-:Y:S01]  /*bdf0*/  STS.64 [R11.X4+0x800], R98 ;  /* 0x000800620b007388 */ /* 0x000fe20000004a00 */
        /* <DEDUP_REMOVED lines=24> */
[----:B------:R-:W-:Y:S01]  /*bf80*/  SHF.L.U32 R8, R11, 0x2, RZ ;  /* 0x000000020b087819 */ /* 0x000fe200000006ff */
[----:B-1----:R-:W-:-:S02]  /*bf90*/  @P4 FMUL.FTZ R6, R6, 0.69314718246459960938 ;  /* 0x3f31721806064820 */ /* 0x002fc40000410000 */
[----:B---3--:R-:W-:Y:S01]  /*bfa0*/  @P3 FMUL.FTZ R5, R5, 0.69314718246459960938 ;  /* 0x3f31721805053820 */ /* 0x008fe20000410000 */
[C---:B------:R-:W-:Y:S02]  /*bfb0*/  IADD3 R14, R8.reuse, -0x20, RZ ;  /* 0xffffffe0080e7810 */ /* 0x040fe40007ffe0ff */
        /* <DEDUP_REMOVED lines=26> */
[----:B------:R2:W-:Y:S04]  /*c160*/  STS.64 [R15+0x4800], R74 ;  /* 0x0048004a0f007388 */ /* 0x0005e80000000a00 */
[----:B------:R-:W-:Y:S04]  /*c170*/  STS.64 [R12+0x4000], R92 ;  /* 0x0040005c0c007388 */ /* 0x000fe80000000a00 */
[----:B------:R3:W-:Y:S04]  /*c180*/  STS.64 [R12+0x4800], R94 ;  /* 0x0048005e0c007388 */ /* 0x0007e80000000a00 */
[----:B------:R4:W-:Y:S04]  /*c190*/  STS.64 [R16+0x4000], R76 ;  /* 0x0040004c10007388 */ /* 0x0009e80000000a00 */
[----:B------:R4:W-:Y:S01]  /*c1a0*/  STS.64 [R16+0x4800], R78 ;  /* 0x0048004e10007388 */ /* 0x0009e20000000a00 */
[----:B-1----:R-:W-:-:S03]  /*c1b0*/  SHF.L.U32 R14, R10, 0x2, RZ ;  /* 0x000000020a0e7819 */ /* 0x002fc600000006ff */
[----:B------:R4:W-:Y:S04]  /*c1c0*/  STS.64 [R18+0x4000], R80 ;  /* 0x0040005012007388 */ /* 0x0009e80000000a00 */
[----:B------:R4:W-:Y:S01]  /*c1d0*/  STS.64 [R18+0x4800], R82 ;  /* 0x0048005212007388 */ /* 0x0009e20000000a00 */
[----:B--2---:R-:W-:-:S03]  /*c1e0*/  LOP3.LUT R15, R0, 0xffffffe0, RZ, 0xc0, !PT ;  /* 0xffffffe0000f7812 */ /* 0x004fc600078ec0ff */
[----:B------:R4:W-:Y:S01]  /*c1f0*/  STS.64 [R19+0x4000], R88 ;  /* 0x0040005813007388 */ /* 0x0009e20000000a00 */
[----:B------:R-:W-:Y:S01]  /*c200*/  MOV R0, 0xff800000 ;  /* 0xff80000000007802 */ /* 0x000fe20000000f00 */
[----:B------:R-:W-:Y:S01]  /*c210*/  @P4 FFMA.FTZ R0, R3, c[0x0][0x238], R6 ;  /* 0x00008e0003004a23 */ /* 0x000fe20000010006 */
[----:B------:R-:W-:Y:S01]  /*c220*/  IADD3 R15, -R15, R4, RZ ;  /* 0x000000040f0f7210 */ /* 0x000fe20007ffe1ff */
[----:B------:R4:W-:Y:S01]  /*c230*/  STS.64 [R19+0x4800], R90 ;  /* 0x0048005a13007388 */ /* 0x0009e20000000a00 */
[----:B------:R-:W-:Y:S01]  /*c240*/  MOV R4, 0xff800000 ;  /* 0xff80000000047802 */ /* 0x000fe20000000f00 */
[----:B------:R-:W-:Y:S01]  /*c250*/  @P3 FFMA.FTZ R4, R2, c[0x0][0x238], R5 ;  /* 0x00008e0002043a23 */ /* 0x000fe20000010005 */
[----:B------:R-:W-:Y:S01]  /*c260*/  LOP3.LUT P0, RZ, R15, 0x3, RZ, 0xc0, !PT ;  /* 0x000000030fff7812 */ /* 0x000fe2000780c0ff */
[----:B------:R4:W-:Y:S01]  /*c270*/  STS.64 [R17+0x4000], R84 ;  /* 0x0040005411007388 */ /* 0x0009e20000000a00 */
[----:B---3--:R-:W-:Y:S02]  /*c280*/  IADD3 R12, -R157, RZ, RZ ;  /* 0x000000ff9d0c7210 */ /* 0x008fe40007ffe1ff */
[----:B------:R-:W-:Y:S01]  /*c290*/  SHF.R.S32.HI R15, RZ, 0x1f, R14 ;  /* 0x0000001fff0f7819 */ /* 0x000fe2000001140e */
[----:B------:R4:W-:Y:S04]  /*c2a0*/  STS.64 [R17+0x4800], R86 ;  /* 0x0048005611007388 */ /* 0x0009e80000000a00 */
[----:B------:R-:W-:Y:S06]  /*c2b0*/  BAR.SYNC.DEFER_BLOCKING 0x0 ;  /* 0x0000000000007b1d */ /* 0x000fec0000010000 */
[----:B------:R-:W1:Y:S04]  /*c2c0*/  S2R R9, SR_CTAID.Z ;  /* 0x0000000000097919 */ /* 0x000e680000002700 */
[----:B------:R-:W2:Y:S04]  /*c2d0*/  S2R R8, SR_CTAID.Y ;  /* 0x0000000000087919 */ /* 0x000ea80000002600 */
[----:B------:R-:W3:Y:S04]  /*c2e0*/  S2R R11, SR_CTAID.X ;  /* 0x00000000000b7919 */ /* 0x000ee80000002500 */
[----:B------:R4:W4:Y:S04]  /*c2f0*/  LDS.128 R72, [R7.X4] ;  /* 0x0000000007487984 */ /* 0x0009280000004c00 */
[----:B------:R4:W4:Y:S01]  /*c300*/  LDS.128 R68, [R7.X4+0x800] ;  /* 0x0008000007447984 */ /* 0x0009220000004c00 */
[----:B-1----:R-:W-:-:S03]  /*c310*/  IMAD R9, R12, c[0x0][0x1c0], R9 ;  /* 0x000070000c097a24 */ /* 0x002fc600078e0209 */
[----:B------:R1:W1:Y:S01]  /*c320*/  LDS.128 R64, [R7.X4+0x1000] ;  /* 0x0010000007407984 */ /* 0x0002620000004c00 */
[----:B--2---:R-:W-:-:S03]  /*c330*/  IMAD R8, R8, c[0x0][0x210], R157 ;  /* 0x0000840008087a24 */ /* 0x004fc600078e029d */
[----:B------:R2:W1:Y:S01]  /*c340*/  LDS.128 R60, [R7.X4+0x1800] ;  /* 0x00180000073c7984 */ /* 0x0004620000004c00 */
[----:B---3--:R-:W-:Y:S01]  /*c350*/  SHF.L.U32 R11, R11, 0x6, RZ ;  /* 0x000000060b0b7819 */ /* 0x008fe200000006ff */
[----:B------:R-:W-:Y:S02]  /*c360*/  IMAD R8, R8, c[0x0][0x1c0], R9 ;  /* 0x0000700008087a24 */ /* 0x000fe400078e0209 */
[----:B------:R2:W3:Y:S02]  /*c370*/  LDS.128 R56, [R7.X4+0x2000] ;  /* 0x0020000007387984 */ /* 0x0004e40000004c00 */
[----:B------:R-:W-:Y:S02]  /*c380*/  IMAD R8, R8, c[0x0][0x214], R11 ;  /* 0x0000850008087a24 */ /* 0x000fe400078e020b */
        /* <DEDUP_REMOVED lines=11> */
[----:B------:R-:W-:Y:S05]  /*c440*/  @P0 BRA `(.L_x_5991) ;  /* 0x000000a000000947 */ /* 0x000fea0003800000 */
[----:B---34-:R-:W-:Y:S02]  /*c450*/  IADD3 R5, R161, 0x8, RZ ;  /* 0x00000008a1057810 */ /* 0x018fe40007ffe0ff */
[----:B------:R-:W-:-:S02]  /*c460*/  SHF.R.S32.HI R3, RZ, 0x1f, R161 ;  /* 0x0000001fff037819 */ /* 0x000fc400000114a1 */
[C---:B------:R-:W-:Y:S02]  /*c470*/  IADD3 R2, P0, R8.reuse, R161, RZ ;  /* 0x000000a108027210 */ /* 0x040fe40007f1e0ff */
[-C--:B------:R-:W-:Y:S02]  /*c480*/  ISETP.GE.AND P2, PT, R161, R146.reuse, PT ;  /* 0x00000092a100720c */ /* 0x080fe40003f46270 */
[----:B------:R-:W-:Y:S02]  /*c490*/  ISETP.GE.AND P1, PT, R5, R146, PT ;  /* 0x000000920500720c */ /* 0x000fe40003f26270 */
[----:B------:R-:W-:Y:S02]  /*c4a0*/  LEA.HI.X.SX32 R3, R8, R3, 0x1, P0 ;  /* 0x0000000308037211 */ /* 0x000fe400000f0eff */
[----:B------:R-:W-:-:S04]  /*c4b0*/  LEA R6, P0, R2, c[0x0][0x208], 0x2 ;  /* 0x0000820002067a11 */ /* 0x000fc800078010ff */
[----:B-12---:R-:W-:-:S05]  /*c4c0*/  LEA.HI.X R7, R2, c[0x0][0x20c], R3, 0x2, P0 ;  /* 0x0000830002077a11 */ /* 0x006fca00000f1403 */
[----:B------:R1:W-:Y:S04]  /*c4d0*/  @!P2 STG.E [R6.64], R0 ;  /* 0x000000000600a986 */ /* 0x0003e8000c101908 */
[----:B------:R1:W-:Y:S02]  /*c4e0*/  @!P1 STG.E [R6.64+0x20], R4 ;  /* 0x0000200406009986 */ /* 0x0003e4000c101908 */
.L_x_5991:
[----:B---34-:R-:W-:Y:S05]  /*c4f0*/  BSYNC B0 ;  /* 0x0000000000007941 */ /* 0x018fea0003800000 */
.L_x_5990:
        /* <DEDUP_REMOVED lines=15> */
.L_x_5993:
[----:B------:R-:W-:Y:S05]  /*c5f0*/  BSYNC B0 ;  /* 0x0000000000007941 */ /* 0x000fea0003800000 */
.L_x_5992:
        /* <DEDUP_REMOVED lines=8> */
.L_x_5995:
[----:B------:R-:W-:Y:S05]  /*c680*/  BSYNC B0 ;  /* 0x0000000000007941 */ /* 0x000fea0003800000 */
.L_x_5994:
        /* <DEDUP_REMOVED lines=8> */
.L_x_5997:
[----:B------:R-:W-:Y:S05]  /*c710*/  BSYNC B0 ;  /* 0x0000000000007941 */ /* 0x000fea0003800000 */
.L_x_5996:
        /* <DEDUP_REMOVED lines=8> */
.L_x_5999:
[----:B------:R-:W-:Y:S05]  /*c7a0*/  BSYNC B0 ;  /* 0x0000000000007941 */ /* 0x000fea0003800000 */
.L_x_5998:
        /* <DEDUP_REMOVED lines=8> */
.L_x_6001:
[----:B------:R-:W-:Y:S05]  /*c830*/  BSYNC B0 ;  /* 0x0000000000007941 */ /* 0x000fea0003800000 */
.L_x_6000:
        /* <DEDUP_REMOVED lines=8> */
.L_x_6003:
[----:B------:R-:W-:Y:S05]  /*c8c0*/  BSYNC B0 ;  /* 0x0000000000007941 */ /* 0x000fea0003800000 */
.L_x_6002:
        /* <DEDUP_REMOVED lines=8> */
.L_x_6005:
[----:B------:R-:W-:Y:S05]  /*c950*/  BSYNC B0 ;  /* 0x0000000000007941 */ /* 0x000fea0003800000 */
.L_x_6004:
        /* <DEDUP_REMOVED lines=9> */
.L_x_6006:
        /* <DEDUP_REMOVED lines=9> */
.L_x_8374:


//--------------------- .text._ZN5flash24flash_fwd_splitkv_kernelI23Flash_fwd_kernel_traitsILi128ELi64ELi64ELi4ELb0ELb0EN7cutlass10bfloat16_tE19Flash_kernel_traitsILi128ELi64ELi64ELi4ES3_EELb1ELb0ELb0ELb0ELb0ELb1ELb1ELb0EEEvNS_16Flash_fwd_paramsE --------------------------
	.section	.text._ZN5flash24flash_fwd_splitkv_kernelI23Flash_fwd_kernel_traitsILi128ELi64ELi64ELi4ELb0ELb0EN7cutlass10bfloat16_tE19Flash_kernel_traitsILi128ELi64ELi64ELi4ES3_EELb1ELb0ELb0ELb0ELb0ELb1ELb1ELb0EEEvNS_16Flash_fwd_paramsE,"ax",@progbits
	.sectioninfo	@"SHI_REGISTERS=202"
	.align	128
        .global         _ZN5flash24flash_fwd_splitkv_kernelI23Flash_fwd_kernel_traitsILi128ELi64ELi64ELi4ELb0ELb0EN7cutlass10bfloat16_tE19Flash_kernel_traitsILi128ELi64ELi64ELi4ES3_EELb1ELb0ELb0ELb0ELb0ELb1ELb1ELb0EEEvNS_16Flash_fwd_paramsE
        .type           _ZN5flash24flash_fwd_splitkv_kernelI23Flash_fwd_kernel_traitsILi128ELi64ELi64ELi4ELb0ELb0EN7cutlass10bfloat16_tE19Flash_kernel_traitsILi128ELi64ELi64ELi4ES3_EELb1ELb0ELb0ELb0ELb0ELb1ELb1ELb0EEEvNS_16Flash_fwd_paramsE,@function
        .size           _ZN5flash24flash_fwd_splitkv_kernelI23Flash_fwd_kernel_traitsILi128ELi64ELi64ELi4ELb0ELb0EN7cutlass10bfloat16_tE19Flash_kernel_traitsILi128ELi64ELi64ELi4ES3_EELb1ELb0ELb0ELb0ELb0ELb1ELb1ELb0EEEvNS_16Flash_fwd_paramsE,(.L_x_8375 - _ZN5flash24flash_fwd_splitkv_kernelI23Flash_fwd_kernel_traitsILi128ELi64ELi64ELi4ELb0ELb0EN7cutlass10bfloat16_tE19Flash_kernel_traitsILi128ELi64ELi64ELi4ES3_EELb1ELb0ELb0ELb0ELb0ELb1ELb1ELb0EEEvNS_16Flash_fwd_paramsE)
        .other          _ZN5flash24flash_fwd_splitkv_kernelI23Flash_fwd_kernel_traitsILi128ELi64ELi64ELi4ELb0ELb0EN7cutlass10bfloat16_tE19Flash_kernel_traitsILi128ELi64ELi64ELi4ES3_EELb1ELb0ELb0ELb0ELb0ELb1ELb1ELb0EEEvNS_16Flash_fwd_paramsE,@"STO_CUDA_ENTRY STV_DEFAULT"
_ZN5flash24flash_fwd_splitkv_kernelI23Flash_fwd_kernel_traitsILi128ELi64ELi64ELi4ELb0ELb0EN7cutlass10bfloat16_tE19Flash_kernel_traitsILi128ELi64ELi64ELi4ES3_EELb1ELb0ELb0ELb0ELb0ELb1ELb1ELb0EEEvNS_16Flash_fwd_paramsE:
.text._ZN5flash24flash_fwd_splitkv_kernelI23Flash_fwd_kernel_traitsILi128ELi64ELi64ELi4ELb0ELb0EN7cutlass10bfloat16_tE19Flash_kernel_traitsILi128ELi64ELi64ELi4ES3_EELb1ELb0ELb0ELb0ELb0ELb1ELb1ELb0EEEvNS_16Flash_fwd_paramsE:
        /* <DEDUP_REMOVED lines=53> */
.L_x_6007:
[----:B-1-34-:R-:W-:Y:S02]  /*0350*/  MOV R0, c[0x0][0x218] ;  /* 0x0000860000007a02 */ /* 0x01afe40000000f00 */
.L_x_6008:
        /* <DEDUP_REMOVED lines=27> */
[----:B------:R-:W-:Y:S01]  /*0510*/  IADD3 R6, R87, 0x3f, RZ ;  /* 0x0000003f57067810 */ /* 0x000fe20007ffe0ff */
        /* <DEDUP_REMOVED lines=8> */
[----:B------:R-:W-:-:S04]  /*05a0*/  IADD3 R4, -R86, 0x7f, R91 ;  /* 0x0000007f56047810 */ /* 0x000fc80007ffe15b */
[----:B------:R-:W-:Y:S02]  /*05b0*/  ISETP.GT.U32.AND P1, PT, R5, R0, PT ;  /* 0x000000000500720c */ /* 0x000fe40003f24070 */
[----:B------:R-:W-:-:S04]  /*05c0*/  IADD3 R4, R4, c[0x0][0x2e8], R87 ;  /* 0x0000ba0004047a10 */ /* 0x000fc80007ffe057 */
        /* <DEDUP_REMOVED lines=45> */
.L_x_6011:
[----:B------:R-:W-:Y:S05]  /*08a0*/  BSYNC B0 ;  /* 0x0000000000007941 */ /* 0x000fea0003800000 */
.L_x_6010:
        /* <DEDUP_REMOVED lines=8> */
.L_x_6013:
[----:B------:R-:W-:Y:S05]  /*0930*/  BSYNC B0 ;  /* 0x0000000000007941 */ /* 0x000fea0003800000 */
.L_x_6012:
        /* <DEDUP_REMOVED lines=8> */
.L_x_6015:
[----:B------:R-:W-:Y:S05]  /*09c0*/  BSYNC B0 ;  /* 0x0000000000007941 */ /* 0x000fea0003800000 */
.L_x_6014:
        /* <DEDUP_REMOVED lines=8> */
.L_x_6017:
[----:B------:R-:W-:Y:S05]  /*0a50*/  BSYNC B0 ;  /* 0x0000000000007941 */ /* 0x000fea0003800000 */
.L_x_6016:
        /* <DEDUP_REMOVED lines=8> */
.L_x_6019:
[----:B------:R-:W-:Y:S05]  /*0ae0*/  BSYNC B0 ;  /* 0x0000000000007941 */ /* 0x000fea0003800000 */
.L_x_6018:
        /* <DEDUP_REMOVED lines=8> */
.L_x_6021:
[----:B------:R-:W-:Y:S05]  /*0b70*/  BSYNC B0 ;  /* 0x0000000000007941 */ /* 0x000fea0003800000 */
.L_x_6020:
        /* <DEDUP_REMOVED lines=8> */
.L_x_6023:
[----:B------:R-:W-:Y:S05]  /*0c00*/  BSYNC B0 ;  /* 0x0000000000007941 */ /* 0x000fea0003800000 */
.L_x_6022:
        /* <DEDUP_REMOVED lines=8> */
.L_x_6025:
[----:B------:R-:W-:Y:S05]  /*0c90*/  BSYNC B0 ;  /* 0x0000000000007941 */ /* 0x000fea0003800000 */
.L_x_6024:
        /* <DEDUP_REMOVED lines=32> */
.L_x_6009:
        /* <DEDUP_REMOVED lines=15> */
[----:B------:R-:W-:Y:S02]  /*0f90*/  @P2 SHF.L.U64.HI R3, R4, 0x2, R3 ;  /* 0x0000000204032819 */ /* 0x000fe40000010203 */
[----:B------:R-:W-:Y:S02]  /*0fa0*/  IABS R4, c[0x0][0x2d0] ;  /* 0x0000b40000047a13 */ /* 0x000fe40000000000 */
        /* <DEDUP_REMOVED lines=60> */
[----:B------:R-:W-:Y:S01]  /*1370*/  IMAD.MOV.U32 R24, RZ, RZ, R10 ;  /* 0x000000ffff187224 */ /* 0x000fe200078e000a */
[----:B------:R-:W-:Y:S01]  /*1380*/  SHF.R.S32.HI R10, RZ, 0x1f, R5 ;  /* 0x0000001fff0a7819 */ /* 0x000fe20000011405 */
[----:B------:R-:W-:Y:S02]  /*1390*/  IMAD R2, R32, c[0x0][0x184], R13 ;  /* 0x0000610020027a24 */ /* 0x000fe400078e020d */
[----:B------:R-:W-:-:S03]  /*13a0*/  IMAD R9, R9, c[0x0][0x188], RZ ;  /* 0x0000620009097a24 */ /* 0x000fc600078e02ff */
[----:B------:R-:W-:Y:S01]  /*13b0*/  IADD3 R25, R11, R2, RZ ;  /* 0x000000020b197210 */ /* 0x000fe20007ffe0ff */
[C---:B------:R-:W-:Y:S02]  /*13c0*/  IMAD R11, R7.reuse, c[0x0][0x19c], R0 ;  /* 0x00006700070b7a24 */ /* 0x040fe400078e0200 */
[----:B------:R-:W-:Y:S02]  /*13d0*/  IMAD R0, R10, c[0x0][0x1b0], RZ ;  /* 0x00006c000a007a24 */ /* 0x000fe400078e02ff */
[----:B------:R-:W-:-:S04]  /*13e0*/  IMAD.WIDE.U32 R24, R7, c[0x0][0x198], R24 ;  /* 0x0000660007187a25 */ /* 0x000fc800078e0018 */
[C---:B------:R-:W-:Y:S01]  /*13f0*/  IMAD R14, R32.reuse, c[0x0][0x18c], R9 ;  /* 0x00006300200e7a24 */ /* 0x040fe200078e0209 */
[----:B------:R-:W-:Y:S01]  /*1400*/  IADD3 R25, R25, R11, RZ ;  /* 0x0000000b19197210 */ /* 0x000fe20007ffe0ff */
[----:B------:R-:W-:Y:S02]  /*1410*/  IMAD R9, R5, c[0x0][0x1b4], R0 ;  /* 0x00006d0005097a24 */ /* 0x000fe400078e0200 */
[----:B------:R-:W-:-:S04]  /*1420*/  IMAD.WIDE.U32 R32, R32, c[0x0][0x188], RZ ;  /* 0x0000620020207a25 */ /* 0x000fc800078e00ff */
[----:B------:R-:W-:-:S04]  /*1430*/  IMAD.WIDE.U32 R24, R5, c[0x0][0x1b0], R24 ;  /* 0x00006c0005187a25 */ /* 0x000fc800078e0018 */
[----:B------:R-:W-:Y:S01]  /*1440*/  IMAD.IADD R14, R33, 0x1, R14 ;  /* 0x00000001210e7824 */ /* 0x000fe200078e020e */
[----:B------:R-:W-:Y:S01]  /*1450*/  IADD3 R9, R25, R9, RZ ;  /* 0x0000000919097210 */ /* 0x000fe20007ffe0ff */
[----:B------:R-:W-:Y:S05]  /*1460*/  BRA `(.L_x_6027) ;  /* 0x0000041000007947 */ /* 0x000fea0003800000 */
.L_x_6026:
        /* <DEDUP_REMOVED lines=16> */
.L_x_6028:
        /* <DEDUP_REMOVED lines=14> */
[----:B------:R-:W-:-:S05]  /*1650*/  IMAD.HI.U32 R5, R10, R7, RZ ;  /* 0x000000070a057227 */ /* 0x000fca00078e00ff */
[----:B------:R-:W-:-:S05]  /*1660*/  IADD3 R3, -R5, RZ, RZ ;  /* 0x000000ff05037210 */ /* 0x000fca0007ffe1ff */
[----:B------:R-:W-:Y:S01]  /*1670*/  IMAD R3, R6, R3, R7 ;  /* 0x0000000306037224 */ /* 0x000fe200078e0207 */
[----:B------:R-:W-:-:S04]  /*1680*/  LEA R7, R29, 0xffffffc0, 0x6 ;  /* 0xffffffc01d077811 */ /* 0x000fc800078e30ff */
[----:B------:R-:W-:Y:S01]  /*1690*/  ISETP.GT.U32.AND P1, PT, R6, R3, PT ;  /* 0x000000030600720c */ /* 0x000fe20003f24070 */
[----:B------:R-:W-:-:S12]  /*16a0*/  IMAD.WIDE.U32 R8, R7, c[0x0][0x198], R8 ;  /* 0x0000660007087a25 */ /* 0x000fd800078e0008 */
[----:B------:R-:W-:Y:S01]  /*16b0*/  @!P1 IMAD.IADD R3, R3, 0x1, -R6 ;  /* 0x0000000103039824 */ /* 0x000fe200078e0a06 */
[----:B------:R-:W-:Y:S02]  /*16c0*/  @!P1 IADD3 R5, R5, 0x1, RZ ;  /* 0x0000000105059810 */ /* 0x000fe40007ffe0ff */
[----:B------:R-:W-:Y:S02]  /*16d0*/  ISETP.NE.AND P1, PT, RZ, c[0x0][0x1c8], PT ;  /* 0x00007200ff007a0c */ /* 0x000fe40003f25270 */
[----:B------:R-:W-:Y:S02]  /*16e0*/  ISETP.GE.U32.AND P3, PT, R3, R6, PT ;  /* 0x000000060300720c */ /* 0x000fe40003f66070 */
[----:B------:R-:W-:-:S04]  /*16f0*/  LOP3.LUT R3, R16, c[0x0][0x1c8], RZ, 0x3c, !PT ;  /* 0x0000720010037a12 */ /* 0x000fc800078e3cff */
[----:B------:R-:W-:Y:S02]  /*1700*/  ISETP.GE.AND P2, PT, R3, RZ, PT ;  /* 0x000000ff0300720c */ /* 0x000fe40003f46270 */
[----:B------:R-:W-:-:S05]  /*1710*/  SHF.R.S32.HI R3, RZ, 0x1f, R7 ;  /* 0x0000001fff037819 */ /* 0x000fca0000011407 */
[----:B------:R-:W-:Y:S01]  /*1720*/  @P3 IADD3 R5, R5, 0x1, RZ ;  /* 0x0000000105053810 */ /* 0x000fe20007ffe0ff */
[----:B------:R-:W-:-:S04]  /*1730*/  IMAD R6, R3, c[0x0][0x198], RZ ;  /* 0x0000660003067a24 */ /* 0x000fc800078e02ff */
[----:B------:R-:W-:Y:S01]  /*1740*/  IMAD R11, R7, c[0x0][0x19c], R6 ;  /* 0x00006700070b7a24 */ /* 0x000fe200078e0206 */
        /* <DEDUP_REMOVED lines=19> */
.L_x_6027:
[----:B------:R-:W-:Y:S01]  /*1880*/  ISETP.NE.AND P1, PT, R15, -0x1, PT ;  /* 0xffffffff0f00780c */ /* 0x000fe20003f25270 */
[----:B------:R-:W-:Y:S01]  /*1890*/  IMAD.IADD R147, R86, 0x1, -R91 ;  /* 0x0000000156937824 */ /* 0x000fe200078e0a5b */
[----:B------:R-:W-:Y:S01]  /*18a0*/  SHF.R.S32.HI R2, RZ, 0x1f, R89 ;  /* 0x0000001fff027819 */ /* 0x000fe20000011459 */
[----:B------:R-:W-:Y:S01]  /*18b0*/  IMAD R10, R10, c[0x0][0x1b8], RZ ;  /* 0x00006e000a0a7a24 */ /* 0x000fe200078e02ff */
[----:B------:R-:W-:Y:S02]  /*18c0*/  BSSY B0, `(.L_x_6029) ;  /* 0x000005e000007945 */ /* 0x000fe40003800000 */
[CC--:B-----5:R-:W-:Y:S01]  /*18d0*/  LEA.HI R0, R2.reuse, R89.reuse, RZ, 0x3 ;  /* 0x0000005902007211 */ /* 0x0e0fe200078f18ff */
[----:B------:R-:W-:Y:S01]  /*18e0*/  IMAD R10, R5, c[0x0][0x1bc], R10 ;  /* 0x00006f00050a7a24 */ /* 0x000fe200078e020a */
        /* <DEDUP_REMOVED lines=8> */
[----:B------:R-:W-:Y:S01]  /*1970*/  @P1 IMAD.MOV.U32 R8, RZ, RZ, R12 ;  /* 0x000000ffff081224 */ /* 0x000fe200078e000c */
[----:B------:R-:W-:Y:S01]  /*1980*/  LOP3.LUT R28, R28, 0x1c0, RZ, 0xc0, !PT ;  /* 0x000001c01c1c7812 */ /* 0x000fe200078ec0ff */
[----:B------:R-:W-:-:S04]  /*1990*/  @!P1 IMAD.WIDE.U32 R12, R158, c[0x0][0x178], RZ ;  /* 0x00005e009e0c9a25 */ /* 0x000fc800078e00ff */
[----:B------:R-:W-:Y:S01]  /*19a0*/  @!P1 IMAD.MOV.U32 R8, RZ, RZ, R12 ;  /* 0x000000ffff089224 */ /* 0x000fe200078e000c */
[----:B------:R-:W-:Y:S01]  /*19b0*/  LOP3.LUT R12, R6, 0xfffffff0, RZ, 0xc0, !PT ;  /* 0xfffffff0060c7812 */ /* 0x000fe200078ec0ff */
[----:B------:R-:W-:Y:S01]  /*19c0*/  IMAD.IADD R0, R89, 0x1, -R0 ;  /* 0x0000000159007824 */ /* 0x000fe200078e0a00 */
[----:B------:R-:W-:Y:S01]  /*19d0*/  SHF.R.S32.HI R6, RZ, 0x4, R6 ;  /* 0x00000004ff067819 */ /* 0x000fe20000011406 */
[----:B------:R-:W-:Y:S02]  /*19e0*/  @!P1 IMAD R11, R11, c[0x0][0x178], RZ ;  /* 0x00005e000b0b9a24 */ /* 0x000fe400078e02ff */
[----:B------:R-:W-:Y:S02]  /*19f0*/  IMAD.SHL.U32 R157, R0, 0x8, RZ ;  /* 0x00000008009d7824 */ /* 0x000fe400078e00ff */
[----:B------:R-:W-:Y:S02]  /*1a00*/  IMAD.IADD R12, R89, 0x1, -R12 ;  /* 0x00000001590c7824 */ /* 0x000fe400078e0a0c */
[----:B------:R-:W-:Y:S01]  /*1a10*/  @!P1 IMAD R11, R158, c[0x0][0x17c], R11 ;  /* 0x00005f009e0b9a24 */ /* 0x000fe200078e020b */
[----:B------:R-:W-:Y:S01]  /*1a20*/  IADD3 R32, P2, R157, R32, RZ ;  /* 0x000000209d207210 */ /* 0x000fe20007f5e0ff */
[----:B------:R-:W-:Y:S01]  /*1a30*/  IMAD.WIDE R22, R23, 0x40, R18 ;  /* 0x0000004017167825 */ /* 0x000fe200078e0212 */
[----:B------:R-:W-:-:S02]  /*1a40*/  SHF.R.S32.HI R26, RZ, 0x1f, R157 ;  /* 0x0000001fff1a7819 */ /* 0x000fc4000001149d */
[----:B------:R-:W-:Y:S01]  /*1a50*/  SHF.R.S32.HI R17, RZ, 0x1f, R12 ;  /* 0x0000001fff117819 */ /* 0x000fe2000001140c */
[----:B------:R-:W-:Y:S01]  /*1a60*/  @!P1 IMAD.IADD R15, R13, 0x1, R11 ;  /* 0x000000010d0f9824 */ /* 0x000fe200078e020b */
[C---:B------:R-:W-:Y:S01]  /*1a70*/  IADD3 R24, P3, R157.reuse, R24, RZ ;  /* 0x000000189d187210 */ /* 0x040fe20007f7e0ff */
[----:B------:R-:W-:Y:S01]  /*1a80*/  IMAD.X R33, R26, 0x1, R14, P2 ;  /* 0x000000011a217824 */ /* 0x000fe200010e060e */
[----:B------:R-:W-:Y:S02]  /*1a90*/  IADD3 R8, P1, R157, R8, RZ ;  /* 0x000000089d087210 */ /* 0x000fe40007f3e0ff */
[----:B------:R-:W-:Y:S01]  /*1aa0*/  LEA.HI R13, R2, R89, RZ, 0x6 ;  /* 0x00000059020d7211 */ /* 0x000fe200078f30ff */
[----:B------:R-:W-:Y:S01]  /*1ab0*/  IMAD.WIDE.U32 R32, R5, c[0x0][0x1b8], R32 ;  /* 0x00006e0005207a25 */ /* 0x000fe200078e0020 */
[----:B------:R-:W-:Y:S02]  /*1ac0*/  LEA.HI R14, R17, R12, RZ, 0x3 ;  /* 0x0000000c110e7211 */ /* 0x000fe400078f18ff */
[C---:B------:R-:W-:Y:S01]  /*1ad0*/  IADD3.X R25, R26.reuse, R9, RZ, P3, !PT ;  /* 0x000000091a197210 */ /* 0x040fe20001ffe4ff */
[----:B------:R-:W-:Y:S01]  /*1ae0*/  IMAD.X R9, R26, 0x1, R15, P1 ;  /* 0x000000011a097824 */ /* 0x000fe200008e060f */
[----:B------:R-:W-:Y:S01]  /*1af0*/  IADD3 R30, P1, R18, R7, RZ ;  /* 0x00000007121e7210 */ /* 0x000fe20007f3e0ff */
[----:B------:R-:W-:Y:S01]  /*1b00*/  IMAD.SHL.U32 R15, R13, 0x8, RZ ;  /* 0x000000080d0f7824 */ /* 0x000fe200078e00ff */
[----:B------:R-:W-:Y:S01]  /*1b10*/  LOP3.LUT R13, R14, 0xfffffff8, RZ, 0xc0, !PT ;  /* 0xfffffff80e0d7812 */ /* 0x000fe200078ec0ff */
[----:B------:R-:W-:Y:S01]  /*1b20*/  IMAD R7, R19, c[0x0][0x198], RZ ;  /* 0x0000660013077a24 */ /* 0x000fe200078e02ff */
[----:B------:R-:W-:Y:S01]  /*1b30*/  LOP3.LUT R20, R28, 0x38, R157, 0xf8, !PT ;  /* 0x000000381c147812 */ /* 0x000fe200078ef89d */
[----:B------:R-:W-:Y:S01]  /*1b40*/  IMAD.WIDE.U32 R24, R18, c[0x0][0x198], R24 ;  /* 0x0000660012187a25 */ /* 0x000fe200078e0018 */
[----:B------:R-:W-:-:S02]  /*1b50*/  SHF.R.U32.HI R11, RZ, 0x3, R28 ;  /* 0x00000003ff0b7819 */ /* 0x000fc4000001161c */
[----:B------:R-:W-:Y:S01]  /*1b60*/  IADD3.X R3, R19, R3, RZ, P1, !PT ;  /* 0x0000000313037210 */ /* 0x000fe20000ffe4ff */
[----:B------:R-:W-:Y:S01]  /*1b70*/  IMAD.IADD R12, R12, 0x1, -R13 ;  /* 0x000000010c0c7824 */ /* 0x000fe200078e0a0d */
[----:B------:R-:W-:Y:S01]  /*1b80*/  LOP3.LUT R20, R20, R11, RZ, 0x3c, !PT ;  /* 0x0000000b14147212 */ /* 0x000fe200078e3cff */
[----:B------:R-:W-:Y:S01]  /*1b90*/  IMAD R7, R18, c[0x0][0x19c], R7 ;  /* 0x0000670012077a24 */ /* 0x000fe200078e0207 */
[----:B------:R-:W-:Y:S01]  /*1ba0*/  SHF.R.S32.HI R11, RZ, 0x1f, R16 ;  /* 0x0000001fff0b7819 */ /* 0x000fe20000011410 */
[----:B------:R-:W-:Y:S01]  /*1bb0*/  IMAD R3, R3, c[0x0][0x1a0], RZ ;  /* 0x0000680003037a24 */ /* 0x000fe200078e02ff */
[----:B------:R-:W-:Y:S01]  /*1bc0*/  R2P PR, R12, 0x6 ;  /* 0x000000060c007804 */ /* 0x000fe20000000000 */
[----:B------:R-:W-:Y:S01]  /*1bd0*/  IMAD.IADD R33, R33, 0x1, R10 ;  /* 0x0000000121217824 */ /* 0x000fe200078e020a */
[----:B------:R-:W-:Y:S01]  /*1be0*/  ISETP.GE.AND P3, PT, R18, R147, PT ;  /* 0x000000931200720c */ /* 0x000fe20003f66270 */
[----:B------:R-:W-:Y:S01]  /*1bf0*/  IMAD R11, R11, c[0x0][0x1a8], RZ ;  /* 0x00006a000b0b7a24 */ /* 0x000fe200078e02ff */
[----:B------:R-:W-:Y:S01]  /*1c00*/  LEA.HI R2, R2, R89, RZ, 0x5 ;  /* 0x0000005902027211 */ /* 0x000fe200078f28ff */
[----:B------:R-:W-:Y:S01]  /*1c10*/  IMAD.IADD R120, R25, 0x1, R7 ;  /* 0x0000000119787824 */ /* 0x000fe200078e0207 */
[----:B------:R-:W-:Y:S01]  /*1c20*/  LOP3.LUT R154, R20, 0xfffffe00, R15, 0xf8, !PT ;  /* 0xfffffe00149a7812 */ /* 0x000fe200078ef80f */
[----:B------:R-:W-:Y:S01]  /*1c30*/  IMAD R21, R16, c[0x0][0x1ac], R11 ;  /* 0x00006b0010157a24 */ /* 0x000fe200078e020b */
[----:B------:R-:W-:Y:S01]  /*1c40*/  LOP3.LUT R10, R2, 0xffffffe0, RZ, 0xc0, !PT ;  /* 0xffffffe0020a7812 */ /* 0x000fe200078ec0ff */
[----:B------:R-:W-:Y:S01]  /*1c50*/  IMAD R3, R30, c[0x0][0x1a4], R3 ;  /* 0x000069001e037a24 */ /* 0x000fe200078e0203 */
[----:B------:R-:W-:Y:S01]  /*1c60*/  MOV R7, 0x10 ;  /* 0x0000001000077802 */ /* 0x000fe20000000f00 */
[----:B------:R-:W-:Y:S01]  /*1c70*/  IMAD.MOV.U32 R5, RZ, RZ, 0x20 ;  /* 0x00000020ff057424 */ /* 0x000fe200078e00ff */
[----:B------:R-:W-:Y:S01]  /*1c80*/  SHF.R.S32.HI R84, RZ, 0x5, R2 ;  /* 0x00000005ff547819 */ /* 0x000fe20000011402 */
[----:B------:R-:W-:Y:S01]  /*1c90*/  IMAD.WIDE.U32 R16, R16, c[0x0][0x1a8], R8 ;  /* 0x00006a0010107a25 */ /* 0x000fe200078e0008 */
[----:B------:R-:W-:-:S02]  /*1ca0*/  IADD3 R156, R157, 0x40, RZ ;  /* 0x000000409d9c7810 */ /* 0x000fc40007ffe0ff */
[----:B------:R-:W-:Y:S01]  /*1cb0*/  SHF.L.U32 R154, R154, 0x1, RZ ;  /* 0x000000019a9a7819 */ /* 0x000fe200000006ff */
[----:B------:R-:W-:Y:S01]  /*1cc0*/  IMAD.WIDE.U32 R30, R30, c[0x0][0x1a0], R32 ;  /* 0x000068001e1e7a25 */ /* 0x000fe200078e0020 */
[----:B------:R-:W-:Y:S02]  /*1cd0*/  SEL R7, R7, 0xfffffff0, !P1 ;  /* 0xfffffff007077807 */ /* 0x000fe40004800000 */
[----:B------:R-:W-:Y:S01]  /*1ce0*/  SEL R5, R5, 0xffffffe0, !P2 ;  /* 0xffffffe005057807 */ /* 0x000fe20005000000 */
[----:B------:R-:W-:Y:S02]  /*1cf0*/  IMAD.MOV.U32 R121, RZ, RZ, R24 ;  /* 0x000000ffff797224 */ /* 0x000fe400078e0018 */
        /* <DEDUP_REMOVED lines=26> */
.L_x_6030:
[----:B------:R-:W-:Y:S05]  /*1ea0*/  BSYNC B0 ;  /* 0x0000000000007941 */ /* 0x000fea0003800000 */
.L_x_6029:
        /* <DEDUP_REMOVED lines=29> */
.L_x_6032:
[----:B------:R-:W-:Y:S05]  /*2080*/  BSYNC B0 ;  /* 0x0000000000007941 */ /* 0x000fea0003800000 */
.L_x_6031:
        /* <DEDUP_REMOVED lines=29> */
.L_x_6034:
[----:B------:R-:W-:Y:S05]  /*2260*/  BSYNC B0 ;  /* 0x0000000000007941 */ /* 0x000fea0003800000 */
.L_x_6033:
        /* <DEDUP_REMOVED lines=28> */
.L_x_6036:
[----:B------:R-:W-:Y:S05]  /*2430*/  BSYNC B0 ;  /* 0x0000000000007941 */ /* 0x000fea0003800000 */
.L_x_6035:
        /* <DEDUP_REMOVED lines=23> */
.L_x_6038:
[----:B------:R-:W-:Y:S05]  /*25b0*/  BSYNC B0 ;  /* 0x0000000000007941 */ /* 0x000fea0003800000 */
.L_x_6037:
        /* <DEDUP_REMOVED lines=25> */
.L_x_6040:
[----:B------:R-:W-:Y:S05]  /*2750*/  BSYNC B0 ;  /* 0x0000000000007941 */ /* 0x000fea0003800000 */
.L_x_6039:
        /* <DEDUP_REMOVED lines=23> */
.L_x_6042:
[----:B------:R-:W-:Y:S05]  /*28d0*/  BSYNC B0 ;  /* 0x0000000000007941 */ /* 0x000fea0003800000 */
.L_x_6041:
        /* <DEDUP_REMOVED lines=26> */
.L_x_6044:
[----:B------:R-:W-:Y:S05]  /*2a80*/  BSYNC B0 ;  /* 0x0000000000007941 */ /* 0x000fea0003800000 */
.L_x_6043:
[----:B------:R-:W0:Y:S01]  /*2a90*/  LDGDEPBAR ;  /* 0x00000000000079af */ /* 0x000e220000000000 */
[----:B------:R-:W-:Y:S01]  /*2aa0*/  ISETP.GE.AND P2, PT, R18, R8, PT ;  /* 0x000000081200720c */ /* 0x000fe20003f46270 */
[----:B------:R-:W-:Y:S01]  /*2ab0*/  IMAD.SHL.U32 R89, R89, 0x2, RZ ;  /* 0x0000000259597824 */ /* 0x000fe200078e00ff */
[----:B------:R-:W-:Y:S01]  /*2ac0*/  SHF.R.S32.HI R153, RZ, 0x1f, R10 ;  /* 0x0000001fff997819 */ /* 0x000fe2000001140a */
[----:B------:R-:W-:Y:S01]  /*2ad0*/  BSSY B0, `(.L_x_6045) ;  /* 0x0000018000007945 */ /* 0x000fe20003800000 */
[C---:B------:R-:W-:Y:S02]  /*2ae0*/  LEA R168, P1, R30.reuse, c[0x0][0x170], 0x1 ;  /* 0x00005c001ea87a11 */ /* 0x040fe400078208ff */
        /* <DEDUP_REMOVED lines=22> */
.L_x_6046:
[----:B------:R-:W-:Y:S05]  /*2c50*/  BSYNC B0 ;  /* 0x0000000000007941 */ /* 0x000fea0003800000 */
.L_x_6045:
        /* <DEDUP_REMOVED lines=25> */
.L_x_6048:
[----:B------:R-:W-:Y:S05]  /*2df0*/  BSYNC B0 ;  /* 0x0000000000007941 */ /* 0x000fea0003800000 */
.L_x_6047:
        /* <DEDUP_REMOVED lines=25> */
.L_x_6050:
[----:B------:R-:W-:Y:S05]  /*2f90*/  BSYNC B0 ;  /* 0x0000000000007941 */ /* 0x000fea0003800000 */
.L_x_6049:
        /* <DEDUP_REMOVED lines=8> */
[----:B--23--:R-:W-:Y:S01]  /*3020*/  @!P2 IMAD.WIDE.U32 R16, R10, 0x60, R168 ;  /* 0x000000600a10a825 */ /* 0x00cfe200078e00a8 */
        /* <DEDUP_REMOVED lines=17> */
.L_x_6052:
[----:B------:R-:W-:Y:S05]  /*3140*/  BSYNC B0 ;  /* 0x0000000000007941 */ /* 0x000fea0003800000 */
.L_x_6051:
[----:B------:R-:W-:Y:S01]  /*3150*/  LEA.HI R145, R6, R6, RZ, 0x1 ;  /* 0x0000000606917211 */ /* 0x000fe200078f08ff */
[----:B------:R-:W-:Y:S01]  /*3160*/  IMAD.SHL.U32 R12, R12, 0x40, RZ ;  /* 0x000000400c0c7824 */ /* 0x000fe200078e00ff */
[C---:B------:R-:W-:Y:S01]  /*3170*/  R2P PR, R0.reuse, 0x6 ;  /* 0x0000000600007804 */ /* 0x040fe20000000000 */
[----:B---3--:R-:W-:Y:S01]  /*3180*/  IMAD.SHL.U32 R8, R0, 0x40, RZ ;  /* 0x0000004000087824 */ /* 0x008fe200078e00ff */
[----:B------:R-:W-:Y:S01]  /*3190*/  LOP3.LUT R145, R145, 0xfffffffe, RZ, 0xc0, !PT ;  /* 0xfffffffe91917812 */ /* 0x000fe200078ec0ff */
[----:B------:R-:W-:Y:S01]  /*31a0*/  IMAD.SHL.U32 R18, R18, 0x8, RZ ;  /* 0x0000000812127824 */ /* 0x000fe200078e00ff */
[----:B------:R-:W-:Y:S01]  /*31b0*/  LOP3.LUT R11, R12, 0x1c0, RZ, 0xc0, !PT ;  /* 0x000001c00c0b7812 */ /* 0x000fe200078ec0ff */
[----:B------:R-:W-:Y:S01]  /*31c0*/  IMAD.SHL.U32 R85, R14, 0x40, RZ ;  /* 0x000000400e557824 */ /* 0x000fe200078e00ff */
[----:B------:R-:W-:Y:S01]  /*31d0*/  LOP3.LUT R9, R8, 0x1c0, RZ, 0xc0, !PT ;  /* 0x000001c008097812 */ /* 0x000fe200078ec0ff */
[----:B------:R-:W-:Y:S01]  /*31e0*/  IMAD.IADD R145, R6, 0x1, -R145 ;  /* 0x0000000106917824 */ /* 0x000fe200078e0a91 */
[----:B------:R-:W0:Y:S01]  /*31f0*/  LDGDEPBAR ;  /* 0x00000000000079af */ /* 0x000e220000000000 */
[----:B------:R-:W-:Y:S01]  /*3200*/  IMAD.IADD R89, R2, 0x1, R89 ;  /* 0x0000000102597824 */ /* 0x000fe200078e0259 */
        /* <DEDUP_REMOVED lines=17> */
[----:B------:R-:W3:Y:S01]  /*3320*/  LDSM.16.M88.4 R40, [R146] ;  /* 0x000000009228783b */ /* 0x000ee20000000200 */
        /* <DEDUP_REMOVED lines=9> */
[----:B-1----:R-:W1:Y:S01]  /*33c0*/  LDSM.16.M88.4 R24, [R145+0x5800] ;  /* 0x005800009118783b */ /* 0x002e620000000200 */
[----:B------:R-:W-:Y:S01]  /*33d0*/  IADD3 R133, R143, 0x1800, RZ ;  /* 0x000018008f857810 */ /* 0x000fe20007ffe0ff */
[----:B------:R-:W-:Y:S01]  /*33e0*/  IMAD.IADD R139, R145, 0x1, R0 ;  /* 0x00000001918b7824 */ /* 0x000fe200078e0200 */
[C---:B------:R-:W-:Y:S01]  /*33f0*/  IADD3 R131, R143.reuse, 0x2000, RZ ;  /* 0x000020008f837810 */ /* 0x040fe20007ffe0ff */
[----:B--2---:R-:W-:Y:S01]  /*3400*/  LDSM.16.M88.4 R20, [R143] ;  /* 0x000000008f14783b */ /* 0x004fe20000000200 */
[----:B------:R-:W-:Y:S01]  /*3410*/  IMAD.IADD R132, R0, 0x1, R143 ;  /* 0x0000000100847824 */ /* 0x000fe200078e028f */
[C---:B------:R-:W-:Y:S01]  /*3420*/  IADD3 R130, R143.reuse, 0x2800, RZ ;  /* 0x000028008f827810 */ /* 0x040fe20007ffe0ff */
[----:B------:R-:W-:Y:S01]  /*3430*/  IMAD R0, R84, 0x10, R91 ;  /* 0x0000001054007824 */ /* 0x000fe200078e025b */
[----:B------:R-:W2:Y:S01]  /*3440*/  LDSM.16.M88.4 R64, [R144] ;  /* 0x000000009040783b */ /* 0x000ea20000000200 */
[----:B------:R-:W-:-:S02]  /*3450*/  IADD3 R129, R143, 0x3000, RZ ;  /* 0x000030008f817810 */ /* 0x000fc40007ffe0ff */
[----:B------:R-:W-:Y:S01]  /*3460*/  IADD3 R128, R143, 0x3800, RZ ;  /* 0x000038008f807810 */ /* 0x000fe20007ffe0ff */
[----:B------:R-:W4:Y:S04]  /*3470*/  LDSM.16.M88.4 R60, [R143+0x1000] ;  /* 0x001000008f3c783b */ /* 0x000f280000000200 */
[----:B------:R-:W1:Y:S04]  /*3480*/  LDSM.16.M88.4 R68, [R143+0x800] ;  /* 0x000800008f44783b */ /* 0x000e680000000200 */
[----:B------:R-:W-:Y:S04]  /*3490*/  LDSM.16.M88.4 R32, [R139+0x4000] ;  /* 0x004000008b20783b */ /* 0x000fe80000000200 */
[----:B------:R-:W1:Y:S01]  /*34a0*/  LDSM.16.M88.4 R36, [R142] ;  /* 0x000000008e24783b */ /* 0x000e620000000200 */
[C---:B---3--:R-:W-:Y:S03]  /*34b0*/  HMMA.16816.F32.BF16 R16, R40.reuse, R12, RZ ;  /* 0x0000000c2810723c */ /* 0x048fe600000418ff */
[----:B------:R-:W3:Y:S04]  /*34c0*/  LDSM.16.M88.4 R56, [R143+0x1800] ;  /* 0x001800008f38783b */ /* 0x000ee80000000200 */
[----:B------:R-:W-:Y:S01]  /*34d0*/  LDSM.16.M88.4 R72, [R141] ;  /* 0x000000008d48783b */ /* 0x000fe20000000200 */
[C---:B------:R-:W-:Y:S03]  /*34e0*/  HMMA.16816.F32.BF16 R12, R40.reuse, R14, RZ ;  /* 0x0000000e280c723c */ /* 0x040fe600000418ff */
[----:B------:R-:W-:Y:S05]  /*34f0*/  LDSM.16.M88.4 R80, [R139+0x5800] ;  /* 0x005800008b50783b */ /* 0x000fea0000000200 */
[C---:B-----5:R-:W-:Y:S08]  /*3500*/  HMMA.16816.F32.BF16 R52, R40.reuse, R48, RZ ;  /* 0x000000302834723c */ /* 0x060ff000000418ff */
[C---:B------:R-:W-:Y:S08]  /*3510*/  HMMA.16816.F32.BF16 R8, R40.reuse, R76, RZ ;  /* 0x0000004c2808723c */ /* 0x040ff000000418ff */
[C---:B------:R-:W-:Y:S08]  /*3520*/  HMMA.16816.F32.BF16 R48, R40.reuse, R50, RZ ;  /* 0x000000322830723c */ /* 0x040ff000000418ff */
[C---:B------:R-:W-:Y:S08]  /*3530*/  HMMA.16816.F32.BF16 R76, R40.reuse, R78, RZ ;  /* 0x0000004e284c723c */ /* 0x040ff000000418ff */
[----:B-1----:R-:W-:Y:S08]  /*3540*/  HMMA.16816.F32.BF16 R44, R40, R24, RZ ;  /* 0x00000018282c723c */ /* 0x002ff000000418ff */
[C---:B--2---:R-:W-:Y:S08]  /*3550*/  HMMA.16816.F32.BF16 R16, R64.reuse, R20, R16 ;  /* 0x000000144010723c */ /* 0x044ff00000041810 */
[----:B------:R-:W-:Y:S01]  /*3560*/  HMMA.16816.F32.BF16 R12, R64, R22, R12 ;  /* 0x00000016400c723c */ /* 0x000fe2000004180c */
[----:B------:R-:W1:Y:S07]  /*3570*/  LDSM.16.M88.4 R20, [R139+0x5000] ;  /* 0x005000008b14783b */ /* 0x000e6e0000000200 */
[----:B------:R-:W-:Y:S01]  /*3580*/  HMMA.16816.F32.BF16 R40, R40, R26, RZ ;  /* 0x0000001a2828723c */ /* 0x000fe200000418ff */
[----:B------:R-:W2:Y:S07]  /*3590*/  LDSM.16.M88.4 R24, [R139+0x4800] ;  /* 0x004800008b18783b */ /* 0x000eae0000000200 */
[C---:B----4-:R-:W-:Y:S08]  /*35a0*/  HMMA.16816.F32.BF16 R52, R64.reuse, R60, R52 ;  /* 0x0000003c4034723c */ /* 0x050ff00000041834 */
[C---:B------:R-:W-:Y:S01]  /*35b0*/  HMMA.16816.F32.BF16 R48, R64.reuse, R62, R48 ;  /* 0x0000003e4030723c */ /* 0x040fe20000041830 */
[----:B------:R-:W-:Y:S07]  /*35c0*/  LDSM.16.M88.4 R60, [R132+0x1000] ;  /* 0x00100000843c783b */ /* 0x000fee0000000200 */
[C---:B------:R-:W-:Y:S08]  /*35d0*/  HMMA.16816.F32.BF16 R8, R64.reuse, R68, R8 ;  /* 0x000000444008723c */ /* 0x040ff00000041808 */
[----:B------:R-:W-:Y:S01]  /*35e0*/  HMMA.16816.F32.BF16 R76, R64, R70, R76 ;  /* 0x00000046404c723c */ /* 0x000fe2000004184c */
[----:B------:R-:W4:Y:S07]  /*35f0*/  LDSM.16.M88.4 R68, [R132] ;  /* 0x000000008444783b */ /* 0x000f2e0000000200 */
[----:B------:R-:W-:Y:S08]  /*3600*/  HMMA.16816.F32.BF16 R16, R36, R32, R16 ;  /* 0x000000202410723c */ /* 0x000ff00000041810 */
[----:B---3--:R-:W-:Y:S08]  /*3610*/  HMMA.16816.F32.BF16 R44, R64, R56, R44 ;  /* 0x00000038402c723c */ /* 0x008ff0000004182c */
[----:B------:R-:W-:Y:S01]  /*3620*/  HMMA.16816.F32.BF16 R12, R36, R34, R12 ;  /* 0x00000022240c723c */ /* 0x000fe2000004180c */
[----:B------:R-:W-:Y:S07]  /*3630*/  LDSM.16.M88.4 R32, [R146+0x2000] ;  /* 0x002000009220783b */ /* 0x000fee0000000200 */
[----:B------:R-:W-:Y:S01]  /*3640*/  HMMA.16816.F32.BF16 R40, R64, R58, R40 ;  /* 0x0000003a4028723c */ /* 0x000fe20000041828 */
[----:B------:R-:W3:Y:S04]  /*3650*/  LDSM.16.M88.4 R56, [R132+0x800] ;  /* 0x000800008438783b */ /* 0x000ee80000000200 */
[----:B------:R-:W-:Y:S03]  /*3660*/  LDSM.16.M88.4 R64, [R132+0x1800] ;  /* 0x001800008440783b */ /* 0x000fe60000000200 */
[C---:B-1----:R-:W-:Y:S08]  /*3670*/  HMMA.16816.F32.BF16 R52, R36.reuse, R20, R52 ;  /* 0x000000142434723c */ /* 0x042ff00000041834 */
[C---:B------:R-:W-:Y:S01]  /*3680*/  HMMA.16816.F32.BF16 R48, R36.reuse, R22, R48 ;  /* 0x000000162430723c */ /* 0x040fe20000041830 */
[----:B------:R-:W-:Y:S07]  /*3690*/  LDSM.16.M88.4 R20, [R143+0x2000] ;  /* 0x002000008f14783b */ /* 0x000fee0000000200 */
[C---:B--2---:R-:W-:Y:S08]  /*36a0*/  HMMA.16816.F32.BF16 R8, R36.reuse, R24, R8 ;  /* 0x000000182408723c */ /* 0x044ff00000041808 */
[----:B------:R-:W-:Y:S01]  /*36b0*/  HMMA.16816.F32.BF16 R76, R36, R26, R76 ;  /* 0x0000001a244c723c */ /* 0x000fe2000004184c */
[----:B------:R-:W1:Y:S07]  /*36c0*/  LDSM.16.M88.4 R24, [R145+0x6000] ;  /* 0x006000009118783b */ /* 0x000e6e0000000200 */
[----:B----4-:R-:W-:Y:S08]  /*36d0*/  HMMA.16816.F32.BF16 R16, R72, R68, R16 ;  /* 0x000000444810723c */ /* 0x010ff00000041810 */
[----:B------:R-:W-:Y:S08]  /*36e0*/  HMMA.16816.F32.BF16 R44, R36, R80, R44 ;  /* 0x00000050242c723c */ /* 0x000ff0000004182c */
[----:B------:R-:W-:Y:S08]  /*36f0*/  HMMA.16816.F32.BF16 R12, R72, R70, R12 ;  /* 0x00000046480c723c */ /* 0x000ff0000004180c */
[----:B------:R-:W-:Y:S01]  /*3700*/  HMMA.16816.F32.BF16 R40, R36, R82, R40 ;  /* 0x000000522428723c */ /* 0x000fe20000041828 */
[----:B------:R-:W-:Y:S07]  /*3710*/  LDSM.16.M88.4 R36, [R144+0x2000] ;  /* 0x002000009024783b */ /* 0x000fee0000000200 */
[C---:B------:R-:W-:Y:S01]  /*3720*/  HMMA.16816.F32.BF16 R68, R72.reuse, R60, R52 ;  /* 0x0000003c4844723c */ /* 0x040fe20000041834 */
[----:B------:R-:W-:Y:S07]  /*3730*/  LDSM.16.M88.4 R52, [R142+0x2000] ;  /* 0x002000008e34783b */ /* 0x000fee0000000200 */
[C---:B------:R-:W-:Y:S01]  /*3740*/  HMMA.16816.F32.BF16 R48, R72.reuse, R62, R48 ;  /* 0x0000003e4830723c */ /* 0x040fe20000041830 */
[----:B------:R-:W2:Y:S07]  /*3750*/  LDSM.16.M88.4 R60, [R145+0x6800] ;  /* 0x00680000913c783b */ /* 0x000eae0000000200 */
[C---:B---3--:R-:W-:Y:S08]  /*3760*/  HMMA.16816.F32.BF16 R8, R72.reuse, R56, R8 ;  /* 0x000000384808723c */ /* 0x048ff00000041808 */
[----:B------:R-:W-:Y:S01]  /*3770*/  HMMA.16816.F32.BF16 R76, R72, R58, R76 ;  /* 0x0000003a484c723c */ /* 0x000fe2000004184c */
[----:B------:R-:W-:Y:S07]  /*3780*/  LDSM.16.M88.4 R56, [R139+0x6000] ;  /* 0x006000008b38783b */ /* 0x000fee0000000200 */
[C---:B-1----:R-:W-:Y:S08]  /*3790*/  HMMA.16816.F32.BF16 R16, R32.reuse, R24, R16 ;  /* 0x000000182010723c */ /* 0x042ff00000041810 */
[----:B------:R-:W-:Y:S01]  /*37a0*/  HMMA.16816.F32.BF16 R12, R32, R26, R12 ;  /* 0x0000001a200c723c */ /* 0x000fe2000004180c */
[----:B------:R-:W-:Y:S07]  /*37b0*/  LDSM.16.M88.4 R24, [R141+0x2000] ;  /* 0x002000008d18783b */ /* 0x000fee0000000200 */
[C---:B------:R-:W-:Y:S01]  /*37c0*/  HMMA.16816.F32.BF16 R80, R72.reuse, R64, R44 ;  /* 0x000000404850723c */ /* 0x040fe2000004182c */
[----:B------:R-:W-:Y:S07]  /*37d0*/  LDSM.16.M88.4 R44, [R132+0x2000] ;  /* 0x00200000842c783b */ /* 0x000fee0000000200 */
[----:B------:R-:W-:Y:S01]  /*37e0*/  HMMA.16816.F32.BF16 R64, R72, R66, R40 ;  /* 0x000000424840723c */ /* 0x000fe20000041828 */
[----:B------:R-:W1:Y:S07]  /*37f0*/  LDSM.16.M88.4 R40, [R143+0x2800] ;  /* 0x002800008f28783b */ /* 0x000e6e0000000200 */
[C---:B--2---:R-:W-:Y:S08]  /*3800*/  HMMA.16816.F32.BF16 R8, R32.reuse, R60, R8 ;  /* 0x0000003c2008723c */ /* 0x044ff00000041808 */
[----:B------:R-:W-:Y:S01]  /*3810*/  HMMA.16816.F32.BF16 R76, R32, R62, R76 ;  /* 0x0000003e204c723c */ /* 0x000fe2000004184c */
[----:B------:R-:W-:Y:S07]  /*3820*/  LDSM.16.M88.4 R60, [R139+0x6800] ;  /* 0x006800008b3c783b */ /* 0x000fee0000000200 */
[C---:B------:R-:W-:Y:S08]  /*3830*/  HMMA.16816.F32.BF16 R16, R36.reuse, R20, R16 ;  /* 0x000000142410723c */ /* 0x040ff00000041810 */
[C---:B------:R-:W-:Y:S01]  /*3840*/  HMMA.16816.F32.BF16 R12, R36.reuse, R22, R12 ;  /* 0x00000016240c723c */ /* 0x040fe2000004180c */
[----:B------:R-:W2:Y:S07]  /*3850*/  LDSM.16.M88.4 R20, [R145+0x7000] ;  /* 0x007000009114783b */ /* 0x000eae0000000200 */
[C---:B-1----:R-:W-:Y:S08]  /*3860*/  HMMA.16816.F32.BF16 R8, R36.reuse, R40, R8 ;  /* 0x000000282408723c */ /* 0x042ff00000041808 */
[----:B------:R-:W-:Y:S01]  /*3870*/  HMMA.16816.F32.BF16 R76, R36, R42, R76 ;  /* 0x0000002a244c723c */ /* 0x000fe2000004184c */
[----:B------:R-:W-:Y:S07]  /*3880*/  LDSM.16.M88.4 R40, [R132+0x2800] ;  /* 0x002800008428783b */ /* 0x000fee0000000200 */
[C---:B------:R-:W-:Y:S08]  /*3890*/  HMMA.16816.F32.BF16 R16, R52.reuse, R56, R16 ;  /* 0x000000383410723c */ /* 0x040ff00000041810 */
[----:B------:R-:W-:Y:S01]  /*38a0*/  HMMA.16816.F32.BF16 R12, R52, R58, R12 ;  /* 0x0000003a340c723c */ /* 0x000fe2000004180c */
[----:B------:R-:W1:Y:S07]  /*38b0*/  LDSM.16.M88.4 R56, [R143+0x3000] ;  /* 0x003000008f38783b */ /* 0x000e6e0000000200 */
[----:B--2---:R-:W-:Y:S08]  /*38c0*/  HMMA.16816.F32.BF16 R68, R32, R20, R68 ;  /* 0x000000142044723c */ /* 0x004ff00000041844 */
[C---:B------:R-:W-:Y:S08]  /*38d0*/  HMMA.16816.F32.BF16 R8, R52.reuse, R60, R8 ;  /* 0x0000003c3408723c */ /* 0x040ff00000041808 */
[----:B------:R-:W-:Y:S08]  /*38e0*/  HMMA.16816.F32.BF16 R76, R52, R62, R76 ;  /* 0x0000003e344c723c */ /* 0x000ff0000004184c */
[----:B------:R-:W-:Y:S01]  /*38f0*/  HMMA.16816.F32.BF16 R48, R32, R22, R48 ;  /* 0x000000162030723c */ /* 0x000fe20000041830 */
[----:B------:R-:W2:Y:S07]  /*3900*/  LDSM.16.M88.4 R20, [R145+0x7800] ;  /* 0x007800009114783b */ /* 0x000eae0000000200 */
[C---:B------:R-:W-:Y:S08]  /*3910*/  HMMA.16816.F32.BF16 R16, R24.reuse, R44, R16 ;  /* 0x0000002c1810723c */ /* 0x040ff00000041810 */
[----:B------:R-:W-:Y:S01]  /*3920*/  HMMA.16816.F32.BF16 R12, R24, R46, R12 ;  /* 0x0000002e180c723c */ /* 0x000fe2000004180c */
[----:B------:R-:W3:Y:S07]  /*3930*/  LDSM.16.M88.4 R44, [R139+0x7000] ;  /* 0x007000008b2c783b */ /* 0x000eee0000000200 */
[----:B-1----:R-:W-:Y:S08]  /*3940*/  HMMA.16816.F32.BF16 R68, R36, R56, R68 ;  /* 0x000000382444723c */ /* 0x002ff00000041844 */
[----:B------:R-:W-:Y:S01]  /*3950*/  HMMA.16816.F32.BF16 R8, R24, R40, R8 ;  /* 0x000000281808723c */ /* 0x000fe20000041808 */
[----:B------:R-:W-:-:S02]  /*3960*/  FMUL.FTZ R16, R16, c[0x0][0x2ec] ;  /* 0x0000bb0010107a20 */ /* 0x000fc40000410000 */
[----:B------:R-:W-:Y:S02]  /*3970*/  FMUL.FTZ R17, R17, c[0x0][0x2ec] ;  /* 0x0000bb0011117a20 */ /* 0x000fe40000410000 */
[----:B------:R-:W-:Y:S01]  /*3980*/  FMUL.FTZ R18, R18, c[0x0][0x2ec] ;  /* 0x0000bb0012127a20 */ /* 0x000fe20000410000 */
[----:B------:R-:W1:Y:S01]  /*3990*/  MUFU.TANH R72, R16 ;  /* 0x0000001000487308 */ /* 0x000e620000002400 */
[----:B------:R-:W-:Y:S01]  /*39a0*/  FMUL.FTZ R57, R19, c[0x0][0x2ec] ;  /* 0x0000bb0013397a20 */ /* 0x000fe20000410000 */
[----:B------:R-:W-:Y:S01]  /*39b0*/  HMMA.16816.F32.BF16 R76, R24, R42, R76 ;  /* 0x0000002a184c723c */ /* 0x000fe2000004184c */
[----:B------:R-:W4:Y:S01]  /*39c0*/  LDSM.16.M88.4 R40, [R143+0x3800] ;  /* 0x003800008f28783b */ /* 0x000f220000000200 */
[----:B------:R-:W-:Y:S02]  /*39d0*/  FMUL.FTZ R12, R12, c[0x0][0x2ec] ;  /* 0x0000bb000c0c7a20 */ /* 0x000fe40000410000 */
[----:B------:R-:W-:Y:S02]  /*39e0*/  FMUL.FTZ R13, R13, c[0x0][0x2ec] ;  /* 0x0000bb000d0d7a20 */ /* 0x000fe40000410000 */
[----:B------:R-:W-:Y:S01]  /*39f0*/  MUFU.TANH R60, R17 ;  /* 0x00000011003c7308 */ /* 0x000fe20000002400 */
[----:B------:R-:W-:Y:S01]  /*3a00*/  FMUL.FTZ R14, R14, c[0x0][0x2ec] ;  /* 0x0000bb000e0e7a20 */ /* 0x000fe20000410000 */
[----:B--2---:R-:W-:Y:S06]  /*3a10*/  HMMA.16816.F32.BF16 R64, R32, R22, R64 ;  /* 0x000000162040723c */ /* 0x004fec0000041840 */
[----:B------:R2:W-:Y:S02]  /*3a20*/  MUFU.TANH R61, R18 ;  /* 0x00000012003d7308 */ /* 0x0005e40000002400 */
[----:B------:R-:W-:Y:S01]  /*3a30*/  HMMA.16816.F32.BF16 R48, R36, R58, R48 ;  /* 0x0000003a2430723c */ /* 0x000fe20000041830 */
[----:B------:R-:W-:-:S02]  /*3a40*/  FMUL.FTZ R8, R8, c[0x0][0x2ec] ;  /* 0x0000bb0008087a20 */ /* 0x000fc40000410000 */
[----:B------:R-:W-:-:S03]  /*3a50*/  FMUL.FTZ R9, R9, c[0x0][0x2ec] ;  /* 0x0000bb0009097a20 */ /* 0x000fc60000410000 */
[----:B------:R-:W5:Y:S01]  /*3a60*/  MUFU.TANH R62, R12 ;  /* 0x0000000c003e7308 */ /* 0x000f620000002400 */
[----:B------:R-:W-:Y:S01]  /*3a70*/  FMUL.FTZ R58, R15, c[0x0][0x2ec] ;  /* 0x0000bb000f3a7a20 */ /* 0x000fe20000410000 */
[----:B---3--:R-:W-:Y:S01]  /*3a80*/  HMMA.16816.F32.BF16 R68, R52, R44, R68 ;  /* 0x0000002c3444723c */ /* 0x008fe20000041844 */
[----:B------:R-:W-:Y:S02]  /*3a90*/  FMUL.FTZ R22, R77, c[0x0][0x2ec] ;  /* 0x0000bb004d167a20 */ /* 0x000fe40000410000 */
[----:B------:R-:W-:Y:S01]  /*3aa0*/  FMUL.FTZ R23, R78, c[0x0][0x2ec] ;  /* 0x0000bb004e177a20 */ /* 0x000fe20000410000 */
[----:B--2---:R-:W2:Y:S02]  /*3ab0*/  LDSM.16.M88.4 R16, [R132+0x3000] ;  /* 0x003000008410783b */ /* 0x004ea40000000200 */
[----:B------:R-:W3:Y:S02]  /*3ac0*/  MUFU.TANH R56, R13 ;  /* 0x0000000d00387308 */ /* 0x000ee40000002400 */
[----:B------:R-:W-:Y:S06]  /*3ad0*/  HMMA.16816.F32.BF16 R80, R32, R20, R80 ;  /* 0x000000142050723c */ /* 0x000fec0000041850 */
[----:B------:R1:W-:Y:S02]  /*3ae0*/  MUFU.TANH R63, R14 ;  /* 0x0000000e003f7308 */ /* 0x0003e40000002400 */
[----:B------:R-:W-:Y:S01]  /*3af0*/  HMMA.16816.F32.BF16 R48, R52, R46, R48 ;  /* 0x0000002e3430723c */ /* 0x000fe20000041830 */
[----:B------:R-:W-:Y:S01]  /*3b00*/  IADD3 R32, R0, 0x1, R153 ;  /* 0x0000000100207810 */ /* 0x000fe20007ffe099 */
[----:B------:R-:W-:-:S03]  /*3b10*/  FMUL.FTZ R21, R76, c[0x0][0x2ec] ;  /* 0x0000bb004c157a20 */ /* 0x000fc60000410000 */
[----:B------:R-:W-:Y:S01]  /*3b20*/  IADD3 R86, R87, R32, -R86 ;  /* 0x0000002057567210 */ /* 0x000fe20007ffe856 */
[----:B------:R-:W-:Y:S02]  /*3b30*/  MUFU.TANH R44, R8 ;  /* 0x00000008002c7308 */ /* 0x000fe40000002400 */
[----:B----4-:R-:W-:Y:S01]  /*3b40*/  HMMA.16816.F32.BF16 R64, R36, R42, R64 ;  /* 0x0000002a2440723c */ /* 0x010fe20000041840 */
[----:B------:R-:W-:-:S04]  /*3b50*/  IADD3 R86, R86, c[0x0][0x2e8], RZ ;  /* 0x0000ba0056567a10 */ /* 0x000fc80007ffe0ff */
[C---:B------:R-:W-:Y:S01]  /*3b60*/  IADD3 R122, R86.reuse, 0x8, RZ ;  /* 0x00000008567a7810 */ /* 0x040fe20007ffe0ff */
[----:B-1----:R-:W1:Y:S01]  /*3b70*/  LDSM.16.M88.4 R12, [R139+0x7800] ;  /* 0x007800008b0c783b */ /* 0x002e620000000200 */
[----:B------:R4:W-:Y:S01]  /*3b80*/  MUFU.TANH R20, R9 ;  /* 0x0000000900147308 */ /* 0x0009e20000002400 */
[----:B------:R-:W-:Y:S01]  /*3b90*/  HMMA.16816.F32.BF16 R80, R36, R40, R80 ;  /* 0x000000282450723c */ /* 0x000fe20000041850 */
[-C--:B------:R-:W-:Y:S02]  /*3ba0*/  IMNMX R123, R86, R87.reuse, PT ;  /* 0x00000057567b7217 */ /* 0x080fe40003800200 */
[----:B------:R-:W-:Y:S02]  /*3bb0*/  IMNMX R122, R122, R87, PT ;  /* 0x000000577a7a7217 */ /* 0x000fe40003800200 */
[----:B------:R-:W-:Y:S02]  /*3bc0*/  ISETP.GE.AND P6, PT, R89, R123, PT ;  /* 0x0000007b5900720c */ /* 0x000fe40003fc6270 */
[----:B------:R-:W1:Y:S01]  /*3bd0*/  MUFU.TANH R57, R57 ;  /* 0x0000003900397308 */ /* 0x000e620000002400 */
[C---:B--2---:R-:W-:Y:S07]  /*3be0*/  HMMA.16816.F32.BF16 R68, R24.reuse, R16, R68 ;  /* 0x000000101844723c */ /* 0x044fee0000041844 */
[----:B------:R-:W2:Y:S01]  /*3bf0*/  MUFU.TANH R58, R58 ;  /* 0x0000003a003a7308 */ /* 0x000ea20000002400 */
[----:B------:R-:W-:Y:S01]  /*3c00*/  FMUL.FTZ R16, R10, c[0x0][0x2ec] ;  /* 0x0000bb000a107a20 */ /* 0x000fe20000410000 */
[----:B------:R-:W-:Y:S01]  /*3c10*/  HMMA.16816.F32.BF16 R48, R24, R18, R48 ;  /* 0x000000121830723c */ /* 0x000fe20000041830 */
[----:B------:R-:W-:-:S05]  /*3c20*/  FMUL.FTZ R17, R11, c[0x0][0x2ec] ;  /* 0x0000bb000b117a20 */ /* 0x000fca0000410000 */
[----:B------:R-:W2:Y:S01]  /*3c30*/  MUFU.TANH R21, R21 ;  /* 0x0000001500157308 */ /* 0x000ea20000002400 */
[----:B----4-:R-:W4:Y:S01]  /*3c40*/  LDSM.16.M88.4 R8, [R132+0x3800] ;  /* 0x003800008408783b */ /* 0x010f220000000200 */
[----:B------:R-:W-:-:S04]  /*3c50*/  DEPBAR.LE SB0, 0x0 ;  /* 0x000080000000791a */ /* 0x000fc80000000000 */
[----:B------:R-:W-:Y:S01]  /*3c60*/  SHF.R.S32.HI R19, RZ, 0x1f, R84 ;  /* 0x0000001fff137819 */ /* 0x000fe20000011454 */
[----:B------:R-:W-:Y:S01]  /*3c70*/  FMUL.FTZ R18, R79, c[0x0][0x2ec] ;  /* 0x0000bb004f127a20 */ /* 0x000fe20000410000 */
[----:B------:R-:W2:Y:S02]  /*3c80*/  MUFU.TANH R22, R22 ;  /* 0x0000001600167308 */ /* 0x000ea40000002400 */
[----:B------:R-:W-:Y:S01]  /*3c90*/  LEA.HI R0, R19, R84, RZ, 0x2 ;  /* 0x0000005413007211 */ /* 0x000fe200078f10ff */
[----:B------:R-:W-:Y:S01]  /*3ca0*/  FMUL.FTZ R68, R68, c[0x0][0x2ec] ;  /* 0x0000bb0044447a20 */ /* 0x000fe20000410000 */
[----:B-1----:R-:W-:Y:S04]  /*3cb0*/  HMMA.16816.F32.BF16 R64, R52, R14, R64 ;  /* 0x0000000e3440723c */ /* 0x002fe80000041840 */
[----:B------:R-:W1:Y:S01]  /*3cc0*/  MUFU.TANH R16, R16 ;  /* 0x0000001000107308 */ /* 0x000e620000002400 */
[----:B------:R-:W-:-:S02]  /*3cd0*/  FMUL.FTZ R69, R69, c[0x0][0x2ec] ;  /* 0x0000bb0045457a20 */ /* 0x000fc40000410000 */
[----:B------:R-:W-:Y:S02]  /*3ce0*/  FMUL.FTZ R70, R70, c[0x0][0x2ec] ;  /* 0x0000bb0046467a20 */ /* 0x000fe40000410000 */
[----:B------:R-:W-:Y:S01]  /*3cf0*/  FMUL.FTZ R71, R71, c[0x0][0x2ec] ;  /* 0x0000bb0047477a20 */ /* 0x000fe20000410000 */
[----:B------:R-:W-:Y:S01]  /*3d00*/  IADD3 R14, R89, 0x29, RZ ;  /* 0x00000029590e7810 */ /* 0x000fe20007ffe0ff */
[----:B------:R-:W-:Y:S01]  /*3d10*/  HMMA.16816.F32.BF16 R80, R52, R12, R80 ;  /* 0x0000000c3450723c */ /* 0x000fe20000041850 */
[----:B------:R-:W1:Y:S01]  /*3d20*/  MUFU.TANH R17, R17 ;  /* 0x0000001100117308 */ /* 0x000e620000002400 */
[----:B------:R-:W-:Y:S02]  /*3d30*/  FMUL.FTZ R48, R48, c[0x0][0x2ec] ;  /* 0x0000bb0030307a20 */ /* 0x000fe40000410000 */
[----:B------:R-:W-:Y:S02]  /*3d40*/  FMUL.FTZ R49, R49, c[0x0][0x2ec] ;  /* 0x0000bb0031317a20 */ /* 0x000fe40000410000 */
[----:B------:R-:W-:Y:S01]  /*3d50*/  FMUL.FTZ R50, R50, c[0x0][0x2ec] ;  /* 0x0000bb0032327a20 */ /* 0x000fe20000410000 */
[----:B------:R-:W-:Y:S01]  /*3d60*/  IADD3 R12, R89, 0x1, RZ ;  /* 0x00000001590c7810 */ /* 0x000fe20007ffe0ff */
[----:B------:R-:W-:Y:S01]  /*3d70*/  FMUL.FTZ R51, R51, c[0x0][0x2ec] ;  /* 0x0000bb0033337a20 */ /* 0x000fe20000410000 */
[----:B------:R-:W-:Y:S01]  /*3d80*/  LOP3.LUT R13, R0, 0xfffffffc, RZ, 0xc0, !PT ;  /* 0xfffffffc000d7812 */ /* 0x000fe200078ec0ff */
[----:B------:R-:W1:Y:S01]  /*3d90*/  MUFU.TANH R23, R23 ;  /* 0x0000001700177308 */ /* 0x000e620000002400 */
[----:B------:R-:W-:-:S02]  /*3da0*/  ISETP.GE.AND P1, PT, R12, R123, PT ;  /* 0x0000007b0c00720c */ /* 0x000fc40003f26270 */
[----:B------:R-:W-:Y:S01]  /*3db0*/  ISETP.GE.AND P4, PT, R12, R122, PT ;  /* 0x0000007a0c00720c */ /* 0x000fe20003f86270 */
[----:B------:R-:W-:Y:S01]  /*3dc0*/  IMAD.IADD R162, R84, 0x1, -R13 ;  /* 0x0000000154a27824 */ /* 0x000fe200078e0a0d */
[C---:B------:R-:W-:Y:S02]  /*3dd0*/  IADD3 R12, R89.reuse, 0x8, RZ ;  /* 0x00000008590c7810 */ /* 0x040fe40007ffe0ff */
[----:B------:R-:W-:Y:S01]  /*3de0*/  LOP3.LUT R0, R6, R85, RZ, 0xfc, !PT ;  /* 0x0000005506007212 */ /* 0x000fe200078efcff */
[----:B----4-:R-:W-:Y:S01]  /*3df0*/  HMMA.16816.F32.BF16 R64, R24, R10, R64 ;  /* 0x0000000a1840723c */ /* 0x010fe20000041840 */
[----:B------:R-:W-:Y:S01]  /*3e00*/  ISETP.GE.AND P3, PT, R12, R123, PT ;  /* 0x0000007b0c00720c */ /* 0x000fe20003f66270 */
[----:B------:R-:W4:Y:S01]  /*3e10*/  MUFU.TANH R163, R68 ;  /* 0x0000004400a37308 */ /* 0x000f220000002400 */
[----:B------:R-:W-:Y:S02]  /*3e20*/  IADD3 R6, R89, 0x9, RZ ;  /* 0x0000000959067810 */ /* 0x000fe40007ffe0ff */
[----:B------:R-:W-:-:S02]  /*3e30*/  FSEL R13, R72, -INF , !P6 ;  /* 0xff800000480d7808 */ /* 0x000fc40007000000 */
[----:B-----5:R-:W-:Y:S01]  /*3e40*/  FSEL R19, R62, -INF , !P3 ;  /* 0xff8000003e137808 */ /* 0x020fe20005800000 */
[----:B------:R-:W-:Y:S01]  /*3e50*/  HMMA.16816.F32.BF16 R80, R24, R8, R80 ;  /* 0x000000081850723c */ /* 0x000fe20000041850 */
[C---:B------:R-:W-:Y:S01]  /*3e60*/  ISETP.GE.AND P2, PT, R6.reuse, R123, PT ;  /* 0x0000007b0600720c */ /* 0x040fe20003f46270 */
[----:B------:R-:W5:Y:S01]  /*3e70*/  MUFU.TANH R159, R69 ;  /* 0x00000045009f7308 */ /* 0x000f620000002400 */
[-C--:B------:R-:W-:Y:S02]  /*3e80*/  ISETP.GE.AND P6, PT, R6, R122.reuse, PT ;  /* 0x0000007a0600720c */ /* 0x080fe40003fc6270 */
[CC--:B------:R-:W-:Y:S02]  /*3e90*/  ISETP.GE.AND P3, PT, R89.reuse, R122.reuse, PT ;  /* 0x0000007a5900720c */ /* 0x0c0fe40003f66270 */
[C---:B------:R-:W-:Y:S02]  /*3ea0*/  IADD3 R8, R89.reuse, 0x10, RZ ;  /* 0x0000001059087810 */ /* 0x040fe40007ffe0ff */
[----:B------:R-:W-:Y:S01]  /*3eb0*/  IADD3 R6, R89, 0x11, RZ ;  /* 0x0000001159067810 */ /* 0x000fe20007ffe0ff */
[----:B------:R-:W1:Y:S01]  /*3ec0*/  MUFU.TANH R18, R18 ;  /* 0x0000001200127308 */ /* 0x000e620000002400 */
[----:B------:R-:W-:-:S02]  /*3ed0*/  ISETP.GE.AND P5, PT, R12, R122, PT ;  /* 0x0000007a0c00720c */ /* 0x000fc40003fa6270 */
[----:B------:R-:W-:Y:S02]  /*3ee0*/  FSEL R60, R60, -INF , !P1 ;  /* 0xff8000003c3c7808 */ /* 0x000fe40004800000 */
[----:B---3--:R-:W-:Y:S01]  /*3ef0*/  FSEL R15, R56, -INF , !P2 ;  /* 0xff800000380f7808 */ /* 0x008fe20005000000 */
[----:B------:R-:W-:Y:S01]  /*3f00*/  FMUL.FTZ R64, R64, c[0x0][0x2ec] ;  /* 0x0000bb0040407a20 */ /* 0x000fe20000410000 */
[----:B------:R-:W-:Y:S01]  /*3f10*/  FSEL R61, R61, -INF , !P3 ;  /* 0xff8000003d3d7808 */ /* 0x000fe20005800000 */
[----:B------:R-:W3:Y:S01]  /*3f20*/  MUFU.TANH R127, R48 ;  /* 0x00000030007f7308 */ /* 0x000ee20000002400 */
[----:B------:R-:W-:Y:S01]  /*3f30*/  FSEL R12, R57, -INF , !P4 ;  /* 0xff800000390c7808 */ /* 0x000fe20006000000 */
[----:B------:R-:W-:Y:S01]  /*3f40*/  FMUL.FTZ R65, R65, c[0x0][0x2ec] ;  /* 0x0000bb0041417a20 */ /* 0x000fe20000410000 */
[-C--:B------:R-:W-:Y:S01]  /*3f50*/  ISETP.GE.AND P1, PT, R8, R123.reuse, PT ;  /* 0x0000007b0800720c */ /* 0x080fe20003f26270 */
[----:B------:R-:W-:Y:S01]  /*3f60*/  FMUL.FTZ R66, R66, c[0x0][0x2ec] ;  /* 0x0000bb0042427a20 */ /* 0x000fe20000410000 */
[-C--:B------:R-:W-:Y:S01]  /*3f70*/  ISETP.GE.AND P2, PT, R8, R122.reuse, PT ;  /* 0x0000007a0800720c */ /* 0x080fe20003f46270 */
[----:B------:R-:W-:Y:S01]  /*3f80*/  FMUL.FTZ R80, R80, c[0x0][0x2ec] ;  /* 0x0000bb0050507a20 */ /* 0x000fe20000410000 */
[C---:B------:R-:W-:Y:S01]  /*3f90*/  ISETP.GE.AND P3, PT, R6.reuse, R123, PT ;  /* 0x0000007b0600720c */ /* 0x040fe20003f66270 */
[----:B------:R-:W1:Y:S01]  /*3fa0*/  MUFU.TANH R125, R49 ;  /* 0x00000031007d7308 */ /* 0x000e620000002400 */
[----:B------:R-:W-:Y:S01]  /*3fb0*/  ISETP.GE.AND P4, PT, R6, R122, PT ;  /* 0x0000007a0600720c */ /* 0x000fe20003f86270 */
[----:B------:R-:W-:Y:S01]  /*3fc0*/  FMUL.FTZ R81, R81, c[0x0][0x2ec] ;  /* 0x0000bb0051517a20 */ /* 0x000fe20000410000 */
[C---:B------:R-:W-:Y:S01]  /*3fd0*/  IADD3 R8, R89.reuse, 0x18, RZ ;  /* 0x0000001859087810 */ /* 0x040fe20007ffe0ff */
[----:B------:R-:W-:Y:S01]  /*3fe0*/  FMUL.FTZ R82, R82, c[0x0][0x2ec] ;  /* 0x0000bb0052527a20 */ /* 0x000fe20000410000 */
[----:B------:R-:W-:Y:S01]  /*3ff0*/  IADD3 R6, R89, 0x19, RZ ;  /* 0x0000001959067810 */ /* 0x000fe20007ffe0ff */
[----:B------:R-:W-:Y:S01]  /*4000*/  FMUL.FTZ R83, R83, c[0x0][0x2ec] ;  /* 0x0000bb0053537a20 */ /* 0x000fe20000410000 */
[----:B------:R-:W-:Y:S01]  /*4010*/  FSEL R10, R63, -INF , !P5 ;  /* 0xff8000003f0a7808 */ /* 0x000fe20006800000 */
[----:B------:R-:W1:Y:S01]  /*4020*/  MUFU.TANH R170, R50 ;  /* 0x0000003200aa7308 */ /* 0x000e620000002400 */
[----:B--2---:R-:W-:Y:S01]  /*4030*/  FSEL R58, R58, -INF , !P6 ;  /* 0xff8000003a3a7808 */ /* 0x004fe20007000000 */
[----:B------:R-:W-:Y:S01]  /*4040*/  FMUL.FTZ R67, R67, c[0x0][0x2ec] ;  /* 0x0000bb0043437a20 */ /* 0x000fe20000410000 */
[----:B------:R-:W-:-:S02]  /*4050*/  FSEL R25, R44, -INF , !P1 ;  /* 0xff8000002c197808 */ /* 0x000fc40004800000 */
[CC--:B------:R-:W-:Y:S02]  /*4060*/  ISETP.GE.AND P5, PT, R8.reuse, R123.reuse, PT ;  /* 0x0000007b0800720c */ /* 0x0c0fe40003fa6270 */
[-C--:B------:R-:W-:Y:S01]  /*4070*/  ISETP.GE.AND P6, PT, R8, R122.reuse, PT ;  /* 0x0000007a0800720c */ /* 0x080fe20003fc6270 */
[----:B------:R-:W2:Y:S01]  /*4080*/  MUFU.TANH R117, R64 ;  /* 0x0000004000757308 */ /* 0x000ea20000002400 */
[----:B------:R-:W-:Y:S02]  /*4090*/  ISETP.GE.AND P1, PT, R6, R123, PT ;  /* 0x0000007b0600720c */ /* 0x000fe40003f26270 */
[----:B------:R-:W-:Y:S02]  /*40a0*/  FSEL R11, R20, -INF , !P3 ;  /* 0xff800000140b7808 */ /* 0x000fe40005800000 */
[----:B------:R-:W-:Y:S02]  /*40b0*/  ISETP.GE.AND P3, PT, R6, R122, PT ;  /* 0x0000007a0600720c */ /* 0x000fe40003f66270 */
[C---:B------:R-:W-:Y:S01]  /*40c0*/  IADD3 R8, R89.reuse, 0x20, RZ ;  /* 0x0000002059087810 */ /* 0x040fe20007ffe0ff */
[----:B------:R-:W2:Y:S01]  /*40d0*/  MUFU.TANH R164, R70 ;  /* 0x0000004600a47308 */ /* 0x000ea20000002400 */
[----:B------:R-:W-:-:S02]  /*40e0*/  IADD3 R6, R89, 0x21, RZ ;  /* 0x0000002159067810 */ /* 0x000fc40007ffe0ff */
[----:B------:R-:W-:Y:S02]  /*40f0*/  FSEL R21, R21, -INF , !P5 ;  /* 0xff80000015157808 */ /* 0x000fe40006800000 */
[----:B------:R-:W-:Y:S02]  /*4100*/  FSEL R9, R22, -INF , !P1 ;  /* 0xff80000016097808 */ /* 0x000fe40004800000 */
[CC--:B------:R-:W-:Y:S01]  /*4110*/  ISETP.GE.AND P5, PT, R8.reuse, R123.reuse, PT ;  /* 0x0000007b0800720c */ /* 0x0c0fe20003fa6270 */
[----:B------:R-:W2:Y:S01]  /*4120*/  MUFU.TANH R172, R71 ;  /* 0x0000004700ac7308 */ /* 0x000ea20000002400 */
[----:B------:R-:W-:Y:S02]  /*4130*/  ISETP.GE.AND P1, PT, R8, R122, PT ;  /* 0x0000007a0800720c */ /* 0x000fe40003f26270 */
[----:B-1----:R-:W-:Y:S02]  /*4140*/  FSEL R16, R16, -INF , !P2 ;  /* 0xff80000010107808 */ /* 0x002fe40005000000 */
[----:B------:R-:W-:-:S02]  /*4150*/  ISETP.GE.AND P2, PT, R6, R123, PT ;  /* 0x0000007b0600720c */ /* 0x000fc40003f46270 */
[----:B------:R-:W-:Y:S01]  /*4160*/  FSEL R8, R17, -INF , !P4 ;  /* 0xff80000011087808 */ /* 0x000fe20006000000 */
[----:B------:R-:W1:Y:S01]  /*4170*/  MUFU.TANH R166, R51 ;  /* 0x0000003300a67308 */ /* 0x000e620000002400 */
[----:B------:R-:W-:Y:S02]  /*4180*/  IADD3 R17, R89, 0x28, RZ ;  /* 0x0000002859117810 */ /* 0x000fe40007ffe0ff */
[----:B------:R-:W-:Y:S02]  /*4190*/  FSEL R20, R23, -INF , !P6 ;  /* 0xff80000017147808 */ /* 0x000fe40007000000 */
[----:B----4-:R-:W-:Y:S02]  /*41a0*/  FSEL R163, R163, -INF , !P5 ;  /* 0xff800000a3a37808 */ /* 0x010fe40006800000 */
[----:B-----5:R-:W-:Y:S01]  /*41b0*/  FSEL R159, R159, -INF , !P2 ;  /* 0xff8000009f9f7808 */ /* 0x020fe20005000000 */
[----:B------:R-:W4:Y:S01]  /*41c0*/  MUFU.TANH R119, R80 ;  /* 0x0000005000777308 */ /* 0x000f220000002400 */
[----:B------:R-:W-:-:S02]  /*41d0*/  ISETP.GE.AND P6, PT, R17, R123, PT ;  /* 0x0000007b1100720c */ /* 0x000fc40003fc6270 */
[C---:B------:R-:W-:Y:S02]  /*41e0*/  ISETP.GE.AND P5, PT, R14.reuse, R123, PT ;  /* 0x0000007b0e00720c */ /* 0x040fe40003fa6270 */
[-C--:B------:R-:W-:Y:S02]  /*41f0*/  ISETP.GE.AND P2, PT, R14, R122.reuse, PT ;  /* 0x0000007a0e00720c */ /* 0x080fe40003f46270 */
[----:B------:R-:W-:Y:S01]  /*4200*/  IADD3 R14, R89, 0x30, RZ ;  /* 0x00000030590e7810 */ /* 0x000fe20007ffe0ff */
[----:B------:R-:W5:Y:S01]  /*4210*/  MUFU.TANH R118, R81 ;  /* 0x0000005100767308 */ /* 0x000f620000002400 */
[----:B------:R-:W-:Y:S02]  /*4220*/  ISETP.GE.AND P4, PT, R6, R122, PT ;  /* 0x0000007a0600720c */ /* 0x000fe40003f86270 */
[----:B------:R-:W-:Y:S02]  /*4230*/  FSEL R6, R18, -INF , !P3 ;  /* 0xff80000012067808 */ /* 0x000fe40005800000 */
[----:B---3--:R-:W-:-:S02]  /*4240*/  FSEL R127, R127, -INF , !P6 ;  /* 0xff8000007f7f7808 */ /* 0x008fc40007000000 */
[----:B------:R-:W-:Y:S01]  /*4250*/  FSEL R125, R125, -INF , !P5 ;  /* 0xff8000007d7d7808 */ /* 0x000fe20006800000 */
[----:B------:R-:W3:Y:S01]  /*4260*/  MUFU.TANH R115, R65 ;  /* 0x0000004100737308 */ /* 0x000ee20000002400 */
[-C--:B------:R-:W-:Y:S02]  /*4270*/  ISETP.GE.AND P3, PT, R17, R122.reuse, PT ;  /* 0x0000007a1100720c */ /* 0x080fe40003f66270 */
[C---:B------:R-:W-:Y:S02]  /*4280*/  ISETP.GE.AND P6, PT, R14.reuse, R123, PT ;  /* 0x0000007b0e00720c */ /* 0x040fe40003fc6270 */
[----:B------:R-:W-:Y:S02]  /*4290*/  ISETP.GE.AND P5, PT, R14, R122, PT ;  /* 0x0000007a0e00720c */ /* 0x000fe40003fa6270 */
[----:B------:R-:W-:Y:S01]  /*42a0*/  IADD3 R14, R89, 0x38, RZ ;  /* 0x00000038590e7810 */ /* 0x000fe20007ffe0ff */
[----:B------:R-:W1:Y:S01]  /*42b0*/  MUFU.TANH R116, R82 ;  /* 0x0000005200747308 */ /* 0x000e620000002400 */
[----:B------:R-:W-:-:S02]  /*42c0*/  FSEL R170, R170, -INF , !P3 ;  /* 0xff800000aaaa7808 */ /* 0x000fc40005800000 */
[-C--:B------:R-:W-:Y:S02]  /*42d0*/  ISETP.GE.AND P3, PT, R14, R123.reuse, PT ;  /* 0x0000007b0e00720c */ /* 0x080fe40003f66270 */
[----:B------:R-:W-:Y:S02]  /*42e0*/  IADD3 R17, R89, 0x31, RZ ;  /* 0x0000003159117810 */ /* 0x000fe40007ffe0ff */
[----:B--2---:R-:W-:Y:S01]  /*42f0*/  FSEL R117, R117, -INF , !P3 ;  /* 0xff80000075757808 */ /* 0x004fe20005800000 */
[----:B------:R-:W2:Y:S01]  /*4300*/  MUFU.TANH R114, R83 ;  /* 0x0000005300727308 */ /* 0x000ea20000002400 */
[----:B------:R-:W-:Y:S02]  /*4310*/  ISETP.GT.AND P3, PT, R155, R148, PT ;  /* 0x000000949b00720c */ /* 0x000fe40003f64270 */
[----:B------:R-:W-:Y:S02]  /*4320*/  FSEL R164, R164, -INF , !P1 ;  /* 0xff800000a4a47808 */ /* 0x000fe40004800000 */
[----:B------:R-:W-:-:S02]  /*4330*/  ISETP.GE.AND P1, PT, R17, R123, PT ;  /* 0x0000007b1100720c */ /* 0x000fc40003f26270 */
[----:B------:R-:W-:Y:S01]  /*4340*/  IADD3 R89, R89, 0x39, RZ ;  /* 0x0000003959597810 */ /* 0x000fe20007ffe0ff */
[----:B------:R-:W2:Y:S01]  /*4350*/  MUFU.TANH R112, R66 ;  /* 0x0000004200707308 */ /* 0x000ea20000002400 */
[----:B------:R-:W-:Y:S02]  /*4360*/  FSEL R172, R172, -INF , !P4 ;  /* 0xff800000acac7808 */ /* 0x000fe40006000000 */
[----:B-1----:R-:W-:Y:S02]  /*4370*/  FSEL R166, R166, -INF , !P2 ;  /* 0xff800000a6a67808 */ /* 0x002fe40005000000 */
[----:B----4-:R-:W-:Y:S02]  /*4380*/  FSEL R119, R119, -INF , !P6 ;  /* 0xff80000077777808 */ /* 0x010fe40007000000 */
[----:B-----5:R-:W-:Y:S01]  /*4390*/  FSEL R118, R118, -INF , !P1 ;  /* 0xff80000076767808 */ /* 0x020fe20004800000 */
[----:B------:R-:W1:Y:S01]  /*43a0*/  MUFU.TANH R110, R67 ;  /* 0x00000043006e7308 */ /* 0x000e620000002400 */
[----:B------:R-:W-:Y:S01]  /*43b0*/  BAR.SYNC.DEFER_BLOCKING 0x0 ;  /* 0x0000000000007b1d */ /* 0x000fe20000010000 */
[----:B------:R-:W-:-:S02]  /*43c0*/  ISETP.GE.AND P4, PT, R17, R122, PT ;  /* 0x0000007a1100720c */ /* 0x000fc40003f86270 */
[-C--:B------:R-:W-:Y:S02]  /*43d0*/  ISETP.GE.AND P2, PT, R14, R122.reuse, PT ;  /* 0x0000007a0e00720c */ /* 0x080fe40003f46270 */
[C---:B------:R-:W-:Y:S02]  /*43e0*/  ISETP.GE.AND P6, PT, R89.reuse, R123, PT ;  /* 0x0000007b5900720c */ /* 0x040fe40003fc6270 */
[----:B------:R-:W-:Y:S02]  /*43f0*/  ISETP.GE.AND P1, PT, R89, R122, PT ;  /* 0x0000007a5900720c */ /* 0x000fe40003f26270 */
[----:B---3--:R-:W-:Y:S02]  /*4400*/  FSEL R115, R115, -INF , !P6 ;  /* 0xff80000073737808 */ /* 0x008fe40007000000 */
[----:B------:R-:W-:Y:S02]  /*4410*/  FSEL R116, R116, -INF , !P5 ;  /* 0xff80000074747808 */ /* 0x000fe40006800000 */
[----:B--2---:R-:W-:-:S02]  /*4420*/  FSEL R114, R114, -INF , !P4 ;  /* 0xff80000072727808 */ /* 0x004fc40006000000 */
[----:B------:R-:W-:Y:S02]  /*4430*/  FSEL R112, R112, -INF , !P2 ;  /* 0xff80000070707808 */ /* 0x000fe40005000000 */
[----:B-1----:R-:W-:Y:S01]  /*4440*/  FSEL R110, R110, -INF , !P1 ;  /* 0xff8000006e6e7808 */ /* 0x002fe20004800000 */
        /* <DEDUP_REMOVED lines=59> */
.L_x_6054:
[----:B------:R-:W-:-:S04]  /*4800*/  LEA R14, -R3, RZ, 0x6 ;  /* 0x000000ff030e7211 */ /* 0x000fc800078e31ff */
[----:B------:R-:W-:Y:S02]  /*4810*/  SHF.R.S32.HI R23, RZ, 0x1f, R14 ;  /* 0x0000001fff177819 */ /* 0x000fe4000001140e */
.L_x_6055:
        /* <DEDUP_REMOVED lines=82> */
.L_x_6057:
[----:B------:R-:W-:Y:S05]  /*4d40*/  BSYNC B0 ;  /* 0x0000000000007941 */ /* 0x000fea0003800000 */
.L_x_6056:
[----:B------:R-:W0:Y:S01]  /*4d50*/  LDGDEPBAR ;  /* 0x00000000000079af */ /* 0x000e220000000000 */
[----:B------:R-:W-:-:S04]  /*4d60*/  IADD3 R121, P1, R14, R121, RZ ;  /* 0x000000790e797210 */ /* 0x000fc80007f3e0ff */
[----:B------:R-:W-:Y:S02]  /*4d70*/  IADD3.X R120, R23, R120, RZ, P1, !PT ;  /* 0x0000007817787210 */ /* 0x000fe40000ffe4ff */
.L_x_6053:
        /* <DEDUP_REMOVED lines=45> */
[----:B------:R-:W-:Y:S01]  /*5050*/  LDSM.16.MT88.4 R40, [R140+0xa000] ;  /* 0x00a000008c28783b */ /* 0x000fe20000004200 */
[----:B-1----:R-:W-:Y:S02]  /*5060*/  FMNMX.FTZ R3, R4, R3, !PT ;  /* 0x0000000304037209 */ /* 0x002fe40007810000 */
[----:B--2---:R-:W-:-:S03]  /*5070*/  FMNMX.FTZ R2, R17, R2, !PT ;  /* 0x0000000211027209 */ /* 0x004fc60007810000 */
[C---:B------:R-:W-:Y:S01]  /*5080*/  FMUL.FTZ R124, R3.reuse, c[0x0][0x23c] ;  /* 0x00008f00037c7a20 */ /* 0x040fe20000410000 */
[----:B------:R-:W-:Y:S01]  /*5090*/  FSETP.NEU.FTZ.AND P1, PT, R3, -INF , PT ;  /* 0xff8000000300780b */ /* 0x000fe20003f3d000 */
[----:B------:R-:W-:-:S03]  /*50a0*/  FMUL.FTZ R113, R2, c[0x0][0x23c] ;  /* 0x00008f0002717a20 */ /* 0x000fc60000410000 */
[----:B------:R-:W-:Y:S02]  /*50b0*/  FSEL R124, R124, RZ, P1 ;  /* 0x000000ff7c7c7208 */ /* 0x000fe40000800000 */
[----:B------:R-:W-:-:S03]  /*50c0*/  FSETP.NEU.FTZ.AND P1, PT, R2, -INF , PT ;  /* 0xff8000000200780b */ /* 0x000fc60003f3d000 */
[--C-:B------:R-:W-:Y:S01]  /*50d0*/  FFMA.FTZ R111, R13, c[0x0][0x23c], -R124.reuse ;  /* 0x00008f000d6f7a23 */ /* 0x100fe2000001087c */
[----:B------:R-:W-:Y:S01]  /*50e0*/  FSEL R113, R113, RZ, P1 ;  /* 0x000000ff71717208 */ /* 0x000fe20000800000 */
[--C-:B------:R-:W-:Y:S02]  /*50f0*/  FFMA.FTZ R108, R60, c[0x0][0x23c], -R124.reuse ;  /* 0x00008f003c6c7a23 */ /* 0x100fe4000001087c */
[--C-:B------:R-:W-:Y:S02]  /*5100*/  FFMA.FTZ R101, R19, c[0x0][0x23c], -R124.reuse ;  /* 0x00008f0013657a23 */ /* 0x100fe4000001087c */
[----:B------:R-:W-:Y:S01]  /*5110*/  FFMA.FTZ R100, R15, c[0x0][0x23c], -R124 ;  /* 0x00008f000f647a23 */ /* 0x000fe2000001087c */
[----:B------:R-:W-:Y:S01]  /*5120*/  MUFU.EX2 R111, R111 ;  /* 0x0000006f006f7308 */ /* 0x000fe20000000800 */
[--C-:B------:R-:W-:Y:S02]  /*5130*/  FFMA.FTZ R104, R61, c[0x0][0x23c], -R113.reuse ;  /* 0x00008f003d687a23 */ /* 0x100fe40000010871 */
[----:B------:R-:W-:-:S02]  /*5140*/  FFMA.FTZ R103, R12, c[0x0][0x23c], -R113 ;  /* 0x00008f000c677a23 */ /* 0x000fc40000010871 */
[--C-:B------:R-:W-:Y:S01]  /*5150*/  FFMA.FTZ R102, R10, c[0x0][0x23c], -R113.reuse ;  /* 0x00008f000a667a23 */ /* 0x100fe20000010871 */
[----:B------:R-:W1:Y:S01]  /*5160*/  LDSM.16.MT88.4 R12, [R138+0x8800] ;  /* 0x008800008a0c783b */ /* 0x000e620000004200 */
[--C-:B------:R-:W-:Y:S01]  /*5170*/  FFMA.FTZ R105, R58, c[0x0][0x23c], -R113.reuse ;  /* 0x00008f003a697a23 */ /* 0x100fe20000010871 */
[----:B------:R-:W2:Y:S01]  /*5180*/  MUFU.EX2 R108, R108 ;  /* 0x0000006c006c7308 */ /* 0x000ea20000000800 */
[--C-:B------:R-:W-:Y:S01]  /*5190*/  FFMA.FTZ R107, R25, c[0x0][0x23c], -R124.reuse ;  /* 0x00008f00196b7a23 */ /* 0x100fe2000001087c */
[----:B------:R-:W3:Y:S01]  /*51a0*/  LDSM.16.MT88.4 R56, [R137+0xa000] ;  /* 0x00a000008938783b */ /* 0x000ee20000004200 */
[--C-:B------:R-:W-:Y:S02]  /*51b0*/  FFMA.FTZ R106, R11, c[0x0][0x23c], -R124.reuse ;  /* 0x00008f000b6a7a23 */ /* 0x100fe4000001087c */
[--C-:B------:R-:W-:Y:S01]  /*51c0*/  FFMA.FTZ R35, R21, c[0x0][0x23c], -R124.reuse ;  /* 0x00008f0015237a23 */ /* 0x100fe2000001087c */
[----:B------:R-:W-:Y:S01]  /*51d0*/  LDSM.16.MT88.4 R24, [R136+0x8800] ;  /* 0x008800008818783b */ /* 0x000fe20000004200 */
[----:B------:R-:W-:Y:S01]  /*51e0*/  FFMA.FTZ R34, R9, c[0x0][0x23c], -R124 ;  /* 0x00008f0009227a23 */ /* 0x000fe2000001087c */
[----:B------:R-:W-:Y:S01]  /*51f0*/  MUFU.EX2 R101, R101 ;  /* 0x0000006500657308 */ /* 0x000fe20000000800 */
[----:B------:R-:W-:-:S02]  /*5200*/  FFMA.FTZ R109, R16, c[0x0][0x23c], -R113 ;  /* 0x00008f00106d7a23 */ /* 0x000fc40000010871 */
[--C-:B------:R-:W-:Y:S01]  /*5210*/  FFMA.FTZ R32, R8, c[0x0][0x23c], -R113.reuse ;  /* 0x00008f0008207a23 */ /* 0x100fe20000010871 */
[----:B------:R-:W-:Y:S01]  /*5220*/  LDSM.16.MT88.4 R16, [R140+0x8800] ;  /* 0x008800008c10783b */ /* 0x000fe20000004200 */
[--C-:B------:R-:W-:Y:S02]  /*5230*/  FFMA.FTZ R33, R20, c[0x0][0x23c], -R113.reuse ;  /* 0x00008f0014217a23 */ /* 0x100fe40000010871 */
[--C-:B------:R-:W-:Y:S01]  /*5240*/  FFMA.FTZ R0, R6, c[0x0][0x23c], -R113.reuse ;  /* 0x00008f0006007a23 */ /* 0x100fe20000010871 */
[----:B------:R-:W4:Y:S01]  /*5250*/  MUFU.EX2 R100, R100 ;  /* 0x0000006400647308 */ /* 0x000f220000000800 */
[----:B--2---:R-:W-:Y:S01]  /*5260*/  F2FP.BF16.PACK_AB R64, R108, R111 ;  /* 0x0000006f6c40723e */ /* 0x004fe200000010ff */
[----:B------:R-:W-:Y:S01]  /*5270*/  LDSM.16.MT88.4 R20, [R136+0xa000] ;  /* 0x00a000008814783b */ /* 0x000fe20000004200 */
[--C-:B------:R-:W-:Y:S02]  /*5280*/  FFMA.FTZ R126, R163, c[0x0][0x23c], -R124.reuse ;  /* 0x00008f00a37e7a23 */ /* 0x100fe4000001087c */
[----:B------:R-:W-:Y:S01]  /*5290*/  FFMA.FTZ R164, R164, c[0x0][0x23c], -R113 ;  /* 0x00008f00a4a47a23 */ /* 0x000fe20000010871 */
[----:B------:R-:W-:Y:S01]  /*52a0*/  LDSM.16.MT88.4 R8, [R137+0x8800] ;  /* 0x008800008908783b */ /* 0x000fe20000004200 */
[--C-:B------:R-:W-:Y:S01]  /*52b0*/  FFMA.FTZ R119, R119, c[0x0][0x23c], -R124.reuse ;  /* 0x00008f0077777a23 */ /* 0x100fe2000001087c */
[----:B------:R-:W-:Y:S01]  /*52c0*/  MUFU.EX2 R104, R104 ;  /* 0x0000006800687308 */ /* 0x000fe20000000800 */
[----:B------:R-:W-:-:S02]  /*52d0*/  FFMA.FTZ R118, R118, c[0x0][0x23c], -R124 ;  /* 0x00008f0076767a23 */ /* 0x000fc4000001087c */
[----:B------:R-:W-:Y:S02]  /*52e0*/  FFMA.FTZ R117, R117, c[0x0][0x23c], -R124 ;  /* 0x00008f0075757a23 */ /* 0x000fe4000001087c */
[--C-:B------:R-:W-:Y:S02]  /*52f0*/  FFMA.FTZ R114, R114, c[0x0][0x23c], -R113.reuse ;  /* 0x00008f0072727a23 */ /* 0x100fe40000010871 */
[----:B------:R-:W-:Y:S01]  /*5300*/  FFMA.FTZ R112, R112, c[0x0][0x23c], -R113 ;  /* 0x00008f0070707a23 */ /* 0x000fe20000010871 */
[----:B------:R-:W2:Y:S01]  /*5310*/  MUFU.EX2 R103, R103 ;  /* 0x0000006700677308 */ /* 0x000ea20000000800 */
[----:B----4-:R-:W-:Y:S01]  /*5320*/  F2FP.BF16.PACK_AB R66, R100, R101 ;  /* 0x000000656442723e */ /* 0x010fe200000010ff */
[----:B------:R-:W-:-:S04]  /*5330*/  FADD.FTZ R108, R111, R108 ;  /* 0x0000006c6f6c7221 */ /* 0x000fc80000010000 */
[----:B------:R-:W-:Y:S02]  /*5340*/  FADD.FTZ R101, R101, R108 ;  /* 0x0000006c65657221 */ /* 0x000fe40000010000 */
[----:B------:R-:W-:Y:S02]  /*5350*/  MUFU.EX2 R102, R102 ;  /* 0x0000006600667308 */ /* 0x000fe40000000800 */
[----:B------:R-:W-:-:S06]  /*5360*/  FADD.FTZ R100, R100, R101 ;  /* 0x0000006564647221 */ /* 0x000fcc0000010000 */
[----:B------:R-:W4:Y:S01]  /*5370*/  MUFU.EX2 R105, R105 ;  /* 0x0000006900697308 */ /* 0x000f220000000800 */
[----:B--2---:R-:W-:Y:S01]  /*5380*/  F2FP.BF16.PACK_AB R65, R103, R104 ;  /* 0x000000686741723e */ /* 0x004fe200000010ff */
[----:B------:R-:W-:-:S06]  /*5390*/  FADD.FTZ R103, R104, R103 ;  /* 0x0000006768677221 */ /* 0x000fcc0000010000 */
[----:B------:R-:W-:Y:S01]  /*53a0*/  MUFU.EX2 R107, R107 ;  /* 0x0000006b006b7308 */ /* 0x000fe20000000800 */
[----:B----4-:R-:W-:-:S07]  /*53b0*/  F2FP.BF16.PACK_AB R67, R105, R102 ;  /* 0x000000666943723e */ /* 0x010fce00000010ff */
[----:B------:R-:W2:Y:S01]  /*53c0*/  MUFU.EX2 R106, R106 ;  /* 0x0000006a006a7308 */ /* 0x000ea20000000800 */
[----:B------:R-:W-:-:S04]  /*53d0*/  FADD.FTZ R102, R102, R103 ;  /* 0x0000006766667221 */ /* 0x000fc80000010000 */
[----:B------:R-:W-:Y:S01]  /*53e0*/  FADD.FTZ R102, R105, R102 ;  /* 0x0000006669667221 */ /* 0x000fe20000010000 */
[C---:B------:R-:W-:Y:S02]  /*53f0*/  HMMA.16816.F32.BF16 R88, R64.reuse, R84, RZ ;  /* 0x000000544058723c */ /* 0x040fe400000418ff */
[----:B------:R-:W-:Y:S06]  /*5400*/  MUFU.EX2 R35, R35 ;  /* 0x0000002300237308 */ /* 0x000fec0000000800 */
[----:B------:R-:W-:Y:S02]  /*5410*/  HMMA.16816.F32.BF16 R84, R64, R86, RZ ;  /* 0x000000564054723c */ /* 0x000fe400000418ff */
[----:B------:R-:W4:Y:S01]  /*5420*/  MUFU.EX2 R34, R34 ;  /* 0x0000002200227308 */ /* 0x000f220000000800 */
[----:B--2---:R-:W-:Y:S01]  /*5430*/  F2FP.BF16.PACK_AB R4, R106, R107 ;  /* 0x0000006b6a04723e */ /* 0x004fe200000010ff */
[----:B------:R-:W-:-:S04]  /*5440*/  FADD.FTZ R107, R107, R100 ;  /* 0x000000646b6b7221 */ /* 0x000fc80000010000 */
[C---:B------:R-:W-:Y:S01]  /*5450*/  HMMA.16816.F32.BF16 R44, R64.reuse, R48, RZ ;  /* 0x00000030402c723c */ /* 0x040fe200000418ff */
[----:B------:R-:W-:Y:S01]  /*5460*/  FADD.FTZ R106, R106, R107 ;  /* 0x0000006b6a6a7221 */ /* 0x000fe20000010000 */
[----:B------:R-:W-:Y:S06]  /*5470*/  MUFU.EX2 R109, R109 ;  /* 0x0000006d006d7308 */ /* 0x000fec0000000800 */
[----:B------:R-:W-:Y:S02]  /*5480*/  HMMA.16816.F32.BF16 R48, R64, R50, RZ ;  /* 0x000000324030723c */ /* 0x000fe400000418ff */
[----:B------:R-:W2:Y:S01]  /*5490*/  MUFU.EX2 R32, R32 ;  /* 0x0000002000207308 */ /* 0x000ea20000000800 */
[----:B----4-:R-:W-:-:S05]  /*54a0*/  F2FP.BF16.PACK_AB R6, R34, R35 ;  /* 0x000000232206723e */ /* 0x010fca00000010ff */
        /* <DEDUP_REMOVED lines=9> */
[----:B------:R-:W-:Y:S01]  /*5540*/  HMMA.16816.F32.BF16 R76, R64, R78, RZ ;  /* 0x0000004e404c723c */ /* 0x000fe200000418ff */
[----:B----4-:R-:W-:Y:S01]  /*5550*/  F2FP.BF16.PACK_AB R7, R0, R33 ;  /* 0x000000210007723e */ /* 0x010fe200000010ff */
[----:B------:R-:W-:Y:S01]  /*5560*/  MUFU.EX2 R164, R164 ;  /* 0x000000a400a47308 */ /* 0x000fe20000000800 */
[----:B------:R-:W-:-:S05]  /*5570*/  FADD.FTZ R33, R33, R32 ;  /* 0x0000002021217221 */ /* 0x000fca0000010000 */
[----:B------:R-:W-:Y:S01]  /*5580*/  HMMA.16816.F32.BF16 R72, R64, R68, RZ ;  /* 0x000000444048723c */ /* 0x000fe200000418ff */
[----:B------:R-:W-:Y:S01]  /*5590*/  FADD.FTZ R33, R0, R33 ;  /* 0x0000002100217221 */ /* 0x000fe20000010000 */
[----:B------:R-:W-:Y:S06]  /*55a0*/  MUFU.EX2 R119, R119 ;  /* 0x0000007700777308 */ /* 0x000fec0000000800 */
[C---:B-1----:R-:W-:Y:S02]  /*55b0*/  HMMA.16816.F32.BF16 R88, R4.reuse, R12, R88 ;  /* 0x0000000c0458723c */ /* 0x042fe40000041858 */
[----:B------:R-:W-:Y:S06]  /*55c0*/  MUFU.EX2 R118, R118 ;  /* 0x0000007600767308 */ /* 0x000fec0000000800 */
[----:B------:R-:W-:Y:S01]  /*55d0*/  HMMA.16816.F32.BF16 R84, R4, R14, R84 ;  /* 0x0000000e0454723c */ /* 0x000fe20000041854 */
[----:B------:R-:W1:Y:S01]  /*55e0*/  LDSM.16.MT88.4 R12, [R138+0xa800] ;  /* 0x00a800008a0c783b */ /* 0x000e620000004200 */
[----:B------:R-:W-:Y:S06]  /*55f0*/  MUFU.EX2 R117, R117 ;  /* 0x0000007500757308 */ /* 0x000fec0000000800 */
[C---:B------:R-:W-:Y:S02]  /*5600*/  HMMA.16816.F32.BF16 R36, R64.reuse, R40, RZ ;  /* 0x000000284024723c */ /* 0x040fe400000418ff */
[----:B------:R-:W-:Y:S06]  /*5610*/  MUFU.EX2 R114, R114 ;  /* 0x0000007200727308 */ /* 0x000fec0000000800 */
[C---:B---3--:R-:W-:Y:S08]  /*5620*/  HMMA.16816.F32.BF16 R52, R64.reuse, R56, RZ ;  /* 0x000000384034723c */ /* 0x048ff000000418ff */
        /* <DEDUP_REMOVED lines=19> */
[--C-:B------:R-:W-:Y:S01]  /*5760*/  FFMA.FTZ R25, R127, c[0x0][0x23c], -R124.reuse ;  /* 0x00008f007f197a23 */ /* 0x100fe2000001087c */
[----:B------:R-:W-:Y:S01]  /*5770*/  HMMA.16816.F32.BF16 R68, R4, R26, R68 ;  /* 0x0000001a0444723c */ /* 0x000fe20000041844 */
[----:B------:R-:W-:-:S02]  /*5780*/  FFMA.FTZ R24, R125, c[0x0][0x23c], -R124 ;  /* 0x00008f007d187a23 */ /* 0x000fc4000001087c */
[--C-:B------:R-:W-:Y:S02]  /*5790*/  FFMA.FTZ R127, R172, c[0x0][0x23c], -R113.reuse ;  /* 0x00008f00ac7f7a23 */ /* 0x100fe40000010871 */
[--C-:B------:R-:W-:Y:S01]  /*57a0*/  FFMA.FTZ R125, R170, c[0x0][0x23c], -R113.reuse ;  /* 0x00008f00aa7d7a23 */ /* 0x100fe20000010871 */
[----:B------:R-:W-:Y:S01]  /*57b0*/  MUFU.EX2 R25, R25 ;  /* 0x0000001900197308 */ /* 0x000fe20000000800 */
[--C-:B------:R-:W-:Y:S01]  /*57c0*/  FFMA.FTZ R27, R159, c[0x0][0x23c], -R124.reuse ;  /* 0x00008f009f1b7a23 */ /* 0x100fe2000001087c */
[C---:B--2---:R-:W-:Y:S01]  /*57d0*/  HMMA.16816.F32.BF16 R36, R4.reuse, R16, R36 ;  /* 0x000000100424723c */ /* 0x044fe20000041824 */
[--C-:B------:R-:W-:Y:S02]  /*57e0*/  FFMA.FTZ R26, R166, c[0x0][0x23c], -R113.reuse ;  /* 0x00008f00a61a7a23 */ /* 0x100fe40000010871 */
[----:B------:R-:W-:Y:S02]  /*57f0*/  FFMA.FTZ R124, R115, c[0x0][0x23c], -R124 ;  /* 0x00008f00737c7a23 */ /* 0x000fe4000001087c */
[--C-:B------:R-:W-:Y:S01]  /*5800*/  FFMA.FTZ R115, R116, c[0x0][0x23c], -R113.reuse ;  /* 0x00008f0074737a23 */ /* 0x100fe20000010871 */
[----:B------:R-:W2:Y:S01]  /*5810*/  MUFU.EX2 R27, R27 ;  /* 0x0000001b001b7308 */ /* 0x000ea20000000800 */
[----:B------:R-:W-:Y:S01]  /*5820*/  FFMA.FTZ R166, R110, c[0x0][0x23c], -R113 ;  /* 0x00008f006ea67a23 */ /* 0x000fe20000010871 */
[C---:B------:R-:W-:Y:S01]  /*5830*/  HMMA.16816.F32.BF16 R40, R4.reuse, R18, R40 ;  /* 0x000000120428723c */ /* 0x040fe20000041828 */
[----:B------:R-:W-:Y:S05]  /*5840*/  LDSM.16.MT88.4 R16, [R138+0x9000] ;  /* 0x009000008a10783b */ /* 0x000fea0000004200 */
[----:B------:R-:W4:Y:S02]  /*5850*/  MUFU.EX2 R24, R24 ;  /* 0x0000001800187308 */ /* 0x000f240000000800 */
[C---:B---3--:R-:W-:Y:S06]  /*5860*/  HMMA.16816.F32.BF16 R52, R4.reuse, R8, R52 ;  /* 0x000000080434723c */ /* 0x048fec0000041834 */
[----:B------:R-:W3:Y:S02]  /*5870*/  MUFU.EX2 R127, R127 ;  /* 0x0000007f007f7308 */ /* 0x000ee40000000800 */
[----:B------:R-:W-:Y:S01]  /*5880*/  HMMA.16816.F32.BF16 R56, R4, R10, R56 ;  /* 0x0000000a0438723c */ /* 0x000fe20000041838 */
[----:B------:R-:W5:Y:S05]  /*5890*/  LDSM.16.MT88.4 R8, [R140+0x9000] ;  /* 0x009000008c08783b */ /* 0x000f6a0000004200 */
[----:B------:R-:W-:Y:S01]  /*58a0*/  MUFU.EX2 R125, R125 ;  /* 0x0000007d007d7308 */ /* 0x000fe20000000800 */
[----:B--2---:R-:W-:-:S02]  /*58b0*/  F2FP.BF16.PACK_AB R4, R27, R126 ;  /* 0x0000007e1b04723e */ /* 0x004fc400000010ff */
[----:B----4-:R-:W-:-:S05]  /*58c0*/  F2FP.BF16.PACK_AB R6, R24, R25 ;  /* 0x000000191806723e */ /* 0x010fca00000010ff */
[----:B------:R-:W2:Y:S01]  /*58d0*/  MUFU.EX2 R26, R26 ;  /* 0x0000001a001a7308 */ /* 0x000ea20000000800 */
[----:B---3--:R-:W-:Y:S01]  /*58e0*/  F2FP.BF16.PACK_AB R5, R127, R164 ;  /* 0x000000a47f05723e */ /* 0x008fe200000010ff */
[----:B------:R-:W-:-:S04]  /*58f0*/  FADD.FTZ R164, R164, R33 ;  /* 0x00000021a4a47221 */ /* 0x000fc80000010000 */
[----:B------:R-:W-:Y:S02]  /*5900*/  FADD.FTZ R164, R127, R164 ;  /* 0x000000a47fa47221 */ /* 0x000fe40000010000 */
[----:B------:R-:W-:Y:S01]  /*5910*/  MUFU.EX2 R124, R124 ;  /* 0x0000007c007c7308 */ /* 0x000fe20000000800 */
[----:B--2---:R-:W-:-:S07]  /*5920*/  F2FP.BF16.PACK_AB R7, R26, R125 ;  /* 0x0000007d1a07723e */ /* 0x004fce00000010ff */
[----:B------:R-:W2:Y:S01]  /*5930*/  MUFU.EX2 R115, R115 ;  /* 0x0000007300737308 */ /* 0x000ea20000000800 */
[----:B------:R-:W-:Y:S01]  /*5940*/  FADD.FTZ R125, R125, R164 ;  /* 0x000000a47d7d7221 */ /* 0x000fe20000010000 */
[----:B------:R-:W-:-:S03]  /*5950*/  LEA R164, P1, R121, c[0x0][0x168], 0x1 ;  /* 0x00005a0079a47a11 */ /* 0x000fc600078208ff */
[----:B------:R-:W-:Y:S01]  /*5960*/  FADD.FTZ R26, R26, R125 ;  /* 0x0000007d1a1a7221 */ /* 0x000fe20000010000 */
[C---:B-1----:R-:W-:Y:S01]  /*5970*/  HMMA.16816.F32.BF16 R80, R4.reuse, R12, R80 ;  /* 0x0000000c0450723c */ /* 0x042fe20000041850 */
[----:B------:R-:W-:Y:S01]  /*5980*/  LEA.HI.X R165, R121, c[0x0][0x16c], R120, 0x1, P1 ;  /* 0x00005b0079a57a11 */ /* 0x000fe200008f0c78 */
[----:B------:R-:W-:Y:S06]  /*5990*/  MUFU.EX2 R113, R112 ;  /* 0x0000007000717308 */ /* 0x000fec0000000800 */
[C---:B------:R-:W-:Y:S01]  /*59a0*/  HMMA.16816.F32.BF16 R76, R4.reuse, R14, R76 ;  /* 0x0000000e044c723c */ /* 0x040fe2000004184c */
[----:B------:R-:W1:Y:S01]  /*59b0*/  LDSM.16.MT88.4 R12, [R138+0xb000] ;  /* 0x00b000008a0c783b */ /* 0x000e620000004200 */
[----:B------:R-:W3:Y:S06]  /*59c0*/  MUFU.EX2 R166, R166 ;  /* 0x000000a600a67308 */ /* 0x000eec0000000800 */
[C---:B-----5:R-:W-:Y:S08]  /*59d0*/  HMMA.16816.F32.BF16 R96, R4.reuse, R8, R96 ;  /* 0x000000080460723c */ /* 0x060ff00000041860 */
[C---:B------:R-:W-:Y:S01]  /*59e0*/  HMMA.16816.F32.BF16 R92, R4.reuse, R10, R92 ;  /* 0x0000000a045c723c */ /* 0x040fe2000004185c */
[----:B------:R-:W4:Y:S07]  /*59f0*/  LDSM.16.MT88.4 R8, [R136+0x9000] ;  /* 0x009000008808783b */ /* 0x000f2e0000004200 */
        /* <DEDUP_REMOVED lines=11> */
[----:B------:R-:W-:Y:S07]  /*5ab0*/  LDSM.16.MT88.4 R16, [R136+0x9800] ;  /* 0x009800008810783b */ /* 0x000fee0000004200 */
[C---:B-1----:R-:W-:Y:S08]  /*5ac0*/  HMMA.16816.F32.BF16 R60, R4.reuse, R12, R60 ;  /* 0x0000000c043c723c */ /* 0x042ff0000004183c */
[C---:B------:R-:W-:Y:S01]  /*5ad0*/  HMMA.16816.F32.BF16 R64, R4.reuse, R14, R64 ;  /* 0x0000000e0440723c */ /* 0x040fe20000041840 */
[----:B------:R-:W1:Y:S07]  /*5ae0*/  LDSM.16.MT88.4 R12, [R140+0x9800] ;  /* 0x009800008c0c783b */ /* 0x000e6e0000004200 */
[C---:B----4-:R-:W-:Y:S08]  /*5af0*/  HMMA.16816.F32.BF16 R52, R4.reuse, R8, R52 ;  /* 0x000000080434723c */ /* 0x050ff00000041834 */
[----:B------:R-:W-:Y:S01]  /*5b00*/  HMMA.16816.F32.BF16 R56, R4, R10, R56 ;  /* 0x0000000a0438723c */ /* 0x000fe20000041838 */
[----:B------:R-:W4:Y:S06]  /*5b10*/  LDSM.16.MT88.4 R8, [R138+0x9800] ;  /* 0x009800008a08783b */ /* 0x000f2c0000004200 */
[----:B------:R-:W-:-:S02]  /*5b20*/  F2FP.BF16.PACK_AB R4, R118, R119 ;  /* 0x000000777604723e */ /* 0x000fc400000010ff */
[----:B--2---:R-:W-:Y:S01]  /*5b30*/  F2FP.BF16.PACK_AB R5, R114, R115 ;  /* 0x000000737205723e */ /* 0x004fe200000010ff */
[----:B------:R-:W-:Y:S01]  /*5b40*/  FADD.FTZ R115, R115, R26 ;  /* 0x0000001a73737221 */ /* 0x000fe20000010000 */
[----:B------:R-:W-:Y:S02]  /*5b50*/  F2FP.BF16.PACK_AB R6, R124, R117 ;  /* 0x000000757c06723e */ /* 0x000fe400000010ff */
[----:B---3--:R-:W-:Y:S01]  /*5b60*/  F2FP.BF16.PACK_AB R7, R166, R113 ;  /* 0x00000071a607723e */ /* 0x008fe200000010ff */
[----:B------:R-:W-:-:S04]  /*5b70*/  FADD.FTZ R114, R114, R115 ;  /* 0x0000007372727221 */ /* 0x000fc80000010000 */
[----:B------:R-:W-:Y:S02]  /*5b80*/  FADD.FTZ R113, R113, R114 ;  /* 0x0000007271717221 */ /* 0x000fe40000010000 */
[----:B------:R-:W-:Y:S02]  /*5b90*/  HMMA.16816.F32.BF16 R80, R4, R20, R80 ;  /* 0x000000140450723c */ /* 0x000fe40000041850 */
[----:B------:R-:W-:-:S06]  /*5ba0*/  FADD.FTZ R166, R166, R113 ;  /* 0x00000071a6a67221 */ /* 0x000fcc0000010000 */
[C---:B-1----:R-:W-:Y:S08]  /*5bb0*/  HMMA.16816.F32.BF16 R96, R4.reuse, R12, R96 ;  /* 0x0000000c0460723c */ /* 0x042ff00000041860 */
        /* <DEDUP_REMOVED lines=92> */
.L_x_6059:
[----:B------:R-:W-:-:S05]  /*6180*/  IMAD.MOV.U32 R5, RZ, RZ, c[0x0][0x1a0] ;  /* 0x00006800ff057624 */ /* 0x000fca00078e00ff */
[----:B------:R-:W-:-:S04]  /*6190*/  LEA R5, -R5, RZ, 0x6 ;  /* 0x000000ff05057211 */ /* 0x000fc800078e31ff */
[----:B------:R-:W-:Y:S02]  /*61a0*/  SHF.R.S32.HI R4, RZ, 0x1f, R5 ;  /* 0x0000001fff047819 */ /* 0x000fe40000011405 */
.L_x_6060:
        /* <DEDUP_REMOVED lines=10> */
[--C-:B------:R-:W-:Y:S01]  /*6250*/  @!P1 IMAD.X R6, R4, 0x1, R28.reuse, P4 ;  /* 0x0000000104069824 */ /* 0x100fe200020e061c */
[C---:B------:R-:W-:Y:S01]  /*6260*/  @!P1 LEA R12, P4, R11.reuse, c[0x0][0x170], 0x1 ;  /* 0x00005c000b0c9a11 */ /* 0x040fe200078808ff */
[----:B------:R-:W-:Y:S01]  /*6270*/  @!P1 IMAD.X R4, R0, 0x1, R28, P3 ;  /* 0x0000000100049824 */ /* 0x000fe200018e061c */
[----:B------:R-:W-:Y:S01]  /*6280*/  IADD3 R5, P3, R152, R7, RZ ;  /* 0x0000000798057210 */ /* 0x000fe20007f7e0ff */
[----:B------:R-:W-:Y:S01]  /*6290*/  @!PT LDS RZ, [RZ] ;  /* 0x00000000fffff984 */ /* 0x000fe20000000800 */
[----:B------:R-:W-:Y:S01]  /*62a0*/  @!PT LDS RZ, [RZ] ;  /* 0x00000000fffff984 */ /* 0x000fe20000000800 */
[----:B------:R-:W-:Y:S01]  /*62b0*/  @!PT LDS RZ, [RZ] ;  /* 0x00000000fffff984 */ /* 0x000fe20000000800 */
[----:B------:R1:W-:Y:S01]  /*62c0*/  @!P2 LDGSTS.E.BYPASS.LTC128B.128 [R154+0x8000], [R124.64] ;  /* 0x080000007c9aafae */ /* 0x0003e2000b901d48 */
[----:B------:R-:W-:-:S02]  /*62d0*/  @!P1 LEA.HI.X R13, R11, c[0x0][0x174], R6, 0x1, P4 ;  /* 0x00005d000b0d9a11 */ /* 0x000fc400020f0c06 */
[----:B------:R-:W-:Y:S01]  /*62e0*/  @!P1 LEA R8, P4, R9, c[0x0][0x170], 0x1 ;  /* 0x00005c0009089a11 */ /* 0x000fe200078808ff */
[----:B------:R-:W-:Y:S01]  /*62f0*/  @P1 STS.128 [R154+0xa000], RZ ;  /* 0x00a000ff9a001388 */ /* 0x000fe20000000c00 */
[--C-:B------:R-:W-:Y:S01]  /*6300*/  @!P2 LEA.HI.X R11, R7, R169, R0.reuse, 0x1, P5 ;  /* 0x000000a9070ba211 */ /* 0x100fe200028f0c00 */
[----:B------:R-:W-:Y:S01]  /*6310*/  IMAD.X R0, R151, 0x1, R0, P3 ;  /* 0x0000000197007824 */ /* 0x000fe200018e0600 */
[----:B------:R-:W-:Y:S01]  /*6320*/  @!P1 LEA.HI.X R9, R9, c[0x0][0x174], R4, 0x1, P4 ;  /* 0x00005d0009099a11 */ /* 0x000fe200020f0c04 */
[----:B------:R-:W-:Y:S01]  /*6330*/  @!PT LDS RZ, [RZ] ;  /* 0x00000000fffff984 */ /* 0x000fe20000000800 */
[----:B------:R-:W-:Y:S01]  /*6340*/  @!PT LDS RZ, [RZ] ;  /* 0x00000000fffff984 */ /* 0x000fe20000000800 */
[----:B------:R-:W-:Y:S01]  /*6350*/  @!PT LDS RZ, [RZ] ;  /* 0x00000000fffff984 */ /* 0x000fe20000000800 */
[----:B------:R2:W-:Y:S01]  /*6360*/  @!P1 LDGSTS.E.BYPASS.LTC128B.128 [R154+0xa000], [R12.64+0x80] ;  /* 0x0a0000800c9a9fae */ /* 0x0005e2000b901d48 */
[C---:B------:R-:W-:Y:S02]  /*6370*/  @!P2 LEA R16, P6, R5.reuse, R168, 0x1 ;  /* 0x000000a80510a211 */ /* 0x040fe400078c08ff */
[----:B------:R-:W-:Y:S01]  /*6380*/  @!P1 IADD3 R4, P5, R5, R30, RZ ;  /* 0x0000001e05049210 */ /* 0x000fe20007fbe0ff */
[----:B------:R-:W-:Y:S01]  /*6390*/  @P2 STS.128 [R154+0x8800], RZ ;  /* 0x008800ff9a002388 */ /* 0x000fe20000000c00 */
[----:B------:R-:W-:-:S02]  /*63a0*/  IADD3 R7, P4, R152, R5, RZ ;  /* 0x0000000598077210 */ /* 0x000fc40007f9e0ff */
[-C--:B------:R-:W-:Y:S01]  /*63b0*/  @!P2 LEA.HI.X R17, R5, R169.reuse, R0, 0x1, P6 ;  /* 0x000000a90511a211 */ /* 0x080fe200030f0c00 */
[----:B------:R-:W-:Y:S01]  /*63c0*/  @!P1 IMAD.X R5, R0, 0x1, R28, P5 ;  /* 0x0000000100059824 */ /* 0x000fe200028e061c */
[----:B------:R-:W-:Y:S01]  /*63d0*/  @!P1 IADD3 R30, P3, R7, R30, RZ ;  /* 0x0000001e071e9210 */ /* 0x000fe20007f7e0ff */
[----:B------:R-:W-:Y:S01]  /*63e0*/  IMAD.X R0, R151, 0x1, R0, P4 ;  /* 0x0000000197007824 */ /* 0x000fe200020e0600 */
[C---:B------:R-:W-:Y:S01]  /*63f0*/  @!P1 LEA R18, P5, R4.reuse, c[0x0][0x170], 0x1 ;  /* 0x00005c0004129a11 */ /* 0x040fe200078a08ff */
[----:B------:R-:W-:Y:S01]  /*6400*/  @!PT LDS RZ, [RZ] ;  /* 0x00000000fffff984 */ /* 0x000fe20000000800 */
[----:B------:R-:W-:Y:S01]  /*6410*/  @!PT LDS RZ, [RZ] ;  /* 0x00000000fffff984 */ /* 0x000fe20000000800 */
[----:B------:R-:W-:Y:S01]  /*6420*/  @!PT LDS RZ, [RZ] ;  /* 0x00000000fffff984 */ /* 0x000fe20000000800 */
[----:B------:R3:W-:Y:S01]  /*6430*/  @!P2 LDGSTS.E.BYPASS.LTC128B.128 [R154+0x8800], [R10.64] ;  /* 0x088000000a9aafae */ /* 0x0007e2000b901d48 */
[C---:B------:R-:W-:Y:S01]  /*6440*/  @!P2 LEA R104, P4, R7.reuse, R168, 0x1 ;  /* 0x000000a80768a211 */ /* 0x040fe200078808ff */
[----:B------:R-:W-:Y:S01]  /*6450*/  IMAD.MOV.U32 R168, RZ, RZ, R124 ;  /* 0x000000ffffa87224 */ /* 0x000fe200078e007c */
        /* <DEDUP_REMOVED lines=40> */
[----:B------:R-:W0:Y:S01]  /*66e0*/  LDGDEPBAR ;  /* 0x00000000000079af */ /* 0x000e220000000000 */
[C---:B-1----:R-:W-:Y:S08]  /*66f0*/  HMMA.16816.F32.BF16 R32, R4.reuse, R28, RZ ;  /* 0x0000001c0420723c */ /* 0x042ff000000418ff */
[C---:B---3--:R-:W-:Y:S08]  /*6700*/  HMMA.16816.F32.BF16 R24, R4.reuse, R20, RZ ;  /* 0x000000140418723c */ /* 0x048ff000000418ff */
[C---:B----4-:R-:W-:Y:S08]  /*6710*/  HMMA.16816.F32.BF16 R16, R4.reuse, R12, RZ ;  /* 0x0000000c0410723c */ /* 0x050ff000000418ff */
        /* <DEDUP_REMOVED lines=72> */
[C---:B------:R-:W-:Y:S08]  /*6ba0*/  HMMA.16816.F32.BF16 R32, R116.reuse, R112, R32 ;  /* 0x000000707420723c */ /* 0x040ff00000041820 */
[C---:B---3--:R-:W-:Y:S08]  /*6bb0*/  HMMA.16816.F32.BF16 R24, R116.reuse, R108, R24 ;  /* 0x0000006c7418723c */ /* 0x048ff00000041818 */
[C---:B------:R-:W-:Y:S01]  /*6bc0*/  HMMA.16816.F32.BF16 R20, R116.reuse, R110, R20 ;  /* 0x0000006e7414723c */ /* 0x040fe20000041814 */
[----:B------:R-:W-:Y:S07]  /*6bd0*/  LDSM.16.M88.4 R108, [R141+0x2000] ;  /* 0x002000008d6c783b */ /* 0x000fee0000000200 */
[C---:B--2---:R-:W-:Y:S08]  /*6be0*/  HMMA.16816.F32.BF16 R8, R116.reuse, R100, R8 ;  /* 0x000000647408723c */ /* 0x044ff00000041808 */
[C---:B------:R-:W-:Y:S01]  /*6bf0*/  HMMA.16816.F32.BF16 R4, R116.reuse, R102, R4 ;  /* 0x000000667404723c */ /* 0x040fe20000041804 */
[----:B------:R-:W1:Y:S07]  /*6c00*/  LDSM.16.M88.4 R100, [R132+0x2800] ;  /* 0x002800008464783b */ /* 0x000e6e0000000200 */
[C---:B----4-:R-:W-:Y:S08]  /*6c10*/  HMMA.16816.F32.BF16 R16, R116.reuse, R104, R16 ;  /* 0x000000687410723c */ /* 0x050ff00000041810 */
[----:B------:R-:W-:Y:S01]  /*6c20*/  HMMA.16816.F32.BF16 R12, R116, R106, R12 ;  /* 0x0000006a740c723c */ /* 0x000fe2000004180c */
[----:B------:R-:W2:Y:S07]  /*6c30*/  LDSM.16.M88.4 R104, [R132+0x2000] ;  /* 0x002000008468783b */ /* 0x000eae0000000200 */
[C---:B-1----:R-:W-:Y:S08]  /*6c40*/  HMMA.16816.F32.BF16 R24, R108.reuse, R100, R24 ;  /* 0x000000646c18723c */ /* 0x042ff00000041818 */
[C---:B------:R-:W-:Y:S01]  /*6c50*/  HMMA.16816.F32.BF16 R20, R108.reuse, R102, R20 ;  /* 0x000000666c14723c */ /* 0x040fe20000041814 */
[----:B------:R-:W1:Y:S07]  /*6c60*/  LDSM.16.M88.4 R100, [R132+0x3000] ;  /* 0x003000008464783b */ /* 0x000e6e0000000200 */
[C---:B--2---:R-:W-:Y:S08]  /*6c70*/  HMMA.16816.F32.BF16 R28, R108.reuse, R106, R28 ;  /* 0x0000006a6c1c723c */ /* 0x044ff0000004181c */
[----:B------:R-:W-:Y:S01]  /*6c80*/  HMMA.16816.F32.BF16 R32, R108, R104, R32 ;  /* 0x000000686c20723c */ /* 0x000fe20000041820 */
[----:B------:R-:W-:-:S02]  /*6c90*/  FMUL.FTZ R107, R25, c[0x0][0x2ec] ;  /* 0x0000bb00196b7a20 */ /* 0x000fc40000410000 */
[----:B------:R-:W2:Y:S01]  /*6ca0*/  S2R R25, SR_TID.X ;  /* 0x0000000000197919 */ /* 0x000ea20000002100 */
[----:B------:R-:W-:Y:S02]  /*6cb0*/  FMUL.FTZ R113, R24, c[0x0][0x2ec] ;  /* 0x0000bb0018717a20 */ /* 0x000fe40000410000 */
[----:B------:R-:W-:Y:S01]  /*6cc0*/  FMUL.FTZ R26, R26, c[0x0][0x2ec] ;  /* 0x0000bb001a1a7a20 */ /* 0x000fe20000410000 */
[----:B------:R-:W-:Y:S01]  /*6cd0*/  MUFU.TANH R107, R107 ;  /* 0x0000006b006b7308 */ /* 0x000fe20000002400 */
[----:B------:R-:W-:Y:S02]  /*6ce0*/  FMUL.FTZ R175, R20, c[0x0][0x2ec] ;  /* 0x0000bb0014af7a20 */ /* 0x000fe40000410000 */
[----:B------:R-:W-:Y:S02]  /*6cf0*/  FMUL.FTZ R20, R21, c[0x0][0x2ec] ;  /* 0x0000bb0015147a20 */ /* 0x000fe40000410000 */
[----:B------:R-:W-:Y:S02]  /*6d00*/  FMUL.FTZ R24, R27, c[0x0][0x2ec] ;  /* 0x0000bb001b187a20 */ /* 0x000fe40000410000 */
[----:B------:R-:W-:Y:S01]  /*6d10*/  FMUL.FTZ R22, R22, c[0x0][0x2ec] ;  /* 0x0000bb0016167a20 */ /* 0x000fe20000410000 */
[----:B------:R-:W-:Y:S01]  /*6d20*/  MUFU.TANH R113, R113 ;  /* 0x0000007100717308 */ /* 0x000fe20000002400 */
[----:B------:R-:W-:-:S02]  /*6d30*/  FMUL.FTZ R28, R28, c[0x0][0x2ec] ;  /* 0x0000bb001c1c7a20 */ /* 0x000fc40000410000 */
[----:B------:R-:W-:Y:S02]  /*6d40*/  FMUL.FTZ R177, R30, c[0x0][0x2ec] ;  /* 0x0000bb001eb17a20 */ /* 0x000fe40000410000 */
[----:B------:R-:W-:-:S03]  /*6d50*/  FMUL.FTZ R21, R23, c[0x0][0x2ec] ;  /* 0x0000bb0017157a20 */ /* 0x000fc60000410000 */
[----:B------:R-:W-:Y:S01]  /*6d60*/  MUFU.TANH R26, R26 ;  /* 0x0000001a001a7308 */ /* 0x000fe20000002400 */
[----:B------:R-:W-:Y:S01]  /*6d70*/  FMUL.FTZ R181, R33, c[0x0][0x2ec] ;  /* 0x0000bb0021b57a20 */ /* 0x000fe20000410000 */
[C---:B-1----:R-:W-:Y:S01]  /*6d80*/  HMMA.16816.F32.BF16 R16, R108.reuse, R100, R16 ;  /* 0x000000646c10723c */ /* 0x042fe20000041810 */
[----:B------:R-:W-:Y:S02]  /*6d90*/  FMUL.FTZ R0, R34, c[0x0][0x2ec] ;  /* 0x0000bb0022007a20 */ /* 0x000fe40000410000 */
[----:B------:R-:W-:Y:S02]  /*6da0*/  FMUL.FTZ R179, R35, c[0x0][0x2ec] ;  /* 0x0000bb0023b37a20 */ /* 0x000fe40000410000 */
[----:B------:R-:W-:Y:S01]  /*6db0*/  FMUL.FTZ R33, R29, c[0x0][0x2ec] ;  /* 0x0000bb001d217a20 */ /* 0x000fe20000410000 */
[----:B------:R1:W-:Y:S01]  /*6dc0*/  MUFU.TANH R34, R28 ;  /* 0x0000001c00227308 */ /* 0x0003e20000002400 */
[----:B------:R-:W-:Y:S01]  /*6dd0*/  FMUL.FTZ R35, R31, c[0x0][0x2ec] ;  /* 0x0000bb001f237a20 */ /* 0x000fe20000410000 */
[----:B------:R-:W-:Y:S01]  /*6de0*/  HMMA.16816.F32.BF16 R12, R108, R102, R12 ;  /* 0x000000666c0c723c */ /* 0x000fe2000004180c */
[----:B------:R-:W-:-:S05]  /*6df0*/  FMUL.FTZ R32, R32, c[0x0][0x2ec] ;  /* 0x0000bb0020207a20 */ /* 0x000fca0000410000 */
[----:B------:R-:W3:Y:S01]  /*6e00*/  MUFU.TANH R181, R181 ;  /* 0x000000b500b57308 */ /* 0x000ee20000002400 */
[----:B-1----:R-:W1:Y:S07]  /*6e10*/  LDSM.16.M88.4 R28, [R132+0x3800] ;  /* 0x00380000841c783b */ /* 0x002e6e0000000200 */
[----:B------:R-:W4:Y:S02]  /*6e20*/  MUFU.TANH R179, R179 ;  /* 0x000000b300b37308 */ /* 0x000f240000002400 */
[----:B------:R-:W-:Y:S01]  /*6e30*/  FMUL.FTZ R171, R16, c[0x0][0x2ec] ;  /* 0x0000bb0010ab7a20 */ /* 0x000fe20000410000 */
[----:B------:R-:W-:-:S04]  /*6e40*/  DEPBAR.LE SB0, 0x0 ;  /* 0x000080000000791a */ /* 0x000fc80000000000 */
[----:B--2---:R-:W-:Y:S01]  /*6e50*/  IMAD.SHL.U32 R16, R25, 0x2, RZ ;  /* 0x0000000219107824 */ /* 0x004fe200078e00ff */
[----:B------:R-:W2:Y:S01]  /*6e60*/  MUFU.TANH R177, R177 ;  /* 0x000000b100b17308 */ /* 0x000ea20000002400 */
[----:B------:R-:W-:-:S03]  /*6e70*/  FMUL.FTZ R163, R17, c[0x0][0x2ec] ;  /* 0x0000bb0011a37a20 */ /* 0x000fc60000410000 */
[----:B------:R-:W-:Y:S01]  /*6e80*/  LOP3.LUT R16, R16, 0x6, RZ, 0xc0, !PT ;  /* 0x0000000610107812 */ /* 0x000fe200078ec0ff */
[----:B------:R-:W-:Y:S02]  /*6e90*/  FMUL.FTZ R173, R12, c[0x0][0x2ec] ;  /* 0x0000bb000cad7a20 */ /* 0x000fe40000410000 */
[----:B------:R-:W-:Y:S02]  /*6ea0*/  FMUL.FTZ R159, R13, c[0x0][0x2ec] ;  /* 0x0000bb000d9f7a20 */ /* 0x000fe40000410000 */
[----:B------:R-:W-:Y:S01]  /*6eb0*/  IMAD R16, R155, 0x40, R16 ;  /* 0x000000409b107824 */ /* 0x000fe200078e0210 */
[----:B------:R-:W5:Y:S01]  /*6ec0*/  MUFU.TANH R33, R33 ;  /* 0x0000002100217308 */ /* 0x000f620000002400 */
[----:B------:R-:W-:Y:S02]  /*6ed0*/  FMUL.FTZ R19, R19, c[0x0][0x2ec] ;  /* 0x0000bb0013137a20 */ /* 0x000fe40000410000 */
[----:B------:R-:W-:Y:S01]  /*6ee0*/  FMUL.FTZ R18, R18, c[0x0][0x2ec] ;  /* 0x0000bb0012127a20 */ /* 0x000fe20000410000 */
[----:B------:R-:W-:Y:S01]  /*6ef0*/  IADD3 R17, R16, 0x1, RZ ;  /* 0x0000000110117810 */ /* 0x000fe20007ffe0ff */
[----:B------:R-:W-:Y:S01]  /*6f00*/  FMUL.FTZ R14, R14, c[0x0][0x2ec] ;  /* 0x0000bb000e0e7a20 */ /* 0x000fe20000410000 */
[----:B------:R-:W-:Y:S01]  /*6f10*/  IADD3 R12, R16, 0x10, RZ ;  /* 0x00000010100c7810 */ /* 0x000fe20007ffe0ff */
[----:B------:R-:W-:Y:S01]  /*6f20*/  FMUL.FTZ R15, R15, c[0x0][0x2ec] ;  /* 0x0000bb000f0f7a20 */ /* 0x000fe20000410000 */
[----:B------:R-:W2:Y:S01]  /*6f30*/  MUFU.TANH R35, R35 ;  /* 0x0000002300237308 */ /* 0x000ea20000002400 */
[----:B------:R-:W-:-:S02]  /*6f40*/  ISETP.GE.AND P3, PT, R17, R123, PT ;  /* 0x0000007b1100720c */ /* 0x000fc40003f66270 */
[-C--:B------:R-:W-:Y:S02]  /*6f50*/  ISETP.GE.AND P5, PT, R17, R122.reuse, PT ;  /* 0x0000007a1100720c */ /* 0x080fe40003fa6270 */
[C---:B------:R-:W-:Y:S02]  /*6f60*/  IADD3 R17, R16.reuse, 0x8, RZ ;  /* 0x0000000810117810 */ /* 0x040fe40007ffe0ff */
[----:B---3--:R-:W-:Y:S01]  /*6f70*/  FSEL R181, R181, -INF , !P3 ;  /* 0xff800000b5b57808 */ /* 0x008fe20005800000 */
[----:B------:R-:W3:Y:S01]  /*6f80*/  MUFU.TANH R20, R20 ;  /* 0x0000001400147308 */ /* 0x000ee20000002400 */
[C---:B------:R-:W-:Y:S02]  /*6f90*/  ISETP.GE.AND P6, PT, R17.reuse, R123, PT ;  /* 0x0000007b1100720c */ /* 0x040fe40003fc6270 */
[----:B------:R-:W-:Y:S02]  /*6fa0*/  ISETP.GE.AND P4, PT, R17, R122, PT ;  /* 0x0000007a1100720c */ /* 0x000fe40003f86270 */
[----:B------:R-:W-:Y:S01]  /*6fb0*/  IADD3 R17, R16, 0x9, RZ ;  /* 0x0000000910117810 */ /* 0x000fe20007ffe0ff */
[----:B-1----:R-:W-:Y:S01]  /*6fc0*/  HMMA.16816.F32.BF16 R8, R108, R28, R8 ;  /* 0x0000001c6c08723c */ /* 0x002fe20000041808 */
[----:B----4-:R-:W-:Y:S01]  /*6fd0*/  FSEL R179, R179, -INF , !P5 ;  /* 0xff800000b3b37808 */ /* 0x010fe20006800000 */
[----:B------:R-:W-:Y:S01]  /*6fe0*/  MUFU.TANH R163, R163 ;  /* 0x000000a300a37308 */ /* 0x000fe20000002400 */
[----:B------:R-:W-:-:S02]  /*6ff0*/  FSEL R25, R34, -INF , !P6 ;  /* 0xff80000022197808 */ /* 0x000fc40007000000 */
[----:B--2---:R-:W-:Y:S02]  /*7000*/  FSEL R177, R177, -INF , !P4 ;  /* 0xff800000b1b17808 */ /* 0x004fe40006000000 */
[CC--:B------:R-:W-:Y:S01]  /*7010*/  ISETP.GE.AND P3, PT, R17.reuse, R123.reuse, PT ;  /* 0x0000007b1100720c */ /* 0x0c0fe20003f66270 */
[----:B------:R-:W-:Y:S01]  /*7020*/  HMMA.16816.F32.BF16 R4, R108, R30, R4 ;  /* 0x0000001e6c04723c */ /* 0x000fe20000041804 */
[-C--:B------:R-:W-:Y:S01]  /*7030*/  ISETP.GE.AND P5, PT, R17, R122.reuse, PT ;  /* 0x0000007a1100720c */ /* 0x080fe20003fa6270 */
[----:B------:R1:W-:Y:S01]  /*7040*/  MUFU.TANH R115, R19 ;  /* 0x0000001300737308 */ /* 0x0003e20000002400 */
[C---:B------:R-:W-:Y:S02]  /*7050*/  ISETP.GE.AND P6, PT, R12.reuse, R123, PT ;  /* 0x0000007b0c00720c */ /* 0x040fe40003fc6270 */
[----:B------:R-:W-:Y:S02]  /*7060*/  ISETP.GE.AND P4, PT, R12, R122, PT ;  /* 0x0000007a0c00720c */ /* 0x000fe40003f86270 */
[----:B------:R-:W-:-:S02]  /*7070*/  IADD3 R12, R16, 0x11, RZ ;  /* 0x00000011100c7810 */ /* 0x000fc40007ffe0ff */
[----:B-----5:R-:W-:Y:S01]  /*7080*/  FSEL R29, R33, -INF , !P3 ;  /* 0xff800000211d7808 */ /* 0x020fe20005800000 */
[----:B------:R-:W2:Y:S01]  /*7090*/  MUFU.TANH R24, R24 ;  /* 0x0000001800187308 */ /* 0x000ea20000002400 */
[----:B------:R-:W-:Y:S02]  /*70a0*/  FSEL R13, R35, -INF , !P5 ;  /* 0xff800000230d7808 */ /* 0x000fe40006800000 */
[CC--:B------:R-:W-:Y:S02]  /*70b0*/  ISETP.GE.AND P3, PT, R12.reuse, R123.reuse, PT ;  /* 0x0000007b0c00720c */ /* 0x0c0fe40003f66270 */
[-C--:B------:R-:W-:Y:S01]  /*70c0*/  ISETP.GE.AND P5, PT, R12, R122.reuse, PT ;  /* 0x0000007a0c00720c */ /* 0x080fe20003fa6270 */
[----:B------:R-:W-:Y:S01]  /*70d0*/  FMUL.FTZ R103, R9, c[0x0][0x2ec] ;  /* 0x0000bb0009677a20 */ /* 0x000fe20000410000 */
[----:B------:R-:W-:Y:S01]  /*70e0*/  IADD3 R12, R16, 0x18, RZ ;  /* 0x00000018100c7810 */ /* 0x000fe20007ffe0ff */
[----:B------:R-:W-:Y:S01]  /*70f0*/  MUFU.TANH R159, R159 ;  /* 0x0000009f009f7308 */ /* 0x000fe20000002400 */
[----:B------:R-:W-:Y:S01]  /*7100*/  FSEL R113, R113, -INF , !P6 ;  /* 0xff80000071717808 */ /* 0x000fe20007000000 */
[----:B------:R-:W-:Y:S01]  /*7110*/  FMUL.FTZ R8, R8, c[0x0][0x2ec] ;  /* 0x0000bb0008087a20 */ /* 0x000fe20000410000 */
[----:B-1----:R-:W-:Y:S01]  /*7120*/  FSEL R19, R26, -INF , !P4 ;  /* 0xff8000001a137808 */ /* 0x002fe20006000000 */
[----:B------:R-:W-:Y:S01]  /*7130*/  FMUL.FTZ R10, R10, c[0x0][0x2ec] ;  /* 0x0000bb000a0a7a20 */ /* 0x000fe20000410000 */
[CC--:B------:R-:W-:Y:S01]  /*7140*/  ISETP.GE.AND P6, PT, R12.reuse, R123.reuse, PT ;  /* 0x0000007b0c00720c */ /* 0x0c0fe20003fc6270 */
[----:B------:R-:W-:Y:S01]  /*7150*/  FMUL.FTZ R105, R5, c[0x0][0x2ec] ;  /* 0x0000bb0005697a20 */ /* 0x000fe20000410000 */
[----:B------:R-:W-:Y:S01]  /*7160*/  ISETP.GE.AND P4, PT, R12, R122, PT ;  /* 0x0000007a0c00720c */ /* 0x000fe20003f86270 */
[----:B------:R-:W1:Y:S01]  /*7170*/  MUFU.TANH R175, R175 ;  /* 0x000000af00af7308 */ /* 0x000e620000002400 */
[----:B------:R-:W-:Y:S01]  /*7180*/  IADD3 R12, R16, 0x19, RZ ;  /* 0x00000019100c7810 */ /* 0x000fe20007ffe0ff */
[----:B------:R-:W-:Y:S01]  /*7190*/  FMUL.FTZ R102, R4, c[0x0][0x2ec] ;  /* 0x0000bb0004667a20 */ /* 0x000fe20000410000 */
[----:B------:R-:W-:Y:S01]  /*71a0*/  FSEL R107, R107, -INF , !P3 ;  /* 0xff8000006b6b7808 */ /* 0x000fe20005800000 */
[----:B------:R-:W-:Y:S01]  /*71b0*/  FMUL.FTZ R11, R11, c[0x0][0x2ec] ;  /* 0x0000bb000b0b7a20 */ /* 0x000fe20000410000 */
[-C--:B------:R-:W-:Y:S01]  /*71c0*/  ISETP.GE.AND P3, PT, R12, R123.reuse, PT ;  /* 0x0000007b0c00720c */ /* 0x080fe20003f66270 */
[----:B------:R-:W-:Y:S01]  /*71d0*/  FMUL.FTZ R6, R6, c[0x0][0x2ec] ;  /* 0x0000bb0006067a20 */ /* 0x000fe20000410000 */
[----:B------:R-:W-:Y:S01]  /*71e0*/  IADD3 R9, R16, 0x21, RZ ;  /* 0x0000002110097810 */ /* 0x000fe20007ffe0ff */
[----:B------:R-:W4:Y:S01]  /*71f0*/  MUFU.TANH R22, R22 ;  /* 0x0000001600167308 */ /* 0x000f220000002400 */
[----:B---3--:R-:W-:Y:S01]  /*7200*/  FSEL R111, R20, -INF , !P3 ;  /* 0xff800000146f7808 */ /* 0x008fe20005800000 */
[----:B------:R-:W-:Y:S01]  /*7210*/  FMUL.FTZ R7, R7, c[0x0][0x2ec] ;  /* 0x0000bb0007077a20 */ /* 0x000fe20000410000 */
[----:B------:R-:W-:-:S02]  /*7220*/  ISETP.GE.AND P3, PT, R9, R123, PT ;  /* 0x0000007b0900720c */ /* 0x000fc40003f66270 */
[----:B--2---:R-:W-:Y:S02]  /*7230*/  FSEL R17, R24, -INF , !P5 ;  /* 0xff80000018117808 */ /* 0x004fe40006800000 */
[----:B------:R-:W-:Y:S01]  /*7240*/  FSEL R163, R163, -INF , !P3 ;  /* 0xff800000a3a37808 */ /* 0x000fe20005800000 */
[----:B------:R-:W2:Y:S01]  /*7250*/  MUFU.TANH R21, R21 ;  /* 0x0000001500157308 */ /* 0x000ea20000002400 */
[----:B------:R-:W-:Y:S02]  /*7260*/  ISETP.GE.AND P5, PT, R12, R122, PT ;  /* 0x0000007a0c00720c */ /* 0x000fe40003fa6270 */
[C---:B------:R-:W-:Y:S02]  /*7270*/  IADD3 R5, R16.reuse, 0x31, RZ ;  /* 0x0000003110057810 */ /* 0x040fe40007ffe0ff */
[----:B------:R-:W-:Y:S02]  /*7280*/  IADD3 R12, R16, 0x20, RZ ;  /* 0x00000020100c7810 */ /* 0x000fe40007ffe0ff */
[----:B-1----:R-:W-:Y:S01]  /*7290*/  FSEL R175, R175, -INF , !P6 ;  /* 0xff800000afaf7808 */ /* 0x002fe20007000000 */
[----:B------:R-:W-:Y:S01]  /*72a0*/  MUFU.TANH R103, R103 ;  /* 0x0000006700677308 */ /* 0x000fe20000002400 */
[----:B----4-:R-:W-:-:S02]  /*72b0*/  FSEL R23, R22, -INF , !P4 ;  /* 0xff80000016177808 */ /* 0x010fc40006000000 */
[C---:B------:R-:W-:Y:S02]  /*72c0*/  ISETP.GE.AND P6, PT, R12.reuse, R123, PT ;  /* 0x0000007b0c00720c */ /* 0x040fe40003fc6270 */
[-C--:B------:R-:W-:Y:S02]  /*72d0*/  ISETP.GE.AND P4, PT, R12, R122.reuse, PT ;  /* 0x0000007a0c00720c */ /* 0x080fe40003f86270 */
[C---:B------:R-:W-:Y:S01]  /*72e0*/  IADD3 R4, R16.reuse, 0x30, RZ ;  /* 0x0000003010047810 */ /* 0x040fe20007ffe0ff */
[----:B------:R-:W1:Y:S01]  /*72f0*/  MUFU.TANH R171, R171 ;  /* 0x000000ab00ab7308 */ /* 0x000e620000002400 */
[----:B--2---:R-:W-:Y:S02]  /*7300*/  FSEL R21, R21, -INF , !P5 ;  /* 0xff80000015157808 */ /* 0x004fe40006800000 */
[----:B------:R-:W-:Y:S02]  /*7310*/  ISETP.GE.AND P5, PT, R9, R122, PT ;  /* 0x0000007a0900720c */ /* 0x000fe40003fa6270 */
[----:B------:R-:W-:-:S02]  /*7320*/  IADD3 R9, R16, 0x28, RZ ;  /* 0x0000002810097810 */ /* 0x000fc40007ffe0ff */
[----:B------:R-:W-:Y:S01]  /*7330*/  FSEL R115, R115, -INF , !P5 ;  /* 0xff80000073737808 */ /* 0x000fe20006800000 */
[----:B------:R-:W2:Y:S08]  /*7340*/  MUFU.TANH R127, R18 ;  /* 0x00000012007f7308 */ /* 0x000eb00000002400 */
[----:B------:R3:W-:Y:S01]  /*7350*/  MUFU.TANH R104, R8 ;  /* 0x0000000800687308 */ /* 0x0007e20000002400 */
[----:B-1----:R-:W-:-:S02]  /*7360*/  FSEL R171, R171, -INF , !P6 ;  /* 0xff800000abab7808 */ /* 0x002fc40007000000 */
[----:B------:R-:W-:-:S05]  /*7370*/  ISETP.GE.AND P6, PT, R9, R123, PT ;  /* 0x0000007b0900720c */ /* 0x000fca0003fc6270 */
[----:B------:R-:W-:Y:S01]  /*7380*/  MUFU.TANH R32, R32 ;  /* 0x0000002000207308 */ /* 0x000fe20000002400 */
[----:B--2---:R-:W-:Y:S02]  /*7390*/  FSEL R127, R127, -INF , !P4 ;  /* 0xff8000007f7f7808 */ /* 0x004fe40006000000 */
[----:B------:R-:W-:Y:S02]  /*73a0*/  ISETP.GE.AND P4, PT, R9, R122, PT ;  /* 0x0000007a0900720c */ /* 0x000fe40003f86270 */
[----:B---3--:R-:W-:-:S03]  /*73b0*/  IADD3 R8, R16, 0x29, RZ ;  /* 0x0000002910087810 */ /* 0x008fc60007ffe0ff */
[----:B------:R-:W1:Y:S01]  /*73c0*/  MUFU.TANH R173, R173 ;  /* 0x000000ad00ad7308 */ /* 0x000e620000002400 */
[C---:B------:R-:W-:Y:S02]  /*73d0*/  ISETP.GE.AND P3, PT, R8.reuse, R123, PT ;  /* 0x0000007b0800720c */ /* 0x040fe40003f66270 */
[----:B------:R-:W-:Y:S02]  /*73e0*/  ISETP.GE.AND P5, PT, R8, R122, PT ;  /* 0x0000007a0800720c */ /* 0x000fe40003fa6270 */
[----:B------:R-:W-:-:S03]  /*73f0*/  FSEL R159, R159, -INF , !P3 ;  /* 0xff8000009f9f7808 */ /* 0x000fc60005800000 */
[----:B------:R-:W2:Y:S01]  /*7400*/  MUFU.TANH R117, R14 ;  /* 0x0000000e00757308 */ /* 0x000ea20000002400 */
[----:B------:R-:W-:-:S04]  /*7410*/  ISETP.GE.AND P3, PT, R5, R123, PT ;  /* 0x0000007b0500720c */ /* 0x000fc80003f66270 */
[----:B------:R-:W-:Y:S02]  /*7420*/  FSEL R103, R103, -INF , !P3 ;  /* 0xff80000067677808 */ /* 0x000fe40005800000 */
[-C--:B------:R-:W-:Y:S01]  /*7430*/  ISETP.GE.AND P3, PT, R16, R123.reuse, PT ;  /* 0x0000007b1000720c */ /* 0x080fe20003f66270 */
[----:B------:R-:W3:Y:S01]  /*7440*/  MUFU.TANH R119, R15 ;  /* 0x0000000f00777308 */ /* 0x000ee20000002400 */
[----:B-1----:R-:W-:Y:S02]  /*7450*/  FSEL R173, R173, -INF , !P6 ;  /* 0xff800000adad7808 */ /* 0x002fe40007000000 */
[----:B------:R-:W-:Y:S02]  /*7460*/  FSEL R32, R32, -INF , !P3 ;  /* 0xff80000020207808 */ /* 0x000fe40005800000 */
[----:B------:R-:W-:Y:S02]  /*7470*/  ISETP.GT.AND P3, PT, R155, R148, PT ;  /* 0x000000949b00720c */ /* 0x000fe40003f64270 */
[----:B------:R-:W-:Y:S01]  /*7480*/  ISETP.GE.AND P6, PT, R4, R123, PT ;  /* 0x0000007b0400720c */ /* 0x000fe20003fc6270 */
[----:B------:R-:W1:Y:S01]  /*7490*/  MUFU.TANH R101, R10 ;  /* 0x0000000a00657308 */ /* 0x000e620000002400 */
[----:B--2---:R-:W-:-:S02]  /*74a0*/  FSEL R117, R117, -INF , !P4 ;  /* 0xff80000075757808 */ /* 0x004fc40006000000 */
[-C--:B------:R-:W-:Y:S02]  /*74b0*/  ISETP.GE.AND P4, PT, R4, R122.reuse, PT ;  /* 0x0000007a0400720c */ /* 0x080fe40003f86270 */
[----:B------:R-:W-:Y:S02]  /*74c0*/  IADD3 R4, R16, 0x38, RZ ;  /* 0x0000003810047810 */ /* 0x000fe40007ffe0ff */
[----:B------:R-:W-:Y:S01]  /*74d0*/  FSEL R104, R104, -INF , !P6 ;  /* 0xff80000068687808 */ /* 0x000fe20007000000 */
[----:B------:R-:W2:Y:S01]  /*74e0*/  MUFU.TANH R35, R11 ;  /* 0x0000000b00237308 */ /* 0x000ea20000002400 */
[----:B---3--:R-:W-:Y:S02]  /*74f0*/  FSEL R119, R119, -INF , !P5 ;  /* 0xff80000077777808 */ /* 0x008fe40006800000 */
[----:B------:R-:W-:Y:S02]  /*7500*/  ISETP.GE.AND P5, PT, R5, R122, PT ;  /* 0x0000007a0500720c */ /* 0x000fe40003fa6270 */
[----:B------:R-:W-:-:S03]  /*7510*/  ISETP.GE.AND P6, PT, R4, R123, PT ;  /* 0x0000007b0400720c */ /* 0x000fc60003fc6270 */
[----:B------:R-:W3:Y:S01]  /*7520*/  MUFU.TANH R102, R102 ;  /* 0x0000006600667308 */ /* 0x000ee20000002400 */
[----:B-1----:R-:W-:Y:S01]  /*7530*/  FSEL R101, R101, -INF , !P4 ;  /* 0xff80000065657808 */ /* 0x002fe20006000000 */
[----:B------:R-:W-:Y:S01]  /*7540*/  BAR.SYNC.DEFER_BLOCKING 0x0 ;  /* 0x0000000000007b1d */ /* 0x000fe20000010000 */
[----:B------:R-:W-:Y:S02]  /*7550*/  ISETP.GE.AND P4, PT, R4, R122, PT ;  /* 0x0000007a0400720c */ /* 0x000fe40003f86270 */
[----:B------:R-:W-:-:S03]  /*7560*/  IADD3 R4, R16, 0x39, RZ ;  /* 0x0000003910047810 */ /* 0x000fc60007ffe0ff */
[----:B------:R-:W1:Y:S01]  /*7570*/  MUFU.TANH R33, R6 ;  /* 0x0000000600217308 */ /* 0x000e620000002400 */
[----:B--2---:R-:W-:Y:S02]  /*7580*/  FSEL R35, R35, -INF , !P5 ;  /* 0xff80000023237808 */ /* 0x004fe40006800000 */
[----:B------:R-:W-:-:S05]  /*7590*/  ISETP.GE.AND P5, PT, R16, R122, PT ;  /* 0x0000007a1000720c */ /* 0x000fca0003fa6270 */
[----:B------:R-:W2:Y:S01]  /*75a0*/  MUFU.TANH R0, R0 ;  /* 0x0000000000007308 */ /* 0x000ea20000002400 */
[----:B---3--:R-:W-:Y:S02]  /*75b0*/  FSEL R102, R102, -INF , !P6 ;  /* 0xff80000066667808 */ /* 0x008fe40007000000 */
[----:B------:R-:W-:-:S05]  /*75c0*/  ISETP.GE.AND P6, PT, R4, R123, PT ;  /* 0x0000007b0400720c */ /* 0x000fca0003fc6270 */
        /* <DEDUP_REMOVED lines=16> */
[----:B-1----:R-:W-:-:S06]  /*76d0*/  IADD3 R14, R14, 0xffffffe, RZ ;  /* 0x0ffffffe0e0e7810 */ /* 0x002fcc0007ffe0ff */
[----:B------:R-:W1:Y:S02]  /*76e0*/  F2I.FTZ.U32.TRUNC.NTZ R15, R14 ;  /* 0x0000000e000f7305 */ /* 0x000e64000021f000 */
[--C-:B-1----:R-:W-:Y:S02]  /*76f0*/  IMAD.MOV R7, RZ, RZ, -R15.reuse ;  /* 0x000000ffff077224 */ /* 0x102fe400078e0a0f */
[----:B------:R-:W-:Y:S02]  /*7700*/  IMAD.MOV.U32 R14, RZ, RZ, RZ ;  /* 0x000000ffff0e7224 */ /* 0x000fe400078e00ff */
[----:B------:R-:W-:Y:S01]  /*7710*/  IMAD R4, R7, R0, RZ ;  /* 0x0000000007047224 */ /* 0x000fe200078e02ff */
[----:B------:R-:W-:Y:S02]  /*7720*/  IABS R7, R8 ;  /* 0x0000000800077213 */ /* 0x000fe40000000000 */
[----:B------:R-:W-:Y:S01]  /*7730*/  LOP3.LUT R8, R8, c[0x0][0x2d0], RZ, 0x3c, !PT ;  /* 0x0000b40008087a12 */ /* 0x000fe200078e3cff */
        /* <DEDUP_REMOVED lines=45> */
.L_x_6062:
[----:B------:R-:W-:-:S05]  /*7a10*/  IMAD.MOV.U32 R7, RZ, RZ, c[0x0][0x198] ;  /* 0x00006600ff077624 */ /* 0x000fca00078e00ff */
[----:B------:R-:W-:-:S04]  /*7a20*/  LEA R7, -R7, RZ, 0x6 ;  /* 0x000000ff07077211 */ /* 0x000fc800078e31ff */
[----:B------:R-:W-:Y:S02]  /*7a30*/  SHF.R.S32.HI R0, RZ, 0x1f, R7 ;  /* 0x0000001fff007819 */ /* 0x000fe40000011407 */
.L_x_6063:
        /* <DEDUP_REMOVED lines=15> */
[----:B------:R-:W-:Y:S01]  /*7b30*/  @!P2 LEA R14, P6, R9, R164, 0x1 ;  /* 0x000000a4090ea211 */ /* 0x000fe200078c08ff */
[----:B------:R1:W-:Y:S01]  /*7b40*/  @P1 STS.128 [R154+0x6000], RZ ;  /* 0x006000ff9a001388 */ /* 0x0003e20000000c00 */
[----:B------:R-:W-:Y:S02]  /*7b50*/  @!P1 IADD3.X R6, R120, R0, R149, P5, P4 ;  /* 0x0000000078069210 */ /* 0x000fe40002fe8495 */
        /* <DEDUP_REMOVED lines=14> */
[-C--:B------:R-:W-:Y:S01]  /*7c40*/  @!P1 IADD3 R11, P5, R121, R4.reuse, RZ ;  /* 0x00000004790b9210 */ /* 0x080fe20007fbe0ff */
[----:B------:R1:W-:Y:S01]  /*7c50*/  @P1 STS.128 [R154+0x6800], RZ ;  /* 0x006800ff9a001388 */ /* 0x0003e20000000c00 */
[----:B------:R-:W-:-:S03]  /*7c60*/  IADD3 R10, P4, R150, R4, RZ ;  /* 0x00000004960a7210 */ /* 0x000fc60007f9e0ff */
[----:B------:R-:W-:Y:S01]  /*7c70*/  @!PT LDS RZ, [RZ] ;  /* 0x00000000fffff984 */ /* 0x000fe20000000800 */
[----:B------:R-:W-:Y:S01]  /*7c80*/  @!PT LDS RZ, [RZ] ;  /* 0x00000000fffff984 */ /* 0x000fe20000000800 */
[----:B------:R-:W-:Y:S01]  /*7c90*/  @!PT LDS RZ, [RZ] ;  /* 0x00000000fffff984 */ /* 0x000fe20000000800 */
[----:B------:R1:W-:Y:S01]  /*7ca0*/  @!P1 LDGSTS.E.BYPASS.LTC128B.128 [R154+0x6800], [R8.64+0x80] ;  /* 0x06800080089a9fae */ /* 0x0003e2000b901d48 */
[----:B--2---:R-:W-:-:S03]  /*7cb0*/  @!P2 LEA R30, P6, R4, R164, 0x1 ;  /* 0x000000a4041ea211 */ /* 0x004fc600078c08ff */
[----:B------:R1:W-:Y:S01]  /*7cc0*/  @P2 STS.128 [R154+0x5000], RZ ;  /* 0x005000ff9a002388 */ /* 0x0003e20000000c00 */
[--C-:B------:R-:W-:Y:S01]  /*7cd0*/  @!P2 LEA.HI.X R31, R4, R165, R6.reuse, 0x1, P6 ;  /* 0x000000a5041fa211 */ /* 0x100fe200030f0c06 */
[----:B------:R-:W-:Y:S01]  /*7ce0*/  @!P1 IMAD.X R4, R120, 0x1, R6, P5 ;  /* 0x0000000178049824 */ /* 0x000fe200028e0606 */
[----:B------:R-:W-:-:S03]  /*7cf0*/  @!P1 LEA R122, P5, R11, c[0x0][0x168], 0x1 ;  /* 0x00005a000b7a9a11 */ /* 0x000fc600078a08ff */
[----:B------:R-:W-:Y:S01]  /*7d00*/  @!PT LDS RZ, [RZ] ;  /* 0x00000000fffff984 */ /* 0x000fe20000000800 */
[----:B------:R-:W-:Y:S01]  /*7d10*/  @!PT LDS RZ, [RZ] ;  /* 0x00000000fffff984 */ /* 0x000fe20000000800 */
[----:B------:R-:W-:Y:S01]  /*7d20*/  @!PT LDS RZ, [RZ] ;  /* 0x00000000fffff984 */ /* 0x000fe20000000800 */
[----:B------:R1:W-:Y:S01]  /*7d30*/  @!P2 LDGSTS.E.BYPASS.LTC128B.128 [R154+0x5000], [R30.64] ;  /* 0x050000001e9aafae */ /* 0x0003e2000b901d48 */
[----:B---3--:R-:W-:Y:S01]  /*7d40*/  IMAD.X R27, R149, 0x1, R6, P4 ;  /* 0x00000001951b7824 */ /* 0x008fe200020e0606 */
[C---:B------:R-:W-:Y:S02]  /*7d50*/  @!P2 LEA R108, P4, R10.reuse, R164, 0x1 ;  /* 0x000000a40a6ca211 */ /* 0x040fe400078808ff */
[----:B------:R-:W-:Y:S01]  /*7d60*/  @!P1 LEA.HI.X R123, R11, c[0x0][0x16c], R4, 0x1, P5 ;  /* 0x00005b000b7b9a11 */ /* 0x000fe200028f0c04 */
        /* <DEDUP_REMOVED lines=21> */
.L_x_6065:
[----:B------:R-:W-:Y:S05]  /*7ec0*/  BSYNC B0 ;  /* 0x0000000000007941 */ /* 0x000fea0003800000 */
.L_x_6064:
[----:B------:R-:W0:Y:S01]  /*7ed0*/  LDGDEPBAR ;  /* 0x00000000000079af */ /* 0x000e220000000000 */
[----:B------:R-:W-:-:S04]  /*7ee0*/  LEA R164, P1, R7, R164, 0x1 ;  /* 0x000000a407a47211 */ /* 0x000fc800078208ff */
[----:B------:R-:W-:Y:S02]  /*7ef0*/  LEA.HI.X R165, R7, R165, R0, 0x1, P1 ;  /* 0x000000a507a57211 */ /* 0x000fe400008f0c00 */
.L_x_6061:
        /* <DEDUP_REMOVED lines=30> */
[----:B-1----:R-:W-:Y:S02]  /*80e0*/  FMNMX.FTZ R9, R105, R0, !PT ;  /* 0x0000000069097209 */ /* 0x002fe40007810000 */
[----:B------:R-:W-:-:S03]  /*80f0*/  FMNMX.FTZ R4, R34, R7, !PT ;  /* 0x0000000722047209 */ /* 0x000fc60007810000 */
[----:B------:R-:W1:Y:S04]  /*8100*/  SHFL.BFLY PT, R0, R9, 0x2, 0x1f ;  /* 0x0c401f0009007f89 */ /* 0x000e6800000e0000 */
[----:B------:R-:W2:Y:S01]  /*8110*/  SHFL.BFLY PT, R7, R4, 0x2, 0x1f ;  /* 0x0c401f0004077f89 */ /* 0x000ea200000e0000 */
[----:B-1----:R-:W-:-:S03]  /*8120*/  FMNMX.FTZ R0, R9, R0, !PT ;  /* 0x0000000009007209 */ /* 0x002fc60007810000 */
[----:B------:R-:W-:Y:S01]  /*8130*/  LDSM.16.MT88.4 R8, [R140+0x8000] ;  /* 0x008000008c08783b */ /* 0x000fe20000004200 */
        /* <DEDUP_REMOVED lines=12> */
[----:B------:R-:W-:Y:S01]  /*8200*/  FFMA.FTZ R30, R32, c[0x0][0x23c], -R106 ;  /* 0x00008f00201e7a23 */ /* 0x000fe2000001086a */
[----:B------:R-:W-:Y:S01]  /*8210*/  FSEL R32, R27, RZ, P2 ;  /* 0x000000ff1b207208 */ /* 0x000fe20001000000 */
[----:B------:R-:W-:-:S02]  /*8220*/  FADD.FTZ R31, R2, -R31 ;  /* 0x8000001f021f7221 */ /* 0x000fc40000010000 */
[----:B------:R-:W-:Y:S02]  /*8230*/  FFMA.FTZ R2, R13, c[0x0][0x23c], -R100 ;  /* 0x00008f000d027a23 */ /* 0x000fe40000010864 */
[----:B------:R-:W1:Y:S01]  /*8240*/  LDSM.16.MT88.4 R12, [R138+0x8000] ;  /* 0x008000008a0c783b */ /* 0x000e620000004200 */
[----:B------:R-:W-:Y:S01]  /*8250*/  FADD.FTZ R32, R3, -R32 ;  /* 0x8000002003207221 */ /* 0x000fe20000010000 */
[----:B------:R-:W-:Y:S01]  /*8260*/  MUFU.EX2 R30, R30 ;  /* 0x0000001e001e7308 */ /* 0x000fe20000000800 */
[--C-:B------:R-:W-:Y:S02]  /*8270*/  FFMA.FTZ R24, R29, c[0x0][0x23c], -R106.reuse ;  /* 0x00008f001d187a23 */ /* 0x100fe4000001086a */
[--C-:B------:R-:W-:Y:S02]  /*8280*/  FFMA.FTZ R28, R181, c[0x0][0x23c], -R106.reuse ;  /* 0x00008f00b51c7a23 */ /* 0x100fe4000001086a */
[----:B------:R-:W-:Y:S02]  /*8290*/  FFMA.FTZ R25, R25, c[0x0][0x23c], -R106 ;  /* 0x00008f0019197a23 */ /* 0x000fe4000001086a */
[--C-:B------:R-:W-:Y:S01]  /*82a0*/  FFMA.FTZ R29, R5, c[0x0][0x23c], -R100.reuse ;  /* 0x00008f00051d7a23 */ /* 0x100fe20000010864 */
[----:B------:R-:W-:Y:S01]  /*82b0*/  MUFU.EX2 R24, R24 ;  /* 0x0000001800187308 */ /* 0x000fe20000000800 */
[----:B------:R-:W-:-:S02]  /*82c0*/  FFMA.FTZ R0, R179, c[0x0][0x23c], -R100 ;  /* 0x00008f00b3007a23 */ /* 0x000fc40000010864 */
[----:B------:R-:W-:Y:S02]  /*82d0*/  FMUL.FTZ R32, R32, c[0x0][0x23c] ;  /* 0x00008f0020207a20 */ /* 0x000fe40000410000 */
[----:B------:R-:W-:Y:S02]  /*82e0*/  FMUL.FTZ R31, R31, c[0x0][0x23c] ;  /* 0x00008f001f1f7a20 */ /* 0x000fe40000410000 */
[----:B------:R-:W-:Y:S01]  /*82f0*/  FFMA.FTZ R177, R177, c[0x0][0x23c], -R100 ;  /* 0x00008f00b1b17a23 */ /* 0x000fe20000010864 */
[----:B------:R-:W2:Y:S01]  /*8300*/  MUFU.EX2 R28, R28 ;  /* 0x0000001c001c7308 */ /* 0x000ea20000000800 */
[--C-:B------:R-:W-:Y:S02]  /*8310*/  FFMA.FTZ R109, R113, c[0x0][0x23c], -R106.reuse ;  /* 0x00008f00716d7a23 */ /* 0x100fe4000001086a */
[--C-:B------:R-:W-:Y:S02]  /*8320*/  FFMA.FTZ R108, R107, c[0x0][0x23c], -R106.reuse ;  /* 0x00008f006b6c7a23 */ /* 0x100fe4000001086a */
[----:B------:R-:W-:-:S02]  /*8330*/  FFMA.FTZ R110, R111, c[0x0][0x23c], -R106 ;  /* 0x00008f006f6e7a23 */ /* 0x000fc4000001086a */
[----:B------:R-:W-:Y:S01]  /*8340*/  FFMA.FTZ R107, R175, c[0x0][0x23c], -R106 ;  /* 0x00008f00af6b7a23 */ /* 0x000fe2000001086a */
[----:B------:R-:W3:Y:S01]  /*8350*/  MUFU.EX2 R25, R25 ;  /* 0x0000001900197308 */ /* 0x000ee20000000800 */
[--C-:B------:R-:W-:Y:S02]  /*8360*/  FFMA.FTZ R114, R19, c[0x0][0x23c], -R100.reuse ;  /* 0x00008f0013727a23 */ /* 0x100fe40000010864 */
[--C-:B------:R-:W-:Y:S02]  /*8370*/  FFMA.FTZ R113, R17, c[0x0][0x23c], -R100.reuse ;  /* 0x00008f0011717a23 */ /* 0x100fe40000010864 */
[--C-:B------:R-:W-:Y:S01]  /*8380*/  FFMA.FTZ R112, R23, c[0x0][0x23c], -R100.reuse ;  /* 0x00008f0017707a23 */ /* 0x100fe20000010864 */
[----:B------:R-:W-:Y:S01]  /*8390*/  LDSM.16.MT88.4 R16, [R138+0xa800] ;  /* 0x00a800008a10783b */ /* 0x000fe20000004200 */
[--C-:B------:R-:W-:Y:S01]  /*83a0*/  FFMA.FTZ R111, R21, c[0x0][0x23c], -R100.reuse ;  /* 0x00008f00156f7a23 */ /* 0x100fe20000010864 */
[----:B------:R-:W-:Y:S01]  /*83b0*/  MUFU.EX2 R29, R29 ;  /* 0x0000001d001d7308 */ /* 0x000fe20000000800 */
[----:B--2---:R-:W-:Y:S01]  /*83c0*/  F2FP.BF16.PACK_AB R4, R28, R30 ;  /* 0x0000001e1c04723e */ /* 0x004fe200000010ff */
[----:B------:R-:W-:Y:S01]  /*83d0*/  LDSM.16.MT88.4 R20, [R140+0xa800] ;  /* 0x00a800008c14783b */ /* 0x000fe20000004200 */
[----:B------:R-:W-:-:S02]  /*83e0*/  FFMA.FTZ R125, R115, c[0x0][0x23c], -R100 ;  /* 0x00008f00737d7a23 */ /* 0x000fc40000010864 */
[--C-:B------:R-:W-:Y:S02]  /*83f0*/  FFMA.FTZ R118, R171, c[0x0][0x23c], -R106.reuse ;  /* 0x00008f00ab767a23 */ /* 0x100fe4000001086a */
[--C-:B------:R-:W-:Y:S01]  /*8400*/  FFMA.FTZ R121, R163, c[0x0][0x23c], -R106.reuse ;  /* 0x00008f00a3797a23 */ /* 0x100fe2000001086a */
[----:B------:R-:W2:Y:S01]  /*8410*/  MUFU.EX2 R0, R0 ;  /* 0x0000000000007308 */ /* 0x000ea20000000800 */
[----:B---3--:R-:W-:Y:S01]  /*8420*/  F2FP.BF16.PACK_AB R6, R24, R25 ;  /* 0x000000191806723e */ /* 0x008fe200000010ff */
[--C-:B------:R-:W-:Y:S02]  /*8430*/  FFMA.FTZ R116, R173, c[0x0][0x23c], -R106.reuse ;  /* 0x00008f00ad747a23 */ /* 0x100fe4000001086a */
[----:B------:R-:W-:Y:S02]  /*8440*/  FFMA.FTZ R123, R159, c[0x0][0x23c], -R106 ;  /* 0x00008f009f7b7a23 */ /* 0x000fe4000001086a */
[--C-:B------:R-:W-:Y:S02]  /*8450*/  FFMA.FTZ R122, R127, c[0x0][0x23c], -R100.reuse ;  /* 0x00008f007f7a7a23 */ /* 0x100fe40000010864 */
[----:B------:R-:W-:Y:S01]  /*8460*/  MUFU.EX2 R3, R177 ;  /* 0x000000b100037308 */ /* 0x000fe20000000800 */
[----:B------:R-:W-:-:S02]  /*8470*/  FFMA.FTZ R115, R117, c[0x0][0x23c], -R100 ;  /* 0x00008f0075737a23 */ /* 0x000fc40000010864 */
[----:B------:R-:W-:Y:S02]  /*8480*/  FFMA.FTZ R120, R119, c[0x0][0x23c], -R100 ;  /* 0x00008f0077787a23 */ /* 0x000fe40000010864 */
[--C-:B------:R-:W-:Y:S02]  /*8490*/  FFMA.FTZ R104, R104, c[0x0][0x23c], -R106.reuse ;  /* 0x00008f0068687a23 */ /* 0x100fe4000001086a */
[--C-:B------:R-:W-:Y:S01]  /*84a0*/  FFMA.FTZ R103, R103, c[0x0][0x23c], -R106.reuse ;  /* 0x00008f0067677a23 */ /* 0x100fe2000001086a */
        /* <DEDUP_REMOVED lines=10> */
[-C--:B---3--:R-:W-:Y:S02]  /*8550*/  FMUL.FTZ R88, R88, R32.reuse ;  /* 0x0000002058587220 */ /* 0x088fe40000410000 */
        /* <DEDUP_REMOVED lines=8> */
[----:B----4-:R-:W-:Y:S01]  /*85e0*/  F2FP.BF16.PACK_AB R7, R2, R3 ;  /* 0x000000030207723e */ /* 0x010fe200000010ff */
[-C--:B------:R-:W-:Y:S01]  /*85f0*/  FMUL.FTZ R96, R96, R32.reuse ;  /* 0x0000002060607220 */ /* 0x080fe20000410000 */
[----:B------:R-:W2:Y:S01]  /*8600*/  MUFU.EX2 R108, R108 ;  /* 0x0000006c006c7308 */ /* 0x000ea20000000800 */
[----:B------:R-:W-:Y:S02]  /*8610*/  FMUL.FTZ R97, R97, R32 ;  /* 0x0000002061617220 */ /* 0x000fe40000410000 */
[-C--:B------:R-:W-:Y:S02]  /*8620*/  FMUL.FTZ R98, R98, R31.reuse ;  /* 0x0000001f62627220 */ /* 0x080fe40000410000 */
[----:B-1----:R-:W-:Y:S01]  /*8630*/  HMMA.16816.F32.BF16 R88, R4, R12, R88 ;  /* 0x0000000c0458723c */ /* 0x002fe20000041858 */
[----:B------:R-:W-:-:S02]  /*8640*/  FMUL.FTZ R99, R99, R31 ;  /* 0x0000001f63637220 */ /* 0x000fc40000410000 */
        /* <DEDUP_REMOVED lines=23> */
[-C--:B------:R-:W-:Y:S02]  /*87c0*/  FMUL.FTZ R82, R82, R31.reuse ;  /* 0x0000001f52527220 */ /* 0x080fe40000410000 */
[----:B------:R-:W-:Y:S02]  /*87d0*/  FMUL.FTZ R83, R83, R31 ;  /* 0x0000001f53537220 */ /* 0x000fe40000410000 */
[-C--:B------:R-:W-:Y:S01]  /*87e0*/  FMUL.FTZ R76, R76, R32.reuse ;  /* 0x000000204c4c7220 */ /* 0x080fe20000410000 */
[----:B------:R-:W-:Y:S01]  /*87f0*/  MUFU.EX2 R112, R112 ;  /* 0x0000007000707308 */ /* 0x000fe20000000800 */
[----:B------:R-:W-:-:S02]  /*8800*/  FMUL.FTZ R77, R77, R32 ;  /* 0x000000204d4d7220 */ /* 0x000fc40000410000 */
[-C--:B------:R-:W-:Y:S02]  /*8810*/  FMUL.FTZ R78, R78, R31.reuse ;  /* 0x0000001f4e4e7220 */ /* 0x080fe40000410000 */
[-C--:B------:R-:W-:Y:S02]  /*8820*/  FMUL.FTZ R79, R79, R31.reuse ;  /* 0x0000001f4f4f7220 */ /* 0x080fe40000410000 */
[-C--:B------:R-:W-:Y:S01]  /*8830*/  FMUL.FTZ R44, R44, R32.reuse ;  /* 0x000000202c2c7220 */ /* 0x080fe20000410000 */
[----:B------:R-:W5:Y:S01]  /*8840*/  MUFU.EX2 R111, R111 ;  /* 0x0000006f006f7308 */ /* 0x000f620000000800 */
        /* <DEDUP_REMOVED lines=26> */
[-C--:B------:R-:W-:Y:S02]  /*89f0*/  FMUL.FTZ R61, R61, R32.reuse ;  /* 0x000000203d3d7220 */ /* 0x080fe40000410000 */
[-C--:B------:R-:W-:Y:S02]  /*8a00*/  FMUL.FTZ R62, R62, R31.reuse ;  /* 0x0000001f3e3e7220 */ /* 0x080fe40000410000 */
[----:B------:R-:W-:Y:S02]  /*8a10*/  FMUL.FTZ R63, R63, R31 ;  /* 0x0000001f3f3f7220 */ /* 0x000fe40000410000 */
[-C--:B------:R-:W-:Y:S01]  /*8a20*/  FMUL.FTZ R64, R64, R32.reuse ;  /* 0x0000002040407220 */ /* 0x080fe20000410000 */
[----:B------:R-:W2:Y:S01]  /*8a30*/  MUFU.EX2 R122, R122 ;  /* 0x0000007a007a7308 */ /* 0x000ea20000000800 */
[----:B------:R-:W-:-:S02]  /*8a40*/  FMUL.FTZ R65, R65, R32 ;  /* 0x0000002041417220 */ /* 0x000fc40000410000 */
[-C--:B------:R-:W-:Y:S02]  /*8a50*/  FMUL.FTZ R66, R66, R31.reuse ;  /* 0x0000001f42427220 */ /* 0x080fe40000410000 */
[-C--:B------:R-:W-:Y:S02]  /*8a60*/  FMUL.FTZ R67, R67, R31.reuse ;  /* 0x0000001f43437220 */ /* 0x080fe40000410000 */
[-C--:B------:R-:W-:Y:S01]  /*8a70*/  FMUL.FTZ R52, R52, R32.reuse ;  /* 0x0000002034347220 */ /* 0x080fe20000410000 */
[----:B------:R-:W2:Y:S01]  /*8a80*/  MUFU.EX2 R125, R125 ;  /* 0x0000007d007d7308 */ /* 0x000ea20000000800 */
[----:B------:R-:W-:Y:S01]  /*8a90*/  FMUL.FTZ R53, R53, R32 ;  /* 0x0000002035357220 */ /* 0x000fe20000410000 */
[----:B-1----:R-:W-:Y:S01]  /*8aa0*/  HMMA.16816.F32.BF16 R44, R4, R12, R44 ;  /* 0x0000000c042c723c */ /* 0x002fe2000004182c */
[-C--:B------:R-:W-:Y:S02]  /*8ab0*/  FMUL.FTZ R54, R54, R31.reuse ;  /* 0x0000001f36367220 */ /* 0x080fe40000410000 */
[----:B------:R-:W-:-:S02]  /*8ac0*/  FMUL.FTZ R55, R55, R31 ;  /* 0x0000001f37377220 */ /* 0x000fc40000410000 */
[-C--:B------:R-:W-:Y:S01]  /*8ad0*/  FMUL.FTZ R56, R56, R32.reuse ;  /* 0x0000002038387220 */ /* 0x080fe20000410000 */
[----:B------:R-:W-:Y:S01]  /*8ae0*/  MUFU.EX2 R115, R115 ;  /* 0x0000007300737308 */ /* 0x000fe20000000800 */
[-C--:B------:R-:W-:Y:S01]  /*8af0*/  FMUL.FTZ R57, R57, R32.reuse ;  /* 0x0000002039397220 */ /* 0x080fe20000410000 */
[C---:B------:R-:W-:Y:S01]  /*8b00*/  HMMA.16816.F32.BF16 R48, R4.reuse, R14, R48 ;  /* 0x0000000e0430723c */ /* 0x040fe20000041830 */
[----:B------:R-:W1:Y:S01]  /*8b10*/  LDSM.16.MT88.4 R12, [R136+0xa000] ;  /* 0x00a00000880c783b */ /* 0x000e620000004200 */
[-C--:B------:R-:W-:Y:S02]  /*8b20*/  FMUL.FTZ R58, R58, R31.reuse ;  /* 0x0000001f3a3a7220 */ /* 0x080fe40000410000 */
[-C--:B------:R-:W-:Y:S02]  /*8b30*/  FMUL.FTZ R59, R59, R31.reuse ;  /* 0x0000001f3b3b7220 */ /* 0x080fe40000410000 */
[----:B------:R-:W1:Y:S01]  /*8b40*/  MUFU.EX2 R120, R120 ;  /* 0x0000007800787308 */ /* 0x000e620000000800 */
[----:B------:R-:W-:Y:S01]  /*8b50*/  FFMA.FTZ R167, R167, R32, R30 ;  /* 0x00000020a7a77223 */ /* 0x000fe2000001001e */
[----:B---3--:R-:W-:Y:S01]  /*8b60*/  HMMA.16816.F32.BF16 R36, R4, R8, R36 ;  /* 0x000000080424723c */ /* 0x008fe20000041824 */
[----:B------:R-:W-:-:S02]  /*8b70*/  FFMA.FTZ R29, R166, R31, R29 ;  /* 0x0000001fa61d7223 */ /* 0x000fc4000001001d */
[----:B------:R-:W-:Y:S02]  /*8b80*/  FADD.FTZ R28, R28, R167 ;  /* 0x000000a71c1c7221 */ /* 0x000fe40000010000 */
[----:B------:R-:W-:Y:S01]  /*8b90*/  FADD.FTZ R0, R0, R29 ;  /* 0x0000001d00007221 */ /* 0x000fe20000010000 */
[----:B------:R-:W-:Y:S01]  /*8ba0*/  MUFU.EX2 R104, R104 ;  /* 0x0000006800687308 */ /* 0x000fe20000000800 */
[----:B------:R-:W-:Y:S01]  /*8bb0*/  FADD.FTZ R25, R25, R28 ;  /* 0x0000001c19197221 */ /* 0x000fe20000010000 */
[----:B------:R-:W-:Y:S01]  /*8bc0*/  HMMA.16816.F32.BF16 R40, R4, R10, R40 ;  /* 0x0000000a0428723c */ /* 0x000fe20000041828 */
[----:B------:R-:W3:Y:S01]  /*8bd0*/  LDSM.16.MT88.4 R8, [R137+0xa000] ;  /* 0x00a000008908783b */ /* 0x000ee20000004200 */
[----:B------:R-:W-:Y:S02]  /*8be0*/  FADD.FTZ R3, R3, R0 ;  /* 0x0000000003037221 */ /* 0x000fe40000010000 */
[----:B------:R-:W-:Y:S02]  /*8bf0*/  FADD.FTZ R24, R24, R25 ;  /* 0x0000001918187221 */ /* 0x000fe40000010000 */
[----:B------:R-:W1:Y:S01]  /*8c00*/  MUFU.EX2 R103, R103 ;  /* 0x0000006700677308 */ /* 0x000e620000000800 */
[----:B------:R-:W-:Y:S01]  /*8c10*/  FADD.FTZ R3, R2, R3 ;  /* 0x0000000302037221 */ /* 0x000fe20000010000 */
[----:B------:R-:W-:-:S06]  /*8c20*/  MOV R2, R26 ;  /* 0x0000001a00027202 */ /* 0x000fcc0000000f00 */
        /* <DEDUP_REMOVED lines=24> */
[----:B------:R-:W-:-:S04]  /*8db0*/  FADD.FTZ R111, R111, R112 ;  /* 0x000000706f6f7221 */ /* 0x000fc80000010000 */
[----:B------:R-:W-:Y:S01]  /*8dc0*/  FADD.FTZ R0, R122, R111 ;  /* 0x0000006f7a007221 */ /* 0x000fe20000010000 */
[----:B-1----:R-:W-:Y:S03]  /*8dd0*/  HMMA.16816.F32.BF16 R96, R4, R12, R96 ;  /* 0x0000000c0460723c */ /* 0x002fe60000041860 */
[----:B------:R-:W-:-:S05]  /*8de0*/  FADD.FTZ R0, R125, R0 ;  /* 0x000000007d007221 */ /* 0x000fca0000010000 */
        /* <DEDUP_REMOVED lines=27> */
[----:B------:R-:W-:Y:S01]  /*8fa0*/  F2FP.BF16.PACK_AB R7, R120, R115 ;  /* 0x000000737807723e */ /* 0x000fe200000010ff */
[----:B------:R-:W-:Y:S01]  /*8fb0*/  FADD.FTZ R115, R115, R0 ;  /* 0x0000000073737221 */ /* 0x000fe20000010000 */
[----:B------:R-:W-:Y:S01]  /*8fc0*/  MOV R3, R27 ;  /* 0x0000001b00037202 */ /* 0x000fe20000000f00 */
[----:B------:R-:W-:Y:S02]  /*8fd0*/  FADD.FTZ R116, R116, R121 ;  /* 0x0000007974747221 */ /* 0x000fe40000010000 */
[----:B------:R-:W-:Y:S02]  /*8fe0*/  FADD.FTZ R120, R120, R115 ;  /* 0x0000007378787221 */ /* 0x000fe40000010000 */
[----:B------:R-:W-:Y:S01]  /*8ff0*/  HMMA.16816.F32.BF16 R60, R4, R16, R60 ;  /* 0x00000010043c723c */ /* 0x000fe2000004183c */
[----:B------:R-:W-:-:S07]  /*9000*/  FADD.FTZ R123, R123, R116 ;  /* 0x000000747b7b7221 */ /* 0x000fce0000010000 */
        /* <DEDUP_REMOVED lines=48> */
[C---:B------:R-:W-:Y:S08]  /*9310*/  HMMA.16816.F32.BF16 R84, R4.reuse, R22, R84 ;  /* 0x000000160454723c */ /* 0x040ff00000041854 */
[C---:B---3--:R-:W-:Y:S08]  /*9320*/  HMMA.16816.F32.BF16 R44, R4.reuse, R16, R44 ;  /* 0x00000010042c723c */ /* 0x048ff0000004182c */
[C---:B------:R-:W-:Y:S08]  /*9330*/  HMMA.16816.F32.BF16 R48, R4.reuse, R18, R48 ;  /* 0x000000120430723c */ /* 0x040ff00000041830 */
[C---:B-1----:R-:W-:Y:S08]  /*9340*/  HMMA.16816.F32.BF16 R52, R4.reuse, R12, R52 ;  /* 0x0000000c0434723c */ /* 0x042ff00000041834 */
[C---:B------:R-:W-:Y:S08]  /*9350*/  HMMA.16816.F32.BF16 R56, R4.reuse, R14, R56 ;  /* 0x0000000e0438723c */ /* 0x040ff00000041838 */
[C---:B--2---:R-:W-:Y:S08]  /*9360*/  HMMA.16816.F32.BF16 R60, R4.reuse, R8, R60 ;  /* 0x00000008043c723c */ /* 0x044ff0000004183c */
[----:B------:R-:W-:Y:S11]  /*9370*/  HMMA.16816.F32.BF16 R64, R4, R10, R64 ;  /* 0x0000000a0440723c */ /* 0x000ff60000041840 */
[----:B------:R-:W-:Y:S08]  /*9380*/  @!UPT UIADD3 URZ, URZ, URZ, URZ ;  /* 0x0000003f3f3ff290 */ /* 0x000ff0000fffe03f */
.L_x_6058:
[----:B------:R-:W-:Y:S05]  /*9390*/  @!P3 BRA `(.L_x_6066) ;  /* 0x00002ff00000b947 */ /* 0x000fea0003800000 */
[----:B------:R-:W-:Y:S01]  /*93a0*/  ULDC UR7, c[0x0][0x1a0] ;  /* 0x0000680000077ab9 */ /* 0x000fe20000000800 */
[----:B------:R-:W-:Y:S01]  /*93b0*/  IMAD.MOV.U32 R103, RZ, RZ, R2 ;  /* 0x000000ffff677224 */ /* 0x000fe200078e0002 */
[----:B------:R-:W-:Y:S01]  /*93c0*/  ULEA UR7, -UR7, URZ, 0x6 ;  /* 0x0000003f07077291 */ /* 0x000fe2000f8e313f */
[----:B------:R-:W-:Y:S01]  /*93d0*/  IMAD.MOV.U32 R0, RZ, RZ, R3 ;  /* 0x000000ffff007224 */ /* 0x000fe200078e0003 */
[----:B------:R-:W-:-:S02]  /*93e0*/  ULDC UR5, c[0x0][0x198] ;  /* 0x0000660000057ab9 */ /* 0x000fc40000000800 */
[----:B------:R-:W-:Y:S02]  /*93f0*/  USHF.R.S32.HI UR6, URZ, 0x1f, UR7 ;  /* 0x0000001f3f067899 */ /* 0x000fe40008011407 */
[----:B------:R-:W-:Y:S01]  /*9400*/  ULEA UR5, -UR5, URZ, 0x6 ;  /* 0x0000003f05057291 */ /* 0x000fe2000f8e313f */
[----:B------:R-:W-:-:S03]  /*9410*/  MOV R163, UR7 ;  /* 0x0000000700a37c02 */ /* 0x000fc60008000f00 */
[----:B------:R-:W-:Y:S01]  /*9420*/  MOV R159, UR6 ;  /* 0x00000006009f7c02 */ /* 0x000fe20008000f00 */
[----:B------:R-:W-:Y:S02]  /*9430*/  USHF.R.S32.HI UR4, URZ, 0x1f, UR5 ;  /* 0x0000001f3f047899 */ /* 0x000fe40008011405 */
.L_x_6070:
        /* <DEDUP_REMOVED lines=60> */
[----:B------:R-:W-:Y:S01]  /*9800*/  IMAD.WIDE.U32 R6, R5, c[0x0][0x188], R6 ;  /* 0x0000620005067a25 */ /* 0x000fe200078e0006 */
[----:B------:R-:W-:Y:S05]  /*9810*/  SHF.R.S32.HI R3, RZ, 0x1f, R5 ;  /* 0x0000001fff037819 */ /* 0x000fea0000011405 */
[----:B------:R-:W-:Y:S02]  /*9820*/  IMAD R2, R3, c[0x0][0x188], RZ ;  /* 0x0000620003027a24 */ /* 0x000fe400078e02ff */
[----:B------:R-:W-:Y:S02]  /*9830*/  IMAD.MOV.U32 R3, RZ, RZ, R6 ;  /* 0x000000ffff037224 */ /* 0x000fe400078e0006 */
[----:B------:R-:W-:Y:S04]  /*9840*/  IMAD R2, R5, c[0x0][0x18c], R2 ;  /* 0x0000630005027a24 */ /* 0x000fe800078e0202 */
[----:B------:R-:W-:Y:S02]  /*9850*/  IMAD.IADD R100, R7, 0x1, R2 ;  /* 0x0000000107647824 */ /* 0x000fe400078e0202 */
.L_x_6067:
[----:B------:R-:W-:Y:S02]  /*9860*/  ISETP.GE.AND P4, PT, R157, c[0x0][0x220], PT ;  /* 0x000088009d007a0c */ /* 0x000fe40003f86270 */
[C---:B------:R-:W-:Y:S02]  /*9870*/  LEA R2, P2, R3.reuse, R168, 0x1 ;  /* 0x000000a803027211 */ /* 0x040fe400078408ff */
[----:B------:R-:W-:Y:S02]  /*9880*/  ISETP.GE.AND P3, PT, R156, c[0x0][0x220], PT ;  /* 0x000088009c007a0c */ /* 0x000fe40003f66270 */
[C---:B------:R-:W-:Y:S02]  /*9890*/  IADD3 R101, P1, R152.reuse, R3, RZ ;  /* 0x0000000398657210 */ /* 0x040fe40007f3e0ff */
[----:B------:R-:W-:Y:S02]  /*98a0*/  LEA.HI.X R3, R3, R169, R100, 0x1, P2 ;  /* 0x000000a903037211 */ /* 0x000fe400010f0c64 */
[----:B------:R-:W-:Y:S02]  /*98b0*/  IADD3.X R102, R151, R100, RZ, P1, !PT ;  /* 0x0000006497667210 */ /* 0x000fe40000ffe4ff */
[C---:B------:R-:W-:Y:S01]  /*98c0*/  IADD3 R171, P2, R152.reuse, R101, RZ ;  /* 0x0000006598ab7210 */ /* 0x040fe20007f5e0ff */
[----:B------:R-:W-:Y:S01]  /*98d0*/  @P4 STS.128 [R154+0x8000], RZ ;  /* 0x008000ff9a004388 */ /* 0x000fe20000000c00 */
[-C--:B------:R-:W-:Y:S02]  /*98e0*/  @!P4 LEA R178, P5, R101, R168.reuse, 0x1 ;  /* 0x000000a865b2c211 */ /* 0x080fe400078a08ff */
[-C--:B------:R-:W-:Y:S02]  /*98f0*/  @!P4 LEA R176, P6, R171, R168.reuse, 0x1 ;  /* 0x000000a8abb0c211 */ /* 0x080fe400078c08ff */
[CCC-:B------:R-:W-:Y:S02]  /*9900*/  @!P4 LEA.HI.X R179, R101.reuse, R169.reuse, R102.reuse, 0x1, P5 ;  /* 0x000000a965b3c211 */ /* 0x1c0fe400028f0c66 */
[----:B------:R-:W-:Y:S01]  /*9910*/  @!PT LDS RZ, [RZ] ;  /* 0x00000000fffff984 */ /* 0x000fe20000000800 */
[----:B------:R-:W-:Y:S01]  /*9920*/  @!PT LDS RZ, [RZ] ;  /* 0x00000000fffff984 */ /* 0x000fe20000000800 */
[----:B------:R-:W-:Y:S01]  /*9930*/  @!PT LDS RZ, [RZ] ;  /* 0x00000000fffff984 */ /* 0x000fe20000000800 */
[----:B------:R1:W-:Y:S01]  /*9940*/  @!P4 LDGSTS.E.BYPASS.LTC128B.128 [R154+0x8000], [R2.64] ;  /* 0x08000000029acfae */ /* 0x0003e2000b901d48 */
[C---:B------:R-:W-:Y:S04]  /*9950*/  @!P3 LEA R172, P1, R101.reuse, R168, 0x1 ;  /* 0x000000a865acb211 */ /* 0x040fe800078208ff */
[-C--:B------:R-:W-:Y:S02]  /*9960*/  @!P3 LEA.HI.X R173, R101, R169.reuse, R102, 0x1, P1 ;  /* 0x000000a965adb211 */ /* 0x080fe400008f0c66 */
[----:B------:R-:W-:Y:S01]  /*9970*/  @P3 STS.128 [R154+0xa000], RZ ;  /* 0x00a000ff9a003388 */ /* 0x000fe20000000c00 */
[----:B------:R-:W-:Y:S02]  /*9980*/  IADD3.X R102, R151, R102, RZ, P2, !PT ;  /* 0x0000006697667210 */ /* 0x000fe400017fe4ff */
[CC--:B------:R-:W-:Y:S02]  /*9990*/  @!P3 LEA R170, P2, R171.reuse, R168.reuse, 0x1 ;  /* 0x000000a8abaab211 */ /* 0x0c0fe400078408ff */
[C-C-:B------:R-:W-:Y:S02]  /*99a0*/  @!P4 LEA.HI.X R177, R171.reuse, R169, R102.reuse, 0x1, P6 ;  /* 0x000000a9abb1c211 */ /* 0x140fe400030f0c66 */
[----:B------:R-:W-:Y:S01]  /*99b0*/  @!PT LDS RZ, [RZ] ;  /* 0x00000000fffff984 */ /* 0x000fe20000000800 */
[----:B------:R-:W-:Y:S01]  /*99c0*/  @!PT LDS RZ, [RZ] ;  /* 0x00000000fffff984 */ /* 0x000fe20000000800 */
[----:B------:R-:W-:Y:S01]  /*99d0*/  @!PT LDS RZ, [RZ] ;  /* 0x00000000fffff984 */ /* 0x000fe20000000800 */
[----:B------:R1:W-:Y:S01]  /*99e0*/  @!P3 LDGSTS.E.BYPASS.LTC128B.128 [R154+0xa000], [R2.64+0x80] ;  /* 0x0a000080029abfae */ /* 0x0003e2000b901d48 */
[----:B------:R-:W-:Y:S02]  /*99f0*/  IADD3 R101, P1, R152, R171, RZ ;  /* 0x000000ab98657210 */ /* 0x000fe40007f3e0ff */
[-C--:B------:R-:W-:Y:S02]  /*9a00*/  @!P3 LEA.HI.X R171, R171, R169.reuse, R102, 0x1, P2 ;  /* 0x000000a9ababb211 */ /* 0x080fe400010f0c66 */
[----:B------:R-:W-:Y:S02]  /*9a10*/  @!P4 LEA R174, P5, R101, R168, 0x1 ;  /* 0x000000a865aec211 */ /* 0x000fe400078a08ff */
        /* <DEDUP_REMOVED lines=9> */
[----:B------:R-:W-:Y:S04]  /*9ab0*/  ISETP.GT.AND P1, PT, R155, R148, PT ;  /* 0x000000949b00720c */ /* 0x000fe80003f24270 */
        /* <DEDUP_REMOVED lines=34> */
[C---:B--2---:R-:W-:Y:S08]  /*9ce0*/  HMMA.16816.F32.BF16 R4, R104.reuse, R108, RZ ;  /* 0x0000006c6804723c */ /* 0x044ff000000418ff */
[C---:B------:R-:W-:Y:S01]  /*9cf0*/  HMMA.16816.F32.BF16 R8, R104.reuse, R110, RZ ;  /* 0x0000006e6808723c */ /* 0x040fe200000418ff */
[----:B------:R-:W-:Y:S07]  /*9d00*/  LDSM.16.M88.4 R108, [R144] ;  /* 0x00000000906c783b */ /* 0x000fee0000000200 */
[C---:B---3--:R-:W-:Y:S08]  /*9d10*/  HMMA.16816.F32.BF16 R12, R104.reuse, R112, RZ ;  /* 0x00000070680c723c */ /* 0x048ff000000418ff */
[C---:B------:R-:W-:Y:S01]  /*9d20*/  HMMA.16816.F32.BF16 R16, R104.reuse, R114, RZ ;  /* 0x000000726810723c */ /* 0x040fe200000418ff */
[----:B------:R-:W2:Y:S07]  /*9d30*/  LDSM.16.M88.4 R112, [R143] ;  /* 0x000000008f70783b */ /* 0x000eae0000000200 */
[C---:B-1----:R-:W-:Y:S08]  /*9d40*/  HMMA.16816.F32.BF16 R20, R104.reuse, R116, RZ ;  /* 0x000000746814723c */ /* 0x042ff000000418ff */
[C---:B------:R-:W-:Y:S01]  /*9d50*/  HMMA.16816.F32.BF16 R24, R104.reuse, R118, RZ ;  /* 0x000000766818723c */ /* 0x040fe200000418ff */
[----:B------:R-:W1:Y:S07]  /*9d60*/  LDSM.16.M88.4 R116, [R135] ;  /* 0x000000008774783b */ /* 0x000e6e0000000200 */
[C---:B------:R-:W-:Y:S08]  /*9d70*/  HMMA.16816.F32.BF16 R28, R104.reuse, R120, RZ ;  /* 0x00000078681c723c */ /* 0x040ff000000418ff */
[----:B------:R-:W-:Y:S01]  /*9d80*/  HMMA.16816.F32.BF16 R32, R104, R122, RZ ;  /* 0x0000007a6820723c */ /* 0x000fe200000418ff */
[----:B------:R-:W3:Y:S07]  /*9d90*/  LDSM.16.M88.4 R104, [R133] ;  /* 0x000000008568783b */ /* 0x000eee0000000200 */
[----:B------:R-:W-:Y:S01]  /*9da0*/  LDSM.16.M88.4 R120, [R139+0x4800] ;  /* 0x004800008b78783b */ /* 0x000fe20000000200 */
[C---:B--2---:R-:W-:Y:S08]  /*9db0*/  HMMA.16816.F32.BF16 R4, R108.reuse, R112, R4 ;  /* 0x000000706c04723c */ /* 0x044ff00000041804 */
[C---:B------:R-:W-:Y:S01]  /*9dc0*/  HMMA.16816.F32.BF16 R8, R108.reuse, R114, R8 ;  /* 0x000000726c08723c */ /* 0x040fe20000041808 */
[----:B------:R-:W-:Y:S07]  /*9dd0*/  LDSM.16.M88.4 R112, [R142] ;  /* 0x000000008e70783b */ /* 0x000fee0000000200 */
[C---:B-1----:R-:W-:Y:S08]  /*9de0*/  HMMA.16816.F32.BF16 R12, R108.reuse, R116, R12 ;  /* 0x000000746c0c723c */ /* 0x042ff0000004180c */
        /* <DEDUP_REMOVED lines=119> */
[----:B-----5:R-:W-:Y:S02]  /*a560*/  FMUL.FTZ R171, R32, c[0x0][0x2ec] ;  /* 0x0000bb0020ab7a20 */ /* 0x020fe40000410000 */
        /* <DEDUP_REMOVED lines=71> */
[C---:B------:R-:W-:Y:S01]  /*a9e0*/  LEA R12, P1, R3.reuse, R160, 0x2 ;  /* 0x000000a0030c7211 */ /* 0x040fe200078210ff */
[----:B------:R-:W-:Y:S01]  /*a9f0*/  IMAD.IADD R2, R3, 0x1, -R7 ;  /* 0x0000000103027824 */ /* 0x000fe200078e0a07 */
[-C--:B------:R-:W-:Y:S02]  /*aa00*/  LEA.HI.X.SX32 R15, R7, R161.reuse, 0x2, P2 ;  /* 0x000000a1070f7211 */ /* 0x080fe400010f16ff */
[----:B------:R-:W-:Y:S01]  /*aa10*/  LEA.HI.X.SX32 R13, R3, R161, 0x2, P1 ;  /* 0x000000a1030d7211 */ /* 0x000fe200008f16ff */
[----:B------:R-:W-:Y:S02]  /*aa20*/  IMAD.MOV.U32 R3, RZ, RZ, 0x40 ;  /* 0x00000040ff037424 */ /* 0x000fe400078e00ff */
[----:B------:R-:W2:Y:S02]  /*aa30*/  LDG.E R4, [R14.64] ;  /* 0x000000080e047981 */ /* 0x000ea4000c1e1900 */
[----:B------:R-:W-:Y:S02]  /*aa40*/  IMAD R3, R2, c[0x0][0x2d0], -R3 ;  /* 0x0000b40002037a24 */ /* 0x000fe400078e0a03 */
[----:B------:R-:W2:Y:S02]  /*aa50*/  LDG.E R5, [R12.64] ;  /* 0x000000080c057981 */ /* 0x000ea4000c1e1900 */
[C---:B------:R-:W-:Y:S01]  /*aa60*/  IMAD.WIDE.U32 R6, R3.reuse, c[0x0][0x198], RZ ;  /* 0x0000660003067a25 */ /* 0x040fe200078e00ff */
[----:B------:R-:W-:Y:S05]  /*aa70*/  SHF.R.S32.HI R2, RZ, 0x1f, R3 ;  /* 0x0000001fff027819 */ /* 0x000fea0000011403 */
[----:B------:R-:W-:Y:S04]  /*aa80*/  IMAD R2, R2, c[0x0][0x198], RZ ;  /* 0x0000660002027a24 */ /* 0x000fe800078e02ff */
[----:B------:R-:W-:Y:S05]  /*aa90*/  IMAD R2, R3, c[0x0][0x19c], R2 ;  /* 0x0000670003027a24 */ /* 0x000fea00078e0202 */
[----:B------:R-:W-:Y:S01]  /*aaa0*/  IADD3 R7, R7, R2, RZ ;  /* 0x0000000207077210 */ /* 0x000fe20007ffe0ff */
[----:B--2---:R-:W-:Y:S04]  /*aab0*/  IMAD.IADD R5, R4, 0x1, -R5 ;  /* 0x0000000104057824 */ /* 0x004fe800078e0a05 */
[----:B------:R-:W-:Y:S01]  /*aac0*/  IMAD.WIDE.U32 R6, R5, c[0x0][0x180], R6 ;  /* 0x0000600005067a25 */ /* 0x000fe200078e0006 */
[----:B------:R-:W-:Y:S05]  /*aad0*/  SHF.R.S32.HI R3, RZ, 0x1f, R5 ;  /* 0x0000001fff037819 */ /* 0x000fea0000011405 */
[----:B------:R-:W-:Y:S04]  /*aae0*/  IMAD R2, R3, c[0x0][0x180], RZ ;  /* 0x0000600003027a24 */ /* 0x000fe800078e02ff */
[----:B------:R-:W-:Y:S02]  /*aaf0*/  IMAD R2, R5, c[0x0][0x184], R2 ;  /* 0x0000610005027a24 */ /* 0x000fe400078e0202 */
[----:B------:R-:W-:Y:S02]  /*ab00*/  IMAD.MOV.U32 R5, RZ, RZ, R6 ;  /* 0x000000ffff057224 */ /* 0x000fe400078e0006 */
[----:B------:R-:W-:Y:S02]  /*ab10*/  IMAD.IADD R4, R7, 0x1, R2 ;  /* 0x0000000107047824 */ /* 0x000fe400078e0202 */
.L_x_6069:
[----:B------:R2:W-:Y:S01]  /*ab20*/  @P4 STS.128 [R154+0x4000], RZ ;  /* 0x004000ff9a004388 */ /* 0x0005e20000000c00 */
[CC--:B------:R-:W-:Y:S02]  /*ab30*/  LEA R16, P2, R5.reuse, R164.reuse, 0x1 ;  /* 0x000000a405107211 */ /* 0x0c0fe400078408ff */
[C---:B------:R-:W-:Y:S02]  /*ab40*/  IADD3 R3, P1, R150.reuse, R5, RZ ;  /* 0x0000000596037210 */ /* 0x040fe40007f3e0ff */
        /* <DEDUP_REMOVED lines=60> */
.L_x_6068:
        /* <DEDUP_REMOVED lines=56> */
[----:B------:R-:W-:Y:S01]  /*b290*/  ISETP.GT.AND P1, PT, R155, R148, PT ;  /* 0x000000949b00720c */ /* 0x000fe20003f24270 */
        /* <DEDUP_REMOVED lines=25> */
[----:B--2---:R-:W-:Y:S02]  /*b430*/  FMUL.FTZ R4, R100, R96 ;  /* 0x0000006064047220 */ /* 0x004fe40000410000 */
        /* <DEDUP_REMOVED lines=14> */
[----:B------:R-:W-:Y:S02]  /*b520*/  FMUL.FTZ R35, R0, R71 ;  /* 0x0000004700237220 */ /* 0x000fe40000410000 */
[----:B------:R-:W-:Y:S02]  /*b530*/  FMUL.FTZ R37, R100, R37 ;  /* 0x0000002564257220 */ /* 0x000fe40000410000 */
[C---:B------:R-:W-:Y:S01]  /*b540*/  FMUL.FTZ R38, R0.reuse, R38 ;  /* 0x0000002600267220 */ /* 0x040fe20000410000 */
[----:B------:R-:W1:Y:S01]  /*b550*/  MUFU.EX2 R108, R108 ;  /* 0x0000006c006c7308 */ /* 0x000e620000000800 */
[----:B------:R-:W-:Y:S01]  /*b560*/  FMUL.FTZ R39, R0, R39 ;  /* 0x0000002700277220 */ /* 0x000fe20000410000 */
[----:B------:R-:W-:Y:S01]  /*b570*/  LDSM.16.MT88.4 R68, [R137+0xa000] ;  /* 0x00a000008944783b */ /* 0x000fe20000004200 */
[----:B------:R-:W-:Y:S01]  /*b580*/  FMUL.FTZ R40, R100, R40 ;  /* 0x0000002864287220 */ /* 0x000fe20000410000 */
[----:B--2---:R-:W-:Y:S01]  /*b590*/  F2FP.BF16.PACK_AB R97, R106, R107 ;  /* 0x0000006b6a61723e */ /* 0x004fe200000010ff */
[----:B------:R-:W-:Y:S02]  /*b5a0*/  FMUL.FTZ R41, R100, R41 ;  /* 0x0000002964297220 */ /* 0x000fe40000410000 */
[C---:B------:R-:W-:Y:S02]  /*b5b0*/  FMUL.FTZ R42, R0.reuse, R42 ;  /* 0x0000002a002a7220 */ /* 0x040fe40000410000 */
[----:B------:R-:W-:Y:S01]  /*b5c0*/  FMUL.FTZ R43, R0, R43 ;  /* 0x0000002b002b7220 */ /* 0x000fe20000410000 */
[----:B------:R-:W-:Y:S01]  /*b5d0*/  MUFU.EX2 R105, R105 ;  /* 0x0000006900697308 */ /* 0x000fe20000000800 */
[----:B------:R-:W-:Y:S01]  /*b5e0*/  LDSM.16.MT88.4 R84, [R138+0x9800] ;  /* 0x009800008a54783b */ /* 0x000fe20000004200 */
[C---:B------:R-:W-:Y:S02]  /*b5f0*/  FMUL.FTZ R44, R100.reuse, R44 ;  /* 0x0000002c642c7220 */ /* 0x040fe40000410000 */
[----:B------:R-:W-:Y:S02]  /*b600*/  FMUL.FTZ R45, R100, R45 ;  /* 0x0000002d642d7220 */ /* 0x000fe40000410000 */
[C---:B------:R-:W-:Y:S02]  /*b610*/  FMUL.FTZ R46, R0.reuse, R46 ;  /* 0x0000002e002e7220 */ /* 0x040fe40000410000 */
[----:B------:R-:W-:Y:S02]  /*b620*/  FMUL.FTZ R47, R0, R47 ;  /* 0x0000002f002f7220 */ /* 0x000fe40000410000 */
[----:B------:R-:W2:Y:S01]  /*b630*/  MUFU.EX2 R104, R104 ;  /* 0x0000006800687308 */ /* 0x000ea20000000800 */
[C---:B------:R-:W-:Y:S02]  /*b640*/  FMUL.FTZ R48, R100.reuse, R48 ;  /* 0x0000003064307220 */ /* 0x040fe40000410000 */
[----:B------:R-:W-:Y:S01]  /*b650*/  FMUL.FTZ R49, R100, R49 ;  /* 0x0000003164317220 */ /* 0x000fe20000410000 */
[----:B-1----:R-:W-:Y:S01]  /*b660*/  F2FP.BF16.PACK_AB R98, R108, R109 ;  /* 0x0000006d6c62723e */ /* 0x002fe200000010ff */
        /* <DEDUP_REMOVED lines=12> */
[----:B--2---:R-:W-:Y:S01]  /*b730*/  F2FP.BF16.PACK_AB R99, R104, R105 ;  /* 0x000000696863723e */ /* 0x004fe200000010ff */
[C---:B------:R-:W-:Y:S02]  /*b740*/  FMUL.FTZ R52, R100.reuse, R52 ;  /* 0x0000003464347220 */ /* 0x040fe40000410000 */
[----:B------:R-:W-:Y:S02]  /*b750*/  FMUL.FTZ R53, R100, R53 ;  /* 0x0000003564357220 */ /* 0x000fe40000410000 */
[C---:B------:R-:W-:Y:S01]  /*b760*/  FMUL.FTZ R54, R0.reuse, R54 ;  /* 0x0000003600367220 */ /* 0x040fe20000410000 */
[----:B------:R-:W-:Y:S01]  /*b770*/  MUFU.EX2 R123, R123 ;  /* 0x0000007b007b7308 */ /* 0x000fe20000000800 */
[C---:B------:R-:W-:Y:S05]  /*b780*/  HMMA.16816.F32.BF16 R4, R96.reuse, R12, R4 ;  /* 0x0000000c6004723c */ /* 0x040fea0000041804 */
[----:B------:R-:W-:Y:S02]  /*b790*/  FMUL.FTZ R55, R0, R55 ;  /* 0x0000003700377220 */ /* 0x000fe40000410000 */
[C---:B------:R-:W-:Y:S01]  /*b7a0*/  FMUL.FTZ R12, R100.reuse, R88 ;  /* 0x00000058640c7220 */ /* 0x040fe20000410000 */
[C---:B------:R-:W-:Y:S01]  /*b7b0*/  HMMA.16816.F32.BF16 R8, R96.reuse, R14, R8 ;  /* 0x0000000e6008723c */ /* 0x040fe20000041808 */
[----:B------:R-:W-:Y:S03]  /*b7c0*/  MUFU.EX2 R124, R124 ;  /* 0x0000007c007c7308 */ /* 0x000fe60000000800 */
[C---:B------:R-:W-:Y:S02]  /*b7d0*/  FMUL.FTZ R13, R100.reuse, R89 ;  /* 0x00000059640d7220 */ /* 0x040fe40000410000 */
[----:B------:R-:W-:Y:S02]  /*b7e0*/  FMUL.FTZ R56, R100, R56 ;  /* 0x0000003864387220 */ /* 0x000fe40000410000 */
[C---:B------:R-:W-:Y:S03]  /*b7f0*/  FMUL.FTZ R14, R0.reuse, R90 ;  /* 0x0000005a000e7220 */ /* 0x040fe60000410000 */
[----:B------:R-:W-:Y:S01]  /*b800*/  MUFU.EX2 R125, R125 ;  /* 0x0000007d007d7308 */ /* 0x000fe20000000800 */
[----:B------:R-:W-:Y:S02]  /*b810*/  FMUL.FTZ R15, R0, R91 ;  /* 0x0000005b000f7220 */ /* 0x000fe40000410000 */
        /* <DEDUP_REMOVED lines=15> */
[----:B------:R-:W-:Y:S02]  /*b910*/  FFMA.FTZ R176, R176, c[0x0][0x23c], -R111 ;  /* 0x00008f00b0b07a23 */ /* 0x000fe4000001086f */
[C---:B------:R-:W-:Y:S02]  /*b920*/  FFMA.FTZ R167, R100.reuse, R167, R103 ;  /* 0x000000a764a77223 */ /* 0x040fe40000010067 */
        /* <DEDUP_REMOVED lines=43> */
[----:B------:R-:W-:Y:S06]  /*bbe0*/  MUFU.EX2 R119, R119 ;  /* 0x0000007700777308 */ /* 0x000fec0000000800 */
[----:B-1----:R-:W-:Y:S01]  /*bbf0*/  F2FP.BF16.PACK_AB R68, R113, R112 ;  /* 0x000000707144723e */ /* 0x002fe200000010ff */
[C---:B------:R-:W-:Y:S03]  /*bc00*/  HMMA.16816.F32.BF16 R56, R96.reuse, R70, R56 ;  /* 0x000000466038723c */ /* 0x040fe60000041838 */
[----:B------:R-:W1:Y:S01]  /*bc10*/  MUFU.EX2 R120, R120 ;  /* 0x0000007800787308 */ /* 0x000e620000000800 */
[----:B--2---:R-:W-:Y:S03]  /*bc20*/  F2FP.BF16.PACK_AB R69, R115, R114 ;  /* 0x000000727345723e */ /* 0x004fe600000010ff */
[----:B---3--:R-:W-:Y:S01]  /*bc30*/  F2FP.BF16.PACK_AB R70, R117, R118 ;  /* 0x000000767546723e */ /* 0x008fe200000010ff */
[C---:B------:R-:W-:Y:S05]  /*bc40*/  HMMA.16816.F32.BF16 R60, R96.reuse, R76, R60 ;  /* 0x0000004c603c723c */ /* 0x040fea000004183c */
[----:B------:R-:W-:Y:S03]  /*bc50*/  MUFU.EX2 R173, R173 ;  /* 0x000000ad00ad7308 */ /* 0x000fe60000000800 */
[----:B------:R-:W-:Y:S01]  /*bc60*/  HMMA.16816.F32.BF16 R64, R96, R78, R64 ;  /* 0x0000004e6040723c */ /* 0x000fe20000041840 */
[----:B------:R-:W2:Y:S06]  /*bc70*/  LDSM.16.MT88.4 R76, [R137+0x8800] ;  /* 0x00880000894c783b */ /* 0x000eac0000004200 */
[----:B------:R-:W3:Y:S01]  /*bc80*/  MUFU.EX2 R178, R178 ;  /* 0x000000b200b27308 */ /* 0x000ee20000000800 */
[----:B-1----:R-:W-:Y:S09]  /*bc90*/  F2FP.BF16.PACK_AB R71, R120, R119 ;  /* 0x000000777847723e */ /* 0x002ff200000010ff */
        /* <DEDUP_REMOVED lines=34> */
[----:B------:R-:W-:Y:S02]  /*bec0*/  F2FP.BF16.PACK_AB R68, R122, R121 ;  /* 0x000000797a44723e */ /* 0x000fe400000010ff */
[----:B------:R-:W-:Y:S03]  /*bed0*/  F2FP.BF16.PACK_AB R69, R124, R123 ;  /* 0x0000007b7c45723e */ /* 0x000fe600000010ff */
[----:B------:R-:W-:Y:S02]  /*bee0*/  F2FP.BF16.PACK_AB R70, R126, R125 ;  /* 0x0000007d7e46723e */ /* 0x000fe400000010ff */
[----:B------:R-:W-:Y:S07]  /*bef0*/  F2FP.BF16.PACK_AB R71, R176, R127 ;  /* 0x0000007fb047723e */ /* 0x000fee00000010ff */
        /* <DEDUP_REMOVED lines=20> */
[C---:B--2---:R-:W-:Y:S08]  /*c040*/  HMMA.16816.F32.BF16 R60, R68.reuse, R72, R60 ;  /* 0x00000048443c723c */ /* 0x044ff0000004183c */
[----:B------:R-:W-:Y:S01]  /*c050*/  HMMA.16816.F32.BF16 R64, R68, R74, R64 ;  /* 0x0000004a4440723c */ /* 0x000fe20000041840 */
[----:B------:R-:W2:Y:S07]  /*c060*/  LDSM.16.MT88.4 R68, [R136+0x9800] ;  /* 0x009800008844783b */ /* 0x000eae0000004200 */
[C---:B------:R-:W-:Y:S01]  /*c070*/  HMMA.16816.F32.BF16 R96, R100.reuse, R92, R4 ;  /* 0x0000005c6460723c */ /* 0x040fe20000041804 */
[----:B------:R-:W3:Y:S07]  /*c080*/  LDSM.16.MT88.4 R4, [R140+0xb800] ;  /* 0x00b800008c04783b */ /* 0x000eee0000004200 */
[C---:B------:R-:W-:Y:S01]  /*c090*/  HMMA.16816.F32.BF16 R92, R100.reuse, R94, R8 ;  /* 0x0000005e645c723c */ /* 0x040fe20000041808 */
[----:B------:R-:W4:Y:S07]  /*c0a0*/  LDSM.16.MT88.4 R8, [R138+0xb800] ;  /* 0x00b800008a08783b */ /* 0x000f2e0000004200 */
[C---:B------:R-:W-:Y:S01]  /*c0b0*/  HMMA.16816.F32.BF16 R88, R100.reuse, R84, R12 ;  /* 0x000000546458723c */ /* 0x040fe2000004180c */
[----:B------:R-:W5:Y:S07]  /*c0c0*/  LDSM.16.MT88.4 R12, [R137+0xb800] ;  /* 0x00b80000890c783b */ /* 0x000f6e0000004200 */
[C---:B------:R-:W-:Y:S07]  /*c0d0*/  HMMA.16816.F32.BF16 R84, R100.reuse, R86, R16 ;  /* 0x000000566454723c */ /* 0x040fee0000041810 */
[----:B------:R-:W-:Y:S01]  /*c0e0*/  FADD.FTZ R17, R105, R106 ;  /* 0x0000006a69117221 */ /* 0x000fe20000010000 */
[C---:B-1----:R-:W-:Y:S04]  /*c0f0*/  HMMA.16816.F32.BF16 R80, R100.reuse, R76, R20 ;  /* 0x0000004c6450723c */ /* 0x042fe80000041814 */
[----:B------:R-:W-:Y:S04]  /*c100*/  FADD.FTZ R17, R104, R17 ;  /* 0x0000001168117221 */ /* 0x000fe80000010000 */
[C---:B------:R-:W-:Y:S08]  /*c110*/  HMMA.16816.F32.BF16 R76, R100.reuse, R78, R24 ;  /* 0x0000004e644c723c */ /* 0x040ff00000041818 */
[C---:B--2---:R-:W-:Y:S08]  /*c120*/  HMMA.16816.F32.BF16 R72, R100.reuse, R68, R28 ;  /* 0x000000446448723c */ /* 0x044ff0000004181c */
[C---:B------:R-:W-:Y:S08]  /*c130*/  HMMA.16816.F32.BF16 R68, R100.reuse, R70, R32 ;  /* 0x000000466444723c */ /* 0x040ff00000041820 */
[C---:B---3--:R-:W-:Y:S08]  /*c140*/  HMMA.16816.F32.BF16 R36, R100.reuse, R4, R36 ;  /* 0x000000046424723c */ /* 0x048ff00000041824 */
[C---:B------:R-:W-:Y:S01]  /*c150*/  HMMA.16816.F32.BF16 R40, R100.reuse, R6, R40 ;  /* 0x000000066428723c */ /* 0x040fe20000041828 */
[----:B------:R-:W1:Y:S07]  /*c160*/  LDSM.16.MT88.4 R4, [R136+0xb800] ;  /* 0x00b800008804783b */ /* 0x000e6e0000004200 */
[C---:B----4-:R-:W-:Y:S07]  /*c170*/  HMMA.16816.F32.BF16 R44, R100.reuse, R8, R44 ;  /* 0x00000008642c723c */ /* 0x050fee000004182c */
[----:B------:R-:W-:Y:S01]  /*c180*/  FADD.FTZ R9, R109, R110 ;  /* 0x0000006e6d097221 */ /* 0x000fe20000010000 */
[C---:B------:R-:W-:Y:S04]  /*c190*/  HMMA.16816.F32.BF16 R48, R100.reuse, R10, R48 ;  /* 0x0000000a6430723c */ /* 0x040fe80000041830 */
[----:B------:R-:W-:Y:S02]  /*c1a0*/  FADD.FTZ R9, R108, R9 ;  /* 0x000000096c097221 */ /* 0x000fe40000010000 */
[----:B------:R-:W-:Y:S02]  /*c1b0*/  FADD.FTZ R8, R114, R17 ;  /* 0x0000001172087221 */ /* 0x000fe40000010000 */
[----:B------:R-:W-:Y:S01]  /*c1c0*/  FADD.FTZ R112, R112, R9 ;  /* 0x0000000970707221 */ /* 0x000fe20000010000 */
[C---:B-----5:R-:W-:Y:S03]  /*c1d0*/  HMMA.16816.F32.BF16 R52, R100.reuse, R12, R52 ;  /* 0x0000000c6434723c */ /* 0x060fe60000041834 */
        /* <DEDUP_REMOVED lines=13> */
[----:B------:R-:W-:Y:S01]  /*c2b0*/  FADD.FTZ R125, R125, R122 ;  /* 0x0000007a7d7d7221 */ /* 0x000fe20000010000 */
[----:B------:R-:W-:Y:S01]  /*c2c0*/  MOV R103, R2 ;  /* 0x0000000200677202 */ /* 0x000fe20000000f00 */
        /* <DEDUP_REMOVED lines=12> */
.L_x_6066:
        /* <DEDUP_REMOVED lines=14> */
[----:B------:R-:W-:Y:S02]  /*c470*/  LEA.HI R17, R13, R4, RZ, 0x2 ;  /* 0x000000040d117211 */ /* 0x000fe400078f10ff */
[----:B----4-:R-:W-:Y:S02]  /*c480*/  SHF.R.S32.HI R10, RZ, 0x1f, R15 ;  /* 0x0000001fff0a7819 */ /* 0x010fe4000001140f */
[----:B------:R-:W-:Y:S02]  /*c490*/  SHF.R.S32.HI R12, RZ, 0x2, R17 ;  /* 0x00000002ff0c7819 */ /* 0x000fe40000011411 */
[----:B------:R-:W-:-:S04]  /*c4a0*/  LEA.HI R10, R10, R15, RZ, 0x4 ;  /* 0x0000000f0a0a7211 */ /* 0x000fc800078f20ff */
[----:B------:R-:W-:Y:S01]  /*c4b0*/  SHF.R.S32.HI R10, RZ, 0x4, R10 ;  /* 0x00000004ff0a7819 */ /* 0x000fe2000001140a */
[----:B-1----:R-:W-:Y:S01]  /*c4c0*/  FADD.FTZ R6, R7, R6 ;  /* 0x0000000607067221 */ /* 0x002fe20000010000 */
[----:B------:R-:W-:Y:S02]  /*c4d0*/  SHF.R.S32.HI R7, RZ, 0x1f, R17 ;  /* 0x0000001fff077819 */ /* 0x000fe40000011411 */
[----:B------:R-:W-:Y:S01]  /*c4e0*/  LOP3.LUT R17, R17, 0x1ffffffc, RZ, 0xc0, !PT ;  /* 0x1ffffffc11117812 */ /* 0x000fe200078ec0ff */
[----:B--2---:R-:W-:Y:S01]  /*c4f0*/  FADD.FTZ R5, R0, R5 ;  /* 0x0000000500057221 */ /* 0x004fe20000010000 */
[----:B------:R-:W-:Y:S02]  /*c500*/  FSETP.NE.FTZ.AND P4, PT, R6, RZ, PT ;  /* 0x000000ff0600720b */ /* 0x000fe40003f95000 */
[----:B------:R-:W-:Y:S02]  /*c510*/  LEA.HI R0, R13, R4, RZ, 0x5 ;  /* 0x000000040d007211 */ /* 0x000fe400078f28ff */
[----:B------:R-:W-:-:S02]  /*c520*/  FSETP.NE.FTZ.AND P3, PT, R5, RZ, PT ;  /* 0x000000ff0500720b */ /* 0x000fc40003f75000 */
[----:B------:R-:W-:Y:S02]  /*c530*/  LEA.HI R7, R7, R12, RZ, 0x3 ;  /* 0x0000000c07077211 */ /* 0x000fe400078f18ff */
[-C--:B------:R-:W-:Y:S02]  /*c540*/  LEA.HI R13, R13, R4.reuse, RZ, 0x4 ;  /* 0x000000040d0d7211 */ /* 0x080fe400078f20ff */
[----:B------:R-:W-:Y:S02]  /*c550*/  LOP3.LUT R7, R7, 0xfffffff8, RZ, 0xc0, !PT ;  /* 0xfffffff807077812 */ /* 0x000fe400078ec0ff */
[----:B------:R-:W-:Y:S01]  /*c560*/  LOP3.LUT R13, R13, 0xfffffff0, RZ, 0xc0, !PT ;  /* 0xfffffff00d0d7812 */ /* 0x000fe200078ec0ff */
[----:B------:R-:W1:Y:S01]  /*c570*/  @P4 MUFU.RCP R9, R6 ;  /* 0x0000000600094308 */ /* 0x000e620000001000 */
[----:B------:R-:W-:Y:S02]  /*c580*/  SHF.R.S32.HI R11, RZ, 0x5, R0 ;  /* 0x00000005ff0b7819 */ /* 0x000fe40000011400 */
[----:B------:R-:W-:-:S02]  /*c590*/  IADD3 R14, -R17, R4, RZ ;  /* 0x00000004110e7210 */ /* 0x000fc40007ffe1ff */
[----:B------:R-:W-:Y:S02]  /*c5a0*/  IADD3 R7, R12, -R7, RZ ;  /* 0x800000070c077210 */ /* 0x000fe40007ffe0ff */
[----:B------:R-:W-:Y:S01]  /*c5b0*/  IADD3 R12, -R13, R4, RZ ;  /* 0x000000040d0c7210 */ /* 0x000fe20007ffe1ff */
[----:B------:R-:W2:Y:S01]  /*c5c0*/  @P3 MUFU.RCP R8, R5 ;  /* 0x0000000500083308 */ /* 0x000ea20000001000 */
[----:B------:R-:W-:Y:S02]  /*c5d0*/  LEA R11, R11, R14, 0x9 ;  /* 0x0000000e0b0b7211 */ /* 0x000fe400078e48ff */
[----:B------:R-:W-:Y:S02]  /*c5e0*/  LOP3.LUT R14, R7, 0x1, RZ, 0xc0, !PT ;  /* 0x00000001070e7812 */ /* 0x000fe400078ec0ff */
[----:B------:R-:W-:Y:S02]  /*c5f0*/  SHF.L.U32 R13, R10, 0x6, RZ ;  /* 0x000000060a0d7819 */ /* 0x000fe400000006ff */
[----:B------:R-:W-:Y:S01]  /*c600*/  LEA.HI R15, R12, R12, RZ, 0x1 ;  /* 0x0000000c0c0f7211 */ /* 0x000fe200078f08ff */
[----:B-1----:R-:W-:Y:S01]  /*c610*/  FMUL.FTZ R96, R9, R96 ;  /* 0x0000006009607220 */ /* 0x002fe20000410000 */
[----:B------:R-:W-:Y:S01]  /*c620*/  SHF.L.U32 R16, R7, 0x6, RZ ;  /* 0x0000000607107819 */ /* 0x000fe200000006ff */
[C---:B------:R-:W-:Y:S01]  /*c630*/  FMUL.FTZ R97, R9.reuse, R97 ;  /* 0x0000006109617220 */ /* 0x040fe20000410000 */
[----:B------:R-:W-:Y:S01]  /*c640*/  ISETP.NE.U32.AND P0, PT, R14, 0x1, PT ;  /* 0x000000010e00780c */ /* 0x000fe20003f05070 */
[----:B------:R-:W-:Y:S01]  /*c650*/  FMUL.FTZ R92, R9, R92 ;  /* 0x0000005c095c7220 */ /* 0x000fe20000410000 */
[----:B------:R-:W-:Y:S01]  /*c660*/  LOP3.LUT R13, R13, 0x1c0, RZ, 0xc0, !PT ;  /* 0x000001c00d0d7812 */ /* 0x000fe200078ec0ff */
[----:B------:R-:W-:Y:S01]  /*c670*/  FMUL.FTZ R93, R9, R93 ;  /* 0x0000005d095d7220 */ /* 0x000fe20000410000 */
[----:B------:R-:W-:Y:S01]  /*c680*/  SHF.L.U32 R14, R15, 0x2, RZ ;  /* 0x000000020f0e7819 */ /* 0x000fe200000006ff */
[----:B--2---:R-:W-:Y:S01]  /*c690*/  FMUL.FTZ R99, R8, R99 ;  /* 0x0000006308637220 */ /* 0x004fe20000410000 */
[----:B------:R-:W-:Y:S01]  /*c6a0*/  LOP3.LUT R16, R16, 0x1c0, RZ, 0xc0, !PT ;  /* 0x000001c010107812 */ /* 0x000fe200078ec0ff */
[C---:B------:R-:W-:Y:S01]  /*c6b0*/  FMUL.FTZ R98, R8.reuse, R98 ;  /* 0x0000006208627220 */ /* 0x040fe20000410000 */
[----:B------:R-:W-:Y:S01]  /*c6c0*/  LOP3.LUT R14, R13, 0x38, R14, 0xf8, !PT ;  /* 0x000000380d0e7812 */ /* 0x000fe200078ef80e */
[----:B------:R-:W-:Y:S01]  /*c6d0*/  FMUL.FTZ R95, R8, R95 ;  /* 0x0000005f085f7220 */ /* 0x000fe20000410000 */
        /* <DEDUP_REMOVED lines=11> */
[----:B------:R-:W-:Y:S01]  /*c790*/  FMUL.FTZ R84, R9, R84 ;  /* 0x0000005409547220 */ /* 0x000fe20000410000 */
        /* <DEDUP_REMOVED lines=9> */
[C---:B------:R-:W-:Y:S01]  /*c830*/  FMUL.FTZ R81, R9.reuse, R81 ;  /* 0x0000005109517220 */ /* 0x040fe20000410000 */
[----:B------:R-:W-:Y:S01]  /*c840*/  STS.64 [R11.X4+0x800], R98 ;  /* 0x000800620b007388 */ /* 0x000fe20000004a00 */
[C---:B------:R-:W-:Y:S01]  /*c850*/  FMUL.FTZ R83, R8.reuse, R83 ;  /* 0x0000005308537220 */ /* 0x040fe20000410000 */
[----:B------:R-:W1:Y:S01]  /*c860*/  @P4 MUFU.LG2 R6, R6 ;  /* 0x0000000600064308 */ /* 0x000e620000000c00 */
[----:B------:R-:W-:Y:S01]  /*c870*/  FMUL.FTZ R82, R8, R82 ;  /* 0x0000005208527220 */ /* 0x000fe20000410000 */
[----:B------:R-:W-:Y:S01]  /*c880*/  SHF.L.U32 R12, R12, 0x2, RZ ;  /* 0x000000020c0c7819 */ /* 0x000fe200000006ff */
[----:B------:R-:W-:-:S02]  /*c890*/  FMUL.FTZ R76, R9, R76 ;  /* 0x0000004c094c7220 */ /* 0x000fc40000410000 */
[C---:B------:R-:W-:Y:S02]  /*c8a0*/  FMUL.FTZ R77, R9.reuse, R77 ;  /* 0x0000004d094d7220 */ /* 0x040fe40000410000 */
[C---:B------:R-:W-:Y:S01]  /*c8b0*/  FMUL.FTZ R79, R8.reuse, R79 ;  /* 0x0000004f084f7220 */ /* 0x040fe20000410000 */
[----:B------:R-:W2:Y:S01]  /*c8c0*/  @P3 MUFU.LG2 R5, R5 ;  /* 0x0000000500053308 */ /* 0x000ea20000000c00 */
[C---:B------:R-:W-:Y:S02]  /*c8d0*/  FMUL.FTZ R78, R8.reuse, R78 ;  /* 0x0000004e084e7220 */ /* 0x040fe40000410000 */
[C---:B------:R-:W-:Y:S02]  /*c8e0*/  FMUL.FTZ R72, R9.reuse, R72 ;  /* 0x0000004809487220 */ /* 0x040fe40000410000 */
[----:B------:R-:W-:Y:S02]  /*c8f0*/  FMUL.FTZ R73, R9, R73 ;  /* 0x0000004909497220 */ /* 0x000fe40000410000 */
[----:B------:R-:W-:-:S02]  /*c900*/  FMUL.FTZ R75, R8, R75 ;  /* 0x0000004b084b7220 */ /* 0x000fc40000410000 */
[C---:B------:R-:W-:Y:S02]  /*c910*/  FMUL.FTZ R74, R8.reuse, R74 ;  /* 0x0000004a084a7220 */ /* 0x040fe40000410000 */
[C---:B------:R-:W-:Y:S02]  /*c920*/  FMUL.FTZ R68, R9.reuse, R68 ;  /* 0x0000004409447220 */ /* 0x040fe40000410000 */
        /* <DEDUP_REMOVED lines=38> */
[----:B------:R-:W-:Y:S01]  /*cb90*/  SEL R9, R9, 0xffffffc0, !P1 ;  /* 0xffffffc009097807 */ /* 0x000fe20004800000 */
[----:B--2---:R-:W-:Y:S01]  /*cba0*/  @P3 FMUL.FTZ R5, R5, 0.69314718246459960938 ;  /* 0x3f31721805053820 */ /* 0x004fe20000410000 */
        /* <DEDUP_REMOVED lines=34> */
[----:B------:R-:W-:Y:S01]  /*cdd0*/  MOV R0, 0xff800000 ;  /* 0xff80000000007802 */ /* 0x000fe20000000f00 */
[----:B------:R-:W-:Y:S01]  /*cde0*/  @P4 FFMA.FTZ R0, R3, c[0x0][0x238], R6 ;  /* 0x00008e0003004a23 */ /* 0x000fe20000010006 */
[----:B------:R-:W-:Y:S01]  /*cdf0*/  IADD3 R15, -R15, R4, RZ ;  /* 0x000000040f0f7210 */ /* 0x000fe20007ffe1ff */
[----:B------:R-:W-:Y:S01]  /*ce00*/  STS.64 [R18+0x4800], R58 ;  /* 0x0048003a12007388 */ /* 0x000fe20000000a00 */
[----:B------:R-:W-:Y:S01]  /*ce10*/  MOV R4, 0xff800000 ;  /* 0xff80000000047802 */ /* 0x000fe20000000f00 */
[----:B------:R-:W-:Y:S01]  /*ce20*/  @P3 FFMA.FTZ R4, R2, c[0x0][0x238], R5 ;  /* 0x00008e0002043a23 */ /* 0x000fe20000010005 */
[----:B------:R-:W-:Y:S01]  /*ce30*/  LOP3.LUT P0, RZ, R15, 0x3, RZ, 0xc0, !PT ;  /* 0x000000030fff7812 */ /* 0x000fe2000780c0ff */
[----:B------:R-:W-:Y:S04]  /*ce40*/  STS.64 [R19+0x4000], R60 ;  /* 0x0040003c13007388 */ /* 0x000fe80000000a00 */
[----:B------:R-:W-:Y:S04]  /*ce50*/  STS.64 [R19+0x4800], R62 ;  /* 0x0048003e13007388 */ /* 0x000fe80000000a00 */
[----:B------:R-:W-:Y:S04]  /*ce60*/  STS.64 [R13+0x4000], R64 ;  /* 0x004000400d007388 */ /* 0x000fe80000000a00 */
[----:B------:R1:W-:Y:S04]  /*ce70*/  STS.64 [R13+0x4800], R66 ;  /* 0x004800420d007388 */ /* 0x0003e80000000a00 */
[----:B------:R-:W-:Y:S06]  /*ce80*/  BAR.SYNC.DEFER_BLOCKING 0x0 ;  /* 0x0000000000007b1d */ /* 0x000fec0000010000 */
[----:B------:R-:W2:Y:S04]  /*ce90*/  S2R R8, SR_CTAID.Z ;  /* 0x0000000000087919 */ /* 0x000ea80000002700 */
[----:B------:R-:W3:Y:S04]  /*cea0*/  S2R R9, SR_CTAID.Y ;  /* 0x0000000000097919 */ /* 0x000ee80000002600 */
[----:B------:R-:W4:Y:S01]  /*ceb0*/  S2R R11, SR_CTAID.X ;  /* 0x00000000000b7919 */ /* 0x000f220000002500 */
[----:B-1----:R-:W-:-:S03]  /*cec0*/  IADD3 R13, -R158, RZ, RZ ;  /* 0x000000ff9e0d7210 */ /* 0x002fc60007ffe1ff */
[----:B------:R1:W1:Y:S04]  /*ced0*/  LDS.128 R80, [R7.X4] ;  /* 0x0000000007507984 */ /* 0x0002680000004c00 */
[----:B------:R1:W1:Y:S01]  /*cee0*/  LDS.128 R76, [R7.X4+0x800] ;  /* 0x00080000074c7984 */ /* 0x0002620000004c00 */
[----:B--2---:R-:W-:Y:S01]  /*cef0*/  IMAD R8, R13, c[0x0][0x1c0], R8 ;  /* 0x000070000d087a24 */ /* 0x004fe200078e0208 */
[----:B------:R-:W-:Y:S02]  /*cf00*/  SHF.R.S32.HI R13, RZ, 0x1f, R12 ;  /* 0x0000001fff0d7819 */ /* 0x000fe4000001140c */
[----:B------:R2:W1:Y:S01]  /*cf10*/  LDS.128 R72, [R7.X4+0x1000] ;  /* 0x0010000007487984 */ /* 0x0004620000004c00 */
[----:B---3--:R-:W-:-:S03]  /*cf20*/  IMAD R9, R9, c[0x0][0x210], R158 ;  /* 0x0000840009097a24 */ /* 0x008fc600078e029e */
[----:B------:R2:W3:Y:S01]  /*cf30*/  LDS.128 R68, [R7.X4+0x1800] ;  /* 0x0018000007447984 */ /* 0x0004e20000004c00 */
[----:B----4-:R-:W-:Y:S01]  /*cf40*/  SHF.L.U32 R11, R11, 0x6, RZ ;  /* 0x000000060b0b7819 */ /* 0x010fe200000006ff */
[----:B------:R-:W-:Y:S02]  /*cf50*/  IMAD R8, R9, c[0x0][0x1c0], R8 ;  /* 0x0000700009087a24 */ /* 0x000fe400078e0208 */
[----:B------:R2:W4:Y:S02]  /*cf60*/  LDS.128 R56, [R7.X4+0x2000] ;  /* 0x0020000007387984 */ /* 0x0005240000004c00 */
        /* <DEDUP_REMOVED lines=23> */
.L_x_6072:
[----:B---34-:R-:W-:Y:S05]  /*d0e0*/  BSYNC B0 ;  /* 0x0000000000007941 */ /* 0x018fea0003800000 */
.L_x_6071:
        /* <DEDUP_REMOVED lines=15> */
.L_x_6074:
[----:B------:R-:W-:Y:S05]  /*d1e0*/  BSYNC B0 ;  /* 0x0000000000007941 */ /* 0x000fea0003800000 */
.L_x_6073:
        /* <DEDUP_REMOVED lines=8> */
.L_x_6076:
[----:B------:R-:W-:Y:S05]  /*d270*/  BSYNC B0 ;  /* 0x0000000000007941 */ /* 0x000fea0003800000 */
.L_x_6075:
        /* <DEDUP_REMOVED lines=8> */
.L_x_6078:
[----:B------:R-:W-:Y:S05]  /*d300*/  BSYNC B0 ;  /* 0x0000000000007941 */ /* 0x000fea0003800000 */
.L_x_6077:
        /* <DEDUP_REMOVED lines=8> */
.L_x_6080:
[----:B------:R-:W-:Y:S05]  /*d390*/  BSYNC B0 ;  /* 0x0000000000007941 */ /* 0x000fea0003800000 */
.L_x_6079:
        /* <DEDUP_REMOVED lines=8> */
.L_x_6082:
[----:B------:R-:W-:Y:S05]  /*d420*/  BSYNC B0 ;  /* 0x0000000000007941 */ /* 0x000fea0003800000 */
.L_x_6081:
        /* <DEDUP_REMOVED lines=8> */
.L_x_6084:
[----:B------:R-:W-:Y:S05]  /*d4b0*/  BSYNC B0 ;  /* 0x0000000000007941 */ /* 0x000fea0003800000 */
.L_x_6083:
        /* <DEDUP_REMOVED lines=8> */
.L_x_6086:
[----:B------:R-:W-:Y:S05]  /*d540*/  BSYNC B0 ;  /* 0x0000000000007941 */ /* 0x000fea0003800000 */
.L_x_6085:
        /* <DEDUP_REMOVED lines=9> */
.L_x_6087:
        /* <DEDUP_REMOVED lines=10> */
.L_x_8375:


//--------------------- .text._ZN5flash24flash_fwd_splitkv_kernelI23Flash_fwd_kernel_traitsILi128ELi64ELi64ELi4ELb0ELb0EN7cutlass10bfloat16_tE19Flash_kernel_traitsILi128ELi64ELi64ELi4ES3_EELb1ELb0ELb0ELb0ELb0ELb0ELb1ELb1EEEvNS_16Flash_fwd_paramsE --------------------------
	.section	.text._ZN5flash24flash_fwd_splitkv_kernelI23Flash_fwd_kernel_traitsILi128ELi64ELi64ELi4ELb0ELb0EN7cutlass10bfloat16_tE19Flash_kernel_traitsILi128ELi64ELi64ELi4ES3_EELb1ELb0ELb0ELb0ELb0ELb0ELb1ELb1EEEvNS_16Flash_fwd_paramsE,"ax",@progbits
	.sectioninfo	@"SHI_REGISTERS=198"
	.align	128
        .global         _ZN5flash24flash_fwd_splitkv_kernelI23Flash_fwd_kernel_traitsILi128ELi64ELi64ELi4ELb0ELb0EN7cutlass10bfloat16_tE19Flash_kernel_traitsILi128ELi64ELi64ELi4ES3_EELb1ELb0ELb0ELb0ELb0ELb0ELb1ELb1EEEvNS_16Flash_fwd_paramsE
        .type           _ZN5flash24flash_fwd_splitkv_kernelI23Flash_fwd_kernel_traitsILi128ELi64ELi64ELi4ELb0ELb0EN7cutlass10bfloat16_tE19Flash_kernel_traitsILi128ELi64ELi64ELi4ES3_EELb1ELb0ELb0ELb0ELb0ELb0ELb1ELb1EEEvNS_16Flash_fwd_paramsE,@function
        .size           _ZN5flash24flash_fwd_splitkv_kernelI23Flash_fwd_kernel_traitsILi128ELi64ELi64ELi4ELb0ELb0EN7cutlass10bfloat16_tE19Flash_kernel_traitsILi128ELi64ELi64ELi4ES3_EELb1ELb0ELb0ELb0ELb0ELb0ELb1ELb1EEEvNS_16Flash_fwd_paramsE,(.L_x_8376 - _ZN5flash24flash_fwd_splitkv_kernelI23Flash_fwd_kernel_traitsILi128ELi64ELi64ELi4ELb0ELb0EN7cutlass10bfloat16_tE19Flash_kernel_traitsILi128ELi64ELi64ELi4ES3_EELb1ELb0ELb0ELb0ELb0ELb0ELb1ELb1EEEvNS_16Flash_fwd_paramsE)
        .other          _ZN5flash24flash_fwd_splitkv_kernelI23Flash_fwd_kernel_traitsILi128ELi64ELi64ELi4ELb0ELb0EN7cutlass10bfloat16_tE19Flash_kernel_traitsILi128ELi64ELi64ELi4ES3_EELb1ELb0ELb0ELb0ELb0ELb0ELb1ELb1EEEvNS_16Flash_fwd_paramsE,@"STO_CUDA_ENTRY STV_DEFAULT"
_ZN5flash24flash_fwd_splitkv_kernelI23Flash_fwd_kernel_traitsILi128ELi64ELi64ELi4ELb0ELb0EN7cutlass10bfloat16_tE19Flash_kernel_traitsILi128ELi64ELi64ELi4ES3_EELb1ELb0ELb0ELb0ELb0ELb0ELb1ELb1EEEvNS_16Flash_fwd_paramsE:
.text._ZN5flash24flash_fwd_splitkv_kernelI23Flash_fwd_kernel_traitsILi128ELi64ELi64ELi4ELb0ELb0EN7cutlass10bfloat16_tE19Flash_kernel_traitsILi128ELi64ELi64ELi4ES3_EELb1ELb0ELb0ELb0ELb0ELb0ELb1ELb1EEEvNS_16Flash_fwd_paramsE:
[----:B------:R-:W-:Y:S02]  /*0000*/  MOV R1, c[0x0][0x28] ;  /* 0x00000a0000017a02 */ /* 0x000fe40000000f00 */
[----:B------:R-:W1:Y:S01]  /*0010*/  I2F.U32.RP R6, c[0x0][0x1c0] ;  /* 0x0000700000067b06 */ /* 0x000e620000209000 */
[----:B------:R-:W2:Y:S01]  /*0020*/  S2R R3, SR_CTAID.Z ;  /* 0x0000000000037919 */ /* 0x000ea20000002700 */
[----:B------:R-:W-:Y:S01]  /*0030*/  IMAD.MOV.U32 R4, RZ, RZ, RZ ;  /* 0x000000ffff047224 */ /* 0x000fe200078e00ff */
[----:B------:R-:W-:Y:S01]  /*0040*/  ISETP.NE.U32.AND P0, PT, RZ, c[0x0][0x1c0], PT ;  /* 0x00007000ff007a0c */ /* 0x000fe20003f05070 */
[----:B------:R-:W-:Y:S01]  /*0050*/  IMAD.MOV.U32 R94, RZ, RZ, 0x4 ;  /* 0x00000004ff5e7424 */ /* 0x000fe200078e00ff */
[----:B------:R-:W-:Y:S01]  /*0060*/  ISETP.NE.U32.AND P5, PT, RZ, c[0x0][0x250], PT ;  /* 0x00009400ff007a0c */ /* 0x000fe20003fa5070 */
[----:B------:R-:W-:Y:S01]  /*0070*/  IMAD.MOV.U32 R15, RZ, RZ, -0x1 ;  /* 0xffffffffff0f7424 */ /* 0x000fe200078e00ff */
[----:B------:R-:W-:Y:S02]  /*0080*/  ULDC.64 UR6, c[0x0][0x118] ;  /* 0x0000460000067ab9 */ /* 0x000fe40000000a00 */
[----:B------:R-:W-:Y:S01]  /*0090*/  ISETP.NE.AND.EX P5, PT, RZ, c[0x0][0x254], PT, P5 ;  /* 0x00009500ff007a0c */ /* 0x000fe20003fa5350 */
[----:B-1----:R-:W1:Y:S02]  /*00a0*/  MUFU.RCP R5, R6 ;  /* 0x0000000600057308 */ /* 0x002e640000001000 */
[----:B-1----:R-:W-:-:S06]  /*00b0*/  IADD3 R5, R5, 0xffffffe, RZ ;  /* 0x0ffffffe05057810 */ /* 0x002fcc0007ffe0ff */
[----:B------:R-:W1:Y:S02]  /*00c0*/  F2I.FTZ.U32.TRUNC.NTZ R5, R5 ;  /* 0x0000000500057305 */ /* 0x000e64000021f000 */
[----:B-1----:R-:W-:-:S04]  /*00d0*/  IMAD.MOV R0, RZ, RZ, -R5 ;  /* 0x000000ffff007224 */ /* 0x002fc800078e0a05 */
[----:B------:R-:W-:Y:S02]  /*00e0*/  IMAD R7, R0, c[0x0][0x1c0], RZ ;  /* 0x0000700000077a24 */ /* 0x000fe400078e02ff */
[----:B------:R-:W-:Y:S01]  /*00f0*/  IMAD.MOV.U32 R10, RZ, RZ, RZ ;  /* 0x000000ffff0a7224 */ /* 0x000fe200078e00ff */
[----:B------:R-:W1:Y:S01]  /*0100*/  LDC.U8 R0, c[0x0][0x312] ;  /* 0x0000c480ff007b82 */ /* 0x000e620000000000 */
[----:B------:R-:W-:-:S06]  /*0110*/  IMAD.HI.U32 R4, R5, R7, R4 ;  /* 0x0000000705047227 */ /* 0x000fcc00078e0004 */
[----:B--2---:R-:W-:-:S04]  /*0120*/  IMAD.HI.U32 R169, R4, R3, RZ ;  /* 0x0000000304a97227 */ /* 0x004fc800078e00ff */
[----:B------:R-:W-:-:S04]  /*0130*/  IMAD.MOV R2, RZ, RZ, -R169 ;  /* 0x000000ffff027224 */ /* 0x000fc800078e0aa9 */
[----:B------:R-:W-:-:S05]  /*0140*/  IMAD R2, R2, c[0x0][0x1c0], R3 ;  /* 0x0000700002027a24 */ /* 0x000fca00078e0203 */
[----:B------:R-:W-:-:S13]  /*0150*/  ISETP.GE.U32.AND P1, PT, R2, c[0x0][0x1c0], PT ;  /* 0x0000700002007a0c */ /* 0x000fda0003f26070 */
[----:B------:R-:W-:Y:S02]  /*0160*/  @P1 IADD3 R2, R2, -c[0x0][0x1c0], RZ ;  /* 0x8000700002021a10 */ /* 0x000fe40007ffe0ff */
[----:B------:R-:W-:Y:S02]  /*0170*/  @P1 IADD3 R169, R169, 0x1, RZ ;  /* 0x00000001a9a91810 */ /* 0x000fe40007ffe0ff */
[----:B------:R-:W-:Y:S02]  /*0180*/  ISETP.GE.U32.AND P2, PT, R2, c[0x0][0x1c0], PT ;  /* 0x0000700002007a0c */ /* 0x000fe40003f46070 */
[----:B------:R-:W-:-:S04]  /*0190*/  ISETP.NE.U32.AND P1, PT, RZ, c[0x0][0x240], PT ;  /* 0x00009000ff007a0c */ /* 0x000fc80003f25070 */
[----:B------:R-:W-:-:S07]  /*01a0*/  ISETP.NE.AND.EX P1, PT, RZ, c[0x0][0x244], PT, P1 ;  /* 0x00009100ff007a0c */ /* 0x000fce0003f25310 */
[----:B------:R-:W-:Y:S02]  /*01b0*/  @P2 IADD3 R169, R169, 0x1, RZ ;  /* 0x00000001a9a92810 */ /* 0x000fe40007ffe0ff */
[----:B------:R-:W-:Y:S02]  /*01c0*/  @!P0 LOP3.LUT R169, RZ, c[0x0][0x1c0], RZ, 0x33, !PT ;  /* 0x00007000ffa98a12 */ /* 0x000fe400078e33ff */
[----:B-1----:R-:W-:Y:S02]  /*01d0*/  ISETP.NE.AND P2, PT, R0, RZ, PT ;  /* 0x000000ff0000720c */ /* 0x002fe40003f45270 */
[----:B------:R-:W-:Y:S01]  /*01e0*/  ISETP.EQ.U32.AND P0, PT, RZ, c[0x0][0x248], PT ;  /* 0x00009200ff007a0c */ /* 0x000fe20003f02070 */
[----:B------:R-:W-:-:S03]  /*01f0*/  IMAD.WIDE R6, R169, R94, c[0x0][0x240] ;  /* 0x00009000a9067625 */ /* 0x000fc600078e025e */
[----:B------:R-:W-:Y:S01]  /*0200*/  ISETP.EQ.OR.EX P0, PT, RZ, c[0x0][0x24c], !P2, P0 ;  /* 0x00009300ff007a0c */ /* 0x000fe20005702700 */
[CC--:B------:R-:W-:Y:S01]  /*0210*/  IMAD.WIDE R144, R169.reuse, R94.reuse, c[0x0][0x250] ;  /* 0x00009400a9907625 */ /* 0x0c0fe200078e025e */
[----:B------:R-:W2:Y:S04]  /*0220*/  @P1 LDG.E R15, [R6.64] ;  /* 0x00000006060f1981 */ /* 0x000ea8000c1e1900 */
[----:B------:R-:W2:Y:S01]  /*0230*/  @P1 LDG.E R168, [R6.64+0x4] ;  /* 0x0000040606a81981 */ /* 0x000ea2000c1e1900 */
[----:B------:R-:W-:Y:S01]  /*0240*/  MOV R11, 0xffffffff ;  /* 0xffffffff000b7802 */ /* 0x000fe20000000f00 */
[----:B------:R-:W-:Y:S02]  /*0250*/  IMAD.WIDE R4, R169, R94, c[0x0][0x248] ;  /* 0x00009200a9047625 */ /* 0x000fe400078e025e */
[----:B------:R1:W5:Y:S04]  /*0260*/  @P5 LDG.E R10, [R144.64] ;  /* 0x00000006900a5981 */ /* 0x000368000c1e1900 */
[----:B------:R1:W5:Y:S01]  /*0270*/  @!P0 LDG.E R11, [R4.64] ;  /* 0x00000006040b8981 */ /* 0x000362000c1e1900 */
[----:B------:R-:W-:Y:S01]  /*0280*/  ISETP.NE.U32.AND P0, PT, RZ, c[0x0][0x248], PT ;  /* 0x00009200ff007a0c */ /* 0x000fe20003f05070 */
[----:B------:R-:W-:-:S02]  /*0290*/  IMAD.MOV R140, RZ, RZ, -R169 ;  /* 0x000000ffff8c7224 */ /* 0x000fc400078e0aa9 */
[----:B------:R-:W3:Y:S01]  /*02a0*/  S2R R21, SR_CTAID.X ;  /* 0x0000000000157919 */ /* 0x000ee20000002500 */
[----:B------:R-:W-:Y:S01]  /*02b0*/  ISETP.NE.AND.EX P0, PT, RZ, c[0x0][0x24c], PT, P0 ;  /* 0x00009300ff007a0c */ /* 0x000fe20003f05300 */
[----:B------:R-:W-:Y:S02]  /*02c0*/  IMAD R140, R140, c[0x0][0x1c0], R3 ;  /* 0x000070008c8c7a24 */ /* 0x000fe400078e0203 */
[----:B------:R-:W4:Y:S01]  /*02d0*/  S2R R0, SR_CTAID.Y ;  /* 0x0000000000007919 */ /* 0x000f220000002600 */
[----:B--2---:R-:W-:Y:S01]  /*02e0*/  @P1 IADD3 R168, R168, -R15, RZ ;  /* 0x8000000fa8a81210 */ /* 0x004fe20007ffe0ff */
[----:B------:R-:W-:-:S08]  /*02f0*/  @!P1 IMAD.MOV.U32 R168, RZ, RZ, c[0x0][0x214] ;  /* 0x00008500ffa89624 */ /* 0x000fd000078e00ff */
[----:B------:R-:W-:Y:S05]  /*0300*/  @!P0 BRA `(.L_x_6088) ;  /* 0x0000004000008947 */ /* 0x000fea0003800000 */
[----:B-1-34-:R-:W2:Y:S02]  /*0310*/  @P2 LDG.E R2, [R4.64+0x4] ;  /* 0x0000040604022981 */ /* 0x01aea4000c1e1900 */
[----:B--2--5:R-:W-:-:S06]  /*0320*/  @P2 IADD3 R3, R2, -R11, RZ ;  /* 0x8000000b02032210 */ /* 0x024fcc0007ffe0ff */
[----:B------:R1:W5:Y:S01]  /*0330*/  @!P2 LDG.E R3, [R4.64] ;  /* 0x000000060403a981 */ /* 0x000362000c1e1900 */
[----:B------:R-:W-:Y:S05]  /*0340*/  BRA `(.L_x_6089) ;  /* 0x0000001000007947 */ /* 0x000fea0003800000 */
.L_x_6088:
[----:B-1-34-:R-:W-:Y:S02]  /*0350*/  MOV R3, c[0x0][0x218] ;  /* 0x0000860000037a02 */ /* 0x01afe40000000f00 */
.L_x_6089:
[----:B------:R-:W-:-:S04]  /*0360*/  ISETP.NE.U32.AND P2, PT, RZ, c[0x0][0x258], PT ;  /* 0x00009600ff007a0c */ /* 0x000fc80003f45070 */
[----:B------:R-:W-:-:S13]  /*0370*/  ISETP.NE.AND.EX P2, PT, RZ, c[0x0][0x25c], PT, P2 ;  /* 0x00009700ff007a0c */ /* 0x000fda0003f45320 */
[----:B-1----:R-:W-:-:S06]  /*0380*/  @P2 IMAD.WIDE R4, R169, R94, c[0x0][0x258] ;  /* 0x00009600a9042625 */ /* 0x002fcc00078e025e */
        /* <DEDUP_REMOVED lines=81> */
.L_x_6092:
[----:B------:R-:W-:Y:S05]  /*08a0*/  BSYNC B0 ;  /* 0x0000000000007941 */ /* 0x000fea0003800000 */
.L_x_6091:
        /* <DEDUP_REMOVED lines=8> */
.L_x_6094:
[----:B------:R-:W-:Y:S05]  /*0930*/  BSYNC B0 ;  /* 0x0000000000007941 */ /* 0x000fea0003800000 */
.L_x_6093:
        /* <DEDUP_REMOVED lines=8> */
.L_x_6096:
[----:B------:R-:W-:Y:S05]  /*09c0*/  BSYNC B0 ;  /* 0x0000000000007941 */ /* 0x000fea0003800000 */
.L_x_6095:
        /* <DEDUP_REMOVED lines=8> */
.L_x_6098:
[----:B------:R-:W-:Y:S05]  /*0a50*/  BSYNC B0 ;  /* 0x0000000000007941 */ /* 0x000fea0003800000 */
.L_x_6097:
        /* <DEDUP_REMOVED lines=8> */
.L_x_6100:
[----:B------:R-:W-:Y:S05]  /*0ae0*/  BSYNC B0 ;  /* 0x0000000000007941 */ /* 0x000fea0003800000 */
.L_x_6099:
        /* <DEDUP_REMOVED lines=8> */
.L_x_6102:
[----:B------:R-:W-:Y:S05]  /*0b70*/  BSYNC B0 ;  /* 0x0000000000007941 */ /* 0x000fea0003800000 */
.L_x_6101:
        /* <DEDUP_REMOVED lines=8> */
.L_x_6104:
[----:B------:R-:W-:Y:S05]  /*0c00*/  BSYNC B0 ;  /* 0x0000000000007941 */ /* 0x000fea0003800000 */
.L_x_6103:
        /* <DEDUP_REMOVED lines=8> */
.L_x_6106:
[----:B------:R-:W-:Y:S05]  /*0c90*/  BSYNC B0 ;  /* 0x0000000000007941 */ /* 0x000fea0003800000 */
.L_x_6105:
        /* <DEDUP_REMOVED lines=32> */
.L_x_6090:
[----:B-1----:R-:W-:Y:S01]  /*0ea0*/  ISETP.NE.U32.AND P1, PT, RZ, c[0x0][0x2c0], PT ;  /* 0x0000b000ff007a0c */ /* 0x002fe20003f25070 */
[--C-:B------:R-:W-:Y:S01]  /*0eb0*/  IMAD.MOV.U32 R6, RZ, RZ, R169.reuse ;  /* 0x000000ffff067224 */ /* 0x100fe200078e00a9 */
[----:B------:R-:W-:Y:S02]  /*0ec0*/  ISETP.NE.U32.AND P0, PT, RZ, c[0x0][0x2b8], PT ;  /* 0x0000ae00ff007a0c */ /* 0x000fe40003f05070 */
[----:B------:R-:W-:Y:S02]  /*0ed0*/  ISETP.NE.AND.EX P1, PT, RZ, c[0x0][0x2c4], PT, P1 ;  /* 0x0000b100ff007a0c */ /* 0x000fe40003f25310 */
[----:B------:R-:W-:Y:S02]  /*0ee0*/  ISETP.NE.AND.EX P0, PT, RZ, c[0x0][0x2bc], PT, P0 ;  /* 0x0000af00ff007a0c */ /* 0x000fe40003f05300 */
[----:B------:R-:W-:-:S09]  /*0ef0*/  SHF.R.S32.HI R4, RZ, 0x1f, R169 ;  /* 0x0000001fff047819 */ /* 0x000fd200000114a9 */
[----:B------:R-:W-:Y:S02]  /*0f00*/  @P1 IMAD R0, R4, c[0x0][0x2c8], RZ ;  /* 0x0000b20004001a24 */ /* 0x000fe400078e02ff */
[----:B------:R-:W-:-:S04]  /*0f10*/  @P1 IMAD.WIDE.U32 R2, R169, c[0x0][0x2c8], RZ ;  /* 0x0000b200a9021a25 */ /* 0x000fc800078e00ff */
[C---:B------:R-:W-:Y:S02]  /*0f20*/  @P1 IMAD R0, R169.reuse, c[0x0][0x2cc], R0 ;  /* 0x0000b300a9001a24 */ /* 0x040fe400078e0200 */
[----:B------:R-:W-:Y:S01]  /*0f30*/  @P0 IMAD.WIDE R8, R169, R94, c[0x0][0x2b8] ;  /* 0x0000ae00a9080625 */ /* 0x000fe200078e025e */
[----:B------:R-:W-:-:S03]  /*0f40*/  CS2R R170, SRZ ;  /* 0x0000000000aa7805 */ /* 0x000fc6000001ff00 */
[----:B------:R-:W-:Y:S01]  /*0f50*/  @P1 IMAD.IADD R0, R3, 0x1, R0 ;  /* 0x0000000103001824 */ /* 0x000fe200078e0200 */
[----:B------:R1:W5:Y:S01]  /*0f60*/  @P0 LDG.E R6, [R8.64] ;  /* 0x0000000608060981 */ /* 0x000362000c1e1900 */
[C---:B------:R-:W-:Y:S02]  /*0f70*/  @P1 LEA R170, P0, R2.reuse, c[0x0][0x2c0], 0x2 ;  /* 0x0000b00002aa1a11 */ /* 0x040fe400078010ff */
[----:B------:R-:W-:Y:S02]  /*0f80*/  PLOP3.LUT P3, PT, PT, PT, PT, 0x8, 0x0 ;  /* 0x000000000000781c */ /* 0x000fe40003f6e170 */
        /* <DEDUP_REMOVED lines=39> */
[----:B-----5:R-:W-:Y:S01]  /*1200*/  IMAD R6, R2, R0, RZ ;  /* 0x0000000002067224 */ /* 0x020fe200078e02ff */
        /* <DEDUP_REMOVED lines=20> */
[----:B------:R-:W-:Y:S02]  /*1350*/  @!P1 LOP3.LUT R2, RZ, c[0x0][0x1c8], RZ, 0x33, !PT ;  /* 0x00007200ff029a12 */ /* 0x000fe400078e33ff */
[----:B--2---:R-:W-:Y:S01]  /*1360*/  SHF.R.S32.HI R6, RZ, 0x1f, R5 ;  /* 0x0000001fff067819 */ /* 0x004fe20000011405 */
[----:B------:R-:W-:-:S04]  /*1370*/  IMAD.WIDE.U32 R10, R5, c[0x0][0x180], RZ ;  /* 0x00006000050a7a25 */ /* 0x000fc800078e00ff */
[C---:B------:R-:W-:Y:S02]  /*1380*/  IMAD R0, R6.reuse, c[0x0][0x180], RZ ;  /* 0x0000600006007a24 */ /* 0x040fe400078e02ff */
[----:B------:R-:W-:Y:S02]  /*1390*/  IMAD R6, R6, c[0x0][0x188], RZ ;  /* 0x0000620006067a24 */ /* 0x000fe400078e02ff */
[C---:B------:R-:W-:Y:S02]  /*13a0*/  IMAD R0, R5.reuse, c[0x0][0x184], R0 ;  /* 0x0000610005007a24 */ /* 0x040fe400078e0200 */
[----:B------:R-:W-:-:S04]  /*13b0*/  IMAD.WIDE.U32 R18, R5, c[0x0][0x188], RZ ;  /* 0x0000620005127a25 */ /* 0x000fc800078e00ff */
[----:B------:R-:W-:Y:S01]  /*13c0*/  IMAD.IADD R11, R11, 0x1, R0 ;  /* 0x000000010b0b7824 */ /* 0x000fe200078e0200 */
[----:B------:R-:W-:-:S03]  /*13d0*/  SHF.R.S32.HI R0, RZ, 0x1f, R2 ;  /* 0x0000001fff007819 */ /* 0x000fc60000011402 */
[----:B------:R-:W-:-:S04]  /*13e0*/  IMAD.WIDE.U32 R10, R9, c[0x0][0x198], R10 ;  /* 0x00006600090a7a25 */ /* 0x000fc800078e000a */
[----:B------:R-:W-:Y:S01]  /*13f0*/  IMAD R13, R0, c[0x0][0x1b0], RZ ;  /* 0x00006c00000d7a24 */ /* 0x000fe200078e02ff */
[----:B------:R-:W-:Y:S01]  /*1400*/  IADD3 R17, R11, R8, RZ ;  /* 0x000000080b117210 */ /* 0x000fe20007ffe0ff */
[----:B------:R-:W-:Y:S01]  /*1410*/  IMAD.MOV.U32 R16, RZ, RZ, R10 ;  /* 0x000000ffff107224 */ /* 0x000fe200078e000a */
[----:B------:R-:W-:Y:S01]  /*1420*/  MOV R8, R18 ;  /* 0x0000001200087202 */ /* 0x000fe20000000f00 */
[C---:B------:R-:W-:Y:S02]  /*1430*/  IMAD R13, R2.reuse, c[0x0][0x1b4], R13 ;  /* 0x00006d00020d7a24 */ /* 0x040fe400078e020d */
[----:B------:R-:W-:-:S04]  /*1440*/  IMAD.WIDE.U32 R136, R2, c[0x0][0x1b0], R16 ;  /* 0x00006c0002887a25 */ /* 0x000fc800078e0010 */
[----:B------:R-:W-:Y:S01]  /*1450*/  IMAD R11, R5, c[0x0][0x18c], R6 ;  /* 0x00006300050b7a24 */ /* 0x000fe200078e0206 */
[----:B------:R-:W-:-:S03]  /*1460*/  IADD3 R5, R137, R13, RZ ;  /* 0x0000000d89057210 */ /* 0x000fc60007ffe0ff */
[----:B------:R-:W-:Y:S01]  /*1470*/  IMAD.IADD R11, R19, 0x1, R11 ;  /* 0x00000001130b7824 */ /* 0x000fe200078e020b */
[----:B------:R-:W-:Y:S05]  /*1480*/  BRA `(.L_x_6108) ;  /* 0x0000043000007947 */ /* 0x000fea0003800000 */
.L_x_6107:
        /* <DEDUP_REMOVED lines=15> */
.L_x_6109:
[----:B------:R-:W-:Y:S02]  /*1580*/  IABS R3, c[0x0][0x1c8] ;  /* 0x0000720000037a13 */ /* 0x000fe40000000000 */
[----:B------:R-:W-:Y:S02]  /*1590*/  @P4 IADD3 R11, R10, R11, RZ ;  /* 0x0000000b0a0b4210 */ /* 0x000fe40007ffe0ff */
[----:B------:R-:W1:Y:S08]  /*15a0*/  I2F.RP R9, R3 ;  /* 0x0000000300097306 */ /* 0x000e700000209400 */
[----:B-1----:R-:W1:Y:S02]  /*15b0*/  MUFU.RCP R12, R9 ;  /* 0x00000009000c7308 */ /* 0x002e640000001000 */
[----:B-1----:R-:W-:Y:S01]  /*15c0*/  IADD3 R12, R12, 0xffffffe, RZ ;  /* 0x0ffffffe0c0c7810 */ /* 0x002fe20007ffe0ff */
[----:B------:R-:W-:-:S05]  /*15d0*/  IMAD.MOV.U32 R9, RZ, RZ, R5 ;  /* 0x000000ffff097224 */ /* 0x000fca00078e0005 */
        /* <DEDUP_REMOVED lines=12> */
[----:B------:R-:W-:-:S04]  /*16a0*/  IMAD.WIDE.U32 R12, R7, c[0x0][0x198], R8 ;  /* 0x00006600070c7a25 */ /* 0x000fc800078e0008 */
[----:B------:R-:W-:-:S04]  /*16b0*/  @P4 IMAD.WIDE.U32 R8, R11, c[0x0][0x1a0], RZ ;  /* 0x000068000b084a25 */ /* 0x000fc800078e00ff */
[----:B------:R-:W-:Y:S02]  /*16c0*/  @P4 IMAD R11, R11, c[0x0][0x1a4], R9 ;  /* 0x000069000b0b4a24 */ /* 0x000fe400078e0209 */
[----:B------:R-:W-:Y:S02]  /*16d0*/  IMAD.MOV.U32 R9, RZ, RZ, R7 ;  /* 0x000000ffff097224 */ /* 0x000fe400078e0007 */
[----:B------:R-:W-:Y:S01]  /*16e0*/  @!P0 IMAD.IADD R0, R0, 0x1, -R3 ;  /* 0x0000000100008824 */ /* 0x000fe200078e0a03 */
[----:B------:R-:W-:Y:S02]  /*16f0*/  @!P0 IADD3 R2, R2, 0x1, RZ ;  /* 0x0000000102028810 */ /* 0x000fe40007ffe0ff */
[----:B------:R-:W-:Y:S02]  /*1700*/  ISETP.NE.AND P0, PT, RZ, c[0x0][0x1c8], PT ;  /* 0x00007200ff007a0c */ /* 0x000fe40003f05270 */
[----:B------:R-:W-:Y:S02]  /*1710*/  ISETP.GE.U32.AND P2, PT, R0, R3, PT ;  /* 0x000000030000720c */ /* 0x000fe40003f46070 */
[----:B------:R-:W-:-:S02]  /*1720*/  LOP3.LUT R0, R140, c[0x0][0x1c8], RZ, 0x3c, !PT ;  /* 0x000072008c007a12 */ /* 0x000fc400078e3cff */
[----:B------:R-:W-:Y:S02]  /*1730*/  SHF.R.S32.HI R3, RZ, 0x1f, R7 ;  /* 0x0000001fff037819 */ /* 0x000fe40000011407 */
        /* <DEDUP_REMOVED lines=9> */
[----:B------:R-:W-:-:S04]  /*17d0*/  IMAD R5, R0, c[0x0][0x1b0], RZ ;  /* 0x00006c0000057a24 */ /* 0x000fc800078e02ff */
        /* <DEDUP_REMOVED lines=14> */
.L_x_6108:
[----:B------:R1:W5:Y:S01]  /*18c0*/  @P5 LDG.E R116, [R144.64] ;  /* 0x0000000690745981 */ /* 0x000362000c1e1900 */
[----:B------:R-:W-:Y:S01]  /*18d0*/  SHF.R.S32.HI R50, RZ, 0x1f, R65 ;  /* 0x0000001fff327819 */ /* 0x000fe20000011441 */
[----:B------:R-:W-:Y:S01]  /*18e0*/  IMAD.MOV.U32 R74, RZ, RZ, c[0x0][0x230] ;  /* 0x00008c00ff4a7624 */ /* 0x000fe200078e00ff */
[----:B------:R-:W-:Y:S01]  /*18f0*/  ISETP.NE.AND P0, PT, R15, -0x1, PT ;  /* 0xffffffff0f00780c */ /* 0x000fe20003f05270 */
[----:B------:R-:W-:Y:S01]  /*1900*/  IMAD.MOV.U32 R22, RZ, RZ, RZ ;  /* 0x000000ffff167224 */ /* 0x000fe200078e00ff */
[CC--:B------:R-:W-:Y:S01]  /*1910*/  LEA.HI R60, R50.reuse, R65.reuse, RZ, 0x3 ;  /* 0x00000041323c7211 */ /* 0x0c0fe200078f18ff */
[----:B------:R-:W-:Y:S01]  /*1920*/  IMAD.MOV.U32 R23, RZ, RZ, c[0x0][0x230] ;  /* 0x00008c00ff177624 */ /* 0x000fe200078e00ff */
[----:B------:R-:W-:Y:S01]  /*1930*/  LEA.HI R62, R50, R65, RZ, 0x4 ;  /* 0x00000041323e7211 */ /* 0x000fe200078f20ff */
[----:B------:R-:W-:Y:S01]  /*1940*/  IMAD.MOV.U32 R53, RZ, RZ, 0x10 ;  /* 0x00000010ff357424 */ /* 0x000fe200078e00ff */
[----:B------:R-:W-:Y:S01]  /*1950*/  SHF.R.S32.HI R138, RZ, 0x3, R60 ;  /* 0x00000003ff8a7819 */ /* 0x000fe2000001143c */
[----:B------:R-:W-:Y:S01]  /*1960*/  IMAD.MOV.U32 R81, RZ, RZ, 0x20 ;  /* 0x00000020ff517424 */ /* 0x000fe200078e00ff */
[----:B------:R-:W-:-:S02]  /*1970*/  LOP3.LUT R60, R60, 0xfffffff8, RZ, 0xc0, !PT ;  /* 0xfffffff83c3c7812 */ /* 0x000fc400078ec0ff */
[----:B------:R-:W-:Y:S02]  /*1980*/  SHF.R.S32.HI R139, RZ, 0x1f, R138 ;  /* 0x0000001fff8b7819 */ /* 0x000fe4000001148a */
[----:B------:R-:W-:Y:S01]  /*1990*/  MOV R149, c[0x0][0x198] ;  /* 0x0000660000957a02 */ /* 0x000fe20000000f00 */
[----:B-----5:R-:W-:Y:S02]  /*19a0*/  @!P0 IMAD R6, R4, c[0x0][0x178], RZ ;  /* 0x00005e0004068a24 */ /* 0x020fe400078e02ff */
[----:B------:R-:W-:Y:S01]  /*19b0*/  @!P0 IMAD.WIDE.U32 R12, R169, c[0x0][0x178], RZ ;  /* 0x00005e00a90c8a25 */ /* 0x000fe200078e00ff */
[----:B------:R-:W-:-:S03]  /*19c0*/  SHF.L.U64.HI R164, R149, R94, c[0x0][0x19c] ;  /* 0x0000670095a47619 */ /* 0x000fc6000001025e */
[----:B------:R-:W-:Y:S02]  /*19d0*/  IMAD.IADD R60, R65, 0x1, -R60 ;  /* 0x00000001413c7824 */ /* 0x000fe400078e0a3c */
[----:B------:R-:W-:-:S03]  /*19e0*/  @P0 IMAD.WIDE.U32 R18, R15, c[0x0][0x190], RZ ;  /* 0x000064000f120a25 */ /* 0x000fc600078e00ff */
[C---:B------:R-:W-:Y:S01]  /*19f0*/  SHF.L.U32 R71, R60.reuse, 0x2, RZ ;  /* 0x000000023c477819 */ /* 0x040fe200000006ff */
[----:B------:R-:W-:Y:S02]  /*1a00*/  @!P0 IMAD R6, R169, c[0x0][0x17c], R6 ;  /* 0x00005f00a9068a24 */ /* 0x000fe400078e0206 */
[----:B------:R-:W-:Y:S02]  /*1a10*/  IMAD.SHL.U32 R16, R60, 0x8, RZ ;  /* 0x000000083c107824 */ /* 0x000fe400078e00ff */
[----:B------:R-:W-:Y:S02]  /*1a20*/  @!P0 IMAD.MOV.U32 R18, RZ, RZ, R12 ;  /* 0x000000ffff128224 */ /* 0x000fe400078e000c */
[----:B------:R-:W-:Y:S01]  /*1a30*/  @P0 IMAD R19, R15, c[0x0][0x194], R19 ;  /* 0x000065000f130a24 */ /* 0x000fe200078e0213 */
[----:B------:R-:W-:Y:S01]  /*1a40*/  SHF.R.S32.HI R17, RZ, 0x1f, R16 ;  /* 0x0000001fff117819 */ /* 0x000fe20000011410 */
[----:B------:R-:W-:Y:S01]  /*1a50*/  @!P0 IMAD.IADD R19, R13, 0x1, R6 ;  /* 0x000000010d138824 */ /* 0x000fe200078e0206 */
[----:B------:R-:W-:Y:S01]  /*1a60*/  LOP3.LUT R6, R62, 0xfffffff0, RZ, 0xc0, !PT ;  /* 0xfffffff03e067812 */ /* 0x000fe200078ec0ff */
[----:B------:R-:W-:Y:S01]  /*1a70*/  IMAD.WIDE R20, R21, 0x40, R138 ;  /* 0x0000004015147825 */ /* 0x000fe200078e028a */
[----:B------:R-:W-:-:S02]  /*1a80*/  IADD3 R18, P0, R16, R18, RZ ;  /* 0x0000001210127210 */ /* 0x000fc40007f1e0ff */
[----:B------:R-:W-:Y:S01]  /*1a90*/  IADD3 R63, -R6, R65, RZ ;  /* 0x00000041063f7210 */ /* 0x000fe20007ffe1ff */
[----:B------:R-:W-:Y:S01]  /*1aa0*/  IMAD R6, R21, c[0x0][0x190], RZ ;  /* 0x0000640015067a24 */ /* 0x000fe200078e02ff */
[----:B------:R-:W-:Y:S01]  /*1ab0*/  IADD3 R12, R16, 0x40, RZ ;  /* 0x00000040100c7810 */ /* 0x000fe20007ffe0ff */
[----:B------:R-:W-:Y:S01]  /*1ac0*/  IMAD.X R19, R17, 0x1, R19, P0 ;  /* 0x0000000111137824 */ /* 0x000fe200000e0613 */
[----:B------:R-:W-:Y:S01]  /*1ad0*/  SHF.R.S32.HI R64, RZ, 0x1f, R63 ;  /* 0x0000001fff407819 */ /* 0x000fe2000001143f */
[----:B------:R-:W-:Y:S01]  /*1ae0*/  IMAD.SHL.U32 R15, R138, 0x40, RZ ;  /* 0x000000408a0f7824 */ /* 0x000fe200078e00ff */
[----:B------:R-:W-:Y:S01]  /*1af0*/  ISETP.GE.AND P1, PT, R12, c[0x0][0x220], PT ;  /* 0x000088000c007a0c */ /* 0x000fe20003f26270 */
[----:B------:R-:W-:Y:S01]  /*1b00*/  IMAD R6, R20, c[0x0][0x194], R6 ;  /* 0x0000650014067a24 */ /* 0x000fe200078e0206 */
[----:B------:R-:W-:Y:S01]  /*1b10*/  LEA.HI R64, R64, R63, RZ, 0x3 ;  /* 0x0000003f40407211 */ /* 0x000fe200078f18ff */
[----:B------:R-:W-:Y:S01]  /*1b20*/  IMAD.WIDE.U32 R18, R20, c[0x0][0x190], R18 ;  /* 0x0000640014127a25 */ /* 0x000fe200078e0012 */
[----:B------:R-:W-:-:S02]  /*1b30*/  IADD3 R20, P0, R16, R8, RZ ;  /* 0x0000000810147210 */ /* 0x000fc40007f1e0ff */
[----:B------:R-:W-:Y:S01]  /*1b40*/  LOP3.LUT R15, R15, 0x1c0, RZ, 0xc0, !PT ;  /* 0x000001c00f0f7812 */ /* 0x000fe200078ec0ff */
[----:B------:R-:W-:Y:S01]  /*1b50*/  IMAD R135, R139, c[0x0][0x198], RZ ;  /* 0x000066008b877a24 */ /* 0x000fe200078e02ff */
[----:B------:R-:W-:Y:S01]  /*1b60*/  LOP3.LUT R10, R64, 0xfffffff8, RZ, 0xc0, !PT ;  /* 0xfffffff8400a7812 */ /* 0x000fe200078ec0ff */
[----:B------:R-:W-:Y:S01]  /*1b70*/  IMAD.X R21, R17, 0x1, R11, P0 ;  /* 0x0000000111157824 */ /* 0x000fe200000e060b */
[C---:B------:R-:W-:Y:S01]  /*1b80*/  IADD3 R104, P0, R138.reuse, R9, RZ ;  /* 0x000000098a687210 */ /* 0x040fe20007f1e0ff */
[----:B------:R-:W-:Y:S01]  /*1b90*/  IMAD R135, R138, c[0x0][0x19c], R135 ;  /* 0x000067008a877a24 */ /* 0x000fe200078e0287 */
[----:B------:R-:W-:Y:S01]  /*1ba0*/  SHF.R.S32.HI R9, RZ, 0x1f, R68 ;  /* 0x0000001fff097819 */ /* 0x000fe20000011444 */
[----:B------:R-:W-:Y:S01]  /*1bb0*/  IMAD.IADD R63, R63, 0x1, -R10 ;  /* 0x000000013f3f7824 */ /* 0x000fe200078e0a0a */
[----:B------:R-:W-:Y:S01]  /*1bc0*/  LOP3.LUT R13, R15, 0x38, R16, 0xf8, !PT ;  /* 0x000000380f0d7812 */ /* 0x000fe200078ef810 */
[----:B------:R-:W-:Y:S01]  /*1bd0*/  IMAD.X R3, R139, 0x1, R3, P0 ;  /* 0x000000018b037824 */ /* 0x000fe200000e0603 */
[----:B------:R-:W-:Y:S01]  /*1be0*/  SHF.R.U32.HI R134, RZ, 0x3, R15 ;  /* 0x00000003ff867819 */ /* 0x000fe2000001160f */
[----:B------:R-:W-:Y:S01]  /*1bf0*/  IMAD.MOV.U32 R15, RZ, RZ, 0x2 ;  /* 0x00000002ff0f7424 */ /* 0x000fe200078e00ff */
[----:B------:R-:W-:Y:S01]  /*1c00*/  LEA.HI R76, R9, R68, RZ, 0x6 ;  /* 0x00000044094c7211 */ /* 0x000fe200078f30ff */
[----:B------:R-:W-:Y:S01]  /*1c10*/  IMAD.WIDE.U32 R20, R2, c[0x0][0x1b8], R20 ;  /* 0x00006e0002147a25 */ /* 0x000fe200078e0014 */
[----:B------:R-:W-:-:S02]  /*1c20*/  LOP3.LUT R134, R13, R134, RZ, 0x3c, !PT ;  /* 0x000000860d867212 */ /* 0x000fc400078e3cff */
[----:B------:R-:W-:Y:S01]  /*1c30*/  LEA.HI R13, R50, R65, RZ, 0x6 ;  /* 0x00000041320d7211 */ /* 0x000fe200078f30ff */
[----:B------:R-:W-:Y:S01]  /*1c40*/  IMAD.HI.U32 R74, R15, R74, R22 ;  /* 0x0000004a0f4a7227 */ /* 0x000fe200078e0016 */
[----:B------:R-:W-:Y:S02]  /*1c50*/  SHF.R.S32.HI R76, RZ, 0x6, R76 ;  /* 0x00000006ff4c7819 */ /* 0x000fe4000001144c */
[----:B------:R-:W-:Y:S01]  /*1c60*/  SHF.L.U32 R13, R13, 0x3, RZ ;  /* 0x000000030d0d7819 */ /* 0x000fe200000006ff */
[----:B------:R-:W-:Y:S01]  /*1c70*/  IMAD R3, R3, c[0x0][0x1a0], RZ ;  /* 0x0000680003037a24 */ /* 0x000fe200078e02ff */
[C---:B------:R-:W-:Y:S01]  /*1c80*/  ISETP.GE.AND P2, PT, R16.reuse, c[0x0][0x220], PT ;  /* 0x0000880010007a0c */ /* 0x040fe20003f46270 */
[----:B------:R-:W-:Y:S01]  /*1c90*/  IMAD.SHL.U32 R165, R149, 0x10, RZ ;  /* 0x0000001095a57824 */ /* 0x000fe200078e00ff */
[----:B------:R-:W-:Y:S01]  /*1ca0*/  IADD3 R136, P0, R16, R136, RZ ;  /* 0x0000008810887210 */ /* 0x000fe20007f1e0ff */
[----:B------:R-:W-:Y:S01]  /*1cb0*/  IMAD R101, R104, c[0x0][0x1a4], R3 ;  /* 0x0000690068657a24 */ /* 0x000fe200078e0203 */
[----:B------:R-:W-:Y:S01]  /*1cc0*/  IMNMX R76, R163, R76, !PT ;  /* 0x0000004ca34c7217 */ /* 0x000fe20007800200 */
[----:B------:R-:W-:Y:S01]  /*1cd0*/  IMAD.MOV.U32 R3, RZ, RZ, c[0x0][0x1a0] ;  /* 0x00006800ff037624 */ /* 0x000fe200078e00ff */
[----:B------:R-:W-:Y:S01]  /*1ce0*/  LOP3.LUT R134, R134, 0xfffffe00, R13, 0xf8, !PT ;  /* 0xfffffe0086867812 */ /* 0x000fe200078ef80d */
[----:B------:R-:W-:Y:S01]  /*1cf0*/  IMAD R13, R0, c[0x0][0x1b8], RZ ;  /* 0x00006e00000d7a24 */ /* 0x000fe200078e02ff */
[----:B------:R-:W-:Y:S01]  /*1d00*/  SEL R67, RZ, 0xffffffff, P1 ;  /* 0xffffffffff437807 */ /* 0x000fe20000800000 */
[----:B------:R-:W-:Y:S01]  /*1d10*/  IMAD.X R137, R17, 0x1, R5, P0 ;  /* 0x0000000111897824 */ /* 0x000fe200000e0605 */
[----:B------:R-:W-:Y:S01]  /*1d20*/  SEL R14, RZ, 0x1, P2 ;  /* 0x00000001ff0e7807 */ /* 0x000fe20001000000 */
[----:B------:R-:W-:Y:S01]  /*1d30*/  IMAD R10, R2, c[0x0][0x1bc], R13 ;  /* 0x00006f00020a7a24 */ /* 0x000fe200078e020d */
[----:B------:R-:W-:Y:S01]  /*1d40*/  R2P PR, R63, 0x6 ;  /* 0x000000063f007804 */ /* 0x000fe20000000000 */
[----:B------:R-:W-:Y:S01]  /*1d50*/  IMAD.SHL.U32 R67, R67, 0x2, RZ ;  /* 0x0000000243437824 */ /* 0x000fe200078e00ff */
[----:B------:R-:W-:Y:S01]  /*1d60*/  ISETP.GT.AND P0, PT, R102, R76, PT ;  /* 0x0000004c6600720c */ /* 0x000fe20003f04270 */
[----:B------:R-:W-:Y:S01]  /*1d70*/  IMAD.IADD R21, R21, 0x1, R10 ;  /* 0x0000000115157824 */ /* 0x000fe200078e020a */
[----:B------:R-:W-:Y:S01]  /*1d80*/  SHF.R.S32.HI R8, RZ, 0x1f, R140 ;  /* 0x0000001fff087819 */ /* 0x000fe2000001148c */
[----:B------:R-:W-:Y:S01]  /*1d90*/  IMAD.WIDE.U32 R136, R138, c[0x0][0x198], R136 ;  /* 0x000066008a887a25 */ /* 0x000fe200078e0088 */
[----:B------:R-:W-:-:S02]  /*1da0*/  SHF.R.S32.HI R75, RZ, 0x1, R74 ;  /* 0x00000001ff4b7819 */ /* 0x000fc4000001144a */
[----:B------:R-:W-:Y:S01]  /*1db0*/  IADD3 R19, R19, R6, RZ ;  /* 0x0000000613137210 */ /* 0x000fe20007ffe0ff */
[----:B------:R-:W-:Y:S01]  /*1dc0*/  IMAD R143, R8, c[0x0][0x1a8], RZ ;  /* 0x00006a00088f7a24 */ /* 0x000fe200078e02ff */
[----:B------:R-:W-:Y:S01]  /*1dd0*/  LEA.HI R50, R50, R65, RZ, 0x5 ;  /* 0x0000004132327211 */ /* 0x000fe200078f28ff */
[----:B------:R-:W-:Y:S01]  /*1de0*/  IMAD R72, R138, R75, R71 ;  /* 0x0000004b8a487224 */ /* 0x000fe200078e0247 */
[----:B------:R-:W-:Y:S01]  /*1df0*/  LOP3.LUT R67, R67, 0x2, R14, 0xe2, !PT ;  /* 0x0000000243437812 */ /* 0x000fe200078ee20e */
[----:B------:R-:W-:Y:S01]  /*1e00*/  IMAD R143, R140, c[0x0][0x1ac], R143 ;  /* 0x00006b008c8f7a24 */ /* 0x000fe200078e028f */
[----:B------:R-:W-:Y:S01]  /*1e10*/  LOP3.LUT R66, R50, 0xffffffe0, RZ, 0xc0, !PT ;  /* 0xffffffe032427812 */ /* 0x000fe200078ec0ff */
[----:B------:R-:W-:Y:S01]  /*1e20*/  IMAD.IADD R71, R71, 0x1, R72 ;  /* 0x0000000147477824 */ /* 0x000fe200078e0248 */
[----:B------:R-:W-:Y:S01]  /*1e30*/  SHF.L.U64.HI R166, R3, R94, c[0x0][0x1a4] ;  /* 0x0000690003a67619 */ /* 0x000fe2000001025e */
[----:B------:R-:W-:Y:S01]  /*1e40*/  IMAD.WIDE.U32 R140, R140, c[0x0][0x1a8], R18 ;  /* 0x00006a008c8c7a25 */ /* 0x000fe200078e0012 */
[----:B------:R-:W-:-:S02]  /*1e50*/  SHF.R.S32.HI R62, RZ, 0x4, R62 ;  /* 0x00000004ff3e7819 */ /* 0x000fc4000001143e */
[----:B------:R-:W-:Y:S01]  /*1e60*/  SHF.R.S32.HI R50, RZ, 0x5, R50 ;  /* 0x00000005ff327819 */ /* 0x000fe20000011432 */
[----:B------:R-:W-:Y:S01]  /*1e70*/  IMAD.WIDE.U32 R104, R104, c[0x0][0x1a0], R20 ;  /* 0x0000680068687a25 */ /* 0x000fe200078e0014 */
[----:B------:R-:W-:Y:S02]  /*1e80*/  SHF.R.S32.HI R70, RZ, 0x1f, R72 ;  /* 0x0000001fff467819 */ /* 0x000fe40000011448 */
[----:B------:R-:W-:Y:S01]  /*1e90*/  SHF.R.S32.HI R69, RZ, 0x1f, R71 ;  /* 0x0000001fff457819 */ /* 0x000fe20000011447 */
[----:B------:R-:W-:Y:S01]  /*1ea0*/  IMAD.SHL.U32 R167, R3, 0x10, RZ ;  /* 0x0000001003a77824 */ /* 0x000fe200078e00ff */
[----:B------:R-:W-:Y:S01]  /*1eb0*/  SEL R53, R53, 0xfffffff0, !P1 ;  /* 0xfffffff035357807 */ /* 0x000fe20004800000 */
[----:B------:R-:W-:Y:S01]  /*1ec0*/  IMAD.IADD R66, R65, 0x1, -R66 ;  /* 0x0000000141427824 */ /* 0x000fe200078e0a42 */
[----:B------:R-:W-:Y:S01]  /*1ed0*/  IADD3 R135, R137, R135, RZ ;  /* 0x0000008789877210 */ /* 0x000fe20007ffe0ff */
[----:B------:R-:W-:Y:S01]  /*1ee0*/  IMAD.SHL.U32 R73, R75, 0x10, RZ ;  /* 0x000000104b497824 */ /* 0x000fe200078e00ff */
[----:B------:R-:W-:Y:S01]  /*1ef0*/  SEL R51, R81, 0xffffffe0, !P2 ;  /* 0xffffffe051337807 */ /* 0x000fe20005000000 */
[----:B------:R-:W-:-:S02]  /*1f00*/  IMAD.IADD R101, R105, 0x1, R101 ;  /* 0x0000000169657824 */ /* 0x000fc400078e0265 */
[----:B------:R-:W-:Y:S02]  /*1f10*/  IMAD.IADD R143, R141, 0x1, R143 ;  /* 0x000000018d8f7824 */ /* 0x000fe400078e028f */
[----:B------:R-:W-:Y:S01]  /*1f20*/  @!P5 IMAD.MOV.U32 R116, RZ, RZ, RZ ;  /* 0x000000ffff74d224 */ /* 0x000fe200078e00ff */
[----:B------:R-:W-:Y:S05]  /*1f30*/  @!P0 BRA `(.L_x_6110) ;  /* 0x000063b000008947 */ /* 0x000fea0003800000 */
[----:B-1----:R-:W-:Y:S01]  /*1f40*/  SHF.R.S32.HI R5, RZ, 0x1f, R7 ;  /* 0x0000001fff057819 */ /* 0x002fe20000011407 */
[C---:B------:R-:W-:Y:S01]  /*1f50*/  IMAD R6, R4.reuse, c[0x0][0x280], RZ ;  /* 0x0000a00004067a24 */ /* 0x040fe200078e02ff */
[--C-:B------:R-:W-:Y:S01]  /*1f60*/  SHF.R.S32.HI R9, RZ, 0x1f, R68.reuse ;  /* 0x0000001fff097819 */ /* 0x100fe20000011444 */
[----:B------:R-:W-:Y:S01]  /*1f70*/  IMAD R4, R4, c[0x0][0x278], RZ ;  /* 0x00009e0004047a24 */ /* 0x000fe200078e02ff */
[----:B------:R-:W-:Y:S01]  /*1f80*/  IADD3 R8, P1, P0, R7, R138, -R68 ;  /* 0x0000008a07087210 */ /* 0x000fe2000783e844 */
[----:B------:R-:W-:Y:S01]  /*1f90*/  IMAD.WIDE.U32 R10, R169, c[0x0][0x278], R16 ;  /* 0x00009e00a90a7a25 */ /* 0x000fe200078e0010 */
[C---:B------:R-:W-:Y:S01]  /*1fa0*/  LEA R106, P2, R136.reuse, c[0x0][0x168], 0x1 ;  /* 0x00005a00886a7a11 */ /* 0x040fe200078408ff */
[----:B------:R-:W-:Y:S01]  /*1fb0*/  UMOV UR8, 0x60 ;  /* 0x0000006000087882 */ /* 0x000fe20000000000 */
[----:B------:R-:W-:Y:S01]  /*1fc0*/  IADD3.X R5, R5, R139, ~R9, P1, P0 ;  /* 0x0000008b05057210 */ /* 0x000fe20000fe0c09 */
[C---:B------:R-:W-:Y:S01]  /*1fd0*/  IMAD R4, R169.reuse, c[0x0][0x27c], R4 ;  /* 0x00009f00a9047a24 */ /* 0x040fe200078e0204 */
[----:B------:R-:W-:Y:S01]  /*1fe0*/  LEA.HI.X R103, R136, c[0x0][0x16c], R135, 0x1, P2 ;  /* 0x00005b0088677a11 */ /* 0x000fe200010f0c87 */
[----:B------:R-:W-:Y:S01]  /*1ff0*/  IMAD R6, R169, c[0x0][0x284], R6 ;  /* 0x0000a100a9067a24 */ /* 0x000fe200078e0206 */
[----:B------:R-:W-:Y:S01]  /*2000*/  IADD3 R128, R73, 0x40, RZ ;  /* 0x0000004049807810 */ /* 0x000fe20007ffe0ff */
[----:B------:R-:W-:Y:S01]  /*2010*/  IMAD.WIDE.U32 R14, R169, c[0x0][0x280], R16 ;  /* 0x0000a000a90e7a25 */ /* 0x000fe200078e0010 */
[----:B------:R-:W-:Y:S01]  /*2020*/  ULDC.64 UR4, c[0x0][0x1a0] ;  /* 0x0000680000047ab9 */ /* 0x000fe20000000a00 */
[----:B------:R-:W-:Y:S01]  /*2030*/  MOV R79, 0x5 ;  /* 0x00000005004f7802 */ /* 0x000fe20000000f00 */
[----:B------:R-:W-:Y:S01]  /*2040*/  UIMAD UR9, UR8, UR5, URZ ;  /* 0x00000005080972a4 */ /* 0x000fe2000f8e023f */
[----:B------:R-:W-:Y:S01]  /*2050*/  IMAD R9, R5, c[0x0][0x290], RZ ;  /* 0x0000a40005097a24 */ /* 0x000fe200078e02ff */
[----:B------:R-:W-:Y:S01]  /*2060*/  LOP3.LUT R131, R67, 0xffff, RZ, 0xc0, !PT ;  /* 0x0000ffff43837812 */ /* 0x000fe200078ec0ff */
[----:B------:R-:W-:Y:S01]  /*2070*/  IMAD.IADD R11, R11, 0x1, R4 ;  /* 0x000000010b0b7824 */ /* 0x000fe200078e0204 */
[----:B------:R-:W-:Y:S01]  /*2080*/  ULDC UR5, c[0x0][0x294] ;  /* 0x0000a50000057ab9 */ /* 0x000fe20000000800 */
[----:B------:R-:W-:Y:S01]  /*2090*/  IMAD R5, R5, c[0x0][0x288], RZ ;  /* 0x0000a20005057a24 */ /* 0x000fe200078e02ff */
[----:B------:R-:W-:Y:S01]  /*20a0*/  UIMAD UR5, UR8, UR5, URZ ;  /* 0x00000005080572a4 */ /* 0x000fe2000f8e023f */
[----:B------:R-:W-:Y:S01]  /*20b0*/  IMAD.IADD R15, R15, 0x1, R6 ;  /* 0x000000010f0f7824 */ /* 0x000fe200078e0206 */
[----:B------:R-:W-:Y:S01]  /*20c0*/  UIMAD.WIDE.U32 UR10, UR8, UR4, URZ ;  /* 0x00000004080a72a5 */ /* 0x000fe2000f8e003f */
[C---:B------:R-:W-:Y:S01]  /*20d0*/  IMAD R4, R8.reuse, c[0x0][0x28c], R5 ;  /* 0x0000a30008047a24 */ /* 0x040fe200078e0205 */
[C---:B------:R-:W-:Y:S01]  /*20e0*/  LOP3.LUT R133, R131.reuse, 0x1, RZ, 0xc0, !PT ;  /* 0x0000000183857812 */ /* 0x040fe200078ec0ff */
[----:B------:R-:W-:Y:S01]  /*20f0*/  IMAD.WIDE.U32 R10, R8, c[0x0][0x288], R10 ;  /* 0x0000a200080a7a25 */ /* 0x000fe200078e000a */
[C---:B------:R-:W-:Y:S01]  /*2100*/  IADD3 R132, R138.reuse, 0x10, RZ ;  /* 0x000000108a847810 */ /* 0x040fe20007ffe0ff */
[----:B------:R-:W-:Y:S01]  /*2110*/  ULDC UR4, c[0x0][0x230] ;  /* 0x00008c0000047ab9 */ /* 0x000fe20000000800 */
[----:B------:R-:W-:Y:S01]  /*2120*/  IADD3 R130, R138, 0x20, RZ ;  /* 0x000000208a827810 */ /* 0x000fe20007ffe0ff */
[----:B------:R-:W-:Y:S01]  /*2130*/  IMAD R9, R8, c[0x0][0x294], R9 ;  /* 0x0000a50008097a24 */ /* 0x000fe200078e0209 */
[----:B------:R-:W-:Y:S01]  /*2140*/  IADD3 R129, R138, 0x30, RZ ;  /* 0x000000308a817810 */ /* 0x000fe20007ffe0ff */
[----:B------:R-:W-:Y:S01]  /*2150*/  IMAD.WIDE.U32 R14, R8, c[0x0][0x290], R14 ;  /* 0x0000a400080e7a25 */ /* 0x000fe200078e000e */
[----:B------:R-:W-:Y:S01]  /*2160*/  SHF.R.S32.HI R124, RZ, 0x1f, R73 ;  /* 0x0000001fff7c7819 */ /* 0x000fe20000011449 */
[----:B------:R-:W-:Y:S01]  /*2170*/  UIADD3 UR9, UR11, UR9, URZ ;  /* 0x000000090b097290 */ /* 0x000fe2000fffe03f */
[----:B------:R-:W-:Y:S01]  /*2180*/  LOP3.LUT R131, R131, 0x2, RZ, 0xc0, !PT ;  /* 0x0000000283837812 */ /* 0x000fe200078ec0ff */
[----:B------:R-:W-:Y:S01]  /*2190*/  IMAD.IADD R116, R116, 0x1, R7 ;  /* 0x0000000174747824 */ /* 0x000fe200078e0207 */
[----:B------:R-:W-:Y:S01]  /*21a0*/  SHF.R.S32.HI R121, RZ, 0x1f, R128 ;  /* 0x0000001fff797819 */ /* 0x000fe20000011480 */
[----:B------:R-:W-:Y:S01]  /*21b0*/  IMAD.IADD R7, R11, 0x1, R4 ;  /* 0x000000010b077824 */ /* 0x000fe200078e0204 */
[----:B------:R-:W-:Y:S01]  /*21c0*/  ULDC.U8 UR8, c[0x0][0x313] ;  /* 0x0000c4c000087ab9 */ /* 0x000fe20000000000 */
[----:B------:R-:W-:-:S02]  /*21d0*/  IMAD.IADD R5, R15, 0x1, R9 ;  /* 0x000000010f057824 */ /* 0x000fc400078e0209 */
[----:B------:R-:W-:Y:S02]  /*21e0*/  IMAD.MOV.U32 R4, RZ, RZ, R14 ;  /* 0x000000ffff047224 */ /* 0x000fe400078e000e */
[C---:B------:R-:W-:Y:S02]  /*21f0*/  IMAD R111, R0.reuse, c[0x0][0x2a0], RZ ;  /* 0x0000a800006f7a24 */ /* 0x040fe400078e02ff */
[----:B------:R-:W-:Y:S02]  /*2200*/  IMAD R113, R0, c[0x0][0x298], RZ ;  /* 0x0000a60000717a24 */ /* 0x000fe400078e02ff */
[----:B------:R-:W-:Y:S02]  /*2210*/  IMAD.MOV.U32 R6, RZ, RZ, R10 ;  /* 0x000000ffff067224 */ /* 0x000fe400078e000a */
[----:B------:R-:W-:-:S04]  /*2220*/  IMAD.WIDE.U32 R98, R3, 0x20, RZ ;  /* 0x0000002003627825 */ /* 0x000fc800078e00ff */
[C---:B------:R-:W-:Y:S02]  /*2230*/  IMAD R111, R2.reuse, c[0x0][0x2a4], R111 ;  /* 0x0000a900026f7a24 */ /* 0x040fe400078e026f */
[C---:B------:R-:W-:Y:S02]  /*2240*/  IMAD R113, R2.reuse, c[0x0][0x29c], R113 ;  /* 0x0000a70002717a24 */ /* 0x040fe400078e0271 */
[----:B------:R-:W-:-:S04]  /*2250*/  IMAD.WIDE.U32 R4, R2, c[0x0][0x2a0], R4 ;  /* 0x0000a80002047a25 */ /* 0x000fc800078e0004 */
[----:B------:R-:W-:Y:S01]  /*2260*/  IMAD.WIDE.U32 R2, R2, c[0x0][0x298], R6 ;  /* 0x0000a60002027a25 */ /* 0x000fe200078e0006 */
[----:B------:R-:W-:-:S03]  /*2270*/  LEA R110, P1, R4, c[0x0][0x270], 0x1 ;  /* 0x00009c00046e7a11 */ /* 0x000fc600078208ff */
        /* <DEDUP_REMOVED lines=13> */
[--C-:B------:R-:W-:Y:S01]  /*2350*/  IMAD.X R55, R70, 0x1, R117.reuse, P4 ;  /* 0x0000000146377824 */ /* 0x100fe200020e0675 */
[----:B------:R-:W-:Y:S01]  /*2360*/  IADD3 R116, P2, R71, R116, RZ ;  /* 0x0000007447747210 */ /* 0x000fe20007f5e0ff */
[----:B------:R-:W-:Y:S01]  /*2370*/  IMAD.IADD R126, R73, 0x1, R128 ;  /* 0x00000001497e7824 */ /* 0x000fe200078e0280 */
[----:B------:R-:W-:Y:S01]  /*2380*/  LEA R108, P1, R104, c[0x0][0x170], 0x1 ;  /* 0x00005c00686c7a11 */ /* 0x000fe200078208ff */
[----:B------:R-:W-:Y:S01]  /*2390*/  IMAD.X R87, RZ, RZ, R164, P0 ;  /* 0x000000ffff577224 */ /* 0x000fe200000e06a4 */
[----:B------:R-:W-:Y:S01]  /*23a0*/  SHF.L.U64.HI R77, R80, R94, c[0x0][0x28c] ;  /* 0x0000a300504d7619 */ /* 0x000fe2000001025e */
[----:B------:R-:W-:Y:S01]  /*23b0*/  IMAD.X R117, R69, 0x1, R117, P2 ;  /* 0x0000000145757824 */ /* 0x000fe200010e0675 */
[----:B------:R-:W-:Y:S01]  /*23c0*/  LEA.HI.X R109, R104, c[0x0][0x174], R101, 0x1, P1 ;  /* 0x00005d00686d7a11 */ /* 0x000fe200008f0c65 */
[----:B------:R-:W-:Y:S01]  /*23d0*/  IMAD.SHL.U32 R95, R146, 0x10, RZ ;  /* 0x00000010925f7824 */ /* 0x000fe200078e00ff */
[----:B------:R-:W-:Y:S01]  /*23e0*/  IADD3 R88, P0, R165, R86, RZ ;  /* 0x00000056a5587210 */ /* 0x000fe20007f1e0ff */
[C---:B------:R-:W-:Y:S01]  /*23f0*/  IMAD.SHL.U32 R127, R75.reuse, 0x20, RZ ;  /* 0x000000204b7f7824 */ /* 0x040fe200078e00ff */
[----:B------:R-:W-:Y:S01]  /*2400*/  IADD3 R83, P1, R78, 0x40, RZ ;  /* 0x000000404e537810 */ /* 0x000fe20007f3e0ff */
[----:B------:R-:W-:Y:S01]  /*2410*/  IMAD R125, R75, 0x30, RZ ;  /* 0x000000304b7d7824 */ /* 0x000fe200078e02ff */
[----:B------:R-:W-:Y:S01]  /*2420*/  IADD3.X R89, R164, R87, RZ, P0, !PT ;  /* 0x00000057a4597210 */ /* 0x000fe200007fe4ff */
[----:B------:R-:W-:Y:S01]  /*2430*/  IMAD.IADD R123, R73, 0x1, R126 ;  /* 0x00000001497b7824 */ /* 0x000fe200078e027e */
[C---:B------:R-:W-:Y:S01]  /*2440*/  SHF.L.U64.HI R55, R54.reuse, 0x1, R55 ;  /* 0x0000000136377819 */ /* 0x040fe20000010237 */
[----:B------:R-:W-:Y:S01]  /*2450*/  IMAD.SHL.U32 R54, R54, 0x2, RZ ;  /* 0x0000000236367824 */ /* 0x000fe200078e00ff */
[C---:B------:R-:W-:Y:S01]  /*2460*/  SHF.L.U64.HI R117, R116.reuse, 0x1, R117 ;  /* 0x0000000174757819 */ /* 0x040fe20000010275 */
[----:B------:R-:W-:Y:S01]  /*2470*/  IMAD.SHL.U32 R116, R116, 0x2, RZ ;  /* 0x0000000274747824 */ /* 0x000fe200078e00ff */
[----:B------:R-:W-:Y:S01]  /*2480*/  IADD3.X R82, RZ, R77, RZ, P1, !PT ;  /* 0x0000004dff527210 */ /* 0x000fe20000ffe4ff */
[----:B------:R-:W-:Y:S01]  /*2490*/  IMAD R81, R81, c[0x0][0x19c], RZ ;  /* 0x0000670051517a24 */ /* 0x000fe200078e02ff */
[----:B------:R-:W-:Y:S01]  /*24a0*/  IADD3 R85, P5, R83, R78, RZ ;  /* 0x0000004e53557210 */ /* 0x000fe20007fbe0ff */
[----:B------:R-:W-:Y:S01]  /*24b0*/  IMAD.WIDE.U32 R148, R149, 0x20, RZ ;  /* 0x0000002095947825 */ /* 0x000fe200078e00ff */
[----:B------:R-:W-:-:S02]  /*24c0*/  IADD3 R93, P0, R165, R88, RZ ;  /* 0x00000058a55d7210 */ /* 0x000fc40007f1e0ff */
[----:B------:R-:W-:Y:S01]  /*24d0*/  SHF.L.U64.HI R94, R146, R94, c[0x0][0x294] ;  /* 0x0000a500925e7619 */ /* 0x000fe2000001025e */
[----:B------:R-:W-:Y:S01]  /*24e0*/  IMAD.X R84, R82, 0x1, R77, P5 ;  /* 0x0000000152547824 */ /* 0x000fe200028e064d */
[----:B------:R-:W-:Y:S01]  /*24f0*/  SHF.L.U64.HI R96, R146, R79, c[0x0][0x294] ;  /* 0x0000a50092607619 */ /* 0x000fe2000001024f */
[----:B------:R-:W-:Y:S01]  /*2500*/  IMAD.X R92, R164, 0x1, R89, P0 ;  /* 0x00000001a45c7824 */ /* 0x000fe200000e0659 */
[C---:B------:R-:W-:Y:S01]  /*2510*/  SHF.L.U32 R97, R146.reuse, 0x5, RZ ;  /* 0x0000000592617819 */ /* 0x040fe200000006ff */
[----:B------:R-:W-:Y:S01]  /*2520*/  IMAD.WIDE.U32 R146, R146, 0x60, RZ ;  /* 0x0000006092927825 */ /* 0x000fe200078e00ff */
[----:B------:R-:W-:Y:S02]  /*2530*/  IADD3 R114, P4, R116, c[0x0][0x2b0], RZ ;  /* 0x0000ac0074727a10 */ /* 0x000fe40007f9e0ff */
[----:B------:R-:W-:Y:S01]  /*2540*/  IADD3 R10, P1, R54, c[0x0][0x2b0], RZ ;  /* 0x0000ac00360a7a10 */ /* 0x000fe20007f3e0ff */
[----:B------:R-:W-:Y:S01]  /*2550*/  IMAD.MOV.U32 R11, RZ, RZ, R102 ;  /* 0x000000ffff0b7224 */ /* 0x000fe200078e0066 */
[----:B------:R-:W-:Y:S01]  /*2560*/  IADD3 R91, P5, R85, R78, RZ ;  /* 0x0000004e555b7210 */ /* 0x000fe20007fbe0ff */
[----:B------:R-:W-:Y:S01]  /*2570*/  IMAD.IADD R81, R149, 0x1, R81 ;  /* 0x0000000195517824 */ /* 0x000fe200078e0251 */
[----:B------:R-:W-:Y:S01]  /*2580*/  IADD3 R0, R99, R0, RZ ;  /* 0x0000000063007210 */ /* 0x000fe20007ffe0ff */
[----:B------:R-:W-:Y:S01]  /*2590*/  IMAD.SHL.U32 R99, R98, 0x2, RZ ;  /* 0x0000000262637824 */ /* 0x000fe200078e00ff */
[----:B------:R-:W-:Y:S01]  /*25a0*/  IADD3 R116, P2, R116, c[0x0][0x2a8], RZ ;  /* 0x0000aa0074747a10 */ /* 0x000fe20007f5e0ff */
[----:B------:R-:W-:Y:S01]  /*25b0*/  IMAD.X R90, R84, 0x1, R77, P5 ;  /* 0x00000001545a7824 */ /* 0x000fe200028e064d */
[----:B------:R-:W-:-:S02]  /*25c0*/  IADD3 R54, P0, R54, c[0x0][0x2a8], RZ ;  /* 0x0000aa0036367a10 */ /* 0x000fc40007f1e0ff */
[C---:B------:R-:W-:Y:S01]  /*25d0*/  SHF.L.U64.HI R79, R80.reuse, R79, c[0x0][0x28c] ;  /* 0x0000a300504f7619 */ /* 0x040fe2000001024f */
[----:B------:R-:W-:Y:S01]  /*25e0*/  IMAD.SHL.U32 R80, R80, 0x20, RZ ;  /* 0x0000002050507824 */ /* 0x000fe200078e00ff */
[C---:B------:R-:W-:Y:S01]  /*25f0*/  SHF.L.U64.HI R96, R97.reuse, 0x1, R96 ;  /* 0x0000000161607819 */ /* 0x040fe20000010260 */
[----:B------:R-:W-:Y:S01]  /*2600*/  IMAD.SHL.U32 R97, R97, 0x2, RZ ;  /* 0x0000000261617824 */ /* 0x000fe200078e00ff */
[C---:B------:R-:W-:Y:S01]  /*2610*/  SHF.L.U64.HI R94, R95.reuse, 0x1, R94 ;  /* 0x000000015f5e7819 */ /* 0x040fe2000001025e */
[----:B------:R-:W-:Y:S01]  /*2620*/  IMAD.SHL.U32 R95, R95, 0x2, RZ ;  /* 0x000000025f5f7824 */ /* 0x000fe200078e00ff */
[----:B------:R-:W-:Y:S02]  /*2630*/  IADD3.X R115, R117, c[0x0][0x2b4], RZ, P4, !PT ;  /* 0x0000ad0075737a10 */ /* 0x000fe400027fe4ff */
[----:B------:R-:W-:Y:S02]  /*2640*/  IADD3.X R9, R55, c[0x0][0x2b4], RZ, P1, !PT ;  /* 0x0000ad0037097a10 */ /* 0x000fe40000ffe4ff */
[----:B------:R-:W-:-:S02]  /*2650*/  SHF.L.U64.HI R98, R98, 0x1, R0 ;  /* 0x0000000162627819 */ /* 0x000fc40000010200 */
[----:B------:R-:W-:Y:S02]  /*2660*/  SHF.R.S32.HI R122, RZ, 0x1f, R127 ;  /* 0x0000001fff7a7819 */ /* 0x000fe4000001147f */
[----:B------:R-:W-:Y:S02]  /*2670*/  SHF.R.S32.HI R120, RZ, 0x1f, R125 ;  /* 0x0000001fff787819 */ /* 0x000fe4000001147d */
[----:B------:R-:W-:Y:S02]  /*2680*/  SHF.R.S32.HI R119, RZ, 0x1f, R126 ;  /* 0x0000001fff777819 */ /* 0x000fe4000001147e */
[----:B------:R-:W-:Y:S02]  /*2690*/  IADD3 R100, R147, UR5, RZ ;  /* 0x0000000593647c10 */ /* 0x000fe4000fffe0ff */
[----:B------:R-:W-:Y:S02]  /*26a0*/  SHF.R.S32.HI R118, RZ, 0x1f, R123 ;  /* 0x0000001fff767819 */ /* 0x000fe4000001147b */
[----:B------:R-:W-:-:S02]  /*26b0*/  IADD3.X R117, R117, c[0x0][0x2ac], RZ, P2, !PT ;  /* 0x0000ab0075757a10 */ /* 0x000fc400017fe4ff */
[----:B------:R-:W-:Y:S02]  /*26c0*/  IADD3.X R55, R55, c[0x0][0x2ac], RZ, P0, !PT ;  /* 0x0000ab0037377a10 */ /* 0x000fe400007fe4ff */
.L_x_6179:
        /* <DEDUP_REMOVED lines=15> */
.L_x_6112:
[----:B------:R-:W-:Y:S05]  /*27c0*/  BSYNC B0 ;  /* 0x0000000000007941 */ /* 0x000fea0003800000 */
.L_x_6111:
        /* <DEDUP_REMOVED lines=15> */
.L_x_6114:
[----:B------:R-:W-:Y:S05]  /*28c0*/  BSYNC B0 ;  /* 0x0000000000007941 */ /* 0x000fea0003800000 */
.L_x_6113:
        /* <DEDUP_REMOVED lines=15> */
.L_x_6116:
[----:B------:R-:W-:Y:S05]  /*29c0*/  BSYNC B0 ;  /* 0x0000000000007941 */ /* 0x000fea0003800000 */
.L_x_6115:
        /* <DEDUP_REMOVED lines=15> */
.L_x_6118:
[----:B------:R-:W-:Y:S05]  /*2ac0*/  BSYNC B0 ;  /* 0x0000000000007941 */ /* 0x000fea0003800000 */
.L_x_6117:
        /* <DEDUP_REMOVED lines=16> */
[----:B------:R-:W2:Y:S01]  /*2bd0*/  LDG.E.128 R20, [R112.64] ;  /* 0x0000000670147981 */ /* 0x000ea2000c1e1d00 */
[----:B------:R-:W-:Y:S11]  /*2be0*/  IMAD.MOV.U32 R107, RZ, RZ, R103 ;  /* 0x000000ffff6b7224 */ /* 0x000ff600078e0067 */
[----:B------:R-:W-:Y:S01]  /*2bf0*/  @!P0 MOV R8, R10 ;  /* 0x0000000a00088202 */ /* 0x000fe20000000f00 */
[----:B------:R-:W3:Y:S06]  /*2c00*/  @!P0 LDG.E.64 R30, [R54.64] ;  /* 0x00000006361e8981 */ /* 0x000eec000c1e1b00 */
[----:B------:R1:W4:Y:S01]  /*2c10*/  @!P0 LDG.E.64 R6, [R8.64] ;  /* 0x0000000608068981 */ /* 0x000322000c1e1b00 */
[C---:B--2---:R-:W-:Y:S01]  /*2c20*/  @!P0 LOP3.LUT R19, R20.reuse, 0xffff0000, RZ, 0xc0, !PT ;  /* 0xffff000014138812 */ /* 0x044fe200078ec0ff */
[----:B------:R-:W-:Y:S01]  /*2c30*/  @!P0 IMAD.U32 R18, R20, 0x10000, RZ ;  /* 0x0001000014128824 */ /* 0x000fe200078e00ff */
[C---:B-1----:R-:W-:Y:S02]  /*2c40*/  @!P0 SHF.L.U32 R8, R22.reuse, 0x10, RZ ;  /* 0x0000001016088819 */ /* 0x042fe400000006ff */
[----:B------:R-:W-:Y:S02]  /*2c50*/  @!P0 LOP3.LUT R24, R22, 0xffff0000, RZ, 0xc0, !PT ;  /* 0xffff000016188812 */ /* 0x000fe400078ec0ff */
[C---:B---3--:R-:W-:Y:S02]  /*2c60*/  @!P0 SHF.L.U32 R25, R30.reuse, 0x10, RZ ;  /* 0x000000101e198819 */ /* 0x048fe400000006ff */
[----:B------:R-:W-:Y:S02]  /*2c70*/  @!P0 LOP3.LUT R27, R30, 0xffff0000, RZ, 0xc0, !PT ;  /* 0xffff00001e1b8812 */ /* 0x000fe400078ec0ff */
[----:B------:R-:W-:Y:S01]  /*2c80*/  @!P0 SHF.L.U32 R29, R31, 0x10, RZ ;  /* 0x000000101f1d8819 */ /* 0x000fe200000006ff */
[C---:B----4-:R-:W-:Y:S01]  /*2c90*/  @!P0 IMAD.U32 R5, R6.reuse, 0x10000, RZ ;  /* 0x0001000006058824 */ /* 0x050fe200078e00ff */
[----:B------:R-:W-:Y:S01]  /*2ca0*/  @!P0 LOP3.LUT R15, R6, 0xffff0000, RZ, 0xc0, !PT ;  /* 0xffff0000060f8812 */ /* 0x000fe200078ec0ff */
[----:B------:R-:W-:Y:S01]  /*2cb0*/  @!P0 IMAD.U32 R6, R23, 0x10000, RZ ;  /* 0x0001000017068824 */ /* 0x000fe200078e00ff */
[----:B------:R-:W-:Y:S01]  /*2cc0*/  @!P0 LOP3.LUT R31, R31, 0xffff0000, RZ, 0xc0, !PT ;  /* 0xffff00001f1f8812 */ /* 0x000fe200078ec0ff */
[-C--:B------:R-:W-:Y:S02]  /*2cd0*/  @!P0 FMUL.FTZ R33, R19, R5.reuse ;  /* 0x0000000513218220 */ /* 0x080fe40000410000 */
[C---:B------:R-:W-:Y:S02]  /*2ce0*/  @!P0 FMUL.FTZ R0, R18.reuse, R5 ;  /* 0x0000000512008220 */ /* 0x040fe40000410000 */
[-C--:B------:R-:W-:Y:S01]  /*2cf0*/  @!P0 FFMA.FTZ R33, R18, R25.reuse, -R33 ;  /* 0x0000001912218223 */ /* 0x080fe20000010821 */
[----:B------:R-:W-:Y:S01]  /*2d00*/  @!P0 SHF.L.U32 R18, R21, 0x10, RZ ;  /* 0x0000001015128819 */ /* 0x000fe200000006ff */
[C---:B------:R-:W-:Y:S01]  /*2d10*/  @!P0 IMAD.U32 R5, R7.reuse, 0x10000, RZ ;  /* 0x0001000007058824 */ /* 0x040fe200078e00ff */
[----:B------:R-:W-:Y:S01]  /*2d20*/  @!P0 LOP3.LUT R7, R7, 0xffff0000, RZ, 0xc0, !PT ;  /* 0xffff000007078812 */ /* 0x000fe200078ec0ff */
[----:B------:R-:W-:Y:S01]  /*2d30*/  @!P0 FFMA.FTZ R0, R19, R25, R0 ;  /* 0x0000001913008223 */ /* 0x000fe20000010000 */
[----:B------:R-:W-:Y:S01]  /*2d40*/  @!P0 LOP3.LUT R19, R21, 0xffff0000, RZ, 0xc0, !PT ;  /* 0xffff000015138812 */ /* 0x000fe200078ec0ff */
[----:B------:R-:W-:Y:S01]  /*2d50*/  @!P0 FMUL.FTZ R2, R18, R15 ;  /* 0x0000000f12028220 */ /* 0x000fe20000410000 */
[----:B------:R-:W-:Y:S01]  /*2d60*/  @!P0 LOP3.LUT R25, R23, 0xffff0000, RZ, 0xc0, !PT ;  /* 0xffff000017198812 */ /* 0x000fe200078ec0ff */
[----:B------:R-:W-:Y:S01]  /*2d70*/  @!P0 FMUL.FTZ R3, R8, R5 ;  /* 0x0000000508038220 */ /* 0x000fe20000410000 */
[----:B------:R-:W-:Y:S01]  /*2d80*/  @!P0 F2FP.BF16.PACK_AB R33, R0, R33 ;  /* 0x000000210021823e */ /* 0x000fe200000010ff */
[----:B------:R-:W-:Y:S02]  /*2d90*/  @!P0 FMUL.FTZ R35, R19, R15 ;  /* 0x0000000f13238220 */ /* 0x000fe40000410000 */
[----:B------:R-:W-:Y:S01]  /*2da0*/  @!P0 FMUL.FTZ R26, R24, R5 ;  /* 0x00000005181a8220 */ /* 0x000fe20000410000 */
[----:B------:R-:W-:Y:S01]  /*2db0*/  @!P0 MOV R20, R33 ;  /* 0x0000002100148202 */ /* 0x000fe20000000f00 */
[-C--:B------:R-:W-:Y:S02]  /*2dc0*/  @!P0 FMUL.FTZ R28, R25, R7.reuse ;  /* 0x00000007191c8220 */ /* 0x080fe40000410000 */
        /* <DEDUP_REMOVED lines=8> */
[----:B------:R-:W-:Y:S02]  /*2e50*/  @!P0 F2FP.BF16.PACK_AB R26, R3, R26 ;  /* 0x0000001a031a823e */ /* 0x000fe400000010ff */
[----:B------:R-:W-:Y:S02]  /*2e60*/  @!P0 MOV R21, R32 ;  /* 0x0000002000158202 */ /* 0x000fe40000000f00 */
[----:B------:R-:W-:Y:S02]  /*2e70*/  @!P0 F2FP.BF16.PACK_AB R35, R4, R28 ;  /* 0x0000001c0423823e */ /* 0x000fe400000010ff */
[----:B------:R-:W-:Y:S02]  /*2e80*/  @!P0 MOV R22, R26 ;  /* 0x0000001a00168202 */ /* 0x000fe40000000f00 */
[----:B------:R-:W-:Y:S05]  /*2e90*/  @!P0 MOV R23, R35 ;  /* 0x0000002300178202 */ /* 0x000fea0000000f00 */
[----:B------:R1:W-:Y:S02]  /*2ea0*/  STG.E.128 [R106.64], R20 ;  /* 0x000000146a007986 */ /* 0x0003e4000c101d06 */
.L_x_6124:
[----:B------:R-:W-:Y:S05]  /*2eb0*/  BSYNC B0 ;  /* 0x0000000000007941 */ /* 0x000fea0003800000 */
.L_x_6123:
[----:B------:R-:W-:Y:S11]  /*2ec0*/  ISETP.GE.AND P0, PT, R12, c[0x0][0x220], PT ;  /* 0x000088000c007a0c */ /* 0x000ff60003f06270 */
[----:B------:R-:W-:Y:S02]  /*2ed0*/  @!UPT UIADD3 URZ, URZ, URZ, URZ ;  /* 0x0000003f3f3ff290 */ /* 0x000fe4000fffe03f */
[----:B------:R-:W-:-:S05]  /*2ee0*/  @P0 BRA `(.L_x_6122) ;  /* 0x000002f000000947 */ /* 0x000fca0003800000 */
[----:B------:R-:W-:Y:S01]  /*2ef0*/  ISETP.GE.AND P0, PT, R12, UR4, PT ;  /* 0x000000040c007c0c */ /* 0x000fe2000bf06270 */
[----:B-1----:R-:W2:Y:S01]  /*2f00*/  LDG.E.128 R20, [R112.64+0x80] ;  /* 0x0000800670147981 */ /* 0x002ea2000c1e1d00 */
[----:B------:R-:W-:Y:S11]  /*2f10*/  IMAD.MOV.U32 R107, RZ, RZ, R103 ;  /* 0x000000ffff6b7224 */ /* 0x000ff600078e0067 */
[----:B------:R-:W-:Y:S01]  /*2f20*/  @!P0 MOV R8, R10 ;  /* 0x0000000a00088202 */ /* 0x000fe20000000f00 */
[----:B------:R-:W3:Y:S06]  /*2f30*/  @!P0 LDG.E.64 R30, [R54.64+0x40] ;  /* 0x00004006361e8981 */ /* 0x000eec000c1e1b00 */
[----:B------:R1:W4:Y:S01]  /*2f40*/  @!P0 LDG.E.64 R6, [R8.64+0x40] ;  /* 0x0000400608068981 */ /* 0x000322000c1e1b00 */
        /* <DEDUP_REMOVED lines=40> */
[----:B------:R1:W-:Y:S02]  /*31d0*/  STG.E.128 [R106.64+0x80], R20 ;  /* 0x000080146a007986 */ /* 0x0003e4000c101d06 */
.L_x_6122:
[----:B------:R-:W-:Y:S05]  /*31e0*/  BSYNC B1 ;  /* 0x0000000000017941 */ /* 0x000fea0003800000 */
.L_x_6121:
        /* <DEDUP_REMOVED lines=19> */
[----:B---3--:R-:W-:Y:S01]  /*3320*/  @!P0 IMAD.U32 R24, R6, 0x10000, RZ ;  /* 0x0001000006188824 */ /* 0x008fe200078e00ff */
[C---:B--2---:R-:W-:Y:S02]  /*3330*/  @!P0 LOP3.LUT R25, R20.reuse, 0xffff0000, RZ, 0xc0, !PT ;  /* 0xffff000014198812 */ /* 0x044fe400078ec0ff */
[----:B------:R-:W-:Y:S02]  /*3340*/  @!P0 SHF.L.U32 R15, R20, 0x10, RZ ;  /* 0x00000010140f8819 */ /* 0x000fe400000006ff */
[----:B------:R-:W-:Y:S01]  /*3350*/  @!P0 LOP3.LUT R8, R6, 0xffff0000, RZ, 0xc0, !PT ;  /* 0xffff000006088812 */ /* 0x000fe200078ec0ff */
[C---:B----4-:R-:W-:Y:S01]  /*3360*/  @!P0 IMAD.U32 R26, R28.reuse, 0x10000, RZ ;  /* 0x000100001c1a8824 */ /* 0x050fe200078e00ff */
[----:B------:R-:W-:Y:S01]  /*3370*/  @!P0 LOP3.LUT R31, R29, 0xffff0000, RZ, 0xc0, !PT ;  /* 0xffff00001d1f8812 */ /* 0x000fe200078ec0ff */
[-C--:B------:R-:W-:Y:S01]  /*3380*/  @!P0 FMUL.FTZ R35, R25, R24.reuse ;  /* 0x0000001819238220 */ /* 0x080fe20000410000 */
[----:B------:R-:W-:Y:S01]  /*3390*/  @!P0 LOP3.LUT R28, R28, 0xffff0000, RZ, 0xc0, !PT ;  /* 0xffff00001c1c8812 */ /* 0x000fe200078ec0ff */
[C---:B------:R-:W-:Y:S01]  /*33a0*/  @!P0 FMUL.FTZ R0, R15.reuse, R24 ;  /* 0x000000180f008220 */ /* 0x040fe20000410000 */
[C---:B------:R-:W-:Y:S01]  /*33b0*/  @!P0 SHF.L.U32 R24, R22.reuse, 0x10, RZ ;  /* 0x0000001016188819 */ /* 0x040fe200000006ff */
[-C--:B------:R-:W-:Y:S01]  /*33c0*/  @!P0 FFMA.FTZ R35, R15, R26.reuse, -R35 ;  /* 0x0000001a0f238223 */ /* 0x080fe20000010823 */
[----:B------:R-:W-:Y:S01]  /*33d0*/  @!P0 SHF.L.U32 R5, R7, 0x10, RZ ;  /* 0x0000001007058819 */ /* 0x000fe200000006ff */
[----:B------:R-:W-:Y:S01]  /*33e0*/  @!P0 IMAD.U32 R15, R21, 0x10000, RZ ;  /* 0x00010000150f8824 */ /* 0x000fe200078e00ff */
[----:B------:R-:W-:Y:S01]  /*33f0*/  @!P0 LOP3.LUT R7, R7, 0xffff0000, RZ, 0xc0, !PT ;  /* 0xffff000007078812 */ /* 0x000fe200078ec0ff */
[----:B------:R-:W-:Y:S01]  /*3400*/  @!P0 FFMA.FTZ R0, R25, R26, R0 ;  /* 0x0000001a19008223 */ /* 0x000fe20000010000 */
[----:B------:R-:W-:Y:S01]  /*3410*/  @!P0 LOP3.LUT R25, R21, 0xffff0000, RZ, 0xc0, !PT ;  /* 0xffff000015198812 */ /* 0x000fe200078ec0ff */
[----:B------:R-:W-:Y:S01]  /*3420*/  @!P0 IMAD.U32 R27, R29, 0x10000, RZ ;  /* 0x000100001d1b8824 */ /* 0x000fe200078e00ff */
[----:B------:R-:W-:Y:S01]  /*3430*/  @!P0 LOP3.LUT R26, R22, 0xffff0000, RZ, 0xc0, !PT ;  /* 0xffff0000161a8812 */ /* 0x000fe200078ec0ff */
[C---:B------:R-:W-:Y:S01]  /*3440*/  @!P0 IMAD.U32 R6, R23.reuse, 0x10000, RZ ;  /* 0x0001000017068824 */ /* 0x040fe200078e00ff */
[----:B------:R-:W-:Y:S01]  /*3450*/  @!P0 LOP3.LUT R29, R23, 0xffff0000, RZ, 0xc0, !PT ;  /* 0xffff0000171d8812 */ /* 0x000fe200078ec0ff */
[-C--:B------:R-:W-:Y:S01]  /*3460*/  @!P0 FMUL.FTZ R2, R15, R8.reuse ;  /* 0x000000080f028220 */ /* 0x080fe20000410000 */
[----:B------:R-:W-:Y:S01]  /*3470*/  @!P0 F2FP.BF16.PACK_AB R35, R0, R35 ;  /* 0x000000230023823e */ /* 0x000fe200000010ff */
[----:B------:R-:W-:Y:S02]  /*3480*/  @!P0 FMUL.FTZ R3, R24, R5 ;  /* 0x0000000518038220 */ /* 0x000fe40000410000 */
        /* <DEDUP_REMOVED lines=18> */
.L_x_6128:
[----:B------:R-:W-:Y:S05]  /*35b0*/  BSYNC B0 ;  /* 0x0000000000007941 */ /* 0x000fea0003800000 */
.L_x_6127:
        /* <DEDUP_REMOVED lines=9> */
[----:B------:R-:W3:Y:S06]  /*3650*/  @!P0 LDG.E.64 R6, [R18.64+0x40] ;  /* 0x0000400612068981 */ /* 0x000eec000c1e1b00 */
[----:B------:R-:W4:Y:S01]  /*3660*/  @!P0 LDG.E.64 R28, [R32.64+0x40] ;  /* 0x00004006201c8981 */ /* 0x000f22000c1e1b00 */
[----:B---3--:R-:W-:Y:S01]  /*3670*/  @!P0 IMAD.U32 R24, R6, 0x10000, RZ ;  /* 0x0001000006188824 */ /* 0x008fe200078e00ff */
[C---:B--2---:R-:W-:Y:S02]  /*3680*/  @!P0 LOP3.LUT R25, R20.reuse, 0xffff0000, RZ, 0xc0, !PT ;  /* 0xffff000014198812 */ /* 0x044fe400078ec0ff */
[----:B------:R-:W-:Y:S02]  /*3690*/  @!P0 SHF.L.U32 R15, R20, 0x10, RZ ;  /* 0x00000010140f8819 */ /* 0x000fe400000006ff */
[----:B------:R-:W-:Y:S01]  /*36a0*/  @!P0 SHF.L.U32 R18, R22, 0x10, RZ ;  /* 0x0000001016128819 */ /* 0x000fe200000006ff */
[----:B----4-:R-:W-:Y:S01]  /*36b0*/  @!P0 IMAD.U32 R26, R28, 0x10000, RZ ;  /* 0x000100001c1a8824 */ /* 0x010fe200078e00ff */
[----:B------:R-:W-:Y:S01]  /*36c0*/  @!P0 LOP3.LUT R8, R6, 0xffff0000, RZ, 0xc0, !PT ;  /* 0xffff000006088812 */ /* 0x000fe200078ec0ff */
[-C--:B------:R-:W-:Y:S01]  /*36d0*/  @!P0 FMUL.FTZ R35, R25, R24.reuse ;  /* 0x0000001819238220 */ /* 0x080fe20000410000 */
[----:B------:R-:W-:Y:S01]  /*36e0*/  @!P0 LOP3.LUT R31, R29, 0xffff0000, RZ, 0xc0, !PT ;  /* 0xffff00001d1f8812 */ /* 0x000fe200078ec0ff */
[C---:B------:R-:W-:Y:S01]  /*36f0*/  @!P0 FMUL.FTZ R0, R15.reuse, R24 ;  /* 0x000000180f008220 */ /* 0x040fe20000410000 */
[----:B------:R-:W-:Y:S01]  /*3700*/  @!P0 LOP3.LUT R28, R28, 0xffff0000, RZ, 0xc0, !PT ;  /* 0xffff00001c1c8812 */ /* 0x000fe200078ec0ff */
        /* <DEDUP_REMOVED lines=31> */
.L_x_6126:
[----:B------:R-:W-:Y:S05]  /*3900*/  BSYNC B1 ;  /* 0x0000000000017941 */ /* 0x000fea0003800000 */
.L_x_6125:
        /* <DEDUP_REMOVED lines=60> */
.L_x_6132:
[----:B------:R-:W-:Y:S05]  /*3cd0*/  BSYNC B0 ;  /* 0x0000000000007941 */ /* 0x000fea0003800000 */
.L_x_6131:
        /* <DEDUP_REMOVED lines=52> */
.L_x_6130:
[----:B------:R-:W-:Y:S05]  /*4020*/  BSYNC B1 ;  /* 0x0000000000017941 */ /* 0x000fea0003800000 */
.L_x_6129:
        /* <DEDUP_REMOVED lines=12> */
[----:B------:R-:W-:Y:S02]  /*40f0*/  ISETP.GE.AND P0, PT, R16, UR4, PT ;  /* 0x0000000410007c0c */ /* 0x000fe4000bf06270 */
[----:B-1----:R-:W-:Y:S01]  /*4100*/  MOV R107, R103 ;  /* 0x00000067006b7202 */ /* 0x002fe20000000f00 */
[C---:B------:R-:W-:Y:S04]  /*4110*/  IMAD.WIDE.U32 R36, R35.reuse, c[0x0][0x288], R112 ;  /* 0x0000a20023247a25 */ /* 0x040fe800078e0070 */
[C---:B------:R-:W-:Y:S02]  /*4120*/  IMAD R30, R35.reuse, c[0x0][0x28c], RZ ;  /* 0x0000a300231e7a24 */ /* 0x040fe400078e02ff */
[----:B------:R-:W-:Y:S03]  /*4130*/  IMAD.WIDE.U32 R40, R35, c[0x0][0x198], R106 ;  /* 0x0000660023287a25 */ /* 0x000fe600078e006a */
[----:B------:R-:W-:Y:S01]  /*4140*/  IADD3 R37, R37, R30, RZ ;  /* 0x0000001e25257210 */ /* 0x000fe20007ffe0ff */
[----:B------:R-:W2:Y:S01]  /*4150*/  @!P0 LDG.E.64 R6, [R18.64] ;  /* 0x0000000612068981 */ /* 0x000ea2000c1e1b00 */
[----:B------:R-:W-:Y:S05]  /*4160*/  IMAD R35, R35, c[0x0][0x19c], RZ ;  /* 0x0000670023237a24 */ /* 0x000fea00078e02ff */
[----:B------:R-:W-:Y:S01]  /*4170*/  IADD3 R41, R41, R35, RZ ;  /* 0x0000002329297210 */ /* 0x000fe20007ffe0ff */
[----:B------:R-:W3:Y:S08]  /*4180*/  LDG.E.128 R20, [R36.64] ;  /* 0x0000000624147981 */ /* 0x000ef0000c1e1d00 */
[----:B------:R-:W4:Y:S01]  /*4190*/  @!P0 LDG.E.64 R28, [R32.64] ;  /* 0x00000006201c8981 */ /* 0x000f22000c1e1b00 */
[C---:B--2---:R-:W-:Y:S01]  /*41a0*/  @!P0 LOP3.LUT R8, R6.reuse, 0xffff0000, RZ, 0xc0, !PT ;  /* 0xffff000006088812 */ /* 0x044fe200078ec0ff */
[----:B------:R-:W-:Y:S02]  /*41b0*/  @!P0 IMAD.U32 R24, R6, 0x10000, RZ ;  /* 0x0001000006188824 */ /* 0x000fe400078e00ff */
[C---:B------:R-:W-:Y:S01]  /*41c0*/  @!P0 IMAD.U32 R5, R7.reuse, 0x10000, RZ ;  /* 0x0001000007058824 */ /* 0x040fe200078e00ff */
[----:B------:R-:W-:Y:S02]  /*41d0*/  @!P0 LOP3.LUT R7, R7, 0xffff0000, RZ, 0xc0, !PT ;  /* 0xffff000007078812 */ /* 0x000fe400078ec0ff */
[C---:B---3--:R-:W-:Y:S01]  /*41e0*/  @!P0 LOP3.LUT R25, R20.reuse, 0xffff0000, RZ, 0xc0, !PT ;  /* 0xffff000014198812 */ /* 0x048fe200078ec0ff */
[----:B------:R-:W-:Y:S01]  /*41f0*/  @!P0 IMAD.U32 R6, R23, 0x10000, RZ ;  /* 0x0001000017068824 */ /* 0x000fe200078e00ff */
[----:B------:R-:W-:Y:S03]  /*4200*/  @!P0 SHF.L.U32 R15, R20, 0x10, RZ ;  /* 0x00000010140f8819 */ /* 0x000fe600000006ff */
[-C--:B------:R-:W-:Y:S02]  /*4210*/  @!P0 FMUL.FTZ R37, R25, R24.reuse ;  /* 0x0000001819258220 */ /* 0x080fe40000410000 */
[C---:B------:R-:W-:Y:S01]  /*4220*/  @!P0 FMUL.FTZ R0, R15.reuse, R24 ;  /* 0x000000180f008220 */ /* 0x040fe20000410000 */
[----:B----4-:R-:W-:Y:S01]  /*4230*/  @!P0 SHF.L.U32 R26, R28, 0x10, RZ ;  /* 0x000000101c1a8819 */ /* 0x010fe200000006ff */
[----:B------:R-:W-:Y:S01]  /*4240*/  @!P0 FMUL.FTZ R4, R6, R7 ;  /* 0x0000000706048220 */ /* 0x000fe20000410000 */
[----:B------:R-:W-:Y:S02]  /*4250*/  @!P0 SHF.L.U32 R24, R22, 0x10, RZ ;  /* 0x0000001016188819 */ /* 0x000fe400000006ff */
[----:B------:R-:W-:Y:S01]  /*4260*/  @!P0 LOP3.LUT R28, R28, 0xffff0000, RZ, 0xc0, !PT ;  /* 0xffff00001c1c8812 */ /* 0x000fe200078ec0ff */
[-C--:B------:R-:W-:Y:S01]  /*4270*/  @!P0 FFMA.FTZ R37, R15, R26.reuse, -R37 ;  /* 0x0000001a0f258223 */ /* 0x080fe20000010825 */
[----:B------:R-:W-:Y:S01]  /*4280*/  @!P0 SHF.L.U32 R15, R21, 0x10, RZ ;  /* 0x00000010150f8819 */ /* 0x000fe200000006ff */
[----:B------:R-:W-:Y:S01]  /*4290*/  @!P0 FFMA.FTZ R0, R25, R26, R0 ;  /* 0x0000001a19008223 */ /* 0x000fe20000010000 */
[C---:B------:R-:W-:Y:S01]  /*42a0*/  @!P0 SHF.L.U32 R27, R29.reuse, 0x10, RZ ;  /* 0x000000101d1b8819 */ /* 0x040fe200000006ff */
[----:B------:R-:W-:Y:S01]  /*42b0*/  @!P0 FMUL.FTZ R3, R24, R5 ;  /* 0x0000000518038220 */ /* 0x000fe20000410000 */
[----:B------:R-:W-:Y:S01]  /*42c0*/  @!P0 LOP3.LUT R31, R29, 0xffff0000, RZ, 0xc0, !PT ;  /* 0xffff00001d1f8812 */ /* 0x000fe200078ec0ff */
[-C--:B------:R-:W-:Y:S01]  /*42d0*/  @!P0 FMUL.FTZ R2, R15, R8.reuse ;  /* 0x000000080f028220 */ /* 0x080fe20000410000 */
[----:B------:R-:W-:Y:S02]  /*42e0*/  @!P0 LOP3.LUT R25, R21, 0xffff0000, RZ, 0xc0, !PT ;  /* 0xffff000015198812 */ /* 0x000fe400078ec0ff */
[----:B------:R-:W-:Y:S02]  /*42f0*/  @!P0 LOP3.LUT R26, R22, 0xffff0000, RZ, 0xc0, !PT ;  /* 0xffff0000161a8812 */ /* 0x000fe400078ec0ff */
[----:B------:R-:W-:Y:S01]  /*4300*/  @!P0 LOP3.LUT R29, R23, 0xffff0000, RZ, 0xc0, !PT ;  /* 0xffff0000171d8812 */ /* 0x000fe200078ec0ff */
[----:B------:R-:W-:Y:S01]  /*4310*/  @!P0 FMUL.FTZ R39, R25, R8 ;  /* 0x0000000819278220 */ /* 0x000fe20000410000 */
[----:B------:R-:W-:Y:S01]  /*4320*/  @!P0 F2FP.BF16.PACK_AB R37, R0, R37 ;  /* 0x000000250025823e */ /* 0x000fe200000010ff */
[C---:B------:R-:W-:Y:S02]  /*4330*/  @!P0 FMUL.FTZ R30, R26.reuse, R5 ;  /* 0x000000051a1e8220 */ /* 0x040fe40000410000 */
        /* <DEDUP_REMOVED lines=15> */
.L_x_6136:
[----:B------:R-:W-:Y:S05]  /*4430*/  BSYNC B0 ;  /* 0x0000000000007941 */ /* 0x000fea0003800000 */
.L_x_6135:
        /* <DEDUP_REMOVED lines=52> */
.L_x_6134:
[----:B------:R-:W-:Y:S05]  /*4780*/  BSYNC B1 ;  /* 0x0000000000017941 */ /* 0x000fea0003800000 */
.L_x_6133:
        /* <DEDUP_REMOVED lines=9> */
.L_x_6120:
        /* <DEDUP_REMOVED lines=15> */
[C---:B------:R-:W-:Y:S01]  /*4910*/  LOP3.LUT R41, R45.reuse, 0xffff0000, RZ, 0xc0, !PT ;  /* 0xffff00002d297812 */ /* 0x040fe200078ec0ff */
[----:B------:R-:W-:Y:S01]  /*4920*/  IMAD.U32 R38, R45, 0x10000, RZ ;  /* 0x000100002d267824 */ /* 0x000fe200078e00ff */
[C---:B------:R-:W-:Y:S01]  /*4930*/  SHF.L.U32 R42, R46.reuse, 0x10, RZ ;  /* 0x000000102e2a7819 */ /* 0x040fe200000006ff */
[----:B------:R-:W-:Y:S01]  /*4940*/  USHF.R.S32.HI UR5, URZ, 0x1, UR5 ;  /* 0x000000013f057899 */ /* 0x000fe20008011405 */
[----:B------:R-:W-:Y:S01]  /*4950*/  LOP3.LUT R45, R46, 0xffff0000, RZ, 0xc0, !PT ;  /* 0xffff00002e2d7812 */ /* 0x000fe200078ec0ff */
[C---:B------:R-:W-:Y:S01]  /*4960*/  IMAD.U32 R46, R47.reuse, 0x10000, RZ ;  /* 0x000100002f2e7824 */ /* 0x040fe200078e00ff */
[----:B------:R-:W-:Y:S03]  /*4970*/  LOP3.LUT R49, R47, 0xffff0000, RZ, 0xc0, !PT ;  /* 0xffff00002f317812 */ /* 0x000fe600078ec0ff */
        /* <DEDUP_REMOVED lines=13> */
[----:B------:R-:W-:Y:S06]  /*4a50*/  LEA.HI.X.SX32 R57, R107, R117, 0x1, P0 ;  /* 0x000000756b397211 */ /* 0x000fec00000f0eff */
        /* <DEDUP_REMOVED lines=11> */
[----:B------:R-:W-:Y:S01]  /*4b10*/  IMAD.U32 R29, R21, 0x10000, RZ ;  /* 0x00010000151d7824 */ /* 0x000fe200078e00ff */
[----:B------:R-:W-:Y:S01]  /*4b20*/  LOP3.LUT R31, R20, 0xffff0000, RZ, 0xc0, !PT ;  /* 0xffff0000141f7812 */ /* 0x000fe200078ec0ff */
[----:B------:R-:W-:Y:S01]  /*4b30*/  @!P5 FADD.FTZ R25, -R25, -RZ ;  /* 0x800000ff1919d221 */ /* 0x000fe20000010100 */
[----:B------:R-:W-:Y:S01]  /*4b40*/  LOP3.LUT R19, R154, 0xffff0000, RZ, 0xc0, !PT ;  /* 0xffff00009a137812 */ /* 0x000fe200078ec0ff */
[----:B------:R-:W-:Y:S01]  /*4b50*/  FMUL.FTZ R0, R33, R32 ;  /* 0x0000002021007220 */ /* 0x000fe20000410000 */
[----:B------:R-:W-:Y:S01]  /*4b60*/  LOP3.LUT R30, R21, 0xffff0000, RZ, 0xc0, !PT ;  /* 0xffff0000151e7812 */ /* 0x000fe200078ec0ff */
[----:B------:R-:W-:Y:S01]  /*4b70*/  FMUL.FTZ R2, R31, R28 ;  /* 0x0000001c1f027220 */ /* 0x000fe20000410000 */
[C---:B------:R-:W-:Y:S01]  /*4b80*/  SHF.L.U32 R34, R56.reuse, 0x10, RZ ;  /* 0x0000001038227819 */ /* 0x040fe200000006ff */
        /* <DEDUP_REMOVED lines=13> */
[C---:B------:R-:W-:Y:S01]  /*4c60*/  LOP3.LUT R22, R23.reuse, 0xffff0000, RZ, 0xc0, !PT ;  /* 0xffff000017167812 */ /* 0x040fe200078ec0ff */
[----:B------:R-:W-:Y:S01]  /*4c70*/  IMAD.U32 R21, R23, 0x10000, RZ ;  /* 0x0001000017157824 */ /* 0x000fe200078e00ff */
[----:B------:R-:W-:Y:S01]  /*4c80*/  LOP3.LUT R44, R58, 0xffff0000, RZ, 0xc0, !PT ;  /* 0xffff00003a2c7812 */ /* 0x000fe200078ec0ff */
[----:B------:R-:W-:Y:S01]  /*4c90*/  @!P5 FADD.FTZ R18, -R18, -RZ ;  /* 0x800000ff1212d221 */ /* 0x000fe20000010100 */
[----:B------:R-:W-:Y:S01]  /*4ca0*/  LOP3.LUT R48, R59, 0xffff0000, RZ, 0xc0, !PT ;  /* 0xffff00003b307812 */ /* 0x000fe200078ec0ff */
[----:B------:R-:W-:Y:S02]  /*4cb0*/  FMUL.FTZ R5, R27, R24 ;  /* 0x000000181b057220 */ /* 0x000fe40000410000 */
[----:B------:R-:W-:Y:S02]  /*4cc0*/  FFMA.FTZ R3, R38, R39, R3 ;  /* 0x0000002726037223 */ /* 0x000fe40000010003 */
[----:B------:R-:W-:Y:S02]  /*4cd0*/  @!P5 FADD.FTZ R15, -R15, -RZ ;  /* 0x800000ff0f0fd221 */ /* 0x000fe40000010100 */
[----:B------:R-:W-:Y:S02]  /*4ce0*/  FMUL.FTZ R6, R20, R19 ;  /* 0x0000001314067220 */ /* 0x000fe40000410000 */
[----:B------:R-:W-:Y:S02]  /*4cf0*/  FFMA.FTZ R4, R41, R40, R4 ;  /* 0x0000002829047223 */ /* 0x000fe40000010004 */
[----:B------:R-:W-:Y:S02]  /*4d00*/  FMUL.FTZ R7, R21, R18 ;  /* 0x0000001215077220 */ /* 0x000fe40000410000 */
[----:B------:R-:W-:Y:S02]  /*4d10*/  IMAD.U32 R47, R59, 0x10000, RZ ;  /* 0x000100003b2f7824 */ /* 0x000fe400078e00ff */
        /* <DEDUP_REMOVED lines=9> */
.L_x_6143:
[----:B------:R-:W-:Y:S05]  /*4db0*/  BSYNC B0 ;  /* 0x0000000000007941 */ /* 0x000fea0003800000 */
.L_x_6142:
[----:B------:R-:W-:Y:S05]  /*4dc0*/  MOV R107, R103 ;  /* 0x00000067006b7202 */ /* 0x000fea0000000f00 */
[----:B-----5:R2:W-:Y:S02]  /*4dd0*/  STG.E.128 [R106.64], R44 ;  /* 0x0000002c6a007986 */ /* 0x0205e4000c101d06 */
.L_x_6141:
[----:B------:R-:W-:Y:S05]  /*4de0*/  BSYNC B1 ;  /* 0x0000000000017941 */ /* 0x000fea0003800000 */
.L_x_6140:
        /* <DEDUP_REMOVED lines=28> */
[----:B------:R-:W3:Y:S01]  /*4fb0*/  LDG.E.128 R152, [R152.64+0x80] ;  /* 0x0000800698987981 */ /* 0x000ee2000c1e1d00 */
[----:B------:R-:W-:Y:S01]  /*4fc0*/  MOV R107, RZ ;  /* 0x000000ff006b7202 */ /* 0x000fe20000000f00 */
[----:B------:R-:W-:Y:S05]  /*4fd0*/  @P5 IMAD R107, RZ, RZ, -UR5 ;  /* 0x80000005ff6b5e24 */ /* 0x000fea000f8e02ff */
[C---:B------:R-:W-:Y:S01]  /*4fe0*/  LEA R56, P0, R107.reuse, R116, 0x1 ;  /* 0x000000746b387211 */ /* 0x040fe200078008ff */
[----:B--2---:R4:W2:Y:S03]  /*4ff0*/  LDG.E.128 R20, [R18.64] ;  /* 0x0000000612147981 */ /* 0x0048a6000c1e1d00 */
[----:B------:R-:W-:Y:S06]  /*5000*/  LEA.HI.X.SX32 R57, R107, R117, 0x1, P0 ;  /* 0x000000756b397211 */ /* 0x000fec00000f0eff */
        /* <DEDUP_REMOVED lines=53> */
.L_x_6145:
[----:B------:R-:W-:Y:S05]  /*5360*/  BSYNC B0 ;  /* 0x0000000000007941 */ /* 0x000fea0003800000 */
.L_x_6144:
[----:B------:R-:W-:Y:S05]  /*5370*/  MOV R107, R103 ;  /* 0x00000067006b7202 */ /* 0x000fea0000000f00 */
[----:B-----5:R3:W-:Y:S02]  /*5380*/  STG.E.128 [R106.64+0x80], R44 ;  /* 0x0000802c6a007986 */ /* 0x0207e4000c101d06 */
.L_x_6139:
[----:B------:R-:W-:Y:S05]  /*5390*/  BSYNC B2 ;  /* 0x0000000000027941 */ /* 0x000fea0003800000 */
.L_x_6138:
        /* <DEDUP_REMOVED lines=14> */
[----:B------:R-:W-:Y:S01]  /*5480*/  LOP3.LUT R41, R45, 0xffff0000, RZ, 0xc0, !PT ;  /* 0xffff00002d297812 */ /* 0x000fe200078ec0ff */
[----:B------:R-:W-:Y:S01]  /*5490*/  IMAD.MOV.U32 R150, RZ, RZ, RZ ;  /* 0x000000ffff967224 */ /* 0x000fe200078e00ff */
[----:B------:R-:W-:Y:S01]  /*54a0*/  SHF.L.U32 R42, R46, 0x10, RZ ;  /* 0x000000102e2a7819 */ /* 0x000fe200000006ff */
[----:B------:R-:W-:Y:S01]  /*54b0*/  USHF.R.S32.HI UR5, URZ, 0x1, UR5 ;  /* 0x000000013f057899 */ /* 0x000fe20008011405 */
[----:B------:R-:W-:Y:S01]  /*54c0*/  LOP3.LUT R49, R47, 0xffff0000, RZ, 0xc0, !PT ;  /* 0xffff00002f317812 */ /* 0x000fe200078ec0ff */
[----:B------:R-:W-:Y:S02]  /*54d0*/  IMAD.U32 R35, R44, 0x10000, RZ ;  /* 0x000100002c237824 */ /* 0x000fe400078e00ff */
[----:B------:R-:W-:Y:S01]  /*54e0*/  IMAD.U32 R38, R45, 0x10000, RZ ;  /* 0x000100002d267824 */ /* 0x000fe200078e00ff */
        /* <DEDUP_REMOVED lines=9> */
[----:B------:R-:W-:Y:S01]  /*5580*/  LEA.HI.X R153, R151, R115, R150, 0x1, P0 ;  /* 0x0000007397997211 */ /* 0x000fe200000f0c96 */
[----:B------:R-:W-:Y:S01]  /*5590*/  IMAD.MOV.U32 R150, RZ, RZ, RZ ;  /* 0x000000ffff967224 */ /* 0x000fe200078e00ff */
[C---:B------:R-:W-:Y:S02]  /*55a0*/  LEA R18, P0, R107.reuse, R156, 0x1 ;  /* 0x0000009c6b127211 */ /* 0x040fe400078008ff */
[----:B------:R-:W-:Y:S02]  /*55b0*/  @P4 IADD3 R150, RZ, -UR5, RZ ;  /* 0x80000005ff964c10 */ /* 0x000fe4000fffe0ff */
[----:B------:R-:W-:Y:S01]  /*55c0*/  LEA.HI.X.SX32 R19, R107, R157, 0x1, P0 ;  /* 0x0000009d6b137211 */ /* 0x000fe200000f0eff */
[----:B------:R-:W3:Y:S01]  /*55d0*/  LDG.E.128 R152, [R152.64] ;  /* 0x0000000698987981 */ /* 0x000ee2000c1e1d00 */
[----:B------:R-:W-:Y:S04]  /*55e0*/  IADD3 R107, P0, R73, R150, RZ ;  /* 0x00000096496b7210 */ /* 0x000fe80007f1e0ff */
[----:B------:R-:W-:Y:S02]  /*55f0*/  LEA.HI.X.SX32 R150, R150, R124, 0x1, P0 ;  /* 0x0000007c96967211 */ /* 0x000fe400000f0eff */
[C---:B------:R-:W-:Y:S01]  /*5600*/  LEA R56, P0, R107.reuse, R116, 0x1 ;  /* 0x000000746b387211 */ /* 0x040fe200078008ff */
[----:B--2---:R4:W2:Y:S03]  /*5610*/  LDG.E.128 R20, [R18.64] ;  /* 0x0000000612147981 */ /* 0x0048a6000c1e1d00 */
[----:B------:R-:W-:Y:S06]  /*5620*/  LEA.HI.X R57, R107, R117, R150, 0x1, P0 ;  /* 0x000000756b397211 */ /* 0x000fec00000f0c96 */
[----:B------:R-:W2:Y:S01]  /*5630*/  LDG.E.128 R56, [R56.64] ;  /* 0x0000000638387981 */ /* 0x000ea2000c1e1d00 */
[C---:B---3--:R-:W-:Y:S01]  /*5640*/  IMAD.U32 R32, R152.reuse, 0x10000, RZ ;  /* 0x0001000098207824 */ /* 0x048fe200078e00ff */
[----:B------:R-:W-:Y:S01]  /*5650*/  LOP3.LUT R28, R152, 0xffff0000, RZ, 0xc0, !PT ;  /* 0xffff0000981c7812 */ /* 0x000fe200078ec0ff */
[----:B------:R-:W-:Y:S01]  /*5660*/  IMAD.U32 R24, R154, 0x10000, RZ ;  /* 0x000100009a187824 */ /* 0x000fe200078e00ff */
[C---:B------:R-:W-:Y:S01]  /*5670*/  SHF.L.U32 R26, R153.reuse, 0x10, RZ ;  /* 0x00000010991a7819 */ /* 0x040fe200000006ff */
[----:B------:R-:W-:Y:S01]  /*5680*/  @!P4 FADD.FTZ R32, -R32, -RZ ;  /* 0x800000ff2020c221 */ /* 0x000fe20000010100 */
[----:B------:R-:W-:Y:S01]  /*5690*/  LOP3.LUT R25, R153, 0xffff0000, RZ, 0xc0, !PT ;  /* 0xffff000099197812 */ /* 0x000fe200078ec0ff */
[----:B------:R-:W-:Y:S01]  /*56a0*/  @!P4 FADD.FTZ R28, -R28, -RZ ;  /* 0x800000ff1c1cc221 */ /* 0x000fe20000010100 */
[----:B----4-:R-:W-:Y:S01]  /*56b0*/  LOP3.LUT R19, R154, 0xffff0000, RZ, 0xc0, !PT ;  /* 0xffff00009a137812 */ /* 0x010fe200078ec0ff */
[C---:B--2---:R-:W-:Y:S01]  /*56c0*/  IMAD.U32 R33, R20.reuse, 0x10000, RZ ;  /* 0x0001000014217824 */ /* 0x044fe200078e00ff */
[----:B------:R-:W-:Y:S01]  /*56d0*/  LOP3.LUT R31, R20, 0xffff0000, RZ, 0xc0, !PT ;  /* 0xffff0000141f7812 */ /* 0x000fe200078ec0ff */
[----:B------:R-:W-:Y:S01]  /*56e0*/  @!P4 FADD.FTZ R26, -R26, -RZ ;  /* 0x800000ff1a1ac221 */ /* 0x000fe20000010100 */
[----:B------:R-:W-:Y:S01]  /*56f0*/  SHF.L.U32 R29, R21, 0x10, RZ ;  /* 0x00000010151d7819 */ /* 0x000fe200000006ff */
[----:B------:R-:W-:Y:S01]  /*5700*/  FMUL.FTZ R0, R33, R32 ;  /* 0x0000002021007220 */ /* 0x000fe20000410000 */
[----:B------:R-:W-:Y:S01]  /*5710*/  LOP3.LUT R30, R21, 0xffff0000, RZ, 0xc0, !PT ;  /* 0xffff0000151e7812 */ /* 0x000fe200078ec0ff */
[----:B------:R-:W-:Y:S01]  /*5720*/  @!P4 FADD.FTZ R25, -R25, -RZ ;  /* 0x800000ff1919c221 */ /* 0x000fe20000010100 */
[----:B------:R-:W-:Y:S01]  /*5730*/  SHF.L.U32 R18, R155, 0x10, RZ ;  /* 0x000000109b127819 */ /* 0x000fe200000006ff */
[----:B------:R-:W-:Y:S01]  /*5740*/  FMUL.FTZ R2, R31, R28 ;  /* 0x0000001c1f027220 */ /* 0x000fe20000410000 */
[C---:B------:R-:W-:Y:S01]  /*5750*/  LOP3.LUT R36, R56.reuse, 0xffff0000, RZ, 0xc0, !PT ;  /* 0xffff000038247812 */ /* 0x040fe200078ec0ff */
[----:B------:R-:W-:Y:S01]  /*5760*/  IMAD.U32 R34, R56, 0x10000, RZ ;  /* 0x0001000038227824 */ /* 0x000fe200078e00ff */
[----:B------:R-:W-:Y:S01]  /*5770*/  SHF.L.U32 R39, R57, 0x10, RZ ;  /* 0x0000001039277819 */ /* 0x000fe200000006ff */
[C---:B------:R-:W-:Y:S01]  /*5780*/  IMAD.U32 R27, R22.reuse, 0x10000, RZ ;  /* 0x00010000161b7824 */ /* 0x040fe200078e00ff */
        /* <DEDUP_REMOVED lines=9> */
[----:B------:R-:W-:Y:S01]  /*5820*/  @!P4 FADD.FTZ R19, -R19, -RZ ;  /* 0x800000ff1313c221 */ /* 0x000fe20000010100 */
[----:B------:R-:W-:Y:S01]  /*5830*/  LOP3.LUT R44, R58, 0xffff0000, RZ, 0xc0, !PT ;  /* 0xffff00003a2c7812 */ /* 0x000fe200078ec0ff */
[----:B------:R-:W-:Y:S01]  /*5840*/  FFMA.FTZ R2, R37, R36, R2 ;  /* 0x0000002425027223 */ /* 0x000fe20000010002 */
[C---:B------:R-:W-:Y:S01]  /*5850*/  SHF.L.U32 R47, R59.reuse, 0x10, RZ ;  /* 0x000000103b2f7819 */ /* 0x040fe200000006ff */
        /* <DEDUP_REMOVED lines=18> */
.L_x_6151:
[----:B------:R-:W-:Y:S05]  /*5980*/  BSYNC B0 ;  /* 0x0000000000007941 */ /* 0x000fea0003800000 */
.L_x_6150:
[C---:B------:R-:W-:Y:S04]  /*5990*/  LEA R2, P0, R165.reuse, R106, 0x1 ;  /* 0x0000006aa5027211 */ /* 0x040fe800078008ff */
[----:B------:R-:W-:Y:S05]  /*59a0*/  LEA.HI.X R3, R165, R103, R164, 0x1, P0 ;  /* 0x00000067a5037211 */ /* 0x000fea00000f0ca4 */
[----:B-----5:R3:W-:Y:S04]  /*59b0*/  STG.E.128 [R2.64], R44 ;  /* 0x0000002c02007986 */ /* 0x0207e8000c101d06 */
.L_x_6149:
[----:B------:R-:W-:Y:S05]  /*59c0*/  BSYNC B1 ;  /* 0x0000000000017941 */ /* 0x000fea0003800000 */
.L_x_6148:
        /* <DEDUP_REMOVED lines=91> */
.L_x_6153:
[----:B------:R-:W-:Y:S05]  /*5f80*/  BSYNC B0 ;  /* 0x0000000000007941 */ /* 0x000fea0003800000 */
.L_x_6152:
[C---:B------:R-:W-:Y:S04]  /*5f90*/  LEA R2, P0, R86.reuse, R106, 0x1 ;  /* 0x0000006a56027211 */ /* 0x040fe800078008ff */
[----:B------:R-:W-:Y:S05]  /*5fa0*/  LEA.HI.X R3, R86, R103, R87, 0x1, P0 ;  /* 0x0000006756037211 */ /* 0x000fea00000f0c57 */
[----:B-----5:R3:W-:Y:S04]  /*5fb0*/  STG.E.128 [R2.64], R44 ;  /* 0x0000002c02007986 */ /* 0x0207e8000c101d06 */
.L_x_6147:
[----:B------:R-:W-:Y:S05]  /*5fc0*/  BSYNC B2 ;  /* 0x0000000000027941 */ /* 0x000fea0003800000 */
.L_x_6146:
        /* <DEDUP_REMOVED lines=94> */
.L_x_6159:
[----:B------:R-:W-:Y:S05]  /*65b0*/  BSYNC B0 ;  /* 0x0000000000007941 */ /* 0x000fea0003800000 */
.L_x_6158:
[C---:B------:R-:W-:Y:S04]  /*65c0*/  LEA R2, P0, R148.reuse, R106, 0x1 ;  /* 0x0000006a94027211 */ /* 0x040fe800078008ff */
[----:B------:R-:W-:Y:S05]  /*65d0*/  LEA.HI.X R3, R148, R103, R81, 0x1, P0 ;  /* 0x0000006794037211 */ /* 0x000fea00000f0c51 */
[----:B-----5:R3:W-:Y:S04]  /*65e0*/  STG.E.128 [R2.64], R44 ;  /* 0x0000002c02007986 */ /* 0x0207e8000c101d06 */
.L_x_6157:
[----:B------:R-:W-:Y:S05]  /*65f0*/  BSYNC B1 ;  /* 0x0000000000017941 */ /* 0x000fea0003800000 */
.L_x_6156:
        /* <DEDUP_REMOVED lines=91> */
.L_x_6161:
[----:B------:R-:W-:Y:S05]  /*6bb0*/  BSYNC B0 ;  /* 0x0000000000007941 */ /* 0x000fea0003800000 */
.L_x_6160:
[C---:B------:R-:W-:Y:S04]  /*6bc0*/  LEA R2, P0, R88.reuse, R106, 0x1 ;  /* 0x0000006a58027211 */ /* 0x040fe800078008ff */
[----:B------:R-:W-:Y:S05]  /*6bd0*/  LEA.HI.X R3, R88, R103, R89, 0x1, P0 ;  /* 0x0000006758037211 */ /* 0x000fea00000f0c59 */
[----:B-----5:R3:W-:Y:S04]  /*6be0*/  STG.E.128 [R2.64], R44 ;  /* 0x0000002c02007986 */ /* 0x0207e8000c101d06 */
.L_x_6155:
[----:B------:R-:W-:Y:S05]  /*6bf0*/  BSYNC B2 ;  /* 0x0000000000027941 */ /* 0x000fea0003800000 */
.L_x_6154:
        /* <DEDUP_REMOVED lines=96> */
.L_x_6167:
[----:B------:R-:W-:Y:S05]  /*7200*/  BSYNC B0 ;  /* 0x0000000000007941 */ /* 0x000fea0003800000 */
.L_x_6166:
[C---:B------:R-:W-:Y:S01]  /*7210*/  IMAD R0, R151.reuse, c[0x0][0x19c], RZ ;  /* 0x0000670097007a24 */ /* 0x040fe200078e02ff */
[----:B------:R-:W-:Y:S05]  /*7220*/  MOV R107, R103 ;  /* 0x00000067006b7202 */ /* 0x000fea0000000f00 */
[----:B------:R-:W-:Y:S05]  /*7230*/  IMAD.WIDE.U32 R2, R151, c[0x0][0x198], R106 ;  /* 0x0000660097027a25 */ /* 0x000fea00078e006a */
[----:B------:R-:W-:Y:S05]  /*7240*/  IADD3 R3, R3, R0, RZ ;  /* 0x0000000003037210 */ /* 0x000fea0007ffe0ff */
[----:B-----5:R3:W-:Y:S02]  /*7250*/  STG.E.128 [R2.64], R44 ;  /* 0x0000002c02007986 */ /* 0x0207e4000c101d06 */
.L_x_6165:
[----:B------:R-:W-:Y:S05]  /*7260*/  BSYNC B1 ;  /* 0x0000000000017941 */ /* 0x000fea0003800000 */
.L_x_6164:
        /* <DEDUP_REMOVED lines=91> */
.L_x_6169:
[----:B------:R-:W-:Y:S05]  /*7820*/  BSYNC B0 ;  /* 0x0000000000007941 */ /* 0x000fea0003800000 */
.L_x_6168:
[C---:B------:R-:W-:Y:S04]  /*7830*/  LEA R2, P0, R93.reuse, R106, 0x1 ;  /* 0x0000006a5d027211 */ /* 0x040fe800078008ff */
[----:B------:R-:W-:Y:S05]  /*7840*/  LEA.HI.X R3, R93, R103, R92, 0x1, P0 ;  /* 0x000000675d037211 */ /* 0x000fea00000f0c5c */
[----:B-----5:R3:W-:Y:S04]  /*7850*/  STG.E.128 [R2.64], R44 ;  /* 0x0000002c02007986 */ /* 0x0207e8000c101d06 */
.L_x_6163:
[----:B------:R-:W-:Y:S05]  /*7860*/  BSYNC B2 ;  /* 0x0000000000027941 */ /* 0x000fea0003800000 */
.L_x_6162:
        /* <DEDUP_REMOVED lines=8> */
.L_x_6119:
[----:B------:R-:W-:Y:S01]  /*78f0*/  BSSY B0, `(.L_x_6170) ;  /* 0x000000a000007945 */ /* 0x000fe20003800000 */
[----:B------:R-:W-:-:S05]  /*7900*/  @!P6 BRA `(.L_x_6171) ;  /* 0x000000800000e947 */ /* 0x000fca0003800000 */
[----:B------:R-:W-:Y:S02]  /*7910*/  ISETP.NE.AND P5, PT, R133, RZ, PT ;  /* 0x000000ff8500720c */ /* 0x000fe40003fa5270 */
[----:B------:R-:W-:Y:S11]  /*7920*/  ISETP.NE.AND P0, PT, R131, RZ, PT ;  /* 0x000000ff8300720c */ /* 0x000ff60003f05270 */
[----:B------:R-:W2:Y:S01]  /*7930*/  @P5 LDG.E.128 R20, [R112.64] ;  /* 0x0000000670145981 */ /* 0x000ea2000c1e1d00 */
[--C-:B------:R-:W-:Y:S05]  /*7940*/  @P5 IMAD.MOV.U32 R107, RZ, RZ, R103.reuse ;  /* 0x000000ffff6b5224 */ /* 0x100fea00078e0067 */
[----:B--2---:R1:W-:Y:S04]  /*7950*/  @P5 STG.E.128 [R106.64], R20 ;  /* 0x000000146a005986 */ /* 0x0043e8000c101d06 */
[----:B------:R-:W2:Y:S01]  /*7960*/  @P0 LDG.E.128 R4, [R112.64+0x80] ;  /* 0x0000800670040981 */ /* 0x000ea2000c1e1d00 */
[----:B-1----:R-:W-:Y:S05]  /*7970*/  @P0 IMAD.MOV.U32 R107, RZ, RZ, R103 ;  /* 0x000000ffff6b0224 */ /* 0x002fea00078e0067 */
[----:B--2---:R1:W-:Y:S02]  /*7980*/  @P0 STG.E.128 [R106.64+0x80], R4 ;  /* 0x000080046a000986 */ /* 0x0043e4000c101d06 */
.L_x_6171:
[----:B------:R-:W-:Y:S05]  /*7990*/  BSYNC B0 ;  /* 0x0000000000007941 */ /* 0x000fea0003800000 */
.L_x_6170:
[----:B------:R-:W-:Y:S01]  /*79a0*/  BSSY B0, `(.L_x_6172) ;  /* 0x0000010000007945 */ /* 0x000fe20003800000 */
[----:B------:R-:W-:-:S05]  /*79b0*/  @!P4 BRA `(.L_x_6173) ;  /* 0x000000e00000c947 */ /* 0x000fca0003800000 */
[----:B------:R-:W-:Y:S02]  /*79c0*/  ISETP.NE.AND P6, PT, R133, RZ, PT ;  /* 0x000000ff8500720c */ /* 0x000fe40003fc5270 */
[----:B------:R-:W-:Y:S11]  /*79d0*/  ISETP.NE.AND P4, PT, R131, RZ, PT ;  /* 0x000000ff8300720c */ /* 0x000ff60003f85270 */
[C---:B------:R-:W-:Y:S02]  /*79e0*/  @P6 LEA R26, P0, R78.reuse, R112, 0x1 ;  /* 0x000000704e1a6211 */ /* 0x040fe400078008ff */
[----:B------:R-:W-:Y:S02]  /*79f0*/  @P6 LEA R18, P5, R165, R106, 0x1 ;  /* 0x0000006aa5126211 */ /* 0x000fe400078a08ff */
[----:B------:R-:W-:Y:S02]  /*7a00*/  @P6 LEA.HI.X R27, R78, R113, R77, 0x1, P0 ;  /* 0x000000714e1b6211 */ /* 0x000fe400000f0c4d */
[----:B------:R-:W-:Y:S02]  /*7a10*/  @P4 LEA R2, P0, R83, R112, 0x1 ;  /* 0x0000007053024211 */ /* 0x000fe400078008ff */
[----:B------:R-:W-:Y:S01]  /*7a20*/  @P6 LEA.HI.X R19, R165, R103, R164, 0x1, P5 ;  /* 0x00000067a5136211 */ /* 0x000fe200028f0ca4 */
[----:B------:R-:W2:Y:S01]  /*7a30*/  @P6 LDG.E.128 R20, [R26.64] ;  /* 0x000000061a146981 */ /* 0x000ea2000c1e1d00 */
[----:B------:R-:W-:Y:S02]  /*7a40*/  @P4 LEA.HI.X R3, R83, R113, R82, 0x1, P0 ;  /* 0x0000007153034211 */ /* 0x000fe400000f0c52 */
[C---:B------:R-:W-:Y:S04]  /*7a50*/  @P4 LEA R24, P0, R86.reuse, R106, 0x1 ;  /* 0x0000006a56184211 */ /* 0x040fe800078008ff */
[----:B------:R-:W-:Y:S01]  /*7a60*/  @P4 LEA.HI.X R25, R86, R103, R87, 0x1, P0 ;  /* 0x0000006756194211 */ /* 0x000fe200000f0c57 */
[----:B--2---:R2:W-:Y:S04]  /*7a70*/  @P6 STG.E.128 [R18.64], R20 ;  /* 0x0000001412006986 */ /* 0x0045e8000c101d06 */
[----:B-1----:R-:W3:Y:S04]  /*7a80*/  @P4 LDG.E.128 R4, [R2.64] ;  /* 0x0000000602044981 */ /* 0x002ee8000c1e1d00 */
[----:B---3--:R2:W-:Y:S02]  /*7a90*/  @P4 STG.E.128 [R24.64], R4 ;  /* 0x0000000418004986 */ /* 0x0085e4000c101d06 */
.L_x_6173:
[----:B------:R-:W-:Y:S05]  /*7aa0*/  BSYNC B0 ;  /* 0x0000000000007941 */ /* 0x000fea0003800000 */
.L_x_6172:
[----:B------:R-:W-:Y:S01]  /*7ab0*/  BSSY B0, `(.L_x_6174) ;  /* 0x0000010000007945 */ /* 0x000fe20003800000 */
[----:B------:R-:W-:-:S05]  /*7ac0*/  @!P2 BRA `(.L_x_6175) ;  /* 0x000000e00000a947 */ /* 0x000fca0003800000 */
[----:B------:R-:W-:Y:S02]  /*7ad0*/  ISETP.NE.AND P5, PT, R133, RZ, PT ;  /* 0x000000ff8500720c */ /* 0x000fe40003fa5270 */
[----:B------:R-:W-:Y:S11]  /*7ae0*/  ISETP.NE.AND P2, PT, R131, RZ, PT ;  /* 0x000000ff8300720c */ /* 0x000ff60003f45270 */
[----:B------:R-:W-:Y:S02]  /*7af0*/  @P5 LEA R26, P0, R80, R112, 0x1 ;  /* 0x00000070501a5211 */ /* 0x000fe400078008ff */
[----:B--2---:R-:W-:Y:S02]  /*7b00*/  @P5 LEA R18, P4, R148, R106, 0x1 ;  /* 0x0000006a94125211 */ /* 0x004fe400078808ff */
        /* <DEDUP_REMOVED lines=10> */
.L_x_6175:
[----:B------:R-:W-:Y:S05]  /*7bb0*/  BSYNC B0 ;  /* 0x0000000000007941 */ /* 0x000fea0003800000 */
.L_x_6174:
[----:B------:R-:W-:Y:S01]  /*7bc0*/  UMOV UR4, URZ ;  /* 0x0000003f00047c82 */ /* 0x000fe20008000000 */
[----:B------:R-:W-:Y:S01]  /*7bd0*/  BSSY B0, `(.L_x_6137) ;  /* 0x0000014000007945 */ /* 0x000fe20003800000 */
[----:B------:R-:W-:-:S05]  /*7be0*/  @!P1 BRA `(.L_x_6176) ;  /* 0x0000012000009947 */ /* 0x000fca0003800000 */
[----:B------:R-:W-:Y:S02]  /*7bf0*/  ISETP.NE.AND P2, PT, R133, RZ, PT ;  /* 0x000000ff8500720c */ /* 0x000fe40003f45270 */
[----:B------:R-:W-:Y:S11]  /*7c00*/  ISETP.NE.AND P1, PT, R131, RZ, PT ;  /* 0x000000ff8300720c */ /* 0x000ff60003f25270 */
[----:B------:R-:W-:Y:S01]  /*7c10*/  @P2 IMAD.MOV.U32 R3, RZ, RZ, 0x60 ;  /* 0x00000060ff032424 */ /* 0x000fe200078e00ff */
[----:B-1----:R-:W-:Y:S02]  /*7c20*/  @P2 MOV R107, R103 ;  /* 0x00000067006b2202 */ /* 0x002fe40000000f00 */
[----:B------:R-:W-:Y:S01]  /*7c30*/  @P1 LEA R2, P0, R91, R112, 0x1 ;  /* 0x000000705b021211 */ /* 0x000fe200078008ff */
[C---:B--2---:R-:W-:Y:S04]  /*7c40*/  @P2 IMAD.WIDE.U32 R4, R3.reuse, c[0x0][0x288], R112 ;  /* 0x0000a20003042a25 */ /* 0x044fe800078e0070 */
[C---:B------:R-:W-:Y:S02]  /*7c50*/  @P2 IMAD R0, R3.reuse, c[0x0][0x28c], RZ ;  /* 0x0000a30003002a24 */ /* 0x040fe400078e02ff */
[----:B------:R-:W-:Y:S04]  /*7c60*/  @P2 IMAD.WIDE.U32 R18, R3, c[0x0][0x198], R106 ;  /* 0x0000660003122a25 */ /* 0x000fe800078e006a */
[----:B------:R-:W-:Y:S02]  /*7c70*/  @P2 IMAD.IADD R5, R5, 0x1, R0 ;  /* 0x0000000105052824 */ /* 0x000fe400078e0200 */
[----:B------:R-:W-:Y:S01]  /*7c80*/  @P2 IMAD R0, R3, c[0x0][0x19c], RZ ;  /* 0x0000670003002a24 */ /* 0x000fe200078e02ff */
[----:B------:R-:W-:Y:S02]  /*7c90*/  @P1 LEA.HI.X R3, R91, R113, R90, 0x1, P0 ;  /* 0x000000715b031211 */ /* 0x000fe400000f0c5a */
[----:B------:R-:W2:Y:S01]  /*7ca0*/  @P2 LDG.E.128 R20, [R4.64] ;  /* 0x0000000604142981 */ /* 0x000ea2000c1e1d00 */
[----:B------:R-:W-:Y:S01]  /*7cb0*/  @P2 IMAD.IADD R19, R19, 0x1, R0 ;  /* 0x0000000113132824 */ /* 0x000fe200078e0200 */
[C---:B------:R-:W-:Y:S04]  /*7cc0*/  @P1 LEA R24, P0, R93.reuse, R106, 0x1 ;  /* 0x0000006a5d181211 */ /* 0x040fe800078008ff */
[----:B------:R-:W-:Y:S01]  /*7cd0*/  @P1 LEA.HI.X R25, R93, R103, R92, 0x1, P0 ;  /* 0x000000675d191211 */ /* 0x000fe200000f0c5c */
[----:B--2---:R1:W-:Y:S04]  /*7ce0*/  @P2 STG.E.128 [R18.64], R20 ;  /* 0x0000001412002986 */ /* 0x0043e8000c101d06 */
[----:B------:R-:W2:Y:S04]  /*7cf0*/  @P1 LDG.E.128 R4, [R2.64] ;  /* 0x0000000602041981 */ /* 0x000ea8000c1e1d00 */
[----:B--2---:R1:W-:Y:S02]  /*7d00*/  @P1 STG.E.128 [R24.64], R4 ;  /* 0x0000000418001986 */ /* 0x0043e4000c101d06 */
.L_x_6176:
[----:B------:R-:W-:Y:S05]  /*7d10*/  BSYNC B0 ;  /* 0x0000000000007941 */ /* 0x000fea0003800000 */
.L_x_6137:
        /* <DEDUP_REMOVED lines=27> */
[----:B------:R-:W-:Y:S01]  /*7ed0*/  IMAD R7, R5, R6, R7 ;  /* 0x0000000605077224 */ /* 0x000fe200078e0207 */
        /* <DEDUP_REMOVED lines=52> */
.L_x_6177:
[----:B------:R-:W-:Y:S01]  /*8220*/  MOV R107, R103 ;  /* 0x00000067006b7202 */ /* 0x000fe20000000f00 */
[----:B------:R-:W-:Y:S02]  /*8230*/  IMAD.MOV.U32 R2, RZ, RZ, c[0x0][0x1a0] ;  /* 0x00006800ff027624 */ /* 0x000fe400078e00ff */
[----:B------:R-:W-:Y:S03]  /*8240*/  IMAD.MOV.U32 R0, RZ, RZ, c[0x0][0x198] ;  /* 0x00006600ff007624 */ /* 0x000fe600078e00ff */
[----:B------:R-:W-:Y:S01]  /*8250*/  LEA R3, -R2, RZ, 0x6 ;  /* 0x000000ff02037211 */ /* 0x000fe200078e31ff */
[----:B------:R-:W-:Y:S03]  /*8260*/  IMAD.U32 R5, R0, -0x40, RZ ;  /* 0xffffffc000057824 */ /* 0x000fe600078e00ff */
[----:B------:R-:W-:Y:S02]  /*8270*/  LEA R108, P1, R3, R108, 0x1 ;  /* 0x0000006c036c7211 */ /* 0x000fe400078208ff */
[----:B------:R-:W-:Y:S02]  /*8280*/  LEA R106, P0, R5, R106, 0x1 ;  /* 0x0000006a056a7211 */ /* 0x000fe400078008ff */
[----:B------:R-:W-:Y:S02]  /*8290*/  LEA.HI.X.SX32 R109, R3, R109, 0x1, P1 ;  /* 0x0000006d036d7211 */ /* 0x000fe400008f0eff */
[----:B------:R-:W-:Y:S02]  /*82a0*/  LEA.HI.X.SX32 R103, R5, R107, 0x1, P0 ;  /* 0x0000006b05677211 */ /* 0x000fe400000f0eff */
.L_x_6178:
[----:B------:R-:W-:Y:S04]  /*82b0*/  IADD3 R11, R11, -0x1, RZ ;  /* 0xffffffff0b0b7810 */ /* 0x000fe80007ffe0ff */
[----:B------:R-:W-:Y:S11]  /*82c0*/  ISETP.GT.AND P0, PT, R11, R76, PT ;  /* 0x0000004c0b00720c */ /* 0x000ff60003f04270 */
[----:B------:R-:W-:Y:S02]  /*82d0*/  @!UPT UIADD3 URZ, URZ, URZ, URZ ;  /* 0x0000003f3f3ff290 */ /* 0x000fe4000fffe03f */
[----:B------:R-:W-:-:S05]  /*82e0*/  @P0 BRA `(.L_x_6179) ;  /* 0xffffa3e000000947 */ /* 0x000fca000383ffff */
.L_x_6110:
        /* <DEDUP_REMOVED lines=39> */
[----:B------:R-:W-:Y:S02]  /*8560*/  SHF.R.S32.HI R14, RZ, 0x1f, R68 ;  /* 0x0000001fff0e7819 */ /* 0x000fe40000011444 */
[----:B------:R-:W-:-:S03]  /*8570*/  IADD3 R2, P5, R71, R68, RZ ;  /* 0x0000004447027210 */ /* 0x000fc60007fbe0ff */
        /* <DEDUP_REMOVED lines=34> */
[----:B------:R-:W-:Y:S01]  /*87a0*/  SHF.L.U32 R4, R4, 0x10, RZ ;  /* 0x0000001004047819 */ /* 0x000fe200000006ff */
[----:B------:R-:W-:Y:S01]  /*87b0*/  FMUL.FTZ R22, R2, R11 ;  /* 0x0000000b02167220 */ /* 0x000fe20000410000 */
[C---:B------:R-:W-:Y:S01]  /*87c0*/  LOP3.LUT R27, R7.reuse, 0xffff0000, RZ, 0xc0, !PT ;  /* 0xffff0000071b7812 */ /* 0x040fe200078ec0ff */
[----:B------:R-:W-:Y:S01]  /*87d0*/  FMUL.FTZ R11, R8, R25 ;  /* 0x00000019080b7220 */ /* 0x000fe20000410000 */
[----:B------:R-:W-:Y:S01]  /*87e0*/  SHF.L.U32 R6, R6, 0x10, RZ ;  /* 0x0000001006067819 */ /* 0x000fe200000006ff */
[-C--:B------:R-:W-:Y:S01]  /*87f0*/  FFMA.FTZ R23, R2, R35.reuse, -R23 ;  /* 0x0000002302177223 */ /* 0x080fe20000010817 */
[----:B------:R-:W-:Y:S01]  /*8800*/  SHF.L.U32 R7, R7, 0x10, RZ ;  /* 0x0000001007077819 */ /* 0x000fe200000006ff */
[----:B------:R-:W-:-:S02]  /*8810*/  FFMA.FTZ R22, R0, R35, R22 ;  /* 0x0000002300167223 */ /* 0x000fc40000010016 */
[----:B------:R-:W-:Y:S02]  /*8820*/  FMUL.FTZ R25, R14, R25 ;  /* 0x000000190e197220 */ /* 0x000fe40000410000 */
[-C--:B------:R-:W-:Y:S02]  /*8830*/  FMUL.FTZ R0, R21, R4.reuse ;  /* 0x0000000415007220 */ /* 0x080fe40000410000 */
[-C--:B------:R-:W-:Y:S02]  /*8840*/  FMUL.FTZ R2, R10, R5.reuse ;  /* 0x000000050a027220 */ /* 0x080fe40000410000 */
[----:B------:R-:W-:Y:S02]  /*8850*/  FMUL.FTZ R4, R9, R4 ;  /* 0x0000000409047220 */ /* 0x000fe40000410000 */
[----:B------:R-:W-:Y:S02]  /*8860*/  FMUL.FTZ R5, R15, R5 ;  /* 0x000000050f057220 */ /* 0x000fe40000410000 */
[----:B------:R-:W-:-:S02]  /*8870*/  FFMA.FTZ R11, R14, R27, -R11 ;  /* 0x0000001b0e0b7223 */ /* 0x000fc4000001080b */
[----:B------:R-:W-:Y:S02]  /*8880*/  FFMA.FTZ R8, R8, R27, R25 ;  /* 0x0000001b08087223 */ /* 0x000fe40000010019 */
        /* <DEDUP_REMOVED lines=8> */
.L_x_6188:
[----:B------:R-:W-:Y:S05]  /*8910*/  BSYNC B0 ;  /* 0x0000000000007941 */ /* 0x000fea0003800000 */
.L_x_6187:
[----:B-----5:R3:W-:Y:S02]  /*8920*/  STS.128 [R172], R8 ;  /* 0x00000008ac007388 */ /* 0x0207e40000000c00 */
.L_x_6186:
[----:B------:R-:W-:Y:S05]  /*8930*/  BSYNC B1 ;  /* 0x0000000000017941 */ /* 0x000fea0003800000 */
.L_x_6185:
        /* <DEDUP_REMOVED lines=44> */
.L_x_6190:
[----:B------:R-:W-:Y:S05]  /*8c00*/  BSYNC B0 ;  /* 0x0000000000007941 */ /* 0x000fea0003800000 */
.L_x_6189:
[----:B-----5:R1:W-:Y:S02]  /*8c10*/  STS.128 [R172+0x2000], R8 ;  /* 0x00200008ac007388 */ /* 0x0203e40000000c00 */
.L_x_6184:
[----:B------:R-:W-:Y:S05]  /*8c20*/  BSYNC B2 ;  /* 0x0000000000027941 */ /* 0x000fea0003800000 */
.L_x_6183:
        /* <DEDUP_REMOVED lines=11> */
[C---:B--23--:R-:W-:Y:S01]  /*8ce0*/  IADD3 R32, P4, R36.reuse, c[0x0][0x2a8], RZ ;  /* 0x0000aa0024207a10 */ /* 0x04cfe20007f9e0ff */
[----:B------:R2:W-:Y:S01]  /*8cf0*/  @P1 STS.128 [R172+0x800], RZ ;  /* 0x000800ffac001388 */ /* 0x0005e20000000c00 */
[----:B------:R-:W-:Y:S02]  /*8d00*/  IADD3 R36, P2, R36, c[0x0][0x2b0], RZ ;  /* 0x0000ac0024247a10 */ /* 0x000fe40007f5e0ff */
[C---:B------:R-:W-:Y:S02]  /*8d10*/  IADD3.X R33, R2.reuse, c[0x0][0x2ac], RZ, P4, !PT ;  /* 0x0000ab0002217a10 */ /* 0x040fe400027fe4ff */
[----:B------:R-:W-:Y:S01]  /*8d20*/  IADD3.X R37, R2, c[0x0][0x2b4], RZ, P2, !PT ;  /* 0x0000ad0002257a10 */ /* 0x000fe200017fe4ff */
[----:B------:R-:W-:Y:S05]  /*8d30*/  @P1 BRA `(.L_x_6194) ;  /* 0x000002c000001947 */ /* 0x000fea0003800000 */
[----:B-1----:R1:W5:Y:S01]  /*8d40*/  LDG.E.128 R8, [R18.64] ;  /* 0x0000000612087981 */ /* 0x002362000c1e1d00 */
        /* <DEDUP_REMOVED lines=16> */
[----:B--2---:R-:W-:Y:S01]  /*8e50*/  LOP3.LUT R24, R7, 0xffff0000, RZ, 0xc0, !PT ;  /* 0xffff000007187812 */ /* 0x004fe200078ec0ff */
[-C--:B------:R-:W-:Y:S01]  /*8e60*/  FMUL.FTZ R23, R2, R11.reuse ;  /* 0x0000000b02177220 */ /* 0x080fe20000410000 */
[----:B------:R-:W-:Y:S01]  /*8e70*/  SHF.L.U32 R4, R4, 0x10, RZ ;  /* 0x0000001004047819 */ /* 0x000fe200000006ff */
[----:B------:R-:W-:Y:S01]  /*8e80*/  FMUL.FTZ R27, R14, R11 ;  /* 0x0000000b0e1b7220 */ /* 0x000fe20000410000 */
[----:B------:R-:W-:Y:S01]  /*8e90*/  LOP3.LUT R25, R6, 0xffff0000, RZ, 0xc0, !PT ;  /* 0xffff000006197812 */ /* 0x000fe200078ec0ff */
[-C--:B------:R-:W-:Y:S01]  /*8ea0*/  FMUL.FTZ R11, R8, R10.reuse ;  /* 0x0000000a080b7220 */ /* 0x080fe20000410000 */
[----:B------:R-:W-:Y:S01]  /*8eb0*/  SHF.L.U32 R6, R6, 0x10, RZ ;  /* 0x0000001006067819 */ /* 0x000fe200000006ff */
[----:B------:R-:W-:Y:S01]  /*8ec0*/  FMUL.FTZ R35, R15, R10 ;  /* 0x0000000a0f237220 */ /* 0x000fe20000410000 */
[----:B------:R-:W-:Y:S01]  /*8ed0*/  SHF.L.U32 R10, R7, 0x10, RZ ;  /* 0x00000010070a7819 */ /* 0x000fe200000006ff */
[----:B------:R-:W-:-:S02]  /*8ee0*/  FFMA.FTZ R11, R15, R24, -R11 ;  /* 0x000000180f0b7223 */ /* 0x000fc4000001080b */
[-C--:B------:R-:W-:Y:S02]  /*8ef0*/  FMUL.FTZ R7, R22, R4.reuse ;  /* 0x0000000416077220 */ /* 0x080fe40000410000 */
[----:B------:R-:W-:Y:S02]  /*8f00*/  FMUL.FTZ R15, R9, R4 ;  /* 0x00000004090f7220 */ /* 0x000fe40000410000 */
[-C--:B------:R-:W-:Y:S02]  /*8f10*/  FMUL.FTZ R4, R26, R5.reuse ;  /* 0x000000051a047220 */ /* 0x080fe40000410000 */
[----:B------:R-:W-:Y:S02]  /*8f20*/  FMUL.FTZ R5, R21, R5 ;  /* 0x0000000515057220 */ /* 0x000fe40000410000 */
[----:B------:R-:W-:Y:S02]  /*8f30*/  FFMA.FTZ R8, R8, R24, R35 ;  /* 0x0000001808087223 */ /* 0x000fe40000010023 */
[----:B------:R-:W-:-:S02]  /*8f40*/  FFMA.FTZ R7, R9, R6, -R7 ;  /* 0x0000000609077223 */ /* 0x000fc40000010807 */
        /* <DEDUP_REMOVED lines=9> */
.L_x_6196:
[----:B------:R-:W-:Y:S05]  /*8fe0*/  BSYNC B0 ;  /* 0x0000000000007941 */ /* 0x000fea0003800000 */
.L_x_6195:
[----:B-----5:R3:W-:Y:S02]  /*8ff0*/  STS.128 [R172+0x800], R8 ;  /* 0x00080008ac007388 */ /* 0x0207e40000000c00 */
.L_x_6194:
[----:B------:R-:W-:Y:S05]  /*9000*/  BSYNC B1 ;  /* 0x0000000000017941 */ /* 0x000fea0003800000 */
.L_x_6193:
[----:B------:R1:W-:Y:S01]  /*9010*/  @P0 STS.128 [R172+0x2800], RZ ;  /* 0x002800ffac000388 */ /* 0x0003e20000000c00 */
[----:B------:R-:W-:Y:S05]  /*9020*/  @P0 BRA `(.L_x_6192) ;  /* 0x000002c000000947 */ /* 0x000fea0003800000 */
[----:B-1-3--:R1:W5:Y:S01]  /*9030*/  LDG.E.128 R8, [R18.64+0x80] ;  /* 0x0000800612087981 */ /* 0x00a362000c1e1d00 */
[----:B------:R-:W-:Y:S01]  /*9040*/  ISETP.GE.AND P1, PT, R12, c[0x0][0x230], PT ;  /* 0x00008c000c007a0c */ /* 0x000fe20003f26270 */
[----:B------:R-:W-:-:S12]  /*9050*/  BSSY B0, `(.L_x_6197) ;  /* 0x0000028000007945 */ /* 0x000fd80003800000 */
[----:B------:R-:W-:Y:S05]  /*9060*/  @P1 BRA `(.L_x_6198) ;  /* 0x0000026000001947 */ /* 0x000fea0003800000 */
[----:B------:R-:W3:Y:S04]  /*9070*/  LDG.E.64 R4, [R36.64+0x40] ;  /* 0x0000400624047981 */ /* 0x000ee8000c1e1b00 */
[----:B--2---:R-:W2:Y:S01]  /*9080*/  LDG.E.64 R6, [R32.64+0x40] ;  /* 0x0000400620067981 */ /* 0x004ea2000c1e1b00 */
[C---:B-----5:R-:W-:Y:S01]  /*9090*/  SHF.L.U32 R14, R9.reuse, 0x10, RZ ;  /* 0x00000010090e7819 */ /* 0x060fe200000006ff */
[----:B-1----:R-:W-:Y:S01]  /*90a0*/  IMAD.U32 R18, R10, 0x10000, RZ ;  /* 0x000100000a127824 */ /* 0x002fe200078e00ff */
        /* <DEDUP_REMOVED lines=16> */
[----:B------:R-:W-:-:S02]  /*91b0*/  FMUL.FTZ R27, R15, R10 ;  /* 0x0000000a0f1b7220 */ /* 0x000fc40000410000 */
[----:B------:R-:W-:Y:S01]  /*91c0*/  FFMA.FTZ R11, R15, R22, -R11 ;  /* 0x000000160f0b7223 */ /* 0x000fe2000001080b */
[----:B------:R-:W-:Y:S01]  /*91d0*/  SHF.L.U32 R15, R7, 0x10, RZ ;  /* 0x00000010070f7819 */ /* 0x000fe200000006ff */
[-C--:B------:R-:W-:Y:S02]  /*91e0*/  FMUL.FTZ R7, R19, R4.reuse ;  /* 0x0000000413077220 */ /* 0x080fe40000410000 */
[----:B------:R-:W-:Y:S02]  /*91f0*/  FMUL.FTZ R10, R9, R4 ;  /* 0x00000004090a7220 */ /* 0x000fe40000410000 */
[-C--:B------:R-:W-:Y:S02]  /*9200*/  FMUL.FTZ R4, R24, R5.reuse ;  /* 0x0000000518047220 */ /* 0x080fe40000410000 */
[----:B------:R-:W-:Y:S02]  /*9210*/  FMUL.FTZ R5, R18, R5 ;  /* 0x0000000512057220 */ /* 0x000fe40000410000 */
[----:B------:R-:W-:-:S02]  /*9220*/  FFMA.FTZ R8, R8, R22, R27 ;  /* 0x0000001608087223 */ /* 0x000fc4000001001b */
[-C--:B------:R-:W-:Y:S02]  /*9230*/  FFMA.FTZ R7, R9, R6.reuse, -R7 ;  /* 0x0000000609077223 */ /* 0x080fe40000010807 */
[----:B------:R-:W-:Y:S01]  /*9240*/  FFMA.FTZ R10, R19, R6, R10 ;  /* 0x00000006130a7223 */ /* 0x000fe2000001000a */
[----:B------:R-:W-:Y:S01]  /*9250*/  F2FP.BF16.PACK_AB R11, R8, R11 ;  /* 0x0000000b080b723e */ /* 0x000fe200000010ff */
[-C--:B------:R-:W-:Y:S02]  /*9260*/  FFMA.FTZ R21, R14, R23.reuse, -R21 ;  /* 0x000000170e157223 */ /* 0x080fe40000010815 */
[----:B------:R-:W-:Y:S01]  /*9270*/  FFMA.FTZ R2, R2, R23, R25 ;  /* 0x0000001702027223 */ /* 0x000fe20000010019 */
[----:B------:R-:W-:Y:S01]  /*9280*/  F2FP.BF16.PACK_AB R8, R10, R7 ;  /* 0x000000070a08723e */ /* 0x000fe200000010ff */
[-C--:B------:R-:W-:Y:S02]  /*9290*/  FFMA.FTZ R4, R18, R15.reuse, -R4 ;  /* 0x0000000f12047223 */ /* 0x080fe40000010804 */
[----:B------:R-:W-:Y:S01]  /*92a0*/  FFMA.FTZ R5, R24, R15, R5 ;  /* 0x0000000f18057223 */ /* 0x000fe20000010005 */
[----:B------:R-:W-:-:S04]  /*92b0*/  F2FP.BF16.PACK_AB R9, R2, R21 ;  /* 0x000000150209723e */ /* 0x000fc800000010ff */
[----:B------:R-:W-:Y:S02]  /*92c0*/  F2FP.BF16.PACK_AB R10, R5, R4 ;  /* 0x00000004050a723e */ /* 0x000fe400000010ff */
.L_x_6198:
[----:B------:R-:W-:Y:S05]  /*92d0*/  BSYNC B0 ;  /* 0x0000000000007941 */ /* 0x000fea0003800000 */
.L_x_6197:
[----:B-----5:R3:W-:Y:S02]  /*92e0*/  STS.128 [R172+0x2800], R8 ;  /* 0x00280008ac007388 */ /* 0x0207e40000000c00 */
.L_x_6192:
[----:B------:R-:W-:Y:S05]  /*92f0*/  BSYNC B2 ;  /* 0x0000000000027941 */ /* 0x000fea0003800000 */
.L_x_6191:
[----:B-1----:R-:W-:Y:S01]  /*9300*/  IADD3 R18, R138, 0x20, RZ ;  /* 0x000000208a127810 */ /* 0x002fe20007ffe0ff */
        /* <DEDUP_REMOVED lines=9> */
[C---:B------:R-:W-:Y:S02]  /*93a0*/  IMAD.SHL.U32 R34, R5.reuse, 0x2, RZ ;  /* 0x0000000205227824 */ /* 0x040fe400078e00ff */
[----:B------:R1:W-:Y:S01]  /*93b0*/  @P1 STS.128 [R172+0x1000], RZ ;  /* 0x001000ffac001388 */ /* 0x0003e20000000c00 */
[----:B------:R-:W-:Y:S02]  /*93c0*/  SHF.L.U64.HI R2, R5, 0x1, R2 ;  /* 0x0000000105027819 */ /* 0x000fe40000010202 */
[C---:B--23--:R-:W-:Y:S02]  /*93d0*/  IADD3 R32, P4, R34.reuse, c[0x0][0x2a8], RZ ;  /* 0x0000aa0022207a10 */ /* 0x04cfe40007f9e0ff */
        /* <DEDUP_REMOVED lines=30> */
[----:B------:R-:W-:-:S02]  /*95c0*/  FFMA.FTZ R26, R2, R25, R26 ;  /* 0x00000019021a7223 */ /* 0x000fc4000001001a */
[-C--:B------:R-:W-:Y:S02]  /*95d0*/  FMUL.FTZ R2, R21, R4.reuse ;  /* 0x0000000415027220 */ /* 0x080fe40000410000 */
[----:B------:R-:W-:Y:S02]  /*95e0*/  FMUL.FTZ R10, R9, R4 ;  /* 0x00000004090a7220 */ /* 0x000fe40000410000 */
[-C--:B------:R-:W-:Y:S02]  /*95f0*/  FMUL.FTZ R4, R24, R5.reuse ;  /* 0x0000000518047220 */ /* 0x080fe40000410000 */
[----:B------:R-:W-:Y:S02]  /*9600*/  FMUL.FTZ R5, R19, R5 ;  /* 0x0000000513057220 */ /* 0x000fe40000410000 */
[-C--:B------:R-:W-:Y:S02]  /*9610*/  FFMA.FTZ R11, R15, R22.reuse, -R11 ;  /* 0x000000160f0b7223 */ /* 0x080fe4000001080b */
[----:B------:R-:W-:-:S02]  /*9620*/  FFMA.FTZ R8, R8, R22, R27 ;  /* 0x0000001608087223 */ /* 0x000fc4000001001b */
        /* <DEDUP_REMOVED lines=9> */
.L_x_6204:
[----:B------:R-:W-:Y:S05]  /*96c0*/  BSYNC B0 ;  /* 0x0000000000007941 */ /* 0x000fea0003800000 */
.L_x_6203:
[----:B-----5:R3:W-:Y:S02]  /*96d0*/  STS.128 [R172+0x1000], R8 ;  /* 0x00100008ac007388 */ /* 0x0207e40000000c00 */
.L_x_6202:
[----:B------:R-:W-:Y:S05]  /*96e0*/  BSYNC B1 ;  /* 0x0000000000017941 */ /* 0x000fea0003800000 */
.L_x_6201:
        /* <DEDUP_REMOVED lines=44> */
.L_x_6206:
[----:B------:R-:W-:Y:S05]  /*99b0*/  BSYNC B0 ;  /* 0x0000000000007941 */ /* 0x000fea0003800000 */
.L_x_6205:
[----:B-----5:R1:W-:Y:S02]  /*99c0*/  STS.128 [R172+0x3000], R8 ;  /* 0x00300008ac007388 */ /* 0x0203e40000000c00 */
.L_x_6200:
[----:B------:R-:W-:Y:S05]  /*99d0*/  BSYNC B2 ;  /* 0x0000000000027941 */ /* 0x000fea0003800000 */
.L_x_6199:
[----:B--23--:R-:W-:-:S04]  /*99e0*/  IADD3 R30, R138, 0x30, RZ ;  /* 0x000000308a1e7810 */ /* 0x00cfc80007ffe0ff */
        /* <DEDUP_REMOVED lines=8> */
[C---:B------:R-:W-:Y:S02]  /*9a70*/  IMAD.SHL.U32 R24, R2.reuse, 0x2, RZ ;  /* 0x0000000202187824 */ /* 0x040fe400078e00ff */
[----:B------:R2:W-:Y:S01]  /*9a80*/  @P1 STS.128 [R172+0x1800], RZ ;  /* 0x001800ffac001388 */ /* 0x0005e20000000c00 */
[----:B------:R-:W-:Y:S02]  /*9a90*/  SHF.L.U64.HI R2, R2, 0x1, R13 ;  /* 0x0000000102027819 */ /* 0x000fe4000001020d */
[C---:B------:R-:W-:Y:S02]  /*9aa0*/  IADD3 R20, P4, R24.reuse, c[0x0][0x2a8], RZ ;  /* 0x0000aa0018147a10 */ /* 0x040fe40007f9e0ff */
[----:B------:R-:W-:Y:S02]  /*9ab0*/  IADD3 R24, P2, R24, c[0x0][0x2b0], RZ ;  /* 0x0000ac0018187a10 */ /* 0x000fe40007f5e0ff */
[----:B------:R-:W-:-:S02]  /*9ac0*/  IADD3.X R21, R2, c[0x0][0x2ac], RZ, P4, !PT ;  /* 0x0000ab0002157a10 */ /* 0x000fc400027fe4ff */
        /* <DEDUP_REMOVED lines=22> */
[C---:B------:R-:W-:Y:S01]  /*9c30*/  FMUL.FTZ R10, R6.reuse, R8 ;  /* 0x00000008060a7220 */ /* 0x040fe20000410000 */
[C---:B------:R-:W-:Y:S01]  /*9c40*/  LOP3.LUT R22, R5.reuse, 0xffff0000, RZ, 0xc0, !PT ;  /* 0xffff000005167812 */ /* 0x040fe200078ec0ff */
[-C--:B------:R-:W-:Y:S01]  /*9c50*/  FFMA.FTZ R23, R6, R17.reuse, R23 ;  /* 0x0000001106177223 */ /* 0x080fe20000010017 */
[----:B------:R-:W-:Y:S01]  /*9c60*/  SHF.L.U32 R6, R5, 0x10, RZ ;  /* 0x0000001005067819 */ /* 0x000fe200000006ff */
[----:B------:R-:W-:Y:S01]  /*9c70*/  FMUL.FTZ R8, R11, R16 ;  /* 0x000000100b087220 */ /* 0x000fe20000410000 */
[----:B------:R-:W-:Y:S01]  /*9c80*/  SHF.L.U32 R4, R4, 0x10, RZ ;  /* 0x0000001004047819 */ /* 0x000fe200000006ff */
[----:B------:R-:W-:-:S02]  /*9c90*/  FFMA.FTZ R10, R7, R17, -R10 ;  /* 0x00000011070a7223 */ /* 0x000fc4000001080a */
[----:B------:R-:W-:Y:S02]  /*9ca0*/  FMUL.FTZ R16, R13, R16 ;  /* 0x000000100d107220 */ /* 0x000fe40000410000 */
[-C--:B------:R-:W-:Y:S02]  /*9cb0*/  FMUL.FTZ R5, R15, R2.reuse ;  /* 0x000000020f057220 */ /* 0x080fe40000410000 */
[-C--:B------:R-:W-:Y:S02]  /*9cc0*/  FMUL.FTZ R7, R19, R3.reuse ;  /* 0x0000000313077220 */ /* 0x080fe40000410000 */
[----:B------:R-:W-:Y:S02]  /*9cd0*/  FMUL.FTZ R2, R9, R2 ;  /* 0x0000000209027220 */ /* 0x000fe40000410000 */
[----:B------:R-:W-:Y:S02]  /*9ce0*/  FMUL.FTZ R3, R14, R3 ;  /* 0x000000030e037220 */ /* 0x000fe40000410000 */
[----:B------:R-:W-:-:S02]  /*9cf0*/  FFMA.FTZ R8, R13, R22, -R8 ;  /* 0x000000160d087223 */ /* 0x000fc40000010808 */
[----:B------:R-:W-:Y:S02]  /*9d00*/  FFMA.FTZ R11, R11, R22, R16 ;  /* 0x000000160b0b7223 */ /* 0x000fe40000010010 */
[----:B------:R-:W-:Y:S02]  /*9d10*/  FFMA.FTZ R7, R14, R6, -R7 ;  /* 0x000000060e077223 */ /* 0x000fe40000010807 */
[----:B------:R-:W-:Y:S01]  /*9d20*/  FFMA.FTZ R5, R9, R4, -R5 ;  /* 0x0000000409057223 */ /* 0x000fe20000010805 */
[----:B------:R-:W-:Y:S01]  /*9d30*/  F2FP.BF16.PACK_AB R9, R23, R10 ;  /* 0x0000000a1709723e */ /* 0x000fe200000010ff */
[----:B------:R-:W-:Y:S01]  /*9d40*/  FFMA.FTZ R2, R15, R4, R2 ;  /* 0x000000040f027223 */ /* 0x000fe20000010002 */
[----:B------:R-:W-:Y:S01]  /*9d50*/  F2FP.BF16.PACK_AB R11, R11, R8 ;  /* 0x000000080b0b723e */ /* 0x000fe200000010ff */
[----:B------:R-:W-:-:S03]  /*9d60*/  FFMA.FTZ R6, R19, R6, R3 ;  /* 0x0000000613067223 */ /* 0x000fc60000010003 */
[----:B------:R-:W-:Y:S02]  /*9d70*/  F2FP.BF16.PACK_AB R8, R2, R5 ;  /* 0x000000050208723e */ /* 0x000fe400000010ff */
[----:B------:R-:W-:Y:S02]  /*9d80*/  F2FP.BF16.PACK_AB R10, R6, R7 ;  /* 0x00000007060a723e */ /* 0x000fe400000010ff */
.L_x_6211:
[----:B------:R-:W-:Y:S05]  /*9d90*/  BSYNC B0 ;  /* 0x0000000000007941 */ /* 0x000fea0003800000 */
.L_x_6210:
[----:B-----5:R3:W-:Y:S02]  /*9da0*/  STS.128 [R172+0x1800], R8 ;  /* 0x00180008ac007388 */ /* 0x0207e40000000c00 */
.L_x_6209:
[----:B------:R-:W-:Y:S05]  /*9db0*/  BSYNC B1 ;  /* 0x0000000000017941 */ /* 0x000fea0003800000 */
.L_x_6208:
        /* <DEDUP_REMOVED lines=23> */
[-C--:B------:R-:W-:Y:S01]  /*9f30*/  FFMA.FTZ R10, R7, R17.reuse, -R10 ;  /* 0x00000011070a7223 */ /* 0x080fe2000001080a */
[----:B------:R-:W-:Y:S01]  /*9f40*/  SHF.L.U32 R4, R4, 0x10, RZ ;  /* 0x0000001004047819 */ /* 0x000fe200000006ff */
[----:B------:R-:W-:Y:S01]  /*9f50*/  FFMA.FTZ R17, R6, R17, R8 ;  /* 0x0000001106117223 */ /* 0x000fe20000010008 */
[----:B------:R-:W-:Y:S01]  /*9f60*/  SHF.L.U32 R8, R5, 0x10, RZ ;  /* 0x0000001005087819 */ /* 0x000fe200000006ff */
[----:B------:R-:W-:-:S02]  /*9f70*/  IMAD.U32 R6, R3, 0x10000, RZ ;  /* 0x0001000003067824 */ /* 0x000fc400078e00ff */
[-C--:B------:R-:W-:Y:S02]  /*9f80*/  FMUL.FTZ R3, R14, R2.reuse ;  /* 0x000000020e037220 */ /* 0x080fe40000410000 */
[----:B------:R-:W-:Y:S02]  /*9f90*/  FMUL.FTZ R5, R9, R2 ;  /* 0x0000000209057220 */ /* 0x000fe40000410000 */
[-C--:B------:R-:W-:Y:S02]  /*9fa0*/  FMUL.FTZ R21, R11, R15.reuse ;  /* 0x0000000f0b157220 */ /* 0x080fe40000410000 */
[-C--:B------:R-:W-:Y:S02]  /*9fb0*/  FMUL.FTZ R2, R19, R6.reuse ;  /* 0x0000000613027220 */ /* 0x080fe40000410000 */
[----:B------:R-:W-:Y:S02]  /*9fc0*/  FMUL.FTZ R15, R12, R15 ;  /* 0x0000000f0c0f7220 */ /* 0x000fe40000410000 */
[----:B------:R-:W-:-:S02]  /*9fd0*/  FMUL.FTZ R6, R13, R6 ;  /* 0x000000060d067220 */ /* 0x000fc40000410000 */
        /* <DEDUP_REMOVED lines=10> */
.L_x_6213:
[----:B------:R-:W-:Y:S05]  /*a080*/  BSYNC B0 ;  /* 0x0000000000007941 */ /* 0x000fea0003800000 */
.L_x_6212:
[----:B-----5:R3:W-:Y:S01]  /*a090*/  STS.128 [R172+0x3800], R8 ;  /* 0x00380008ac007388 */ /* 0x0207e20000000c00 */
[----:B------:R-:W-:Y:S05]  /*a0a0*/  BRA `(.L_x_6207) ;  /* 0x0000353000007947 */ /* 0x000fea0003800000 */
.L_x_6182:
        /* <DEDUP_REMOVED lines=90> */
.L_x_6219:
[----:B------:R-:W-:Y:S05]  /*a650*/  BSYNC B0 ;  /* 0x0000000000007941 */ /* 0x000fea0003800000 */
.L_x_6218:
[----:B-----5:R3:W-:Y:S02]  /*a660*/  STS.128 [R172], R24 ;  /* 0x00000018ac007388 */ /* 0x0207e40000000c00 */
.L_x_6217:
[----:B------:R-:W-:Y:S05]  /*a670*/  BSYNC B1 ;  /* 0x0000000000017941 */ /* 0x000fea0003800000 */
.L_x_6216:
        /* <DEDUP_REMOVED lines=86> */
.L_x_6221:
[----:B------:R-:W-:Y:S05]  /*abe0*/  BSYNC B0 ;  /* 0x0000000000007941 */ /* 0x000fea0003800000 */
.L_x_6220:
[----:B-----5:R1:W-:Y:S02]  /*abf0*/  STS.128 [R172+0x2000], R24 ;  /* 0x00200018ac007388 */ /* 0x0203e40000000c00 */
.L_x_6215:
[----:B------:R-:W-:Y:S05]  /*ac00*/  BSYNC B2 ;  /* 0x0000000000027941 */ /* 0x000fea0003800000 */
.L_x_6214:
        /* <DEDUP_REMOVED lines=68> */
[----:B------:R-:W-:Y:S01]  /*b050*/  SHF.L.U32 R4, R21, 0x10, RZ ;  /* 0x0000001015047819 */ /* 0x000fe200000006ff */
[----:B------:R-:W-:Y:S01]  /*b060*/  FMUL.FTZ R42, R37, R42 ;  /* 0x0000002a252a7220 */ /* 0x000fe20000410000 */
[----:B------:R-:W-:Y:S01]  /*b070*/  LOP3.LUT R37, R21, 0xffff0000, RZ, 0xc0, !PT ;  /* 0xffff000015257812 */ /* 0x000fe200078ec0ff */
        /* <DEDUP_REMOVED lines=24> */
.L_x_6227:
[----:B------:R-:W-:Y:S05]  /*b200*/  BSYNC B0 ;  /* 0x0000000000007941 */ /* 0x000fea0003800000 */
.L_x_6226:
[----:B-----5:R3:W-:Y:S02]  /*b210*/  STS.128 [R172+0x800], R24 ;  /* 0x00080018ac007388 */ /* 0x0207e40000000c00 */
.L_x_6225:
[----:B------:R-:W-:Y:S05]  /*b220*/  BSYNC B1 ;  /* 0x0000000000017941 */ /* 0x000fea0003800000 */
.L_x_6224:
        /* <DEDUP_REMOVED lines=45> */
[C---:B------:R-:W-:Y:S02]  /*b500*/  SHF.L.U32 R37, R20.reuse, 0x10, RZ ;  /* 0x0000001014257819 */ /* 0x040fe400000006ff */
        /* <DEDUP_REMOVED lines=15> */
[----:B----4-:R-:W-:Y:S01]  /*b600*/  SHF.L.U32 R7, R25, 0x10, RZ ;  /* 0x0000001019077819 */ /* 0x010fe200000006ff */
[----:B------:R-:W-:Y:S01]  /*b610*/  @!P1 FADD.FTZ R39, -R39, -RZ ;  /* 0x800000ff27279221 */ /* 0x000fe20000010100 */
[----:B------:R-:W-:Y:S01]  /*b620*/  LOP3.LUT R25, R25, 0xffff0000, RZ, 0xc0, !PT ;  /* 0xffff000019197812 */ /* 0x000fe200078ec0ff */
[----:B------:R-:W-:Y:S02]  /*b630*/  FMUL.FTZ R21, R10, R21 ;  /* 0x000000150a157220 */ /* 0x000fe40000410000 */
[----:B------:R-:W-:Y:S01]  /*b640*/  FMUL.FTZ R22, R9, R22 ;  /* 0x0000001609167220 */ /* 0x000fe20000410000 */
[----:B------:R-:W-:Y:S01]  /*b650*/  LOP3.LUT R9, R24, 0xffff0000, RZ, 0xc0, !PT ;  /* 0xffff000018097812 */ /* 0x000fe200078ec0ff */
[----:B------:R-:W-:Y:S01]  /*b660*/  FMUL.FTZ R36, R36, R23 ;  /* 0x0000001724247220 */ /* 0x000fe20000410000 */
[----:B------:R-:W-:Y:S01]  /*b670*/  LOP3.LUT R23, R26, 0xffff0000, RZ, 0xc0, !PT ;  /* 0xffff00001a177812 */ /* 0x000fe200078ec0ff */
        /* <DEDUP_REMOVED lines=20> */
.L_x_6229:
[----:B------:R-:W-:Y:S05]  /*b7c0*/  BSYNC B0 ;  /* 0x0000000000007941 */ /* 0x000fea0003800000 */
.L_x_6228:
[----:B-----5:R1:W-:Y:S02]  /*b7d0*/  STS.128 [R172+0x2800], R4 ;  /* 0x00280004ac007388 */ /* 0x0203e40000000c00 */
.L_x_6223:
[----:B------:R-:W-:Y:S05]  /*b7e0*/  BSYNC B2 ;  /* 0x0000000000027941 */ /* 0x000fea0003800000 */
.L_x_6222:
[----:B-1----:R-:W-:Y:S01]  /*b7f0*/  IADD3 R18, R138, 0x20, RZ ;  /* 0x000000208a127810 */ /* 0x002fe20007ffe0ff */
        /* <DEDUP_REMOVED lines=8> */
[----:B---3--:R3:W5:Y:S01]  /*b880*/  LDG.E.128 R24, [R30.64] ;  /* 0x000000061e187981 */ /* 0x008762000c1e1d00 */
        /* <DEDUP_REMOVED lines=15> */
[C---:B------:R-:W-:Y:S01]  /*b980*/  IADD3 R9, P2, R8.reuse, R15, RZ ;  /* 0x0000000f08097210 */ /* 0x040fe20007f5e0ff */
[----:B--2---:R-:W2:Y:S03]  /*b990*/  LDG.E.128 R4, [R4.64] ;  /* 0x0000000604047981 */ /* 0x004ea6000c1e1d00 */
[----:B------:R-:W-:Y:S02]  /*b9a0*/  LEA.HI.X.SX32 R8, R8, R13, 0x1, P2 ;  /* 0x0000000d08087211 */ /* 0x000fe400010f0eff */
[----:B------:R-:W-:-:S04]  /*b9b0*/  LEA R10, P2, R9, c[0x0][0x2b0], 0x1 ;  /* 0x0000ac00090a7a11 */ /* 0x000fc800078408ff */
[----:B------:R-:W-:Y:S02]  /*b9c0*/  LEA.HI.X R11, R9, c[0x0][0x2b4], R8, 0x1, P2 ;  /* 0x0000ad00090b7a11 */ /* 0x000fe400010f0c08 */
[----:B------:R-:W-:-:S04]  /*b9d0*/  IADD3 R15, P2, R20, R15, RZ ;  /* 0x0000000f140f7210 */ /* 0x000fc80007f5e0ff */
[----:B---3--:R-:W3:Y:S01]  /*b9e0*/  LDG.E.128 R8, [R10.64] ;  /* 0x000000060a087981 */ /* 0x008ee2000c1e1d00 */
        /* <DEDUP_REMOVED lines=8> */
[----:B------:R-:W-:Y:S01]  /*ba70*/  IMAD.U32 R34, R27, 0x10000, RZ ;  /* 0x000100001b227824 */ /* 0x000fe200078e00ff */
[----:B------:R-:W-:Y:S02]  /*ba80*/  SHF.L.U32 R33, R25, 0x10, RZ ;  /* 0x0000001019217819 */ /* 0x000fe400000006ff */
[----:B------:R-:W-:Y:S02]  /*ba90*/  LOP3.LUT R25, R26, 0xffff0000, RZ, 0xc0, !PT ;  /* 0xffff00001a197812 */ /* 0x000fe400078ec0ff */
[----:B------:R-:W-:-:S02]  /*baa0*/  LOP3.LUT R24, R27, 0xffff0000, RZ, 0xc0, !PT ;  /* 0xffff00001b187812 */ /* 0x000fc400078ec0ff */
[C---:B--2---:R-:W-:Y:S02]  /*bab0*/  SHF.L.U32 R27, R4.reuse, 0x10, RZ ;  /* 0x00000010041b7819 */ /* 0x044fe400000006ff */
[----:B------:R-:W-:Y:S01]  /*bac0*/  LOP3.LUT R26, R4, 0xffff0000, RZ, 0xc0, !PT ;  /* 0xffff0000041a7812 */ /* 0x000fe200078ec0ff */
[C---:B------:R-:W-:Y:S01]  /*bad0*/  IMAD.U32 R4, R5.reuse, 0x10000, RZ ;  /* 0x0001000005047824 */ /* 0x040fe200078e00ff */
[----:B------:R-:W-:Y:S02]  /*bae0*/  LOP3.LUT R36, R5, 0xffff0000, RZ, 0xc0, !PT ;  /* 0xffff000005247812 */ /* 0x000fe400078ec0ff */
[C---:B------:R-:W-:Y:S02]  /*baf0*/  SHF.L.U32 R5, R7.reuse, 0x10, RZ ;  /* 0x0000001007057819 */ /* 0x040fe400000006ff */
[----:B------:R-:W-:Y:S01]  /*bb00*/  LOP3.LUT R39, R7, 0xffff0000, RZ, 0xc0, !PT ;  /* 0xffff000007277812 */ /* 0x000fe200078ec0ff */
[C---:B------:R-:W-:Y:S01]  /*bb10*/  IMAD.U32 R35, R6.reuse, 0x10000, RZ ;  /* 0x0001000006237824 */ /* 0x040fe200078e00ff */
[----:B------:R-:W-:Y:S01]  /*bb20*/  LOP3.LUT R6, R6, 0xffff0000, RZ, 0xc0, !PT ;  /* 0xffff000006067812 */ /* 0x000fe200078ec0ff */
[C---:B---3--:R-:W-:Y:S01]  /*bb30*/  IMAD.U32 R38, R8.reuse, 0x10000, RZ ;  /* 0x0001000008267824 */ /* 0x048fe200078e00ff */
[----:B------:R-:W-:-:S02]  /*bb40*/  LOP3.LUT R37, R8, 0xffff0000, RZ, 0xc0, !PT ;  /* 0xffff000008257812 */ /* 0x000fc400078ec0ff */
[C---:B------:R-:W-:Y:S02]  /*bb50*/  SHF.L.U32 R7, R9.reuse, 0x10, RZ ;  /* 0x0000001009077819 */ /* 0x040fe400000006ff */
[----:B------:R-:W-:Y:S01]  /*bb60*/  LOP3.LUT R41, R9, 0xffff0000, RZ, 0xc0, !PT ;  /* 0xffff000009297812 */ /* 0x000fe200078ec0ff */
[C---:B------:R-:W-:Y:S01]  /*bb70*/  IMAD.U32 R40, R10.reuse, 0x10000, RZ ;  /* 0x000100000a287824 */ /* 0x040fe200078e00ff */
[----:B------:R-:W-:Y:S02]  /*bb80*/  LOP3.LUT R9, R10, 0xffff0000, RZ, 0xc0, !PT ;  /* 0xffff00000a097812 */ /* 0x000fe400078ec0ff */
[C---:B------:R-:W-:Y:S02]  /*bb90*/  SHF.L.U32 R8, R11.reuse, 0x10, RZ ;  /* 0x000000100b087819 */ /* 0x040fe400000006ff */
[----:B------:R-:W-:Y:S01]  /*bba0*/  LOP3.LUT R10, R11, 0xffff0000, RZ, 0xc0, !PT ;  /* 0xffff00000b0a7812 */ /* 0x000fe200078ec0ff */
[----:B------:R-:W-:Y:S02]  /*bbb0*/  @!P1 FADD.FTZ R9, -R9, -RZ ;  /* 0x800000ff09099221 */ /* 0x000fe40000010100 */
[----:B------:R-:W-:-:S02]  /*bbc0*/  @!P1 FADD.FTZ R8, -R8, -RZ ;  /* 0x800000ff08089221 */ /* 0x000fc40000010100 */
[----:B------:R-:W-:Y:S02]  /*bbd0*/  @!P1 FADD.FTZ R7, -R7, -RZ ;  /* 0x800000ff07079221 */ /* 0x000fe40000010100 */
[----:B------:R-:W-:Y:S02]  /*bbe0*/  @!P1 FADD.FTZ R10, -R10, -RZ ;  /* 0x800000ff0a0a9221 */ /* 0x000fe40000010100 */
[----:B------:R-:W-:Y:S02]  /*bbf0*/  @!P1 FADD.FTZ R38, -R38, -RZ ;  /* 0x800000ff26269221 */ /* 0x000fe40000010100 */
[----:B------:R-:W-:Y:S02]  /*bc00*/  @!P1 FADD.FTZ R37, -R37, -RZ ;  /* 0x800000ff25259221 */ /* 0x000fe40000010100 */
[----:B------:R-:W-:Y:S02]  /*bc10*/  @!P1 FADD.FTZ R41, -R41, -RZ ;  /* 0x800000ff29299221 */ /* 0x000fe40000010100 */
[----:B------:R-:W-:-:S02]  /*bc20*/  @!P1 FADD.FTZ R40, -R40, -RZ ;  /* 0x800000ff28289221 */ /* 0x000fc40000010100 */
[----:B------:R-:W-:Y:S02]  /*bc30*/  FMUL.FTZ R6, R6, R9 ;  /* 0x0000000906067220 */ /* 0x000fe40000410000 */
[----:B------:R-:W-:Y:S01]  /*bc40*/  FMUL.FTZ R5, R5, R8 ;  /* 0x0000000805057220 */ /* 0x000fe20000410000 */
[----:B----4-:R-:W-:Y:S01]  /*bc50*/  LOP3.LUT R8, R20, 0xffff0000, RZ, 0xc0, !PT ;  /* 0xffff000014087812 */ /* 0x010fe200078ec0ff */
[----:B------:R-:W-:Y:S01]  /*bc60*/  FMUL.FTZ R4, R4, R7 ;  /* 0x0000000704047220 */ /* 0x000fe20000410000 */
[----:B------:R-:W-:Y:S01]  /*bc70*/  SHF.L.U32 R7, R21, 0x10, RZ ;  /* 0x0000001015077819 */ /* 0x000fe200000006ff */
[----:B------:R-:W-:Y:S01]  /*bc80*/  IMAD.U32 R9, R20, 0x10000, RZ ;  /* 0x0001000014097824 */ /* 0x000fe200078e00ff */
[C---:B------:R-:W-:Y:S01]  /*bc90*/  LOP3.LUT R11, R22.reuse, 0xffff0000, RZ, 0xc0, !PT ;  /* 0xffff0000160b7812 */ /* 0x040fe200078ec0ff */
[----:B------:R-:W-:Y:S01]  /*bca0*/  FMUL.FTZ R39, R39, R10 ;  /* 0x0000000a27277220 */ /* 0x000fe20000410000 */
[----:B------:R-:W-:Y:S01]  /*bcb0*/  LOP3.LUT R21, R21, 0xffff0000, RZ, 0xc0, !PT ;  /* 0xffff000015157812 */ /* 0x000fe200078ec0ff */
[----:B------:R-:W-:Y:S01]  /*bcc0*/  IMAD.U32 R20, R22, 0x10000, RZ ;  /* 0x0001000016147824 */ /* 0x000fe200078e00ff */
[----:B------:R-:W-:Y:S01]  /*bcd0*/  SHF.L.U32 R10, R23, 0x10, RZ ;  /* 0x00000010170a7819 */ /* 0x000fe200000006ff */
        /* <DEDUP_REMOVED lines=17> */
.L_x_6235:
[----:B------:R-:W-:Y:S05]  /*bdf0*/  BSYNC B0 ;  /* 0x0000000000007941 */ /* 0x000fea0003800000 */
.L_x_6234:
[----:B-----5:R1:W-:Y:S02]  /*be00*/  STS.128 [R172+0x1000], R24 ;  /* 0x00100018ac007388 */ /* 0x0203e40000000c00 */
.L_x_6233:
[----:B------:R-:W-:Y:S05]  /*be10*/  BSYNC B1 ;  /* 0x0000000000017941 */ /* 0x000fea0003800000 */
.L_x_6232:
        /* <DEDUP_REMOVED lines=13> */
[----:B------:R-:W-:Y:S02]  /*bef0*/  @P1 IADD3 R4, -R75, RZ, RZ ;  /* 0x000000ff4b041210 */ /* 0x000fe40007ffe1ff */
[----:B------:R-:W-:Y:S02]  /*bf00*/  IADD3 R15, P2, R13, R2, RZ ;  /* 0x000000020d0f7210 */ /* 0x000fe40007f5e0ff */
        /* <DEDUP_REMOVED lines=28> */
[----:B------:R-:W-:Y:S02]  /*c0d0*/  LOP3.LUT R37, R7, 0xffff0000, RZ, 0xc0, !PT ;  /* 0xffff000007257812 */ /* 0x000fe400078ec0ff */
[C---:B--2---:R-:W-:Y:S01]  /*c0e0*/  SHF.L.U32 R36, R8.reuse, 0x10, RZ ;  /* 0x0000001008247819 */ /* 0x044fe200000006ff */
[C---:B------:R-:W-:Y:S01]  /*c0f0*/  IMAD.U32 R7, R9.reuse, 0x10000, RZ ;  /* 0x0001000009077824 */ /* 0x040fe200078e00ff */
        /* <DEDUP_REMOVED lines=43> */
.L_x_6237:
[----:B------:R-:W-:Y:S05]  /*c3b0*/  BSYNC B0 ;  /* 0x0000000000007941 */ /* 0x000fea0003800000 */
.L_x_6236:
[----:B-----5:R3:W-:Y:S02]  /*c3c0*/  STS.128 [R172+0x3000], R24 ;  /* 0x00300018ac007388 */ /* 0x0207e40000000c00 */
.L_x_6231:
[----:B------:R-:W-:Y:S05]  /*c3d0*/  BSYNC B2 ;  /* 0x0000000000027941 */ /* 0x000fea0003800000 */
.L_x_6230:
[----:B-1-3--:R-:W-:-:S04]  /*c3e0*/  IADD3 R30, R138, 0x30, RZ ;  /* 0x000000308a1e7810 */ /* 0x00afc80007ffe0ff */
[----:B------:R-:W-:-:S04]  /*c3f0*/  ISETP.GE.AND P1, PT, R30, R3, PT ;  /* 0x000000031e00720c */ /* 0x000fc80003f26270 */
[----:B------:R-:W-:-:S13]  /*c400*/  ISETP.LT.OR P1, PT, R65, -0x187, P1 ;  /* 0xfffffe794100780c */ /* 0x000fda0000f21670 */
[----:B------:R-:W-:Y:S05]  /*c410*/  @P1 BRA `(.L_x_6207) ;  /* 0x000011c000001947 */ /* 0x000fea0003800000 */
[----:B------:R-:W-:Y:S01]  /*c420*/  ISETP.GE.AND P1, PT, R16, c[0x0][0x220], PT ;  /* 0x0000880010007a0c */ /* 0x000fe20003f26270 */
[----:B------:R-:W-:-:S12]  /*c430*/  BSSY B1, `(.L_x_6238) ;  /* 0x000005c000017945 */ /* 0x000fd80003800000 */
[----:B------:R1:W-:Y:S01]  /*c440*/  @P1 STS.128 [R172+0x1800], RZ ;  /* 0x001800ffac001388 */ /* 0x0003e20000000c00 */
        /* <DEDUP_REMOVED lines=17> */
[----:B------:R-:W-:-:S04]  /*c560*/  IADD3 R20, P2, R8, R13, RZ ;  /* 0x0000000d08147210 */ /* 0x000fc80007f5e0ff */
[----:B------:R-:W-:Y:S02]  /*c570*/  LEA.HI.X.SX32 R15, R8, R3, 0x1, P2 ;  /* 0x00000003080f7211 */ /* 0x000fe400010f0eff */
[C---:B------:R-:W-:Y:S01]  /*c580*/  LEA R22, P2, R20.reuse, c[0x0][0x2b0], 0x1 ;  /* 0x0000ac0014167a11 */ /* 0x040fe200078408ff */
[----:B--2---:R-:W2:Y:S03]  /*c590*/  LDG.E.128 R8, [R10.64] ;  /* 0x000000060a087981 */ /* 0x004ea6000c1e1d00 */
[----:B------:R-:W-:Y:S02]  /*c5a0*/  LEA.HI.X R23, R20, c[0x0][0x2b4], R15, 0x1, P2 ;  /* 0x0000ad0014177a11 */ /* 0x000fe400010f0c0f */
[----:B------:R-:W-:-:S04]  /*c5b0*/  IADD3 R13, P2, R16, R13, RZ ;  /* 0x0000000d100d7210 */ /* 0x000fc80007f5e0ff */
[----:B---3--:R-:W3:Y:S01]  /*c5c0*/  LDG.E.128 R20, [R22.64] ;  /* 0x0000000616147981 */ /* 0x008ee2000c1e1d00 */
        /* <DEDUP_REMOVED lines=12> */
[C---:B--2---:R-:W-:Y:S01]  /*c690*/  SHF.L.U32 R7, R9.reuse, 0x10, RZ ;  /* 0x0000001009077819 */ /* 0x044fe200000006ff */
[----:B------:R-:W-:Y:S01]  /*c6a0*/  IMAD.U32 R31, R10, 0x10000, RZ ;  /* 0x000100000a1f7824 */ /* 0x000fe200078e00ff */
[----:B------:R-:W-:Y:S01]  /*c6b0*/  LOP3.LUT R32, R9, 0xffff0000, RZ, 0xc0, !PT ;  /* 0xffff000009207812 */ /* 0x000fe200078ec0ff */
[----:B------:R-:W-:Y:S01]  /*c6c0*/  IMAD.U32 R17, R8, 0x10000, RZ ;  /* 0x0001000008117824 */ /* 0x000fe200078e00ff */
[----:B------:R-:W-:-:S02]  /*c6d0*/  SHF.L.U32 R9, R11, 0x10, RZ ;  /* 0x000000100b097819 */ /* 0x000fc400000006ff */
        /* <DEDUP_REMOVED lines=19> */
[----:B------:R-:W-:Y:S02]  /*c810*/  FMUL.FTZ R21, R10, R21 ;  /* 0x000000150a157220 */ /* 0x000fe40000410000 */
[----:B------:R-:W-:Y:S01]  /*c820*/  FMUL.FTZ R22, R9, R22 ;  /* 0x0000001609167220 */ /* 0x000fe20000410000 */
[----:B----4-:R-:W-:Y:S01]  /*c830*/  LOP3.LUT R9, R24, 0xffff0000, RZ, 0xc0, !PT ;  /* 0xffff000018097812 */ /* 0x010fe200078ec0ff */
        /* <DEDUP_REMOVED lines=25> */
.L_x_6241:
[----:B------:R-:W-:Y:S05]  /*c9d0*/  BSYNC B0 ;  /* 0x0000000000007941 */ /* 0x000fea0003800000 */
.L_x_6240:
[----:B-----5:R1:W-:Y:S02]  /*c9e0*/  STS.128 [R172+0x1800], R4 ;  /* 0x00180004ac007388 */ /* 0x0203e40000000c00 */
.L_x_6239:
[----:B------:R-:W-:Y:S05]  /*c9f0*/  BSYNC B1 ;  /* 0x0000000000017941 */ /* 0x000fea0003800000 */
.L_x_6238:
[----:B------:R1:W-:Y:S01]  /*ca00*/  @P0 STS.128 [R172+0x3800], RZ ;  /* 0x003800ffac000388 */ /* 0x0003e20000000c00 */
[----:B------:R-:W-:Y:S05]  /*ca10*/  @P0 BRA `(.L_x_6207) ;  /* 0x00000bc000000947 */ /* 0x000fea0003800000 */
[----:B-1----:R1:W5:Y:S01]  /*ca20*/  LDG.E.128 R4, [R28.64+0x80] ;  /* 0x000080061c047981 */ /* 0x002362000c1e1d00 */
[----:B------:R-:W-:Y:S01]  /*ca30*/  ISETP.GE.AND P0, PT, R12, c[0x0][0x230], PT ;  /* 0x00008c000c007a0c */ /* 0x000fe20003f06270 */
[----:B------:R-:W-:Y:S01]  /*ca40*/  BSSY B0, `(.L_x_6242) ;  /* 0x000005a000007945 */ /* 0x000fe20003800000 */
[----:B------:R-:W-:-:S05]  /*ca50*/  IADD3 R16, P1, R28, 0x80, RZ ;  /* 0x000000801c107810 */ /* 0x000fca0007f3e0ff */
[----:B------:R-:W-:-:S06]  /*ca60*/  IMAD.X R17, RZ, RZ, R29, P1 ;  /* 0x000000ffff117224 */ /* 0x000fcc00008e061d */
[----:B------:R-:W-:Y:S05]  /*ca70*/  @P0 BRA `(.L_x_6243) ;  /* 0x0000056000000947 */ /* 0x000fea0003800000 */
[----:B------:R-:W-:Y:S01]  /*ca80*/  ISETP.GE.AND P0, PT, R12, R75, PT ;  /* 0x0000004b0c00720c */ /* 0x000fe20003f06270 */
[----:B------:R-:W-:Y:S01]  /*ca90*/  IMAD.MOV.U32 R8, RZ, RZ, R75 ;  /* 0x000000ffff087224 */ /* 0x000fe200078e004b */
[----:B------:R-:W-:Y:S01]  /*caa0*/  MOV R12, RZ ;  /* 0x000000ff000c7202 */ /* 0x000fe20000000f00 */
[----:B------:R-:W-:-:S10]  /*cab0*/  IMAD.MOV.U32 R10, RZ, RZ, 0x30 ;  /* 0x00000030ff0a7424 */ /* 0x000fd400078e00ff */
[--C-:B------:R-:W-:Y:S02]  /*cac0*/  @P0 SHF.R.S32.HI R75, RZ, 0x1, R74.reuse ;  /* 0x00000001ff4b0819 */ /* 0x100fe4000001144a */
[----:B------:R-:W-:-:S03]  /*cad0*/  @P0 SHF.R.S32.HI R3, RZ, 0x1, R74 ;  /* 0x00000001ff030819 */ /* 0x000fc6000001144a */
[----:B------:R-:W-:Y:S02]  /*cae0*/  IMAD R9, R75, R10, 0x40 ;  /* 0x000000404b097424 */ /* 0x000fe400078e020a */
[----:B------:R-:W-:Y:S02]  /*caf0*/  @P0 IMAD.MOV R12, RZ, RZ, -R3 ;  /* 0x000000ffff0c0224 */ /* 0x000fe400078e0a03 */
[----:B------:R-:W-:Y:S01]  /*cb00*/  @P0 IMAD.MOV R8, RZ, RZ, -R75 ;  /* 0x000000ffff080224 */ /* 0x000fe200078e0a4b */
[C---:B------:R-:W-:Y:S02]  /*cb10*/  IADD3 R2, P1, R9.reuse, R2, RZ ;  /* 0x0000000209027210 */ /* 0x040fe40007f3e0ff */
[----:B------:R-:W-:Y:S02]  /*cb20*/  @P0 SHF.R.S32.HI R74, RZ, 0x1, R74 ;  /* 0x00000001ff4a0819 */ /* 0x000fe4000001144a */
[----:B------:R-:W-:Y:S01]  /*cb30*/  LEA.HI.X.SX32 R3, R9, R14, 0x1, P1 ;  /* 0x0000000e09037211 */ /* 0x000fe200008f0eff */
[----:B------:R-:W-:Y:S01]  /*cb40*/  IMAD.WIDE R8, R8, 0x2, R16 ;  /* 0x0000000208087825 */ /* 0x000fe200078e0210 */
[----:B------:R-:W-:-:S02]  /*cb50*/  IADD3 R13, P1, R12, R2, RZ ;  /* 0x000000020c0d7210 */ /* 0x000fc40007f3e0ff */
[----:B------:R-:W-:Y:S02]  /*cb60*/  MOV R16, RZ ;  /* 0x000000ff00107202 */ /* 0x000fe40000000f00 */
[----:B------:R-:W-:Y:S01]  /*cb70*/  LEA.HI.X.SX32 R12, R12, R3, 0x1, P1 ;  /* 0x000000030c0c7211 */ /* 0x000fe200008f0eff */
[----:B------:R-:W-:Y:S01]  /*cb80*/  @P0 IMAD.MOV R16, RZ, RZ, -R74 ;  /* 0x000000ffff100224 */ /* 0x000fe200078e0a4a */
        /* <DEDUP_REMOVED lines=11> */
[----:B------:R-:W-:Y:S01]  /*cc40*/  SHF.L.U32 R19, R5, 0x10, RZ ;  /* 0x0000001005137819 */ /* 0x000fe200000006ff */
[----:B------:R-:W-:Y:S01]  /*cc50*/  IMAD.U32 R17, R6, 0x10000, RZ ;  /* 0x0001000006117824 */ /* 0x000fe200078e00ff */
[----:B------:R-:W-:Y:S01]  /*cc60*/  LOP3.LUT R3, R4, 0xffff0000, RZ, 0xc0, !PT ;  /* 0xffff000004037812 */ /* 0x000fe200078ec0ff */
[C---:B------:R-:W-:Y:S01]  /*cc70*/  IMAD.U32 R25, R7.reuse, 0x10000, RZ ;  /* 0x0001000007197824 */ /* 0x040fe200078e00ff */
[----:B------:R-:W-:Y:S02]  /*cc80*/  LOP3.LUT R5, R6, 0xffff0000, RZ, 0xc0, !PT ;  /* 0xffff000006057812 */ /* 0x000fe400078ec0ff */
[----:B------:R-:W-:Y:S01]  /*cc90*/  LOP3.LUT R4, R7, 0xffff0000, RZ, 0xc0, !PT ;  /* 0xffff000007047812 */ /* 0x000fe200078ec0ff */
[C---:B--2---:R-:W-:Y:S01]  /*cca0*/  IMAD.U32 R6, R9.reuse, 0x10000, RZ ;  /* 0x0001000009067824 */ /* 0x044fe200078e00ff */
[----:B------:R-:W-:Y:S01]  /*ccb0*/  LOP3.LUT R27, R9, 0xffff0000, RZ, 0xc0, !PT ;  /* 0xffff0000091b7812 */ /* 0x000fe200078ec0ff */
[----:B------:R-:W-:Y:S01]  /*ccc0*/  IMAD.U32 R26, R10, 0x10000, RZ ;  /* 0x000100000a1a7824 */ /* 0x000fe200078e00ff */
[----:B------:R-:W-:-:S02]  /*ccd0*/  SHF.L.U32 R24, R8, 0x10, RZ ;  /* 0x0000001008187819 */ /* 0x000fc400000006ff */
[----:B------:R-:W-:Y:S02]  /*cce0*/  LOP3.LUT R7, R8, 0xffff0000, RZ, 0xc0, !PT ;  /* 0xffff000008077812 */ /* 0x000fe400078ec0ff */
[----:B------:R-:W-:Y:S02]  /*ccf0*/  LOP3.LUT R9, R10, 0xffff0000, RZ, 0xc0, !PT ;  /* 0xffff00000a097812 */ /* 0x000fe400078ec0ff */
[C---:B------:R-:W-:Y:S01]  /*cd00*/  SHF.L.U32 R8, R11.reuse, 0x10, RZ ;  /* 0x000000100b087819 */ /* 0x040fe200000006ff */
[----:B-1-3--:R-:W-:Y:S01]  /*cd10*/  IMAD.U32 R29, R12, 0x10000, RZ ;  /* 0x000100000c1d7824 */ /* 0x00afe200078e00ff */
        /* <DEDUP_REMOVED lines=14> */
[----:B----4-:R-:W-:Y:S01]  /*ce00*/  LOP3.LUT R14, R22, 0xffff0000, RZ, 0xc0, !PT ;  /* 0xffff0000160e7812 */ /* 0x010fe200078ec0ff */
[----:B------:R-:W-:-:S02]  /*ce10*/  @!P0 FADD.FTZ R13, -R13, -RZ ;  /* 0x800000ff0d0d8221 */ /* 0x000fc40000010100 */
[----:B------:R-:W-:Y:S01]  /*ce20*/  FMUL.FTZ R10, R7, R10 ;  /* 0x0000000a070a7220 */ /* 0x000fe20000410000 */
[C---:B------:R-:W-:Y:S01]  /*ce30*/  SHF.L.U32 R7, R21.reuse, 0x10, RZ ;  /* 0x0000001015077819 */ /* 0x040fe200000006ff */
[----:B------:R-:W-:Y:S01]  /*ce40*/  FMUL.FTZ R6, R6, R11 ;  /* 0x0000000b06067220 */ /* 0x000fe20000410000 */
[----:B------:R-:W-:Y:S01]  /*ce50*/  LOP3.LUT R21, R21, 0xffff0000, RZ, 0xc0, !PT ;  /* 0xffff000015157812 */ /* 0x000fe200078ec0ff */
[----:B------:R-:W-:Y:S02]  /*ce60*/  @!P0 FADD.FTZ R15, -R15, -RZ ;  /* 0x800000ff0f0f8221 */ /* 0x000fe40000010100 */
[----:B------:R-:W-:Y:S01]  /*ce70*/  FMUL.FTZ R12, R9, R12 ;  /* 0x0000000c090c7220 */ /* 0x000fe20000410000 */
[C---:B------:R-:W-:Y:S01]  /*ce80*/  LOP3.LUT R9, R20.reuse, 0xffff0000, RZ, 0xc0, !PT ;  /* 0xffff000014097812 */ /* 0x040fe200078ec0ff */
[----:B------:R-:W-:Y:S02]  /*ce90*/  IMAD.U32 R11, R20, 0x10000, RZ ;  /* 0x00010000140b7824 */ /* 0x000fe400078e00ff */
        /* <DEDUP_REMOVED lines=20> */
.L_x_6243:
[----:B------:R-:W-:Y:S05]  /*cfe0*/  BSYNC B0 ;  /* 0x0000000000007941 */ /* 0x000fea0003800000 */
.L_x_6242:
[----:B-----5:R1:W-:Y:S01]  /*cff0*/  STS.128 [R172+0x3800], R4 ;  /* 0x00380004ac007388 */ /* 0x0203e20000000c00 */
[----:B------:R-:W-:Y:S05]  /*d000*/  BRA `(.L_x_6207) ;  /* 0x000005d000007947 */ /* 0x000fea0003800000 */
.L_x_6181:
        /* <DEDUP_REMOVED lines=20> */
.L_x_6245:
[----:B------:R-:W-:Y:S05]  /*d150*/  BSYNC B0 ;  /* 0x0000000000007941 */ /* 0x000fea0003800000 */
.L_x_6244:
        /* <DEDUP_REMOVED lines=22> */
.L_x_6247:
[----:B------:R-:W-:Y:S05]  /*d2c0*/  BSYNC B0 ;  /* 0x0000000000007941 */ /* 0x000fea0003800000 */
.L_x_6246:
        /* <DEDUP_REMOVED lines=23> */
.L_x_6249:
[----:B------:R-:W-:Y:S05]  /*d440*/  BSYNC B0 ;  /* 0x0000000000007941 */ /* 0x000fea0003800000 */
.L_x_6248:
        /* <DEDUP_REMOVED lines=25> */
.L_x_6207:
[----:B------:R-:W-:Y:S05]  /*d5e0*/  BSYNC B3 ;  /* 0x0000000000037941 */ /* 0x000fea0003800000 */
.L_x_6180:
        /* <DEDUP_REMOVED lines=25> */
.L_x_6251:
[----:B------:R-:W-:Y:S05]  /*d780*/  BSYNC B0 ;  /* 0x0000000000007941 */ /* 0x000fea0003800000 */
.L_x_6250:
[----:B------:R-:W-:Y:S01]  /*d790*/  ISETP.GE.AND P0, PT, R0, R5, PT ;  /* 0x000000050000720c */ /* 0x000fe20003f06270 */
[----:B------:R-:W-:-:S12]  /*d7a0*/  BSSY B0, `(.L_x_6252) ;  /* 0x0000015000007945 */ /* 0x000fd80003800000 */
[----:B------:R-:W-:Y:S05]  /*d7b0*/  @P0 BRA `(.L_x_6253) ;  /* 0x0000013000000947 */ /* 0x000fea0003800000 */
[C---:B------:R-:W-:Y:S02]  /*d7c0*/  LOP3.LUT R2, R177.reuse, 0x1, RZ, 0xc0, !PT ;  /* 0x00000001b1027812 */ /* 0x040fe400078ec0ff */
[----:B------:R-:W-:Y:S02]  /*d7d0*/  LOP3.LUT P0, RZ, R177, 0x2, RZ, 0xc0, !PT ;  /* 0x00000002b1ff7812 */ /* 0x000fe4000780c0ff */
[----:B------:R-:W-:-:S11]  /*d7e0*/  ISETP.NE.U32.AND P1, PT, R2, 0x1, PT ;  /* 0x000000010200780c */ /* 0x000fd60003f25070 */
[C---:B-1----:R-:W-:Y:S02]  /*d7f0*/  @P0 IADD3 R7, P2, R165.reuse, R136, RZ ;  /* 0x00000088a5070210 */ /* 0x042fe40007f5e0ff */
[----:B------:R-:W-:-:S03]  /*d800*/  @!P1 LEA R8, P4, R165, R174, 0x1 ;  /* 0x000000aea5089211 */ /* 0x000fc600078808ff */
[----:B------:R-:W-:Y:S01]  /*d810*/  @P0 IMAD.X R2, R164, 0x1, R135, P2 ;  /* 0x00000001a4020824 */ /* 0x000fe200010e0687 */
[----:B------:R-:W-:Y:S02]  /*d820*/  @P0 LEA R6, P2, R7, c[0x0][0x168], 0x1 ;  /* 0x00005a0007060a11 */ /* 0x000fe400078408ff */
        /* <DEDUP_REMOVED lines=12> */
.L_x_6253:
[----:B------:R-:W-:Y:S05]  /*d8f0*/  BSYNC B0 ;  /* 0x0000000000007941 */ /* 0x000fea0003800000 */
.L_x_6252:
        /* <DEDUP_REMOVED lines=26> */
.L_x_6255:
[----:B------:R-:W-:Y:S05]  /*daa0*/  BSYNC B0 ;  /* 0x0000000000007941 */ /* 0x000fea0003800000 */
.L_x_6254:
        /* <DEDUP_REMOVED lines=30> */
.L_x_6257:
[----:B------:R-:W-:Y:S05]  /*dc90*/  BSYNC B0 ;  /* 0x0000000000007941 */ /* 0x000fea0003800000 */
.L_x_6256:
[----:B------:R-:W0:Y:S01]  /*dca0*/  LDGDEPBAR ;  /* 0x00000000000079af */ /* 0x000e220000000000 */
[----:B------:R-:W-:Y:S01]  /*dcb0*/  ISETP.GE.AND P1, PT, R138, R5, PT ;  /* 0x000000058a00720c */ /* 0x000fe20003f26270 */
[----:B------:R-:W-:Y:S01]  /*dcc0*/  IMAD.SHL.U32 R2, R65, 0x2, RZ ;  /* 0x0000000241027824 */ /* 0x000fe200078e00ff */
[----:B-1----:R-:W-:Y:S01]  /*dcd0*/  SHF.R.S32.HI R175, RZ, 0x1f, R66 ;  /* 0x0000001fffaf7819 */ /* 0x002fe20000011442 */
[----:B------:R-:W-:Y:S01]  /*dce0*/  BSSY B0, `(.L_x_6258) ;  /* 0x000001a000007945 */ /* 0x000fe20003800000 */
[----:B------:R-:W-:-:S02]  /*dcf0*/  LEA R180, P0, R104, c[0x0][0x170], 0x1 ;  /* 0x00005c0068b47a11 */ /* 0x000fc400078008ff */
[----:B------:R-:W-:Y:S02]  /*dd00*/  LEA.HI R175, R175, R66, RZ, 0x2 ;  /* 0x00000042afaf7211 */ /* 0x000fe400078f10ff */
        /* <DEDUP_REMOVED lines=11> */
[----:B------:R-:W-:Y:S02]  /*ddc0*/  @P0 IMAD.MOV.U32 R181, RZ, RZ, R185 ;  /* 0x000000ffffb50224 */ /* 0x000fe400078e00b9 */
        /* <DEDUP_REMOVED lines=11> */
.L_x_6259:
[----:B------:R-:W-:Y:S05]  /*de80*/  BSYNC B0 ;  /* 0x0000000000007941 */ /* 0x000fea0003800000 */
.L_x_6258:
        /* <DEDUP_REMOVED lines=22> */
.L_x_6261:
[----:B------:R-:W-:Y:S05]  /*dff0*/  BSYNC B0 ;  /* 0x0000000000007941 */ /* 0x000fea0003800000 */
.L_x_6260:
[----:B------:R-:W-:Y:S01]  /*e000*/  ISETP.GE.AND P0, PT, R18, R5, PT ;  /* 0x000000051200720c */ /* 0x000fe20003f06270 */
[----:B------:R-:W-:-:S12]  /*e010*/  BSSY B0, `(.L_x_6262) ;  /* 0x0000019000007945 */ /* 0x000fd80003800000 */
[----:B------:R1:W-:Y:S04]  /*e020*/  @P0 STS.128 [R172+0x9000], RZ ;  /* 0x009000ffac000388 */ /* 0x0003e80000000c00 */
[----:B------:R1:W-:Y:S01]  /*e030*/  @P0 STS.128 [R172+0xb000], RZ ;  /* 0x00b000ffac000388 */ /* 0x0003e20000000c00 */
[----:B------:R-:W-:Y:S05]  /*e040*/  @P0 BRA `(.L_x_6263) ;  /* 0x0000015000000947 */ /* 0x000fea0003800000 */
[C---:B------:R-:W-:Y:S01]  /*e050*/  LOP3.LUT R0, R177.reuse, 0x1, RZ, 0xc0, !PT ;  /* 0x00000001b1007812 */ /* 0x040fe200078ec0ff */
[----:B-1----:R-:W-:Y:S01]  /*e060*/  IMAD.MOV.U32 R7, RZ, RZ, c[0x0][0x1a0] ;  /* 0x00006800ff077624 */ /* 0x002fe200078e00ff */
        /* <DEDUP_REMOVED lines=19> */
.L_x_6263:
[----:B------:R-:W-:Y:S05]  /*e1a0*/  BSYNC B0 ;  /* 0x0000000000007941 */ /* 0x000fea0003800000 */
.L_x_6262:
[----:B------:R-:W-:Y:S01]  /*e1b0*/  ISETP.GE.AND P0, PT, R30, R5, PT ;  /* 0x000000051e00720c */ /* 0x000fe20003f06270 */
[----:B------:R-:W-:-:S12]  /*e1c0*/  BSSY B0, `(.L_x_6264) ;  /* 0x000001d000007945 */ /* 0x000fd80003800000 */
[----:B------:R1:W-:Y:S04]  /*e1d0*/  @P0 STS.128 [R172+0x9800], RZ ;  /* 0x009800ffac000388 */ /* 0x0003e80000000c00 */
[----:B------:R1:W-:Y:S01]  /*e1e0*/  @P0 STS.128 [R172+0xb800], RZ ;  /* 0x00b800ffac000388 */ /* 0x0003e20000000c00 */
[----:B------:R-:W-:Y:S05]  /*e1f0*/  @P0 BRA `(.L_x_6265) ;  /* 0x0000019000000947 */ /* 0x000fea0003800000 */
[C---:B------:R-:W-:Y:S02]  /*e200*/  LOP3.LUT P0, RZ, R177.reuse, 0x2, RZ, 0xc0, !PT ;  /* 0x00000002b1ff7812 */ /* 0x040fe4000780c0ff */
[----:B------:R-:W-:-:S04]  /*e210*/  LOP3.LUT R0, R177, 0x1, RZ, 0xc0, !PT ;  /* 0x00000001b1007812 */ /* 0x000fc800078ec0ff */
[----:B------:R-:W-:-:S07]  /*e220*/  ISETP.NE.U32.AND P1, PT, R0, 0x1, PT ;  /* 0x000000010000780c */ /* 0x000fce0003f25070 */
[----:B------:R-:W-:Y:S01]  /*e230*/  @P0 MOV R4, c[0x0][0x1a0] ;  /* 0x0000680000040a02 */ /* 0x000fe20000000f00 */
[----:B--2---:R-:W-:Y:S02]  /*e240*/  @P0 IMAD.MOV.U32 R181, RZ, RZ, R185 ;  /* 0x000000ffffb50224 */ /* 0x004fe400078e00b9 */
[----:B------:R-:W-:Y:S02]  /*e250*/  @P0 IMAD.MOV.U32 R0, RZ, RZ, c[0x0][0x1a4] ;  /* 0x00006900ff000624 */ /* 0x000fe400078e00ff */
[----:B-1----:R-:W-:Y:S01]  /*e260*/  @P0 IMAD.WIDE.U32 R8, R4, 0x60, R180 ;  /* 0x0000006004080825 */ /* 0x002fe200078e00b4 */
[----:B------:R-:W-:Y:S02]  /*e270*/  @!P1 MOV R5, c[0x0][0x1a0] ;  /* 0x0000680000059a02 */ /* 0x000fe40000000f00 */
[----:B------:R-:W-:Y:S01]  /*e280*/  @!P1 MOV R6, c[0x0][0x1a4] ;  /* 0x0000690000069a02 */ /* 0x000fe20000000f00 */
[----:B------:R-:W-:Y:S02]  /*e290*/  @!P1 IMAD.MOV.U32 R181, RZ, RZ, R185 ;  /* 0x000000ffffb59224 */ /* 0x000fe400078e00b9 */
[----:B------:R-:W-:-:S02]  /*e2a0*/  @P0 IMAD R0, R0, 0x60, RZ ;  /* 0x0000006000000824 */ /* 0x000fc400078e02ff */
[----:B------:R-:W-:-:S03]  /*e2b0*/  @!P1 IMAD.WIDE.U32 R4, R5, 0x60, R180 ;  /* 0x0000006005049825 */ /* 0x000fc600078e00b4 */
[----:B------:R-:W-:Y:S01]  /*e2c0*/  @P0 IADD3 R9, R9, R0, RZ ;  /* 0x0000000009090210 */ /* 0x000fe20007ffe0ff */
        /* <DEDUP_REMOVED lines=12> */
.L_x_6265:
[----:B------:R-:W-:Y:S05]  /*e390*/  BSYNC B0 ;  /* 0x0000000000007941 */ /* 0x000fea0003800000 */
.L_x_6264:
        /* <DEDUP_REMOVED lines=10> */
[----:B------:R-:W-:-:S02]  /*e440*/  LOP3.LUT R5, R0, 0x1c0, RZ, 0xc0, !PT ;  /* 0x000001c000057812 */ /* 0x000fc400078ec0ff */
[----:B------:R-:W-:Y:S01]  /*e450*/  LOP3.LUT R49, R49, 0xfffffe00, RZ, 0xc0, !PT ;  /* 0xfffffe0031317812 */ /* 0x000fe200078ec0ff */
[----:B------:R-:W-:Y:S01]  /*e460*/  IMAD.SHL.U32 R0, R62, 0x8, RZ ;  /* 0x000000083e007824 */ /* 0x000fe200078e00ff */
[----:B------:R-:W-:Y:S02]  /*e470*/  LOP3.LUT R138, R5, 0x8, R138, 0xf8, !PT ;  /* 0x00000008058a7812 */ /* 0x000fe400078ef88a */
[----:B------:R-:W-:Y:S02]  /*e480*/  SHF.R.U32.HI R5, RZ, 0x3, R5 ;  /* 0x00000003ff057819 */ /* 0x000fe40000011605 */
[----:B------:R-:W-:Y:S02]  /*e490*/  LOP3.LUT R0, R63, 0x8, R0, 0xf8, !PT ;  /* 0x000000083f007812 */ /* 0x000fe400078ef800 */
[----:B------:R-:W-:Y:S02]  /*e4a0*/  SHF.R.U32.HI R63, RZ, 0x3, R63 ;  /* 0x00000003ff3f7819 */ /* 0x000fe4000001163f */
[----:B------:R-:W-:Y:S01]  /*e4b0*/  LOP3.LUT R161, R138, R5, RZ, 0x3c, !PT ;  /* 0x000000058aa17212 */ /* 0x000fe200078e3cff */
[----:B------:R-:W-:Y:S01]  /*e4c0*/  IMAD R5, R50, 0x400, R49 ;  /* 0x0000040032057824 */ /* 0x000fe200078e0231 */
[----:B------:R-:W-:Y:S01]  /*e4d0*/  LOP3.LUT R48, R0, R63, RZ, 0x3c, !PT ;  /* 0x0000003f00307212 */ /* 0x000fe200078e3cff */
[----:B------:R-:W-:-:S02]  /*e4e0*/  IMAD R50, R50, 0x10, R61 ;  /* 0x0000001032327824 */ /* 0x000fc400078e023d */
        /* <DEDUP_REMOVED lines=11> */
[----:B------:R-:W-:Y:S01]  /*e5a0*/  LDSM.16.M88.4 R76, [R160] ;  /* 0x00000000a04c783b */ /* 0x000fe20000000200 */
[----:B------:R-:W-:Y:S01]  /*e5b0*/  IMAD R158, R51, 0x2, R162 ;  /* 0x00000002339e7824 */ /* 0x000fe200078e02a2 */
[----:B------:R-:W-:Y:S01]  /*e5c0*/  IADD3 R151, R159, 0x800, RZ ;  /* 0x000008009f977810 */ /* 0x000fe20007ffe0ff */
[----:B------:R-:W-:Y:S01]  /*e5d0*/  IMAD R157, R51, 0x2, R160 ;  /* 0x00000002339d7824 */ /* 0x000fe200078e02a0 */
[----:B------:R-:W-:Y:S01]  /*e5e0*/  LDSM.16.M88.4 R4, [R159] ;  /* 0x000000009f04783b */ /* 0x000fe20000000200 */
[----:B------:R-:W-:-:S02]  /*e5f0*/  SEL R0, R0, 0xffffffc0, !P2 ;  /* 0xffffffc000007807 */ /* 0x000fc40005000000 */
[C---:B------:R-:W-:Y:S01]  /*e600*/  IADD3 R150, R159.reuse, 0x1000, RZ ;  /* 0x000010009f967810 */ /* 0x040fe20007ffe0ff */
[----:B------:R-:W5:Y:S01]  /*e610*/  LDSM.16.M88.4 R44, [R161+0x5000] ;  /* 0x00500000a12c783b */ /* 0x000f620000000200 */
[----:B------:R-:W-:Y:S01]  /*e620*/  IADD3 R149, R159, 0x1800, RZ ;  /* 0x000018009f957810 */ /* 0x000fe20007ffe0ff */
[----:B------:R-:W-:Y:S01]  /*e630*/  IMAD.IADD R155, R161, 0x1, R0 ;  /* 0x00000001a19b7824 */ /* 0x000fe200078e0200 */
[C---:B------:R-:W-:Y:S01]  /*e640*/  IADD3 R147, R159.reuse, 0x2000, RZ ;  /* 0x000020009f937810 */ /* 0x040fe20007ffe0ff */
[----:B------:R-:W2:Y:S01]  /*e650*/  LDSM.16.M88.4 R64, [R161+0x4800] ;  /* 0x00480000a140783b */ /* 0x000ea20000000200 */
[----:B------:R-:W-:Y:S01]  /*e660*/  IMAD.IADD R148, R0, 0x1, R159 ;  /* 0x0000000100947824 */ /* 0x000fe200078e029f */
[----:B------:R-:W-:Y:S02]  /*e670*/  LOP3.LUT R0, R48, R49, RZ, 0xfc, !PT ;  /* 0x0000003130007212 */ /* 0x000fe400078efcff */
[----:B------:R-:W3:Y:S01]  /*e680*/  LDSM.16.M88.4 R72, [R161+0x5800] ;  /* 0x00580000a148783b */ /* 0x000ee20000000200 */
[----:B------:R-:W-:-:S02]  /*e690*/  IADD3 R146, R159, 0x2800, RZ ;  /* 0x000028009f927810 */ /* 0x000fc40007ffe0ff */
[C---:B------:R-:W-:Y:S01]  /*e6a0*/  IADD3 R145, R159.reuse, 0x3000, RZ ;  /* 0x000030009f917810 */ /* 0x040fe20007ffe0ff */
[----:B------:R-:W-:Y:S01]  /*e6b0*/  LDSM.16.M88.4 R28, [R155+0x4000] ;  /* 0x004000009b1c783b */ /* 0x000fe20000000200 */
[----:B------:R-:W-:-:S03]  /*e6c0*/  IADD3 R144, R159, 0x3800, RZ ;  /* 0x000038009f907810 */ /* 0x000fc60007ffe0ff */
[----:B------:R-:W4:Y:S04]  /*e6d0*/  LDSM.16.M88.4 R88, [R158] ;  /* 0x000000009e58783b */ /* 0x000f280000000200 */
[----:B------:R-:W2:Y:S04]  /*e6e0*/  LDSM.16.M88.4 R32, [R159+0x1000] ;  /* 0x001000009f20783b */ /* 0x000ea80000000200 */
[----:B------:R-:W2:Y:S01]  /*e6f0*/  LDSM.16.M88.4 R36, [R159+0x800] ;  /* 0x000800009f24783b */ /* 0x000ea20000000200 */
[C---:B-1----:R-:W-:Y:S03]  /*e700*/  HMMA.16816.F32.BF16 R16, R84.reuse, R12, RZ ;  /* 0x0000000c5410723c */ /* 0x042fe600000418ff */
[----:B------:R-:W1:Y:S04]  /*e710*/  LDSM.16.M88.4 R96, [R159+0x1800] ;  /* 0x001800009f60783b */ /* 0x000e680000000200 */
[----:B------:R-:W-:Y:S01]  /*e720*/  LDSM.16.M88.4 R24, [R157] ;  /* 0x000000009d18783b */ /* 0x000fe20000000200 */
[C---:B------:R-:W-:Y:S03]  /*e730*/  HMMA.16816.F32.BF16 R12, R84.reuse, R14, RZ ;  /* 0x0000000e540c723c */ /* 0x040fe600000418ff */
[----:B------:R-:W-:Y:S04]  /*e740*/  LDSM.16.M88.4 R8, [R155+0x5000] ;  /* 0x005000009b08783b */ /* 0x000fe80000000200 */
[----:B------:R-:W-:Y:S01]  /*e750*/  LDSM.16.M88.4 R20, [R155+0x4800] ;  /* 0x004800009b14783b */ /* 0x000fe20000000200 */
[----:B-----5:R-:W-:Y:S03]  /*e760*/  HMMA.16816.F32.BF16 R56, R84, R44, RZ ;  /* 0x0000002c5438723c */ /* 0x020fe600000418ff */
[----:B------:R-:W-:Y:S04]  /*e770*/  LDSM.16.M88.4 R80, [R155+0x5800] ;  /* 0x005800009b50783b */ /* 0x000fe80000000200 */
[----:B------:R-:W-:Y:S01]  /*e780*/  LDSM.16.M88.4 R92, [R162+0x2000] ;  /* 0x00200000a25c783b */ /* 0x000fe20000000200 */
[----:B------:R-:W-:Y:S08]  /*e790*/  HMMA.16816.F32.BF16 R16, R76, R4, R16 ;  /* 0x000000044c10723c */ /* 0x000ff00000041810 */
[----:B------:R-:W-:Y:S08]  /*e7a0*/  HMMA.16816.F32.BF16 R44, R84, R46, RZ ;  /* 0x0000002e542c723c */ /* 0x000ff000000418ff */
[----:B------:R-:W-:Y:S01]  /*e7b0*/  HMMA.16816.F32.BF16 R12, R76, R6, R12 ;  /* 0x000000064c0c723c */ /* 0x000fe2000004180c */
[----:B------:R-:W5:Y:S07]  /*e7c0*/  LDSM.16.M88.4 R4, [R148] ;  /* 0x000000009404783b */ /* 0x000f6e0000000200 */
[C---:B--2---:R-:W-:Y:S08]  /*e7d0*/  HMMA.16816.F32.BF16 R68, R84.reuse, R64, RZ ;  /* 0x000000405444723c */ /* 0x044ff000000418ff */
[C---:B---3--:R-:W-:Y:S08]  /*e7e0*/  HMMA.16816.F32.BF16 R40, R84.reuse, R72, RZ ;  /* 0x000000485428723c */ /* 0x048ff000000418ff */
[----:B------:R-:W-:Y:S08]  /*e7f0*/  HMMA.16816.F32.BF16 R64, R84, R66, RZ ;  /* 0x000000425440723c */ /* 0x000ff000000418ff */
[----:B----4-:R-:W-:Y:S08]  /*e800*/  HMMA.16816.F32.BF16 R16, R88, R28, R16 ;  /* 0x0000001c5810723c */ /* 0x010ff00000041810 */
[----:B------:R-:W-:Y:S01]  /*e810*/  HMMA.16816.F32.BF16 R84, R84, R74, RZ ;  /* 0x0000004a5454723c */ /* 0x000fe200000418ff */
[----:B------:R-:W-:Y:S07]  /*e820*/  LDSM.16.M88.4 R72, [R148+0x800] ;  /* 0x000800009448783b */ /* 0x000fee0000000200 */
[C---:B------:R-:W-:Y:S08]  /*e830*/  HMMA.16816.F32.BF16 R56, R76.reuse, R32, R56 ;  /* 0x000000204c38723c */ /* 0x040ff00000041838 */
[----:B------:R-:W-:Y:S01]  /*e840*/  HMMA.16816.F32.BF16 R44, R76, R34, R44 ;  /* 0x000000224c2c723c */ /* 0x000fe2000004182c */
[----:B------:R-:W2:Y:S07]  /*e850*/  LDSM.16.M88.4 R32, [R161+0x6000] ;  /* 0x00600000a120783b */ /* 0x000eae0000000200 */
[----:B------:R-:W-:Y:S01]  /*e860*/  HMMA.16816.F32.BF16 R12, R88, R30, R12 ;  /* 0x0000001e580c723c */ /* 0x000fe2000004180c */
[----:B------:R-:W-:Y:S07]  /*e870*/  LDSM.16.M88.4 R28, [R148+0x1800] ;  /* 0x00180000941c783b */ /* 0x000fee0000000200 */
[C---:B------:R-:W-:Y:S08]  /*e880*/  HMMA.16816.F32.BF16 R68, R76.reuse, R36, R68 ;  /* 0x000000244c44723c */ /* 0x040ff00000041844 */
[C---:B-1----:R-:W-:Y:S08]  /*e890*/  HMMA.16816.F32.BF16 R40, R76.reuse, R96, R40 ;  /* 0x000000604c28723c */ /* 0x042ff00000041828 */
[----:B------:R-:W-:Y:S01]  /*e8a0*/  HMMA.16816.F32.BF16 R64, R76, R38, R64 ;  /* 0x000000264c40723c */ /* 0x000fe20000041840 */
[----:B------:R-:W1:Y:S07]  /*e8b0*/  LDSM.16.M88.4 R36, [R148+0x1000] ;  /* 0x001000009424783b */ /* 0x000e6e0000000200 */
[----:B-----5:R-:W-:Y:S08]  /*e8c0*/  HMMA.16816.F32.BF16 R16, R24, R4, R16 ;  /* 0x000000041810723c */ /* 0x020ff00000041810 */
[----:B------:R-:W-:Y:S01]  /*e8d0*/  HMMA.16816.F32.BF16 R76, R76, R98, R84 ;  /* 0x000000624c4c723c */ /* 0x000fe20000041854 */
[----:B------:R-:W-:Y:S04]  /*e8e0*/  LDSM.16.M88.4 R84, [R160+0x2000] ;  /* 0x00200000a054783b */ /* 0x000fe80000000200 */
[----:B------:R-:W-:Y:S03]  /*e8f0*/  LDSM.16.M88.4 R96, [R161+0x7800] ;  /* 0x00780000a160783b */ /* 0x000fe60000000200 */
[C---:B------:R-:W-:Y:S08]  /*e900*/  HMMA.16816.F32.BF16 R56, R88.reuse, R8, R56 ;  /* 0x000000085838723c */ /* 0x040ff00000041838 */
[----:B------:R-:W-:Y:S01]  /*e910*/  HMMA.16816.F32.BF16 R44, R88, R10, R44 ;  /* 0x0000000a582c723c */ /* 0x000fe2000004182c */
[----:B------:R-:W-:Y:S07]  /*e920*/  LDSM.16.M88.4 R8, [R161+0x7000] ;  /* 0x00700000a108783b */ /* 0x000fee0000000200 */
[----:B------:R-:W-:Y:S01]  /*e930*/  HMMA.16816.F32.BF16 R12, R24, R6, R12 ;  /* 0x00000006180c723c */ /* 0x000fe2000004180c */
[----:B------:R-:W3:Y:S07]  /*e940*/  LDSM.16.M88.4 R4, [R159+0x2000] ;  /* 0x002000009f04783b */ /* 0x000eee0000000200 */
[C---:B------:R-:W-:Y:S08]  /*e950*/  HMMA.16816.F32.BF16 R68, R88.reuse, R20, R68 ;  /* 0x000000145844723c */ /* 0x040ff00000041844 */
[C---:B------:R-:W-:Y:S08]  /*e960*/  HMMA.16816.F32.BF16 R40, R88.reuse, R80, R40 ;  /* 0x000000505828723c */ /* 0x040ff00000041828 */
[----:B------:R-:W-:Y:S01]  /*e970*/  HMMA.16816.F32.BF16 R64, R88, R22, R64 ;  /* 0x000000165840723c */ /* 0x000fe20000041840 */
[----:B------:R-:W4:Y:S07]  /*e980*/  LDSM.16.M88.4 R20, [R161+0x6800] ;  /* 0x00680000a114783b */ /* 0x000f2e0000000200 */
[----:B--2---:R-:W-:Y:S08]  /*e990*/  HMMA.16816.F32.BF16 R16, R92, R32, R16 ;  /* 0x000000205c10723c */ /* 0x004ff00000041810 */
[C---:B-1----:R-:W-:Y:S08]  /*e9a0*/  HMMA.16816.F32.BF16 R56, R24.reuse, R36, R56 ;  /* 0x000000241838723c */ /* 0x042ff00000041838 */
[----:B------:R-:W-:Y:S01]  /*e9b0*/  HMMA.16816.F32.BF16 R44, R24, R38, R44 ;  /* 0x00000026182c723c */ /* 0x000fe2000004182c */
[----:B------:R-:W-:Y:S07]  /*e9c0*/  LDSM.16.M88.4 R36, [R158+0x2000] ;  /* 0x002000009e24783b */ /* 0x000fee0000000200 */
[----:B------:R-:W-:Y:S01]  /*e9d0*/  HMMA.16816.F32.BF16 R12, R92, R34, R12 ;  /* 0x000000225c0c723c */ /* 0x000fe2000004180c */
[----:B------:R-:W1:Y:S07]  /*e9e0*/  LDSM.16.M88.4 R32, [R155+0x6000] ;  /* 0x006000009b20783b */ /* 0x000e6e0000000200 */
[C---:B------:R-:W-:Y:S08]  /*e9f0*/  HMMA.16816.F32.BF16 R68, R24.reuse, R72, R68 ;  /* 0x000000481844723c */ /* 0x040ff00000041844 */
[----:B------:R-:W-:Y:S08]  /*ea00*/  HMMA.16816.F32.BF16 R40, R24, R28, R40 ;  /* 0x0000001c1828723c */ /* 0x000ff00000041828 */
[----:B------:R-:W-:Y:S01]  /*ea10*/  HMMA.16816.F32.BF16 R88, R88, R82, R76 ;  /* 0x000000525858723c */ /* 0x000fe2000004184c */
[----:B------:R-:W2:Y:S04]  /*ea20*/  LDSM.16.M88.4 R76, [R159+0x3000] ;  /* 0x003000009f4c783b */ /* 0x000ea80000000200 */
[----:B------:R-:W5:Y:S03]  /*ea30*/  LDSM.16.M88.4 R80, [R159+0x2800] ;  /* 0x002800009f50783b */ /* 0x000f660000000200 */
[----:B------:R-:W-:Y:S01]  /*ea40*/  HMMA.16816.F32.BF16 R64, R24, R74, R64 ;  /* 0x0000004a1840723c */ /* 0x000fe20000041840 */
[----:B------:R-:W1:Y:S07]  /*ea50*/  LDSM.16.M88.4 R72, [R159+0x3800] ;  /* 0x003800009f48783b */ /* 0x000e6e0000000200 */
[----:B---3--:R-:W-:Y:S08]  /*ea60*/  HMMA.16816.F32.BF16 R16, R84, R4, R16 ;  /* 0x000000045410723c */ /* 0x008ff00000041810 */
[C---:B------:R-:W-:Y:S08]  /*ea70*/  HMMA.16816.F32.BF16 R56, R92.reuse, R8, R56 ;  /* 0x000000085c38723c */ /* 0x040ff00000041838 */
[----:B------:R-:W-:Y:S01]  /*ea80*/  HMMA.16816.F32.BF16 R44, R92, R10, R44 ;  /* 0x0000000a5c2c723c */ /* 0x000fe2000004182c */
[----:B------:R-:W-:Y:S07]  /*ea90*/  LDSM.16.M88.4 R8, [R148+0x2000] ;  /* 0x002000009408783b */ /* 0x000fee0000000200 */
[----:B------:R-:W-:Y:S01]  /*eaa0*/  HMMA.16816.F32.BF16 R12, R84, R6, R12 ;  /* 0x00000006540c723c */ /* 0x000fe2000004180c */
[----:B------:R-:W3:Y:S07]  /*eab0*/  LDSM.16.M88.4 R4, [R157+0x2000] ;  /* 0x002000009d04783b */ /* 0x000eee0000000200 */
[C---:B----4-:R-:W-:Y:S08]  /*eac0*/  HMMA.16816.F32.BF16 R68, R92.reuse, R20, R68 ;  /* 0x000000145c44723c */ /* 0x050ff00000041844 */
[----:B------:R-:W-:Y:S08]  /*ead0*/  HMMA.16816.F32.BF16 R40, R92, R96, R40 ;  /* 0x000000605c28723c */ /* 0x000ff00000041828 */
[----:B------:R-:W-:Y:S01]  /*eae0*/  HMMA.16816.F32.BF16 R88, R24, R30, R88 ;  /* 0x0000001e1858723c */ /* 0x000fe20000041858 */
[----:B------:R-:W4:Y:S04]  /*eaf0*/  LDSM.16.M88.4 R24, [R155+0x7000] ;  /* 0x007000009b18783b */ /* 0x000f280000000200 */
[----:B------:R-:W3:Y:S03]  /*eb00*/  LDSM.16.M88.4 R28, [R155+0x6800] ;  /* 0x006800009b1c783b */ /* 0x000ee60000000200 */
[----:B------:R-:W-:Y:S01]  /*eb10*/  HMMA.16816.F32.BF16 R64, R92, R22, R64 ;  /* 0x000000165c40723c */ /* 0x000fe20000041840 */
[----:B------:R-:W3:Y:S07]  /*eb20*/  LDSM.16.M88.4 R20, [R155+0x7800] ;  /* 0x007800009b14783b */ /* 0x000eee0000000200 */
[----:B-1----:R-:W-:Y:S08]  /*eb30*/  HMMA.16816.F32.BF16 R16, R36, R32, R16 ;  /* 0x000000202410723c */ /* 0x002ff00000041810 */
[C---:B--2---:R-:W-:Y:S08]  /*eb40*/  HMMA.16816.F32.BF16 R56, R84.reuse, R76, R56 ;  /* 0x0000004c5438723c */ /* 0x044ff00000041838 */
[C---:B------:R-:W-:Y:S08]  /*eb50*/  HMMA.16816.F32.BF16 R44, R84.reuse, R78, R44 ;  /* 0x0000004e542c723c */ /* 0x040ff0000004182c */
[C---:B-----5:R-:W-:Y:S08]  /*eb60*/  HMMA.16816.F32.BF16 R68, R84.reuse, R80, R68 ;  /* 0x000000505444723c */ /* 0x060ff00000041844 */
[----:B------:R-:W-:Y:S08]  /*eb70*/  HMMA.16816.F32.BF16 R40, R84, R72, R40 ;  /* 0x000000485428723c */ /* 0x000ff00000041828 */
[----:B------:R-:W-:Y:S01]  /*eb80*/  HMMA.16816.F32.BF16 R32, R36, R34, R12 ;  /* 0x000000222420723c */ /* 0x000fe2000004180c */
[----:B------:R-:W1:Y:S07]  /*eb90*/  LDSM.16.M88.4 R12, [R148+0x2800] ;  /* 0x00280000940c783b */ /* 0x000e6e0000000200 */
[----:B------:R-:W-:Y:S08]  /*eba0*/  HMMA.16816.F32.BF16 R64, R84, R82, R64 ;  /* 0x000000525440723c */ /* 0x000ff00000041840 */
[----:B---3--:R-:W-:Y:S07]  /*ebb0*/  HMMA.16816.F32.BF16 R16, R4, R8, R16 ;  /* 0x000000080410723c */ /* 0x008fee0000041810 */
[----:B------:R-:W-:Y:S01]  /*ebc0*/  IADD3 R9, R50, 0x1, R175 ;  /* 0x0000000132097810 */ /* 0x000fe20007ffe0af */
[----:B------:R-:W-:Y:S03]  /*ebd0*/  HMMA.16816.F32.BF16 R88, R92, R98, R88 ;  /* 0x000000625c58723c */ /* 0x000fe60000041858 */
[----:B------:R-:W-:-:S04]  /*ebe0*/  IADD3 R9, R52, R9, -R168 ;  /* 0x0000000934097210 */ /* 0x000fc80007ffe8a8 */
[----:B------:R-:W-:Y:S01]  /*ebf0*/  IADD3 R9, R9, c[0x0][0x2e8], RZ ;  /* 0x0000ba0009097a10 */ /* 0x000fe20007ffe0ff */
[----:B----4-:R-:W-:Y:S03]  /*ec00*/  HMMA.16816.F32.BF16 R56, R36, R24, R56 ;  /* 0x000000182438723c */ /* 0x010fe60000041838 */
[----:B------:R-:W-:-:S04]  /*ec10*/  IADD3 R103, R9, 0x8, RZ ;  /* 0x0000000809677810 */ /* 0x000fc80007ffe0ff */
[-C--:B------:R-:W-:Y:S01]  /*ec20*/  IMNMX R103, R103, R52.reuse, PT ;  /* 0x0000003467677217 */ /* 0x080fe20003800200 */
[C---:B------:R-:W-:Y:S01]  /*ec30*/  HMMA.16816.F32.BF16 R44, R36.reuse, R26, R44 ;  /* 0x0000001a242c723c */ /* 0x040fe2000004182c */
[----:B------:R-:W2:Y:S07]  /*ec40*/  LDSM.16.M88.4 R24, [R148+0x3000] ;  /* 0x003000009418783b */ /* 0x000eae0000000200 */
[C---:B------:R-:W-:Y:S08]  /*ec50*/  HMMA.16816.F32.BF16 R68, R36.reuse, R28, R68 ;  /* 0x0000001c2444723c */ /* 0x040ff00000041844 */
[----:B------:R-:W-:Y:S07]  /*ec60*/  HMMA.16816.F32.BF16 R40, R36, R20, R40 ;  /* 0x000000142428723c */ /* 0x000fee0000041828 */
[----:B------:R-:W-:Y:S01]  /*ec70*/  IMAD.IADD R21, R3, 0x1, R2 ;  /* 0x0000000103157824 */ /* 0x000fe200078e0202 */
[----:B------:R-:W-:Y:S01]  /*ec80*/  HMMA.16816.F32.BF16 R32, R4, R10, R32 ;  /* 0x0000000a0420723c */ /* 0x000fe20000041820 */
[----:B------:R-:W-:-:S02]  /*ec90*/  IMNMX R2, R9, R52, PT ;  /* 0x0000003409027217 */ /* 0x000fc40003800200 */
[----:B------:R-:W3:Y:S01]  /*eca0*/  LDSM.16.M88.4 R8, [R148+0x3800] ;  /* 0x003800009408783b */ /* 0x000ee20000000200 */
[----:B------:R-:W-:Y:S01]  /*ecb0*/  IADD3 R20, R21, 0x1, RZ ;  /* 0x0000000115147810 */ /* 0x000fe20007ffe0ff */
[----:B------:R-:W-:-:S04]  /*ecc0*/  DEPBAR.LE SB0, 0x0 ;  /* 0x000080000000791a */ /* 0x000fc80000000000 */
[----:B------:R-:W-:Y:S01]  /*ecd0*/  HMMA.16816.F32.BF16 R64, R36, R30, R64 ;  /* 0x0000001e2440723c */ /* 0x000fe20000041840 */
[C---:B------:R-:W-:Y:S02]  /*ece0*/  ISETP.GE.AND P1, PT, R20.reuse, R2, PT ;  /* 0x000000021400720c */ /* 0x040fe40003f26270 */
[----:B------:R-:W-:Y:S02]  /*ecf0*/  ISETP.GE.AND P6, PT, R20, R103, PT ;  /* 0x000000671400720c */ /* 0x000fe40003fc6270 */
[----:B------:R-:W-:Y:S02]  /*ed00*/  FSEL R17, R17, -INF , !P1 ;  /* 0xff80000011117808 */ /* 0x000fe40004800000 */
[C---:B------:R-:W-:Y:S01]  /*ed10*/  IADD3 R20, R21.reuse, 0x18, RZ ;  /* 0x0000001815147810 */ /* 0x040fe20007ffe0ff */
[----:B------:R-:W-:Y:S08]  /*ed20*/  HMMA.16816.F32.BF16 R88, R84, R74, R88 ;  /* 0x0000004a5458723c */ /* 0x000ff00000041858 */
[C---:B-1----:R-:W-:Y:S07]  /*ed30*/  HMMA.16816.F32.BF16 R68, R4.reuse, R12, R68 ;  /* 0x0000000c0444723c */ /* 0x042fee0000041844 */
[C---:B------:R-:W-:Y:S01]  /*ed40*/  IADD3 R13, R21.reuse, 0x8, RZ ;  /* 0x00000008150d7810 */ /* 0x040fe20007ffe0ff */
[----:B------:R-:W-:Y:S01]  /*ed50*/  HMMA.16816.F32.BF16 R64, R4, R14, R64 ;  /* 0x0000000e0440723c */ /* 0x000fe20000041840 */
[----:B------:R-:W-:-:S02]  /*ed60*/  IADD3 R12, R21, 0x9, RZ ;  /* 0x00000009150c7810 */ /* 0x000fc40007ffe0ff */
[-C--:B------:R-:W-:Y:S02]  /*ed70*/  ISETP.GE.AND P0, PT, R13, R2.reuse, PT ;  /* 0x000000020d00720c */ /* 0x080fe40003f06270 */
[C---:B------:R-:W-:Y:S02]  /*ed80*/  ISETP.GE.AND P5, PT, R12.reuse, R2, PT ;  /* 0x000000020c00720c */ /* 0x040fe40003fa6270 */
[-C--:B------:R-:W-:Y:S01]  /*ed90*/  ISETP.GE.AND P2, PT, R12, R103.reuse, PT ;  /* 0x000000670c00720c */ /* 0x080fe20003f46270 */
[----:B--2---:R-:W-:Y:S01]  /*eda0*/  HMMA.16816.F32.BF16 R44, R4, R26, R44 ;  /* 0x0000001a042c723c */ /* 0x004fe2000004182c */
[----:B------:R-:W-:Y:S01]  /*edb0*/  IADD3 R12, R21, 0x10, RZ ;  /* 0x00000010150c7810 */ /* 0x000fe20007ffe0ff */
[----:B------:R-:W-:Y:S01]  /*edc0*/  BAR.SYNC.DEFER_BLOCKING 0x0 ;  /* 0x0000000000007b1d */ /* 0x000fe20000010000 */
[----:B------:R-:W-:Y:S02]  /*edd0*/  ISETP.GE.AND P4, PT, R13, R103, PT ;  /* 0x000000670d00720c */ /* 0x000fe40003f86270 */
[----:B------:R-:W-:-:S02]  /*ede0*/  IADD3 R14, R21, 0x11, RZ ;  /* 0x00000011150e7810 */ /* 0x000fc40007ffe0ff */
[----:B------:R-:W-:Y:S01]  /*edf0*/  FSEL R13, R32, -INF , !P0 ;  /* 0xff800000200d7808 */ /* 0x000fe20004000000 */
[----:B------:R-:W-:Y:S01]  /*ee00*/  HMMA.16816.F32.BF16 R88, R36, R22, R88 ;  /* 0x000000162458723c */ /* 0x000fe20000041858 */
[CC--:B------:R-:W-:Y:S02]  /*ee10*/  ISETP.GE.AND P1, PT, R12.reuse, R2.reuse, PT ;  /* 0x000000020c00720c */ /* 0x0c0fe40003f26270 */
[----:B------:R-:W-:Y:S02]  /*ee20*/  ISETP.GE.AND P0, PT, R12, R103, PT ;  /* 0x000000670c00720c */ /* 0x000fe40003f06270 */
[----:B------:R-:W-:Y:S02]  /*ee30*/  FSEL R12, R34, -INF , !P4 ;  /* 0xff800000220c7808 */ /* 0x000fe40006000000 */
[----:B------:R-:W-:Y:S01]  /*ee40*/  ISETP.GE.AND P4, PT, R14, R2, PT ;  /* 0x000000020e00720c */ /* 0x000fe20003f86270 */
[----:B---3--:R-:W-:Y:S01]  /*ee50*/  HMMA.16816.F32.BF16 R40, R4, R8, R40 ;  /* 0x000000080428723c */ /* 0x008fe20000041828 */
[----:B------:R-:W-:-:S02]  /*ee60*/  IADD3 R22, R21, 0x19, RZ ;  /* 0x0000001915167810 */ /* 0x000fc40007ffe0ff */
[----:B------:R-:W-:Y:S02]  /*ee70*/  FSEL R33, R33, -INF , !P5 ;  /* 0xff80000021217808 */ /* 0x000fe40006800000 */
[----:B------:R-:W-:Y:S02]  /*ee80*/  ISETP.GE.AND P5, PT, R14, R103, PT ;  /* 0x000000670e00720c */ /* 0x000fe40003fa6270 */
[----:B------:R-:W-:Y:S01]  /*ee90*/  FSEL R14, R35, -INF , !P2 ;  /* 0xff800000230e7808 */ /* 0x000fe20005000000 */
[----:B------:R-:W-:Y:S01]  /*eea0*/  HMMA.16816.F32.BF16 R56, R4, R24, R56 ;  /* 0x000000180438723c */ /* 0x000fe20000041838 */
[----:B------:R-:W-:Y:S02]  /*eeb0*/  FSEL R70, R70, -INF , !P0 ;  /* 0xff80000046467808 */ /* 0x000fe40004000000 */
[----:B------:R-:W-:Y:S02]  /*eec0*/  FSEL R69, R69, -INF , !P4 ;  /* 0xff80000045457808 */ /* 0x000fe40006000000 */
[----:B------:R-:W-:-:S02]  /*eed0*/  ISETP.GE.AND P2, PT, R20, R2, PT ;  /* 0x000000021400720c */ /* 0x000fc40003f46270 */
[C---:B------:R-:W-:Y:S01]  /*eee0*/  ISETP.GE.AND P0, PT, R22.reuse, R2, PT ;  /* 0x000000021600720c */ /* 0x040fe20003f06270 */
[----:B------:R-:W-:Y:S01]  /*eef0*/  HMMA.16816.F32.BF16 R88, R4, R10, R88 ;  /* 0x0000000a0458723c */ /* 0x000fe20000041858 */
[-C--:B------:R-:W-:Y:S02]  /*ef00*/  ISETP.GE.AND P4, PT, R22, R103.reuse, PT ;  /* 0x000000671600720c */ /* 0x080fe40003f86270 */
[----:B------:R-:W-:Y:S02]  /*ef10*/  IADD3 R22, R21, 0x20, RZ ;  /* 0x0000002015167810 */ /* 0x000fe40007ffe0ff */
[----:B------:R-:W-:Y:S02]  /*ef20*/  FSEL R15, R68, -INF , !P1 ;  /* 0xff800000440f7808 */ /* 0x000fe40004800000 */
[----:B------:R-:W-:Y:S02]  /*ef30*/  ISETP.GE.AND P1, PT, R20, R103, PT ;  /* 0x000000671400720c */ /* 0x000fe40003f26270 */
[----:B------:R-:W-:-:S02]  /*ef40*/  FSEL R20, R71, -INF , !P5 ;  /* 0xff80000047147808 */ /* 0x000fc40006800000 */
[----:B------:R-:W-:Y:S02]  /*ef50*/  FSEL R23, R64, -INF , !P2 ;  /* 0xff80000040177808 */ /* 0x000fe40005000000 */
[CC--:B------:R-:W-:Y:S02]  /*ef60*/  ISETP.GE.AND P5, PT, R22.reuse, R2.reuse, PT ;  /* 0x000000021600720c */ /* 0x0c0fe40003fa6270 */
[----:B------:R-:W-:Y:S02]  /*ef70*/  ISETP.GE.AND P2, PT, R22, R103, PT ;  /* 0x000000671600720c */ /* 0x000fe40003f46270 */
[----:B------:R-:W-:Y:S02]  /*ef80*/  IADD3 R22, R21, 0x28, RZ ;  /* 0x0000002815167810 */ /* 0x000fe40007ffe0ff */
[----:B------:R-:W-:Y:S02]  /*ef90*/  FSEL R8, R67, -INF , !P4 ;  /* 0xff80000043087808 */ /* 0x000fe40006000000 */
[----:B------:R-:W-:-:S02]  /*efa0*/  ISETP.GE.AND P4, PT, R22, R2, PT ;  /* 0x000000021600720c */ /* 0x000fc40003f86270 */
[----:B------:R-:W-:Y:S02]  /*efb0*/  IADD3 R9, R21, 0x30, RZ ;  /* 0x0000003015097810 */ /* 0x000fe40007ffe0ff */
[----:B------:R-:W-:Y:S02]  /*efc0*/  FSEL R131, R44, -INF , !P4 ;  /* 0xff8000002c837808 */ /* 0x000fe40006000000 */
[----:B------:R-:W-:Y:S02]  /*efd0*/  ISETP.GE.AND P4, PT, R9, R103, PT ;  /* 0x000000670900720c */ /* 0x000fe40003f86270 */
[----:B------:R-:W-:Y:S02]  /*efe0*/  IADD3 R24, R21, 0x21, RZ ;  /* 0x0000002115187810 */ /* 0x000fe40007ffe0ff */
[----:B------:R-:W-:Y:S02]  /*eff0*/  FSEL R122, R42, -INF , !P4 ;  /* 0xff8000002a7a7808 */ /* 0x000fe40006000000 */
[----:B------:R-:W-:-:S02]  /*f000*/  FSEL R65, R65, -INF , !P0 ;  /* 0xff80000041417808 */ /* 0x000fc40004000000 */
[-C--:B------:R-:W-:Y:S02]  /*f010*/  ISETP.GE.AND P4, PT, R21, R103.reuse, PT ;  /* 0x000000671500720c */ /* 0x080fe40003f86270 */
[----:B------:R-:W-:Y:S02]  /*f020*/  ISETP.GE.AND P0, PT, R24, R103, PT ;  /* 0x000000671800720c */ /* 0x000fe40003f06270 */
[----:B------:R-:W-:Y:S02]  /*f030*/  FSEL R18, R18, -INF , !P4 ;  /* 0xff80000012127808 */ /* 0x000fe40006000000 */
[----:B------:R-:W-:Y:S02]  /*f040*/  FSEL R66, R66, -INF , !P1 ;  /* 0xff80000042427808 */ /* 0x000fe40004800000 */
[----:B------:R-:W-:Y:S02]  /*f050*/  FSEL R127, R56, -INF , !P5 ;  /* 0xff800000387f7808 */ /* 0x000fe40006800000 */
[----:B------:R-:W-:-:S02]  /*f060*/  FSEL R130, R59, -INF , !P0 ;  /* 0xff8000003b827808 */ /* 0x000fc40004000000 */
[----:B------:R-:W-:Y:S02]  /*f070*/  ISETP.GT.AND P4, PT, R176, R163, PT ;  /* 0x000000a3b000720c */ /* 0x000fe40003f84270 */
[-C--:B------:R-:W-:Y:S02]  /*f080*/  ISETP.GE.AND P1, PT, R24, R2.reuse, PT ;  /* 0x000000021800720c */ /* 0x080fe40003f26270 */
[----:B------:R-:W-:Y:S02]  /*f090*/  ISETP.GE.AND P5, PT, R22, R103, PT ;  /* 0x000000671600720c */ /* 0x000fe40003fa6270 */
        /* <DEDUP_REMOVED lines=9> */
[----:B------:R-:W-:Y:S02]  /*f130*/  IADD3 R5, R21, 0x38, RZ ;  /* 0x0000003815057810 */ /* 0x000fe40007ffe0ff */
[-C--:B------:R-:W-:Y:S02]  /*f140*/  ISETP.GE.AND P5, PT, R9, R2.reuse, PT ;  /* 0x000000020900720c */ /* 0x080fe40003fa6270 */
[C---:B------:R-:W-:Y:S02]  /*f150*/  ISETP.GE.AND P0, PT, R21.reuse, R2, PT ;  /* 0x000000021500720c */ /* 0x040fe40003f06270 */
[----:B------:R-:W-:Y:S02]  /*f160*/  IADD3 R21, R21, 0x39, RZ ;  /* 0x0000003915157810 */ /* 0x000fe40007ffe0ff */
        /* <DEDUP_REMOVED lines=17> */
[----:B------:R-:W-:Y:S02]  /*f280*/  IABS R5, c[0x0][0x2d0] ;  /* 0x0000b40000057a13 */ /* 0x000fe40000000000 */
[C---:B------:R-:W-:Y:S02]  /*f290*/  IADD3 R19, R3.reuse, -0x40, RZ ;  /* 0xffffffc003137810 */ /* 0x040fe40007ffe0ff */
[----:B------:R-:W1:Y:S01]  /*f2a0*/  I2F.RP R21, R5 ;  /* 0x0000000500157306 */ /* 0x000e620000209400 */
        /* <DEDUP_REMOVED lines=39> */
[----:B------:R-:W-:Y:S01]  /*f520*/  MOV R6, 0x40 ;  /* 0x0000004000067802 */ /* 0x000fe20000000f00 */
[----:B------:R-:W-:-:S04]  /*f530*/  IMAD.IADD R3, R3, 0x1, -R5 ;  /* 0x0000000103037824 */ /* 0x000fc800078e0a05 */
[----:B------:R-:W-:-:S05]  /*f540*/  IMAD R6, R3, c[0x0][0x2d0], -R6 ;  /* 0x0000b40003067a24 */ /* 0x000fca00078e0a06 */
[----:B------:R-:W-:-:S05]  /*f550*/  SHF.R.S32.HI R3, RZ, 0x1f, R6 ;  /* 0x0000001fff037819 */ /* 0x000fca0000011406 */
[----:B------:R-:W-:-:S04]  /*f560*/  IMAD R3, R3, c[0x0][0x198], RZ ;  /* 0x0000660003037a24 */ /* 0x000fc800078e02ff */
[C---:B------:R-:W-:Y:S02]  /*f570*/  IMAD R3, R6.reuse, c[0x0][0x19c], R3 ;  /* 0x0000670006037a24 */ /* 0x040fe400078e0203 */
[----:B--2---:R-:W-:Y:S02]  /*f580*/  IMAD.IADD R7, R7, 0x1, -R10 ;  /* 0x0000000107077824 */ /* 0x004fe400078e0a0a */
[----:B------:R-:W-:-:S03]  /*f590*/  IMAD.WIDE.U32 R10, R6, c[0x0][0x198], RZ ;  /* 0x00006600060a7a25 */ /* 0x000fc600078e00ff */
[----:B------:R-:W-:Y:S01]  /*f5a0*/  SHF.R.S32.HI R5, RZ, 0x1f, R7 ;  /* 0x0000001fff057819 */ /* 0x000fe20000011407 */
[----:B------:R-:W-:-:S04]  /*f5b0*/  IMAD.IADD R11, R11, 0x1, R3 ;  /* 0x000000010b0b7824 */ /* 0x000fc800078e0203 */
[----:B------:R-:W-:Y:S02]  /*f5c0*/  IMAD R6, R5, c[0x0][0x180], RZ ;  /* 0x0000600005067a24 */ /* 0x000fe400078e02ff */
[----:B------:R-:W-:-:S04]  /*f5d0*/  IMAD.WIDE.U32 R10, R7, c[0x0][0x180], R10 ;  /* 0x00006000070a7a25 */ /* 0x000fc800078e000a */
[----:B------:R-:W-:-:S05]  /*f5e0*/  IMAD R6, R7, c[0x0][0x184], R6 ;  /* 0x0000610007067a24 */ /* 0x000fca00078e0206 */
[----:B------:R-:W-:Y:S01]  /*f5f0*/  IADD3 R3, R11, R6, RZ ;  /* 0x000000060b037210 */ /* 0x000fe20007ffe0ff */
[----:B------:R-:W-:Y:S01]  /*f600*/  IMAD.MOV.U32 R6, RZ, RZ, R10 ;  /* 0x000000ffff067224 */ /* 0x000fe200078e000a */
[----:B------:R-:W-:Y:S05]  /*f610*/  BRA `(.L_x_6268) ;  /* 0x0000003000007947 */ /* 0x000fea0003800000 */
.L_x_6267:
[----:B------:R-:W-:-:S05]  /*f620*/  IMAD.MOV.U32 R6, RZ, RZ, c[0x0][0x198] ;  /* 0x00006600ff067624 */ /* 0x000fca00078e00ff */
[----:B------:R-:W-:-:S04]  /*f630*/  LEA R6, -R6, RZ, 0x6 ;  /* 0x000000ff06067211 */ /* 0x000fc800078e31ff */
[----:B------:R-:W-:Y:S02]  /*f640*/  SHF.R.S32.HI R3, RZ, 0x1f, R6 ;  /* 0x0000001fff037819 */ /* 0x000fe40000011406 */
.L_x_6268:
        /* <DEDUP_REMOVED lines=15> */
[----:B------:R-:W-:-:S02]  /*f740*/  @P0 IADD3 R10, P2, R22, R136, RZ ;  /* 0x00000088160a0210 */ /* 0x000fc40007f5e0ff */
[C---:B------:R-:W-:Y:S01]  /*f750*/  @P6 LEA R24, P5, R22.reuse, R174, 0x1 ;  /* 0x000000ae16186211 */ /* 0x040fe200078a08ff */
[----:B------:R-:W-:Y:S01]  /*f760*/  @!PT LDS RZ, [RZ] ;  /* 0x00000000fffff984 */ /* 0x000fe20000000800 */
[----:B------:R-:W-:Y:S01]  /*f770*/  @!PT LDS RZ, [RZ] ;  /* 0x00000000fffff984 */ /* 0x000fe20000000800 */
[----:B------:R-:W-:Y:S01]  /*f780*/  @!PT LDS RZ, [RZ] ;  /* 0x00000000fffff984 */ /* 0x000fe20000000800 */
[----:B------:R1:W-:Y:S01]  /*f790*/  @P0 LDGSTS.E.BYPASS.LTC128B.128 [R172+0x6000], [R26.64+0x80] ;  /* 0x060000801aac0fae */ /* 0x0003e2000b901d46 */
[----:B------:R-:W-:Y:S01]  /*f7a0*/  IADD3 R6, P1, R165, R22, RZ ;  /* 0x00000016a5067210 */ /* 0x000fe20007f3e0ff */
[----:B------:R-:W-:Y:S01]  /*f7b0*/  @P0 IMAD.X R5, R3, 0x1, R135, P2 ;  /* 0x0000000103050824 */ /* 0x000fe200010e0687 */
[--C-:B------:R-:W-:Y:S01]  /*f7c0*/  @P6 LEA.HI.X R25, R22, R173, R3.reuse, 0x1, P5 ;  /* 0x000000ad16196211 */ /* 0x100fe200028f0c03 */
[----:B------:R1:W-:Y:S01]  /*f7d0*/  @!P0 STS.128 [R172+0x6000], RZ ;  /* 0x006000ffac008388 */ /* 0x0003e20000000c00 */
[----:B------:R-:W-:Y:S01]  /*f7e0*/  @P0 LEA R30, P2, R10, c[0x0][0x168], 0x1 ;  /* 0x00005a000a1e0a11 */ /* 0x000fe200078408ff */
[----:B------:R-:W-:Y:S01]  /*f7f0*/  IMAD.X R3, R164, 0x1, R3, P1 ;  /* 0x00000001a4037824 */ /* 0x000fe200008e0603 */
[----:B------:R-:W-:Y:S01]  /*f800*/  @P0 IADD3 R7, P1, R6, R136, RZ ;  /* 0x0000008806070210 */ /* 0x000fe20007f3e0ff */
[----:B------:R-:W-:Y:S01]  /*f810*/  @!PT LDS RZ, [RZ] ;  /* 0x00000000fffff984 */ /* 0x000fe20000000800 */
[----:B------:R-:W-:Y:S01]  /*f820*/  @!PT LDS RZ, [RZ] ;  /* 0x00000000fffff984 */ /* 0x000fe20000000800 */
[----:B------:R-:W-:Y:S01]  /*f830*/  @!PT LDS RZ, [RZ] ;  /* 0x00000000fffff984 */ /* 0x000fe20000000800 */
[----:B------:R1:W-:Y:S01]  /*f840*/  @P6 LDGSTS.E.BYPASS.LTC128B.128 [R172+0x4800], [R24.64] ;  /* 0x0480000018ac6fae */ /* 0x0003e2000b901d46 */
[----:B------:R-:W-:-:S02]  /*f850*/  @P0 LEA.HI.X R31, R10, c[0x0][0x16c], R5, 0x1, P2 ;  /* 0x00005b000a1f0a11 */ /* 0x000fc400010f0c05 */
[----:B------:R-:W-:Y:S01]  /*f860*/  @P0 LEA R34, P2, R7, c[0x0][0x168], 0x1 ;  /* 0x00005a0007220a11 */ /* 0x000fe200078408ff */
[----:B------:R-:W-:Y:S01]  /*f870*/  @P0 IMAD.X R10, R3, 0x1, R135, P1 ;  /* 0x00000001030a0824 */ /* 0x000fe200008e0687 */
[----:B------:R-:W-:Y:S01]  /*f880*/  IADD3 R5, P1, R165, R6, RZ ;  /* 0x00000006a5057210 */ /* 0x000fe20007f3e0ff */
[----:B------:R1:W-:Y:S01]  /*f890*/  @!P6 STS.128 [R172+0x4800], RZ ;  /* 0x004800ffac00e388 */ /* 0x0003e20000000c00 */
[----:B------:R-:W-:Y:S02]  /*f8a0*/  @P6 LEA R36, P5, R6, R174, 0x1 ;  /* 0x000000ae06246211 */ /* 0x000fe400078a08ff */
[----:B------:R-:W-:Y:S01]  /*f8b0*/  @P0 LEA.HI.X R35, R7, c[0x0][0x16c], R10, 0x1, P2 ;  /* 0x00005b0007230a11 */ /* 0x000fe200010f0c0a */
[--C-:B------:R-:W-:Y:S01]  /*f8c0*/  IMAD.X R134, R164, 0x1, R3.reuse, P1 ;  /* 0x00000001a4867824 */ /* 0x100fe200008e0603 */
[----:B------:R-:W-:Y:S01]  /*f8d0*/  @P0 IADD3 R136, P1, R5, R136, RZ ;  /* 0x0000008805880210 */ /* 0x000fe20007f3e0ff */
[----:B------:R-:W-:Y:S01]  /*f8e0*/  @!PT LDS RZ, [RZ] ;  /* 0x00000000fffff984 */ /* 0x000fe20000000800 */
[----:B------:R-:W-:Y:S01]  /*f8f0*/  @!PT LDS RZ, [RZ] ;  /* 0x00000000fffff984 */ /* 0x000fe20000000800 */
[----:B------:R-:W-:Y:S01]  /*f900*/  @!PT LDS RZ, [RZ] ;  /* 0x00000000fffff984 */ /* 0x000fe20000000800 */
[----:B------:R1:W-:Y:S01]  /*f910*/  @P0 LDGSTS.E.BYPASS.LTC128B.128 [R172+0x6800], [R30.64+0x80] ;  /* 0x068000801eac0fae */ /* 0x0003e2000b901d46 */
[----:B------:R-:W-:-:S02]  /*f920*/  @P6 LEA.HI.X R37, R6, R173, R3, 0x1, P5 ;  /* 0x000000ad06256211 */ /* 0x000fc400028f0c03 */
[C---:B------:R-:W-:Y:S01]  /*f930*/  @P6 LEA R6, P2, R5.reuse, R174, 0x1 ;  /* 0x000000ae05066211 */ /* 0x040fe200078408ff */
[----:B------:R-:W-:Y:S01]  /*f940*/  @P0 IMAD.X R135, R134, 0x1, R135, P1 ;  /* 0x0000000186870824 */ /* 0x000fe200008e0687 */
[C---:B------:R-:W-:Y:S01]  /*f950*/  @P0 LEA R10, P1, R136.reuse, c[0x0][0x168], 0x1 ;  /* 0x00005a00880a0a11 */ /* 0x040fe200078208ff */
[----:B------:R1:W-:Y:S01]  /*f960*/  @!P0 STS.128 [R172+0x6800], RZ ;  /* 0x006800ffac008388 */ /* 0x0003e20000000c00 */
[----:B------:R-:W-:Y:S01]  /*f970*/  @P6 LEA.HI.X R7, R5, R173, R134, 0x1, P2 ;  /* 0x000000ad05076211 */ /* 0x000fe200010f0c86 */
[----:B------:R-:W-:Y:S01]  /*f980*/  IMAD.MOV.U32 R174, RZ, RZ, R28 ;  /* 0x000000ffffae7224 */ /* 0x000fe200078e001c */
[----:B------:R-:W-:Y:S01]  /*f990*/  @P0 LEA.HI.X R11, R136, c[0x0][0x16c], R135, 0x1, P1 ;  /* 0x00005b00880b0a11 */ /* 0x000fe200008f0c87 */
[----:B------:R-:W-:Y:S01]  /*f9a0*/  @!PT LDS RZ, [RZ] ;  /* 0x00000000fffff984 */ /* 0x000fe20000000800 */
[----:B------:R-:W-:Y:S01]  /*f9b0*/  @!PT LDS RZ, [RZ] ;  /* 0x00000000fffff984 */ /* 0x000fe20000000800 */
[----:B------:R-:W-:Y:S01]  /*f9c0*/  @!PT LDS RZ, [RZ] ;  /* 0x00000000fffff984 */ /* 0x000fe20000000800 */
[----:B------:R1:W-:Y:S01]  /*f9d0*/  @P6 LDGSTS.E.BYPASS.LTC128B.128 [R172+0x5000], [R36.64] ;  /* 0x0500000024ac6fae */ /* 0x0003e2000b901d46 */
[----:B------:R-:W-:-:S03]  /*f9e0*/  IMAD.MOV.U32 R173, RZ, RZ, R29 ;  /* 0x000000ffffad7224 */ /* 0x000fc600078e001d */
        /* <DEDUP_REMOVED lines=17> */
.L_x_6266:
        /* <DEDUP_REMOVED lines=47> */
[----:B------:R-:W-:Y:S01]  /*fdf0*/  LDSM.16.MT88.4 R24, [R152+0x8800] ;  /* 0x008800009818783b */ /* 0x000fe20000004200 */
[----:B-1----:R-:W-:-:S02]  /*fe00*/  FMNMX.FTZ R100, R3, R100, !PT ;  /* 0x0000006403647209 */ /* 0x002fc40007810000 */
        /* <DEDUP_REMOVED lines=13> */
[--C-:B------:R-:W-:Y:S01]  /*fee0*/  FFMA.FTZ R112, R4, c[0x0][0x23c], -R119.reuse ;  /* 0x00008f0004707a23 */ /* 0x100fe20000010877 */
[----:B------:R-:W-:Y:S01]  /*fef0*/  LDSM.16.MT88.4 R16, [R156+0xa800] ;  /* 0x00a800009c10783b */ /* 0x000fe20000004200 */
[----:B------:R-:W-:-:S02]  /*ff00*/  FFMA.FTZ R113, R12, c[0x0][0x23c], -R119 ;  /* 0x00008f000c717a23 */ /* 0x000fc40000010877 */
[----:B------:R-:W-:Y:S01]  /*ff10*/  FFMA.FTZ R110, R14, c[0x0][0x23c], -R119 ;  /* 0x00008f000e6e7a23 */ /* 0x000fe20000010877 */
[----:B------:R-:W1:Y:S01]  /*ff20*/  MUFU.EX2 R114, R114 ;  /* 0x0000007200727308 */ /* 0x000e620000000800 */
[--C-:B------:R-:W-:Y:S02]  /*ff30*/  FFMA.FTZ R107, R15, c[0x0][0x23c], -R126.reuse ;  /* 0x00008f000f6b7a23 */ /* 0x100fe4000001087e */
[----:B------:R-:W-:Y:S01]  /*ff40*/  LDSM.16.MT88.4 R12, [R156+0x8800] ;  /* 0x008800009c0c783b */ /* 0x000fe20000004200 */
[--C-:B------:R-:W-:Y:S02]  /*ff50*/  FFMA.FTZ R34, R69, c[0x0][0x23c], -R126.reuse ;  /* 0x00008f0045227a23 */ /* 0x100fe4000001087e */
[--C-:B------:R-:W-:Y:S02]  /*ff60*/  FFMA.FTZ R33, R23, c[0x0][0x23c], -R126.reuse ;  /* 0x00008f0017217a23 */ /* 0x100fe4000001087e */
[----:B------:R-:W-:Y:S01]  /*ff70*/  MUFU.EX2 R111, R111 ;  /* 0x0000006f006f7308 */ /* 0x000fe20000000800 */
[----:B------:R-:W-:-:S02]  /*ff80*/  FFMA.FTZ R32, R65, c[0x0][0x23c], -R126 ;  /* 0x00008f0041207a23 */ /* 0x000fc4000001087e */
[--C-:B------:R-:W-:Y:S02]  /*ff90*/  FFMA.FTZ R109, R70, c[0x0][0x23c], -R119.reuse ;  /* 0x00008f00466d7a23 */ /* 0x100fe40000010877 */
[--C-:B------:R-:W-:Y:S01]  /*ffa0*/  FFMA.FTZ R106, R20, c[0x0][0x23c], -R119.reuse ;  /* 0x00008f00146a7a23 */ /* 0x100fe20000010877 */
[----:B------:R-:W2:Y:S01]  /*ffb0*/  LDSM.16.MT88.4 R68, [R156+0xa000] ;  /* 0x00a000009c44783b */ /* 0x000ea20000004200 */
[--C-:B------:R-:W-:Y:S01]  /*ffc0*/  FFMA.FTZ R35, R66, c[0x0][0x23c], -R119.reuse ;  /* 0x00008f0042237a23 */ /* 0x100fe20000010877 */
[----:B------:R-:W3:Y:S01]  /*ffd0*/  MUFU.EX2 R108, R108 ;  /* 0x0000006c006c7308 */ /* 0x000ee20000000800 */
[----:B-1----:R-:W-:Y:S01]  /*ffe0*/  F2FP.BF16.PACK_AB R84, R114, R117 ;  /* 0x000000757254723e */ /* 0x002fe200000010ff */
[--C-:B------:R-:W-:Y:S01]  /*fff0*/  FFMA.FTZ R0, R8, c[0x0][0x23c], -R119.reuse ;  /* 0x00008f0008007a23 */ /* 0x100fe20000010877 */
[----:B------:R-:W-:Y:S01]  /*10000*/  LDSM.16.MT88.4 R20, [R152+0xa000] ;  /* 0x00a000009814783b */ /* 0x000fe20000004200 */
[--C-:B------:R-:W-:Y:S02]  /*10010*/  FFMA.FTZ R123, R123, c[0x0][0x23c], -R126.reuse ;  /* 0x00008f007b7b7a23 */ /* 0x100fe4000001087e */
[----:B------:R-:W-:Y:S01]  /*10020*/  FFMA.FTZ R124, R124, c[0x0][0x23c], -R126 ;  /* 0x00008f007c7c7a23 */ /* 0x000fe2000001087e */
[----:B------:R-:W1:Y:S01]  /*10030*/  LDSM.16.MT88.4 R8, [R154+0x8800] ;  /* 0x008800009a08783b */ /* 0x000e620000004200 */
[----:B------:R-:W-:Y:S01]  /*10040*/  MUFU.EX2 R115, R115 ;  /* 0x0000007300737308 */ /* 0x000fe20000000800 */
[----:B------:R-:W-:-:S02]  /*10050*/  FFMA.FTZ R122, R122, c[0x0][0x23c], -R119 ;  /* 0x00008f007a7a7a23 */ /* 0x000fc40000010877 */
[--C-:B------:R-:W-:Y:S02]  /*10060*/  FFMA.FTZ R118, R118, c[0x0][0x23c], -R119.reuse ;  /* 0x00008f0076767a23 */ /* 0x100fe40000010877 */
[----:B------:R-:W-:Y:S02]  /*10070*/  FFMA.FTZ R181, R116, c[0x0][0x23c], -R119 ;  /* 0x00008f0074b57a23 */ /* 0x000fe40000010877 */
[----:B------:R-:W-:Y:S01]  /*10080*/  FADD.FTZ R114, R117, R114 ;  /* 0x0000007275727221 */ /* 0x000fe20000010000 */
[----:B------:R-:W4:Y:S01]  /*10090*/  MUFU.EX2 R112, R112 ;  /* 0x0000007000707308 */ /* 0x000f220000000800 */
[----:B---3--:R-:W-:Y:S02]  /*100a0*/  F2FP.BF16.PACK_AB R86, R108, R111 ;  /* 0x0000006f6c56723e */ /* 0x008fe400000010ff */
[----:B------:R-:W-:-:S04]  /*100b0*/  FADD.FTZ R111, R111, R114 ;  /* 0x000000726f6f7221 */ /* 0x000fc80000010000 */
[----:B------:R-:W-:Y:S01]  /*100c0*/  FADD.FTZ R108, R108, R111 ;  /* 0x0000006f6c6c7221 */ /* 0x000fe20000010000 */
[----:B------:R-:W-:Y:S08]  /*100d0*/  MUFU.EX2 R113, R113 ;  /* 0x0000007100717308 */ /* 0x000ff00000000800 */
[----:B------:R-:W3:Y:S01]  /*100e0*/  MUFU.EX2 R110, R110 ;  /* 0x0000006e006e7308 */ /* 0x000ee20000000800 */
[----:B----4-:R-:W-:Y:S01]  /*100f0*/  F2FP.BF16.PACK_AB R85, R112, R115 ;  /* 0x000000737055723e */ /* 0x010fe200000010ff */
[----:B------:R-:W-:-:S06]  /*10100*/  FADD.FTZ R112, R115, R112 ;  /* 0x0000007073707221 */ /* 0x000fcc0000010000 */
[----:B------:R-:W-:Y:S01]  /*10110*/  MUFU.EX2 R107, R107 ;  /* 0x0000006b006b7308 */ /* 0x000fe20000000800 */
[----:B---3--:R-:W-:-:S07]  /*10120*/  F2FP.BF16.PACK_AB R87, R110, R113 ;  /* 0x000000716e57723e */ /* 0x008fce00000010ff */
[----:B------:R-:W3:Y:S01]  /*10130*/  MUFU.EX2 R34, R34 ;  /* 0x0000002200227308 */ /* 0x000ee20000000800 */
[----:B------:R-:W-:-:S04]  /*10140*/  FADD.FTZ R113, R113, R112 ;  /* 0x0000007071717221 */ /* 0x000fc80000010000 */
[----:B------:R-:W-:Y:S01]  /*10150*/  FADD.FTZ R110, R110, R113 ;  /* 0x000000716e6e7221 */ /* 0x000fe20000010000 */
[C---:B------:R-:W-:Y:S02]  /*10160*/  HMMA.16816.F32.BF16 R96, R84.reuse, R36, RZ ;  /* 0x000000245460723c */ /* 0x040fe400000418ff */
[----:B------:R-:W-:Y:S06]  /*10170*/  MUFU.EX2 R33, R33 ;  /* 0x0000002100217308 */ /* 0x000fec0000000800 */
[----:B------:R-:W-:Y:S02]  /*10180*/  HMMA.16816.F32.BF16 R36, R84, R38, RZ ;  /* 0x000000265424723c */ /* 0x000fe400000418ff */
[----:B------:R-:W4:Y:S01]  /*10190*/  MUFU.EX2 R32, R32 ;  /* 0x0000002000207308 */ /* 0x000f220000000800 */
[----:B---3--:R-:W-:Y:S01]  /*101a0*/  F2FP.BF16.PACK_AB R4, R34, R107 ;  /* 0x0000006b2204723e */ /* 0x008fe200000010ff */
[----:B------:R-:W-:-:S04]  /*101b0*/  FADD.FTZ R107, R107, R108 ;  /* 0x0000006c6b6b7221 */ /* 0x000fc80000010000 */
[C---:B------:R-:W-:Y:S01]  /*101c0*/  HMMA.16816.F32.BF16 R72, R84.reuse, R92, RZ ;  /* 0x0000005c5448723c */ /* 0x040fe200000418ff */
[----:B------:R-:W-:Y:S01]  /*101d0*/  FADD.FTZ R34, R34, R107 ;  /* 0x0000006b22227221 */ /* 0x000fe20000010000 */
[----:B------:R-:W-:Y:S06]  /*101e0*/  MUFU.EX2 R109, R109 ;  /* 0x0000006d006d7308 */ /* 0x000fec0000000800 */
[----:B------:R-:W-:Y:S02]  /*101f0*/  HMMA.16816.F32.BF16 R92, R84, R94, RZ ;  /* 0x0000005e545c723c */ /* 0x000fe400000418ff */
[----:B------:R-:W3:Y:S01]  /*10200*/  MUFU.EX2 R106, R106 ;  /* 0x0000006a006a7308 */ /* 0x000ee20000000800 */
[----:B----4-:R-:W-:Y:S01]  /*10210*/  F2FP.BF16.PACK_AB R6, R32, R33 ;  /* 0x000000212006723e */ /* 0x010fe200000010ff */
[----:B------:R-:W-:-:S04]  /*10220*/  FADD.FTZ R33, R33, R34 ;  /* 0x0000002221217221 */ /* 0x000fc80000010000 */
[C---:B------:R-:W-:Y:S01]  /*10230*/  HMMA.16816.F32.BF16 R40, R84.reuse, R44, RZ ;  /* 0x0000002c5428723c */ /* 0x040fe200000418ff */
[----:B------:R-:W-:Y:S01]  /*10240*/  FADD.FTZ R32, R32, R33 ;  /* 0x0000002120207221 */ /* 0x000fe20000010000 */
        /* <DEDUP_REMOVED lines=12> */
[----:B--2---:R-:W-:Y:S01]  /*10310*/  HMMA.16816.F32.BF16 R64, R84, R68, RZ ;  /* 0x000000445440723c */ /* 0x004fe200000418ff */
[----:B------:R-:W-:Y:S01]  /*10320*/  FADD.FTZ R0, R0, R35 ;  /* 0x0000002300007221 */ /* 0x000fe20000010000 */
[----:B------:R-:W-:Y:S06]  /*10330*/  MUFU.EX2 R122, R122 ;  /* 0x0000007a007a7308 */ /* 0x000fec0000000800 */
[C---:B------:R-:W-:Y:S02]  /*10340*/  HMMA.16816.F32.BF16 R96, R4.reuse, R12, R96 ;  /* 0x0000000c0460723c */ /* 0x040fe40000041860 */
[----:B------:R-:W-:Y:S06]  /*10350*/  MUFU.EX2 R118, R118 ;  /* 0x0000007600767308 */ /* 0x000fec0000000800 */
[C---:B------:R-:W-:Y:S01]  /*10360*/  HMMA.16816.F32.BF16 R36, R4.reuse, R14, R36 ;  /* 0x0000000e0424723c */ /* 0x040fe20000041824 */
[----:B------:R-:W2:Y:S01]  /*10370*/  LDSM.16.MT88.4 R12, [R154+0xa800] ;  /* 0x00a800009a0c783b */ /* 0x000ea20000004200 */
[----:B------:R-:W-:Y:S06]  /*10380*/  MUFU.EX2 R181, R181 ;  /* 0x000000b500b57308 */ /* 0x000fec0000000800 */
[C---:B-1----:R-:W-:Y:S08]  /*10390*/  HMMA.16816.F32.BF16 R40, R4.reuse, R8, R40 ;  /* 0x000000080428723c */ /* 0x042ff00000041828 */
[----:B------:R-:W-:Y:S01]  /*103a0*/  HMMA.16816.F32.BF16 R44, R4, R10, R44 ;  /* 0x0000000a042c723c */ /* 0x000fe2000004182c */
[----:B------:R-:W1:Y:S07]  /*103b0*/  LDSM.16.MT88.4 R8, [R153+0xa800] ;  /* 0x00a800009908783b */ /* 0x000e6e0000004200 */
[C---:B------:R-:W-:Y:S08]  /*103c0*/  HMMA.16816.F32.BF16 R76, R84.reuse, R80, RZ ;  /* 0x00000050544c723c */ /* 0x040ff000000418ff */
[C---:B------:R-:W-:Y:S08]  /*103d0*/  HMMA.16816.F32.BF16 R52, R84.reuse, R54, RZ ;  /* 0x000000365434723c */ /* 0x040ff000000418ff */
[----:B------:R-:W-:Y:S08]  /*103e0*/  HMMA.16816.F32.BF16 R60, R84, R62, RZ ;  /* 0x0000003e543c723c */ /* 0x000ff000000418ff */
[C---:B--2---:R-:W-:Y:S08]  /*103f0*/  HMMA.16816.F32.BF16 R72, R4.reuse, R12, R72 ;  /* 0x0000000c0448723c */ /* 0x044ff00000041848 */
[----:B------:R-:W-:Y:S01]  /*10400*/  HMMA.16816.F32.BF16 R92, R4, R14, R92 ;  /* 0x0000000e045c723c */ /* 0x000fe2000004185c */
[----:B------:R-:W2:Y:S07]  /*10410*/  LDSM.16.MT88.4 R12, [R152+0xa800] ;  /* 0x00a80000980c783b */ /* 0x000eae0000004200 */
[C---:B------:R-:W-:Y:S08]  /*10420*/  HMMA.16816.F32.BF16 R68, R84.reuse, R70, RZ ;  /* 0x000000465444723c */ /* 0x040ff000000418ff */
[C---:B------:R-:W-:Y:S08]  /*10430*/  HMMA.16816.F32.BF16 R80, R84.reuse, R82, RZ ;  /* 0x000000525450723c */ /* 0x040ff000000418ff */
[C---:B------:R-:W-:Y:S08]  /*10440*/  HMMA.16816.F32.BF16 R88, R84.reuse, R20, RZ ;  /* 0x000000145458723c */ /* 0x040ff000000418ff */
[----:B------:R-:W-:Y:S01]  /*10450*/  HMMA.16816.F32.BF16 R84, R84, R22, RZ ;  /* 0x000000165454723c */ /* 0x000fe200000418ff */
        /* <DEDUP_REMOVED lines=8> */
[----:B------:R-:W-:Y:S01]  /*104e0*/  FFMA.FTZ R29, R127, c[0x0][0x23c], -R126 ;  /* 0x00008f007f1d7a23 */ /* 0x000fe2000001087e */
[----:B------:R-:W-:Y:S01]  /*104f0*/  HMMA.16816.F32.BF16 R52, R4, R30, R52 ;  /* 0x0000001e0434723c */ /* 0x000fe20000041834 */
[----:B------:R-:W-:-:S04]  /*10500*/  FFMA.FTZ R28, R130, c[0x0][0x23c], -R119 ;  /* 0x00008f00821c7a23 */ /* 0x000fc80000010877 */
[----:B------:R-:W-:Y:S02]  /*10510*/  MUFU.EX2 R29, R29 ;  /* 0x0000001d001d7308 */ /* 0x000fe40000000800 */
[--C-:B------:R-:W-:Y:S01]  /*10520*/  FFMA.FTZ R31, R138, c[0x0][0x23c], -R119.reuse ;  /* 0x00008f008a1f7a23 */ /* 0x100fe20000010877 */
[C---:B------:R-:W-:Y:S01]  /*10530*/  HMMA.16816.F32.BF16 R56, R4.reuse, R24, R56 ;  /* 0x000000180438723c */ /* 0x040fe20000041838 */
[----:B------:R-:W-:Y:S02]  /*10540*/  FFMA.FTZ R30, R128, c[0x0][0x23c], -R119 ;  /* 0x00008f00801e7a23 */ /* 0x000fe40000010877 */
[--C-:B------:R-:W-:Y:S02]  /*10550*/  FFMA.FTZ R128, R121, c[0x0][0x23c], -R126.reuse ;  /* 0x00008f0079807a23 */ /* 0x100fe4000001087e */
[----:B------:R-:W-:Y:S01]  /*10560*/  MUFU.EX2 R28, R28 ;  /* 0x0000001c001c7308 */ /* 0x000fe20000000800 */
[--C-:B------:R-:W-:Y:S02]  /*10570*/  FFMA.FTZ R121, R125, c[0x0][0x23c], -R126.reuse ;  /* 0x00008f007d797a23 */ /* 0x100fe4000001087e */
[----:B------:R-:W-:Y:S01]  /*10580*/  HMMA.16816.F32.BF16 R60, R4, R26, R60 ;  /* 0x0000001a043c723c */ /* 0x000fe2000004183c */
[----:B------:R-:W-:-:S02]  /*10590*/  FFMA.FTZ R25, R131, c[0x0][0x23c], -R126 ;  /* 0x00008f0083197a23 */ /* 0x000fc4000001087e */
[--C-:B------:R-:W-:Y:S02]  /*105a0*/  FFMA.FTZ R24, R133, c[0x0][0x23c], -R126.reuse ;  /* 0x00008f0085187a23 */ /* 0x100fe4000001087e */
[----:B------:R-:W-:Y:S01]  /*105b0*/  MUFU.EX2 R31, R31 ;  /* 0x0000001f001f7308 */ /* 0x000fe20000000800 */
[--C-:B------:R-:W-:Y:S02]  /*105c0*/  FFMA.FTZ R125, R120, c[0x0][0x23c], -R119.reuse ;  /* 0x00008f00787d7a23 */ /* 0x100fe40000010877 */
[----:B------:R-:W-:Y:S01]  /*105d0*/  FFMA.FTZ R26, R129, c[0x0][0x23c], -R126 ;  /* 0x00008f00811a7a23 */ /* 0x000fe2000001087e */
[----:B------:R-:W-:Y:S01]  /*105e0*/  HMMA.16816.F32.BF16 R64, R4, R16, R64 ;  /* 0x000000100440723c */ /* 0x000fe20000041840 */
[----:B------:R-:W-:-:S03]  /*105f0*/  FFMA.FTZ R27, R132, c[0x0][0x23c], -R119 ;  /* 0x00008f00841b7a23 */ /* 0x000fc60000010877 */
[----:B------:R-:W-:Y:S04]  /*10600*/  MUFU.EX2 R25, R25 ;  /* 0x0000001900197308 */ /* 0x000fe80000000800 */
[----:B------:R-:W-:Y:S01]  /*10610*/  HMMA.16816.F32.BF16 R68, R4, R18, R68 ;  /* 0x000000120444723c */ /* 0x000fe20000041844 */
[----:B------:R-:W3:Y:S03]  /*10620*/  LDSM.16.MT88.4 R16, [R152+0x9000] ;  /* 0x009000009810783b */ /* 0x000ee60000004200 */
[----:B------:R-:W4:Y:S08]  /*10630*/  MUFU.EX2 R26, R26 ;  /* 0x0000001a001a7308 */ /* 0x000f300000000800 */
[----:B------:R-:W5:Y:S08]  /*10640*/  MUFU.EX2 R24, R24 ;  /* 0x0000001800187308 */ /* 0x000f700000000800 */
[----:B------:R-:W1:Y:S01]  /*10650*/  MUFU.EX2 R27, R27 ;  /* 0x0000001b001b7308 */ /* 0x000e620000000800 */
[----:B----4-:R-:W-:Y:S01]  /*10660*/  F2FP.BF16.PACK_AB R4, R26, R29 ;  /* 0x0000001d1a04723e */ /* 0x010fe200000010ff */
[----:B------:R-:W-:-:S04]  /*10670*/  FADD.FTZ R29, R29, R32 ;  /* 0x000000201d1d7221 */ /* 0x000fc80000010000 */
[----:B------:R-:W-:Y:S02]  /*10680*/  FADD.FTZ R26, R26, R29 ;  /* 0x0000001d1a1a7221 */ /* 0x000fe40000010000 */
[----:B------:R-:W4:Y:S01]  /*10690*/  MUFU.EX2 R30, R30 ;  /* 0x0000001e001e7308 */ /* 0x000f220000000800 */
[----:B-----5:R-:W-:Y:S01]  /*106a0*/  F2FP.BF16.PACK_AB R6, R24, R25 ;  /* 0x000000191806723e */ /* 0x020fe200000010ff */
[----:B------:R-:W-:-:S04]  /*106b0*/  FADD.FTZ R25, R25, R26 ;  /* 0x0000001a19197221 */ /* 0x000fc80000010000 */
[----:B------:R-:W-:Y:S01]  /*106c0*/  FADD.FTZ R24, R24, R25 ;  /* 0x0000001918187221 */ /* 0x000fe20000010000 */
[----:B-1----:R-:W-:Y:S01]  /*106d0*/  F2FP.BF16.PACK_AB R5, R28, R27 ;  /* 0x0000001b1c05723e */ /* 0x002fe200000010ff */
[----:B------:R-:W1:Y:S01]  /*106e0*/  MUFU.EX2 R128, R128 ;  /* 0x0000008000807308 */ /* 0x000e620000000800 */
[----:B------:R-:W-:-:S04]  /*106f0*/  FADD.FTZ R27, R27, R0 ;  /* 0x000000001b1b7221 */ /* 0x000fc80000010000 */
[----:B------:R-:W-:Y:S01]  /*10700*/  FADD.FTZ R28, R28, R27 ;  /* 0x0000001b1c1c7221 */ /* 0x000fe20000010000 */
[----:B----4-:R-:W-:Y:S02]  /*10710*/  F2FP.BF16.PACK_AB R7, R30, R31 ;  /* 0x0000001f1e07723e */ /* 0x010fe400000010ff */
[----:B------:R-:W-:Y:S01]  /*10720*/  MUFU.EX2 R121, R121 ;  /* 0x0000007900797308 */ /* 0x000fe20000000800 */
[----:B------:R-:W-:-:S04]  /*10730*/  FADD.FTZ R31, R31, R28 ;  /* 0x0000001c1f1f7221 */ /* 0x000fc80000010000 */
[----:B------:R-:W-:Y:S01]  /*10740*/  FADD.FTZ R31, R30, R31 ;  /* 0x0000001f1e1f7221 */ /* 0x000fe20000010000 */
[C---:B------:R-:W-:Y:S02]  /*10750*/  HMMA.16816.F32.BF16 R96, R4.reuse, R12, R96 ;  /* 0x0000000c0460723c */ /* 0x040fe40000041860 */
[----:B------:R-:W4:Y:S06]  /*10760*/  MUFU.EX2 R125, R125 ;  /* 0x0000007d007d7308 */ /* 0x000f2c0000000800 */
[C---:B------:R-:W-:Y:S01]  /*10770*/  HMMA.16816.F32.BF16 R36, R4.reuse, R14, R36 ;  /* 0x0000000e0424723c */ /* 0x040fe20000041824 */
[----:B------:R-:W5:Y:S07]  /*10780*/  LDSM.16.MT88.4 R12, [R156+0xb000] ;  /* 0x00b000009c0c783b */ /* 0x000f6e0000004200 */
[C---:B--2---:R-:W-:Y:S08]  /*10790*/  HMMA.16816.F32.BF16 R40, R4.reuse, R8, R40 ;  /* 0x000000080428723c */ /* 0x044ff00000041828 */
[C---:B------:R-:W-:Y:S01]  /*107a0*/  HMMA.16816.F32.BF16 R44, R4.reuse, R10, R44 ;  /* 0x0000000a042c723c */ /* 0x040fe2000004182c */
[----:B------:R-:W2:Y:S07]  /*107b0*/  LDSM.16.MT88.4 R8, [R154+0xb000] ;  /* 0x00b000009a08783b */ /* 0x000eae0000004200 */
[C---:B------:R-:W-:Y:S08]  /*107c0*/  HMMA.16816.F32.BF16 R48, R4.reuse, R20, R48 ;  /* 0x000000140430723c */ /* 0x040ff00000041830 */
[C---:B------:R-:W-:Y:S01]  /*107d0*/  HMMA.16816.F32.BF16 R52, R4.reuse, R22, R52 ;  /* 0x000000160434723c */ /* 0x040fe20000041834 */
[----:B------:R-:W1:Y:S07]  /*107e0*/  LDSM.16.MT88.4 R20, [R153+0xb000] ;  /* 0x00b000009914783b */ /* 0x000e6e0000004200 */
[C---:B---3--:R-:W-:Y:S08]  /*107f0*/  HMMA.16816.F32.BF16 R56, R4.reuse, R16, R56 ;  /* 0x000000100438723c */ /* 0x048ff00000041838 */
[C---:B-----5:R-:W-:Y:S08]  /*10800*/  HMMA.16816.F32.BF16 R64, R4.reuse, R12, R64 ;  /* 0x0000000c0440723c */ /* 0x060ff00000041840 */
[C---:B------:R-:W-:Y:S01]  /*10810*/  HMMA.16816.F32.BF16 R68, R4.reuse, R14, R68 ;  /* 0x0000000e0444723c */ /* 0x040fe20000041844 */
[----:B------:R-:W3:Y:S07]  /*10820*/  LDSM.16.MT88.4 R12, [R152+0xb000] ;  /* 0x00b00000980c783b */ /* 0x000eee0000004200 */
[C---:B--2---:R-:W-:Y:S08]  /*10830*/  HMMA.16816.F32.BF16 R72, R4.reuse, R8, R72 ;  /* 0x000000080448723c */ /* 0x044ff00000041848 */
[C---:B------:R-:W-:Y:S01]  /*10840*/  HMMA.16816.F32.BF16 R92, R4.reuse, R10, R92 ;  /* 0x0000000a045c723c */ /* 0x040fe2000004185c */
[----:B------:R-:W2:Y:S07]  /*10850*/  LDSM.16.MT88.4 R8, [R156+0x9800] ;  /* 0x009800009c08783b */ /* 0x000eae0000004200 */
[C---:B------:R-:W-:Y:S01]  /*10860*/  HMMA.16816.F32.BF16 R60, R4.reuse, R18, R60 ;  /* 0x00000012043c723c */ /* 0x040fe2000004183c */
[----:B------:R-:W5:Y:S07]  /*10870*/  LDSM.16.MT88.4 R16, [R154+0x9800] ;  /* 0x009800009a10783b */ /* 0x000f6e0000004200 */
[C---:B-1----:R-:W-:Y:S08]  /*10880*/  HMMA.16816.F32.BF16 R76, R4.reuse, R20, R76 ;  /* 0x00000014044c723c */ /* 0x042ff0000004184c */
[C---:B------:R-:W-:Y:S01]  /*10890*/  HMMA.16816.F32.BF16 R80, R4.reuse, R22, R80 ;  /* 0x000000160450723c */ /* 0x040fe20000041850 */
[----:B------:R-:W-:Y:S07]  /*108a0*/  LDSM.16.MT88.4 R20, [R153+0x9800] ;  /* 0x009800009914783b */ /* 0x000fee0000004200 */
[C---:B---3--:R-:W-:Y:S08]  /*108b0*/  HMMA.16816.F32.BF16 R88, R4.reuse, R12, R88 ;  /* 0x0000000c0458723c */ /* 0x048ff00000041858 */
        /* <DEDUP_REMOVED lines=98> */
.L_x_6270:
[----:B------:R-:W-:-:S05]  /*10ee0*/  IMAD.MOV.U32 R6, RZ, RZ, c[0x0][0x1a0] ;  /* 0x00006800ff067624 */ /* 0x000fca00078e00ff */
[----:B------:R-:W-:-:S04]  /*10ef0*/  LEA R6, -R6, RZ, 0x6 ;  /* 0x000000ff06067211 */ /* 0x000fc800078e31ff */
[----:B------:R-:W-:Y:S02]  /*10f00*/  SHF.R.S32.HI R0, RZ, 0x1f, R6 ;  /* 0x0000001fff007819 */ /* 0x000fe40000011406 */
.L_x_6271:
        /* <DEDUP_REMOVED lines=14> */
[----:B------:R-:W-:Y:S01]  /*10ff0*/  @P2 LEA R12, P4, R9, c[0x0][0x170], 0x1 ;  /* 0x00005c00090c2a11 */ /* 0x000fe200078808ff */
[----:B------:R-:W-:Y:S01]  /*11000*/  @P2 IMAD.X R6, R4, 0x1, R101, P1 ;  /* 0x0000000104062824 */ /* 0x000fe200008e0665 */
[----:B------:R-:W-:Y:S01]  /*11010*/  IADD3 R0, P1, R167, R5, RZ ;  /* 0x00000005a7007210 */ /* 0x000fe20007f3e0ff */
[----:B------:R-:W-:Y:S01]  /*11020*/  @!P0 STS.128 [R172+0x8000], RZ ;  /* 0x008000ffac008388 */ /* 0x000fe20000000c00 */
[----:B------:R-:W-:-:S02]  /*11030*/  @P2 LEA.HI.X R13, R9, c[0x0][0x174], R8, 0x1, P4 ;  /* 0x00005d00090d2a11 */ /* 0x000fc400020f0c08 */
[----:B------:R-:W-:Y:S02]  /*11040*/  @P2 LEA R8, P4, R7, c[0x0][0x170], 0x1 ;  /* 0x00005c0007082a11 */ /* 0x000fe400078808ff */
[-CC-:B------:R-:W-:Y:S01]  /*11050*/  @P0 LEA.HI.X R11, R5, R185.reuse, R4.reuse, 0x1, P5 ;  /* 0x000000b9050b0211 */ /* 0x180fe200028f0c04 */
[----:B------:R-:W-:Y:S01]  /*11060*/  IMAD.X R4, R166, 0x1, R4, P1 ;  /* 0x00000001a6047824 */ /* 0x000fe200008e0604 */
[----:B------:R-:W-:Y:S01]  /*11070*/  @P2 LEA.HI.X R9, R7, c[0x0][0x174], R6, 0x1, P4 ;  /* 0x00005d0007092a11 */ /* 0x000fe200020f0c06 */
[----:B------:R-:W-:Y:S01]  /*11080*/  @!PT LDS RZ, [RZ] ;  /* 0x00000000fffff984 */ /* 0x000fe20000000800 */
[----:B------:R-:W-:Y:S01]  /*11090*/  @!PT LDS RZ, [RZ] ;  /* 0x00000000fffff984 */ /* 0x000fe20000000800 */
[----:B------:R-:W-:Y:S01]  /*110a0*/  @!PT LDS RZ, [RZ] ;  /* 0x00000000fffff984 */ /* 0x000fe20000000800 */
[----:B------:R2:W-:Y:S01]  /*110b0*/  @P2 LDGSTS.E.BYPASS.LTC128B.128 [R172+0xa000], [R12.64+0x80] ;  /* 0x0a0000800cac2fae */ /* 0x0005e2000b901d46 */
[C---:B------:R-:W-:Y:S02]  /*110c0*/  @P2 IADD3 R6, P5, R0.reuse, R104, RZ ;  /* 0x0000006800062210 */ /* 0x040fe40007fbe0ff */
[----:B------:R-:W-:Y:S01]  /*110d0*/  IADD3 R5, P4, R167, R0, RZ ;  /* 0x00000000a7057210 */ /* 0x000fe20007f9e0ff */
[----:B------:R-:W-:Y:S01]  /*110e0*/  @!P2 STS.128 [R172+0xa000], RZ ;  /* 0x00a000ffac00a388 */ /* 0x000fe20000000c00 */
[----:B------:R-:W-:Y:S01]  /*110f0*/  @P0 LEA R14, P6, R0, R180, 0x1 ;  /* 0x000000b4000e0211 */ /* 0x000fe200078c08ff */
[--C-:B------:R-:W-:Y:S01]  /*11100*/  @P2 IMAD.X R7, R4, 0x1, R101.reuse, P5 ;  /* 0x0000000104072824 */ /* 0x100fe200028e0665 */
[C---:B------:R-:W-:Y:S01]  /*11110*/  @P2 IADD3 R104, P1, R5.reuse, R104, RZ ;  /* 0x0000006805682210 */ /* 0x040fe20007f3e0ff */
[----:B------:R-:W-:Y:S01]  /*11120*/  @!PT LDS RZ, [RZ] ;  /* 0x00000000fffff984 */ /* 0x000fe20000000800 */
[----:B------:R-:W-:Y:S01]  /*11130*/  @!PT LDS RZ, [RZ] ;  /* 0x00000000fffff984 */ /* 0x000fe20000000800 */
[----:B------:R-:W-:Y:S01]  /*11140*/  @!PT LDS RZ, [RZ] ;  /* 0x00000000fffff984 */ /* 0x000fe20000000800 */
[----:B------:R3:W-:Y:S01]  /*11150*/  @P0 LDGSTS.E.BYPASS.LTC128B.128 [R172+0x8800], [R10.64] ;  /* 0x088000000aac0fae */ /* 0x0007e2000b901d46 */
[-CC-:B------:R-:W-:Y:S01]  /*11160*/  @P0 LEA.HI.X R15, R0, R185.reuse, R4.reuse, 0x1, P6 ;  /* 0x000000b9000f0211 */ /* 0x180fe200030f0c04 */
[----:B------:R-:W-:Y:S01]  /*11170*/  IMAD.X R4, R166, 0x1, R4, P4 ;  /* 0x00000001a6047824 */ /* 0x000fe200020e0604 */
[C---:B------:R-:W-:Y:S01]  /*11180*/  @P0 LEA R22, P4, R5.reuse, R180, 0x1 ;  /* 0x000000b405160211 */ /* 0x040fe200078808ff */
[----:B------:R-:W-:Y:S01]  /*11190*/  @!P0 STS.128 [R172+0x8800], RZ ;  /* 0x008800ffac008388 */ /* 0x000fe20000000c00 */
[----:B------:R-:W-:Y:S01]  /*111a0*/  @P2 LEA R20, P5, R6, c[0x0][0x170], 0x1 ;  /* 0x00005c0006142a11 */ /* 0x000fe200078a08ff */
[----:B------:R-:W-:Y:S01]  /*111b0*/  @P2 IMAD.X R101, R4, 0x1, R101, P1 ;  /* 0x0000000104652824 */ /* 0x000fe200008e0665 */
[----:B------:R-:W-:Y:S01]  /*111c0*/  @P0 LEA.HI.X R23, R5, R185, R4, 0x1, P4 ;  /* 0x000000b905170211 */ /* 0x000fe200020f0c04 */
[----:B------:R-:W-:Y:S01]  /*111d0*/  @!PT LDS RZ, [RZ] ;  /* 0x00000000fffff984 */ /* 0x000fe20000000800 */
[----:B------:R-:W-:Y:S01]  /*111e0*/  @!PT LDS RZ, [RZ] ;  /* 0x00000000fffff984 */ /* 0x000fe20000000800 */
[----:B------:R-:W-:Y:S01]  /*111f0*/  @!PT LDS RZ, [RZ] ;  /* 0x00000000fffff984 */ /* 0x000fe20000000800 */
[----:B------:R3:W-:Y:S01]  /*11200*/  @P2 LDGSTS.E.BYPASS.LTC128B.128 [R172+0xa800], [R8.64+0x80] ;  /* 0x0a80008008ac2fae */ /* 0x0007e2000b901d46 */
[----:B------:R-:W-:Y:S01]  /*11210*/  @P2 LEA.HI.X R21, R6, c[0x0][0x174], R7, 0x1, P5 ;  /* 0x00005d0006152a11 */ /* 0x000fe200028f0c07 */
[----:B------:R-:W-:Y:S01]  /*11220*/  IMAD.MOV.U32 R180, RZ, RZ, R128 ;  /* 0x000000ffffb47224 */ /* 0x000fe200078e0080 */
[----:B------:R-:W-:Y:S01]  /*11230*/  @P2 LEA R4, P1, R104, c[0x0][0x170], 0x1 ;  /* 0x00005c0068042a11 */ /* 0x000fe200078208ff */
[----:B------:R-:W-:Y:S01]  /*11240*/  @!P2 STS.128 [R172+0xa800], RZ ;  /* 0x00a800ffac00a388 */ /* 0x000fe20000000c00 */
[----:B------:R-:W-:-:S02]  /*11250*/  IMAD.MOV.U32 R185, RZ, RZ, R129 ;  /* 0x000000ffffb97224 */ /* 0x000fc400078e0081 */
[----:B------:R-:W-:Y:S01]  /*11260*/  @P2 LEA.HI.X R5, R104, c[0x0][0x174], R101, 0x1, P1 ;  /* 0x00005d0068052a11 */ /* 0x000fe200008f0c65 */
        /* <DEDUP_REMOVED lines=22> */
[----:B------:R-:W4:Y:S04]  /*113d0*/  LDSM.16.M88.4 R16, [R161+0x4800] ;  /* 0x00480000a110783b */ /* 0x000f280000000200 */
[----:B---3--:R-:W2:Y:S04]  /*113e0*/  LDSM.16.M88.4 R8, [R161+0x5000] ;  /* 0x00500000a108783b */ /* 0x008ea80000000200 */
[----:B------:R-:W5:Y:S04]  /*113f0*/  LDSM.16.M88.4 R124, [R161+0x5800] ;  /* 0x00580000a17c783b */ /* 0x000f680000000200 */
[----:B------:R-:W-:Y:S04]  /*11400*/  LDSM.16.M88.4 R116, [R160] ;  /* 0x00000000a074783b */ /* 0x000fe80000000200 */
[----:B------:R-:W3:Y:S04]  /*11410*/  LDSM.16.M88.4 R112, [R159] ;  /* 0x000000009f70783b */ /* 0x000ee80000000200 */
[----:B------:R-:W3:Y:S04]  /*11420*/  LDSM.16.M88.4 R108, [R151] ;  /* 0x00000000976c783b */ /* 0x000ee80000000200 */
[----:B------:R-:W3:Y:S04]  /*11430*/  LDSM.16.M88.4 R104, [R150] ;  /* 0x000000009668783b */ /* 0x000ee80000000200 */
[----:B------:R-:W3:Y:S04]  /*11440*/  LDSM.16.M88.4 R32, [R149] ;  /* 0x000000009520783b */ /* 0x000ee80000000200 */
        /* <DEDUP_REMOVED lines=14> */
[----:B------:R-:W-:-:S02]  /*11530*/  ISETP.GE.AND P4, PT, R0, R103, PT ;  /* 0x000000670000720c */ /* 0x000fc40003f86270 */
[C---:B------:R-:W-:Y:S02]  /*11540*/  IADD3 R0, R102.reuse, 0x9, RZ ;  /* 0x0000000966007810 */ /* 0x040fe40007ffe0ff */
[CC--:B------:R-:W-:Y:S02]  /*11550*/  ISETP.GE.AND P5, PT, R101.reuse, R2.reuse, PT ;  /* 0x000000026500720c */ /* 0x0c0fe40003fa6270 */
[----:B------:R-:W-:Y:S01]  /*11560*/  ISETP.GE.AND P0, PT, R101, R103, PT ;  /* 0x000000676500720c */ /* 0x000fe20003f06270 */
[----:B------:R-:W-:Y:S01]  /*11570*/  HMMA.16816.F32.BF16 R4, R120, R124, RZ ;  /* 0x0000007c7804723c */ /* 0x000fe200000418ff */
[----:B------:R-:W-:Y:S02]  /*11580*/  IADD3 R101, R102, 0x11, RZ ;  /* 0x0000001166657810 */ /* 0x000fe40007ffe0ff */
[----:B------:R-:W-:-:S05]  /*11590*/  ISETP.GE.AND P1, PT, R0, R2, PT ;  /* 0x000000020000720c */ /* 0x000fca0003f26270 */
        /* <DEDUP_REMOVED lines=75> */
[C---:B------:R-:W-:Y:S08]  /*11a50*/  HMMA.16816.F32.BF16 R12, R116.reuse, R104, R12 ;  /* 0x00000068740c723c */ /* 0x040ff0000004180c */
[----:B------:R-:W-:Y:S01]  /*11a60*/  HMMA.16816.F32.BF16 R8, R116, R106, R8 ;  /* 0x0000006a7408723c */ /* 0x000fe20000041808 */
[----:B------:R-:W3:Y:S11]  /*11a70*/  LDSM.16.M88.4 R104, [R148+0x2800] ;  /* 0x002800009468783b */ /* 0x000ef60000000200 */
[----:B------:R-:W-:Y:S04]  /*11a80*/  @!UPT UIADD3 URZ, URZ, URZ, URZ ;  /* 0x0000003f3f3ff290 */ /* 0x000fe8000fffe03f */
[C---:B-1----:R-:W-:Y:S08]  /*11a90*/  HMMA.16816.F32.BF16 R12, R112.reuse, R32, R12 ;  /* 0x00000020700c723c */ /* 0x042ff0000004180c */
[----:B------:R-:W-:Y:S01]  /*11aa0*/  HMMA.16816.F32.BF16 R8, R112, R34, R8 ;  /* 0x000000227008723c */ /* 0x000fe20000041808 */
[----:B------:R-:W1:Y:S01]  /*11ab0*/  LDSM.16.M88.4 R32, [R148+0x3800] ;  /* 0x003800009420783b */ /* 0x000e620000000200 */
[----:B------:R-:W-:-:S06]  /*11ac0*/  DEPBAR.LE SB0, 0x0 ;  /* 0x000080000000791a */ /* 0x000fcc0000000000 */
[C---:B--2---:R-:W-:Y:S08]  /*11ad0*/  HMMA.16816.F32.BF16 R28, R112.reuse, R108, R28 ;  /* 0x0000006c701c723c */ /* 0x044ff0000004181c */
[C---:B------:R-:W-:Y:S08]  /*11ae0*/  HMMA.16816.F32.BF16 R24, R112.reuse, R110, R24 ;  /* 0x0000006e7018723c */ /* 0x040ff00000041818 */
[C---:B---3--:R-:W-:Y:S07]  /*11af0*/  HMMA.16816.F32.BF16 R20, R112.reuse, R104, R20 ;  /* 0x000000687014723c */ /* 0x048fee0000041814 */
[----:B------:R-:W-:Y:S01]  /*11b00*/  IADD3 R104, R102, 0x10, RZ ;  /* 0x0000001066687810 */ /* 0x000fe20007ffe0ff */
[----:B------:R-:W-:Y:S01]  /*11b10*/  HMMA.16816.F32.BF16 R16, R112, R106, R16 ;  /* 0x0000006a7010723c */ /* 0x000fe20000041810 */
[----:B------:R-:W-:Y:S01]  /*11b20*/  FSEL R142, R29, -INF , !P6 ;  /* 0xff8000001d8e7808 */ /* 0x000fe20007000000 */
[----:B------:R-:W-:Y:S01]  /*11b30*/  BAR.SYNC.DEFER_BLOCKING 0x0 ;  /* 0x0000000000007b1d */ /* 0x000fe20000010000 */
[----:B------:R-:W-:-:S02]  /*11b40*/  ISETP.GE.AND P6, PT, R0, R103, PT ;  /* 0x000000670000720c */ /* 0x000fc40003fc6270 */
[----:B------:R-:W-:Y:S02]  /*11b50*/  FSEL R0, R31, -INF , !P4 ;  /* 0xff8000001f007808 */ /* 0x000fe40006000000 */
[----:B------:R-:W-:Y:S02]  /*11b60*/  ISETP.GE.AND P4, PT, R104, R2, PT ;  /* 0x000000026800720c */ /* 0x000fe40003f86270 */
[----:B------:R-:W-:Y:S01]  /*11b70*/  FSEL R182, R24, -INF , !P5 ;  /* 0xff80000018b67808 */ /* 0x000fe20006800000 */
[----:B-1----:R-:W-:Y:S01]  /*11b80*/  HMMA.16816.F32.BF16 R4, R112, R32, R4 ;  /* 0x000000207004723c */ /* 0x002fe20000041804 */
[----:B------:R-:W-:Y:S02]  /*11b90*/  FSEL R140, R26, -INF , !P0 ;  /* 0xff8000001a8c7808 */ /* 0x000fe40004000000 */
[----:B------:R-:W-:Y:S02]  /*11ba0*/  ISETP.GE.AND P5, PT, R104, R103, PT ;  /* 0x000000676800720c */ /* 0x000fe40003fa6270 */
[----:B------:R-:W-:-:S02]  /*11bb0*/  IADD3 R29, R102, 0x18, RZ ;  /* 0x00000018661d7810 */ /* 0x000fc40007ffe0ff */
[----:B------:R-:W-:Y:S01]  /*11bc0*/  ISETP.GE.AND P0, PT, R101, R2, PT ;  /* 0x000000026500720c */ /* 0x000fe20003f06270 */
[----:B------:R-:W-:Y:S01]  /*11bd0*/  HMMA.16816.F32.BF16 R120, R112, R34, R120 ;  /* 0x000000227078723c */ /* 0x000fe20000041878 */
[----:B------:R-:W-:Y:S02]  /*11be0*/  IADD3 R24, R102, 0x19, RZ ;  /* 0x0000001966187810 */ /* 0x000fe40007ffe0ff */
[----:B------:R-:W-:Y:S02]  /*11bf0*/  FSEL R104, R20, -INF , !P4 ;  /* 0xff80000014687808 */ /* 0x000fe40006000000 */
[----:B------:R-:W-:Y:S02]  /*11c00*/  ISETP.GE.AND P4, PT, R29, R103, PT ;  /* 0x000000671d00720c */ /* 0x000fe40003f86270 */
[----:B------:R-:W-:Y:S02]  /*11c10*/  FSEL R108, R22, -INF , !P5 ;  /* 0xff800000166c7808 */ /* 0x000fe40006800000 */
[----:B------:R-:W-:-:S02]  /*11c20*/  FSEL R132, R21, -INF , !P0 ;  /* 0xff80000015847808 */ /* 0x000fc40004000000 */
[-C--:B------:R-:W-:Y:S02]  /*11c30*/  ISETP.GE.AND P5, PT, R24, R2.reuse, PT ;  /* 0x000000021800720c */ /* 0x080fe40003fa6270 */
[----:B------:R-:W-:Y:S02]  /*11c40*/  IADD3 R21, R102, 0x21, RZ ;  /* 0x0000002166157810 */ /* 0x000fe40007ffe0ff */
[----:B------:R-:W-:Y:S02]  /*11c50*/  FSEL R22, R18, -INF , !P4 ;  /* 0xff80000012167808 */ /* 0x000fe40006000000 */
[----:B------:R-:W-:Y:S02]  /*11c60*/  ISETP.GE.AND P4, PT, R21, R2, PT ;  /* 0x000000021500720c */ /* 0x000fe40003f86270 */
[----:B------:R-:W-:Y:S02]  /*11c70*/  FSEL R136, R17, -INF , !P5 ;  /* 0xff80000011887808 */ /* 0x000fe40006800000 */
[----:B------:R-:W-:-:S02]  /*11c80*/  FSEL R178, R25, -INF , !P1 ;  /* 0xff80000019b27808 */ /* 0x000fc40004800000 */
[----:B------:R-:W-:Y:S02]  /*11c90*/  FSEL R138, R27, -INF , !P6 ;  /* 0xff8000001b8a7808 */ /* 0x000fe40007000000 */
[C---:B------:R-:W-:Y:S02]  /*11ca0*/  IADD3 R17, R102.reuse, 0x29, RZ ;  /* 0x0000002966117810 */ /* 0x040fe40007ffe0ff */
[----:B------:R-:W-:Y:S02]  /*11cb0*/  ISETP.GE.AND P1, PT, R101, R103, PT ;  /* 0x000000676500720c */ /* 0x000fe40003f26270 */
[----:B------:R-:W-:Y:S02]  /*11cc0*/  ISETP.GE.AND P6, PT, R29, R2, PT ;  /* 0x000000021d00720c */ /* 0x000fe40003fc6270 */
[----:B------:R-:W-:Y:S02]  /*11cd0*/  IADD3 R20, R102, 0x20, RZ ;  /* 0x0000002066147810 */ /* 0x000fe40007ffe0ff */
[----:B------:R-:W-:-:S02]  /*11ce0*/  FSEL R124, R13, -INF , !P4 ;  /* 0xff8000000d7c7808 */ /* 0x000fc40006000000 */
[-C--:B------:R-:W-:Y:S02]  /*11cf0*/  ISETP.GE.AND P4, PT, R17, R103.reuse, PT ;  /* 0x000000671100720c */ /* 0x080fe40003f86270 */
[----:B------:R-:W-:Y:S02]  /*11d00*/  ISETP.GE.AND P0, PT, R24, R103, PT ;  /* 0x000000671800720c */ /* 0x000fe40003f06270 */
[----:B------:R-:W-:Y:S02]  /*11d10*/  FSEL R106, R23, -INF , !P1 ;  /* 0xff800000176a7808 */ /* 0x000fe40004800000 */
[----:B------:R-:W-:Y:S02]  /*11d20*/  FSEL R134, R16, -INF , !P6 ;  /* 0xff80000010867808 */ /* 0x000fe40007000000 */
[----:B------:R-:W-:Y:S02]  /*11d30*/  ISETP.GE.AND P1, PT, R20, R2, PT ;  /* 0x000000021400720c */ /* 0x000fe40003f26270 */
[----:B------:R-:W-:-:S02]  /*11d40*/  IADD3 R16, R102, 0x28, RZ ;  /* 0x0000002866107810 */ /* 0x000fc40007ffe0ff */
[----:B------:R-:W-:Y:S02]  /*11d50*/  ISETP.GE.AND P6, PT, R20, R103, PT ;  /* 0x000000671400720c */ /* 0x000fe40003fc6270 */
[----:B------:R-:W-:Y:S02]  /*11d60*/  FSEL R110, R11, -INF , !P4 ;  /* 0xff8000000b6e7808 */ /* 0x000fe40006000000 */
[----:B------:R-:W-:Y:S02]  /*11d70*/  FSEL R20, R19, -INF , !P0 ;  /* 0xff80000013147808 */ /* 0x000fe40004000000 */
[-C--:B------:R-:W-:Y:S02]  /*11d80*/  ISETP.GE.AND P4, PT, R102, R2.reuse, PT ;  /* 0x000000026600720c */ /* 0x080fe40003f86270 */
[----:B------:R-:W-:Y:S02]  /*11d90*/  ISETP.GE.AND P0, PT, R16, R2, PT ;  /* 0x000000021000720c */ /* 0x000fe40003f06270 */
[----:B------:R-:W-:-:S02]  /*11da0*/  FSEL R118, R12, -INF , !P1 ;  /* 0xff8000000c767808 */ /* 0x000fc40004800000 */
[----:B------:R-:W-:Y:S02]  /*11db0*/  ISETP.GE.AND P5, PT, R21, R103, PT ;  /* 0x000000671500720c */ /* 0x000fe40003fa6270 */
[----:B------:R-:W-:Y:S02]  /*11dc0*/  IADD3 R12, R102, 0x30, RZ ;  /* 0x00000030660c7810 */ /* 0x000fe40007ffe0ff */
[----:B------:R-:W-:Y:S02]  /*11dd0*/  FSEL R28, R28, -INF , !P4 ;  /* 0xff8000001c1c7808 */ /* 0x000fe40006000000 */
[----:B------:R-:W-:Y:S02]  /*11de0*/  FSEL R116, R14, -INF , !P6 ;  /* 0xff8000000e747808 */ /* 0x000fe40007000000 */
[----:B------:R-:W-:Y:S02]  /*11df0*/  FSEL R126, R8, -INF , !P0 ;  /* 0xff800000087e7808 */ /* 0x000fe40004000000 */
[----:B------:R-:W-:-:S02]  /*11e00*/  ISETP.GT.AND P4, PT, R176, R163, PT ;  /* 0x000000a3b000720c */ /* 0x000fc40003f84270 */
[-C--:B------:R-:W-:Y:S02]  /*11e10*/  ISETP.GE.AND P1, PT, R16, R103.reuse, PT ;  /* 0x000000671000720c */ /* 0x080fe40003f26270 */
[-C--:B------:R-:W-:Y:S02]  /*11e20*/  ISETP.GE.AND P6, PT, R17, R2.reuse, PT ;  /* 0x000000021100720c */ /* 0x080fe40003fc6270 */
[----:B------:R-:W-:Y:S02]  /*11e30*/  FSEL R112, R15, -INF , !P5 ;  /* 0xff8000000f707808 */ /* 0x000fe40006800000 */
[----:B------:R-:W-:Y:S02]  /*11e40*/  ISETP.GE.AND P0, PT, R12, R103, PT ;  /* 0x000000670c00720c */ /* 0x000fe40003f06270 */
[----:B------:R-:W-:Y:S02]  /*11e50*/  IADD3 R13, R102, 0x31, RZ ;  /* 0x00000031660d7810 */ /* 0x000fe40007ffe0ff */
[----:B------:R-:W-:-:S02]  /*11e60*/  ISETP.GE.AND P5, PT, R12, R2, PT ;  /* 0x000000020c00720c */ /* 0x000fc40003fa6270 */
[----:B------:R-:W-:Y:S02]  /*11e70*/  IADD3 R8, R102, 0x38, RZ ;  /* 0x0000003866087810 */ /* 0x000fe40007ffe0ff */
[----:B------:R-:W-:Y:S02]  /*11e80*/  FSEL R114, R10, -INF , !P1 ;  /* 0xff8000000a727808 */ /* 0x000fe40004800000 */
[----:B------:R-:W-:Y:S02]  /*11e90*/  FSEL R130, R9, -INF , !P6 ;  /* 0xff80000009827808 */ /* 0x000fe40007000000 */
[----:B------:R-:W-:Y:S02]  /*11ea0*/  FSEL R34, R6, -INF , !P0 ;  /* 0xff80000006227808 */ /* 0x000fe40004000000 */
[C---:B------:R-:W-:Y:S02]  /*11eb0*/  ISETP.GE.AND P1, PT, R13.reuse, R2, PT ;  /* 0x000000020d00720c */ /* 0x040fe40003f26270 */
[----:B------:R-:W-:-:S02]  /*11ec0*/  ISETP.GE.AND P6, PT, R13, R103, PT ;  /* 0x000000670d00720c */ /* 0x000fc40003fc6270 */
[----:B------:R-:W-:Y:S02]  /*11ed0*/  FSEL R101, R4, -INF , !P5 ;  /* 0xff80000004657808 */ /* 0x000fe40006800000 */
[----:B------:R-:W-:Y:S02]  /*11ee0*/  ISETP.GE.AND P0, PT, R8, R2, PT ;  /* 0x000000020800720c */ /* 0x000fe40003f06270 */
[C---:B------:R-:W-:Y:S02]  /*11ef0*/  IADD3 R4, R102.reuse, 0x39, RZ ;  /* 0x0000003966047810 */ /* 0x040fe40007ffe0ff */
[----:B------:R-:W-:Y:S02]  /*11f00*/  ISETP.GE.AND P5, PT, R102, R103, PT ;  /* 0x000000676600720c */ /* 0x000fe40003fa6270 */
[----:B------:R-:W-:Y:S02]  /*11f10*/  FSEL R102, R5, -INF , !P1 ;  /* 0xff80000005667808 */ /* 0x000fe40004800000 */
[----:B------:R-:W-:-:S02]  /*11f20*/  FSEL R33, R7, -INF , !P6 ;  /* 0xff80000007217808 */ /* 0x000fc40007000000 */
[----:B------:R-:W-:Y:S02]  /*11f30*/  FSEL R120, R120, -INF , !P0 ;  /* 0xff80000078787808 */ /* 0x000fe40004000000 */
[-C--:B------:R-:W-:Y:S02]  /*11f40*/  ISETP.GE.AND P1, PT, R8, R103.reuse, PT ;  /* 0x000000670800720c */ /* 0x080fe40003f26270 */
[C---:B------:R-:W-:Y:S02]  /*11f50*/  ISETP.GE.AND P6, PT, R4.reuse, R2, PT ;  /* 0x000000020400720c */ /* 0x040fe40003fc6270 */
[----:B------:R-:W-:Y:S02]  /*11f60*/  ISETP.GE.AND P0, PT, R4, R103, PT ;  /* 0x000000670400720c */ /* 0x000fe40003f06270 */
[----:B------:R-:W-:Y:S02]  /*11f70*/  FSEL R4, R30, -INF , !P5 ;  /* 0xff8000001e047808 */ /* 0x000fe40006800000 */
[----:B------:R-:W-:-:S02]  /*11f80*/  FSEL R122, R122, -INF , !P1 ;  /* 0xff8000007a7a7808 */ /* 0x000fc40004800000 */
        /* <DEDUP_REMOVED lines=34> */
[----:B------:R-:W-:-:S05]  /*121b0*/  ISETP.NE.AND P1, PT, RZ, c[0x0][0x2d0], PT ;  /* 0x0000b400ff007a0c */ /* 0x000fca0003f25270 */
[----:B------:R-:W-:Y:S02]  /*121c0*/  @P0 IADD3 R11, R11, 0x1, RZ ;  /* 0x000000010b0b0810 */ /* 0x000fe40007ffe0ff */
[----:B------:R-:W-:-:S03]  /*121d0*/  ISETP.GE.AND P0, PT, R10, RZ, PT ;  /* 0x000000ff0a00720c */ /* 0x000fc60003f06270 */
[----:B------:R-:W-:Y:S01]  /*121e0*/  @!P5 IMAD.MOV R11, RZ, RZ, -R11 ;  /* 0x000000ffff0bd224 */ /* 0x000fe200078e0a0b */
[----:B------:R-:W-:-:S05]  /*121f0*/  @P6 IADD3 R2, R2, 0x1, RZ ;  /* 0x0000000102026810 */ /* 0x000fca0007ffe0ff */
[----:B------:R-:W-:Y:S01]  /*12200*/  IMAD.MOV.U32 R5, RZ, RZ, R2 ;  /* 0x000000ffff057224 */ /* 0x000fe200078e0002 */
[----:B------:R-:W-:-:S04]  /*12210*/  LOP3.LUT R2, RZ, c[0x0][0x2d0], RZ, 0x33, !PT ;  /* 0x0000b400ff027a12 */ /* 0x000fc800078e33ff */
[----:B------:R-:W-:Y:S02]  /*12220*/  @!P0 IADD3 R5, -R5, RZ, RZ ;  /* 0x000000ff05058210 */ /* 0x000fe40007ffe1ff */
[C---:B------:R-:W-:Y:S02]  /*12230*/  SEL R7, R2.reuse, R11, !P1 ;  /* 0x0000000b02077207 */ /* 0x040fe40004800000 */
[----:B------:R-:W-:-:S03]  /*12240*/  SEL R2, R2, R5, !P1 ;  /* 0x0000000502027207 */ /* 0x000fc60004800000 */
[----:B------:R-:W-:-:S04]  /*12250*/  IMAD.WIDE R12, R7, 0x4, R170 ;  /* 0x00000004070c7825 */ /* 0x000fc800078e02aa */
[----:B------:R-:W-:Y:S01]  /*12260*/  IMAD.WIDE R10, R2, 0x4, R170 ;  /* 0x00000004020a7825 */ /* 0x000fe200078e02aa */
[----:B------:R-:W2:Y:S04]  /*12270*/  LDG.E R5, [R12.64] ;  /* 0x000000060c057981 */ /* 0x000ea8000c1e1900 */
[----:B------:R-:W2:Y:S01]  /*12280*/  LDG.E R6, [R10.64] ;  /* 0x000000060a067981 */ /* 0x000ea2000c1e1900 */
[----:B------:R-:W-:Y:S02]  /*12290*/  IMAD.IADD R2, R7, 0x1, -R2 ;  /* 0x0000000107027824 */ /* 0x000fe400078e0a02 */
[----:B------:R-:W-:-:S04]  /*122a0*/  IMAD.MOV.U32 R7, RZ, RZ, 0x40 ;  /* 0x00000040ff077424 */ /* 0x000fc800078e00ff */
[----:B------:R-:W-:-:S04]  /*122b0*/  IMAD R7, R2, c[0x0][0x2d0], -R7 ;  /* 0x0000b40002077a24 */ /* 0x000fc800078e0a07 */
        /* <DEDUP_REMOVED lines=12> */
.L_x_6273:
[----:B------:R-:W-:-:S05]  /*12380*/  IMAD.MOV.U32 R8, RZ, RZ, c[0x0][0x198] ;  /* 0x00006600ff087624 */ /* 0x000fca00078e00ff */
[----:B------:R-:W-:-:S04]  /*12390*/  LEA R8, -R8, RZ, 0x6 ;  /* 0x000000ff08087211 */ /* 0x000fc800078e31ff */
[----:B------:R-:W-:Y:S02]  /*123a0*/  SHF.R.S32.HI R7, RZ, 0x1f, R8 ;  /* 0x0000001fff077819 */ /* 0x000fe40000011408 */
.L_x_6274:
[----:B------:R-:W-:Y:S02]  /*123b0*/  LOP3.LUT R2, R177, 0x1, RZ, 0xc0, !PT ;  /* 0x00000001b1027812 */ /* 0x000fe400078ec0ff */
[CC--:B------:R-:W-:Y:S02]  /*123c0*/  @P2 IADD3 R9, P0, R165.reuse, R8.reuse, RZ ;  /* 0x00000008a5092210 */ /* 0x0c0fe40007f1e0ff */
[----:B------:R-:W-:Y:S02]  /*123d0*/  ISETP.NE.U32.AND P1, PT, R2, 0x1, PT ;  /* 0x000000010200780c */ /* 0x000fe40003f25070 */
[----:B------:R-:W-:Y:S01]  /*123e0*/  IADD3 R5, P6, P5, R165, R8, R165 ;  /* 0x00000008a5057210 */ /* 0x000fe20007dde0a5 */
[C---:B------:R-:W-:Y:S01]  /*123f0*/  @P2 IMAD.X R2, R164.reuse, 0x1, R7, P0 ;  /* 0x00000001a4022824 */ /* 0x040fe200000e0607 */
[----:B------:R-:W-:Y:S02]  /*12400*/  @P2 LEA R12, P0, R9, R174, 0x1 ;  /* 0x000000ae090c2211 */ /* 0x000fe400078008ff */
[----:B------:R-:W-:-:S02]  /*12410*/  IADD3.X R6, R164, R7, R164, P6, P5 ;  /* 0x00000007a4067210 */ /* 0x000fc400037ea4a4 */
[----:B------:R-:W-:Y:S02]  /*12420*/  @P2 LEA.HI.X R13, R9, R173, R2, 0x1, P0 ;  /* 0x000000ad090d2211 */ /* 0x000fe400000f0c02 */
[CC--:B------:R-:W-:Y:S02]  /*12430*/  LEA R16, P0, R8.reuse, R174.reuse, 0x1 ;  /* 0x000000ae08107211 */ /* 0x0c0fe400078008ff */
[----:B------:R-:W-:Y:S02]  /*12440*/  IADD3 R2, P6, R165, R5, RZ ;  /* 0x00000005a5027210 */ /* 0x000fe40007fde0ff */
[C---:B------:R-:W-:Y:S02]  /*12450*/  @!P1 LEA R14, P5, R5.reuse, R174, 0x1 ;  /* 0x000000ae050e9211 */ /* 0x040fe400078a08ff */
[-C--:B------:R-:W-:Y:S02]  /*12460*/  LEA.HI.X R17, R8, R173.reuse, R7, 0x1, P0 ;  /* 0x000000ad08117211 */ /* 0x080fe400000f0c07 */
[----:B------:R-:W-:-:S02]  /*12470*/  @!P1 LEA.HI.X R15, R5, R173, R6, 0x1, P5 ;  /* 0x000000ad050f9211 */ /* 0x000fc400028f0c06 */
[----:B------:R-:W-:Y:S01]  /*12480*/  @P2 LEA R10, P0, R5, R174, 0x1 ;  /* 0x000000ae050a2211 */ /* 0x000fe200078008ff */
[----:B------:R-:W-:Y:S01]  /*12490*/  @!PT LDS RZ, [RZ] ;  /* 0x00000000fffff984 */ /* 0x000fe20000000800 */
[----:B------:R-:W-:Y:S01]  /*124a0*/  @!PT LDS RZ, [RZ] ;  /* 0x00000000fffff984 */ /* 0x000fe20000000800 */
[----:B------:R-:W-:Y:S01]  /*124b0*/  @!PT LDS RZ, [RZ] ;  /* 0x00000000fffff984 */ /* 0x000fe20000000800 */
[----:B------:R1:W-:Y:S01]  /*124c0*/  @!P1 LDGSTS.E.BYPASS.LTC128B.128 [R172+0x4000], [R16.64] ;  /* 0x0400000010ac9fae */ /* 0x0003e2000b901d46 */
[----:B------:R-:W-:Y:S02]  /*124d0*/  @!P1 IADD3 R8, P5, R165, R8, RZ ;  /* 0x00000008a5089210 */ /* 0x000fe40007fbe0ff */
[-CC-:B------:R-:W-:Y:S01]  /*124e0*/  @P2 LEA.HI.X R11, R5, R173.reuse, R6.reuse, 0x1, P0 ;  /* 0x000000ad050b2211 */ /* 0x180fe200000f0c06 */
[----:B------:R-:W-:Y:S01]  /*124f0*/  IMAD.X R6, R164, 0x1, R6, P6 ;  /* 0x00000001a4067824 */ /* 0x000fe200030e0606 */
[-C--:B------:R-:W-:Y:S01]  /*12500*/  @!P1 LEA R18, P0, R2, R174.reuse, 0x1 ;  /* 0x000000ae02129211 */ /* 0x080fe200078008ff */
[----:B------:R-:W-:Y:S01]  /*12510*/  @!P1 IMAD.X R7, R164, 0x1, R7, P5 ;  /* 0x00000001a4079824 */ /* 0x000fe200028e0607 */
[-C--:B------:R-:W-:Y:S01]  /*12520*/  @P2 LEA R24, P5, R2, R174.reuse, 0x1 ;  /* 0x000000ae02182211 */ /* 0x080fe200078a08ff */
[----:B------:R1:W-:Y:S01]  /*12530*/  @P1 STS.128 [R172+0x4000], RZ ;  /* 0x004000ffac001388 */ /* 0x0003e20000000c00 */
[----:B------:R-:W-:Y:S01]  /*12540*/  @!P1 LEA R26, P6, R8, R174, 0x1 ;  /* 0x000000ae081a9211 */ /* 0x000fe200078c08ff */
[----:B------:R-:W-:Y:S01]  /*12550*/  IMAD.MOV.U32 R174, RZ, RZ, R16 ;  /* 0x000000ffffae7224 */ /* 0x000fe200078e0010 */
[----:B------:R-:W-:-:S02]  /*12560*/  @!P1 LEA.HI.X R19, R2, R173, R6, 0x1, P0 ;  /* 0x000000ad02139211 */ /* 0x000fc400000f0c06 */
[-C--:B------:R-:W-:Y:S01]  /*12570*/  @P2 LEA.HI.X R25, R2, R173.reuse, R6, 0x1, P5 ;  /* 0x000000ad02192211 */ /* 0x080fe200028f0c06 */
[----:B------:R-:W-:Y:S01]  /*12580*/  @P2 IMAD.MOV.U32 R6, RZ, RZ, R16 ;  /* 0x000000ffff062224 */ /* 0x000fe200078e0010 */
[----:B------:R-:W-:Y:S01]  /*12590*/  @!P1 LEA.HI.X R27, R8, R173, R7, 0x1, P6 ;  /* 0x000000ad081b9211 */ /* 0x000fe200030f0c07 */
[--C-:B------:R-:W-:Y:S02]  /*125a0*/  @P2 IMAD.MOV.U32 R7, RZ, RZ, R17.reuse ;  /* 0x000000ffff072224 */ /* 0x100fe400078e0011 */
        /* <DEDUP_REMOVED lines=37> */
.L_x_6272:
        /* <DEDUP_REMOVED lines=58> */
[----:B------:R-:W-:Y:S02]  /*12ba0*/  FMUL.FTZ R32, R3, c[0x0][0x23c] ;  /* 0x00008f0003207a20 */ /* 0x000fe40000410000 */
[--C-:B------:R-:W-:Y:S01]  /*12bb0*/  FFMA.FTZ R24, R142, c[0x0][0x23c], -R103.reuse ;  /* 0x00008f008e187a23 */ /* 0x100fe20000010867 */
[----:B------:R-:W1:Y:S01]  /*12bc0*/  MUFU.EX2 R0, R0 ;  /* 0x0000000000007308 */ /* 0x000e620000000800 */
[--C-:B------:R-:W-:Y:S02]  /*12bd0*/  FFMA.FTZ R25, R182, c[0x0][0x23c], -R103.reuse ;  /* 0x00008f00b6197a23 */ /* 0x100fe40000010867 */
[----:B------:R-:W-:Y:S02]  /*12be0*/  FFMA.FTZ R2, R178, c[0x0][0x23c], -R103 ;  /* 0x00008f00b2027a23 */ /* 0x000fe40000010867 */
[--C-:B------:R-:W-:Y:S02]  /*12bf0*/  FFMA.FTZ R28, R140, c[0x0][0x23c], -R35.reuse ;  /* 0x00008f008c1c7a23 */ /* 0x100fe40000010823 */
[----:B------:R-:W-:Y:S01]  /*12c00*/  FMUL.FTZ R31, R31, c[0x0][0x23c] ;  /* 0x00008f001f1f7a20 */ /* 0x000fe20000410000 */
[----:B------:R-:W-:Y:S01]  /*12c10*/  MUFU.EX2 R30, R30 ;  /* 0x0000001e001e7308 */ /* 0x000fe20000000800 */
[----:B------:R-:W-:-:S02]  /*12c20*/  FFMA.FTZ R3, R138, c[0x0][0x23c], -R35 ;  /* 0x00008f008a037a23 */ /* 0x000fc40000010823 */
[----:B------:R-:W-:Y:S02]  /*12c30*/  FFMA.FTZ R109, R106, c[0x0][0x23c], -R35 ;  /* 0x00008f006a6d7a23 */ /* 0x000fe40000010823 */
[--C-:B------:R-:W-:Y:S02]  /*12c40*/  FFMA.FTZ R107, R104, c[0x0][0x23c], -R103.reuse ;  /* 0x00008f00686b7a23 */ /* 0x100fe40000010867 */
[--C-:B------:R-:W-:Y:S01]  /*12c50*/  FFMA.FTZ R104, R132, c[0x0][0x23c], -R103.reuse ;  /* 0x00008f0084687a23 */ /* 0x100fe20000010867 */
[----:B------:R-:W2:Y:S01]  /*12c60*/  MUFU.EX2 R24, R24 ;  /* 0x0000001800187308 */ /* 0x000ea20000000800 */
[----:B-1----:R-:W-:Y:S01]  /*12c70*/  F2FP.BF16.PACK_AB R5, R0, R29 ;  /* 0x0000001d0005723e */ /* 0x002fe200000010ff */
[--C-:B------:R-:W-:Y:S02]  /*12c80*/  FFMA.FTZ R100, R134, c[0x0][0x23c], -R103.reuse ;  /* 0x00008f0086647a23 */ /* 0x100fe40000010867 */
[----:B------:R-:W-:Y:S02]  /*12c90*/  FFMA.FTZ R105, R136, c[0x0][0x23c], -R103 ;  /* 0x00008f0088697a23 */ /* 0x000fe40000010867 */
[----:B------:R-:W-:-:S02]  /*12ca0*/  FFMA.FTZ R111, R22, c[0x0][0x23c], -R35 ;  /* 0x00008f00166f7a23 */ /* 0x000fc40000010823 */
[----:B------:R-:W-:Y:S01]  /*12cb0*/  MUFU.EX2 R25, R25 ;  /* 0x0000001900197308 */ /* 0x000fe20000000800 */
[--C-:B------:R-:W-:Y:S02]  /*12cc0*/  FFMA.FTZ R115, R118, c[0x0][0x23c], -R103.reuse ;  /* 0x00008f0076737a23 */ /* 0x100fe40000010867 */
[----:B------:R-:W-:Y:S02]  /*12cd0*/  FFMA.FTZ R118, R124, c[0x0][0x23c], -R103 ;  /* 0x00008f007c767a23 */ /* 0x000fe40000010867 */
        /* <DEDUP_REMOVED lines=11> */
[----:B------:R-:W-:Y:S01]  /*12d90*/  FFMA.FTZ R110, R120, c[0x0][0x23c], -R103 ;  /* 0x00008f00786e7a23 */ /* 0x000fe20000010867 */
[----:B------:R-:W2:Y:S01]  /*12da0*/  MUFU.EX2 R31, R31 ;  /* 0x0000001f001f7308 */ /* 0x000ea20000000800 */
[----:B-1----:R-:W-:Y:S01]  /*12db0*/  F2FP.BF16.PACK_AB R6, R2, R25 ;  /* 0x000000190206723e */ /* 0x002fe200000010ff */
[----:B------:R-:W-:-:S02]  /*12dc0*/  FFMA.FTZ R34, R34, c[0x0][0x23c], -R35 ;  /* 0x00008f0022227a23 */ /* 0x000fc40000010823 */
[--C-:B------:R-:W-:Y:S02]  /*12dd0*/  FFMA.FTZ R33, R33, c[0x0][0x23c], -R35.reuse ;  /* 0x00008f0021217a23 */ /* 0x100fe40000010823 */
[----:B------:R-:W-:Y:S02]  /*12de0*/  FFMA.FTZ R114, R122, c[0x0][0x23c], -R35 ;  /* 0x00008f007a727a23 */ /* 0x000fe40000010823 */
[----:B------:R-:W1:Y:S01]  /*12df0*/  MUFU.EX2 R32, R32 ;  /* 0x0000002000207308 */ /* 0x000e620000000800 */
[----:B------:R-:W-:-:S07]  /*12e00*/  FFMA.FTZ R103, R121, c[0x0][0x23c], -R103 ;  /* 0x00008f0079677a23 */ /* 0x000fce0000010867 */
[----:B------:R-:W3:Y:S01]  /*12e10*/  MUFU.EX2 R3, R3 ;  /* 0x0000000300037308 */ /* 0x000ee20000000800 */
[-C--:B--2---:R-:W-:Y:S02]  /*12e20*/  FMUL.FTZ R96, R96, R31.reuse ;  /* 0x0000001f60607220 */ /* 0x084fe40000410000 */
[-C--:B------:R-:W-:Y:S02]  /*12e30*/  FMUL.FTZ R97, R97, R31.reuse ;  /* 0x0000001f61617220 */ /* 0x080fe40000410000 */
[-C--:B------:R-:W-:Y:S02]  /*12e40*/  FMUL.FTZ R36, R36, R31.reuse ;  /* 0x0000001f24247220 */ /* 0x080fe40000410000 */
[----:B------:R-:W-:Y:S01]  /*12e50*/  FMUL.FTZ R37, R37, R31 ;  /* 0x0000001f25257220 */ /* 0x000fe20000410000 */
[----:B------:R2:W4:Y:S01]  /*12e60*/  MUFU.EX2 R106, R108 ;  /* 0x0000006c006a7308 */ /* 0x0005220000000800 */
[-C--:B-1----:R-:W-:Y:S02]  /*12e70*/  FMUL.FTZ R98, R98, R32.reuse ;  /* 0x0000002062627220 */ /* 0x082fe40000410000 */
[----:B------:R-:W-:-:S02]  /*12e80*/  FMUL.FTZ R99, R99, R32 ;  /* 0x0000002063637220 */ /* 0x000fc40000410000 */
[-C--:B------:R-:W-:Y:S02]  /*12e90*/  FMUL.FTZ R38, R38, R32.reuse ;  /* 0x0000002026267220 */ /* 0x080fe40000410000 */
[----:B------:R-:W-:Y:S01]  /*12ea0*/  FMUL.FTZ R39, R39, R32 ;  /* 0x0000002027277220 */ /* 0x000fe20000410000 */
[----:B---3--:R-:W-:Y:S01]  /*12eb0*/  F2FP.BF16.PACK_AB R7, R3, R28 ;  /* 0x0000001c0307723e */ /* 0x008fe200000010ff */
[-C--:B------:R-:W-:Y:S01]  /*12ec0*/  FMUL.FTZ R40, R40, R31.reuse ;  /* 0x0000001f28287220 */ /* 0x080fe20000410000 */
[----:B------:R-:W-:Y:S01]  /*12ed0*/  MUFU.EX2 R107, R107 ;  /* 0x0000006b006b7308 */ /* 0x000fe20000000800 */
[----:B------:R-:W-:Y:S02]  /*12ee0*/  FMUL.FTZ R41, R41, R31 ;  /* 0x0000001f29297220 */ /* 0x000fe40000410000 */
[-C--:B------:R-:W-:Y:S02]  /*12ef0*/  FMUL.FTZ R42, R42, R32.reuse ;  /* 0x000000202a2a7220 */ /* 0x080fe40000410000 */
[----:B------:R-:W-:Y:S01]  /*12f00*/  HMMA.16816.F32.BF16 R96, R4, R8, R96 ;  /* 0x000000080460723c */ /* 0x000fe20000041860 */
        /* <DEDUP_REMOVED lines=22> */
[----:B------:R-:W5:Y:S01]  /*13070*/  MUFU.EX2 R109, R109 ;  /* 0x0000006d006d7308 */ /* 0x000f620000000800 */
        /* <DEDUP_REMOVED lines=9> */
[----:B------:R-:W-:Y:S01]  /*13110*/  MUFU.EX2 R115, R115 ;  /* 0x0000007300737308 */ /* 0x000fe20000000800 */
        /* <DEDUP_REMOVED lines=10> */
[----:B------:R-:W-:Y:S02]  /*131c0*/  FMUL.FTZ R71, R71, R32 ;  /* 0x0000002047477220 */ /* 0x000fe40000410000 */
[-C--:B------:R-:W-:Y:S01]  /*131d0*/  FMUL.FTZ R72, R72, R31.reuse ;  /* 0x0000001f48487220 */ /* 0x080fe20000410000 */
[----:B------:R-:W-:Y:S01]  /*131e0*/  MUFU.EX2 R113, R113 ;  /* 0x0000007100717308 */ /* 0x000fe20000000800 */
[----:B---3--:R-:W-:Y:S01]  /*131f0*/  HMMA.16816.F32.BF16 R56, R4, R12, R56 ;  /* 0x0000000c0438723c */ /* 0x008fe20000041838 */
[----:B------:R-:W-:-:S02]  /*13200*/  FMUL.FTZ R73, R73, R31 ;  /* 0x0000001f49497220 */ /* 0x000fc40000410000 */
[-C--:B------:R-:W-:Y:S02]  /*13210*/  FMUL.FTZ R74, R74, R32.reuse ;  /* 0x000000204a4a7220 */ /* 0x080fe40000410000 */
[-C--:B------:R-:W-:Y:S02]  /*13220*/  FMUL.FTZ R75, R75, R32.reuse ;  /* 0x000000204b4b7220 */ /* 0x080fe40000410000 */
[-C--:B------:R-:W-:Y:S01]  /*13230*/  FMUL.FTZ R92, R92, R31.reuse ;  /* 0x0000001f5c5c7220 */ /* 0x080fe20000410000 */
[----:B------:R-:W-:Y:S01]  /*13240*/  HMMA.16816.F32.BF16 R60, R4, R14, R60 ;  /* 0x0000000e043c723c */ /* 0x000fe2000004183c */
[----:B------:R-:W3:Y:S01]  /*13250*/  LDSM.16.MT88.4 R12, [R154+0xa000] ;  /* 0x00a000009a0c783b */ /* 0x000ee20000004200 */
[----:B------:R-:W-:Y:S01]  /*13260*/  FMUL.FTZ R93, R93, R31 ;  /* 0x0000001f5d5d7220 */ /* 0x000fe20000410000 */
[----:B------:R-:W-:Y:S01]  /*13270*/  MUFU.EX2 R124, R124 ;  /* 0x0000007c007c7308 */ /* 0x000fe20000000800 */
[-C--:B------:R-:W-:Y:S02]  /*13280*/  FMUL.FTZ R94, R94, R32.reuse ;  /* 0x000000205e5e7220 */ /* 0x080fe40000410000 */
[----:B------:R-:W-:-:S02]  /*13290*/  FMUL.FTZ R95, R95, R32 ;  /* 0x000000205f5f7220 */ /* 0x000fc40000410000 */
[----:B--2---:R-:W-:Y:S02]  /*132a0*/  FFMA.FTZ R108, R20, c[0x0][0x23c], -R35 ;  /* 0x00008f00146c7a23 */ /* 0x004fe40000010823 */
[-C--:B------:R-:W-:Y:S01]  /*132b0*/  FMUL.FTZ R76, R76, R31.reuse ;  /* 0x0000001f4c4c7220 */ /* 0x080fe20000410000 */
[----:B------:R-:W-:Y:S01]  /*132c0*/  LDSM.16.MT88.4 R20, [R153+0x8800] ;  /* 0x008800009914783b */ /* 0x000fe20000004200 */
[-C--:B------:R-:W-:Y:S01]  /*132d0*/  FMUL.FTZ R77, R77, R31.reuse ;  /* 0x0000001f4d4d7220 */ /* 0x080fe20000410000 */
[----:B------:R-:W-:Y:S01]  /*132e0*/  MUFU.EX2 R116, R116 ;  /* 0x0000007400747308 */ /* 0x000fe20000000800 */
[-C--:B------:R-:W-:Y:S02]  /*132f0*/  FMUL.FTZ R78, R78, R32.reuse ;  /* 0x000000204e4e7220 */ /* 0x080fe40000410000 */
[----:B------:R-:W-:Y:S02]  /*13300*/  FMUL.FTZ R79, R79, R32 ;  /* 0x000000204f4f7220 */ /* 0x000fe40000410000 */
[----:B------:R-:W-:-:S02]  /*13310*/  FMUL.FTZ R80, R80, R31 ;  /* 0x0000001f50507220 */ /* 0x000fc40000410000 */
[-C--:B------:R-:W-:Y:S01]  /*13320*/  FMUL.FTZ R81, R81, R31.reuse ;  /* 0x0000001f51517220 */ /* 0x080fe20000410000 */
[----:B------:R-:W2:Y:S01]  /*13330*/  MUFU.EX2 R108, R108 ;  /* 0x0000006c006c7308 */ /* 0x000ea20000000800 */
[-C--:B------:R-:W-:Y:S02]  /*13340*/  FMUL.FTZ R82, R82, R32.reuse ;  /* 0x0000002052527220 */ /* 0x080fe40000410000 */
[-C--:B------:R-:W-:Y:S01]  /*13350*/  FMUL.FTZ R83, R83, R32.reuse ;  /* 0x0000002053537220 */ /* 0x080fe20000410000 */
[----:B-1----:R-:W-:Y:S01]  /*13360*/  HMMA.16816.F32.BF16 R64, R4, R8, R64 ;  /* 0x000000080440723c */ /* 0x002fe20000041840 */
[-C--:B------:R-:W-:Y:S02]  /*13370*/  FMUL.FTZ R88, R88, R31.reuse ;  /* 0x0000001f58587220 */ /* 0x080fe40000410000 */
[----:B------:R-:W-:Y:S01]  /*13380*/  FMUL.FTZ R89, R89, R31 ;  /* 0x0000001f59597220 */ /* 0x000fe20000410000 */
[----:B------:R-:W1:Y:S01]  /*13390*/  MUFU.EX2 R117, R117 ;  /* 0x0000007500757308 */ /* 0x000e620000000800 */
[----:B------:R-:W-:-:S02]  /*133a0*/  FMUL.FTZ R90, R90, R32 ;  /* 0x000000205a5a7220 */ /* 0x000fc40000410000 */
[-C--:B------:R-:W-:Y:S01]  /*133b0*/  FMUL.FTZ R91, R91, R32.reuse ;  /* 0x000000205b5b7220 */ /* 0x080fe20000410000 */
[C---:B------:R-:W-:Y:S01]  /*133c0*/  HMMA.16816.F32.BF16 R68, R4.reuse, R10, R68 ;  /* 0x0000000a0444723c */ /* 0x040fe20000041844 */
[----:B------:R-:W1:Y:S01]  /*133d0*/  LDSM.16.MT88.4 R8, [R153+0xa000] ;  /* 0x00a000009908783b */ /* 0x000e620000004200 */
[-C--:B------:R-:W-:Y:S02]  /*133e0*/  FMUL.FTZ R84, R84, R31.reuse ;  /* 0x0000001f54547220 */ /* 0x080fe40000410000 */
[----:B------:R-:W-:Y:S01]  /*133f0*/  FMUL.FTZ R85, R85, R31 ;  /* 0x0000001f55557220 */ /* 0x000fe20000410000 */
[----:B------:R-:W-:Y:S01]  /*13400*/  MUFU.EX2 R112, R112 ;  /* 0x0000007000707308 */ /* 0x000fe20000000800 */
[-C--:B------:R-:W-:Y:S02]  /*13410*/  FMUL.FTZ R86, R86, R32.reuse ;  /* 0x0000002056567220 */ /* 0x080fe40000410000 */
[----:B---3--:R-:W-:Y:S01]  /*13420*/  HMMA.16816.F32.BF16 R72, R4, R12, R72 ;  /* 0x0000000c0448723c */ /* 0x008fe20000041848 */
[----:B------:R-:W-:-:S02]  /*13430*/  FMUL.FTZ R87, R87, R32 ;  /* 0x0000002057577220 */ /* 0x000fc40000410000 */
[----:B------:R-:W-:Y:S02]  /*13440*/  FFMA.FTZ R35, R123, c[0x0][0x23c], -R35 ;  /* 0x00008f007b237a23 */ /* 0x000fe40000010823 */
[----:B------:R-:W3:Y:S01]  /*13450*/  MUFU.EX2 R119, R119 ;  /* 0x0000007700777308 */ /* 0x000ee20000000800 */
[----:B------:R-:W-:Y:S02]  /*13460*/  FFMA.FTZ R31, R183, R31, R30 ;  /* 0x0000001fb71f7223 */ /* 0x000fe4000001001e */
[----:B------:R-:W-:Y:S01]  /*13470*/  HMMA.16816.F32.BF16 R92, R4, R14, R92 ;  /* 0x0000000e045c723c */ /* 0x000fe2000004185c */
[----:B------:R-:W2:Y:S01]  /*13480*/  LDSM.16.MT88.4 R12, [R156+0x8800] ;  /* 0x008800009c0c783b */ /* 0x000ea20000004200 */
[----:B------:R-:W-:Y:S02]  /*13490*/  FFMA.FTZ R29, R181, R32, R29 ;  /* 0x00000020b51d7223 */ /* 0x000fe4000001001d */
[----:B------:R-:W-:Y:S01]  /*134a0*/  FADD.FTZ R24, R24, R31 ;  /* 0x0000001f18187221 */ /* 0x000fe20000010000 */
[----:B------:R-:W-:Y:S01]  /*134b0*/  MUFU.EX2 R101, R101 ;  /* 0x0000006500657308 */ /* 0x000fe20000000800 */
[----:B------:R-:W-:-:S02]  /*134c0*/  FADD.FTZ R29, R0, R29 ;  /* 0x0000001d001d7221 */ /* 0x000fc40000010000 */
[C---:B------:R-:W-:Y:S01]  /*134d0*/  HMMA.16816.F32.BF16 R88, R4.reuse, R16, R88 ;  /* 0x000000100458723c */ /* 0x040fe20000041858 */
[----:B------:R-:W-:Y:S02]  /*134e0*/  FADD.FTZ R25, R25, R24 ;  /* 0x0000001819197221 */ /* 0x000fe40000010000 */
[----:B------:R-:W-:Y:S02]  /*134f0*/  FADD.FTZ R28, R28, R29 ;  /* 0x0000001d1c1c7221 */ /* 0x000fe40000010000 */
[----:B------:R-:W2:Y:S01]  /*13500*/  MUFU.EX2 R102, R102 ;  /* 0x0000006600667308 */ /* 0x000ea20000000800 */
[----:B------:R-:W-:Y:S02]  /*13510*/  FADD.FTZ R2, R2, R25 ;  /* 0x0000001902027221 */ /* 0x000fe40000010000 */
[----:B------:R-:W-:Y:S01]  /*13520*/  HMMA.16816.F32.BF16 R84, R4, R18, R84 ;  /* 0x000000120454723c */ /* 0x000fe20000041854 */
[----:B------:R-:W3:Y:S01]  /*13530*/  LDSM.16.MT88.4 R16, [R152+0x8800] ;  /* 0x008800009810783b */ /* 0x000ee20000004200 */
[----:B------:R-:W-:-:S03]  /*13540*/  FADD.FTZ R3, R3, R28 ;  /* 0x0000001c03037221 */ /* 0x000fc60000010000 */
[----:B------:R-:W-:Y:S01]  /*13550*/  MUFU.EX2 R110, R110 ;  /* 0x0000006e006e7308 */ /* 0x000fe20000000800 */
[----:B----4-:R-:W-:Y:S02]  /*13560*/  FADD.FTZ R0, R106, R3 ;  /* 0x000000036a007221 */ /* 0x010fe40000010000 */
[----:B-1----:R-:W-:Y:S02]  /*13570*/  HMMA.16816.F32.BF16 R76, R4, R8, R76 ;  /* 0x00000008044c723c */ /* 0x002fe4000004184c */
[----:B-----5:R-:W-:-:S03]  /*13580*/  FADD.FTZ R0, R109, R0 ;  /* 0x000000006d007221 */ /* 0x020fc60000010000 */
[----:B------:R-:W-:Y:S03]  /*13590*/  MUFU.EX2 R103, R103 ;  /* 0x0000006700677308 */ /* 0x000fe60000000800 */
[----:B------:R-:W-:Y:S01]  /*135a0*/  HMMA.16816.F32.BF16 R80, R4, R10, R80 ;  /* 0x0000000a0450723c */ /* 0x000fe20000041850 */
[----:B------:R-:W1:Y:S04]  /*135b0*/  LDSM.16.MT88.4 R8, [R154+0x8800] ;  /* 0x008800009a08783b */ /* 0x000e680000004200 */
[----:B------:R-:W-:Y:S02]  /*135c0*/  MUFU.EX2 R34, R34 ;  /* 0x0000002200227308 */ /* 0x000fe40000000800 */
[----:B------:R-:W-:Y:S01]  /*135d0*/  F2FP.BF16.PACK_AB R4, R104, R107 ;  /* 0x0000006b6804723e */ /* 0x000fe200000010ff */
[----:B------:R-:W-:Y:S01]  /*135e0*/  FADD.FTZ R107, R107, R2 ;  /* 0x000000026b6b7221 */ /* 0x000fe20000010000 */
[----:B------:R-:W-:-:S02]  /*135f0*/  F2FP.BF16.PACK_AB R5, R109, R106 ;  /* 0x0000006a6d05723e */ /* 0x000fc400000010ff */
[----:B------:R-:W-:Y:S02]  /*13600*/  F2FP.BF16.PACK_AB R6, R105, R100 ;  /* 0x000000646906723e */ /* 0x000fe400000010ff */
[----:B------:R-:W4:Y:S01]  /*13610*/  MUFU.EX2 R33, R33 ;  /* 0x0000002100217308 */ /* 0x000f220000000800 */
[----:B--2---:R-:W-:Y:S01]  /*13620*/  F2FP.BF16.PACK_AB R7, R108, R111 ;  /* 0x0000006f6c07723e */ /* 0x004fe200000010ff */
[----:B------:R-:W-:-:S04]  /*13630*/  FADD.FTZ R3, R104, R107 ;  /* 0x0000006b68037221 */ /* 0x000fc80000010000 */
[----:B------:R-:W-:Y:S02]  /*13640*/  FADD.FTZ R100, R100, R3 ;  /* 0x0000000364647221 */ /* 0x000fe40000010000 */
[C---:B------:R-:W-:Y:S01]  /*13650*/  HMMA.16816.F32.BF16 R96, R4.reuse, R12, R96 ;  /* 0x0000000c0460723c */ /* 0x040fe20000041860 */
[----:B------:R-:W-:Y:S01]  /*13660*/  MUFU.EX2 R114, R114 ;  /* 0x0000007200727308 */ /* 0x000fe20000000800 */
[----:B------:R-:W-:Y:S02]  /*13670*/  FADD.FTZ R3, R111, R0 ;  /* 0x000000006f037221 */ /* 0x000fe40000010000 */
[----:B------:R-:W-:Y:S01]  /*13680*/  FADD.FTZ R0, R105, R100 ;  /* 0x0000006469007221 */ /* 0x000fe20000010000 */
[----:B------:R-:W-:Y:S01]  /*13690*/  MOV R100, R27 ;  /* 0x0000001b00647202 */ /* 0x000fe20000000f00 */
[----:B------:R-:W-:Y:S02]  /*136a0*/  FADD.FTZ R3, R108, R3 ;  /* 0x000000036c037221 */ /* 0x000fe40000010000 */
[C---:B------:R-:W-:Y:S01]  /*136b0*/  HMMA.16816.F32.BF16 R36, R4.reuse, R14, R36 ;  /* 0x0000000e0424723c */ /* 0x040fe20000041824 */
[----:B------:R-:W2:Y:S01]  /*136c0*/  LDSM.16.MT88.4 R12, [R156+0xa800] ;  /* 0x00a800009c0c783b */ /* 0x000ea20000004200 */
[----:B------:R-:W5:Y:S06]  /*136d0*/  MUFU.EX2 R35, R35 ;  /* 0x0000002300237308 */ /* 0x000f6c0000000800 */
[C---:B---3--:R-:W-:Y:S08]  /*136e0*/  HMMA.16816.F32.BF16 R56, R4.reuse, R16, R56 ;  /* 0x000000100438723c */ /* 0x048ff00000041838 */
[C---:B-1----:R-:W-:Y:S08]  /*136f0*/  HMMA.16816.F32.BF16 R40, R4.reuse, R8, R40 ;  /* 0x000000080428723c */ /* 0x042ff00000041828 */
[C---:B------:R-:W-:Y:S01]  /*13700*/  HMMA.16816.F32.BF16 R44, R4.reuse, R10, R44 ;  /* 0x0000000a042c723c */ /* 0x040fe2000004182c */
[----:B------:R-:W1:Y:S07]  /*13710*/  LDSM.16.MT88.4 R8, [R154+0xa800] ;  /* 0x00a800009a08783b */ /* 0x000e6e0000004200 */
[C---:B------:R-:W-:Y:S01]  /*13720*/  HMMA.16816.F32.BF16 R60, R4.reuse, R18, R60 ;  /* 0x00000012043c723c */ /* 0x040fe2000004183c */
[----:B------:R-:W3:Y:S07]  /*13730*/  LDSM.16.MT88.4 R16, [R152+0xa800] ;  /* 0x00a800009810783b */ /* 0x000eee0000004200 */
[C---:B------:R-:W-:Y:S08]  /*13740*/  HMMA.16816.F32.BF16 R48, R4.reuse, R20, R48 ;  /* 0x000000140430723c */ /* 0x040ff00000041830 */
        /* <DEDUP_REMOVED lines=25> */
[----:B-1----:R-:W-:Y:S01]  /*138e0*/  HMMA.16816.F32.BF16 R40, R4, R8, R40 ;  /* 0x000000080428723c */ /* 0x002fe20000041828 */
[----:B------:R-:W-:Y:S02]  /*138f0*/  FADD.FTZ R124, R124, R113 ;  /* 0x000000717c7c7221 */ /* 0x000fe40000010000 */
[----:B------:R-:W-:-:S05]  /*13900*/  FADD.FTZ R119, R119, R112 ;  /* 0x0000007077777221 */ /* 0x000fca0000010000 */
[C---:B------:R-:W-:Y:S01]  /*13910*/  HMMA.16816.F32.BF16 R44, R4.reuse, R10, R44 ;  /* 0x0000000a042c723c */ /* 0x040fe2000004182c */
[----:B------:R-:W1:Y:S07]  /*13920*/  LDSM.16.MT88.4 R8, [R154+0xb000] ;  /* 0x00b000009a08783b */ /* 0x000e6e0000004200 */
[C---:B---3--:R-:W-:Y:S08]  /*13930*/  HMMA.16816.F32.BF16 R56, R4.reuse, R16, R56 ;  /* 0x000000100438723c */ /* 0x048ff00000041838 */
[C---:B--2---:R-:W-:Y:S08]  /*13940*/  HMMA.16816.F32.BF16 R96, R4.reuse, R12, R96 ;  /* 0x0000000c0460723c */ /* 0x044ff00000041860 */
[C---:B------:R-:W-:Y:S01]  /*13950*/  HMMA.16816.F32.BF16 R36, R4.reuse, R14, R36 ;  /* 0x0000000e0424723c */ /* 0x040fe20000041824 */
[----:B------:R-:W2:Y:S07]  /*13960*/  LDSM.16.MT88.4 R12, [R156+0xb000] ;  /* 0x00b000009c0c783b */ /* 0x000eae0000004200 */
[C---:B------:R-:W-:Y:S01]  /*13970*/  HMMA.16816.F32.BF16 R60, R4.reuse, R18, R60 ;  /* 0x00000012043c723c */ /* 0x040fe2000004183c */
[----:B------:R-:W3:Y:S07]  /*13980*/  LDSM.16.MT88.4 R16, [R152+0xb000] ;  /* 0x00b000009810783b */ /* 0x000eee0000004200 */
[C---:B------:R-:W-:Y:S08]  /*13990*/  HMMA.16816.F32.BF16 R48, R4.reuse, R20, R48 ;  /* 0x000000140430723c */ /* 0x040ff00000041830 */
[C---:B-1----:R-:W-:Y:S08]  /*139a0*/  HMMA.16816.F32.BF16 R72, R4.reuse, R8, R72 ;  /* 0x000000080448723c */ /* 0x042ff00000041848 */
[C---:B------:R-:W-:Y:S01]  /*139b0*/  HMMA.16816.F32.BF16 R92, R4.reuse, R10, R92 ;  /* 0x0000000a045c723c */ /* 0x040fe2000004185c */
[----:B------:R-:W-:Y:S07]  /*139c0*/  LDSM.16.MT88.4 R8, [R156+0x9800] ;  /* 0x009800009c08783b */ /* 0x000fee0000004200 */
[C---:B------:R-:W-:Y:S01]  /*139d0*/  HMMA.16816.F32.BF16 R52, R4.reuse, R22, R52 ;  /* 0x000000160434723c */ /* 0x040fe20000041834 */
[----:B------:R-:W-:Y:S07]  /*139e0*/  LDSM.16.MT88.4 R20, [R154+0x9800] ;  /* 0x009800009a14783b */ /* 0x000fee0000004200 */
[C---:B--2---:R-:W-:Y:S08]  /*139f0*/  HMMA.16816.F32.BF16 R64, R4.reuse, R12, R64 ;  /* 0x0000000c0440723c */ /* 0x044ff00000041840 */
[C---:B------:R-:W-:Y:S01]  /*13a00*/  HMMA.16816.F32.BF16 R68, R4.reuse, R14, R68 ;  /* 0x0000000e0444723c */ /* 0x040fe20000041844 */
[----:B------:R-:W1:Y:S07]  /*13a10*/  LDSM.16.MT88.4 R12, [R153+0xb000] ;  /* 0x00b00000990c783b */ /* 0x000e6e0000004200 */
[C---:B---3--:R-:W-:Y:S08]  /*13a20*/  HMMA.16816.F32.BF16 R88, R4.reuse, R16, R88 ;  /* 0x000000100458723c */ /* 0x048ff00000041858 */
[C---:B------:R-:W-:Y:S01]  /*13a30*/  HMMA.16816.F32.BF16 R84, R4.reuse, R18, R84 ;  /* 0x000000120454723c */ /* 0x040fe20000041854 */
[----:B------:R-:W2:Y:S07]  /*13a40*/  LDSM.16.MT88.4 R16, [R153+0x9800] ;  /* 0x009800009910783b */ /* 0x000eae0000004200 */
        /* <DEDUP_REMOVED lines=25> */
[C---:B---3--:R-:W-:Y:S08]  /*13be0*/  HMMA.16816.F32.BF16 R64, R4.reuse, R8, R64 ;  /* 0x000000080440723c */ /* 0x048ff00000041840 */
[C---:B------:R-:W-:Y:S01]  /*13bf0*/  HMMA.16816.F32.BF16 R68, R4.reuse, R10, R68 ;  /* 0x0000000a0444723c */ /* 0x040fe20000041844 */
[----:B------:R-:W3:Y:S07]  /*13c00*/  LDSM.16.MT88.4 R8, [R152+0xb800] ;  /* 0x00b800009808783b */ /* 0x000eee0000004200 */
[C---:B------:R-:W-:Y:S08]  /*13c10*/  HMMA.16816.F32.BF16 R44, R4.reuse, R22, R44 ;  /* 0x00000016042c723c */ /* 0x040ff0000004182c */
[C---:B--2---:R-:W-:Y:S08]  /*13c20*/  HMMA.16816.F32.BF16 R72, R4.reuse, R16, R72 ;  /* 0x000000100448723c */ /* 0x044ff00000041848 */
[C---:B------:R-:W-:Y:S08]  /*13c30*/  HMMA.16816.F32.BF16 R92, R4.reuse, R18, R92 ;  /* 0x00000012045c723c */ /* 0x040ff0000004185c */
[C---:B-1----:R-:W-:Y:S08]  /*13c40*/  HMMA.16816.F32.BF16 R76, R4.reuse, R12, R76 ;  /* 0x0000000c044c723c */ /* 0x042ff0000004184c */
[C---:B------:R-:W-:Y:S08]  /*13c50*/  HMMA.16816.F32.BF16 R80, R4.reuse, R14, R80 ;  /* 0x0000000e0450723c */ /* 0x040ff00000041850 */
[C---:B---3--:R-:W-:Y:S08]  /*13c60*/  HMMA.16816.F32.BF16 R88, R4.reuse, R8, R88 ;  /* 0x000000080458723c */ /* 0x048ff00000041858 */
[----:B------:R-:W-:Y:S11]  /*13c70*/  HMMA.16816.F32.BF16 R84, R4, R10, R84 ;  /* 0x0000000a0454723c */ /* 0x000ff60000041854 */
[----:B------:R-:W-:Y:S08]  /*13c80*/  @!UPT UIADD3 URZ, URZ, URZ, URZ ;  /* 0x0000003f3f3ff290 */ /* 0x000ff0000fffe03f */
.L_x_6269:
        /* <DEDUP_REMOVED lines=11> */
.L_x_6279:
        /* <DEDUP_REMOVED lines=66> */
.L_x_6276:
[----:B------:R-:W-:Y:S02]  /*14160*/  LOP3.LUT P4, RZ, R177, 0x1, RZ, 0xc0, !PT ;  /* 0x00000001b1ff7812 */ /* 0x000fe4000788c0ff */
[----:B------:R-:W-:Y:S02]  /*14170*/  IADD3 R103, P0, R167, R182, RZ ;  /* 0x000000b6a7677210 */ /* 0x000fe40007f1e0ff */
[-C--:B------:R-:W-:Y:S02]  /*14180*/  LEA R2, P6, R182, R180.reuse, 0x1 ;  /* 0x000000b4b6027211 */ /* 0x080fe400078c08ff */
[----:B------:R-:W-:Y:S01]  /*14190*/  LOP3.LUT P2, RZ, R177, 0x2, RZ, 0xc0, !PT ;  /* 0x00000002b1ff7812 */ /* 0x000fe2000784c0ff */
[--C-:B------:R-:W-:Y:S01]  /*141a0*/  IMAD.X R102, R166, 0x1, R3.reuse, P0 ;  /* 0x00000001a6667824 */ /* 0x100fe200000e0603 */
[----:B------:R-:W-:Y:S02]  /*141b0*/  LEA.HI.X R3, R182, R185, R3, 0x1, P6 ;  /* 0x000000b9b6037211 */ /* 0x000fe400030f0c03 */
[----:B------:R-:W-:Y:S03]  /*141c0*/  IADD3 R100, P1, R167, R103, RZ ;  /* 0x00000067a7647210 */ /* 0x000fe60007f3e0ff */
[----:B------:R-:W-:Y:S01]  /*141d0*/  @!PT LDS RZ, [RZ] ;  /* 0x00000000fffff984 */ /* 0x000fe20000000800 */
[----:B------:R-:W-:Y:S01]  /*141e0*/  @!PT LDS RZ, [RZ] ;  /* 0x00000000fffff984 */ /* 0x000fe20000000800 */
[----:B------:R-:W-:Y:S01]  /*141f0*/  @!PT LDS RZ, [RZ] ;  /* 0x00000000fffff984 */ /* 0x000fe20000000800 */
[----:B------:R1:W-:Y:S01]  /*14200*/  @P4 LDGSTS.E.BYPASS.LTC128B.128 [R172+0x8000], [R2.64] ;  /* 0x0800000002ac4fae */ /* 0x0003e2000b901d46 */
[CC--:B------:R-:W-:Y:S01]  /*14210*/  @P4 LEA R190, P5, R103.reuse, R180.reuse, 0x1 ;  /* 0x000000b467be4211 */ /* 0x0c0fe200078a08ff */
[--C-:B------:R-:W-:Y:S01]  /*14220*/  IMAD.X R189, R166, 0x1, R102.reuse, P1 ;  /* 0x00000001a6bd7824 */ /* 0x100fe200008e0666 */
[CC--:B------:R-:W-:Y:S01]  /*14230*/  @P4 LEA R194, P6, R100.reuse, R180.reuse, 0x1 ;  /* 0x000000b464c24211 */ /* 0x0c0fe200078c08ff */
[----:B------:R-:W-:Y:S01]  /*14240*/  @!P4 STS.128 [R172+0x8000], RZ ;  /* 0x008000ffac00c388 */ /* 0x000fe20000000c00 */
[CCC-:B------:R-:W-:Y:S02]  /*14250*/  @P4 LEA.HI.X R191, R103.reuse, R185.reuse, R102.reuse, 0x1, P5 ;  /* 0x000000b967bf4211 */ /* 0x1c0fe400028f0c66 */
[C---:B------:R-:W-:Y:S01]  /*14260*/  @P2 LEA R186, P0, R103.reuse, R180, 0x1 ;  /* 0x000000b467ba2211 */ /* 0x040fe200078008ff */
[----:B------:R-:W-:Y:S01]  /*14270*/  @!PT LDS RZ, [RZ] ;  /* 0x00000000fffff984 */ /* 0x000fe20000000800 */
[----:B------:R-:W-:Y:S01]  /*14280*/  @!PT LDS RZ, [RZ] ;  /* 0x00000000fffff984 */ /* 0x000fe20000000800 */
[----:B------:R-:W-:Y:S01]  /*14290*/  @!PT LDS RZ, [RZ] ;  /* 0x00000000fffff984 */ /* 0x000fe20000000800 */
[----:B------:R1:W-:Y:S01]  /*142a0*/  @P2 LDGSTS.E.BYPASS.LTC128B.128 [R172+0xa000], [R2.64+0x80] ;  /* 0x0a00008002ac2fae */ /* 0x0003e2000b901d46 */
[CCC-:B------:R-:W-:Y:S02]  /*142b0*/  @P4 LEA.HI.X R195, R100.reuse, R185.reuse, R189.reuse, 0x1, P6 ;  /* 0x000000b964c34211 */ /* 0x1c0fe400030f0cbd */
[-C--:B------:R-:W-:Y:S01]  /*142c0*/  @P2 LEA.HI.X R187, R103, R185.reuse, R102, 0x1, P0 ;  /* 0x000000b967bb2211 */ /* 0x080fe200000f0c66 */
[----:B------:R-:W-:Y:S01]  /*142d0*/  @!P2 STS.128 [R172+0xa000], RZ ;  /* 0x00a000ffac00a388 */ /* 0x000fe20000000c00 */
[----:B------:R-:W-:Y:S02]  /*142e0*/  IADD3 R103, P0, R167, R100, RZ ;  /* 0x00000064a7677210 */ /* 0x000fe40007f1e0ff */
[-C--:B------:R-:W-:Y:S01]  /*142f0*/  @P2 LEA R188, P1, R100, R180.reuse, 0x1 ;  /* 0x000000b464bc2211 */ /* 0x080fe200078208ff */
[----:B------:R-:W-:Y:S01]  /*14300*/  @!PT LDS RZ, [RZ] ;  /* 0x00000000fffff984 */ /* 0x000fe20000000800 */
[----:B------:R-:W-:Y:S01]  /*14310*/  @!PT LDS RZ, [RZ] ;  /* 0x00000000fffff984 */ /* 0x000fe20000000800 */
[----:B------:R-:W-:Y:S01]  /*14320*/  @!PT LDS RZ, [RZ] ;  /* 0x00000000fffff984 */ /* 0x000fe20000000800 */
[----:B------:R1:W-:Y:S01]  /*14330*/  @P4 LDGSTS.E.BYPASS.LTC128B.128 [R172+0x8800], [R190.64] ;  /* 0x08800000beac4fae */ /* 0x0003e2000b901d46 */
[CC--:B------:R-:W-:Y:S01]  /*14340*/  @P4 LEA R192, P5, R103.reuse, R180.reuse, 0x1 ;  /* 0x000000b467c04211 */ /* 0x0c0fe200078a08ff */
[--C-:B------:R-:W-:Y:S01]  /*14350*/  IMAD.X R102, R166, 0x1, R189.reuse, P0 ;  /* 0x00000001a6667824 */ /* 0x100fe200000e06bd */
[-C--:B------:R-:W-:Y:S01]  /*14360*/  @P2 LEA.HI.X R189, R100, R185.reuse, R189, 0x1, P1 ;  /* 0x000000b964bd2211 */ /* 0x080fe200008f0cbd */
[----:B------:R-:W-:Y:S01]  /*14370*/  @!P4 STS.128 [R172+0x8800], RZ ;  /* 0x008800ffac00c388 */ /* 0x000fe20000000c00 */
[C---:B------:R-:W-:Y:S01]  /*14380*/  @P2 LEA R184, P0, R103.reuse, R180, 0x1 ;  /* 0x000000b467b82211 */ /* 0x040fe200078008ff */
[----:B------:R-:W-:Y:S01]  /*14390*/  IMAD.MOV.U32 R180, RZ, RZ, R2 ;  /* 0x000000ffffb47224 */ /* 0x000fe200078e0002 */
[CCC-:B------:R-:W-:Y:S01]  /*143a0*/  @P4 LEA.HI.X R193, R103.reuse, R185.reuse, R102.reuse, 0x1, P5 ;  /* 0x000000b967c14211 */ /* 0x1c0fe200028f0c66 */
[----:B------:R-:W-:Y:S01]  /*143b0*/  @!PT LDS RZ, [RZ] ;  /* 0x00000000fffff984 */ /* 0x000fe20000000800 */
[----:B------:R-:W-:Y:S01]  /*143c0*/  @!PT LDS RZ, [RZ] ;  /* 0x00000000fffff984 */ /* 0x000fe20000000800 */
[----:B------:R-:W-:Y:S01]  /*143d0*/  @!PT LDS RZ, [RZ] ;  /* 0x00000000fffff984 */ /* 0x000fe20000000800 */
[----:B------:R1:W-:Y:S01]  /*143e0*/  @P2 LDGSTS.E.BYPASS.LTC128B.128 [R172+0xa800], [R186.64+0x80] ;  /* 0x0a800080baac2fae */ /* 0x0003e2000b901d46 */
[----:B------:R-:W-:Y:S02]  /*143f0*/  @P2 LEA.HI.X R185, R103, R185, R102, 0x1, P0 ;  /* 0x000000b967b92211 */ /* 0x000fe400000f0c66 */
[----:B------:R-:W-:Y:S01]  /*14400*/  ISETP.GT.AND P0, PT, R176, R163, PT ;  /* 0x000000a3b000720c */ /* 0x000fe20003f04270 */
        /* <DEDUP_REMOVED lines=27> */
[----:B------:R-:W2:Y:S04]  /*145c0*/  LDSM.16.M88.4 R120, [R161+0x5800] ;  /* 0x00580000a178783b */ /* 0x000ea80000000200 */
[----:B------:R-:W-:Y:S04]  /*145d0*/  LDSM.16.M88.4 R124, [R160] ;  /* 0x00000000a07c783b */ /* 0x000fe80000000200 */
[----:B------:R-:W1:Y:S04]  /*145e0*/  LDSM.16.M88.4 R128, [R159] ;  /* 0x000000009f80783b */ /* 0x000e680000000200 */
[----:B------:R-:W1:Y:S04]  /*145f0*/  LDSM.16.M88.4 R132, [R151] ;  /* 0x000000009784783b */ /* 0x000e680000000200 */
[----:B------:R-:W1:Y:S04]  /*14600*/  LDSM.16.M88.4 R136, [R150] ;  /* 0x000000009688783b */ /* 0x000e680000000200 */
[----:B------:R-:W1:Y:S01]  /*14610*/  LDSM.16.M88.4 R140, [R149] ;  /* 0x00000000958c783b */ /* 0x000e620000000200 */
[C---:B---3--:R-:W-:Y:S08]  /*14620*/  HMMA.16816.F32.BF16 R4, R104.reuse, R108, RZ ;  /* 0x0000006c6804723c */ /* 0x048ff000000418ff */
[C---:B------:R-:W-:Y:S01]  /*14630*/  HMMA.16816.F32.BF16 R8, R104.reuse, R110, RZ ;  /* 0x0000006e6808723c */ /* 0x040fe200000418ff */
[----:B------:R-:W-:Y:S07]  /*14640*/  LDSM.16.M88.4 R108, [R155+0x4000] ;  /* 0x004000009b6c783b */ /* 0x000fee0000000200 */
[C---:B----4-:R-:W-:Y:S08]  /*14650*/  HMMA.16816.F32.BF16 R12, R104.reuse, R112, RZ ;  /* 0x00000070680c723c */ /* 0x050ff000000418ff */
[C---:B------:R-:W-:Y:S01]  /*14660*/  HMMA.16816.F32.BF16 R16, R104.reuse, R114, RZ ;  /* 0x000000726810723c */ /* 0x040fe200000418ff */
[----:B------:R-:W-:Y:S07]  /*14670*/  LDSM.16.M88.4 R112, [R155+0x4800] ;  /* 0x004800009b70783b */ /* 0x000fee0000000200 */
[C---:B-----5:R-:W-:Y:S08]  /*14680*/  HMMA.16816.F32.BF16 R20, R104.reuse, R116, RZ ;  /* 0x000000746814723c */ /* 0x060ff000000418ff */
[C---:B------:R-:W-:Y:S01]  /*14690*/  HMMA.16816.F32.BF16 R24, R104.reuse, R118, RZ ;  /* 0x000000766818723c */ /* 0x040fe200000418ff */
[----:B------:R-:W-:Y:S07]  /*146a0*/  LDSM.16.M88.4 R116, [R155+0x5000] ;  /* 0x005000009b74783b */ /* 0x000fee0000000200 */
[C---:B--2---:R-:W-:Y:S08]  /*146b0*/  HMMA.16816.F32.BF16 R28, R104.reuse, R120, RZ ;  /* 0x00000078681c723c */ /* 0x044ff000000418ff */
[----:B------:R-:W-:Y:S01]  /*146c0*/  HMMA.16816.F32.BF16 R32, R104, R122, RZ ;  /* 0x0000007a6820723c */ /* 0x000fe200000418ff */
[----:B------:R-:W2:Y:S04]  /*146d0*/  LDSM.16.M88.4 R104, [R158] ;  /* 0x000000009e68783b */ /* 0x000ea80000000200 */
[----:B------:R-:W3:Y:S03]  /*146e0*/  LDSM.16.M88.4 R120, [R155+0x5800] ;  /* 0x005800009b78783b */ /* 0x000ee60000000200 */
[C---:B-1----:R-:W-:Y:S08]  /*146f0*/  HMMA.16816.F32.BF16 R4, R124.reuse, R128, R4 ;  /* 0x000000807c04723c */ /* 0x042ff00000041804 */
[C---:B------:R-:W-:Y:S08]  /*14700*/  HMMA.16816.F32.BF16 R8, R124.reuse, R130, R8 ;  /* 0x000000827c08723c */ /* 0x040ff00000041808 */
[C---:B------:R-:W-:Y:S08]  /*14710*/  HMMA.16816.F32.BF16 R12, R124.reuse, R132, R12 ;  /* 0x000000847c0c723c */ /* 0x040ff0000004180c */
[C---:B------:R-:W-:Y:S08]  /*14720*/  HMMA.16816.F32.BF16 R16, R124.reuse, R134, R16 ;  /* 0x000000867c10723c */ /* 0x040ff00000041810 */
[C---:B------:R-:W-:Y:S08]  /*14730*/  HMMA.16816.F32.BF16 R20, R124.reuse, R136, R20 ;  /* 0x000000887c14723c */ /* 0x040ff00000041814 */
[C---:B------:R-:W-:Y:S08]  /*14740*/  HMMA.16816.F32.BF16 R24, R124.reuse, R138, R24 ;  /* 0x0000008a7c18723c */ /* 0x040ff00000041818 */
[C---:B------:R-:W-:Y:S08]  /*14750*/  HMMA.16816.F32.BF16 R28, R124.reuse, R140, R28 ;  /* 0x0000008c7c1c723c */ /* 0x040ff0000004181c */
[----:B------:R-:W-:Y:S01]  /*14760*/  HMMA.16816.F32.BF16 R32, R124, R142, R32 ;  /* 0x0000008e7c20723c */ /* 0x000fe20000041820 */
[----:B------:R-:W-:Y:S07]  /*14770*/  LDSM.16.M88.4 R124, [R148+0x1000] ;  /* 0x00100000947c783b */ /* 0x000fee0000000200 */
[C---:B--2---:R-:W-:Y:S08]  /*14780*/  HMMA.16816.F32.BF16 R4, R104.reuse, R108, R4 ;  /* 0x0000006c6804723c */ /* 0x044ff00000041804 */
[C---:B------:R-:W-:Y:S01]  /*14790*/  HMMA.16816.F32.BF16 R8, R104.reuse, R110, R8 ;  /* 0x0000006e6808723c */ /* 0x040fe20000041808 */
[----:B------:R-:W-:Y:S07]  /*147a0*/  LDSM.16.M88.4 R108, [R157] ;  /* 0x000000009d6c783b */ /* 0x000fee0000000200 */
[C---:B------:R-:W-:Y:S08]  /*147b0*/  HMMA.16816.F32.BF16 R12, R104.reuse, R112, R12 ;  /* 0x00000070680c723c */ /* 0x040ff0000004180c */
[C---:B------:R-:W-:Y:S01]  /*147c0*/  HMMA.16816.F32.BF16 R16, R104.reuse, R114, R16 ;  /* 0x000000726810723c */ /* 0x040fe20000041810 */
[----:B------:R-:W1:Y:S07]  /*147d0*/  LDSM.16.M88.4 R112, [R148] ;  /* 0x000000009470783b */ /* 0x000e6e0000000200 */
        /* <DEDUP_REMOVED lines=30> */
[----:B------:R-:W-:Y:S01]  /*149c0*/  HMMA.16816.F32.BF16 R32, R112, R106, R32 ;  /* 0x0000006a7020723c */ /* 0x000fe20000041820 */
[----:B------:R-:W3:Y:S04]  /*149d0*/  LDSM.16.M88.4 R104, [R144] ;  /* 0x000000009068783b */ /* 0x000ee80000000200 */
[----:B------:R-:W-:Y:S03]  /*149e0*/  LDSM.16.M88.4 R112, [R158+0x2000] ;  /* 0x002000009e70783b */ /* 0x000fe60000000200 */
        /* <DEDUP_REMOVED lines=24> */
[----:B------:R-:W3:Y:S01]  /*14b70*/  LDSM.16.M88.4 R104, [R148+0x3800] ;  /* 0x003800009468783b */ /* 0x000ee20000000200 */
[----:B------:R-:W-:Y:S04]  /*14b80*/  DEPBAR.LE SB0, 0x0 ;  /* 0x000080000000791a */ /* 0x000fe80000000000 */
[----:B------:R-:W-:Y:S02]  /*14b90*/  BAR.SYNC.DEFER_BLOCKING 0x0 ;  /* 0x0000000000007b1d */ /* 0x000fe40000010000 */
[C---:B-1----:R-:W-:Y:S08]  /*14ba0*/  HMMA.16816.F32.BF16 R4, R108.reuse, R116, R4 ;  /* 0x000000746c04723c */ /* 0x042ff00000041804 */
[C---:B------:R-:W-:Y:S08]  /*14bb0*/  HMMA.16816.F32.BF16 R8, R108.reuse, R118, R8 ;  /* 0x000000766c08723c */ /* 0x040ff00000041808 */
[C---:B----4-:R-:W-:Y:S08]  /*14bc0*/  HMMA.16816.F32.BF16 R12, R108.reuse, R120, R12 ;  /* 0x000000786c0c723c */ /* 0x050ff0000004180c */
        /* <DEDUP_REMOVED lines=69> */
.L_x_6278:
[C---:B------:R-:W-:Y:S02]  /*15020*/  LEA R110, P6, R104.reuse, R174, 0x1 ;  /* 0x000000ae686e7211 */ /* 0x040fe400078c08ff */
[----:B------:R-:W-:Y:S02]  /*15030*/  IADD3 R3, P0, R165, R104, RZ ;  /* 0x00000068a5037210 */ /* 0x000fe40007f1e0ff */
[--C-:B------:R-:W-:Y:S02]  /*15040*/  LEA.HI.X R111, R104, R173, R102.reuse, 0x1, P6 ;  /* 0x000000ad686f7211 */ /* 0x100fe400030f0c66 */
[CC--:B------:R-:W-:Y:S01]  /*15050*/  @P4 LEA R108, P5, R3.reuse, R174.reuse, 0x1 ;  /* 0x000000ae036c4211 */ /* 0x0c0fe200078a08ff */
[C---:B------:R-:W-:Y:S01]  /*15060*/  IMAD.X R100, R164.reuse, 0x1, R102, P0 ;  /* 0x00000001a4647824 */ /* 0x040fe200000e0666 */
[-C--:B------:R-:W-:Y:S01]  /*15070*/  @P2 LEA R106, P0, R3, R174.reuse, 0x1 ;  /* 0x000000ae036a2211 */ /* 0x080fe200078008ff */
[----:B------:R-:W-:Y:S01]  /*15080*/  @!PT LDS RZ, [RZ] ;  /* 0x00000000fffff984 */ /* 0x000fe20000000800 */
[----:B------:R-:W-:Y:S01]  /*15090*/  @!PT LDS RZ, [RZ] ;  /* 0x00000000fffff984 */ /* 0x000fe20000000800 */
[----:B------:R-:W-:Y:S01]  /*150a0*/  @!PT LDS RZ, [RZ] ;  /* 0x00000000fffff984 */ /* 0x000fe20000000800 */
[----:B------:R1:W-:Y:S01]  /*150b0*/  @P4 LDGSTS.E.BYPASS.LTC128B.128 [R172+0x4000], [R110.64] ;  /* 0x040000006eac4fae */ /* 0x0003e2000b901d46 */
[----:B------:R-:W-:Y:S02]  /*150c0*/  IADD3 R2, P1, R165, R3, RZ ;  /* 0x00000003a5027210 */ /* 0x000fe40007f3e0ff */
        /* <DEDUP_REMOVED lines=9> */
[C---:B------:R-:W-:Y:S02]  /*15160*/  @P2 LEA R102, P1, R2.reuse, R174, 0x1 ;  /* 0x000000ae02662211 */ /* 0x040fe400078208ff */
[-CC-:B------:R-:W-:Y:S01]  /*15170*/  @P4 LEA.HI.X R113, R2, R173.reuse, R103.reuse, 0x1, P6 ;  /* 0x000000ad02714211 */ /* 0x180fe200030f0c67 */
[----:B------:R1:W-:Y:S01]  /*15180*/  @!P2 STS.128 [R172+0x6000], RZ ;  /* 0x006000ffac00a388 */ /* 0x0003e20000000c00 */
[----:B------:R-:W-:Y:S03]  /*15190*/  IADD3 R3, P0, R165, R2, RZ ;  /* 0x00000002a5037210 */ /* 0x000fe60007f1e0ff */
[----:B------:R-:W-:Y:S01]  /*151a0*/  @!PT LDS RZ, [RZ] ;  /* 0x00000000fffff984 */ /* 0x000fe20000000800 */
[----:B------:R-:W-:Y:S01]  /*151b0*/  @!PT LDS RZ, [RZ] ;  /* 0x00000000fffff984 */ /* 0x000fe20000000800 */
[----:B------:R-:W-:Y:S01]  /*151c0*/  @!PT LDS RZ, [RZ] ;  /* 0x00000000fffff984 */ /* 0x000fe20000000800 */
[----:B------:R1:W-:Y:S01]  /*151d0*/  @P4 LDGSTS.E.BYPASS.LTC128B.128 [R172+0x4800], [R108.64] ;  /* 0x048000006cac4fae */ /* 0x0003e2000b901d46 */
[CC--:B------:R-:W-:Y:S01]  /*151e0*/  @P4 LEA R104, P5, R3.reuse, R174.reuse, 0x1 ;  /* 0x000000ae03684211 */ /* 0x0c0fe200078a08ff */
[--C-:B------:R-:W-:Y:S01]  /*151f0*/  IMAD.X R100, R164, 0x1, R103.reuse, P0 ;  /* 0x00000001a4647824 */ /* 0x100fe200000e0667 */
[-C--:B------:R-:W-:Y:S01]  /*15200*/  @P2 LEA.HI.X R103, R2, R173.reuse, R103, 0x1, P1 ;  /* 0x000000ad02672211 */ /* 0x080fe200008f0c67 */
[----:B------:R1:W-:Y:S01]  /*15210*/  @!P4 STS.128 [R172+0x4800], RZ ;  /* 0x004800ffac00c388 */ /* 0x0003e20000000c00 */
[C---:B------:R-:W-:Y:S01]  /*15220*/  @P2 LEA R114, P0, R3.reuse, R174, 0x1 ;  /* 0x000000ae03722211 */ /* 0x040fe200078008ff */
[----:B------:R-:W-:Y:S01]  /*15230*/  IMAD.MOV.U32 R174, RZ, RZ, R110 ;  /* 0x000000ffffae7224 */ /* 0x000fe200078e006e */
[CCC-:B------:R-:W-:Y:S01]  /*15240*/  @P4 LEA.HI.X R105, R3.reuse, R173.reuse, R100.reuse, 0x1, P5 ;  /* 0x000000ad03694211 */ /* 0x1c0fe200028f0c64 */
[----:B------:R-:W-:Y:S01]  /*15250*/  @!PT LDS RZ, [RZ] ;  /* 0x00000000fffff984 */ /* 0x000fe20000000800 */
[----:B------:R-:W-:Y:S01]  /*15260*/  @!PT LDS RZ, [RZ] ;  /* 0x00000000fffff984 */ /* 0x000fe20000000800 */
[----:B------:R-:W-:Y:S01]  /*15270*/  @!PT LDS RZ, [RZ] ;  /* 0x00000000fffff984 */ /* 0x000fe20000000800 */
[----:B------:R1:W-:Y:S01]  /*15280*/  @P2 LDGSTS.E.BYPASS.LTC128B.128 [R172+0x6800], [R106.64+0x80] ;  /* 0x068000806aac2fae */ /* 0x0003e2000b901d46 */
[----:B------:R-:W-:Y:S01]  /*15290*/  @P2 LEA.HI.X R115, R3, R173, R100, 0x1, P0 ;  /* 0x000000ad03732211 */ /* 0x000fe200000f0c64 */
[----:B------:R-:W-:Y:S02]  /*152a0*/  IMAD.MOV.U32 R173, RZ, RZ, R111 ;  /* 0x000000ffffad7224 */ /* 0x000fe400078e006f */
        /* <DEDUP_REMOVED lines=22> */
.L_x_6277:
        /* <DEDUP_REMOVED lines=110> */
[----:B------:R-:W3:Y:S01]  /*15af0*/  MUFU.EX2 R118, R118 ;  /* 0x0000007600767308 */ /* 0x000ee20000000800 */
        /* <DEDUP_REMOVED lines=9> */
[--C-:B------:R-:W-:Y:S02]  /*15b90*/  FFMA.FTZ R120, R12, c[0x0][0x23c], -R122.reuse ;  /* 0x00008f000c787a23 */ /* 0x100fe4000001087a */
[C---:B------:R-:W-:Y:S02]  /*15ba0*/  FMUL.FTZ R12, R2.reuse, R92 ;  /* 0x0000005c020c7220 */ /* 0x040fe40000410000 */
[--C-:B------:R-:W-:Y:S01]  /*15bb0*/  FFMA.FTZ R121, R13, c[0x0][0x23c], -R122.reuse ;  /* 0x00008f000d797a23 */ /* 0x100fe2000001087a */
[----:B------:R-:W-:Y:S01]  /*15bc0*/  MUFU.EX2 R130, R130 ;  /* 0x0000008200827308 */ /* 0x000fe20000000800 */
[----:B------:R-:W-:Y:S02]  /*15bd0*/  FMUL.FTZ R13, R2, R93 ;  /* 0x0000005d020d7220 */ /* 0x000fe40000410000 */
[--C-:B------:R-:W-:Y:S01]  /*15be0*/  FFMA.FTZ R123, R14, c[0x0][0x23c], -R119.reuse ;  /* 0x00008f000e7b7a23 */ /* 0x100fe20000010877 */
[----:B---3--:R-:W-:Y:S01]  /*15bf0*/  F2FP.BF16.PACK_AB R99, R118, R117 ;  /* 0x000000757663723e */ /* 0x008fe200000010ff */
[C---:B------:R-:W-:Y:S02]  /*15c00*/  FMUL.FTZ R14, R0.reuse, R94 ;  /* 0x0000005e000e7220 */ /* 0x040fe40000410000 */
[--C-:B------:R-:W-:Y:S02]  /*15c10*/  FFMA.FTZ R124, R15, c[0x0][0x23c], -R119.reuse ;  /* 0x00008f000f7c7a23 */ /* 0x100fe40000010877 */
[----:B------:R-:W-:Y:S01]  /*15c20*/  FMUL.FTZ R15, R0, R95 ;  /* 0x0000005f000f7220 */ /* 0x000fe20000410000 */
[----:B------:R-:W-:Y:S01]  /*15c30*/  MUFU.EX2 R120, R120 ;  /* 0x0000007800787308 */ /* 0x000fe20000000800 */
[C---:B-1----:R-:W-:Y:S01]  /*15c40*/  HMMA.16816.F32.BF16 R8, R96.reuse, R104, R8 ;  /* 0x000000686008723c */ /* 0x042fe20000041808 */
[----:B------:R-:W-:Y:S04]  /*15c50*/  LDSM.16.MT88.4 R92, [R152+0xa000] ;  /* 0x00a00000985c783b */ /* 0x000fe80000004200 */
[C---:B------:R-:W-:Y:S02]  /*15c60*/  FMUL.FTZ R72, R2.reuse, R72 ;  /* 0x0000004802487220 */ /* 0x040fe40000410000 */
[----:B------:R-:W-:Y:S01]  /*15c70*/  FMUL.FTZ R73, R2, R73 ;  /* 0x0000004902497220 */ /* 0x000fe20000410000 */
[C---:B------:R-:W-:Y:S01]  /*15c80*/  HMMA.16816.F32.BF16 R36, R96.reuse, R106, R36 ;  /* 0x0000006a6024723c */ /* 0x040fe20000041824 */
[----:B------:R-:W1:Y:S01]  /*15c90*/  LDSM.16.MT88.4 R104, [R152+0x8000] ;  /* 0x008000009868783b */ /* 0x000e620000004200 */
[----:B------:R-:W2:Y:S02]  /*15ca0*/  MUFU.EX2 R121, R121 ;  /* 0x0000007900797308 */ /* 0x000ea40000000800 */
[C---:B------:R-:W-:Y:S02]  /*15cb0*/  FMUL.FTZ R74, R0.reuse, R74 ;  /* 0x0000004a004a7220 */ /* 0x040fe40000410000 */
[----:B------:R-:W-:Y:S02]  /*15cc0*/  FMUL.FTZ R75, R0, R75 ;  /* 0x0000004b004b7220 */ /* 0x000fe40000410000 */
[C---:B------:R-:W-:Y:S04]  /*15cd0*/  HMMA.16816.F32.BF16 R40, R96.reuse, R108, R40 ;  /* 0x0000006c6028723c */ /* 0x040fe80000041828 */
[C---:B------:R-:W-:Y:S01]  /*15ce0*/  FMUL.FTZ R76, R2.reuse, R76 ;  /* 0x0000004c024c7220 */ /* 0x040fe20000410000 */
[----:B------:R-:W-:Y:S01]  /*15cf0*/  MUFU.EX2 R123, R123 ;  /* 0x0000007b007b7308 */ /* 0x000fe20000000800 */
[----:B------:R-:W-:Y:S02]  /*15d00*/  FMUL.FTZ R77, R2, R77 ;  /* 0x0000004d024d7220 */ /* 0x000fe40000410000 */
[C---:B------:R-:W-:Y:S01]  /*15d10*/  HMMA.16816.F32.BF16 R44, R96.reuse, R110, R44 ;  /* 0x0000006e602c723c */ /* 0x040fe2000004182c */
[----:B------:R-:W3:Y:S03]  /*15d20*/  LDSM.16.MT88.4 R108, [R156+0xa000] ;  /* 0x00a000009c6c783b */ /* 0x000ee60000004200 */
[C---:B------:R-:W-:Y:S02]  /*15d30*/  FMUL.FTZ R78, R0.reuse, R78 ;  /* 0x0000004e004e7220 */ /* 0x040fe40000410000 */
[----:B------:R-:W-:Y:S01]  /*15d40*/  FMUL.FTZ R79, R0, R79 ;  /* 0x0000004f004f7220 */ /* 0x000fe20000410000 */
[----:B------:R-:W4:Y:S01]  /*15d50*/  MUFU.EX2 R124, R124 ;  /* 0x0000007c007c7308 */ /* 0x000f220000000800 */
[C---:B------:R-:W-:Y:S04]  /*15d60*/  HMMA.16816.F32.BF16 R48, R96.reuse, R112, R48 ;  /* 0x000000706030723c */ /* 0x040fe80000041830 */
[--C-:B------:R-:W-:Y:S02]  /*15d70*/  FFMA.FTZ R125, R16, c[0x0][0x23c], -R122.reuse ;  /* 0x00008f00107d7a23 */ /* 0x100fe4000001087a */
[----:B------:R-:W-:Y:S02]  /*15d80*/  FFMA.FTZ R126, R17, c[0x0][0x23c], -R122 ;  /* 0x00008f00117e7a23 */ /* 0x000fe4000001087a */
[C---:B------:R-:W-:Y:S01]  /*15d90*/  HMMA.16816.F32.BF16 R52, R96.reuse, R114, R52 ;  /* 0x000000726034723c */ /* 0x040fe20000041834 */
[----:B------:R-:W5:Y:S01]  /*15da0*/  LDSM.16.MT88.4 R112, [R154+0xa000] ;  /* 0x00a000009a70783b */ /* 0x000f620000004200 */
[----:B------:R-:W-:Y:S02]  /*15db0*/  MUFU.EX2 R125, R125 ;  /* 0x0000007d007d7308 */ /* 0x000fe40000000800 */
[--C-:B------:R-:W-:Y:S02]  /*15dc0*/  FFMA.FTZ R127, R18, c[0x0][0x23c], -R119.reuse ;  /* 0x00008f00127f7a23 */ /* 0x100fe40000010877 */
[----:B------:R-:W-:Y:S02]  /*15dd0*/  FFMA.FTZ R128, R19, c[0x0][0x23c], -R119 ;  /* 0x00008f0013807a23 */ /* 0x000fe40000010877 */
[C---:B------:R-:W-:Y:S01]  /*15de0*/  FMUL.FTZ R80, R2.reuse, R80 ;  /* 0x0000005002507220 */ /* 0x040fe20000410000 */
[C---:B-1----:R-:W-:Y:S03]  /*15df0*/  HMMA.16816.F32.BF16 R56, R96.reuse, R104, R56 ;  /* 0x000000686038723c */ /* 0x042fe60000041838 */
[----:B------:R-:W1:Y:S01]  /*15e00*/  MUFU.EX2 R126, R126 ;  /* 0x0000007e007e7308 */ /* 0x000e620000000800 */
[----:B------:R-:W-:Y:S02]  /*15e10*/  FMUL.FTZ R81, R2, R81 ;  /* 0x0000005102517220 */ /* 0x000fe40000410000 */
[C---:B------:R-:W-:Y:S02]  /*15e20*/  FMUL.FTZ R82, R0.reuse, R82 ;  /* 0x0000005200527220 */ /* 0x040fe40000410000 */
[C---:B------:R-:W-:Y:S01]  /*15e30*/  HMMA.16816.F32.BF16 R60, R96.reuse, R106, R60 ;  /* 0x0000006a603c723c */ /* 0x040fe2000004183c */
[----:B------:R-:W5:Y:S03]  /*15e40*/  LDSM.16.MT88.4 R104, [R153+0xa000] ;  /* 0x00a000009968783b */ /* 0x000f660000004200 */
[----:B------:R-:W-:Y:S01]  /*15e50*/  FMUL.FTZ R83, R0, R83 ;  /* 0x0000005300537220 */ /* 0x000fe20000410000 */
[----:B------:R-:W-:Y:S01]  /*15e60*/  MUFU.EX2 R127, R127 ;  /* 0x0000007f007f7308 */ /* 0x000fe20000000800 */
[C---:B------:R-:W-:Y:S01]  /*15e70*/  FMUL.FTZ R16, R2.reuse, R88 ;  /* 0x0000005802107220 */ /* 0x040fe20000410000 */
[----:B--2---:R-:W-:Y:S01]  /*15e80*/  F2FP.BF16.PACK_AB R88, R121, R120 ;  /* 0x000000787958723e */ /* 0x004fe200000010ff */
[C---:B---3--:R-:W-:Y:S04]  /*15e90*/  HMMA.16816.F32.BF16 R64, R96.reuse, R108, R64 ;  /* 0x0000006c6040723c */ /* 0x048fe80000041840 */
[----:B------:R-:W-:Y:S01]  /*15ea0*/  FMUL.FTZ R17, R2, R89 ;  /* 0x0000005902117220 */ /* 0x000fe20000410000 */
[----:B----4-:R-:W-:Y:S01]  /*15eb0*/  F2FP.BF16.PACK_AB R89, R124, R123 ;  /* 0x0000007b7c59723e */ /* 0x010fe200000010ff */
[----:B------:R-:W-:Y:S01]  /*15ec0*/  FMUL.FTZ R18, R0, R90 ;  /* 0x0000005a00127220 */ /* 0x000fe20000410000 */
[----:B------:R-:W2:Y:S01]  /*15ed0*/  MUFU.EX2 R128, R128 ;  /* 0x0000008000807308 */ /* 0x000ea20000000800 */
[C---:B------:R-:W-:Y:S01]  /*15ee0*/  HMMA.16816.F32.BF16 R68, R96.reuse, R110, R68 ;  /* 0x0000006e6044723c */ /* 0x040fe20000041844 */
[----:B------:R-:W3:Y:S03]  /*15ef0*/  LDSM.16.MT88.4 R108, [R156+0x8800] ;  /* 0x008800009c6c783b */ /* 0x000ee60000004200 */
[----:B-1----:R-:W-:Y:S01]  /*15f00*/  F2FP.BF16.PACK_AB R90, R126, R125 ;  /* 0x0000007d7e5a723e */ /* 0x002fe200000010ff */
[----:B------:R-:W-:Y:S02]  /*15f10*/  FMUL.FTZ R19, R0, R91 ;  /* 0x0000005b00137220 */ /* 0x000fe40000410000 */
[C---:B------:R-:W-:Y:S01]  /*15f20*/  FMUL.FTZ R84, R2.reuse, R84 ;  /* 0x0000005402547220 */ /* 0x040fe20000410000 */
[C---:B-----5:R-:W-:Y:S01]  /*15f30*/  HMMA.16816.F32.BF16 R72, R96.reuse, R112, R72 ;  /* 0x000000706048723c */ /* 0x060fe20000041848 */
[----:B------:R-:W-:Y:S03]  /*15f40*/  MUFU.EX2 R131, R131 ;  /* 0x0000008300837308 */ /* 0x000fe60000000800 */
[----:B------:R-:W-:Y:S02]  /*15f50*/  FMUL.FTZ R85, R2, R85 ;  /* 0x0000005502557220 */ /* 0x000fe40000410000 */
[C---:B------:R-:W-:Y:S02]  /*15f60*/  FMUL.FTZ R86, R0.reuse, R86 ;  /* 0x0000005600567220 */ /* 0x040fe40000410000 */
[C---:B------:R-:W-:Y:S01]  /*15f70*/  HMMA.16816.F32.BF16 R12, R96.reuse, R114, R12 ;  /* 0x00000072600c723c */ /* 0x040fe2000004180c */
[----:B------:R-:W1:Y:S03]  /*15f80*/  LDSM.16.MT88.4 R112, [R154+0x8800] ;  /* 0x008800009a70783b */ /* 0x000e660000004200 */
[----:B------:R-:W-:Y:S02]  /*15f90*/  FMUL.FTZ R87, R0, R87 ;  /* 0x0000005700577220 */ /* 0x000fe40000410000 */
[----:B------:R-:W-:Y:S01]  /*15fa0*/  FFMA.FTZ R102, R2, R183, R102 ;  /* 0x000000b702667223 */ /* 0x000fe20000010066 */
[----:B--2---:R-:W-:Y:S01]  /*15fb0*/  F2FP.BF16.PACK_AB R91, R128, R127 ;  /* 0x0000007f805b723e */ /* 0x004fe200000010ff */
[----:B------:R-:W-:Y:S01]  /*15fc0*/  FFMA.FTZ R6, R0, R181, R6 ;  /* 0x000000b500067223 */ /* 0x000fe20000010006 */
[C---:B------:R-:W-:Y:S03]  /*15fd0*/  HMMA.16816.F32.BF16 R76, R96.reuse, R104, R76 ;  /* 0x00000068604c723c */ /* 0x040fe6000004184c */
[----:B------:R-:W-:Y:S02]  /*15fe0*/  FADD.FTZ R102, R5, R102 ;  /* 0x0000006605667221 */ /* 0x000fe40000010000 */
[----:B------:R-:W-:Y:S02]  /*15ff0*/  FADD.FTZ R6, R7, R6 ;  /* 0x0000000607067221 */ /* 0x000fe40000010000 */
[----:B------:R-:W-:Y:S01]  /*16000*/  FADD.FTZ R5, R103, R102 ;  /* 0x0000006667057221 */ /* 0x000fe20000010000 */
[C---:B------:R-:W-:Y:S01]  /*16010*/  HMMA.16816.F32.BF16 R80, R96.reuse, R106, R80 ;  /* 0x0000006a6050723c */ /* 0x040fe20000041850 */
[----:B------:R-:W2:Y:S03]  /*16020*/  LDSM.16.MT88.4 R104, [R153+0x8800] ;  /* 0x008800009968783b */ /* 0x000ea60000004200 */
[----:B------:R-:W-:Y:S02]  /*16030*/  FADD.FTZ R117, R117, R6 ;  /* 0x0000000675757221 */ /* 0x000fe40000010000 */
[----:B------:R-:W-:Y:S02]  /*16040*/  FADD.FTZ R5, R116, R5 ;  /* 0x0000000574057221 */ /* 0x000fe40000010000 */
[C---:B------:R-:W-:Y:S04]  /*16050*/  HMMA.16816.F32.BF16 R16, R96.reuse, R92, R16 ;  /* 0x0000005c6010723c */ /* 0x040fe80000041810 */
[----:B------:R-:W-:Y:S02]  /*16060*/  FADD.FTZ R118, R118, R117 ;  /* 0x0000007576767221 */ /* 0x000fe40000010000 */
[----:B------:R-:W-:Y:S02]  /*16070*/  FADD.FTZ R0, R120, R5 ;  /* 0x0000000578007221 */ /* 0x000fe40000010000 */
[----:B------:R-:W-:Y:S01]  /*16080*/  HMMA.16816.F32.BF16 R84, R96, R94, R84 ;  /* 0x0000005e6054723c */ /* 0x000fe20000041854 */
[----:B------:R-:W4:Y:S03]  /*16090*/  LDSM.16.MT88.4 R92, [R152+0x8800] ;  /* 0x00880000985c783b */ /* 0x000f260000004200 */
[----:B------:R-:W-:Y:S02]  /*160a0*/  FADD.FTZ R123, R123, R118 ;  /* 0x000000767b7b7221 */ /* 0x000fe40000010000 */
[----:B------:R-:W-:Y:S02]  /*160b0*/  FADD.FTZ R0, R121, R0 ;  /* 0x0000000079007221 */ /* 0x000fe40000010000 */
[C---:B---3--:R-:W-:Y:S01]  /*160c0*/  HMMA.16816.F32.BF16 R8, R88.reuse, R108, R8 ;  /* 0x0000006c5808723c */ /* 0x048fe20000041808 */
[----:B------:R-:W3:Y:S04]  /*160d0*/  LDSM.16.MT88.4 R96, [R156+0xa800] ;  /* 0x00a800009c60783b */ /* 0x000ee80000004200 */
[----:B------:R-:W-:Y:S02]  /*160e0*/  FADD.FTZ R124, R124, R123 ;  /* 0x0000007b7c7c7221 */ /* 0x000fe40000010000 */
[----:B------:R-:W-:Y:S01]  /*160f0*/  FADD.FTZ R5, R125, R0 ;  /* 0x000000007d057221 */ /* 0x000fe20000010000 */
[C---:B------:R-:W-:Y:S01]  /*16100*/  HMMA.16816.F32.BF16 R36, R88.reuse, R110, R36 ;  /* 0x0000006e5824723c */ /* 0x040fe20000041824 */
[----:B------:R-:W5:Y:S03]  /*16110*/  LDSM.16.MT88.4 R108, [R154+0xa800] ;  /* 0x00a800009a6c783b */ /* 0x000f660000004200 */
[----:B------:R-:W-:Y:S02]  /*16120*/  FADD.FTZ R7, R127, R124 ;  /* 0x0000007c7f077221 */ /* 0x000fe40000010000 */
[----:B------:R-:W-:Y:S02]  /*16130*/  FADD.FTZ R5, R126, R5 ;  /* 0x000000057e057221 */ /* 0x000fe40000010000 */
[C---:B-1----:R-:W-:Y:S04]  /*16140*/  HMMA.16816.F32.BF16 R40, R88.reuse, R112, R40 ;  /* 0x000000705828723c */ /* 0x042fe80000041828 */
[----:B------:R-:W-:Y:S03]  /*16150*/  FADD.FTZ R7, R128, R7 ;  /* 0x0000000780077221 */ /* 0x000fe60000010000 */
[--C-:B------:R-:W-:Y:S01]  /*16160*/  FFMA.FTZ R112, R20, c[0x0][0x23c], -R122.reuse ;  /* 0x00008f0014707a23 */ /* 0x100fe2000001087a */
[C---:B------:R-:W-:Y:S04]  /*16170*/  HMMA.16816.F32.BF16 R44, R88.reuse, R114, R44 ;  /* 0x00000072582c723c */ /* 0x040fe8000004182c */
[----:B------:R-:W-:Y:S01]  /*16180*/  FFMA.FTZ R113, R21, c[0x0][0x23c], -R122 ;  /* 0x00008f0015717a23 */ /* 0x000fe2000001087a */
[----:B------:R-:W1:Y:S01]  /*16190*/  MUFU.EX2 R112, R112 ;  /* 0x0000007000707308 */ /* 0x000e620000000800 */
[--C-:B------:R-:W-:Y:S02]  /*161a0*/  FFMA.FTZ R21, R26, c[0x0][0x23c], -R119.reuse ;  /* 0x00008f001a157a23 */ /* 0x100fe40000010877 */
[C---:B--2---:R-:W-:Y:S04]  /*161b0*/  HMMA.16816.F32.BF16 R48, R88.reuse, R104, R48 ;  /* 0x000000685830723c */ /* 0x044fe80000041830 */
[--C-:B------:R-:W-:Y:S01]  /*161c0*/  FFMA.FTZ R114, R22, c[0x0][0x23c], -R119.reuse ;  /* 0x00008f0016727a23 */ /* 0x100fe20000010877 */
[----:B------:R-:W-:Y:S01]  /*161d0*/  F2FP.BF16.PACK_AB R22, R130, R129 ;  /* 0x000000818216723e */ /* 0x000fe200000010ff */
[----:B------:R-:W-:Y:S01]  /*161e0*/  FFMA.FTZ R115, R23, c[0x0][0x23c], -R119 ;  /* 0x00008f0017737a23 */ /* 0x000fe20000010877 */
[----:B------:R-:W2:Y:S01]  /*161f0*/  MUFU.EX2 R113, R113 ;  /* 0x0000007100717308 */ /* 0x000ea20000000800 */
[C---:B------:R-:W-:Y:S01]  /*16200*/  HMMA.16816.F32.BF16 R52, R88.reuse, R106, R52 ;  /* 0x0000006a5834723c */ /* 0x040fe20000041834 */
[----:B------:R-:W5:Y:S07]  /*16210*/  LDSM.16.MT88.4 R104, [R153+0xa800] ;  /* 0x00a800009968783b */ /* 0x000f6e0000004200 */
[C---:B----4-:R-:W-:Y:S01]  /*16220*/  HMMA.16816.F32.BF16 R56, R88.reuse, R92, R56 ;  /* 0x0000005c5838723c */ /* 0x050fe20000041838 */
[----:B------:R-:W-:Y:S03]  /*16230*/  MUFU.EX2 R114, R114 ;  /* 0x0000007200727308 */ /* 0x000fe60000000800 */
[----:B-1----:R-:W-:Y:S04]  /*16240*/  FADD.FTZ R0, R112, R5 ;  /* 0x0000000570007221 */ /* 0x002fe80000010000 */
[C---:B------:R-:W-:Y:S01]  /*16250*/  HMMA.16816.F32.BF16 R60, R88.reuse, R94, R60 ;  /* 0x0000005e583c723c */ /* 0x040fe2000004183c */
[----:B------:R-:W1:Y:S02]  /*16260*/  LDSM.16.MT88.4 R92, [R152+0xa800] ;  /* 0x00a80000985c783b */ /* 0x000e640000004200 */
[----:B------:R-:W4:Y:S01]  /*16270*/  MUFU.EX2 R115, R115 ;  /* 0x0000007300737308 */ /* 0x000f220000000800 */
[C---:B--2---:R-:W-:Y:S04]  /*16280*/  F2FP.BF16.PACK_AB R20, R113.reuse, R112 ;  /* 0x000000707114723e */ /* 0x044fe800000010ff */
[C---:B---3--:R-:W-:Y:S04]  /*16290*/  HMMA.16816.F32.BF16 R64, R88.reuse, R96, R64 ;  /* 0x000000605840723c */ /* 0x048fe80000041840 */
[----:B------:R-:W-:Y:S04]  /*162a0*/  FADD.FTZ R0, R113, R0 ;  /* 0x0000000071007221 */ /* 0x000fe80000010000 */
[C---:B------:R-:W-:Y:S01]  /*162b0*/  HMMA.16816.F32.BF16 R68, R88.reuse, R98, R68 ;  /* 0x000000625844723c */ /* 0x040fe20000041844 */
[----:B------:R-:W2:Y:S03]  /*162c0*/  LDSM.16.MT88.4 R96, [R156+0x9000] ;  /* 0x009000009c60783b */ /* 0x000ea60000004200 */
[----:B------:R-:W-:Y:S01]  /*162d0*/  FADD.FTZ R5, R129, R0 ;  /* 0x0000000081057221 */ /* 0x000fe20000010000 */
[----:B------:R-:W-:Y:S03]  /*162e0*/  MOV R0, R3 ;  /* 0x0000000300007202 */ /* 0x000fe60000000f00 */
[C---:B-----5:R-:W-:Y:S04]  /*162f0*/  HMMA.16816.F32.BF16 R72, R88.reuse, R108, R72 ;  /* 0x0000006c5848723c */ /* 0x060fe80000041848 */
[----:B------:R-:W-:Y:S04]  /*16300*/  FADD.FTZ R5, R130, R5 ;  /* 0x0000000582057221 */ /* 0x000fe80000010000 */
[C---:B------:R-:W-:Y:S01]  /*16310*/  HMMA.16816.F32.BF16 R12, R88.reuse, R110, R12 ;  /* 0x0000006e580c723c */ /* 0x040fe2000004180c */
[----:B------:R-:W3:Y:S07]  /*16320*/  LDSM.16.MT88.4 R108, [R154+0x9000] ;  /* 0x009000009a6c783b */ /* 0x000eee0000004200 */
[C---:B------:R-:W-:Y:S01]  /*16330*/  HMMA.16816.F32.BF16 R76, R88.reuse, R104, R76 ;  /* 0x00000068584c723c */ /* 0x040fe2000004184c */
[----:B------:R4:W-:Y:S06]  /*16340*/  MUFU.EX2 R104, R21 ;  /* 0x0000001500687308 */ /* 0x0009ec0000000800 */
[----:B------:R-:W-:Y:S01]  /*16350*/  FFMA.FTZ R105, R27, c[0x0][0x23c], -R119 ;  /* 0x00008f001b697a23 */ /* 0x000fe20000010877 */
[C---:B------:R-:W-:Y:S01]  /*16360*/  HMMA.16816.F32.BF16 R80, R88.reuse, R106, R80 ;  /* 0x0000006a5850723c */ /* 0x040fe20000041850 */
[----:B------:R-:W5:Y:S04]  /*16370*/  LDSM.16.MT88.4 R24, [R153+0x9000] ;  /* 0x009000009918783b */ /* 0x000f680000004200 */
[----:B------:R-:W2:Y:S02]  /*16380*/  MUFU.EX2 R105, R105 ;  /* 0x0000006900697308 */ /* 0x000ea40000000800 */
[--C-:B------:R-:W-:Y:S01]  /*16390*/  FFMA.FTZ R106, R28, c[0x0][0x23c], -R122.reuse ;  /* 0x00008f001c6a7a23 */ /* 0x100fe2000001087a */
[C---:B-1----:R-:W-:Y:S04]  /*163a0*/  HMMA.16816.F32.BF16 R16, R88.reuse, R92, R16 ;  /* 0x0000005c5810723c */ /* 0x042fe80000041810 */
[----:B------:R-:W-:Y:S03]  /*163b0*/  FFMA.FTZ R107, R29, c[0x0][0x23c], -R122 ;  /* 0x00008f001d6b7a23 */ /* 0x000fe6000001087a */
[----:B------:R-:W-:Y:S01]  /*163c0*/  MUFU.EX2 R106, R106 ;  /* 0x0000006a006a7308 */ /* 0x000fe20000000800 */
[----:B------:R-:W-:Y:S01]  /*163d0*/  HMMA.16816.F32.BF16 R84, R88, R94, R84 ;  /* 0x0000005e5854723c */ /* 0x000fe20000041854 */
[----:B------:R-:W1:Y:S03]  /*163e0*/  LDSM.16.MT88.4 R88, [R152+0x9000] ;  /* 0x009000009858783b */ /* 0x000e660000004200 */
[C---:B----4-:R-:W-:Y:S01]  /*163f0*/  F2FP.BF16.PACK_AB R21, R115.reuse, R114 ;  /* 0x000000727315723e */ /* 0x050fe200000010ff */
[----:B------:R-:W-:Y:S04]  /*16400*/  FADD.FTZ R114, R114, R7 ;  /* 0x0000000772727221 */ /* 0x000fe80000010000 */
[----:B------:R-:W4:Y:S01]  /*16410*/  LDSM.16.MT88.4 R92, [R156+0xb000] ;  /* 0x00b000009c5c783b */ /* 0x000f220000004200 */
[----:B------:R-:W1:Y:S02]  /*16420*/  MUFU.EX2 R107, R107 ;  /* 0x0000006b006b7308 */ /* 0x000e640000000800 */
[----:B------:R-:W-:Y:S01]  /*16430*/  FADD.FTZ R115, R115, R114 ;  /* 0x0000007273737221 */ /* 0x000fe20000010000 */
[C---:B--2---:R-:W-:Y:S03]  /*16440*/  F2FP.BF16.PACK_AB R23, R105.reuse, R104 ;  /* 0x000000686917723e */ /* 0x044fe600000010ff */
[----:B------:R-:W-:Y:S04]  /*16450*/  FADD.FTZ R104, R104, R115 ;  /* 0x0000007368687221 */ /* 0x000fe80000010000 */
[C---:B------:R-:W-:Y:S05]  /*16460*/  HMMA.16816.F32.BF16 R8, R20.reuse, R96, R8 ;  /* 0x000000601408723c */ /* 0x040fea0000041808 */
[----:B------:R-:W-:Y:S03]  /*16470*/  FADD.FTZ R105, R105, R104 ;  /* 0x0000006869697221 */ /* 0x000fe60000010000 */
[C---:B------:R-:W-:Y:S01]  /*16480*/  HMMA.16816.F32.BF16 R36, R20.reuse, R98, R36 ;  /* 0x000000621424723c */ /* 0x040fe20000041824 */
[----:B------:R-:W2:Y:S07]  /*16490*/  LDSM.16.MT88.4 R96, [R154+0xb000] ;  /* 0x00b000009a60783b */ /* 0x000eae0000004200 */
[C---:B---3--:R-:W-:Y:S07]  /*164a0*/  HMMA.16816.F32.BF16 R40, R20.reuse, R108, R40 ;  /* 0x0000006c1428723c */ /* 0x048fee0000041828 */
[--C-:B------:R-:W-:Y:S01]  /*164b0*/  FFMA.FTZ R108, R30, c[0x0][0x23c], -R119.reuse ;  /* 0x00008f001e6c7a23 */ /* 0x100fe20000010877 */
[C---:B------:R-:W-:Y:S04]  /*164c0*/  HMMA.16816.F32.BF16 R44, R20.reuse, R110, R44 ;  /* 0x0000006e142c723c */ /* 0x040fe8000004182c */
[--C-:B------:R-:W-:Y:S01]  /*164d0*/  FFMA.FTZ R109, R31, c[0x0][0x23c], -R119.reuse ;  /* 0x00008f001f6d7a23 */ /* 0x100fe20000010877 */
[----:B------:R-:W-:Y:S01]  /*164e0*/  MUFU.EX2 R108, R108 ;  /* 0x0000006c006c7308 */ /* 0x000fe20000000800 */
[----:B------:R-:W-:Y:S01]  /*164f0*/  LDSM.16.MT88.4 R28, [R152+0xb000] ;  /* 0x00b00000981c783b */ /* 0x000fe20000004200 */
[--C-:B------:R-:W-:Y:S01]  /*16500*/  FFMA.FTZ R110, R32, c[0x0][0x23c], -R122.reuse ;  /* 0x00008f00206e7a23 */ /* 0x100fe2000001087a */
[C---:B-----5:R-:W-:Y:S04]  /*16510*/  HMMA.16816.F32.BF16 R48, R20.reuse, R24, R48 ;  /* 0x000000181430723c */ /* 0x060fe80000041830 */
[----:B------:R-:W-:Y:S02]  /*16520*/  FFMA.FTZ R122, R33, c[0x0][0x23c], -R122 ;  /* 0x00008f00217a7a23 */ /* 0x000fe4000001087a */
[----:B------:R-:W-:Y:S01]  /*16530*/  FFMA.FTZ R119, R35, c[0x0][0x23c], -R119 ;  /* 0x00008f0023777a23 */ /* 0x000fe20000010877 */
[----:B------:R-:W3:Y:S01]  /*16540*/  MUFU.EX2 R109, R109 ;  /* 0x0000006d006d7308 */ /* 0x000ee20000000800 */
[C---:B------:R-:W-:Y:S01]  /*16550*/  HMMA.16816.F32.BF16 R52, R20.reuse, R26, R52 ;  /* 0x0000001a1434723c */ /* 0x040fe20000041834 */
[----:B------:R-:W5:Y:S07]  /*16560*/  LDSM.16.MT88.4 R24, [R153+0xb000] ;  /* 0x00b000009918783b */ /* 0x000f6e0000004200 */
[C---:B-1----:R-:W-:Y:S01]  /*16570*/  HMMA.16816.F32.BF16 R56, R20.reuse, R88, R56 ;  /* 0x000000581438723c */ /* 0x042fe20000041838 */
[----:B------:R-:W-:Y:S01]  /*16580*/  LDSM.16.MT88.4 R32, [R154+0x9800] ;  /* 0x009800009a20783b */ /* 0x000fe20000004200 */
[----:B------:R-:W-:Y:S06]  /*16590*/  MUFU.EX2 R110, R110 ;  /* 0x0000006e006e7308 */ /* 0x000fec0000000800 */
[C---:B------:R-:W-:Y:S01]  /*165a0*/  HMMA.16816.F32.BF16 R60, R20.reuse, R90, R60 ;  /* 0x0000005a143c723c */ /* 0x040fe2000004183c */
[----:B------:R-:W1:Y:S03]  /*165b0*/  LDSM.16.MT88.4 R88, [R156+0x9800] ;  /* 0x009800009c58783b */ /* 0x000e660000004200 */
[----:B------:R-:W1:Y:S04]  /*165c0*/  MUFU.EX2 R111, R122 ;  /* 0x0000007a006f7308 */ /* 0x000e680000000800 */
[C---:B----4-:R-:W-:Y:S06]  /*165d0*/  HMMA.16816.F32.BF16 R64, R20.reuse, R92, R64 ;  /* 0x0000005c1440723c */ /* 0x050fec0000041840 */
[----:B------:R-:W4:Y:S02]  /*165e0*/  MUFU.EX2 R132, R119 ;  /* 0x0000007700847308 */ /* 0x000f240000000800 */
[C---:B------:R-:W-:Y:S01]  /*165f0*/  HMMA.16816.F32.BF16 R68, R20.reuse, R94, R68 ;  /* 0x0000005e1444723c */ /* 0x040fe20000041844 */
[----:B------:R-:W-:Y:S07]  /*16600*/  LDSM.16.MT88.4 R92, [R154+0xb800] ;  /* 0x00b800009a5c783b */ /* 0x000fee0000004200 */
[C---:B--2---:R-:W-:Y:S08]  /*16610*/  HMMA.16816.F32.BF16 R72, R20.reuse, R96, R72 ;  /* 0x000000601448723c */ /* 0x044ff00000041848 */
[C---:B------:R-:W-:Y:S08]  /*16620*/  HMMA.16816.F32.BF16 R12, R20.reuse, R98, R12 ;  /* 0x00000062140c723c */ /* 0x040ff0000004180c */
[C---:B-----5:R-:W-:Y:S08]  /*16630*/  HMMA.16816.F32.BF16 R76, R20.reuse, R24, R76 ;  /* 0x00000018144c723c */ /* 0x060ff0000004184c */
[C---:B------:R-:W-:Y:S01]  /*16640*/  HMMA.16816.F32.BF16 R80, R20.reuse, R26, R80 ;  /* 0x0000001a1450723c */ /* 0x040fe20000041850 */
[----:B------:R-:W2:Y:S07]  /*16650*/  LDSM.16.MT88.4 R24, [R153+0x9800] ;  /* 0x009800009918783b */ /* 0x000eae0000004200 */
[C---:B------:R-:W-:Y:S08]  /*16660*/  HMMA.16816.F32.BF16 R16, R20.reuse, R28, R16 ;  /* 0x0000001c1410723c */ /* 0x040ff00000041810 */
[----:B------:R-:W-:Y:S01]  /*16670*/  HMMA.16816.F32.BF16 R84, R20, R30, R84 ;  /* 0x0000001e1454723c */ /* 0x000fe20000041854 */
[----:B------:R-:W-:Y:S06]  /*16680*/  LDSM.16.MT88.4 R28, [R156+0xb800] ;  /* 0x00b800009c1c783b */ /* 0x000fec0000004200 */
[----:B------:R-:W-:Y:S01]  /*16690*/  F2FP.BF16.PACK_AB R20, R107, R106 ;  /* 0x0000006a6b14723e */ /* 0x000fe200000010ff */
[----:B------:R-:W-:Y:S01]  /*166a0*/  FADD.FTZ R106, R106, R5 ;  /* 0x000000056a6a7221 */ /* 0x000fe20000010000 */
[----:B---3--:R-:W-:Y:S03]  /*166b0*/  F2FP.BF16.PACK_AB R21, R109, R108 ;  /* 0x0000006c6d15723e */ /* 0x008fe600000010ff */
[----:B-1----:R-:W-:Y:S01]  /*166c0*/  F2FP.BF16.PACK_AB R22, R111, R110 ;  /* 0x0000006e6f16723e */ /* 0x002fe200000010ff */
[----:B------:R-:W-:Y:S01]  /*166d0*/  FADD.FTZ R108, R108, R105 ;  /* 0x000000696c6c7221 */ /* 0x000fe20000010000 */
[----:B----4-:R-:W-:Y:S01]  /*166e0*/  F2FP.BF16.PACK_AB R23, R132, R131 ;  /* 0x000000838417723e */ /* 0x010fe200000010ff */
[----:B------:R-:W-:Y:S02]  /*166f0*/  FADD.FTZ R107, R107, R106 ;  /* 0x0000006a6b6b7221 */ /* 0x000fe40000010000 */
[----:B------:R-:W-:Y:S02]  /*16700*/  FADD.FTZ R108, R109, R108 ;  /* 0x0000006c6d6c7221 */ /* 0x000fe40000010000 */
[----:B------:R-:W-:Y:S02]  /*16710*/  FADD.FTZ R110, R110, R107 ;  /* 0x0000006b6e6e7221 */ /* 0x000fe40000010000 */
[C---:B------:R-:W-:Y:S01]  /*16720*/  HMMA.16816.F32.BF16 R96, R20.reuse, R88, R8 ;  /* 0x000000581460723c */ /* 0x040fe20000041808 */
[----:B------:R-:W1:Y:S02]  /*16730*/  LDSM.16.MT88.4 R8, [R152+0x9800] ;  /* 0x009800009808783b */ /* 0x000e640000004200 */
[----:B------:R-:W-:Y:S02]  /*16740*/  FADD.FTZ R131, R131, R108 ;  /* 0x0000006c83837221 */ /* 0x000fe40000010000 */
[----:B------:R-:W-:Y:S02]  /*16750*/  FADD.FTZ R183, R111, R110 ;  /* 0x0000006e6fb77221 */ /* 0x000fe40000010000 */
[----:B------:R-:W-:Y:S01]  /*16760*/  FADD.FTZ R181, R132, R131 ;  /* 0x0000008384b57221 */ /* 0x000fe20000010000 */
[C---:B------:R-:W-:Y:S08]  /*16770*/  HMMA.16816.F32.BF16 R36, R20.reuse, R90, R36 ;  /* 0x0000005a1424723c */ /* 0x040ff00000041824 */
[C---:B------:R-:W-:Y:S08]  /*16780*/  HMMA.16816.F32.BF16 R40, R20.reuse, R32, R40 ;  /* 0x000000201428723c */ /* 0x040ff00000041828 */
[C---:B------:R-:W-:Y:S08]  /*16790*/  HMMA.16816.F32.BF16 R44, R20.reuse, R34, R44 ;  /* 0x00000022142c723c */ /* 0x040ff0000004182c */
        /* <DEDUP_REMOVED lines=8> */
[C---:B------:R-:W-:Y:S08]  /*16820*/  HMMA.16816.F32.BF16 R72, R20.reuse, R92, R72 ;  /* 0x0000005c1448723c */ /* 0x040ff00000041848 */
[C---:B------:R-:W-:Y:S08]  /*16830*/  HMMA.16816.F32.BF16 R92, R20.reuse, R94, R12 ;  /* 0x0000005e145c723c */ /* 0x040ff0000004180c */
[C---:B--2---:R-:W-:Y:S08]  /*16840*/  HMMA.16816.F32.BF16 R76, R20.reuse, R24, R76 ;  /* 0x00000018144c723c */ /* 0x044ff0000004184c */
[C---:B------:R-:W-:Y:S08]  /*16850*/  HMMA.16816.F32.BF16 R80, R20.reuse, R26, R80 ;  /* 0x0000001a1450723c */ /* 0x040ff00000041850 */
[C---:B-1----:R-:W-:Y:S08]  /*16860*/  HMMA.16816.F32.BF16 R88, R20.reuse, R8, R16 ;  /* 0x000000081458723c */ /* 0x042ff00000041810 */
[----:B------:R-:W-:Y:S01]  /*16870*/  HMMA.16816.F32.BF16 R84, R20, R10, R84 ;  /* 0x0000000a1454723c */ /* 0x000fe20000041854 */
[----:B------:R-:W-:-:S07]  /*16880*/  @P0 BRA `(.L_x_6279) ;  /* 0xffffd4b000000947 */ /* 0x000fce000383ffff */
.L_x_6275:
[----:B------:R-:W1:Y:S01]  /*16890*/  SHFL.BFLY PT, R0, R181, 0x2, 0x1f ;  /* 0x0c401f00b5007f89 */ /* 0x000e6200000e0000 */
[----:B------:R-:W-:Y:S01]  /*168a0*/  MOV R7, 0x3f800000 ;  /* 0x3f80000000077802 */ /* 0x000fe20000000f00 */
[----:B------:R-:W-:Y:S01]  /*168b0*/  BSSY B0, `(.L_x_6280) ;  /* 0x00000d8000007945 */ /* 0x000fe20003800000 */
[----:B------:R-:W-:Y:S01]  /*168c0*/  MOV R6, 0x3f800000 ;  /* 0x3f80000000067802 */ /* 0x000fe20000000f00 */
[----:B------:R-:W2:Y:S04]  /*168d0*/  SHFL.BFLY PT, R2, R183, 0x2, 0x1f ;  /* 0x0c401f00b7027f89 */ /* 0x000ea800000e0000 */
[----:B------:R-:W3:Y:S04]  /*168e0*/  S2R R11, SR_TID.X ;  /* 0x00000000000b7919 */ /* 0x000ee80000002100 */
[----:B------:R-:W-:Y:S01]  /*168f0*/  BAR.SYNC.DEFER_BLOCKING 0x0 ;  /* 0x0000000000007b1d */ /* 0x000fe20000010000 */
[----:B-1----:R-:W-:-:S05]  /*16900*/  FADD.FTZ R5, R0, R181 ;  /* 0x000000b500057221 */ /* 0x002fca0000010000 */
[----:B------:R-:W1:Y:S01]  /*16910*/  S2R R0, SR_TID.X ;  /* 0x0000000000007919 */ /* 0x000e620000002100 */
[----:B--2---:R-:W-:-:S03]  /*16920*/  FADD.FTZ R13, R2, R183 ;  /* 0x000000b7020d7221 */ /* 0x004fc60000010000 */
[----:B------:R-:W2:Y:S01]  /*16930*/  SHFL.BFLY PT, R2, R5, 0x1, 0x1f ;  /* 0x0c201f0005027f89 */ /* 0x000ea200000e0000 */
[----:B---3--:R-:W-:-:S03]  /*16940*/  SHF.R.S32.HI R8, RZ, 0x1f, R11 ;  /* 0x0000001fff087819 */ /* 0x008fc6000001140b */
[----:B------:R-:W3:Y:S01]  /*16950*/  SHFL.BFLY PT, R4, R13, 0x1, 0x1f ;  /* 0x0c201f000d047f89 */ /* 0x000ee200000e0000 */
[----:B------:R-:W-:-:S04]  /*16960*/  LEA.HI R8, R8, R11, RZ, 0x4 ;  /* 0x0000000b08087211 */ /* 0x000fc800078f20ff */
[----:B------:R-:W-:Y:S02]  /*16970*/  SHF.R.S32.HI R8, RZ, 0x4, R8 ;  /* 0x00000004ff087819 */ /* 0x000fe40000011408 */
[----:B-1----:R-:W-:-:S04]  /*16980*/  SHF.R.S32.HI R9, RZ, 0x1f, R0 ;  /* 0x0000001fff097819 */ /* 0x002fc80000011400 */
[-C--:B------:R-:W-:Y:S01]  /*16990*/  LEA.HI R10, R9, R0.reuse, RZ, 0x2 ;  /* 0x00000000090a7211 */ /* 0x080fe200078f10ff */
[----:B--2---:R-:W-:Y:S01]  /*169a0*/  FADD.FTZ R2, R5, R2 ;  /* 0x0000000205027221 */ /* 0x004fe20000010000 */
[----:B------:R-:W-:Y:S01]  /*169b0*/  LEA.HI R11, R9, R0, RZ, 0x4 ;  /* 0x00000000090b7211 */ /* 0x000fe200078f20ff */
[----:B---3--:R-:W-:Y:S01]  /*169c0*/  FADD.FTZ R4, R13, R4 ;  /* 0x000000040d047221 */ /* 0x008fe20000010000 */
[--C-:B------:R-:W-:Y:S02]  /*169d0*/  SHF.R.S32.HI R12, RZ, 0x2, R10.reuse ;  /* 0x00000002ff0c7819 */ /* 0x100fe4000001140a */
[----:B------:R-:W-:Y:S02]  /*169e0*/  SHF.R.S32.HI R5, RZ, 0x1f, R10 ;  /* 0x0000001fff057819 */ /* 0x000fe4000001140a */
[----:B------:R-:W-:Y:S02]  /*169f0*/  FSETP.NE.FTZ.AND P4, PT, R4, RZ, PT ;  /* 0x000000ff0400720b */ /* 0x000fe40003f95000 */
[----:B------:R-:W-:-:S02]  /*16a00*/  LEA.HI R5, R5, R12, RZ, 0x3 ;  /* 0x0000000c05057211 */ /* 0x000fc400078f18ff */
[----:B------:R-:W-:Y:S02]  /*16a10*/  FSETP.NE.FTZ.AND P3, PT, R2, RZ, PT ;  /* 0x000000ff0200720b */ /* 0x000fe40003f75000 */
[----:B------:R-:W-:Y:S02]  /*16a20*/  LOP3.LUT R5, R5, 0xfffffff8, RZ, 0xc0, !PT ;  /* 0xfffffff805057812 */ /* 0x000fe400078ec0ff */
[----:B------:R-:W-:Y:S02]  /*16a30*/  LEA.HI R9, R9, R0, RZ, 0x5 ;  /* 0x0000000009097211 */ /* 0x000fe400078f28ff */
[----:B------:R-:W-:Y:S02]  /*16a40*/  LOP3.LUT R15, R10, 0x1ffffffc, RZ, 0xc0, !PT ;  /* 0x1ffffffc0a0f7812 */ /* 0x000fe400078ec0ff */
[----:B------:R-:W-:Y:S01]  /*16a50*/  LOP3.LUT R11, R11, 0xfffffff0, RZ, 0xc0, !PT ;  /* 0xfffffff00b0b7812 */ /* 0x000fe200078ec0ff */
[----:B------:R-:W1:Y:S01]  /*16a60*/  @P4 MUFU.RCP R7, R4 ;  /* 0x0000000400074308 */ /* 0x000e620000001000 */
[----:B------:R-:W-:-:S02]  /*16a70*/  IADD3 R5, R12, -R5, RZ ;  /* 0x800000050c057210 */ /* 0x000fc40007ffe0ff */
[----:B------:R-:W-:Y:S02]  /*16a80*/  SHF.R.S32.HI R10, RZ, 0x5, R9 ;  /* 0x00000005ff0a7819 */ /* 0x000fe40000011409 */
[-C--:B------:R-:W-:Y:S02]  /*16a90*/  IADD3 R15, -R15, R0.reuse, RZ ;  /* 0x000000000f0f7210 */ /* 0x080fe40007ffe1ff */
[----:B------:R-:W-:Y:S01]  /*16aa0*/  IADD3 R11, -R11, R0, RZ ;  /* 0x000000000b0b7210 */ /* 0x000fe20007ffe1ff */
[----:B------:R-:W2:Y:S01]  /*16ab0*/  @P3 MUFU.RCP R6, R2 ;  /* 0x0000000200063308 */ /* 0x000ea20000001000 */
[----:B------:R-:W-:Y:S02]  /*16ac0*/  LOP3.LUT R14, R5, 0x1, RZ, 0xc0, !PT ;  /* 0x00000001050e7812 */ /* 0x000fe400078ec0ff */
[----:B------:R-:W-:Y:S02]  /*16ad0*/  LEA R12, R10, R15, 0x9 ;  /* 0x0000000f0a0c7211 */ /* 0x000fe400078e48ff */
[----:B------:R-:W-:-:S02]  /*16ae0*/  SHF.L.U32 R13, R8, 0x6, RZ ;  /* 0x00000006080d7819 */ /* 0x000fc400000006ff */
        /* <DEDUP_REMOVED lines=9> */
[----:B------:R-:W-:Y:S01]  /*16b80*/  FMUL.FTZ R40, R7, R40 ;  /* 0x0000002807287220 */ /* 0x000fe20000410000 */
[----:B------:R-:W-:Y:S01]  /*16b90*/  LOP3.LUT R17, R17, 0x1c0, RZ, 0xc0, !PT ;  /* 0x000001c011117812 */ /* 0x000fe200078ec0ff */
[----:B------:R-:W-:Y:S01]  /*16ba0*/  FMUL.FTZ R41, R7, R41 ;  /* 0x0000002907297220 */ /* 0x000fe20000410000 */
[----:B------:R-:W-:Y:S01]  /*16bb0*/  LOP3.LUT R14, R13, 0x38, R14, 0xf8, !PT ;  /* 0x000000380d0e7812 */ /* 0x000fe200078ef80e */
[C---:B------:R-:W-:Y:S01]  /*16bc0*/  FMUL.FTZ R44, R7.reuse, R44 ;  /* 0x0000002c072c7220 */ /* 0x040fe20000410000 */
[----:B------:R-:W-:Y:S01]  /*16bd0*/  SHF.R.U32.HI R13, RZ, 0x3, R13 ;  /* 0x00000003ff0d7819 */ /* 0x000fe2000001160d */
[----:B------:R-:W-:Y:S01]  /*16be0*/  FMUL.FTZ R45, R7, R45 ;  /* 0x0000002d072d7220 */ /* 0x000fe20000410000 */
[----:B------:R-:W-:Y:S01]  /*16bf0*/  LOP3.LUT R16, R15, 0xffffffe, RZ, 0xc0, !PT ;  /* 0x0ffffffe0f107812 */ /* 0x000fe200078ec0ff */
[----:B------:R-:W-:Y:S01]  /*16c00*/  FMUL.FTZ R48, R7, R48 ;  /* 0x0000003007307220 */ /* 0x000fe20000410000 */
[----:B------:R-:W-:Y:S01]  /*16c10*/  LEA.HI R17, R17, R17, RZ, 0x1d ;  /* 0x0000001111117211 */ /* 0x000fe200078fe8ff */
[C---:B------:R-:W-:Y:S01]  /*16c20*/  FMUL.FTZ R49, R7.reuse, R49 ;  /* 0x0000003107317220 */ /* 0x040fe20000410000 */
[----:B------:R-:W-:Y:S01]  /*16c30*/  LOP3.LUT R13, R14, R13, RZ, 0x3c, !PT ;  /* 0x0000000d0e0d7212 */ /* 0x000fe200078e3cff */
[----:B------:R-:W-:Y:S01]  /*16c40*/  FMUL.FTZ R52, R7, R52 ;  /* 0x0000003407347220 */ /* 0x000fe20000410000 */
[----:B------:R-:W-:Y:S01]  /*16c50*/  IADD3 R16, R11, -R16, RZ ;  /* 0x800000100b107210 */ /* 0x000fe20007ffe0ff */
[C---:B------:R-:W-:Y:S01]  /*16c60*/  FMUL.FTZ R53, R7.reuse, R53 ;  /* 0x0000003507357220 */ /* 0x040fe20000410000 */
[----:B------:R-:W-:Y:S01]  /*16c70*/  LEA R12, R12, R17, 0x1 ;  /* 0x000000110c0c7211 */ /* 0x000fe200078e08ff */
[----:B------:R-:W-:Y:S01]  /*16c80*/  FMUL.FTZ R56, R7, R56 ;  /* 0x0000003807387220 */ /* 0x000fe20000410000 */
[----:B------:R-:W-:Y:S01]  /*16c90*/  R2P PR, R5, 0x6 ;  /* 0x0000000605007804 */ /* 0x000fe20000000000 */
[C---:B------:R-:W-:Y:S01]  /*16ca0*/  FMUL.FTZ R57, R7.reuse, R57 ;  /* 0x0000003907397220 */ /* 0x040fe20000410000 */
[----:B------:R-:W-:Y:S01]  /*16cb0*/  LEA R5, R16, R13, 0x2 ;  /* 0x0000000d10057211 */ /* 0x000fe200078e10ff */
[C---:B------:R-:W-:Y:S01]  /*16cc0*/  FMUL.FTZ R60, R7.reuse, R60 ;  /* 0x0000003c073c7220 */ /* 0x040fe20000410000 */
[----:B------:R-:W-:Y:S01]  /*16cd0*/  MOV R13, 0x80 ;  /* 0x00000080000d7802 */ /* 0x000fe20000000f00 */
[C---:B------:R-:W-:Y:S01]  /*16ce0*/  FMUL.FTZ R61, R7.reuse, R61 ;  /* 0x0000003d073d7220 */ /* 0x040fe20000410000 */
[----:B------:R1:W-:Y:S01]  /*16cf0*/  STS.64 [R12.X4], R96 ;  /* 0x000000600c007388 */ /* 0x0003e20000004a00 */
[----:B------:R-:W-:Y:S01]  /*16d00*/  FMUL.FTZ R64, R7, R64 ;  /* 0x0000004007407220 */ /* 0x000fe20000410000 */
[----:B------:R-:W-:Y:S01]  /*16d10*/  SEL R13, R13, 0xffffff80, !P2 ;  /* 0xffffff800d0d7807 */ /* 0x000fe20005000000 */
[C---:B------:R-:W-:Y:S01]  /*16d20*/  FMUL.FTZ R65, R7.reuse, R65 ;  /* 0x0000004107417220 */ /* 0x040fe20000410000 */
[----:B------:R-:W-:Y:S01]  /*16d30*/  @P4 MUFU.LG2 R4, R4 ;  /* 0x0000000400044308 */ /* 0x000fe20000000c00 */
        /* <DEDUP_REMOVED lines=12> */
[C---:B------:R-:W-:Y:S01]  /*16e00*/  FMUL.FTZ R89, R7.reuse, R89 ;  /* 0x0000005907597220 */ /* 0x040fe20000410000 */
[----:B-1----:R-:W1:Y:S01]  /*16e10*/  S2R R96, SR_CTAID.Z ;  /* 0x0000000000607919 */ /* 0x002e620000002700 */
[----:B------:R-:W-:-:S02]  /*16e20*/  FMUL.FTZ R84, R7, R84 ;  /* 0x0000005407547220 */ /* 0x000fc40000410000 */
[----:B------:R-:W-:Y:S01]  /*16e30*/  FMUL.FTZ R85, R7, R85 ;  /* 0x0000005507557220 */ /* 0x000fe20000410000 */
[----:B------:R-:W-:Y:S01]  /*16e40*/  MOV R7, 0x40 ;  /* 0x0000004000077802 */ /* 0x000fe20000000f00 */
[C---:B--2---:R-:W-:Y:S02]  /*16e50*/  FMUL.FTZ R99, R6.reuse, R99 ;  /* 0x0000006306637220 */ /* 0x044fe40000410000 */
[C---:B------:R-:W-:Y:S01]  /*16e60*/  FMUL.FTZ R98, R6.reuse, R98 ;  /* 0x0000006206627220 */ /* 0x040fe20000410000 */
[----:B------:R-:W-:Y:S01]  /*16e70*/  SEL R7, R7, 0xffffffc0, !P1 ;  /* 0xffffffc007077807 */ /* 0x000fe20004800000 */
[C---:B------:R-:W-:Y:S02]  /*16e80*/  FMUL.FTZ R39, R6.reuse, R39 ;  /* 0x0000002706277220 */ /* 0x040fe40000410000 */
        /* <DEDUP_REMOVED lines=29> */
[----:B------:R-:W-:Y:S01]  /*17060*/  FMUL.FTZ R86, R6, R86 ;  /* 0x0000005606567220 */ /* 0x000fe20000410000 */
[----:B------:R-:W-:Y:S01]  /*17070*/  SHF.L.U32 R6, R12, 0x2, RZ ;  /* 0x000000020c067819 */ /* 0x000fe200000006ff */
[----:B---3--:R-:W-:-:S03]  /*17080*/  @P3 FMUL.FTZ R2, R2, 0.69314718246459960938 ;  /* 0x3f31721802023820 */ /* 0x008fc60000410000 */
[C---:B------:R-:W-:Y:S02]  /*17090*/  IADD3 R14, R6.reuse, -0x20, RZ ;  /* 0xffffffe0060e7810 */ /* 0x040fe40007ffe0ff */
[C---:B------:R-:W-:Y:S02]  /*170a0*/  @P0 IADD3 R14, R6.reuse, 0x20, RZ ;  /* 0x00000020060e0810 */ /* 0x040fe40007ffe0ff */
[C---:B------:R-:W-:Y:S02]  /*170b0*/  IADD3 R15, R6.reuse, R7, RZ ;  /* 0x00000007060f7210 */ /* 0x040fe40007ffe0ff */
[-C--:B------:R-:W-:Y:S01]  /*170c0*/  IADD3 R17, R6, R13.reuse, RZ ;  /* 0x0000000d06117210 */ /* 0x080fe20007ffe0ff */
[----:B------:R-:W-:Y:S01]  /*170d0*/  STS.64 [R14], R36 ;  /* 0x000000240e007388 */ /* 0x000fe20000000a00 */
[-C--:B------:R-:W-:Y:S02]  /*170e0*/  IADD3 R16, R7, R14.reuse, RZ ;  /* 0x0000000e07107210 */ /* 0x080fe40007ffe0ff */
[----:B------:R-:W-:Y:S01]  /*170f0*/  IADD3 R18, R13, R14, RZ ;  /* 0x0000000e0d127210 */ /* 0x000fe20007ffe0ff */
[----:B------:R-:W2:Y:S01]  /*17100*/  S2R R6, SR_CTAID.Y ;  /* 0x0000000000067919 */ /* 0x000ea20000002600 */
[----:B------:R-:W-:-:S02]  /*17110*/  IADD3 R19, R15, R13, RZ ;  /* 0x0000000d0f137210 */ /* 0x000fc40007ffe0ff */
[----:B------:R-:W-:Y:S01]  /*17120*/  IADD3 R13, R16, R13, RZ ;  /* 0x0000000d100d7210 */ /* 0x000fe20007ffe0ff */
[----:B------:R-:W-:Y:S04]  /*17130*/  STS.64 [R14+0x800], R38 ;  /* 0x000800260e007388 */ /* 0x000fe80000000a00 */
[----:B------:R-:W-:Y:S04]  /*17140*/  STS.64 [R15], R40 ;  /* 0x000000280f007388 */ /* 0x000fe80000000a00 */
[----:B------:R-:W-:Y:S04]  /*17150*/  STS.64 [R15+0x800], R42 ;  /* 0x0008002a0f007388 */ /* 0x000fe80000000a00 */
[----:B------:R-:W-:Y:S04]  /*17160*/  STS.64 [R16], R44 ;  /* 0x0000002c10007388 */ /* 0x000fe80000000a00 */
[----:B------:R-:W-:Y:S04]  /*17170*/  STS.64 [R16+0x800], R46 ;  /* 0x0008002e10007388 */ /* 0x000fe80000000a00 */
[----:B------:R-:W-:Y:S01]  /*17180*/  STS.64 [R17], R48 ;  /* 0x0000003011007388 */ /* 0x000fe20000000a00 */
[----:B--2---:R-:W-:-:S03]  /*17190*/  IMAD R6, R6, c[0x0][0x210], R169 ;  /* 0x0000840006067a24 */ /* 0x004fc600078e02a9 */
        /* <DEDUP_REMOVED lines=9> */
[----:B------:R-:W2:Y:S04]  /*17230*/  S2R R7, SR_CTAID.X ;  /* 0x0000000000077919 */ /* 0x000ea80000002500 */
[----:B------:R-:W-:Y:S04]  /*17240*/  STS.64 [R14+0x4000], R68 ;  /* 0x004000440e007388 */ /* 0x000fe80000000a00 */
[----:B------:R-:W-:Y:S04]  /*17250*/  STS.64 [R14+0x4800], R70 ;  /* 0x004800460e007388 */ /* 0x000fe80000000a00 */
[----:B------:R-:W-:Y:S04]  /*17260*/  STS.64 [R15+0x4000], R72 ;  /* 0x004000480f007388 */ /* 0x000fe80000000a00 */
[----:B------:R-:W-:Y:S04]  /*17270*/  STS.64 [R15+0x4800], R74 ;  /* 0x0048004a0f007388 */ /* 0x000fe80000000a00 */
[----:B------:R-:W-:Y:S04]  /*17280*/  STS.64 [R16+0x4000], R92 ;  /* 0x0040005c10007388 */ /* 0x000fe80000000a00 */
[----:B------:R-:W-:Y:S04]  /*17290*/  STS.64 [R16+0x4800], R94 ;  /* 0x0048005e10007388 */ /* 0x000fe80000000a00 */
[----:B------:R3:W-:Y:S04]  /*172a0*/  STS.64 [R17+0x4000], R76 ;  /* 0x0040004c11007388 */ /* 0x0007e80000000a00 */
[----:B------:R4:W-:Y:S04]  /*172b0*/  STS.64 [R17+0x4800], R78 ;  /* 0x0048004e11007388 */ /* 0x0009e80000000a00 */
[----:B------:R-:W-:Y:S04]  /*172c0*/  STS.64 [R18+0x4000], R80 ;  /* 0x0040005012007388 */ /* 0x000fe80000000a00 */
[----:B------:R-:W-:Y:S04]  /*172d0*/  STS.64 [R18+0x4800], R82 ;  /* 0x0048005212007388 */ /* 0x000fe80000000a00 */
[----:B------:R-:W-:Y:S04]  /*172e0*/  STS.64 [R19+0x4000], R88 ;  /* 0x0040005813007388 */ /* 0x000fe80000000a00 */
[----:B------:R-:W-:Y:S04]  /*172f0*/  STS.64 [R19+0x4800], R90 ;  /* 0x0048005a13007388 */ /* 0x000fe80000000a00 */
[----:B------:R-:W-:Y:S01]  /*17300*/  STS.64 [R13+0x4000], R84 ;  /* 0x004000540d007388 */ /* 0x000fe20000000a00 */
[----:B---3--:R-:W-:-:S03]  /*17310*/  IADD3 R77, -R169, RZ, RZ ;  /* 0x000000ffa94d7210 */ /* 0x008fc60007ffe1ff */
[----:B------:R-:W-:Y:S01]  /*17320*/  STS.64 [R13+0x4800], R86 ;  /* 0x004800560d007388 */ /* 0x000fe20000000a00 */
[----:B------:R-:W-:Y:S02]  /*17330*/  SHF.L.U32 R76, R11, 0x2, RZ ;  /* 0x000000020b4c7819 */ /* 0x000fe400000006ff */
[----:B----4-:R-:W-:Y:S01]  /*17340*/  LOP3.LUT R79, R9, 0xffffffe0, RZ, 0xc0, !PT ;  /* 0xffffffe0094f7812 */ /* 0x010fe200078ec0ff */
[----:B------:R-:W-:Y:S01]  /*17350*/  BAR.SYNC.DEFER_BLOCKING 0x0 ;  /* 0x0000000000007b1d */ /* 0x000fe20000010000 */
[----:B-1----:R-:W-:Y:S01]  /*17360*/  IMAD R77, R77, c[0x0][0x1c0], R96 ;  /* 0x000070004d4d7a24 */ /* 0x002fe200078e0260 */
[----:B--2---:R-:W-:Y:S02]  /*17370*/  SHF.L.U32 R9, R7, 0x6, RZ ;  /* 0x0000000607097819 */ /* 0x004fe400000006ff */
[----:B------:R-:W-:Y:S01]  /*17380*/  IADD3 R79, -R79, R0, RZ ;  /* 0x000000004f4f7210 */ /* 0x000fe20007ffe1ff */
[----:B------:R-:W-:Y:S01]  /*17390*/  IMAD R6, R6, c[0x0][0x1c0], R77 ;  /* 0x0000700006067a24 */ /* 0x000fe200078e024d */
[----:B------:R-:W-:-:S02]  /*173a0*/  SHF.R.S32.HI R77, RZ, 0x1f, R10 ;  /* 0x0000001fff4d7819 */ /* 0x000fc4000001140a */
[----:B------:R-:W-:Y:S01]  /*173b0*/  LOP3.LUT P0, RZ, R79, 0x3, RZ, 0xc0, !PT ;  /* 0x000000034fff7812 */ /* 0x000fe2000780c0ff */
[----:B------:R-:W-:Y:S01]  /*173c0*/  IMAD R6, R6, c[0x0][0x214], R9 ;  /* 0x0000850006067a24 */ /* 0x000fe200078e0209 */
[----:B------:R-:W-:Y:S01]  /*173d0*/  LEA.HI R77, R77, R10, RZ, 0x2 ;  /* 0x0000000a4d4d7211 */ /* 0x000fe200078f10ff */
[----:B------:R-:W-:Y:S01]  /*173e0*/  @P4 FMUL.FTZ R9, R4, 0.69314718246459960938 ;  /* 0x3f31721804094820 */ /* 0x000fe20000410000 */
[----:B------:R-:W-:Y:S02]  /*173f0*/  MOV R0, 0xff800000 ;  /* 0xff80000000007802 */ /* 0x000fe40000000f00 */
[----:B------:R-:W-:Y:S01]  /*17400*/  LOP3.LUT R77, R77, 0xffffffc, RZ, 0xc0, !PT ;  /* 0x0ffffffc4d4d7812 */ /* 0x000fe200078ec0ff */
[----:B------:R-:W-:-:S03]  /*17410*/  @P4 FFMA.FTZ R0, R100, c[0x0][0x238], R9 ;  /* 0x00008e0064004a23 */ /* 0x000fc60000010009 */
[----:B------:R-:W-:Y:S02]  /*17420*/  IADD3 R10, R10, -R77, RZ ;  /* 0x8000004d0a0a7210 */ /* 0x000fe40007ffe0ff */
[----:B------:R-:W-:Y:S02]  /*17430*/  SHF.R.S32.HI R77, RZ, 0x1f, R76 ;  /* 0x0000001fff4d7819 */ /* 0x000fe4000001144c */
[----:B------:R-:W-:Y:S01]  /*17440*/  LEA R175, R10, R175, 0x4 ;  /* 0x000000af0aaf7211 */ /* 0x000fe200078e20ff */
        /* <DEDUP_REMOVED lines=19> */
[----:B--234-:R-:W-:Y:S01]  /*17580*/  IMAD R2, R7, -0x40, R168 ;  /* 0xffffffc007027824 */ /* 0x01cfe200078e02a8 */
[----:B------:R-:W-:-:S02]  /*17590*/  IADD3 R11, R175, 0x8, RZ ;  /* 0x00000008af0b7810 */ /* 0x000fc40007ffe0ff */
        /* <DEDUP_REMOVED lines=9> */
.L_x_6281:
[----:B--234-:R-:W-:Y:S05]  /*17630*/  BSYNC B0 ;  /* 0x0000000000007941 */ /* 0x01cfea0003800000 */
.L_x_6280:
[----:B------:R-:W-:Y:S01]  /*17640*/  IMAD R7, R7, -0x40, R168 ;  /* 0xffffffc007077824 */ /* 0x000fe200078e02a8 */
[----:B------:R-:W-:Y:S01]  /*17650*/  BSSY B0, `(.L_x_6282) ;  /* 0x000000f000007945 */ /* 0x000fe20003800000 */
[----:B------:R-:W-:-:S03]  /*17660*/  IMAD.WIDE R2, R8, 0x80, R76 ;  /* 0x0000008008027825 */ /* 0x000fc600078e024c */
[----:B------:R-:W-:Y:S01]  /*17670*/  ISETP.GE.AND P1, PT, R8, R7, PT ;  /* 0x000000070800720c */ /* 0x000fe20003f26270 */
        /* <DEDUP_REMOVED lines=12> */
.L_x_6283:
[----:B------:R-:W-:Y:S05]  /*17740*/  BSYNC B0 ;  /* 0x0000000000007941 */ /* 0x000fea0003800000 */
.L_x_6282:
        /* <DEDUP_REMOVED lines=8> */
.L_x_6285:
[----:B------:R-:W-:Y:S05]  /*177d0*/  BSYNC B0 ;  /* 0x0000000000007941 */ /* 0x000fea0003800000 */
.L_x_6284:
        /* <DEDUP_REMOVED lines=8> */
.L_x_6287:
[----:B------:R-:W-:Y:S05]  /*17860*/  BSYNC B0 ;  /* 0x0000000000007941 */ /* 0x000fea0003800000 */
.L_x_6286:
        /* <DEDUP_REMOVED lines=8> */
.L_x_6289:
[----:B------:R-:W-:Y:S05]  /*178f0*/  BSYNC B0 ;  /* 0x0000000000007941 */ /* 0x000fea0003800000 */
.L_x_6288:
        /* <DEDUP_REMOVED lines=8> */
.L_x_6291:
[----:B------:R-:W-:Y:S05]  /*17980*/  BSYNC B0 ;  /* 0x0000000000007941 */ /* 0x000fea0003800000 */
.L_x_6290:
        /* <DEDUP_REMOVED lines=8> */
.L_x_6293:
[----:B------:R-:W-:Y:S05]  /*17a10*/  BSYNC B0 ;  /* 0x0000000000007941 */ /* 0x000fea0003800000 */
.L_x_6292:
        /* <DEDUP_REMOVED lines=8> */
.L_x_6295:
[----:B------:R-:W-:Y:S05]  /*17aa0*/  BSYNC B0 ;  /* 0x0000000000007941 */ /* 0x000fea0003800000 */
.L_x_6294:
        /* <DEDUP_REMOVED lines=9> */
.L_x_6296:
        /* <DEDUP_REMOVED lines=12> */
.L_x_8376:


//--------------------- .text._ZN5flash24flash_fwd_splitkv_kernelI23Flash_fwd_kernel_traitsILi128ELi64ELi64ELi4ELb0ELb0EN7cutlass10bfloat16_tE19Flash_kernel_traitsILi128ELi64ELi64ELi4ES3_EELb1ELb0ELb0ELb0ELb0ELb1ELb1ELb1EEEvNS_16Flash_fwd_paramsE --------------------------
	.section	.text._ZN5flash24flash_fwd_splitkv_kernelI23Flash_fwd_kernel_traitsILi128ELi64ELi64ELi4ELb0ELb0EN7cutlass10bfloat16_tE19Flash_kernel_traitsILi128ELi64ELi64ELi4ES3_EELb1ELb0ELb0ELb0ELb0ELb1ELb1ELb1EEEvNS_16Flash_fwd_paramsE,"ax",@progbits
	.sectioninfo	@"SHI_REGISTERS=216"
	.align	128
        .global         _ZN5flash24flash_fwd_splitkv_kernelI23Flash_fwd_kernel_traitsILi128ELi64ELi64ELi4ELb0ELb0EN7cutlass10bfloat16_tE19Flash_kernel_traitsILi128ELi64ELi64ELi4ES3_EELb1ELb0ELb0ELb0ELb0ELb1ELb1ELb1EEEvNS_16Flash_fwd_paramsE
        .type           _ZN5flash24flash_fwd_splitkv_kernelI23Flash_fwd_kernel_traitsILi128ELi64ELi64ELi4ELb0ELb0EN7cutlass10bfloat16_tE19Flash_kernel_traitsILi128ELi64ELi64ELi4ES3_EELb1ELb0ELb0ELb0ELb0ELb1ELb1ELb1EEEvNS_16Flash_fwd_paramsE,@function
        .size           _ZN5flash24flash_fwd_splitkv_kernelI23Flash_fwd_kernel_traitsILi128ELi64ELi64ELi4ELb0ELb0EN7cutlass10bfloat16_tE19Flash_kernel_traitsILi128ELi64ELi64ELi4ES3_EELb1ELb0ELb0ELb0ELb0ELb1ELb1ELb1EEEvNS_16Flash_fwd_paramsE,(.L_x_8377 - _ZN5flash24flash_fwd_splitkv_kernelI23Flash_fwd_kernel_traitsILi128ELi64ELi64ELi4ELb0ELb0EN7cutlass10bfloat16_tE19Flash_kernel_traitsILi128ELi64ELi64ELi4ES3_EELb1ELb0ELb0ELb0ELb0ELb1ELb1ELb1EEEvNS_16Flash_fwd_paramsE)
        .other          _ZN5flash24flash_fwd_splitkv_kernelI23Flash_fwd_kernel_traitsILi128ELi64ELi64ELi4ELb0ELb0EN7cutlass10bfloat16_tE19Flash_kernel_traitsILi128ELi64ELi64ELi4ES3_EELb1ELb0ELb0ELb0ELb0ELb1ELb1ELb1EEEvNS_16Flash_fwd_paramsE,@"STO_CUDA_ENTRY STV_DEFAULT"
_ZN5flash24flash_fwd_splitkv_kernelI23Flash_fwd_kernel_traitsILi128ELi64ELi64ELi4ELb0ELb0EN7cutlass10bfloat16_tE19Flash_kernel_traitsILi128ELi64ELi64ELi4ES3_EELb1ELb0ELb0ELb0ELb0ELb1ELb1ELb1EEEvNS_16Flash_fwd_paramsE:
.text._ZN5flash24flash_fwd_splitkv_kernelI23Flash_fwd_kernel_traitsILi128ELi64ELi64ELi4ELb0ELb0EN7cutlass10bfloat16_tE19Flash_kernel_traitsILi128ELi64ELi64ELi4ES3_EELb1ELb0ELb0ELb0ELb0ELb1ELb1ELb1EEEvNS_16Flash_fwd_paramsE:
        /* <DEDUP_REMOVED lines=53> */
.L_x_6297:
[----:B-1-34-:R-:W-:Y:S02]  /*0350*/  MOV R3, c[0x0][0x218] ;  /* 0x0000860000037a02 */ /* 0x01afe40000000f00 */
.L_x_6298:
        /* <DEDUP_REMOVED lines=84> */
.L_x_6301:
[----:B------:R-:W-:Y:S05]  /*08a0*/  BSYNC B0 ;  /* 0x0000000000007941 */ /* 0x000fea0003800000 */
.L_x_6300:
        /* <DEDUP_REMOVED lines=8> */
.L_x_6303:
[----:B------:R-:W-:Y:S05]  /*0930*/  BSYNC B0 ;  /* 0x0000000000007941 */ /* 0x000fea0003800000 */
.L_x_6302:
        /* <DEDUP_REMOVED lines=8> */
.L_x_6305:
[----:B------:R-:W-:Y:S05]  /*09c0*/  BSYNC B0 ;  /* 0x0000000000007941 */ /* 0x000fea0003800000 */
.L_x_6304:
        /* <DEDUP_REMOVED lines=8> */
.L_x_6307:
[----:B------:R-:W-:Y:S05]  /*0a50*/  BSYNC B0 ;  /* 0x0000000000007941 */ /* 0x000fea0003800000 */
.L_x_6306:
        /* <DEDUP_REMOVED lines=8> */
.L_x_6309:
[----:B------:R-:W-:Y:S05]  /*0ae0*/  BSYNC B0 ;  /* 0x0000000000007941 */ /* 0x000fea0003800000 */
.L_x_6308:
        /* <DEDUP_REMOVED lines=8> */
.L_x_6311:
[----:B------:R-:W-:Y:S05]  /*0b70*/  BSYNC B0 ;  /* 0x0000000000007941 */ /* 0x000fea0003800000 */
.L_x_6310:
        /* <DEDUP_REMOVED lines=8> */
.L_x_6313:
[----:B------:R-:W-:Y:S05]  /*0c00*/  BSYNC B0 ;  /* 0x0000000000007941 */ /* 0x000fea0003800000 */
.L_x_6312:
        /* <DEDUP_REMOVED lines=8> */
.L_x_6315:
[----:B------:R-:W-:Y:S05]  /*0c90*/  BSYNC B0 ;  /* 0x0000000000007941 */ /* 0x000fea0003800000 */
.L_x_6314:
        /* <DEDUP_REMOVED lines=32> */
.L_x_6299:
        /* <DEDUP_REMOVED lines=95> */
.L_x_6316:
        /* <DEDUP_REMOVED lines=15> */
.L_x_6318:
        /* <DEDUP_REMOVED lines=52> */
.L_x_6317:
        /* <DEDUP_REMOVED lines=225> */
.L_x_6388:
        /* <DEDUP_REMOVED lines=15> */
.L_x_6321:
[----:B------:R-:W-:Y:S05]  /*27c0*/  BSYNC B0 ;  /* 0x0000000000007941 */ /* 0x000fea0003800000 */
.L_x_6320:
        /* <DEDUP_REMOVED lines=15> */
.L_x_6323:
[----:B------:R-:W-:Y:S05]  /*28c0*/  BSYNC B0 ;  /* 0x0000000000007941 */ /* 0x000fea0003800000 */
.L_x_6322:
        /* <DEDUP_REMOVED lines=15> */
.L_x_6325:
[----:B------:R-:W-:Y:S05]  /*29c0*/  BSYNC B0 ;  /* 0x0000000000007941 */ /* 0x000fea0003800000 */
.L_x_6324:
        /* <DEDUP_REMOVED lines=15> */
.L_x_6327:
[----:B------:R-:W-:Y:S05]  /*2ac0*/  BSYNC B0 ;  /* 0x0000000000007941 */ /* 0x000fea0003800000 */
.L_x_6326:
        /* <DEDUP_REMOVED lines=62> */
.L_x_6333:
[----:B------:R-:W-:Y:S05]  /*2eb0*/  BSYNC B0 ;  /* 0x0000000000007941 */ /* 0x000fea0003800000 */
.L_x_6332:
        /* <DEDUP_REMOVED lines=50> */
.L_x_6331:
[----:B------:R-:W-:Y:S05]  /*31e0*/  BSYNC B1 ;  /* 0x0000000000017941 */ /* 0x000fea0003800000 */
.L_x_6330:
        /* <DEDUP_REMOVED lines=60> */
.L_x_6337:
[----:B------:R-:W-:Y:S05]  /*35b0*/  BSYNC B0 ;  /* 0x0000000000007941 */ /* 0x000fea0003800000 */
.L_x_6336:
        /* <DEDUP_REMOVED lines=52> */
.L_x_6335:
[----:B------:R-:W-:Y:S05]  /*3900*/  BSYNC B1 ;  /* 0x0000000000017941 */ /* 0x000fea0003800000 */
.L_x_6334:
        /* <DEDUP_REMOVED lines=60> */
.L_x_6341:
[----:B------:R-:W-:Y:S05]  /*3cd0*/  BSYNC B0 ;  /* 0x0000000000007941 */ /* 0x000fea0003800000 */
.L_x_6340:
        /* <DEDUP_REMOVED lines=52> */
.L_x_6339:
[----:B------:R-:W-:Y:S05]  /*4020*/  BSYNC B1 ;  /* 0x0000000000017941 */ /* 0x000fea0003800000 */
.L_x_6338:
        /* <DEDUP_REMOVED lines=64> */
.L_x_6345:
[----:B------:R-:W-:Y:S05]  /*4430*/  BSYNC B0 ;  /* 0x0000000000007941 */ /* 0x000fea0003800000 */
.L_x_6344:
        /* <DEDUP_REMOVED lines=52> */
.L_x_6343:
[----:B------:R-:W-:Y:S05]  /*4780*/  BSYNC B1 ;  /* 0x0000000000017941 */ /* 0x000fea0003800000 */
.L_x_6342:
        /* <DEDUP_REMOVED lines=9> */
.L_x_6329:
        /* <DEDUP_REMOVED lines=89> */
.L_x_6352:
[----:B------:R-:W-:Y:S05]  /*4db0*/  BSYNC B0 ;  /* 0x0000000000007941 */ /* 0x000fea0003800000 */
.L_x_6351:
[----:B------:R-:W-:Y:S05]  /*4dc0*/  MOV R107, R103 ;  /* 0x00000067006b7202 */ /* 0x000fea0000000f00 */
[----:B-----5:R2:W-:Y:S02]  /*4dd0*/  STG.E.128 [R106.64], R44 ;  /* 0x0000002c6a007986 */ /* 0x0205e4000c101d06 */
.L_x_6350:
[----:B------:R-:W-:Y:S05]  /*4de0*/  BSYNC B1 ;  /* 0x0000000000017941 */ /* 0x000fea0003800000 */
.L_x_6349:
        /* <DEDUP_REMOVED lines=87> */
.L_x_6354:
[----:B------:R-:W-:Y:S05]  /*5360*/  BSYNC B0 ;  /* 0x0000000000007941 */ /* 0x000fea0003800000 */
.L_x_6353:
[----:B------:R-:W-:Y:S05]  /*5370*/  MOV R107, R103 ;  /* 0x00000067006b7202 */ /* 0x000fea0000000f00 */
[----:B-----5:R3:W-:Y:S02]  /*5380*/  STG.E.128 [R106.64+0x80], R44 ;  /* 0x0000802c6a007986 */ /* 0x0207e4000c101d06 */
.L_x_6348:
[----:B------:R-:W-:Y:S05]  /*5390*/  BSYNC B2 ;  /* 0x0000000000027941 */ /* 0x000fea0003800000 */
.L_x_6347:
        /* <DEDUP_REMOVED lines=94> */
.L_x_6360:
[----:B------:R-:W-:Y:S05]  /*5980*/  BSYNC B0 ;  /* 0x0000000000007941 */ /* 0x000fea0003800000 */
.L_x_6359:
[C---:B------:R-:W-:Y:S04]  /*5990*/  LEA R2, P0, R165.reuse, R106, 0x1 ;  /* 0x0000006aa5027211 */ /* 0x040fe800078008ff */
[----:B------:R-:W-:Y:S05]  /*59a0*/  LEA.HI.X R3, R165, R103, R164, 0x1, P0 ;  /* 0x00000067a5037211 */ /* 0x000fea00000f0ca4 */
[----:B-----5:R3:W-:Y:S04]  /*59b0*/  STG.E.128 [R2.64], R44 ;  /* 0x0000002c02007986 */ /* 0x0207e8000c101d06 */
.L_x_6358:
[----:B------:R-:W-:Y:S05]  /*59c0*/  BSYNC B1 ;  /* 0x0000000000017941 */ /* 0x000fea0003800000 */
.L_x_6357:
        /* <DEDUP_REMOVED lines=91> */
.L_x_6362:
[----:B------:R-:W-:Y:S05]  /*5f80*/  BSYNC B0 ;  /* 0x0000000000007941 */ /* 0x000fea0003800000 */
.L_x_6361:
[C---:B------:R-:W-:Y:S04]  /*5f90*/  LEA R2, P0, R86.reuse, R106, 0x1 ;  /* 0x0000006a56027211 */ /* 0x040fe800078008ff */
[----:B------:R-:W-:Y:S05]  /*5fa0*/  LEA.HI.X R3, R86, R103, R87, 0x1, P0 ;  /* 0x0000006756037211 */ /* 0x000fea00000f0c57 */
[----:B-----5:R3:W-:Y:S04]  /*5fb0*/  STG.E.128 [R2.64], R44 ;  /* 0x0000002c02007986 */ /* 0x0207e8000c101d06 */
.L_x_6356:
[----:B------:R-:W-:Y:S05]  /*5fc0*/  BSYNC B2 ;  /* 0x0000000000027941 */ /* 0x000fea0003800000 */
.L_x_6355:
        /* <DEDUP_REMOVED lines=94> */
.L_x_6368:
[----:B------:R-:W-:Y:S05]  /*65b0*/  BSYNC B0 ;  /* 0x0000000000007941 */ /* 0x000fea0003800000 */
.L_x_6367:
[C---:B------:R-:W-:Y:S04]  /*65c0*/  LEA R2, P0, R148.reuse, R106, 0x1 ;  /* 0x0000006a94027211 */ /* 0x040fe800078008ff */
[----:B------:R-:W-:Y:S05]  /*65d0*/  LEA.HI.X R3, R148, R103, R81, 0x1, P0 ;  /* 0x0000006794037211 */ /* 0x000fea00000f0c51 */
[----:B-----5:R3:W-:Y:S04]  /*65e0*/  STG.E.128 [R2.64], R44 ;  /* 0x0000002c02007986 */ /* 0x0207e8000c101d06 */
.L_x_6366:
[----:B------:R-:W-:Y:S05]  /*65f0*/  BSYNC B1 ;  /* 0x0000000000017941 */ /* 0x000fea0003800000 */
.L_x_6365:
        /* <DEDUP_REMOVED lines=91> */
.L_x_6370:
[----:B------:R-:W-:Y:S05]  /*6bb0*/  BSYNC B0 ;  /* 0x0000000000007941 */ /* 0x000fea0003800000 */
.L_x_6369:
[C---:B------:R-:W-:Y:S04]  /*6bc0*/  LEA R2, P0, R88.reuse, R106, 0x1 ;  /* 0x0000006a58027211 */ /* 0x040fe800078008ff */
[----:B------:R-:W-:Y:S05]  /*6bd0*/  LEA.HI.X R3, R88, R103, R89, 0x1, P0 ;  /* 0x0000006758037211 */ /* 0x000fea00000f0c59 */
[----:B-----5:R3:W-:Y:S04]  /*6be0*/  STG.E.128 [R2.64], R44 ;  /* 0x0000002c02007986 */ /* 0x0207e8000c101d06 */
.L_x_6364:
[----:B------:R-:W-:Y:S05]  /*6bf0*/  BSYNC B2 ;  /* 0x0000000000027941 */ /* 0x000fea0003800000 */
.L_x_6363:
        /* <DEDUP_REMOVED lines=96> */
.L_x_6376:
[----:B------:R-:W-:Y:S05]  /*7200*/  BSYNC B0 ;  /* 0x0000000000007941 */ /* 0x000fea0003800000 */
.L_x_6375:
[C---:B------:R-:W-:Y:S01]  /*7210*/  IMAD R0, R151.reuse, c[0x0][0x19c], RZ ;  /* 0x0000670097007a24 */ /* 0x040fe200078e02ff */
[----:B------:R-:W-:Y:S05]  /*7220*/  MOV R107, R103 ;  /* 0x00000067006b7202 */ /* 0x000fea0000000f00 */
[----:B------:R-:W-:Y:S05]  /*7230*/  IMAD.WIDE.U32 R2, R151, c[0x0][0x198], R106 ;  /* 0x0000660097027a25 */ /* 0x000fea00078e006a */
[----:B------:R-:W-:Y:S05]  /*7240*/  IADD3 R3, R3, R0, RZ ;  /* 0x0000000003037210 */ /* 0x000fea0007ffe0ff */
[----:B-----5:R3:W-:Y:S02]  /*7250*/  STG.E.128 [R2.64], R44 ;  /* 0x0000002c02007986 */ /* 0x0207e4000c101d06 */
.L_x_6374:
[----:B------:R-:W-:Y:S05]  /*7260*/  BSYNC B1 ;  /* 0x0000000000017941 */ /* 0x000fea0003800000 */
.L_x_6373:
        /* <DEDUP_REMOVED lines=91> */
.L_x_6378:
[----:B------:R-:W-:Y:S05]  /*7820*/  BSYNC B0 ;  /* 0x0000000000007941 */ /* 0x000fea0003800000 */
.L_x_6377:
[C---:B------:R-:W-:Y:S04]  /*7830*/  LEA R2, P0, R93.reuse, R106, 0x1 ;  /* 0x0000006a5d027211 */ /* 0x040fe800078008ff */
[----:B------:R-:W-:Y:S05]  /*7840*/  LEA.HI.X R3, R93, R103, R92, 0x1, P0 ;  /* 0x000000675d037211 */ /* 0x000fea00000f0c5c */
[----:B-----5:R3:W-:Y:S04]  /*7850*/  STG.E.128 [R2.64], R44 ;  /* 0x0000002c02007986 */ /* 0x0207e8000c101d06 */
.L_x_6372:
[----:B------:R-:W-:Y:S05]  /*7860*/  BSYNC B2 ;  /* 0x0000000000027941 */ /* 0x000fea0003800000 */
.L_x_6371:
        /* <DEDUP_REMOVED lines=8> */
.L_x_6328:
        /* <DEDUP_REMOVED lines=10> */
.L_x_6380:
[----:B------:R-:W-:Y:S05]  /*7990*/  BSYNC B0 ;  /* 0x0000000000007941 */ /* 0x000fea0003800000 */
.L_x_6379:
        /* <DEDUP_REMOVED lines=16> */
.L_x_6382:
[----:B------:R-:W-:Y:S05]  /*7aa0*/  BSYNC B0 ;  /* 0x0000000000007941 */ /* 0x000fea0003800000 */
.L_x_6381:
        /* <DEDUP_REMOVED lines=16> */
.L_x_6384:
[----:B------:R-:W-:Y:S05]  /*7bb0*/  BSYNC B0 ;  /* 0x0000000000007941 */ /* 0x000fea0003800000 */
.L_x_6383:
        /* <DEDUP_REMOVED lines=21> */
.L_x_6385:
[----:B------:R-:W-:Y:S05]  /*7d10*/  BSYNC B0 ;  /* 0x0000000000007941 */ /* 0x000fea0003800000 */
.L_x_6346:
        /* <DEDUP_REMOVED lines=80> */
.L_x_6386:
        /* <DEDUP_REMOVED lines=9> */
.L_x_6387:
[----:B------:R-:W-:Y:S04]  /*82b0*/  IADD3 R11, R11, -0x1, RZ ;  /* 0xffffffff0b0b7810 */ /* 0x000fe80007ffe0ff */
[----:B------:R-:W-:Y:S11]  /*82c0*/  ISETP.GT.AND P0, PT, R11, R76, PT ;  /* 0x0000004c0b00720c */ /* 0x000ff60003f04270 */
[----:B------:R-:W-:Y:S02]  /*82d0*/  @!UPT UIADD3 URZ, URZ, URZ, URZ ;  /* 0x0000003f3f3ff290 */ /* 0x000fe4000fffe03f */
[----:B------:R-:W-:-:S05]  /*82e0*/  @P0 BRA `(.L_x_6388) ;  /* 0xffffa3e000000947 */ /* 0x000fca000383ffff */
.L_x_6319:
        /* <DEDUP_REMOVED lines=98> */
.L_x_6397:
[----:B------:R-:W-:Y:S05]  /*8910*/  BSYNC B0 ;  /* 0x0000000000007941 */ /* 0x000fea0003800000 */
.L_x_6396:
[----:B-----5:R3:W-:Y:S02]  /*8920*/  STS.128 [R172], R8 ;  /* 0x00000008ac007388 */ /* 0x0207e40000000c00 */
.L_x_6395:
[----:B------:R-:W-:Y:S05]  /*8930*/  BSYNC B1 ;  /* 0x0000000000017941 */ /* 0x000fea0003800000 */
.L_x_6394:
        /* <DEDUP_REMOVED lines=44> */
.L_x_6399:
[----:B------:R-:W-:Y:S05]  /*8c00*/  BSYNC B0 ;  /* 0x0000000000007941 */ /* 0x000fea0003800000 */
.L_x_6398:
[----:B-----5:R1:W-:Y:S02]  /*8c10*/  STS.128 [R172+0x2000], R8 ;  /* 0x00200008ac007388 */ /* 0x0203e40000000c00 */
.L_x_6393:
[----:B------:R-:W-:Y:S05]  /*8c20*/  BSYNC B2 ;  /* 0x0000000000027941 */ /* 0x000fea0003800000 */
.L_x_6392:
        /* <DEDUP_REMOVED lines=59> */
.L_x_6405:
[----:B------:R-:W-:Y:S05]  /*8fe0*/  BSYNC B0 ;  /* 0x0000000000007941 */ /* 0x000fea0003800000 */
.L_x_6404:
[----:B-----5:R3:W-:Y:S02]  /*8ff0*/  STS.128 [R172+0x800], R8 ;  /* 0x00080008ac007388 */ /* 0x0207e40000000c00 */
.L_x_6403:
[----:B------:R-:W-:Y:S05]  /*9000*/  BSYNC B1 ;  /* 0x0000000000017941 */ /* 0x000fea0003800000 */
.L_x_6402:
        /* <DEDUP_REMOVED lines=44> */
.L_x_6407:
[----:B------:R-:W-:Y:S05]  /*92d0*/  BSYNC B0 ;  /* 0x0000000000007941 */ /* 0x000fea0003800000 */
.L_x_6406:
[----:B-----5:R3:W-:Y:S02]  /*92e0*/  STS.128 [R172+0x2800], R8 ;  /* 0x00280008ac007388 */ /* 0x0207e40000000c00 */
.L_x_6401:
[----:B------:R-:W-:Y:S05]  /*92f0*/  BSYNC B2 ;  /* 0x0000000000027941 */ /* 0x000fea0003800000 */
.L_x_6400:
        /* <DEDUP_REMOVED lines=60> */
.L_x_6413:
[----:B------:R-:W-:Y:S05]  /*96c0*/  BSYNC B0 ;  /* 0x0000000000007941 */ /* 0x000fea0003800000 */
.L_x_6412:
[----:B-----5:R3:W-:Y:S02]  /*96d0*/  STS.128 [R172+0x1000], R8 ;  /* 0x00100008ac007388 */ /* 0x0207e40000000c00 */
.L_x_6411:
[----:B------:R-:W-:Y:S05]  /*96e0*/  BSYNC B1 ;  /* 0x0000000000017941 */ /* 0x000fea0003800000 */
.L_x_6410:
        /* <DEDUP_REMOVED lines=44> */
.L_x_6415:
[----:B------:R-:W-:Y:S05]  /*99b0*/  BSYNC B0 ;  /* 0x0000000000007941 */ /* 0x000fea0003800000 */
.L_x_6414:
[----:B-----5:R1:W-:Y:S02]  /*99c0*/  STS.128 [R172+0x3000], R8 ;  /* 0x00300008ac007388 */ /* 0x0203e40000000c00 */
.L_x_6409:
[----:B------:R-:W-:Y:S05]  /*99d0*/  BSYNC B2 ;  /* 0x0000000000027941 */ /* 0x000fea0003800000 */
.L_x_6408:
        /* <DEDUP_REMOVED lines=59> */
.L_x_6420:
[----:B------:R-:W-:Y:S05]  /*9d90*/  BSYNC B0 ;  /* 0x0000000000007941 */ /* 0x000fea0003800000 */
.L_x_6419:
[----:B-----5:R3:W-:Y:S02]  /*9da0*/  STS.128 [R172+0x1800], R8 ;  /* 0x00180008ac007388 */ /* 0x0207e40000000c00 */
.L_x_6418:
[----:B------:R-:W-:Y:S05]  /*9db0*/  BSYNC B1 ;  /* 0x0000000000017941 */ /* 0x000fea0003800000 */
.L_x_6417:
        /* <DEDUP_REMOVED lines=44> */
.L_x_6422:
[----:B------:R-:W-:Y:S05]  /*a080*/  BSYNC B0 ;  /* 0x0000000000007941 */ /* 0x000fea0003800000 */
.L_x_6421:
[----:B-----5:R3:W-:Y:S01]  /*a090*/  STS.128 [R172+0x3800], R8 ;  /* 0x00380008ac007388 */ /* 0x0207e20000000c00 */
[----:B------:R-:W-:Y:S05]  /*a0a0*/  BRA `(.L_x_6416) ;  /* 0x0000353000007947 */ /* 0x000fea0003800000 */
.L_x_6391:
        /* <DEDUP_REMOVED lines=90> */
.L_x_6428:
[----:B------:R-:W-:Y:S05]  /*a650*/  BSYNC B0 ;  /* 0x0000000000007941 */ /* 0x000fea0003800000 */
.L_x_6427:
[----:B-----5:R3:W-:Y:S02]  /*a660*/  STS.128 [R172], R24 ;  /* 0x00000018ac007388 */ /* 0x0207e40000000c00 */
.L_x_6426:
[----:B------:R-:W-:Y:S05]  /*a670*/  BSYNC B1 ;  /* 0x0000000000017941 */ /* 0x000fea0003800000 */
.L_x_6425:
        /* <DEDUP_REMOVED lines=86> */
.L_x_6430:
[----:B------:R-:W-:Y:S05]  /*abe0*/  BSYNC B0 ;  /* 0x0000000000007941 */ /* 0x000fea0003800000 */
.L_x_6429:
[----:B-----5:R1:W-:Y:S02]  /*abf0*/  STS.128 [R172+0x2000], R24 ;  /* 0x00200018ac007388 */ /* 0x0203e40000000c00 */
.L_x_6424:
[----:B------:R-:W-:Y:S05]  /*ac00*/  BSYNC B2 ;  /* 0x0000000000027941 */ /* 0x000fea0003800000 */
.L_x_6423:
        /* <DEDUP_REMOVED lines=95> */
.L_x_6436:
[----:B------:R-:W-:Y:S05]  /*b200*/  BSYNC B0 ;  /* 0x0000000000007941 */ /* 0x000fea0003800000 */
.L_x_6435:
[----:B-----5:R3:W-:Y:S02]  /*b210*/  STS.128 [R172+0x800], R24 ;  /* 0x00080018ac007388 */ /* 0x0207e40000000c00 */
.L_x_6434:
[----:B------:R-:W-:Y:S05]  /*b220*/  BSYNC B1 ;  /* 0x0000000000017941 */ /* 0x000fea0003800000 */
.L_x_6433:
        /* <DEDUP_REMOVED lines=89> */
.L_x_6438:
[----:B------:R-:W-:Y:S05]  /*b7c0*/  BSYNC B0 ;  /* 0x0000000000007941 */ /* 0x000fea0003800000 */
.L_x_6437:
[----:B-----5:R1:W-:Y:S02]  /*b7d0*/  STS.128 [R172+0x2800], R4 ;  /* 0x00280004ac007388 */ /* 0x0203e40000000c00 */
.L_x_6432:
[----:B------:R-:W-:Y:S05]  /*b7e0*/  BSYNC B2 ;  /* 0x0000000000027941 */ /* 0x000fea0003800000 */
.L_x_6431:
        /* <DEDUP_REMOVED lines=96> */
.L_x_6444:
[----:B------:R-:W-:Y:S05]  /*bdf0*/  BSYNC B0 ;  /* 0x0000000000007941 */ /* 0x000fea0003800000 */
.L_x_6443:
[----:B-----5:R1:W-:Y:S02]  /*be00*/  STS.128 [R172+0x1000], R24 ;  /* 0x00100018ac007388 */ /* 0x0203e40000000c00 */
.L_x_6442:
[----:B------:R-:W-:Y:S05]  /*be10*/  BSYNC B1 ;  /* 0x0000000000017941 */ /* 0x000fea0003800000 */
.L_x_6441:
        /* <DEDUP_REMOVED lines=89> */
.L_x_6446:
[----:B------:R-:W-:Y:S05]  /*c3b0*/  BSYNC B0 ;  /* 0x0000000000007941 */ /* 0x000fea0003800000 */
.L_x_6445:
[----:B-----5:R3:W-:Y:S02]  /*c3c0*/  STS.128 [R172+0x3000], R24 ;  /* 0x00300018ac007388 */ /* 0x0207e40000000c00 */
.L_x_6440:
[----:B------:R-:W-:Y:S05]  /*c3d0*/  BSYNC B2 ;  /* 0x0000000000027941 */ /* 0x000fea0003800000 */
.L_x_6439:
        /* <DEDUP_REMOVED lines=95> */
.L_x_6450:
[----:B------:R-:W-:Y:S05]  /*c9d0*/  BSYNC B0 ;  /* 0x0000000000007941 */ /* 0x000fea0003800000 */
.L_x_6449:
[----:B-----5:R1:W-:Y:S02]  /*c9e0*/  STS.128 [R172+0x1800], R4 ;  /* 0x00180004ac007388 */ /* 0x0203e40000000c00 */
.L_x_6448:
[----:B------:R-:W-:Y:S05]  /*c9f0*/  BSYNC B1 ;  /* 0x0000000000017941 */ /* 0x000fea0003800000 */
.L_x_6447:
        /* <DEDUP_REMOVED lines=94> */
.L_x_6452:
[----:B------:R-:W-:Y:S05]  /*cfe0*/  BSYNC B0 ;  /* 0x0000000000007941 */ /* 0x000fea0003800000 */
.L_x_6451:
[----:B-----5:R1:W-:Y:S01]  /*cff0*/  STS.128 [R172+0x3800], R4 ;  /* 0x00380004ac007388 */ /* 0x0203e20000000c00 */
[----:B------:R-:W-:Y:S05]  /*d000*/  BRA `(.L_x_6416) ;  /* 0x000005d000007947 */ /* 0x000fea0003800000 */
.L_x_6390:
        /* <DEDUP_REMOVED lines=20> */
.L_x_6454:
[----:B------:R-:W-:Y:S05]  /*d150*/  BSYNC B0 ;  /* 0x0000000000007941 */ /* 0x000fea0003800000 */
.L_x_6453:
        /* <DEDUP_REMOVED lines=22> */
.L_x_6456:
[----:B------:R-:W-:Y:S05]  /*d2c0*/  BSYNC B0 ;  /* 0x0000000000007941 */ /* 0x000fea0003800000 */
.L_x_6455:
        /* <DEDUP_REMOVED lines=23> */
.L_x_6458:
[----:B------:R-:W-:Y:S05]  /*d440*/  BSYNC B0 ;  /* 0x0000000000007941 */ /* 0x000fea0003800000 */
.L_x_6457:
        /* <DEDUP_REMOVED lines=25> */
.L_x_6416:
[----:B------:R-:W-:Y:S05]  /*d5e0*/  BSYNC B3 ;  /* 0x0000000000037941 */ /* 0x000fea0003800000 */
.L_x_6389:
        /* <DEDUP_REMOVED lines=25> */
.L_x_6460:
[----:B------:R-:W-:Y:S05]  /*d780*/  BSYNC B0 ;  /* 0x0000000000007941 */ /* 0x000fea0003800000 */
.L_x_6459:
        /* <DEDUP_REMOVED lines=22> */
.L_x_6462:
[----:B------:R-:W-:Y:S05]  /*d8f0*/  BSYNC B0 ;  /* 0x0000000000007941 */ /* 0x000fea0003800000 */
.L_x_6461:
        /* <DEDUP_REMOVED lines=26> */
.L_x_6464:
[----:B------:R-:W-:Y:S05]  /*daa0*/  BSYNC B0 ;  /* 0x0000000000007941 */ /* 0x000fea0003800000 */
.L_x_6463:
        /* <DEDUP_REMOVED lines=30> */
.L_x_6466:
[----:B------:R-:W-:Y:S05]  /*dc90*/  BSYNC B0 ;  /* 0x0000000000007941 */ /* 0x000fea0003800000 */
.L_x_6465:
        /* <DEDUP_REMOVED lines=30> */
.L_x_6468:
[----:B------:R-:W-:Y:S05]  /*de80*/  BSYNC B0 ;  /* 0x0000000000007941 */ /* 0x000fea0003800000 */
.L_x_6467:
        /* <DEDUP_REMOVED lines=22> */
.L_x_6470:
[----:B------:R-:W-:Y:S05]  /*dff0*/  BSYNC B0 ;  /* 0x0000000000007941 */ /* 0x000fea0003800000 */
.L_x_6469:
        /* <DEDUP_REMOVED lines=26> */
.L_x_6472:
[----:B------:R-:W-:Y:S05]  /*e1a0*/  BSYNC B0 ;  /* 0x0000000000007941 */ /* 0x000fea0003800000 */
.L_x_6471:
        /* <DEDUP_REMOVED lines=30> */
.L_x_6474:
[----:B------:R-:W-:Y:S05]  /*e390*/  BSYNC B0 ;  /* 0x0000000000007941 */ /* 0x000fea0003800000 */
.L_x_6473:
        /* <DEDUP_REMOVED lines=45> */
[C---:B------:R-:W-:Y:S02]  /*e670*/  IADD3 R146, R159.reuse, 0x2800, RZ ;  /* 0x000028009f927810 */ /* 0x040fe40007ffe0ff */
[----:B------:R-:W3:Y:S01]  /*e680*/  LDSM.16.M88.4 R4, [R161+0x5800] ;  /* 0x00580000a104783b */ /* 0x000ee20000000200 */
[----:B------:R-:W-:-:S02]  /*e690*/  IADD3 R145, R159, 0x3000, RZ ;  /* 0x000030009f917810 */ /* 0x000fc40007ffe0ff */
[----:B------:R-:W-:Y:S01]  /*e6a0*/  IADD3 R144, R159, 0x3800, RZ ;  /* 0x000038009f907810 */ /* 0x000fe20007ffe0ff */
[----:B------:R-:W-:Y:S04]  /*e6b0*/  LDSM.16.M88.4 R40, [R155+0x4000] ;  /* 0x004000009b28783b */ /* 0x000fe80000000200 */
[----:B------:R-:W4:Y:S04]  /*e6c0*/  LDSM.16.M88.4 R72, [R158] ;  /* 0x000000009e48783b */ /* 0x000f280000000200 */
[----:B------:R-:W3:Y:S04]  /*e6d0*/  LDSM.16.M88.4 R80, [R159+0x800] ;  /* 0x000800009f50783b */ /* 0x000ee80000000200 */
[----:B------:R-:W3:Y:S01]  /*e6e0*/  LDSM.16.M88.4 R20, [R159+0x1000] ;  /* 0x001000009f14783b */ /* 0x000ee20000000200 */
[C---:B-1----:R-:W-:Y:S03]  /*e6f0*/  HMMA.16816.F32.BF16 R12, R8.reuse, R16, RZ ;  /* 0x00000010080c723c */ /* 0x042fe600000418ff */
[----:B------:R-:W1:Y:S04]  /*e700*/  LDSM.16.M88.4 R68, [R159+0x1800] ;  /* 0x001800009f44783b */ /* 0x000e680000000200 */
[----:B------:R-:W-:Y:S01]  /*e710*/  LDSM.16.M88.4 R84, [R157] ;  /* 0x000000009d54783b */ /* 0x000fe20000000200 */
[C---:B------:R-:W-:Y:S03]  /*e720*/  HMMA.16816.F32.BF16 R16, R8.reuse, R18, RZ ;  /* 0x000000120810723c */ /* 0x040fe600000418ff */
[----:B------:R-:W-:Y:S04]  /*e730*/  LDSM.16.M88.4 R36, [R155+0x5000] ;  /* 0x005000009b24783b */ /* 0x000fe80000000200 */
[----:B------:R-:W-:Y:S01]  /*e740*/  LDSM.16.M88.4 R96, [R148+0x1000] ;  /* 0x001000009460783b */ /* 0x000fe20000000200 */
[C---:B-----5:R-:W-:Y:S03]  /*e750*/  HMMA.16816.F32.BF16 R24, R8.reuse, R32, RZ ;  /* 0x000000200818723c */ /* 0x060fe600000418ff */
[----:B------:R-:W-:Y:S04]  /*e760*/  LDSM.16.M88.4 R88, [R148+0x2000] ;  /* 0x002000009458783b */ /* 0x000fe80000000200 */
[----:B------:R-:W-:Y:S01]  /*e770*/  LDSM.16.M88.4 R92, [R159+0x2800] ;  /* 0x002800009f5c783b */ /* 0x000fe20000000200 */
[----:B--2---:R-:W-:Y:S08]  /*e780*/  HMMA.16816.F32.BF16 R56, R8, R44, RZ ;  /* 0x0000002c0838723c */ /* 0x004ff000000418ff */
[----:B------:R-:W-:Y:S08]  /*e790*/  HMMA.16816.F32.BF16 R16, R64, R30, R16 ;  /* 0x0000001e4010723c */ /* 0x000ff00000041810 */
[C---:B------:R-:W-:Y:S08]  /*e7a0*/  HMMA.16816.F32.BF16 R32, R8.reuse, R34, RZ ;  /* 0x000000220820723c */ /* 0x040ff000000418ff */
[C---:B------:R-:W-:Y:S08]  /*e7b0*/  HMMA.16816.F32.BF16 R44, R8.reuse, R46, RZ ;  /* 0x0000002e082c723c */ /* 0x040ff000000418ff */
[C---:B---3--:R-:W-:Y:S08]  /*e7c0*/  HMMA.16816.F32.BF16 R76, R8.reuse, R4, RZ ;  /* 0x00000004084c723c */ /* 0x048ff000000418ff */
[----:B------:R-:W-:Y:S01]  /*e7d0*/  HMMA.16816.F32.BF16 R8, R8, R6, RZ ;  /* 0x000000060808723c */ /* 0x000fe200000418ff */
[----:B------:R-:W-:Y:S07]  /*e7e0*/  LDSM.16.M88.4 R4, [R155+0x4800] ;  /* 0x004800009b04783b */ /* 0x000fee0000000200 */
[----:B------:R-:W-:Y:S01]  /*e7f0*/  HMMA.16816.F32.BF16 R12, R64, R28, R12 ;  /* 0x0000001c400c723c */ /* 0x000fe2000004180c */
[----:B------:R-:W2:Y:S07]  /*e800*/  LDSM.16.M88.4 R28, [R148] ;  /* 0x00000000941c783b */ /* 0x000eae0000000200 */
[----:B----4-:R-:W-:Y:S08]  /*e810*/  HMMA.16816.F32.BF16 R16, R72, R42, R16 ;  /* 0x0000002a4810723c */ /* 0x010ff00000041810 */
        /* <DEDUP_REMOVED lines=8> */
[----:B------:R-:W-:Y:S04]  /*e8a0*/  LDSM.16.M88.4 R64, [R161+0x6000] ;  /* 0x00600000a140783b */ /* 0x000fe80000000200 */
[----:B------:R-:W1:Y:S03]  /*e8b0*/  LDSM.16.M88.4 R68, [R162+0x2000] ;  /* 0x00200000a244783b */ /* 0x000e660000000200 */
[----:B--2---:R-:W-:Y:S08]  /*e8c0*/  HMMA.16816.F32.BF16 R16, R84, R30, R16 ;  /* 0x0000001e5410723c */ /* 0x004ff00000041810 */
[C---:B------:R-:W-:Y:S01]  /*e8d0*/  HMMA.16816.F32.BF16 R12, R72.reuse, R40, R12 ;  /* 0x00000028480c723c */ /* 0x040fe2000004180c */
[----:B------:R-:W-:Y:S07]  /*e8e0*/  LDSM.16.M88.4 R40, [R160+0x2000] ;  /* 0x00200000a028783b */ /* 0x000fee0000000200 */
[C---:B------:R-:W-:Y:S08]  /*e8f0*/  HMMA.16816.F32.BF16 R56, R72.reuse, R36, R56 ;  /* 0x000000244838723c */ /* 0x040ff00000041838 */
[C---:B------:R-:W-:Y:S01]  /*e900*/  HMMA.16816.F32.BF16 R44, R72.reuse, R38, R44 ;  /* 0x00000026482c723c */ /* 0x040fe2000004182c */
[----:B------:R-:W2:Y:S07]  /*e910*/  LDSM.16.M88.4 R36, [R159+0x2000] ;  /* 0x002000009f24783b */ /* 0x000eae0000000200 */
[C---:B------:R-:W-:Y:S08]  /*e920*/  HMMA.16816.F32.BF16 R24, R72.reuse, R4, R24 ;  /* 0x000000044818723c */ /* 0x040ff00000041818 */
[----:B------:R-:W-:Y:S01]  /*e930*/  HMMA.16816.F32.BF16 R32, R72, R6, R32 ;  /* 0x000000064820723c */ /* 0x000fe20000041820 */
[----:B------:R-:W3:Y:S07]  /*e940*/  LDSM.16.M88.4 R4, [R148+0x800] ;  /* 0x000800009404783b */ /* 0x000eee0000000200 */
[----:B-1----:R-:W-:Y:S08]  /*e950*/  HMMA.16816.F32.BF16 R16, R68, R66, R16 ;  /* 0x000000424410723c */ /* 0x002ff00000041810 */
[C---:B------:R-:W-:Y:S08]  /*e960*/  HMMA.16816.F32.BF16 R76, R72.reuse, R20, R76 ;  /* 0x00000014484c723c */ /* 0x040ff0000004184c */
[----:B------:R-:W-:Y:S01]  /*e970*/  HMMA.16816.F32.BF16 R72, R72, R22, R8 ;  /* 0x000000164848723c */ /* 0x000fe20000041808 */
[----:B------:R-:W-:Y:S04]  /*e980*/  LDSM.16.M88.4 R20, [R155+0x6000] ;  /* 0x006000009b14783b */ /* 0x000fe80000000200 */
[----:B------:R-:W1:Y:S03]  /*e990*/  LDSM.16.M88.4 R8, [R158+0x2000] ;  /* 0x002000009e08783b */ /* 0x000e660000000200 */
[----:B------:R-:W-:Y:S01]  /*e9a0*/  HMMA.16816.F32.BF16 R12, R84, R28, R12 ;  /* 0x0000001c540c723c */ /* 0x000fe2000004180c */
[----:B------:R-:W4:Y:S07]  /*e9b0*/  LDSM.16.M88.4 R28, [R161+0x6800] ;  /* 0x00680000a11c783b */ /* 0x000f2e0000000200 */
[----:B--2---:R-:W-:Y:S08]  /*e9c0*/  HMMA.16816.F32.BF16 R16, R40, R38, R16 ;  /* 0x000000262810723c */ /* 0x004ff00000041810 */
[C---:B---3--:R-:W-:Y:S08]  /*e9d0*/  HMMA.16816.F32.BF16 R32, R84.reuse, R6, R32 ;  /* 0x000000065420723c */ /* 0x048ff00000041820 */
[----:B------:R-:W-:Y:S01]  /*e9e0*/  HMMA.16816.F32.BF16 R24, R84, R4, R24 ;  /* 0x000000045418723c */ /* 0x000fe20000041818 */
[----:B------:R-:W2:Y:S07]  /*e9f0*/  LDSM.16.M88.4 R4, [R157+0x2000] ;  /* 0x002000009d04783b */ /* 0x000eae0000000200 */
[----:B------:R-:W-:Y:S01]  /*ea00*/  HMMA.16816.F32.BF16 R12, R68, R64, R12 ;  /* 0x00000040440c723c */ /* 0x000fe2000004180c */
[----:B------:R-:W3:Y:S07]  /*ea10*/  LDSM.16.M88.4 R64, [R161+0x7000] ;  /* 0x00700000a140783b */ /* 0x000eee0000000200 */
[----:B-1----:R-:W-:Y:S08]  /*ea20*/  HMMA.16816.F32.BF16 R16, R8, R22, R16 ;  /* 0x000000160810723c */ /* 0x002ff00000041810 */
[----:B------:R-:W-:Y:S08]  /*ea30*/  HMMA.16816.F32.BF16 R56, R84, R96, R56 ;  /* 0x000000605438723c */ /* 0x000ff00000041838 */
[C---:B----4-:R-:W-:Y:S08]  /*ea40*/  HMMA.16816.F32.BF16 R32, R68.reuse, R30, R32 ;  /* 0x0000001e4420723c */ /* 0x050ff00000041820 */
[----:B------:R-:W-:Y:S01]  /*ea50*/  HMMA.16816.F32.BF16 R24, R68, R28, R24 ;  /* 0x0000001c4418723c */ /* 0x000fe20000041818 */
[----:B------:R-:W-:Y:S07]  /*ea60*/  LDSM.16.M88.4 R28, [R155+0x6800] ;  /* 0x006800009b1c783b */ /* 0x000fee0000000200 */
[----:B------:R-:W-:Y:S01]  /*ea70*/  HMMA.16816.F32.BF16 R12, R40, R36, R12 ;  /* 0x00000024280c723c */ /* 0x000fe2000004180c */
[----:B------:R-:W1:Y:S07]  /*ea80*/  LDSM.16.M88.4 R36, [R159+0x3000] ;  /* 0x003000009f24783b */ /* 0x000e6e0000000200 */
[----:B--2---:R-:W-:Y:S08]  /*ea90*/  HMMA.16816.F32.BF16 R16, R4, R90, R16 ;  /* 0x0000005a0410723c */ /* 0x004ff00000041810 */
[----:B---3--:R-:W-:Y:S08]  /*eaa0*/  HMMA.16816.F32.BF16 R56, R68, R64, R56 ;  /* 0x000000404438723c */ /* 0x008ff00000041838 */
[C---:B------:R-:W-:Y:S08]  /*eab0*/  HMMA.16816.F32.BF16 R32, R40.reuse, R94, R32 ;  /* 0x0000005e2820723c */ /* 0x040ff00000041820 */
[----:B------:R-:W-:Y:S01]  /*eac0*/  HMMA.16816.F32.BF16 R24, R40, R92, R24 ;  /* 0x0000005c2818723c */ /* 0x000fe20000041818 */
[----:B------:R-:W2:Y:S01]  /*ead0*/  LDSM.16.M88.4 R92, [R161+0x7800] ;  /* 0x00780000a15c783b */ /* 0x000ea20000000200 */
[----:B------:R-:W-:-:S02]  /*eae0*/  FMUL.FTZ R16, R16, c[0x0][0x2ec] ;  /* 0x0000bb0010107a20 */ /* 0x000fc40000410000 */
[----:B------:R-:W-:Y:S02]  /*eaf0*/  FMUL.FTZ R17, R17, c[0x0][0x2ec] ;  /* 0x0000bb0011117a20 */ /* 0x000fe40000410000 */
[----:B------:R-:W-:Y:S02]  /*eb00*/  FMUL.FTZ R55, R19, c[0x0][0x2ec] ;  /* 0x0000bb0013377a20 */ /* 0x000fe40000410000 */
[----:B------:R-:W-:Y:S01]  /*eb10*/  HMMA.16816.F32.BF16 R12, R8, R20, R12 ;  /* 0x00000014080c723c */ /* 0x000fe2000004180c */
[----:B------:R-:W3:Y:S03]  /*eb20*/  LDSM.16.M88.4 R20, [R148+0x2800] ;  /* 0x002800009414783b */ /* 0x000ee60000000200 */
[----:B------:R-:W-:Y:S04]  /*eb30*/  MUFU.TANH R55, R55 ;  /* 0x0000003700377308 */ /* 0x000fe80000002400 */
[C---:B------:R-:W-:Y:S08]  /*eb40*/  HMMA.16816.F32.BF16 R44, R84.reuse, R98, R44 ;  /* 0x00000062542c723c */ /* 0x040ff0000004182c */
[C---:B------:R-:W-:Y:S08]  /*eb50*/  HMMA.16816.F32.BF16 R72, R84.reuse, R82, R72 ;  /* 0x000000525448723c */ /* 0x040ff00000041848 */
[----:B------:R-:W-:Y:S08]  /*eb60*/  HMMA.16816.F32.BF16 R76, R84, R80, R76 ;  /* 0x00000050544c723c */ /* 0x000ff0000004184c */
[----:B-1----:R-:W-:Y:S01]  /*eb70*/  HMMA.16816.F32.BF16 R56, R40, R36, R56 ;  /* 0x000000242838723c */ /* 0x002fe20000041838 */
[----:B------:R-:W-:Y:S06]  /*eb80*/  MUFU.TANH R36, R17 ;  /* 0x0000001100247308 */ /* 0x000fec0000002400 */
[----:B------:R-:W-:Y:S01]  /*eb90*/  FMUL.FTZ R37, R18, c[0x0][0x2ec] ;  /* 0x0000bb0012257a20 */ /* 0x000fe20000410000 */
[C---:B------:R-:W-:Y:S01]  /*eba0*/  HMMA.16816.F32.BF16 R32, R8.reuse, R30, R32 ;  /* 0x0000001e0820723c */ /* 0x040fe20000041820 */
[----:B------:R1:W-:Y:S07]  /*ebb0*/  MUFU.TANH R31, R16 ;  /* 0x00000010001f7308 */ /* 0x0003ee0000002400 */
[----:B------:R-:W-:Y:S01]  /*ebc0*/  HMMA.16816.F32.BF16 R24, R8, R28, R24 ;  /* 0x0000001c0818723c */ /* 0x000fe20000041818 */
[----:B------:R-:W-:Y:S07]  /*ebd0*/  MUFU.TANH R37, R37 ;  /* 0x0000002500257308 */ /* 0x000fee0000002400 */
[----:B------:R-:W-:Y:S01]  /*ebe0*/  HMMA.16816.F32.BF16 R12, R4, R88, R12 ;  /* 0x00000058040c723c */ /* 0x000fe2000004180c */
[----:B-1----:R-:W1:Y:S04]  /*ebf0*/  LDSM.16.M88.4 R16, [R159+0x3800] ;  /* 0x003800009f10783b */ /* 0x002e680000000200 */
[----:B------:R-:W4:Y:S03]  /*ec00*/  LDSM.16.M88.4 R88, [R155+0x7000] ;  /* 0x007000009b58783b */ /* 0x000f260000000200 */
[C---:B------:R-:W-:Y:S08]  /*ec10*/  HMMA.16816.F32.BF16 R44, R68.reuse, R66, R44 ;  /* 0x00000042442c723c */ /* 0x040ff0000004182c */
[C---:B--2---:R-:W-:Y:S08]  /*ec20*/  HMMA.16816.F32.BF16 R72, R68.reuse, R94, R72 ;  /* 0x0000005e4448723c */ /* 0x044ff00000041848 */
[----:B------:R-:W-:Y:S01]  /*ec30*/  HMMA.16816.F32.BF16 R76, R68, R92, R76 ;  /* 0x0000005c444c723c */ /* 0x000fe2000004184c */
[----:B------:R-:W-:-:S02]  /*ec40*/  FMUL.FTZ R12, R12, c[0x0][0x2ec] ;  /* 0x0000bb000c0c7a20 */ /* 0x000fc40000410000 */
[----:B------:R-:W-:Y:S02]  /*ec50*/  FMUL.FTZ R13, R13, c[0x0][0x2ec] ;  /* 0x0000bb000d0d7a20 */ /* 0x000fe40000410000 */
[----:B------:R-:W-:Y:S01]  /*ec60*/  FMUL.FTZ R14, R14, c[0x0][0x2ec] ;  /* 0x0000bb000e0e7a20 */ /* 0x000fe20000410000 */
[----:B------:R-:W-:Y:S01]  /*ec70*/  MUFU.TANH R28, R12 ;  /* 0x0000000c001c7308 */ /* 0x000fe20000002400 */
[----:B------:R-:W-:Y:S01]  /*ec80*/  FMUL.FTZ R30, R15, c[0x0][0x2ec] ;  /* 0x0000bb000f1e7a20 */ /* 0x000fe20000410000 */
[C---:B---3--:R-:W-:Y:S06]  /*ec90*/  HMMA.16816.F32.BF16 R24, R4.reuse, R20, R24 ;  /* 0x000000140418723c */ /* 0x048fec0000041818 */
[----:B------:R-:W2:Y:S02]  /*eca0*/  MUFU.TANH R54, R13 ;  /* 0x0000000d00367308 */ /* 0x000ea40000002400 */
[----:B------:R-:W-:Y:S01]  /*ecb0*/  HMMA.16816.F32.BF16 R32, R4, R22, R32 ;  /* 0x000000160420723c */ /* 0x000fe20000041820 */
[----:B------:R-:W3:Y:S05]  /*ecc0*/  LDSM.16.M88.4 R20, [R155+0x7800] ;  /* 0x007800009b14783b */ /* 0x000eea0000000200 */
[----:B------:R5:W-:Y:S02]  /*ecd0*/  MUFU.TANH R29, R14 ;  /* 0x0000000e001d7308 */ /* 0x000be40000002400 */
[C---:B------:R-:W-:Y:S06]  /*ece0*/  HMMA.16816.F32.BF16 R44, R40.reuse, R38, R44 ;  /* 0x00000026282c723c */ /* 0x040fec000004182c */
[----:B------:R-:W2:Y:S02]  /*ecf0*/  MUFU.TANH R30, R30 ;  /* 0x0000001e001e7308 */ /* 0x000ea40000002400 */
[----:B-1----:R-:W-:Y:S01]  /*ed00*/  HMMA.16816.F32.BF16 R72, R40, R18, R72 ;  /* 0x000000122848723c */ /* 0x002fe20000041848 */
[----:B------:R-:W-:-:S02]  /*ed10*/  FMUL.FTZ R24, R24, c[0x0][0x2ec] ;  /* 0x0000bb0018187a20 */ /* 0x000fc40000410000 */
[----:B------:R-:W-:Y:S02]  /*ed20*/  FMUL.FTZ R26, R26, c[0x0][0x2ec] ;  /* 0x0000bb001a1a7a20 */ /* 0x000fe40000410000 */
[----:B------:R-:W-:Y:S01]  /*ed30*/  FMUL.FTZ R25, R25, c[0x0][0x2ec] ;  /* 0x0000bb0019197a20 */ /* 0x000fe20000410000 */
[----:B-----5:R-:W1:Y:S01]  /*ed40*/  LDSM.16.M88.4 R12, [R148+0x3000] ;  /* 0x00300000940c783b */ /* 0x020e620000000200 */
[----:B------:R-:W5:Y:S01]  /*ed50*/  MUFU.TANH R24, R24 ;  /* 0x0000001800187308 */ /* 0x000f620000002400 */
[----:B------:R-:W-:Y:S01]  /*ed60*/  HMMA.16816.F32.BF16 R76, R40, R16, R76 ;  /* 0x00000010284c723c */ /* 0x000fe2000004184c */
[----:B------:R-:W-:Y:S01]  /*ed70*/  FMUL.FTZ R0, R32, c[0x0][0x2ec] ;  /* 0x0000bb0020007a20 */ /* 0x000fe20000410000 */
[----:B------:R-:W2:Y:S01]  /*ed80*/  LDSM.16.M88.4 R16, [R148+0x3800] ;  /* 0x003800009410783b */ /* 0x000ea20000000200 */
[----:B------:R-:W-:Y:S01]  /*ed90*/  FMUL.FTZ R32, R34, c[0x0][0x2ec] ;  /* 0x0000bb0022207a20 */ /* 0x000fe20000410000 */
[----:B------:R-:W-:-:S04]  /*eda0*/  DEPBAR.LE SB0, 0x0 ;  /* 0x000080000000791a */ /* 0x000fc80000000000 */
[----:B----4-:R-:W-:Y:S01]  /*edb0*/  HMMA.16816.F32.BF16 R56, R8, R88, R56 ;  /* 0x000000580838723c */ /* 0x010fe20000041838 */
[----:B------:R-:W4:Y:S01]  /*edc0*/  MUFU.TANH R26, R26 ;  /* 0x0000001a001a7308 */ /* 0x000f220000002400 */
[----:B------:R-:W-:-:S06]  /*edd0*/  FMUL.FTZ R27, R27, c[0x0][0x2ec] ;  /* 0x0000bb001b1b7a20 */ /* 0x000fcc0000410000 */
[C---:B------:R-:W-:Y:S01]  /*ede0*/  HMMA.16816.F32.BF16 R44, R8.reuse, R90, R44 ;  /* 0x0000005a082c723c */ /* 0x040fe2000004182c */
[----:B------:R-:W-:Y:S07]  /*edf0*/  MUFU.TANH R32, R32 ;  /* 0x0000002000207308 */ /* 0x000fee0000002400 */
[C---:B---3--:R-:W-:Y:S01]  /*ee00*/  HMMA.16816.F32.BF16 R72, R8.reuse, R22, R72 ;  /* 0x000000160848723c */ /* 0x048fe20000041848 */
[----:B------:R-:W-:Y:S07]  /*ee10*/  MUFU.TANH R25, R25 ;  /* 0x0000001900197308 */ /* 0x000fee0000002400 */
[----:B------:R-:W-:Y:S01]  /*ee20*/  HMMA.16816.F32.BF16 R76, R8, R20, R76 ;  /* 0x00000014084c723c */ /* 0x000fe2000004184c */
[----:B------:R-:W-:Y:S07]  /*ee30*/  MUFU.TANH R27, R27 ;  /* 0x0000001b001b7308 */ /* 0x000fee0000002400 */
[C---:B-1----:R-:W-:Y:S01]  /*ee40*/  HMMA.16816.F32.BF16 R56, R4.reuse, R12, R56 ;  /* 0x0000000c0438723c */ /* 0x042fe20000041838 */
[----:B------:R1:W3:Y:S06]  /*ee50*/  MUFU.TANH R12, R0 ;  /* 0x00000000000c7308 */ /* 0x0002ec0000002400 */
[----:B------:R-:W-:Y:S01]  /*ee60*/  FMUL.FTZ R13, R33, c[0x0][0x2ec] ;  /* 0x0000bb00210d7a20 */ /* 0x000fe20000410000 */
[----:B------:R-:W-:Y:S01]  /*ee70*/  HMMA.16816.F32.BF16 R44, R4, R14, R44 ;  /* 0x0000000e042c723c */ /* 0x000fe2000004182c */
[----:B------:R-:W-:Y:S01]  /*ee80*/  FMUL.FTZ R33, R35, c[0x0][0x2ec] ;  /* 0x0000bb0023217a20 */ /* 0x000fe20000410000 */
[----:B------:R-:W-:-:S03]  /*ee90*/  IADD3 R35, R50, 0x1, R175 ;  /* 0x0000000132237810 */ /* 0x000fc60007ffe0af */
[----:B------:R-:W3:Y:S01]  /*eea0*/  MUFU.TANH R13, R13 ;  /* 0x0000000d000d7308 */ /* 0x000ee20000002400 */
[----:B------:R-:W-:Y:S01]  /*eeb0*/  IADD3 R35, R52, R35, -R168 ;  /* 0x0000002334237210 */ /* 0x000fe20007ffe8a8 */
[----:B------:R-:W-:Y:S01]  /*eec0*/  IMAD.IADD R15, R3, 0x1, R2 ;  /* 0x00000001030f7824 */ /* 0x000fe200078e0202 */
[C---:B--2---:R-:W-:Y:S01]  /*eed0*/  HMMA.16816.F32.BF16 R72, R4.reuse, R18, R72 ;  /* 0x000000120448723c */ /* 0x044fe20000041848 */
[----:B-1----:R-:W-:Y:S02]  /*eee0*/  LOP3.LUT R0, R48, R49, RZ, 0xfc, !PT ;  /* 0x0000003130007212 */ /* 0x002fe400078efcff */
[----:B------:R-:W-:Y:S02]  /*eef0*/  IADD3 R35, R35, c[0x0][0x2e8], RZ ;  /* 0x0000ba0023237a10 */ /* 0x000fe40007ffe0ff */
[----:B------:R-:W-:Y:S01]  /*ef00*/  IADD3 R14, R15, 0x1, RZ ;  /* 0x000000010f0e7810 */ /* 0x000fe20007ffe0ff */
[----:B------:R-:W1:Y:S01]  /*ef10*/  MUFU.TANH R33, R33 ;  /* 0x0000002100217308 */ /* 0x000e620000002400 */
[C---:B------:R-:W-:Y:S01]  /*ef20*/  IADD3 R103, R35.reuse, 0x8, RZ ;  /* 0x0000000823677810 */ /* 0x040fe20007ffe0ff */
[----:B------:R-:W-:Y:S01]  /*ef30*/  HMMA.16816.F32.BF16 R76, R4, R16, R76 ;  /* 0x00000010044c723c */ /* 0x000fe2000004184c */
[-C--:B------:R-:W-:Y:S01]  /*ef40*/  IMNMX R2, R35, R52.reuse, PT ;  /* 0x0000003423027217 */ /* 0x080fe20003800200 */
[----:B------:R-:W-:Y:S01]  /*ef50*/  FMUL.FTZ R56, R56, c[0x0][0x2ec] ;  /* 0x0000bb0038387a20 */ /* 0x000fe20000410000 */
[----:B------:R-:W-:Y:S01]  /*ef60*/  IMNMX R103, R103, R52, PT ;  /* 0x0000003467677217 */ /* 0x000fe20003800200 */
[----:B------:R-:W-:Y:S01]  /*ef70*/  FMUL.FTZ R57, R57, c[0x0][0x2ec] ;  /* 0x0000bb0039397a20 */ /* 0x000fe20000410000 */
[----:B------:R-:W-:Y:S01]  /*ef80*/  IADD3 R20, R15, 0x8, RZ ;  /* 0x000000080f147810 */ /* 0x000fe20007ffe0ff */
[----:B------:R-:W-:Y:S01]  /*ef90*/  FMUL.FTZ R59, R59, c[0x0][0x2ec] ;  /* 0x0000bb003b3b7a20 */ /* 0x000fe20000410000 */
[CC--:B------:R-:W-:Y:S01]  /*efa0*/  ISETP.GE.AND P5, PT, R14.reuse, R2.reuse, PT ;  /* 0x000000020e00720c */ /* 0x0c0fe20003fa6270 */
[----:B------:R-:W2:Y:S01]  /*efb0*/  MUFU.TANH R133, R56 ;  /* 0x0000003800857308 */ /* 0x000ea20000002400 */
[-C--:B------:R-:W-:Y:S01]  /*efc0*/  ISETP.GE.AND P0, PT, R14, R103.reuse, PT ;  /* 0x000000670e00720c */ /* 0x080fe20003f06270 */
[----:B------:R-:W-:Y:S01]  /*efd0*/  FMUL.FTZ R45, R45, c[0x0][0x2ec] ;  /* 0x0000bb002d2d7a20 */ /* 0x000fe20000410000 */
[C---:B------:R-:W-:Y:S01]  /*efe0*/  IADD3 R14, R15.reuse, 0x9, RZ ;  /* 0x000000090f0e7810 */ /* 0x040fe20007ffe0ff */
[----:B------:R-:W-:Y:S01]  /*eff0*/  FMUL.FTZ R58, R58, c[0x0][0x2ec] ;  /* 0x0000bb003a3a7a20 */ /* 0x000fe20000410000 */
[C---:B------:R-:W-:Y:S01]  /*f000*/  IADD3 R8, R15.reuse, 0x10, RZ ;  /* 0x000000100f087810 */ /* 0x040fe20007ffe0ff */
[----:B------:R-:W-:Y:S01]  /*f010*/  FMUL.FTZ R44, R44, c[0x0][0x2ec] ;  /* 0x0000bb002c2c7a20 */ /* 0x000fe20000410000 */
[CC--:B------:R-:W-:Y:S01]  /*f020*/  ISETP.GE.AND P4, PT, R20.reuse, R2.reuse, PT ;  /* 0x000000021400720c */ /* 0x0c0fe20003f86270 */
[----:B------:R-:W1:Y:S01]  /*f030*/  MUFU.TANH R131, R57 ;  /* 0x0000003900837308 */ /* 0x000e620000002400 */
[-C--:B------:R-:W-:Y:S01]  /*f040*/  ISETP.GE.AND P1, PT, R20, R103.reuse, PT ;  /* 0x000000671400720c */ /* 0x080fe20003f26270 */
[----:B------:R-:W-:Y:S01]  /*f050*/  FMUL.FTZ R72, R72, c[0x0][0x2ec] ;  /* 0x0000bb0048487a20 */ /* 0x000fe20000410000 */
[----:B------:R-:W-:Y:S01]  /*f060*/  IADD3 R10, R15, 0x11, RZ ;  /* 0x000000110f0a7810 */ /* 0x000fe20007ffe0ff */
[----:B------:R-:W-:Y:S01]  /*f070*/  FMUL.FTZ R46, R46, c[0x0][0x2ec] ;  /* 0x0000bb002e2e7a20 */ /* 0x000fe20000410000 */
[CC--:B------:R-:W-:Y:S01]  /*f080*/  ISETP.GE.AND P6, PT, R14.reuse, R2.reuse, PT ;  /* 0x000000020e00720c */ /* 0x0c0fe20003fc6270 */
[----:B------:R-:W-:Y:S01]  /*f090*/  FMUL.FTZ R47, R47, c[0x0][0x2ec] ;  /* 0x0000bb002f2f7a20 */ /* 0x000fe20000410000 */
[-C--:B------:R-:W-:Y:S01]  /*f0a0*/  ISETP.GE.AND P2, PT, R14, R103.reuse, PT ;  /* 0x000000670e00720c */ /* 0x080fe20003f46270 */
[----:B------:R-:W1:Y:S01]  /*f0b0*/  MUFU.TANH R132, R59 ;  /* 0x0000003b00847308 */ /* 0x000e620000002400 */
[----:B------:R-:W-:Y:S01]  /*f0c0*/  FSEL R9, R54, -INF , !P5 ;  /* 0xff80000036097808 */ /* 0x000fe20006800000 */
[----:B------:R-:W-:Y:S01]  /*f0d0*/  FMUL.FTZ R76, R76, c[0x0][0x2ec] ;  /* 0x0000bb004c4c7a20 */ /* 0x000fe20000410000 */
[----:B------:R-:W-:Y:S01]  /*f0e0*/  FSEL R30, R30, -INF , !P0 ;  /* 0xff8000001e1e7808 */ /* 0x000fe20004000000 */
[----:B------:R-:W-:Y:S01]  /*f0f0*/  FMUL.FTZ R78, R78, c[0x0][0x2ec] ;  /* 0x0000bb004e4e7a20 */ /* 0x000fe20000410000 */
[CC--:B------:R-:W-:Y:S01]  /*f100*/  ISETP.GE.AND P5, PT, R8.reuse, R2.reuse, PT ;  /* 0x000000020800720c */ /* 0x0c0fe20003fa6270 */
[----:B------:R-:W-:Y:S01]  /*f110*/  FMUL.FTZ R77, R77, c[0x0][0x2ec] ;  /* 0x0000bb004d4d7a20 */ /* 0x000fe20000410000 */
[-C--:B------:R-:W-:Y:S01]  /*f120*/  ISETP.GE.AND P0, PT, R8, R103.reuse, PT ;  /* 0x000000670800720c */ /* 0x080fe20003f06270 */
[----:B------:R-:W1:Y:S01]  /*f130*/  MUFU.TANH R127, R45 ;  /* 0x0000002d007f7308 */ /* 0x000e620000002400 */
[----:B------:R-:W-:Y:S01]  /*f140*/  IADD3 R14, R15, 0x18, RZ ;  /* 0x000000180f0e7810 */ /* 0x000fe20007ffe0ff */
[----:B------:R-:W-:Y:S01]  /*f150*/  FMUL.FTZ R79, R79, c[0x0][0x2ec] ;  /* 0x0000bb004f4f7a20 */ /* 0x000fe20000410000 */
[----:B------:R-:W-:Y:S01]  /*f160*/  FSEL R31, R31, -INF , !P4 ;  /* 0xff8000001f1f7808 */ /* 0x000fe20006000000 */
[----:B------:R-:W-:Y:S01]  /*f170*/  FMUL.FTZ R73, R73, c[0x0][0x2ec] ;  /* 0x0000bb0049497a20 */ /* 0x000fe20000410000 */
[----:B------:R-:W-:Y:S01]  /*f180*/  FSEL R8, R37, -INF , !P1 ;  /* 0xff80000025087808 */ /* 0x000fe20004800000 */
[----:B------:R-:W-:Y:S01]  /*f190*/  FMUL.FTZ R74, R74, c[0x0][0x2ec] ;  /* 0x0000bb004a4a7a20 */ /* 0x000fe20000410000 */
[C---:B------:R-:W-:Y:S01]  /*f1a0*/  ISETP.GE.AND P4, PT, R10.reuse, R2, PT ;  /* 0x000000020a00720c */ /* 0x040fe20003f86270 */
[----:B------:R-:W1:Y:S01]  /*f1b0*/  MUFU.TANH R123, R72 ;  /* 0x00000048007b7308 */ /* 0x000e620000002400 */
[----:B------:R-:W-:Y:S01]  /*f1c0*/  ISETP.GE.AND P1, PT, R10, R103, PT ;  /* 0x000000670a00720c */ /* 0x000fe20003f26270 */
[----:B------:R-:W-:Y:S01]  /*f1d0*/  FMUL.FTZ R75, R75, c[0x0][0x2ec] ;  /* 0x0000bb004b4b7a20 */ /* 0x000fe20000410000 */
[----:B------:R-:W-:-:S02]  /*f1e0*/  FSEL R11, R36, -INF , !P6 ;  /* 0xff800000240b7808 */ /* 0x000fc40007000000 */
[----:B------:R-:W-:Y:S02]  /*f1f0*/  FSEL R10, R55, -INF , !P2 ;  /* 0xff800000370a7808 */ /* 0x000fe40005000000 */
[C---:B------:R-:W-:Y:S01]  /*f200*/  ISETP.GE.AND P6, PT, R14.reuse, R2, PT ;  /* 0x000000020e00720c */ /* 0x040fe20003fc6270 */
[----:B------:R-:W1:Y:S01]  /*f210*/  MUFU.TANH R138, R58 ;  /* 0x0000003a008a7308 */ /* 0x000e620000002400 */
[----:B------:R-:W-:Y:S02]  /*f220*/  ISETP.GE.AND P2, PT, R14, R103, PT ;  /* 0x000000670e00720c */ /* 0x000fe40003f46270 */
[C---:B------:R-:W-:Y:S02]  /*f230*/  IADD3 R14, R15.reuse, 0x19, RZ ;  /* 0x000000190f0e7810 */ /* 0x040fe40007ffe0ff */
[----:B-----5:R-:W-:Y:S02]  /*f240*/  FSEL R17, R24, -INF , !P5 ;  /* 0xff80000018117808 */ /* 0x020fe40006800000 */
[----:B----4-:R-:W-:Y:S01]  /*f250*/  FSEL R26, R26, -INF , !P0 ;  /* 0xff8000001a1a7808 */ /* 0x010fe20004000000 */
[----:B------:R-:W4:Y:S01]  /*f260*/  MUFU.TANH R129, R44 ;  /* 0x0000002c00817308 */ /* 0x000f220000002400 */
[----:B------:R-:W-:-:S02]  /*f270*/  IADD3 R4, R15, 0x21, RZ ;  /* 0x000000210f047810 */ /* 0x000fc40007ffe0ff */
[C---:B------:R-:W-:Y:S02]  /*f280*/  ISETP.GE.AND P5, PT, R14.reuse, R2, PT ;  /* 0x000000020e00720c */ /* 0x040fe40003fa6270 */
[----:B------:R-:W-:Y:S02]  /*f290*/  ISETP.GE.AND P0, PT, R14, R103, PT ;  /* 0x000000670e00720c */ /* 0x000fe40003f06270 */
[C---:B------:R-:W-:Y:S01]  /*f2a0*/  IADD3 R16, R15.reuse, 0x20, RZ ;  /* 0x000000200f107810 */ /* 0x040fe20007ffe0ff */
[----:B------:R-:W5:Y:S01]  /*f2b0*/  MUFU.TANH R130, R46 ;  /* 0x0000002e00827308 */ /* 0x000f620000002400 */
[----:B------:R-:W-:Y:S02]  /*f2c0*/  IADD3 R7, R15, 0x28, RZ ;  /* 0x000000280f077810 */ /* 0x000fe40007ffe0ff */
[----:B---3--:R-:W-:Y:S02]  /*f2d0*/  FSEL R5, R12, -INF , !P6 ;  /* 0xff8000000c057808 */ /* 0x008fe40007000000 */
[----:B------:R-:W-:-:S02]  /*f2e0*/  FSEL R6, R32, -INF , !P2 ;  /* 0xff80000020067808 */ /* 0x000fc40005000000 */
[CC--:B------:R-:W-:Y:S01]  /*f2f0*/  ISETP.GE.AND P6, PT, R4.reuse, R2.reuse, PT ;  /* 0x000000020400720c */ /* 0x0c0fe20003fc6270 */
[----:B------:R-:W3:Y:S01]  /*f300*/  MUFU.TANH R125, R76 ;  /* 0x0000004c007d7308 */ /* 0x000ee20000002400 */
[----:B------:R-:W-:Y:S02]  /*f310*/  ISETP.GE.AND P2, PT, R4, R103, PT ;  /* 0x000000670400720c */ /* 0x000fe40003f46270 */
[----:B------:R-:W-:Y:S02]  /*f320*/  FSEL R25, R25, -INF , !P4 ;  /* 0xff80000019197808 */ /* 0x000fe40006000000 */
[----:B------:R-:W-:Y:S02]  /*f330*/  FSEL R13, R13, -INF , !P5 ;  /* 0xff8000000d0d7808 */ /* 0x000fe40006800000 */
[----:B-1----:R-:W-:Y:S01]  /*f340*/  FSEL R4, R33, -INF , !P0 ;  /* 0xff80000021047808 */ /* 0x002fe20004000000 */
[----:B------:R-:W1:Y:S01]  /*f350*/  MUFU.TANH R122, R78 ;  /* 0x0000004e007a7308 */ /* 0x000e620000002400 */
[----:B------:R-:W-:-:S02]  /*f360*/  ISETP.GE.AND P4, PT, R16, R2, PT ;  /* 0x000000021000720c */ /* 0x000fc40003f86270 */
[C---:B------:R-:W-:Y:S02]  /*f370*/  ISETP.GE.AND P5, PT, R7.reuse, R2, PT ;  /* 0x000000020700720c */ /* 0x040fe40003fa6270 */
[----:B------:R-:W-:Y:S02]  /*f380*/  ISETP.GE.AND P0, PT, R7, R103, PT ;  /* 0x000000670700720c */ /* 0x000fe40003f06270 */
[C---:B------:R-:W-:Y:S01]  /*f390*/  IADD3 R12, R15.reuse, 0x29, RZ ;  /* 0x000000290f0c7810 */ /* 0x040fe20007ffe0ff */
[----:B------:R-:W1:Y:S01]  /*f3a0*/  MUFU.TANH R128, R47 ;  /* 0x0000002f00807308 */ /* 0x000e620000002400 */
[----:B------:R-:W-:Y:S02]  /*f3b0*/  IADD3 R7, R15, 0x30, RZ ;  /* 0x000000300f077810 */ /* 0x000fe40007ffe0ff */
[----:B--2---:R-:W-:Y:S02]  /*f3c0*/  FSEL R133, R133, -INF , !P4 ;  /* 0xff80000085857808 */ /* 0x004fe40006000000 */
[----:B------:R-:W-:-:S02]  /*f3d0*/  FSEL R131, R131, -INF , !P6 ;  /* 0xff80000083837808 */ /* 0x000fc40007000000 */
[----:B------:R-:W-:Y:S01]  /*f3e0*/  FSEL R132, R132, -INF , !P2 ;  /* 0xff80000084847808 */ /* 0x000fe20005000000 */
[----:B------:R-:W2:Y:S01]  /*f3f0*/  MUFU.TANH R124, R77 ;  /* 0x0000004d007c7308 */ /* 0x000ea20000002400 */
[-C--:B------:R-:W-:Y:S02]  /*f400*/  ISETP.GE.AND P4, PT, R12, R2.reuse, PT ;  /* 0x000000020c00720c */ /* 0x080fe40003f86270 */
[C---:B------:R-:W-:Y:S02]  /*f410*/  ISETP.GE.AND P6, PT, R7.reuse, R2, PT ;  /* 0x000000020700720c */ /* 0x040fe40003fc6270 */
[----:B------:R-:W-:Y:S02]  /*f420*/  ISETP.GE.AND P2, PT, R7, R103, PT ;  /* 0x000000670700720c */ /* 0x000fe40003f46270 */
[----:B------:R-:W-:Y:S01]  /*f430*/  IADD3 R7, R15, 0x38, RZ ;  /* 0x000000380f077810 */ /* 0x000fe20007ffe0ff */
[----:B------:R-:W1:Y:S01]  /*f440*/  MUFU.TANH R120, R79 ;  /* 0x0000004f00787308 */ /* 0x000e620000002400 */
[----:B------:R-:W-:-:S02]  /*f450*/  FSEL R127, R127, -INF , !P4 ;  /* 0xff8000007f7f7808 */ /* 0x000fc40006000000 */
[----:B------:R-:W-:Y:S02]  /*f460*/  FSEL R14, R27, -INF , !P1 ;  /* 0xff8000001b0e7808 */ /* 0x000fe40004800000 */
[----:B------:R-:W-:Y:S02]  /*f470*/  ISETP.GE.AND P4, PT, R7, R2, PT ;  /* 0x000000020700720c */ /* 0x000fe40003f86270 */
[----:B------:R-:W-:Y:S01]  /*f480*/  ISETP.GE.AND P1, PT, R16, R103, PT ;  /* 0x000000671000720c */ /* 0x000fe20003f26270 */
[----:B------:R-:W-:Y:S01]  /*f490*/  MUFU.TANH R121, R73 ;  /* 0x0000004900797308 */ /* 0x000fe20000002400 */
[----:B------:R-:W-:Y:S02]  /*f4a0*/  FSEL R123, R123, -INF , !P4 ;  /* 0xff8000007b7b7808 */ /* 0x000fe40006000000 */
[----:B------:R-:W-:Y:S02]  /*f4b0*/  FSEL R138, R138, -INF , !P1 ;  /* 0xff8000008a8a7808 */ /* 0x000fe40004800000 */
[----:B------:R-:W-:Y:S01]  /*f4c0*/  ISETP.GT.AND P4, PT, R176, R163, PT ;  /* 0x000000a3b000720c */ /* 0x000fe20003f84270 */
[----:B------:R-:W-:Y:S01]  /*f4d0*/  BAR.SYNC.DEFER_BLOCKING 0x0 ;  /* 0x0000000000007b1d */ /* 0x000fe20000010000 */
[----:B------:R-:W-:-:S02]  /*f4e0*/  ISETP.GE.AND P1, PT, R12, R103, PT ;  /* 0x000000670c00720c */ /* 0x000fc40003f26270 */
[----:B------:R-:W-:Y:S02]  /*f4f0*/  IADD3 R12, R15, 0x31, RZ ;  /* 0x000000310f0c7810 */ /* 0x000fe40007ffe0ff */
[----:B----4-:R-:W-:Y:S01]  /*f500*/  FSEL R129, R129, -INF , !P5 ;  /* 0xff80000081817808 */ /* 0x010fe20006800000 */
[----:B------:R-:W4:Y:S01]  /*f510*/  MUFU.TANH R118, R74 ;  /* 0x0000004a00767308 */ /* 0x000f220000002400 */
[----:B-----5:R-:W-:Y:S02]  /*f520*/  FSEL R130, R130, -INF , !P0 ;  /* 0xff80000082827808 */ /* 0x020fe40004000000 */
[----:B---3--:R-:W-:Y:S02]  /*f530*/  FSEL R125, R125, -INF , !P6 ;  /* 0xff8000007d7d7808 */ /* 0x008fe40007000000 */
[----:B-1----:R-:W-:Y:S02]  /*f540*/  FSEL R122, R122, -INF , !P2 ;  /* 0xff8000007a7a7808 */ /* 0x002fe40005000000 */
[C---:B------:R-:W-:Y:S01]  /*f550*/  ISETP.GE.AND P5, PT, R12.reuse, R2, PT ;  /* 0x000000020c00720c */ /* 0x040fe20003fa6270 */
[----:B------:R-:W1:Y:S01]  /*f560*/  MUFU.TANH R116, R75 ;  /* 0x0000004b00747308 */ /* 0x000e620000002400 */
[----:B------:R-:W-:-:S02]  /*f570*/  ISETP.GE.AND P0, PT, R12, R103, PT ;  /* 0x000000670c00720c */ /* 0x000fc40003f06270 */
[C---:B------:R-:W-:Y:S02]  /*f580*/  ISETP.GE.AND P6, PT, R15.reuse, R2, PT ;  /* 0x000000020f00720c */ /* 0x040fe40003fc6270 */
[C---:B------:R-:W-:Y:S02]  /*f590*/  ISETP.GE.AND P2, PT, R15.reuse, R103, PT ;  /* 0x000000670f00720c */ /* 0x040fe40003f46270 */
[----:B------:R-:W-:Y:S02]  /*f5a0*/  IADD3 R15, R15, 0x39, RZ ;  /* 0x000000390f0f7810 */ /* 0x000fe40007ffe0ff */
[----:B------:R-:W-:Y:S02]  /*f5b0*/  FSEL R128, R128, -INF , !P1 ;  /* 0xff80000080807808 */ /* 0x000fe40004800000 */
[----:B--2---:R-:W-:Y:S02]  /*f5c0*/  FSEL R124, R124, -INF , !P5 ;  /* 0xff8000007c7c7808 */ /* 0x004fe40006800000 */
[----:B------:R-:W-:-:S02]  /*f5d0*/  FSEL R120, R120, -INF , !P0 ;  /* 0xff80000078787808 */ /* 0x000fc40004000000 */
[-C--:B------:R-:W-:Y:S02]  /*f5e0*/  ISETP.GE.AND P1, PT, R7, R103.reuse, PT ;  /* 0x000000670700720c */ /* 0x080fe40003f26270 */
[C---:B------:R-:W-:Y:S02]  /*f5f0*/  ISETP.GE.AND P5, PT, R15.reuse, R2, PT ;  /* 0x000000020f00720c */ /* 0x040fe40003fa6270 */
[----:B------:R-:W-:Y:S02]  /*f600*/  ISETP.GE.AND P0, PT, R15, R103, PT ;  /* 0x000000670f00720c */ /* 0x000fe40003f06270 */
[----:B----4-:R-:W-:Y:S02]  /*f610*/  FSEL R118, R118, -INF , !P1 ;  /* 0xff80000076767808 */ /* 0x010fe40004800000 */
[----:B------:R-:W-:Y:S02]  /*f620*/  FSEL R28, R28, -INF , !P6 ;  /* 0xff8000001c1c7808 */ /* 0x000fe40007000000 */
[----:B------:R-:W-:-:S02]  /*f630*/  FSEL R29, R29, -INF , !P2 ;  /* 0xff8000001d1d7808 */ /* 0x000fc40005000000 */
[----:B------:R-:W-:Y:S02]  /*f640*/  FSEL R121, R121, -INF , !P5 ;  /* 0xff80000079797808 */ /* 0x000fe40006800000 */
[----:B-1----:R-:W-:Y:S01]  /*f650*/  FSEL R116, R116, -INF , !P0 ;  /* 0xff80000074747808 */ /* 0x002fe20004000000 */
[----:B------:R-:W-:Y:S05]  /*f660*/  @!P4 BRA `(.L_x_6475) ;  /* 0x000008900000c947 */ /* 0x000fea0003800000 */
[----:B------:R-:W-:Y:S05]  /*f670*/  @!P3 BRA `(.L_x_6476) ;  /* 0x000003a00000b947 */ /* 0x000fea0003800000 */
[----:B------:R-:W-:Y:S02]  /*f680*/  IABS R7, c[0x0][0x2d0] ;  /* 0x0000b40000077a13 */ /* 0x000fe40000000000 */
[----:B------:R-:W-:Y:S02]  /*f690*/  IADD3 R20, R3, -0x40, RZ ;  /* 0xffffffc003147810 */ /* 0x000fe40007ffe0ff */
[----:B------:R-:W1:Y:S01]  /*f6a0*/  I2F.RP R16, R7 ;  /* 0x0000000700107306 */ /* 0x000e620000209400 */
        /* <DEDUP_REMOVED lines=39> */
[----:B------:R-:W-:Y:S01]  /*f920*/  MOV R12, 0x40 ;  /* 0x00000040000c7802 */ /* 0x000fe20000000f00 */
[----:B------:R-:W-:-:S04]  /*f930*/  IMAD.IADD R3, R3, 0x1, -R7 ;  /* 0x0000000103037824 */ /* 0x000fc800078e0a07 */
[----:B------:R-:W-:-:S04]  /*f940*/  IMAD R12, R3, c[0x0][0x2d0], -R12 ;  /* 0x0000b400030c7a24 */ /* 0x000fc800078e0a0c */
        /* <DEDUP_REMOVED lines=11> */
[----:B------:R-:W-:Y:S01]  /*fa00*/  IMAD.MOV.U32 R12, RZ, RZ, R18 ;  /* 0x000000ffff0c7224 */ /* 0x000fe200078e0012 */
[----:B------:R-:W-:Y:S05]  /*fa10*/  BRA `(.L_x_6477) ;  /* 0x0000003000007947 */ /* 0x000fea0003800000 */
.L_x_6476:
[----:B------:R-:W-:-:S05]  /*fa20*/  IMAD.MOV.U32 R12, RZ, RZ, c[0x0][0x198] ;  /* 0x00006600ff0c7624 */ /* 0x000fca00078e00ff */
[----:B------:R-:W-:-:S04]  /*fa30*/  LEA R12, -R12, RZ, 0x6 ;  /* 0x000000ff0c0c7211 */ /* 0x000fc800078e31ff */
[----:B------:R-:W-:Y:S02]  /*fa40*/  SHF.R.S32.HI R3, RZ, 0x1f, R12 ;  /* 0x0000001fff037819 */ /* 0x000fe4000001140c */
.L_x_6477:
        /* <DEDUP_REMOVED lines=75> */
.L_x_6475:
        /* <DEDUP_REMOVED lines=45> */
[----:B-1----:R-:W1:Y:S04]  /*101d0*/  LDSM.16.MT88.4 R40, [R156+0xa000] ;  /* 0x00a000009c28783b */ /* 0x002e680000004200 */
[----:B------:R-:W-:Y:S04]  /*101e0*/  LDSM.16.MT88.4 R56, [R153+0xa000] ;  /* 0x00a000009938783b */ /* 0x000fe80000004200 */
[----:B------:R-:W-:Y:S01]  /*101f0*/  LDSM.16.MT88.4 R20, [R152+0xa000] ;  /* 0x00a000009814783b */ /* 0x000fe20000004200 */
[----:B--2---:R-:W-:-:S02]  /*10200*/  FMNMX.FTZ R100, R3, R100, !PT ;  /* 0x0000006403647209 */ /* 0x004fc40007810000 */
[----:B---3--:R-:W-:-:S03]  /*10210*/  FMNMX.FTZ R3, R7, R12, !PT ;  /* 0x0000000c07037209 */ /* 0x008fc60007810000 */
        /* <DEDUP_REMOVED lines=14> */
[----:B------:R-:W-:Y:S01]  /*10300*/  LDSM.16.MT88.4 R28, [R153+0x8800] ;  /* 0x00880000991c783b */ /* 0x000fe20000004200 */
[--C-:B------:R-:W-:Y:S01]  /*10310*/  FFMA.FTZ R110, R10, c[0x0][0x23c], -R119.reuse ;  /* 0x00008f000a6e7a23 */ /* 0x100fe20000010877 */
[----:B------:R-:W2:Y:S01]  /*10320*/  MUFU.EX2 R114, R114 ;  /* 0x0000007200727308 */ /* 0x000ea20000000800 */
[--C-:B------:R-:W-:Y:S01]  /*10330*/  FFMA.FTZ R32, R13, c[0x0][0x23c], -R126.reuse ;  /* 0x00008f000d207a23 */ /* 0x100fe2000001087e */
[----:B------:R-:W-:Y:S01]  /*10340*/  LDSM.16.MT88.4 R8, [R154+0x8800] ;  /* 0x008800009a08783b */ /* 0x000fe20000004200 */
[--C-:B------:R-:W-:Y:S02]  /*10350*/  FFMA.FTZ R106, R14, c[0x0][0x23c], -R119.reuse ;  /* 0x00008f000e6a7a23 */ /* 0x100fe40000010877 */
[--C-:B------:R-:W-:Y:S01]  /*10360*/  FFMA.FTZ R107, R17, c[0x0][0x23c], -R126.reuse ;  /* 0x00008f00116b7a23 */ /* 0x100fe2000001087e */
[----:B------:R-:W3:Y:S01]  /*10370*/  LDSM.16.MT88.4 R12, [R156+0x8800] ;  /* 0x008800009c0c783b */ /* 0x000ee20000004200 */
[--C-:B------:R-:W-:Y:S01]  /*10380*/  FFMA.FTZ R34, R25, c[0x0][0x23c], -R126.reuse ;  /* 0x00008f0019227a23 */ /* 0x100fe2000001087e */
[----:B------:R-:W-:Y:S01]  /*10390*/  MUFU.EX2 R111, R111 ;  /* 0x0000006f006f7308 */ /* 0x000fe20000000800 */
[----:B------:R-:W-:Y:S01]  /*103a0*/  FFMA.FTZ R33, R5, c[0x0][0x23c], -R126 ;  /* 0x00008f0005217a23 */ /* 0x000fe2000001087e */
[----:B------:R-:W-:Y:S01]  /*103b0*/  LDSM.16.MT88.4 R16, [R156+0xa800] ;  /* 0x00a800009c10783b */ /* 0x000fe20000004200 */
[----:B------:R-:W-:-:S02]  /*103c0*/  FFMA.FTZ R109, R26, c[0x0][0x23c], -R119 ;  /* 0x00008f001a6d7a23 */ /* 0x000fc40000010877 */
[--C-:B------:R-:W-:Y:S01]  /*103d0*/  FFMA.FTZ R35, R6, c[0x0][0x23c], -R119.reuse ;  /* 0x00008f0006237a23 */ /* 0x100fe20000010877 */
[----:B------:R-:W-:Y:S01]  /*103e0*/  LDSM.16.MT88.4 R24, [R152+0x8800] ;  /* 0x008800009818783b */ /* 0x000fe20000004200 */
[--C-:B------:R-:W-:Y:S01]  /*103f0*/  FFMA.FTZ R0, R4, c[0x0][0x23c], -R119.reuse ;  /* 0x00008f0004007a23 */ /* 0x100fe20000010877 */
[----:B------:R-:W4:Y:S01]  /*10400*/  MUFU.EX2 R108, R108 ;  /* 0x0000006c006c7308 */ /* 0x000f220000000800 */
[----:B--2---:R-:W-:Y:S01]  /*10410*/  F2FP.BF16.PACK_AB R64, R114, R117 ;  /* 0x000000757240723e */ /* 0x004fe200000010ff */
[--C-:B------:R-:W-:Y:S02]  /*10420*/  FFMA.FTZ R125, R125, c[0x0][0x23c], -R126.reuse ;  /* 0x00008f007d7d7a23 */ /* 0x100fe4000001087e */
[--C-:B------:R-:W-:Y:S02]  /*10430*/  FFMA.FTZ R124, R124, c[0x0][0x23c], -R126.reuse ;  /* 0x00008f007c7c7a23 */ /* 0x100fe4000001087e */
[----:B------:R-:W-:Y:S02]  /*10440*/  FFMA.FTZ R123, R123, c[0x0][0x23c], -R126 ;  /* 0x00008f007b7b7a23 */ /* 0x000fe4000001087e */
[----:B------:R-:W-:Y:S01]  /*10450*/  MUFU.EX2 R115, R115 ;  /* 0x0000007300737308 */ /* 0x000fe20000000800 */
[----:B------:R-:W-:-:S02]  /*10460*/  FFMA.FTZ R120, R120, c[0x0][0x23c], -R119 ;  /* 0x00008f0078787a23 */ /* 0x000fc40000010877 */
[--C-:B------:R-:W-:Y:S02]  /*10470*/  FFMA.FTZ R118, R118, c[0x0][0x23c], -R119.reuse ;  /* 0x00008f0076767a23 */ /* 0x100fe40000010877 */
[----:B------:R-:W-:Y:S02]  /*10480*/  FFMA.FTZ R181, R116, c[0x0][0x23c], -R119 ;  /* 0x00008f0074b57a23 */ /* 0x000fe40000010877 */
[----:B------:R-:W-:Y:S01]  /*10490*/  FADD.FTZ R114, R117, R114 ;  /* 0x0000007275727221 */ /* 0x000fe20000010000 */
[----:B------:R-:W2:Y:S01]  /*104a0*/  MUFU.EX2 R112, R112 ;  /* 0x0000007000707308 */ /* 0x000ea20000000800 */
[----:B----4-:R-:W-:Y:S02]  /*104b0*/  F2FP.BF16.PACK_AB R66, R108, R111 ;  /* 0x0000006f6c42723e */ /* 0x010fe400000010ff */
[----:B------:R-:W-:-:S04]  /*104c0*/  FADD.FTZ R111, R111, R114 ;  /* 0x000000726f6f7221 */ /* 0x000fc80000010000 */
[----:B------:R-:W-:Y:S01]  /*104d0*/  FADD.FTZ R108, R108, R111 ;  /* 0x0000006f6c6c7221 */ /* 0x000fe20000010000 */
[----:B------:R-:W-:Y:S08]  /*104e0*/  MUFU.EX2 R113, R113 ;  /* 0x0000007100717308 */ /* 0x000ff00000000800 */
        /* <DEDUP_REMOVED lines=19> */
[----:B----4-:R-:W-:Y:S01]  /*10620*/  F2FP.BF16.PACK_AB R6, R32, R33 ;  /* 0x000000212006723e */ /* 0x010fe200000010ff */
[----:B------:R-:W-:-:S04]  /*10630*/  FADD.FTZ R33, R33, R34 ;  /* 0x0000002221217221 */ /* 0x000fc80000010000 */
[C---:B------:R-:W-:Y:S01]  /*10640*/  HMMA.16816.F32.BF16 R88, R64.reuse, R84, RZ ;  /* 0x000000544058723c */ /* 0x040fe200000418ff */
[----:B------:R-:W-:Y:S01]  /*10650*/  FADD.FTZ R32, R32, R33 ;  /* 0x0000002120207221 */ /* 0x000fe20000010000 */
        /* <DEDUP_REMOVED lines=12> */
[----:B-1----:R-:W-:Y:S01]  /*10720*/  HMMA.16816.F32.BF16 R36, R64, R40, RZ ;  /* 0x000000284024723c */ /* 0x002fe200000418ff */
[----:B------:R-:W-:Y:S01]  /*10730*/  FADD.FTZ R0, R0, R35 ;  /* 0x0000002300007221 */ /* 0x000fe20000010000 */
[----:B------:R-:W-:Y:S06]  /*10740*/  MUFU.EX2 R123, R123 ;  /* 0x0000007b007b7308 */ /* 0x000fec0000000800 */
[C---:B---3--:R-:W-:Y:S02]  /*10750*/  HMMA.16816.F32.BF16 R96, R4.reuse, R12, R96 ;  /* 0x0000000c0460723c */ /* 0x048fe40000041860 */
[----:B------:R-:W-:Y:S06]  /*10760*/  MUFU.EX2 R120, R120 ;  /* 0x0000007800787308 */ /* 0x000fec0000000800 */
[C---:B------:R-:W-:Y:S01]  /*10770*/  HMMA.16816.F32.BF16 R92, R4.reuse, R14, R92 ;  /* 0x0000000e045c723c */ /* 0x040fe2000004185c */
[----:B------:R-:W1:Y:S01]  /*10780*/  LDSM.16.MT88.4 R12, [R154+0xa800] ;  /* 0x00a800009a0c783b */ /* 0x000e620000004200 */
[----:B------:R-:W-:Y:S06]  /*10790*/  MUFU.EX2 R118, R118 ;  /* 0x0000007600767308 */ /* 0x000fec0000000800 */
[C---:B------:R-:W-:Y:S02]  /*107a0*/  HMMA.16816.F32.BF16 R88, R4.reuse, R8, R88 ;  /* 0x000000080458723c */ /* 0x040fe40000041858 */
[----:B------:R-:W-:Y:S06]  /*107b0*/  MUFU.EX2 R181, R181 ;  /* 0x000000b500b57308 */ /* 0x000fec0000000800 */
[----:B------:R-:W-:Y:S01]  /*107c0*/  HMMA.16816.F32.BF16 R84, R4, R10, R84 ;  /* 0x0000000a0454723c */ /* 0x000fe20000041854 */
[----:B------:R-:W2:Y:S07]  /*107d0*/  LDSM.16.MT88.4 R8, [R153+0xa800] ;  /* 0x00a800009908783b */ /* 0x000eae0000004200 */
[C---:B------:R-:W-:Y:S08]  /*107e0*/  HMMA.16816.F32.BF16 R52, R64.reuse, R56, RZ ;  /* 0x000000384034723c */ /* 0x040ff000000418ff */
[C---:B------:R-:W-:Y:S08]  /*107f0*/  HMMA.16816.F32.BF16 R76, R64.reuse, R78, RZ ;  /* 0x0000004e404c723c */ /* 0x040ff000000418ff */
[----:B------:R-:W-:Y:S08]  /*10800*/  HMMA.16816.F32.BF16 R68, R64, R70, RZ ;  /* 0x000000464044723c */ /* 0x000ff000000418ff */
[C---:B-1----:R-:W-:Y:S08]  /*10810*/  HMMA.16816.F32.BF16 R44, R4.reuse, R12, R44 ;  /* 0x0000000c042c723c */ /* 0x042ff0000004182c */
[----:B------:R-:W-:Y:S01]  /*10820*/  HMMA.16816.F32.BF16 R48, R4, R14, R48 ;  /* 0x0000000e0430723c */ /* 0x000fe20000041830 */
[----:B------:R-:W1:Y:S07]  /*10830*/  LDSM.16.MT88.4 R12, [R152+0xa800] ;  /* 0x00a80000980c783b */ /* 0x000e6e0000004200 */
[C---:B------:R-:W-:Y:S08]  /*10840*/  HMMA.16816.F32.BF16 R40, R64.reuse, R42, RZ ;  /* 0x0000002a4028723c */ /* 0x040ff000000418ff */
[C---:B------:R-:W-:Y:S08]  /*10850*/  HMMA.16816.F32.BF16 R56, R64.reuse, R58, RZ ;  /* 0x0000003a4038723c */ /* 0x040ff000000418ff */
[C---:B------:R-:W-:Y:S08]  /*10860*/  HMMA.16816.F32.BF16 R60, R64.reuse, R20, RZ ;  /* 0x00000014403c723c */ /* 0x040ff000000418ff */
[----:B------:R-:W-:Y:S01]  /*10870*/  HMMA.16816.F32.BF16 R64, R64, R22, RZ ;  /* 0x000000164040723c */ /* 0x000fe200000418ff */
[----:B------:R-:W-:Y:S07]  /*10880*/  LDSM.16.MT88.4 R20, [R153+0x9000] ;  /* 0x009000009914783b */ /* 0x000fee0000004200 */
[C---:B--2---:R-:W-:Y:S08]  /*10890*/  HMMA.16816.F32.BF16 R52, R4.reuse, R8, R52 ;  /* 0x000000080434723c */ /* 0x044ff00000041834 */
[C---:B-1----:R-:W-:Y:S08]  /*108a0*/  HMMA.16816.F32.BF16 R60, R4.reuse, R12, R60 ;  /* 0x0000000c043c723c */ /* 0x042ff0000004183c */
        /* <DEDUP_REMOVED lines=18> */
[C---:B------:R-:W-:Y:S01]  /*109d0*/  HMMA.16816.F32.BF16 R36, R4.reuse, R16, R36 ;  /* 0x000000100424723c */ /* 0x040fe20000041824 */
[--C-:B------:R-:W-:Y:S02]  /*109e0*/  FFMA.FTZ R27, R138, c[0x0][0x23c], -R119.reuse ;  /* 0x00008f008a1b7a23 */ /* 0x100fe40000010877 */
[----:B------:R-:W-:Y:S02]  /*109f0*/  FFMA.FTZ R126, R121, c[0x0][0x23c], -R126 ;  /* 0x00008f00797e7a23 */ /* 0x000fe4000001087e */
[----:B------:R-:W3:Y:S01]  /*10a00*/  MUFU.EX2 R26, R26 ;  /* 0x0000001a001a7308 */ /* 0x000ee20000000800 */
[----:B------:R-:W-:Y:S02]  /*10a10*/  FFMA.FTZ R121, R122, c[0x0][0x23c], -R119 ;  /* 0x00008f007a797a23 */ /* 0x000fe40000010877 */
[----:B------:R-:W-:Y:S01]  /*10a20*/  HMMA.16816.F32.BF16 R40, R4, R18, R40 ;  /* 0x000000120428723c */ /* 0x000fe20000041828 */
[----:B------:R-:W4:Y:S04]  /*10a30*/  LDSM.16.MT88.4 R16, [R152+0x9000] ;  /* 0x009000009810783b */ /* 0x000f280000004200 */
[----:B------:R-:W5:Y:S08]  /*10a40*/  MUFU.EX2 R24, R24 ;  /* 0x0000001800187308 */ /* 0x000f700000000800 */
[----:B------:R-:W1:Y:S01]  /*10a50*/  MUFU.EX2 R27, R27 ;  /* 0x0000001b001b7308 */ /* 0x000e620000000800 */
[----:B---3--:R-:W-:Y:S01]  /*10a60*/  F2FP.BF16.PACK_AB R4, R26, R29 ;  /* 0x0000001d1a04723e */ /* 0x008fe200000010ff */
[----:B------:R-:W-:-:S04]  /*10a70*/  FADD.FTZ R29, R29, R32 ;  /* 0x000000201d1d7221 */ /* 0x000fc80000010000 */
[----:B------:R-:W-:Y:S02]  /*10a80*/  FADD.FTZ R26, R26, R29 ;  /* 0x0000001d1a1a7221 */ /* 0x000fe40000010000 */
[----:B------:R-:W-:Y:S01]  /*10a90*/  MUFU.EX2 R31, R31 ;  /* 0x0000001f001f7308 */ /* 0x000fe20000000800 */
[----:B-----5:R-:W-:Y:S01]  /*10aa0*/  F2FP.BF16.PACK_AB R6, R24, R25 ;  /* 0x000000191806723e */ /* 0x020fe200000010ff */
[----:B------:R-:W-:-:S04]  /*10ab0*/  FADD.FTZ R25, R25, R26 ;  /* 0x0000001a19197221 */ /* 0x000fc80000010000 */
[----:B------:R-:W-:Y:S02]  /*10ac0*/  FADD.FTZ R24, R24, R25 ;  /* 0x0000001918187221 */ /* 0x000fe40000010000 */
[----:B------:R-:W3:Y:S01]  /*10ad0*/  MUFU.EX2 R30, R30 ;  /* 0x0000001e001e7308 */ /* 0x000ee20000000800 */
[----:B-1----:R-:W-:Y:S01]  /*10ae0*/  F2FP.BF16.PACK_AB R5, R28, R27 ;  /* 0x0000001b1c05723e */ /* 0x002fe200000010ff */
[----:B------:R-:W-:-:S04]  /*10af0*/  FADD.FTZ R27, R27, R0 ;  /* 0x000000001b1b7221 */ /* 0x000fc80000010000 */
[----:B------:R-:W-:Y:S02]  /*10b00*/  FADD.FTZ R28, R28, R27 ;  /* 0x0000001b1c1c7221 */ /* 0x000fe40000010000 */
[----:B------:R-:W-:Y:S01]  /*10b10*/  MUFU.EX2 R126, R126 ;  /* 0x0000007e007e7308 */ /* 0x000fe20000000800 */
[----:B---3--:R-:W-:-:S07]  /*10b20*/  F2FP.BF16.PACK_AB R7, R30, R31 ;  /* 0x0000001f1e07723e */ /* 0x008fce00000010ff */
[----:B------:R-:W1:Y:S01]  /*10b30*/  MUFU.EX2 R121, R121 ;  /* 0x0000007900797308 */ /* 0x000e620000000800 */
[----:B------:R-:W-:-:S04]  /*10b40*/  FADD.FTZ R31, R31, R28 ;  /* 0x0000001c1f1f7221 */ /* 0x000fc80000010000 */
[----:B------:R-:W-:Y:S01]  /*10b50*/  FADD.FTZ R30, R30, R31 ;  /* 0x0000001f1e1e7221 */ /* 0x000fe20000010000 */
[C---:B------:R-:W-:Y:S08]  /*10b60*/  HMMA.16816.F32.BF16 R96, R4.reuse, R12, R96 ;  /* 0x0000000c0460723c */ /* 0x040ff00000041860 */
        /* <DEDUP_REMOVED lines=12> */
[C---:B--2---:R-:W-:Y:S08]  /*10c30*/  HMMA.16816.F32.BF16 R44, R4.reuse, R8, R44 ;  /* 0x00000008042c723c */ /* 0x044ff0000004182c */
[C---:B------:R-:W-:Y:S01]  /*10c40*/  HMMA.16816.F32.BF16 R48, R4.reuse, R10, R48 ;  /* 0x0000000a0430723c */ /* 0x040fe20000041830 */
[----:B------:R-:W2:Y:S07]  /*10c50*/  LDSM.16.MT88.4 R8, [R156+0x9800] ;  /* 0x009800009c08783b */ /* 0x000eae0000004200 */
[C---:B------:R-:W-:Y:S01]  /*10c60*/  HMMA.16816.F32.BF16 R68, R4.reuse, R18, R68 ;  /* 0x000000120444723c */ /* 0x040fe20000041844 */
[----:B------:R-:W4:Y:S07]  /*10c70*/  LDSM.16.MT88.4 R16, [R154+0x9800] ;  /* 0x009800009a10783b */ /* 0x000f2e0000004200 */
[C---:B-----5:R-:W-:Y:S08]  /*10c80*/  HMMA.16816.F32.BF16 R52, R4.reuse, R20, R52 ;  /* 0x000000140434723c */ /* 0x060ff00000041834 */
[C---:B------:R-:W-:Y:S01]  /*10c90*/  HMMA.16816.F32.BF16 R56, R4.reuse, R22, R56 ;  /* 0x000000160438723c */ /* 0x040fe20000041838 */
[----:B------:R-:W-:Y:S07]  /*10ca0*/  LDSM.16.MT88.4 R20, [R153+0x9800] ;  /* 0x009800009914783b */ /* 0x000fee0000004200 */
[C---:B---3--:R-:W-:Y:S08]  /*10cb0*/  HMMA.16816.F32.BF16 R60, R4.reuse, R12, R60 ;  /* 0x0000000c043c723c */ /* 0x048ff0000004183c */
[----:B------:R-:W-:Y:S01]  /*10cc0*/  HMMA.16816.F32.BF16 R64, R4, R14, R64 ;  /* 0x0000000e0440723c */ /* 0x000fe20000041840 */
[----:B------:R-:W3:Y:S06]  /*10cd0*/  LDSM.16.MT88.4 R12, [R152+0x9800] ;  /* 0x00980000980c783b */ /* 0x000eec0000004200 */
        /* <DEDUP_REMOVED lines=96> */
.L_x_6479:
[----:B------:R-:W-:-:S05]  /*112e0*/  IMAD.MOV.U32 R6, RZ, RZ, c[0x0][0x1a0] ;  /* 0x00006800ff067624 */ /* 0x000fca00078e00ff */
[----:B------:R-:W-:-:S04]  /*112f0*/  LEA R6, -R6, RZ, 0x6 ;  /* 0x000000ff06067211 */ /* 0x000fc800078e31ff */
[----:B------:R-:W-:Y:S02]  /*11300*/  SHF.R.S32.HI R0, RZ, 0x1f, R6 ;  /* 0x0000001fff007819 */ /* 0x000fe40000011406 */
.L_x_6480:
        /* <DEDUP_REMOVED lines=39> */
[----:B------:R-:W-:Y:S01]  /*11580*/  @P2 LEA R18, P5, R6, c[0x0][0x170], 0x1 ;  /* 0x00005c0006122a11 */ /* 0x000fe200078a08ff */
[----:B------:R-:W-:Y:S01]  /*11590*/  @!P0 STS.128 [R172+0x8800], RZ ;  /* 0x008800ffac008388 */ /* 0x000fe20000000c00 */
[C---:B------:R-:W-:Y:S01]  /*115a0*/  @P0 LEA R24, P4, R5.reuse, R180, 0x1 ;  /* 0x000000b405180211 */ /* 0x040fe200078808ff */
[----:B------:R-:W-:Y:S01]  /*115b0*/  @P2 IMAD.X R101, R4, 0x1, R101, P1 ;  /* 0x0000000104652824 */ /* 0x000fe200008e0665 */
[----:B------:R-:W-:Y:S01]  /*115c0*/  @P2 LEA.HI.X R19, R6, c[0x0][0x174], R7, 0x1, P5 ;  /* 0x00005d0006132a11 */ /* 0x000fe200028f0c07 */
[----:B------:R-:W-:Y:S01]  /*115d0*/  @!PT LDS RZ, [RZ] ;  /* 0x00000000fffff984 */ /* 0x000fe20000000800 */
[----:B------:R-:W-:Y:S01]  /*115e0*/  @!PT LDS RZ, [RZ] ;  /* 0x00000000fffff984 */ /* 0x000fe20000000800 */
[----:B------:R-:W-:Y:S01]  /*115f0*/  @!PT LDS RZ, [RZ] ;  /* 0x00000000fffff984 */ /* 0x000fe20000000800 */
[----:B------:R3:W-:Y:S01]  /*11600*/  @P2 LDGSTS.E.BYPASS.LTC128B.128 [R172+0xa800], [R8.64+0x80] ;  /* 0x0a80008008ac2fae */ /* 0x0007e2000b901d46 */
[C---:B------:R-:W-:Y:S01]  /*11610*/  @P2 LEA R26, P1, R104.reuse, c[0x0][0x170], 0x1 ;  /* 0x00005c00681a2a11 */ /* 0x040fe200078208ff */
[----:B------:R-:W-:Y:S01]  /*11620*/  IMAD.MOV.U32 R180, RZ, RZ, R128 ;  /* 0x000000ffffb47224 */ /* 0x000fe200078e0080 */
[----:B------:R-:W-:Y:S01]  /*11630*/  @P0 LEA.HI.X R25, R5, R185, R4, 0x1, P4 ;  /* 0x000000b905190211 */ /* 0x000fe200020f0c04 */
[----:B------:R-:W-:Y:S01]  /*11640*/  @!P2 STS.128 [R172+0xa800], RZ ;  /* 0x00a800ffac00a388 */ /* 0x000fe20000000c00 */
[----:B------:R-:W-:Y:S01]  /*11650*/  @P2 LEA.HI.X R27, R104, c[0x0][0x174], R101, 0x1, P1 ;  /* 0x00005d00681b2a11 */ /* 0x000fe200008f0c65 */
[----:B------:R-:W-:-:S02]  /*11660*/  IMAD.MOV.U32 R185, RZ, RZ, R129 ;  /* 0x000000ffffb97224 */ /* 0x000fc400078e0081 */
        /* <DEDUP_REMOVED lines=22> */
[----:B--2---:R-:W4:Y:S04]  /*117d0*/  LDSM.16.M88.4 R12, [R161+0x4800] ;  /* 0x00480000a10c783b */ /* 0x004f280000000200 */
[----:B------:R-:W3:Y:S04]  /*117e0*/  LDSM.16.M88.4 R4, [R161+0x5000] ;  /* 0x00500000a104783b */ /* 0x000ee80000000200 */
[----:B------:R-:W2:Y:S04]  /*117f0*/  LDSM.16.M88.4 R124, [R161+0x5800] ;  /* 0x00580000a17c783b */ /* 0x000ea80000000200 */
[----:B------:R-:W-:Y:S04]  /*11800*/  LDSM.16.M88.4 R28, [R160] ;  /* 0x00000000a01c783b */ /* 0x000fe80000000200 */
[----:B------:R-:W1:Y:S04]  /*11810*/  LDSM.16.M88.4 R120, [R159] ;  /* 0x000000009f78783b */ /* 0x000e680000000200 */
[----:B------:R-:W1:Y:S04]  /*11820*/  LDSM.16.M88.4 R108, [R151] ;  /* 0x00000000976c783b */ /* 0x000e680000000200 */
[----:B------:R-:W1:Y:S04]  /*11830*/  LDSM.16.M88.4 R104, [R150] ;  /* 0x000000009668783b */ /* 0x000e680000000200 */
[----:B------:R-:W1:Y:S04]  /*11840*/  LDSM.16.M88.4 R32, [R149] ;  /* 0x000000009520783b */ /* 0x000e680000000200 */
[----:B------:R-:W0:Y:S01]  /*11850*/  LDGDEPBAR ;  /* 0x00000000000079af */ /* 0x000e220000000000 */
[C---:B-----5:R-:W-:Y:S08]  /*11860*/  HMMA.16816.F32.BF16 R24, R112.reuse, R20, RZ ;  /* 0x000000147018723c */ /* 0x060ff000000418ff */
[C---:B----4-:R-:W-:Y:S08]  /*11870*/  HMMA.16816.F32.BF16 R16, R112.reuse, R12, RZ ;  /* 0x0000000c7010723c */ /* 0x050ff000000418ff */
[C---:B---3--:R-:W-:Y:S08]  /*11880*/  HMMA.16816.F32.BF16 R8, R112.reuse, R4, RZ ;  /* 0x000000047008723c */ /* 0x048ff000000418ff */
[C---:B------:R-:W-:Y:S08]  /*11890*/  HMMA.16816.F32.BF16 R20, R112.reuse, R22, RZ ;  /* 0x000000167014723c */ /* 0x040ff000000418ff */
[C---:B------:R-:W-:Y:S08]  /*118a0*/  HMMA.16816.F32.BF16 R12, R112.reuse, R14, RZ ;  /* 0x0000000e700c723c */ /* 0x040ff000000418ff */
[C---:B------:R-:W-:Y:S08]  /*118b0*/  HMMA.16816.F32.BF16 R4, R112.reuse, R6, RZ ;  /* 0x000000067004723c */ /* 0x040ff000000418ff */
[C---:B--2---:R-:W-:Y:S08]  /*118c0*/  HMMA.16816.F32.BF16 R116, R112.reuse, R124, RZ ;  /* 0x0000007c7074723c */ /* 0x044ff000000418ff */
[----:B------:R-:W-:Y:S01]  /*118d0*/  HMMA.16816.F32.BF16 R112, R112, R126, RZ ;  /* 0x0000007e7070723c */ /* 0x000fe200000418ff */
        /* <DEDUP_REMOVED lines=43> */
[C---:B--2---:R-:W-:Y:S08]  /*11b90*/  HMMA.16816.F32.BF16 R8, R32.reuse, R28, R8 ;  /* 0x0000001c2008723c */ /* 0x044ff00000041808 */
[C---:B------:R-:W-:Y:S01]  /*11ba0*/  HMMA.16816.F32.BF16 R4, R32.reuse, R30, R4 ;  /* 0x0000001e2004723c */ /* 0x040fe20000041804 */
[----:B------:R-:W1:Y:S07]  /*11bb0*/  LDSM.16.M88.4 R28, [R160+0x2000] ;  /* 0x00200000a01c783b */ /* 0x000e6e0000000200 */
[C---:B------:R-:W-:Y:S08]  /*11bc0*/  HMMA.16816.F32.BF16 R16, R32.reuse, R104, R16 ;  /* 0x000000682010723c */ /* 0x040ff00000041810 */
[C---:B------:R-:W-:Y:S01]  /*11bd0*/  HMMA.16816.F32.BF16 R12, R32.reuse, R106, R12 ;  /* 0x0000006a200c723c */ /* 0x040fe2000004180c */
[----:B------:R-:W2:Y:S07]  /*11be0*/  LDSM.16.M88.4 R104, [R146] ;  /* 0x000000009268783b */ /* 0x000eae0000000200 */
[C---:B------:R-:W-:Y:S08]  /*11bf0*/  HMMA.16816.F32.BF16 R116, R32.reuse, R120, R116 ;  /* 0x000000782074723c */ /* 0x040ff00000041874 */
[----:B------:R-:W-:Y:S01]  /*11c00*/  HMMA.16816.F32.BF16 R112, R32, R122, R112 ;  /* 0x0000007a2070723c */ /* 0x000fe20000041870 */
[----:B------:R-:W3:Y:S04]  /*11c10*/  LDSM.16.M88.4 R32, [R145] ;  /* 0x000000009120783b */ /* 0x000ee80000000200 */
[----:B------:R-:W-:Y:S03]  /*11c20*/  LDSM.16.M88.4 R120, [R155+0x7800] ;  /* 0x007800009b78783b */ /* 0x000fe60000000200 */
        /* <DEDUP_REMOVED lines=20> */
[C---:B-1----:R-:W-:Y:S08]  /*11d70*/  HMMA.16816.F32.BF16 R8, R124.reuse, R28, R8 ;  /* 0x0000001c7c08723c */ /* 0x042ff00000041808 */
[----:B------:R-:W-:Y:S01]  /*11d80*/  HMMA.16816.F32.BF16 R4, R124, R30, R4 ;  /* 0x0000001e7c04723c */ /* 0x000fe20000041804 */
[----:B------:R-:W1:Y:S07]  /*11d90*/  LDSM.16.M88.4 R28, [R148+0x3000] ;  /* 0x00300000941c783b */ /* 0x000e6e0000000200 */
[C---:B--2---:R-:W-:Y:S08]  /*11da0*/  HMMA.16816.F32.BF16 R20, R108.reuse, R106, R20 ;  /* 0x0000006a6c14723c */ /* 0x044ff00000041814 */
[C---:B------:R-:W-:Y:S08]  /*11db0*/  HMMA.16816.F32.BF16 R24, R108.reuse, R104, R24 ;  /* 0x000000686c18723c */ /* 0x040ff00000041818 */
[C---:B---3--:R-:W-:Y:S01]  /*11dc0*/  HMMA.16816.F32.BF16 R16, R108.reuse, R32, R16 ;  /* 0x000000206c10723c */ /* 0x048fe20000041810 */
[----:B------:R-:W2:Y:S07]  /*11dd0*/  S2R R33, SR_TID.X ;  /* 0x0000000000217919 */ /* 0x000eae0000002100 */
[----:B------:R-:W-:Y:S01]  /*11de0*/  FMUL.FTZ R20, R20, c[0x0][0x2ec] ;  /* 0x0000bb0014147a20 */ /* 0x000fe20000410000 */
[----:B------:R-:W-:Y:S01]  /*11df0*/  HMMA.16816.F32.BF16 R12, R108, R34, R12 ;  /* 0x000000226c0c723c */ /* 0x000fe2000004180c */
[----:B------:R-:W-:-:S02]  /*11e00*/  FMUL.FTZ R22, R22, c[0x0][0x2ec] ;  /* 0x0000bb0016167a20 */ /* 0x000fc40000410000 */
[----:B------:R-:W-:-:S04]  /*11e10*/  FMUL.FTZ R21, R21, c[0x0][0x2ec] ;  /* 0x0000bb0015157a20 */ /* 0x000fc80000410000 */
[----:B------:R-:W-:Y:S01]  /*11e20*/  FMUL.FTZ R0, R24, c[0x0][0x2ec] ;  /* 0x0000bb0018007a20 */ /* 0x000fe20000410000 */
[----:B-1----:R-:W-:Y:S01]  /*11e30*/  HMMA.16816.F32.BF16 R8, R108, R28, R8 ;  /* 0x0000001c6c08723c */ /* 0x002fe20000041808 */
[----:B------:R-:W-:Y:S01]  /*11e40*/  FMUL.FTZ R24, R26, c[0x0][0x2ec] ;  /* 0x0000bb001a187a20 */ /* 0x000fe20000410000 */
[----:B------:R-:W-:Y:S01]  /*11e50*/  MUFU.TANH R22, R22 ;  /* 0x0000001600167308 */ /* 0x000fe20000002400 */
[----:B------:R-:W-:Y:S02]  /*11e60*/  FMUL.FTZ R26, R27, c[0x0][0x2ec] ;  /* 0x0000bb001b1a7a20 */ /* 0x000fe40000410000 */
[----:B------:R-:W-:Y:S02]  /*11e70*/  FMUL.FTZ R25, R25, c[0x0][0x2ec] ;  /* 0x0000bb0019197a20 */ /* 0x000fe40000410000 */
[----:B------:R-:W-:Y:S01]  /*11e80*/  FMUL.FTZ R16, R16, c[0x0][0x2ec] ;  /* 0x0000bb0010107a20 */ /* 0x000fe20000410000 */
[----:B------:R-:W-:Y:S01]  /*11e90*/  HMMA.16816.F32.BF16 R112, R124, R122, R112 ;  /* 0x0000007a7c70723c */ /* 0x000fe20000041870 */
[----:B------:R-:W-:Y:S01]  /*11ea0*/  FMUL.FTZ R17, R17, c[0x0][0x2ec] ;  /* 0x0000bb0011117a20 */ /* 0x000fe20000410000 */
[----:B------:R1:W3:Y:S01]  /*11eb0*/  MUFU.TANH R27, R20 ;  /* 0x00000014001b7308 */ /* 0x0002e20000002400 */
[----:B------:R-:W-:-:S02]  /*11ec0*/  FMUL.FTZ R18, R18, c[0x0][0x2ec] ;  /* 0x0000bb0012127a20 */ /* 0x000fc40000410000 */
[----:B------:R-:W-:-:S03]  /*11ed0*/  FMUL.FTZ R29, R23, c[0x0][0x2ec] ;  /* 0x0000bb00171d7a20 */ /* 0x000fc60000410000 */
[----:B------:R-:W-:Y:S01]  /*11ee0*/  HMMA.16816.F32.BF16 R4, R108, R30, R4 ;  /* 0x0000001e6c04723c */ /* 0x000fe20000041804 */
[----:B------:R-:W-:Y:S01]  /*11ef0*/  FMUL.FTZ R124, R14, c[0x0][0x2ec] ;  /* 0x0000bb000e7c7a20 */ /* 0x000fe20000410000 */
[----:B------:R-:W-:Y:S01]  /*11f00*/  MUFU.TANH R23, R16 ;  /* 0x0000001000177308 */ /* 0x000fe20000002400 */
[----:B------:R-:W-:Y:S02]  /*11f10*/  FMUL.FTZ R14, R15, c[0x0][0x2ec] ;  /* 0x0000bb000f0e7a20 */ /* 0x000fe40000410000 */
[----:B------:R-:W-:Y:S02]  /*11f20*/  FMUL.FTZ R107, R12, c[0x0][0x2ec] ;  /* 0x0000bb000c6b7a20 */ /* 0x000fe40000410000 */
[----:B------:R-:W-:Y:S02]  /*11f30*/  FMUL.FTZ R12, R13, c[0x0][0x2ec] ;  /* 0x0000bb000d0c7a20 */ /* 0x000fe40000410000 */
[----:B------:R-:W-:Y:S01]  /*11f40*/  FMUL.FTZ R15, R9, c[0x0][0x2ec] ;  /* 0x0000bb00090f7a20 */ /* 0x000fe20000410000 */
[----:B------:R-:W-:Y:S01]  /*11f50*/  MUFU.TANH R28, R17 ;  /* 0x00000011001c7308 */ /* 0x000fe20000002400 */
[----:B-1----:R-:W-:-:S02]  /*11f60*/  FMUL.FTZ R20, R19, c[0x0][0x2ec] ;  /* 0x0000bb0013147a20 */ /* 0x002fc40000410000 */
[----:B--2---:R-:W-:Y:S02]  /*11f70*/  IMAD.SHL.U32 R9, R33, 0x2, RZ ;  /* 0x0000000221097824 */ /* 0x004fe400078e00ff */
[----:B------:R-:W-:Y:S02]  /*11f80*/  FMUL.FTZ R8, R8, c[0x0][0x2ec] ;  /* 0x0000bb0008087a20 */ /* 0x000fe40000410000 */
[----:B------:R-:W-:Y:S01]  /*11f90*/  FMUL.FTZ R122, R10, c[0x0][0x2ec] ;  /* 0x0000bb000a7a7a20 */ /* 0x000fe20000410000 */
[----:B------:R1:W2:Y:S01]  /*11fa0*/  MUFU.TANH R32, R18 ;  /* 0x0000001200207308 */ /* 0x0002a20000002400 */
[----:B------:R-:W-:Y:S01]  /*11fb0*/  LOP3.LUT R9, R9, 0x6, RZ, 0xc0, !PT ;  /* 0x0000000609097812 */ /* 0x000fe200078ec0ff */
[----:B------:R-:W-:-:S04]  /*11fc0*/  FMUL.FTZ R10, R11, c[0x0][0x2ec] ;  /* 0x0000bb000b0a7a20 */ /* 0x000fc80000410000 */
[----:B------:R-:W-:Y:S02]  /*11fd0*/  IMAD R9, R176, 0x40, R9 ;  /* 0x00000040b0097824 */ /* 0x000fe400078e0209 */
[----:B------:R-:W4:Y:S01]  /*11fe0*/  MUFU.TANH R25, R25 ;  /* 0x0000001900197308 */ /* 0x000f220000002400 */
[----:B------:R-:W-:Y:S02]  /*11ff0*/  FMUL.FTZ R123, R4, c[0x0][0x2ec] ;  /* 0x0000bb00047b7a20 */ /* 0x000fe40000410000 */
[----:B------:R-:W-:Y:S01]  /*12000*/  IADD3 R4, R9, 0x8, RZ ;  /* 0x0000000809047810 */ /* 0x000fe20007ffe0ff */
[----:B------:R-:W-:Y:S02]  /*12010*/  FMUL.FTZ R121, R5, c[0x0][0x2ec] ;  /* 0x0000bb0005797a20 */ /* 0x000fe40000410000 */
[----:B------:R-:W-:Y:S01]  /*12020*/  FMUL.FTZ R120, R6, c[0x0][0x2ec] ;  /* 0x0000bb0006787a20 */ /* 0x000fe20000410000 */
[C---:B------:R-:W-:Y:S01]  /*12030*/  ISETP.GE.AND P1, PT, R4.reuse, R2, PT ;  /* 0x000000020400720c */ /* 0x040fe20003f26270 */
[----:B-1----:R-:W1:Y:S01]  /*12040*/  LDSM.16.M88.4 R16, [R148+0x3800] ;  /* 0x003800009410783b */ /* 0x002e620000000200 */
[----:B------:R-:W5:Y:S01]  /*12050*/  MUFU.TANH R26, R26 ;  /* 0x0000001a001a7308 */ /* 0x000f620000002400 */
[----:B------:R-:W-:Y:S01]  /*12060*/  ISETP.GE.AND P0, PT, R4, R103, PT ;  /* 0x000000670400720c */ /* 0x000fe20003f06270 */
[----:B------:R-:W-:Y:S01]  /*12070*/  FMUL.FTZ R11, R7, c[0x0][0x2ec] ;  /* 0x0000bb00070b7a20 */ /* 0x000fe20000410000 */
[----:B------:R-:W-:Y:S01]  /*12080*/  IADD3 R4, R9, 0x10, RZ ;  /* 0x0000001009047810 */ /* 0x000fe20007ffe0ff */
[----:B------:R-:W-:-:S04]  /*12090*/  DEPBAR.LE SB0, 0x0 ;  /* 0x000080000000791a */ /* 0x000fc80000000000 */
[----:B------:R4:W-:Y:S01]  /*120a0*/  MUFU.TANH R13, R8 ;  /* 0x00000008000d7308 */ /* 0x0009e20000002400 */
[----:B---3--:R-:W-:Y:S02]  /*120b0*/  FSEL R5, R27, -INF , !P1 ;  /* 0xff8000001b057808 */ /* 0x008fe40004800000 */
[----:B------:R-:W-:Y:S02]  /*120c0*/  ISETP.GE.AND P1, PT, R4, R103, PT ;  /* 0x000000670400720c */ /* 0x000fe40003f26270 */
[----:B------:R-:W-:Y:S02]  /*120d0*/  FSEL R6, R22, -INF , !P0 ;  /* 0xff80000016067808 */ /* 0x000fe40004000000 */
[----:B--2---:R-:W-:Y:S01]  /*120e0*/  FSEL R22, R32, -INF , !P1 ;  /* 0xff80000020167808 */ /* 0x004fe20004800000 */
[----:B------:R-:W2:Y:S01]  /*120f0*/  MUFU.TANH R21, R21 ;  /* 0x0000001500157308 */ /* 0x000ea20000002400 */
[----:B----4-:R-:W-:-:S07]  /*12100*/  IADD3 R8, R9, 0x1, RZ ;  /* 0x0000000109087810 */ /* 0x010fce0007ffe0ff */
[----:B------:R-:W3:Y:S01]  /*12110*/  MUFU.TANH R29, R29 ;  /* 0x0000001d001d7308 */ /* 0x000ee20000002400 */
[C---:B------:R-:W-:Y:S02]  /*12120*/  ISETP.GE.AND P5, PT, R8.reuse, R2, PT ;  /* 0x000000020800720c */ /* 0x040fe40003fa6270 */
[----:B------:R-:W-:Y:S02]  /*12130*/  ISETP.GE.AND P6, PT, R8, R103, PT ;  /* 0x000000670800720c */ /* 0x000fe40003fc6270 */
[----:B------:R-:W-:-:S03]  /*12140*/  IADD3 R8, R9, 0x9, RZ ;  /* 0x0000000909087810 */ /* 0x000fc60007ffe0ff */
[----:B------:R-:W4:Y:S01]  /*12150*/  MUFU.TANH R20, R20 ;  /* 0x0000001400147308 */ /* 0x000f220000002400 */
[----:B------:R-:W-:Y:S02]  /*12160*/  FSEL R25, R25, -INF , !P5 ;  /* 0xff80000019197808 */ /* 0x000fe40006800000 */
[CC--:B------:R-:W-:Y:S02]  /*12170*/  ISETP.GE.AND P4, PT, R8.reuse, R2.reuse, PT ;  /* 0x000000020800720c */ /* 0x0c0fe40003f86270 */
[----:B------:R-:W-:Y:S01]  /*12180*/  ISETP.GE.AND P5, PT, R8, R103, PT ;  /* 0x000000670800720c */ /* 0x000fe20003fa6270 */
[----:B-1----:R-:W-:Y:S01]  /*12190*/  HMMA.16816.F32.BF16 R116, R108, R16, R116 ;  /* 0x000000106c74723c */ /* 0x002fe20000041874 */
[----:B-----5:R-:W-:Y:S01]  /*121a0*/  FSEL R8, R26, -INF , !P6 ;  /* 0xff8000001a087808 */ /* 0x020fe20007000000 */
[----:B------:R-:W1:Y:S01]  /*121b0*/  MUFU.TANH R107, R107 ;  /* 0x0000006b006b7308 */ /* 0x000e620000002400 */
[----:B------:R-:W-:Y:S02]  /*121c0*/  ISETP.GE.AND P6, PT, R4, R2, PT ;  /* 0x000000020400720c */ /* 0x000fe40003fc6270 */
[----:B------:R-:W-:-:S02]  /*121d0*/  IADD3 R4, R9, 0x11, RZ ;  /* 0x0000001109047810 */ /* 0x000fc40007ffe0ff */
[C---:B------:R-:W-:Y:S01]  /*121e0*/  IADD3 R17, R9.reuse, 0x18, RZ ;  /* 0x0000001809117810 */ /* 0x040fe20007ffe0ff */
[----:B------:R-:W-:Y:S01]  /*121f0*/  HMMA.16816.F32.BF16 R112, R108, R18, R112 ;  /* 0x000000126c70723c */ /* 0x000fe20000041870 */
[C---:B------:R-:W-:Y:S01]  /*12200*/  ISETP.GE.AND P0, PT, R4.reuse, R2, PT ;  /* 0x000000020400720c */ /* 0x040fe20003f06270 */
[----:B------:R-:W-:Y:S01]  /*12210*/  MUFU.TANH R12, R12 ;  /* 0x0000000c000c7308 */ /* 0x000fe20000002400 */
[----:B------:R-:W-:Y:S02]  /*12220*/  IADD3 R16, R9, 0x19, RZ ;  /* 0x0000001909107810 */ /* 0x000fe40007ffe0ff */
[----:B--2---:R-:W-:Y:S02]  /*12230*/  FSEL R7, R21, -INF , !P4 ;  /* 0xff80000015077808 */ /* 0x004fe40006000000 */
[----:B------:R-:W-:Y:S02]  /*12240*/  ISETP.GE.AND P4, PT, R4, R103, PT ;  /* 0x000000670400720c */ /* 0x000fe40003f86270 */
[----:B---3--:R-:W-:Y:S01]  /*12250*/  FSEL R4, R29, -INF , !P5 ;  /* 0xff8000001d047808 */ /* 0x008fe20006800000 */
[----:B------:R-:W2:Y:S01]  /*12260*/  MUFU.TANH R124, R124 ;  /* 0x0000007c007c7308 */ /* 0x000ea20000002400 */
[----:B------:R-:W-:-:S02]  /*12270*/  FSEL R23, R23, -INF , !P6 ;  /* 0xff80000017177808 */ /* 0x000fc40007000000 */
[----:B------:R-:W-:Y:S02]  /*12280*/  FSEL R21, R28, -INF , !P0 ;  /* 0xff8000001c157808 */ /* 0x000fe40004000000 */
[-C--:B------:R-:W-:Y:S01]  /*12290*/  ISETP.GE.AND P5, PT, R17, R2.reuse, PT ;  /* 0x000000021100720c */ /* 0x080fe20003fa6270 */
[----:B------:R-:W-:Y:S01]  /*122a0*/  FMUL.FTZ R101, R117, c[0x0][0x2ec] ;  /* 0x0000bb0075657a20 */ /* 0x000fe20000410000 */
[-C--:B------:R-:W-:Y:S01]  /*122b0*/  ISETP.GE.AND P6, PT, R17, R103.reuse, PT ;  /* 0x000000671100720c */ /* 0x080fe20003fc6270 */
[----:B------:R-:W-:Y:S01]  /*122c0*/  MUFU.TANH R15, R15 ;  /* 0x0000000f000f7308 */ /* 0x000fe20000002400 */
[-C--:B------:R-:W-:Y:S01]  /*122d0*/  ISETP.GE.AND P1, PT, R16, R2.reuse, PT ;  /* 0x000000021000720c */ /* 0x080fe20003f26270 */
[----:B------:R-:W-:Y:S01]  /*122e0*/  FMUL.FTZ R105, R116, c[0x0][0x2ec] ;  /* 0x0000bb0074697a20 */ /* 0x000fe20000410000 */
[----:B------:R-:W-:Y:S01]  /*122f0*/  ISETP.GE.AND P0, PT, R16, R103, PT ;  /* 0x000000671000720c */ /* 0x000fe20003f06270 */
[----:B------:R-:W-:Y:S01]  /*12300*/  FMUL.FTZ R104, R118, c[0x0][0x2ec] ;  /* 0x0000bb0076687a20 */ /* 0x000fe20000410000 */
[C---:B------:R-:W-:Y:S01]  /*12310*/  IADD3 R17, R9.reuse, 0x20, RZ ;  /* 0x0000002009117810 */ /* 0x040fe20007ffe0ff */
[----:B------:R-:W-:Y:S01]  /*12320*/  FMUL.FTZ R33, R114, c[0x0][0x2ec] ;  /* 0x0000bb0072217a20 */ /* 0x000fe20000410000 */
[----:B------:R-:W-:Y:S01]  /*12330*/  IADD3 R16, R9, 0x21, RZ ;  /* 0x0000002109107810 */ /* 0x000fe20007ffe0ff */
[----:B------:R-:W3:Y:S01]  /*12340*/  MUFU.TANH R122, R122 ;  /* 0x0000007a007a7308 */ /* 0x000ee20000002400 */
[----:B----4-:R-:W-:Y:S01]  /*12350*/  FSEL R126, R20, -INF , !P4 ;  /* 0xff800000147e7808 */ /* 0x010fe20006000000 */
[----:B------:R-:W-:Y:S01]  /*12360*/  FMUL.FTZ R102, R119, c[0x0][0x2ec] ;  /* 0x0000bb0077667a20 */ /* 0x000fe20000410000 */
[----:B-1----:R-:W-:Y:S01]  /*12370*/  FSEL R107, R107, -INF , !P5 ;  /* 0xff8000006b6b7808 */ /* 0x002fe20006800000 */
[----:B------:R-:W-:Y:S01]  /*12380*/  FMUL.FTZ R106, R112, c[0x0][0x2ec] ;  /* 0x0000bb00706a7a20 */ /* 0x000fe20000410000 */
[----:B--2---:R-:W-:Y:S01]  /*12390*/  FSEL R124, R124, -INF , !P6 ;  /* 0xff8000007c7c7808 */ /* 0x004fe20007000000 */
[----:B------:R-:W-:Y:S01]  /*123a0*/  FMUL.FTZ R34, R115, c[0x0][0x2ec] ;  /* 0x0000bb0073227a20 */ /* 0x000fe20000410000 */
[----:B------:R-:W-:Y:S01]  /*123b0*/  FSEL R111, R12, -INF , !P1 ;  /* 0xff8000000c6f7808 */ /* 0x000fe20004800000 */
        /* <DEDUP_REMOVED lines=12> */
[-C--:B------:R-:W-:Y:S02]  /*12480*/  ISETP.GE.AND P4, PT, R16, R103.reuse, PT ;  /* 0x000000671000720c */ /* 0x080fe40003f86270 */
[C---:B------:R-:W-:Y:S02]  /*12490*/  ISETP.GE.AND P5, PT, R12.reuse, R2, PT ;  /* 0x000000020c00720c */ /* 0x040fe40003fa6270 */
[----:B------:R-:W-:Y:S01]  /*124a0*/  ISETP.GE.AND P6, PT, R12, R103, PT ;  /* 0x000000670c00720c */ /* 0x000fe20003fc6270 */
[----:B------:R-:W4:Y:S01]  /*124b0*/  MUFU.TANH R101, R101 ;  /* 0x0000006500657308 */ /* 0x000f220000002400 */
[----:B------:R-:W-:-:S02]  /*124c0*/  IADD3 R12, R9, 0x31, RZ ;  /* 0x00000031090c7810 */ /* 0x000fc40007ffe0ff */
[----:B-1----:R-:W-:Y:S02]  /*124d0*/  FSEL R120, R120, -INF , !P4 ;  /* 0xff80000078787808 */ /* 0x002fe40006000000 */
[----:B------:R-:W-:Y:S02]  /*124e0*/  ISETP.GE.AND P4, PT, R12, R2, PT ;  /* 0x000000020c00720c */ /* 0x000fe40003f86270 */
[----:B--2---:R-:W-:Y:S01]  /*124f0*/  FSEL R116, R11, -INF , !P6 ;  /* 0xff8000000b747808 */ /* 0x004fe20007000000 */
[----:B------:R-:W1:Y:S01]  /*12500*/  MUFU.TANH R14, R14 ;  /* 0x0000000e000e7308 */ /* 0x000e620000002400 */
[----:B------:R-:W-:Y:S02]  /*12510*/  IADD3 R11, R9, 0x38, RZ ;  /* 0x00000038090b7810 */ /* 0x000fe40007ffe0ff */
[----:B---3--:R-:W-:Y:S01]  /*12520*/  FSEL R118, R10, -INF , !P1 ;  /* 0xff8000000a767808 */ /* 0x008fe20004800000 */
[----:B------:R-:W-:Y:S01]  /*12530*/  FMUL.FTZ R10, R113, c[0x0][0x2ec] ;  /* 0x0000bb00710a7a20 */ /* 0x000fe20000410000 */
[----:B------:R-:W-:-:S02]  /*12540*/  IADD3 R13, R9, 0x30, RZ ;  /* 0x00000030090d7810 */ /* 0x000fc40007ffe0ff */
[-C--:B------:R-:W-:Y:S01]  /*12550*/  ISETP.GE.AND P6, PT, R9, R2.reuse, PT ;  /* 0x000000020900720c */ /* 0x080fe20003fc6270 */
[----:B------:R-:W2:Y:S01]  /*12560*/  MUFU.TANH R33, R33 ;  /* 0x0000002100217308 */ /* 0x000ea20000002400 */
[----:B----4-:R-:W-:Y:S02]  /*12570*/  FSEL R101, R101, -INF , !P4 ;  /* 0xff80000065657808 */ /* 0x010fe40006000000 */
[----:B------:R-:W-:Y:S02]  /*12580*/  ISETP.GE.AND P4, PT, R11, R103, PT ;  /* 0x000000670b00720c */ /* 0x000fe40003f86270 */
[----:B------:R-:W-:-:S03]  /*12590*/  ISETP.GE.AND P1, PT, R13, R2, PT ;  /* 0x000000020d00720c */ /* 0x000fc60003f26270 */
[----:B------:R-:W3:Y:S01]  /*125a0*/  MUFU.TANH R123, R123 ;  /* 0x0000007b007b7308 */ /* 0x000ee20000002400 */
[----:B-1----:R-:W-:Y:S02]  /*125b0*/  FSEL R20, R14, -INF , !P0 ;  /* 0xff8000000e147808 */ /* 0x002fe40004000000 */
[----:B------:R-:W-:-:S05]  /*125c0*/  ISETP.GE.AND P0, PT, R16, R2, PT ;  /* 0x000000021000720c */ /* 0x000fca0003f06270 */
[----:B------:R-:W1:Y:S01]  /*125d0*/  MUFU.TANH R121, R121 ;  /* 0x0000007900797308 */ /* 0x000e620000002400 */
[----:B--2---:R-:W-:Y:S02]  /*125e0*/  FSEL R33, R33, -INF , !P4 ;  /* 0xff80000021217808 */ /* 0x004fe40006000000 */
[----:B------:R-:W-:-:S05]  /*125f0*/  ISETP.GT.AND P4, PT, R176, R163, PT ;  /* 0x000000a3b000720c */ /* 0x000fca0003f84270 */
        /* <DEDUP_REMOVED lines=8> */
[C---:B------:R-:W-:Y:S02]  /*12680*/  ISETP.GE.AND P1, PT, R9.reuse, R103, PT ;  /* 0x000000670900720c */ /* 0x040fe40003f26270 */
[----:B------:R-:W-:-:S03]  /*12690*/  IADD3 R9, R9, 0x39, RZ ;  /* 0x0000003909097810 */ /* 0x000fc60007ffe0ff */
[----:B------:R-:W2:Y:S01]  /*126a0*/  MUFU.TANH R106, R106 ;  /* 0x0000006a006a7308 */ /* 0x000ea20000002400 */
[----:B---3--:R-:W-:Y:S01]  /*126b0*/  FSEL R104, R104, -INF , !P0 ;  /* 0xff80000068687808 */ /* 0x008fe20004000000 */
[----:B------:R-:W-:Y:S01]  /*126c0*/  BAR.SYNC.DEFER_BLOCKING 0x0 ;  /* 0x0000000000007b1d */ /* 0x000fe20000010000 */
[----:B------:R-:W-:-:S05]  /*126d0*/  ISETP.GE.AND P0, PT, R11, R2, PT ;  /* 0x000000020b00720c */ /* 0x000fca0003f06270 */
[----:B------:R-:W3:Y:S01]  /*126e0*/  MUFU.TANH R0, R0 ;  /* 0x0000000000007308 */ /* 0x000ee20000002400 */
[----:B-1----:R-:W-:Y:S02]  /*126f0*/  FSEL R102, R102, -INF , !P5 ;  /* 0xff80000066667808 */ /* 0x002fe40006800000 */
[----:B------:R-:W-:-:S05]  /*12700*/  ISETP.GE.AND P5, PT, R9, R2, PT ;  /* 0x000000020900720c */ /* 0x000fca0003fa6270 */
[----:B------:R-:W1:Y:S01]  /*12710*/  MUFU.TANH R24, R24 ;  /* 0x0000001800187308 */ /* 0x000e620000002400 */
[----:B--2---:R-:W-:Y:S02]  /*12720*/  FSEL R106, R106, -INF , !P0 ;  /* 0xff8000006a6a7808 */ /* 0x004fe40004000000 */
[----:B------:R-:W-:-:S05]  /*12730*/  ISETP.GE.AND P0, PT, R9, R103, PT ;  /* 0x000000670900720c */ /* 0x000fca0003f06270 */
[----:B------:R-:W2:Y:S01]  /*12740*/  MUFU.TANH R10, R10 ;  /* 0x0000000a000a7308 */ /* 0x000ea20000002400 */
[----:B---3--:R-:W-:-:S07]  /*12750*/  FSEL R9, R0, -INF , !P6 ;  /* 0xff80000000097808 */ /* 0x008fce0007000000 */
[----:B------:R-:W3:Y:S01]  /*12760*/  MUFU.TANH R34, R34 ;  /* 0x0000002200227308 */ /* 0x000ee20000002400 */
[----:B-1----:R-:W-:Y:S02]  /*12770*/  FSEL R0, R24, -INF , !P1 ;  /* 0xff80000018007808 */ /* 0x002fe40004800000 */
[----:B--2---:R-:W-:Y:S02]  /*12780*/  FSEL R103, R10, -INF , !P5 ;  /* 0xff8000000a677808 */ /* 0x004fe40006800000 */
[----:B---3--:R-:W-:Y:S01]  /*12790*/  FSEL R34, R34, -INF , !P0 ;  /* 0xff80000022227808 */ /* 0x008fe20004000000 */
        /* <DEDUP_REMOVED lines=61> */
.L_x_6482:
[----:B------:R-:W-:-:S05]  /*12b70*/  IMAD.MOV.U32 R12, RZ, RZ, c[0x0][0x198] ;  /* 0x00006600ff0c7624 */ /* 0x000fca00078e00ff */
[----:B------:R-:W-:-:S04]  /*12b80*/  LEA R12, -R12, RZ, 0x6 ;  /* 0x000000ff0c0c7211 */ /* 0x000fc800078e31ff */
[----:B------:R-:W-:Y:S02]  /*12b90*/  SHF.R.S32.HI R13, RZ, 0x1f, R12 ;  /* 0x0000001fff0d7819 */ /* 0x000fe4000001140c */
.L_x_6483:
        /* <DEDUP_REMOVED lines=24> */
[----:B------:R-:W-:Y:S01]  /*12d20*/  @P2 IMAD.MOV.U32 R11, RZ, RZ, R27 ;  /* 0x000000ffff0b2224 */ /* 0x000fe200078e001b */
[----:B------:R-:W-:Y:S01]  /*12d30*/  @!P1 LEA R108, P6, R12, R174, 0x1 ;  /* 0x000000ae0c6c9211 */ /* 0x000fe200078c08ff */
        /* <DEDUP_REMOVED lines=43> */
.L_x_6481:
        /* <DEDUP_REMOVED lines=38> */
[----:B------:R-:W2:Y:S04]  /*13250*/  SHFL.BFLY PT, R27, R2, 0x1, 0x1f ;  /* 0x0c201f00021b7f89 */ /* 0x000ea800000e0000 */
[----:B------:R-:W-:Y:S01]  /*13260*/  LDSM.16.MT88.4 R12, [R154+0x8000] ;  /* 0x008000009a0c783b */ /* 0x000fe20000004200 */
[----:B-1----:R-:W-:Y:S02]  /*13270*/  FMNMX.FTZ R26, R11, R26, !PT ;  /* 0x0000001a0b1a7209 */ /* 0x002fe40007810000 */
[----:B--2---:R-:W-:-:S03]  /*13280*/  FMNMX.FTZ R27, R2, R27, !PT ;  /* 0x0000001b021b7209 */ /* 0x004fc60007810000 */
[C---:B------:R-:W-:Y:S01]  /*13290*/  FMUL.FTZ R35, R26.reuse, c[0x0][0x23c] ;  /* 0x00008f001a237a20 */ /* 0x040fe20000410000 */
[----:B------:R-:W-:Y:S02]  /*132a0*/  FSETP.NEU.FTZ.AND P0, PT, R26, -INF , PT ;  /* 0xff8000001a00780b */ /* 0x000fe40003f1d000 */
[C---:B------:R-:W-:Y:S01]  /*132b0*/  FSETP.NEU.FTZ.AND P1, PT, R27.reuse, -INF , PT ;  /* 0xff8000001b00780b */ /* 0x040fe20003f3d000 */
[----:B------:R-:W-:Y:S01]  /*132c0*/  FMUL.FTZ R108, R27, c[0x0][0x23c] ;  /* 0x00008f001b6c7a20 */ /* 0x000fe20000410000 */
[----:B------:R-:W-:Y:S02]  /*132d0*/  FSEL R35, R35, RZ, P0 ;  /* 0x000000ff23237208 */ /* 0x000fe40000000000 */
[----:B------:R-:W-:Y:S02]  /*132e0*/  FSEL R31, R27, RZ, P1 ;  /* 0x000000ff1b1f7208 */ /* 0x000fe40000800000 */
[----:B------:R-:W-:Y:S01]  /*132f0*/  FSEL R108, R108, RZ, P1 ;  /* 0x000000ff6c6c7208 */ /* 0x000fe20000800000 */
[----:B------:R-:W-:-:S02]  /*13300*/  FFMA.FTZ R29, R0, c[0x0][0x23c], -R35 ;  /* 0x00008f00001d7a23 */ /* 0x000fc40000010823 */
[--C-:B------:R-:W-:Y:S02]  /*13310*/  FFMA.FTZ R0, R8, c[0x0][0x23c], -R35.reuse ;  /* 0x00008f0008007a23 */ /* 0x100fe40000010823 */
[--C-:B------:R-:W-:Y:S02]  /*13320*/  FFMA.FTZ R30, R9, c[0x0][0x23c], -R108.reuse ;  /* 0x00008f00091e7a23 */ /* 0x100fe4000001086c */
[----:B------:R-:W-:Y:S01]  /*13330*/  FFMA.FTZ R28, R6, c[0x0][0x23c], -R35 ;  /* 0x00008f00061c7a23 */ /* 0x000fe20000010823 */
[----:B------:R-:W1:Y:S01]  /*13340*/  LDSM.16.MT88.4 R8, [R156+0x8000] ;  /* 0x008000009c08783b */ /* 0x000e620000004200 */
[----:B------:R-:W-:Y:S01]  /*13350*/  FSEL R6, R26, RZ, P0 ;  /* 0x000000ff1a067208 */ /* 0x000fe20000000000 */
[----:B------:R-:W-:Y:S01]  /*13360*/  FADD.FTZ R31, R100, -R31 ;  /* 0x8000001f641f7221 */ /* 0x000fe20000010000 */
[----:B------:R-:W-:Y:S01]  /*13370*/  MUFU.EX2 R30, R30 ;  /* 0x0000001e001e7308 */ /* 0x000fe20000000800 */
[----:B------:R-:W-:Y:S02]  /*13380*/  FFMA.FTZ R24, R25, c[0x0][0x23c], -R108 ;  /* 0x00008f0019187a23 */ /* 0x000fe4000001086c */
[----:B------:R-:W-:-:S02]  /*13390*/  FADD.FTZ R3, R3, -R6 ;  /* 0x8000000603037221 */ /* 0x000fc40000010000 */
[--C-:B------:R-:W-:Y:S02]  /*133a0*/  FFMA.FTZ R25, R5, c[0x0][0x23c], -R108.reuse ;  /* 0x00008f0005197a23 */ /* 0x100fe4000001086c */
[----:B------:R-:W-:Y:S01]  /*133b0*/  FMUL.FTZ R32, R3, c[0x0][0x23c] ;  /* 0x00008f0003207a20 */ /* 0x000fe20000410000 */
[----:B------:R-:W2:Y:S01]  /*133c0*/  MUFU.EX2 R24, R24 ;  /* 0x0000001800187308 */ /* 0x000ea20000000800 */
[--C-:B------:R-:W-:Y:S02]  /*133d0*/  FFMA.FTZ R2, R7, c[0x0][0x23c], -R108.reuse ;  /* 0x00008f0007027a23 */ /* 0x100fe4000001086c */
[----:B------:R-:W-:Y:S02]  /*133e0*/  FMUL.FTZ R31, R31, c[0x0][0x23c] ;  /* 0x00008f001f1f7a20 */ /* 0x000fe40000410000 */
[----:B------:R-:W-:Y:S02]  /*133f0*/  FFMA.FTZ R3, R4, c[0x0][0x23c], -R35 ;  /* 0x00008f0004037a23 */ /* 0x000fe40000010823 */
[--C-:B------:R-:W-:Y:S01]  /*13400*/  FFMA.FTZ R100, R107, c[0x0][0x23c], -R108.reuse ;  /* 0x00008f006b647a23 */ /* 0x100fe2000001086c */
        /* <DEDUP_REMOVED lines=10> */
[----:B------:R-:W-:Y:S01]  /*134b0*/  MUFU.EX2 R29, R29 ;  /* 0x0000001d001d7308 */ /* 0x000fe20000000800 */
[----:B------:R-:W-:Y:S01]  /*134c0*/  LDSM.16.MT88.4 R20, [R153+0x8800] ;  /* 0x008800009914783b */ /* 0x000fe20000004200 */
        /* <DEDUP_REMOVED lines=14> */
[----:B--2---:R-:W-:Y:S01]  /*135b0*/  F2FP.BF16.PACK_AB R5, R0, R29 ;  /* 0x0000001d0005723e */ /* 0x004fe200000010ff */
[----:B------:R-:W-:-:S02]  /*135c0*/  FFMA.FTZ R106, R103, c[0x0][0x23c], -R108 ;  /* 0x00008f00676a7a23 */ /* 0x000fc4000001086c */
[----:B------:R-:W-:Y:S02]  /*135d0*/  FFMA.FTZ R105, R105, c[0x0][0x23c], -R108 ;  /* 0x00008f0069697a23 */ /* 0x000fe4000001086c */
[--C-:B------:R-:W-:Y:S02]  /*135e0*/  FFMA.FTZ R103, R104, c[0x0][0x23c], -R35.reuse ;  /* 0x00008f0068677a23 */ /* 0x100fe40000010823 */
        /* <DEDUP_REMOVED lines=16> */
[----:B------:R-:W-:Y:S01]  /*136f0*/  MUFU.EX2 R109, R109 ;  /* 0x0000006d006d7308 */ /* 0x000fe20000000800 */
        /* <DEDUP_REMOVED lines=18> */
[----:B------:R-:W2:Y:S01]  /*13820*/  MUFU.EX2 R111, R111 ;  /* 0x0000006f006f7308 */ /* 0x000ea20000000800 */
[----:B------:R-:W-:Y:S01]  /*13830*/  FMUL.FTZ R77, R77, R31 ;  /* 0x0000001f4d4d7220 */ /* 0x000fe20000410000 */
[----:B------:R-:W-:Y:S01]  /*13840*/  HMMA.16816.F32.BF16 R84, R4, R14, R84 ;  /* 0x0000000e0454723c */ /* 0x000fe20000041854 */
[----:B------:R-:W3:Y:S01]  /*13850*/  LDSM.16.MT88.4 R12, [R152+0x8000] ;  /* 0x00800000980c783b */ /* 0x000ee20000004200 */
[----:B------:R-:W-:-:S02]  /*13860*/  FMUL.FTZ R78, R78, R32 ;  /* 0x000000204e4e7220 */ /* 0x000fc40000410000 */
[-C--:B------:R-:W-:Y:S02]  /*13870*/  FMUL.FTZ R79, R79, R32.reuse ;  /* 0x000000204f4f7220 */ /* 0x080fe40000410000 */
        /* <DEDUP_REMOVED lines=24> */
[----:B------:R-:W1:Y:S01]  /*13a00*/  MUFU.EX2 R124, R124 ;  /* 0x0000007c007c7308 */ /* 0x000e620000000800 */
        /* <DEDUP_REMOVED lines=11> */
[-C--:B------:R-:W-:Y:S02]  /*13ac0*/  FMUL.FTZ R52, R52, R31.reuse ;  /* 0x0000001f34347220 */ /* 0x080fe40000410000 */
[-C--:B------:R-:W-:Y:S01]  /*13ad0*/  FMUL.FTZ R53, R53, R31.reuse ;  /* 0x0000001f35357220 */ /* 0x080fe20000410000 */
[----:B------:R-:W-:Y:S01]  /*13ae0*/  MUFU.EX2 R126, R126 ;  /* 0x0000007e007e7308 */ /* 0x000fe20000000800 */
[-C--:B------:R-:W-:Y:S02]  /*13af0*/  FMUL.FTZ R54, R54, R32.reuse ;  /* 0x0000002036367220 */ /* 0x080fe40000410000 */
[-C--:B------:R-:W-:Y:S02]  /*13b00*/  FMUL.FTZ R55, R55, R32.reuse ;  /* 0x0000002037377220 */ /* 0x080fe40000410000 */
[-C--:B------:R-:W-:Y:S02]  /*13b10*/  FMUL.FTZ R56, R56, R31.reuse ;  /* 0x0000001f38387220 */ /* 0x080fe40000410000 */
[----:B------:R-:W-:Y:S01]  /*13b20*/  FMUL.FTZ R57, R57, R31 ;  /* 0x0000001f39397220 */ /* 0x000fe20000410000 */
[----:B------:R-:W-:Y:S01]  /*13b30*/  MUFU.EX2 R117, R117 ;  /* 0x0000007500757308 */ /* 0x000fe20000000800 */
[----:B------:R-:W-:-:S02]  /*13b40*/  FMUL.FTZ R58, R58, R32 ;  /* 0x000000203a3a7220 */ /* 0x000fc40000410000 */
[-C--:B------:R-:W-:Y:S02]  /*13b50*/  FMUL.FTZ R59, R59, R32.reuse ;  /* 0x000000203b3b7220 */ /* 0x080fe40000410000 */
[-C--:B------:R-:W-:Y:S01]  /*13b60*/  FMUL.FTZ R60, R60, R31.reuse ;  /* 0x0000001f3c3c7220 */ /* 0x080fe20000410000 */
[C---:B-1----:R-:W-:Y:S01]  /*13b70*/  HMMA.16816.F32.BF16 R36, R4.reuse, R8, R36 ;  /* 0x000000080424723c */ /* 0x042fe20000041824 */
[-C--:B------:R-:W-:Y:S01]  /*13b80*/  FMUL.FTZ R61, R61, R31.reuse ;  /* 0x0000001f3d3d7220 */ /* 0x080fe20000410000 */
[----:B------:R-:W1:Y:S01]  /*13b90*/  MUFU.EX2 R118, R118 ;  /* 0x0000007600767308 */ /* 0x000e620000000800 */
        /* <DEDUP_REMOVED lines=9> */
[C---:B---3--:R-:W-:Y:S01]  /*13c30*/  HMMA.16816.F32.BF16 R44, R4.reuse, R12, R44 ;  /* 0x0000000c042c723c */ /* 0x048fe2000004182c */
[----:B------:R-:W-:Y:S02]  /*13c40*/  FFMA.FTZ R31, R183, R31, R30 ;  /* 0x0000001fb71f7223 */ /* 0x000fe4000001001e */
[----:B------:R-:W3:Y:S01]  /*13c50*/  MUFU.EX2 R121, R121 ;  /* 0x0000007900797308 */ /* 0x000ee20000000800 */
[----:B------:R-:W-:Y:S02]  /*13c60*/  FFMA.FTZ R29, R181, R32, R29 ;  /* 0x00000020b51d7223 */ /* 0x000fe4000001001d */
[----:B------:R-:W-:Y:S02]  /*13c70*/  FADD.FTZ R24, R24, R31 ;  /* 0x0000001f18187221 */ /* 0x000fe40000010000 */
[----:B------:R-:W-:Y:S01]  /*13c80*/  HMMA.16816.F32.BF16 R48, R4, R14, R48 ;  /* 0x0000000e0430723c */ /* 0x000fe20000041830 */
[----:B------:R-:W3:Y:S01]  /*13c90*/  LDSM.16.MT88.4 R12, [R156+0x8800] ;  /* 0x008800009c0c783b */ /* 0x000ee20000004200 */
[----:B------:R-:W-:Y:S01]  /*13ca0*/  FADD.FTZ R29, R0, R29 ;  /* 0x0000001d001d7221 */ /* 0x000fe20000010000 */
[----:B------:R-:W-:Y:S03]  /*13cb0*/  MUFU.EX2 R105, R105 ;  /* 0x0000006900697308 */ /* 0x000fe60000000800 */
[----:B------:R-:W-:-:S02]  /*13cc0*/  FADD.FTZ R0, R28, R29 ;  /* 0x0000001d1c007221 */ /* 0x000fc40000010000 */
[C---:B------:R-:W-:Y:S02]  /*13cd0*/  HMMA.16816.F32.BF16 R60, R4.reuse, R16, R60 ;  /* 0x00000010043c723c */ /* 0x040fe4000004183c */
[----:B------:R-:W-:Y:S01]  /*13ce0*/  FADD.FTZ R0, R3, R0 ;  /* 0x0000000003007221 */ /* 0x000fe20000010000 */
[----:B------:R-:W3:Y:S03]  /*13cf0*/  MUFU.EX2 R116, R116 ;  /* 0x0000007400747308 */ /* 0x000ee60000000800 */
[----:B--2---:R-:W-:Y:S02]  /*13d00*/  FADD.FTZ R3, R111, R0 ;  /* 0x000000006f037221 */ /* 0x004fe40000010000 */
[C---:B------:R-:W-:Y:S01]  /*13d10*/  HMMA.16816.F32.BF16 R64, R4.reuse, R18, R64 ;  /* 0x000000120440723c */ /* 0x040fe20000041840 */
[----:B------:R-:W2:Y:S01]  /*13d20*/  LDSM.16.MT88.4 R16, [R152+0x8800] ;  /* 0x008800009810783b */ /* 0x000ea20000004200 */
[----:B----4-:R-:W-:Y:S01]  /*13d30*/  FADD.FTZ R3, R112, R3 ;  /* 0x0000000370037221 */ /* 0x010fe20000010000 */
[----:B------:R-:W-:Y:S05]  /*13d40*/  MUFU.EX2 R101, R101 ;  /* 0x0000006500657308 */ /* 0x000fea0000000800 */
[C---:B-1----:R-:W-:Y:S03]  /*13d50*/  HMMA.16816.F32.BF16 R52, R4.reuse, R8, R52 ;  /* 0x000000080434723c */ /* 0x042fe60000041834 */
[----:B------:R-:W-:Y:S05]  /*13d60*/  MUFU.EX2 R106, R106 ;  /* 0x0000006a006a7308 */ /* 0x000fea0000000800 */
[----:B------:R-:W-:Y:S01]  /*13d70*/  HMMA.16816.F32.BF16 R56, R4, R10, R56 ;  /* 0x0000000a0438723c */ /* 0x000fe20000041838 */
[----:B------:R-:W1:Y:S02]  /*13d80*/  LDSM.16.MT88.4 R8, [R154+0x8800] ;  /* 0x008800009a08783b */ /* 0x000e640000004200 */
[----:B------:R-:W-:Y:S04]  /*13d90*/  MUFU.EX2 R103, R103 ;  /* 0x0000006700677308 */ /* 0x000fe80000000800 */
[----:B------:R-:W-:-:S02]  /*13da0*/  F2FP.BF16.PACK_AB R4, R109, R110 ;  /* 0x0000006e6d04723e */ /* 0x000fc400000010ff */
[----:B------:R-:W-:Y:S02]  /*13db0*/  F2FP.BF16.PACK_AB R5, R112, R111 ;  /* 0x0000006f7005723e */ /* 0x000fe400000010ff */
[----:B------:R-:W4:Y:S01]  /*13dc0*/  MUFU.EX2 R102, R102 ;  /* 0x0000006600667308 */ /* 0x000f220000000800 */
[----:B------:R-:W-:Y:S02]  /*13dd0*/  F2FP.BF16.PACK_AB R6, R107, R100 ;  /* 0x000000646b06723e */ /* 0x000fe400000010ff */
[----:B-----5:R-:W-:-:S05]  /*13de0*/  F2FP.BF16.PACK_AB R7, R113, R114 ;  /* 0x000000727107723e */ /* 0x020fca00000010ff */
[----:B------:R-:W-:Y:S02]  /*13df0*/  MUFU.EX2 R33, R33 ;  /* 0x0000002100217308 */ /* 0x000fe40000000800 */
[C---:B---3--:R-:W-:Y:S06]  /*13e00*/  HMMA.16816.F32.BF16 R96, R4.reuse, R12, R96 ;  /* 0x0000000c0460723c */ /* 0x048fec0000041860 */
[----:B------:R-:W3:Y:S02]  /*13e10*/  MUFU.EX2 R34, R34 ;  /* 0x0000002200227308 */ /* 0x000ee40000000800 */
[C---:B------:R-:W-:Y:S01]  /*13e20*/  HMMA.16816.F32.BF16 R92, R4.reuse, R14, R92 ;  /* 0x0000000e045c723c */ /* 0x040fe2000004185c */
[----:B------:R-:W5:Y:S07]  /*13e30*/  LDSM.16.MT88.4 R12, [R156+0xa800] ;  /* 0x00a800009c0c783b */ /* 0x000f6e0000004200 */
[C---:B--2---:R-:W-:Y:S08]  /*13e40*/  HMMA.16816.F32.BF16 R72, R4.reuse, R16, R72 ;  /* 0x000000100448723c */ /* 0x044ff00000041848 */
[C---:B-1----:R-:W-:Y:S08]  /*13e50*/  HMMA.16816.F32.BF16 R88, R4.reuse, R8, R88 ;  /* 0x000000080458723c */ /* 0x042ff00000041858 */
[C---:B------:R-:W-:Y:S01]  /*13e60*/  HMMA.16816.F32.BF16 R84, R4.reuse, R10, R84 ;  /* 0x0000000a0454723c */ /* 0x040fe20000041854 */
[----:B------:R-:W1:Y:S07]  /*13e70*/  LDSM.16.MT88.4 R8, [R154+0xa800] ;  /* 0x00a800009a08783b */ /* 0x000e6e0000004200 */
[C---:B------:R-:W-:Y:S01]  /*13e80*/  HMMA.16816.F32.BF16 R68, R4.reuse, R18, R68 ;  /* 0x000000120444723c */ /* 0x040fe20000041844 */
[----:B------:R-:W2:Y:S07]  /*13e90*/  LDSM.16.MT88.4 R16, [R152+0xa800] ;  /* 0x00a800009810783b */ /* 0x000eae0000004200 */
[C---:B------:R-:W-:Y:S08]  /*13ea0*/  HMMA.16816.F32.BF16 R80, R4.reuse, R20, R80 ;  /* 0x000000140450723c */ /* 0x040ff00000041850 */
[C---:B-----5:R-:W-:Y:S08]  /*13eb0*/  HMMA.16816.F32.BF16 R36, R4.reuse, R12, R36 ;  /* 0x0000000c0424723c */ /* 0x060ff00000041824 */
[C---:B------:R-:W-:Y:S01]  /*13ec0*/  HMMA.16816.F32.BF16 R40, R4.reuse, R14, R40 ;  /* 0x0000000e0428723c */ /* 0x040fe20000041828 */
[----:B------:R-:W5:Y:S07]  /*13ed0*/  LDSM.16.MT88.4 R12, [R153+0xa800] ;  /* 0x00a80000990c783b */ /* 0x000f6e0000004200 */
        /* <DEDUP_REMOVED lines=11> */
[----:B------:R-:W-:-:S02]  /*13f90*/  F2FP.BF16.PACK_AB R4, R124, R119 ;  /* 0x000000777c04723e */ /* 0x000fc400000010ff */
[----:B------:R-:W-:Y:S02]  /*13fa0*/  F2FP.BF16.PACK_AB R5, R118, R117 ;  /* 0x000000757605723e */ /* 0x000fe400000010ff */
[----:B------:R-:W-:Y:S02]  /*13fb0*/  F2FP.BF16.PACK_AB R6, R126, R115 ;  /* 0x000000737e06723e */ /* 0x000fe400000010ff */
[----:B------:R-:W-:-:S07]  /*13fc0*/  F2FP.BF16.PACK_AB R7, R121, R120 ;  /* 0x000000787907723e */ /* 0x000fce00000010ff */
[C---:B-1----:R-:W-:Y:S08]  /*13fd0*/  HMMA.16816.F32.BF16 R88, R4.reuse, R8, R88 ;  /* 0x000000080458723c */ /* 0x042ff00000041858 */
[C---:B------:R-:W-:Y:S01]  /*13fe0*/  HMMA.16816.F32.BF16 R84, R4.reuse, R10, R84 ;  /* 0x0000000a0454723c */ /* 0x040fe20000041854 */
[----:B------:R-:W1:Y:S07]  /*13ff0*/  LDSM.16.MT88.4 R8, [R154+0xb000] ;  /* 0x00b000009a08783b */ /* 0x000e6e0000004200 */
[C---:B--2---:R-:W-:Y:S08]  /*14000*/  HMMA.16816.F32.BF16 R72, R4.reuse, R16, R72 ;  /* 0x000000100448723c */ /* 0x044ff00000041848 */
[C---:B-----5:R-:W-:Y:S08]  /*14010*/  HMMA.16816.F32.BF16 R96, R4.reuse, R12, R96 ;  /* 0x0000000c0460723c */ /* 0x060ff00000041860 */
[C---:B------:R-:W-:Y:S01]  /*14020*/  HMMA.16816.F32.BF16 R92, R4.reuse, R14, R92 ;  /* 0x0000000e045c723c */ /* 0x040fe2000004185c */
[----:B------:R-:W2:Y:S07]  /*14030*/  LDSM.16.MT88.4 R12, [R156+0xb000] ;  /* 0x00b000009c0c783b */ /* 0x000eae0000004200 */
[C---:B------:R-:W-:Y:S01]  /*14040*/  HMMA.16816.F32.BF16 R68, R4.reuse, R18, R68 ;  /* 0x000000120444723c */ /* 0x040fe20000041844 */
[----:B------:R-:W5:Y:S07]  /*14050*/  LDSM.16.MT88.4 R16, [R152+0xb000] ;  /* 0x00b000009810783b */ /* 0x000f6e0000004200 */
        /* <DEDUP_REMOVED lines=9> */
[C---:B-----5:R-:W-:Y:S08]  /*140f0*/  HMMA.16816.F32.BF16 R60, R4.reuse, R16, R60 ;  /* 0x00000010043c723c */ /* 0x060ff0000004183c */
[C---:B------:R-:W-:Y:S01]  /*14100*/  HMMA.16816.F32.BF16 R64, R4.reuse, R18, R64 ;  /* 0x000000120440723c */ /* 0x040fe20000041840 */
[----:B------:R-:W2:Y:S07]  /*14110*/  LDSM.16.MT88.4 R16, [R153+0x9800] ;  /* 0x009800009910783b */ /* 0x000eae0000004200 */
[C---:B-1----:R-:W-:Y:S08]  /*14120*/  HMMA.16816.F32.BF16 R52, R4.reuse, R12, R52 ;  /* 0x0000000c0434723c */ /* 0x042ff00000041834 */
[----:B------:R-:W-:Y:S01]  /*14130*/  HMMA.16816.F32.BF16 R56, R4, R14, R56 ;  /* 0x0000000e0438723c */ /* 0x000fe20000041838 */
[----:B------:R-:W1:Y:S06]  /*14140*/  LDSM.16.MT88.4 R12, [R152+0x9800] ;  /* 0x00980000980c783b */ /* 0x000e6c0000004200 */
[----:B------:R-:W-:-:S02]  /*14150*/  F2FP.BF16.PACK_AB R4, R116, R105 ;  /* 0x000000697404723e */ /* 0x000fc400000010ff */
[----:B----4-:R-:W-:Y:S02]  /*14160*/  F2FP.BF16.PACK_AB R5, R102, R103 ;  /* 0x000000676605723e */ /* 0x010fe400000010ff */
[----:B------:R-:W-:Y:S02]  /*14170*/  F2FP.BF16.PACK_AB R6, R106, R101 ;  /* 0x000000656a06723e */ /* 0x000fe400000010ff */
[----:B---3--:R-:W-:-:S07]  /*14180*/  F2FP.BF16.PACK_AB R7, R34, R33 ;  /* 0x000000212207723e */ /* 0x008fce00000010ff */
        /* <DEDUP_REMOVED lines=13> */
[C---:B--2---:R-:W-:Y:S07]  /*14260*/  HMMA.16816.F32.BF16 R44, R4.reuse, R16, R44 ;  /* 0x00000010042c723c */ /* 0x044fee000004182c */
[----:B------:R-:W-:Y:S01]  /*14270*/  FADD.FTZ R17, R25, R24 ;  /* 0x0000001819117221 */ /* 0x000fe20000010000 */
[----:B------:R-:W-:Y:S03]  /*14280*/  HMMA.16816.F32.BF16 R84, R4, R22, R84 ;  /* 0x000000160454723c */ /* 0x000fe60000041854 */
        /* <DEDUP_REMOVED lines=8> */
[----:B-1----:R-:W-:Y:S01]  /*14310*/  HMMA.16816.F32.BF16 R52, R4, R12, R52 ;  /* 0x0000000c0434723c */ /* 0x002fe20000041834 */
[----:B------:R-:W-:Y:S01]  /*14320*/  FADD.FTZ R3, R118, R3 ;  /* 0x0000000376037221 */ /* 0x000fe20000010000 */
[----:B------:R-:W-:Y:S01]  /*14330*/  MOV R100, R27 ;  /* 0x0000001b00647202 */ /* 0x000fe20000000f00 */
[----:B------:R-:W-:-:S04]  /*14340*/  FADD.FTZ R0, R107, R0 ;  /* 0x000000006b007221 */ /* 0x000fc80000010000 */
[----:B------:R-:W-:Y:S01]  /*14350*/  FADD.FTZ R119, R119, R0 ;  /* 0x0000000077777221 */ /* 0x000fe20000010000 */
[C---:B------:R-:W-:Y:S01]  /*14360*/  HMMA.16816.F32.BF16 R56, R4.reuse, R14, R56 ;  /* 0x0000000e0438723c */ /* 0x040fe20000041838 */
[----:B------:R-:W-:Y:S01]  /*14370*/  FADD.FTZ R0, R120, R3 ;  /* 0x0000000378007221 */ /* 0x000fe20000010000 */
[----:B------:R-:W-:Y:S01]  /*14380*/  MOV R3, R26 ;  /* 0x0000001a00037202 */ /* 0x000fe20000000f00 */
        /* <DEDUP_REMOVED lines=12> */
[----:B------:R-:W-:-:S04]  /*14450*/  FADD.FTZ R101, R101, R116 ;  /* 0x0000007465657221 */ /* 0x000fc80000010000 */
[----:B------:R-:W-:-:S08]  /*14460*/  FADD.FTZ R183, R106, R101 ;  /* 0x000000656ab77221 */ /* 0x000fd00000010000 */
.L_x_6478:
        /* <DEDUP_REMOVED lines=11> */
.L_x_6488:
        /* <DEDUP_REMOVED lines=66> */
.L_x_6485:
[----:B------:R-:W-:Y:S02]  /*14940*/  LOP3.LUT P4, RZ, R177, 0x1, RZ, 0xc0, !PT ;  /* 0x00000001b1ff7812 */ /* 0x000fe4000788c0ff */
[----:B------:R-:W-:Y:S02]  /*14950*/  LEA R2, P6, R182, R180, 0x1 ;  /* 0x000000b4b6027211 */ /* 0x000fe400078c08ff */
[----:B------:R-:W-:Y:S02]  /*14960*/  IADD3 R101, P0, R167, R182, RZ ;  /* 0x000000b6a7657210 */ /* 0x000fe40007f1e0ff */
[----:B------:R-:W-:Y:S02]  /*14970*/  LOP3.LUT P2, RZ, R177, 0x2, RZ, 0xc0, !PT ;  /* 0x00000002b1ff7812 */ /* 0x000fe4000784c0ff */
[----:B------:R-:W-:Y:S02]  /*14980*/  IADD3.X R102, R166, R3, RZ, P0, !PT ;  /* 0x00000003a6667210 */ /* 0x000fe400007fe4ff */
[----:B------:R-:W-:Y:S02]  /*14990*/  LEA.HI.X R3, R182, R185, R3, 0x1, P6 ;  /* 0x000000b9b6037211 */ /* 0x000fe400030f0c03 */
[----:B------:R-:W-:Y:S02]  /*149a0*/  IADD3 R100, P1, R167, R101, RZ ;  /* 0x00000065a7647210 */ /* 0x000fe40007f3e0ff */
[CC--:B------:R-:W-:Y:S01]  /*149b0*/  @P4 LEA R190, P5, R101.reuse, R180.reuse, 0x1 ;  /* 0x000000b465be4211 */ /* 0x0c0fe200078a08ff */
[----:B------:R-:W-:Y:S01]  /*149c0*/  @!PT LDS RZ, [RZ] ;  /* 0x00000000fffff984 */ /* 0x000fe20000000800 */
[----:B------:R-:W-:Y:S01]  /*149d0*/  @!PT LDS RZ, [RZ] ;  /* 0x00000000fffff984 */ /* 0x000fe20000000800 */
[----:B------:R-:W-:Y:S01]  /*149e0*/  @!PT LDS RZ, [RZ] ;  /* 0x00000000fffff984 */ /* 0x000fe20000000800 */
[----:B------:R1:W-:Y:S01]  /*149f0*/  @P4 LDGSTS.E.BYPASS.LTC128B.128 [R172+0x8000], [R2.64] ;  /* 0x0800000002ac4fae */ /* 0x0003e2000b901d46 */
[-C--:B------:R-:W-:Y:S02]  /*14a00*/  @P4 LEA R194, P6, R100, R180.reuse, 0x1 ;  /* 0x000000b464c24211 */ /* 0x080fe400078c08ff */
[CCC-:B------:R-:W-:Y:S02]  /*14a10*/  @P4 LEA.HI.X R191, R101.reuse, R185.reuse, R102.reuse, 0x1, P5 ;  /* 0x000000b965bf4211 */ /* 0x1c0fe400028f0c66 */
[C---:B------:R-:W-:Y:S02]  /*14a20*/  @P2 LEA R186, P0, R101.reuse, R180, 0x1 ;  /* 0x000000b465ba2211 */ /* 0x040fe400078008ff */
[----:B------:R-:W-:Y:S01]  /*14a30*/  @!P4 STS.128 [R172+0x8000], RZ ;  /* 0x008000ffac00c388 */ /* 0x000fe20000000c00 */
[----:B------:R-:W-:Y:S02]  /*14a40*/  IADD3.X R189, R166, R102, RZ, P1, !PT ;  /* 0x00000066a6bd7210 */ /* 0x000fe40000ffe4ff */
[-C--:B------:R-:W-:Y:S02]  /*14a50*/  @P2 LEA.HI.X R187, R101, R185.reuse, R102, 0x1, P0 ;  /* 0x000000b965bb2211 */ /* 0x080fe400000f0c66 */
[C-C-:B------:R-:W-:Y:S02]  /*14a60*/  @P4 LEA.HI.X R195, R100.reuse, R185, R189.reuse, 0x1, P6 ;  /* 0x000000b964c34211 */ /* 0x140fe400030f0cbd */
[----:B------:R-:W-:Y:S01]  /*14a70*/  @!PT LDS RZ, [RZ] ;  /* 0x00000000fffff984 */ /* 0x000fe20000000800 */
[----:B------:R-:W-:Y:S01]  /*14a80*/  @!PT LDS RZ, [RZ] ;  /* 0x00000000fffff984 */ /* 0x000fe20000000800 */
[----:B------:R-:W-:Y:S01]  /*14a90*/  @!PT LDS RZ, [RZ] ;  /* 0x00000000fffff984 */ /* 0x000fe20000000800 */
[----:B------:R1:W-:Y:S01]  /*14aa0*/  @P2 LDGSTS.E.BYPASS.LTC128B.128 [R172+0xa000], [R2.64+0x80] ;  /* 0x0a00008002ac2fae */ /* 0x0003e2000b901d46 */
[----:B------:R-:W-:Y:S02]  /*14ab0*/  @P2 LEA R188, P1, R100, R180, 0x1 ;  /* 0x000000b464bc2211 */ /* 0x000fe400078208ff */
[----:B------:R-:W-:Y:S04]  /*14ac0*/  IADD3 R101, P0, R167, R100, RZ ;  /* 0x00000064a7657210 */ /* 0x000fe80007f1e0ff */
[----:B------:R-:W-:Y:S01]  /*14ad0*/  @!P2 STS.128 [R172+0xa000], RZ ;  /* 0x00a000ffac00a388 */ /* 0x000fe20000000c00 */
[----:B------:R-:W-:Y:S02]  /*14ae0*/  IADD3.X R102, R166, R189, RZ, P0, !PT ;  /* 0x000000bda6667210 */ /* 0x000fe400007fe4ff */
[-C--:B------:R-:W-:Y:S02]  /*14af0*/  @P2 LEA.HI.X R189, R100, R185.reuse, R189, 0x1, P1 ;  /* 0x000000b964bd2211 */ /* 0x080fe400008f0cbd */
[CC--:B------:R-:W-:Y:S02]  /*14b00*/  @P4 LEA R192, P5, R101.reuse, R180.reuse, 0x1 ;  /* 0x000000b465c04211 */ /* 0x0c0fe400078a08ff */
        /* <DEDUP_REMOVED lines=8> */
[----:B------:R-:W-:Y:S02]  /*14b90*/  ISETP.GT.AND P0, PT, R176, R163, PT ;  /* 0x000000a3b000720c */ /* 0x000fe40003f04270 */
[----:B------:R-:W-:Y:S04]  /*14ba0*/  MOV R180, R2 ;  /* 0x0000000200b47202 */ /* 0x000fe80000000f00 */
        /* <DEDUP_REMOVED lines=28> */
[----:B------:R-:W1:Y:S07]  /*14d70*/  LDSM.16.M88.4 R112, [R161+0x4800] ;  /* 0x00480000a170783b */ /* 0x000e6e0000000200 */
[----:B------:R-:W1:Y:S07]  /*14d80*/  LDSM.16.M88.4 R116, [R161+0x5000] ;  /* 0x00500000a174783b */ /* 0x000e6e0000000200 */
[----:B------:R-:W0:Y:S07]  /*14d90*/  LDGDEPBAR ;  /* 0x00000000000079af */ /* 0x000e2e0000000000 */
[----:B------:R-:W3:Y:S07]  /*14da0*/  LDSM.16.M88.4 R120, [R161+0x5800] ;  /* 0x00580000a178783b */ /* 0x000eee0000000200 */
[----:B------:R-:W-:Y:S01]  /*14db0*/  LDSM.16.M88.4 R124, [R160] ;  /* 0x00000000a07c783b */ /* 0x000fe20000000200 */
[C---:B--2---:R-:W-:Y:S06]  /*14dc0*/  HMMA.16816.F32.BF16 R4, R104.reuse, R108, RZ ;  /* 0x0000006c6804723c */ /* 0x044fec00000418ff */
[----:B------:R-:W2:Y:S02]  /*14dd0*/  LDSM.16.M88.4 R128, [R159] ;  /* 0x000000009f80783b */ /* 0x000ea40000000200 */
[C---:B------:R-:W-:Y:S05]  /*14de0*/  HMMA.16816.F32.BF16 R8, R104.reuse, R110, RZ ;  /* 0x0000006e6808723c */ /* 0x040fea00000418ff */
[----:B------:R-:W2:Y:S03]  /*14df0*/  LDSM.16.M88.4 R132, [R151] ;  /* 0x000000009784783b */ /* 0x000ea60000000200 */
[C---:B-1----:R-:W-:Y:S04]  /*14e00*/  HMMA.16816.F32.BF16 R12, R104.reuse, R112, RZ ;  /* 0x00000070680c723c */ /* 0x042fe800000418ff */
[----:B------:R-:W1:Y:S04]  /*14e10*/  LDSM.16.M88.4 R136, [R150] ;  /* 0x000000009688783b */ /* 0x000e680000000200 */
[C---:B------:R-:W-:Y:S03]  /*14e20*/  HMMA.16816.F32.BF16 R16, R104.reuse, R114, RZ ;  /* 0x000000726810723c */ /* 0x040fe600000418ff */
[----:B------:R-:W1:Y:S05]  /*14e30*/  LDSM.16.M88.4 R140, [R149] ;  /* 0x00000000958c783b */ /* 0x000e6a0000000200 */
[C---:B------:R-:W-:Y:S02]  /*14e40*/  HMMA.16816.F32.BF16 R20, R104.reuse, R116, RZ ;  /* 0x000000746814723c */ /* 0x040fe400000418ff */
[----:B------:R-:W-:Y:S06]  /*14e50*/  LDSM.16.M88.4 R108, [R155+0x4000] ;  /* 0x004000009b6c783b */ /* 0x000fec0000000200 */
[C---:B------:R-:W-:Y:S01]  /*14e60*/  HMMA.16816.F32.BF16 R24, R104.reuse, R118, RZ ;  /* 0x000000766818723c */ /* 0x040fe200000418ff */
[----:B------:R-:W-:Y:S07]  /*14e70*/  LDSM.16.M88.4 R112, [R155+0x4800] ;  /* 0x004800009b70783b */ /* 0x000fee0000000200 */
[C---:B---3--:R-:W-:Y:S01]  /*14e80*/  HMMA.16816.F32.BF16 R28, R104.reuse, R120, RZ ;  /* 0x00000078681c723c */ /* 0x048fe200000418ff */
[----:B------:R-:W-:Y:S07]  /*14e90*/  LDSM.16.M88.4 R116, [R155+0x5000] ;  /* 0x005000009b74783b */ /* 0x000fee0000000200 */
[----:B------:R-:W-:Y:S01]  /*14ea0*/  HMMA.16816.F32.BF16 R32, R104, R122, RZ ;  /* 0x0000007a6820723c */ /* 0x000fe200000418ff */
[----:B------:R-:W3:Y:S07]  /*14eb0*/  LDSM.16.M88.4 R104, [R158] ;  /* 0x000000009e68783b */ /* 0x000eee0000000200 */
[C---:B--2---:R-:W-:Y:S01]  /*14ec0*/  HMMA.16816.F32.BF16 R4, R124.reuse, R128, R4 ;  /* 0x000000807c04723c */ /* 0x044fe20000041804 */
[----:B------:R-:W2:Y:S07]  /*14ed0*/  LDSM.16.M88.4 R120, [R155+0x5800] ;  /* 0x005800009b78783b */ /* 0x000eae0000000200 */
[C---:B------:R-:W-:Y:S08]  /*14ee0*/  HMMA.16816.F32.BF16 R8, R124.reuse, R130, R8 ;  /* 0x000000827c08723c */ /* 0x040ff00000041808 */
[C---:B------:R-:W-:Y:S08]  /*14ef0*/  HMMA.16816.F32.BF16 R12, R124.reuse, R132, R12 ;  /* 0x000000847c0c723c */ /* 0x040ff0000004180c */
[C---:B------:R-:W-:Y:S08]  /*14f00*/  HMMA.16816.F32.BF16 R16, R124.reuse, R134, R16 ;  /* 0x000000867c10723c */ /* 0x040ff00000041810 */
[C---:B-1----:R-:W-:Y:S08]  /*14f10*/  HMMA.16816.F32.BF16 R20, R124.reuse, R136, R20 ;  /* 0x000000887c14723c */ /* 0x042ff00000041814 */
[C---:B------:R-:W-:Y:S08]  /*14f20*/  HMMA.16816.F32.BF16 R24, R124.reuse, R138, R24 ;  /* 0x0000008a7c18723c */ /* 0x040ff00000041818 */
[C---:B------:R-:W-:Y:S08]  /*14f30*/  HMMA.16816.F32.BF16 R28, R124.reuse, R140, R28 ;  /* 0x0000008c7c1c723c */ /* 0x040ff0000004181c */
[----:B------:R-:W-:Y:S01]  /*14f40*/  HMMA.16816.F32.BF16 R32, R124, R142, R32 ;  /* 0x0000008e7c20723c */ /* 0x000fe20000041820 */
[----:B------:R-:W-:Y:S07]  /*14f50*/  LDSM.16.M88.4 R124, [R148+0x1000] ;  /* 0x00100000947c783b */ /* 0x000fee0000000200 */
[C---:B---3--:R-:W-:Y:S08]  /*14f60*/  HMMA.16816.F32.BF16 R4, R104.reuse, R108, R4 ;  /* 0x0000006c6804723c */ /* 0x048ff00000041804 */
[C---:B------:R-:W-:Y:S01]  /*14f70*/  HMMA.16816.F32.BF16 R8, R104.reuse, R110, R8 ;  /* 0x0000006e6808723c */ /* 0x040fe20000041808 */
[----:B------:R-:W-:Y:S07]  /*14f80*/  LDSM.16.M88.4 R108, [R157] ;  /* 0x000000009d6c783b */ /* 0x000fee0000000200 */
[C---:B------:R-:W-:Y:S08]  /*14f90*/  HMMA.16816.F32.BF16 R12, R104.reuse, R112, R12 ;  /* 0x00000070680c723c */ /* 0x040ff0000004180c */
[C---:B------:R-:W-:Y:S01]  /*14fa0*/  HMMA.16816.F32.BF16 R16, R104.reuse, R114, R16 ;  /* 0x000000726810723c */ /* 0x040fe20000041810 */
[----:B------:R-:W1:Y:S07]  /*14fb0*/  LDSM.16.M88.4 R112, [R148] ;  /* 0x000000009470783b */ /* 0x000e6e0000000200 */
[C---:B------:R-:W-:Y:S08]  /*14fc0*/  HMMA.16816.F32.BF16 R20, R104.reuse, R116, R20 ;  /* 0x000000746814723c */ /* 0x040ff00000041814 */
[C---:B------:R-:W-:Y:S01]  /*14fd0*/  HMMA.16816.F32.BF16 R24, R104.reuse, R118, R24 ;  /* 0x000000766818723c */ /* 0x040fe20000041818 */
[----:B------:R-:W3:Y:S07]  /*14fe0*/  LDSM.16.M88.4 R116, [R148+0x800] ;  /* 0x000800009474783b */ /* 0x000eee0000000200 */
[C---:B--2---:R-:W-:Y:S08]  /*14ff0*/  HMMA.16816.F32.BF16 R28, R104.reuse, R120, R28 ;  /* 0x00000078681c723c */ /* 0x044ff0000004181c */
[----:B------:R-:W-:Y:S01]  /*15000*/  HMMA.16816.F32.BF16 R32, R104, R122, R32 ;  /* 0x0000007a6820723c */ /* 0x000fe20000041820 */
[----:B------:R-:W2:Y:S07]  /*15010*/  LDSM.16.M88.4 R104, [R148+0x1800] ;  /* 0x001800009468783b */ /* 0x000eae0000000200 */
[----:B------:R-:W-:Y:S01]  /*15020*/  LDSM.16.M88.4 R120, [R161+0x6800] ;  /* 0x00680000a178783b */ /* 0x000fe20000000200 */
        /* <DEDUP_REMOVED lines=15> */
[----:B------:R-:W1:Y:S07]  /*15120*/  LDSM.16.M88.4 R116, [R147] ;  /* 0x000000009374783b */ /* 0x000e6e0000000200 */
[C---:B------:R-:W-:Y:S08]  /*15130*/  HMMA.16816.F32.BF16 R12, R112.reuse, R120, R12 ;  /* 0x00000078700c723c */ /* 0x040ff0000004180c */
[C---:B------:R-:W-:Y:S01]  /*15140*/  HMMA.16816.F32.BF16 R16, R112.reuse, R122, R16 ;  /* 0x0000007a7010723c */ /* 0x040fe20000041810 */
[----:B------:R-:W1:Y:S07]  /*15150*/  LDSM.16.M88.4 R120, [R146] ;  /* 0x000000009278783b */ /* 0x000e6e0000000200 */
[C---:B---3--:R-:W-:Y:S08]  /*15160*/  HMMA.16816.F32.BF16 R20, R112.reuse, R124, R20 ;  /* 0x0000007c7014723c */ /* 0x048ff00000041814 */
[C---:B------:R-:W-:Y:S01]  /*15170*/  HMMA.16816.F32.BF16 R24, R112.reuse, R126, R24 ;  /* 0x0000007e7018723c */ /* 0x040fe20000041818 */
[----:B------:R-:W3:Y:S07]  /*15180*/  LDSM.16.M88.4 R124, [R145] ;  /* 0x00000000917c783b */ /* 0x000eee0000000200 */
[C---:B--2---:R-:W-:Y:S08]  /*15190*/  HMMA.16816.F32.BF16 R28, R112.reuse, R104, R28 ;  /* 0x00000068701c723c */ /* 0x044ff0000004181c */
[----:B------:R-:W-:Y:S01]  /*151a0*/  HMMA.16816.F32.BF16 R32, R112, R106, R32 ;  /* 0x0000006a7020723c */ /* 0x000fe20000041820 */
[----:B------:R-:W2:Y:S07]  /*151b0*/  LDSM.16.M88.4 R104, [R144] ;  /* 0x000000009068783b */ /* 0x000eae0000000200 */
[----:B------:R-:W-:Y:S01]  /*151c0*/  LDSM.16.M88.4 R112, [R158+0x2000] ;  /* 0x002000009e70783b */ /* 0x000fe20000000200 */
        /* <DEDUP_REMOVED lines=8> */
[----:B------:R-:W-:Y:S07]  /*15250*/  LDSM.16.M88.4 R124, [R148+0x2000] ;  /* 0x00200000947c783b */ /* 0x000fee0000000200 */
[C---:B--2---:R-:W-:Y:S08]  /*15260*/  HMMA.16816.F32.BF16 R28, R108.reuse, R104, R28 ;  /* 0x000000686c1c723c */ /* 0x044ff0000004181c */
[----:B------:R-:W-:Y:S01]  /*15270*/  HMMA.16816.F32.BF16 R32, R108, R106, R32 ;  /* 0x0000006a6c20723c */ /* 0x000fe20000041820 */
[----:B------:R-:W2:Y:S07]  /*15280*/  LDSM.16.M88.4 R104, [R155+0x7000] ;  /* 0x007000009b68783b */ /* 0x000eae0000000200 */
[----:B------:R-:W3:Y:S01]  /*15290*/  LDSM.16.M88.4 R108, [R155+0x7800] ;  /* 0x007800009b6c783b */ /* 0x000ee20000000200 */
[C---:B-1----:R-:W-:Y:S08]  /*152a0*/  HMMA.16816.F32.BF16 R4, R112.reuse, R116, R4 ;  /* 0x000000747004723c */ /* 0x042ff00000041804 */
[C---:B------:R-:W-:Y:S01]  /*152b0*/  HMMA.16816.F32.BF16 R8, R112.reuse, R118, R8 ;  /* 0x000000767008723c */ /* 0x040fe20000041808 */
[----:B------:R-:W1:Y:S07]  /*152c0*/  LDSM.16.M88.4 R116, [R157+0x2000] ;  /* 0x002000009d74783b */ /* 0x000e6e0000000200 */
[C---:B------:R-:W-:Y:S08]  /*152d0*/  HMMA.16816.F32.BF16 R12, R112.reuse, R120, R12 ;  /* 0x00000078700c723c */ /* 0x040ff0000004180c */
[C---:B------:R-:W-:Y:S08]  /*152e0*/  HMMA.16816.F32.BF16 R16, R112.reuse, R122, R16 ;  /* 0x0000007a7010723c */ /* 0x040ff00000041810 */
        /* <DEDUP_REMOVED lines=8> */
[C---:B--2---:R-:W-:Y:S08]  /*15370*/  HMMA.16816.F32.BF16 R12, R116.reuse, R104, R12 ;  /* 0x00000068740c723c */ /* 0x044ff0000004180c */
[----:B------:R-:W-:Y:S01]  /*15380*/  FMUL.FTZ R210, R4, c[0x0][0x2ec] ;  /* 0x0000bb0004d27a20 */ /* 0x000fe20000410000 */
[C---:B------:R-:W-:Y:S01]  /*15390*/  HMMA.16816.F32.BF16 R16, R116.reuse, R106, R16 ;  /* 0x0000006a7410723c */ /* 0x040fe20000041810 */
[----:B------:R-:W1:Y:S01]  /*153a0*/  LDSM.16.M88.4 R104, [R148+0x3800] ;  /* 0x003800009468783b */ /* 0x000e620000000200 */
[----:B------:R-:W-:Y:S04]  /*153b0*/  DEPBAR.LE SB0, 0x0 ;  /* 0x000080000000791a */ /* 0x000fe80000000000 */
[----:B------:R-:W2:Y:S01]  /*153c0*/  MUFU.TANH R210, R210 ;  /* 0x000000d200d27308 */ /* 0x000ea20000002400 */
[----:B------:R-:W-:Y:S01]  /*153d0*/  FMUL.FTZ R208, R5, c[0x0][0x2ec] ;  /* 0x0000bb0005d07a20 */ /* 0x000fe20000410000 */
[----:B------:R-:W-:Y:S01]  /*153e0*/  BAR.SYNC.DEFER_BLOCKING 0x0 ;  /* 0x0000000000007b1d */ /* 0x000fe20000010000 */
[C---:B---3--:R-:W-:Y:S05]  /*153f0*/  HMMA.16816.F32.BF16 R20, R116.reuse, R108, R20 ;  /* 0x0000006c7414723c */ /* 0x048fea0000041814 */
[----:B------:R-:W-:Y:S02]  /*15400*/  FMUL.FTZ R209, R6, c[0x0][0x2ec] ;  /* 0x0000bb0006d17a20 */ /* 0x000fe40000410000 */
[----:B------:R-:W3:Y:S01]  /*15410*/  MUFU.TANH R208, R208 ;  /* 0x000000d000d07308 */ /* 0x000ee20000002400 */
[C---:B------:R-:W-:Y:S04]  /*15420*/  HMMA.16816.F32.BF16 R24, R116.reuse, R110, R24 ;  /* 0x0000006e7418723c */ /* 0x040fe80000041818 */
[----:B------:R-:W-:Y:S02]  /*15430*/  FMUL.FTZ R207, R7, c[0x0][0x2ec] ;  /* 0x0000bb0007cf7a20 */ /* 0x000fe40000410000 */
[----:B------:R-:W-:Y:S02]  /*15440*/  FMUL.FTZ R206, R8, c[0x0][0x2ec] ;  /* 0x0000bb0008ce7a20 */ /* 0x000fe40000410000 */
[----:B------:R-:W-:Y:S01]  /*15450*/  FMUL.FTZ R212, R9, c[0x0][0x2ec] ;  /* 0x0000bb0009d47a20 */ /* 0x000fe20000410000 */
[----:B------:R-:W2:Y:S03]  /*15460*/  MUFU.TANH R209, R209 ;  /* 0x000000d100d17308 */ /* 0x000ea60000002400 */
[----:B------:R-:W-:Y:S02]  /*15470*/  FMUL.FTZ R213, R10, c[0x0][0x2ec] ;  /* 0x0000bb000ad57a20 */ /* 0x000fe40000410000 */
[----:B------:R-:W-:Y:S02]  /*15480*/  FMUL.FTZ R211, R11, c[0x0][0x2ec] ;  /* 0x0000bb000bd37a20 */ /* 0x000fe40000410000 */
[----:B------:R-:W-:Y:S02]  /*15490*/  FMUL.FTZ R204, R12, c[0x0][0x2ec] ;  /* 0x0000bb000ccc7a20 */ /* 0x000fe40000410000 */
[----:B------:R-:W-:Y:S01]  /*154a0*/  FMUL.FTZ R202, R13, c[0x0][0x2ec] ;  /* 0x0000bb000dca7a20 */ /* 0x000fe20000410000 */
[----:B------:R-:W2:Y:S01]  /*154b0*/  MUFU.TANH R207, R207 ;  /* 0x000000cf00cf7308 */ /* 0x000ea20000002400 */
[----:B------:R-:W-:Y:S02]  /*154c0*/  FMUL.FTZ R205, R14, c[0x0][0x2ec] ;  /* 0x0000bb000ecd7a20 */ /* 0x000fe40000410000 */
[----:B------:R-:W-:Y:S01]  /*154d0*/  FMUL.FTZ R203, R15, c[0x0][0x2ec] ;  /* 0x0000bb000fcb7a20 */ /* 0x000fe20000410000 */
[C---:B-1----:R-:W-:Y:S03]  /*154e0*/  HMMA.16816.F32.BF16 R28, R116.reuse, R104, R28 ;  /* 0x00000068741c723c */ /* 0x042fe6000004181c */
[----:B------:R-:W-:Y:S03]  /*154f0*/  FMUL.FTZ R200, R16, c[0x0][0x2ec] ;  /* 0x0000bb0010c87a20 */ /* 0x000fe60000410000 */
[----:B------:R-:W1:Y:S01]  /*15500*/  MUFU.TANH R206, R206 ;  /* 0x000000ce00ce7308 */ /* 0x000e620000002400 */
[----:B------:R-:W-:Y:S01]  /*15510*/  FMUL.FTZ R198, R17, c[0x0][0x2ec] ;  /* 0x0000bb0011c67a20 */ /* 0x000fe20000410000 */
[----:B------:R-:W-:Y:S04]  /*15520*/  HMMA.16816.F32.BF16 R32, R116, R106, R32 ;  /* 0x0000006a7420723c */ /* 0x000fe80000041820 */
[----:B------:R-:W-:Y:S02]  /*15530*/  FMUL.FTZ R201, R18, c[0x0][0x2ec] ;  /* 0x0000bb0012c97a20 */ /* 0x000fe40000410000 */
[----:B------:R-:W-:Y:S02]  /*15540*/  FMUL.FTZ R199, R19, c[0x0][0x2ec] ;  /* 0x0000bb0013c77a20 */ /* 0x000fe40000410000 */
[----:B------:R-:W1:Y:S01]  /*15550*/  MUFU.TANH R212, R212 ;  /* 0x000000d400d47308 */ /* 0x000e620000002400 */
[----:B------:R-:W-:Y:S03]  /*15560*/  FMUL.FTZ R196, R20, c[0x0][0x2ec] ;  /* 0x0000bb0014c47a20 */ /* 0x000fe60000410000 */
[----:B----4-:R-:W-:Y:S02]  /*15570*/  FMUL.FTZ R194, R21, c[0x0][0x2ec] ;  /* 0x0000bb0015c27a20 */ /* 0x010fe40000410000 */
[----:B------:R-:W-:Y:S02]  /*15580*/  FMUL.FTZ R197, R22, c[0x0][0x2ec] ;  /* 0x0000bb0016c57a20 */ /* 0x000fe40000410000 */
[----:B------:R-:W-:Y:S02]  /*15590*/  FMUL.FTZ R195, R23, c[0x0][0x2ec] ;  /* 0x0000bb0017c37a20 */ /* 0x000fe40000410000 */
[----:B------:R-:W4:Y:S01]  /*155a0*/  MUFU.TANH R213, R213 ;  /* 0x000000d500d57308 */ /* 0x000f220000002400 */
        /* <DEDUP_REMOVED lines=9> */
[----:B------:R-:W-:Y:S02]  /*15640*/  FMUL.FTZ R184, R32, c[0x0][0x2ec] ;  /* 0x0000bb0020b87a20 */ /* 0x000fe40000410000 */
[----:B------:R-:W-:Y:S01]  /*15650*/  FMUL.FTZ R182, R33, c[0x0][0x2ec] ;  /* 0x0000bb0021b67a20 */ /* 0x000fe20000410000 */
[----:B------:R-:W1:Y:S01]  /*15660*/  MUFU.TANH R204, R204 ;  /* 0x000000cc00cc7308 */ /* 0x000e620000002400 */
[----:B------:R-:W-:Y:S02]  /*15670*/  FMUL.FTZ R102, R34, c[0x0][0x2ec] ;  /* 0x0000bb0022667a20 */ /* 0x000fe40000410000 */
[----:B------:R-:W-:Y:S07]  /*15680*/  FMUL.FTZ R35, R35, c[0x0][0x2ec] ;  /* 0x0000bb0023237a20 */ /* 0x000fee0000410000 */
        /* <DEDUP_REMOVED lines=33> */
[----:B------:R-:W-:Y:S02]  /*158a0*/  IADD3 R9, R3, -0x40, RZ ;  /* 0xffffffc003097810 */ /* 0x000fe40007ffe0ff */
        /* <DEDUP_REMOVED lines=52> */
.L_x_6487:
        /* <DEDUP_REMOVED lines=21> */
[CCC-:B------:R-:W-:Y:S01]  /*15d40*/  @P4 LEA.HI.X R17, R2.reuse, R173.reuse, R5.reuse, 0x1, P6 ;  /* 0x000000ad02114211 */ /* 0x1c0fe200030f0c05 */
[----:B------:R2:W-:Y:S01]  /*15d50*/  @!P2 STS.128 [R172+0x6000], RZ ;  /* 0x006000ffac00a388 */ /* 0x0005e20000000c00 */
[-CC-:B------:R-:W-:Y:S02]  /*15d60*/  @P2 LEA.HI.X R7, R2, R173.reuse, R5.reuse, 0x1, P1 ;  /* 0x000000ad02072211 */ /* 0x180fe400008f0c05 */
[----:B------:R-:W-:Y:S01]  /*15d70*/  IADD3 R3, P0, R165, R2, RZ ;  /* 0x00000002a5037210 */ /* 0x000fe20007f1e0ff */
[----:B------:R-:W-:Y:S01]  /*15d80*/  @!PT LDS RZ, [RZ] ;  /* 0x00000000fffff984 */ /* 0x000fe20000000800 */
[----:B------:R-:W-:Y:S01]  /*15d90*/  @!PT LDS RZ, [RZ] ;  /* 0x00000000fffff984 */ /* 0x000fe20000000800 */
[----:B------:R-:W-:Y:S01]  /*15da0*/  @!PT LDS RZ, [RZ] ;  /* 0x00000000fffff984 */ /* 0x000fe20000000800 */
[----:B------:R2:W-:Y:S03]  /*15db0*/  @P4 LDGSTS.E.BYPASS.LTC128B.128 [R172+0x4800], [R10.64] ;  /* 0x048000000aac4fae */ /* 0x0005e6000b901d46 */
[CC--:B------:R-:W-:Y:S01]  /*15dc0*/  @P4 LEA R14, P5, R3.reuse, R174.reuse, 0x1 ;  /* 0x000000ae030e4211 */ /* 0x0c0fe200078a08ff */
        /* <DEDUP_REMOVED lines=33> */
.L_x_6486:
[----:B--234-:R-:W-:Y:S01]  /*15fe0*/  FMNMX.FTZ R11, R210, R103, !PT ;  /* 0x00000067d20b7209 */ /* 0x01cfe20007810000 */
        /* <DEDUP_REMOVED lines=199> */
[----:B------:R-:W-:Y:S02]  /*16c60*/  FFMA.FTZ R111, R0, R181, R111 ;  /* 0x000000b5006f7223 */ /* 0x000fe4000001006f */
[----:B------:R-:W-:Y:S02]  /*16c70*/  FADD.FTZ R114, R114, R115 ;  /* 0x0000007372727221 */ /* 0x000fe40000010000 */
[C---:B------:R-:W-:Y:S04]  /*16c80*/  HMMA.16816.F32.BF16 R60, R96.reuse, R76, R60 ;  /* 0x0000004c603c723c */ /* 0x040fe8000004183c */
[----:B------:R-:W-:Y:S01]  /*16c90*/  FADD.FTZ R110, R110, R111 ;  /* 0x0000006f6e6e7221 */ /* 0x000fe20000010000 */
[----:B------:R-:W3:Y:S03]  /*16ca0*/  MUFU.EX2 R119, R119 ;  /* 0x0000007700777308 */ /* 0x000ee60000000800 */
[----:B------:R-:W-:Y:S01]  /*16cb0*/  HMMA.16816.F32.BF16 R64, R96, R78, R64 ;  /* 0x0000004e6040723c */ /* 0x000fe20000041840 */
[----:B------:R-:W4:Y:S03]  /*16cc0*/  LDSM.16.MT88.4 R76, [R152+0x8800] ;  /* 0x00880000984c783b */ /* 0x000f260000004200 */
[----:B--2---:R-:W-:Y:S03]  /*16cd0*/  F2FP.BF16.PACK_AB R68, R117, R116 ;  /* 0x000000747544723e */ /* 0x004fe600000010ff */
[----:B------:R-:W-:Y:S10]  /*16ce0*/  MUFU.EX2 R121, R121 ;  /* 0x0000007900797308 */ /* 0x000ff40000000800 */
[----:B------:R-:W2:Y:S01]  /*16cf0*/  MUFU.EX2 R120, R120 ;  /* 0x0000007800787308 */ /* 0x000ea20000000800 */
[----:B---3--:R-:W-:Y:S09]  /*16d00*/  F2FP.BF16.PACK_AB R69, R119, R118 ;  /* 0x000000767745723e */ /* 0x008ff200000010ff */
[----:B------:R-:W-:Y:S10]  /*16d10*/  MUFU.EX2 R122, R122 ;  /* 0x0000007a007a7308 */ /* 0x000ff40000000800 */
[----:B------:R-:W3:Y:S01]  /*16d20*/  MUFU.EX2 R123, R123 ;  /* 0x0000007b007b7308 */ /* 0x000ee20000000800 */
[----:B--2---:R-:W-:Y:S09]  /*16d30*/  F2FP.BF16.PACK_AB R70, R120, R121 ;  /* 0x000000797846723e */ /* 0x004ff200000010ff */
        /* <DEDUP_REMOVED lines=12> */
[----:B------:R2:W5:Y:S02]  /*16e00*/  MUFU.EX2 R137, R105 ;  /* 0x0000006900897308 */ /* 0x0005640000000800 */
[C---:B------:R-:W-:Y:S08]  /*16e10*/  HMMA.16816.F32.BF16 R20, R68.reuse, R84, R20 ;  /* 0x000000544414723c */ /* 0x040ff00000041814 */
[C---:B------:R-:W-:Y:S01]  /*16e20*/  HMMA.16816.F32.BF16 R24, R68.reuse, R86, R24 ;  /* 0x000000564418723c */ /* 0x040fe20000041818 */
[----:B------:R-:W3:Y:S01]  /*16e30*/  LDSM.16.MT88.4 R84, [R153+0xa800] ;  /* 0x00a800009954783b */ /* 0x000ee20000004200 */
[----:B------:R-:W-:Y:S06]  /*16e40*/  MUFU.EX2 R102, R102 ;  /* 0x0000006600667308 */ /* 0x000fec0000000800 */
[C---:B----4-:R-:W-:Y:S04]  /*16e50*/  HMMA.16816.F32.BF16 R28, R68.reuse, R76, R28 ;  /* 0x0000004c441c723c */ /* 0x050fe8000004181c */
[----:B------:R4:W4:Y:S01]  /*16e60*/  MUFU.EX2 R101, R104 ;  /* 0x0000006800657308 */ /* 0x0009220000000800 */
[----:B--2---:R-:W-:Y:S03]  /*16e70*/  F2FP.BF16.PACK_AB R105, R135, R134 ;  /* 0x000000868769723e */ /* 0x004fe600000010ff */
[C---:B------:R-:W-:Y:S01]  /*16e80*/  HMMA.16816.F32.BF16 R32, R68.reuse, R78, R32 ;  /* 0x0000004e4420723c */ /* 0x040fe20000041820 */
[----:B------:R-:W2:Y:S03]  /*16e90*/  LDSM.16.MT88.4 R76, [R152+0xa800] ;  /* 0x00a80000984c783b */ /* 0x000ea60000004200 */
[----:B-----5:R-:W-:Y:S04]  /*16ea0*/  F2FP.BF16.PACK_AB R106, R137, R136 ;  /* 0x00000088896a723e */ /* 0x020fe800000010ff */
[C---:B-1----:R-:W-:Y:S08]  /*16eb0*/  HMMA.16816.F32.BF16 R36, R68.reuse, R72, R36 ;  /* 0x000000484424723c */ /* 0x042ff00000041824 */
[C---:B------:R-:W-:Y:S01]  /*16ec0*/  HMMA.16816.F32.BF16 R40, R68.reuse, R74, R40 ;  /* 0x0000004a4428723c */ /* 0x040fe20000041828 */
[----:B------:R-:W1:Y:S03]  /*16ed0*/  LDSM.16.MT88.4 R72, [R156+0x9000] ;  /* 0x009000009c48783b */ /* 0x000e660000004200 */
[----:B----4-:R-:W-:Y:S02]  /*16ee0*/  F2FP.BF16.PACK_AB R104, R133, R132 ;  /* 0x000000848568723e */ /* 0x010fe400000010ff */
[----:B------:R-:W-:Y:S02]  /*16ef0*/  F2FP.BF16.PACK_AB R107, R101, R102 ;  /* 0x00000066656b723e */ /* 0x000fe400000010ff */
[C---:B---3--:R-:W-:Y:S08]  /*16f00*/  HMMA.16816.F32.BF16 R44, R68.reuse, R80, R44 ;  /* 0x00000050442c723c */ /* 0x048ff0000004182c */
[C---:B------:R-:W-:Y:S01]  /*16f10*/  HMMA.16816.F32.BF16 R48, R68.reuse, R82, R48 ;  /* 0x000000524430723c */ /* 0x040fe20000041830 */
[----:B------:R-:W3:Y:S07]  /*16f20*/  LDSM.16.MT88.4 R80, [R154+0x9000] ;  /* 0x009000009a50783b */ /* 0x000eee0000004200 */
[C---:B------:R-:W-:Y:S08]  /*16f30*/  HMMA.16816.F32.BF16 R52, R68.reuse, R84, R52 ;  /* 0x000000544434723c */ /* 0x040ff00000041834 */
[C---:B------:R-:W-:Y:S01]  /*16f40*/  HMMA.16816.F32.BF16 R56, R68.reuse, R86, R56 ;  /* 0x000000564438723c */ /* 0x040fe20000041838 */
[----:B------:R-:W4:Y:S07]  /*16f50*/  LDSM.16.MT88.4 R84, [R153+0x9000] ;  /* 0x009000009954783b */ /* 0x000f2e0000004200 */
        /* <DEDUP_REMOVED lines=24> */
[C---:B--2---:R-:W-:Y:S08]  /*170e0*/  HMMA.16816.F32.BF16 R52, R68.reuse, R76, R52 ;  /* 0x0000004c4434723c */ /* 0x044ff00000041834 */
[C---:B------:R-:W-:Y:S01]  /*170f0*/  HMMA.16816.F32.BF16 R56, R68.reuse, R78, R56 ;  /* 0x0000004e4438723c */ /* 0x040fe20000041838 */
[----:B------:R-:W2:Y:S07]  /*17100*/  LDSM.16.MT88.4 R76, [R153+0x9800] ;  /* 0x00980000994c783b */ /* 0x000eae0000004200 */
[C---:B------:R-:W-:Y:S08]  /*17110*/  HMMA.16816.F32.BF16 R60, R68.reuse, R84, R60 ;  /* 0x00000054443c723c */ /* 0x040ff0000004183c */
        /* <DEDUP_REMOVED lines=8> */
[C---:B------:R-:W-:Y:S07]  /*171a0*/  HMMA.16816.F32.BF16 R84, R104.reuse, R74, R16 ;  /* 0x0000004a6854723c */ /* 0x040fee0000041810 */
[----:B------:R-:W-:Y:S01]  /*171b0*/  FADD.FTZ R17, R109, R110 ;  /* 0x0000006e6d117221 */ /* 0x000fe20000010000 */
[C---:B--2---:R-:W-:Y:S04]  /*171c0*/  HMMA.16816.F32.BF16 R80, R104.reuse, R76, R20 ;  /* 0x0000004c6850723c */ /* 0x044fe80000041814 */
[----:B------:R-:W-:Y:S04]  /*171d0*/  FADD.FTZ R17, R108, R17 ;  /* 0x000000116c117221 */ /* 0x000fe80000010000 */
[C---:B------:R-:W-:Y:S04]  /*171e0*/  HMMA.16816.F32.BF16 R76, R104.reuse, R78, R24 ;  /* 0x0000004e684c723c */ /* 0x040fe80000041818 */
[----:B------:R-:W-:Y:S04]  /*171f0*/  FADD.FTZ R118, R118, R17 ;  /* 0x0000001176767221 */ /* 0x000fe80000010000 */
[C---:B---3--:R-:W-:Y:S04]  /*17200*/  HMMA.16816.F32.BF16 R72, R104.reuse, R68, R28 ;  /* 0x000000446848723c */ /* 0x048fe8000004181c */
[----:B------:R-:W-:Y:S04]  /*17210*/  FADD.FTZ R119, R119, R118 ;  /* 0x0000007677777221 */ /* 0x000fe80000010000 */
[C---:B------:R-:W-:Y:S04]  /*17220*/  HMMA.16816.F32.BF16 R68, R104.reuse, R70, R32 ;  /* 0x000000466844723c */ /* 0x040fe80000041820 */
[----:B------:R-:W-:Y:S04]  /*17230*/  FADD.FTZ R122, R122, R119 ;  /* 0x000000777a7a7221 */ /* 0x000fe80000010000 */
[C---:B----4-:R-:W-:Y:S04]  /*17240*/  HMMA.16816.F32.BF16 R36, R104.reuse, R4, R36 ;  /* 0x000000046824723c */ /* 0x050fe80000041824 */
[----:B------:R-:W-:Y:S04]  /*17250*/  FADD.FTZ R123, R123, R122 ;  /* 0x0000007a7b7b7221 */ /* 0x000fe80000010000 */
[C---:B------:R-:W-:Y:S01]  /*17260*/  HMMA.16816.F32.BF16 R40, R104.reuse, R6, R40 ;  /* 0x000000066828723c */ /* 0x040fe20000041828 */
[----:B------:R-:W2:Y:S03]  /*17270*/  LDSM.16.MT88.4 R4, [R152+0xb800] ;  /* 0x00b800009804783b */ /* 0x000ea60000004200 */
[----:B------:R-:W-:Y:S04]  /*17280*/  FADD.FTZ R126, R126, R123 ;  /* 0x0000007b7e7e7221 */ /* 0x000fe80000010000 */
[C---:B-----5:R-:W-:Y:S04]  /*17290*/  HMMA.16816.F32.BF16 R44, R104.reuse, R8, R44 ;  /* 0x00000008682c723c */ /* 0x060fe8000004182c */
[----:B------:R-:W-:Y:S03]  /*172a0*/  FADD.FTZ R127, R127, R126 ;  /* 0x0000007e7f7f7221 */ /* 0x000fe60000010000 */
        /* <DEDUP_REMOVED lines=10> */
[----:B------:R-:W-:Y:S01]  /*17350*/  FADD.FTZ R9, R120, R9 ;  /* 0x0000000978097221 */ /* 0x000fe20000010000 */
[----:B------:R-:W-:Y:S01]  /*17360*/  MOV R0, R3 ;  /* 0x0000000300007202 */ /* 0x000fe20000000f00 */
        /* <DEDUP_REMOVED lines=12> */
[----:B------:R-:W-:Y:S04]  /*17430*/  FADD.FTZ R136, R136, R133 ;  /* 0x0000008588887221 */ /* 0x000fe80000010000 */
[----:B------:R-:W-:Y:S01]  /*17440*/  FADD.FTZ R183, R137, R136 ;  /* 0x0000008889b77221 */ /* 0x000fe20000010000 */
[----:B------:R-:W-:-:S05]  /*17450*/  @P0 BRA `(.L_x_6488) ;  /* 0xffffd0c000000947 */ /* 0x000fca000383ffff */
.L_x_6484:
        /* <DEDUP_REMOVED lines=23> */
[----:B------:R-:W-:-:S02]  /*175d0*/  FSETP.NE.FTZ.AND P3, PT, R2, RZ, PT ;  /* 0x000000ff0200720b */ /* 0x000fc40003f75000 */
[----:B------:R-:W-:Y:S02]  /*175e0*/  LEA.HI R5, R5, R12, RZ, 0x3 ;  /* 0x0000000c05057211 */ /* 0x000fe400078f18ff */
[----:B------:R-:W-:Y:S02]  /*175f0*/  LEA.HI R9, R9, R0, RZ, 0x5 ;  /* 0x0000000009097211 */ /* 0x000fe400078f28ff */
[----:B------:R-:W-:Y:S02]  /*17600*/  LOP3.LUT R5, R5, 0xfffffff8, RZ, 0xc0, !PT ;  /* 0xfffffff805057812 */ /* 0x000fe400078ec0ff */
        /* <DEDUP_REMOVED lines=8> */
[C---:B------:R-:W-:Y:S02]  /*17690*/  LOP3.LUT R14, R5.reuse, 0x1, RZ, 0xc0, !PT ;  /* 0x00000001050e7812 */ /* 0x040fe400078ec0ff */
[----:B------:R-:W-:Y:S02]  /*176a0*/  LEA R12, R10, R15, 0x9 ;  /* 0x0000000f0a0c7211 */ /* 0x000fe400078e48ff */
[----:B------:R-:W-:-:S02]  /*176b0*/  SHF.L.U32 R17, R5, 0x6, RZ ;  /* 0x0000000605117819 */ /* 0x000fc400000006ff */
[----:B------:R-:W-:Y:S01]  /*176c0*/  SHF.L.U32 R13, R8, 0x6, RZ ;  /* 0x00000006080d7819 */ /* 0x000fe200000006ff */
[----:B-1----:R-:W-:Y:S01]  /*176d0*/  FMUL.FTZ R96, R7, R96 ;  /* 0x0000006007607220 */ /* 0x002fe20000410000 */
[----:B------:R-:W-:Y:S01]  /*176e0*/  LEA.HI R15, R11, R11, RZ, 0x1 ;  /* 0x0000000b0b0f7211 */ /* 0x000fe200078f08ff */
[C---:B------:R-:W-:Y:S01]  /*176f0*/  FMUL.FTZ R97, R7.reuse, R97 ;  /* 0x0000006107617220 */ /* 0x040fe20000410000 */
[----:B------:R-:W-:Y:S01]  /*17700*/  ISETP.NE.U32.AND P0, PT, R14, 0x1, PT ;  /* 0x000000010e00780c */ /* 0x000fe20003f05070 */
[----:B------:R-:W-:Y:S01]  /*17710*/  FMUL.FTZ R92, R7, R92 ;  /* 0x0000005c075c7220 */ /* 0x000fe20000410000 */
[----:B------:R-:W-:Y:S01]  /*17720*/  LOP3.LUT R17, R17, 0x1c0, RZ, 0xc0, !PT ;  /* 0x000001c011117812 */ /* 0x000fe200078ec0ff */
[----:B------:R-:W-:Y:S01]  /*17730*/  FMUL.FTZ R93, R7, R93 ;  /* 0x0000005d075d7220 */ /* 0x000fe20000410000 */
[----:B------:R-:W-:Y:S01]  /*17740*/  LOP3.LUT R13, R13, 0x1c0, RZ, 0xc0, !PT ;  /* 0x000001c00d0d7812 */ /* 0x000fe200078ec0ff */
[C---:B--2---:R-:W-:Y:S01]  /*17750*/  FMUL.FTZ R99, R6.reuse, R99 ;  /* 0x0000006306637220 */ /* 0x044fe20000410000 */
[----:B------:R-:W-:Y:S01]  /*17760*/  SHF.L.U32 R14, R15, 0x2, RZ ;  /* 0x000000020f0e7819 */ /* 0x000fe200000006ff */
[C---:B------:R-:W-:Y:S01]  /*17770*/  FMUL.FTZ R98, R6.reuse, R98 ;  /* 0x0000006206627220 */ /* 0x040fe20000410000 */
[----:B------:R-:W-:Y:S01]  /*17780*/  LEA.HI R17, R17, R17, RZ, 0x1d ;  /* 0x0000001111117211 */ /* 0x000fe200078fe8ff */
[C---:B------:R-:W-:Y:S01]  /*17790*/  FMUL.FTZ R95, R6.reuse, R95 ;  /* 0x0000005f065f7220 */ /* 0x040fe20000410000 */
[----:B------:R-:W-:Y:S01]  /*177a0*/  LOP3.LUT R14, R13, 0x38, R14, 0xf8, !PT ;  /* 0x000000380d0e7812 */ /* 0x000fe200078ef80e */
[----:B------:R-:W-:Y:S01]  /*177b0*/  FMUL.FTZ R94, R6, R94 ;  /* 0x0000005e065e7220 */ /* 0x000fe20000410000 */
        /* <DEDUP_REMOVED lines=22> */
[----:B------:R-:W-:Y:S01]  /*17920*/  @P4 MUFU.LG2 R4, R4 ;  /* 0x0000000400044308 */ /* 0x000fe20000000c00 */
[----:B------:R-:W-:-:S02]  /*17930*/  FMUL.FTZ R82, R6, R82 ;  /* 0x0000005206527220 */ /* 0x000fc40000410000 */
[C---:B------:R-:W-:Y:S02]  /*17940*/  FMUL.FTZ R76, R7.reuse, R76 ;  /* 0x0000004c074c7220 */ /* 0x040fe40000410000 */
[C---:B------:R-:W-:Y:S02]  /*17950*/  FMUL.FTZ R77, R7.reuse, R77 ;  /* 0x0000004d074d7220 */ /* 0x040fe40000410000 */
[C---:B------:R-:W-:Y:S01]  /*17960*/  FMUL.FTZ R79, R6.reuse, R79 ;  /* 0x0000004f064f7220 */ /* 0x040fe20000410000 */
[----:B------:R-:W1:Y:S01]  /*17970*/  @P3 MUFU.LG2 R2, R2 ;  /* 0x0000000200023308 */ /* 0x000e620000000c00 */
        /* <DEDUP_REMOVED lines=59> */
[----:B------:R1:W-:Y:S04]  /*17d30*/  STS.64 [R17], R80 ;  /* 0x0000005011007388 */ /* 0x0003e80000000a00 */
[----:B------:R-:W2:Y:S04]  /*17d40*/  S2R R6, SR_CTAID.Y ;  /* 0x0000000000067919 */ /* 0x000ea80000002600 */
[----:B------:R-:W-:Y:S04]  /*17d50*/  STS.64 [R17+0x800], R82 ;  /* 0x0008005211007388 */ /* 0x000fe80000000a00 */
[----:B------:R-:W-:Y:S04]  /*17d60*/  STS.64 [R18], R76 ;  /* 0x0000004c12007388 */ /* 0x000fe80000000a00 */
[----:B------:R-:W-:Y:S04]  /*17d70*/  STS.64 [R18+0x800], R78 ;  /* 0x0008004e12007388 */ /* 0x000fe80000000a00 */
[----:B------:R-:W-:Y:S04]  /*17d80*/  STS.64 [R19], R72 ;  /* 0x0000004813007388 */ /* 0x000fe80000000a00 */
[----:B------:R-:W-:Y:S04]  /*17d90*/  STS.64 [R19+0x800], R74 ;  /* 0x0008004a13007388 */ /* 0x000fe80000000a00 */
[----:B-1----:R-:W1:Y:S01]  /*17da0*/  S2R R80, SR_CTAID.Z ;  /* 0x0000000000507919 */ /* 0x002e620000002700 */
[----:B--2---:R-:W-:-:S03]  /*17db0*/  IMAD R6, R6, c[0x0][0x210], R169 ;  /* 0x0000840006067a24 */ /* 0x004fc600078e02a9 */
        /* <DEDUP_REMOVED lines=19> */
[----:B------:R-:W-:Y:S01]  /*17ef0*/  BAR.SYNC.DEFER_BLOCKING 0x0 ;  /* 0x0000000000007b1d */ /* 0x000fe20000010000 */
[----:B---3--:R-:W-:-:S02]  /*17f00*/  IADD3 R65, -R169, RZ, RZ ;  /* 0x000000ffa9417210 */ /* 0x008fc40007ffe1ff */
[----:B------:R-:W-:Y:S02]  /*17f10*/  SHF.L.U32 R64, R11, 0x2, RZ ;  /* 0x000000020b407819 */ /* 0x000fe400000006ff */
[----:B----4-:R-:W-:Y:S01]  /*17f20*/  LOP3.LUT R67, R9, 0xffffffe0, RZ, 0xc0, !PT ;  /* 0xffffffe009437812 */ /* 0x010fe200078ec0ff */
[----:B-1----:R-:W-:Y:S01]  /*17f30*/  IMAD R65, R65, c[0x0][0x1c0], R80 ;  /* 0x0000700041417a24 */ /* 0x002fe200078e0250 */
[----:B--2---:R-:W-:Y:S01]  /*17f40*/  SHF.L.U32 R9, R7, 0x6, RZ ;  /* 0x0000000607097819 */ /* 0x004fe200000006ff */
[----:B------:R-:W1:Y:S01]  /*17f50*/  LDS.128 R76, [R5.X4] ;  /* 0x00000000054c7984 */ /* 0x000e620000004c00 */
[----:B------:R-:W-:Y:S01]  /*17f60*/  IADD3 R67, -R67, R0, RZ ;  /* 0x0000000043437210 */ /* 0x000fe20007ffe1ff */
[----:B------:R-:W-:Y:S01]  /*17f70*/  IMAD R6, R6, c[0x0][0x1c0], R65 ;  /* 0x0000700006067a24 */ /* 0x000fe200078e0241 */
[----:B------:R-:W-:Y:S01]  /*17f80*/  SHF.R.S32.HI R65, RZ, 0x1f, R10 ;  /* 0x0000001fff417819 */ /* 0x000fe2000001140a */
[----:B------:R-:W2:Y:S01]  /*17f90*/  LDS.128 R72, [R5.X4+0x800] ;  /* 0x0008000005487984 */ /* 0x000ea20000004c00 */
[----:B------:R-:W-:Y:S01]  /*17fa0*/  LOP3.LUT P0, RZ, R67, 0x3, RZ, 0xc0, !PT ;  /* 0x0000000343ff7812 */ /* 0x000fe2000780c0ff */
[----:B------:R-:W-:Y:S01]  /*17fb0*/  IMAD R6, R6, c[0x0][0x214], R9 ;  /* 0x0000850006067a24 */ /* 0x000fe200078e0209 */
[----:B------:R-:W-:Y:S01]  /*17fc0*/  LEA.HI R65, R65, R10, RZ, 0x2 ;  /* 0x0000000a41417211 */ /* 0x000fe200078f10ff */
[----:B------:R-:W-:Y:S01]  /*17fd0*/  @P4 FMUL.FTZ R9, R4, 0.69314718246459960938 ;  /* 0x3f31721804094820 */ /* 0x000fe20000410000 */
[----:B------:R-:W3:Y:S01]  /*17fe0*/  LDS.128 R68, [R5.X4+0x1000] ;  /* 0x0010000005447984 */ /* 0x000ee20000004c00 */
[----:B------:R-:W-:-:S02]  /*17ff0*/  MOV R0, 0xff800000 ;  /* 0xff80000000007802 */ /* 0x000fc40000000f00 */
[----:B------:R-:W-:Y:S01]  /*18000*/  LOP3.LUT R65, R65, 0xffffffc, RZ, 0xc0, !PT ;  /* 0x0ffffffc41417812 */ /* 0x000fe200078ec0ff */
[----:B------:R-:W4:Y:S01]  /*18010*/  LDS.128 R56, [R5.X4+0x1800] ;  /* 0x0018000005387984 */ /* 0x000f220000004c00 */
[----:B------:R-:W-:Y:S02]  /*18020*/  @P4 FFMA.FTZ R0, R100, c[0x0][0x238], R9 ;  /* 0x00008e0064004a23 */ /* 0x000fe40000010009 */
[----:B------:R-:W-:Y:S01]  /*18030*/  IADD3 R10, R10, -R65, RZ ;  /* 0x800000410a0a7210 */ /* 0x000fe20007ffe0ff */
[----:B------:R-:W1:Y:S01]  /*18040*/  LDS.128 R52, [R5.X4+0x2000] ;  /* 0x0020000005347984 */ /* 0x000e620000004c00 */
[----:B------:R-:W-:Y:S02]  /*18050*/  SHF.R.S32.HI R65, RZ, 0x1f, R64 ;  /* 0x0000001fff417819 */ /* 0x000fe40000011440 */
[----:B------:R-:W-:Y:S01]  /*18060*/  LEA R175, R10, R175, 0x4 ;  /* 0x000000af0aaf7211 */ /* 0x000fe200078e20ff */
        /* <DEDUP_REMOVED lines=25> */
.L_x_6490:
[----:B--234-:R-:W-:Y:S05]  /*18200*/  BSYNC B0 ;  /* 0x0000000000007941 */ /* 0x01cfea0003800000 */
.L_x_6489:
        /* <DEDUP_REMOVED lines=16> */
.L_x_6492:
[----:B------:R-:W-:Y:S05]  /*18310*/  BSYNC B0 ;  /* 0x0000000000007941 */ /* 0x000fea0003800000 */
.L_x_6491:
        /* <DEDUP_REMOVED lines=8> */
.L_x_6494:
[----:B------:R-:W-:Y:S05]  /*183a0*/  BSYNC B0 ;  /* 0x0000000000007941 */ /* 0x000fea0003800000 */
.L_x_6493:
        /* <DEDUP_REMOVED lines=8> */
.L_x_6496:
[----:B------:R-:W-:Y:S05]  /*18430*/  BSYNC B0 ;  /* 0x0000000000007941 */ /* 0x000fea0003800000 */
.L_x_6495:
        /* <DEDUP_REMOVED lines=8> */
.L_x_6498:
[----:B------:R-:W-:Y:S05]  /*184c0*/  BSYNC B0 ;  /* 0x0000000000007941 */ /* 0x000fea0003800000 */
.L_x_6497:
        /* <DEDUP_REMOVED lines=8> */
.L_x_6500:
[----:B------:R-:W-:Y:S05]  /*18550*/  BSYNC B0 ;  /* 0x0000000000007941 */ /* 0x000fea0003800000 */
.L_x_6499:
        /* <DEDUP_REMOVED lines=8> */
.L_x_6502:
[----:B------:R-:W-:Y:S05]  /*185e0*/  BSYNC B0 ;  /* 0x0000000000007941 */ /* 0x000fea0003800000 */
.L_x_6501:
        /* <DEDUP_REMOVED lines=8> */
.L_x_6504:
[----:B------:R-:W-:Y:S05]  /*18670*/  BSYNC B0 ;  /* 0x0000000000007941 */ /* 0x000fea0003800000 */
.L_x_6503:
        /* <DEDUP_REMOVED lines=9> */
.L_x_6505:
        /* <DEDUP_REMOVED lines=15> */
.L_x_8377:


//--------------------- .text._ZN5flash24flash_fwd_splitkv_kernelI23Flash_fwd_kernel_traitsILi128ELi64ELi64ELi4ELb0ELb0EN7cutlass10bfloat16_tE19Flash_kernel_traitsILi128ELi64ELi64ELi4ES3_EELb1ELb0ELb0ELb1ELb1ELb0ELb0ELb0EEEvNS_16Flash_fwd_paramsE --------------------------
	.section	.text._ZN5flash24flash_fwd_splitkv_kernelI23Flash_fwd_kernel_traitsILi128ELi64ELi64ELi4ELb0ELb0EN7cutlass10bfloat16_tE19Flash_kernel_traitsILi128ELi64ELi64ELi4ES3_EELb1ELb0ELb0ELb1ELb1ELb0ELb0ELb0EEEvNS_16Flash_fwd_paramsE,"ax",@progbits
	.sectioninfo	@"SHI_REGISTERS=182"
	.align	128
        .global         _ZN5flash24flash_fwd_splitkv_kernelI23Flash_fwd_kernel_traitsILi128ELi64ELi64ELi4ELb0ELb0EN7cutlass10bfloat16_tE19Flash_kernel_traitsILi128ELi64ELi64ELi4ES3_EELb1ELb0ELb0ELb1ELb1ELb0ELb0ELb0EEEvNS_16Flash_fwd_paramsE
        .type           _ZN5flash24flash_fwd_splitkv_kernelI23Flash_fwd_kernel_traitsILi128ELi64ELi64ELi4ELb0ELb0EN7cutlass10bfloat16_tE19Flash_kernel_traitsILi128ELi64ELi64ELi4ES3_EELb1ELb0ELb0ELb1ELb1ELb0ELb0ELb0EEEvNS_16Flash_fwd_paramsE,@function
        .size           _ZN5flash24flash_fwd_splitkv_kernelI23Flash_fwd_kernel_traitsILi128ELi64ELi64ELi4ELb0ELb0EN7cutlass10bfloat16_tE19Flash_kernel_traitsILi128ELi64ELi64ELi4ES3_EELb1ELb0ELb0ELb1ELb1ELb0ELb0ELb0EEEvNS_16Flash_fwd_paramsE,(.L_x_8378 - _ZN5flash24flash_fwd_splitkv_kernelI23Flash_fwd_kernel_traitsILi128ELi64ELi64ELi4ELb0ELb0EN7cutlass10bfloat16_tE19Flash_kernel_traitsILi128ELi64ELi64ELi4ES3_EELb1ELb0ELb0ELb1ELb1ELb0ELb0ELb0EEEvNS_16Flash_fwd_paramsE)
        .other          _ZN5flash24flash_fwd_splitkv_kernelI23Flash_fwd_kernel_traitsILi128ELi64ELi64ELi4ELb0ELb0EN7cutlass10bfloat16_tE19Flash_kernel_traitsILi128ELi64ELi64ELi4ES3_EELb1ELb0ELb0ELb1ELb1ELb0ELb0ELb0EEEvNS_16Flash_fwd_paramsE,@"STO_CUDA_ENTRY STV_DEFAULT"
_ZN5flash24flash_fwd_splitkv_kernelI23Flash_fwd_kernel_traitsILi128ELi64ELi64ELi4ELb0ELb0EN7cutlass10bfloat16_tE19Flash_kernel_traitsILi128ELi64ELi64ELi4ES3_EELb1ELb0ELb0ELb1ELb1ELb0ELb0ELb0EEEvNS_16Flash_fwd_paramsE:
.text._ZN5flash24flash_fwd_splitkv_kernelI23Flash_fwd_kernel_traitsILi128ELi64ELi64ELi4ELb0ELb0EN7cutlass10bfloat16_tE19Flash_kernel_traitsILi128ELi64ELi64ELi4ES3_EELb1ELb0ELb0ELb1ELb1ELb0ELb0ELb0EEEvNS_16Flash_fwd_paramsE:
        /* <DEDUP_REMOVED lines=117> */
.L_x_6506:
        /* <DEDUP_REMOVED lines=19> */
.L_x_6507:
        /* <DEDUP_REMOVED lines=65> */
[----:B------:R-:W-:Y:S02]  /*0c90*/  IMAD R15, R13, c[0x0][0x1b4], R0 ;  /* 0x00006d000d0f7a24 */ /* 0x000fe400078e0200 */
[----:B------:R-:W-:-:S04]  /*0ca0*/  IMAD.WIDE.U32 R18, R11, c[0x0][0x198], R18 ;  /* 0x000066000b127a25 */ /* 0x000fc800078e0012 */
[----:B------:R-:W-:Y:S02]  /*0cb0*/  IMAD.IADD R19, R19, 0x1, R5 ;  /* 0x0000000113137824 */ /* 0x000fe400078e0205 */
[----:B------:R-:W-:-:S04]  /*0cc0*/  IMAD.WIDE.U32 R4, R4, c[0x0][0x188], RZ ;  /* 0x0000620004047a25 */ /* 0x000fc800078e00ff */
[----:B------:R-:W-:Y:S01]  /*0cd0*/  IMAD.WIDE.U32 R18, R13, c[0x0][0x1b0], R18 ;  /* 0x00006c000d127a25 */ /* 0x000fe200078e0012 */
[----:B------:R-:W-:-:S03]  /*0ce0*/  IADD3 R17, R5, R17, RZ ;  /* 0x0000001105117210 */ /* 0x000fc60007ffe0ff */
[----:B------:R-:W-:Y:S01]  /*0cf0*/  IMAD.IADD R15, R19, 0x1, R15 ;  /* 0x00000001130f7824 */ /* 0x000fe200078e020f */
[----:B------:R-:W-:Y:S01]  /*0d00*/  MOV R16, R18 ;  /* 0x0000001200107202 */ /* 0x000fe20000000f00 */
[----:B------:R-:W-:Y:S05]  /*0d10*/  BRA `(.L_x_6509) ;  /* 0x0000035000007947 */ /* 0x000fea0003800000 */
.L_x_6508:
        /* <DEDUP_REMOVED lines=35> */
[----:B------:R-:W-:Y:S01]  /*0f50*/  @!P1 IMAD.MOV R13, RZ, RZ, -R13 ;  /* 0x000000ffff0d9224 */ /* 0x000fe200078e0a0d */
[----:B------:R-:W-:Y:S01]  /*0f60*/  @!P0 LOP3.LUT R13, RZ, c[0x0][0x1c8], RZ, 0x33, !PT ;  /* 0x00007200ff0d8a12 */ /* 0x000fe200078e33ff */
[----:B------:R-:W-:Y:S02]  /*0f70*/  IMAD R5, R17, c[0x0][0x180], RZ ;  /* 0x0000600011057a24 */ /* 0x000fe400078e02ff */
[----:B------:R-:W-:Y:S01]  /*0f80*/  IMAD.WIDE.U32 R18, R2, c[0x0][0x180], R18 ;  /* 0x0000600002127a25 */ /* 0x000fe200078e0012 */
[----:B------:R-:W-:-:S03]  /*0f90*/  SHF.R.S32.HI R12, RZ, 0x1f, R13 ;  /* 0x0000001fff0c7819 */ /* 0x000fc6000001140d */
[----:B------:R-:W-:Y:S01]  /*0fa0*/  IMAD R0, R2, c[0x0][0x184], R5 ;  /* 0x0000610002007a24 */ /* 0x000fe200078e0205 */
[----:B------:R-:W-:Y:S01]  /*0fb0*/  IADD3 R5, R21, R4, RZ ;  /* 0x0000000415057210 */ /* 0x000fe20007ffe0ff */
[----:B------:R-:W-:Y:S01]  /*0fc0*/  IMAD R17, R17, c[0x0][0x188], RZ ;  /* 0x0000620011117a24 */ /* 0x000fe200078e02ff */
[----:B------:R-:W-:Y:S01]  /*0fd0*/  MOV R4, R20 ;  /* 0x0000001400047202 */ /* 0x000fe20000000f00 */
[----:B------:R-:W-:Y:S02]  /*0fe0*/  IMAD.IADD R19, R19, 0x1, R0 ;  /* 0x0000000113137824 */ /* 0x000fe400078e0200 */
        /* <DEDUP_REMOVED lines=8> */
.L_x_6509:
        /* <DEDUP_REMOVED lines=11> */
[----:B------:R-:W-:Y:S01]  /*1120*/  UMOV UR8, 0x5 ;  /* 0x0000000500087882 */ /* 0x000fe20000000000 */
[----:B------:R-:W-:Y:S01]  /*1130*/  SHF.R.S32.HI R24, RZ, 0x4, R5 ;  /* 0x00000004ff187819 */ /* 0x000fe20000011405 */
[----:B------:R-:W-:Y:S01]  /*1140*/  IMAD.IADD R2, R6, 0x1, -R7 ;  /* 0x0000000106027824 */ /* 0x000fe200078e0a07 */
[----:B------:R-:W-:Y:S01]  /*1150*/  SHF.R.S32.HI R9, RZ, 0x1f, R14 ;  /* 0x0000001fff097819 */ /* 0x000fe2000001140e */
[----:B------:R-:W-:Y:S01]  /*1160*/  IMAD.SHL.U32 R19, R26, 0x40, RZ ;  /* 0x000000401a137824 */ /* 0x000fe200078e00ff */
[C---:B------:R-:W-:Y:S01]  /*1170*/  LEA.HI R7, R5.reuse, R24, RZ, 0x1 ;  /* 0x0000001805077211 */ /* 0x040fe200078f08ff */
[----:B------:R-:W-:Y:S01]  /*1180*/  IMAD.SHL.U32 R166, R2, 0x8, RZ ;  /* 0x0000000802a67824 */ /* 0x000fe200078e00ff */
[----:B------:R-:W-:Y:S01]  /*1190*/  LOP3.LUT R5, R5, 0xfffffff0, RZ, 0xc0, !PT ;  /* 0xfffffff005057812 */ /* 0x000fe200078ec0ff */
[----:B------:R-:W-:Y:S01]  /*11a0*/  IMAD R9, R9, c[0x0][0x1a8], RZ ;  /* 0x00006a0009097a24 */ /* 0x000fe200078e02ff */
[----:B------:R-:W-:Y:S01]  /*11b0*/  LOP3.LUT R19, R19, 0x1c0, RZ, 0xc0, !PT ;  /* 0x000001c013137812 */ /* 0x000fe200078ec0ff */
[----:B------:R-:W-:Y:S01]  /*11c0*/  USHF.L.U64.HI UR5, UR4, UR8, UR5 ;  /* 0x0000000804057299 */ /* 0x000fe20008010205 */
[----:B------:R-:W-:Y:S01]  /*11d0*/  LOP3.LUT R7, R7, 0xfffffffe, RZ, 0xc0, !PT ;  /* 0xfffffffe07077812 */ /* 0x000fe200078ec0ff */
[----:B------:R-:W-:Y:S01]  /*11e0*/  IMAD R9, R14, c[0x0][0x1ac], R9 ;  /* 0x00006b000e097a24 */ /* 0x000fe200078e0209 */
[--C-:B------:R-:W-:Y:S01]  /*11f0*/  LOP3.LUT R18, R19, 0x38, R166.reuse, 0xf8, !PT ;  /* 0x0000003813127812 */ /* 0x100fe200078ef8a6 */
[----:B------:R-:W-:Y:S01]  /*1200*/  ULDC.64 UR6, c[0x0][0x198] ;  /* 0x0000660000067ab9 */ /* 0x000fe20000000a00 */
[----:B------:R-:W-:Y:S01]  /*1210*/  SHF.R.U32.HI R19, RZ, 0x3, R19 ;  /* 0x00000003ff137819 */ /* 0x000fe20000011613 */
[----:B------:R-:W-:Y:S01]  /*1220*/  IMAD.IADD R7, R24, 0x1, -R7 ;  /* 0x0000000118077824 */ /* 0x000fe200078e0a07 */
[----:B------:R-:W-:Y:S01]  /*1230*/  SHF.R.S32.HI R167, RZ, 0x1f, R166 ;  /* 0x0000001fffa77819 */ /* 0x000fe200000114a6 */
[----:B------:R-:W-:Y:S01]  /*1240*/  USHF.L.U32 UR12, UR6, 0x5, URZ ;  /* 0x00000005060c7899 */ /* 0x000fe2000800063f */
[----:B------:R-:W-:Y:S01]  /*1250*/  LOP3.LUT R19, R18, R19, RZ, 0x3c, !PT ;  /* 0x0000001312137212 */ /* 0x000fe200078e3cff */
[----:B------:R-:W-:Y:S01]  /*1260*/  IMAD.IADD R18, R6, 0x1, -R5 ;  /* 0x0000000106127824 */ /* 0x000fe200078e0a05 */
[C---:B------:R-:W-:Y:S01]  /*1270*/  IADD3 R32, P0, R166.reuse, R4, RZ ;  /* 0x00000004a6207210 */ /* 0x040fe20007f1e0ff */
[C---:B------:R-:W-:Y:S01]  /*1280*/  IMAD R5, R25.reuse, c[0x0][0x17c], R20 ;  /* 0x00005f0019057a24 */ /* 0x040fe200078e0214 */
[----:B------:R-:W-:Y:S01]  /*1290*/  IADD3 R34, P1, R166, R16, RZ ;  /* 0x00000010a6227210 */ /* 0x000fe20007f3e0ff */
[----:B------:R-:W-:Y:S01]  /*12a0*/  IMAD.WIDE.U32 R24, R25, c[0x0][0x178], R166 ;  /* 0x00005e0019187a25 */ /* 0x000fe200078e00a6 */
[----:B------:R-:W-:Y:S01]  /*12b0*/  SHF.R.S32.HI R27, RZ, 0x1f, R26 ;  /* 0x0000001fff1b7819 */ /* 0x000fe2000001141a */
[----:B------:R-:W-:Y:S01]  /*12c0*/  USHF.L.U64.HI UR7, UR6, UR8, UR7 ;  /* 0x0000000806077299 */ /* 0x000fe20008010207 */
[----:B------:R-:W-:Y:S01]  /*12d0*/  LEA.HI R20, R29, R6, RZ, 0x6 ;  /* 0x000000061d147211 */ /* 0x000fe200078f30ff */
[----:B------:R-:W-:Y:S01]  /*12e0*/  IMAD.IADD R25, R25, 0x1, R5 ;  /* 0x0000000119197824 */ /* 0x000fe200078e0205 */
[----:B------:R-:W-:Y:S01]  /*12f0*/  SHF.R.S32.HI R21, RZ, 0x1f, R18 ;  /* 0x0000001fff157819 */ /* 0x000fe20000011412 */
[----:B------:R-:W-:Y:S01]  /*1300*/  IMAD.X R33, R167, 0x1, R17, P0 ;  /* 0x00000001a7217824 */ /* 0x000fe200000e0611 */
[----:B------:R-:W-:Y:S01]  /*1310*/  IADD3 R11, P0, R26, R11, RZ ;  /* 0x0000000b1a0b7210 */ /* 0x000fe20007f1e0ff */
[----:B------:R-:W-:Y:S01]  /*1320*/  IMAD.WIDE.U32 R24, R14, c[0x0][0x1a8], R24 ;  /* 0x00006a000e187a25 */ /* 0x000fe200078e0018 */
[----:B------:R-:W-:-:S02]  /*1330*/  LEA.HI R4, R21, R18, RZ, 0x3 ;  /* 0x0000001215047211 */ /* 0x000fc400078f18ff */
[----:B------:R-:W-:Y:S01]  /*1340*/  LEA.HI R29, R29, R6, RZ, 0x5 ;  /* 0x000000061d1d7211 */ /* 0x000fe200078f28ff */
[----:B------:R-:W-:Y:S01]  /*1350*/  IMAD.SHL.U32 R14, R2, 0x40, RZ ;  /* 0x00000040020e7824 */ /* 0x000fe200078e00ff */
[----:B------:R-:W-:Y:S01]  /*1360*/  LOP3.LUT R17, R4, 0xfffffff8, RZ, 0xc0, !PT ;  /* 0xfffffff804117812 */ /* 0x000fe200078ec0ff */
[----:B------:R-:W-:Y:S01]  /*1370*/  IMAD.IADD R25, R25, 0x1, R9 ;  /* 0x0000000119197824 */ /* 0x000fe200078e0209 */
[----:B------:R-:W-:Y:S01]  /*1380*/  SHF.R.S32.HI R30, RZ, 0x5, R29 ;  /* 0x00000005ff1e7819 */ /* 0x000fe2000001141d */
[----:B------:R-:W-:Y:S01]  /*1390*/  IMAD.X R35, R167, 0x1, R15, P1 ;  /* 0x00000001a7237824 */ /* 0x000fe200008e060f */
[----:B------:R-:W-:Y:S01]  /*13a0*/  LOP3.LUT R9, R14, 0x1c0, RZ, 0xc0, !PT ;  /* 0x000001c00e097812 */ /* 0x000fe200078ec0ff */
[----:B------:R-:W-:-:S03]  /*13b0*/  IMAD.WIDE R22, R23, 0x40, R26 ;  /* 0x0000004017167825 */ /* 0x000fc600078e021a */
[----:B------:R-:W-:Y:S01]  /*13c0*/  LOP3.LUT R0, R9, 0x8, R0, 0xf8, !PT ;  /* 0x0000000809007812 */ /* 0x000fe200078ef800 */
[----:B------:R-:W-:Y:S02]  /*13d0*/  IMAD R15, R27, c[0x0][0x198], RZ ;  /* 0x000066001b0f7a24 */ /* 0x000fe400078e02ff */
[----:B------:R-:W-:Y:S01]  /*13e0*/  IMAD.WIDE.U32 R32, R13, c[0x0][0x1b8], R32 ;  /* 0x00006e000d207a25 */ /* 0x000fe200078e0020 */
[----:B------:R-:W-:-:S03]  /*13f0*/  SHF.R.U32.HI R13, RZ, 0x3, R9 ;  /* 0x00000003ff0d7819 */ /* 0x000fc60000011609 */
[----:B------:R-:W-:Y:S01]  /*1400*/  IMAD R15, R26, c[0x0][0x19c], R15 ;  /* 0x000067001a0f7a24 */ /* 0x000fe200078e020f */
[----:B------:R-:W-:Y:S01]  /*1410*/  LOP3.LUT R0, R0, R13, RZ, 0x3c, !PT ;  /* 0x0000000d00007212 */ /* 0x000fe200078e3cff */
[----:B------:R-:W-:-:S04]  /*1420*/  IMAD.WIDE.U32 R34, R26, c[0x0][0x198], R34 ;  /* 0x000066001a227a25 */ /* 0x000fc800078e0022 */
[----:B------:R-:W-:Y:S02]  /*1430*/  IMAD R9, R23, c[0x0][0x190], RZ ;  /* 0x0000640017097a24 */ /* 0x000fe400078e02ff */
        /* <DEDUP_REMOVED lines=9> */
[----:B------:R-:W-:Y:S02]  /*14d0*/  IMAD.SHL.U32 R20, R20, 0x8, RZ ;  /* 0x0000000814147824 */ /* 0x000fe400078e00ff */
[----:B------:R-:W-:Y:S01]  /*14e0*/  IMAD.IADD R5, R18, 0x1, -R17 ;  /* 0x0000000112057824 */ /* 0x000fe200078e0a11 */
[----:B------:R-:W-:Y:S01]  /*14f0*/  LEA.HI.X R13, R22, c[0x0][0x164], R9, 0x1, P0 ;  /* 0x00005900160d7a11 */ /* 0x000fe200000f0c09 */
[----:B------:R-:W-:Y:S01]  /*1500*/  IMAD R10, R10, c[0x0][0x1a0], RZ ;  /* 0x000068000a0a7a24 */ /* 0x000fe200078e02ff */
[----:B------:R-:W-:Y:S01]  /*1510*/  IADD3 R14, P0, R12, UR9, RZ ;  /* 0x000000090c0e7c10 */ /* 0x000fe2000ff1e0ff */
[----:B------:R-:W-:Y:S01]  /*1520*/  IMAD.WIDE.U32 R32, R11, c[0x0][0x1a0], R32 ;  /* 0x000068000b207a25 */ /* 0x000fe200078e0020 */
[----:B------:R-:W-:-:S02]  /*1530*/  LOP3.LUT R19, R19, 0x7ffffe00, R20, 0xf8, !PT ;  /* 0x7ffffe0013137812 */ /* 0x000fc400078ef814 */
[----:B------:R-:W-:Y:S01]  /*1540*/  IADD3.X R15, R13, UR5, RZ, P0, !PT ;  /* 0x000000050d0f7c10 */ /* 0x000fe200087fe4ff */
[----:B------:R-:W-:Y:S01]  /*1550*/  IMAD R10, R11, c[0x0][0x1a4], R10 ;  /* 0x000069000b0a7a24 */ /* 0x000fe200078e020a */
[----:B------:R-:W-:Y:S01]  /*1560*/  IADD3 R16, P0, R14, UR9, RZ ;  /* 0x000000090e107c10 */ /* 0x000fe2000ff1e0ff */
[----:B------:R-:W-:Y:S02]  /*1570*/  IMAD.SHL.U32 R165, R19, 0x2, RZ ;  /* 0x0000000213a57824 */ /* 0x000fe400078e00ff */
[----:B------:R-:W-:Y:S01]  /*1580*/  IMAD.SHL.U32 R9, R5, 0x40, RZ ;  /* 0x0000004005097824 */ /* 0x000fe200078e00ff */
[----:B------:R-:W-:Y:S01]  /*1590*/  IADD3.X R17, R15, UR5, RZ, P0, !PT ;  /* 0x000000050f117c10 */ /* 0x000fe200087fe4ff */
[----:B------:R-:W-:Y:S01]  /*15a0*/  IMAD.IADD R159, R33, 0x1, R10 ;  /* 0x00000001219f7824 */ /* 0x000fe200078e020a */
[----:B------:R-:W-:Y:S01]  /*15b0*/  IADD3 R18, P0, R162, UR12, RZ ;  /* 0x0000000ca2127c10 */ /* 0x000fe2000ff1e0ff */
[----:B------:R-:W-:Y:S01]  /*15c0*/  @!PT LDS RZ, [RZ] ;  /* 0x00000000fffff984 */ /* 0x000fe20000000800 */
[----:B------:R-:W-:Y:S01]  /*15d0*/  @!PT LDS RZ, [RZ] ;  /* 0x00000000fffff984 */ /* 0x000fe20000000800 */
[----:B------:R-:W-:Y:S01]  /*15e0*/  @!PT LDS RZ, [RZ] ;  /* 0x00000000fffff984 */ /* 0x000fe20000000800 */
[----:B------:R1:W-:Y:S01]  /*15f0*/  LDGSTS.E.BYPASS.LTC128B.128 [R165], [R12.64] ;  /* 0x000000000ca57fae */ /* 0x0003e2000b901d4a */
[----:B------:R-:W-:Y:S01]  /*1600*/  IADD3 R20, P1, R16, UR9, RZ ;  /* 0x0000000910147c10 */ /* 0x000fe2000ff3e0ff */
[----:B------:R-:W-:Y:S01]  /*1610*/  IMAD R0, R7, 0x200, R0 ;  /* 0x0000020007007824 */ /* 0x000fe200078e0200 */
[----:B------:R-:W-:Y:S01]  /*1620*/  IADD3.X R19, R163, UR7, RZ, P0, !PT ;  /* 0x00000007a3137c10 */ /* 0x000fe200087fe4ff */
[----:B------:R1:W-:Y:S01]  /*1630*/  LDGSTS.E.BYPASS.LTC128B.128 [R165+0x2000], [R12.64+0x80] ;  /* 0x020000800ca57fae */ /* 0x0003e2000b901d4a */
[----:B------:R-:W-:Y:S01]  /*1640*/  IADD3.X R21, R17, UR5, RZ, P1, !PT ;  /* 0x0000000511157c10 */ /* 0x000fe20008ffe4ff */
[----:B------:R-:W-:Y:S01]  /*1650*/  ULDC.64 UR4, c[0x0][0x1a0] ;  /* 0x0000680000047ab9 */ /* 0x000fe20000000a00 */
[----:B------:R-:W-:Y:S01]  /*1660*/  IMAD.SHL.U32 R10, R7, 0x8, RZ ;  /* 0x00000008070a7824 */ /* 0x000fe200078e00ff */
[----:B------:R2:W-:Y:S01]  /*1670*/  LDGSTS.E.BYPASS.LTC128B.128 [R165+0x800], [R14.64] ;  /* 0x008000000ea57fae */ /* 0x0005e2000b901d4a */
[----:B------:R-:W-:Y:S01]  /*1680*/  LOP3.LUT R7, R9, 0x1c0, RZ, 0xc0, !PT ;  /* 0x000001c009077812 */ /* 0x000fe200078ec0ff */
[----:B------:R-:W-:Y:S01]  /*1690*/  USHF.L.U32 UR9, UR4, 0x5, URZ ;  /* 0x0000000504097899 */ /* 0x000fe2000800063f */
[----:B------:R-:W-:Y:S01]  /*16a0*/  IMAD.SHL.U32 R9, R4, 0x40, RZ ;  /* 0x0000004004097824 */ /* 0x000fe200078e00ff */
[----:B------:R2:W-:Y:S01]  /*16b0*/  LDGSTS.E.BYPASS.LTC128B.128 [R165+0x2800], [R14.64+0x80] ;  /* 0x028000800ea57fae */ /* 0x0005e2000b901d4a */
[----:B------:R-:W-:Y:S01]  /*16c0*/  LOP3.LUT R10, R7, 0x8, R10, 0xf8, !PT ;  /* 0x00000008070a7812 */ /* 0x000fe200078ef80a */
[----:B------:R-:W-:Y:S01]  /*16d0*/  USHF.L.U64.HI UR5, UR4, UR8, UR5 ;  /* 0x0000000804057299 */ /* 0x000fe20008010205 */
[----:B------:R-:W-:Y:S01]  /*16e0*/  SHF.R.U32.HI R7, RZ, 0x3, R7 ;  /* 0x00000003ff077819 */ /* 0x000fe20000011607 */
[----:B------:R3:W-:Y:S01]  /*16f0*/  LDGSTS.E.BYPASS.LTC128B.128 [R165+0x1000], [R16.64] ;  /* 0x0100000010a57fae */ /* 0x0007e2000b901d4a */
[----:B------:R-:W-:Y:S01]  /*1700*/  IMAD.SHL.U32 R88, R0, 0x2, RZ ;  /* 0x0000000200587824 */ /* 0x000fe200078e00ff */
[----:B------:R-:W-:Y:S01]  /*1710*/  LOP3.LUT P1, RZ, R5, 0x2, RZ, 0xc0, !PT ;  /* 0x0000000205ff7812 */ /* 0x000fe2000782c0ff */
[----:B------:R-:W-:Y:S01]  /*1720*/  IMAD R89, R30, 0x10, R89 ;  /* 0x000000101e597824 */ /* 0x000fe200078e0259 */
[----:B------:R3:W-:Y:S01]  /*1730*/  LDGSTS.E.BYPASS.LTC128B.128 [R165+0x3000], [R16.64+0x80] ;  /* 0x0300008010a57fae */ /* 0x0007e2000b901d4a */
[----:B------:R-:W-:-:S02]  /*1740*/  LOP3.LUT R4, R10, R7, RZ, 0x3c, !PT ;  /* 0x000000070a047212 */ /* 0x000fc400078e3cff */
[----:B------:R-:W-:Y:S01]  /*1750*/  LOP3.LUT R7, R9, 0xfffffe00, RZ, 0xc0, !PT ;  /* 0xfffffe0009077812 */ /* 0x000fe200078ec0ff */
[----:B------:R4:W-:Y:S01]  /*1760*/  LDGSTS.E.BYPASS.LTC128B.128 [R165+0x1800], [R20.64] ;  /* 0x0180000014a57fae */ /* 0x0009e2000b901d4a */
[----:B------:R-:W-:Y:S02]  /*1770*/  LEA R157, R0, 0x4000, 0x1 ;  /* 0x00004000009d7811 */ /* 0x000fe400078e08ff */
[----:B------:R-:W-:Y:S01]  /*1780*/  SEL R0, R8, 0xffffffe0, !P1 ;  /* 0xffffffe008007807 */ /* 0x000fe20004800000 */
[----:B------:R4:W-:Y:S01]  /*1790*/  LDGSTS.E.BYPASS.LTC128B.128 [R165+0x3800], [R20.64+0x80] ;  /* 0x0380008014a57fae */ /* 0x0009e2000b901d4a */
[----:B------:R-:W-:Y:S01]  /*17a0*/  IMAD R9, R30, 0x400, R7 ;  /* 0x000004001e097824 */ /* 0x000fe200078e0207 */
[----:B------:R-:W-:Y:S01]  /*17b0*/  IADD3 R155, R157, 0x20, RZ ;  /* 0x000000209d9b7810 */ /* 0x000fe20007ffe0ff */
[----:B------:R-:W-:Y:S01]  /*17c0*/  IMAD.MOV.U32 R8, RZ, RZ, 0x40 ;  /* 0x00000040ff087424 */ /* 0x000fe200078e00ff */
[----:B-1----:R-:W-:Y:S01]  /*17d0*/  IADD3 R12, P0, R18, UR12, RZ ;  /* 0x0000000c120c7c10 */ /* 0x002fe2000ff1e0ff */
[----:B------:R1:W-:Y:S01]  /*17e0*/  LDGSTS.E.BYPASS.LTC128B.128 [R165+0x4000], [R162.64] ;  /* 0x04000000a2a57fae */ /* 0x0003e2000b901d4a */
[----:B------:R-:W-:Y:S01]  /*17f0*/  IMAD.IADD R158, R9, 0x1, R4 ;  /* 0x00000001099e7824 */ /* 0x000fe200078e0204 */
[----:B------:R-:W-:-:S02]  /*1800*/  LOP3.LUT P1, RZ, R5, 0x4, RZ, 0xc0, !PT ;  /* 0x0000000405ff7812 */ /* 0x000fc4000782c0ff */
[----:B------:R-:W-:Y:S01]  /*1810*/  IADD3.X R13, R19, UR7, RZ, P0, !PT ;  /* 0x00000007130d7c10 */ /* 0x000fe200087fe4ff */
[----:B------:R1:W-:Y:S01]  /*1820*/  LDGSTS.E.BYPASS.LTC128B.128 [R165+0x6000], [R162.64+0x80] ;  /* 0x06000080a2a57fae */ /* 0x0003e2000b901d4a */
[----:B--2---:R-:W-:Y:S01]  /*1830*/  IADD3 R14, P0, R12, UR12, RZ ;  /* 0x0000000c0c0e7c10 */ /* 0x004fe2000ff1e0ff */
[----:B------:R-:W-:Y:S01]  /*1840*/  IMAD.SHL.U32 R158, R158, 0x2, RZ ;  /* 0x000000029e9e7824 */ /* 0x000fe200078e00ff */
[----:B------:R-:W-:Y:S01]  /*1850*/  SEL R5, R8, 0xffffffc0, !P1 ;  /* 0xffffffc008057807 */ /* 0x000fe20004800000 */
[----:B------:R2:W-:Y:S01]  /*1860*/  LDGSTS.E.BYPASS.LTC128B.128 [R165+0x4800], [R18.64] ;  /* 0x0480000012a57fae */ /* 0x0005e2000b901d4a */
[----:B------:R-:W-:Y:S01]  /*1870*/  IADD3.X R15, R13, UR7, RZ, P0, !PT ;  /* 0x000000070d0f7c10 */ /* 0x000fe200087fe4ff */
[----:B------:R-:W-:Y:S01]  /*1880*/  IMAD.IADD R156, R158, 0x1, R0 ;  /* 0x000000019e9c7824 */ /* 0x000fe200078e0200 */
[----:B------:R-:W-:Y:S01]  /*1890*/  LEA R160, P0, R32, c[0x0][0x170], 0x1 ;  /* 0x00005c0020a07a11 */ /* 0x000fe200078008ff */
[----:B------:R2:W-:Y:S01]  /*18a0*/  LDGSTS.E.BYPASS.LTC128B.128 [R165+0x6800], [R18.64+0x80] ;  /* 0x0680008012a57fae */ /* 0x0005e2000b901d4a */
[----:B------:R-:W-:-:S02]  /*18b0*/  IMAD.IADD R154, R158, 0x1, R5 ;  /* 0x000000019e9a7824 */ /* 0x000fc400078e0205 */
[----:B------:R-:W-:Y:S01]  /*18c0*/  LEA.HI.X R159, R32, c[0x0][0x174], R159, 0x1, P0 ;  /* 0x00005d00209f7a11 */ /* 0x000fe200000f0c9f */
[----:B------:R5:W-:Y:S01]  /*18d0*/  LDGSTS.E.BYPASS.LTC128B.128 [R165+0x5000], [R12.64] ;  /* 0x050000000ca57fae */ /* 0x000be2000b901d4a */
[----:B------:R-:W-:-:S03]  /*18e0*/  IMAD.IADD R152, R156, 0x1, R5 ;  /* 0x000000019c987824 */ /* 0x000fc600078e0205 */
[----:B------:R5:W-:Y:S01]  /*18f0*/  LDGSTS.E.BYPASS.LTC128B.128 [R165+0x7000], [R12.64+0x80] ;  /* 0x070000800ca57fae */ /* 0x000be2000b901d4a */
[----:B------:R-:W-:-:S03]  /*1900*/  IMAD.MOV.U32 R161, RZ, RZ, R159 ;  /* 0x000000ffffa17224 */ /* 0x000fc600078e009f */
[----:B------:R1:W-:Y:S04]  /*1910*/  LDGSTS.E.BYPASS.LTC128B.128 [R165+0x5800], [R14.64] ;  /* 0x058000000ea57fae */ /* 0x0003e8000b901d4a */
[----:B------:R1:W-:Y:S04]  /*1920*/  LDGSTS.E.BYPASS.LTC128B.128 [R165+0x7800], [R14.64+0x80] ;  /* 0x078000800ea57fae */ /* 0x0003e8000b901d4a */
[----:B------:R-:W0:Y:S01]  /*1930*/  LDGDEPBAR ;  /* 0x00000000000079af */ /* 0x000e220000000000 */
[----:B-----5:R-:W-:-:S04]  /*1940*/  IADD3 R12, P0, R160, UR9, RZ ;  /* 0x00000009a00c7c10 */ /* 0x020fc8000ff1e0ff */
[----:B------:R-:W-:Y:S02]  /*1950*/  IADD3.X R13, R159, UR5, RZ, P0, !PT ;  /* 0x000000059f0d7c10 */ /* 0x000fe400087fe4ff */
[----:B---3--:R-:W-:Y:S01]  /*1960*/  IADD3 R16, P0, R12, UR9, RZ ;  /* 0x000000090c107c10 */ /* 0x008fe2000ff1e0ff */
[----:B------:R-:W-:-:S04]  /*1970*/  DEPBAR.LE SB0, 0x0 ;  /* 0x000080000000791a */ /* 0x000fc80000000000 */
[----:B------:R-:W-:Y:S01]  /*1980*/  BAR.SYNC.DEFER_BLOCKING 0x0 ;  /* 0x0000000000007b1d */ /* 0x000fe20000010000 */
[----:B------:R-:W-:Y:S02]  /*1990*/  IADD3.X R17, R13, UR5, RZ, P0, !PT ;  /* 0x000000050d117c10 */ /* 0x000fe400087fe4ff */
[----:B------:R-:W-:-:S04]  /*19a0*/  IADD3 R10, P0, R16, UR9, RZ ;  /* 0x00000009100a7c10 */ /* 0x000fc8000ff1e0ff */
[----:B------:R-:W-:Y:S02]  /*19b0*/  IADD3.X R11, R17, UR5, RZ, P0, !PT ;  /* 0x00000005110b7c10 */ /* 0x000fe400087fe4ff */
[----:B------:R-:W-:-:S13]  /*19c0*/  LOP3.LUT P0, RZ, R2, 0x2, RZ, 0xc0, !PT ;  /* 0x0000000202ff7812 */ /* 0x000fda000780c0ff */
[----:B------:R-:W-:Y:S01]  /*19d0*/  @P0 IADD3 R155, R157, -0x20, RZ ;  /* 0xffffffe09d9b0810 */ /* 0x000fe20007ffe0ff */
[----:B------:R-:W-:Y:S01]  /*19e0*/  @!PT LDS RZ, [RZ] ;  /* 0x00000000fffff984 */ /* 0x000fe20000000800 */
[----:B------:R-:W-:Y:S01]  /*19f0*/  @!PT LDS RZ, [RZ] ;  /* 0x00000000fffff984 */ /* 0x000fe20000000800 */
[----:B------:R-:W-:Y:S01]  /*1a00*/  @!PT LDS RZ, [RZ] ;  /* 0x00000000fffff984 */ /* 0x000fe20000000800 */
[----:B------:R3:W-:Y:S01]  /*1a10*/  LDGSTS.E.BYPASS.LTC128B.128 [R165+0x8000], [R160.64] ;  /* 0x08000000a0a57fae */ /* 0x0007e2000b901d4a */
[----:B------:R-:W-:Y:S02]  /*1a20*/  LOP3.LUT P0, RZ, R2, 0x4, RZ, 0xc0, !PT ;  /* 0x0000000402ff7812 */ /* 0x000fe4000780c0ff */
[C---:B------:R-:W-:Y:S01]  /*1a30*/  IADD3 R147, R155.reuse, 0x800, RZ ;  /* 0x000008009b937810 */ /* 0x040fe20007ffe0ff */
[----:B------:R3:W-:Y:S01]  /*1a40*/  LDGSTS.E.BYPASS.LTC128B.128 [R165+0xa000], [R160.64+0x80] ;  /* 0x0a000080a0a57fae */ /* 0x0007e2000b901d4a */
[----:B------:R-:W-:Y:S02]  /*1a50*/  SEL R2, R8, 0xffffffc0, !P0 ;  /* 0xffffffc008027807 */ /* 0x000fe40004000000 */
[C---:B------:R-:W-:Y:S01]  /*1a60*/  IADD3 R146, R155.reuse, 0x1000, RZ ;  /* 0x000010009b927810 */ /* 0x040fe20007ffe0ff */
[----:B------:R1:W-:Y:S01]  /*1a70*/  LDGSTS.E.BYPASS.LTC128B.128 [R165+0x8800], [R12.64] ;  /* 0x088000000ca57fae */ /* 0x0003e2000b901d4a */
[----:B------:R-:W-:Y:S01]  /*1a80*/  IADD3 R145, R155, 0x1800, RZ ;  /* 0x000018009b917810 */ /* 0x000fe20007ffe0ff */
[----:B------:R-:W-:Y:S01]  /*1a90*/  IMAD.IADD R153, R157, 0x1, R2 ;  /* 0x000000019d997824 */ /* 0x000fe200078e0202 */
[C---:B------:R-:W-:Y:S01]  /*1aa0*/  IADD3 R143, R155.reuse, 0x2000, RZ ;  /* 0x000020009b8f7810 */ /* 0x040fe20007ffe0ff */
[----:B------:R1:W-:Y:S01]  /*1ab0*/  LDGSTS.E.BYPASS.LTC128B.128 [R165+0xa800], [R12.64+0x80] ;  /* 0x0a8000800ca57fae */ /* 0x0003e2000b901d4a */
[----:B------:R-:W-:Y:S01]  /*1ac0*/  IMAD.IADD R144, R2, 0x1, R155 ;  /* 0x0000000102907824 */ /* 0x000fe200078e029b */
[----:B------:R-:W-:-:S02]  /*1ad0*/  IADD3 R142, R155, 0x2800, RZ ;  /* 0x000028009b8e7810 */ /* 0x000fc40007ffe0ff */
[----:B------:R2:W-:Y:S01]  /*1ae0*/  LDGSTS.E.BYPASS.LTC128B.128 [R165+0x9000], [R16.64] ;  /* 0x0900000010a57fae */ /* 0x0005e2000b901d4a */
[C---:B------:R-:W-:Y:S02]  /*1af0*/  IADD3 R141, R155.reuse, 0x3000, RZ ;  /* 0x000030009b8d7810 */ /* 0x040fe40007ffe0ff */
[----:B------:R-:W-:Y:S01]  /*1b00*/  IADD3 R140, R155, 0x3800, RZ ;  /* 0x000038009b8c7810 */ /* 0x000fe20007ffe0ff */
[----:B------:R2:W-:Y:S04]  /*1b10*/  LDGSTS.E.BYPASS.LTC128B.128 [R165+0xb000], [R16.64+0x80] ;  /* 0x0b00008010a57fae */ /* 0x0005e8000b901d4a */
[----:B------:R5:W-:Y:S04]  /*1b20*/  LDGSTS.E.BYPASS.LTC128B.128 [R165+0x9800], [R10.64] ;  /* 0x098000000aa57fae */ /* 0x000be8000b901d4a */
[----:B------:R5:W-:Y:S04]  /*1b30*/  LDGSTS.E.BYPASS.LTC128B.128 [R165+0xb800], [R10.64+0x80] ;  /* 0x0b8000800aa57fae */ /* 0x000be8000b901d4a */
[----:B------:R-:W-:Y:S04]  /*1b40*/  LDSM.16.M88.4 R48, [R158] ;  /* 0x000000009e30783b */ /* 0x000fe80000000200 */
[----:B----4-:R-:W4:Y:S04]  /*1b50*/  LDSM.16.M88.4 R20, [R88+0x4000] ;  /* 0x004000005814783b */ /* 0x010f280000000200 */
[----:B------:R-:W5:Y:S04]  /*1b60*/  LDSM.16.M88.4 R80, [R88+0x5000] ;  /* 0x005000005850783b */ /* 0x000f680000000200 */
[----:B-1----:R-:W2:Y:S04]  /*1b70*/  LDSM.16.M88.4 R12, [R88+0x4800] ;  /* 0x00480000580c783b */ /* 0x002ea80000000200 */
[----:B------:R-:W1:Y:S04]  /*1b80*/  LDSM.16.M88.4 R76, [R88+0x5800] ;  /* 0x00580000584c783b */ /* 0x000e680000000200 */
[----:B------:R-:W-:Y:S04]  /*1b90*/  LDSM.16.M88.4 R60, [R156] ;  /* 0x000000009c3c783b */ /* 0x000fe80000000200 */
[----:B------:R-:W1:Y:S04]  /*1ba0*/  LDSM.16.M88.4 R72, [R155] ;  /* 0x000000009b48783b */ /* 0x000e680000000200 */
[----:B------:R-:W1:Y:S04]  /*1bb0*/  LDSM.16.M88.4 R64, [R155+0x1000] ;  /* 0x001000009b40783b */ /* 0x000e680000000200 */
[----:B------:R-:W1:Y:S04]  /*1bc0*/  LDSM.16.M88.4 R68, [R155+0x800] ;  /* 0x000800009b44783b */ /* 0x000e680000000200 */
[----:B------:R-:W1:Y:S04]  /*1bd0*/  LDSM.16.M88.4 R56, [R155+0x1800] ;  /* 0x001800009b38783b */ /* 0x000e680000000200 */
[----:B------:R-:W-:Y:S01]  /*1be0*/  LDSM.16.M88.4 R44, [R154] ;  /* 0x000000009a2c783b */ /* 0x000fe20000000200 */
[C---:B----4-:R-:W-:Y:S03]  /*1bf0*/  HMMA.16816.F32.BF16 R24, R48.reuse, R20, RZ ;  /* 0x000000143018723c */ /* 0x050fe600000418ff */
[----:B------:R-:W4:Y:S04]  /*1c00*/  LDSM.16.M88.4 R40, [R153] ;  /* 0x000000009928783b */ /* 0x000f280000000200 */
[----:B------:R-:W1:Y:S01]  /*1c10*/  LDSM.16.M88.4 R32, [R153+0x1000] ;  /* 0x001000009920783b */ /* 0x000e620000000200 */
[C---:B------:R-:W-:Y:S03]  /*1c20*/  HMMA.16816.F32.BF16 R20, R48.reuse, R22, RZ ;  /* 0x000000163014723c */ /* 0x040fe600000418ff */
[----:B------:R-:W3:Y:S04]  /*1c30*/  LDSM.16.M88.4 R36, [R153+0x800] ;  /* 0x000800009924783b */ /* 0x000ee80000000200 */
[----:B------:R-:W-:Y:S01]  /*1c40*/  LDSM.16.M88.4 R84, [R153+0x1800] ;  /* 0x001800009954783b */ /* 0x000fe20000000200 */
[C---:B-----5:R-:W-:Y:S03]  /*1c50*/  HMMA.16816.F32.BF16 R8, R48.reuse, R80, RZ ;  /* 0x000000503008723c */ /* 0x060fe600000418ff */
[----:B------:R-:W0:Y:S05]  /*1c60*/  LDGDEPBAR ;  /* 0x00000000000079af */ /* 0x000e2a0000000000 */
[C---:B--2---:R-:W-:Y:S08]  /*1c70*/  HMMA.16816.F32.BF16 R16, R48.reuse, R12, RZ ;  /* 0x0000000c3010723c */ /* 0x044ff000000418ff */
[C---:B------:R-:W-:Y:S08]  /*1c80*/  HMMA.16816.F32.BF16 R12, R48.reuse, R14, RZ ;  /* 0x0000000e300c723c */ /* 0x040ff000000418ff */
[C---:B------:R-:W-:Y:S08]  /*1c90*/  HMMA.16816.F32.BF16 R80, R48.reuse, R82, RZ ;  /* 0x000000523050723c */ /* 0x040ff000000418ff */
[C---:B-1----:R-:W-:Y:S08]  /*1ca0*/  HMMA.16816.F32.BF16 R52, R48.reuse, R76, RZ ;  /* 0x0000004c3034723c */ /* 0x042ff000000418ff */
[----:B------:R-:W-:Y:S01]  /*1cb0*/  HMMA.16816.F32.BF16 R48, R48, R78, RZ ;  /* 0x0000004e3030723c */ /* 0x000fe200000418ff */
[----:B------:R-:W-:Y:S07]  /*1cc0*/  LDSM.16.M88.4 R76, [R152] ;  /* 0x00000000984c783b */ /* 0x000fee0000000200 */
[C---:B------:R-:W-:Y:S08]  /*1cd0*/  HMMA.16816.F32.BF16 R24, R60.reuse, R72, R24 ;  /* 0x000000483c18723c */ /* 0x040ff00000041818 */
[C---:B------:R-:W-:Y:S01]  /*1ce0*/  HMMA.16816.F32.BF16 R20, R60.reuse, R74, R20 ;  /* 0x0000004a3c14723c */ /* 0x040fe20000041814 */
[----:B------:R-:W1:Y:S07]  /*1cf0*/  LDSM.16.M88.4 R72, [R144] ;  /* 0x000000009048783b */ /* 0x000e6e0000000200 */
[C---:B------:R-:W-:Y:S08]  /*1d00*/  HMMA.16816.F32.BF16 R8, R60.reuse, R64, R8 ;  /* 0x000000403c08723c */ /* 0x040ff00000041808 */
[C---:B------:R-:W-:Y:S08]  /*1d10*/  HMMA.16816.F32.BF16 R16, R60.reuse, R68, R16 ;  /* 0x000000443c10723c */ /* 0x040ff00000041810 */
[C---:B------:R-:W-:Y:S01]  /*1d20*/  HMMA.16816.F32.BF16 R12, R60.reuse, R70, R12 ;  /* 0x000000463c0c723c */ /* 0x040fe2000004180c */
[----:B------:R-:W-:Y:S07]  /*1d30*/  LDSM.16.M88.4 R68, [R144+0x800] ;  /* 0x000800009044783b */ /* 0x000fee0000000200 */
[C---:B------:R-:W-:Y:S01]  /*1d40*/  HMMA.16816.F32.BF16 R80, R60.reuse, R66, R80 ;  /* 0x000000423c50723c */ /* 0x040fe20000041850 */
[----:B------:R-:W2:Y:S07]  /*1d50*/  LDSM.16.M88.4 R64, [R144+0x1000] ;  /* 0x001000009040783b */ /* 0x000eae0000000200 */
[C---:B------:R-:W-:Y:S08]  /*1d60*/  HMMA.16816.F32.BF16 R52, R60.reuse, R56, R52 ;  /* 0x000000383c34723c */ /* 0x040ff00000041834 */
[----:B------:R-:W-:Y:S01]  /*1d70*/  HMMA.16816.F32.BF16 R48, R60, R58, R48 ;  /* 0x0000003a3c30723c */ /* 0x000fe20000041830 */
[----:B------:R-:W-:Y:S07]  /*1d80*/  LDSM.16.M88.4 R60, [R144+0x1800] ;  /* 0x00180000903c783b */ /* 0x000fee0000000200 */
[C---:B----4-:R-:W-:Y:S08]  /*1d90*/  HMMA.16816.F32.BF16 R24, R44.reuse, R40, R24 ;  /* 0x000000282c18723c */ /* 0x050ff00000041818 */
[C---:B------:R-:W-:Y:S01]  /*1da0*/  HMMA.16816.F32.BF16 R20, R44.reuse, R42, R20 ;  /* 0x0000002a2c14723c */ /* 0x040fe20000041814 */
[----:B------:R-:W-:Y:S07]  /*1db0*/  LDSM.16.M88.4 R40, [R158+0x2000] ;  /* 0x002000009e28783b */ /* 0x000fee0000000200 */
[C---:B------:R-:W-:Y:S01]  /*1dc0*/  HMMA.16816.F32.BF16 R56, R44.reuse, R32, R8 ;  /* 0x000000202c38723c */ /* 0x040fe20000041808 */
[----:B------:R-:W-:Y:S07]  /*1dd0*/  LDSM.16.M88.4 R8, [R88+0x6800] ;  /* 0x006800005808783b */ /* 0x000fee0000000200 */
[C---:B---3--:R-:W-:Y:S08]  /*1de0*/  HMMA.16816.F32.BF16 R16, R44.reuse, R36, R16 ;  /* 0x000000242c10723c */ /* 0x048ff00000041810 */
[C---:B------:R-:W-:Y:S01]  /*1df0*/  HMMA.16816.F32.BF16 R12, R44.reuse, R38, R12 ;  /* 0x000000262c0c723c */ /* 0x040fe2000004180c */
[----:B------:R-:W-:Y:S07]  /*1e00*/  LDSM.16.M88.4 R36, [R88+0x6000] ;  /* 0x006000005824783b */ /* 0x000fee0000000200 */
[----:B------:R-:W-:Y:S01]  /*1e10*/  HMMA.16816.F32.BF16 R80, R44, R34, R80 ;  /* 0x000000222c50723c */ /* 0x000fe20000041850 */
[----:B------:R-:W3:Y:S07]  /*1e20*/  LDSM.16.M88.4 R32, [R88+0x7000] ;  /* 0x007000005820783b */ /* 0x000eee0000000200 */
[C---:B-1----:R-:W-:Y:S08]  /*1e30*/  HMMA.16816.F32.BF16 R24, R76.reuse, R72, R24 ;  /* 0x000000484c18723c */ /* 0x042ff00000041818 */
[C---:B------:R-:W-:Y:S08]  /*1e40*/  HMMA.16816.F32.BF16 R20, R76.reuse, R74, R20 ;  /* 0x0000004a4c14723c */ /* 0x040ff00000041814 */
[----:B--2---:R-:W-:Y:S01]  /*1e50*/  HMMA.16816.F32.BF16 R72, R76, R64, R56 ;  /* 0x000000404c48723c */ /* 0x004fe20000041838 */
[----:B------:R-:W-:Y:S07]  /*1e60*/  LDSM.16.M88.4 R56, [R155+0x2000] ;  /* 0x002000009b38783b */ /* 0x000fee0000000200 */
[----:B------:R-:W-:Y:S08]  /*1e70*/  HMMA.16816.F32.BF16 R52, R44, R84, R52 ;  /* 0x000000542c34723c */ /* 0x000ff00000041834 */
[C---:B------:R-:W-:Y:S08]  /*1e80*/  HMMA.16816.F32.BF16 R16, R76.reuse, R68, R16 ;  /* 0x000000444c10723c */ /* 0x040ff00000041810 */
[C---:B------:R-:W-:Y:S01]  /*1e90*/  HMMA.16816.F32.BF16 R12, R76.reuse, R70, R12 ;  /* 0x000000464c0c723c */ /* 0x040fe2000004180c */
[----:B------:R-:W-:Y:S07]  /*1ea0*/  LDSM.16.M88.4 R68, [R156+0x2000] ;  /* 0x002000009c44783b */ /* 0x000fee0000000200 */
[----:B------:R-:W-:Y:S01]  /*1eb0*/  HMMA.16816.F32.BF16 R80, R76, R66, R80 ;  /* 0x000000424c50723c */ /* 0x000fe20000041850 */
[----:B------:R-:W1:Y:S07]  /*1ec0*/  LDSM.16.M88.4 R64, [R155+0x3000] ;  /* 0x003000009b40783b */ /* 0x000e6e0000000200 */
[----:B------:R-:W-:Y:S01]  /*1ed0*/  HMMA.16816.F32.BF16 R48, R44, R86, R48 ;  /* 0x000000562c30723c */ /* 0x000fe20000041830 */
[----:B------:R-:W2:Y:S04]  /*1ee0*/  LDSM.16.M88.4 R84, [R88+0x7800] ;  /* 0x007800005854783b */ /* 0x000ea80000000200 */
[----:B------:R-:W-:Y:S03]  /*1ef0*/  LDSM.16.M88.4 R44, [R155+0x2800] ;  /* 0x002800009b2c783b */ /* 0x000fe60000000200 */
[----:B---3--:R-:W-:Y:S08]  /*1f00*/  HMMA.16816.F32.BF16 R72, R40, R32, R72 ;  /* 0x000000202848723c */ /* 0x008ff00000041848 */
[----:B------:R-:W-:Y:S08]  /*1f10*/  HMMA.16816.F32.BF16 R52, R76, R60, R52 ;  /* 0x0000003c4c34723c */ /* 0x000ff00000041834 */
[C---:B------:R-:W-:Y:S08]  /*1f20*/  HMMA.16816.F32.BF16 R16, R40.reuse, R8, R16 ;  /* 0x000000082810723c */ /* 0x040ff00000041810 */
[C---:B------:R-:W-:Y:S01]  /*1f30*/  HMMA.16816.F32.BF16 R12, R40.reuse, R10, R12 ;  /* 0x0000000a280c723c */ /* 0x040fe2000004180c */
[----:B------:R-:W-:Y:S07]  /*1f40*/  LDSM.16.M88.4 R8, [R154+0x2000] ;  /* 0x002000009a08783b */ /* 0x000fee0000000200 */
[----:B------:R-:W-:Y:S01]  /*1f50*/  HMMA.16816.F32.BF16 R80, R40, R34, R80 ;  /* 0x000000222850723c */ /* 0x000fe20000041850 */
[----:B------:R-:W3:Y:S07]  /*1f60*/  LDSM.16.M88.4 R32, [R153+0x3000] ;  /* 0x003000009920783b */ /* 0x000eee0000000200 */
[----:B------:R-:W-:Y:S01]  /*1f70*/  HMMA.16816.F32.BF16 R48, R76, R62, R48 ;  /* 0x0000003e4c30723c */ /* 0x000fe20000041830 */
[----:B------:R-:W4:Y:S04]  /*1f80*/  LDSM.16.M88.4 R60, [R155+0x3800] ;  /* 0x003800009b3c783b */ /* 0x000f280000000200 */
[----:B------:R-:W-:Y:S03]  /*1f90*/  LDSM.16.M88.4 R76, [R153+0x2800] ;  /* 0x00280000994c783b */ /* 0x000fe60000000200 */
[C---:B------:R-:W-:Y:S08]  /*1fa0*/  HMMA.16816.F32.BF16 R24, R40.reuse, R36, R24 ;  /* 0x000000242818723c */ /* 0x040ff00000041818 */
[----:B------:R-:W-:Y:S01]  /*1fb0*/  HMMA.16816.F32.BF16 R20, R40, R38, R20 ;  /* 0x000000262814723c */ /* 0x000fe20000041814 */
[----:B------:R-:W5:Y:S07]  /*1fc0*/  LDSM.16.M88.4 R36, [R153+0x2000] ;  /* 0x002000009924783b */ /* 0x000f6e0000000200 */
[----:B-1----:R-:W-:Y:S08]  /*1fd0*/  HMMA.16816.F32.BF16 R72, R68, R64, R72 ;  /* 0x000000404448723c */ /* 0x002ff00000041848 */
[C---:B--2---:R-:W-:Y:S08]  /*1fe0*/  HMMA.16816.F32.BF16 R52, R40.reuse, R84, R52 ;  /* 0x000000542834723c */ /* 0x044ff00000041834 */
[----:B------:R-:W-:Y:S01]  /*1ff0*/  HMMA.16816.F32.BF16 R48, R40, R86, R48 ;  /* 0x000000562830723c */ /* 0x000fe20000041830 */
[----:B------:R-:W1:Y:S07]  /*2000*/  LDSM.16.M88.4 R40, [R153+0x3800] ;  /* 0x003800009928783b */ /* 0x000e6e0000000200 */
[----:B------:R-:W-:Y:S08]  /*2010*/  HMMA.16816.F32.BF16 R24, R68, R56, R24 ;  /* 0x000000384418723c */ /* 0x000ff00000041818 */
[----:B---3--:R-:W-:Y:S07]  /*2020*/  HMMA.16816.F32.BF16 R72, R8, R32, R72 ;  /* 0x000000200848723c */ /* 0x008fee0000041848 */
[----:B------:R-:W-:Y:S01]  /*2030*/  LOP3.LUT R33, R29, 0xffffffe0, RZ, 0xc0, !PT ;  /* 0xffffffe01d217812 */ /* 0x000fe200078ec0ff */
[----:B----4-:R-:W-:Y:S04]  /*2040*/  HMMA.16816.F32.BF16 R52, R68, R60, R52 ;  /* 0x0000003c4434723c */ /* 0x010fe80000041834 */
[----:B------:R-:W-:-:S02]  /*2050*/  IMAD.IADD R2, R6, 0x1, -R33 ;  /* 0x0000000106027824 */ /* 0x000fc400078e0a21 */
[----:B------:R-:W-:Y:S02]  /*2060*/  IMAD.SHL.U32 R6, R6, 0x2, RZ ;  /* 0x0000000206067824 */ /* 0x000fe400078e00ff */
[C---:B------:R-:W-:Y:S08]  /*2070*/  HMMA.16816.F32.BF16 R80, R68.reuse, R66, R80 ;  /* 0x000000424450723c */ /* 0x040ff00000041850 */
[----:B------:R-:W-:Y:S01]  /*2080*/  HMMA.16816.F32.BF16 R20, R68, R58, R20 ;  /* 0x0000003a4414723c */ /* 0x000fe20000041814 */
[----:B------:R-:W-:Y:S07]  /*2090*/  LDSM.16.M88.4 R56, [R144+0x2000] ;  /* 0x002000009038783b */ /* 0x000fee0000000200 */
[----:B-----5:R-:W-:Y:S07]  /*20a0*/  HMMA.16816.F32.BF16 R24, R8, R36, R24 ;  /* 0x000000240818723c */ /* 0x020fee0000041818 */
[----:B------:R-:W-:Y:S01]  /*20b0*/  SHF.R.S32.HI R37, RZ, 0x1f, R2 ;  /* 0x0000001fff257819 */ /* 0x000fe20000011402 */
[----:B------:R-:W-:Y:S03]  /*20c0*/  HMMA.16816.F32.BF16 R16, R68, R44, R16 ;  /* 0x0000002c4410723c */ /* 0x000fe60000041810 */
[----:B------:R-:W-:-:S04]  /*20d0*/  LEA.HI R164, R37, R2, RZ, 0x2 ;  /* 0x0000000225a47211 */ /* 0x000fc800078f10ff */
[----:B------:R-:W-:Y:S01]  /*20e0*/  SHF.R.S32.HI R164, RZ, 0x2, R164 ;  /* 0x00000002ffa47819 */ /* 0x000fe200000114a4 */
[----:B------:R-:W-:Y:S01]  /*20f0*/  HMMA.16816.F32.BF16 R12, R68, R46, R12 ;  /* 0x0000002e440c723c */ /* 0x000fe2000004180c */
[----:B------:R-:W2:Y:S02]  /*2100*/  LDSM.16.M88.4 R44, [R152+0x2000] ;  /* 0x00200000982c783b */ /* 0x000ea40000000200 */
[----:B------:R-:W-:-:S04]  /*2110*/  IADD3 R2, R89, 0x1, R164 ;  /* 0x0000000159027810 */ /* 0x000fc80007ffe0a4 */
[----:B------:R-:W-:Y:S01]  /*2120*/  IADD3 R2, R31, -c[0x0][0x214], R2 ;  /* 0x800085001f027a10 */ /* 0x000fe20007ffe002 */
[----:B------:R-:W-:Y:S08]  /*2130*/  HMMA.16816.F32.BF16 R48, R68, R62, R48 ;  /* 0x0000003e4430723c */ /* 0x000ff00000041830 */
[C---:B-1----:R-:W-:Y:S07]  /*2140*/  HMMA.16816.F32.BF16 R52, R8.reuse, R40, R52 ;  /* 0x000000280834723c */ /* 0x042fee0000041834 */
[----:B------:R-:W-:Y:S01]  /*2150*/  SHF.R.S32.HI R41, RZ, 0x1f, R29 ;  /* 0x0000001fff297819 */ /* 0x000fe2000001141d */
[----:B------:R-:W-:Y:S01]  /*2160*/  HMMA.16816.F32.BF16 R80, R8, R34, R80 ;  /* 0x000000220850723c */ /* 0x000fe20000041850 */
[----:B------:R-:W1:Y:S01]  /*2170*/  LDSM.16.M88.4 R32, [R144+0x2800] ;  /* 0x002800009020783b */ /* 0x000e620000000200 */
[----:B------:R-:W-:Y:S01]  /*2180*/  IMAD.SHL.U32 R29, R28, 0x40, RZ ;  /* 0x000000401c1d7824 */ /* 0x000fe200078e00ff */
[----:B------:R-:W-:-:S02]  /*2190*/  IADD3 R40, R2, c[0x0][0x2e8], RZ ;  /* 0x0000ba0002287a10 */ /* 0x000fc40007ffe0ff */
[----:B------:R-:W-:Y:S02]  /*21a0*/  LEA.HI R171, R41, R30, RZ, 0x2 ;  /* 0x0000001e29ab7211 */ /* 0x000fe400078f10ff */
[----:B------:R-:W-:Y:S01]  /*21b0*/  LOP3.LUT R41, R29, 0x6, R6, 0xf8, !PT ;  /* 0x000000061d297812 */ /* 0x000fe200078ef806 */
[C---:B------:R-:W-:Y:S01]  /*21c0*/  HMMA.16816.F32.BF16 R20, R8.reuse, R38, R20 ;  /* 0x000000260814723c */ /* 0x040fe20000041814 */
[----:B------:R-:W3:Y:S01]  /*21d0*/  LDSM.16.M88.4 R36, [R144+0x3000] ;  /* 0x003000009024783b */ /* 0x000ee20000000200 */
[C---:B------:R-:W-:Y:S02]  /*21e0*/  IADD3 R2, R40.reuse, 0x8, RZ ;  /* 0x0000000828027810 */ /* 0x040fe40007ffe0ff */
[-C--:B------:R-:W-:Y:S02]  /*21f0*/  IMNMX R40, R40, R31.reuse, PT ;  /* 0x0000001f28287217 */ /* 0x080fe40003800200 */
[----:B------:R-:W-:Y:S02]  /*2200*/  IMNMX R2, R2, R31, PT ;  /* 0x0000001f02027217 */ /* 0x000fe40003800200 */
[----:B------:R-:W-:Y:S01]  /*2210*/  HMMA.16816.F32.BF16 R16, R8, R76, R16 ;  /* 0x0000004c0810723c */ /* 0x000fe20000041810 */
[----:B------:R-:W-:-:S02]  /*2220*/  LOP3.LUT R171, R171, 0xfffffffc, RZ, 0xc0, !PT ;  /* 0xfffffffcabab7812 */ /* 0x000fc400078ec0ff */
[----:B------:R-:W-:-:S03]  /*2230*/  IADD3 R31, R41, -0x38, RZ ;  /* 0xffffffc8291f7810 */ /* 0x000fc60007ffe0ff */
[----:B------:R-:W-:Y:S01]  /*2240*/  IMAD.IADD R171, R30, 0x1, -R171 ;  /* 0x000000011eab7824 */ /* 0x000fe200078e0aab */
[C---:B------:R-:W-:Y:S01]  /*2250*/  ISETP.GE.AND P2, PT, R31.reuse, R40, PT ;  /* 0x000000281f00720c */ /* 0x040fe20003f46270 */
[----:B------:R-:W-:Y:S01]  /*2260*/  HMMA.16816.F32.BF16 R12, R8, R78, R12 ;  /* 0x0000004e080c723c */ /* 0x000fe2000004180c */
[----:B------:R-:W-:Y:S02]  /*2270*/  ISETP.GE.AND P0, PT, R31, R2, PT ;  /* 0x000000021f00720c */ /* 0x000fe40003f06270 */
[----:B------:R-:W-:-:S05]  /*2280*/  IADD3 R31, R41, -0x30, RZ ;  /* 0xffffffd0291f7810 */ /* 0x000fca0007ffe0ff */
[----:B------:R-:W-:Y:S07]  /*2290*/  HMMA.16816.F32.BF16 R48, R8, R42, R48 ;  /* 0x0000002a0830723c */ /* 0x000fee0000041830 */
[C---:B------:R-:W-:Y:S01]  /*22a0*/  IADD3 R9, R41.reuse, -0x40, RZ ;  /* 0xffffffc029097810 */ /* 0x040fe20007ffe0ff */
[----:B--2---:R-:W-:Y:S01]  /*22b0*/  HMMA.16816.F32.BF16 R24, R44, R56, R24 ;  /* 0x000000382c18723c */ /* 0x004fe20000041818 */
[----:B------:R-:W-:Y:S02]  /*22c0*/  IADD3 R11, R41, -0x3f, RZ ;  /* 0xffffffc1290b7810 */ /* 0x000fe40007ffe0ff */
[----:B------:R-:W-:-:S02]  /*22d0*/  ISETP.GE.AND P5, PT, R9, R40, PT ;  /* 0x000000280900720c */ /* 0x000fc40003fa6270 */
[----:B------:R-:W-:Y:S02]  /*22e0*/  ISETP.GE.AND P1, PT, R9, R2, PT ;  /* 0x000000020900720c */ /* 0x000fe40003f26270 */
[C---:B------:R-:W-:Y:S01]  /*22f0*/  ISETP.GE.AND P4, PT, R11.reuse, R40, PT ;  /* 0x000000280b00720c */ /* 0x040fe20003f86270 */
[----:B------:R-:W-:Y:S01]  /*2300*/  HMMA.16816.F32.BF16 R20, R44, R58, R20 ;  /* 0x0000003a2c14723c */ /* 0x000fe20000041814 */
[----:B------:R-:W-:Y:S02]  /*2310*/  ISETP.GE.AND P3, PT, R11, R2, PT ;  /* 0x000000020b00720c */ /* 0x000fe40003f66270 */
[----:B------:R-:W2:Y:S01]  /*2320*/  LDSM.16.M88.4 R8, [R144+0x3800] ;  /* 0x003800009008783b */ /* 0x000ea20000000200 */
[----:B------:R-:W-:-:S04]  /*2330*/  DEPBAR.LE SB0, 0x0 ;  /* 0x000080000000791a */ /* 0x000fc80000000000 */
[C---:B-1----:R-:W-:Y:S07]  /*2340*/  HMMA.16816.F32.BF16 R16, R44.reuse, R32, R16 ;  /* 0x000000202c10723c */ /* 0x042fee0000041810 */
[----:B------:R-:W-:Y:S01]  /*2350*/  IADD3 R33, R41, -0x37, RZ ;  /* 0xffffffc929217810 */ /* 0x000fe20007ffe0ff */
[----:B---3--:R-:W-:Y:S01]  /*2360*/  HMMA.16816.F32.BF16 R72, R44, R36, R72 ;  /* 0x000000242c48723c */ /* 0x008fe20000041848 */
[----:B------:R-:W-:Y:S02]  /*2370*/  FSEL R32, R24, -INF , !P5 ;  /* 0xff80000018207808 */ /* 0x000fe40006800000 */
[----:B------:R-:W-:-:S02]  /*2380*/  FSEL R30, R26, -INF , !P1 ;  /* 0xff8000001a1e7808 */ /* 0x000fc40004800000 */
[C---:B------:R-:W-:Y:S01]  /*2390*/  ISETP.GE.AND P5, PT, R33.reuse, R40, PT ;  /* 0x000000282100720c */ /* 0x040fe20003fa6270 */
[----:B------:R-:W-:Y:S01]  /*23a0*/  BAR.SYNC.DEFER_BLOCKING 0x0 ;  /* 0x0000000000007b1d */ /* 0x000fe20000010000 */
[----:B------:R-:W-:Y:S01]  /*23b0*/  ISETP.GE.AND P1, PT, R33, R2, PT ;  /* 0x000000022100720c */ /* 0x000fe20003f26270 */
[C---:B------:R-:W-:Y:S01]  /*23c0*/  HMMA.16816.F32.BF16 R12, R44.reuse, R34, R12 ;  /* 0x000000222c0c723c */ /* 0x040fe2000004180c */
[----:B------:R-:W-:Y:S02]  /*23d0*/  FSEL R26, R25, -INF , !P4 ;  /* 0xff800000191a7808 */ /* 0x000fe40006000000 */
[----:B------:R-:W-:Y:S02]  /*23e0*/  FSEL R33, R27, -INF , !P3 ;  /* 0xff8000001b217808 */ /* 0x000fe40005800000 */
[C---:B------:R-:W-:Y:S02]  /*23f0*/  IADD3 R25, R41.reuse, -0x2f, RZ ;  /* 0xffffffd129197810 */ /* 0x040fe40007ffe0ff */
[----:B------:R-:W-:Y:S01]  /*2400*/  IADD3 R27, R41, -0x28, RZ ;  /* 0xffffffd8291b7810 */ /* 0x000fe20007ffe0ff */
[----:B------:R-:W-:Y:S01]  /*2410*/  HMMA.16816.F32.BF16 R80, R44, R38, R80 ;  /* 0x000000262c50723c */ /* 0x000fe20000041850 */
[----:B------:R-:W-:-:S02]  /*2420*/  ISETP.GE.AND P4, PT, R31, R40, PT ;  /* 0x000000281f00720c */ /* 0x000fc40003f86270 */
[-C--:B------:R-:W-:Y:S02]  /*2430*/  ISETP.GE.AND P3, PT, R31, R2.reuse, PT ;  /* 0x000000021f00720c */ /* 0x080fe40003f66270 */
[----:B------:R-:W-:Y:S02]  /*2440*/  FSEL R31, R22, -INF , !P0 ;  /* 0xff800000161f7808 */ /* 0x000fe40004000000 */
[----:B------:R-:W-:Y:S02]  /*2450*/  FSEL R22, R21, -INF , !P5 ;  /* 0xff80000015167808 */ /* 0x000fe40006800000 */
[----:B------:R-:W-:Y:S01]  /*2460*/  FSEL R23, R23, -INF , !P1 ;  /* 0xff80000017177808 */ /* 0x000fe20004800000 */
[----:B--2---:R-:W-:Y:S01]  /*2470*/  HMMA.16816.F32.BF16 R52, R44, R8, R52 ;  /* 0x000000082c34723c */ /* 0x004fe20000041834 */
[----:B------:R-:W-:Y:S02]  /*2480*/  FSEL R20, R20, -INF , !P2 ;  /* 0xff80000014147808 */ /* 0x000fe40005000000 */
[----:B------:R-:W-:-:S02]  /*2490*/  ISETP.GE.AND P0, PT, R25, R2, PT ;  /* 0x000000021900720c */ /* 0x000fc40003f06270 */
[C---:B------:R-:W-:Y:S02]  /*24a0*/  ISETP.GE.AND P5, PT, R27.reuse, R40, PT ;  /* 0x000000281b00720c */ /* 0x040fe40003fa6270 */
[----:B------:R-:W-:Y:S01]  /*24b0*/  ISETP.GE.AND P1, PT, R27, R2, PT ;  /* 0x000000021b00720c */ /* 0x000fe20003f26270 */
[----:B------:R-:W-:Y:S01]  /*24c0*/  HMMA.16816.F32.BF16 R48, R44, R10, R48 ;  /* 0x0000000a2c30723c */ /* 0x000fe20000041830 */
[----:B------:R-:W-:Y:S02]  /*24d0*/  ISETP.GE.AND P2, PT, R25, R40, PT ;  /* 0x000000281900720c */ /* 0x000fe40003f46270 */
[C---:B------:R-:W-:Y:S02]  /*24e0*/  IADD3 R27, R41.reuse, -0x20, RZ ;  /* 0xffffffe0291b7810 */ /* 0x040fe40007ffe0ff */
[----:B------:R-:W-:Y:S02]  /*24f0*/  IADD3 R25, R41, -0x27, RZ ;  /* 0xffffffd929197810 */ /* 0x000fe40007ffe0ff */
[----:B------:R-:W-:-:S02]  /*2500*/  FSEL R19, R19, -INF , !P0 ;  /* 0xff80000013137808 */ /* 0x000fc40004000000 */
[----:B------:R-:W-:Y:S02]  /*2510*/  FSEL R16, R16, -INF , !P4 ;  /* 0xff80000010107808 */ /* 0x000fe40006000000 */
[-C--:B------:R-:W-:Y:S02]  /*2520*/  ISETP.GE.AND P0, PT, R27, R40.reuse, PT ;  /* 0x000000281b00720c */ /* 0x080fe40003f06270 */
[----:B------:R-:W-:Y:S02]  /*2530*/  ISETP.GE.AND P4, PT, R25, R40, PT ;  /* 0x000000281900720c */ /* 0x000fe40003f86270 */
[----:B------:R-:W-:Y:S02]  /*2540*/  IADD3 R9, R41, -0x17, RZ ;  /* 0xffffffe929097810 */ /* 0x000fe40007ffe0ff */
[----:B------:R-:W-:Y:S02]  /*2550*/  FSEL R21, R18, -INF , !P3 ;  /* 0xff80000012157808 */ /* 0x000fe40005800000 */
[----:B------:R-:W-:-:S02]  /*2560*/  FSEL R6, R17, -INF , !P2 ;  /* 0xff80000011067808 */ /* 0x000fc40005000000 */
[-C--:B------:R-:W-:Y:S02]  /*2570*/  ISETP.GE.AND P3, PT, R25, R2.reuse, PT ;  /* 0x000000021900720c */ /* 0x080fe40003f66270 */
[----:B------:R-:W-:Y:S02]  /*2580*/  ISETP.GE.AND P2, PT, R27, R2, PT ;  /* 0x000000021b00720c */ /* 0x000fe40003f46270 */
[----:B------:R-:W-:Y:S02]  /*2590*/  FSEL R108, R72, -INF , !P0 ;  /* 0xff800000486c7808 */ /* 0x000fe40004000000 */
[----:B------:R-:W-:Y:S02]  /*25a0*/  IADD3 R25, R41, -0x1f, RZ ;  /* 0xffffffe129197810 */ /* 0x000fe40007ffe0ff */
[----:B------:R-:W-:Y:S02]  /*25b0*/  FSEL R8, R13, -INF , !P4 ;  /* 0xff8000000d087808 */ /* 0x000fe40006000000 */
[----:B------:R-:W-:-:S02]  /*25c0*/  ISETP.GE.AND P0, PT, R9, R40, PT ;  /* 0x000000280900720c */ /* 0x000fc40003f06270 */
[----:B------:R-:W-:Y:S02]  /*25d0*/  IADD3 R13, R41, -0x10, RZ ;  /* 0xfffffff0290d7810 */ /* 0x000fe40007ffe0ff */
[----:B------:R-:W-:Y:S02]  /*25e0*/  FSEL R12, R12, -INF , !P5 ;  /* 0xff8000000c0c7808 */ /* 0x000fe40006800000 */
[----:B------:R-:W-:Y:S02]  /*25f0*/  FSEL R17, R14, -INF , !P1 ;  /* 0xff8000000e117808 */ /* 0x000fe40004800000 */
[----:B------:R-:W-:Y:S02]  /*2600*/  FSEL R113, R74, -INF , !P2 ;  /* 0xff8000004a717808 */ /* 0x000fe40005000000 */
[C---:B------:R-:W-:Y:S02]  /*2610*/  ISETP.GE.AND P5, PT, R25.reuse, R40, PT ;  /* 0x000000281900720c */ /* 0x040fe40003fa6270 */
[----:B------:R-:W-:-:S02]  /*2620*/  ISETP.GE.AND P1, PT, R25, R2, PT ;  /* 0x000000021900720c */ /* 0x000fc40003f26270 */
[-C--:B------:R-:W-:Y:S02]  /*2630*/  ISETP.GE.AND P2, PT, R9, R2.reuse, PT ;  /* 0x000000020900720c */ /* 0x080fe40003f46270 */
[----:B------:R-:W-:Y:S02]  /*2640*/  FSEL R112, R81, -INF , !P0 ;  /* 0xff80000051707808 */ /* 0x000fe40004000000 */
[C---:B------:R-:W-:Y:S02]  /*2650*/  IADD3 R25, R41.reuse, -0x18, RZ ;  /* 0xffffffe829197810 */ /* 0x040fe40007ffe0ff */
[C---:B------:R-:W-:Y:S02]  /*2660*/  IADD3 R11, R41.reuse, -0xf, RZ ;  /* 0xfffffff1290b7810 */ /* 0x040fe40007ffe0ff */
[----:B------:R-:W-:Y:S02]  /*2670*/  IADD3 R9, R41, -0x8, RZ ;  /* 0xfffffff829097810 */ /* 0x000fe40007ffe0ff */
[----:B------:R-:W-:-:S02]  /*2680*/  ISETP.GE.AND P0, PT, R13, R2, PT ;  /* 0x000000020d00720c */ /* 0x000fc40003f06270 */
[----:B------:R-:W-:Y:S02]  /*2690*/  IADD3 R41, R41, -0x7, RZ ;  /* 0xfffffff929297810 */ /* 0x000fe40007ffe0ff */
[----:B------:R-:W-:Y:S02]  /*26a0*/  FSEL R117, R54, -INF , !P0 ;  /* 0xff80000036757808 */ /* 0x000fe40004000000 */
[----:B------:R-:W-:Y:S02]  /*26b0*/  ISETP.GE.AND P0, PT, R41, R2, PT ;  /* 0x000000022900720c */ /* 0x000fe40003f06270 */
[----:B------:R-:W-:Y:S02]  /*26c0*/  FSEL R15, R15, -INF , !P3 ;  /* 0xff8000000f0f7808 */ /* 0x000fe40005800000 */
[----:B------:R-:W-:Y:S02]  /*26d0*/  FSEL R24, R51, -INF , !P0 ;  /* 0xff80000033187808 */ /* 0x000fe40004000000 */
[----:B------:R-:W-:-:S02]  /*26e0*/  ISETP.GE.AND P0, PT, R28, 0x2, PT ;  /* 0x000000021c00780c */ /* 0x000fc40003f06270 */
[----:B------:R-:W-:Y:S02]  /*26f0*/  FSEL R123, R75, -INF , !P1 ;  /* 0xff8000004b7b7808 */ /* 0x000fe40004800000 */
[C---:B------:R-:W-:Y:S02]  /*2700*/  ISETP.GE.AND P4, PT, R25.reuse, R40, PT ;  /* 0x000000281900720c */ /* 0x040fe40003f86270 */
[----:B------:R-:W-:Y:S02]  /*2710*/  ISETP.GE.AND P3, PT, R25, R2, PT ;  /* 0x000000021900720c */ /* 0x000fe40003f66270 */
[----:B------:R-:W-:Y:S02]  /*2720*/  ISETP.GE.AND P1, PT, R13, R40, PT ;  /* 0x000000280d00720c */ /* 0x000fe40003f26270 */
[----:B------:R-:W-:Y:S02]  /*2730*/  FSEL R114, R73, -INF , !P5 ;  /* 0xff80000049727808 */ /* 0x000fe40006800000 */
[----:B------:R-:W-:-:S02]  /*2740*/  FSEL R110, R80, -INF , !P4 ;  /* 0xff800000506e7808 */ /* 0x000fc40006000000 */
[----:B------:R-:W-:Y:S02]  /*2750*/  FSEL R121, R82, -INF , !P3 ;  /* 0xff80000052797808 */ /* 0x000fe40005800000 */
[----:B------:R-:W-:Y:S02]  /*2760*/  FSEL R115, R83, -INF , !P2 ;  /* 0xff80000053737808 */ /* 0x000fe40005000000 */
[----:B------:R-:W-:Y:S02]  /*2770*/  FSEL R122, R52, -INF , !P1 ;  /* 0xff800000347a7808 */ /* 0x000fe40004800000 */
[-C--:B------:R-:W-:Y:S02]  /*2780*/  ISETP.GE.AND P5, PT, R11, R40.reuse, PT ;  /* 0x000000280b00720c */ /* 0x080fe40003fa6270 */
[-C--:B------:R-:W-:Y:S02]  /*2790*/  ISETP.GE.AND P4, PT, R9, R40.reuse, PT ;  /* 0x000000280900720c */ /* 0x080fe40003f86270 */
[----:B------:R-:W-:-:S02]  /*27a0*/  ISETP.GE.AND P3, PT, R41, R40, PT ;  /* 0x000000282900720c */ /* 0x000fc40003f66270 */
[-C--:B------:R-:W-:Y:S02]  /*27b0*/  ISETP.GE.AND P2, PT, R11, R2.reuse, PT ;  /* 0x000000020b00720c */ /* 0x080fe40003f46270 */
[----:B------:R-:W-:Y:S02]  /*27c0*/  ISETP.GE.AND P1, PT, R9, R2, PT ;  /* 0x000000020900720c */ /* 0x000fe40003f26270 */
[----:B------:R-:W-:Y:S02]  /*27d0*/  LOP3.LUT R2, R4, R7, RZ, 0xfc, !PT ;  /* 0x0000000704027212 */ /* 0x000fe400078efcff */
[----:B------:R-:W-:Y:S02]  /*27e0*/  FSEL R120, R53, -INF , !P5 ;  /* 0xff80000035787808 */ /* 0x000fe40006800000 */
[----:B------:R-:W-:Y:S02]  /*27f0*/  FSEL R27, R55, -INF , !P2 ;  /* 0xff800000371b7808 */ /* 0x000fe40005000000 */
[----:B------:R-:W-:-:S02]  /*2800*/  FSEL R118, R48, -INF , !P4 ;  /* 0xff80000030767808 */ /* 0x000fc40006000000 */
[----:B------:R-:W-:Y:S02]  /*2810*/  FSEL R116, R49, -INF , !P3 ;  /* 0xff80000031747808 */ /* 0x000fe40005800000 */
[----:B------:R-:W-:Y:S01]  /*2820*/  FSEL R25, R50, -INF , !P1 ;  /* 0xff80000032197808 */ /* 0x000fe20004800000 */
[----:B------:R-:W-:Y:S05]  /*2830*/  @!P0 BRA `(.L_x_6510) ;  /* 0x0000053000008947 */ /* 0x000fea0003800000 */
[----:B------:R-:W-:Y:S05]  /*2840*/  @P6 BRA `(.L_x_6511) ;  /* 0x000003a000006947 */ /* 0x000fea0003800000 */
[----:B------:R-:W1:Y:S01]  /*2850*/  I2F.RP R11, R3 ;  /* 0x00000003000b7306 */ /* 0x000e620000209400 */
[C---:B------:R-:W-:Y:S02]  /*2860*/  IADD3 R4, R29.reuse, -0x40, RZ ;  /* 0xffffffc01d047810 */ /* 0x040fe40007ffe0ff */
        /* <DEDUP_REMOVED lines=56> */
.L_x_6511:
[----:B------:R-:W-:-:S04]  /*2bf0*/  ULEA UR6, -UR6, URZ, 0x6 ;  /* 0x0000003f06067291 */ /* 0x000fc8000f8e313f */
[----:B------:R-:W-:Y:S02]  /*2c00*/  USHF.R.S32.HI UR4, URZ, 0x1f, UR6 ;  /* 0x0000001f3f047899 */ /* 0x000fe40008011406 */
[----:B------:R-:W-:-:S04]  /*2c10*/  MOV R3, UR6 ;  /* 0x0000000600037c02 */ /* 0x000fc80008000f00 */
[----:B------:R-:W-:Y:S02]  /*2c20*/  MOV R4, UR4 ;  /* 0x0000000400047c02 */ /* 0x000fe40008000f00 */
.L_x_6512:
        /* <DEDUP_REMOVED lines=19> */
[----:B------:R-:W0:Y:S02]  /*2d60*/  LDGDEPBAR ;  /* 0x00000000000079af */ /* 0x000e240000000000 */
.L_x_6510:
        /* <DEDUP_REMOVED lines=28> */
[----:B-1----:R-:W-:Y:S02]  /*2f30*/  FMNMX.FTZ R10, R116, R3, !PT ;  /* 0x00000003740a7209 */ /* 0x002fe40007810000 */
[----:B------:R-:W-:Y:S02]  /*2f40*/  FMNMX.FTZ R9, R24, R9, !PT ;  /* 0x0000000918097209 */ /* 0x000fe40007810000 */
[----:B------:R-:W-:Y:S01]  /*2f50*/  SHF.L.U32 R151, R2, 0x1, RZ ;  /* 0x0000000102977819 */ /* 0x000fe200000006ff */
[----:B------:R-:W1:Y:S03]  /*2f60*/  SHFL.BFLY PT, R7, R10, 0x2, 0x1f ;  /* 0x0c401f000a077f89 */ /* 0x000e6600000e0000 */
[-C--:B------:R-:W-:Y:S01]  /*2f70*/  IADD3 R150, R0, R151.reuse, RZ ;  /* 0x0000009700967210 */ /* 0x080fe20007ffe0ff */
[----:B------:R-:W2:Y:S01]  /*2f80*/  SHFL.BFLY PT, R4, R9, 0x2, 0x1f ;  /* 0x0c401f0009047f89 */ /* 0x000ea200000e0000 */
[----:B------:R-:W-:-:S02]  /*2f90*/  IADD3 R149, R5, R151, RZ ;  /* 0x0000009705957210 */ /* 0x000fc40007ffe0ff */
        /* <DEDUP_REMOVED lines=11> */
[----:B------:R-:W4:Y:S01]  /*3050*/  LDSM.16.MT88.4 R80, [R149+0xa000] ;  /* 0x00a000009550783b */ /* 0x000f220000004200 */
[----:B-1----:R-:W-:-:S04]  /*3060*/  FMNMX.FTZ R100, R7, R100, !PT ;  /* 0x0000006407647209 */ /* 0x002fc80007810000 */
[C---:B------:R-:W-:Y:S01]  /*3070*/  FSETP.NEU.FTZ.AND P1, PT, R100.reuse, -INF , PT ;  /* 0xff8000006400780b */ /* 0x040fe20003f3d000 */
[----:B------:R-:W-:Y:S01]  /*3080*/  FMUL.FTZ R119, R100, c[0x0][0x23c] ;  /* 0x00008f0064777a20 */ /* 0x000fe20000410000 */
[----:B--2---:R-:W-:-:S04]  /*3090*/  FMNMX.FTZ R3, R4, R3, !PT ;  /* 0x0000000304037209 */ /* 0x004fc80007810000 */
        /* <DEDUP_REMOVED lines=14> */
[----:B------:R-:W-:Y:S02]  /*3180*/  FFMA.FTZ R35, R23, c[0x0][0x23c], -R26 ;  /* 0x00008f0017237a23 */ /* 0x000fe4000001081a */
[--C-:B------:R-:W-:Y:S02]  /*3190*/  FFMA.FTZ R30, R6, c[0x0][0x23c], -R119.reuse ;  /* 0x00008f00061e7a23 */ /* 0x100fe40000010877 */
[----:B------:R-:W2:Y:S01]  /*31a0*/  LDSM.16.MT88.4 R4, [R148+0xa000] ;  /* 0x00a000009404783b */ /* 0x000ea20000004200 */
[----:B------:R-:W-:-:S02]  /*31b0*/  FFMA.FTZ R31, R12, c[0x0][0x23c], -R119 ;  /* 0x00008f000c1f7a23 */ /* 0x000fc40000010877 */
[----:B------:R-:W-:Y:S01]  /*31c0*/  MUFU.EX2 R103, R103 ;  /* 0x0000006700677308 */ /* 0x000fe20000000800 */
[----:B------:R-:W-:Y:S02]  /*31d0*/  FFMA.FTZ R2, R8, c[0x0][0x23c], -R119 ;  /* 0x00008f0008027a23 */ /* 0x000fe40000010877 */
[--C-:B------:R-:W-:Y:S01]  /*31e0*/  FFMA.FTZ R29, R19, c[0x0][0x23c], -R26.reuse ;  /* 0x00008f00131d7a23 */ /* 0x100fe2000001081a */
[----:B------:R-:W-:Y:S01]  /*31f0*/  LDSM.16.MT88.4 R8, [R148+0x8800] ;  /* 0x008800009408783b */ /* 0x000fe20000004200 */
[--C-:B------:R-:W-:Y:S02]  /*3200*/  FFMA.FTZ R33, R17, c[0x0][0x23c], -R26.reuse ;  /* 0x00008f0011217a23 */ /* 0x100fe4000001081a */
[--C-:B------:R-:W-:Y:S01]  /*3210*/  FFMA.FTZ R0, R15, c[0x0][0x23c], -R26.reuse ;  /* 0x00008f000f007a23 */ /* 0x100fe2000001081a */
[----:B------:R-:W5:Y:S01]  /*3220*/  MUFU.EX2 R32, R32 ;  /* 0x0000002000207308 */ /* 0x000f620000000800 */
[----:B------:R-:W2:Y:S01]  /*3230*/  LDSM.16.MT88.4 R16, [R150+0x8800] ;  /* 0x008800009610783b */ /* 0x000ea20000004200 */
[----:B-1----:R-:W-:Y:S01]  /*3240*/  F2FP.BF16.PACK_AB R84, R102, R105 ;  /* 0x000000696654723e */ /* 0x002fe200000010ff */
[----:B------:R-:W-:-:S02]  /*3250*/  FFMA.FTZ R34, R21, c[0x0][0x23c], -R26 ;  /* 0x00008f0015227a23 */ /* 0x000fc4000001081a */
[----:B------:R-:W1:Y:S01]  /*3260*/  LDSM.16.MT88.4 R12, [R149+0x8800] ;  /* 0x00880000950c783b */ /* 0x000e620000004200 */
[--C-:B------:R-:W-:Y:S02]  /*3270*/  FFMA.FTZ R111, R112, c[0x0][0x23c], -R119.reuse ;  /* 0x00008f00706f7a23 */ /* 0x100fe40000010877 */
[----:B------:R-:W-:Y:S01]  /*3280*/  MUFU.EX2 R107, R107 ;  /* 0x0000006b006b7308 */ /* 0x000fe20000000800 */
[----:B------:R-:W1:Y:S01]  /*3290*/  LDSM.16.MT88.4 R20, [R151+0x8800] ;  /* 0x008800009714783b */ /* 0x000e620000004200 */
[--C-:B------:R-:W-:Y:S02]  /*32a0*/  FFMA.FTZ R109, R114, c[0x0][0x23c], -R119.reuse ;  /* 0x00008f00726d7a23 */ /* 0x100fe40000010877 */
[----:B------:R-:W-:Y:S02]  /*32b0*/  FFMA.FTZ R112, R113, c[0x0][0x23c], -R26 ;  /* 0x00008f0071707a23 */ /* 0x000fe4000001081a */
[--C-:B------:R-:W-:Y:S02]  /*32c0*/  FFMA.FTZ R108, R108, c[0x0][0x23c], -R119.reuse ;  /* 0x00008f006c6c7a23 */ /* 0x100fe40000010877 */
        /* <DEDUP_REMOVED lines=10> */
[----:B------:R-:W5:Y:S01]  /*3370*/  MUFU.EX2 R35, R35 ;  /* 0x0000002300237308 */ /* 0x000f620000000800 */
[----:B---3--:R-:W-:Y:S01]  /*3380*/  F2FP.BF16.PACK_AB R85, R106, R107 ;  /* 0x0000006b6a55723e */ /* 0x008fe200000010ff */
[----:B------:R-:W-:-:S02]  /*3390*/  FFMA.FTZ R118, R118, c[0x0][0x23c], -R119 ;  /* 0x00008f0076767a23 */ /* 0x000fc40000010877 */
[--C-:B------:R-:W-:Y:S02]  /*33a0*/  FFMA.FTZ R116, R117, c[0x0][0x23c], -R26.reuse ;  /* 0x00008f0075747a23 */ /* 0x100fe4000001081a */
[--C-:B------:R-:W-:Y:S02]  /*33b0*/  FFMA.FTZ R117, R27, c[0x0][0x23c], -R26.reuse ;  /* 0x00008f001b757a23 */ /* 0x100fe4000001081a */
[----:B------:R-:W-:Y:S01]  /*33c0*/  MUFU.EX2 R101, R101 ;  /* 0x0000006500657308 */ /* 0x000fe20000000800 */
[--C-:B------:R-:W-:Y:S02]  /*33d0*/  FFMA.FTZ R119, R25, c[0x0][0x23c], -R26.reuse ;  /* 0x00008f0019777a23 */ /* 0x100fe4000001081a */
[----:B------:R-:W-:Y:S02]  /*33e0*/  FFMA.FTZ R122, R24, c[0x0][0x23c], -R26 ;  /* 0x00008f00187a7a23 */ /* 0x000fe4000001081a */
[----:B------:R-:W-:Y:S01]  /*33f0*/  FADD.FTZ R102, R105, R102 ;  /* 0x0000006669667221 */ /* 0x000fe20000010000 */
[----:B------:R-:W-:Y:S01]  /*3400*/  LDSM.16.MT88.4 R24, [R149+0x9800] ;  /* 0x009800009518783b */ /* 0x000fe20000004200 */
[----:B------:R-:W-:Y:S01]  /*3410*/  FADD.FTZ R107, R107, R106 ;  /* 0x0000006a6b6b7221 */ /* 0x000fe20000010000 */
[----:B-----5:R-:W-:Y:S01]  /*3420*/  F2FP.BF16.PACK_AB R87, R35, R104 ;  /* 0x000000682357723e */ /* 0x020fe200000010ff */
[----:B------:R-:W3:Y:S01]  /*3430*/  MUFU.EX2 R30, R30 ;  /* 0x0000001e001e7308 */ /* 0x000ee20000000800 */
[----:B------:R-:W-:-:S02]  /*3440*/  FADD.FTZ R103, R103, R102 ;  /* 0x0000006667677221 */ /* 0x000fc40000010000 */
[----:B------:R-:W-:Y:S02]  /*3450*/  FADD.FTZ R104, R104, R107 ;  /* 0x0000006b68687221 */ /* 0x000fe40000010000 */
        /* <DEDUP_REMOVED lines=20> */
[C---:B----4-:R-:W-:Y:S02]  /*35a0*/  HMMA.16816.F32.BF16 R76, R84.reuse, R80, RZ ;  /* 0x00000050544c723c */ /* 0x050fe400000418ff */
        /* <DEDUP_REMOVED lines=32> */
[----:B------:R-:W3:Y:S06]  /*37b0*/  MUFU.EX2 R117, R117 ;  /* 0x0000007500757308 */ /* 0x000eec0000000800 */
[C---:B------:R-:W-:Y:S01]  /*37c0*/  HMMA.16816.F32.BF16 R52, R4.reuse, R14, R52 ;  /* 0x0000000e0434723c */ /* 0x040fe20000041834 */
[----:B------:R-:W5:Y:S01]  /*37d0*/  LDSM.16.MT88.4 R12, [R149+0xa800] ;  /* 0x00a80000950c783b */ /* 0x000f620000004200 */
[----:B------:R-:W-:Y:S06]  /*37e0*/  MUFU.EX2 R119, R119 ;  /* 0x0000007700777308 */ /* 0x000fec0000000800 */
[C---:B------:R-:W-:Y:S02]  /*37f0*/  HMMA.16816.F32.BF16 R56, R4.reuse, R8, R56 ;  /* 0x000000080438723c */ /* 0x040fe40000041838 */
[----:B------:R-:W1:Y:S06]  /*3800*/  MUFU.EX2 R122, R122 ;  /* 0x0000007a007a7308 */ /* 0x000e6c0000000800 */
        /* <DEDUP_REMOVED lines=32> */
[C---:B-----5:R-:W-:Y:S08]  /*3a10*/  HMMA.16816.F32.BF16 R48, R4.reuse, R12, R48 ;  /* 0x0000000c0430723c */ /* 0x060ff00000041830 */
        /* <DEDUP_REMOVED lines=42> */
[C---:B------:R-:W-:Y:S08]  /*3cc0*/  HMMA.16816.F32.BF16 R52, R4.reuse, R26, R52 ;  /* 0x0000001a0434723c */ /* 0x040ff00000041834 */
[C---:B---3--:R-:W-:Y:S08]  /*3cd0*/  HMMA.16816.F32.BF16 R56, R4.reuse, R20, R56 ;  /* 0x000000140438723c */ /* 0x048ff00000041838 */
[C---:B------:R-:W-:Y:S08]  /*3ce0*/  HMMA.16816.F32.BF16 R60, R4.reuse, R22, R60 ;  /* 0x00000016043c723c */ /* 0x040ff0000004183c */
[C---:B-1----:R-:W-:Y:S08]  /*3cf0*/  HMMA.16816.F32.BF16 R72, R4.reuse, R16, R72 ;  /* 0x000000100448723c */ /* 0x042ff00000041848 */
[C---:B------:R-:W-:Y:S08]  /*3d00*/  HMMA.16816.F32.BF16 R92, R4.reuse, R18, R92 ;  /* 0x00000012045c723c */ /* 0x040ff0000004185c */
[C---:B----4-:R-:W-:Y:S08]  /*3d10*/  HMMA.16816.F32.BF16 R76, R4.reuse, R12, R76 ;  /* 0x0000000c044c723c */ /* 0x050ff0000004184c */
        /* <DEDUP_REMOVED lines=12> */
.L_x_6517:
        /* <DEDUP_REMOVED lines=64> */
.L_x_6514:
        /* <DEDUP_REMOVED lines=21> */
[----:B------:R-:W-:Y:S04]  /*4330*/  LDSM.16.M88.4 R104, [R158] ;  /* 0x000000009e68783b */ /* 0x000fe80000000200 */
[----:B------:R-:W2:Y:S04]  /*4340*/  LDSM.16.M88.4 R108, [R157] ;  /* 0x000000009d6c783b */ /* 0x000ea80000000200 */
[----:B------:R-:W3:Y:S04]  /*4350*/  LDSM.16.M88.4 R112, [R157+0x800] ;  /* 0x000800009d70783b */ /* 0x000ee80000000200 */
[----:B------:R-:W4:Y:S04]  /*4360*/  LDSM.16.M88.4 R116, [R157+0x1000] ;  /* 0x001000009d74783b */ /* 0x000f280000000200 */
[----:B------:R-:W0:Y:S04]  /*4370*/  LDGDEPBAR ;  /* 0x00000000000079af */ /* 0x000e280000000000 */
[----:B------:R-:W5:Y:S04]  /*4380*/  LDSM.16.M88.4 R120, [R157+0x1800] ;  /* 0x001800009d78783b */ /* 0x000f680000000200 */
[----:B------:R-:W-:Y:S04]  /*4390*/  LDSM.16.M88.4 R124, [R156] ;  /* 0x000000009c7c783b */ /* 0x000fe80000000200 */
[----:B------:R-:W1:Y:S04]  /*43a0*/  LDSM.16.M88.4 R128, [R155] ;  /* 0x000000009b80783b */ /* 0x000e680000000200 */
[----:B------:R-:W1:Y:S04]  /*43b0*/  LDSM.16.M88.4 R132, [R147] ;  /* 0x000000009384783b */ /* 0x000e680000000200 */
[----:B------:R-:W1:Y:S01]  /*43c0*/  LDSM.16.M88.4 R136, [R146] ;  /* 0x000000009288783b */ /* 0x000e620000000200 */
[C---:B--2---:R-:W-:Y:S08]  /*43d0*/  HMMA.16816.F32.BF16 R4, R104.reuse, R108, RZ ;  /* 0x0000006c6804723c */ /* 0x044ff000000418ff */
[C---:B------:R-:W-:Y:S01]  /*43e0*/  HMMA.16816.F32.BF16 R8, R104.reuse, R110, RZ ;  /* 0x0000006e6808723c */ /* 0x040fe200000418ff */
[----:B------:R-:W2:Y:S07]  /*43f0*/  LDSM.16.M88.4 R108, [R145] ;  /* 0x00000000916c783b */ /* 0x000eae0000000200 */
[C---:B---3--:R-:W-:Y:S08]  /*4400*/  HMMA.16816.F32.BF16 R12, R104.reuse, R112, RZ ;  /* 0x00000070680c723c */ /* 0x048ff000000418ff */
[C---:B------:R-:W-:Y:S01]  /*4410*/  HMMA.16816.F32.BF16 R16, R104.reuse, R114, RZ ;  /* 0x000000726810723c */ /* 0x040fe200000418ff */
[----:B------:R-:W-:Y:S07]  /*4420*/  LDSM.16.M88.4 R112, [R153] ;  /* 0x000000009970783b */ /* 0x000fee0000000200 */
[C---:B----4-:R-:W-:Y:S08]  /*4430*/  HMMA.16816.F32.BF16 R20, R104.reuse, R116, RZ ;  /* 0x000000746814723c */ /* 0x050ff000000418ff */
[C---:B------:R-:W-:Y:S01]  /*4440*/  HMMA.16816.F32.BF16 R24, R104.reuse, R118, RZ ;  /* 0x000000766818723c */ /* 0x040fe200000418ff */
[----:B------:R-:W-:Y:S07]  /*4450*/  LDSM.16.M88.4 R116, [R153+0x800] ;  /* 0x000800009974783b */ /* 0x000fee0000000200 */
[C---:B-----5:R-:W-:Y:S08]  /*4460*/  HMMA.16816.F32.BF16 R28, R104.reuse, R120, RZ ;  /* 0x00000078681c723c */ /* 0x060ff000000418ff */
[----:B------:R-:W-:Y:S01]  /*4470*/  HMMA.16816.F32.BF16 R32, R104, R122, RZ ;  /* 0x0000007a6820723c */ /* 0x000fe200000418ff */
[----:B------:R-:W3:Y:S04]  /*4480*/  LDSM.16.M88.4 R104, [R154] ;  /* 0x000000009a68783b */ /* 0x000ee80000000200 */
[----:B------:R-:W4:Y:S03]  /*4490*/  LDSM.16.M88.4 R120, [R153+0x1000] ;  /* 0x001000009978783b */ /* 0x000f260000000200 */
[C---:B-1----:R-:W-:Y:S08]  /*44a0*/  HMMA.16816.F32.BF16 R4, R124.reuse, R128, R4 ;  /* 0x000000807c04723c */ /* 0x042ff00000041804 */
[C---:B------:R-:W-:Y:S01]  /*44b0*/  HMMA.16816.F32.BF16 R8, R124.reuse, R130, R8 ;  /* 0x000000827c08723c */ /* 0x040fe20000041808 */
[----:B------:R-:W1:Y:S07]  /*44c0*/  LDSM.16.M88.4 R128, [R153+0x1800] ;  /* 0x001800009980783b */ /* 0x000e6e0000000200 */
[C---:B------:R-:W-:Y:S08]  /*44d0*/  HMMA.16816.F32.BF16 R12, R124.reuse, R132, R12 ;  /* 0x000000847c0c723c */ /* 0x040ff0000004180c */
[C---:B------:R-:W-:Y:S08]  /*44e0*/  HMMA.16816.F32.BF16 R16, R124.reuse, R134, R16 ;  /* 0x000000867c10723c */ /* 0x040ff00000041810 */
[C---:B------:R-:W-:Y:S08]  /*44f0*/  HMMA.16816.F32.BF16 R20, R124.reuse, R136, R20 ;  /* 0x000000887c14723c */ /* 0x040ff00000041814 */
[C---:B------:R-:W-:Y:S08]  /*4500*/  HMMA.16816.F32.BF16 R24, R124.reuse, R138, R24 ;  /* 0x0000008a7c18723c */ /* 0x040ff00000041818 */
[C---:B--2---:R-:W-:Y:S08]  /*4510*/  HMMA.16816.F32.BF16 R28, R124.reuse, R108, R28 ;  /* 0x0000006c7c1c723c */ /* 0x044ff0000004181c */
[----:B------:R-:W-:Y:S01]  /*4520*/  HMMA.16816.F32.BF16 R32, R124, R110, R32 ;  /* 0x0000006e7c20723c */ /* 0x000fe20000041820 */
[----:B------:R-:W-:Y:S04]  /*4530*/  LDSM.16.M88.4 R108, [R152] ;  /* 0x00000000986c783b */ /* 0x000fe80000000200 */
[----:B------:R-:W2:Y:S03]  /*4540*/  LDSM.16.M88.4 R124, [R144] ;  /* 0x00000000907c783b */ /* 0x000ea60000000200 */
        /* <DEDUP_REMOVED lines=8> */
[----:B------:R-:W-:Y:S07]  /*45d0*/  LDSM.16.M88.4 R120, [R158+0x2000] ;  /* 0x002000009e78783b */ /* 0x000fee0000000200 */
[C---:B-1----:R-:W-:Y:S08]  /*45e0*/  HMMA.16816.F32.BF16 R28, R104.reuse, R128, R28 ;  /* 0x00000080681c723c */ /* 0x042ff0000004181c */
[----:B------:R-:W-:Y:S01]  /*45f0*/  HMMA.16816.F32.BF16 R32, R104, R130, R32 ;  /* 0x000000826820723c */ /* 0x000fe20000041820 */
[----:B------:R-:W1:Y:S04]  /*4600*/  LDSM.16.M88.4 R104, [R144+0x1800] ;  /* 0x001800009068783b */ /* 0x000e680000000200 */
[----:B------:R-:W4:Y:S03]  /*4610*/  LDSM.16.M88.4 R128, [R157+0x2000] ;  /* 0x002000009d80783b */ /* 0x000f260000000200 */
[C---:B--2---:R-:W-:Y:S08]  /*4620*/  HMMA.16816.F32.BF16 R4, R108.reuse, R124, R4 ;  /* 0x0000007c6c04723c */ /* 0x044ff00000041804 */
[C---:B------:R-:W-:Y:S01]  /*4630*/  HMMA.16816.F32.BF16 R8, R108.reuse, R126, R8 ;  /* 0x0000007e6c08723c */ /* 0x040fe20000041808 */
[----:B------:R-:W2:Y:S07]  /*4640*/  LDSM.16.M88.4 R124, [R157+0x2800] ;  /* 0x002800009d7c783b */ /* 0x000eae0000000200 */
[C---:B---3--:R-:W-:Y:S08]  /*4650*/  HMMA.16816.F32.BF16 R12, R108.reuse, R112, R12 ;  /* 0x000000706c0c723c */ /* 0x048ff0000004180c */
[C---:B------:R-:W-:Y:S01]  /*4660*/  HMMA.16816.F32.BF16 R16, R108.reuse, R114, R16 ;  /* 0x000000726c10723c */ /* 0x040fe20000041810 */
[----:B------:R-:W-:Y:S07]  /*4670*/  LDSM.16.M88.4 R112, [R156+0x2000] ;  /* 0x002000009c70783b */ /* 0x000fee0000000200 */
[C---:B-----5:R-:W-:Y:S08]  /*4680*/  HMMA.16816.F32.BF16 R20, R108.reuse, R116, R20 ;  /* 0x000000746c14723c */ /* 0x060ff00000041814 */
[C---:B------:R-:W-:Y:S01]  /*4690*/  HMMA.16816.F32.BF16 R24, R108.reuse, R118, R24 ;  /* 0x000000766c18723c */ /* 0x040fe20000041818 */
[----:B------:R-:W-:Y:S07]  /*46a0*/  LDSM.16.M88.4 R116, [R143] ;  /* 0x000000008f74783b */ /* 0x000fee0000000200 */
[C---:B-1----:R-:W-:Y:S08]  /*46b0*/  HMMA.16816.F32.BF16 R28, R108.reuse, R104, R28 ;  /* 0x000000686c1c723c */ /* 0x042ff0000004181c */
[----:B------:R-:W-:Y:S01]  /*46c0*/  HMMA.16816.F32.BF16 R32, R108, R106, R32 ;  /* 0x0000006a6c20723c */ /* 0x000fe20000041820 */
[----:B------:R-:W1:Y:S04]  /*46d0*/  LDSM.16.M88.4 R104, [R157+0x3000] ;  /* 0x003000009d68783b */ /* 0x000e680000000200 */
[----:B------:R-:W3:Y:S03]  /*46e0*/  LDSM.16.M88.4 R108, [R157+0x3800] ;  /* 0x003800009d6c783b */ /* 0x000ee60000000200 */
[C---:B----4-:R-:W-:Y:S08]  /*46f0*/  HMMA.16816.F32.BF16 R4, R120.reuse, R128, R4 ;  /* 0x000000807804723c */ /* 0x050ff00000041804 */
[C---:B------:R-:W-:Y:S01]  /*4700*/  HMMA.16816.F32.BF16 R8, R120.reuse, R130, R8 ;  /* 0x000000827808723c */ /* 0x040fe20000041808 */
[----:B------:R-:W4:Y:S07]  /*4710*/  LDSM.16.M88.4 R128, [R142] ;  /* 0x000000008e80783b */ /* 0x000f2e0000000200 */
[C---:B--2---:R-:W-:Y:S08]  /*4720*/  HMMA.16816.F32.BF16 R12, R120.reuse, R124, R12 ;  /* 0x0000007c780c723c */ /* 0x044ff0000004180c */
[C---:B------:R-:W-:Y:S01]  /*4730*/  HMMA.16816.F32.BF16 R16, R120.reuse, R126, R16 ;  /* 0x0000007e7810723c */ /* 0x040fe20000041810 */
[----:B------:R-:W2:Y:S07]  /*4740*/  LDSM.16.M88.4 R124, [R141] ;  /* 0x000000008d7c783b */ /* 0x000eae0000000200 */
[C---:B-1----:R-:W-:Y:S08]  /*4750*/  HMMA.16816.F32.BF16 R20, R120.reuse, R104, R20 ;  /* 0x000000687814723c */ /* 0x042ff00000041814 */
[C---:B------:R-:W-:Y:S01]  /*4760*/  HMMA.16816.F32.BF16 R24, R120.reuse, R106, R24 ;  /* 0x0000006a7818723c */ /* 0x040fe20000041818 */
[----:B------:R-:W1:Y:S07]  /*4770*/  LDSM.16.M88.4 R104, [R140] ;  /* 0x000000008c68783b */ /* 0x000e6e0000000200 */
[C---:B---3--:R-:W-:Y:S08]  /*4780*/  HMMA.16816.F32.BF16 R28, R120.reuse, R108, R28 ;  /* 0x0000006c781c723c */ /* 0x048ff0000004181c */
[----:B------:R-:W-:Y:S01]  /*4790*/  HMMA.16816.F32.BF16 R32, R120, R110, R32 ;  /* 0x0000006e7820723c */ /* 0x000fe20000041820 */
[----:B------:R-:W-:Y:S04]  /*47a0*/  LDSM.16.M88.4 R108, [R154+0x2000] ;  /* 0x002000009a6c783b */ /* 0x000fe80000000200 */
[----:B------:R-:W-:Y:S03]  /*47b0*/  LDSM.16.M88.4 R120, [R153+0x2800] ;  /* 0x002800009978783b */ /* 0x000fe60000000200 */
        /* <DEDUP_REMOVED lines=9> */
[C---:B-1----:R-:W-:Y:S08]  /*4850*/  HMMA.16816.F32.BF16 R28, R112.reuse, R104, R28 ;  /* 0x00000068701c723c */ /* 0x042ff0000004181c */
[----:B------:R-:W-:Y:S01]  /*4860*/  HMMA.16816.F32.BF16 R32, R112, R106, R32 ;  /* 0x0000006a7020723c */ /* 0x000fe20000041820 */
[----:B------:R-:W-:Y:S04]  /*4870*/  LDSM.16.M88.4 R104, [R152+0x2000] ;  /* 0x002000009868783b */ /* 0x000fe80000000200 */
[----:B------:R-:W1:Y:S03]  /*4880*/  LDSM.16.M88.4 R112, [R144+0x2000] ;  /* 0x002000009070783b */ /* 0x000e660000000200 */
        /* <DEDUP_REMOVED lines=8> */
[----:B------:R-:W4:Y:S01]  /*4910*/  LDSM.16.M88.4 R128, [R144+0x3800] ;  /* 0x003800009080783b */ /* 0x000f220000000200 */
[----:B------:R-:W-:Y:S04]  /*4920*/  DEPBAR.LE SB0, 0x0 ;  /* 0x000080000000791a */ /* 0x000fe80000000000 */
[----:B------:R-:W-:Y:S02]  /*4930*/  BAR.SYNC.DEFER_BLOCKING 0x0 ;  /* 0x0000000000007b1d */ /* 0x000fe40000010000 */
[C---:B--2---:R-:W-:Y:S08]  /*4940*/  HMMA.16816.F32.BF16 R28, R108.reuse, R124, R28 ;  /* 0x0000007c6c1c723c */ /* 0x044ff0000004181c */
[----:B------:R-:W-:Y:S08]  /*4950*/  HMMA.16816.F32.BF16 R32, R108, R126, R32 ;  /* 0x0000007e6c20723c */ /* 0x000ff00000041820 */
[C---:B-1----:R-:W-:Y:S08]  /*4960*/  HMMA.16816.F32.BF16 R4, R104.reuse, R112, R4 ;  /* 0x000000706804723c */ /* 0x042ff00000041804 */
[C---:B------:R-:W-:Y:S08]  /*4970*/  HMMA.16816.F32.BF16 R8, R104.reuse, R114, R8 ;  /* 0x000000726808723c */ /* 0x040ff00000041808 */
[C---:B---3--:R-:W-:Y:S08]  /*4980*/  HMMA.16816.F32.BF16 R12, R104.reuse, R116, R12 ;  /* 0x00000074680c723c */ /* 0x048ff0000004180c */
[C---:B------:R-:W-:Y:S08]  /*4990*/  HMMA.16816.F32.BF16 R16, R104.reuse, R118, R16 ;  /* 0x000000766810723c */ /* 0x040ff00000041810 */
[C---:B-----5:R-:W-:Y:S08]  /*49a0*/  HMMA.16816.F32.BF16 R20, R104.reuse, R120, R20 ;  /* 0x000000786814723c */ /* 0x060ff00000041814 */
[C---:B------:R-:W-:Y:S08]  /*49b0*/  HMMA.16816.F32.BF16 R24, R104.reuse, R122, R24 ;  /* 0x0000007a6818723c */ /* 0x040ff00000041818 */
[C---:B----4-:R-:W-:Y:S08]  /*49c0*/  HMMA.16816.F32.BF16 R28, R104.reuse, R128, R28 ;  /* 0x00000080681c723c */ /* 0x050ff0000004181c */
        /* <DEDUP_REMOVED lines=52> */
[----:B------:R-:W-:Y:S03]  /*4d10*/  IMAD.MOV.U32 R3, RZ, RZ, 0x40 ;  /* 0x00000040ff037424 */ /* 0x000fe600078e00ff */
[----:B------:R-:W2:Y:S01]  /*4d20*/  LDG.E R103, [R102.64] ;  /* 0x0000000a66677981 */ /* 0x000ea2000c1e1900 */
[----:B------:R-:W-:Y:S03]  /*4d30*/  IMAD R3, R2, c[0x0][0x2d0], -R3 ;  /* 0x0000b40002037a24 */ /* 0x000fe600078e0a03 */
        /* <DEDUP_REMOVED lines=12> */
.L_x_6516:
        /* <DEDUP_REMOVED lines=19> */
[----:B------:R-:W0:Y:S02]  /*4f30*/  LDGDEPBAR ;  /* 0x00000000000079af */ /* 0x000e240000000000 */
.L_x_6515:
        /* <DEDUP_REMOVED lines=123> */
[----:B------:R-:W-:Y:S01]  /*56f0*/  FMUL.FTZ R13, R2, R93 ;  /* 0x0000005d020d7220 */ /* 0x000fe20000410000 */
[----:B------:R-:W-:Y:S01]  /*5700*/  MUFU.EX2 R133, R133 ;  /* 0x0000008500857308 */ /* 0x000fe20000000800 */
[--C-:B------:R-:W-:Y:S02]  /*5710*/  FFMA.FTZ R127, R14, c[0x0][0x23c], -R123.reuse ;  /* 0x00008f000e7f7a23 */ /* 0x100fe4000001087b */
[----:B------:R-:W-:Y:S01]  /*5720*/  FMUL.FTZ R14, R0, R94 ;  /* 0x0000005e000e7220 */ /* 0x000fe20000410000 */
[----:B---3--:R-:W-:Y:S01]  /*5730*/  F2FP.BF16.PACK_AB R99, R122, R121 ;  /* 0x000000797a63723e */ /* 0x008fe200000010ff */
[--C-:B------:R-:W-:Y:S02]  /*5740*/  FFMA.FTZ R128, R15, c[0x0][0x23c], -R123.reuse ;  /* 0x00008f000f807a23 */ /* 0x100fe4000001087b */
[----:B------:R-:W-:Y:S02]  /*5750*/  FMUL.FTZ R15, R0, R95 ;  /* 0x0000005f000f7220 */ /* 0x000fe40000410000 */
[----:B------:R-:W-:Y:S01]  /*5760*/  LDSM.16.MT88.4 R92, [R148+0xa000] ;  /* 0x00a00000945c783b */ /* 0x000fe20000004200 */
[C---:B------:R-:W-:Y:S01]  /*5770*/  FMUL.FTZ R72, R2.reuse, R72 ;  /* 0x0000004802487220 */ /* 0x040fe20000410000 */
[C---:B-1----:R-:W-:Y:S01]  /*5780*/  HMMA.16816.F32.BF16 R8, R96.reuse, R104, R8 ;  /* 0x000000686008723c */ /* 0x042fe20000041808 */
[----:B------:R-:W1:Y:S04]  /*5790*/  MUFU.EX2 R126, R126 ;  /* 0x0000007e007e7308 */ /* 0x000e680000000800 */
[----:B------:R-:W-:Y:S02]  /*57a0*/  FMUL.FTZ R73, R2, R73 ;  /* 0x0000004902497220 */ /* 0x000fe40000410000 */
[C---:B------:R-:W-:Y:S01]  /*57b0*/  FMUL.FTZ R74, R0.reuse, R74 ;  /* 0x0000004a004a7220 */ /* 0x040fe20000410000 */
[C---:B------:R-:W-:Y:S01]  /*57c0*/  HMMA.16816.F32.BF16 R36, R96.reuse, R106, R36 ;  /* 0x0000006a6024723c */ /* 0x040fe20000041824 */
[----:B------:R-:W2:Y:S02]  /*57d0*/  LDSM.16.MT88.4 R104, [R148+0x8000] ;  /* 0x008000009468783b */ /* 0x000ea40000004200 */
[----:B------:R-:W-:Y:S01]  /*57e0*/  MUFU.EX2 R127, R127 ;  /* 0x0000007f007f7308 */ /* 0x000fe20000000800 */
[----:B------:R-:W-:Y:S02]  /*57f0*/  FMUL.FTZ R75, R0, R75 ;  /* 0x0000004b004b7220 */ /* 0x000fe40000410000 */
[C---:B------:R-:W-:Y:S02]  /*5800*/  FMUL.FTZ R76, R2.reuse, R76 ;  /* 0x0000004c024c7220 */ /* 0x040fe40000410000 */
[C---:B------:R-:W-:Y:S04]  /*5810*/  HMMA.16816.F32.BF16 R40, R96.reuse, R108, R40 ;  /* 0x0000006c6028723c */ /* 0x040fe80000041828 */
[----:B------:R-:W-:Y:S01]  /*5820*/  FMUL.FTZ R77, R2, R77 ;  /* 0x0000004d024d7220 */ /* 0x000fe20000410000 */
[----:B------:R-:W3:Y:S01]  /*5830*/  MUFU.EX2 R128, R128 ;  /* 0x0000008000807308 */ /* 0x000ee20000000800 */
[C---:B------:R-:W-:Y:S02]  /*5840*/  FMUL.FTZ R78, R0.reuse, R78 ;  /* 0x0000004e004e7220 */ /* 0x040fe40000410000 */
[C---:B------:R-:W-:Y:S01]  /*5850*/  HMMA.16816.F32.BF16 R44, R96.reuse, R110, R44 ;  /* 0x0000006e602c723c */ /* 0x040fe2000004182c */
[----:B------:R-:W4:Y:S03]  /*5860*/  LDSM.16.MT88.4 R108, [R151+0xa000] ;  /* 0x00a00000976c783b */ /* 0x000f260000004200 */
[----:B------:R-:W-:Y:S02]  /*5870*/  FMUL.FTZ R79, R0, R79 ;  /* 0x0000004f004f7220 */ /* 0x000fe40000410000 */
[--C-:B------:R-:W-:Y:S01]  /*5880*/  FFMA.FTZ R129, R16, c[0x0][0x23c], -R124.reuse ;  /* 0x00008f0010817a23 */ /* 0x100fe2000001087c */
[----:B------:R-:W-:Y:S01]  /*5890*/  MUFU.EX2 R134, R134 ;  /* 0x0000008600867308 */ /* 0x000fe20000000800 */
[C---:B------:R-:W-:Y:S04]  /*58a0*/  HMMA.16816.F32.BF16 R48, R96.reuse, R112, R48 ;  /* 0x000000706030723c */ /* 0x040fe80000041830 */
[----:B------:R-:W-:Y:S02]  /*58b0*/  FFMA.FTZ R130, R17, c[0x0][0x23c], -R124 ;  /* 0x00008f0011827a23 */ /* 0x000fe4000001087c */
[--C-:B------:R-:W-:Y:S02]  /*58c0*/  FFMA.FTZ R131, R18, c[0x0][0x23c], -R123.reuse ;  /* 0x00008f0012837a23 */ /* 0x100fe4000001087b */
[C---:B------:R-:W-:Y:S01]  /*58d0*/  HMMA.16816.F32.BF16 R52, R96.reuse, R114, R52 ;  /* 0x000000726034723c */ /* 0x040fe20000041834 */
[----:B------:R-:W5:Y:S01]  /*58e0*/  LDSM.16.MT88.4 R112, [R150+0xa000] ;  /* 0x00a000009670783b */ /* 0x000f620000004200 */
[----:B------:R-:W-:Y:S02]  /*58f0*/  MUFU.EX2 R129, R129 ;  /* 0x0000008100817308 */ /* 0x000fe40000000800 */
[----:B------:R-:W-:Y:S02]  /*5900*/  FFMA.FTZ R132, R19, c[0x0][0x23c], -R123 ;  /* 0x00008f0013847a23 */ /* 0x000fe4000001087b */
[C---:B------:R-:W-:Y:S02]  /*5910*/  FMUL.FTZ R80, R2.reuse, R80 ;  /* 0x0000005002507220 */ /* 0x040fe40000410000 */
[----:B------:R-:W-:Y:S01]  /*5920*/  FMUL.FTZ R81, R2, R81 ;  /* 0x0000005102517220 */ /* 0x000fe20000410000 */
[C---:B--2---:R-:W-:Y:S03]  /*5930*/  HMMA.16816.F32.BF16 R56, R96.reuse, R104, R56 ;  /* 0x000000686038723c */ /* 0x044fe60000041838 */
[----:B------:R-:W2:Y:S01]  /*5940*/  MUFU.EX2 R130, R130 ;  /* 0x0000008200827308 */ /* 0x000ea20000000800 */
[C---:B------:R-:W-:Y:S02]  /*5950*/  FMUL.FTZ R82, R0.reuse, R82 ;  /* 0x0000005200527220 */ /* 0x040fe40000410000 */
[----:B------:R-:W-:Y:S02]  /*5960*/  FMUL.FTZ R83, R0, R83 ;  /* 0x0000005300537220 */ /* 0x000fe40000410000 */
[C---:B------:R-:W-:Y:S01]  /*5970*/  HMMA.16816.F32.BF16 R60, R96.reuse, R106, R60 ;  /* 0x0000006a603c723c */ /* 0x040fe2000004183c */
[----:B------:R-:W5:Y:S03]  /*5980*/  LDSM.16.MT88.4 R104, [R149+0xa000] ;  /* 0x00a000009568783b */ /* 0x000f660000004200 */
[----:B------:R-:W-:Y:S01]  /*5990*/  FMUL.FTZ R16, R2, R88 ;  /* 0x0000005802107220 */ /* 0x000fe20000410000 */
[----:B-1----:R-:W-:Y:S01]  /*59a0*/  F2FP.BF16.PACK_AB R88, R126, R125 ;  /* 0x0000007d7e58723e */ /* 0x002fe200000010ff */
[----:B------:R-:W-:Y:S01]  /*59b0*/  MUFU.EX2 R131, R131 ;  /* 0x0000008300837308 */ /* 0x000fe20000000800 */
[----:B------:R-:W-:Y:S01]  /*59c0*/  FMUL.FTZ R17, R2, R89 ;  /* 0x0000005902117220 */ /* 0x000fe20000410000 */
[C---:B----4-:R-:W-:Y:S04]  /*59d0*/  HMMA.16816.F32.BF16 R64, R96.reuse, R108, R64 ;  /* 0x0000006c6040723c */ /* 0x050fe80000041840 */
[----:B---3--:R-:W-:Y:S01]  /*59e0*/  F2FP.BF16.PACK_AB R89, R128, R127 ;  /* 0x0000007f8059723e */ /* 0x008fe200000010ff */
[C---:B------:R-:W-:Y:S02]  /*59f0*/  FMUL.FTZ R18, R0.reuse, R90 ;  /* 0x0000005a00127220 */ /* 0x040fe40000410000 */
[----:B------:R-:W-:Y:S01]  /*5a00*/  FMUL.FTZ R19, R0, R91 ;  /* 0x0000005b00137220 */ /* 0x000fe20000410000 */
[C---:B------:R-:W-:Y:S01]  /*5a10*/  HMMA.16816.F32.BF16 R68, R96.reuse, R110, R68 ;  /* 0x0000006e6044723c */ /* 0x040fe20000041844 */
[----:B------:R-:W1:Y:S01]  /*5a20*/  LDSM.16.MT88.4 R108, [R151+0x8800] ;  /* 0x00880000976c783b */ /* 0x000e620000004200 */
[----:B------:R-:W3:Y:S02]  /*5a30*/  MUFU.EX2 R132, R132 ;  /* 0x0000008400847308 */ /* 0x000ee40000000800 */
[----:B--2---:R-:W-:Y:S01]  /*5a40*/  F2FP.BF16.PACK_AB R90, R130, R129 ;  /* 0x00000081825a723e */ /* 0x004fe200000010ff */
[C---:B------:R-:W-:Y:S02]  /*5a50*/  FMUL.FTZ R84, R2.reuse, R84 ;  /* 0x0000005402547220 */ /* 0x040fe40000410000 */
[----:B------:R-:W-:Y:S01]  /*5a60*/  FMUL.FTZ R85, R2, R85 ;  /* 0x0000005502557220 */ /* 0x000fe20000410000 */
[C---:B-----5:R-:W-:Y:S04]  /*5a70*/  HMMA.16816.F32.BF16 R72, R96.reuse, R112, R72 ;  /* 0x000000706048723c */ /* 0x060fe80000041848 */
[C---:B------:R-:W-:Y:S02]  /*5a80*/  FMUL.FTZ R86, R0.reuse, R86 ;  /* 0x0000005600567220 */ /* 0x040fe40000410000 */
[----:B------:R-:W-:Y:S02]  /*5a90*/  FMUL.FTZ R87, R0, R87 ;  /* 0x0000005700577220 */ /* 0x000fe40000410000 */
[C---:B------:R-:W-:Y:S01]  /*5aa0*/  HMMA.16816.F32.BF16 R12, R96.reuse, R114, R12 ;  /* 0x00000072600c723c */ /* 0x040fe2000004180c */
[----:B------:R-:W2:Y:S03]  /*5ab0*/  LDSM.16.MT88.4 R112, [R150+0x8800] ;  /* 0x008800009670783b */ /* 0x000ea60000004200 */
[----:B------:R-:W-:Y:S02]  /*5ac0*/  FFMA.FTZ R120, R2, R177, R120 ;  /* 0x000000b102787223 */ /* 0x000fe40000010078 */
[----:B------:R-:W-:Y:S01]  /*5ad0*/  FFMA.FTZ R6, R0, R175, R6 ;  /* 0x000000af00067223 */ /* 0x000fe20000010006 */
[----:B------:R-:W-:Y:S01]  /*5ae0*/  IADD3 R0, R173, -0x1, RZ ;  /* 0xffffffffad007810 */ /* 0x000fe20007ffe0ff */
[----:B------:R-:W-:Y:S01]  /*5af0*/  FADD.FTZ R5, R5, R120 ;  /* 0x0000007805057221 */ /* 0x000fe20000010000 */
[C---:B------:R-:W-:Y:S03]  /*5b00*/  HMMA.16816.F32.BF16 R76, R96.reuse, R104, R76 ;  /* 0x00000068604c723c */ /* 0x040fe6000004184c */
[----:B---3--:R-:W-:Y:S01]  /*5b10*/  F2FP.BF16.PACK_AB R91, R132, R131 ;  /* 0x00000083845b723e */ /* 0x008fe200000010ff */
[----:B------:R-:W-:Y:S01]  /*5b20*/  FADD.FTZ R6, R7, R6 ;  /* 0x0000000607067221 */ /* 0x000fe20000010000 */
[----:B------:R-:W-:Y:S01]  /*5b30*/  MOV R173, R0 ;  /* 0x0000000000ad7202 */ /* 0x000fe20000000f00 */
[----:B------:R-:W-:Y:S01]  /*5b40*/  FADD.FTZ R102, R102, R5 ;  /* 0x0000000566667221 */ /* 0x000fe20000010000 */
[----:B------:R-:W-:Y:S01]  /*5b50*/  MOV R0, R3 ;  /* 0x0000000300007202 */ /* 0x000fe20000000f00 */
[C---:B------:R-:W-:Y:S01]  /*5b60*/  HMMA.16816.F32.BF16 R80, R96.reuse, R106, R80 ;  /* 0x0000006a6050723c */ /* 0x040fe20000041850 */
[----:B------:R-:W3:Y:S03]  /*5b70*/  LDSM.16.MT88.4 R104, [R149+0x8800] ;  /* 0x008800009568783b */ /* 0x000ee60000004200 */
        /* <DEDUP_REMOVED lines=9> */
[C---:B-1----:R-:W-:Y:S01]  /*5c10*/  HMMA.16816.F32.BF16 R8, R88.reuse, R108, R8 ;  /* 0x0000006c5808723c */ /* 0x042fe20000041808 */
[----:B------:R-:W1:Y:S04]  /*5c20*/  LDSM.16.MT88.4 R96, [R150+0xa800] ;  /* 0x00a800009660783b */ /* 0x000e680000004200 */
[----:B------:R-:W-:Y:S02]  /*5c30*/  FADD.FTZ R128, R128, R127 ;  /* 0x0000007f80807221 */ /* 0x000fe40000010000 */
[----:B------:R-:W-:Y:S01]  /*5c40*/  FADD.FTZ R129, R129, R126 ;  /* 0x0000007e81817221 */ /* 0x000fe20000010000 */
[C---:B------:R-:W-:Y:S01]  /*5c50*/  HMMA.16816.F32.BF16 R36, R88.reuse, R110, R36 ;  /* 0x0000006e5824723c */ /* 0x040fe20000041824 */
[----:B------:R-:W-:Y:S03]  /*5c60*/  LDSM.16.MT88.4 R108, [R150+0x9000] ;  /* 0x00900000966c783b */ /* 0x000fe60000004200 */
[----:B------:R-:W-:Y:S02]  /*5c70*/  FADD.FTZ R5, R131, R128 ;  /* 0x0000008083057221 */ /* 0x000fe40000010000 */
[----:B------:R-:W-:Y:S02]  /*5c80*/  FADD.FTZ R129, R130, R129 ;  /* 0x0000008182817221 */ /* 0x000fe40000010000 */
[C---:B--2---:R-:W-:Y:S04]  /*5c90*/  HMMA.16816.F32.BF16 R40, R88.reuse, R112, R40 ;  /* 0x000000705828723c */ /* 0x044fe80000041828 */
[----:B------:R-:W-:Y:S03]  /*5ca0*/  FADD.FTZ R5, R132, R5 ;  /* 0x0000000584057221 */ /* 0x000fe60000010000 */
[--C-:B------:R-:W-:Y:S01]  /*5cb0*/  FFMA.FTZ R112, R20, c[0x0][0x23c], -R124.reuse ;  /* 0x00008f0014707a23 */ /* 0x100fe2000001087c */
[C---:B------:R-:W-:Y:S04]  /*5cc0*/  HMMA.16816.F32.BF16 R44, R88.reuse, R114, R44 ;  /* 0x00000072582c723c */ /* 0x040fe8000004182c */
[--C-:B------:R-:W-:Y:S01]  /*5cd0*/  FFMA.FTZ R113, R21, c[0x0][0x23c], -R124.reuse ;  /* 0x00008f0015717a23 */ /* 0x100fe2000001087c */
[----:B------:R-:W-:Y:S02]  /*5ce0*/  MUFU.EX2 R112, R112 ;  /* 0x0000007000707308 */ /* 0x000fe40000000800 */
[--C-:B------:R-:W-:Y:S01]  /*5cf0*/  FFMA.FTZ R114, R22, c[0x0][0x23c], -R123.reuse ;  /* 0x00008f0016727a23 */ /* 0x100fe2000001087b */
[C---:B---3--:R-:W-:Y:S04]  /*5d00*/  HMMA.16816.F32.BF16 R48, R88.reuse, R104, R48 ;  /* 0x000000685830723c */ /* 0x048fe80000041830 */
[--C-:B------:R-:W-:Y:S02]  /*5d10*/  FFMA.FTZ R115, R23, c[0x0][0x23c], -R123.reuse ;  /* 0x00008f0017737a23 */ /* 0x100fe4000001087b */
[----:B------:R-:W2:Y:S01]  /*5d20*/  LDSM.16.MT88.4 R20, [R149+0xa800] ;  /* 0x00a800009514783b */ /* 0x000ea20000004200 */
[----:B------:R-:W3:Y:S01]  /*5d30*/  MUFU.EX2 R113, R113 ;  /* 0x0000007100717308 */ /* 0x000ee20000000800 */
[C---:B------:R-:W-:Y:S06]  /*5d40*/  HMMA.16816.F32.BF16 R52, R88.reuse, R106, R52 ;  /* 0x0000006a5834723c */ /* 0x040fec0000041834 */
[----:B------:R-:W-:Y:S02]  /*5d50*/  LDSM.16.MT88.4 R104, [R151+0x9000] ;  /* 0x009000009768783b */ /* 0x000fe40000004200 */
[C---:B------:R-:W-:Y:S01]  /*5d60*/  HMMA.16816.F32.BF16 R56, R88.reuse, R116, R56 ;  /* 0x000000745838723c */ /* 0x040fe20000041838 */
[----:B------:R-:W-:Y:S06]  /*5d70*/  MUFU.EX2 R114, R114 ;  /* 0x0000007200727308 */ /* 0x000fec0000000800 */
[--C-:B------:R-:W-:Y:S01]  /*5d80*/  FFMA.FTZ R116, R24, c[0x0][0x23c], -R124.reuse ;  /* 0x00008f0018747a23 */ /* 0x100fe2000001087c */
[C---:B------:R-:W-:Y:S03]  /*5d90*/  HMMA.16816.F32.BF16 R60, R88.reuse, R118, R60 ;  /* 0x00000076583c723c */ /* 0x040fe6000004183c */
[----:B------:R-:W5:Y:S01]  /*5da0*/  MUFU.EX2 R115, R115 ;  /* 0x0000007300737308 */ /* 0x000f620000000800 */
[----:B------:R-:W-:Y:S03]  /*5db0*/  FFMA.FTZ R117, R25, c[0x0][0x23c], -R124 ;  /* 0x00008f0019757a23 */ /* 0x000fe6000001087c */
[--C-:B------:R-:W-:Y:S01]  /*5dc0*/  FFMA.FTZ R118, R26, c[0x0][0x23c], -R123.reuse ;  /* 0x00008f001a767a23 */ /* 0x100fe2000001087b */
[C---:B----4-:R-:W-:Y:S04]  /*5dd0*/  HMMA.16816.F32.BF16 R64, R88.reuse, R92, R64 ;  /* 0x0000005c5840723c */ /* 0x050fe80000041840 */
[----:B------:R-:W-:Y:S01]  /*5de0*/  FFMA.FTZ R119, R27, c[0x0][0x23c], -R123 ;  /* 0x00008f001b777a23 */ /* 0x000fe2000001087b */
[----:B------:R-:W-:Y:S01]  /*5df0*/  MUFU.EX2 R116, R116 ;  /* 0x0000007400747308 */ /* 0x000fe20000000800 */
[----:B------:R-:W-:Y:S02]  /*5e00*/  LDSM.16.MT88.4 R24, [R148+0x9000] ;  /* 0x009000009418783b */ /* 0x000fe40000004200 */
[C---:B------:R-:W-:Y:S06]  /*5e10*/  HMMA.16816.F32.BF16 R68, R88.reuse, R94, R68 ;  /* 0x0000005e5844723c */ /* 0x040fec0000041844 */
[----:B------:R-:W4:Y:S01]  /*5e20*/  LDSM.16.MT88.4 R92, [R148+0xa800] ;  /* 0x00a80000945c783b */ /* 0x000f220000004200 */
[----:B------:R-:W3:Y:S01]  /*5e30*/  MUFU.EX2 R117, R117 ;  /* 0x0000007500757308 */ /* 0x000ee20000000800 */
[C---:B-1----:R-:W-:Y:S08]  /*5e40*/  HMMA.16816.F32.BF16 R72, R88.reuse, R96, R72 ;  /* 0x000000605848723c */ /* 0x042ff00000041848 */
[C---:B------:R-:W-:Y:S01]  /*5e50*/  HMMA.16816.F32.BF16 R12, R88.reuse, R98, R12 ;  /* 0x00000062580c723c */ /* 0x040fe2000004180c */
[----:B------:R-:W1:Y:S01]  /*5e60*/  LDSM.16.MT88.4 R96, [R149+0x9000] ;  /* 0x009000009560783b */ /* 0x000e620000004200 */
[----:B------:R-:W-:Y:S06]  /*5e70*/  MUFU.EX2 R118, R118 ;  /* 0x0000007600767308 */ /* 0x000fec0000000800 */
[C---:B--2---:R-:W-:Y:S04]  /*5e80*/  HMMA.16816.F32.BF16 R76, R88.reuse, R20, R76 ;  /* 0x00000014584c723c */ /* 0x044fe8000004184c */
[----:B------:R-:W2:Y:S03]  /*5e90*/  MUFU.EX2 R119, R119 ;  /* 0x0000007700777308 */ /* 0x000ea60000000800 */
[----:B---3--:R-:W-:Y:S01]  /*5ea0*/  F2FP.BF16.PACK_AB R20, R113, R112 ;  /* 0x000000707114723e */ /* 0x008fe200000010ff */
[C---:B------:R-:W-:Y:S04]  /*5eb0*/  HMMA.16816.F32.BF16 R80, R88.reuse, R22, R80 ;  /* 0x000000165850723c */ /* 0x040fe80000041850 */
[----:B-----5:R-:W-:Y:S01]  /*5ec0*/  F2FP.BF16.PACK_AB R21, R115, R114 ;  /* 0x000000727315723e */ /* 0x020fe200000010ff */
[----:B------:R-:W-:Y:S02]  /*5ed0*/  FADD.FTZ R112, R112, R129 ;  /* 0x0000008170707221 */ /* 0x000fe40000010000 */
[----:B------:R-:W-:Y:S01]  /*5ee0*/  F2FP.BF16.PACK_AB R22, R117, R116 ;  /* 0x000000747516723e */ /* 0x000fe200000010ff */
[----:B------:R-:W-:Y:S04]  /*5ef0*/  FADD.FTZ R114, R114, R5 ;  /* 0x0000000572727221 */ /* 0x000fe80000010000 */
[----:B------:R-:W-:Y:S01]  /*5f00*/  FADD.FTZ R113, R113, R112 ;  /* 0x0000007071717221 */ /* 0x000fe20000010000 */
[C---:B----4-:R-:W-:Y:S03]  /*5f10*/  HMMA.16816.F32.BF16 R16, R88.reuse, R92, R16 ;  /* 0x0000005c5810723c */ /* 0x050fe60000041810 */
[----:B------:R-:W-:Y:S02]  /*5f20*/  FADD.FTZ R115, R115, R114 ;  /* 0x0000007273737221 */ /* 0x000fe40000010000 */
[----:B------:R-:W-:Y:S01]  /*5f30*/  FADD.FTZ R116, R116, R113 ;  /* 0x0000007174747221 */ /* 0x000fe20000010000 */
[----:B--2---:R-:W-:Y:S01]  /*5f40*/  F2FP.BF16.PACK_AB R23, R119, R118 ;  /* 0x000000767717723e */ /* 0x004fe200000010ff */
[----:B------:R-:W-:Y:S01]  /*5f50*/  FADD.FTZ R118, R118, R115 ;  /* 0x0000007376767221 */ /* 0x000fe20000010000 */
[----:B------:R-:W-:Y:S01]  /*5f60*/  HMMA.16816.F32.BF16 R84, R88, R94, R84 ;  /* 0x0000005e5854723c */ /* 0x000fe20000041854 */
[----:B------:R-:W2:Y:S03]  /*5f70*/  LDSM.16.MT88.4 R88, [R151+0xb000] ;  /* 0x00b000009758783b */ /* 0x000ea60000004200 */
[----:B------:R-:W-:Y:S02]  /*5f80*/  FADD.FTZ R117, R117, R116 ;  /* 0x0000007475757221 */ /* 0x000fe40000010000 */
[----:B------:R-:W-:Y:S02]  /*5f90*/  FADD.FTZ R119, R119, R118 ;  /* 0x0000007677777221 */ /* 0x000fe40000010000 */
[C---:B------:R-:W-:Y:S01]  /*5fa0*/  HMMA.16816.F32.BF16 R8, R20.reuse, R104, R8 ;  /* 0x000000681408723c */ /* 0x040fe20000041808 */
[----:B------:R-:W3:Y:S07]  /*5fb0*/  LDSM.16.MT88.4 R92, [R150+0xb000] ;  /* 0x00b00000965c783b */ /* 0x000eee0000004200 */
[C---:B------:R-:W-:Y:S01]  /*5fc0*/  HMMA.16816.F32.BF16 R36, R20.reuse, R106, R36 ;  /* 0x0000006a1424723c */ /* 0x040fe20000041824 */
[----:B------:R-:W-:Y:S07]  /*5fd0*/  LDSM.16.MT88.4 R104, [R151+0xb800] ;  /* 0x00b800009768783b */ /* 0x000fee0000004200 */
[C---:B------:R-:W-:Y:S07]  /*5fe0*/  HMMA.16816.F32.BF16 R40, R20.reuse, R108, R40 ;  /* 0x0000006c1428723c */ /* 0x040fee0000041828 */
        /* <DEDUP_REMOVED lines=12> */
[C---:B------:R-:W-:Y:S01]  /*60b0*/  HMMA.16816.F32.BF16 R56, R20.reuse, R24, R56 ;  /* 0x000000181438723c */ /* 0x040fe20000041838 */
[----:B------:R-:W-:Y:S01]  /*60c0*/  LDSM.16.MT88.4 R28, [R151+0x9800] ;  /* 0x00980000971c783b */ /* 0x000fe20000004200 */
[----:B------:R-:W-:Y:S06]  /*60d0*/  MUFU.EX2 R110, R110 ;  /* 0x0000006e006e7308 */ /* 0x000fec0000000800 */
[C---:B------:R-:W-:Y:S01]  /*60e0*/  HMMA.16816.F32.BF16 R60, R20.reuse, R26, R60 ;  /* 0x0000001a143c723c */ /* 0x040fe2000004183c */
[----:B------:R-:W5:Y:S03]  /*60f0*/  LDSM.16.MT88.4 R24, [R148+0xb000] ;  /* 0x00b000009418783b */ /* 0x000f660000004200 */
[----:B------:R-:W1:Y:S04]  /*6100*/  MUFU.EX2 R111, R111 ;  /* 0x0000006f006f7308 */ /* 0x000e680000000800 */
[C---:B--2---:R-:W-:Y:S01]  /*6110*/  HMMA.16816.F32.BF16 R64, R20.reuse, R88, R64 ;  /* 0x000000581440723c */ /* 0x044fe20000041840 */
[----:B------:R-:W-:Y:S05]  /*6120*/  LDSM.16.MT88.4 R32, [R149+0x9800] ;  /* 0x009800009520783b */ /* 0x000fea0000004200 */
[----:B------:R-:W2:Y:S02]  /*6130*/  MUFU.EX2 R124, R124 ;  /* 0x0000007c007c7308 */ /* 0x000ea40000000800 */
[C---:B------:R-:W-:Y:S01]  /*6140*/  HMMA.16816.F32.BF16 R68, R20.reuse, R90, R68 ;  /* 0x0000005a1444723c */ /* 0x040fe20000041844 */
[----:B------:R-:W1:Y:S07]  /*6150*/  LDSM.16.MT88.4 R88, [R150+0x9800] ;  /* 0x009800009658783b */ /* 0x000e6e0000004200 */
[C---:B---3--:R-:W-:Y:S01]  /*6160*/  HMMA.16816.F32.BF16 R72, R20.reuse, R92, R72 ;  /* 0x0000005c1448723c */ /* 0x048fe20000041848 */
[----:B------:R-:W3:Y:S07]  /*6170*/  MUFU.EX2 R123, R123 ;  /* 0x0000007b007b7308 */ /* 0x000eee0000000800 */
[C---:B------:R-:W-:Y:S01]  /*6180*/  HMMA.16816.F32.BF16 R12, R20.reuse, R94, R12 ;  /* 0x0000005e140c723c */ /* 0x040fe2000004180c */
[----:B------:R-:W2:Y:S07]  /*6190*/  LDSM.16.MT88.4 R92, [R148+0x9800] ;  /* 0x00980000945c783b */ /* 0x000eae0000004200 */
[C---:B----4-:R-:W-:Y:S08]  /*61a0*/  HMMA.16816.F32.BF16 R76, R20.reuse, R96, R76 ;  /* 0x00000060144c723c */ /* 0x050ff0000004184c */
[C---:B------:R-:W-:Y:S08]  /*61b0*/  HMMA.16816.F32.BF16 R80, R20.reuse, R98, R80 ;  /* 0x000000621450723c */ /* 0x040ff00000041850 */
[C---:B-----5:R-:W-:Y:S08]  /*61c0*/  HMMA.16816.F32.BF16 R16, R20.reuse, R24, R16 ;  /* 0x000000181410723c */ /* 0x060ff00000041810 */
[----:B------:R-:W-:Y:S01]  /*61d0*/  HMMA.16816.F32.BF16 R84, R20, R26, R84 ;  /* 0x0000001a1454723c */ /* 0x000fe20000041854 */
[----:B------:R-:W4:Y:S06]  /*61e0*/  LDSM.16.MT88.4 R24, [R150+0xb800] ;  /* 0x00b800009618783b */ /* 0x000f2c0000004200 */
[----:B-1----:R-:W-:Y:S01]  /*61f0*/  F2FP.BF16.PACK_AB R20, R109, R108 ;  /* 0x0000006c6d14723e */ /* 0x002fe200000010ff */
[----:B------:R-:W-:Y:S01]  /*6200*/  FADD.FTZ R108, R108, R117 ;  /* 0x000000756c6c7221 */ /* 0x000fe20000010000 */
[----:B------:R-:W-:Y:S03]  /*6210*/  F2FP.BF16.PACK_AB R21, R111, R110 ;  /* 0x0000006e6f15723e */ /* 0x000fe600000010ff */
[----:B--2---:R-:W-:Y:S01]  /*6220*/  F2FP.BF16.PACK_AB R22, R124, R133 ;  /* 0x000000857c16723e */ /* 0x004fe200000010ff */
[----:B------:R-:W-:Y:S01]  /*6230*/  FADD.FTZ R110, R110, R119 ;  /* 0x000000776e6e7221 */ /* 0x000fe20000010000 */
[----:B---3--:R-:W-:Y:S01]  /*6240*/  F2FP.BF16.PACK_AB R23, R123, R134 ;  /* 0x000000867b17723e */ /* 0x008fe200000010ff */
        /* <DEDUP_REMOVED lines=20> */
[C---:B-1----:R-:W-:Y:S08]  /*6390*/  HMMA.16816.F32.BF16 R76, R20.reuse, R8, R76 ;  /* 0x00000008144c723c */ /* 0x042ff0000004184c */
[C---:B------:R-:W-:Y:S08]  /*63a0*/  HMMA.16816.F32.BF16 R80, R20.reuse, R10, R80 ;  /* 0x0000000a1450723c */ /* 0x040ff00000041850 */
[C---:B--2---:R-:W-:Y:S08]  /*63b0*/  HMMA.16816.F32.BF16 R88, R20.reuse, R28, R16 ;  /* 0x0000001c1458723c */ /* 0x044ff00000041810 */
[----:B------:R-:W-:Y:S01]  /*63c0*/  HMMA.16816.F32.BF16 R84, R20, R30, R84 ;  /* 0x0000001e1454723c */ /* 0x000fe20000041854 */
[----:B------:R-:W-:-:S07]  /*63d0*/  @P0 BRA `(.L_x_6517) ;  /* 0xffffda0000000947 */ /* 0x000fce000383ffff */
.L_x_6513:
[----:B------:R-:W1:Y:S01]  /*63e0*/  SHFL.BFLY PT, R0, R177, 0x2, 0x1f ;  /* 0x0c401f00b1007f89 */ /* 0x000e6200000e0000 */
[----:B------:R-:W-:Y:S01]  /*63f0*/  MOV R10, 0x3f800000 ;  /* 0x3f800000000a7802 */ /* 0x000fe20000000f00 */
[----:B------:R-:W-:Y:S01]  /*6400*/  ULDC.U8 UR4, c[0x0][0x328] ;  /* 0x0000ca0000047ab9 */ /* 0x000fe20000000000 */
[----:B------:R-:W-:Y:S01]  /*6410*/  MOV R11, 0x3f800000 ;  /* 0x3f800000000b7802 */ /* 0x000fe20000000f00 */
[----:B------:R-:W2:Y:S01]  /*6420*/  SHFL.BFLY PT, R2, R175, 0x2, 0x1f ;  /* 0x0c401f00af027f89 */ /* 0x000ea200000e0000 */
[----:B------:R-:W-:Y:S01]  /*6430*/  BSSY B0, `(.L_x_6518) ;  /* 0x00000d7000007945 */ /* 0x000fe20003800000 */
[----:B------:R-:W-:-:S02]  /*6440*/  LEA R171, R171, R164, 0x4 ;  /* 0x000000a4abab7211 */ /* 0x000fc400078e20ff */
        /* <DEDUP_REMOVED lines=29> */
[----:B------:R-:W-:Y:S01]  /*6620*/  @P3 MUFU.LG2 R6, R6 ;  /* 0x0000000600063308 */ /* 0x000fe20000000c00 */
        /* <DEDUP_REMOVED lines=21> */
[----:B------:R-:W1:Y:S01]  /*6780*/  @P4 MUFU.LG2 R7, R7 ;  /* 0x0000000700074308 */ /* 0x000e620000000c00 */
        /* <DEDUP_REMOVED lines=88> */
[----:B------:R-:W-:Y:S01]  /*6d10*/  IADD3 R11, R9, -0x10, RZ ;  /* 0xfffffff0090b7810 */ /* 0x000fe20007ffe0ff */
[----:B-1----:R-:W-:Y:S01]  /*6d20*/  @P4 FMUL.FTZ R7, R7, 0.69314718246459960938 ;  /* 0x3f31721807074820 */ /* 0x002fe20000410000 */
[----:B------:R-:W-:Y:S02]  /*6d30*/  @P0 IADD3 R11, R9, 0x10, RZ ;  /* 0x00000010090b0810 */ /* 0x000fe40007ffe0ff */
[----:B------:R-:W-:Y:S01]  /*6d40*/  F2FP.BF16.PACK_AB R90, R91, R90 ;  /* 0x0000005a5b5a723e */ /* 0x000fe200000010ff */
[----:B------:R-:W-:Y:S01]  /*6d50*/  @P4 FFMA.FTZ R2, R100, c[0x0][0x238], R7 ;  /* 0x00008e0064024a23 */ /* 0x000fe20000010007 */
[-C--:B------:R-:W-:Y:S01]  /*6d60*/  IADD3 R15, R0, R11.reuse, RZ ;  /* 0x0000000b000f7210 */ /* 0x080fe20007ffe0ff */
[----:B------:R-:W-:Y:S01]  /*6d70*/  STS [R11], R36 ;  /* 0x000000240b007388 */ /* 0x000fe20000000800 */
[----:B------:R-:W-:Y:S02]  /*6d80*/  IADD3 R19, R8, R11, RZ ;  /* 0x0000000b08137210 */ /* 0x000fe40007ffe0ff */
[----:B------:R-:W-:Y:S01]  /*6d90*/  IADD3 R37, R15, R8, RZ ;  /* 0x000000080f257210 */ /* 0x000fe20007ffe0ff */
[----:B------:R-:W-:Y:S01]  /*6da0*/  STS [R11+0x400], R38 ;  /* 0x000400260b007388 */ /* 0x000fe20000000800 */
[----:B------:R-:W-:-:S02]  /*6db0*/  F2FP.BF16.PACK_AB R86, R87, R86 ;  /* 0x000000565756723e */ /* 0x000fc400000010ff */
[----:B------:R-:W-:Y:S01]  /*6dc0*/  ISETP.NE.AND P0, PT, RZ, UR4, PT ;  /* 0x00000004ff007c0c */ /* 0x000fe2000bf05270 */
[----:B------:R-:W-:Y:S04]  /*6dd0*/  STS [R13], R40 ;  /* 0x000000280d007388 */ /* 0x000fe80000000800 */
[----:B------:R1:W-:Y:S04]  /*6de0*/  STS [R13+0x400], R42 ;  /* 0x0004002a0d007388 */ /* 0x0003e80000000800 */
[----:B------:R2:W-:Y:S04]  /*6df0*/  STS [R15], R44 ;  /* 0x0000002c0f007388 */ /* 0x0005e80000000800 */
[----:B------:R3:W-:Y:S04]  /*6e00*/  STS [R15+0x400], R46 ;  /* 0x0004002e0f007388 */ /* 0x0007e80000000800 */
[----:B------:R3:W-:Y:S04]  /*6e10*/  STS [R17], R48 ;  /* 0x0000003011007388 */ /* 0x0007e80000000800 */
[----:B------:R3:W-:Y:S04]  /*6e20*/  STS [R17+0x400], R50 ;  /* 0x0004003211007388 */ /* 0x0007e80000000800 */
[----:B------:R3:W-:Y:S04]  /*6e30*/  STS [R19], R52 ;  /* 0x0000003413007388 */ /* 0x0007e80000000800 */
[----:B------:R3:W-:Y:S01]  /*6e40*/  STS [R19+0x400], R54 ;  /* 0x0004003613007388 */ /* 0x0007e20000000800 */
[----:B-1----:R-:W-:-:S03]  /*6e50*/  MOV R42, 0x7f800000 ;  /* 0x7f800000002a7802 */ /* 0x002fc60000000f00 */
[----:B------:R3:W-:Y:S01]  /*6e60*/  STS [R21], R56 ;  /* 0x0000003815007388 */ /* 0x0007e20000000800 */
[----:B--2---:R-:W-:-:S03]  /*6e70*/  @P3 FMUL.FTZ R44, R6, 0.69314718246459960938 ;  /* 0x3f317218062c3820 */ /* 0x004fc60000410000 */
[----:B------:R3:W-:Y:S01]  /*6e80*/  STS [R21+0x400], R58 ;  /* 0x0004003a15007388 */ /* 0x0007e20000000800 */
[----:B------:R-:W-:-:S03]  /*6e90*/  @P3 FFMA.FTZ R42, R3, c[0x0][0x238], R44 ;  /* 0x00008e00032a3a23 */ /* 0x000fc6000001002c */
        /* <DEDUP_REMOVED lines=20> */
[----:B------:R-:W2:Y:S04]  /*6fe0*/  S2R R0, SR_CTAID.Y ;  /* 0x0000000000007919 */ /* 0x000ea80000002600 */
[----:B------:R3:W4:Y:S04]  /*6ff0*/  LDS.128 R32, [R165] ;  /* 0x00000000a5207984 */ /* 0x0007280000000c00 */
[----:B------:R3:W3:Y:S01]  /*7000*/  LDS.128 R28, [R165+0x800] ;  /* 0x00080000a51c7984 */ /* 0x0006e20000000c00 */
[----:B-1----:R-:W-:-:S03]  /*7010*/  @P0 IMAD R41, R40, c[0x0][0x234], RZ ;  /* 0x00008d0028290a24 */ /* 0x002fc600078e02ff */
[----:B------:R1:W1:Y:S01]  /*7020*/  LDS.128 R24, [R165+0x1000] ;  /* 0x00100000a5187984 */ /* 0x0002620000000c00 */
[----:B--2---:R-:W-:-:S03]  /*7030*/  @!P0 IMAD R6, R0, c[0x0][0x1c0], R40 ;  /* 0x0000700000068a24 */ /* 0x004fc600078e0228 */
[----:B------:R2:W1:Y:S01]  /*7040*/  LDS.128 R20, [R165+0x1800] ;  /* 0x00180000a5147984 */ /* 0x0004620000000c00 */
[----:B------:R-:W-:Y:S02]  /*7050*/  @P0 IMAD R41, R0, c[0x0][0x214], R41 ;  /* 0x0000850000290a24 */ /* 0x000fe400078e0229 */
[----:B------:R-:W-:Y:S01]  /*7060*/  @!P0 IMAD R41, R6, c[0x0][0x214], RZ ;  /* 0x0000850006298a24 */ /* 0x000fe200078e02ff */
        /* <DEDUP_REMOVED lines=8> */
[----:B---3--:R-:W-:Y:S01]  /*70f0*/  IMAD R46, R6, R3, c[0x0][0x214] ;  /* 0x00008500062e7624 */ /* 0x008fe200078e0203 */
        /* <DEDUP_REMOVED lines=10> */
.L_x_6519:
[----:B------:R-:W-:Y:S05]  /*71a0*/  BSYNC B0 ;  /* 0x0000000000007941 */ /* 0x000fea0003800000 */
.L_x_6518:
[----:B------:R-:W5:Y:S01]  /*71b0*/  S2R R3, SR_CTAID.X ;  /* 0x0000000000037919 */ /* 0x000f620000002500 */
[----:B------:R-:W-:Y:S01]  /*71c0*/  SHF.R.S32.HI R167, RZ, 0x1f, R166 ;  /* 0x0000001fffa77819 */ /* 0x000fe200000114a6 */
[----:B------:R-:W-:Y:S01]  /*71d0*/  ULDC.64 UR4, c[0x0][0x1e8] ;  /* 0x00007a0000047ab9 */ /* 0x000fe20000000a00 */
[----:B------:R-:W-:Y:S01]  /*71e0*/  LEA.HI R4, R4, R5, RZ, 0x3 ;  /* 0x0000000504047211 */ /* 0x000fe200078f18ff */
[----:B------:R-:W-:Y:S02]  /*71f0*/  USHF.L.U32 UR7, UR4, 0x5, URZ ;  /* 0x0000000504077899 */ /* 0x000fe4000800063f */
[----:B------:R-:W-:Y:S01]  /*7200*/  UMOV UR6, 0x5 ;  /* 0x0000000500067882 */ /* 0x000fe20000000000 */
[----:B------:R-:W-:Y:S01]  /*7210*/  SHF.R.S32.HI R4, RZ, 0x3, R4 ;  /* 0x00000003ff047819 */ /* 0x000fe20000011404 */
[----:B------:R-:W-:Y:S01]  /*7220*/  USHF.L.U64.HI UR5, UR4, UR6, UR5 ;  /* 0x0000000604057299 */ /* 0x000fe20008010205 */
[----:B-----5:R-:W-:-:S04]  /*7230*/  IMAD.SHL.U32 R3, R3, 0x40, RZ ;  /* 0x0000004003037824 */ /* 0x020fc800078e00ff */
[----:B---3--:R-:W-:Y:S01]  /*7240*/  IMAD.WIDE.U32 R6, R3, c[0x0][0x1e8], R166 ;  /* 0x00007a0003067a25 */ /* 0x008fe200078e00a6 */
[----:B------:R-:W-:-:S05]  /*7250*/  SHF.R.S32.HI R2, RZ, 0x1f, R3 ;  /* 0x0000001fff027819 */ /* 0x000fca0000011403 */
[----:B------:R-:W-:-:S04]  /*7260*/  IMAD R2, R2, c[0x0][0x1e8], RZ ;  /* 0x00007a0002027a24 */ /* 0x000fc800078e02ff */
[----:B------:R-:W-:Y:S01]  /*7270*/  IMAD R3, R3, c[0x0][0x1ec], R2 ;  /* 0x00007b0003037a24 */ /* 0x000fe200078e0202 */
[----:B------:R-:W-:-:S03]  /*7280*/  SHF.R.S32.HI R2, RZ, 0x1f, R0 ;  /* 0x0000001fff027819 */ /* 0x000fc60000011400 */
[----:B------:R-:W-:Y:S02]  /*7290*/  IMAD.IADD R7, R3, 0x1, R7 ;  /* 0x0000000103077824 */ /* 0x000fe400078e0207 */
[----:B------:R-:W-:Y:S01]  /*72a0*/  IMAD R3, R2, c[0x0][0x1e0], RZ ;  /* 0x0000780002037a24 */ /* 0x000fe200078e02ff */
[----:B------:R-:W-:Y:S01]  /*72b0*/  SHF.R.S32.HI R2, RZ, 0x1f, R40 ;  /* 0x0000001fff027819 */ /* 0x000fe20000011428 */
[----:B------:R-:W-:-:S04]  /*72c0*/  IMAD.WIDE.U32 R6, R0, c[0x0][0x1e0], R6 ;  /* 0x0000780000067a25 */ /* 0x000fc800078e0006 */
[----:B------:R-:W-:Y:S01]  /*72d0*/  IMAD R3, R0, c[0x0][0x1e4], R3 ;  /* 0x0000790000037a24 */ /* 0x000fe200078e0203 */
[----:B------:R-:W-:Y:S01]  /*72e0*/  SHF.R.S32.HI R0, RZ, 0x1f, R4 ;  /* 0x0000001fff007819 */ /* 0x000fe20000011404 */
[----:B------:R-:W-:-:S03]  /*72f0*/  IMAD R5, R2, c[0x0][0x1f0], RZ ;  /* 0x00007c0002057a24 */ /* 0x000fc600078e02ff */
[----:B------:R-:W-:Y:S01]  /*7300*/  IADD3 R7, R3, R7, RZ ;  /* 0x0000000703077210 */ /* 0x000fe20007ffe0ff */
[----:B------:R-:W-:Y:S02]  /*7310*/  IMAD R5, R40, c[0x0][0x1f4], R5 ;  /* 0x00007d0028057a24 */ /* 0x000fe400078e0205 */
[----:B------:R-:W-:Y:S02]  /*7320*/  IMAD R3, R0, c[0x0][0x1e8], RZ ;  /* 0x00007a0000037a24 */ /* 0x000fe400078e02ff */
[----:B------:R-:W-:-:S04]  /*7330*/  IMAD.WIDE.U32 R6, R40, c[0x0][0x1f0], R6 ;  /* 0x00007c0028067a25 */ /* 0x000fc800078e0006 */
[----:B------:R-:W-:Y:S02]  /*7340*/  IMAD.IADD R7, R5, 0x1, R7 ;  /* 0x0000000105077824 */ /* 0x000fe400078e0207 */
[C---:B------:R-:W-:Y:S02]  /*7350*/  IMAD R3, R4.reuse, c[0x0][0x1ec], R3 ;  /* 0x00007b0004037a24 */ /* 0x040fe400078e0203 */
[----:B------:R-:W-:-:S05]  /*7360*/  IMAD.WIDE.U32 R4, R4, c[0x0][0x1e8], R6 ;  /* 0x00007a0004047a25 */ /* 0x000fca00078e0006 */
[----:B------:R-:W-:Y:S02]  /*7370*/  IADD3 R3, R3, R5, RZ ;  /* 0x0000000503037210 */ /* 0x000fe40007ffe0ff */
[----:B------:R-:W-:-:S04]  /*7380*/  LEA R2, P0, R4, c[0x0][0x1d0], 0x1 ;  /* 0x0000740004027a11 */ /* 0x000fc800078008ff */
[----:B------:R-:W-:Y:S02]  /*7390*/  LEA.HI.X R3, R4, c[0x0][0x1d4], R3, 0x1, P0 ;  /* 0x0000750004037a11 */ /* 0x000fe400000f0c03 */
[----:B------:R-:W-:-:S03]  /*73a0*/  IADD3 R6, P0, R2, UR7, RZ ;  /* 0x0000000702067c10 */ /* 0x000fc6000ff1e0ff */
[----:B----4-:R-:W-:Y:S01]  /*73b0*/  STG.E.128 [R2.64], R32 ;  /* 0x0000002002007986 */ /* 0x010fe2000c101d0a */
[----:B------:R-:W-:Y:S02]  /*73c0*/  IADD3.X R7, R3, UR5, RZ, P0, !PT ;  /* 0x0000000503077c10 */ /* 0x000fe400087fe4ff */
[----:B------:R-:W-:Y:S01]  /*73d0*/  IADD3 R4, P0, R6, UR7, RZ ;  /* 0x0000000706047c10 */ /* 0x000fe2000ff1e0ff */
[----:B-1----:R-:W-:Y:S03]  /*73e0*/  STG.E.128 [R2.64+0x80], R16 ;  /* 0x0000801002007986 */ /* 0x002fe6000c101d0a */
[----:B------:R-:W-:Y:S01]  /*73f0*/  IADD3.X R5, R7, UR5, RZ, P0, !PT ;  /* 0x0000000507057c10 */ /* 0x000fe200087fe4ff */
[----:B------:R-:W-:Y:S01]  /*7400*/  STG.E.128 [R6.64], R28 ;  /* 0x0000001c06007986 */ /* 0x000fe2000c101d0a */
        /* <DEDUP_REMOVED lines=8> */
.L_x_6520:
        /* <DEDUP_REMOVED lines=15> */
.L_x_8378:


//--------------------- .text._ZN5flash24flash_fwd_splitkv_kernelI23Flash_fwd_kernel_traitsILi128ELi64ELi64ELi4ELb0ELb0EN7cutlass10bfloat16_tE19Flash_kernel_traitsILi128ELi64ELi64ELi4ES3_EELb1ELb0ELb0ELb1ELb1ELb1ELb0ELb0EEEvNS_16Flash_fwd_paramsE --------------------------
	.section	.text._ZN5flash24flash_fwd_splitkv_kernelI23Flash_fwd_kernel_traitsILi128ELi64ELi64ELi4ELb0ELb0EN7cutlass10bfloat16_tE19Flash_kernel_traitsILi128ELi64ELi64ELi4ES3_EELb1ELb0ELb0ELb1ELb1ELb1ELb0ELb0EEEvNS_16Flash_fwd_paramsE,"ax",@progbits
	.sectioninfo	@"SHI_REGISTERS=199"
	.align	128
        .global         _ZN5flash24flash_fwd_splitkv_kernelI23Flash_fwd_kernel_traitsILi128ELi64ELi64ELi4ELb0ELb0EN7cutlass10bfloat16_tE19Flash_kernel_traitsILi128ELi64ELi64ELi4ES3_EELb1ELb0ELb0ELb1ELb1ELb1ELb0ELb0EEEvNS_16Flash_fwd_paramsE
        .type           _ZN5flash24flash_fwd_splitkv_kernelI23Flash_fwd_kernel_traitsILi128ELi64ELi64ELi4ELb0ELb0EN7cutlass10bfloat16_tE19Flash_kernel_traitsILi128ELi64ELi64ELi4ES3_EELb1ELb0ELb0ELb1ELb1ELb1ELb0ELb0EEEvNS_16Flash_fwd_paramsE,@function
        .size           _ZN5flash24flash_fwd_splitkv_kernelI23Flash_fwd_kernel_traitsILi128ELi64ELi64ELi4ELb0ELb0EN7cutlass10bfloat16_tE19Flash_kernel_traitsILi128ELi64ELi64ELi4ES3_EELb1ELb0ELb0ELb1ELb1ELb1ELb0ELb0EEEvNS_16Flash_fwd_paramsE,(.L_x_8379 - _ZN5flash24flash_fwd_splitkv_kernelI23Flash_fwd_kernel_traitsILi128ELi64ELi64ELi4ELb0ELb0EN7cutlass10bfloat16_tE19Flash_kernel_traitsILi128ELi64ELi64ELi4ES3_EELb1ELb0ELb0ELb1ELb1ELb1ELb0ELb0EEEvNS_16Flash_fwd_paramsE)
        .other          _ZN5flash24flash_fwd_splitkv_kernelI23Flash_fwd_kernel_traitsILi128ELi64ELi64ELi4ELb0ELb0EN7cutlass10bfloat16_tE19Flash_kernel_traitsILi128ELi64ELi64ELi4ES3_EELb1ELb0ELb0ELb1ELb1ELb1ELb0ELb0EEEvNS_16Flash_fwd_paramsE,@"STO_CUDA_ENTRY STV_DEFAULT"
_ZN5flash24flash_fwd_splitkv_kernelI23Flash_fwd_kernel_traitsILi128ELi64ELi64ELi4ELb0ELb0EN7cutlass10bfloat16_tE19Flash_kernel_traitsILi128ELi64ELi64ELi4ES3_EELb1ELb0ELb0ELb1ELb1ELb1ELb0ELb0EEEvNS_16Flash_fwd_paramsE:
.text._ZN5flash24flash_fwd_splitkv_kernelI23Flash_fwd_kernel_traitsILi128ELi64ELi64ELi4ELb0ELb0EN7cutlass10bfloat16_tE19Flash_kernel_traitsILi128ELi64ELi64ELi4ES3_EELb1ELb0ELb0ELb1ELb1ELb1ELb0ELb0EEEvNS_16Flash_fwd_paramsE:
        /* <DEDUP_REMOVED lines=47> */
[----:B------:R-:W-:Y:S01]  /*02f0*/  IMAD.WIDE.U32 R12, R8, c[0x0][0x1e8], RZ ;  /* 0x00007a00080c7a25 */ /* 0x000fe200078e00ff */
[----:B------:R-:W-:Y:S02]  /*0300*/  SHF.R.S32.HI R2, RZ, 0x1f, R93 ;  /* 0x0000001fff027819 */ /* 0x000fe4000001145d */
[----:B------:R-:W-:Y:S01]  /*0310*/  LEA.HI R0, R0, R29, RZ, 0x3 ;  /* 0x0000001d00007211 */ /* 0x000fe200078f18ff */
[----:B------:R-:W-:Y:S01]  /*0320*/  IMAD R8, R8, c[0x0][0x1ec], RZ ;  /* 0x00007b0008087a24 */ /* 0x000fe200078e02ff */
[----:B------:R-:W-:Y:S01]  /*0330*/  SHF.R.S32.HI R3, RZ, 0x1f, R26 ;  /* 0x0000001fff037819 */ /* 0x000fe2000001141a */
[----:B------:R-:W-:Y:S01]  /*0340*/  IMAD R2, R2, c[0x0][0x1e8], RZ ;  /* 0x00007a0002027a24 */ /* 0x000fe200078e02ff */
[----:B------:R-:W-:Y:S02]  /*0350*/  LOP3.LUT R4, R0, 0x1ffffff8, RZ, 0xc0, !PT ;  /* 0x1ffffff800047812 */ /* 0x000fe400078ec0ff */
[----:B------:R-:W-:Y:S01]  /*0360*/  SHF.R.S32.HI R0, RZ, 0x3, R0 ;  /* 0x00000003ff007819 */ /* 0x000fe20000011400 */
[----:B------:R-:W-:Y:S01]  /*0370*/  IMAD R7, R93, c[0x0][0x1ec], R2 ;  /* 0x00007b005d077a24 */ /* 0x000fe200078e0202 */
[----:B------:R-:W-:Y:S01]  /*0380*/  SHF.R.S32.HI R2, RZ, 0x1f, R15 ;  /* 0x0000001fff027819 */ /* 0x000fe2000001140f */
[C---:B------:R-:W-:Y:S01]  /*0390*/  IMAD.IADD R4, R29.reuse, 0x1, -R4 ;  /* 0x000000011d047824 */ /* 0x040fe200078e0a04 */
[----:B------:R-:W-:Y:S01]  /*03a0*/  LOP3.LUT P5, RZ, R29, 0x7, RZ, 0xc0, !PT ;  /* 0x000000071dff7812 */ /* 0x000fe200078ac0ff */
[----:B------:R-:W-:Y:S01]  /*03b0*/  IMAD R3, R3, c[0x0][0x1e0], RZ ;  /* 0x0000780003037a24 */ /* 0x000fe200078e02ff */
[----:B------:R-:W-:Y:S01]  /*03c0*/  IADD3 R6, R0, 0x10, RZ ;  /* 0x0000001000067810 */ /* 0x000fe20007ffe0ff */
[----:B------:R-:W-:-:S02]  /*03d0*/  IMAD.SHL.U32 R4, R4, 0x8, RZ ;  /* 0x0000000804047824 */ /* 0x000fc400078e00ff */
[----:B------:R-:W-:Y:S02]  /*03e0*/  IMAD R3, R26, c[0x0][0x1e4], R3 ;  /* 0x000079001a037a24 */ /* 0x000fe400078e0203 */
[----:B------:R-:W-:Y:S01]  /*03f0*/  IMAD R2, R2, c[0x0][0x1f0], RZ ;  /* 0x00007c0002027a24 */ /* 0x000fe200078e02ff */
[----:B------:R-:W-:-:S05]  /*0400*/  SHF.R.S32.HI R5, RZ, 0x1f, R4 ;  /* 0x0000001fff057819 */ /* 0x000fca0000011404 */
        /* <DEDUP_REMOVED lines=52> */
.L_x_6521:
        /* <DEDUP_REMOVED lines=19> */
.L_x_6522:
        /* <DEDUP_REMOVED lines=28> */
[----:B------:R-:W-:Y:S02]  /*0a40*/  IABS R0, c[0x0][0x1c8] ;  /* 0x0000720000007a13 */ /* 0x000fe40000000000 */
[----:B------:R-:W-:Y:S02]  /*0a50*/  IADD3 R5, -R5, RZ, RZ ;  /* 0x000000ff05057210 */ /* 0x000fe40007ffe1ff */
[----:B------:R-:W1:Y:S03]  /*0a60*/  I2F.RP R9, R0 ;  /* 0x0000000000097306 */ /* 0x000e660000209400 */
[----:B------:R-:W-:-:S05]  /*0a70*/  IMAD R12, R5, c[0x0][0x2d0], R12 ;  /* 0x0000b400050c7a24 */ /* 0x000fca00078e020c */
        /* <DEDUP_REMOVED lines=8> */
[----:B------:R-:W-:-:S05]  /*0b00*/  SHF.R.S32.HI R11, RZ, 0x1f, R12 ;  /* 0x0000001fff0b7819 */ /* 0x000fca000001140c */
        /* <DEDUP_REMOVED lines=8> */
[----:B------:R-:W-:-:S07]  /*0b90*/  ISETP.GE.AND P0, PT, R0, RZ, PT ;  /* 0x000000ff0000720c */ /* 0x000fce0003f06270 */
        /* <DEDUP_REMOVED lines=10> */
[----:B------:R-:W-:Y:S02]  /*0c40*/  IMAD R5, R11, c[0x0][0x198], RZ ;  /* 0x000066000b057a24 */ /* 0x000fe400078e02ff */
[----:B------:R-:W-:Y:S01]  /*0c50*/  IMAD R19, R4, c[0x0][0x18c], R19 ;  /* 0x0000630004137a24 */ /* 0x000fe200078e0213 */
[----:B------:R-:W-:Y:S01]  /*0c60*/  IADD3 R17, R17, R0, RZ ;  /* 0x0000000011117210 */ /* 0x000fe20007ffe0ff */
[----:B------:R-:W-:-:S04]  /*0c70*/  IMAD R5, R12, c[0x0][0x19c], R5 ;  /* 0x000067000c057a24 */ /* 0x000fc800078e0205 */
[----:B------:R-:W-:-:S04]  /*0c80*/  IMAD.WIDE.U32 R20, R12, c[0x0][0x198], R16 ;  /* 0x000066000c147a25 */ /* 0x000fc800078e0010 */
[----:B------:R-:W-:Y:S02]  /*0c90*/  IMAD.IADD R21, R21, 0x1, R5 ;  /* 0x0000000115157824 */ /* 0x000fe400078e0205 */
[----:B------:R-:W-:Y:S02]  /*0ca0*/  IMAD R17, R13, c[0x0][0x1b0], RZ ;  /* 0x00006c000d117a24 */ /* 0x000fe400078e02ff */
[----:B------:R-:W-:-:S04]  /*0cb0*/  IMAD.WIDE.U32 R4, R4, c[0x0][0x188], RZ ;  /* 0x0000620004047a25 */ /* 0x000fc800078e00ff */
[----:B------:R-:W-:Y:S01]  /*0cc0*/  IMAD.WIDE.U32 R20, R14, c[0x0][0x1b0], R20 ;  /* 0x00006c000e147a25 */ /* 0x000fe200078e0014 */
[----:B------:R-:W-:-:S03]  /*0cd0*/  IADD3 R19, R5, R19, RZ ;  /* 0x0000001305137210 */ /* 0x000fc60007ffe0ff */
[----:B------:R-:W-:Y:S01]  /*0ce0*/  IMAD R17, R14, c[0x0][0x1b4], R17 ;  /* 0x00006d000e117a24 */ /* 0x000fe200078e0211 */
[----:B------:R-:W-:-:S03]  /*0cf0*/  MOV R16, R20 ;  /* 0x0000001400107202 */ /* 0x000fc60000000f00 */
[----:B------:R-:W-:Y:S01]  /*0d00*/  IMAD.IADD R17, R21, 0x1, R17 ;  /* 0x0000000115117824 */ /* 0x000fe200078e0211 */
[----:B------:R-:W-:Y:S05]  /*0d10*/  BRA `(.L_x_6524) ;  /* 0x0000036000007947 */ /* 0x000fea0003800000 */
.L_x_6523:
[----:B------:R-:W-:Y:S02]  /*0d20*/  IABS R5, c[0x0][0x1c8] ;  /* 0x0000720000057a13 */ /* 0x000fe40000000000 */
[----:B------:R-:W-:Y:S02]  /*0d30*/  LEA R12, R28, 0xffffffc0, 0x6 ;  /* 0xffffffc01c0c7811 */ /* 0x000fe400078e30ff */
[----:B------:R-:W1:Y:S01]  /*0d40*/  I2F.RP R7, R5 ;  /* 0x0000000500077306 */ /* 0x000e620000209400 */
[----:B------:R-:W-:Y:S02]  /*0d50*/  SHF.R.S32.HI R16, RZ, 0x1f, R21 ;  /* 0x0000001fff107819 */ /* 0x000fe40000011415 */
[----:B------:R-:W-:Y:S02]  /*0d60*/  IADD3 R24, P1, R21, R12, RZ ;  /* 0x0000000c15187210 */ /* 0x000fe40007f3e0ff */
[----:B-----5:R-:W-:-:S03]  /*0d70*/  SHF.R.S32.HI R19, RZ, 0x1f, R0 ;  /* 0x0000001fff137819 */ /* 0x020fc60000011400 */
        /* <DEDUP_REMOVED lines=10> */
[----:B------:R-:W-:-:S03]  /*0e20*/  SHF.R.S32.HI R11, RZ, 0x1f, R12 ;  /* 0x0000001fff0b7819 */ /* 0x000fc6000001140c */
        /* <DEDUP_REMOVED lines=37> */
.L_x_6524:
[----:B------:R-:W-:Y:S01]  /*1080*/  SHF.R.S32.HI R10, RZ, 0x1f, R29 ;  /* 0x0000001fff0a7819 */ /* 0x000fe2000001141d */
[----:B------:R-:W-:Y:S01]  /*1090*/  IMAD R13, R13, c[0x0][0x1b8], RZ ;  /* 0x00006e000d0d7a24 */ /* 0x000fe200078e02ff */
[----:B------:R-:W-:Y:S01]  /*10a0*/  SHF.R.S32.HI R9, RZ, 0x1f, R26 ;  /* 0x0000001fff097819 */ /* 0x000fe2000001141a */
[----:B------:R-:W-:Y:S01]  /*10b0*/  ULDC.64 UR4, c[0x0][0x190] ;  /* 0x0000640000047ab9 */ /* 0x000fe20000000a00 */
[-C--:B------:R-:W-:Y:S01]  /*10c0*/  LEA.HI R0, R10, R29.reuse, RZ, 0x3 ;  /* 0x0000001d0a007211 */ /* 0x080fe200078f18ff */
[----:B------:R-:W-:Y:S01]  /*10d0*/  IMAD R13, R14, c[0x0][0x1bc], R13 ;  /* 0x00006f000e0d7a24 */ /* 0x000fe200078e020d */
[-C--:B------:R-:W-:Y:S01]  /*10e0*/  LEA.HI R25, R10, R29.reuse, RZ, 0x4 ;  /* 0x0000001d0a197211 */ /* 0x080fe200078f20ff */
[----:B------:R-:W-:Y:S01]  /*10f0*/  IMAD R9, R9, c[0x0][0x178], RZ ;  /* 0x00005e0009097a24 */ /* 0x000fe200078e02ff */
[----:B------:R-:W-:Y:S01]  /*1100*/  LOP3.LUT R18, R0, 0xfffffff8, RZ, 0xc0, !PT ;  /* 0xfffffff800127812 */ /* 0x000fe200078ec0ff */
[----:B------:R-:W-:Y:S01]  /*1110*/  USHF.L.U32 UR9, UR4, 0x5, URZ ;  /* 0x0000000504097899 */ /* 0x000fe2000800063f */
[----:B------:R-:W-:Y:S01]  /*1120*/  SHF.R.S32.HI R30, RZ, 0x3, R0 ;  /* 0x00000003ff1e7819 */ /* 0x000fe20000011400 */
[----:B------:R-:W-:Y:S01]  /*1130*/  UMOV UR8, 0x5 ;  /* 0x0000000500087882 */ /* 0x000fe20000000000 */
[----:B------:R-:W-:Y:S01]  /*1140*/  SHF.R.S32.HI R2, RZ, 0x4, R25 ;  /* 0x00000004ff027819 */ /* 0x000fe20000011419 */
[----:B------:R-:W-:Y:S01]  /*1150*/  IMAD.IADD R5, R29, 0x1, -R18 ;  /* 0x000000011d057824 */ /* 0x000fe200078e0a12 */
[C---:B------:R-:W-:Y:S01]  /*1160*/  LOP3.LUT R18, R25.reuse, 0xfffffff0, RZ, 0xc0, !PT ;  /* 0xfffffff019127812 */ /* 0x040fe200078ec0ff */
[----:B------:R-:W-:Y:S01]  /*1170*/  IMAD.SHL.U32 R27, R30, 0x40, RZ ;  /* 0x000000401e1b7824 */ /* 0x000fe200078e00ff */
[----:B------:R-:W-:Y:S01]  /*1180*/  LEA.HI R7, R25, R2, RZ, 0x1 ;  /* 0x0000000219077211 */ /* 0x000fe200078f08ff */
[----:B------:R-:W-:Y:S01]  /*1190*/  IMAD.SHL.U32 R158, R5, 0x8, RZ ;  /* 0x00000008059e7824 */ /* 0x000fe200078e00ff */
[----:B------:R-:W-:Y:S01]  /*11a0*/  SHF.R.S32.HI R31, RZ, 0x1f, R30 ;  /* 0x0000001fff1f7819 */ /* 0x000fe2000001141e */
[----:B------:R-:W-:Y:S01]  /*11b0*/  IMAD.IADD R18, R29, 0x1, -R18 ;  /* 0x000000011d127824 */ /* 0x000fe200078e0a12 */
[----:B------:R-:W-:Y:S01]  /*11c0*/  LOP3.LUT R7, R7, 0xfffffffe, RZ, 0xc0, !PT ;  /* 0xfffffffe07077812 */ /* 0x000fe200078ec0ff */
[----:B------:R-:W-:Y:S01]  /*11d0*/  USHF.L.U64.HI UR5, UR4, UR8, UR5 ;  /* 0x0000000804057299 */ /* 0x000fe20008010205 */
[----:B------:R-:W-:Y:S01]  /*11e0*/  SHF.R.S32.HI R159, RZ, 0x1f, R158 ;  /* 0x0000001fff9f7819 */ /* 0x000fe2000001149e */
[----:B------:R-:W-:Y:S01]  /*11f0*/  IMAD.WIDE R22, R23, 0x40, R30 ;  /* 0x0000004017167825 */ /* 0x000fe200078e021e */
[----:B------:R-:W-:Y:S01]  /*1200*/  SHF.R.S32.HI R25, RZ, 0x1f, R18 ;  /* 0x0000001fff197819 */ /* 0x000fe20000011412 */
[----:B------:R-:W-:Y:S01]  /*1210*/  ULDC.64 UR6, c[0x0][0x198] ;  /* 0x0000660000067ab9 */ /* 0x000fe20000000a00 */
[----:B------:R-:W-:Y:S01]  /*1220*/  IADD3 R24, P0, R158, R4, RZ ;  /* 0x000000049e187210 */ /* 0x000fe20007f1e0ff */
[----:B------:R-:W-:Y:S01]  /*1230*/  IMAD.IADD R7, R2, 0x1, -R7 ;  /* 0x0000000102077824 */ /* 0x000fe200078e0a07 */
[----:B------:R-:W-:Y:S01]  /*1240*/  LOP3.LUT R27, R27, 0x1c0, RZ, 0xc0, !PT ;  /* 0x000001c01b1b7812 */ /* 0x000fe200078ec0ff */
[C---:B------:R-:W-:Y:S01]  /*1250*/  IMAD R2, R26.reuse, c[0x0][0x17c], R9 ;  /* 0x00005f001a027a24 */ /* 0x040fe200078e0209 */
[----:B------:R-:W-:Y:S01]  /*1260*/  LEA.HI R4, R25, R18, RZ, 0x3 ;  /* 0x0000001219047211 */ /* 0x000fe200078f18ff */
[----:B------:R-:W-:Y:S01]  /*1270*/  IMAD.X R25, R159, 0x1, R19, P0 ;  /* 0x000000019f197824 */ /* 0x000fe200000e0613 */
[--C-:B------:R-:W-:Y:S01]  /*1280*/  LOP3.LUT R21, R27, 0x38, R158.reuse, 0xf8, !PT ;  /* 0x000000381b157812 */ /* 0x100fe200078ef89e */
[----:B------:R-:W-:Y:S01]  /*1290*/  USHF.L.U32 UR12, UR6, 0x5, URZ ;  /* 0x00000005060c7899 */ /* 0x000fe2000800063f */
[----:B------:R-:W-:Y:S01]  /*12a0*/  SHF.R.U32.HI R20, RZ, 0x3, R27 ;  /* 0x00000003ff147819 */ /* 0x000fe2000001161b */
[----:B------:R-:W-:Y:S01]  /*12b0*/  IMAD.WIDE.U32 R26, R26, c[0x0][0x178], R158 ;  /* 0x00005e001a1a7a25 */ /* 0x000fe200078e009e */
[----:B------:R-:W-:Y:S01]  /*12c0*/  LOP3.LUT R19, R4, 0xfffffff8, RZ, 0xc0, !PT ;  /* 0xfffffff804137812 */ /* 0x000fe200078ec0ff */
[----:B------:R-:W-:Y:S01]  /*12d0*/  USHF.L.U64.HI UR7, UR6, UR8, UR7 ;  /* 0x0000000806077299 */ /* 0x000fe20008010207 */
[----:B------:R-:W-:Y:S01]  /*12e0*/  SHF.R.S32.HI R9, RZ, 0x1f, R15 ;  /* 0x0000001fff097819 */ /* 0x000fe2000001140f */
[----:B------:R-:W-:Y:S01]  /*12f0*/  IMAD.IADD R27, R27, 0x1, R2 ;  /* 0x000000011b1b7824 */ /* 0x000fe200078e0202 */
[----:B------:R-:W-:Y:S01]  /*1300*/  IADD3 R16, P1, R158, R16, RZ ;  /* 0x000000109e107210 */ /* 0x000fe20007f3e0ff */
[----:B------:R-:W-:Y:S01]  /*1310*/  IMAD.IADD R2, R18, 0x1, -R19 ;  /* 0x0000000112027824 */ /* 0x000fe200078e0a13 */
[----:B------:R-:W-:Y:S01]  /*1320*/  IADD3 R12, P0, R30, R12, RZ ;  /* 0x0000000c1e0c7210 */ /* 0x000fe20007f1e0ff */
[----:B------:R-:W-:Y:S01]  /*1330*/  IMAD R18, R9, c[0x0][0x1a8], RZ ;  /* 0x00006a0009127a24 */ /* 0x000fe200078e02ff */
[----:B------:R-:W-:Y:S01]  /*1340*/  LOP3.LUT R20, R21, R20, RZ, 0x3c, !PT ;  /* 0x0000001415147212 */ /* 0x000fe200078e3cff */
[----:B------:R-:W-:Y:S01]  /*1350*/  IMAD.WIDE.U32 R26, R15, c[0x0][0x1a8], R26 ;  /* 0x00006a000f1a7a25 */ /* 0x000fe200078e001a */
[----:B------:R-:W-:-:S03]  /*1360*/  LEA.HI R21, R10, R29, RZ, 0x6 ;  /* 0x0000001d0a157211 */ /* 0x000fc600078f30ff */
[----:B------:R-:W-:Y:S02]  /*1370*/  IMAD R18, R15, c[0x0][0x1ac], R18 ;  /* 0x00006b000f127a24 */ /* 0x000fe400078e0212 */
[----:B------:R-:W-:Y:S02]  /*1380*/  IMAD.SHL.U32 R15, R5, 0x40, RZ ;  /* 0x00000040050f7824 */ /* 0x000fe400078e00ff */
[----:B------:R-:W-:Y:S02]  /*1390*/  IMAD R9, R31, c[0x0][0x198], RZ ;  /* 0x000066001f097a24 */ /* 0x000fe400078e02ff */
[----:B------:R-:W-:Y:S01]  /*13a0*/  IMAD.X R17, R159, 0x1, R17, P1 ;  /* 0x000000019f117824 */ /* 0x000fe200008e0611 */
[----:B------:R-:W-:Y:S01]  /*13b0*/  LOP3.LUT R15, R15, 0x1c0, RZ, 0xc0, !PT ;  /* 0x000001c00f0f7812 */ /* 0x000fe200078ec0ff */
[----:B------:R-:W-:Y:S02]  /*13c0*/  IMAD.X R11, R31, 0x1, R11, P0 ;  /* 0x000000011f0b7824 */ /* 0x000fe400000e060b */
[C---:B------:R-:W-:Y:S01]  /*13d0*/  IMAD R9, R30.reuse, c[0x0][0x19c], R9 ;  /* 0x000067001e097a24 */ /* 0x040fe200078e0209 */
[----:B------:R-:W-:Y:S01]  /*13e0*/  LOP3.LUT R0, R15, 0x8, R0, 0xf8, !PT ;  /* 0x000000080f007812 */ /* 0x000fe200078ef800 */
[----:B------:R-:W-:Y:S01]  /*13f0*/  IMAD.WIDE.U32 R30, R30, c[0x0][0x198], R16 ;  /* 0x000066001e1e7a25 */ /* 0x000fe200078e0010 */
[----:B------:R-:W-:-:S03]  /*1400*/  SHF.R.U32.HI R17, RZ, 0x3, R15 ;  /* 0x00000003ff117819 */ /* 0x000fc6000001160f */
[----:B------:R-:W-:Y:S01]  /*1410*/  IMAD R15, R23, c[0x0][0x190], RZ ;  /* 0x00006400170f7a24 */ /* 0x000fe200078e02ff */
[----:B------:R-:W-:Y:S01]  /*1420*/  LEA R154, P0, R30, c[0x0][0x168], 0x1 ;  /* 0x00005a001e9a7a11 */ /* 0x000fe200078008ff */
[----:B------:R-:W-:Y:S01]  /*1430*/  IMAD.IADD R27, R27, 0x1, R18 ;  /* 0x000000011b1b7824 */ /* 0x000fe200078e0212 */
[----:B------:R-:W-:Y:S01]  /*1440*/  LOP3.LUT R0, R0, R17, RZ, 0x3c, !PT ;  /* 0x0000001100007212 */ /* 0x000fe200078e3cff */
[----:B------:R-:W-:Y:S01]  /*1450*/  IMAD.IADD R9, R31, 0x1, R9 ;  /* 0x000000011f097824 */ /* 0x000fe200078e0209 */
[----:B------:R-:W-:Y:S01]  /*1460*/  LEA.HI R31, R10, R29, RZ, 0x5 ;  /* 0x0000001d0a1f7211 */ /* 0x000fe200078f28ff */
[C---:B------:R-:W-:Y:S02]  /*1470*/  IMAD R15, R22.reuse, c[0x0][0x194], R15 ;  /* 0x00006500160f7a24 */ /* 0x040fe400078e020f */
[----:B------:R-:W-:Y:S01]  /*1480*/  IMAD.WIDE.U32 R22, R22, c[0x0][0x190], R26 ;  /* 0x0000640016167a25 */ /* 0x000fe200078e001a */
[----:B------:R-:W-:Y:S02]  /*1490*/  LEA.HI.X R155, R30, c[0x0][0x16c], R9, 0x1, P0 ;  /* 0x00005b001e9b7a11 */ /* 0x000fe400000f0c09 */
[----:B------:R-:W-:Y:S01]  /*14a0*/  SHF.R.S32.HI R30, RZ, 0x5, R31 ;  /* 0x00000005ff1e7819 */ /* 0x000fe2000001141f */
[----:B------:R-:W-:Y:S01]  /*14b0*/  IMAD.WIDE.U32 R24, R14, c[0x0][0x1b8], R24 ;  /* 0x00006e000e187a25 */ /* 0x000fe200078e0018 */
[----:B------:R-:W-:-:S03]  /*14c0*/  LEA R14, P0, R22, c[0x0][0x160], 0x1 ;  /* 0x00005800160e7a11 */ /* 0x000fc600078008ff */
[----:B------:R-:W-:Y:S02]  /*14d0*/  IMAD.IADD R15, R23, 0x1, R15 ;  /* 0x00000001170f7824 */ /* 0x000fe400078e020f */
[----:B------:R-:W-:Y:S02]  /*14e0*/  IMAD.SHL.U32 R21, R21, 0x8, RZ ;  /* 0x0000000815157824 */ /* 0x000fe400078e00ff */
[----:B------:R-:W-:Y:S01]  /*14f0*/  IMAD R11, R11, c[0x0][0x1a0], RZ ;  /* 0x000068000b0b7a24 */ /* 0x000fe200078e02ff */
[----:B------:R-:W-:Y:S01]  /*1500*/  LEA.HI.X R15, R22, c[0x0][0x164], R15, 0x1, P0 ;  /* 0x00005900160f7a11 */ /* 0x000fe200000f0c0f */
[----:B------:R-:W-:Y:S01]  /*1510*/  IMAD.IADD R25, R25, 0x1, R13 ;  /* 0x0000000119197824 */ /* 0x000fe200078e020d */
[----:B------:R-:W-:Y:S01]  /*1520*/  IADD3 R16, P0, R14, UR9, RZ ;  /* 0x000000090e107c10 */ /* 0x000fe2000ff1e0ff */
[----:B------:R-:W-:Y:S01]  /*1530*/  IMAD R11, R12, c[0x0][0x1a4], R11 ;  /* 0x000069000c0b7a24 */ /* 0x000fe200078e020b */
[----:B------:R-:W-:Y:S01]  /*1540*/  LOP3.LUT R20, R20, 0x7ffffe00, R21, 0xf8, !PT ;  /* 0x7ffffe0014147812 */ /* 0x000fe200078ef815 */
[----:B------:R-:W-:Y:S01]  /*1550*/  IMAD.WIDE.U32 R12, R12, c[0x0][0x1a0], R24 ;  /* 0x000068000c0c7a25 */ /* 0x000fe200078e0018 */
[----:B------:R-:W-:-:S02]  /*1560*/  IADD3.X R17, R15, UR5, RZ, P0, !PT ;  /* 0x000000050f117c10 */ /* 0x000fc400087fe4ff */
[----:B------:R-:W-:Y:S01]  /*1570*/  IADD3 R18, P0, R16, UR9, RZ ;  /* 0x0000000910127c10 */ /* 0x000fe2000ff1e0ff */
[----:B------:R-:W-:Y:S02]  /*1580*/  IMAD.SHL.U32 R157, R20, 0x2, RZ ;  /* 0x00000002149d7824 */ /* 0x000fe400078e00ff */
[----:B------:R-:W-:Y:S01]  /*1590*/  IMAD.SHL.U32 R9, R2, 0x40, RZ ;  /* 0x0000004002097824 */ /* 0x000fe200078e00ff */
[----:B------:R-:W-:Y:S01]  /*15a0*/  IADD3.X R19, R17, UR5, RZ, P0, !PT ;  /* 0x0000000511137c10 */ /* 0x000fe200087fe4ff */
[----:B------:R-:W-:Y:S01]  /*15b0*/  IMAD R0, R7, 0x200, R0 ;  /* 0x0000020007007824 */ /* 0x000fe200078e0200 */
[----:B------:R-:W-:Y:S01]  /*15c0*/  IADD3 R20, P0, R154, UR12, RZ ;  /* 0x0000000c9a147c10 */ /* 0x000fe2000ff1e0ff */
[----:B------:R-:W-:Y:S01]  /*15d0*/  @!PT LDS RZ, [RZ] ;  /* 0x00000000fffff984 */ /* 0x000fe20000000800 */
[----:B------:R-:W-:Y:S01]  /*15e0*/  @!PT LDS RZ, [RZ] ;  /* 0x00000000fffff984 */ /* 0x000fe20000000800 */
[----:B------:R-:W-:Y:S01]  /*15f0*/  @!PT LDS RZ, [RZ] ;  /* 0x00000000fffff984 */ /* 0x000fe20000000800 */
[----:B------:R1:W-:Y:S01]  /*1600*/  LDGSTS.E.BYPASS.LTC128B.128 [R157], [R14.64] ;  /* 0x000000000e9d7fae */ /* 0x0003e2000b901d4a */
[----:B------:R-:W-:Y:S01]  /*1610*/  IADD3 R24, P1, R18, UR9, RZ ;  /* 0x0000000912187c10 */ /* 0x000fe2000ff3e0ff */
[----:B------:R-:W-:Y:S01]  /*1620*/  IMAD.IADD R11, R13, 0x1, R11 ;  /* 0x000000010d0b7824 */ /* 0x000fe200078e020b */
[----:B------:R-:W-:Y:S01]  /*1630*/  IADD3.X R21, R155, UR7, RZ, P0, !PT ;  /* 0x000000079b157c10 */ /* 0x000fe200087fe4ff */
[----:B------:R1:W-:Y:S01]  /*1640*/  LDGSTS.E.BYPASS.LTC128B.128 [R157+0x2000], [R14.64+0x80] ;  /* 0x020000800e9d7fae */ /* 0x0003e2000b901d4a */
[----:B------:R-:W-:Y:S01]  /*1650*/  IADD3 R22, P0, R20, UR12, RZ ;  /* 0x0000000c14167c10 */ /* 0x000fe2000ff1e0ff */
[----:B------:R-:W-:Y:S01]  /*1660*/  IMAD.SHL.U32 R92, R0, 0x2, RZ ;  /* 0x00000002005c7824 */ /* 0x000fe200078e00ff */
[----:B------:R-:W-:Y:S01]  /*1670*/  IADD3.X R25, R19, UR5, RZ, P1, !PT ;  /* 0x0000000513197c10 */ /* 0x000fe20008ffe4ff */
[----:B------:R2:W-:Y:S01]  /*1680*/  LDGSTS.E.BYPASS.LTC128B.128 [R157+0x800], [R16.64] ;  /* 0x00800000109d7fae */ /* 0x0005e2000b901d4a */
[----:B------:R-:W-:Y:S01]  /*1690*/  IADD3.X R23, R21, UR7, RZ, P0, !PT ;  /* 0x0000000715177c10 */ /* 0x000fe200087fe4ff */
[----:B------:R-:W-:Y:S01]  /*16a0*/  ULDC.64 UR4, c[0x0][0x1a0] ;  /* 0x0000680000047ab9 */ /* 0x000fe20000000a00 */
[----:B------:R-:W-:Y:S01]  /*16b0*/  LOP3.LUT P1, RZ, R2, 0x2, RZ, 0xc0, !PT ;  /* 0x0000000202ff7812 */ /* 0x000fe2000782c0ff */
[----:B------:R2:W-:Y:S01]  /*16c0*/  LDGSTS.E.BYPASS.LTC128B.128 [R157+0x2800], [R16.64+0x80] ;  /* 0x02800080109d7fae */ /* 0x0005e2000b901d4a */
[----:B------:R-:W-:Y:S01]  /*16d0*/  USHF.L.U32 UR9, UR4, 0x5, URZ ;  /* 0x0000000504097899 */ /* 0x000fe2000800063f */
[----:B------:R-:W-:Y:S01]  /*16e0*/  LEA R149, R0, 0x4000, 0x1 ;  /* 0x0000400000957811 */ /* 0x000fe200078e08ff */
[----:B------:R-:W-:Y:S01]  /*16f0*/  USHF.L.U64.HI UR5, UR4, UR8, UR5 ;  /* 0x0000000804057299 */ /* 0x000fe20008010205 */
[----:B------:R3:W-:Y:S01]  /*1700*/  LDGSTS.E.BYPASS.LTC128B.128 [R157+0x1000], [R18.64] ;  /* 0x01000000129d7fae */ /* 0x0007e2000b901d4a */
[----:B------:R-:W-:Y:S01]  /*1710*/  SEL R0, R8, 0xffffffe0, !P1 ;  /* 0xffffffe008007807 */ /* 0x000fe20004800000 */
[----:B------:R-:W-:Y:S01]  /*1720*/  IMAD R93, R30, 0x10, R93 ;  /* 0x000000101e5d7824 */ /* 0x000fe200078e025d */
[----:B------:R-:W-:Y:S01]  /*1730*/  IADD3 R147, R149, 0x20, RZ ;  /* 0x0000002095937810 */ /* 0x000fe20007ffe0ff */
[----:B------:R3:W-:Y:S01]  /*1740*/  LDGSTS.E.BYPASS.LTC128B.128 [R157+0x3000], [R18.64+0x80] ;  /* 0x03000080129d7fae */ /* 0x0007e2000b901d4a */
[----:B------:R-:W-:Y:S01]  /*1750*/  LOP3.LUT P1, RZ, R2, 0x4, RZ, 0xc0, !PT ;  /* 0x0000000402ff7812 */ /* 0x000fe2000782c0ff */
[----:B------:R-:W-:-:S02]  /*1760*/  IMAD.MOV.U32 R2, RZ, RZ, 0x40 ;  /* 0x00000040ff027424 */ /* 0x000fc400078e00ff */
[----:B------:R4:W-:Y:S04]  /*1770*/  LDGSTS.E.BYPASS.LTC128B.128 [R157+0x1800], [R24.64] ;  /* 0x01800000189d7fae */ /* 0x0009e8000b901d4a */
[----:B------:R4:W-:Y:S01]  /*1780*/  LDGSTS.E.BYPASS.LTC128B.128 [R157+0x3800], [R24.64+0x80] ;  /* 0x03800080189d7fae */ /* 0x0009e2000b901d4a */
[----:B-1----:R-:W-:-:S03]  /*1790*/  IMAD.SHL.U32 R14, R7, 0x8, RZ ;  /* 0x00000008070e7824 */ /* 0x002fc600078e00ff */
[----:B------:R1:W-:Y:S01]  /*17a0*/  LDGSTS.E.BYPASS.LTC128B.128 [R157+0x4000], [R154.64] ;  /* 0x040000009a9d7fae */ /* 0x0003e2000b901d4a */
[----:B------:R-:W-:Y:S01]  /*17b0*/  LOP3.LUT R7, R9, 0x1c0, RZ, 0xc0, !PT ;  /* 0x000001c009077812 */ /* 0x000fe200078ec0ff */
[----:B------:R-:W-:Y:S02]  /*17c0*/  IMAD.SHL.U32 R9, R4, 0x40, RZ ;  /* 0x0000004004097824 */ /* 0x000fe400078e00ff */
[----:B------:R1:W-:Y:S01]  /*17d0*/  LDGSTS.E.BYPASS.LTC128B.128 [R157+0x6000], [R154.64+0x80] ;  /* 0x060000809a9d7fae */ /* 0x0003e2000b901d4a */
[----:B------:R-:W-:Y:S02]  /*17e0*/  LOP3.LUT R14, R7, 0x8, R14, 0xf8, !PT ;  /* 0x00000008070e7812 */ /* 0x000fe400078ef80e */
[----:B--2---:R-:W-:Y:S01]  /*17f0*/  IADD3 R16, P0, R22, UR12, RZ ;  /* 0x0000000c16107c10 */ /* 0x004fe2000ff1e0ff */
[----:B------:R2:W-:Y:S01]  /*1800*/  LDGSTS.E.BYPASS.LTC128B.128 [R157+0x4800], [R20.64] ;  /* 0x04800000149d7fae */ /* 0x0005e2000b901d4a */
[----:B------:R-:W-:Y:S02]  /*1810*/  SHF.R.U32.HI R7, RZ, 0x3, R7 ;  /* 0x00000003ff077819 */ /* 0x000fe40000011607 */
[----:B------:R-:W-:Y:S01]  /*1820*/  IADD3.X R17, R23, UR7, RZ, P0, !PT ;  /* 0x0000000717117c10 */ /* 0x000fe200087fe4ff */
[----:B------:R2:W-:Y:S01]  /*1830*/  LDGSTS.E.BYPASS.LTC128B.128 [R157+0x6800], [R20.64+0x80] ;  /* 0x06800080149d7fae */ /* 0x0005e2000b901d4a */
[----:B------:R-:W-:-:S02]  /*1840*/  LEA R152, P0, R12, c[0x0][0x170], 0x1 ;  /* 0x00005c000c987a11 */ /* 0x000fc400078008ff */
[----:B------:R-:W-:Y:S01]  /*1850*/  LOP3.LUT R4, R14, R7, RZ, 0x3c, !PT ;  /* 0x000000070e047212 */ /* 0x000fe200078e3cff */
[----:B------:R2:W-:Y:S01]  /*1860*/  LDGSTS.E.BYPASS.LTC128B.128 [R157+0x5000], [R22.64] ;  /* 0x05000000169d7fae */ /* 0x0005e2000b901d4a */
[----:B------:R-:W-:Y:S02]  /*1870*/  LEA.HI.X R151, R12, c[0x0][0x174], R11, 0x1, P0 ;  /* 0x00005d000c977a11 */ /* 0x000fe400000f0c0b */
[----:B------:R-:W-:Y:S01]  /*1880*/  IADD3 R12, P0, R152, UR9, RZ ;  /* 0x00000009980c7c10 */ /* 0x000fe2000ff1e0ff */
[----:B------:R2:W-:Y:S01]  /*1890*/  LDGSTS.E.BYPASS.LTC128B.128 [R157+0x7000], [R22.64+0x80] ;  /* 0x07000080169d7fae */ /* 0x0005e2000b901d4a */
[----:B------:R-:W-:Y:S01]  /*18a0*/  LOP3.LUT R7, R9, 0xfffffe00, RZ, 0xc0, !PT ;  /* 0xfffffe0009077812 */ /* 0x000fe200078ec0ff */
[----:B------:R-:W-:Y:S01]  /*18b0*/  IMAD.MOV.U32 R153, RZ, RZ, R151 ;  /* 0x000000ffff997224 */ /* 0x000fe200078e0097 */
[----:B------:R-:W-:Y:S01]  /*18c0*/  IADD3.X R13, R151, UR5, RZ, P0, !PT ;  /* 0x00000005970d7c10 */ /* 0x000fe200087fe4ff */
[----:B------:R3:W-:Y:S01]  /*18d0*/  LDGSTS.E.BYPASS.LTC128B.128 [R157+0x5800], [R16.64] ;  /* 0x05800000109d7fae */ /* 0x0007e2000b901d4a */
[----:B------:R-:W-:Y:S01]  /*18e0*/  IADD3 R14, P0, R12, UR9, RZ ;  /* 0x000000090c0e7c10 */ /* 0x000fe2000ff1e0ff */
[----:B------:R-:W-:Y:S01]  /*18f0*/  IMAD R9, R30, 0x400, R7 ;  /* 0x000004001e097824 */ /* 0x000fe200078e0207 */
[----:B------:R-:W-:Y:S01]  /*1900*/  LOP3.LUT R143, R4, R7, RZ, 0xfc, !PT ;  /* 0x00000007048f7212 */ /* 0x000fe200078efcff */
[----:B------:R3:W-:Y:S01]  /*1910*/  LDGSTS.E.BYPASS.LTC128B.128 [R157+0x7800], [R16.64+0x80] ;  /* 0x07800080109d7fae */ /* 0x0007e2000b901d4a */
[----:B------:R-:W-:Y:S01]  /*1920*/  IADD3.X R15, R13, UR5, RZ, P0, !PT ;  /* 0x000000050d0f7c10 */ /* 0x000fe200087fe4ff */
[----:B------:R-:W-:Y:S01]  /*1930*/  IMAD.IADD R150, R9, 0x1, R4 ;  /* 0x0000000109967824 */ /* 0x000fe200078e0204 */
[----:B------:R-:W-:Y:S01]  /*1940*/  IADD3 R10, P0, R14, UR9, RZ ;  /* 0x000000090e0a7c10 */ /* 0x000fe2000ff1e0ff */
[----:B------:R-:W0:Y:S02]  /*1950*/  LDGDEPBAR ;  /* 0x00000000000079af */ /* 0x000e240000000000 */
[----:B------:R-:W-:Y:S01]  /*1960*/  IMAD.SHL.U32 R150, R150, 0x2, RZ ;  /* 0x0000000296967824 */ /* 0x000fe200078e00ff */
[----:B------:R-:W-:-:S02]  /*1970*/  IADD3.X R11, R15, UR5, RZ, P0, !PT ;  /* 0x000000050f0b7c10 */ /* 0x000fc400087fe4ff */
[----:B------:R-:W-:Y:S01]  /*1980*/  LOP3.LUT P0, RZ, R5, 0x2, RZ, 0xc0, !PT ;  /* 0x0000000205ff7812 */ /* 0x000fe2000780c0ff */
[----:B------:R-:W-:-:S12]  /*1990*/  IMAD.IADD R148, R150, 0x1, R0 ;  /* 0x0000000196947824 */ /* 0x000fd800078e0200 */
[----:B------:R-:W-:Y:S02]  /*19a0*/  @P0 IADD3 R147, R149, -0x20, RZ ;  /* 0xffffffe095930810 */ /* 0x000fe40007ffe0ff */
[----:B------:R-:W-:Y:S02]  /*19b0*/  LOP3.LUT P0, RZ, R5, 0x4, RZ, 0xc0, !PT ;  /* 0x0000000405ff7812 */ /* 0x000fe4000780c0ff */
[----:B------:R-:W-:Y:S01]  /*19c0*/  SEL R5, R2, 0xffffffc0, !P1 ;  /* 0xffffffc002057807 */ /* 0x000fe20004800000 */
[----:B------:R-:W-:-:S04]  /*19d0*/  DEPBAR.LE SB0, 0x0 ;  /* 0x000080000000791a */ /* 0x000fc80000000000 */
[----:B------:R-:W-:Y:S01]  /*19e0*/  BAR.SYNC.DEFER_BLOCKING 0x0 ;  /* 0x0000000000007b1d */ /* 0x000fe20000010000 */
[----:B------:R-:W-:Y:S01]  /*19f0*/  SEL R2, R2, 0xffffffc0, !P0 ;  /* 0xffffffc002027807 */ /* 0x000fe20004000000 */
[--C-:B------:R-:W-:Y:S01]  /*1a00*/  IMAD.IADD R146, R150, 0x1, R5.reuse ;  /* 0x0000000196927824 */ /* 0x100fe200078e0205 */
[C---:B------:R-:W-:Y:S01]  /*1a10*/  IADD3 R139, R147.reuse, 0x800, RZ ;  /* 0x00000800938b7810 */ /* 0x040fe20007ffe0ff */
[----:B------:R-:W-:Y:S01]  /*1a20*/  IMAD.IADD R144, R148, 0x1, R5 ;  /* 0x0000000194907824 */ /* 0x000fe200078e0205 */
[----:B------:R-:W-:Y:S01]  /*1a30*/  IADD3 R138, R147, 0x1000, RZ ;  /* 0x00001000938a7810 */ /* 0x000fe20007ffe0ff */
[----:B------:R-:W-:Y:S01]  /*1a40*/  IMAD.IADD R145, R149, 0x1, R2 ;  /* 0x0000000195917824 */ /* 0x000fe200078e0202 */
[C---:B------:R-:W-:Y:S01]  /*1a50*/  IADD3 R137, R147.reuse, 0x1800, RZ ;  /* 0x0000180093897810 */ /* 0x040fe20007ffe0ff */
[----:B------:R-:W-:Y:S01]  /*1a60*/  IMAD.IADD R136, R2, 0x1, R147 ;  /* 0x0000000102887824 */ /* 0x000fe200078e0293 */
[C---:B------:R-:W-:Y:S02]  /*1a70*/  IADD3 R135, R147.reuse, 0x2000, RZ ;  /* 0x0000200093877810 */ /* 0x040fe40007ffe0ff */
[----:B------:R-:W-:-:S02]  /*1a80*/  IADD3 R134, R147, 0x2800, RZ ;  /* 0x0000280093867810 */ /* 0x000fc40007ffe0ff */
[C---:B------:R-:W-:Y:S02]  /*1a90*/  IADD3 R133, R147.reuse, 0x3000, RZ ;  /* 0x0000300093857810 */ /* 0x040fe40007ffe0ff */
[----:B------:R-:W-:Y:S01]  /*1aa0*/  IADD3 R132, R147, 0x3800, RZ ;  /* 0x0000380093847810 */ /* 0x000fe20007ffe0ff */
        /* <DEDUP_REMOVED lines=11> */
[----:B----4-:R-:W-:Y:S04]  /*1b60*/  LDSM.16.M88.4 R24, [R150] ;  /* 0x000000009618783b */ /* 0x010fe80000000200 */
[----:B------:R-:W1:Y:S04]  /*1b70*/  LDSM.16.M88.4 R76, [R92+0x4000] ;  /* 0x004000005c4c783b */ /* 0x000e680000000200 */
[----:B------:R-:W-:Y:S04]  /*1b80*/  LDSM.16.M88.4 R64, [R148] ;  /* 0x000000009440783b */ /* 0x000fe80000000200 */
[----:B------:R-:W-:Y:S04]  /*1b90*/  LDSM.16.M88.4 R68, [R147] ;  /* 0x000000009344783b */ /* 0x000fe80000000200 */
[----:B------:R-:W4:Y:S04]  /*1ba0*/  LDSM.16.M88.4 R36, [R92+0x5000] ;  /* 0x005000005c24783b */ /* 0x000f280000000200 */
[----:B------:R-:W4:Y:S04]  /*1bb0*/  LDSM.16.M88.4 R44, [R92+0x4800] ;  /* 0x004800005c2c783b */ /* 0x000f280000000200 */
[----:B-----5:R-:W5:Y:S04]  /*1bc0*/  LDSM.16.M88.4 R12, [R92+0x5800] ;  /* 0x005800005c0c783b */ /* 0x020f680000000200 */
[----:B--2---:R-:W-:Y:S04]  /*1bd0*/  LDSM.16.M88.4 R20, [R146] ;  /* 0x000000009214783b */ /* 0x004fe80000000200 */
[----:B---3--:R-:W2:Y:S04]  /*1be0*/  LDSM.16.M88.4 R16, [R145] ;  /* 0x000000009110783b */ /* 0x008ea80000000200 */
[----:B------:R-:W3:Y:S04]  /*1bf0*/  LDSM.16.M88.4 R56, [R147+0x1000] ;  /* 0x001000009338783b */ /* 0x000ee80000000200 */
[----:B------:R-:W2:Y:S01]  /*1c00*/  LDSM.16.M88.4 R60, [R147+0x800] ;  /* 0x00080000933c783b */ /* 0x000ea20000000200 */
[C---:B-1----:R-:W-:Y:S03]  /*1c10*/  HMMA.16816.F32.BF16 R8, R24.reuse, R76, RZ ;  /* 0x0000004c1808723c */ /* 0x042fe600000418ff */
[----:B------:R-:W-:Y:S04]  /*1c20*/  LDSM.16.M88.4 R72, [R144] ;  /* 0x000000009048783b */ /* 0x000fe80000000200 */
[----:B------:R-:W-:Y:S01]  /*1c30*/  LDSM.16.M88.4 R52, [R147+0x1800] ;  /* 0x001800009334783b */ /* 0x000fe20000000200 */
[C---:B------:R-:W-:Y:S03]  /*1c40*/  HMMA.16816.F32.BF16 R76, R24.reuse, R78, RZ ;  /* 0x0000004e184c723c */ /* 0x040fe600000418ff */
[----:B------:R-:W-:Y:S04]  /*1c50*/  LDSM.16.M88.4 R84, [R145+0x1000] ;  /* 0x001000009154783b */ /* 0x000fe80000000200 */
[----:B------:R-:W-:Y:S01]  /*1c60*/  LDSM.16.M88.4 R80, [R145+0x1800] ;  /* 0x001800009150783b */ /* 0x000fe20000000200 */
[----:B----4-:R-:W-:Y:S03]  /*1c70*/  HMMA.16816.F32.BF16 R40, R24, R36, RZ ;  /* 0x000000241828723c */ /* 0x010fe600000418ff */
[----:B------:R-:W-:Y:S04]  /*1c80*/  LDSM.16.M88.4 R88, [R92+0x7000] ;  /* 0x007000005c58783b */ /* 0x000fe80000000200 */
[----:B------:R-:W0:Y:S01]  /*1c90*/  LDGDEPBAR ;  /* 0x00000000000079af */ /* 0x000e220000000000 */
[C---:B------:R-:W-:Y:S08]  /*1ca0*/  HMMA.16816.F32.BF16 R8, R64.reuse, R68, R8 ;  /* 0x000000444008723c */ /* 0x040ff00000041808 */
[----:B------:R-:W-:Y:S01]  /*1cb0*/  HMMA.16816.F32.BF16 R76, R64, R70, R76 ;  /* 0x00000046404c723c */ /* 0x000fe2000004184c */
[----:B------:R-:W1:Y:S07]  /*1cc0*/  LDSM.16.M88.4 R68, [R136] ;  /* 0x000000008844783b */ /* 0x000e6e0000000200 */
[C---:B------:R-:W-:Y:S08]  /*1cd0*/  HMMA.16816.F32.BF16 R48, R24.reuse, R44, RZ ;  /* 0x0000002c1830723c */ /* 0x040ff000000418ff */
[C---:B------:R-:W-:Y:S08]  /*1ce0*/  HMMA.16816.F32.BF16 R36, R24.reuse, R38, RZ ;  /* 0x000000261824723c */ /* 0x040ff000000418ff */
[C---:B------:R-:W-:Y:S08]  /*1cf0*/  HMMA.16816.F32.BF16 R44, R24.reuse, R46, RZ ;  /* 0x0000002e182c723c */ /* 0x040ff000000418ff */
[C---:B-----5:R-:W-:Y:S08]  /*1d00*/  HMMA.16816.F32.BF16 R32, R24.reuse, R12, RZ ;  /* 0x0000000c1820723c */ /* 0x060ff000000418ff */
[----:B------:R-:W-:Y:S01]  /*1d10*/  HMMA.16816.F32.BF16 R24, R24, R14, RZ ;  /* 0x0000000e1818723c */ /* 0x000fe200000418ff */
[----:B------:R-:W4:Y:S07]  /*1d20*/  LDSM.16.M88.4 R12, [R145+0x800] ;  /* 0x00080000910c783b */ /* 0x000f2e0000000200 */
[C---:B--2---:R-:W-:Y:S08]  /*1d30*/  HMMA.16816.F32.BF16 R8, R20.reuse, R16, R8 ;  /* 0x000000101408723c */ /* 0x044ff00000041808 */
[----:B------:R-:W-:Y:S01]  /*1d40*/  HMMA.16816.F32.BF16 R76, R20, R18, R76 ;  /* 0x00000012144c723c */ /* 0x000fe2000004184c */
[----:B------:R-:W-:Y:S07]  /*1d50*/  LDSM.16.M88.4 R16, [R92+0x6000] ;  /* 0x006000005c10783b */ /* 0x000fee0000000200 */
[C---:B---3--:R-:W-:Y:S08]  /*1d60*/  HMMA.16816.F32.BF16 R40, R64.reuse, R56, R40 ;  /* 0x000000384028723c */ /* 0x048ff00000041828 */
[C---:B------:R-:W-:Y:S01]  /*1d70*/  HMMA.16816.F32.BF16 R36, R64.reuse, R58, R36 ;  /* 0x0000003a4024723c */ /* 0x040fe20000041824 */
[----:B------:R-:W2:Y:S07]  /*1d80*/  LDSM.16.M88.4 R56, [R150+0x2000] ;  /* 0x002000009638783b */ /* 0x000eae0000000200 */
[C---:B------:R-:W-:Y:S08]  /*1d90*/  HMMA.16816.F32.BF16 R48, R64.reuse, R60, R48 ;  /* 0x0000003c4030723c */ /* 0x040ff00000041830 */
[----:B------:R-:W-:Y:S08]  /*1da0*/  HMMA.16816.F32.BF16 R44, R64, R62, R44 ;  /* 0x0000003e402c723c */ /* 0x000ff0000004182c */
[----:B-1----:R-:W-:Y:S01]  /*1db0*/  HMMA.16816.F32.BF16 R60, R72, R68, R8 ;  /* 0x00000044483c723c */ /* 0x002fe20000041808 */
[----:B------:R-:W-:Y:S07]  /*1dc0*/  LDSM.16.M88.4 R8, [R147+0x2000] ;  /* 0x002000009308783b */ /* 0x000fee0000000200 */
[C---:B------:R-:W-:Y:S08]  /*1dd0*/  HMMA.16816.F32.BF16 R32, R64.reuse, R52, R32 ;  /* 0x000000344020723c */ /* 0x040ff00000041820 */
[----:B------:R-:W-:Y:S01]  /*1de0*/  HMMA.16816.F32.BF16 R24, R64, R54, R24 ;  /* 0x000000364018723c */ /* 0x000fe20000041818 */
[----:B------:R-:W1:Y:S04]  /*1df0*/  LDSM.16.M88.4 R52, [R136+0x800] ;  /* 0x000800008834783b */ /* 0x000e680000000200 */
[----:B------:R-:W-:Y:S03]  /*1e00*/  LDSM.16.M88.4 R64, [R92+0x6800] ;  /* 0x006800005c40783b */ /* 0x000fe60000000200 */
[----:B------:R-:W-:Y:S08]  /*1e10*/  HMMA.16816.F32.BF16 R76, R72, R70, R76 ;  /* 0x00000046484c723c */ /* 0x000ff0000004184c */
[C---:B----4-:R-:W-:Y:S08]  /*1e20*/  HMMA.16816.F32.BF16 R48, R20.reuse, R12, R48 ;  /* 0x0000000c1430723c */ /* 0x050ff00000041830 */
[----:B------:R-:W-:Y:S01]  /*1e30*/  HMMA.16816.F32.BF16 R44, R20, R14, R44 ;  /* 0x0000000e142c723c */ /* 0x000fe2000004182c */
[----:B------:R-:W3:Y:S07]  /*1e40*/  LDSM.16.M88.4 R12, [R148+0x2000] ;  /* 0x00200000940c783b */ /* 0x000eee0000000200 */
        /* <DEDUP_REMOVED lines=8> */
[----:B------:R-:W2:Y:S07]  /*1ed0*/  LDSM.16.M88.4 R20, [R136+0x1000] ;  /* 0x001000008814783b */ /* 0x000eae0000000200 */
[C---:B-1----:R-:W-:Y:S08]  /*1ee0*/  HMMA.16816.F32.BF16 R48, R72.reuse, R52, R48 ;  /* 0x000000344830723c */ /* 0x042ff00000041830 */
[----:B------:R-:W-:Y:S01]  /*1ef0*/  HMMA.16816.F32.BF16 R60, R72, R54, R44 ;  /* 0x00000036483c723c */ /* 0x000fe2000004182c */
[----:B------:R-:W-:Y:S04]  /*1f00*/  LDSM.16.M88.4 R44, [R146+0x2000] ;  /* 0x00200000922c783b */ /* 0x000fe80000000200 */
[----:B------:R-:W1:Y:S03]  /*1f10*/  LDSM.16.M88.4 R52, [R145+0x2000] ;  /* 0x002000009134783b */ /* 0x000e660000000200 */
[C---:B---3--:R-:W-:Y:S08]  /*1f20*/  HMMA.16816.F32.BF16 R68, R12.reuse, R8, R68 ;  /* 0x000000080c44723c */ /* 0x048ff00000041844 */
[----:B------:R-:W-:Y:S01]  /*1f30*/  HMMA.16816.F32.BF16 R16, R12, R10, R16 ;  /* 0x0000000a0c10723c */ /* 0x000fe20000041810 */
[----:B------:R-:W3:Y:S07]  /*1f40*/  LDSM.16.M88.4 R8, [R147+0x2800] ;  /* 0x002800009308783b */ /* 0x000eee0000000200 */
[C---:B------:R-:W-:Y:S08]  /*1f50*/  HMMA.16816.F32.BF16 R48, R56.reuse, R64, R48 ;  /* 0x000000403830723c */ /* 0x040ff00000041830 */
[----:B------:R-:W-:Y:S01]  /*1f60*/  HMMA.16816.F32.BF16 R60, R56, R66, R60 ;  /* 0x00000042383c723c */ /* 0x000fe2000004183c */
[----:B------:R-:W-:Y:S07]  /*1f70*/  LDSM.16.M88.4 R64, [R136+0x2800] ;  /* 0x002800008840783b */ /* 0x000fee0000000200 */
[C---:B--2---:R-:W-:Y:S01]  /*1f80*/  HMMA.16816.F32.BF16 R80, R72.reuse, R20, R40 ;  /* 0x000000144850723c */ /* 0x044fe20000041828 */
[----:B------:R-:W2:Y:S07]  /*1f90*/  LDSM.16.M88.4 R40, [R144+0x2000] ;  /* 0x002000009028783b */ /* 0x000eae0000000200 */
[----:B------:R-:W-:Y:S01]  /*1fa0*/  HMMA.16816.F32.BF16 R36, R72, R22, R36 ;  /* 0x000000164824723c */ /* 0x000fe20000041824 */
[----:B------:R-:W4:Y:S07]  /*1fb0*/  LDSM.16.M88.4 R20, [R145+0x2800] ;  /* 0x002800009114783b */ /* 0x000f2e0000000200 */
[C---:B-1----:R-:W-:Y:S08]  /*1fc0*/  HMMA.16816.F32.BF16 R16, R44.reuse, R54, R16 ;  /* 0x000000362c10723c */ /* 0x042ff00000041810 */
[----:B------:R-:W-:Y:S01]  /*1fd0*/  HMMA.16816.F32.BF16 R68, R44, R52, R68 ;  /* 0x000000342c44723c */ /* 0x000fe20000041844 */
[----:B------:R-:W1:Y:S07]  /*1fe0*/  LDSM.16.M88.4 R52, [R147+0x3000] ;  /* 0x003000009334783b */ /* 0x000e6e0000000200 */
[C---:B---3--:R-:W-:Y:S08]  /*1ff0*/  HMMA.16816.F32.BF16 R48, R12.reuse, R8, R48 ;  /* 0x000000080c30723c */ /* 0x048ff00000041830 */
[----:B------:R-:W-:Y:S01]  /*2000*/  HMMA.16816.F32.BF16 R60, R12, R10, R60 ;  /* 0x0000000a0c3c723c */ /* 0x000fe2000004183c */
[----:B------:R-:W-:Y:S07]  /*2010*/  LDSM.16.M88.4 R8, [R145+0x3000] ;  /* 0x003000009108783b */ /* 0x000fee0000000200 */
[C---:B--2---:R-:W-:Y:S08]  /*2020*/  HMMA.16816.F32.BF16 R16, R40.reuse, R78, R16 ;  /* 0x0000004e2810723c */ /* 0x044ff00000041810 */
[----:B------:R-:W-:Y:S08]  /*2030*/  HMMA.16816.F32.BF16 R68, R40, R76, R68 ;  /* 0x0000004c2844723c */ /* 0x000ff00000041844 */
[----:B------:R-:W-:Y:S08]  /*2040*/  HMMA.16816.F32.BF16 R80, R56, R88, R80 ;  /* 0x000000583850723c */ /* 0x000ff00000041850 */
[----:B----4-:R-:W-:Y:S01]  /*2050*/  HMMA.16816.F32.BF16 R48, R44, R20, R48 ;  /* 0x000000142c30723c */ /* 0x010fe20000041830 */
[----:B------:R-:W-:-:S07]  /*2060*/  FMUL.FTZ R16, R16, c[0x0][0x2ec] ;  /* 0x0000bb0010107a20 */ /* 0x000fce0000410000 */
[----:B------:R-:W-:Y:S01]  /*2070*/  HMMA.16816.F32.BF16 R36, R56, R90, R36 ;  /* 0x0000005a3824723c */ /* 0x000fe20000041824 */
[----:B------:R-:W-:Y:S02]  /*2080*/  FMUL.FTZ R2, R68, c[0x0][0x2ec] ;  /* 0x0000bb0044027a20 */ /* 0x000fe40000410000 */
[----:B------:R-:W-:Y:S02]  /*2090*/  FMUL.FTZ R68, R69, c[0x0][0x2ec] ;  /* 0x0000bb0045447a20 */ /* 0x000fe40000410000 */
[----:B------:R-:W-:Y:S02]  /*20a0*/  FMUL.FTZ R69, R70, c[0x0][0x2ec] ;  /* 0x0000bb0046457a20 */ /* 0x000fe40000410000 */
[----:B------:R-:W-:Y:S01]  /*20b0*/  FMUL.FTZ R70, R71, c[0x0][0x2ec] ;  /* 0x0000bb0047467a20 */ /* 0x000fe20000410000 */
[----:B------:R-:W-:Y:S01]  /*20c0*/  HMMA.16816.F32.BF16 R60, R44, R22, R60 ;  /* 0x000000162c3c723c */ /* 0x000fe2000004183c */
[----:B------:R-:W2:Y:S01]  /*20d0*/  LDSM.16.M88.4 R20, [R92+0x7800] ;  /* 0x007800005c14783b */ /* 0x000ea20000000200 */
[----:B------:R3:W-:Y:S06]  /*20e0*/  MUFU.TANH R71, R16 ;  /* 0x0000001000477308 */ /* 0x0007ec0000002400 */
[----:B------:R-:W-:Y:S02]  /*20f0*/  HMMA.16816.F32.BF16 R32, R72, R84, R32 ;  /* 0x000000544820723c */ /* 0x000fe40000041820 */
[----:B------:R-:W4:Y:S06]  /*2100*/  MUFU.TANH R2, R2 ;  /* 0x0000000200027308 */ /* 0x000f2c0000002400 */
[----:B-1----:R-:W-:Y:S02]  /*2110*/  HMMA.16816.F32.BF16 R80, R12, R52, R80 ;  /* 0x000000340c50723c */ /* 0x002fe40000041850 */
[----:B------:R-:W-:Y:S06]  /*2120*/  MUFU.TANH R68, R68 ;  /* 0x0000004400447308 */ /* 0x000fec0000002400 */
[----:B------:R-:W-:Y:S02]  /*2130*/  HMMA.16816.F32.BF16 R48, R40, R64, R48 ;  /* 0x000000402830723c */ /* 0x000fe40000041830 */
[----:B------:R-:W1:Y:S05]  /*2140*/  MUFU.TANH R69, R69 ;  /* 0x0000004500457308 */ /* 0x000e6a0000002400 */
[----:B------:R-:W-:Y:S01]  /*2150*/  FMUL.FTZ R64, R17, c[0x0][0x2ec] ;  /* 0x0000bb0011407a20 */ /* 0x000fe20000410000 */
[----:B------:R-:W-:Y:S01]  /*2160*/  HMMA.16816.F32.BF16 R24, R72, R86, R24 ;  /* 0x000000564818723c */ /* 0x000fe20000041818 */
[----:B------:R-:W-:Y:S01]  /*2170*/  FMUL.FTZ R65, R18, c[0x0][0x2ec] ;  /* 0x0000bb0012417a20 */ /* 0x000fe20000410000 */
[----:B------:R-:W5:Y:S05]  /*2180*/  MUFU.TANH R70, R70 ;  /* 0x0000004600467308 */ /* 0x000f6a0000002400 */
[----:B------:R-:W-:Y:S01]  /*2190*/  FMUL.FTZ R72, R19, c[0x0][0x2ec] ;  /* 0x0000bb0013487a20 */ /* 0x000fe20000410000 */
[----:B------:R-:W-:Y:S01]  /*21a0*/  HMMA.16816.F32.BF16 R52, R12, R54, R36 ;  /* 0x000000360c34723c */ /* 0x000fe20000041824 */
[----:B---3--:R-:W3:Y:S01]  /*21b0*/  LDSM.16.M88.4 R16, [R147+0x3800] ;  /* 0x003800009310783b */ /* 0x008ee20000000200 */
[----:B------:R-:W1:Y:S03]  /*21c0*/  MUFU.TANH R65, R65 ;  /* 0x0000004100417308 */ /* 0x000e660000002400 */
[----:B------:R-:W1:Y:S03]  /*21d0*/  LDSM.16.M88.4 R36, [R136+0x3000] ;  /* 0x003000008824783b */ /* 0x000e660000000200 */
[----:B--2---:R-:W-:Y:S01]  /*21e0*/  HMMA.16816.F32.BF16 R32, R56, R20, R32 ;  /* 0x000000143820723c */ /* 0x004fe20000041820 */
[----:B------:R-:W-:Y:S01]  /*21f0*/  FMUL.FTZ R48, R48, c[0x0][0x2ec] ;  /* 0x0000bb0030307a20 */ /* 0x000fe20000410000 */
[----:B------:R-:W2:Y:S01]  /*2200*/  MUFU.TANH R64, R64 ;  /* 0x0000004000407308 */ /* 0x000ea20000002400 */
[----:B------:R-:W-:-:S04]  /*2210*/  FMUL.FTZ R49, R49, c[0x0][0x2ec] ;  /* 0x0000bb0031317a20 */ /* 0x000fc80000410000 */
[----:B------:R-:W-:Y:S01]  /*2220*/  FMUL.FTZ R20, R50, c[0x0][0x2ec] ;  /* 0x0000bb0032147a20 */ /* 0x000fe20000410000 */
[----:B------:R-:W-:Y:S01]  /*2230*/  HMMA.16816.F32.BF16 R80, R44, R8, R80 ;  /* 0x000000082c50723c */ /* 0x000fe20000041850 */
[----:B------:R-:W-:Y:S01]  /*2240*/  FMUL.FTZ R21, R51, c[0x0][0x2ec] ;  /* 0x0000bb0033157a20 */ /* 0x000fe20000410000 */
[----:B------:R-:W1:Y:S06]  /*2250*/  MUFU.TANH R72, R72 ;  /* 0x0000004800487308 */ /* 0x000e6c0000002400 */
[----:B------:R-:W-:Y:S02]  /*2260*/  HMMA.16816.F32.BF16 R24, R56, R22, R24 ;  /* 0x000000163818723c */ /* 0x000fe40000041818 */
[----:B------:R-:W1:Y:S06]  /*2270*/  MUFU.TANH R48, R48 ;  /* 0x0000003000307308 */ /* 0x000e6c0000002400 */
[----:B------:R-:W-:Y:S01]  /*2280*/  HMMA.16816.F32.BF16 R52, R44, R10, R52 ;  /* 0x0000000a2c34723c */ /* 0x000fe20000041834 */
[----:B------:R-:W2:Y:S01]  /*2290*/  LDSM.16.M88.4 R8, [R145+0x3800] ;  /* 0x003800009108783b */ /* 0x000ea20000000200 */
[----:B------:R-:W1:Y:S06]  /*22a0*/  MUFU.TANH R20, R20 ;  /* 0x0000001400147308 */ /* 0x000e6c0000002400 */
[----:B------:R-:W-:Y:S02]  /*22b0*/  HMMA.16816.F32.BF16 R60, R40, R66, R60 ;  /* 0x00000042283c723c */ /* 0x000fe4000004183c */
[----:B------:R-:W1:Y:S06]  /*22c0*/  MUFU.TANH R49, R49 ;  /* 0x0000003100317308 */ /* 0x000e6c0000002400 */
[C---:B---3--:R-:W-:Y:S02]  /*22d0*/  HMMA.16816.F32.BF16 R32, R12.reuse, R16, R32 ;  /* 0x000000100c20723c */ /* 0x048fe40000041820 */
[----:B------:R-:W3:Y:S06]  /*22e0*/  MUFU.TANH R21, R21 ;  /* 0x0000001500157308 */ /* 0x000eec0000002400 */
[----:B------:R-:W-:Y:S01]  /*22f0*/  HMMA.16816.F32.BF16 R24, R12, R18, R24 ;  /* 0x000000120c18723c */ /* 0x000fe20000041818 */
[----:B------:R-:W3:Y:S01]  /*2300*/  LDSM.16.M88.4 R12, [R136+0x3800] ;  /* 0x00380000880c783b */ /* 0x000ee20000000200 */
[----:B------:R-:W-:-:S06]  /*2310*/  DEPBAR.LE SB0, 0x0 ;  /* 0x000080000000791a */ /* 0x000fcc0000000000 */
[C---:B-1----:R-:W-:Y:S01]  /*2320*/  HMMA.16816.F32.BF16 R80, R40.reuse, R36, R80 ;  /* 0x000000242850723c */ /* 0x042fe20000041850 */
[----:B------:R-:W-:Y:S02]  /*2330*/  FMUL.FTZ R22, R60, c[0x0][0x2ec] ;  /* 0x0000bb003c167a20 */ /* 0x000fe40000410000 */
[----:B------:R-:W-:Y:S02]  /*2340*/  FMUL.FTZ R17, R62, c[0x0][0x2ec] ;  /* 0x0000bb003e117a20 */ /* 0x000fe40000410000 */
[----:B------:R-:W-:Y:S02]  /*2350*/  FMUL.FTZ R23, R61, c[0x0][0x2ec] ;  /* 0x0000bb003d177a20 */ /* 0x000fe40000410000 */
[----:B------:R-:W-:Y:S01]  /*2360*/  LOP3.LUT R36, R31, 0xffffffe0, RZ, 0xc0, !PT ;  /* 0xffffffe01f247812 */ /* 0x000fe200078ec0ff */
[----:B------:R-:W-:Y:S01]  /*2370*/  HMMA.16816.F32.BF16 R52, R40, R38, R52 ;  /* 0x000000262834723c */ /* 0x000fe20000041834 */
[----:B------:R-:W-:Y:S01]  /*2380*/  SHF.R.S32.HI R31, RZ, 0x1f, R31 ;  /* 0x0000001fff1f7819 */ /* 0x000fe2000001141f */
[----:B------:R-:W-:Y:S01]  /*2390*/  FMUL.FTZ R63, R63, c[0x0][0x2ec] ;  /* 0x0000bb003f3f7a20 */ /* 0x000fe20000410000 */
[----:B------:R-:W1:Y:S01]  /*23a0*/  MUFU.TANH R22, R22 ;  /* 0x0000001600167308 */ /* 0x000e620000002400 */
[----:B------:R-:W-:Y:S01]  /*23b0*/  IMAD.IADD R37, R29, 0x1, -R36 ;  /* 0x000000011d257824 */ /* 0x000fe200078e0a24 */
[----:B------:R-:W-:Y:S01]  /*23c0*/  LEA.HI R31, R31, R30, RZ, 0x2 ;  /* 0x0000001e1f1f7211 */ /* 0x000fe200078f10ff */
[----:B------:R-:W-:-:S02]  /*23d0*/  IMAD.SHL.U32 R29, R29, 0x2, RZ ;  /* 0x000000021d1d7824 */ /* 0x000fc400078e00ff */
[----:B--2---:R-:W-:Y:S01]  /*23e0*/  HMMA.16816.F32.BF16 R32, R44, R8, R32 ;  /* 0x000000082c20723c */ /* 0x004fe20000041820 */
[----:B------:R-:W-:Y:S02]  /*23f0*/  SHF.R.S32.HI R16, RZ, 0x1f, R37 ;  /* 0x0000001fff107819 */ /* 0x000fe40000011425 */
[----:B------:R-:W-:Y:S01]  /*2400*/  LOP3.LUT R163, R31, 0xfffffffc, RZ, 0xc0, !PT ;  /* 0xfffffffc1fa37812 */ /* 0x000fe200078ec0ff */
[----:B------:R-:W2:Y:S01]  /*2410*/  MUFU.TANH R17, R17 ;  /* 0x0000001100117308 */ /* 0x000ea20000002400 */
[----:B------:R-:W-:-:S03]  /*2420*/  LEA.HI R16, R16, R37, RZ, 0x2 ;  /* 0x0000002510107211 */ /* 0x000fc600078f10ff */
[----:B------:R-:W-:Y:S01]  /*2430*/  HMMA.16816.F32.BF16 R24, R44, R10, R24 ;  /* 0x0000000a2c18723c */ /* 0x000fe20000041818 */
[----:B------:R-:W-:Y:S01]  /*2440*/  SHF.R.S32.HI R156, RZ, 0x2, R16 ;  /* 0x00000002ff9c7819 */ /* 0x000fe20000011410 */
[----:B------:R-:W-:Y:S02]  /*2450*/  IMAD.SHL.U32 R16, R28, 0x40, RZ ;  /* 0x000000401c107824 */ /* 0x000fe400078e00ff */
[----:B------:R-:W-:Y:S01]  /*2460*/  IMAD.IADD R163, R30, 0x1, -R163 ;  /* 0x000000011ea37824 */ /* 0x000fe200078e0aa3 */
[----:B------:R-:W-:Y:S01]  /*2470*/  IADD3 R37, R93, 0x1, R156 ;  /* 0x000000015d257810 */ /* 0x000fe20007ffe09c */
[----:B------:R-:W-:Y:S01]  /*2480*/  FMUL.FTZ R81, R81, c[0x0][0x2ec] ;  /* 0x0000bb0051517a20 */ /* 0x000fe20000410000 */
[----:B------:R-:W-:Y:S01]  /*2490*/  LOP3.LUT R36, R16, 0x6, R29, 0xf8, !PT ;  /* 0x0000000610247812 */ /* 0x000fe200078ef81d */
[----:B------:R-:W1:Y:S01]  /*24a0*/  MUFU.TANH R23, R23 ;  /* 0x0000001700177308 */ /* 0x000e620000002400 */
[----:B------:R-:W-:Y:S01]  /*24b0*/  IADD3 R37, R6, -c[0x0][0x214], R37 ;  /* 0x8000850006257a10 */ /* 0x000fe20007ffe025 */
[----:B------:R-:W-:Y:S01]  /*24c0*/  FMUL.FTZ R80, R80, c[0x0][0x2ec] ;  /* 0x0000bb0050507a20 */ /* 0x000fe20000410000 */
[----:B------:R-:W-:Y:S01]  /*24d0*/  IADD3 R8, R36, -0x40, RZ ;  /* 0xffffffc024087810 */ /* 0x000fe20007ffe0ff */
[----:B------:R-:W-:Y:S01]  /*24e0*/  FMUL.FTZ R82, R82, c[0x0][0x2ec] ;  /* 0x0000bb0052527a20 */ /* 0x000fe20000410000 */
[----:B------:R-:W-:Y:S01]  /*24f0*/  IADD3 R37, R37, c[0x0][0x2e8], RZ ;  /* 0x0000ba0025257a10 */ /* 0x000fe20007ffe0ff */
[----:B------:R-:W-:-:S02]  /*2500*/  FMUL.FTZ R53, R53, c[0x0][0x2ec] ;  /* 0x0000bb0035357a20 */ /* 0x000fc40000410000 */
[C---:B---3--:R-:W-:Y:S01]  /*2510*/  HMMA.16816.F32.BF16 R32, R40.reuse, R12, R32 ;  /* 0x0000000c2820723c */ /* 0x048fe20000041820 */
[C---:B------:R-:W-:Y:S01]  /*2520*/  IADD3 R31, R37.reuse, 0x8, RZ ;  /* 0x00000008251f7810 */ /* 0x040fe20007ffe0ff */
[----:B------:R-:W3:Y:S01]  /*2530*/  MUFU.TANH R18, R63 ;  /* 0x0000003f00127308 */ /* 0x000ee20000002400 */
[-C--:B------:R-:W-:Y:S01]  /*2540*/  IMNMX R37, R37, R6.reuse, PT ;  /* 0x0000000625257217 */ /* 0x080fe20003800200 */
[----:B------:R-:W-:Y:S01]  /*2550*/  FMUL.FTZ R54, R54, c[0x0][0x2ec] ;  /* 0x0000bb0036367a20 */ /* 0x000fe20000410000 */
[----:B------:R-:W-:Y:S01]  /*2560*/  IMNMX R31, R31, R6, PT ;  /* 0x000000061f1f7217 */ /* 0x000fe20003800200 */
[----:B------:R-:W-:Y:S01]  /*2570*/  FMUL.FTZ R83, R83, c[0x0][0x2ec] ;  /* 0x0000bb0053537a20 */ /* 0x000fe20000410000 */
[----:B------:R-:W-:Y:S01]  /*2580*/  IADD3 R6, R36, -0x3f, RZ ;  /* 0xffffffc124067810 */ /* 0x000fe20007ffe0ff */
[----:B------:R-:W-:Y:S01]  /*2590*/  HMMA.16816.F32.BF16 R24, R40, R14, R24 ;  /* 0x0000000e2818723c */ /* 0x000fe20000041818 */
[-C--:B------:R-:W-:Y:S01]  /*25a0*/  ISETP.GE.AND P0, PT, R8, R37.reuse, PT ;  /* 0x000000250800720c */ /* 0x080fe20003f06270 */
[----:B------:R-:W1:Y:S01]  /*25b0*/  MUFU.TANH R114, R81 ;  /* 0x0000005100727308 */ /* 0x000e620000002400 */
[----:B------:R-:W-:Y:S01]  /*25c0*/  ISETP.GE.AND P4, PT, R6, R37, PT ;  /* 0x000000250600720c */ /* 0x000fe20003f86270 */
[----:B------:R-:W-:Y:S01]  /*25d0*/  FMUL.FTZ R52, R52, c[0x0][0x2ec] ;  /* 0x0000bb0034347a20 */ /* 0x000fe20000410000 */
[----:B------:R-:W-:Y:S01]  /*25e0*/  ISETP.GE.AND P3, PT, R6, R31, PT ;  /* 0x0000001f0600720c */ /* 0x000fe20003f66270 */
[----:B------:R-:W-:Y:S01]  /*25f0*/  FMUL.FTZ R55, R55, c[0x0][0x2ec] ;  /* 0x0000bb0037377a20 */ /* 0x000fe20000410000 */
[----:B------:R-:W-:-:S02]  /*2600*/  IADD3 R6, R36, -0x38, RZ ;  /* 0xffffffc824067810 */ /* 0x000fc40007ffe0ff */
[----:B------:R-:W-:Y:S01]  /*2610*/  ISETP.GE.AND P5, PT, R8, R31, PT ;  /* 0x0000001f0800720c */ /* 0x000fe20003fa6270 */
[----:B------:R-:W-:Y:S01]  /*2620*/  MUFU.TANH R108, R80 ;  /* 0x00000050006c7308 */ /* 0x000fe20000002400 */
[C---:B------:R-:W-:Y:S02]  /*2630*/  ISETP.GE.AND P1, PT, R6.reuse, R37, PT ;  /* 0x000000250600720c */ /* 0x040fe40003f26270 */
[----:B------:R-:W-:Y:S02]  /*2640*/  ISETP.GE.AND P2, PT, R6, R31, PT ;  /* 0x0000001f0600720c */ /* 0x000fe40003f46270 */
[C---:B------:R-:W-:Y:S01]  /*2650*/  IADD3 R8, R36.reuse, -0x37, RZ ;  /* 0xffffffc924087810 */ /* 0x040fe20007ffe0ff */
[----:B------:R-:W-:Y:S01]  /*2660*/  FMUL.FTZ R33, R33, c[0x0][0x2ec] ;  /* 0x0000bb0021217a20 */ /* 0x000fe20000410000 */
[----:B------:R-:W-:Y:S01]  /*2670*/  IADD3 R6, R36, -0x30, RZ ;  /* 0xffffffd024067810 */ /* 0x000fe20007ffe0ff */
[----:B------:R-:W-:Y:S01]  /*2680*/  MUFU.TANH R123, R82 ;  /* 0x00000052007b7308 */ /* 0x000fe20000002400 */
[----:B----4-:R-:W-:Y:S01]  /*2690*/  FSEL R30, R2, -INF , !P0 ;  /* 0xff800000021e7808 */ /* 0x010fe20004000000 */
[----:B------:R-:W-:Y:S01]  /*26a0*/  FMUL.FTZ R32, R32, c[0x0][0x2ec] ;  /* 0x0000bb0020207a20 */ /* 0x000fe20000410000 */
[----:B------:R-:W-:Y:S01]  /*26b0*/  IADD3 R2, R36, -0x2f, RZ ;  /* 0xffffffd124027810 */ /* 0x000fe20007ffe0ff */
[----:B------:R-:W-:Y:S01]  /*26c0*/  FMUL.FTZ R34, R34, c[0x0][0x2ec] ;  /* 0x0000bb0022227a20 */ /* 0x000fe20000410000 */
[----:B------:R-:W-:Y:S01]  /*26d0*/  FSEL R69, R69, -INF , !P5 ;  /* 0xff80000045457808 */ /* 0x000fe20006800000 */
[----:B------:R-:W-:Y:S01]  /*26e0*/  FMUL.FTZ R24, R24, c[0x0][0x2ec] ;  /* 0x0000bb0018187a20 */ /* 0x000fe20000410000 */
[----:B------:R-:W-:Y:S01]  /*26f0*/  FSEL R68, R68, -INF , !P4 ;  /* 0xff80000044447808 */ /* 0x000fe20006000000 */
[----:B------:R-:W4:Y:S01]  /*2700*/  MUFU.TANH R120, R33 ;  /* 0x0000002100787308 */ /* 0x000f220000002400 */
[----:B-----5:R-:W-:Y:S01]  /*2710*/  FSEL R29, R70, -INF , !P3 ;  /* 0xff800000461d7808 */ /* 0x020fe20005800000 */
[----:B------:R-:W-:Y:S01]  /*2720*/  FMUL.FTZ R116, R25, c[0x0][0x2ec] ;  /* 0x0000bb0019747a20 */ /* 0x000fe20000410000 */
[----:B------:R-:W-:Y:S01]  /*2730*/  ISETP.GE.AND P0, PT, R8, R37, PT ;  /* 0x000000250800720c */ /* 0x000fe20003f06270 */
[----:B------:R-:W-:Y:S01]  /*2740*/  FMUL.FTZ R25, R26, c[0x0][0x2ec] ;  /* 0x0000bb001a197a20 */ /* 0x000fe20000410000 */
[----:B------:R-:W-:-:S02]  /*2750*/  ISETP.GE.AND P5, PT, R8, R31, PT ;  /* 0x0000001f0800720c */ /* 0x000fc40003fa6270 */
[C---:B------:R-:W-:Y:S01]  /*2760*/  ISETP.GE.AND P4, PT, R6.reuse, R37, PT ;  /* 0x000000250600720c */ /* 0x040fe20003f86270 */
[----:B------:R-:W-:Y:S01]  /*2770*/  MUFU.TANH R112, R53 ;  /* 0x0000003500707308 */ /* 0x000fe20000002400 */
[----:B------:R-:W-:Y:S02]  /*2780*/  ISETP.GE.AND P3, PT, R6, R31, PT ;  /* 0x0000001f0600720c */ /* 0x000fe40003f66270 */
[----:B------:R-:W-:Y:S02]  /*2790*/  FSEL R12, R71, -INF , !P1 ;  /* 0xff800000470c7808 */ /* 0x000fe40004800000 */
[----:B------:R-:W-:Y:S02]  /*27a0*/  FSEL R65, R65, -INF , !P2 ;  /* 0xff80000041417808 */ /* 0x000fe40005000000 */
[----:B------:R-:W-:Y:S01]  /*27b0*/  IADD3 R6, R36, -0x28, RZ ;  /* 0xffffffd824067810 */ /* 0x000fe20007ffe0ff */
[----:B------:R-:W5:Y:S01]  /*27c0*/  MUFU.TANH R121, R54 ;  /* 0x0000003600797308 */ /* 0x000f620000002400 */
[----:B------:R-:W-:-:S02]  /*27d0*/  ISETP.GE.AND P1, PT, R2, R37, PT ;  /* 0x000000250200720c */ /* 0x000fc40003f26270 */
[----:B------:R-:W-:Y:S02]  /*27e0*/  ISETP.GE.AND P2, PT, R2, R31, PT ;  /* 0x0000001f0200720c */ /* 0x000fe40003f46270 */
[----:B------:R-:W-:Y:S02]  /*27f0*/  IADD3 R2, R36, -0x27, RZ ;  /* 0xffffffd924027810 */ /* 0x000fe40007ffe0ff */
[----:B------:R-:W-:Y:S01]  /*2800*/  FSEL R64, R64, -INF , !P0 ;  /* 0xff80000040407808 */ /* 0x000fe20004000000 */
[----:B------:R1:W-:Y:S01]  /*2810*/  MUFU.TANH R118, R24 ;  /* 0x0000001800767308 */ /* 0x0003e20000002400 */
[----:B------:R-:W-:Y:S02]  /*2820*/  FSEL R19, R72, -INF , !P5 ;  /* 0xff80000048137808 */ /* 0x000fe40006800000 */
[C---:B------:R-:W-:Y:S02]  /*2830*/  ISETP.GE.AND P0, PT, R6.reuse, R37, PT ;  /* 0x000000250600720c */ /* 0x040fe40003f06270 */
[----:B------:R-:W-:-:S02]  /*2840*/  ISETP.GE.AND P5, PT, R6, R31, PT ;  /* 0x0000001f0600720c */ /* 0x000fc40003fa6270 */
[----:B------:R-:W-:Y:S01]  /*2850*/  FSEL R6, R48, -INF , !P4 ;  /* 0xff80000030067808 */ /* 0x000fe20006000000 */
[----:B------:R-:W2:Y:S01]  /*2860*/  MUFU.TANH R113, R83 ;  /* 0x0000005300717308 */ /* 0x000ea20000002400 */
[----:B------:R-:W-:Y:S02]  /*2870*/  FSEL R13, R20, -INF , !P3 ;  /* 0xff800000140d7808 */ /* 0x000fe40005800000 */
[C---:B------:R-:W-:Y:S02]  /*2880*/  ISETP.GE.AND P4, PT, R2.reuse, R37, PT ;  /* 0x000000250200720c */ /* 0x040fe40003f86270 */
[----:B------:R-:W-:Y:S02]  /*2890*/  ISETP.GE.AND P3, PT, R2, R31, PT ;  /* 0x0000001f0200720c */ /* 0x000fe40003f66270 */
[----:B------:R-:W-:Y:S01]  /*28a0*/  IADD3 R2, R36, -0x20, RZ ;  /* 0xffffffe024027810 */ /* 0x000fe20007ffe0ff */
[----:B-1----:R-:W-:Y:S01]  /*28b0*/  FMUL.FTZ R24, R27, c[0x0][0x2ec] ;  /* 0x0000bb001b187a20 */ /* 0x002fe20000410000 */
[----:B------:R-:W-:Y:S01]  /*28c0*/  FSEL R10, R49, -INF , !P1 ;  /* 0xff800000310a7808 */ /* 0x000fe20004800000 */
[----:B------:R-:W1:Y:S01]  /*28d0*/  MUFU.TANH R110, R52 ;  /* 0x00000034006e7308 */ /* 0x000e620000002400 */
[----:B------:R-:W-:-:S02]  /*28e0*/  FSEL R15, R21, -INF , !P2 ;  /* 0xff800000150f7808 */ /* 0x000fc40005000000 */
[C---:B------:R-:W-:Y:S02]  /*28f0*/  ISETP.GE.AND P1, PT, R2.reuse, R37, PT ;  /* 0x000000250200720c */ /* 0x040fe40003f26270 */
[----:B------:R-:W-:Y:S02]  /*2900*/  ISETP.GE.AND P2, PT, R2, R31, PT ;  /* 0x0000001f0200720c */ /* 0x000fe40003f46270 */
[C---:B------:R-:W-:Y:S01]  /*2910*/  IADD3 R2, R36.reuse, -0x1f, RZ ;  /* 0xffffffe124027810 */ /* 0x040fe20007ffe0ff */
[----:B------:R-:W1:Y:S01]  /*2920*/  MUFU.TANH R115, R55 ;  /* 0x0000003700737308 */ /* 0x000e620000002400 */
[----:B------:R-:W-:Y:S02]  /*2930*/  IADD3 R14, R36, -0x18, RZ ;  /* 0xffffffe8240e7810 */ /* 0x000fe40007ffe0ff */
[----:B------:R-:W-:Y:S02]  /*2940*/  FSEL R8, R22, -INF , !P0 ;  /* 0xff80000016087808 */ /* 0x000fe40004000000 */
[----:B--2---:R-:W-:-:S02]  /*2950*/  FSEL R11, R17, -INF , !P5 ;  /* 0xff800000110b7808 */ /* 0x004fc40006800000 */
[C---:B------:R-:W-:Y:S01]  /*2960*/  ISETP.GE.AND P0, PT, R2.reuse, R37, PT ;  /* 0x000000250200720c */ /* 0x040fe20003f06270 */
[----:B------:R2:W1:Y:S01]  /*2970*/  MUFU.TANH R122, R32 ;  /* 0x00000020007a7308 */ /* 0x0004620000002400 */
[----:B------:R-:W-:Y:S02]  /*2980*/  ISETP.GE.AND P5, PT, R2, R31, PT ;  /* 0x0000001f0200720c */ /* 0x000fe40003fa6270 */
[----:B------:R-:W-:Y:S02]  /*2990*/  FSEL R2, R23, -INF , !P4 ;  /* 0xff80000017027808 */ /* 0x000fe40006000000 */
[----:B---3--:R-:W-:Y:S02]  /*29a0*/  FSEL R9, R18, -INF , !P3 ;  /* 0xff80000012097808 */ /* 0x008fe40005800000 */
[----:B------:R-:W-:Y:S01]  /*29b0*/  IADD3 R20, R36, -0xf, RZ ;  /* 0xfffffff124147810 */ /* 0x000fe20007ffe0ff */
[----:B------:R-:W3:Y:S01]  /*29c0*/  MUFU.TANH R117, R34 ;  /* 0x0000002200757308 */ /* 0x000ee20000002400 */
[----:B------:R-:W-:-:S02]  /*29d0*/  ISETP.GE.AND P4, PT, R14, R37, PT ;  /* 0x000000250e00720c */ /* 0x000fc40003f86270 */
[----:B------:R-:W-:Y:S01]  /*29e0*/  ISETP.GE.AND P3, PT, R14, R31, PT ;  /* 0x0000001f0e00720c */ /* 0x000fe20003f66270 */
[----:B------:R-:W-:Y:S01]  /*29f0*/  FMUL.FTZ R14, R35, c[0x0][0x2ec] ;  /* 0x0000bb00230e7a20 */ /* 0x000fe20000410000 */
[----:B------:R-:W-:Y:S02]  /*2a00*/  FSEL R114, R114, -INF , !P0 ;  /* 0xff80000072727808 */ /* 0x000fe40004000000 */
[----:B------:R-:W-:Y:S01]  /*2a10*/  ISETP.GE.AND P0, PT, R20, R37, PT ;  /* 0x000000251400720c */ /* 0x000fe20003f06270 */
[----:B------:R-:W-:Y:S01]  /*2a20*/  MUFU.TANH R116, R116 ;  /* 0x0000007400747308 */ /* 0x000fe20000002400 */
[----:B--2---:R-:W-:Y:S02]  /*2a30*/  IADD3 R32, R36, -0x17, RZ ;  /* 0xffffffe924207810 */ /* 0x004fe40007ffe0ff */
[----:B----4-:R-:W-:Y:S02]  /*2a40*/  FSEL R120, R120, -INF , !P0 ;  /* 0xff80000078787808 */ /* 0x010fe40004000000 */
[----:B------:R-:W-:-:S02]  /*2a50*/  FSEL R108, R108, -INF , !P1 ;  /* 0xff8000006c6c7808 */ /* 0x000fc40004800000 */
[----:B------:R-:W-:Y:S01]  /*2a60*/  ISETP.GE.AND P0, PT, R28, 0x2, PT ;  /* 0x000000021c00780c */ /* 0x000fe20003f06270 */
[----:B------:R-:W2:Y:S01]  /*2a70*/  MUFU.TANH R14, R14 ;  /* 0x0000000e000e7308 */ /* 0x000ea20000002400 */
[----:B------:R-:W-:Y:S02]  /*2a80*/  ISETP.GE.AND P1, PT, R32, R37, PT ;  /* 0x000000252000720c */ /* 0x000fe40003f26270 */
[----:B------:R-:W-:Y:S02]  /*2a90*/  IADD3 R22, R36, -0x10, RZ ;  /* 0xfffffff024167810 */ /* 0x000fe40007ffe0ff */
[----:B------:R-:W-:Y:S02]  /*2aa0*/  FSEL R123, R123, -INF , !P2 ;  /* 0xff8000007b7b7808 */ /* 0x000fe40005000000 */
[----:B-----5:R-:W-:Y:S01]  /*2ab0*/  FSEL R121, R121, -INF , !P3 ;  /* 0xff80000079797808 */ /* 0x020fe20005800000 */
[----:B------:R-:W4:Y:S01]  /*2ac0*/  MUFU.TANH R25, R25 ;  /* 0x0000001900197308 */ /* 0x000f220000002400 */
[----:B------:R-:W-:-:S02]  /*2ad0*/  FSEL R112, R112, -INF , !P1 ;  /* 0xff80000070707808 */ /* 0x000fc40004800000 */
[----:B------:R-:W-:Y:S01]  /*2ae0*/  IADD3 R18, R36, -0x8, RZ ;  /* 0xfffffff824127810 */ /* 0x000fe20007ffe0ff */
[----:B------:R-:W-:Y:S01]  /*2af0*/  BAR.SYNC.DEFER_BLOCKING 0x0 ;  /* 0x0000000000007b1d */ /* 0x000fe20000010000 */
[----:B------:R-:W-:Y:S02]  /*2b00*/  ISETP.GE.AND P2, PT, R22, R37, PT ;  /* 0x000000251600720c */ /* 0x000fe40003f46270 */
[-C--:B------:R-:W-:Y:S02]  /*2b10*/  ISETP.GE.AND P3, PT, R32, R31.reuse, PT ;  /* 0x0000001f2000720c */ /* 0x080fe40003f66270 */
[----:B------:R-:W-:Y:S01]  /*2b20*/  ISETP.GE.AND P1, PT, R22, R31, PT ;  /* 0x0000001f1600720c */ /* 0x000fe20003f26270 */
[----:B------:R-:W5:Y:S01]  /*2b30*/  MUFU.TANH R24, R24 ;  /* 0x0000001800187308 */ /* 0x000f620000002400 */
[----:B------:R-:W-:Y:S02]  /*2b40*/  IADD3 R36, R36, -0x7, RZ ;  /* 0xfffffff924247810 */ /* 0x000fe40007ffe0ff */
[----:B------:R-:W-:-:S02]  /*2b50*/  FSEL R113, R113, -INF , !P5 ;  /* 0xff80000071717808 */ /* 0x000fc40006800000 */
[----:B-1----:R-:W-:Y:S02]  /*2b60*/  FSEL R110, R110, -INF , !P4 ;  /* 0xff8000006e6e7808 */ /* 0x002fe40006000000 */
[----:B------:R-:W-:Y:S02]  /*2b70*/  FSEL R115, R115, -INF , !P3 ;  /* 0xff80000073737808 */ /* 0x000fe40005800000 */
[----:B------:R-:W-:Y:S02]  /*2b80*/  FSEL R122, R122, -INF , !P2 ;  /* 0xff8000007a7a7808 */ /* 0x000fe40005000000 */
[----:B---3--:R-:W-:Y:S02]  /*2b90*/  FSEL R117, R117, -INF , !P1 ;  /* 0xff80000075757808 */ /* 0x008fe40004800000 */
[-C--:B------:R-:W-:Y:S02]  /*2ba0*/  ISETP.GE.AND P5, PT, R18, R37.reuse, PT ;  /* 0x000000251200720c */ /* 0x080fe40003fa6270 */
[----:B------:R-:W-:-:S02]  /*2bb0*/  ISETP.GE.AND P4, PT, R36, R37, PT ;  /* 0x000000252400720c */ /* 0x000fc40003f86270 */
[-C--:B------:R-:W-:Y:S02]  /*2bc0*/  ISETP.GE.AND P3, PT, R20, R31.reuse, PT ;  /* 0x0000001f1400720c */ /* 0x080fe40003f66270 */
[-C--:B------:R-:W-:Y:S02]  /*2bd0*/  ISETP.GE.AND P2, PT, R18, R31.reuse, PT ;  /* 0x0000001f1200720c */ /* 0x080fe40003f46270 */
[----:B------:R-:W-:Y:S02]  /*2be0*/  ISETP.GE.AND P1, PT, R36, R31, PT ;  /* 0x0000001f2400720c */ /* 0x000fe40003f26270 */
[----:B--2---:R-:W-:Y:S02]  /*2bf0*/  FSEL R27, R14, -INF , !P3 ;  /* 0xff8000000e1b7808 */ /* 0x004fe40005800000 */
[----:B------:R-:W-:Y:S02]  /*2c00*/  FSEL R118, R118, -INF , !P5 ;  /* 0xff80000076767808 */ /* 0x000fe40006800000 */
[----:B------:R-:W-:-:S02]  /*2c10*/  FSEL R116, R116, -INF , !P4 ;  /* 0xff80000074747808 */ /* 0x000fc40006000000 */
[----:B----4-:R-:W-:Y:S02]  /*2c20*/  FSEL R25, R25, -INF , !P2 ;  /* 0xff80000019197808 */ /* 0x010fe40005000000 */
[----:B-----5:R-:W-:Y:S01]  /*2c30*/  FSEL R24, R24, -INF , !P1 ;  /* 0xff80000018187808 */ /* 0x020fe20004800000 */
        /* <DEDUP_REMOVED lines=60> */
.L_x_6526:
[----:B------:R-:W-:-:S04]  /*3000*/  ULEA UR6, -UR6, URZ, 0x6 ;  /* 0x0000003f06067291 */ /* 0x000fc8000f8e313f */
[----:B------:R-:W-:Y:S02]  /*3010*/  USHF.R.S32.HI UR4, URZ, 0x1f, UR6 ;  /* 0x0000001f3f047899 */ /* 0x000fe40008011406 */
[----:B------:R-:W-:-:S04]  /*3020*/  MOV R3, UR6 ;  /* 0x0000000600037c02 */ /* 0x000fc80008000f00 */
[----:B------:R-:W-:Y:S02]  /*3030*/  MOV R4, UR4 ;  /* 0x0000000400047c02 */ /* 0x000fe40008000f00 */
.L_x_6527:
        /* <DEDUP_REMOVED lines=20> */
.L_x_6525:
        /* <DEDUP_REMOVED lines=27> */
[----:B-1----:R-:W-:Y:S02]  /*3330*/  FMNMX.FTZ R17, R25, R4, !PT ;  /* 0x0000000419117209 */ /* 0x002fe40007810000 */
[----:B------:R-:W-:Y:S02]  /*3340*/  FMNMX.FTZ R14, R116, R3, !PT ;  /* 0x00000003740e7209 */ /* 0x000fe40007810000 */
        /* <DEDUP_REMOVED lines=34> */
[--C-:B------:R-:W-:Y:S02]  /*3570*/  FFMA.FTZ R104, R65, c[0x0][0x23c], -R26.reuse ;  /* 0x00008f0041687a23 */ /* 0x100fe4000001081a */
[--C-:B------:R-:W-:Y:S01]  /*3580*/  FFMA.FTZ R35, R19, c[0x0][0x23c], -R26.reuse ;  /* 0x00008f0013237a23 */ /* 0x100fe2000001081a */
[----:B------:R-:W2:Y:S01]  /*3590*/  MUFU.EX2 R105, R105 ;  /* 0x0000006900697308 */ /* 0x000ea20000000800 */
[--C-:B------:R-:W-:Y:S01]  /*35a0*/  FFMA.FTZ R101, R6, c[0x0][0x23c], -R119.reuse ;  /* 0x00008f0006657a23 */ /* 0x100fe20000010877 */
[----:B------:R-:W-:Y:S01]  /*35b0*/  LDSM.16.MT88.4 R16, [R142+0x8800] ;  /* 0x008800008e10783b */ /* 0x000fe20000004200 */
[--C-:B------:R-:W-:Y:S02]  /*35c0*/  FFMA.FTZ R30, R10, c[0x0][0x23c], -R119.reuse ;  /* 0x00008f000a1e7a23 */ /* 0x100fe40000010877 */
[----:B------:R-:W-:Y:S01]  /*35d0*/  FFMA.FTZ R31, R8, c[0x0][0x23c], -R119 ;  /* 0x00008f00081f7a23 */ /* 0x000fe20000010877 */
[----:B------:R-:W3:Y:S01]  /*35e0*/  LDSM.16.MT88.4 R4, [R140+0xa000] ;  /* 0x00a000008c04783b */ /* 0x000ee20000004200 */
[--C-:B------:R-:W-:Y:S01]  /*35f0*/  FFMA.FTZ R34, R13, c[0x0][0x23c], -R26.reuse ;  /* 0x00008f000d227a23 */ /* 0x100fe2000001081a */
[----:B------:R-:W-:Y:S01]  /*3600*/  MUFU.EX2 R103, R103 ;  /* 0x0000006700677308 */ /* 0x000fe20000000800 */
[----:B------:R-:W-:-:S02]  /*3610*/  FFMA.FTZ R29, R15, c[0x0][0x23c], -R26 ;  /* 0x00008f000f1d7a23 */ /* 0x000fc4000001081a */
[--C-:B------:R-:W-:Y:S01]  /*3620*/  FFMA.FTZ R33, R11, c[0x0][0x23c], -R26.reuse ;  /* 0x00008f000b217a23 */ /* 0x100fe2000001081a */
[----:B------:R-:W4:Y:S01]  /*3630*/  LDSM.16.MT88.4 R12, [R141+0x8800] ;  /* 0x008800008d0c783b */ /* 0x000f220000004200 */
[----:B------:R-:W-:Y:S02]  /*3640*/  FFMA.FTZ R0, R9, c[0x0][0x23c], -R26 ;  /* 0x00008f0009007a23 */ /* 0x000fe4000001081a */
[--C-:B------:R-:W-:Y:S01]  /*3650*/  FFMA.FTZ R2, R2, c[0x0][0x23c], -R119.reuse ;  /* 0x00008f0002027a23 */ /* 0x100fe20000010877 */
[----:B------:R-:W5:Y:S01]  /*3660*/  MUFU.EX2 R32, R32 ;  /* 0x0000002000207308 */ /* 0x000f620000000800 */
[----:B------:R-:W1:Y:S01]  /*3670*/  LDSM.16.MT88.4 R8, [R140+0x8800] ;  /* 0x008800008c08783b */ /* 0x000e620000004200 */
[----:B--2---:R-:W-:Y:S01]  /*3680*/  F2FP.BF16.PACK_AB R64, R102, R105 ;  /* 0x000000696640723e */ /* 0x004fe200000010ff */
        /* <DEDUP_REMOVED lines=8> */
[----:B------:R-:W2:Y:S01]  /*3710*/  MUFU.EX2 R106, R106 ;  /* 0x0000006a006a7308 */ /* 0x000ea20000000800 */
        /* <DEDUP_REMOVED lines=9> */
[----:B------:R-:W5:Y:S01]  /*37b0*/  MUFU.EX2 R35, R35 ;  /* 0x0000002300237308 */ /* 0x000f620000000800 */
        /* <DEDUP_REMOVED lines=9> */
[----:B-----5:R-:W-:Y:S01]  /*3850*/  F2FP.BF16.PACK_AB R67, R35, R104 ;  /* 0x000000682343723e */ /* 0x020fe200000010ff */
[----:B------:R-:W2:Y:S01]  /*3860*/  MUFU.EX2 R30, R30 ;  /* 0x0000001e001e7308 */ /* 0x000ea20000000800 */
[----:B------:R-:W-:-:S04]  /*3870*/  FADD.FTZ R104, R104, R107 ;  /* 0x0000006b68687221 */ /* 0x000fc80000010000 */
[----:B------:R-:W-:Y:S01]  /*3880*/  FADD.FTZ R35, R35, R104 ;  /* 0x0000006823237221 */ /* 0x000fe20000010000 */
[C---:B------:R-:W-:Y:S02]  /*3890*/  HMMA.16816.F32.BF16 R88, R64.reuse, R84, RZ ;  /* 0x000000544058723c */ /* 0x040fe400000418ff */
[----:B------:R-:W-:Y:S06]  /*38a0*/  MUFU.EX2 R31, R31 ;  /* 0x0000001f001f7308 */ /* 0x000fec0000000800 */
[C---:B------:R-:W-:Y:S02]  /*38b0*/  HMMA.16816.F32.BF16 R80, R64.reuse, R76, RZ ;  /* 0x0000004c4050723c */ /* 0x040fe400000418ff */
[----:B------:R-:W-:Y:S06]  /*38c0*/  MUFU.EX2 R2, R2 ;  /* 0x0000000200027308 */ /* 0x000fec0000000800 */
[C---:B-1----:R-:W-:Y:S02]  /*38d0*/  HMMA.16816.F32.BF16 R72, R64.reuse, R68, RZ ;  /* 0x000000444048723c */ /* 0x042fe400000418ff */
[----:B------:R-:W-:Y:S06]  /*38e0*/  MUFU.EX2 R34, R34 ;  /* 0x0000002200227308 */ /* 0x000fec0000000800 */
[C---:B------:R-:W-:Y:S02]  /*38f0*/  HMMA.16816.F32.BF16 R84, R64.reuse, R86, RZ ;  /* 0x000000564054723c */ /* 0x040fe400000418ff */
[----:B------:R-:W1:Y:S06]  /*3900*/  MUFU.EX2 R29, R29 ;  /* 0x0000001d001d7308 */ /* 0x000e6c0000000800 */
        /* <DEDUP_REMOVED lines=43> */
[----:B------:R-:W3:Y:S06]  /*3bc0*/  MUFU.EX2 R117, R117 ;  /* 0x0000007500757308 */ /* 0x000eec0000000800 */
[C---:B------:R-:W-:Y:S01]  /*3bd0*/  HMMA.16816.F32.BF16 R76, R4.reuse, R14, R76 ;  /* 0x0000000e044c723c */ /* 0x040fe2000004184c */
[----:B------:R-:W4:Y:S01]  /*3be0*/  LDSM.16.MT88.4 R12, [R141+0xa800] ;  /* 0x00a800008d0c783b */ /* 0x000f220000004200 */
[----:B------:R-:W-:Y:S06]  /*3bf0*/  MUFU.EX2 R119, R119 ;  /* 0x0000007700777308 */ /* 0x000fec0000000800 */
[C---:B------:R-:W-:Y:S02]  /*3c00*/  HMMA.16816.F32.BF16 R72, R4.reuse, R8, R72 ;  /* 0x000000080448723c */ /* 0x040fe40000041848 */
[----:B------:R-:W5:Y:S06]  /*3c10*/  MUFU.EX2 R166, R166 ;  /* 0x000000a600a67308 */ /* 0x000f6c0000000800 */
        /* <DEDUP_REMOVED lines=75> */
[C---:B------:R-:W-:Y:S08]  /*40d0*/  HMMA.16816.F32.BF16 R76, R4.reuse, R26, R76 ;  /* 0x0000001a044c723c */ /* 0x040ff0000004184c */
[C---:B---3--:R-:W-:Y:S08]  /*40e0*/  HMMA.16816.F32.BF16 R72, R4.reuse, R20, R72 ;  /* 0x000000140448723c */ /* 0x048ff00000041848 */
[C---:B------:R-:W-:Y:S08]  /*40f0*/  HMMA.16816.F32.BF16 R68, R4.reuse, R22, R68 ;  /* 0x000000160444723c */ /* 0x040ff00000041844 */
[C---:B--2---:R-:W-:Y:S08]  /*4100*/  HMMA.16816.F32.BF16 R44, R4.reuse, R16, R44 ;  /* 0x00000010042c723c */ /* 0x044ff0000004182c */
[C---:B------:R-:W-:Y:S08]  /*4110*/  HMMA.16816.F32.BF16 R48, R4.reuse, R18, R48 ;  /* 0x000000120430723c */ /* 0x040ff00000041830 */
[C---:B----4-:R-:W-:Y:S08]  /*4120*/  HMMA.16816.F32.BF16 R52, R4.reuse, R12, R52 ;  /* 0x0000000c0434723c */ /* 0x050ff00000041834 */
[C---:B------:R-:W-:Y:S08]  /*4130*/  HMMA.16816.F32.BF16 R56, R4.reuse, R14, R56 ;  /* 0x0000000e0438723c */ /* 0x040ff00000041838 */
[C---:B-1----:R-:W-:Y:S08]  /*4140*/  HMMA.16816.F32.BF16 R60, R4.reuse, R8, R60 ;  /* 0x00000008043c723c */ /* 0x042ff0000004183c */
        /* <DEDUP_REMOVED lines=10> */
.L_x_6532:
        /* <DEDUP_REMOVED lines=64> */
.L_x_6529:
        /* <DEDUP_REMOVED lines=11> */
[----:B------:R-:W-:Y:S02]  /*46a0*/  IADD3 R168, P0, R2, UR9, RZ ;  /* 0x0000000902a87c10 */ /* 0x000fe4000ff1e0ff */
[----:B------:R1:W-:Y:S02]  /*46b0*/  LDGSTS.E.BYPASS.LTC128B.128 [R157+0xa000], [R152.64+0x80] ;  /* 0x0a000080989d7fae */ /* 0x0003e4000b901d4a */
[----:B------:R-:W-:Y:S02]  /*46c0*/  IADD3.X R169, R3, UR5, RZ, P0, !PT ;  /* 0x0000000503a97c10 */ /* 0x000fe400087fe4ff */
[----:B------:R-:W-:Y:S03]  /*46d0*/  ISETP.GE.AND P0, PT, R165, 0x1, PT ;  /* 0x00000001a500780c */ /* 0x000fe60003f06270 */
[----:B------:R2:W-:Y:S07]  /*46e0*/  LDGSTS.E.BYPASS.LTC128B.128 [R157+0x8800], [R100.64] ;  /* 0x08800000649d7fae */ /* 0x0005ee000b901d4a */
[----:B------:R2:W-:Y:S07]  /*46f0*/  LDGSTS.E.BYPASS.LTC128B.128 [R157+0xa800], [R100.64+0x80] ;  /* 0x0a800080649d7fae */ /* 0x0005ee000b901d4a */
[----:B------:R3:W-:Y:S07]  /*4700*/  LDGSTS.E.BYPASS.LTC128B.128 [R157+0x9000], [R2.64] ;  /* 0x09000000029d7fae */ /* 0x0007ee000b901d4a */
[----:B------:R3:W-:Y:S07]  /*4710*/  LDGSTS.E.BYPASS.LTC128B.128 [R157+0xb000], [R2.64+0x80] ;  /* 0x0b000080029d7fae */ /* 0x0007ee000b901d4a */
[----:B------:R4:W-:Y:S07]  /*4720*/  LDGSTS.E.BYPASS.LTC128B.128 [R157+0x9800], [R168.64] ;  /* 0x09800000a89d7fae */ /* 0x0009ee000b901d4a */
[----:B------:R4:W-:Y:S07]  /*4730*/  LDGSTS.E.BYPASS.LTC128B.128 [R157+0xb800], [R168.64+0x80] ;  /* 0x0b800080a89d7fae */ /* 0x0009ee000b901d4a */
[----:B------:R-:W-:Y:S07]  /*4740*/  LDSM.16.M88.4 R104, [R150] ;  /* 0x000000009668783b */ /* 0x000fee0000000200 */
[----:B------:R-:W5:Y:S07]  /*4750*/  LDSM.16.M88.4 R108, [R149] ;  /* 0x00000000956c783b */ /* 0x000f6e0000000200 */
[----:B------:R-:W1:Y:S07]  /*4760*/  LDSM.16.M88.4 R112, [R149+0x800] ;  /* 0x000800009570783b */ /* 0x000e6e0000000200 */
[----:B------:R-:W1:Y:S07]  /*4770*/  LDSM.16.M88.4 R116, [R149+0x1000] ;  /* 0x001000009574783b */ /* 0x000e6e0000000200 */
[----:B------:R-:W0:Y:S07]  /*4780*/  LDGDEPBAR ;  /* 0x00000000000079af */ /* 0x000e2e0000000000 */
[----:B------:R-:W2:Y:S07]  /*4790*/  LDSM.16.M88.4 R120, [R149+0x1800] ;  /* 0x001800009578783b */ /* 0x000eae0000000200 */
[----:B------:R-:W-:Y:S01]  /*47a0*/  LDSM.16.M88.4 R124, [R148] ;  /* 0x00000000947c783b */ /* 0x000fe20000000200 */
[C---:B-----5:R-:W-:Y:S06]  /*47b0*/  HMMA.16816.F32.BF16 R4, R104.reuse, R108, RZ ;  /* 0x0000006c6804723c */ /* 0x060fec00000418ff */
[----:B------:R-:W5:Y:S02]  /*47c0*/  LDSM.16.M88.4 R128, [R147] ;  /* 0x000000009380783b */ /* 0x000f640000000200 */
[C---:B------:R-:W-:Y:S05]  /*47d0*/  HMMA.16816.F32.BF16 R8, R104.reuse, R110, RZ ;  /* 0x0000006e6808723c */ /* 0x040fea00000418ff */
[----:B------:R-:W3:Y:S03]  /*47e0*/  LDSM.16.M88.4 R108, [R139] ;  /* 0x000000008b6c783b */ /* 0x000ee60000000200 */
[C---:B-1----:R-:W-:Y:S08]  /*47f0*/  HMMA.16816.F32.BF16 R12, R104.reuse, R112, RZ ;  /* 0x00000070680c723c */ /* 0x042ff000000418ff */
[C---:B------:R-:W-:Y:S01]  /*4800*/  HMMA.16816.F32.BF16 R16, R104.reuse, R114, RZ ;  /* 0x000000726810723c */ /* 0x040fe200000418ff */
[----:B------:R-:W1:Y:S07]  /*4810*/  LDSM.16.M88.4 R112, [R138] ;  /* 0x000000008a70783b */ /* 0x000e6e0000000200 */
[C---:B------:R-:W-:Y:S08]  /*4820*/  HMMA.16816.F32.BF16 R20, R104.reuse, R116, RZ ;  /* 0x000000746814723c */ /* 0x040ff000000418ff */
[C---:B------:R-:W-:Y:S01]  /*4830*/  HMMA.16816.F32.BF16 R24, R104.reuse, R118, RZ ;  /* 0x000000766818723c */ /* 0x040fe200000418ff */
[----:B------:R-:W-:Y:S07]  /*4840*/  LDSM.16.M88.4 R116, [R146] ;  /* 0x000000009274783b */ /* 0x000fee0000000200 */
[C---:B--2---:R-:W-:Y:S08]  /*4850*/  HMMA.16816.F32.BF16 R28, R104.reuse, R120, RZ ;  /* 0x00000078681c723c */ /* 0x044ff000000418ff */
[----:B------:R-:W-:Y:S01]  /*4860*/  HMMA.16816.F32.BF16 R32, R104, R122, RZ ;  /* 0x0000007a6820723c */ /* 0x000fe200000418ff */
[----:B------:R-:W2:Y:S07]  /*4870*/  LDSM.16.M88.4 R104, [R137] ;  /* 0x000000008968783b */ /* 0x000eae0000000200 */
[C---:B-----5:R-:W-:Y:S01]  /*4880*/  HMMA.16816.F32.BF16 R4, R124.reuse, R128, R4 ;  /* 0x000000807c04723c */ /* 0x060fe20000041804 */
[----:B------:R-:W5:Y:S07]  /*4890*/  LDSM.16.M88.4 R120, [R145] ;  /* 0x000000009178783b */ /* 0x000f6e0000000200 */
[C---:B------:R-:W-:Y:S01]  /*48a0*/  HMMA.16816.F32.BF16 R8, R124.reuse, R130, R8 ;  /* 0x000000827c08723c */ /* 0x040fe20000041808 */
[----:B------:R-:W4:Y:S07]  /*48b0*/  LDSM.16.M88.4 R128, [R145+0x800] ;  /* 0x000800009180783b */ /* 0x000f2e0000000200 */
[C---:B---3--:R-:W-:Y:S08]  /*48c0*/  HMMA.16816.F32.BF16 R12, R124.reuse, R108, R12 ;  /* 0x0000006c7c0c723c */ /* 0x048ff0000004180c */
[C---:B------:R-:W-:Y:S01]  /*48d0*/  HMMA.16816.F32.BF16 R16, R124.reuse, R110, R16 ;  /* 0x0000006e7c10723c */ /* 0x040fe20000041810 */
[----:B------:R-:W-:Y:S07]  /*48e0*/  LDSM.16.M88.4 R108, [R145+0x1800] ;  /* 0x00180000916c783b */ /* 0x000fee0000000200 */
[C---:B-1----:R-:W-:Y:S08]  /*48f0*/  HMMA.16816.F32.BF16 R20, R124.reuse, R112, R20 ;  /* 0x000000707c14723c */ /* 0x042ff00000041814 */
[C---:B------:R-:W-:Y:S01]  /*4900*/  HMMA.16816.F32.BF16 R24, R124.reuse, R114, R24 ;  /* 0x000000727c18723c */ /* 0x040fe20000041818 */
[----:B------:R-:W-:Y:S07]  /*4910*/  LDSM.16.M88.4 R112, [R144] ;  /* 0x000000009070783b */ /* 0x000fee0000000200 */
[C---:B--2---:R-:W-:Y:S08]  /*4920*/  HMMA.16816.F32.BF16 R28, R124.reuse, R104, R28 ;  /* 0x000000687c1c723c */ /* 0x044ff0000004181c */
[----:B------:R-:W-:Y:S01]  /*4930*/  HMMA.16816.F32.BF16 R32, R124, R106, R32 ;  /* 0x0000006a7c20723c */ /* 0x000fe20000041820 */
[----:B------:R-:W1:Y:S07]  /*4940*/  LDSM.16.M88.4 R104, [R145+0x1000] ;  /* 0x001000009168783b */ /* 0x000e6e0000000200 */
[C---:B-----5:R-:W-:Y:S01]  /*4950*/  HMMA.16816.F32.BF16 R4, R116.reuse, R120, R4 ;  /* 0x000000787404723c */ /* 0x060fe20000041804 */
[----:B------:R-:W2:Y:S07]  /*4960*/  LDSM.16.M88.4 R124, [R136] ;  /* 0x00000000887c783b */ /* 0x000eae0000000200 */
        /* <DEDUP_REMOVED lines=10> */
[----:B------:R-:W-:Y:S07]  /*4a10*/  LDSM.16.M88.4 R108, [R150+0x2000] ;  /* 0x00200000966c783b */ /* 0x000fee0000000200 */
[C---:B--2---:R-:W-:Y:S01]  /*4a20*/  HMMA.16816.F32.BF16 R4, R112.reuse, R124, R4 ;  /* 0x0000007c7004723c */ /* 0x044fe20000041804 */
[----:B------:R-:W2:Y:S07]  /*4a30*/  LDSM.16.M88.4 R116, [R149+0x2000] ;  /* 0x002000009574783b */ /* 0x000eae0000000200 */
[C---:B------:R-:W-:Y:S01]  /*4a40*/  HMMA.16816.F32.BF16 R8, R112.reuse, R126, R8 ;  /* 0x0000007e7008723c */ /* 0x040fe20000041808 */
[----:B------:R-:W5:Y:S07]  /*4a50*/  LDSM.16.M88.4 R124, [R149+0x2800] ;  /* 0x00280000957c783b */ /* 0x000f6e0000000200 */
        /* <DEDUP_REMOVED lines=8> */
[----:B------:R-:W-:Y:S07]  /*4ae0*/  LDSM.16.M88.4 R104, [R148+0x2000] ;  /* 0x002000009468783b */ /* 0x000fee0000000200 */
[C---:B--2---:R-:W-:Y:S01]  /*4af0*/  HMMA.16816.F32.BF16 R4, R108.reuse, R116, R4 ;  /* 0x000000746c04723c */ /* 0x044fe20000041804 */
[----:B------:R-:W1:Y:S07]  /*4b00*/  LDSM.16.M88.4 R112, [R135] ;  /* 0x000000008770783b */ /* 0x000e6e0000000200 */
[C---:B------:R-:W-:Y:S01]  /*4b10*/  HMMA.16816.F32.BF16 R8, R108.reuse, R118, R8 ;  /* 0x000000766c08723c */ /* 0x040fe20000041808 */
[----:B------:R-:W2:Y:S07]  /*4b20*/  LDSM.16.M88.4 R116, [R134] ;  /* 0x000000008674783b */ /* 0x000eae0000000200 */
[C---:B-----5:R-:W-:Y:S08]  /*4b30*/  HMMA.16816.F32.BF16 R12, R108.reuse, R124, R12 ;  /* 0x0000007c6c0c723c */ /* 0x060ff0000004180c */
[C---:B------:R-:W-:Y:S01]  /*4b40*/  HMMA.16816.F32.BF16 R16, R108.reuse, R126, R16 ;  /* 0x0000007e6c10723c */ /* 0x040fe20000041810 */
[----:B------:R-:W5:Y:S07]  /*4b50*/  LDSM.16.M88.4 R124, [R133] ;  /* 0x00000000857c783b */ /* 0x000f6e0000000200 */
[C---:B---3--:R-:W-:Y:S08]  /*4b60*/  HMMA.16816.F32.BF16 R20, R108.reuse, R120, R20 ;  /* 0x000000786c14723c */ /* 0x048ff00000041814 */
[C---:B------:R-:W-:Y:S01]  /*4b70*/  HMMA.16816.F32.BF16 R24, R108.reuse, R122, R24 ;  /* 0x0000007a6c18723c */ /* 0x040fe20000041818 */
[----:B------:R-:W3:Y:S07]  /*4b80*/  LDSM.16.M88.4 R120, [R132] ;  /* 0x000000008478783b */ /* 0x000eee0000000200 */
[C---:B----4-:R-:W-:Y:S08]  /*4b90*/  HMMA.16816.F32.BF16 R28, R108.reuse, R128, R28 ;  /* 0x000000806c1c723c */ /* 0x050ff0000004181c */
[----:B------:R-:W-:Y:S01]  /*4ba0*/  HMMA.16816.F32.BF16 R32, R108, R130, R32 ;  /* 0x000000826c20723c */ /* 0x000fe20000041820 */
[----:B------:R-:W-:Y:S07]  /*4bb0*/  LDSM.16.M88.4 R108, [R146+0x2000] ;  /* 0x00200000926c783b */ /* 0x000fee0000000200 */
[----:B------:R-:W4:Y:S01]  /*4bc0*/  LDSM.16.M88.4 R128, [R145+0x2000] ;  /* 0x002000009180783b */ /* 0x000f220000000200 */
        /* <DEDUP_REMOVED lines=8> */
[----:B------:R-:W-:Y:S07]  /*4c50*/  LDSM.16.M88.4 R124, [R136+0x2000] ;  /* 0x00200000887c783b */ /* 0x000fee0000000200 */
[C---:B---3--:R-:W-:Y:S08]  /*4c60*/  HMMA.16816.F32.BF16 R28, R104.reuse, R120, R28 ;  /* 0x00000078681c723c */ /* 0x048ff0000004181c */
[----:B------:R-:W-:Y:S01]  /*4c70*/  HMMA.16816.F32.BF16 R32, R104, R122, R32 ;  /* 0x0000007a6820723c */ /* 0x000fe20000041820 */
[----:B------:R-:W3:Y:S07]  /*4c80*/  LDSM.16.M88.4 R104, [R145+0x3800] ;  /* 0x003800009168783b */ /* 0x000eee0000000200 */
[----:B------:R-:W5:Y:S01]  /*4c90*/  LDSM.16.M88.4 R120, [R144+0x2000] ;  /* 0x002000009078783b */ /* 0x000f620000000200 */
[C---:B----4-:R-:W-:Y:S08]  /*4ca0*/  HMMA.16816.F32.BF16 R4, R108.reuse, R128, R4 ;  /* 0x000000806c04723c */ /* 0x050ff00000041804 */
[C---:B------:R-:W-:Y:S08]  /*4cb0*/  HMMA.16816.F32.BF16 R8, R108.reuse, R130, R8 ;  /* 0x000000826c08723c */ /* 0x040ff00000041808 */
[C---:B-1----:R-:W-:Y:S08]  /*4cc0*/  HMMA.16816.F32.BF16 R12, R108.reuse, R112, R12 ;  /* 0x000000706c0c723c */ /* 0x042ff0000004180c */
[C---:B------:R-:W-:Y:S08]  /*4cd0*/  HMMA.16816.F32.BF16 R16, R108.reuse, R114, R16 ;  /* 0x000000726c10723c */ /* 0x040ff00000041810 */
[C---:B--2---:R-:W-:Y:S08]  /*4ce0*/  HMMA.16816.F32.BF16 R20, R108.reuse, R116, R20 ;  /* 0x000000746c14723c */ /* 0x044ff00000041814 */
[C---:B------:R-:W-:Y:S08]  /*4cf0*/  HMMA.16816.F32.BF16 R24, R108.reuse, R118, R24 ;  /* 0x000000766c18723c */ /* 0x040ff00000041818 */
[C---:B---3--:R-:W-:Y:S08]  /*4d00*/  HMMA.16816.F32.BF16 R28, R108.reuse, R104, R28 ;  /* 0x000000686c1c723c */ /* 0x048ff0000004181c */
[----:B------:R-:W-:Y:S01]  /*4d10*/  HMMA.16816.F32.BF16 R32, R108, R106, R32 ;  /* 0x0000006a6c20723c */ /* 0x000fe20000041820 */
[----:B------:R-:W1:Y:S07]  /*4d20*/  LDSM.16.M88.4 R104, [R136+0x2800] ;  /* 0x002800008868783b */ /* 0x000e6e0000000200 */
[----:B------:R-:W2:Y:S01]  /*4d30*/  LDSM.16.M88.4 R108, [R136+0x3000] ;  /* 0x00300000886c783b */ /* 0x000ea20000000200 */
[C---:B-----5:R-:W-:Y:S08]  /*4d40*/  HMMA.16816.F32.BF16 R4, R120.reuse, R124, R4 ;  /* 0x0000007c7804723c */ /* 0x060ff00000041804 */
        /* <DEDUP_REMOVED lines=76> */
[----:B--234-:R-:W-:Y:S02]  /*5210*/  ULDC UR6, c[0x0][0x198] ;  /* 0x0000660000067ab9 */ /* 0x01cfe40000000800 */
[----:B------:R-:W-:Y:S04]  /*5220*/  ULEA UR6, -UR6, URZ, 0x6 ;  /* 0x0000003f06067291 */ /* 0x000fe8000f8e313f */
[----:B------:R-:W-:Y:S02]  /*5230*/  USHF.R.S32.HI UR4, URZ, 0x1f, UR6 ;  /* 0x0000001f3f047899 */ /* 0x000fe40008011406 */
[----:B------:R-:W-:Y:S04]  /*5240*/  MOV R6, UR6 ;  /* 0x0000000600067c02 */ /* 0x000fe80008000f00 */
[----:B------:R-:W-:Y:S01]  /*5250*/  MOV R3, UR4 ;  /* 0x0000000400037c02 */ /* 0x000fe20008000f00 */
[----:B------:R-:W-:-:S05]  /*5260*/  @P6 BRA `(.L_x_6531) ;  /* 0x000003b000006947 */ /* 0x000fca0003800000 */
        /* <DEDUP_REMOVED lines=10> */
[----:B------:R-:W-:Y:S02]  /*5310*/  LOP3.LUT R3, R3, c[0x0][0x2d0], RZ, 0x3c, !PT ;  /* 0x0000b40003037a12 */ /* 0x000fe400078e3cff */
[----:B------:R-:W-:Y:S02]  /*5320*/  ISETP.GE.AND P0, PT, R9, RZ, PT ;  /* 0x000000ff0900720c */ /* 0x000fe40003f06270 */
[----:B------:R-:W-:Y:S02]  /*5330*/  ISETP.GE.AND P2, PT, R3, RZ, PT ;  /* 0x000000ff0300720c */ /* 0x000fe40003f46270 */
[----:B------:R-:W-:Y:S01]  /*5340*/  LOP3.LUT R3, RZ, c[0x0][0x2d0], RZ, 0x33, !PT ;  /* 0x0000b400ff037a12 */ /* 0x000fe200078e33ff */
        /* <DEDUP_REMOVED lines=45> */
.L_x_6531:
        /* <DEDUP_REMOVED lines=20> */
.L_x_6530:
        /* <DEDUP_REMOVED lines=152> */
[----:B------:R-:W2:Y:S01]  /*60e0*/  MUFU.EX2 R129, R129 ;  /* 0x0000008100817308 */ /* 0x000ea20000000800 */
[----:B------:R-:W3:Y:S01]  /*60f0*/  LDSM.16.MT88.4 R80, [R143+0xa000] ;  /* 0x00a000008f50783b */ /* 0x000ee20000004200 */
        /* <DEDUP_REMOVED lines=22> */
[----:B------:R-:W1:Y:S01]  /*6260*/  MUFU.EX2 R173, R173 ;  /* 0x000000ad00ad7308 */ /* 0x000e620000000800 */
[--C-:B------:R-:W-:Y:S02]  /*6270*/  FFMA.FTZ R184, R181, c[0x0][0x23c], -R104.reuse ;  /* 0x00008f00b5b87a23 */ /* 0x100fe40000010868 */
[--C-:B------:R-:W-:Y:S02]  /*6280*/  FFMA.FTZ R180, R180, c[0x0][0x23c], -R105.reuse ;  /* 0x00008f00b4b47a23 */ /* 0x100fe40000010869 */
[C---:B---3--:R-:W-:Y:S04]  /*6290*/  HMMA.16816.F32.BF16 R36, R96.reuse, R80, R36 ;  /* 0x000000506024723c */ /* 0x048fe80000041824 */
[--C-:B------:R-:W-:Y:S01]  /*62a0*/  FFMA.FTZ R181, R178, c[0x0][0x23c], -R105.reuse ;  /* 0x00008f00b2b57a23 */ /* 0x100fe20000010869 */
[----:B------:R-:W-:Y:S01]  /*62b0*/  MUFU.EX2 R175, R175 ;  /* 0x000000af00af7308 */ /* 0x000fe20000000800 */
[--C-:B------:R-:W-:Y:S02]  /*62c0*/  FFMA.FTZ R178, R179, c[0x0][0x23c], -R104.reuse ;  /* 0x00008f00b3b27a23 */ /* 0x100fe40000010868 */
[C---:B------:R-:W-:Y:S01]  /*62d0*/  HMMA.16816.F32.BF16 R40, R96.reuse, R82, R40 ;  /* 0x000000526028723c */ /* 0x040fe20000041828 */
[----:B------:R-:W-:Y:S03]  /*62e0*/  LDSM.16.MT88.4 R80, [R142+0x8800] ;  /* 0x008800008e50783b */ /* 0x000fe60000004200 */
[--C-:B------:R-:W-:Y:S02]  /*62f0*/  FFMA.FTZ R177, R177, c[0x0][0x23c], -R104.reuse ;  /* 0x00008f00b1b17a23 */ /* 0x100fe40000010868 */
[--C-:B------:R-:W-:Y:S01]  /*6300*/  FFMA.FTZ R172, R172, c[0x0][0x23c], -R105.reuse ;  /* 0x00008f00acac7a23 */ /* 0x100fe20000010869 */
[----:B------:R-:W3:Y:S01]  /*6310*/  MUFU.EX2 R176, R176 ;  /* 0x000000b000b07308 */ /* 0x000ee20000000800 */
[--C-:B------:R-:W-:Y:S01]  /*6320*/  FFMA.FTZ R179, R170, c[0x0][0x23c], -R105.reuse ;  /* 0x00008f00aab37a23 */ /* 0x100fe20000010869 */
[C---:B-----5:R-:W-:Y:S03]  /*6330*/  HMMA.16816.F32.BF16 R44, R96.reuse, R72, R44 ;  /* 0x00000048602c723c */ /* 0x060fe6000004182c */
[--C-:B------:R-:W-:Y:S02]  /*6340*/  FFMA.FTZ R170, R171, c[0x0][0x23c], -R104.reuse ;  /* 0x00008f00abaa7a23 */ /* 0x100fe40000010868 */
[--C-:B------:R-:W-:Y:S03]  /*6350*/  FFMA.FTZ R169, R169, c[0x0][0x23c], -R104.reuse ;  /* 0x00008f00a9a97a23 */ /* 0x100fe60000010868 */
[----:B------:R-:W-:Y:S01]  /*6360*/  MUFU.EX2 R182, R182 ;  /* 0x000000b600b67308 */ /* 0x000fe20000000800 */
[--C-:B------:R-:W-:Y:S01]  /*6370*/  FFMA.FTZ R168, R168, c[0x0][0x23c], -R105.reuse ;  /* 0x00008f00a8a87a23 */ /* 0x100fe20000010869 */
[C---:B------:R-:W-:Y:S01]  /*6380*/  HMMA.16816.F32.BF16 R48, R96.reuse, R74, R48 ;  /* 0x0000004a6030723c */ /* 0x040fe20000041830 */
[----:B------:R-:W5:Y:S02]  /*6390*/  LDSM.16.MT88.4 R72, [R143+0x8800] ;  /* 0x008800008f48783b */ /* 0x000f640000004200 */
[----:B------:R-:W-:Y:S02]  /*63a0*/  FFMA.FTZ R105, R153, c[0x0][0x23c], -R105 ;  /* 0x00008f0099697a23 */ /* 0x000fe40000010869 */
[--C-:B------:R-:W-:Y:S03]  /*63b0*/  FFMA.FTZ R102, R102, c[0x0][0x23c], -R104.reuse ;  /* 0x00008f0066667a23 */ /* 0x100fe60000010868 */
[C---:B------:R-:W-:Y:S01]  /*63c0*/  HMMA.16816.F32.BF16 R52, R96.reuse, R68, R52 ;  /* 0x000000446034723c */ /* 0x040fe20000041834 */
[----:B------:R-:W-:Y:S03]  /*63d0*/  MUFU.EX2 R185, R185 ;  /* 0x000000b900b97308 */ /* 0x000fe60000000800 */
[----:B------:R-:W-:Y:S02]  /*63e0*/  FFMA.FTZ R104, R101, c[0x0][0x23c], -R104 ;  /* 0x00008f0065687a23 */ /* 0x000fe40000010868 */
[----:B------:R-:W-:Y:S01]  /*63f0*/  FFMA.FTZ R127, R2, R167, R127 ;  /* 0x000000a7027f7223 */ /* 0x000fe2000001007f */
[----:B--2---:R-:W-:Y:S01]  /*6400*/  F2FP.BF16.PACK_AB R68, R129, R128 ;  /* 0x000000808144723e */ /* 0x004fe200000010ff */
[C---:B------:R-:W-:Y:S03]  /*6410*/  HMMA.16816.F32.BF16 R56, R96.reuse, R70, R56 ;  /* 0x000000466038723c */ /* 0x040fe60000041838 */
[----:B------:R-:W-:Y:S01]  /*6420*/  MUFU.EX2 R183, R183 ;  /* 0x000000b700b77308 */ /* 0x000fe20000000800 */
[----:B----4-:R-:W-:Y:S01]  /*6430*/  F2FP.BF16.PACK_AB R69, R131, R130 ;  /* 0x000000828345723e */ /* 0x010fe200000010ff */
[----:B------:R-:W-:Y:S02]  /*6440*/  FFMA.FTZ R123, R0, R166, R123 ;  /* 0x000000a6007b7223 */ /* 0x000fe4000001007b */
[----:B-1----:R-:W-:Y:S01]  /*6450*/  F2FP.BF16.PACK_AB R70, R173, R174 ;  /* 0x000000aead46723e */ /* 0x002fe200000010ff */
[C---:B------:R-:W-:Y:S04]  /*6460*/  HMMA.16816.F32.BF16 R60, R96.reuse, R76, R60 ;  /* 0x0000004c603c723c */ /* 0x040fe8000004183c */
[----:B---3--:R-:W-:Y:S01]  /*6470*/  F2FP.BF16.PACK_AB R71, R176, R175 ;  /* 0x000000afb047723e */ /* 0x008fe200000010ff */
[----:B------:R-:W-:Y:S01]  /*6480*/  MUFU.EX2 R184, R184 ;  /* 0x000000b800b87308 */ /* 0x000fe20000000800 */
[----:B------:R-:W-:Y:S02]  /*6490*/  FADD.FTZ R126, R126, R127 ;  /* 0x0000007f7e7e7221 */ /* 0x000fe40000010000 */
[----:B------:R-:W-:Y:S01]  /*64a0*/  HMMA.16816.F32.BF16 R64, R96, R78, R64 ;  /* 0x0000004e6040723c */ /* 0x000fe20000041840 */
[----:B------:R-:W1:Y:S03]  /*64b0*/  LDSM.16.MT88.4 R76, [R143+0xa800] ;  /* 0x00a800008f4c783b */ /* 0x000e660000004200 */
[----:B------:R-:W-:Y:S02]  /*64c0*/  FADD.FTZ R122, R122, R123 ;  /* 0x0000007b7a7a7221 */ /* 0x000fe40000010000 */
[----:B------:R-:W-:Y:S01]  /*64d0*/  FADD.FTZ R125, R125, R126 ;  /* 0x0000007e7d7d7221 */ /* 0x000fe20000010000 */
[----:B------:R-:W-:Y:S01]  /*64e0*/  MUFU.EX2 R180, R180 ;  /* 0x000000b400b47308 */ /* 0x000fe20000000800 */
[C---:B-----5:R-:W-:Y:S05]  /*64f0*/  HMMA.16816.F32.BF16 R4, R68.reuse, R72, R4 ;  /* 0x000000484404723c */ /* 0x060fea0000041804 */
[----:B------:R-:W-:Y:S03]  /*6500*/  FADD.FTZ R125, R124, R125 ;  /* 0x0000007d7c7d7221 */ /* 0x000fe60000010000 */
[C---:B------:R-:W-:Y:S01]  /*6510*/  HMMA.16816.F32.BF16 R8, R68.reuse, R74, R8 ;  /* 0x0000004a4408723c */ /* 0x040fe20000041808 */
[----:B------:R-:W2:Y:S01]  /*6520*/  LDSM.16.MT88.4 R72, [R142+0xa800] ;  /* 0x00a800008e48783b */ /* 0x000ea20000004200 */
[----:B------:R-:W-:Y:S02]  /*6530*/  MUFU.EX2 R181, R181 ;  /* 0x000000b500b57308 */ /* 0x000fe40000000800 */
[----:B------:R-:W-:Y:S04]  /*6540*/  FADD.FTZ R128, R128, R125 ;  /* 0x0000007d80807221 */ /* 0x000fe80000010000 */
[C---:B------:R-:W-:Y:S04]  /*6550*/  HMMA.16816.F32.BF16 R12, R68.reuse, R80, R12 ;  /* 0x00000050440c723c */ /* 0x040fe8000004180c */
[----:B------:R-:W-:Y:S01]  /*6560*/  MUFU.EX2 R178, R178 ;  /* 0x000000b200b27308 */ /* 0x000fe20000000800 */
[----:B------:R-:W-:Y:S03]  /*6570*/  FADD.FTZ R129, R129, R128 ;  /* 0x0000008081817221 */ /* 0x000fe60000010000 */
[C---:B------:R-:W-:Y:S01]  /*6580*/  HMMA.16816.F32.BF16 R16, R68.reuse, R82, R16 ;  /* 0x000000524410723c */ /* 0x040fe20000041810 */
[----:B------:R-:W3:Y:S03]  /*6590*/  LDSM.16.MT88.4 R80, [R141+0xa800] ;  /* 0x00a800008d50783b */ /* 0x000ee60000004200 */
[----:B------:R-:W-:Y:S02]  /*65a0*/  FADD.FTZ R174, R174, R129 ;  /* 0x00000081aeae7221 */ /* 0x000fe40000010000 */
[----:B------:R-:W-:Y:S02]  /*65b0*/  MUFU.EX2 R177, R177 ;  /* 0x000000b100b17308 */ /* 0x000fe40000000800 */
[C---:B------:R-:W-:Y:S04]  /*65c0*/  HMMA.16816.F32.BF16 R20, R68.reuse, R84, R20 ;  /* 0x000000544414723c */ /* 0x040fe80000041814 */
[----:B------:R-:W-:Y:S04]  /*65d0*/  FADD.FTZ R173, R173, R174 ;  /* 0x000000aeadad7221 */ /* 0x000fe80000010000 */
[C---:B------:R-:W-:Y:S01]  /*65e0*/  HMMA.16816.F32.BF16 R24, R68.reuse, R86, R24 ;  /* 0x000000564418723c */ /* 0x040fe20000041818 */
[----:B------:R-:W-:Y:S01]  /*65f0*/  LDSM.16.MT88.4 R84, [R143+0x9000] ;  /* 0x009000008f54783b */ /* 0x000fe20000004200 */
[----:B------:R-:W-:Y:S06]  /*6600*/  MUFU.EX2 R172, R172 ;  /* 0x000000ac00ac7308 */ /* 0x000fec0000000800 */
[C---:B------:R-:W-:Y:S04]  /*6610*/  HMMA.16816.F32.BF16 R28, R68.reuse, R88, R28 ;  /* 0x00000058441c723c */ /* 0x040fe8000004181c */
        /* <DEDUP_REMOVED lines=8> */
[C---:B--2---:R-:W-:Y:S04]  /*66a0*/  HMMA.16816.F32.BF16 R44, R68.reuse, R72, R44 ;  /* 0x00000048442c723c */ /* 0x044fe8000004182c */
[----:B------:R-:W-:Y:S04]  /*66b0*/  MUFU.EX2 R168, R168 ;  /* 0x000000a800a87308 */ /* 0x000fe80000000800 */
[C---:B------:R-:W-:Y:S01]  /*66c0*/  HMMA.16816.F32.BF16 R48, R68.reuse, R74, R48 ;  /* 0x0000004a4430723c */ /* 0x040fe20000041830 */
[----:B------:R-:W2:Y:S05]  /*66d0*/  LDSM.16.MT88.4 R72, [R141+0x9000] ;  /* 0x009000008d48783b */ /* 0x000eaa0000004200 */
[----:B------:R4:W5:Y:S02]  /*66e0*/  MUFU.EX2 R153, R105 ;  /* 0x0000006900997308 */ /* 0x0009640000000800 */
[C---:B---3--:R-:W-:Y:S08]  /*66f0*/  HMMA.16816.F32.BF16 R52, R68.reuse, R80, R52 ;  /* 0x000000504434723c */ /* 0x048ff00000041834 */
[C---:B------:R-:W-:Y:S01]  /*6700*/  HMMA.16816.F32.BF16 R56, R68.reuse, R82, R56 ;  /* 0x000000524438723c */ /* 0x040fe20000041838 */
[----:B------:R-:W3:Y:S01]  /*6710*/  LDSM.16.MT88.4 R80, [R140+0x9000] ;  /* 0x009000008c50783b */ /* 0x000ee20000004200 */
[----:B------:R-:W-:Y:S06]  /*6720*/  MUFU.EX2 R102, R102 ;  /* 0x0000006600667308 */ /* 0x000fec0000000800 */
[C---:B-1----:R-:W-:Y:S04]  /*6730*/  HMMA.16816.F32.BF16 R60, R68.reuse, R76, R60 ;  /* 0x0000004c443c723c */ /* 0x042fe8000004183c */
[----:B------:R1:W1:Y:S01]  /*6740*/  MUFU.EX2 R101, R104 ;  /* 0x0000006800657308 */ /* 0x0002620000000800 */
[----:B----4-:R-:W-:Y:S02]  /*6750*/  F2FP.BF16.PACK_AB R105, R169, R170 ;  /* 0x000000aaa969723e */ /* 0x010fe400000010ff */
[----:B-----5:R-:W-:Y:S01]  /*6760*/  F2FP.BF16.PACK_AB R106, R153, R168 ;  /* 0x000000a8996a723e */ /* 0x020fe200000010ff */
[----:B------:R-:W-:Y:S01]  /*6770*/  HMMA.16816.F32.BF16 R64, R68, R78, R64 ;  /* 0x0000004e4440723c */ /* 0x000fe20000041840 */
[----:B------:R-:W4:Y:S06]  /*6780*/  LDSM.16.MT88.4 R76, [R143+0xb000] ;  /* 0x00b000008f4c783b */ /* 0x000f2c0000004200 */
[----:B------:R-:W-:Y:S01]  /*6790*/  F2FP.BF16.PACK_AB R68, R185, R182 ;  /* 0x000000b6b944723e */ /* 0x000fe200000010ff */
[----:B------:R-:W-:Y:S01]  /*67a0*/  FADD.FTZ R182, R182, R173 ;  /* 0x000000adb6b67221 */ /* 0x000fe20000010000 */
[----:B------:R-:W-:Y:S03]  /*67b0*/  F2FP.BF16.PACK_AB R69, R184, R183 ;  /* 0x000000b7b845723e */ /* 0x000fe600000010ff */
[----:B------:R-:W-:Y:S01]  /*67c0*/  F2FP.BF16.PACK_AB R70, R181, R180 ;  /* 0x000000b4b546723e */ /* 0x000fe200000010ff */
[----:B------:R-:W-:Y:S01]  /*67d0*/  FADD.FTZ R185, R185, R182 ;  /* 0x000000b6b9b97221 */ /* 0x000fe20000010000 */
[----:B------:R-:W-:Y:S03]  /*67e0*/  F2FP.BF16.PACK_AB R71, R177, R178 ;  /* 0x000000b2b147723e */ /* 0x000fe600000010ff */
[----:B------:R-:W-:Y:S01]  /*67f0*/  FADD.FTZ R180, R180, R185 ;  /* 0x000000b9b4b47221 */ /* 0x000fe20000010000 */
[----:B-1----:R-:W-:Y:S03]  /*6800*/  F2FP.BF16.PACK_AB R104, R179, R172 ;  /* 0x000000acb368723e */ /* 0x002fe600000010ff */
[C---:B------:R-:W-:Y:S03]  /*6810*/  HMMA.16816.F32.BF16 R4, R68.reuse, R84, R4 ;  /* 0x000000544404723c */ /* 0x040fe60000041804 */
[----:B------:R-:W-:Y:S01]  /*6820*/  F2FP.BF16.PACK_AB R107, R101, R102 ;  /* 0x00000066656b723e */ /* 0x000fe200000010ff */
        /* <DEDUP_REMOVED lines=8> */
[C---:B--2---:R-:W-:Y:S04]  /*68b0*/  HMMA.16816.F32.BF16 R20, R68.reuse, R72, R20 ;  /* 0x000000484414723c */ /* 0x044fe80000041814 */
[----:B------:R-:W-:Y:S04]  /*68c0*/  FADD.FTZ R167, R153, R168 ;  /* 0x000000a899a77221 */ /* 0x000fe80000010000 */
        /* <DEDUP_REMOVED lines=12> */
[C---:B------:R-:W-:Y:S08]  /*6990*/  HMMA.16816.F32.BF16 R56, R68.reuse, R74, R56 ;  /* 0x0000004a4438723c */ /* 0x040ff00000041838 */
[C---:B---3--:R-:W-:Y:S08]  /*69a0*/  HMMA.16816.F32.BF16 R60, R68.reuse, R80, R60 ;  /* 0x00000050443c723c */ /* 0x048ff0000004183c */
[----:B------:R-:W-:Y:S08]  /*69b0*/  HMMA.16816.F32.BF16 R64, R68, R82, R64 ;  /* 0x000000524440723c */ /* 0x000ff00000041840 */
[C---:B------:R-:W-:Y:S01]  /*69c0*/  HMMA.16816.F32.BF16 R96, R104.reuse, R92, R4 ;  /* 0x0000005c6860723c */ /* 0x040fe20000041804 */
[----:B------:R-:W2:Y:S07]  /*69d0*/  LDSM.16.MT88.4 R4, [R141+0xb800] ;  /* 0x00b800008d04783b */ /* 0x000eae0000004200 */
[C---:B------:R-:W-:Y:S01]  /*69e0*/  HMMA.16816.F32.BF16 R92, R104.reuse, R94, R8 ;  /* 0x0000005e685c723c */ /* 0x040fe20000041808 */
[----:B------:R-:W3:Y:S07]  /*69f0*/  LDSM.16.MT88.4 R8, [R140+0xb800] ;  /* 0x00b800008c08783b */ /* 0x000eee0000004200 */
[C---:B-1----:R-:W-:Y:S07]  /*6a00*/  HMMA.16816.F32.BF16 R88, R104.reuse, R84, R12 ;  /* 0x000000546858723c */ /* 0x042fee000004180c */
[----:B------:R-:W-:Y:S01]  /*6a10*/  FADD.FTZ R13, R121, R122 ;  /* 0x0000007a790d7221 */ /* 0x000fe20000010000 */
[C---:B------:R-:W-:Y:S04]  /*6a20*/  HMMA.16816.F32.BF16 R84, R104.reuse, R86, R16 ;  /* 0x000000566854723c */ /* 0x040fe80000041810 */
[----:B------:R-:W-:Y:S04]  /*6a30*/  FADD.FTZ R13, R120, R13 ;  /* 0x0000000d780d7221 */ /* 0x000fe80000010000 */
[C---:B------:R-:W-:Y:S04]  /*6a40*/  HMMA.16816.F32.BF16 R80, R104.reuse, R76, R20 ;  /* 0x0000004c6850723c */ /* 0x040fe80000041814 */
[----:B------:R-:W-:Y:S04]  /*6a50*/  FADD.FTZ R0, R130, R13 ;  /* 0x0000000d82007221 */ /* 0x000fe80000010000 */
[C---:B------:R-:W-:Y:S04]  /*6a60*/  HMMA.16816.F32.BF16 R76, R104.reuse, R78, R24 ;  /* 0x0000004e684c723c */ /* 0x040fe80000041818 */
[----:B------:R-:W-:Y:S04]  /*6a70*/  FADD.FTZ R0, R131, R0 ;  /* 0x0000000083007221 */ /* 0x000fe80000010000 */
[C---:B------:R-:W-:Y:S04]  /*6a80*/  HMMA.16816.F32.BF16 R72, R104.reuse, R108, R28 ;  /* 0x0000006c6848723c */ /* 0x040fe8000004181c */
[----:B------:R-:W-:Y:S01]  /*6a90*/  FADD.FTZ R175, R175, R0 ;  /* 0x00000000afaf7221 */ /* 0x000fe20000010000 */
[----:B------:R-:W-:Y:S03]  /*6aa0*/  IADD3 R0, R165, -0x1, RZ ;  /* 0xffffffffa5007810 */ /* 0x000fe60007ffe0ff */
[C---:B------:R-:W-:Y:S04]  /*6ab0*/  HMMA.16816.F32.BF16 R68, R104.reuse, R110, R32 ;  /* 0x0000006e6844723c */ /* 0x040fe80000041820 */
[----:B------:R-:W-:Y:S01]  /*6ac0*/  FADD.FTZ R176, R176, R175 ;  /* 0x000000afb0b07221 */ /* 0x000fe20000010000 */
[----:B------:R-:W-:Y:S02]  /*6ad0*/  MOV R165, R0 ;  /* 0x0000000000a57202 */ /* 0x000fe40000000f00 */
[----:B------:R-:W-:Y:S01]  /*6ae0*/  MOV R0, R3 ;  /* 0x0000000300007202 */ /* 0x000fe20000000f00 */
[C---:B------:R-:W-:Y:S08]  /*6af0*/  HMMA.16816.F32.BF16 R36, R104.reuse, R112, R36 ;  /* 0x000000706824723c */ /* 0x040ff00000041824 */
[C---:B------:R-:W-:Y:S08]  /*6b00*/  HMMA.16816.F32.BF16 R40, R104.reuse, R114, R40 ;  /* 0x000000726828723c */ /* 0x040ff00000041828 */
[C---:B------:R-:W-:Y:S08]  /*6b10*/  HMMA.16816.F32.BF16 R44, R104.reuse, R116, R44 ;  /* 0x00000074682c723c */ /* 0x040ff0000004182c */
[C---:B------:R-:W-:Y:S08]  /*6b20*/  HMMA.16816.F32.BF16 R48, R104.reuse, R118, R48 ;  /* 0x000000766830723c */ /* 0x040ff00000041830 */
[C---:B--2---:R-:W-:Y:S07]  /*6b30*/  HMMA.16816.F32.BF16 R52, R104.reuse, R4, R52 ;  /* 0x000000046834723c */ /* 0x044fee0000041834 */
[----:B------:R-:W-:Y:S01]  /*6b40*/  FADD.FTZ R5, R183, R176 ;  /* 0x000000b0b7057221 */ /* 0x000fe20000010000 */
[C---:B------:R-:W-:Y:S04]  /*6b50*/  HMMA.16816.F32.BF16 R56, R104.reuse, R6, R56 ;  /* 0x000000066838723c */ /* 0x040fe80000041838 */
[----:B------:R-:W-:Y:S04]  /*6b60*/  FADD.FTZ R5, R184, R5 ;  /* 0x00000005b8057221 */ /* 0x000fe80000010000 */
[C---:B---3--:R-:W-:Y:S04]  /*6b70*/  HMMA.16816.F32.BF16 R60, R104.reuse, R8, R60 ;  /* 0x00000008683c723c */ /* 0x048fe8000004183c */
[----:B------:R-:W-:Y:S04]  /*6b80*/  FADD.FTZ R178, R178, R5 ;  /* 0x00000005b2b27221 */ /* 0x000fe80000010000 */
[----:B------:R-:W-:Y:S01]  /*6b90*/  FADD.FTZ R177, R177, R178 ;  /* 0x000000b2b1b17221 */ /* 0x000fe20000010000 */
[----:B------:R-:W-:Y:S03]  /*6ba0*/  HMMA.16816.F32.BF16 R64, R104, R10, R64 ;  /* 0x0000000a6840723c */ /* 0x000fe60000041840 */
[----:B------:R-:W-:Y:S04]  /*6bb0*/  FADD.FTZ R170, R170, R177 ;  /* 0x000000b1aaaa7221 */ /* 0x000fe80000010000 */
[----:B------:R-:W-:Y:S05]  /*6bc0*/  FADD.FTZ R169, R169, R170 ;  /* 0x000000aaa9a97221 */ /* 0x000fea0000010000 */
[----:B------:R-:W-:Y:S04]  /*6bd0*/  FADD.FTZ R102, R102, R169 ;  /* 0x000000a966667221 */ /* 0x000fe80000010000 */
[----:B------:R-:W-:Y:S01]  /*6be0*/  FADD.FTZ R166, R101, R102 ;  /* 0x0000006665a67221 */ /* 0x000fe20000010000 */
[----:B------:R-:W-:-:S05]  /*6bf0*/  @P0 BRA `(.L_x_6532) ;  /* 0xffffd5f000000947 */ /* 0x000fca000383ffff */
.L_x_6528:
        /* <DEDUP_REMOVED lines=181> */
[----:B-1----:R-:W-:-:S03]  /*7750*/  MOV R42, 0x7f800000 ;  /* 0x7f800000002a7802 */ /* 0x002fc60000000f00 */
[----:B------:R3:W-:Y:S01]  /*7760*/  STS [R19+0x2000], R56 ;  /* 0x0020003813007388 */ /* 0x0007e20000000800 */
[----:B--2---:R-:W-:-:S03]  /*7770*/  @P3 FMUL.FTZ R44, R6, 0.69314718246459960938 ;  /* 0x3f317218062c3820 */ /* 0x004fc60000410000 */
[----:B------:R3:W-:Y:S01]  /*7780*/  STS [R19+0x2400], R58 ;  /* 0x0024003a13007388 */ /* 0x0007e20000000800 */
[----:B------:R-:W-:-:S03]  /*7790*/  @P3 FFMA.FTZ R42, R3, c[0x0][0x238], R44 ;  /* 0x00008e00032a3a23 */ /* 0x000fc6000001002c */
        /* <DEDUP_REMOVED lines=34> */
.L_x_6534:
[----:B------:R-:W-:Y:S05]  /*79c0*/  BSYNC B0 ;  /* 0x0000000000007941 */ /* 0x000fea0003800000 */
.L_x_6533:
        /* <DEDUP_REMOVED lines=46> */
.L_x_6535:
        /* <DEDUP_REMOVED lines=13> */
.L_x_8379:


//--------------------- .text._ZN5flash24flash_fwd_splitkv_kernelI23Flash_fwd_kernel_traitsILi128ELi64ELi64ELi4ELb0ELb0EN7cutlass10bfloat16_tE19Flash_kernel_traitsILi128ELi64ELi64ELi4ES3_EELb1ELb0ELb0ELb1ELb1ELb0ELb1ELb0EEEvNS_16Flash_fwd_paramsE --------------------------
	.section	.text._ZN5flash24flash_fwd_splitkv_kernelI23Flash_fwd_kernel_traitsILi128ELi64ELi64ELi4ELb0ELb0EN7cutlass10bfloat16_tE19Flash_kernel_traitsILi128ELi64ELi64ELi4ES3_EELb1ELb0ELb0ELb1ELb1ELb0ELb1ELb0EEEvNS_16Flash_fwd_paramsE,"ax",@progbits
	.sectioninfo	@"SHI_REGISTERS=176"
	.align	128
        .global         _ZN5flash24flash_fwd_splitkv_kernelI23Flash_fwd_kernel_traitsILi128ELi64ELi64ELi4ELb0ELb0EN7cutlass10bfloat16_tE19Flash_kernel_traitsILi128ELi64ELi64ELi4ES3_EELb1ELb0ELb0ELb1ELb1ELb0ELb1ELb0EEEvNS_16Flash_fwd_paramsE
        .type           _ZN5flash24flash_fwd_splitkv_kernelI23Flash_fwd_kernel_traitsILi128ELi64ELi64ELi4ELb0ELb0EN7cutlass10bfloat16_tE19Flash_kernel_traitsILi128ELi64ELi64ELi4ES3_EELb1ELb0ELb0ELb1ELb1ELb0ELb1ELb0EEEvNS_16Flash_fwd_paramsE,@function
        .size           _ZN5flash24flash_fwd_splitkv_kernelI23Flash_fwd_kernel_traitsILi128ELi64ELi64ELi4ELb0ELb0EN7cutlass10bfloat16_tE19Flash_kernel_traitsILi128ELi64ELi64ELi4ES3_EELb1ELb0ELb0ELb1ELb1ELb0ELb1ELb0EEEvNS_16Flash_fwd_paramsE,(.L_x_8380 - _ZN5flash24flash_fwd_splitkv_kernelI23Flash_fwd_kernel_traitsILi128ELi64ELi64ELi4ELb0ELb0EN7cutlass10bfloat16_tE19Flash_kernel_traitsILi128ELi64ELi64ELi4ES3_EELb1ELb0ELb0ELb1ELb1ELb0ELb1ELb0EEEvNS_16Flash_fwd_paramsE)
        .other          _ZN5flash24flash_fwd_splitkv_kernelI23Flash_fwd_kernel_traitsILi128ELi64ELi64ELi4ELb0ELb0EN7cutlass10bfloat16_tE19Flash_kernel_traitsILi128ELi64ELi64ELi4ES3_EELb1ELb0ELb0ELb1ELb1ELb0ELb1ELb0EEEvNS_16Flash_fwd_paramsE,@"STO_CUDA_ENTRY STV_DEFAULT"
_ZN5flash24flash_fwd_splitkv_kernelI23Flash_fwd_kernel_traitsILi128ELi64ELi64ELi4ELb0ELb0EN7cutlass10bfloat16_tE19Flash_kernel_traitsILi128ELi64ELi64ELi4ES3_EELb1ELb0ELb0ELb1ELb1ELb0ELb1ELb0EEEvNS_16Flash_fwd_paramsE:
.text._ZN5flash24flash_fwd_splitkv_kernelI23Flash_fwd_kernel_traitsILi128ELi64ELi64ELi4ELb0ELb0EN7cutlass10bfloat16_tE19Flash_kernel_traitsILi128ELi64ELi64ELi4ES3_EELb1ELb0ELb0ELb1ELb1ELb0ELb1ELb0EEEvNS_16Flash_fwd_paramsE:
        /* <DEDUP_REMOVED lines=13> */
[----:B-1----:R-:W-:Y:S02]  /*00d0*/  IMAD.MOV R0, RZ, RZ, -R5 ;  /* 0x000000ffff007224 */ /* 0x002fe400078e0a05 */
[----:B------:R-:W-:Y:S02]  /*00e0*/  IMAD.MOV.U32 R4, RZ, RZ, RZ ;  /* 0x000000ffff047224 */ /* 0x000fe400078e00ff */
[----:B------:R-:W-:-:S04]  /*00f0*/  IMAD R3, R0, c[0x0][0x1c0], RZ ;  /* 0x0000700000037a24 */ /* 0x000fc800078e02ff */
[----:B------:R-:W-:-:S04]  /*0100*/  IMAD.HI.U32 R3, R5, R3, R4 ;  /* 0x0000000305037227 */ /* 0x000fc800078e0004 */
[----:B------:R-:W-:Y:S02]  /*0110*/  @P1 IMAD.MOV.U32 R5, RZ, RZ, 0x4 ;  /* 0x00000004ff051424 */ /* 0x000fe400078e00ff */
[----:B--2---:R-:W-:-:S04]  /*0120*/  IMAD.HI.U32 R160, R3, R2, RZ ;  /* 0x0000000203a07227 */ /* 0x004fc800078e00ff */
[----:B------:R-:W-:-:S04]  /*0130*/  IMAD.MOV R3, RZ, RZ, -R160 ;  /* 0x000000ffff037224 */ /* 0x000fc800078e0aa0 */
        /* <DEDUP_REMOVED lines=10> */
[----:B------:R-:W2:Y:S05]  /*01e0*/  @P1 LDG.E R23, [R6.64] ;  /* 0x0000000a06171981 */ /* 0x000eaa000c1e1900 */
        /* <DEDUP_REMOVED lines=132> */
.L_x_6536:
        /* <DEDUP_REMOVED lines=19> */
.L_x_6537:
        /* <DEDUP_REMOVED lines=48> */
[----:B------:R-:W-:Y:S02]  /*0e60*/  ISETP.GE.AND P0, PT, R0, RZ, PT ;  /* 0x000000ff0000720c */ /* 0x000fe40003f06270 */
[----:B------:R-:W-:-:S05]  /*0e70*/  SHF.R.S32.HI R0, RZ, 0x1f, R8 ;  /* 0x0000001fff007819 */ /* 0x000fca0000011408 */
        /* <DEDUP_REMOVED lines=9> */
[----:B------:R-:W-:Y:S02]  /*0f10*/  IMAD R2, R32, c[0x0][0x184], R5 ;  /* 0x0000610020027a24 */ /* 0x000fe400078e0205 */
[----:B------:R-:W-:Y:S02]  /*0f20*/  IMAD R5, R0, c[0x0][0x198], RZ ;  /* 0x0000660000057a24 */ /* 0x000fe400078e02ff */
[----:B------:R-:W-:Y:S01]  /*0f30*/  IMAD R15, R32, c[0x0][0x18c], R15 ;  /* 0x00006300200f7a24 */ /* 0x000fe200078e020f */
[----:B------:R-:W-:Y:S01]  /*0f40*/  IADD3 R19, R19, R2, RZ ;  /* 0x0000000213137210 */ /* 0x000fe20007ffe0ff */
[----:B------:R-:W-:-:S02]  /*0f50*/  IMAD R5, R8, c[0x0][0x19c], R5 ;  /* 0x0000670008057a24 */ /* 0x000fc400078e0205 */
[----:B------:R-:W-:-:S04]  /*0f60*/  IMAD.WIDE.U32 R32, R32, c[0x0][0x188], RZ ;  /* 0x0000620020207a25 */ /* 0x000fc800078e00ff */
[----:B------:R-:W-:Y:S01]  /*0f70*/  IMAD.WIDE.U32 R22, R8, c[0x0][0x198], R18 ;  /* 0x0000660008167a25 */ /* 0x000fe200078e0012 */
[----:B------:R-:W-:-:S03]  /*0f80*/  IADD3 R15, R33, R15, RZ ;  /* 0x0000000f210f7210 */ /* 0x000fc60007ffe0ff */
[----:B------:R-:W-:Y:S02]  /*0f90*/  IMAD.IADD R23, R23, 0x1, R5 ;  /* 0x0000000117177824 */ /* 0x000fe400078e0205 */
[----:B------:R-:W-:Y:S02]  /*0fa0*/  IMAD R5, R9, c[0x0][0x1b0], RZ ;  /* 0x00006c0009057a24 */ /* 0x000fe400078e02ff */
[----:B------:R-:W-:-:S04]  /*0fb0*/  IMAD.WIDE.U32 R22, R10, c[0x0][0x1b0], R22 ;  /* 0x00006c000a167a25 */ /* 0x000fc800078e0016 */
[----:B------:R-:W-:-:S04]  /*0fc0*/  IMAD R14, R10, c[0x0][0x1b4], R5 ;  /* 0x00006d000a0e7a24 */ /* 0x000fc800078e0205 */
[----:B------:R-:W-:Y:S01]  /*0fd0*/  IMAD.IADD R14, R23, 0x1, R14 ;  /* 0x00000001170e7824 */ /* 0x000fe200078e020e */
[----:B------:R-:W-:Y:S05]  /*0fe0*/  BRA `(.L_x_6539) ;  /* 0x0000033000007947 */ /* 0x000fea0003800000 */
.L_x_6538:
[----:B-1----:R-:W-:Y:S02]  /*0ff0*/  IABS R5, c[0x0][0x1c8] ;  /* 0x0000720000057a13 */ /* 0x002fe40000000000 */
[----:B-----5:R-:W-:Y:S02]  /*1000*/  SHF.R.S32.HI R15, RZ, 0x1f, R2 ;  /* 0x0000001fff0f7819 */ /* 0x020fe40000011402 */
[----:B------:R-:W1:Y:S08]  /*1010*/  I2F.RP R7, R5 ;  /* 0x0000000500077306 */ /* 0x000e700000209400 */
[----:B-1----:R-:W1:Y:S02]  /*1020*/  MUFU.RCP R8, R7 ;  /* 0x0000000700087308 */ /* 0x002e640000001000 */
[----:B-1----:R-:W-:-:S02]  /*1030*/  IADD3 R8, R8, 0xffffffe, RZ ;  /* 0x0ffffffe08087810 */ /* 0x002fc40007ffe0ff */
[----:B------:R-:W-:-:S04]  /*1040*/  SHF.R.S32.HI R7, RZ, 0x1f, R23 ;  /* 0x0000001fff077819 */ /* 0x000fc80000011417 */
[----:B------:R-:W1:Y:S01]  /*1050*/  F2I.FTZ.U32.TRUNC.NTZ R9, R8 ;  /* 0x0000000800097305 */ /* 0x000e62000021f000 */
[----:B------:R-:W-:-:S04]  /*1060*/  IMAD R18, R7, c[0x0][0x1a0], RZ ;  /* 0x0000680007127a24 */ /* 0x000fc800078e02ff */
[----:B------:R-:W-:Y:S01]  /*1070*/  IMAD R18, R23, c[0x0][0x1a4], R18 ;  /* 0x0000690017127a24 */ /* 0x000fe200078e0212 */
[----:B-1----:R-:W-:Y:S01]  /*1080*/  IADD3 R0, RZ, -R9, RZ ;  /* 0x80000009ff007210 */ /* 0x002fe20007ffe0ff */
[----:B------:R-:W-:-:S04]  /*1090*/  IMAD.MOV.U32 R8, RZ, RZ, RZ ;  /* 0x000000ffff087224 */ /* 0x000fc800078e00ff */
[----:B------:R-:W-:Y:S01]  /*10a0*/  IMAD R4, R0, R5, RZ ;  /* 0x0000000500047224 */ /* 0x000fe200078e02ff */
[----:B------:R-:W-:-:S03]  /*10b0*/  IABS R0, R13 ;  /* 0x0000000d00007213 */ /* 0x000fc60000000000 */
[----:B------:R-:W-:Y:S01]  /*10c0*/  IMAD.HI.U32 R9, R9, R4, R8 ;  /* 0x0000000409097227 */ /* 0x000fe200078e0008 */
[----:B------:R-:W-:-:S04]  /*10d0*/  LEA R8, R28, 0xffffffc0, 0x6 ;  /* 0xffffffc01c087811 */ /* 0x000fc800078e30ff */
[----:B------:R-:W-:Y:S01]  /*10e0*/  IADD3 R20, P1, R23, R8, RZ ;  /* 0x0000000817147210 */ /* 0x000fe20007f3e0ff */
[----:B------:R-:W-:-:S04]  /*10f0*/  IMAD.HI.U32 R10, R9, R0, RZ ;  /* 0x00000000090a7227 */ /* 0x000fc800078e00ff */
[----:B------:R-:W-:Y:S01]  /*1100*/  IMAD.WIDE.U32 R22, R23, c[0x0][0x1a0], RZ ;  /* 0x0000680017167a25 */ /* 0x000fe200078e00ff */
[----:B------:R-:W-:-:S03]  /*1110*/  IADD3 R4, -R10, RZ, RZ ;  /* 0x000000ff0a047210 */ /* 0x000fc60007ffe1ff */
[----:B------:R-:W-:Y:S02]  /*1120*/  IMAD.IADD R19, R23, 0x1, R18 ;  /* 0x0000000117137824 */ /* 0x000fe400078e0212 */
[----:B------:R-:W-:Y:S01]  /*1130*/  IMAD R4, R5, R4, R0 ;  /* 0x0000000405047224 */ /* 0x000fe200078e0200 */
[----:B------:R-:W-:Y:S01]  /*1140*/  SHF.R.S32.HI R0, RZ, 0x1f, R8 ;  /* 0x0000001fff007819 */ /* 0x000fe20000011408 */
[----:B------:R-:W-:-:S03]  /*1150*/  IMAD.MOV.U32 R18, RZ, RZ, R22 ;  /* 0x000000ffff127224 */ /* 0x000fc600078e0016 */
[----:B------:R-:W-:Y:S01]  /*1160*/  ISETP.GT.U32.AND P0, PT, R5, R4, PT ;  /* 0x000000040500720c */ /* 0x000fe20003f04070 */
[----:B------:R-:W-:-:S12]  /*1170*/  IMAD.WIDE.U32 R32, R2, c[0x0][0x188], R18 ;  /* 0x0000620002207a25 */ /* 0x000fd800078e0012 */
[----:B------:R-:W-:Y:S01]  /*1180*/  @!P0 IMAD.IADD R4, R4, 0x1, -R5 ;  /* 0x0000000104048824 */ /* 0x000fe200078e0a05 */
[----:B------:R-:W-:Y:S02]  /*1190*/  @!P0 IADD3 R10, R10, 0x1, RZ ;  /* 0x000000010a0a8810 */ /* 0x000fe40007ffe0ff */
[----:B------:R-:W-:Y:S02]  /*11a0*/  ISETP.NE.AND P0, PT, RZ, c[0x0][0x1c8], PT ;  /* 0x00007200ff007a0c */ /* 0x000fe40003f05270 */
[----:B------:R-:W-:Y:S02]  /*11b0*/  ISETP.GE.U32.AND P2, PT, R4, R5, PT ;  /* 0x000000050400720c */ /* 0x000fe40003f46070 */
[----:B------:R-:W-:Y:S02]  /*11c0*/  LOP3.LUT R4, R13, c[0x0][0x1c8], RZ, 0x3c, !PT ;  /* 0x000072000d047a12 */ /* 0x000fe400078e3cff */
[----:B------:R-:W-:Y:S02]  /*11d0*/  IADD3.X R5, R7, R0, RZ, P1, !PT ;  /* 0x0000000007057210 */ /* 0x000fe40000ffe4ff */
[----:B------:R-:W-:-:S03]  /*11e0*/  ISETP.GE.AND P1, PT, R4, RZ, PT ;  /* 0x000000ff0400720c */ /* 0x000fc60003f26270 */
[----:B------:R-:W-:-:S04]  /*11f0*/  IMAD R5, R5, c[0x0][0x198], RZ ;  /* 0x0000660005057a24 */ /* 0x000fc800078e02ff */
[----:B------:R-:W-:Y:S01]  /*1200*/  IMAD R5, R20, c[0x0][0x19c], R5 ;  /* 0x0000670014057a24 */ /* 0x000fe200078e0205 */
[----:B------:R-:W-:Y:S01]  /*1210*/  @P2 IADD3 R10, R10, 0x1, RZ ;  /* 0x000000010a0a2810 */ /* 0x000fe20007ffe0ff */
[----:B------:R-:W-:-:S04]  /*1220*/  IMAD.WIDE.U32 R20, R20, c[0x0][0x198], RZ ;  /* 0x0000660014147a25 */ /* 0x000fc800078e00ff */
[----:B------:R-:W-:Y:S01]  /*1230*/  IMAD.IADD R21, R21, 0x1, R5 ;  /* 0x0000000115157824 */ /* 0x000fe200078e0205 */
[----:B------:R-:W-:Y:S01]  /*1240*/  @!P1 IADD3 R10, -R10, RZ, RZ ;  /* 0x000000ff0a0a9210 */ /* 0x000fe20007ffe1ff */
[----:B------:R-:W-:Y:S01]  /*1250*/  IMAD R5, R15, c[0x0][0x180], RZ ;  /* 0x000060000f057a24 */ /* 0x000fe200078e02ff */
[----:B------:R-:W-:Y:S01]  /*1260*/  @!P0 LOP3.LUT R10, RZ, c[0x0][0x1c8], RZ, 0x33, !PT ;  /* 0x00007200ff0a8a12 */ /* 0x000fe200078e33ff */
[----:B------:R-:W-:-:S03]  /*1270*/  IMAD.WIDE.U32 R20, R2, c[0x0][0x180], R20 ;  /* 0x0000600002147a25 */ /* 0x000fc600078e0014 */
[----:B------:R-:W-:Y:S01]  /*1280*/  SHF.R.S32.HI R9, RZ, 0x1f, R10 ;  /* 0x0000001fff097819 */ /* 0x000fe2000001140a */
[C---:B------:R-:W-:Y:S02]  /*1290*/  IMAD R4, R2.reuse, c[0x0][0x184], R5 ;  /* 0x0000610002047a24 */ /* 0x040fe400078e0205 */
[----:B------:R-:W-:Y:S02]  /*12a0*/  IMAD R15, R15, c[0x0][0x188], RZ ;  /* 0x000062000f0f7a24 */ /* 0x000fe400078e02ff */
[----:B------:R-:W-:Y:S01]  /*12b0*/  IMAD R5, R9, c[0x0][0x1b0], RZ ;  /* 0x00006c0009057a24 */ /* 0x000fe200078e02ff */
[----:B------:R-:W-:Y:S01]  /*12c0*/  IADD3 R21, R21, R4, RZ ;  /* 0x0000000415157210 */ /* 0x000fe20007ffe0ff */
[----:B------:R-:W-:Y:S02]  /*12d0*/  IMAD R15, R2, c[0x0][0x18c], R15 ;  /* 0x00006300020f7a24 */ /* 0x000fe400078e020f */
[C---:B------:R-:W-:Y:S02]  /*12e0*/  IMAD R5, R10.reuse, c[0x0][0x1b4], R5 ;  /* 0x00006d000a057a24 */ /* 0x040fe400078e0205 */
[----:B------:R-:W-:Y:S01]  /*12f0*/  IMAD.WIDE.U32 R22, R10, c[0x0][0x1b0], R20 ;  /* 0x00006c000a167a25 */ /* 0x000fe200078e0014 */
[----:B------:R-:W-:-:S04]  /*1300*/  IADD3 R15, R33, R15, RZ ;  /* 0x0000000f210f7210 */ /* 0x000fc80007ffe0ff */
[----:B------:R-:W-:Y:S02]  /*1310*/  IADD3 R14, R23, R5, RZ ;  /* 0x00000005170e7210 */ /* 0x000fe40007ffe0ff */
.L_x_6539:
[----:B------:R-:W-:Y:S01]  /*1320*/  SHF.R.S32.HI R29, RZ, 0x1f, R6 ;  /* 0x0000001fff1d7819 */ /* 0x000fe20000011406 */
[----:B------:R-:W-:Y:S01]  /*1330*/  IMAD R9, R9, c[0x0][0x1b8], RZ ;  /* 0x00006e0009097a24 */ /* 0x000fe200078e02ff */
[----:B------:R-:W-:Y:S01]  /*1340*/  SHF.R.S32.HI R21, RZ, 0x1f, R160 ;  /* 0x0000001fff157819 */ /* 0x000fe200000114a0 */
[----:B------:R-:W-:Y:S01]  /*1350*/  ULDC.64 UR4, c[0x0][0x190] ;  /* 0x0000640000047ab9 */ /* 0x000fe20000000a00 */
[CC--:B------:R-:W-:Y:S01]  /*1360*/  LEA.HI R12, R29.reuse, R6.reuse, RZ, 0x3 ;  /* 0x000000061d0c7211 */ /* 0x0c0fe200078f18ff */
[----:B------:R-:W-:Y:S01]  /*1370*/  IMAD R9, R10, c[0x0][0x1bc], R9 ;  /* 0x00006f000a097a24 */ /* 0x000fe200078e0209 */
[----:B------:R-:W-:Y:S01]  /*1380*/  LEA.HI R2, R29, R6, RZ, 0x4 ;  /* 0x000000061d027211 */ /* 0x000fe200078f20ff */
[----:B------:R-:W-:Y:S01]  /*1390*/  IMAD R21, R21, c[0x0][0x178], RZ ;  /* 0x00005e0015157a24 */ /* 0x000fe200078e02ff */
[----:B------:R-:W-:Y:S01]  /*13a0*/  SHF.R.S32.HI R26, RZ, 0x3, R12 ;  /* 0x00000003ff1a7819 */ /* 0x000fe2000001140c */
[----:B------:R-:W-:Y:S01]  /*13b0*/  USHF.L.U32 UR9, UR4, 0x5, URZ ;  /* 0x0000000504097899 */ /* 0x000fe2000800063f */
[----:B------:R-:W-:Y:S01]  /*13c0*/  LOP3.LUT R5, R12, 0xfffffff8, RZ, 0xc0, !PT ;  /* 0xfffffff80c057812 */ /* 0x000fe200078ec0ff */
[----:B------:R-:W-:Y:S01]  /*13d0*/  UMOV UR8, 0x5 ;  /* 0x0000000500087882 */ /* 0x000fe20000000000 */
[----:B------:R-:W-:Y:S01]  /*13e0*/  SHF.R.S32.HI R7, RZ, 0x4, R2 ;  /* 0x00000004ff077819 */ /* 0x000fe20000011402 */
[----:B------:R-:W-:Y:S01]  /*13f0*/  IMAD.SHL.U32 R19, R26, 0x40, RZ ;  /* 0x000000401a137824 */ /* 0x000fe200078e00ff */
[----:B------:R-:W-:Y:S01]  /*1400*/  LOP3.LUT R11, R2, 0xfffffff0, RZ, 0xc0, !PT ;  /* 0xfffffff0020b7812 */ /* 0x000fe200078ec0ff */
[----:B------:R-:W-:Y:S01]  /*1410*/  IMAD.IADD R5, R6, 0x1, -R5 ;  /* 0x0000000106057824 */ /* 0x000fe200078e0a05 */
[----:B------:R-:W-:Y:S01]  /*1420*/  LEA.HI R4, R2, R7, RZ, 0x1 ;  /* 0x0000000702047211 */ /* 0x000fe200078f08ff */
[----:B------:R-:W-:Y:S01]  /*1430*/  USHF.L.U64.HI UR5, UR4, UR8, UR5 ;  /* 0x0000000804057299 */ /* 0x000fe20008010205 */
[----:B------:R-:W-:Y:S01]  /*1440*/  LOP3.LUT R19, R19, 0x1c0, RZ, 0xc0, !PT ;  /* 0x000001c013137812 */ /* 0x000fe200078ec0ff */
[----:B------:R-:W-:Y:S01]  /*1450*/  IMAD.SHL.U32 R34, R5, 0x8, RZ ;  /* 0x0000000805227824 */ /* 0x000fe200078e00ff */
[----:B------:R-:W-:Y:S01]  /*1460*/  LOP3.LUT R4, R4, 0xfffffffe, RZ, 0xc0, !PT ;  /* 0xfffffffe04047812 */ /* 0x000fe200078ec0ff */
[----:B------:R-:W-:Y:S01]  /*1470*/  IMAD.IADD R18, R6, 0x1, -R11 ;  /* 0x0000000106127824 */ /* 0x000fe200078e0a0b */
[----:B------:R-:W-:Y:S01]  /*1480*/  SHF.R.S32.HI R27, RZ, 0x1f, R26 ;  /* 0x0000001fff1b7819 */ /* 0x000fe2000001141a */
[----:B------:R-:W-:Y:S01]  /*1490*/  ULDC.64 UR6, c[0x0][0x198] ;  /* 0x0000660000067ab9 */ /* 0x000fe20000000a00 */
[----:B------:R-:W-:Y:S01]  /*14a0*/  LOP3.LUT R2, R19, 0x38, R34, 0xf8, !PT ;  /* 0x0000003813027812 */ /* 0x000fe200078ef822 */
[----:B------:R-:W-:Y:S01]  /*14b0*/  IMAD.IADD R7, R7, 0x1, -R4 ;  /* 0x0000000107077824 */ /* 0x000fe200078e0a04 */
[----:B------:R-:W-:Y:S01]  /*14c0*/  SHF.R.S32.HI R11, RZ, 0x1f, R18 ;  /* 0x0000001fff0b7819 */ /* 0x000fe20000011412 */
[----:B------:R-:W-:Y:S01]  /*14d0*/  IMAD.WIDE R16, R17, 0x40, R26 ;  /* 0x0000004011107825 */ /* 0x000fe200078e021a */
[----:B------:R-:W-:Y:S01]  /*14e0*/  SHF.R.U32.HI R19, RZ, 0x3, R19 ;  /* 0x00000003ff137819 */ /* 0x000fe20000011613 */
[----:B------:R-:W-:Y:S01]  /*14f0*/  USHF.L.U32 UR12, UR6, 0x5, URZ ;  /* 0x00000005060c7899 */ /* 0x000fe2000800063f */
[----:B------:R-:W-:Y:S01]  /*1500*/  SHF.R.S32.HI R35, RZ, 0x1f, R34 ;  /* 0x0000001fff237819 */ /* 0x000fe20000011422 */
[----:B------:R-:W-:Y:S01]  /*1510*/  USHF.L.U64.HI UR7, UR6, UR8, UR7 ;  /* 0x0000000806077299 */ /* 0x000fe20008010207 */
[----:B------:R-:W-:-:S02]  /*1520*/  IADD3 R22, P1, R34, R22, RZ ;  /* 0x0000001622167210 */ /* 0x000fc40007f3e0ff */
[----:B------:R-:W-:Y:S01]  /*1530*/  LEA.HI R4, R11, R18, RZ, 0x3 ;  /* 0x000000120b047211 */ /* 0x000fe200078f18ff */
[----:B------:R-:W-:Y:S01]  /*1540*/  IMAD.WIDE.U32 R24, R160, c[0x0][0x178], R34 ;  /* 0x00005e00a0187a25 */ /* 0x000fe200078e0022 */
[----:B------:R-:W-:Y:S02]  /*1550*/  LOP3.LUT R19, R2, R19, RZ, 0x3c, !PT ;  /* 0x0000001302137212 */ /* 0x000fe400078e3cff */
[----:B------:R-:W-:Y:S01]  /*1560*/  SHF.R.S32.HI R11, RZ, 0x1f, R13 ;  /* 0x0000001fff0b7819 */ /* 0x000fe2000001140d */
[----:B------:R-:W-:Y:S01]  /*1570*/  IMAD R2, R160, c[0x0][0x17c], R21 ;  /* 0x00005f00a0027a24 */ /* 0x000fe200078e0215 */
[----:B------:R-:W-:Y:S01]  /*1580*/  IADD3 R32, P0, R34, R32, RZ ;  /* 0x0000002022207210 */ /* 0x000fe20007f1e0ff */
[----:B------:R-:W-:Y:S01]  /*1590*/  IMAD.X R23, R35, 0x1, R14, P1 ;  /* 0x0000000123177824 */ /* 0x000fe200008e060e */
[-C--:B------:R-:W-:Y:S01]  /*15a0*/  LEA.HI R20, R29, R6.reuse, RZ, 0x6 ;  /* 0x000000061d147211 */ /* 0x080fe200078f30ff */
[----:B------:R-:W-:Y:S01]  /*15b0*/  IMAD.IADD R25, R25, 0x1, R2 ;  /* 0x0000000119197824 */ /* 0x000fe200078e0202 */
[----:B------:R-:W-:Y:S01]  /*15c0*/  LEA.HI R29, R29, R6, RZ, 0x5 ;  /* 0x000000061d1d7211 */ /* 0x000fe200078f28ff */
[----:B------:R-:W-:-:S02]  /*15d0*/  IMAD R14, R11, c[0x0][0x1a8], RZ ;  /* 0x00006a000b0e7a24 */ /* 0x000fc400078e02ff */
[----:B------:R-:W-:Y:S01]  /*15e0*/  IMAD.WIDE.U32 R24, R13, c[0x0][0x1a8], R24 ;  /* 0x00006a000d187a25 */ /* 0x000fe200078e0018 */
[----:B------:R-:W-:-:S03]  /*15f0*/  SHF.R.S32.HI R30, RZ, 0x5, R29 ;  /* 0x00000005ff1e7819 */ /* 0x000fc6000001141d */
[----:B------:R-:W-:Y:S02]  /*1600*/  IMAD R14, R13, c[0x0][0x1ac], R14 ;  /* 0x00006b000d0e7a24 */ /* 0x000fe400078e020e */
[----:B------:R-:W-:Y:S02]  /*1610*/  IMAD.SHL.U32 R13, R5, 0x40, RZ ;  /* 0x00000040050d7824 */ /* 0x000fe400078e00ff */
[----:B------:R-:W-:Y:S01]  /*1620*/  IMAD.X R33, R35, 0x1, R15, P0 ;  /* 0x0000000123217824 */ /* 0x000fe200000e060f */
[----:B------:R-:W-:Y:S01]  /*1630*/  LOP3.LUT R15, R4, 0xfffffff8, RZ, 0xc0, !PT ;  /* 0xfffffff8040f7812 */ /* 0x000fe200078ec0ff */
[----:B------:R-:W-:Y:S01]  /*1640*/  IMAD R11, R27, c[0x0][0x198], RZ ;  /* 0x000066001b0b7a24 */ /* 0x000fe200078e02ff */
[----:B------:R-:W-:Y:S01]  /*1650*/  LOP3.LUT R13, R13, 0x1c0, RZ, 0xc0, !PT ;  /* 0x000001c00d0d7812 */ /* 0x000fe200078ec0ff */
[C---:B------:R-:W-:Y:S01]  /*1660*/  IMAD.WIDE.U32 R22, R26.reuse, c[0x0][0x198], R22 ;  /* 0x000066001a167a25 */ /* 0x040fe200078e0016 */
[----:B------:R-:W-:Y:S02]  /*1670*/  IADD3 R8, P0, R26, R8, RZ ;  /* 0x000000081a087210 */ /* 0x000fe40007f1e0ff */
[----:B------:R-:W-:Y:S01]  /*1680*/  LOP3.LUT R12, R13, 0x8, R12, 0xf8, !PT ;  /* 0x000000080d0c7812 */ /* 0x000fe200078ef80c */
[----:B------:R-:W-:Y:S01]  /*1690*/  IMAD.IADD R2, R18, 0x1, -R15 ;  /* 0x0000000112027824 */ /* 0x000fe200078e0a0f */
[----:B------:R-:W-:Y:S01]  /*16a0*/  SHF.R.U32.HI R15, RZ, 0x3, R13 ;  /* 0x00000003ff0f7819 */ /* 0x000fe2000001160d */
[----:B------:R-:W-:-:S02]  /*16b0*/  IMAD R11, R26, c[0x0][0x19c], R11 ;  /* 0x000067001a0b7a24 */ /* 0x000fc400078e020b */
[----:B------:R-:W-:Y:S01]  /*16c0*/  IMAD R13, R17, c[0x0][0x190], RZ ;  /* 0x00006400110d7a24 */ /* 0x000fe200078e02ff */
[----:B------:R-:W-:Y:S01]  /*16d0*/  LOP3.LUT R12, R12, R15, RZ, 0x3c, !PT ;  /* 0x0000000f0c0c7212 */ /* 0x000fe200078e3cff */
[----:B------:R-:W-:Y:S02]  /*16e0*/  IMAD.IADD R25, R25, 0x1, R14 ;  /* 0x0000000119197824 */ /* 0x000fe400078e020e */
[----:B------:R-:W-:Y:S01]  /*16f0*/  IMAD.X R0, R27, 0x1, R0, P0 ;  /* 0x000000011b007824 */ /* 0x000fe200000e0600 */
[----:B------:R-:W-:Y:S01]  /*1700*/  LEA R158, P0, R22, c[0x0][0x168], 0x1 ;  /* 0x00005a00169e7a11 */ /* 0x000fe200078008ff */
[----:B------:R-:W-:Y:S02]  /*1710*/  IMAD.IADD R11, R23, 0x1, R11 ;  /* 0x00000001170b7824 */ /* 0x000fe400078e020b */
[C---:B------:R-:W-:Y:S02]  /*1720*/  IMAD R13, R16.reuse, c[0x0][0x194], R13 ;  /* 0x00006500100d7a24 */ /* 0x040fe400078e020d */
[----:B------:R-:W-:Y:S01]  /*1730*/  IMAD.WIDE.U32 R16, R16, c[0x0][0x190], R24 ;  /* 0x0000640010107a25 */ /* 0x000fe200078e0018 */
[----:B------:R-:W-:-:S03]  /*1740*/  LEA.HI.X R159, R22, c[0x0][0x16c], R11, 0x1, P0 ;  /* 0x00005b00169f7a11 */ /* 0x000fc600000f0c0b */
[----:B------:R-:W-:Y:S01]  /*1750*/  IMAD.WIDE.U32 R32, R10, c[0x0][0x1b8], R32 ;  /* 0x00006e000a207a25 */ /* 0x000fe200078e0020 */
[----:B------:R-:W-:-:S03]  /*1760*/  LEA R10, P0, R16, c[0x0][0x160], 0x1 ;  /* 0x00005800100a7a11 */ /* 0x000fc600078008ff */
[----:B------:R-:W-:Y:S02]  /*1770*/  IMAD.IADD R13, R17, 0x1, R13 ;  /* 0x00000001110d7824 */ /* 0x000fe400078e020d */
[----:B------:R-:W-:Y:S02]  /*1780*/  IMAD.SHL.U32 R20, R20, 0x8, RZ ;  /* 0x0000000814147824 */ /* 0x000fe400078e00ff */
[----:B------:R-:W-:Y:S01]  /*1790*/  IMAD.IADD R33, R33, 0x1, R9 ;  /* 0x0000000121217824 */ /* 0x000fe200078e0209 */
[----:B------:R-:W-:Y:S01]  /*17a0*/  LEA.HI.X R11, R16, c[0x0][0x164], R13, 0x1, P0 ;  /* 0x00005900100b7a11 */ /* 0x000fe200000f0c0d */
[----:B------:R-:W-:Y:S01]  /*17b0*/  IMAD R9, R0, c[0x0][0x1a0], RZ ;  /* 0x0000680000097a24 */ /* 0x000fe200078e02ff */
[----:B------:R-:W-:Y:S01]  /*17c0*/  IADD3 R14, P0, R10, UR9, RZ ;  /* 0x000000090a0e7c10 */ /* 0x000fe2000ff1e0ff */
[C---:B------:R-:W-:Y:S01]  /*17d0*/  IMAD.WIDE.U32 R32, R8.reuse, c[0x0][0x1a0], R32 ;  /* 0x0000680008207a25 */ /* 0x040fe200078e0020 */
[----:B------:R-:W-:Y:S02]  /*17e0*/  LOP3.LUT R19, R19, 0x7ffffe00, R20, 0xf8, !PT ;  /* 0x7ffffe0013137812 */ /* 0x000fe400078ef814 */
[----:B------:R-:W-:Y:S01]  /*17f0*/  IADD3.X R15, R11, UR5, RZ, P0, !PT ;  /* 0x000000050b0f7c10 */ /* 0x000fe200087fe4ff */
[----:B------:R-:W-:Y:S01]  /*1800*/  IMAD R9, R8, c[0x0][0x1a4], R9 ;  /* 0x0000690008097a24 */ /* 0x000fe200078e0209 */
[----:B------:R-:W-:Y:S01]  /*1810*/  IADD3 R16, P0, R14, UR9, RZ ;  /* 0x000000090e107c10 */ /* 0x000fe2000ff1e0ff */
[----:B------:R-:W-:-:S02]  /*1820*/  IMAD.SHL.U32 R161, R19, 0x2, RZ ;  /* 0x0000000213a17824 */ /* 0x000fc400078e00ff */
        /* <DEDUP_REMOVED lines=24> */
[----:B------:R-:W-:Y:S01]  /*19b0*/  IMAD R81, R30, 0x10, R81 ;  /* 0x000000101e517824 */ /* 0x000fe200078e0251 */
[----:B------:R-:W-:-:S02]  /*19c0*/  IADD3 R151, R153, 0x20, RZ ;  /* 0x0000002099977810 */ /* 0x000fc40007ffe0ff */
[----:B------:R3:W-:Y:S04]  /*19d0*/  LDGSTS.E.BYPASS.LTC128B.128 [R161+0x3000], [R16.64+0x80] ;  /* 0x0300008010a17fae */ /* 0x0007e8000b901d4a */
        /* <DEDUP_REMOVED lines=17> */
[----:B------:R-:W-:Y:S01]  /*1af0*/  LOP3.LUT R7, R8, 0xfffffe00, RZ, 0xc0, !PT ;  /* 0xfffffe0008077812 */ /* 0x000fe200078ec0ff */
[----:B------:R4:W-:Y:S01]  /*1b00*/  LDGSTS.E.BYPASS.LTC128B.128 [R161+0x7000], [R20.64+0x80] ;  /* 0x0700008014a17fae */ /* 0x0009e2000b901d4a */
[----:B------:R-:W-:-:S03]  /*1b10*/  IMAD.MOV.U32 R8, RZ, RZ, 0x20 ;  /* 0x00000020ff087424 */ /* 0x000fc600078e00ff */
[----:B------:R2:W-:Y:S01]  /*1b20*/  LDGSTS.E.BYPASS.LTC128B.128 [R161+0x5800], [R14.64] ;  /* 0x058000000ea17fae */ /* 0x0005e2000b901d4a */
[----:B------:R-:W-:Y:S01]  /*1b30*/  IMAD R9, R30, 0x400, R7 ;  /* 0x000004001e097824 */ /* 0x000fe200078e0207 */
[----:B------:R-:W-:Y:S02]  /*1b40*/  SEL R0, R8, 0xffffffe0, !P1 ;  /* 0xffffffe008007807 */ /* 0x000fe40004800000 */
[----:B------:R2:W-:Y:S01]  /*1b50*/  LDGSTS.E.BYPASS.LTC128B.128 [R161+0x7800], [R14.64+0x80] ;  /* 0x078000800ea17fae */ /* 0x0005e2000b901d4a */
[----:B------:R-:W-:Y:S01]  /*1b60*/  IMAD.IADD R154, R9, 0x1, R4 ;  /* 0x00000001099a7824 */ /* 0x000fe200078e0204 */
[----:B------:R-:W-:Y:S01]  /*1b70*/  LOP3.LUT P1, RZ, R2, 0x4, RZ, 0xc0, !PT ;  /* 0x0000000402ff7812 */ /* 0x000fe2000782c0ff */
[----:B------:R-:W-:Y:S01]  /*1b80*/  IMAD.MOV.U32 R2, RZ, RZ, 0x40 ;  /* 0x00000040ff027424 */ /* 0x000fe200078e00ff */
[----:B------:R-:W0:Y:S01]  /*1b90*/  LDGDEPBAR ;  /* 0x00000000000079af */ /* 0x000e220000000000 */
[----:B------:R-:W-:-:S04]  /*1ba0*/  IMAD.SHL.U32 R154, R154, 0x2, RZ ;  /* 0x000000029a9a7824 */ /* 0x000fc800078e00ff */
[----:B------:R-:W-:Y:S01]  /*1bb0*/  IMAD.IADD R152, R154, 0x1, R0 ;  /* 0x000000019a987824 */ /* 0x000fe200078e0200 */
[----:B--2---:R-:W-:Y:S01]  /*1bc0*/  IADD3 R14, P0, R156, UR9, RZ ;  /* 0x000000099c0e7c10 */ /* 0x004fe2000ff1e0ff */
[----:B------:R-:W-:-:S04]  /*1bd0*/  DEPBAR.LE SB0, 0x0 ;  /* 0x000080000000791a */ /* 0x000fc80000000000 */
[----:B------:R-:W-:Y:S01]  /*1be0*/  BAR.SYNC.DEFER_BLOCKING 0x0 ;  /* 0x0000000000007b1d */ /* 0x000fe20000010000 */
[----:B------:R-:W-:Y:S02]  /*1bf0*/  IADD3.X R15, R157, UR5, RZ, P0, !PT ;  /* 0x000000059d0f7c10 */ /* 0x000fe400087fe4ff */
[----:B------:R-:W-:-:S04]  /*1c00*/  IADD3 R12, P0, R14, UR9, RZ ;  /* 0x000000090e0c7c10 */ /* 0x000fc8000ff1e0ff */
[----:B------:R-:W-:Y:S02]  /*1c10*/  IADD3.X R13, R15, UR5, RZ, P0, !PT ;  /* 0x000000050f0d7c10 */ /* 0x000fe400087fe4ff */
[----:B------:R-:W-:-:S04]  /*1c20*/  IADD3 R10, P0, R12, UR9, RZ ;  /* 0x000000090c0a7c10 */ /* 0x000fc8000ff1e0ff */
[----:B------:R-:W-:Y:S02]  /*1c30*/  IADD3.X R11, R13, UR5, RZ, P0, !PT ;  /* 0x000000050d0b7c10 */ /* 0x000fe400087fe4ff */
[----:B------:R-:W-:Y:S01]  /*1c40*/  LOP3.LUT P0, RZ, R5, 0x2, RZ, 0xc0, !PT ;  /* 0x0000000205ff7812 */ /* 0x000fe2000780c0ff */
[----:B------:R-:W-:Y:S01]  /*1c50*/  @!PT LDS RZ, [RZ] ;  /* 0x00000000fffff984 */ /* 0x000fe20000000800 */
[----:B------:R-:W-:Y:S01]  /*1c60*/  @!PT LDS RZ, [RZ] ;  /* 0x00000000fffff984 */ /* 0x000fe20000000800 */
[----:B------:R-:W-:Y:S01]  /*1c70*/  @!PT LDS RZ, [RZ] ;  /* 0x00000000fffff984 */ /* 0x000fe20000000800 */
[----:B------:R1:W-:Y:S04]  /*1c80*/  LDGSTS.E.BYPASS.LTC128B.128 [R161+0x8000], [R156.64] ;  /* 0x080000009ca17fae */ /* 0x0003e8000b901d4a */
[----:B------:R1:W-:Y:S08]  /*1c90*/  LDGSTS.E.BYPASS.LTC128B.128 [R161+0xa000], [R156.64+0x80] ;  /* 0x0a0000809ca17fae */ /* 0x0003f0000b901d4a */
[----:B------:R-:W-:-:S02]  /*1ca0*/  @P0 IADD3 R151, R153, -0x20, RZ ;  /* 0xffffffe099970810 */ /* 0x000fc40007ffe0ff */
[----:B------:R-:W-:Y:S01]  /*1cb0*/  LOP3.LUT P0, RZ, R5, 0x4, RZ, 0xc0, !PT ;  /* 0x0000000405ff7812 */ /* 0x000fe2000780c0ff */
[----:B------:R2:W-:Y:S01]  /*1cc0*/  LDGSTS.E.BYPASS.LTC128B.128 [R161+0x8800], [R14.64] ;  /* 0x088000000ea17fae */ /* 0x0005e2000b901d4a */
[C---:B------:R-:W-:Y:S02]  /*1cd0*/  SEL R5, R2.reuse, 0xffffffc0, !P1 ;  /* 0xffffffc002057807 */ /* 0x040fe40004800000 */
[----:B------:R-:W-:Y:S01]  /*1ce0*/  SEL R2, R2, 0xffffffc0, !P0 ;  /* 0xffffffc002027807 */ /* 0x000fe20004000000 */
[----:B------:R2:W-:Y:S01]  /*1cf0*/  LDGSTS.E.BYPASS.LTC128B.128 [R161+0xa800], [R14.64+0x80] ;  /* 0x0a8000800ea17fae */ /* 0x0005e2000b901d4a */
[C---:B------:R-:W-:Y:S01]  /*1d00*/  IADD3 R143, R151.reuse, 0x800, RZ ;  /* 0x00000800978f7810 */ /* 0x040fe20007ffe0ff */
[--C-:B------:R-:W-:Y:S01]  /*1d10*/  IMAD.IADD R150, R154, 0x1, R5.reuse ;  /* 0x000000019a967824 */ /* 0x100fe200078e0205 */
[----:B------:R-:W-:Y:S01]  /*1d20*/  IADD3 R142, R151, 0x1000, RZ ;  /* 0x00001000978e7810 */ /* 0x000fe20007ffe0ff */
[----:B------:R2:W-:Y:S01]  /*1d30*/  LDGSTS.E.BYPASS.LTC128B.128 [R161+0x9000], [R12.64] ;  /* 0x090000000ca17fae */ /* 0x0005e2000b901d4a */
[----:B------:R-:W-:Y:S01]  /*1d40*/  IMAD.IADD R149, R153, 0x1, R2 ;  /* 0x0000000199957824 */ /* 0x000fe200078e0202 */
[C---:B------:R-:W-:Y:S01]  /*1d50*/  IADD3 R141, R151.reuse, 0x1800, RZ ;  /* 0x00001800978d7810 */ /* 0x040fe20007ffe0ff */
[----:B------:R-:W-:Y:S01]  /*1d60*/  IMAD.IADD R148, R152, 0x1, R5 ;  /* 0x0000000198947824 */ /* 0x000fe200078e0205 */
[----:B------:R2:W-:Y:S01]  /*1d70*/  LDGSTS.E.BYPASS.LTC128B.128 [R161+0xb000], [R12.64+0x80] ;  /* 0x0b0000800ca17fae */ /* 0x0005e2000b901d4a */
[----:B------:R-:W-:Y:S01]  /*1d80*/  IMAD.IADD R140, R2, 0x1, R151 ;  /* 0x00000001028c7824 */ /* 0x000fe200078e0297 */
[----:B------:R-:W-:-:S02]  /*1d90*/  IADD3 R139, R151, 0x2000, RZ ;  /* 0x00002000978b7810 */ /* 0x000fc40007ffe0ff */
[----:B------:R5:W-:Y:S01]  /*1da0*/  LDGSTS.E.BYPASS.LTC128B.128 [R161+0x9800], [R10.64] ;  /* 0x098000000aa17fae */ /* 0x000be2000b901d4a */
[C---:B------:R-:W-:Y:S02]  /*1db0*/  IADD3 R138, R151.reuse, 0x2800, RZ ;  /* 0x00002800978a7810 */ /* 0x040fe40007ffe0ff */
[C---:B------:R-:W-:Y:S01]  /*1dc0*/  IADD3 R137, R151.reuse, 0x3000, RZ ;  /* 0x0000300097897810 */ /* 0x040fe20007ffe0ff */
[----:B------:R5:W-:Y:S01]  /*1dd0*/  LDGSTS.E.BYPASS.LTC128B.128 [R161+0xb800], [R10.64+0x80] ;  /* 0x0b8000800aa17fae */ /* 0x000be2000b901d4a */
[----:B------:R-:W-:-:S03]  /*1de0*/  IADD3 R136, R151, 0x3800, RZ ;  /* 0x0000380097887810 */ /* 0x000fc60007ffe0ff */
[----:B------:R-:W-:Y:S04]  /*1df0*/  LDSM.16.M88.4 R64, [R154] ;  /* 0x000000009a40783b */ /* 0x000fe80000000200 */
[----:B------:R-:W1:Y:S04]  /*1e00*/  LDSM.16.M88.4 R36, [R80+0x4000] ;  /* 0x004000005024783b */ /* 0x000e680000000200 */
[----:B------:R-:W4:Y:S04]  /*1e10*/  LDSM.16.M88.4 R24, [R80+0x4800] ;  /* 0x004800005018783b */ /* 0x000f280000000200 */
[----:B---3--:R-:W3:Y:S04]  /*1e20*/  LDSM.16.M88.4 R16, [R80+0x5000] ;  /* 0x005000005010783b */ /* 0x008ee80000000200 */
[----:B------:R-:W3:Y:S04]  /*1e30*/  LDSM.16.M88.4 R44, [R80+0x5800] ;  /* 0x00580000502c783b */ /* 0x000ee80000000200 */
[----:B--2---:R-:W-:Y:S04]  /*1e40*/  LDSM.16.M88.4 R12, [R152] ;  /* 0x00000000980c783b */ /* 0x004fe80000000200 */
[----:B------:R-:W2:Y:S04]  /*1e50*/  LDSM.16.M88.4 R48, [R151] ;  /* 0x000000009730783b */ /* 0x000ea80000000200 */
[----:B-----5:R-:W5:Y:S04]  /*1e60*/  LDSM.16.M88.4 R8, [R151+0x800] ;  /* 0x000800009708783b */ /* 0x020f680000000200 */
[----:B------:R-:W2:Y:S04]  /*1e70*/  LDSM.16.M88.4 R52, [R151+0x1000] ;  /* 0x001000009734783b */ /* 0x000ea80000000200 */
[----:B------:R-:W-:Y:S04]  /*1e80*/  LDSM.16.M88.4 R60, [R150] ;  /* 0x00000000963c783b */ /* 0x000fe80000000200 */
[----:B------:R-:W-:Y:S01]  /*1e90*/  LDSM.16.M88.4 R72, [R149] ;  /* 0x000000009548783b */ /* 0x000fe20000000200 */
[C---:B-1----:R-:W-:Y:S03]  /*1ea0*/  HMMA.16816.F32.BF16 R40, R64.reuse, R36, RZ ;  /* 0x000000244028723c */ /* 0x042fe600000418ff */
[----:B------:R-:W-:Y:S04]  /*1eb0*/  LDSM.16.M88.4 R76, [R149+0x1800] ;  /* 0x00180000954c783b */ /* 0x000fe80000000200 */
[----:B------:R-:W-:Y:S01]  /*1ec0*/  LDSM.16.M88.4 R56, [R140] ;  /* 0x000000008c38783b */ /* 0x000fe20000000200 */
[C---:B------:R-:W-:Y:S03]  /*1ed0*/  HMMA.16816.F32.BF16 R36, R64.reuse, R38, RZ ;  /* 0x000000264024723c */ /* 0x040fe600000418ff */
[----:B------:R-:W0:Y:S05]  /*1ee0*/  LDGDEPBAR ;  /* 0x00000000000079af */ /* 0x000e2a0000000000 */
[C---:B----4-:R-:W-:Y:S08]  /*1ef0*/  HMMA.16816.F32.BF16 R32, R64.reuse, R24, RZ ;  /* 0x000000184020723c */ /* 0x050ff000000418ff */
[C---:B---3--:R-:W-:Y:S08]  /*1f00*/  HMMA.16816.F32.BF16 R20, R64.reuse, R16, RZ ;  /* 0x000000104014723c */ /* 0x048ff000000418ff */
[C---:B------:R-:W-:Y:S08]  /*1f10*/  HMMA.16816.F32.BF16 R24, R64.reuse, R26, RZ ;  /* 0x0000001a4018723c */ /* 0x040ff000000418ff */
[C---:B------:R-:W-:Y:S08]  /*1f20*/  HMMA.16816.F32.BF16 R16, R64.reuse, R18, RZ ;  /* 0x000000124010723c */ /* 0x040ff000000418ff */
[C---:B------:R-:W-:Y:S08]  /*1f30*/  HMMA.16816.F32.BF16 R68, R64.reuse, R44, RZ ;  /* 0x0000002c4044723c */ /* 0x040ff000000418ff */
[----:B------:R-:W-:Y:S01]  /*1f40*/  HMMA.16816.F32.BF16 R64, R64, R46, RZ ;  /* 0x0000002e4040723c */ /* 0x000fe200000418ff */
[----:B------:R-:W1:Y:S07]  /*1f50*/  LDSM.16.M88.4 R44, [R151+0x1800] ;  /* 0x00180000972c783b */ /* 0x000e6e0000000200 */
        /* <DEDUP_REMOVED lines=9> */
[C---:B-1----:R-:W-:Y:S08]  /*1ff0*/  HMMA.16816.F32.BF16 R68, R12.reuse, R44, R68 ;  /* 0x0000002c0c44723c */ /* 0x042ff00000041844 */
[----:B------:R-:W-:Y:S01]  /*2000*/  HMMA.16816.F32.BF16 R64, R12, R46, R64 ;  /* 0x0000002e0c40723c */ /* 0x000fe20000041840 */
[----:B------:R-:W1:Y:S04]  /*2010*/  LDSM.16.M88.4 R12, [R148] ;  /* 0x00000000940c783b */ /* 0x000e680000000200 */
[----:B------:R-:W4:Y:S03]  /*2020*/  LDSM.16.M88.4 R44, [R140+0x1000] ;  /* 0x001000008c2c783b */ /* 0x000f260000000200 */
[C---:B------:R-:W-:Y:S08]  /*2030*/  HMMA.16816.F32.BF16 R40, R60.reuse, R72, R40 ;  /* 0x000000483c28723c */ /* 0x040ff00000041828 */
[C---:B------:R-:W-:Y:S01]  /*2040*/  HMMA.16816.F32.BF16 R36, R60.reuse, R74, R36 ;  /* 0x0000004a3c24723c */ /* 0x040fe20000041824 */
[----:B------:R-:W5:Y:S07]  /*2050*/  LDSM.16.M88.4 R72, [R140+0x1800] ;  /* 0x001800008c48783b */ /* 0x000f6e0000000200 */
        /* <DEDUP_REMOVED lines=22> */
[----:B------:R-:W4:Y:S03]  /*21c0*/  LDSM.16.M88.4 R72, [R151+0x3800] ;  /* 0x003800009748783b */ /* 0x000f260000000200 */
[C---:B--2---:R-:W-:Y:S08]  /*21d0*/  HMMA.16816.F32.BF16 R40, R48.reuse, R8, R40 ;  /* 0x000000083028723c */ /* 0x044ff00000041828 */
        /* <DEDUP_REMOVED lines=10> */
[----:B------:R-:W3:Y:S04]  /*2280*/  LDSM.16.M88.4 R56, [R149+0x2000] ;  /* 0x002000009538783b */ /* 0x000ee80000000200 */
[----:B------:R-:W-:Y:S03]  /*2290*/  LDSM.16.M88.4 R48, [R149+0x3000] ;  /* 0x003000009530783b */ /* 0x000fe60000000200 */
[C---:B----4-:R-:W-:Y:S08]  /*22a0*/  HMMA.16816.F32.BF16 R40, R76.reuse, R44, R40 ;  /* 0x0000002c4c28723c */ /* 0x050ff00000041828 */
[C---:B------:R-:W-:Y:S01]  /*22b0*/  HMMA.16816.F32.BF16 R36, R76.reuse, R46, R36 ;  /* 0x0000002e4c24723c */ /* 0x040fe20000041824 */
[----:B------:R-:W4:Y:S07]  /*22c0*/  LDSM.16.M88.4 R44, [R149+0x3800] ;  /* 0x00380000952c783b */ /* 0x000f2e0000000200 */
[C---:B-----5:R-:W-:Y:S08]  /*22d0*/  HMMA.16816.F32.BF16 R32, R76.reuse, R12, R32 ;  /* 0x0000000c4c20723c */ /* 0x060ff00000041820 */
[C---:B------:R-:W-:Y:S08]  /*22e0*/  HMMA.16816.F32.BF16 R68, R76.reuse, R72, R68 ;  /* 0x000000484c44723c */ /* 0x040ff00000041844 */
[C---:B------:R-:W-:Y:S01]  /*22f0*/  HMMA.16816.F32.BF16 R24, R76.reuse, R14, R24 ;  /* 0x0000000e4c18723c */ /* 0x040fe20000041818 */
[----:B------:R-:W-:Y:S07]  /*2300*/  LDSM.16.M88.4 R12, [R140+0x2000] ;  /* 0x002000008c0c783b */ /* 0x000fee0000000200 */
[C---:B--2---:R-:W-:Y:S08]  /*2310*/  HMMA.16816.F32.BF16 R20, R76.reuse, R8, R20 ;  /* 0x000000084c14723c */ /* 0x044ff00000041814 */
[----:B------:R-:W-:Y:S01]  /*2320*/  HMMA.16816.F32.BF16 R16, R76, R10, R16 ;  /* 0x0000000a4c10723c */ /* 0x000fe20000041810 */
[----:B------:R-:W2:Y:S07]  /*2330*/  LDSM.16.M88.4 R8, [R148+0x2000] ;  /* 0x002000009408783b */ /* 0x000eae0000000200 */
[----:B-1----:R-:W-:Y:S07]  /*2340*/  HMMA.16816.F32.BF16 R32, R60, R52, R32 ;  /* 0x000000343c20723c */ /* 0x002fee0000041820 */
[----:B------:R-:W-:Y:S01]  /*2350*/  LOP3.LUT R53, R29, 0xffffffe0, RZ, 0xc0, !PT ;  /* 0xffffffe01d357812 */ /* 0x000fe200078ec0ff */
[----:B------:R-:W-:Y:S01]  /*2360*/  HMMA.16816.F32.BF16 R64, R76, R74, R64 ;  /* 0x0000004a4c40723c */ /* 0x000fe20000041840 */
[----:B------:R-:W-:-:S03]  /*2370*/  SHF.R.S32.HI R29, RZ, 0x1f, R29 ;  /* 0x0000001fff1d7819 */ /* 0x000fc6000001141d */
[C---:B------:R-:W-:Y:S02]  /*2380*/  IMAD.IADD R2, R6.reuse, 0x1, -R53 ;  /* 0x0000000106027824 */ /* 0x040fe400078e0a35 */
[----:B------:R-:W-:Y:S02]  /*2390*/  IMAD.SHL.U32 R53, R6, 0x2, RZ ;  /* 0x0000000206357824 */ /* 0x000fe400078e00ff */
[C---:B---3--:R-:W-:Y:S08]  /*23a0*/  HMMA.16816.F32.BF16 R40, R60.reuse, R56, R40 ;  /* 0x000000383c28723c */ /* 0x048ff00000041828 */
[C---:B----4-:R-:W-:Y:S07]  /*23b0*/  HMMA.16816.F32.BF16 R68, R60.reuse, R44, R68 ;  /* 0x0000002c3c44723c */ /* 0x050fee0000041844 */
[----:B------:R-:W-:Y:S01]  /*23c0*/  SHF.R.S32.HI R45, RZ, 0x1f, R2 ;  /* 0x0000001fff2d7819 */ /* 0x000fe20000011402 */
[----:B------:R-:W-:Y:S03]  /*23d0*/  HMMA.16816.F32.BF16 R36, R60, R58, R36 ;  /* 0x0000003a3c24723c */ /* 0x000fe60000041824 */
[----:B------:R-:W-:-:S04]  /*23e0*/  LEA.HI R164, R45, R2, RZ, 0x2 ;  /* 0x000000022da47211 */ /* 0x000fc800078f10ff */
[----:B------:R-:W-:Y:S01]  /*23f0*/  SHF.R.S32.HI R164, RZ, 0x2, R164 ;  /* 0x00000002ffa47819 */ /* 0x000fe200000114a4 */
[----:B------:R-:W-:Y:S03]  /*2400*/  HMMA.16816.F32.BF16 R20, R60, R48, R20 ;  /* 0x000000303c14723c */ /* 0x000fe60000041814 */
[----:B------:R-:W-:-:S04]  /*2410*/  IADD3 R2, R81, 0x1, R164 ;  /* 0x0000000151027810 */ /* 0x000fc80007ffe0a4 */
[----:B------:R-:W-:Y:S01]  /*2420*/  IADD3 R2, R31, -c[0x0][0x214], R2 ;  /* 0x800085001f027a10 */ /* 0x000fe20007ffe002 */
[----:B------:R-:W-:Y:S01]  /*2430*/  HMMA.16816.F32.BF16 R16, R60, R50, R16 ;  /* 0x000000323c10723c */ /* 0x000fe20000041810 */
[----:B------:R-:W1:Y:S02]  /*2440*/  LDSM.16.M88.4 R48, [R140+0x2800] ;  /* 0x002800008c30783b */ /* 0x000e640000000200 */
[----:B------:R-:W-:Y:S02]  /*2450*/  IADD3 R52, R2, c[0x0][0x2e8], RZ ;  /* 0x0000ba0002347a10 */ /* 0x000fe40007ffe0ff */
[----:B------:R-:W-:-:S03]  /*2460*/  LEA.HI R2, R29, R30, RZ, 0x2 ;  /* 0x0000001e1d027211 */ /* 0x000fc600078f10ff */
[----:B------:R-:W-:Y:S01]  /*2470*/  HMMA.16816.F32.BF16 R24, R60, R54, R24 ;  /* 0x000000363c18723c */ /* 0x000fe20000041818 */
[----:B------:R-:W-:-:S05]  /*2480*/  LOP3.LUT R165, R2, 0xfffffffc, RZ, 0xc0, !PT ;  /* 0xfffffffc02a57812 */ /* 0x000fca00078ec0ff */
[----:B------:R-:W-:Y:S01]  /*2490*/  IMAD.IADD R165, R30, 0x1, -R165 ;  /* 0x000000011ea57824 */ /* 0x000fe200078e0aa5 */
[----:B------:R-:W-:Y:S01]  /*24a0*/  IADD3 R54, R28, -0x1, RZ ;  /* 0xffffffff1c367810 */ /* 0x000fe20007ffe0ff */
[----:B------:R-:W-:Y:S01]  /*24b0*/  HMMA.16816.F32.BF16 R64, R60, R46, R64 ;  /* 0x0000002e3c40723c */ /* 0x000fe20000041840 */
[----:B------:R-:W3:Y:S02]  /*24c0*/  LDSM.16.M88.4 R44, [R140+0x3000] ;  /* 0x003000008c2c783b */ /* 0x000ee40000000200 */
[C---:B------:R-:W-:Y:S01]  /*24d0*/  ISETP.GT.AND P0, PT, R54.reuse, R155, PT ;  /* 0x0000009b3600720c */ /* 0x040fe20003f04270 */
[----:B------:R-:W-:-:S04]  /*24e0*/  IMAD.SHL.U32 R6, R54, 0x40, RZ ;  /* 0x0000004036067824 */ /* 0x000fc800078e00ff */
[----:B--2---:R-:W-:Y:S01]  /*24f0*/  HMMA.16816.F32.BF16 R40, R8, R12, R40 ;  /* 0x0000000c0828723c */ /* 0x004fe20000041828 */
[----:B------:R-:W-:-:S04]  /*2500*/  LOP3.LUT R53, R6, 0x6, R53, 0xf8, !PT ;  /* 0x0000000606357812 */ /* 0x000fc800078ef835 */
[C---:B------:R-:W-:Y:S02]  /*2510*/  LOP3.LUT R29, R53.reuse, 0x8, RZ, 0xfc, !PT ;  /* 0x00000008351d7812 */ /* 0x040fe400078efcff */
[C---:B------:R-:W-:Y:S01]  /*2520*/  IADD3 R12, R52.reuse, 0x8, RZ ;  /* 0x00000008340c7810 */ /* 0x040fe20007ffe0ff */
[----:B------:R-:W-:Y:S01]  /*2530*/  HMMA.16816.F32.BF16 R36, R8, R14, R36 ;  /* 0x0000000e0824723c */ /* 0x000fe20000041824 */
[----:B------:R-:W-:Y:S02]  /*2540*/  LOP3.LUT R13, R53, 0x1, RZ, 0xfc, !PT ;  /* 0x00000001350d7812 */ /* 0x000fe400078efcff */
[-C--:B------:R-:W-:Y:S02]  /*2550*/  IMNMX R52, R52, R31.reuse, PT ;  /* 0x0000001f34347217 */ /* 0x080fe40003800200 */
[----:B------:R-:W-:Y:S02]  /*2560*/  IMNMX R2, R12, R31, PT ;  /* 0x0000001f0c027217 */ /* 0x000fe40003800200 */
[----:B------:R-:W-:-:S02]  /*2570*/  ISETP.GE.AND P4, PT, R13, R52, PT ;  /* 0x000000340d00720c */ /* 0x000fc40003f86270 */
[----:B------:R-:W-:Y:S01]  /*2580*/  ISETP.GE.AND P2, PT, R13, R2, PT ;  /* 0x000000020d00720c */ /* 0x000fe20003f46270 */
[----:B-1----:R-:W-:Y:S01]  /*2590*/  HMMA.16816.F32.BF16 R32, R8, R48, R32 ;  /* 0x000000300820723c */ /* 0x002fe20000041820 */
[----:B------:R-:W1:Y:S01]  /*25a0*/  LDSM.16.M88.4 R12, [R140+0x3800] ;  /* 0x003800008c0c783b */ /* 0x000e620000000200 */
[----:B------:R-:W-:Y:S01]  /*25b0*/  ISETP.GE.AND P1, PT, R53, R52, PT ;  /* 0x000000343500720c */ /* 0x000fe20003f26270 */
[----:B------:R-:W-:-:S04]  /*25c0*/  DEPBAR.LE SB0, 0x0 ;  /* 0x000080000000791a */ /* 0x000fc80000000000 */
[C---:B------:R-:W-:Y:S01]  /*25d0*/  ISETP.GE.AND P5, PT, R53.reuse, R2, PT ;  /* 0x000000023500720c */ /* 0x040fe20003fa6270 */
[C---:B------:R-:W-:Y:S01]  /*25e0*/  HMMA.16816.F32.BF16 R24, R8.reuse, R50, R24 ;  /* 0x000000320818723c */ /* 0x040fe20000041818 */
[----:B------:R-:W-:Y:S02]  /*25f0*/  LOP3.LUT R31, R53, 0x9, RZ, 0xfc, !PT ;  /* 0x00000009351f7812 */ /* 0x000fe400078efcff */
[----:B------:R-:W-:Y:S02]  /*2600*/  FSEL R49, R40, -INF , !P1 ;  /* 0xff80000028317808 */ /* 0x000fe40004800000 */
[C---:B------:R-:W-:Y:S02]  /*2610*/  ISETP.GE.AND P3, PT, R29.reuse, R52, PT ;  /* 0x000000341d00720c */ /* 0x040fe40003f66270 */
[----:B------:R-:W-:Y:S01]  /*2620*/  ISETP.GE.AND P1, PT, R29, R2, PT ;  /* 0x000000021d00720c */ /* 0x000fe20003f26270 */
[----:B---3--:R-:W-:Y:S01]  /*2630*/  HMMA.16816.F32.BF16 R20, R8, R44, R20 ;  /* 0x0000002c0814723c */ /* 0x008fe20000041814 */
[----:B------:R-:W-:-:S02]  /*2640*/  FSEL R42, R42, -INF , !P5 ;  /* 0xff8000002a2a7808 */ /* 0x000fc40006800000 */
[----:B------:R-:W-:Y:S02]  /*2650*/  FSEL R41, R41, -INF , !P4 ;  /* 0xff80000029297808 */ /* 0x000fe40006000000 */
[----:B------:R-:W-:Y:S01]  /*2660*/  LOP3.LUT R29, R53, 0x10, RZ, 0xfc, !PT ;  /* 0x00000010351d7812 */ /* 0x000fe200078efcff */
[----:B------:R-:W-:Y:S01]  /*2670*/  BAR.SYNC.DEFER_BLOCKING 0x0 ;  /* 0x0000000000007b1d */ /* 0x000fe20000010000 */
[C---:B------:R-:W-:Y:S01]  /*2680*/  ISETP.GE.AND P5, PT, R31.reuse, R52, PT ;  /* 0x000000341f00720c */ /* 0x040fe20003fa6270 */
[----:B------:R-:W-:Y:S01]  /*2690*/  HMMA.16816.F32.BF16 R16, R8, R46, R16 ;  /* 0x0000002e0810723c */ /* 0x000fe20000041810 */
[----:B------:R-:W-:Y:S02]  /*26a0*/  ISETP.GE.AND P4, PT, R31, R2, PT ;  /* 0x000000021f00720c */ /* 0x000fe40003f86270 */
[----:B------:R-:W-:Y:S02]  /*26b0*/  FSEL R40, R43, -INF , !P2 ;  /* 0xff8000002b287808 */ /* 0x000fe40005000000 */
[----:B------:R-:W-:-:S02]  /*26c0*/  LOP3.LUT R31, R53, 0x11, RZ, 0xfc, !PT ;  /* 0x00000011351f7812 */ /* 0x000fc400078efcff */
[----:B------:R-:W-:Y:S02]  /*26d0*/  FSEL R43, R36, -INF , !P3 ;  /* 0xff800000242b7808 */ /* 0x000fe40005800000 */
[C---:B------:R-:W-:Y:S02]  /*26e0*/  ISETP.GE.AND P2, PT, R29.reuse, R52, PT ;  /* 0x000000341d00720c */ /* 0x040fe40003f46270 */
[----:B------:R-:W-:Y:S02]  /*26f0*/  ISETP.GE.AND P3, PT, R29, R2, PT ;  /* 0x000000021d00720c */ /* 0x000fe40003f66270 */
[----:B------:R-:W-:Y:S02]  /*2700*/  FSEL R30, R38, -INF , !P1 ;  /* 0xff800000261e7808 */ /* 0x000fe40004800000 */
[----:B------:R-:W-:Y:S02]  /*2710*/  FSEL R37, R37, -INF , !P5 ;  /* 0xff80000025257808 */ /* 0x000fe40006800000 */
[----:B------:R-:W-:Y:S01]  /*2720*/  LOP3.LUT R29, R53, 0x18, RZ, 0xfc, !PT ;  /* 0x00000018351d7812 */ /* 0x000fe200078efcff */
[----:B-1----:R-:W-:Y:S01]  /*2730*/  HMMA.16816.F32.BF16 R68, R8, R12, R68 ;  /* 0x0000000c0844723c */ /* 0x002fe20000041844 */
[----:B------:R-:W-:-:S02]  /*2740*/  ISETP.GE.AND P1, PT, R31, R52, PT ;  /* 0x000000341f00720c */ /* 0x000fc40003f26270 */
[----:B------:R-:W-:Y:S02]  /*2750*/  ISETP.GE.AND P5, PT, R31, R2, PT ;  /* 0x000000021f00720c */ /* 0x000fe40003fa6270 */
[----:B------:R-:W-:Y:S02]  /*2760*/  LOP3.LUT R31, R53, 0x19, RZ, 0xfc, !PT ;  /* 0x00000019351f7812 */ /* 0x000fe400078efcff */
[----:B------:R-:W-:Y:S01]  /*2770*/  FSEL R48, R39, -INF , !P4 ;  /* 0xff80000027307808 */ /* 0x000fe20006000000 */
[----:B------:R-:W-:Y:S01]  /*2780*/  HMMA.16816.F32.BF16 R64, R8, R14, R64 ;  /* 0x0000000e0840723c */ /* 0x000fe20000041840 */
[----:B------:R-:W-:Y:S02]  /*2790*/  FSEL R57, R32, -INF , !P2 ;  /* 0xff80000020397808 */ /* 0x000fe40005000000 */
[C---:B------:R-:W-:Y:S02]  /*27a0*/  ISETP.GE.AND P4, PT, R29.reuse, R52, PT ;  /* 0x000000341d00720c */ /* 0x040fe40003f86270 */
[----:B------:R-:W-:-:S02]  /*27b0*/  ISETP.GE.AND P2, PT, R29, R2, PT ;  /* 0x000000021d00720c */ /* 0x000fc40003f46270 */
[----:B------:R-:W-:Y:S02]  /*27c0*/  FSEL R34, R34, -INF , !P3 ;  /* 0xff80000022227808 */ /* 0x000fe40005800000 */
[----:B------:R-:W-:Y:S02]  /*27d0*/  LOP3.LUT R29, R53, 0x20, RZ, 0xfc, !PT ;  /* 0x00000020351d7812 */ /* 0x000fe400078efcff */
[----:B------:R-:W-:Y:S02]  /*27e0*/  FSEL R74, R35, -INF , !P5 ;  /* 0xff800000234a7808 */ /* 0x000fe40006800000 */
[----:B------:R-:W-:Y:S02]  /*27f0*/  ISETP.GE.AND P3, PT, R31, R52, PT ;  /* 0x000000341f00720c */ /* 0x000fe40003f66270 */
[----:B------:R-:W-:Y:S02]  /*2800*/  FSEL R33, R33, -INF , !P1 ;  /* 0xff80000021217808 */ /* 0x000fe40004800000 */
[----:B------:R-:W-:-:S02]  /*2810*/  LOP3.LUT R35, R53, 0x21, RZ, 0xfc, !PT ;  /* 0x0000002135237812 */ /* 0x000fc400078efcff */
[----:B------:R-:W-:Y:S02]  /*2820*/  ISETP.GE.AND P1, PT, R31, R2, PT ;  /* 0x000000021f00720c */ /* 0x000fe40003f26270 */
[----:B------:R-:W-:Y:S02]  /*2830*/  FSEL R31, R24, -INF , !P4 ;  /* 0xff800000181f7808 */ /* 0x000fe40006000000 */
[C---:B------:R-:W-:Y:S02]  /*2840*/  ISETP.GE.AND P5, PT, R29.reuse, R52, PT ;  /* 0x000000341d00720c */ /* 0x040fe40003fa6270 */
[----:B------:R-:W-:Y:S02]  /*2850*/  ISETP.GE.AND P4, PT, R29, R2, PT ;  /* 0x000000021d00720c */ /* 0x000fe40003f86270 */
[----:B------:R-:W-:Y:S02]  /*2860*/  FSEL R72, R26, -INF , !P2 ;  /* 0xff8000001a487808 */ /* 0x000fe40005000000 */
[----:B------:R-:W-:-:S02]  /*2870*/  ISETP.GE.AND P2, PT, R35, R52, PT ;  /* 0x000000342300720c */ /* 0x000fc40003f46270 */
[----:B------:R-:W-:Y:S02]  /*2880*/  FSEL R29, R25, -INF , !P3 ;  /* 0xff800000191d7808 */ /* 0x000fe40005800000 */
[C---:B------:R-:W-:Y:S02]  /*2890*/  LOP3.LUT R25, R53.reuse, 0x28, RZ, 0xfc, !PT ;  /* 0x0000002835197812 */ /* 0x040fe400078efcff */
[----:B------:R-:W-:Y:S02]  /*28a0*/  LOP3.LUT R13, R53, 0x29, RZ, 0xfc, !PT ;  /* 0x00000029350d7812 */ /* 0x000fe400078efcff */
[----:B------:R-:W-:Y:S02]  /*28b0*/  FSEL R12, R27, -INF , !P1 ;  /* 0xff8000001b0c7808 */ /* 0x000fe40004800000 */
[----:B------:R-:W-:Y:S02]  /*28c0*/  FSEL R112, R22, -INF , !P4 ;  /* 0xff80000016707808 */ /* 0x000fe40006000000 */
[----:B------:R-:W-:-:S02]  /*28d0*/  FSEL R27, R21, -INF , !P2 ;  /* 0xff800000151b7808 */ /* 0x000fc40005000000 */
[----:B------:R-:W-:Y:S02]  /*28e0*/  ISETP.GE.AND P3, PT, R35, R2, PT ;  /* 0x000000022300720c */ /* 0x000fe40003f66270 */
[-C--:B------:R-:W-:Y:S02]  /*28f0*/  ISETP.GE.AND P1, PT, R25, R52.reuse, PT ;  /* 0x000000341900720c */ /* 0x080fe40003f26270 */
[C---:B------:R-:W-:Y:S02]  /*2900*/  ISETP.GE.AND P4, PT, R13.reuse, R52, PT ;  /* 0x000000340d00720c */ /* 0x040fe40003f86270 */
[----:B------:R-:W-:Y:S02]  /*2910*/  ISETP.GE.AND P2, PT, R13, R2, PT ;  /* 0x000000020d00720c */ /* 0x000fe40003f46270 */
[C---:B------:R-:W-:Y:S02]  /*2920*/  LOP3.LUT R13, R53.reuse, 0x30, RZ, 0xfc, !PT ;  /* 0x00000030350d7812 */ /* 0x040fe400078efcff */
[----:B------:R-:W-:-:S02]  /*2930*/  LOP3.LUT R11, R53, 0x31, RZ, 0xfc, !PT ;  /* 0x00000031350b7812 */ /* 0x000fc400078efcff */
[----:B------:R-:W-:Y:S02]  /*2940*/  FSEL R109, R20, -INF , !P5 ;  /* 0xff800000146d7808 */ /* 0x000fe40006800000 */
[----:B------:R-:W-:Y:S02]  /*2950*/  FSEL R116, R23, -INF , !P3 ;  /* 0xff80000017747808 */ /* 0x000fe40005800000 */
[----:B------:R-:W-:Y:S02]  /*2960*/  FSEL R111, R16, -INF , !P1 ;  /* 0xff800000106f7808 */ /* 0x000fe40004800000 */
[----:B------:R-:W-:Y:S02]  /*2970*/  FSEL R24, R19, -INF , !P2 ;  /* 0xff80000013187808 */ /* 0x000fe40005000000 */
[----:B------:R-:W-:Y:S02]  /*2980*/  ISETP.GE.AND P5, PT, R25, R2, PT ;  /* 0x000000021900720c */ /* 0x000fe40003fa6270 */
[----:B------:R-:W-:-:S02]  /*2990*/  LOP3.LUT R9, R53, 0x38, RZ, 0xfc, !PT ;  /* 0x0000003835097812 */ /* 0x000fc400078efcff */
[-C--:B------:R-:W-:Y:S02]  /*29a0*/  ISETP.GE.AND P3, PT, R13, R52.reuse, PT ;  /* 0x000000340d00720c */ /* 0x080fe40003f66270 */
[----:B------:R-:W-:Y:S02]  /*29b0*/  ISETP.GE.AND P1, PT, R11, R52, PT ;  /* 0x000000340b00720c */ /* 0x000fe40003f26270 */
[----:B------:R-:W-:Y:S02]  /*29c0*/  ISETP.GE.AND P2, PT, R13, R2, PT ;  /* 0x000000020d00720c */ /* 0x000fe40003f46270 */
[----:B------:R-:W-:Y:S02]  /*29d0*/  LOP3.LUT R53, R53, 0x39, RZ, 0xfc, !PT ;  /* 0x0000003935357812 */ /* 0x000fe400078efcff */
[----:B------:R-:W-:Y:S02]  /*29e0*/  FSEL R26, R18, -INF , !P5 ;  /* 0xff800000121a7808 */ /* 0x000fe40006800000 */
[----:B------:R-:W-:-:S02]  /*29f0*/  FSEL R25, R17, -INF , !P4 ;  /* 0xff80000011197808 */ /* 0x000fc40006000000 */
[----:B------:R-:W-:Y:S02]  /*2a00*/  FSEL R125, R68, -INF , !P3 ;  /* 0xff800000447d7808 */ /* 0x000fe40005800000 */
[----:B------:R-:W-:Y:S02]  /*2a10*/  FSEL R122, R70, -INF , !P2 ;  /* 0xff800000467a7808 */ /* 0x000fe40005000000 */
[----:B------:R-:W-:Y:S02]  /*2a20*/  FSEL R121, R69, -INF , !P1 ;  /* 0xff80000045797808 */ /* 0x000fe40004800000 */
[-C--:B------:R-:W-:Y:S02]  /*2a30*/  ISETP.GE.AND P5, PT, R9, R52.reuse, PT ;  /* 0x000000340900720c */ /* 0x080fe40003fa6270 */
[----:B------:R-:W-:Y:S02]  /*2a40*/  ISETP.GE.AND P4, PT, R53, R52, PT ;  /* 0x000000343500720c */ /* 0x000fe40003f86270 */
        /* <DEDUP_REMOVED lines=67> */
.L_x_6541:
[----:B------:R-:W-:-:S04]  /*2e80*/  ULEA UR6, -UR6, URZ, 0x6 ;  /* 0x0000003f06067291 */ /* 0x000fc8000f8e313f */
[----:B------:R-:W-:Y:S02]  /*2e90*/  USHF.R.S32.HI UR4, URZ, 0x1f, UR6 ;  /* 0x0000001f3f047899 */ /* 0x000fe40008011406 */
[----:B------:R-:W-:-:S04]  /*2ea0*/  MOV R8, UR6 ;  /* 0x0000000600087c02 */ /* 0x000fc80008000f00 */
[----:B------:R-:W-:Y:S02]  /*2eb0*/  MOV R4, UR4 ;  /* 0x0000000400047c02 */ /* 0x000fe40008000f00 */
.L_x_6542:
        /* <DEDUP_REMOVED lines=20> */
.L_x_6540:
        /* <DEDUP_REMOVED lines=49> */
[----:B-1----:R-:W-:-:S02]  /*3310*/  FMNMX.FTZ R100, R7, R100, !PT ;  /* 0x0000006407647209 */ /* 0x002fc40007810000 */
        /* <DEDUP_REMOVED lines=18> */
[----:B------:R-:W2:Y:S01]  /*3440*/  MUFU.EX2 R102, R102 ;  /* 0x0000006600667308 */ /* 0x000ea20000000800 */
        /* <DEDUP_REMOVED lines=8> */
[----:B------:R-:W-:Y:S01]  /*34d0*/  FFMA.FTZ R0, R12, c[0x0][0x23c], -R117 ;  /* 0x00008f000c007a23 */ /* 0x000fe20000010875 */
[----:B------:R-:W3:Y:S01]  /*34e0*/  MUFU.EX2 R32, R32 ;  /* 0x0000002000207308 */ /* 0x000ee20000000800 */
[----:B--2---:R-:W-:Y:S01]  /*34f0*/  F2FP.BF16.PACK_AB R84, R102, R105 ;  /* 0x000000696654723e */ /* 0x004fe200000010ff */
[----:B------:R-:W2:Y:S01]  /*3500*/  LDSM.16.MT88.4 R12, [R144+0x8800] ;  /* 0x00880000900c783b */ /* 0x000ea20000004200 */
[--C-:B------:R-:W-:Y:S02]  /*3510*/  FFMA.FTZ R108, R109, c[0x0][0x23c], -R124.reuse ;  /* 0x00008f006d6c7a23 */ /* 0x100fe4000001087c */
[----:B------:R-:W-:-:S02]  /*3520*/  FFMA.FTZ R110, R111, c[0x0][0x23c], -R124 ;  /* 0x00008f006f6e7a23 */ /* 0x000fc4000001087c */
[--C-:B------:R-:W-:Y:S01]  /*3530*/  FFMA.FTZ R113, R116, c[0x0][0x23c], -R117.reuse ;  /* 0x00008f0074717a23 */ /* 0x100fe20000010875 */
        /* <DEDUP_REMOVED lines=8> */
[----:B------:R-:W-:Y:S01]  /*35c0*/  LDSM.16.MT88.4 R24, [R146+0xb000] ;  /* 0x00b000009218783b */ /* 0x000fe20000004200 */
[--C-:B------:R-:W-:Y:S02]  /*35d0*/  FFMA.FTZ R126, R121, c[0x0][0x23c], -R124.reuse ;  /* 0x00008f00797e7a23 */ /* 0x100fe4000001087c */
[--C-:B------:R-:W-:Y:S01]  /*35e0*/  FFMA.FTZ R125, R125, c[0x0][0x23c], -R124.reuse ;  /* 0x00008f007d7d7a23 */ /* 0x100fe2000001087c */
        /* <DEDUP_REMOVED lines=8> */
[----:B------:R-:W-:Y:S02]  /*3670*/  FFMA.FTZ R169, R114, c[0x0][0x23c], -R117 ;  /* 0x00008f0072a97a23 */ /* 0x000fe40000010875 */
[----:B------:R-:W-:Y:S02]  /*3680*/  FADD.FTZ R102, R105, R102 ;  /* 0x0000006669667221 */ /* 0x000fe40000010000 */
[----:B------:R-:W-:Y:S01]  /*3690*/  MUFU.EX2 R101, R101 ;  /* 0x0000006500657308 */ /* 0x000fe20000000800 */
[----:B------:R-:W-:Y:S02]  /*36a0*/  FADD.FTZ R107, R107, R106 ;  /* 0x0000006a6b6b7221 */ /* 0x000fe40000010000 */
[----:B------:R-:W-:-:S04]  /*36b0*/  FADD.FTZ R103, R103, R102 ;  /* 0x0000006667677221 */ /* 0x000fc80000010000 */
[----:B------:R-:W-:Y:S01]  /*36c0*/  FADD.FTZ R32, R32, R103 ;  /* 0x0000006720207221 */ /* 0x000fe20000010000 */
[----:B---3--:R-:W-:Y:S01]  /*36d0*/  F2FP.BF16.PACK_AB R87, R35, R104 ;  /* 0x000000682357723e */ /* 0x008fe200000010ff */
[----:B------:R-:W3:Y:S01]  /*36e0*/  MUFU.EX2 R30, R30 ;  /* 0x0000001e001e7308 */ /* 0x000ee20000000800 */
        /* <DEDUP_REMOVED lines=75> */
[----:B------:R-:W2:Y:S06]  /*3ba0*/  LDSM.16.MT88.4 R12, [R144+0x9000] ;  /* 0x00900000900c783b */ /* 0x000eac0000004200 */
        /* <DEDUP_REMOVED lines=27> */
[C---:B------:R-:W-:Y:S08]  /*3d60*/  HMMA.16816.F32.BF16 R72, R4.reuse, R24, R72 ;  /* 0x000000180448723c */ /* 0x040ff00000041848 */
[C---:B------:R-:W-:Y:S01]  /*3d70*/  HMMA.16816.F32.BF16 R92, R4.reuse, R26, R92 ;  /* 0x0000001a045c723c */ /* 0x040fe2000004185c */
[----:B------:R-:W5:Y:S07]  /*3d80*/  LDSM.16.MT88.4 R24, [R145+0x9800] ;  /* 0x009800009118783b */ /* 0x000f6e0000004200 */
[C---:B-1----:R-:W-:Y:S08]  /*3d90*/  HMMA.16816.F32.BF16 R76, R4.reuse, R20, R76 ;  /* 0x00000014044c723c */ /* 0x042ff0000004184c */
[C---:B------:R-:W-:Y:S01]  /*3da0*/  HMMA.16816.F32.BF16 R80, R4.reuse, R22, R80 ;  /* 0x000000160450723c */ /* 0x040fe20000041850 */
[----:B------:R-:W1:Y:S07]  /*3db0*/  LDSM.16.MT88.4 R20, [R144+0x9800] ;  /* 0x009800009014783b */ /* 0x000e6e0000004200 */
[C---:B----4-:R-:W-:Y:S08]  /*3dc0*/  HMMA.16816.F32.BF16 R88, R4.reuse, R16, R88 ;  /* 0x000000100458723c */ /* 0x050ff00000041858 */
        /* <DEDUP_REMOVED lines=20> */
[C---:B-----5:R-:W-:Y:S08]  /*3f10*/  HMMA.16816.F32.BF16 R48, R4.reuse, R24, R48 ;  /* 0x000000180430723c */ /* 0x060ff00000041830 */
[C---:B------:R-:W-:Y:S08]  /*3f20*/  HMMA.16816.F32.BF16 R52, R4.reuse, R26, R52 ;  /* 0x0000001a0434723c */ /* 0x040ff00000041834 */
[C---:B-1----:R-:W-:Y:S08]  /*3f30*/  HMMA.16816.F32.BF16 R56, R4.reuse, R20, R56 ;  /* 0x000000140438723c */ /* 0x042ff00000041838 */
[C---:B--2---:R-:W-:Y:S08]  /*3f40*/  HMMA.16816.F32.BF16 R64, R4.reuse, R8, R64 ;  /* 0x000000080440723c */ /* 0x044ff00000041840 */
[C---:B------:R-:W-:Y:S01]  /*3f50*/  HMMA.16816.F32.BF16 R68, R4.reuse, R10, R68 ;  /* 0x0000000a0444723c */ /* 0x040fe20000041844 */
[----:B------:R-:W1:Y:S07]  /*3f60*/  LDSM.16.MT88.4 R8, [R144+0xb800] ;  /* 0x00b800009008783b */ /* 0x000e6e0000004200 */
[C---:B------:R-:W-:Y:S08]  /*3f70*/  HMMA.16816.F32.BF16 R60, R4.reuse, R22, R60 ;  /* 0x00000016043c723c */ /* 0x040ff0000004183c */
[C---:B------:R-:W-:Y:S08]  /*3f80*/  HMMA.16816.F32.BF16 R72, R4.reuse, R16, R72 ;  /* 0x000000100448723c */ /* 0x040ff00000041848 */
[C---:B------:R-:W-:Y:S08]  /*3f90*/  HMMA.16816.F32.BF16 R92, R4.reuse, R18, R92 ;  /* 0x00000012045c723c */ /* 0x040ff0000004185c */
[C---:B---3--:R-:W-:Y:S08]  /*3fa0*/  HMMA.16816.F32.BF16 R76, R4.reuse, R12, R76 ;  /* 0x0000000c044c723c */ /* 0x048ff0000004184c */
        /* <DEDUP_REMOVED lines=12> */
.L_x_6547:
        /* <DEDUP_REMOVED lines=64> */
.L_x_6544:
        /* <DEDUP_REMOVED lines=15> */
[----:B------:R-:W-:Y:S01]  /*4560*/  ISETP.GT.AND P0, PT, R168, R155, PT ;  /* 0x0000009ba800720c */ /* 0x000fe20003f04270 */
        /* <DEDUP_REMOVED lines=12> */
[----:B------:R-:W1:Y:S01]  /*4630*/  LDSM.16.M88.4 R132, [R143] ;  /* 0x000000008f84783b */ /* 0x000e620000000200 */
[C---:B--2---:R-:W-:Y:S08]  /*4640*/  HMMA.16816.F32.BF16 R4, R104.reuse, R108, RZ ;  /* 0x0000006c6804723c */ /* 0x044ff000000418ff */
[C---:B------:R-:W-:Y:S01]  /*4650*/  HMMA.16816.F32.BF16 R8, R104.reuse, R110, RZ ;  /* 0x0000006e6808723c */ /* 0x040fe200000418ff */
[----:B------:R-:W2:Y:S07]  /*4660*/  LDSM.16.M88.4 R108, [R142] ;  /* 0x000000008e6c783b */ /* 0x000eae0000000200 */
[C---:B---3--:R-:W-:Y:S08]  /*4670*/  HMMA.16816.F32.BF16 R12, R104.reuse, R112, RZ ;  /* 0x00000070680c723c */ /* 0x048ff000000418ff */
[C---:B------:R-:W-:Y:S01]  /*4680*/  HMMA.16816.F32.BF16 R16, R104.reuse, R114, RZ ;  /* 0x000000726810723c */ /* 0x040fe200000418ff */
[----:B------:R-:W3:Y:S07]  /*4690*/  LDSM.16.M88.4 R112, [R141] ;  /* 0x000000008d70783b */ /* 0x000eee0000000200 */
[C---:B----4-:R-:W-:Y:S08]  /*46a0*/  HMMA.16816.F32.BF16 R20, R104.reuse, R116, RZ ;  /* 0x000000746814723c */ /* 0x050ff000000418ff */
[C---:B------:R-:W-:Y:S01]  /*46b0*/  HMMA.16816.F32.BF16 R24, R104.reuse, R118, RZ ;  /* 0x000000766818723c */ /* 0x040fe200000418ff */
[----:B------:R-:W-:Y:S07]  /*46c0*/  LDSM.16.M88.4 R116, [R149] ;  /* 0x000000009574783b */ /* 0x000fee0000000200 */
[C---:B-----5:R-:W-:Y:S08]  /*46d0*/  HMMA.16816.F32.BF16 R28, R104.reuse, R120, RZ ;  /* 0x00000078681c723c */ /* 0x060ff000000418ff */
[----:B------:R-:W-:Y:S01]  /*46e0*/  HMMA.16816.F32.BF16 R32, R104, R122, RZ ;  /* 0x0000007a6820723c */ /* 0x000fe200000418ff */
[----:B------:R-:W4:Y:S04]  /*46f0*/  LDSM.16.M88.4 R104, [R150] ;  /* 0x000000009668783b */ /* 0x000f280000000200 */
[----:B------:R-:W5:Y:S03]  /*4700*/  LDSM.16.M88.4 R120, [R149+0x800] ;  /* 0x000800009578783b */ /* 0x000f660000000200 */
        /* <DEDUP_REMOVED lines=10> */
[----:B------:R-:W-:Y:S04]  /*47b0*/  LDSM.16.M88.4 R112, [R148] ;  /* 0x000000009470783b */ /* 0x000fe80000000200 */
[----:B------:R-:W-:Y:S03]  /*47c0*/  LDSM.16.M88.4 R124, [R140+0x800] ;  /* 0x000800008c7c783b */ /* 0x000fe60000000200 */
[C---:B----4-:R-:W-:Y:S08]  /*47d0*/  HMMA.16816.F32.BF16 R4, R104.reuse, R116, R4 ;  /* 0x000000746804723c */ /* 0x050ff00000041804 */
[C---:B------:R-:W-:Y:S01]  /*47e0*/  HMMA.16816.F32.BF16 R8, R104.reuse, R118, R8 ;  /* 0x000000766808723c */ /* 0x040fe20000041808 */
[----:B------:R-:W3:Y:S07]  /*47f0*/  LDSM.16.M88.4 R116, [R140] ;  /* 0x000000008c74783b */ /* 0x000eee0000000200 */
[C---:B-----5:R-:W-:Y:S08]  /*4800*/  HMMA.16816.F32.BF16 R12, R104.reuse, R120, R12 ;  /* 0x00000078680c723c */ /* 0x060ff0000004180c */
[C---:B------:R-:W-:Y:S01]  /*4810*/  HMMA.16816.F32.BF16 R16, R104.reuse, R122, R16 ;  /* 0x0000007a6810723c */ /* 0x040fe20000041810 */
[----:B------:R-:W4:Y:S07]  /*4820*/  LDSM.16.M88.4 R120, [R140+0x1000] ;  /* 0x001000008c78783b */ /* 0x000f2e0000000200 */
[C---:B-1----:R-:W-:Y:S08]  /*4830*/  HMMA.16816.F32.BF16 R20, R104.reuse, R128, R20 ;  /* 0x000000806814723c */ /* 0x042ff00000041814 */
[C---:B------:R-:W-:Y:S01]  /*4840*/  HMMA.16816.F32.BF16 R24, R104.reuse, R130, R24 ;  /* 0x000000826818723c */ /* 0x040fe20000041818 */
[----:B------:R-:W1:Y:S07]  /*4850*/  LDSM.16.M88.4 R128, [R140+0x1800] ;  /* 0x001800008c80783b */ /* 0x000e6e0000000200 */
        /* <DEDUP_REMOVED lines=15> */
[----:B------:R-:W-:Y:S04]  /*4950*/  LDSM.16.M88.4 R112, [R139] ;  /* 0x000000008b70783b */ /* 0x000fe80000000200 */
[----:B------:R-:W-:Y:S03]  /*4960*/  LDSM.16.M88.4 R128, [R137] ;  /* 0x000000008980783b */ /* 0x000fe60000000200 */
[C---:B--2---:R-:W-:Y:S08]  /*4970*/  HMMA.16816.F32.BF16 R4, R104.reuse, R108, R4 ;  /* 0x0000006c6804723c */ /* 0x044ff00000041804 */
[C---:B------:R-:W-:Y:S01]  /*4980*/  HMMA.16816.F32.BF16 R8, R104.reuse, R110, R8 ;  /* 0x0000006e6808723c */ /* 0x040fe20000041808 */
[----:B------:R-:W1:Y:S07]  /*4990*/  LDSM.16.M88.4 R108, [R152+0x2000] ;  /* 0x00200000986c783b */ /* 0x000e6e0000000200 */
[C---:B---3--:R-:W-:Y:S08]  /*49a0*/  HMMA.16816.F32.BF16 R12, R104.reuse, R116, R12 ;  /* 0x00000074680c723c */ /* 0x048ff0000004180c */
[C---:B------:R-:W-:Y:S01]  /*49b0*/  HMMA.16816.F32.BF16 R16, R104.reuse, R118, R16 ;  /* 0x000000766810723c */ /* 0x040fe20000041810 */
[----:B------:R-:W2:Y:S07]  /*49c0*/  LDSM.16.M88.4 R116, [R138] ;  /* 0x000000008a74783b */ /* 0x000eae0000000200 */
[C---:B-----5:R-:W-:Y:S08]  /*49d0*/  HMMA.16816.F32.BF16 R20, R104.reuse, R124, R20 ;  /* 0x0000007c6814723c */ /* 0x060ff00000041814 */
[C---:B------:R-:W-:Y:S01]  /*49e0*/  HMMA.16816.F32.BF16 R24, R104.reuse, R126, R24 ;  /* 0x0000007e6818723c */ /* 0x040fe20000041818 */
[----:B------:R-:W3:Y:S07]  /*49f0*/  LDSM.16.M88.4 R124, [R136] ;  /* 0x00000000887c783b */ /* 0x000eee0000000200 */
[C---:B----4-:R-:W-:Y:S08]  /*4a00*/  HMMA.16816.F32.BF16 R28, R104.reuse, R120, R28 ;  /* 0x00000078681c723c */ /* 0x050ff0000004181c */
        /* <DEDUP_REMOVED lines=24> */
[----:B------:R-:W3:Y:S01]  /*4b90*/  LDSM.16.M88.4 R120, [R140+0x3000] ;  /* 0x003000008c78783b */ /* 0x000ee20000000200 */
[----:B------:R-:W-:Y:S04]  /*4ba0*/  DEPBAR.LE SB0, 0x0 ;  /* 0x000080000000791a */ /* 0x000fe80000000000 */
[----:B------:R-:W-:Y:S02]  /*4bb0*/  BAR.SYNC.DEFER_BLOCKING 0x0 ;  /* 0x0000000000007b1d */ /* 0x000fe40000010000 */
[C---:B----4-:R-:W-:Y:S08]  /*4bc0*/  HMMA.16816.F32.BF16 R28, R104.reuse, R128, R28 ;  /* 0x00000080681c723c */ /* 0x050ff0000004181c */
[----:B------:R-:W-:Y:S08]  /*4bd0*/  HMMA.16816.F32.BF16 R32, R104, R130, R32 ;  /* 0x000000826820723c */ /* 0x000ff00000041820 */
[C---:B-1----:R-:W-:Y:S08]  /*4be0*/  HMMA.16816.F32.BF16 R4, R108.reuse, R112, R4 ;  /* 0x000000706c04723c */ /* 0x042ff00000041804 */
[C---:B------:R-:W-:Y:S08]  /*4bf0*/  HMMA.16816.F32.BF16 R8, R108.reuse, R114, R8 ;  /* 0x000000726c08723c */ /* 0x040ff00000041808 */
[C---:B--2---:R-:W-:Y:S08]  /*4c00*/  HMMA.16816.F32.BF16 R12, R108.reuse, R116, R12 ;  /* 0x000000746c0c723c */ /* 0x044ff0000004180c */
[C---:B------:R-:W-:Y:S08]  /*4c10*/  HMMA.16816.F32.BF16 R16, R108.reuse, R118, R16 ;  /* 0x000000766c10723c */ /* 0x040ff00000041810 */
[C---:B---3--:R-:W-:Y:S08]  /*4c20*/  HMMA.16816.F32.BF16 R20, R108.reuse, R120, R20 ;  /* 0x000000786c14723c */ /* 0x048ff00000041814 */
[C---:B------:R-:W-:Y:S08]  /*4c30*/  HMMA.16816.F32.BF16 R24, R108.reuse, R122, R24 ;  /* 0x0000007a6c18723c */ /* 0x040ff00000041818 */
[C---:B------:R-:W-:Y:S08]  /*4c40*/  HMMA.16816.F32.BF16 R28, R108.reuse, R124, R28 ;  /* 0x0000007c6c1c723c */ /* 0x040ff0000004181c */
        /* <DEDUP_REMOVED lines=67> */
.L_x_6546:
        /* <DEDUP_REMOVED lines=20> */
.L_x_6545:
        /* <DEDUP_REMOVED lines=330> */
.L_x_6543:
        /* <DEDUP_REMOVED lines=15> */
[CC--:B------:R-:W-:Y:S02]  /*6750*/  LEA.HI R2, R11.reuse, R4.reuse, RZ, 0x5 ;  /* 0x000000040b027211 */ /* 0x0c0fe400078f28ff */
[----:B------:R-:W-:Y:S02]  /*6760*/  SHF.R.S32.HI R12, RZ, 0x2, R13 ;  /* 0x00000002ff0c7819 */ /* 0x000fe4000001140d */
[----:B------:R-:W-:Y:S02]  /*6770*/  LEA.HI R11, R11, R4, RZ, 0x4 ;  /* 0x000000040b0b7211 */ /* 0x000fe400078f20ff */
[----:B------:R-:W-:Y:S02]  /*6780*/  SHF.R.S32.HI R10, RZ, 0x5, R2 ;  /* 0x00000005ff0a7819 */ /* 0x000fe40000011402 */
[----:B------:R-:W-:Y:S01]  /*6790*/  SHF.R.S32.HI R11, RZ, 0x4, R11 ;  /* 0x00000004ff0b7819 */ /* 0x000fe2000001140b */
[----:B-1----:R-:W-:Y:S01]  /*67a0*/  FADD.FTZ R6, R7, R6 ;  /* 0x0000000607067221 */ /* 0x002fe20000010000 */
[----:B------:R-:W-:-:S02]  /*67b0*/  SHF.R.S32.HI R7, RZ, 0x1f, R13 ;  /* 0x0000001fff077819 */ /* 0x000fc4000001140d */
[----:B------:R-:W-:Y:S01]  /*67c0*/  LOP3.LUT R13, R13, 0x1ffffffc, RZ, 0xc0, !PT ;  /* 0x1ffffffc0d0d7812 */ /* 0x000fe200078ec0ff */
[----:B--2---:R-:W-:Y:S01]  /*67d0*/  FADD.FTZ R5, R0, R5 ;  /* 0x0000000500057221 */ /* 0x004fe20000010000 */
[----:B------:R-:W-:Y:S02]  /*67e0*/  FSETP.NE.FTZ.AND P4, PT, R6, RZ, PT ;  /* 0x000000ff0600720b */ /* 0x000fe40003f95000 */
[----:B----4-:R-:W-:Y:S02]  /*67f0*/  SHF.R.S32.HI R0, RZ, 0x1f, R15 ;  /* 0x0000001fff007819 */ /* 0x010fe4000001140f */
[----:B------:R-:W-:Y:S02]  /*6800*/  FSETP.NE.FTZ.AND P3, PT, R5, RZ, PT ;  /* 0x000000ff0500720b */ /* 0x000fe40003f75000 */
[----:B------:R-:W-:Y:S02]  /*6810*/  LEA.HI R7, R7, R12, RZ, 0x3 ;  /* 0x0000000c07077211 */ /* 0x000fe400078f18ff */
[----:B------:R-:W-:-:S02]  /*6820*/  LEA.HI R0, R0, R15, RZ, 0x4 ;  /* 0x0000000f00007211 */ /* 0x000fc400078f20ff */
[----:B------:R-:W-:Y:S02]  /*6830*/  LOP3.LUT R7, R7, 0xfffffff8, RZ, 0xc0, !PT ;  /* 0xfffffff807077812 */ /* 0x000fe400078ec0ff */
[----:B------:R-:W-:Y:S01]  /*6840*/  LOP3.LUT R0, R0, 0xfffffff0, RZ, 0xc0, !PT ;  /* 0xfffffff000007812 */ /* 0x000fe200078ec0ff */
[----:B------:R-:W1:Y:S01]  /*6850*/  @P4 MUFU.RCP R9, R6 ;  /* 0x0000000600094308 */ /* 0x000e620000001000 */
[----:B------:R-:W-:Y:S02]  /*6860*/  IADD3 R13, -R13, R4, RZ ;  /* 0x000000040d0d7210 */ /* 0x000fe40007ffe1ff */
[----:B------:R-:W-:Y:S02]  /*6870*/  IADD3 R7, R12, -R7, RZ ;  /* 0x800000070c077210 */ /* 0x000fe40007ffe0ff */
[----:B------:R-:W-:Y:S02]  /*6880*/  IADD3 R0, -R0, R15, RZ ;  /* 0x0000000f00007210 */ /* 0x000fe40007ffe1ff */
[----:B------:R-:W-:Y:S01]  /*6890*/  LEA R10, R10, R13, 0x9 ;  /* 0x0000000d0a0a7211 */ /* 0x000fe200078e48ff */
[----:B------:R-:W2:Y:S01]  /*68a0*/  @P3 MUFU.RCP R8, R5 ;  /* 0x0000000500083308 */ /* 0x000ea20000001000 */
[----:B------:R-:W-:-:S02]  /*68b0*/  LOP3.LUT R13, R7, 0x1, RZ, 0xc0, !PT ;  /* 0x00000001070d7812 */ /* 0x000fc400078ec0ff */
        /* <DEDUP_REMOVED lines=9> */
[----:B------:R-:W-:Y:S01]  /*6950*/  FMUL.FTZ R37, R9, R37 ;  /* 0x0000002509257220 */ /* 0x000fe20000410000 */
[----:B------:R-:W-:Y:S01]  /*6960*/  LOP3.LUT R15, R15, 0x1c0, RZ, 0xc0, !PT ;  /* 0x000001c00f0f7812 */ /* 0x000fe200078ec0ff */
[C---:B------:R-:W-:Y:S01]  /*6970*/  FMUL.FTZ R40, R9.reuse, R40 ;  /* 0x0000002809287220 */ /* 0x040fe20000410000 */
[----:B------:R-:W-:Y:S01]  /*6980*/  LOP3.LUT R13, R12, 0x38, R13, 0xf8, !PT ;  /* 0x000000380c0d7812 */ /* 0x000fe200078ef80d */
[----:B------:R-:W-:Y:S01]  /*6990*/  FMUL.FTZ R41, R9, R41 ;  /* 0x0000002909297220 */ /* 0x000fe20000410000 */
[----:B------:R-:W-:Y:S01]  /*69a0*/  LEA.HI R15, R15, R15, RZ, 0x1d ;  /* 0x0000000f0f0f7211 */ /* 0x000fe200078fe8ff */
[C---:B------:R-:W-:Y:S01]  /*69b0*/  FMUL.FTZ R44, R9.reuse, R44 ;  /* 0x0000002c092c7220 */ /* 0x040fe20000410000 */
[----:B------:R-:W-:Y:S01]  /*69c0*/  SHF.R.U32.HI R12, RZ, 0x3, R12 ;  /* 0x00000003ff0c7819 */ /* 0x000fe2000001160c */
[C---:B------:R-:W-:Y:S01]  /*69d0*/  FMUL.FTZ R45, R9.reuse, R45 ;  /* 0x0000002d092d7220 */ /* 0x040fe20000410000 */
        /* <DEDUP_REMOVED lines=70> */
[----:B------:R-:W-:-:S04]  /*6e40*/  SHF.L.U32 R8, R10, 0x2, RZ ;  /* 0x000000020a087819 */ /* 0x000fc800000006ff */
        /* <DEDUP_REMOVED lines=32> */
[----:B------:R-:W5:Y:S04]  /*7050*/  S2R R8, SR_CTAID.Z ;  /* 0x0000000000087919 */ /* 0x000f680000002700 */
[----:B------:R-:W1:Y:S04]  /*7060*/  S2R R9, SR_CTAID.Y ;  /* 0x0000000000097919 */ /* 0x000e680000002600 */
[----:B------:R-:W-:Y:S04]  /*7070*/  STS.64 [R17+0x4000], R80 ;  /* 0x0040005011007388 */ /* 0x000fe80000000a00 */
[----:B------:R-:W-:Y:S04]  /*7080*/  STS.64 [R17+0x4800], R82 ;  /* 0x0048005211007388 */ /* 0x000fe80000000a00 */
[----:B------:R-:W-:Y:S01]  /*7090*/  STS.64 [R18+0x4000], R88 ;  /* 0x0040005812007388 */ /* 0x000fe20000000a00 */
[----:B--2---:R-:W-:-:S03]  /*70a0*/  IADD3 R77, -R160, RZ, RZ ;  /* 0x000000ffa04d7210 */ /* 0x004fc60007ffe1ff */
[----:B------:R-:W-:Y:S01]  /*70b0*/  STS.64 [R18+0x4800], R90 ;  /* 0x0048005a12007388 */ /* 0x000fe20000000a00 */
[----:B----4-:R-:W-:-:S03]  /*70c0*/  LOP3.LUT R79, R2, 0xffffffe0, RZ, 0xc0, !PT ;  /* 0xffffffe0024f7812 */ /* 0x010fc600078ec0ff */
[----:B------:R-:W-:Y:S01]  /*70d0*/  STS.64 [R15+0x4000], R84 ;  /* 0x004000540f007388 */ /* 0x000fe20000000a00 */
[----:B-----5:R-:W-:Y:S01]  /*70e0*/  IMAD R8, R77, c[0x0][0x1c0], R8 ;  /* 0x000070004d087a24 */ /* 0x020fe200078e0208 */
[----:B------:R-:W-:Y:S02]  /*70f0*/  MOV R2, 0xff800000 ;  /* 0xff80000000027802 */ /* 0x000fe40000000f00 */
[----:B------:R-:W-:Y:S01]  /*7100*/  STS.64 [R15+0x4800], R86 ;  /* 0x004800560f007388 */ /* 0x000fe20000000a00 */
[----:B------:R-:W-:Y:S01]  /*7110*/  IADD3 R79, -R79, R4, RZ ;  /* 0x000000044f4f7210 */ /* 0x000fe20007ffe1ff */
[----:B-1----:R-:W-:Y:S01]  /*7120*/  IMAD R9, R9, c[0x0][0x210], R160 ;  /* 0x0000840009097a24 */ /* 0x002fe200078e02a0 */
[----:B------:R-:W-:Y:S01]  /*7130*/  MOV R4, 0xff800000 ;  /* 0xff80000000047802 */ /* 0x000fe20000000f00 */
[----:B------:R-:W-:Y:S01]  /*7140*/  BAR.SYNC.DEFER_BLOCKING 0x0 ;  /* 0x0000000000007b1d */ /* 0x000fe20000010000 */
[----:B------:R-:W-:Y:S01]  /*7150*/  LOP3.LUT P0, RZ, R79, 0x3, RZ, 0xc0, !PT ;  /* 0x000000034fff7812 */ /* 0x000fe2000780c0ff */
[----:B------:R-:W-:-:S02]  /*7160*/  IMAD R8, R9, c[0x0][0x1c0], R8 ;  /* 0x0000700009087a24 */ /* 0x000fc400078e0208 */
[----:B------:R-:W-:Y:S02]  /*7170*/  @P4 FMUL.FTZ R9, R6, 0.69314718246459960938 ;  /* 0x3f31721806094820 */ /* 0x000fe40000410000 */
[----:B------:R-:W1:Y:S01]  /*7180*/  S2R R10, SR_CTAID.X ;  /* 0x00000000000a7919 */ /* 0x000e620000002500 */
[----:B---3--:R-:W-:Y:S02]  /*7190*/  @P3 FMUL.FTZ R6, R5, 0.69314718246459960938 ;  /* 0x3f31721805063820 */ /* 0x008fe40000410000 */
[----:B------:R-:W-:Y:S02]  /*71a0*/  @P4 FFMA.FTZ R2, R100, c[0x0][0x238], R9 ;  /* 0x00008e0064024a23 */ /* 0x000fe40000010009 */
[----:B------:R-:W-:Y:S01]  /*71b0*/  @P3 FFMA.FTZ R4, R3, c[0x0][0x238], R6 ;  /* 0x00008e0003043a23 */ /* 0x000fe20000010006 */
[----:B------:R-:W2:Y:S04]  /*71c0*/  LDS.128 R68, [R7.X4] ;  /* 0x0000000007447984 */ /* 0x000ea80000004c00 */
        /* <DEDUP_REMOVED lines=10> */
[----:B------:R-:W2:Y:S04]  /*7270*/  LDS.128 R24, [R7.X4+0x5800] ;  /* 0x0058000007187984 */ /* 0x000ea80000004c00 */
[----:B------:R-:W2:Y:S04]  /*7280*/  LDS.128 R20, [R7.X4+0x6000] ;  /* 0x0060000007147984 */ /* 0x000ea80000004c00 */
[----:B------:R-:W2:Y:S04]  /*7290*/  LDS.128 R16, [R7.X4+0x6800] ;  /* 0x0068000007107984 */ /* 0x000ea80000004c00 */
[----:B------:R-:W2:Y:S04]  /*72a0*/  LDS.128 R12, [R7.X4+0x7000] ;  /* 0x00700000070c7984 */ /* 0x000ea80000004c00 */
[----:B------:R1:W2:Y:S02]  /*72b0*/  LDS.128 R72, [R7.X4+0x7800] ;  /* 0x0078000007487984 */ /* 0x0002a40000004c00 */
[----:B-1----:R-:W-:-:S05]  /*72c0*/  SHF.L.U32 R7, R10, 0x6, RZ ;  /* 0x000000060a077819 */ /* 0x002fca00000006ff */
[----:B------:R-:W-:Y:S01]  /*72d0*/  IMAD R8, R8, c[0x0][0x214], R7 ;  /* 0x0000850008087a24 */ /* 0x000fe200078e0207 */
[----:B------:R-:W-:Y:S05]  /*72e0*/  @P0 BRA `(.L_x_6549) ;  /* 0x000000c000000947 */ /* 0x000fea0003800000 */
[----:B---34-:R-:W-:Y:S01]  /*72f0*/  IMAD.MOV.U32 R3, RZ, RZ, -0x40 ;  /* 0xffffffc0ff037424 */ /* 0x018fe200078e00ff */
[----:B------:R-:W-:Y:S02]  /*7300*/  IADD3 R6, R165, 0x8, RZ ;  /* 0x00000008a5067810 */ /* 0x000fe40007ffe0ff */
        /* <DEDUP_REMOVED lines=10> */
.L_x_6549:
[----:B---34-:R-:W-:Y:S05]  /*73b0*/  BSYNC B0 ;  /* 0x0000000000007941 */ /* 0x018fea0003800000 */
.L_x_6548:
[----:B-1----:R-:W-:Y:S02]  /*73c0*/  IMAD.SHL.U32 R2, R0, 0x4, RZ ;  /* 0x0000000400027824 */ /* 0x002fe400078e00ff */
[----:B------:R-:W-:-:S03]  /*73d0*/  IMAD R8, R8, c[0x0][0x22c], RZ ;  /* 0x00008b0008087a24 */ /* 0x000fc600078e02ff */
[----:B------:R-:W-:-:S05]  /*73e0*/  SHF.R.S32.HI R3, RZ, 0x1f, R2 ;  /* 0x0000001fff037819 */ /* 0x000fca0000011402 */
[----:B------:R-:W-:-:S05]  /*73f0*/  IMAD.WIDE R2, R11, 0x80, R2 ;  /* 0x000000800b027825 */ /* 0x000fca00078e0202 */
[----:B------:R-:W-:-:S04]  /*7400*/  IADD3 R0, P0, R8, R2, RZ ;  /* 0x0000000208007210 */ /* 0x000fc80007f1e0ff */
[----:B------:R-:W-:Y:S02]  /*7410*/  LEA.HI.X.SX32 R3, R8, R3, 0x1, P0 ;  /* 0x0000000308037211 */ /* 0x000fe400000f0eff */
[----:B------:R-:W-:-:S04]  /*7420*/  LEA R2, P0, R0, c[0x0][0x1d8], 0x2 ;  /* 0x0000760000027a11 */ /* 0x000fc800078010ff */
[----:B------:R-:W-:-:S05]  /*7430*/  LEA.HI.X R3, R0, c[0x0][0x1dc], R3, 0x2, P0 ;  /* 0x0000770000037a11 */ /* 0x000fca00000f1403 */
[----:B--2---:R-:W-:Y:S04]  /*7440*/  STG.E.128 [R2.64], R68 ;  /* 0x0000004402007986 */ /* 0x004fe8000c101d0a */
        /* <DEDUP_REMOVED lines=16> */
.L_x_6550:
        /* <DEDUP_REMOVED lines=11> */
.L_x_8380:


//--------------------- .text._ZN5flash24flash_fwd_splitkv_kernelI23Flash_fwd_kernel_traitsILi128ELi64ELi64ELi4ELb0ELb0EN7cutlass10bfloat16_tE19Flash_kernel_traitsILi128ELi64ELi64ELi4ES3_EELb1ELb0ELb0ELb1ELb1ELb1ELb1ELb0EEEvNS_16Flash_fwd_paramsE --------------------------
	.section	.text._ZN5flash24flash_fwd_splitkv_kernelI23Flash_fwd_kernel_traitsILi128ELi64ELi64ELi4ELb0ELb0EN7cutlass10bfloat16_tE19Flash_kernel_traitsILi128ELi64ELi64ELi4ES3_EELb1ELb0ELb0ELb1ELb1ELb1ELb1ELb0EEEvNS_16Flash_fwd_paramsE,"ax",@progbits
	.sectioninfo	@"SHI_REGISTERS=203"
	.align	128
        .global         _ZN5flash24flash_fwd_splitkv_kernelI23Flash_fwd_kernel_traitsILi128ELi64ELi64ELi4ELb0ELb0EN7cutlass10bfloat16_tE19Flash_kernel_traitsILi128ELi64ELi64ELi4ES3_EELb1ELb0ELb0ELb1ELb1ELb1ELb1ELb0EEEvNS_16Flash_fwd_paramsE
        .type           _ZN5flash24flash_fwd_splitkv_kernelI23Flash_fwd_kernel_traitsILi128ELi64ELi64ELi4ELb0ELb0EN7cutlass10bfloat16_tE19Flash_kernel_traitsILi128ELi64ELi64ELi4ES3_EELb1ELb0ELb0ELb1ELb1ELb1ELb1ELb0EEEvNS_16Flash_fwd_paramsE,@function
        .size           _ZN5flash24flash_fwd_splitkv_kernelI23Flash_fwd_kernel_traitsILi128ELi64ELi64ELi4ELb0ELb0EN7cutlass10bfloat16_tE19Flash_kernel_traitsILi128ELi64ELi64ELi4ES3_EELb1ELb0ELb0ELb1ELb1ELb1ELb1ELb0EEEvNS_16Flash_fwd_paramsE,(.L_x_8381 - _ZN5flash24flash_fwd_splitkv_kernelI23Flash_fwd_kernel_traitsILi128ELi64ELi64ELi4ELb0ELb0EN7cutlass10bfloat16_tE19Flash_kernel_traitsILi128ELi64ELi64ELi4ES3_EELb1ELb0ELb0ELb1ELb1ELb1ELb1ELb0EEEvNS_16Flash_fwd_paramsE)
        .other          _ZN5flash24flash_fwd_splitkv_kernelI23Flash_fwd_kernel_traitsILi128ELi64ELi64ELi4ELb0ELb0EN7cutlass10bfloat16_tE19Flash_kernel_traitsILi128ELi64ELi64ELi4ES3_EELb1ELb0ELb0ELb1ELb1ELb1ELb1ELb0EEEvNS_16Flash_fwd_paramsE,@"STO_CUDA_ENTRY STV_DEFAULT"
_ZN5flash24flash_fwd_splitkv_kernelI23Flash_fwd_kernel_traitsILi128ELi64ELi64ELi4ELb0ELb0EN7cutlass10bfloat16_tE19Flash_kernel_traitsILi128ELi64ELi64ELi4ES3_EELb1ELb0ELb0ELb1ELb1ELb1ELb1ELb0EEEvNS_16Flash_fwd_paramsE:
.text._ZN5flash24flash_fwd_splitkv_kernelI23Flash_fwd_kernel_traitsILi128ELi64ELi64ELi4ELb0ELb0EN7cutlass10bfloat16_tE19Flash_kernel_traitsILi128ELi64ELi64ELi4ES3_EELb1ELb0ELb0ELb1ELb1ELb1ELb1ELb0EEEvNS_16Flash_fwd_paramsE:
[----:B------:R-:W-:Y:S02]  /*0000*/  MOV R1, c[0x0][0x28] ;  /* 0x00000a0000017a02 */ /* 0x000fe40000000f00 */
[----:B------:R-:W1:Y:S01]  /*0010*/  I2F.U32.RP R4, c[0x0][0x1c0] ;  /* 0x0000700000047b06 */ /* 0x000e620000209000 */
[----:B------:R-:W2:Y:S01]  /*0020*/  S2R R5, SR_CTAID.Z ;  /* 0x0000000000057919 */ /* 0x000ea20000002700 */
[----:B------:R-:W-:Y:S01]  /*0030*/  IMAD.MOV.U32 R2, RZ, RZ, RZ ;  /* 0x000000ffff027224 */ /* 0x000fe200078e00ff */
        /* <DEDUP_REMOVED lines=11> */
[----:B------:R-:W-:-:S04]  /*00f0*/  IMAD R7, R0, c[0x0][0x1c0], RZ ;  /* 0x0000700000077a24 */ /* 0x000fc800078e02ff */
[----:B------:R-:W-:-:S04]  /*0100*/  IMAD.HI.U32 R2, R3, R7, R2 ;  /* 0x0000000703027227 */ /* 0x000fc800078e0002 */
[----:B------:R-:W-:Y:S02]  /*0110*/  @P1 IMAD.MOV.U32 R7, RZ, RZ, 0x4 ;  /* 0x00000004ff071424 */ /* 0x000fe400078e00ff */
[----:B--2---:R-:W-:-:S04]  /*0120*/  IMAD.HI.U32 R160, R2, R5, RZ ;  /* 0x0000000502a07227 */ /* 0x004fc800078e00ff */
[----:B------:R-:W-:Y:S02]  /*0130*/  IMAD.MOV R0, RZ, RZ, -R160 ;  /* 0x000000ffff007224 */ /* 0x000fe400078e0aa0 */
[----:B------:R-:W-:Y:S02]  /*0140*/  @P0 IMAD.MOV.U32 R3, RZ, RZ, 0x4 ;  /* 0x00000004ff030424 */ /* 0x000fe400078e00ff */
[----:B------:R-:W-:-:S05]  /*0150*/  IMAD R0, R0, c[0x0][0x1c0], R5 ;  /* 0x0000700000007a24 */ /* 0x000fca00078e0205 */
[----:B------:R-:W-:-:S13]  /*0160*/  ISETP.GE.U32.AND P4, PT, R0, c[0x0][0x1c0], PT ;  /* 0x0000700000007a0c */ /* 0x000fda0003f86070 */
[----:B------:R-:W-:Y:S02]  /*0170*/  @P4 IADD3 R0, R0, -c[0x0][0x1c0], RZ ;  /* 0x8000700000004a10 */ /* 0x000fe40007ffe0ff */
[----:B------:R-:W-:Y:S02]  /*0180*/  @P4 IADD3 R160, R160, 0x1, RZ ;  /* 0x00000001a0a04810 */ /* 0x000fe40007ffe0ff */
[----:B------:R-:W-:-:S13]  /*0190*/  ISETP.GE.U32.AND P3, PT, R0, c[0x0][0x1c0], PT ;  /* 0x0000700000007a0c */ /* 0x000fda0003f66070 */
        /* <DEDUP_REMOVED lines=18> */
[----:B------:R-:W-:Y:S01]  /*02c0*/  IMAD.MOV.U32 R5, RZ, RZ, c[0x0][0x218] ;  /* 0x00008600ff057624 */ /* 0x000fe200078e00ff */
[----:B------:R-:W-:Y:S01]  /*02d0*/  IADD3 R7, R93, 0x7f, RZ ;  /* 0x0000007f5d077810 */ /* 0x000fe20007ffe0ff */
[----:B------:R-:W1:Y:S01]  /*02e0*/  S2R R29, SR_TID.X ;  /* 0x00000000001d7919 */ /* 0x000e620000002100 */
[----:B------:R-:W2:Y:S02]  /*02f0*/  I2F.RP R0, R3 ;  /* 0x0000000300007306 */ /* 0x000ea40000209400 */
[----:B------:R-:W-:Y:S02]  /*0300*/  IADD3 R5, R5, 0x3f, RZ ;  /* 0x0000003f05057810 */ /* 0x000fe40007ffe0ff */
[----:B------:R-:W-:Y:S02]  /*0310*/  IADD3 R7, R6, -c[0x0][0x214], R7 ;  /* 0x8000850006077a10 */ /* 0x000fe40007ffe007 */
[----:B------:R-:W-:-:S02]  /*0320*/  SHF.R.S32.HI R4, RZ, 0x1f, R5 ;  /* 0x0000001fff047819 */ /* 0x000fc40000011405 */
[----:B------:R-:W-:Y:S02]  /*0330*/  IADD3 R7, R7, c[0x0][0x2e8], RZ ;  /* 0x0000ba0007077a10 */ /* 0x000fe40007ffe0ff */
[----:B------:R-:W-:Y:S02]  /*0340*/  LEA.HI R4, R4, R5, RZ, 0x6 ;  /* 0x0000000504047211 */ /* 0x000fe400078f30ff */
[----:B------:R-:W-:Y:S02]  /*0350*/  SHF.R.S32.HI R28, RZ, 0x1f, R7 ;  /* 0x0000001fff1c7819 */ /* 0x000fe40000011407 */
[----:B------:R-:W-:Y:S01]  /*0360*/  LEA.HI.SX32 R4, R4, c[0x0][0x10], 0x1a ;  /* 0x0000040004047a11 */ /* 0x000fe200078fd2ff */
[----:B--2---:R-:W2:Y:S01]  /*0370*/  MUFU.RCP R8, R0 ;  /* 0x0000000000087308 */ /* 0x004ea20000001000 */
[----:B------:R-:W-:Y:S02]  /*0380*/  LEA.HI R28, R28, R7, RZ, 0x6 ;  /* 0x000000071c1c7211 */ /* 0x000fe400078f30ff */
[----:B------:R-:W-:-:S02]  /*0390*/  IADD3 R4, R4, -0x1, RZ ;  /* 0xffffffff04047810 */ /* 0x000fc40007ffe0ff */
[----:B------:R-:W-:Y:S02]  /*03a0*/  SHF.R.S32.HI R28, RZ, 0x6, R28 ;  /* 0x00000006ff1c7819 */ /* 0x000fe4000001141c */
[----:B--2---:R-:W-:Y:S02]  /*03b0*/  IADD3 R8, R8, 0xffffffe, RZ ;  /* 0x0ffffffe08087810 */ /* 0x004fe40007ffe0ff */
[----:B------:R-:W-:Y:S02]  /*03c0*/  IABS R0, R4 ;  /* 0x0000000400007213 */ /* 0x000fe40000000000 */
[----:B------:R-:W2:Y:S01]  /*03d0*/  F2I.FTZ.U32.TRUNC.NTZ R9, R8 ;  /* 0x0000000800097305 */ /* 0x000ea2000021f000 */
[----:B------:R-:W-:Y:S02]  /*03e0*/  LOP3.LUT R4, R4, c[0x0][0x10], RZ, 0x3c, !PT ;  /* 0x0000040004047a12 */ /* 0x000fe400078e3cff */
[----:B------:R-:W-:Y:S02]  /*03f0*/  IMAD.MOV.U32 R5, RZ, RZ, R0 ;  /* 0x000000ffff057224 */ /* 0x000fe400078e0000 */
[----:B------:R-:W-:Y:S01]  /*0400*/  ISETP.GE.AND P0, PT, R4, RZ, PT ;  /* 0x000000ff0400720c */ /* 0x000fe20003f06270 */
[----:B--2---:R-:W-:-:S02]  /*0410*/  IMAD.MOV R2, RZ, RZ, -R9 ;  /* 0x000000ffff027224 */ /* 0x004fc400078e0a09 */
        /* <DEDUP_REMOVED lines=35> */
[C---:B------:R-:W-:Y:S02]  /*0650*/  IADD3 R8, R0.reuse, 0x8, RZ ;  /* 0x0000000800087810 */ /* 0x040fe40007ffe0ff */
[-C--:B------:R-:W-:Y:S01]  /*0660*/  ISETP.GE.OR P5, PT, R0, R93.reuse, P6 ;  /* 0x0000005d0000720c */ /* 0x080fe200037a6670 */
[----:B------:R-:W-:Y:S01]  /*0670*/  IMAD.SHL.U32 R4, R2, 0x4, RZ ;  /* 0x0000000402047824 */ /* 0x000fe200078e00ff */
[----:B------:R-:W-:Y:S01]  /*0680*/  ISETP.GE.OR P4, PT, R8, R93, P6 ;  /* 0x0000005d0800720c */ /* 0x000fe20003786670 */
[----:B------:R-:W-:Y:S01]  /*0690*/  IMAD R2, R3, c[0x0][0x22c], RZ ;  /* 0x00008b0003027a24 */ /* 0x000fe200078e02ff */
[----:B------:R-:W-:-:S02]  /*06a0*/  IADD3 R6, R0, 0x10, RZ ;  /* 0x0000001000067810 */ /* 0x000fc40007ffe0ff */
        /* <DEDUP_REMOVED lines=56> */
.L_x_6551:
        /* <DEDUP_REMOVED lines=19> */
.L_x_6552:
[----:B-1----:R-:W-:Y:S01]  /*0b60*/  IABS R3, c[0x0][0x2d0] ;  /* 0x0000b40000037a13 */ /* 0x002fe20000000000 */
[----:B------:R-:W-:Y:S05]  /*0b70*/  @P6 BRA `(.L_x_6553) ;  /* 0x0000047000006947 */ /* 0x000fea0003800000 */
[----:B------:R-:W1:Y:S01]  /*0b80*/  I2F.RP R7, R3 ;  /* 0x0000000300077306 */ /* 0x000e620000209400 */
[----:B------:R-:W-:-:S04]  /*0b90*/  LEA R9, R28, 0xffffffc0, 0x6 ;  /* 0xffffffc01c097811 */ /* 0x000fc800078e30ff */
[----:B------:R-:W-:-:S03]  /*0ba0*/  IABS R0, R9 ;  /* 0x0000000900007213 */ /* 0x000fc60000000000 */
[----:B-1---5:R-:W1:Y:S02]  /*0bb0*/  MUFU.RCP R4, R7 ;  /* 0x0000000700047308 */ /* 0x022e640000001000 */
        /* <DEDUP_REMOVED lines=61> */
[----:B------:R-:W-:-:S03]  /*0f90*/  IADD3 R16, R31, R16, RZ ;  /* 0x000000101f107210 */ /* 0x000fc60007ffe0ff */
[----:B------:R-:W-:Y:S02]  /*0fa0*/  IMAD.IADD R23, R23, 0x1, R7 ;  /* 0x0000000117177824 */ /* 0x000fe400078e0207 */
[C---:B------:R-:W-:Y:S02]  /*0fb0*/  IMAD R15, R11.reuse, c[0x0][0x1b4], R2 ;  /* 0x00006d000b0f7a24 */ /* 0x040fe400078e0202 */
[----:B------:R-:W-:-:S04]  /*0fc0*/  IMAD.WIDE.U32 R22, R11, c[0x0][0x1b0], R22 ;  /* 0x00006c000b167a25 */ /* 0x000fc800078e0016 */
[----:B------:R-:W-:Y:S01]  /*0fd0*/  IMAD.IADD R15, R23, 0x1, R15 ;  /* 0x00000001170f7824 */ /* 0x000fe200078e020f */
[----:B------:R-:W-:Y:S05]  /*0fe0*/  BRA `(.L_x_6554) ;  /* 0x0000033000007947 */ /* 0x000fea0003800000 */
.L_x_6553:
[----:B------:R-:W-:Y:S02]  /*0ff0*/  IABS R5, c[0x0][0x1c8] ;  /* 0x0000720000057a13 */ /* 0x000fe40000000000 */
[----:B------:R-:W-:Y:S02]  /*1000*/  SHF.R.S32.HI R13, RZ, 0x1f, R16 ;  /* 0x0000001fff0d7819 */ /* 0x000fe40000011410 */
        /* <DEDUP_REMOVED lines=9> */
[----:B------:R-:W-:Y:S01]  /*10a0*/  IMAD.HI.U32 R11, R9, R0, RZ ;  /* 0x00000000090b7227 */ /* 0x000fe200078e00ff */
[----:B------:R-:W-:-:S04]  /*10b0*/  LEA R9, R28, 0xffffffc0, 0x6 ;  /* 0xffffffc01c097811 */ /* 0x000fc800078e30ff */
[----:B------:R-:W-:Y:S02]  /*10c0*/  IADD3 R2, -R11, RZ, RZ ;  /* 0x000000ff0b027210 */ /* 0x000fe40007ffe1ff */
[----:B------:R-:W-:-:S03]  /*10d0*/  IADD3 R20, P1, R16, R9, RZ ;  /* 0x0000000910147210 */ /* 0x000fc60007f3e0ff */
[----:B------:R-:W-:Y:S01]  /*10e0*/  IMAD R2, R5, R2, R0 ;  /* 0x0000000205027224 */ /* 0x000fe200078e0200 */
[----:B------:R-:W-:-:S04]  /*10f0*/  SHF.R.S32.HI R0, RZ, 0x1f, R9 ;  /* 0x0000001fff007819 */ /* 0x000fc80000011409 */
[----:B------:R-:W-:Y:S02]  /*1100*/  ISETP.GT.U32.AND P0, PT, R5, R2, PT ;  /* 0x000000020500720c */ /* 0x000fe40003f04070 */
[C---:B------:R-:W-:Y:S01]  /*1110*/  IADD3.X R7, R13.reuse, R0, RZ, P1, !PT ;  /* 0x000000000d077210 */ /* 0x040fe20000ffe4ff */
[----:B------:R-:W-:-:S04]  /*1120*/  IMAD R13, R13, c[0x0][0x1a0], RZ ;  /* 0x000068000d0d7a24 */ /* 0x000fc800078e02ff */
[----:B------:R-:W-:Y:S02]  /*1130*/  IMAD R7, R7, c[0x0][0x198], RZ ;  /* 0x0000660007077a24 */ /* 0x000fe400078e02ff */
[----:B------:R-:W-:Y:S02]  /*1140*/  IMAD R12, R16, c[0x0][0x1a4], R13 ;  /* 0x00006900100c7a24 */ /* 0x000fe400078e020d */
[----:B------:R-:W-:Y:S02]  /*1150*/  IMAD R7, R20, c[0x0][0x19c], R7 ;  /* 0x0000670014077a24 */ /* 0x000fe400078e0207 */
[----:B------:R-:W-:Y:S01]  /*1160*/  @!P0 IMAD.IADD R2, R2, 0x1, -R5 ;  /* 0x0000000102028824 */ /* 0x000fe200078e0a05 */
[----:B------:R-:W-:Y:S01]  /*1170*/  @!P0 IADD3 R11, R11, 0x1, RZ ;  /* 0x000000010b0b8810 */ /* 0x000fe20007ffe0ff */
[----:B------:R-:W-:Y:S01]  /*1180*/  IMAD.WIDE.U32 R20, R20, c[0x0][0x198], RZ ;  /* 0x0000660014147a25 */ /* 0x000fe200078e00ff */
[----:B------:R-:W-:Y:S02]  /*1190*/  ISETP.NE.AND P0, PT, RZ, c[0x0][0x1c8], PT ;  /* 0x00007200ff007a0c */ /* 0x000fe40003f05270 */
[----:B------:R-:W-:Y:S01]  /*11a0*/  ISETP.GE.U32.AND P2, PT, R2, R5, PT ;  /* 0x000000050200720c */ /* 0x000fe20003f46070 */
[----:B------:R-:W-:Y:S01]  /*11b0*/  IMAD.IADD R21, R21, 0x1, R7 ;  /* 0x0000000115157824 */ /* 0x000fe200078e0207 */
[----:B------:R-:W-:Y:S01]  /*11c0*/  LOP3.LUT R2, R14, c[0x0][0x1c8], RZ, 0x3c, !PT ;  /* 0x000072000e027a12 */ /* 0x000fe200078e3cff */
[----:B------:R-:W-:Y:S01]  /*11d0*/  IMAD.WIDE.U32 R16, R16, c[0x0][0x1a0], RZ ;  /* 0x0000680010107a25 */ /* 0x000fe200078e00ff */
[----:B-----5:R-:W-:-:S02]  /*11e0*/  SHF.R.S32.HI R5, RZ, 0x1f, R4 ;  /* 0x0000001fff057819 */ /* 0x020fc40000011404 */
[----:B------:R-:W-:Y:S01]  /*11f0*/  ISETP.GE.AND P1, PT, R2, RZ, PT ;  /* 0x000000ff0200720c */ /* 0x000fe20003f26270 */
[----:B------:R-:W-:-:S04]  /*1200*/  IMAD.WIDE.U32 R20, R4, c[0x0][0x180], R20 ;  /* 0x0000600004147a25 */ /* 0x000fc800078e0014 */
[----:B------:R-:W-:Y:S02]  /*1210*/  IMAD R7, R5, c[0x0][0x180], RZ ;  /* 0x0000600005077a24 */ /* 0x000fe400078e02ff */
[----:B------:R-:W-:Y:S01]  /*1220*/  @P2 IADD3 R11, R11, 0x1, RZ ;  /* 0x000000010b0b2810 */ /* 0x000fe20007ffe0ff */
[----:B------:R-:W-:Y:S02]  /*1230*/  IMAD.IADD R13, R17, 0x1, R12 ;  /* 0x00000001110d7824 */ /* 0x000fe400078e020c */
[C---:B------:R-:W-:Y:S02]  /*1240*/  IMAD R2, R4.reuse, c[0x0][0x184], R7 ;  /* 0x0000610004027a24 */ /* 0x040fe400078e0207 */
[----:B------:R-:W-:Y:S01]  /*1250*/  IMAD R5, R5, c[0x0][0x188], RZ ;  /* 0x0000620005057a24 */ /* 0x000fe200078e02ff */
[----:B------:R-:W-:Y:S01]  /*1260*/  @!P1 IADD3 R11, -R11, RZ, RZ ;  /* 0x000000ff0b0b9210 */ /* 0x000fe20007ffe1ff */
[----:B------:R-:W-:Y:S01]  /*1270*/  IMAD.MOV.U32 R12, RZ, RZ, R16 ;  /* 0x000000ffff0c7224 */ /* 0x000fe200078e0010 */
[----:B------:R-:W-:Y:S01]  /*1280*/  @!P0 LOP3.LUT R11, RZ, c[0x0][0x1c8], RZ, 0x33, !PT ;  /* 0x00007200ff0b8a12 */ /* 0x000fe200078e33ff */
[C---:B------:R-:W-:Y:S01]  /*1290*/  IMAD R16, R4.reuse, c[0x0][0x18c], R5 ;  /* 0x0000630004107a24 */ /* 0x040fe200078e0205 */
[----:B------:R-:W-:Y:S01]  /*12a0*/  IADD3 R21, R21, R2, RZ ;  /* 0x0000000215157210 */ /* 0x000fe20007ffe0ff */
[----:B------:R-:W-:Y:S01]  /*12b0*/  IMAD.WIDE.U32 R30, R4, c[0x0][0x188], R12 ;  /* 0x00006200041e7a25 */ /* 0x000fe200078e000c */
[----:B------:R-:W-:-:S03]  /*12c0*/  SHF.R.S32.HI R10, RZ, 0x1f, R11 ;  /* 0x0000001fff0a7819 */ /* 0x000fc6000001140b */
[----:B------:R-:W-:Y:S01]  /*12d0*/  IMAD.WIDE.U32 R22, R11, c[0x0][0x1b0], R20 ;  /* 0x00006c000b167a25 */ /* 0x000fe200078e0014 */
[----:B------:R-:W-:-:S03]  /*12e0*/  IADD3 R16, R31, R16, RZ ;  /* 0x000000101f107210 */ /* 0x000fc60007ffe0ff */
[----:B------:R-:W-:-:S04]  /*12f0*/  IMAD R2, R10, c[0x0][0x1b0], RZ ;  /* 0x00006c000a027a24 */ /* 0x000fc800078e02ff */
[----:B------:R-:W-:-:S05]  /*1300*/  IMAD R2, R11, c[0x0][0x1b4], R2 ;  /* 0x00006d000b027a24 */ /* 0x000fca00078e0202 */
[----:B------:R-:W-:Y:S02]  /*1310*/  IADD3 R15, R23, R2, RZ ;  /* 0x00000002170f7210 */ /* 0x000fe40007ffe0ff */
.L_x_6554:
        /* <DEDUP_REMOVED lines=14> */
[----:B------:R-:W-:Y:S01]  /*1400*/  SHF.R.S32.HI R12, RZ, 0x1f, R14 ;  /* 0x0000001fff0c7819 */ /* 0x000fe2000001140e */
[----:B------:R-:W-:Y:S01]  /*1410*/  IMAD.IADD R5, R29, 0x1, -R4 ;  /* 0x000000011d057824 */ /* 0x000fe200078e0a04 */
[C---:B------:R-:W-:Y:S01]  /*1420*/  LEA.HI R4, R2.reuse, R7, RZ, 0x1 ;  /* 0x0000000702047211 */ /* 0x040fe200078f08ff */
[----:B------:R-:W-:Y:S01]  /*1430*/  USHF.L.U64.HI UR5, UR4, UR8, UR5 ;  /* 0x0000000804057299 */ /* 0x000fe20008010205 */
[----:B------:R-:W-:Y:S01]  /*1440*/  LOP3.LUT R17, R17, 0x1c0, RZ, 0xc0, !PT ;  /* 0x000001c011117812 */ /* 0x000fe200078ec0ff */
[----:B------:R-:W-:Y:S01]  /*1450*/  IMAD.SHL.U32 R32, R5, 0x8, RZ ;  /* 0x0000000805207824 */ /* 0x000fe200078e00ff */
[----:B------:R-:W-:Y:S01]  /*1460*/  LOP3.LUT R2, R2, 0xfffffff0, RZ, 0xc0, !PT ;  /* 0xfffffff002027812 */ /* 0x000fe200078ec0ff */
[----:B------:R-:W-:Y:S01]  /*1470*/  ULDC.64 UR6, c[0x0][0x198] ;  /* 0x0000660000067ab9 */ /* 0x000fe20000000a00 */
[----:B------:R-:W-:Y:S01]  /*1480*/  LOP3.LUT R4, R4, 0xfffffffe, RZ, 0xc0, !PT ;  /* 0xfffffffe04047812 */ /* 0x000fe200078ec0ff */
[----:B------:R-:W-:Y:S01]  /*1490*/  USHF.L.U32 UR12, UR6, 0x5, URZ ;  /* 0x00000005060c7899 */ /* 0x000fe2000800063f */
[----:B------:R-:W-:Y:S01]  /*14a0*/  LOP3.LUT R21, R17, 0x38, R32, 0xf8, !PT ;  /* 0x0000003811157812 */ /* 0x000fe200078ef820 */
[----:B------:R-:W-:Y:S01]  /*14b0*/  USHF.L.U64.HI UR7, UR6, UR8, UR7 ;  /* 0x0000000806077299 */ /* 0x000fe20008010207 */
[----:B------:R-:W-:Y:S01]  /*14c0*/  SHF.R.U32.HI R20, RZ, 0x3, R17 ;  /* 0x00000003ff147819 */ /* 0x000fe20000011611 */
[----:B------:R-:W-:Y:S01]  /*14d0*/  IMAD.IADD R17, R29, 0x1, -R2 ;  /* 0x000000011d117824 */ /* 0x000fe200078e0a02 */
[----:B------:R-:W-:Y:S01]  /*14e0*/  SHF.R.S32.HI R33, RZ, 0x1f, R32 ;  /* 0x0000001fff217819 */ /* 0x000fe20000011420 */
[----:B------:R-:W-:Y:S01]  /*14f0*/  IMAD.IADD R7, R7, 0x1, -R4 ;  /* 0x0000000107077824 */ /* 0x000fe200078e0a04 */
[----:B------:R-:W-:Y:S01]  /*1500*/  IADD3 R30, P0, R32, R30, RZ ;  /* 0x0000001e201e7210 */ /* 0x000fe20007f1e0ff */
[C---:B------:R-:W-:Y:S01]  /*1510*/  IMAD R2, R160.reuse, c[0x0][0x17c], R23 ;  /* 0x00005f00a0027a24 */ /* 0x040fe200078e0217 */
[----:B------:R-:W-:Y:S01]  /*1520*/  SHF.R.S32.HI R4, RZ, 0x1f, R17 ;  /* 0x0000001fff047819 */ /* 0x000fe20000011411 */
[----:B------:R-:W-:Y:S01]  /*1530*/  IMAD.WIDE.U32 R24, R160, c[0x0][0x178], R32 ;  /* 0x00005e00a0187a25 */ /* 0x000fe200078e0020 */
[----:B------:R-:W-:-:S02]  /*1540*/  IADD3 R22, P1, R32, R22, RZ ;  /* 0x0000001620167210 */ /* 0x000fc40007f3e0ff */
[----:B------:R-:W-:Y:S01]  /*1550*/  LEA.HI R4, R4, R17, RZ, 0x3 ;  /* 0x0000001104047211 */ /* 0x000fe200078f18ff */
[C---:B------:R-:W-:Y:S01]  /*1560*/  IMAD.X R31, R33.reuse, 0x1, R16, P0 ;  /* 0x00000001211f7824 */ /* 0x040fe200000e0610 */
[----:B------:R-:W-:Y:S01]  /*1570*/  SHF.R.S32.HI R27, RZ, 0x1f, R26 ;  /* 0x0000001fff1b7819 */ /* 0x000fe2000001141a */
[----:B------:R-:W-:Y:S01]  /*1580*/  IMAD.X R23, R33, 0x1, R15, P1 ;  /* 0x0000000121177824 */ /* 0x000fe200008e060f */
[----:B------:R-:W-:Y:S01]  /*1590*/  LOP3.LUT R16, R4, 0xfffffff8, RZ, 0xc0, !PT ;  /* 0xfffffff804107812 */ /* 0x000fe200078ec0ff */
[----:B------:R-:W-:Y:S01]  /*15a0*/  IMAD.IADD R25, R25, 0x1, R2 ;  /* 0x0000000119197824 */ /* 0x000fe200078e0202 */
[----:B------:R-:W-:Y:S01]  /*15b0*/  IADD3 R9, P0, R26, R9, RZ ;  /* 0x000000091a097210 */ /* 0x000fe20007f1e0ff */
[----:B------:R-:W-:Y:S01]  /*15c0*/  IMAD R15, R12, c[0x0][0x1a8], RZ ;  /* 0x00006a000c0f7a24 */ /* 0x000fe200078e02ff */
[----:B------:R-:W-:Y:S01]  /*15d0*/  LOP3.LUT R20, R21, R20, RZ, 0x3c, !PT ;  /* 0x0000001415147212 */ /* 0x000fe200078e3cff */
[----:B------:R-:W-:Y:S01]  /*15e0*/  IMAD.IADD R2, R17, 0x1, -R16 ;  /* 0x0000000111027824 */ /* 0x000fe200078e0a10 */
[----:B------:R-:W-:Y:S01]  /*15f0*/  LEA.HI R21, R8, R29, RZ, 0x6 ;  /* 0x0000001d08157211 */ /* 0x000fe200078f30ff */
[----:B------:R-:W-:-:S04]  /*1600*/  IMAD.WIDE R18, R19, 0x40, R26 ;  /* 0x0000004013127825 */ /* 0x000fc800078e021a */
[----:B------:R-:W-:Y:S02]  /*1610*/  IMAD R17, R27, c[0x0][0x198], RZ ;  /* 0x000066001b117a24 */ /* 0x000fe400078e02ff */
[C---:B------:R-:W-:Y:S02]  /*1620*/  IMAD R15, R14.reuse, c[0x0][0x1ac], R15 ;  /* 0x00006b000e0f7a24 */ /* 0x040fe400078e020f */
[----:B------:R-:W-:-:S04]  /*1630*/  IMAD.WIDE.U32 R24, R14, c[0x0][0x1a8], R24 ;  /* 0x00006a000e187a25 */ /* 0x000fc800078e0018 */
[----:B------:R-:W-:-:S04]  /*1640*/  IMAD.WIDE.U32 R30, R11, c[0x0][0x1b8], R30 ;  /* 0x00006e000b1e7a25 */ /* 0x000fc800078e001e */
[C---:B------:R-:W-:Y:S02]  /*1650*/  IMAD R17, R26.reuse, c[0x0][0x19c], R17 ;  /* 0x000067001a117a24 */ /* 0x040fe400078e0211 */
[----:B------:R-:W-:-:S04]  /*1660*/  IMAD.WIDE.U32 R22, R26, c[0x0][0x198], R22 ;  /* 0x000066001a167a25 */ /* 0x000fc800078e0016 */
        /* <DEDUP_REMOVED lines=9> */
[C---:B------:R-:W-:Y:S01]  /*1700*/  LEA R10, P0, R18.reuse, c[0x0][0x160], 0x1 ;  /* 0x00005800120a7a11 */ /* 0x040fe200078008ff */
[----:B------:R-:W-:Y:S02]  /*1710*/  IMAD.IADD R11, R19, 0x1, R11 ;  /* 0x00000001130b7824 */ /* 0x000fe400078e020b */
[----:B------:R-:W-:Y:S02]  /*1720*/  IMAD.SHL.U32 R21, R21, 0x8, RZ ;  /* 0x0000000815157824 */ /* 0x000fe400078e00ff */
[----:B------:R-:W-:Y:S01]  /*1730*/  IMAD.SHL.U32 R12, R5, 0x40, RZ ;  /* 0x00000040050c7824 */ /* 0x000fe200078e00ff */
[----:B------:R-:W-:Y:S01]  /*1740*/  LEA.HI.X R11, R18, c[0x0][0x164], R11, 0x1, P0 ;  /* 0x00005900120b7a11 */ /* 0x000fe200000f0c0b */
[----:B------:R-:W-:Y:S01]  /*1750*/  IMAD R0, R0, c[0x0][0x1a0], RZ ;  /* 0x0000680000007a24 */ /* 0x000fe200078e02ff */
[----:B------:R-:W-:Y:S01]  /*1760*/  IADD3 R14, P0, R10, UR9, RZ ;  /* 0x000000090a0e7c10 */ /* 0x000fe2000ff1e0ff */
[----:B------:R-:W-:Y:S01]  /*1770*/  IMAD.WIDE.U32 R30, R9, c[0x0][0x1a0], R30 ;  /* 0x00006800091e7a25 */ /* 0x000fe200078e001e */
[----:B------:R-:W-:-:S02]  /*1780*/  LOP3.LUT R20, R20, 0x7ffffe00, R21, 0xf8, !PT ;  /* 0x7ffffe0014147812 */ /* 0x000fc400078ef815 */
[----:B------:R-:W-:Y:S02]  /*1790*/  IADD3.X R15, R11, UR5, RZ, P0, !PT ;  /* 0x000000050b0f7c10 */ /* 0x000fe400087fe4ff */
[----:B------:R-:W-:Y:S01]  /*17a0*/  IADD3 R16, P0, R14, UR9, RZ ;  /* 0x000000090e107c10 */ /* 0x000fe2000ff1e0ff */
[----:B------:R-:W-:Y:S01]  /*17b0*/  IMAD.SHL.U32 R161, R20, 0x2, RZ ;  /* 0x0000000214a17824 */ /* 0x000fe200078e00ff */
[----:B------:R-:W-:Y:S02]  /*17c0*/  LOP3.LUT R12, R12, 0x1c0, RZ, 0xc0, !PT ;  /* 0x000001c00c0c7812 */ /* 0x000fe400078ec0ff */
[----:B------:R-:W-:Y:S02]  /*17d0*/  IADD3.X R17, R15, UR5, RZ, P0, !PT ;  /* 0x000000050f117c10 */ /* 0x000fe400087fe4ff */
[----:B------:R-:W-:Y:S01]  /*17e0*/  IADD3 R18, P0, R158, UR12, RZ ;  /* 0x0000000c9e127c10 */ /* 0x000fe2000ff1e0ff */
[----:B------:R-:W-:Y:S01]  /*17f0*/  @!PT LDS RZ, [RZ] ;  /* 0x00000000fffff984 */ /* 0x000fe20000000800 */
[----:B------:R-:W-:Y:S01]  /*1800*/  @!PT LDS RZ, [RZ] ;  /* 0x00000000fffff984 */ /* 0x000fe20000000800 */
[----:B------:R-:W-:Y:S01]  /*1810*/  @!PT LDS RZ, [RZ] ;  /* 0x00000000fffff984 */ /* 0x000fe20000000800 */
[----:B------:R1:W-:Y:S01]  /*1820*/  LDGSTS.E.BYPASS.LTC128B.128 [R161], [R10.64] ;  /* 0x000000000aa17fae */ /* 0x0003e2000b901d4a */
[----:B------:R-:W-:-:S02]  /*1830*/  IADD3 R22, P1, R16, UR9, RZ ;  /* 0x0000000910167c10 */ /* 0x000fc4000ff3e0ff */
[----:B------:R-:W-:Y:S01]  /*1840*/  IADD3.X R19, R159, UR7, RZ, P0, !PT ;  /* 0x000000079f137c10 */ /* 0x000fe200087fe4ff */
[----:B------:R1:W-:Y:S01]  /*1850*/  LDGSTS.E.BYPASS.LTC128B.128 [R161+0x2000], [R10.64+0x80] ;  /* 0x020000800aa17fae */ /* 0x0003e2000b901d4a */
[----:B------:R-:W-:Y:S02]  /*1860*/  IADD3 R20, P0, R18, UR12, RZ ;  /* 0x0000000c12147c10 */ /* 0x000fe4000ff1e0ff */
[----:B------:R-:W-:Y:S01]  /*1870*/  IADD3.X R23, R17, UR5, RZ, P1, !PT ;  /* 0x0000000511177c10 */ /* 0x000fe20008ffe4ff */
[----:B------:R2:W-:Y:S01]  /*1880*/  LDGSTS.E.BYPASS.LTC128B.128 [R161+0x800], [R14.64] ;  /* 0x008000000ea17fae */ /* 0x0005e2000b901d4a */
[----:B------:R-:W-:Y:S01]  /*1890*/  IADD3.X R21, R19, UR7, RZ, P0, !PT ;  /* 0x0000000713157c10 */ /* 0x000fe200087fe4ff */
[----:B------:R-:W-:Y:S01]  /*18a0*/  ULDC.64 UR4, c[0x0][0x1a0] ;  /* 0x0000680000047ab9 */ /* 0x000fe20000000a00 */
[----:B------:R-:W-:Y:S01]  /*18b0*/  LOP3.LUT R13, R12, 0x8, R13, 0xf8, !PT ;  /* 0x000000080c0d7812 */ /* 0x000fe200078ef80d */
[----:B------:R2:W-:Y:S01]  /*18c0*/  LDGSTS.E.BYPASS.LTC128B.128 [R161+0x2800], [R14.64+0x80] ;  /* 0x028000800ea17fae */ /* 0x0005e2000b901d4a */
[----:B------:R-:W-:Y:S01]  /*18d0*/  SHF.R.U32.HI R12, RZ, 0x3, R12 ;  /* 0x00000003ff0c7819 */ /* 0x000fe2000001160c */
[----:B------:R-:W-:Y:S01]  /*18e0*/  USHF.L.U32 UR9, UR4, 0x5, URZ ;  /* 0x0000000504097899 */ /* 0x000fe2000800063f */
[C---:B------:R-:W-:Y:S01]  /*18f0*/  LOP3.LUT P1, RZ, R2.reuse, 0x2, RZ, 0xc0, !PT ;  /* 0x0000000202ff7812 */ /* 0x040fe2000782c0ff */
[----:B------:R3:W-:Y:S01]  /*1900*/  LDGSTS.E.BYPASS.LTC128B.128 [R161+0x1000], [R16.64] ;  /* 0x0100000010a17fae */ /* 0x0007e2000b901d4a */
[----:B------:R-:W-:Y:S01]  /*1910*/  LOP3.LUT R12, R13, R12, RZ, 0x3c, !PT ;  /* 0x0000000c0d0c7212 */ /* 0x000fe200078e3cff */
[----:B------:R-:W-:Y:S01]  /*1920*/  IMAD R13, R9, c[0x0][0x1a4], R0 ;  /* 0x00006900090d7a24 */ /* 0x000fe200078e0200 */
[----:B------:R-:W-:Y:S01]  /*1930*/  USHF.L.U64.HI UR5, UR4, UR8, UR5 ;  /* 0x0000000804057299 */ /* 0x000fe20008010205 */
[----:B------:R3:W-:Y:S01]  /*1940*/  LDGSTS.E.BYPASS.LTC128B.128 [R161+0x3000], [R16.64+0x80] ;  /* 0x0300008010a17fae */ /* 0x0007e2000b901d4a */
[----:B------:R-:W-:-:S02]  /*1950*/  IMAD.SHL.U32 R9, R2, 0x40, RZ ;  /* 0x0000004002097824 */ /* 0x000fc400078e00ff */
[----:B------:R-:W-:Y:S01]  /*1960*/  IMAD R0, R7, 0x200, R12 ;  /* 0x0000020007007824 */ /* 0x000fe200078e020c */
[----:B------:R4:W-:Y:S01]  /*1970*/  LDGSTS.E.BYPASS.LTC128B.128 [R161+0x1800], [R22.64] ;  /* 0x0180000016a17fae */ /* 0x0009e2000b901d4a */
[----:B------:R-:W-:Y:S01]  /*1980*/  IMAD.IADD R13, R31, 0x1, R13 ;  /* 0x000000011f0d7824 */ /* 0x000fe200078e020d */
[----:B------:R-:W-:Y:S01]  /*1990*/  LEA.HI R31, R8, R29, RZ, 0x5 ;  /* 0x0000001d081f7211 */ /* 0x000fe200078f28ff */
[----:B------:R-:W-:Y:S01]  /*19a0*/  IMAD.SHL.U32 R8, R4, 0x40, RZ ;  /* 0x0000004004087824 */ /* 0x000fe200078e00ff */
[----:B------:R4:W-:Y:S01]  /*19b0*/  LDGSTS.E.BYPASS.LTC128B.128 [R161+0x3800], [R22.64+0x80] ;  /* 0x0380008016a17fae */ /* 0x0009e2000b901d4a */
[C---:B------:R-:W-:Y:S01]  /*19c0*/  IMAD.SHL.U32 R92, R0.reuse, 0x2, RZ ;  /* 0x00000002005c7824 */ /* 0x040fe200078e00ff */
[----:B------:R-:W-:Y:S01]  /*19d0*/  LEA R153, R0, 0x4000, 0x1 ;  /* 0x0000400000997811 */ /* 0x000fe200078e08ff */
[----:B-1----:R-:W-:Y:S01]  /*19e0*/  IMAD.SHL.U32 R10, R7, 0x8, RZ ;  /* 0x00000008070a7824 */ /* 0x002fe200078e00ff */
[----:B------:R1:W-:Y:S01]  /*19f0*/  LDGSTS.E.BYPASS.LTC128B.128 [R161+0x4000], [R158.64] ;  /* 0x040000009ea17fae */ /* 0x0003e2000b901d4a */
[----:B------:R-:W-:-:S02]  /*1a00*/  LOP3.LUT R7, R9, 0x1c0, RZ, 0xc0, !PT ;  /* 0x000001c009077812 */ /* 0x000fc400078ec0ff */
[----:B------:R-:W-:Y:S01]  /*1a10*/  IADD3 R151, R153, 0x20, RZ ;  /* 0x0000002099977810 */ /* 0x000fe20007ffe0ff */
        /* <DEDUP_REMOVED lines=11> */
[--C-:B------:R-:W-:Y:S01]  /*1ad0*/  SHF.R.S32.HI R30, RZ, 0x5, R31.reuse ;  /* 0x00000005ff1e7819 */ /* 0x100fe2000001141f */
[----:B------:R4:W-:Y:S01]  /*1ae0*/  LDGSTS.E.BYPASS.LTC128B.128 [R161+0x7000], [R20.64+0x80] ;  /* 0x0700008014a17fae */ /* 0x0009e2000b901d4a */
[----:B------:R-:W-:Y:S01]  /*1af0*/  LOP3.LUT R7, R8, 0xfffffe00, RZ, 0xc0, !PT ;  /* 0xfffffe0008077812 */ /* 0x000fe200078ec0ff */
[----:B------:R-:W-:Y:S01]  /*1b00*/  IMAD.MOV.U32 R8, RZ, RZ, 0x20 ;  /* 0x00000020ff087424 */ /* 0x000fe200078e00ff */
[----:B------:R-:W-:Y:S01]  /*1b10*/  LOP3.LUT R164, R31, 0xffffffe0, RZ, 0xc0, !PT ;  /* 0xffffffe01fa47812 */ /* 0x000fe200078ec0ff */
[----:B------:R2:W-:Y:S01]  /*1b20*/  LDGSTS.E.BYPASS.LTC128B.128 [R161+0x5800], [R14.64] ;  /* 0x058000000ea17fae */ /* 0x0005e2000b901d4a */
[----:B------:R-:W-:Y:S01]  /*1b30*/  SHF.R.S32.HI R31, RZ, 0x1f, R31 ;  /* 0x0000001fff1f7819 */ /* 0x000fe2000001141f */
[----:B------:R-:W-:Y:S01]  /*1b40*/  IMAD R9, R30, 0x400, R7 ;  /* 0x000004001e097824 */ /* 0x000fe200078e0207 */
[----:B------:R-:W-:Y:S01]  /*1b50*/  SEL R0, R8, 0xffffffe0, !P1 ;  /* 0xffffffe008007807 */ /* 0x000fe20004800000 */
[----:B------:R2:W-:Y:S01]  /*1b60*/  LDGSTS.E.BYPASS.LTC128B.128 [R161+0x7800], [R14.64+0x80] ;  /* 0x078000800ea17fae */ /* 0x0005e2000b901d4a */
[----:B------:R-:W-:Y:S01]  /*1b70*/  LOP3.LUT P1, RZ, R2, 0x4, RZ, 0xc0, !PT ;  /* 0x0000000402ff7812 */ /* 0x000fe2000782c0ff */
[----:B------:R-:W-:Y:S01]  /*1b80*/  IMAD.IADD R154, R9, 0x1, R4 ;  /* 0x00000001099a7824 */ /* 0x000fe200078e0204 */
[----:B------:R-:W-:Y:S01]  /*1b90*/  LEA.HI R165, R31, R30, RZ, 0x2 ;  /* 0x0000001e1fa57211 */ /* 0x000fe200078f10ff */
[----:B------:R-:W0:Y:S01]  /*1ba0*/  LDGDEPBAR ;  /* 0x00000000000079af */ /* 0x000e220000000000 */
[----:B------:R-:W-:Y:S01]  /*1bb0*/  IMAD.MOV.U32 R2, RZ, RZ, 0x40 ;  /* 0x00000040ff027424 */ /* 0x000fe200078e00ff */
[----:B------:R-:W-:Y:S01]  /*1bc0*/  LOP3.LUT R147, R4, R7, RZ, 0xfc, !PT ;  /* 0x0000000704937212 */ /* 0x000fe200078efcff */
[----:B------:R-:W-:Y:S01]  /*1bd0*/  IMAD.SHL.U32 R154, R154, 0x2, RZ ;  /* 0x000000029a9a7824 */ /* 0x000fe200078e00ff */
[----:B------:R-:W-:Y:S01]  /*1be0*/  LOP3.LUT R165, R165, 0xfffffffc, RZ, 0xc0, !PT ;  /* 0xfffffffca5a57812 */ /* 0x000fe200078ec0ff */
[----:B------:R-:W-:-:S02]  /*1bf0*/  IMAD.IADD R164, R29, 0x1, -R164 ;  /* 0x000000011da47824 */ /* 0x000fc400078e0aa4 */
[----:B------:R-:W-:Y:S02]  /*1c00*/  IMAD.IADD R152, R154, 0x1, R0 ;  /* 0x000000019a987824 */ /* 0x000fe400078e0200 */
[C---:B------:R-:W-:Y:S02]  /*1c10*/  IMAD R93, R30.reuse, 0x10, R93 ;  /* 0x000000101e5d7824 */ /* 0x040fe400078e025d */
[----:B------:R-:W-:Y:S01]  /*1c20*/  IMAD.IADD R165, R30, 0x1, -R165 ;  /* 0x000000011ea57824 */ /* 0x000fe200078e0aa5 */
        /* <DEDUP_REMOVED lines=35> */
[----:B---3--:R-:W-:Y:S04]  /*1e60*/  LDSM.16.M88.4 R16, [R154] ;  /* 0x000000009a10783b */ /* 0x008fe80000000200 */
[----:B------:R-:W3:Y:S04]  /*1e70*/  LDSM.16.M88.4 R24, [R92+0x4000] ;  /* 0x004000005c18783b */ /* 0x000ee80000000200 */
[----:B------:R-:W1:Y:S04]  /*1e80*/  LDSM.16.M88.4 R64, [R92+0x4800] ;  /* 0x004800005c40783b */ /* 0x000e680000000200 */
[----:B------:R-:W1:Y:S04]  /*1e90*/  LDSM.16.M88.4 R56, [R92+0x5000] ;  /* 0x005000005c38783b */ /* 0x000e680000000200 */
[----:B----4-:R-:W4:Y:S04]  /*1ea0*/  LDSM.16.M88.4 R20, [R92+0x5800] ;  /* 0x005800005c14783b */ /* 0x010f280000000200 */
[----:B--2---:R-:W-:Y:S04]  /*1eb0*/  LDSM.16.M88.4 R12, [R151] ;  /* 0x00000000970c783b */ /* 0x004fe80000000200 */
[----:B-----5:R-:W2:Y:S04]  /*1ec0*/  LDSM.16.M88.4 R8, [R152] ;  /* 0x000000009808783b */ /* 0x020ea80000000200 */
[----:B------:R-:W5:Y:S04]  /*1ed0*/  LDSM.16.M88.4 R40, [R151+0x1000] ;  /* 0x001000009728783b */ /* 0x000f680000000200 */
[----:B------:R-:W2:Y:S04]  /*1ee0*/  LDSM.16.M88.4 R48, [R151+0x800] ;  /* 0x000800009730783b */ /* 0x000ea80000000200 */
[----:B------:R-:W2:Y:S04]  /*1ef0*/  LDSM.16.M88.4 R36, [R151+0x1800] ;  /* 0x001800009724783b */ /* 0x000ea80000000200 */
[----:B------:R-:W-:Y:S01]  /*1f00*/  LDSM.16.M88.4 R76, [R150] ;  /* 0x00000000964c783b */ /* 0x000fe20000000200 */
[C---:B---3--:R-:W-:Y:S03]  /*1f10*/  HMMA.16816.F32.BF16 R32, R16.reuse, R24, RZ ;  /* 0x000000181020723c */ /* 0x048fe600000418ff */
        /* <DEDUP_REMOVED lines=11> */
[C---:B----4-:R-:W-:Y:S08]  /*1fd0*/  HMMA.16816.F32.BF16 R52, R16.reuse, R20, RZ ;  /* 0x000000141034723c */ /* 0x050ff000000418ff */
[----:B------:R-:W-:Y:S01]  /*1fe0*/  HMMA.16816.F32.BF16 R16, R16, R22, RZ ;  /* 0x000000161010723c */ /* 0x000fe200000418ff */
[----:B------:R-:W1:Y:S07]  /*1ff0*/  LDSM.16.M88.4 R20, [R149] ;  /* 0x000000009514783b */ /* 0x000e6e0000000200 */
[C---:B--2---:R-:W-:Y:S08]  /*2000*/  HMMA.16816.F32.BF16 R32, R8.reuse, R12, R32 ;  /* 0x0000000c0820723c */ /* 0x044ff00000041820 */
[C---:B------:R-:W-:Y:S01]  /*2010*/  HMMA.16816.F32.BF16 R24, R8.reuse, R14, R24 ;  /* 0x0000000e0818723c */ /* 0x040fe20000041818 */
[----:B------:R-:W2:Y:S07]  /*2020*/  LDSM.16.M88.4 R12, [R149+0x800] ;  /* 0x00080000950c783b */ /* 0x000eae0000000200 */
[C---:B-----5:R-:W-:Y:S08]  /*2030*/  HMMA.16816.F32.BF16 R60, R8.reuse, R40, R60 ;  /* 0x00000028083c723c */ /* 0x060ff0000004183c */
[C---:B------:R-:W-:Y:S01]  /*2040*/  HMMA.16816.F32.BF16 R56, R8.reuse, R42, R56 ;  /* 0x0000002a0838723c */ /* 0x040fe20000041838 */
[----:B------:R-:W3:Y:S07]  /*2050*/  LDSM.16.M88.4 R40, [R140] ;  /* 0x000000008c28783b */ /* 0x000eee0000000200 */
        /* <DEDUP_REMOVED lines=9> */
[----:B------:R-:W1:Y:S07]  /*20f0*/  LDSM.16.M88.4 R20, [R92+0x6000] ;  /* 0x006000005c14783b */ /* 0x000e6e0000000200 */
[C---:B--2---:R-:W-:Y:S08]  /*2100*/  HMMA.16816.F32.BF16 R44, R76.reuse, R12, R44 ;  /* 0x0000000c4c2c723c */ /* 0x044ff0000004182c */
[----:B------:R-:W-:Y:S01]  /*2110*/  HMMA.16816.F32.BF16 R64, R76, R14, R64 ;  /* 0x0000000e4c40723c */ /* 0x000fe20000041840 */
[----:B------:R-:W2:Y:S07]  /*2120*/  LDSM.16.M88.4 R12, [R140+0x800] ;  /* 0x000800008c0c783b */ /* 0x000eae0000000200 */
[----:B---3--:R-:W-:Y:S08]  /*2130*/  HMMA.16816.F32.BF16 R32, R80, R40, R32 ;  /* 0x000000285020723c */ /* 0x008ff00000041820 */
[C---:B----4-:R-:W-:Y:S08]  /*2140*/  HMMA.16816.F32.BF16 R60, R76.reuse, R8, R60 ;  /* 0x000000084c3c723c */ /* 0x050ff0000004183c */
[C---:B------:R-:W-:Y:S01]  /*2150*/  HMMA.16816.F32.BF16 R56, R76.reuse, R10, R56 ;  /* 0x0000000a4c38723c */ /* 0x040fe20000041838 */
[----:B------:R-:W3:Y:S07]  /*2160*/  LDSM.16.M88.4 R8, [R140+0x1000] ;  /* 0x001000008c08783b */ /* 0x000eee0000000200 */
[----:B-----5:R-:W-:Y:S08]  /*2170*/  HMMA.16816.F32.BF16 R52, R76, R36, R52 ;  /* 0x000000244c34723c */ /* 0x020ff00000041834 */
[----:B------:R-:W-:Y:S01]  /*2180*/  HMMA.16816.F32.BF16 R24, R80, R42, R24 ;  /* 0x0000002a5018723c */ /* 0x000fe20000041818 */
[----:B------:R-:W-:Y:S07]  /*2190*/  LDSM.16.M88.4 R40, [R149+0x2000] ;  /* 0x002000009528783b */ /* 0x000fee0000000200 */
[----:B------:R-:W-:Y:S01]  /*21a0*/  HMMA.16816.F32.BF16 R76, R76, R38, R16 ;  /* 0x000000264c4c723c */ /* 0x000fe20000041810 */
[----:B------:R-:W-:Y:S04]  /*21b0*/  LDSM.16.M88.4 R16, [R152+0x2000] ;  /* 0x002000009810783b */ /* 0x000fe80000000200 */
[----:B------:R-:W4:Y:S03]  /*21c0*/  LDSM.16.M88.4 R36, [R151+0x2000] ;  /* 0x002000009724783b */ /* 0x000f260000000200 */
[C---:B-1----:R-:W-:Y:S08]  /*21d0*/  HMMA.16816.F32.BF16 R32, R72.reuse, R20, R32 ;  /* 0x000000144820723c */ /* 0x042ff00000041820 */
[----:B------:R-:W-:Y:S01]  /*21e0*/  HMMA.16816.F32.BF16 R24, R72, R22, R24 ;  /* 0x000000164818723c */ /* 0x000fe20000041818 */
[----:B------:R-:W-:Y:S07]  /*21f0*/  LDSM.16.M88.4 R20, [R140+0x2000] ;  /* 0x002000008c14783b */ /* 0x000fee0000000200 */
[C---:B--2---:R-:W-:Y:S08]  /*2200*/  HMMA.16816.F32.BF16 R44, R80.reuse, R12, R44 ;  /* 0x0000000c502c723c */ /* 0x044ff0000004182c */
[C---:B------:R-:W-:Y:S01]  /*2210*/  HMMA.16816.F32.BF16 R64, R80.reuse, R14, R64 ;  /* 0x0000000e5040723c */ /* 0x040fe20000041840 */
[----:B------:R-:W1:Y:S07]  /*2220*/  LDSM.16.M88.4 R12, [R150+0x2000] ;  /* 0x00200000960c783b */ /* 0x000e6e0000000200 */
[----:B---3--:R-:W-:Y:S08]  /*2230*/  HMMA.16816.F32.BF16 R60, R80, R8, R60 ;  /* 0x00000008503c723c */ /* 0x008ff0000004183c */
[C---:B----4-:R-:W-:Y:S08]  /*2240*/  HMMA.16816.F32.BF16 R32, R16.reuse, R36, R32 ;  /* 0x000000241020723c */ /* 0x050ff00000041820 */
[----:B------:R-:W-:Y:S01]  /*2250*/  HMMA.16816.F32.BF16 R24, R16, R38, R24 ;  /* 0x000000261018723c */ /* 0x000fe20000041818 */
[----:B------:R-:W-:Y:S07]  /*2260*/  LDSM.16.M88.4 R36, [R149+0x2800] ;  /* 0x002800009524783b */ /* 0x000fee0000000200 */
[----:B------:R-:W-:Y:S01]  /*2270*/  HMMA.16816.F32.BF16 R56, R80, R10, R56 ;  /* 0x0000000a5038723c */ /* 0x000fe20000041838 */
[----:B------:R-:W2:Y:S07]  /*2280*/  LDSM.16.M88.4 R8, [R148+0x2000] ;  /* 0x002000009408783b */ /* 0x000eae0000000200 */
[----:B------:R-:W-:Y:S08]  /*2290*/  HMMA.16816.F32.BF16 R44, R72, R84, R44 ;  /* 0x00000054482c723c */ /* 0x000ff0000004182c */
[----:B-1----:R-:W-:Y:S08]  /*22a0*/  HMMA.16816.F32.BF16 R32, R12, R40, R32 ;  /* 0x000000280c20723c */ /* 0x002ff00000041820 */
[----:B------:R-:W-:Y:S01]  /*22b0*/  HMMA.16816.F32.BF16 R64, R72, R86, R64 ;  /* 0x000000564840723c */ /* 0x000fe20000041840 */
[----:B------:R-:W-:Y:S07]  /*22c0*/  LDSM.16.M88.4 R84, [R92+0x7800] ;  /* 0x007800005c54783b */ /* 0x000fee0000000200 */
[----:B------:R-:W-:Y:S01]  /*22d0*/  HMMA.16816.F32.BF16 R24, R12, R42, R24 ;  /* 0x0000002a0c18723c */ /* 0x000fe20000041818 */
[----:B------:R-:W1:Y:S07]  /*22e0*/  LDSM.16.M88.4 R40, [R151+0x3000] ;  /* 0x003000009728783b */ /* 0x000e6e0000000200 */
[----:B------:R-:W-:Y:S08]  /*22f0*/  HMMA.16816.F32.BF16 R60, R72, R68, R60 ;  /* 0x00000044483c723c */ /* 0x000ff0000004183c */
[----:B------:R-:W-:Y:S08]  /*2300*/  HMMA.16816.F32.BF16 R44, R16, R48, R44 ;  /* 0x00000030102c723c */ /* 0x000ff0000004182c */
[----:B--2---:R-:W-:Y:S08]  /*2310*/  HMMA.16816.F32.BF16 R32, R8, R20, R32 ;  /* 0x000000140820723c */ /* 0x004ff00000041820 */
[----:B------:R-:W-:Y:S01]  /*2320*/  HMMA.16816.F32.BF16 R64, R16, R50, R64 ;  /* 0x000000321040723c */ /* 0x000fe20000041840 */
[----:B------:R-:W2:Y:S07]  /*2330*/  LDSM.16.M88.4 R48, [R140+0x2800] ;  /* 0x002800008c30783b */ /* 0x000eae0000000200 */
[----:B------:R-:W-:Y:S08]  /*2340*/  HMMA.16816.F32.BF16 R52, R80, R88, R52 ;  /* 0x000000585034723c */ /* 0x000ff00000041834 */
[----:B------:R-:W-:Y:S01]  /*2350*/  HMMA.16816.F32.BF16 R24, R8, R22, R24 ;  /* 0x000000160818723c */ /* 0x000fe20000041818 */
[----:B------:R-:W-:Y:S01]  /*2360*/  FMUL.FTZ R2, R32, c[0x0][0x2ec] ;  /* 0x0000bb0020027a20 */ /* 0x000fe20000410000 */
[----:B------:R-:W3:Y:S01]  /*2370*/  LDSM.16.M88.4 R20, [R149+0x3000] ;  /* 0x003000009514783b */ /* 0x000ee20000000200 */
[----:B------:R-:W-:-:S04]  /*2380*/  FMUL.FTZ R68, R33, c[0x0][0x2ec] ;  /* 0x0000bb0021447a20 */ /* 0x000fc80000410000 */
[----:B------:R-:W4:Y:S01]  /*2390*/  MUFU.TANH R2, R2 ;  /* 0x0000000200027308 */ /* 0x000f220000002400 */
[----:B------:R-:W-:Y:S07]  /*23a0*/  HMMA.16816.F32.BF16 R76, R80, R90, R76 ;  /* 0x0000005a504c723c */ /* 0x000fee000004184c */
[----:B------:R-:W-:Y:S01]  /*23b0*/  MUFU.TANH R68, R68 ;  /* 0x0000004400447308 */ /* 0x000fe20000002400 */
[----:B------:R-:W-:Y:S08]  /*23c0*/  HMMA.16816.F32.BF16 R44, R12, R36, R44 ;  /* 0x000000240c2c723c */ /* 0x000ff0000004182c */
[----:B------:R-:W-:Y:S01]  /*23d0*/  HMMA.16816.F32.BF16 R56, R72, R70, R56 ;  /* 0x000000464838723c */ /* 0x000fe20000041838 */
[----:B------:R-:W-:-:S02]  /*23e0*/  FMUL.FTZ R24, R24, c[0x0][0x2ec] ;  /* 0x0000bb0018187a20 */ /* 0x000fc40000410000 */
[----:B------:R-:W-:-:S05]  /*23f0*/  FMUL.FTZ R25, R25, c[0x0][0x2ec] ;  /* 0x0000bb0019197a20 */ /* 0x000fca0000410000 */
[----:B-1----:R-:W-:Y:S07]  /*2400*/  HMMA.16816.F32.BF16 R60, R16, R40, R60 ;  /* 0x00000028103c723c */ /* 0x002fee000004183c */
[----:B------:R-:W-:Y:S01]  /*2410*/  FMUL.FTZ R40, R34, c[0x0][0x2ec] ;  /* 0x0000bb0022287a20 */ /* 0x000fe20000410000 */
[C---:B------:R-:W-:Y:S01]  /*2420*/  HMMA.16816.F32.BF16 R52, R72.reuse, R84, R52 ;  /* 0x000000544834723c */ /* 0x040fe20000041834 */
[----:B------:R-:W-:Y:S02]  /*2430*/  FMUL.FTZ R41, R35, c[0x0][0x2ec] ;  /* 0x0000bb0023297a20 */ /* 0x000fe40000410000 */
[----:B------:R-:W1:Y:S02]  /*2440*/  LDSM.16.M88.4 R32, [R151+0x3800] ;  /* 0x003800009720783b */ /* 0x000e640000000200 */
[----:B------:R-:W5:Y:S03]  /*2450*/  MUFU.TANH R40, R40 ;  /* 0x0000002800287308 */ /* 0x000f660000002400 */
[----:B------:R-:W-:Y:S05]  /*2460*/  HMMA.16816.F32.BF16 R76, R72, R86, R76 ;  /* 0x00000056484c723c */ /* 0x000fea000004184c */
[----:B------:R-:W1:Y:S03]  /*2470*/  MUFU.TANH R41, R41 ;  /* 0x0000002900297308 */ /* 0x000e660000002400 */
[----:B--2---:R-:W-:Y:S05]  /*2480*/  HMMA.16816.F32.BF16 R44, R8, R48, R44 ;  /* 0x00000030082c723c */ /* 0x004fea000004182c */
[----:B------:R-:W2:Y:S03]  /*2490*/  MUFU.TANH R48, R24 ;  /* 0x0000001800307308 */ /* 0x000ea60000002400 */
[----:B------:R-:W-:Y:S05]  /*24a0*/  HMMA.16816.F32.BF16 R56, R16, R42, R56 ;  /* 0x0000002a1038723c */ /* 0x000fea0000041838 */
[----:B------:R1:W-:Y:S02]  /*24b0*/  MUFU.TANH R49, R25 ;  /* 0x0000001900317308 */ /* 0x0003e40000002400 */
[----:B------:R-:W-:Y:S01]  /*24c0*/  FMUL.FTZ R42, R26, c[0x0][0x2ec] ;  /* 0x0000bb001a2a7a20 */ /* 0x000fe20000410000 */
[C---:B------:R-:W-:Y:S01]  /*24d0*/  HMMA.16816.F32.BF16 R64, R12.reuse, R38, R64 ;  /* 0x000000260c40723c */ /* 0x040fe20000041840 */
[----:B------:R-:W-:Y:S01]  /*24e0*/  FMUL.FTZ R43, R27, c[0x0][0x2ec] ;  /* 0x0000bb001b2b7a20 */ /* 0x000fe20000410000 */
[----:B------:R-:W2:Y:S03]  /*24f0*/  LDSM.16.M88.4 R36, [R140+0x3000] ;  /* 0x003000008c24783b */ /* 0x000ea60000000200 */
[----:B------:R-:W2:Y:S03]  /*2500*/  MUFU.TANH R42, R42 ;  /* 0x0000002a002a7308 */ /* 0x000ea60000002400 */
[----:B---3--:R-:W-:Y:S01]  /*2510*/  HMMA.16816.F32.BF16 R60, R12, R20, R60 ;  /* 0x000000140c3c723c */ /* 0x008fe2000004183c */
[----:B-1----:R-:W1:Y:S04]  /*2520*/  LDSM.16.M88.4 R24, [R149+0x3800] ;  /* 0x003800009518783b */ /* 0x002e680000000200 */
[----:B------:R-:W3:Y:S02]  /*2530*/  MUFU.TANH R43, R43 ;  /* 0x0000002b002b7308 */ /* 0x000ee40000002400 */
[----:B------:R-:W-:Y:S01]  /*2540*/  SHF.R.S32.HI R21, RZ, 0x1f, R164 ;  /* 0x0000001fff157819 */ /* 0x000fe200000114a4 */
[----:B------:R-:W-:Y:S03]  /*2550*/  HMMA.16816.F32.BF16 R52, R16, R32, R52 ;  /* 0x000000201034723c */ /* 0x000fe60000041834 */
[----:B------:R-:W-:-:S04]  /*2560*/  LEA.HI R164, R21, R164, RZ, 0x2 ;  /* 0x000000a415a47211 */ /* 0x000fc800078f10ff */
[----:B------:R-:W-:Y:S01]  /*2570*/  SHF.R.S32.HI R164, RZ, 0x2, R164 ;  /* 0x00000002ffa47819 */ /* 0x000fe200000114a4 */
[----:B------:R-:W-:Y:S01]  /*2580*/  HMMA.16816.F32.BF16 R76, R16, R34, R76 ;  /* 0x00000022104c723c */ /* 0x000fe2000004184c */
[----:B------:R-:W-:Y:S02]  /*2590*/  FMUL.FTZ R32, R47, c[0x0][0x2ec] ;  /* 0x0000bb002f207a20 */ /* 0x000fe40000410000 */
[----:B------:R-:W-:-:S04]  /*25a0*/  IADD3 R31, R93, 0x1, R164 ;  /* 0x000000015d1f7810 */ /* 0x000fc80007ffe0a4 */
[----:B------:R-:W-:Y:S01]  /*25b0*/  IADD3 R31, R6, -c[0x0][0x214], R31 ;  /* 0x80008500061f7a10 */ /* 0x000fe20007ffe01f */
[----:B------:R-:W-:Y:S01]  /*25c0*/  HMMA.16816.F32.BF16 R56, R12, R22, R56 ;  /* 0x000000160c38723c */ /* 0x000fe20000041838 */
[----:B------:R-:W3:Y:S01]  /*25d0*/  LDSM.16.M88.4 R20, [R140+0x3800] ;  /* 0x003800008c14783b */ /* 0x000ee20000000200 */
[----:B------:R-:W-:Y:S01]  /*25e0*/  MUFU.TANH R32, R32 ;  /* 0x0000002000207308 */ /* 0x000fe20000002400 */
[----:B------:R-:W-:Y:S01]  /*25f0*/  IADD3 R31, R31, c[0x0][0x2e8], RZ ;  /* 0x0000ba001f1f7a10 */ /* 0x000fe20007ffe0ff */
[----:B------:R-:W-:-:S04]  /*2600*/  DEPBAR.LE SB0, 0x0 ;  /* 0x000080000000791a */ /* 0x000fc80000000000 */
[C---:B------:R-:W-:Y:S01]  /*2610*/  HMMA.16816.F32.BF16 R64, R8.reuse, R50, R64 ;  /* 0x000000320840723c */ /* 0x040fe20000041840 */
[C---:B------:R-:W-:Y:S02]  /*2620*/  IADD3 R17, R31.reuse, 0x8, RZ ;  /* 0x000000081f117810 */ /* 0x040fe40007ffe0ff */
[-C--:B------:R-:W-:Y:S02]  /*2630*/  IMNMX R16, R31, R6.reuse, PT ;  /* 0x000000061f107217 */ /* 0x080fe40003800200 */
[----:B------:R-:W-:Y:S02]  /*2640*/  IMNMX R6, R17, R6, PT ;  /* 0x0000000611067217 */ /* 0x000fe40003800200 */
[----:B------:R-:W-:Y:S01]  /*2650*/  FMUL.FTZ R50, R44, c[0x0][0x2ec] ;  /* 0x0000bb002c327a20 */ /* 0x000fe20000410000 */
[----:B--2---:R-:W-:Y:S01]  /*2660*/  HMMA.16816.F32.BF16 R60, R8, R36, R60 ;  /* 0x00000024083c723c */ /* 0x004fe2000004183c */
[----:B------:R-:W-:Y:S02]  /*2670*/  FMUL.FTZ R44, R45, c[0x0][0x2ec] ;  /* 0x0000bb002d2c7a20 */ /* 0x000fe40000410000 */
[----:B------:R-:W-:Y:S01]  /*2680*/  FMUL.FTZ R45, R46, c[0x0][0x2ec] ;  /* 0x0000bb002e2d7a20 */ /* 0x000fe20000410000 */
[----:B------:R-:W-:Y:S01]  /*2690*/  IADD3 R46, R28, -0x1, RZ ;  /* 0xffffffff1c2e7810 */ /* 0x000fe20007ffe0ff */
[----:B------:R-:W2:Y:S03]  /*26a0*/  MUFU.TANH R50, R50 ;  /* 0x0000003200327308 */ /* 0x000ea60000002400 */
[----:B-1----:R-:W-:Y:S01]  /*26b0*/  HMMA.16816.F32.BF16 R52, R12, R24, R52 ;  /* 0x000000180c34723c */ /* 0x002fe20000041834 */
[----:B------:R-:W-:-:S04]  /*26c0*/  ISETP.GT.AND P0, PT, R46, R155, PT ;  /* 0x0000009b2e00720c */ /* 0x000fc80003f04270 */
[----:B------:R-:W1:Y:S03]  /*26d0*/  MUFU.TANH R45, R45 ;  /* 0x0000002d002d7308 */ /* 0x000e660000002400 */
[----:B------:R-:W-:Y:S01]  /*26e0*/  HMMA.16816.F32.BF16 R76, R12, R26, R76 ;  /* 0x0000001a0c4c723c */ /* 0x000fe2000004184c */
[----:B------:R-:W-:Y:S02]  /*26f0*/  FMUL.FTZ R33, R64, c[0x0][0x2ec] ;  /* 0x0000bb0040217a20 */ /* 0x000fe40000410000 */
[----:B------:R-:W-:Y:S02]  /*2700*/  FMUL.FTZ R36, R65, c[0x0][0x2ec] ;  /* 0x0000bb0041247a20 */ /* 0x000fe40000410000 */
[----:B------:R-:W-:Y:S01]  /*2710*/  FMUL.FTZ R37, R66, c[0x0][0x2ec] ;  /* 0x0000bb0042257a20 */ /* 0x000fe20000410000 */
[----:B------:R-:W-:Y:S01]  /*2720*/  MUFU.TANH R44, R44 ;  /* 0x0000002c002c7308 */ /* 0x000fe20000002400 */
[----:B------:R-:W-:Y:S01]  /*2730*/  FMUL.FTZ R24, R67, c[0x0][0x2ec] ;  /* 0x0000bb0043187a20 */ /* 0x000fe20000410000 */
[----:B------:R-:W-:Y:S01]  /*2740*/  HMMA.16816.F32.BF16 R56, R8, R38, R56 ;  /* 0x000000260838723c */ /* 0x000fe20000041838 */
[----:B------:R-:W-:-:S02]  /*2750*/  FMUL.FTZ R61, R61, c[0x0][0x2ec] ;  /* 0x0000bb003d3d7a20 */ /* 0x000fc40000410000 */
[----:B------:R-:W-:Y:S02]  /*2760*/  FMUL.FTZ R60, R60, c[0x0][0x2ec] ;  /* 0x0000bb003c3c7a20 */ /* 0x000fe40000410000 */
[----:B------:R-:W-:Y:S01]  /*2770*/  FMUL.FTZ R62, R62, c[0x0][0x2ec] ;  /* 0x0000bb003e3e7a20 */ /* 0x000fe20000410000 */
[----:B------:R-:W1:Y:S01]  /*2780*/  MUFU.TANH R33, R33 ;  /* 0x0000002100217308 */ /* 0x000e620000002400 */
[----:B------:R-:W-:Y:S01]  /*2790*/  IMAD.SHL.U32 R38, R29, 0x2, RZ ;  /* 0x000000021d267824 */ /* 0x000fe200078e00ff */
[----:B---3--:R-:W-:Y:S01]  /*27a0*/  HMMA.16816.F32.BF16 R52, R8, R20, R52 ;  /* 0x000000140834723c */ /* 0x008fe20000041834 */
[----:B------:R-:W-:Y:S02]  /*27b0*/  IMAD.SHL.U32 R29, R46, 0x40, RZ ;  /* 0x000000402e1d7824 */ /* 0x000fe400078e00ff */
[----:B------:R-:W-:-:S03]  /*27c0*/  FMUL.FTZ R63, R63, c[0x0][0x2ec] ;  /* 0x0000bb003f3f7a20 */ /* 0x000fc60000410000 */
[----:B------:R-:W-:Y:S01]  /*27d0*/  LOP3.LUT R25, R29, 0x6, R38, 0xf8, !PT ;  /* 0x000000061d197812 */ /* 0x000fe200078ef826 */
[----:B------:R-:W-:Y:S01]  /*27e0*/  MUFU.TANH R36, R36 ;  /* 0x0000002400247308 */ /* 0x000fe20000002400 */
[----:B------:R-:W-:Y:S02]  /*27f0*/  HMMA.16816.F32.BF16 R76, R8, R22, R76 ;  /* 0x00000016084c723c */ /* 0x000fe4000004184c */
[C---:B------:R-:W-:Y:S02]  /*2800*/  LOP3.LUT R17, R25.reuse, 0x8, RZ, 0xfc, !PT ;  /* 0x0000000819117812 */ /* 0x040fe400078efcff */
[CC--:B------:R-:W-:Y:S02]  /*2810*/  ISETP.GE.AND P5, PT, R25.reuse, R16.reuse, PT ;  /* 0x000000101900720c */ /* 0x0c0fe40003fa6270 */
[----:B------:R-:W-:Y:S01]  /*2820*/  LOP3.LUT R19, R25, 0x1, RZ, 0xfc, !PT ;  /* 0x0000000119137812 */ /* 0x000fe200078efcff */
[----:B------:R-:W3:Y:S01]  /*2830*/  MUFU.TANH R37, R37 ;  /* 0x0000002500257308 */ /* 0x000ee20000002400 */
[C---:B------:R-:W-:Y:S01]  /*2840*/  ISETP.GE.AND P3, PT, R17.reuse, R16, PT ;  /* 0x000000101100720c */ /* 0x040fe20003f66270 */
[----:B------:R-:W-:Y:S01]  /*2850*/  FMUL.FTZ R18, R56, c[0x0][0x2ec] ;  /* 0x0000bb0038127a20 */ /* 0x000fe20000410000 */
[----:B------:R-:W-:Y:S01]  /*2860*/  ISETP.GE.AND P1, PT, R17, R6, PT ;  /* 0x000000061100720c */ /* 0x000fe20003f26270 */
[----:B------:R-:W-:Y:S01]  /*2870*/  FMUL.FTZ R20, R57, c[0x0][0x2ec] ;  /* 0x0000bb0039147a20 */ /* 0x000fe20000410000 */
[----:B----4-:R-:W-:Y:S01]  /*2880*/  FSEL R17, R2, -INF , !P5 ;  /* 0xff80000002117808 */ /* 0x010fe20006800000 */
[----:B------:R-:W-:Y:S01]  /*2890*/  FMUL.FTZ R26, R58, c[0x0][0x2ec] ;  /* 0x0000bb003a1a7a20 */ /* 0x000fe20000410000 */
[C---:B------:R-:W-:Y:S01]  /*28a0*/  ISETP.GE.AND P4, PT, R19.reuse, R16, PT ;  /* 0x000000101300720c */ /* 0x040fe20003f86270 */
[----:B------:R-:W4:Y:S01]  /*28b0*/  MUFU.TANH R24, R24 ;  /* 0x0000001800187308 */ /* 0x000f220000002400 */
[-C--:B------:R-:W-:Y:S01]  /*28c0*/  ISETP.GE.AND P2, PT, R19, R6.reuse, PT ;  /* 0x000000061300720c */ /* 0x080fe20003f46270 */
[----:B------:R-:W-:Y:S01]  /*28d0*/  FMUL.FTZ R52, R52, c[0x0][0x2ec] ;  /* 0x0000bb0034347a20 */ /* 0x000fe20000410000 */
[----:B------:R-:W-:Y:S01]  /*28e0*/  ISETP.GE.AND P5, PT, R25, R6, PT ;  /* 0x000000061900720c */ /* 0x000fe20003fa6270 */
[----:B------:R-:W-:Y:S01]  /*28f0*/  FMUL.FTZ R53, R53, c[0x0][0x2ec] ;  /* 0x0000bb0035357a20 */ /* 0x000fe20000410000 */
[C---:B------:R-:W-:Y:S01]  /*2900*/  LOP3.LUT R19, R25.reuse, 0x9, RZ, 0xfc, !PT ;  /* 0x0000000919137812 */ /* 0x040fe200078efcff */
[----:B------:R-:W-:Y:S01]  /*2910*/  FMUL.FTZ R54, R54, c[0x0][0x2ec] ;  /* 0x0000bb0036367a20 */ /* 0x000fe20000410000 */
[----:B-----5:R-:W-:Y:S01]  /*2920*/  FSEL R40, R40, -INF , !P5 ;  /* 0xff80000028287808 */ /* 0x020fe20006800000 */
[----:B------:R-:W5:Y:S01]  /*2930*/  MUFU.TANH R109, R61 ;  /* 0x0000003d006d7308 */ /* 0x000f620000002400 */
[----:B------:R-:W-:Y:S01]  /*2940*/  LOP3.LUT R21, R25, 0x10, RZ, 0xfc, !PT ;  /* 0x0000001019157812 */ /* 0x000fe200078efcff */
[----:B------:R-:W-:Y:S01]  /*2950*/  FMUL.FTZ R55, R55, c[0x0][0x2ec] ;  /* 0x0000bb0037377a20 */ /* 0x000fe20000410000 */
[----:B------:R-:W-:Y:S01]  /*2960*/  ISETP.GE.AND P5, PT, R19, R16, PT ;  /* 0x000000101300720c */ /* 0x000fe20003fa6270 */
[----:B------:R-:W-:Y:S01]  /*2970*/  FMUL.FTZ R76, R76, c[0x0][0x2ec] ;  /* 0x0000bb004c4c7a20 */ /* 0x000fe20000410000 */
[----:B------:R-:W-:Y:S01]  /*2980*/  FSEL R68, R68, -INF , !P4 ;  /* 0xff80000044447808 */ /* 0x000fe20006000000 */
[----:B------:R-:W-:Y:S01]  /*2990*/  FMUL.FTZ R77, R77, c[0x0][0x2ec] ;  /* 0x0000bb004d4d7a20 */ /* 0x000fe20000410000 */
[----:B------:R-:W-:Y:S01]  /*29a0*/  ISETP.GE.AND P4, PT, R19, R6, PT ;  /* 0x000000061300720c */ /* 0x000fe20003f86270 */
[----:B------:R-:W1:Y:S01]  /*29b0*/  MUFU.TANH R111, R60 ;  /* 0x0000003c006f7308 */ /* 0x000e620000002400 */
[----:B------:R-:W-:Y:S01]  /*29c0*/  LOP3.LUT R13, R25, 0x11, RZ, 0xfc, !PT ;  /* 0x00000011190d7812 */ /* 0x000fe200078efcff */
[----:B------:R-:W-:Y:S01]  /*29d0*/  FMUL.FTZ R78, R78, c[0x0][0x2ec] ;  /* 0x0000bb004e4e7a20 */ /* 0x000fe20000410000 */
[----:B------:R-:W-:Y:S01]  /*29e0*/  FSEL R41, R41, -INF , !P2 ;  /* 0xff80000029297808 */ /* 0x000fe20005000000 */
[----:B------:R-:W-:Y:S01]  /*29f0*/  FMUL.FTZ R79, R79, c[0x0][0x2ec] ;  /* 0x0000bb004f4f7a20 */ /* 0x000fe20000410000 */
[----:B------:R-:W-:-:S02]  /*2a00*/  FSEL R19, R48, -INF , !P3 ;  /* 0xff80000030137808 */ /* 0x000fc40005800000 */
[C---:B------:R-:W-:Y:S01]  /*2a10*/  ISETP.GE.AND P2, PT, R21.reuse, R16, PT ;  /* 0x000000101500720c */ /* 0x040fe20003f46270 */
[----:B------:R-:W1:Y:S01]  /*2a20*/  MUFU.TANH R112, R62 ;  /* 0x0000003e00707308 */ /* 0x000e620000002400 */
[----:B------:R-:W-:Y:S01]  /*2a30*/  ISETP.GE.AND P3, PT, R21, R6, PT ;  /* 0x000000061500720c */ /* 0x000fe20003f66270 */
[----:B------:R-:W-:Y:S01]  /*2a40*/  FMUL.FTZ R21, R59, c[0x0][0x2ec] ;  /* 0x0000bb003b157a20 */ /* 0x000fe20000410000 */
[----:B------:R-:W-:Y:S02]  /*2a50*/  FSEL R42, R42, -INF , !P1 ;  /* 0xff8000002a2a7808 */ /* 0x000fe40004800000 */
[----:B------:R-:W-:Y:S02]  /*2a60*/  FSEL R49, R49, -INF , !P5 ;  /* 0xff80000031317808 */ /* 0x000fe40006800000 */
[C---:B------:R-:W-:Y:S01]  /*2a70*/  ISETP.GE.AND P1, PT, R13.reuse, R16, PT ;  /* 0x000000100d00720c */ /* 0x040fe20003f26270 */
[----:B------:R-:W3:Y:S01]  /*2a80*/  MUFU.TANH R116, R63 ;  /* 0x0000003f00747308 */ /* 0x000ee20000002400 */
[----:B------:R-:W-:-:S02]  /*2a90*/  ISETP.GE.AND P5, PT, R13, R6, PT ;  /* 0x000000060d00720c */ /* 0x000fc40003fa6270 */
[C---:B------:R-:W-:Y:S02]  /*2aa0*/  LOP3.LUT R13, R25.reuse, 0x18, RZ, 0xfc, !PT ;  /* 0x00000018190d7812 */ /* 0x040fe400078efcff */
[----:B------:R-:W-:Y:S02]  /*2ab0*/  LOP3.LUT R27, R25, 0x19, RZ, 0xfc, !PT ;  /* 0x00000019191b7812 */ /* 0x000fe400078efcff */
[----:B------:R-:W-:Y:S01]  /*2ac0*/  FSEL R2, R43, -INF , !P4 ;  /* 0xff8000002b027808 */ /* 0x000fe20006000000 */
[----:B------:R-:W3:Y:S01]  /*2ad0*/  MUFU.TANH R18, R18 ;  /* 0x0000001200127308 */ /* 0x000ee20000002400 */
[----:B------:R-:W-:Y:S02]  /*2ae0*/  ISETP.GE.AND P4, PT, R13, R16, PT ;  /* 0x000000100d00720c */ /* 0x000fe40003f86270 */
[----:B--2---:R-:W-:Y:S02]  /*2af0*/  FSEL R15, R50, -INF , !P2 ;  /* 0xff800000320f7808 */ /* 0x004fe40005000000 */
[----:B-1----:R-:W-:-:S02]  /*2b00*/  FSEL R14, R45, -INF , !P3 ;  /* 0xff8000002d0e7808 */ /* 0x002fc40005800000 */
[----:B------:R-:W-:Y:S01]  /*2b10*/  LOP3.LUT R9, R25, 0x20, RZ, 0xfc, !PT ;  /* 0x0000002019097812 */ /* 0x000fe200078efcff */
[----:B------:R-:W1:Y:S01]  /*2b20*/  MUFU.TANH R21, R21 ;  /* 0x0000001500157308 */ /* 0x000e620000002400 */
[----:B------:R-:W-:Y:S02]  /*2b30*/  ISETP.GE.AND P2, PT, R13, R6, PT ;  /* 0x000000060d00720c */ /* 0x000fe40003f46270 */
[----:B------:R-:W-:Y:S02]  /*2b40*/  ISETP.GE.AND P3, PT, R27, R16, PT ;  /* 0x000000101b00720c */ /* 0x000fe40003f66270 */
[----:B------:R-:W-:Y:S02]  /*2b50*/  LOP3.LUT R23, R25, 0x21, RZ, 0xfc, !PT ;  /* 0x0000002119177812 */ /* 0x000fe400078efcff */
[----:B------:R-:W-:Y:S01]  /*2b60*/  FSEL R10, R32, -INF , !P5 ;  /* 0xff800000200a7808 */ /* 0x000fe20006800000 */
[----:B------:R-:W-:Y:S01]  /*2b70*/  MUFU.TANH R20, R20 ;  /* 0x0000001400147308 */ /* 0x000fe20000002400 */
[----:B------:R-:W-:-:S02]  /*2b80*/  FSEL R11, R33, -INF , !P4 ;  /* 0xff800000210b7808 */ /* 0x000fc40006000000 */
[C---:B------:R-:W-:Y:S02]  /*2b90*/  ISETP.GE.AND P5, PT, R9.reuse, R16, PT ;  /* 0x000000100900720c */ /* 0x040fe40003fa6270 */
[-C--:B------:R-:W-:Y:S02]  /*2ba0*/  ISETP.GE.AND P4, PT, R9, R6.reuse, PT ;  /* 0x000000060900720c */ /* 0x080fe40003f86270 */
[----:B------:R-:W-:Y:S01]  /*2bb0*/  FSEL R13, R44, -INF , !P1 ;  /* 0xff8000002c0d7808 */ /* 0x000fe20004800000 */
[----:B------:R-:W2:Y:S01]  /*2bc0*/  MUFU.TANH R26, R26 ;  /* 0x0000001a001a7308 */ /* 0x000ea20000002400 */
[----:B---3--:R-:W-:Y:S02]  /*2bd0*/  FSEL R8, R37, -INF , !P2 ;  /* 0xff80000025087808 */ /* 0x008fe40005000000 */
[----:B------:R-:W-:Y:S02]  /*2be0*/  FSEL R9, R36, -INF , !P3 ;  /* 0xff80000024097808 */ /* 0x000fe40005800000 */
[----:B------:R-:W-:-:S02]  /*2bf0*/  ISETP.GE.AND P1, PT, R27, R6, PT ;  /* 0x000000061b00720c */ /* 0x000fc40003f26270 */
[C---:B------:R-:W-:Y:S01]  /*2c00*/  ISETP.GE.AND P2, PT, R23.reuse, R16, PT ;  /* 0x000000101700720c */ /* 0x040fe20003f46270 */
[----:B------:R-:W3:Y:S01]  /*2c10*/  MUFU.TANH R125, R52 ;  /* 0x00000034007d7308 */ /* 0x000ee20000002400 */
[----:B------:R-:W-:Y:S02]  /*2c20*/  ISETP.GE.AND P3, PT, R23, R6, PT ;  /* 0x000000061700720c */ /* 0x000fe40003f66270 */
[C---:B------:R-:W-:Y:S02]  /*2c30*/  LOP3.LUT R27, R25.reuse, 0x28, RZ, 0xfc, !PT ;  /* 0x00000028191b7812 */ /* 0x040fe400078efcff */
[----:B------:R-:W-:Y:S02]  /*2c40*/  LOP3.LUT R23, R25, 0x29, RZ, 0xfc, !PT ;  /* 0x0000002919177812 */ /* 0x000fe400078efcff */
[----:B----4-:R-:W-:Y:S01]  /*2c50*/  FSEL R12, R24, -INF , !P1 ;  /* 0xff800000180c7808 */ /* 0x010fe20004800000 */
[----:B------:R-:W-:Y:S01]  /*2c60*/  MUFU.TANH R121, R53 ;  /* 0x0000003500797308 */ /* 0x000fe20000002400 */
[----:B-----5:R-:W-:-:S02]  /*2c70*/  FSEL R109, R109, -INF , !P2 ;  /* 0xff8000006d6d7808 */ /* 0x020fc40005000000 */
[----:B------:R-:W-:Y:S02]  /*2c80*/  ISETP.GE.AND P1, PT, R27, R16, PT ;  /* 0x000000101b00720c */ /* 0x000fe40003f26270 */
[-C--:B------:R-:W-:Y:S02]  /*2c90*/  ISETP.GE.AND P2, PT, R23, R6.reuse, PT ;  /* 0x000000061700720c */ /* 0x080fe40003f46270 */
[C---:B------:R-:W-:Y:S01]  /*2ca0*/  LOP3.LUT R35, R25.reuse, 0x30, RZ, 0xfc, !PT ;  /* 0x0000003019237812 */ /* 0x040fe200078efcff */
[----:B------:R-:W4:Y:S01]  /*2cb0*/  MUFU.TANH R122, R54 ;  /* 0x00000036007a7308 */ /* 0x000f220000002400 */
[----:B------:R-:W-:Y:S02]  /*2cc0*/  LOP3.LUT R33, R25, 0x31, RZ, 0xfc, !PT ;  /* 0x0000003119217812 */ /* 0x000fe400078efcff */
[----:B------:R-:W-:Y:S02]  /*2cd0*/  FSEL R111, R111, -INF , !P5 ;  /* 0xff8000006f6f7808 */ /* 0x000fe40006800000 */
[----:B------:R-:W-:-:S02]  /*2ce0*/  ISETP.GE.AND P5, PT, R27, R6, PT ;  /* 0x000000061b00720c */ /* 0x000fc40003fa6270 */
[----:B------:R-:W-:Y:S01]  /*2cf0*/  FSEL R112, R112, -INF , !P4 ;  /* 0xff80000070707808 */ /* 0x000fe20006000000 */
[----:B------:R-:W5:Y:S01]  /*2d00*/  MUFU.TANH R120, R55 ;  /* 0x0000003700787308 */ /* 0x000f620000002400 */
[----:B------:R-:W-:Y:S02]  /*2d10*/  FSEL R116, R116, -INF , !P3 ;  /* 0xff80000074747808 */ /* 0x000fe40005800000 */
[----:B------:R-:W-:Y:S02]  /*2d20*/  FSEL R27, R18, -INF , !P1 ;  /* 0xff800000121b7808 */ /* 0x000fe40004800000 */
[----:B-1----:R-:W-:Y:S02]  /*2d30*/  FSEL R24, R21, -INF , !P2 ;  /* 0xff80000015187808 */ /* 0x002fe40005000000 */
[-C--:B------:R-:W-:Y:S01]  /*2d40*/  ISETP.GE.AND P4, PT, R23, R16.reuse, PT ;  /* 0x000000101700720c */ /* 0x080fe20003f86270 */
[----:B------:R-:W1:Y:S01]  /*2d50*/  MUFU.TANH R123, R76 ;  /* 0x0000004c007b7308 */ /* 0x000e620000002400 */
[----:B------:R-:W-:-:S02]  /*2d60*/  ISETP.GE.AND P3, PT, R35, R16, PT ;  /* 0x000000102300720c */ /* 0x000fc40003f66270 */
[----:B------:R-:W-:Y:S02]  /*2d70*/  ISETP.GE.AND P1, PT, R33, R16, PT ;  /* 0x000000102100720c */ /* 0x000fe40003f26270 */
[----:B------:R-:W-:Y:S02]  /*2d80*/  ISETP.GE.AND P2, PT, R35, R6, PT ;  /* 0x000000062300720c */ /* 0x000fe40003f46270 */
[C---:B------:R-:W-:Y:S01]  /*2d90*/  LOP3.LUT R31, R25.reuse, 0x38, RZ, 0xfc, !PT ;  /* 0x00000038191f7812 */ /* 0x040fe200078efcff */
[----:B------:R-:W1:Y:S01]  /*2da0*/  MUFU.TANH R119, R77 ;  /* 0x0000004d00777308 */ /* 0x000e620000002400 */
[----:B------:R-:W-:Y:S02]  /*2db0*/  LOP3.LUT R23, R25, 0x39, RZ, 0xfc, !PT ;  /* 0x0000003919177812 */ /* 0x000fe400078efcff */
[----:B--2---:R-:W-:Y:S02]  /*2dc0*/  FSEL R26, R26, -INF , !P5 ;  /* 0xff8000001a1a7808 */ /* 0x004fe40006800000 */
[----:B------:R-:W-:-:S02]  /*2dd0*/  FSEL R25, R20, -INF , !P4 ;  /* 0xff80000014197808 */ /* 0x000fc40006000000 */
[----:B---3--:R-:W-:Y:S01]  /*2de0*/  FSEL R125, R125, -INF , !P3 ;  /* 0xff8000007d7d7808 */ /* 0x008fe20005800000 */
[----:B------:R-:W2:Y:S01]  /*2df0*/  MUFU.TANH R118, R78 ;  /* 0x0000004e00767308 */ /* 0x000ea20000002400 */
[----:B----4-:R-:W-:Y:S02]  /*2e00*/  FSEL R122, R122, -INF , !P2 ;  /* 0xff8000007a7a7808 */ /* 0x010fe40005000000 */
[----:B------:R-:W-:Y:S01]  /*2e10*/  FSEL R121, R121, -INF , !P1 ;  /* 0xff80000079797808 */ /* 0x000fe20004800000 */
[----:B------:R-:W-:Y:S01]  /*2e20*/  BAR.SYNC.DEFER_BLOCKING 0x0 ;  /* 0x0000000000007b1d */ /* 0x000fe20000010000 */
[-C--:B------:R-:W-:Y:S02]  /*2e30*/  ISETP.GE.AND P5, PT, R31, R16.reuse, PT ;  /* 0x000000101f00720c */ /* 0x080fe40003fa6270 */
[----:B------:R-:W-:Y:S02]  /*2e40*/  ISETP.GE.AND P4, PT, R23, R16, PT ;  /* 0x000000101700720c */ /* 0x000fe40003f86270 */
[-C--:B------:R-:W-:Y:S01]  /*2e50*/  ISETP.GE.AND P3, PT, R33, R6.reuse, PT ;  /* 0x000000062100720c */ /* 0x080fe20003f66270 */
[----:B------:R-:W3:Y:S01]  /*2e60*/  MUFU.TANH R114, R79 ;  /* 0x0000004f00727308 */ /* 0x000ee20000002400 */
[----:B------:R-:W-:-:S02]  /*2e70*/  ISETP.GE.AND P2, PT, R31, R6, PT ;  /* 0x000000061f00720c */ /* 0x000fc40003f46270 */
[----:B------:R-:W-:Y:S02]  /*2e80*/  ISETP.GE.AND P1, PT, R23, R6, PT ;  /* 0x000000061700720c */ /* 0x000fe40003f26270 */
[----:B-----5:R-:W-:Y:S02]  /*2e90*/  FSEL R120, R120, -INF , !P3 ;  /* 0xff80000078787808 */ /* 0x020fe40005800000 */
[----:B-1----:R-:W-:Y:S02]  /*2ea0*/  FSEL R123, R123, -INF , !P5 ;  /* 0xff8000007b7b7808 */ /* 0x002fe40006800000 */
[----:B------:R-:W-:Y:S02]  /*2eb0*/  FSEL R119, R119, -INF , !P4 ;  /* 0xff80000077777808 */ /* 0x000fe40006000000 */
[----:B--2---:R-:W-:Y:S02]  /*2ec0*/  FSEL R118, R118, -INF , !P2 ;  /* 0xff80000076767808 */ /* 0x004fe40005000000 */
[----:B---3--:R-:W-:Y:S01]  /*2ed0*/  FSEL R114, R114, -INF , !P1 ;  /* 0xff80000072727808 */ /* 0x008fe20004800000 */
[----:B------:R-:W-:Y:S05]  /*2ee0*/  @!P0 BRA `(.L_x_6555) ;  /* 0x0000051000008947 */ /* 0x000fea0003800000 */
[----:B------:R-:W-:Y:S05]  /*2ef0*/  @P6 BRA `(.L_x_6556) ;  /* 0x0000038000006947 */ /* 0x000fea0003800000 */
        /* <DEDUP_REMOVED lines=56> */
.L_x_6556:
[----:B------:R-:W-:-:S04]  /*3280*/  ULEA UR6, -UR6, URZ, 0x6 ;  /* 0x0000003f06067291 */ /* 0x000fc8000f8e313f */
[----:B------:R-:W-:Y:S02]  /*3290*/  USHF.R.S32.HI UR4, URZ, 0x1f, UR6 ;  /* 0x0000001f3f047899 */ /* 0x000fe40008011406 */
[----:B------:R-:W-:-:S04]  /*32a0*/  MOV R20, UR6 ;  /* 0x0000000600147c02 */ /* 0x000fc80008000f00 */
[----:B------:R-:W-:Y:S02]  /*32b0*/  MOV R4, UR4 ;  /* 0x0000000400047c02 */ /* 0x000fe40008000f00 */
.L_x_6557:
        /* <DEDUP_REMOVED lines=20> */
.L_x_6555:
        /* <DEDUP_REMOVED lines=57> */
[----:B------:R-:W1:Y:S01]  /*3790*/  LDSM.16.MT88.4 R68, [R144+0x8000] ;  /* 0x008000009044783b */ /* 0x000e620000004200 */
[----:B------:R-:W-:Y:S01]  /*37a0*/  FFMA.FTZ R32, R49, c[0x0][0x23c], -R124 ;  /* 0x00008f0031207a23 */ /* 0x000fe2000001087c */
[----:B------:R-:W-:Y:S01]  /*37b0*/  MUFU.EX2 R105, R105 ;  /* 0x0000006900697308 */ /* 0x000fe20000000800 */
[--C-:B------:R-:W-:Y:S01]  /*37c0*/  FFMA.FTZ R107, R40, c[0x0][0x23c], -R117.reuse ;  /* 0x00008f00286b7a23 */ /* 0x100fe20000010875 */
[----:B------:R-:W-:Y:S01]  /*37d0*/  LDSM.16.MT88.4 R48, [R146+0xa000] ;  /* 0x00a000009230783b */ /* 0x000fe20000004200 */
[----:B------:R-:W-:-:S02]  /*37e0*/  FFMA.FTZ R106, R41, c[0x0][0x23c], -R117 ;  /* 0x00008f00296a7a23 */ /* 0x000fc40000010875 */
[--C-:B------:R-:W-:Y:S01]  /*37f0*/  FFMA.FTZ R104, R42, c[0x0][0x23c], -R117.reuse ;  /* 0x00008f002a687a23 */ /* 0x100fe20000010875 */
[----:B------:R-:W-:Y:S01]  /*3800*/  LDSM.16.MT88.4 R16, [R145+0x8800] ;  /* 0x008800009110783b */ /* 0x000fe20000004200 */
[--C-:B------:R-:W-:Y:S01]  /*3810*/  FFMA.FTZ R35, R2, c[0x0][0x23c], -R117.reuse ;  /* 0x00008f0002237a23 */ /* 0x100fe20000010875 */
[----:B------:R-:W2:Y:S01]  /*3820*/  MUFU.EX2 R102, R102 ;  /* 0x0000006600667308 */ /* 0x000ea20000000800 */
[--C-:B------:R-:W-:Y:S01]  /*3830*/  FFMA.FTZ R31, R11, c[0x0][0x23c], -R124.reuse ;  /* 0x00008f000b1f7a23 */ /* 0x100fe2000001087c */
[----:B------:R-:W3:Y:S01]  /*3840*/  LDSM.16.MT88.4 R40, [R147+0xa000] ;  /* 0x00a000009328783b */ /* 0x000ee20000004200 */
[--C-:B------:R-:W-:Y:S02]  /*3850*/  FFMA.FTZ R2, R9, c[0x0][0x23c], -R124.reuse ;  /* 0x00008f0009027a23 */ /* 0x100fe4000001087c */
[--C-:B------:R-:W-:Y:S02]  /*3860*/  FFMA.FTZ R29, R10, c[0x0][0x23c], -R117.reuse ;  /* 0x00008f000a1d7a23 */ /* 0x100fe40000010875 */
[----:B------:R-:W-:Y:S01]  /*3870*/  FFMA.FTZ R33, R8, c[0x0][0x23c], -R117 ;  /* 0x00008f0008217a23 */ /* 0x000fe20000010875 */
[----:B------:R-:W-:Y:S01]  /*3880*/  MUFU.EX2 R103, R103 ;  /* 0x0000006700677308 */ /* 0x000fe20000000800 */
[----:B------:R-:W4:Y:S01]  /*3890*/  LDSM.16.MT88.4 R8, [R146+0x8800] ;  /* 0x008800009208783b */ /* 0x000f220000004200 */
[----:B------:R-:W-:-:S02]  /*38a0*/  FFMA.FTZ R101, R15, c[0x0][0x23c], -R124 ;  /* 0x00008f000f657a23 */ /* 0x000fc4000001087c */
[--C-:B------:R-:W-:Y:S02]  /*38b0*/  FFMA.FTZ R30, R13, c[0x0][0x23c], -R124.reuse ;  /* 0x00008f000d1e7a23 */ /* 0x100fe4000001087c */
[--C-:B------:R-:W-:Y:S02]  /*38c0*/  FFMA.FTZ R34, R14, c[0x0][0x23c], -R117.reuse ;  /* 0x00008f000e227a23 */ /* 0x100fe40000010875 */
[----:B------:R-:W5:Y:S01]  /*38d0*/  MUFU.EX2 R32, R32 ;  /* 0x0000002000207308 */ /* 0x000f620000000800 */
[----:B--2---:R-:W-:Y:S01]  /*38e0*/  F2FP.BF16.PACK_AB R64, R102, R105 ;  /* 0x000000696640723e */ /* 0x004fe200000010ff */
[--C-:B------:R-:W-:Y:S02]  /*38f0*/  FFMA.FTZ R0, R12, c[0x0][0x23c], -R117.reuse ;  /* 0x00008f000c007a23 */ /* 0x100fe40000010875 */
[----:B------:R-:W2:Y:S01]  /*3900*/  LDSM.16.MT88.4 R12, [R144+0x8800] ;  /* 0x00880000900c783b */ /* 0x000ea20000004200 */
[--C-:B------:R-:W-:Y:S02]  /*3910*/  FFMA.FTZ R108, R111, c[0x0][0x23c], -R124.reuse ;  /* 0x00008f006f6c7a23 */ /* 0x100fe4000001087c */
[----:B------:R-:W-:Y:S01]  /*3920*/  FFMA.FTZ R113, R116, c[0x0][0x23c], -R117 ;  /* 0x00008f0074717a23 */ /* 0x000fe20000010875 */
[----:B------:R-:W-:Y:S01]  /*3930*/  MUFU.EX2 R107, R107 ;  /* 0x0000006b006b7308 */ /* 0x000fe20000000800 */
[----:B------:R-:W-:-:S02]  /*3940*/  FFMA.FTZ R109, R109, c[0x0][0x23c], -R124 ;  /* 0x00008f006d6d7a23 */ /* 0x000fc4000001087c */
[--C-:B------:R-:W-:Y:S02]  /*3950*/  FFMA.FTZ R110, R27, c[0x0][0x23c], -R124.reuse ;  /* 0x00008f001b6e7a23 */ /* 0x100fe4000001087c */
[--C-:B------:R-:W-:Y:S02]  /*3960*/  FFMA.FTZ R111, R25, c[0x0][0x23c], -R124.reuse ;  /* 0x00008f00196f7a23 */ /* 0x100fe4000001087c */
[--C-:B------:R-:W-:Y:S01]  /*3970*/  FFMA.FTZ R112, R112, c[0x0][0x23c], -R117.reuse ;  /* 0x00008f0070707a23 */ /* 0x100fe20000010875 */
[----:B------:R-:W1:Y:S01]  /*3980*/  MUFU.EX2 R106, R106 ;  /* 0x0000006a006a7308 */ /* 0x000e620000000800 */
[----:B-----5:R-:W-:Y:S01]  /*3990*/  F2FP.BF16.PACK_AB R66, R32, R103 ;  /* 0x000000672042723e */ /* 0x020fe200000010ff */
        /* <DEDUP_REMOVED lines=9> */
[----:B------:R-:W5:Y:S01]  /*3a30*/  MUFU.EX2 R35, R35 ;  /* 0x0000002300237308 */ /* 0x000f620000000800 */
[----:B-1----:R-:W-:Y:S01]  /*3a40*/  F2FP.BF16.PACK_AB R65, R106, R107 ;  /* 0x0000006b6a41723e */ /* 0x002fe200000010ff */
[--C-:B------:R-:W-:Y:S02]  /*3a50*/  FFMA.FTZ R120, R120, c[0x0][0x23c], -R117.reuse ;  /* 0x00008f0078787a23 */ /* 0x100fe40000010875 */
[--C-:B------:R-:W-:Y:S02]  /*3a60*/  FFMA.FTZ R118, R118, c[0x0][0x23c], -R117.reuse ;  /* 0x00008f0076767a23 */ /* 0x100fe40000010875 */
[----:B------:R-:W-:-:S02]  /*3a70*/  FFMA.FTZ R169, R114, c[0x0][0x23c], -R117 ;  /* 0x00008f0072a97a23 */ /* 0x000fc40000010875 */
[----:B------:R-:W-:Y:S01]  /*3a80*/  MUFU.EX2 R101, R101 ;  /* 0x0000006500657308 */ /* 0x000fe20000000800 */
[----:B------:R-:W-:Y:S02]  /*3a90*/  FADD.FTZ R102, R105, R102 ;  /* 0x0000006669667221 */ /* 0x000fe40000010000 */
[----:B------:R-:W-:Y:S02]  /*3aa0*/  FADD.FTZ R107, R107, R106 ;  /* 0x0000006a6b6b7221 */ /* 0x000fe40000010000 */
[----:B------:R-:W-:Y:S01]  /*3ab0*/  FADD.FTZ R103, R103, R102 ;  /* 0x0000006667677221 */ /* 0x000fe20000010000 */
[----:B-----5:R-:W-:Y:S02]  /*3ac0*/  F2FP.BF16.PACK_AB R67, R35, R104 ;  /* 0x000000682343723e */ /* 0x020fe400000010ff */
[----:B------:R-:W1:Y:S01]  /*3ad0*/  MUFU.EX2 R30, R30 ;  /* 0x0000001e001e7308 */ /* 0x000e620000000800 */
[----:B------:R-:W-:Y:S02]  /*3ae0*/  FADD.FTZ R104, R104, R107 ;  /* 0x0000006b68687221 */ /* 0x000fe40000010000 */
[----:B------:R-:W-:-:S02]  /*3af0*/  FADD.FTZ R32, R32, R103 ;  /* 0x0000006720207221 */ /* 0x000fc40000010000 */
        /* <DEDUP_REMOVED lines=11> */
[C---:B---3--:R-:W-:Y:S02]  /*3bb0*/  HMMA.16816.F32.BF16 R36, R64.reuse, R40, RZ ;  /* 0x000000284024723c */ /* 0x048fe400000418ff */
[----:B------:R-:W3:Y:S06]  /*3bc0*/  MUFU.EX2 R0, R0 ;  /* 0x0000000000007308 */ /* 0x000eec0000000800 */
        /* <DEDUP_REMOVED lines=18> */
[----:B-1----:R-:W-:Y:S01]  /*3cf0*/  F2FP.BF16.PACK_AB R4, R30, R101 ;  /* 0x000000651e04723e */ /* 0x002fe200000010ff */
[----:B------:R-:W-:Y:S01]  /*3d00*/  HMMA.16816.F32.BF16 R64, R64, R6, RZ ;  /* 0x000000064040723c */ /* 0x000fe200000418ff */
[----:B-----5:R-:W-:Y:S01]  /*3d10*/  F2FP.BF16.PACK_AB R5, R29, R34 ;  /* 0x000000221d05723e */ /* 0x020fe200000010ff */
        /* <DEDUP_REMOVED lines=70> */
[----:B------:R-:W2:Y:S07]  /*4180*/  LDSM.16.MT88.4 R24, [R145+0x9800] ;  /* 0x009800009118783b */ /* 0x000eae0000004200 */
[C---:B-----5:R-:W-:Y:S08]  /*4190*/  HMMA.16816.F32.BF16 R52, R4.reuse, R20, R52 ;  /* 0x000000140434723c */ /* 0x060ff00000041834 */
[C---:B------:R-:W-:Y:S01]  /*41a0*/  HMMA.16816.F32.BF16 R56, R4.reuse, R22, R56 ;  /* 0x000000160438723c */ /* 0x040fe20000041838 */
[----:B------:R-:W5:Y:S07]  /*41b0*/  LDSM.16.MT88.4 R20, [R144+0x9800] ;  /* 0x009800009014783b */ /* 0x000f6e0000004200 */
[C---:B-1----:R-:W-:Y:S08]  /*41c0*/  HMMA.16816.F32.BF16 R60, R4.reuse, R16, R60 ;  /* 0x00000010043c723c */ /* 0x042ff0000004183c */
        /* <DEDUP_REMOVED lines=21> */
[C---:B------:R-:W-:Y:S08]  /*4320*/  HMMA.16816.F32.BF16 R76, R4.reuse, R26, R76 ;  /* 0x0000001a044c723c */ /* 0x040ff0000004184c */
[C---:B-----5:R-:W-:Y:S08]  /*4330*/  HMMA.16816.F32.BF16 R72, R4.reuse, R20, R72 ;  /* 0x000000140448723c */ /* 0x060ff00000041848 */
[C---:B-1----:R-:W-:Y:S08]  /*4340*/  HMMA.16816.F32.BF16 R36, R4.reuse, R8, R36 ;  /* 0x000000080424723c */ /* 0x042ff00000041824 */
[C---:B------:R-:W-:Y:S01]  /*4350*/  HMMA.16816.F32.BF16 R40, R4.reuse, R10, R40 ;  /* 0x0000000a0428723c */ /* 0x040fe20000041828 */
[----:B------:R-:W1:Y:S07]  /*4360*/  LDSM.16.MT88.4 R8, [R144+0xb800] ;  /* 0x00b800009008783b */ /* 0x000e6e0000004200 */
[C---:B------:R-:W-:Y:S08]  /*4370*/  HMMA.16816.F32.BF16 R68, R4.reuse, R22, R68 ;  /* 0x000000160444723c */ /* 0x040ff00000041844 */
[C---:B------:R-:W-:Y:S08]  /*4380*/  HMMA.16816.F32.BF16 R44, R4.reuse, R16, R44 ;  /* 0x00000010042c723c */ /* 0x040ff0000004182c */
[C---:B------:R-:W-:Y:S08]  /*4390*/  HMMA.16816.F32.BF16 R48, R4.reuse, R18, R48 ;  /* 0x000000120430723c */ /* 0x040ff00000041830 */
[C---:B--2---:R-:W-:Y:S08]  /*43a0*/  HMMA.16816.F32.BF16 R52, R4.reuse, R12, R52 ;  /* 0x0000000c0434723c */ /* 0x044ff00000041834 */
        /* <DEDUP_REMOVED lines=12> */
.L_x_6562:
        /* <DEDUP_REMOVED lines=64> */
.L_x_6559:
        /* <DEDUP_REMOVED lines=9> */
[----:B------:R1:W-:Y:S01]  /*4900*/  LDGSTS.E.BYPASS.LTC128B.128 [R161+0xa000], [R156.64+0x80] ;  /* 0x0a0000809ca17fae */ /* 0x0003e2000b901d4a */
[----:B------:R-:W-:Y:S02]  /*4910*/  IADD3.X R3, R101, UR5, RZ, P0, !PT ;  /* 0x0000000565037c10 */ /* 0x000fe400087fe4ff */
[----:B------:R-:W-:Y:S04]  /*4920*/  IADD3 R172, P0, R2, UR9, RZ ;  /* 0x0000000902ac7c10 */ /* 0x000fe8000ff1e0ff */
[----:B------:R2:W-:Y:S01]  /*4930*/  LDGSTS.E.BYPASS.LTC128B.128 [R161+0x8800], [R100.64] ;  /* 0x0880000064a17fae */ /* 0x0005e2000b901d4a */
[----:B------:R-:W-:Y:S02]  /*4940*/  IADD3.X R173, R3, UR5, RZ, P0, !PT ;  /* 0x0000000503ad7c10 */ /* 0x000fe400087fe4ff */
[----:B------:R-:W-:Y:S04]  /*4950*/  ISETP.GT.AND P0, PT, R168, R155, PT ;  /* 0x0000009ba800720c */ /* 0x000fe80003f04270 */
[----:B------:R2:W-:Y:S07]  /*4960*/  LDGSTS.E.BYPASS.LTC128B.128 [R161+0xa800], [R100.64+0x80] ;  /* 0x0a80008064a17fae */ /* 0x0005ee000b901d4a */
[----:B------:R1:W-:Y:S07]  /*4970*/  LDGSTS.E.BYPASS.LTC128B.128 [R161+0x9000], [R2.64] ;  /* 0x0900000002a17fae */ /* 0x0003ee000b901d4a */
[----:B------:R1:W-:Y:S07]  /*4980*/  LDGSTS.E.BYPASS.LTC128B.128 [R161+0xb000], [R2.64+0x80] ;  /* 0x0b00008002a17fae */ /* 0x0003ee000b901d4a */
[----:B------:R3:W-:Y:S07]  /*4990*/  LDGSTS.E.BYPASS.LTC128B.128 [R161+0x9800], [R172.64] ;  /* 0x09800000aca17fae */ /* 0x0007ee000b901d4a */
[----:B------:R3:W-:Y:S07]  /*49a0*/  LDGSTS.E.BYPASS.LTC128B.128 [R161+0xb800], [R172.64+0x80] ;  /* 0x0b800080aca17fae */ /* 0x0007ee000b901d4a */
[----:B------:R-:W-:Y:S07]  /*49b0*/  LDSM.16.M88.4 R104, [R154] ;  /* 0x000000009a68783b */ /* 0x000fee0000000200 */
[----:B------:R-:W4:Y:S07]  /*49c0*/  LDSM.16.M88.4 R108, [R153] ;  /* 0x00000000996c783b */ /* 0x000f2e0000000200 */
[----:B------:R-:W5:Y:S07]  /*49d0*/  LDSM.16.M88.4 R112, [R153+0x800] ;  /* 0x000800009970783b */ /* 0x000f6e0000000200 */
[----:B------:R-:W1:Y:S07]  /*49e0*/  LDSM.16.M88.4 R116, [R153+0x1000] ;  /* 0x001000009974783b */ /* 0x000e6e0000000200 */
[----:B------:R-:W0:Y:S07]  /*49f0*/  LDGDEPBAR ;  /* 0x00000000000079af */ /* 0x000e2e0000000000 */
[----:B------:R-:W1:Y:S07]  /*4a00*/  LDSM.16.M88.4 R120, [R153+0x1800] ;  /* 0x001800009978783b */ /* 0x000e6e0000000200 */
[----:B------:R-:W-:Y:S01]  /*4a10*/  LDSM.16.M88.4 R124, [R152] ;  /* 0x00000000987c783b */ /* 0x000fe20000000200 */
[C---:B----4-:R-:W-:Y:S06]  /*4a20*/  HMMA.16816.F32.BF16 R4, R104.reuse, R108, RZ ;  /* 0x0000006c6804723c */ /* 0x050fec00000418ff */
[----:B------:R-:W4:Y:S02]  /*4a30*/  LDSM.16.M88.4 R128, [R151] ;  /* 0x000000009780783b */ /* 0x000f240000000200 */
[C---:B------:R-:W-:Y:S05]  /*4a40*/  HMMA.16816.F32.BF16 R8, R104.reuse, R110, RZ ;  /* 0x0000006e6808723c */ /* 0x040fea00000418ff */
[----:B------:R-:W2:Y:S03]  /*4a50*/  LDSM.16.M88.4 R132, [R143] ;  /* 0x000000008f84783b */ /* 0x000ea60000000200 */
[C---:B-----5:R-:W-:Y:S04]  /*4a60*/  HMMA.16816.F32.BF16 R12, R104.reuse, R112, RZ ;  /* 0x00000070680c723c */ /* 0x060fe800000418ff */
[----:B------:R-:W5:Y:S04]  /*4a70*/  LDSM.16.M88.4 R108, [R142] ;  /* 0x000000008e6c783b */ /* 0x000f680000000200 */
[C---:B------:R-:W-:Y:S03]  /*4a80*/  HMMA.16816.F32.BF16 R16, R104.reuse, R114, RZ ;  /* 0x000000726810723c */ /* 0x040fe600000418ff */
[----:B------:R-:W2:Y:S05]  /*4a90*/  LDSM.16.M88.4 R112, [R141] ;  /* 0x000000008d70783b */ /* 0x000eaa0000000200 */
[C---:B-1----:R-:W-:Y:S08]  /*4aa0*/  HMMA.16816.F32.BF16 R20, R104.reuse, R116, RZ ;  /* 0x000000746814723c */ /* 0x042ff000000418ff */
[C---:B------:R-:W-:Y:S01]  /*4ab0*/  HMMA.16816.F32.BF16 R24, R104.reuse, R118, RZ ;  /* 0x000000766818723c */ /* 0x040fe200000418ff */
[----:B------:R-:W-:Y:S07]  /*4ac0*/  LDSM.16.M88.4 R116, [R149] ;  /* 0x000000009574783b */ /* 0x000fee0000000200 */
[C---:B------:R-:W-:Y:S08]  /*4ad0*/  HMMA.16816.F32.BF16 R28, R104.reuse, R120, RZ ;  /* 0x00000078681c723c */ /* 0x040ff000000418ff */
[----:B------:R-:W-:Y:S01]  /*4ae0*/  HMMA.16816.F32.BF16 R32, R104, R122, RZ ;  /* 0x0000007a6820723c */ /* 0x000fe200000418ff */
[----:B------:R-:W1:Y:S07]  /*4af0*/  LDSM.16.M88.4 R104, [R150] ;  /* 0x000000009668783b */ /* 0x000e6e0000000200 */
[C---:B----4-:R-:W-:Y:S01]  /*4b00*/  HMMA.16816.F32.BF16 R4, R124.reuse, R128, R4 ;  /* 0x000000807c04723c */ /* 0x050fe20000041804 */
[----:B------:R-:W4:Y:S07]  /*4b10*/  LDSM.16.M88.4 R120, [R149+0x800] ;  /* 0x000800009578783b */ /* 0x000f2e0000000200 */
[C---:B------:R-:W-:Y:S01]  /*4b20*/  HMMA.16816.F32.BF16 R8, R124.reuse, R130, R8 ;  /* 0x000000827c08723c */ /* 0x040fe20000041808 */
[----:B------:R-:W1:Y:S07]  /*4b30*/  LDSM.16.M88.4 R128, [R149+0x1000] ;  /* 0x001000009580783b */ /* 0x000e6e0000000200 */
[C---:B--2---:R-:W-:Y:S08]  /*4b40*/  HMMA.16816.F32.BF16 R12, R124.reuse, R132, R12 ;  /* 0x000000847c0c723c */ /* 0x044ff0000004180c */
[C---:B------:R-:W-:Y:S08]  /*4b50*/  HMMA.16816.F32.BF16 R16, R124.reuse, R134, R16 ;  /* 0x000000867c10723c */ /* 0x040ff00000041810 */
[C---:B-----5:R-:W-:Y:S08]  /*4b60*/  HMMA.16816.F32.BF16 R20, R124.reuse, R108, R20 ;  /* 0x0000006c7c14723c */ /* 0x060ff00000041814 */
[C---:B------:R-:W-:Y:S01]  /*4b70*/  HMMA.16816.F32.BF16 R24, R124.reuse, R110, R24 ;  /* 0x0000006e7c18723c */ /* 0x040fe20000041818 */
[----:B------:R-:W2:Y:S07]  /*4b80*/  LDSM.16.M88.4 R108, [R149+0x1800] ;  /* 0x00180000956c783b */ /* 0x000eae0000000200 */
[C---:B------:R-:W-:Y:S08]  /*4b90*/  HMMA.16816.F32.BF16 R28, R124.reuse, R112, R28 ;  /* 0x000000707c1c723c */ /* 0x040ff0000004181c */
[----:B------:R-:W-:Y:S01]  /*4ba0*/  HMMA.16816.F32.BF16 R32, R124, R114, R32 ;  /* 0x000000727c20723c */ /* 0x000fe20000041820 */
[----:B------:R-:W-:Y:S07]  /*4bb0*/  LDSM.16.M88.4 R112, [R148] ;  /* 0x000000009470783b */ /* 0x000fee0000000200 */
[C---:B-1----:R-:W-:Y:S01]  /*4bc0*/  HMMA.16816.F32.BF16 R4, R104.reuse, R116, R4 ;  /* 0x000000746804723c */ /* 0x042fe20000041804 */
[----:B------:R-:W-:Y:S07]  /*4bd0*/  LDSM.16.M88.4 R124, [R140+0x1000] ;  /* 0x001000008c7c783b */ /* 0x000fee0000000200 */
[C---:B------:R-:W-:Y:S01]  /*4be0*/  HMMA.16816.F32.BF16 R8, R104.reuse, R118, R8 ;  /* 0x000000766808723c */ /* 0x040fe20000041808 */
[----:B------:R-:W1:Y:S07]  /*4bf0*/  LDSM.16.M88.4 R116, [R140] ;  /* 0x000000008c74783b */ /* 0x000e6e0000000200 */
[C---:B----4-:R-:W-:Y:S08]  /*4c00*/  HMMA.16816.F32.BF16 R12, R104.reuse, R120, R12 ;  /* 0x00000078680c723c */ /* 0x050ff0000004180c */
[C---:B------:R-:W-:Y:S01]  /*4c10*/  HMMA.16816.F32.BF16 R16, R104.reuse, R122, R16 ;  /* 0x0000007a6810723c */ /* 0x040fe20000041810 */
[----:B------:R-:W4:Y:S07]  /*4c20*/  LDSM.16.M88.4 R120, [R140+0x800] ;  /* 0x000800008c78783b */ /* 0x000f2e0000000200 */
[C---:B------:R-:W-:Y:S08]  /*4c30*/  HMMA.16816.F32.BF16 R20, R104.reuse, R128, R20 ;  /* 0x000000806814723c */ /* 0x040ff00000041814 */
[C---:B------:R-:W-:Y:S01]  /*4c40*/  HMMA.16816.F32.BF16 R24, R104.reuse, R130, R24 ;  /* 0x000000826818723c */ /* 0x040fe20000041818 */
[----:B------:R-:W5:Y:S07]  /*4c50*/  LDSM.16.M88.4 R128, [R140+0x1800] ;  /* 0x001800008c80783b */ /* 0x000f6e0000000200 */
[C---:B--2---:R-:W-:Y:S08]  /*4c60*/  HMMA.16816.F32.BF16 R28, R104.reuse, R108, R28 ;  /* 0x0000006c681c723c */ /* 0x044ff0000004181c */
[----:B------:R-:W-:Y:S01]  /*4c70*/  HMMA.16816.F32.BF16 R32, R104, R110, R32 ;  /* 0x0000006e6820723c */ /* 0x000fe20000041820 */
[----:B------:R-:W-:Y:S07]  /*4c80*/  LDSM.16.M88.4 R104, [R154+0x2000] ;  /* 0x002000009a68783b */ /* 0x000fee0000000200 */
[C---:B-1----:R-:W-:Y:S01]  /*4c90*/  HMMA.16816.F32.BF16 R4, R112.reuse, R116, R4 ;  /* 0x000000747004723c */ /* 0x042fe20000041804 */
[----:B------:R-:W1:Y:S07]  /*4ca0*/  LDSM.16.M88.4 R108, [R153+0x2000] ;  /* 0x00200000996c783b */ /* 0x000e6e0000000200 */
[C---:B------:R-:W-:Y:S01]  /*4cb0*/  HMMA.16816.F32.BF16 R8, R112.reuse, R118, R8 ;  /* 0x000000767008723c */ /* 0x040fe20000041808 */
[----:B------:R-:W2:Y:S07]  /*4cc0*/  LDSM.16.M88.4 R116, [R153+0x2800] ;  /* 0x002800009974783b */ /* 0x000eae0000000200 */
[C---:B----4-:R-:W-:Y:S08]  /*4cd0*/  HMMA.16816.F32.BF16 R12, R112.reuse, R120, R12 ;  /* 0x00000078700c723c */ /* 0x050ff0000004180c */
[C---:B------:R-:W-:Y:S01]  /*4ce0*/  HMMA.16816.F32.BF16 R16, R112.reuse, R122, R16 ;  /* 0x0000007a7010723c */ /* 0x040fe20000041810 */
[----:B------:R-:W4:Y:S07]  /*4cf0*/  LDSM.16.M88.4 R120, [R153+0x3000] ;  /* 0x003000009978783b */ /* 0x000f2e0000000200 */
[C---:B------:R-:W-:Y:S08]  /*4d00*/  HMMA.16816.F32.BF16 R20, R112.reuse, R124, R20 ;  /* 0x0000007c7014723c */ /* 0x040ff00000041814 */
[C---:B------:R-:W-:Y:S01]  /*4d10*/  HMMA.16816.F32.BF16 R24, R112.reuse, R126, R24 ;  /* 0x0000007e7018723c */ /* 0x040fe20000041818 */
[----:B------:R-:W3:Y:S07]  /*4d20*/  LDSM.16.M88.4 R124, [R153+0x3800] ;  /* 0x00380000997c783b */ /* 0x000eee0000000200 */
[C---:B-----5:R-:W-:Y:S08]  /*4d30*/  HMMA.16816.F32.BF16 R28, R112.reuse, R128, R28 ;  /* 0x00000080701c723c */ /* 0x060ff0000004181c */
[----:B------:R-:W-:Y:S01]  /*4d40*/  HMMA.16816.F32.BF16 R32, R112, R130, R32 ;  /* 0x000000827020723c */ /* 0x000fe20000041820 */
[----:B------:R-:W-:Y:S07]  /*4d50*/  LDSM.16.M88.4 R112, [R139] ;  /* 0x000000008b70783b */ /* 0x000fee0000000200 */
[C---:B-1----:R-:W-:Y:S01]  /*4d60*/  HMMA.16816.F32.BF16 R4, R104.reuse, R108, R4 ;  /* 0x0000006c6804723c */ /* 0x042fe20000041804 */
[----:B------:R-:W-:Y:S07]  /*4d70*/  LDSM.16.M88.4 R128, [R136] ;  /* 0x000000008880783b */ /* 0x000fee0000000200 */
[C---:B------:R-:W-:Y:S01]  /*4d80*/  HMMA.16816.F32.BF16 R8, R104.reuse, R110, R8 ;  /* 0x0000006e6808723c */ /* 0x040fe20000041808 */
[----:B------:R-:W1:Y:S07]  /*4d90*/  LDSM.16.M88.4 R108, [R152+0x2000] ;  /* 0x00200000986c783b */ /* 0x000e6e0000000200 */
[C---:B--2---:R-:W-:Y:S08]  /*4da0*/  HMMA.16816.F32.BF16 R12, R104.reuse, R116, R12 ;  /* 0x00000074680c723c */ /* 0x044ff0000004180c */
[C---:B------:R-:W-:Y:S01]  /*4db0*/  HMMA.16816.F32.BF16 R16, R104.reuse, R118, R16 ;  /* 0x000000766810723c */ /* 0x040fe20000041810 */
[----:B------:R-:W2:Y:S07]  /*4dc0*/  LDSM.16.M88.4 R116, [R138] ;  /* 0x000000008a74783b */ /* 0x000eae0000000200 */
[C---:B----4-:R-:W-:Y:S08]  /*4dd0*/  HMMA.16816.F32.BF16 R20, R104.reuse, R120, R20 ;  /* 0x000000786814723c */ /* 0x050ff00000041814 */
[C---:B------:R-:W-:Y:S01]  /*4de0*/  HMMA.16816.F32.BF16 R24, R104.reuse, R122, R24 ;  /* 0x0000007a6818723c */ /* 0x040fe20000041818 */
[----:B------:R-:W4:Y:S07]  /*4df0*/  LDSM.16.M88.4 R120, [R137] ;  /* 0x000000008978783b */ /* 0x000f2e0000000200 */
[C---:B---3--:R-:W-:Y:S08]  /*4e00*/  HMMA.16816.F32.BF16 R28, R104.reuse, R124, R28 ;  /* 0x0000007c681c723c */ /* 0x048ff0000004181c */
[----:B------:R-:W-:Y:S01]  /*4e10*/  HMMA.16816.F32.BF16 R32, R104, R126, R32 ;  /* 0x0000007e6820723c */ /* 0x000fe20000041820 */
[----:B------:R-:W-:Y:S07]  /*4e20*/  LDSM.16.M88.4 R104, [R150+0x2000] ;  /* 0x002000009668783b */ /* 0x000fee0000000200 */
[----:B------:R-:W3:Y:S01]  /*4e30*/  LDSM.16.M88.4 R124, [R149+0x2000] ;  /* 0x00200000957c783b */ /* 0x000ee20000000200 */
        /* <DEDUP_REMOVED lines=8> */
[----:B------:R-:W-:Y:S07]  /*4ec0*/  LDSM.16.M88.4 R120, [R148+0x2000] ;  /* 0x002000009478783b */ /* 0x000fee0000000200 */
[C---:B------:R-:W-:Y:S08]  /*4ed0*/  HMMA.16816.F32.BF16 R28, R108.reuse, R128, R28 ;  /* 0x000000806c1c723c */ /* 0x040ff0000004181c */
[----:B------:R-:W-:Y:S01]  /*4ee0*/  HMMA.16816.F32.BF16 R32, R108, R130, R32 ;  /* 0x000000826c20723c */ /* 0x000fe20000041820 */
[----:B------:R-:W4:Y:S07]  /*4ef0*/  LDSM.16.M88.4 R108, [R149+0x3800] ;  /* 0x00380000956c783b */ /* 0x000f2e0000000200 */
[----:B------:R-:W5:Y:S01]  /*4f00*/  LDSM.16.M88.4 R128, [R140+0x2000] ;  /* 0x002000008c80783b */ /* 0x000f620000000200 */
[C---:B---3--:R-:W-:Y:S08]  /*4f10*/  HMMA.16816.F32.BF16 R4, R104.reuse, R124, R4 ;  /* 0x0000007c6804723c */ /* 0x048ff00000041804 */
[C---:B------:R-:W-:Y:S08]  /*4f20*/  HMMA.16816.F32.BF16 R8, R104.reuse, R126, R8 ;  /* 0x0000007e6808723c */ /* 0x040ff00000041808 */
[C---:B-1----:R-:W-:Y:S08]  /*4f30*/  HMMA.16816.F32.BF16 R12, R104.reuse, R112, R12 ;  /* 0x00000070680c723c */ /* 0x042ff0000004180c */
[C---:B------:R-:W-:Y:S08]  /*4f40*/  HMMA.16816.F32.BF16 R16, R104.reuse, R114, R16 ;  /* 0x000000726810723c */ /* 0x040ff00000041810 */
[C---:B--2---:R-:W-:Y:S08]  /*4f50*/  HMMA.16816.F32.BF16 R20, R104.reuse, R116, R20 ;  /* 0x000000746814723c */ /* 0x044ff00000041814 */
[C---:B------:R-:W-:Y:S08]  /*4f60*/  HMMA.16816.F32.BF16 R24, R104.reuse, R118, R24 ;  /* 0x000000766818723c */ /* 0x040ff00000041818 */
[C---:B----4-:R-:W-:Y:S08]  /*4f70*/  HMMA.16816.F32.BF16 R28, R104.reuse, R108, R28 ;  /* 0x0000006c681c723c */ /* 0x050ff0000004181c */
        /* <DEDUP_REMOVED lines=145> */
.L_x_6561:
        /* <DEDUP_REMOVED lines=20> */
.L_x_6560:
        /* <DEDUP_REMOVED lines=206> */
[----:B------:R-:W3:Y:S01]  /*66b0*/  MUFU.EX2 R123, R123 ;  /* 0x0000007b007b7308 */ /* 0x000ee20000000800 */
[----:B------:R-:W-:Y:S02]  /*66c0*/  FADD.FTZ R117, R117, R118 ;  /* 0x0000007675757221 */ /* 0x000fe40000010000 */
[----:B------:R-:W-:Y:S01]  /*66d0*/  HMMA.16816.F32.BF16 R64, R96, R78, R64 ;  /* 0x0000004e6040723c */ /* 0x000fe20000041840 */
[----:B------:R-:W-:Y:S03]  /*66e0*/  LDSM.16.MT88.4 R76, [R146+0xa800] ;  /* 0x00a80000924c783b */ /* 0x000fe60000004200 */
[C---:B--2---:R-:W-:Y:S01]  /*66f0*/  F2FP.BF16.PACK_AB R68, R121.reuse, R120 ;  /* 0x000000787944723e */ /* 0x044fe200000010ff */
[----:B------:R-:W-:Y:S02]  /*6700*/  FADD.FTZ R117, R116, R117 ;  /* 0x0000007574757221 */ /* 0x000fe40000010000 */
        /* <DEDUP_REMOVED lines=118> */
.L_x_6558:
        /* <DEDUP_REMOVED lines=159> */
[----:B------:R-:W4:Y:S04]  /*7860*/  S2R R8, SR_CTAID.Z ;  /* 0x0000000000087919 */ /* 0x000f280000002700 */
[----:B------:R-:W5:Y:S04]  /*7870*/  S2R R9, SR_CTAID.Y ;  /* 0x0000000000097919 */ /* 0x000f680000002600 */
[----:B------:R-:W-:Y:S04]  /*7880*/  STS.64 [R17+0x4000], R56 ;  /* 0x0040003811007388 */ /* 0x000fe80000000a00 */
[----:B------:R-:W-:Y:S04]  /*7890*/  STS.64 [R17+0x4800], R58 ;  /* 0x0048003a11007388 */ /* 0x000fe80000000a00 */
[----:B------:R-:W-:Y:S04]  /*78a0*/  STS.64 [R18+0x4000], R60 ;  /* 0x0040003c12007388 */ /* 0x000fe80000000a00 */
[----:B------:R-:W-:Y:S04]  /*78b0*/  STS.64 [R18+0x4800], R62 ;  /* 0x0048003e12007388 */ /* 0x000fe80000000a00 */
[----:B------:R1:W-:Y:S04]  /*78c0*/  STS.64 [R15+0x4000], R64 ;  /* 0x004000400f007388 */ /* 0x0003e80000000a00 */
[----:B------:R3:W-:Y:S01]  /*78d0*/  STS.64 [R15+0x4800], R66 ;  /* 0x004800420f007388 */ /* 0x0007e20000000a00 */
[----:B-----5:R-:W-:-:S03]  /*78e0*/  IMAD R9, R9, c[0x0][0x210], R160 ;  /* 0x0000840009097a24 */ /* 0x020fc600078e02a0 */
[----:B------:R-:W-:Y:S06]  /*78f0*/  BAR.SYNC.DEFER_BLOCKING 0x0 ;  /* 0x0000000000007b1d */ /* 0x000fec0000010000 */
[----:B--2---:R-:W2:Y:S01]  /*7900*/  S2R R10, SR_CTAID.X ;  /* 0x00000000000a7919 */ /* 0x004ea20000002500 */
[----:B-1----:R-:W-:Y:S02]  /*7910*/  IADD3 R65, -R160, RZ, RZ ;  /* 0x000000ffa0417210 */ /* 0x002fe40007ffe1ff */
[----:B---3--:R-:W-:-:S03]  /*7920*/  LOP3.LUT R67, R2, 0xffffffe0, RZ, 0xc0, !PT ;  /* 0xffffffe002437812 */ /* 0x008fc600078ec0ff */
[----:B----4-:R-:W-:Y:S01]  /*7930*/  IMAD R8, R65, c[0x0][0x1c0], R8 ;  /* 0x0000700041087a24 */ /* 0x010fe200078e0208 */
[----:B------:R-:W1:Y:S01]  /*7940*/  LDS.128 R76, [R7.X4] ;  /* 0x00000000074c7984 */ /* 0x000e620000004c00 */
[----:B------:R-:W-:Y:S02]  /*7950*/  MOV R2, 0xff800000 ;  /* 0xff80000000027802 */ /* 0x000fe40000000f00 */
[----:B------:R-:W-:Y:S01]  /*7960*/  IADD3 R67, -R67, R4, RZ ;  /* 0x0000000443437210 */ /* 0x000fe20007ffe1ff */
[----:B------:R-:W3:Y:S01]  /*7970*/  LDS.128 R72, [R7.X4+0x800] ;  /* 0x0008000007487984 */ /* 0x000ee20000004c00 */
[----:B------:R-:W-:Y:S01]  /*7980*/  IMAD R8, R9, c[0x0][0x1c0], R8 ;  /* 0x0000700009087a24 */ /* 0x000fe200078e0208 */
[----:B------:R-:W-:Y:S01]  /*7990*/  MOV R4, 0xff800000 ;  /* 0xff80000000047802 */ /* 0x000fe20000000f00 */
[----:B------:R-:W-:Y:S01]  /*79a0*/  @P4 FMUL.FTZ R9, R6, 0.69314718246459960938 ;  /* 0x3f31721806094820 */ /* 0x000fe20000410000 */
[----:B------:R-:W-:Y:S01]  /*79b0*/  LOP3.LUT P0, RZ, R67, 0x3, RZ, 0xc0, !PT ;  /* 0x0000000343ff7812 */ /* 0x000fe2000780c0ff */
[----:B------:R-:W4:Y:S01]  /*79c0*/  LDS.128 R68, [R7.X4+0x1000] ;  /* 0x0010000007447984 */ /* 0x000f220000004c00 */
[----:B------:R-:W-:-:S02]  /*79d0*/  @P3 FMUL.FTZ R6, R5, 0.69314718246459960938 ;  /* 0x3f31721805063820 */ /* 0x000fc40000410000 */
[----:B------:R-:W-:Y:S01]  /*79e0*/  @P4 FFMA.FTZ R2, R100, c[0x0][0x238], R9 ;  /* 0x00008e0064024a23 */ /* 0x000fe20000010009 */
[----:B------:R-:W1:Y:S01]  /*79f0*/  LDS.128 R56, [R7.X4+0x1800] ;  /* 0x0018000007387984 */ /* 0x000e620000004c00 */
[----:B------:R-:W-:-:S03]  /*7a00*/  @P3 FFMA.FTZ R4, R3, c[0x0][0x238], R6 ;  /* 0x00008e0003043a23 */ /* 0x000fc60000010006 */
        /* <DEDUP_REMOVED lines=12> */
[----:B--2---:R-:W-:-:S05]  /*7ad0*/  SHF.L.U32 R7, R10, 0x6, RZ ;  /* 0x000000060a077819 */ /* 0x004fca00000006ff */
        /* <DEDUP_REMOVED lines=14> */
.L_x_6564:
[----:B---34-:R-:W-:Y:S05]  /*7bc0*/  BSYNC B0 ;  /* 0x0000000000007941 */ /* 0x018fea0003800000 */
.L_x_6563:
[----:B--2---:R-:W-:Y:S02]  /*7bd0*/  IMAD.SHL.U32 R2, R0, 0x4, RZ ;  /* 0x0000000400027824 */ /* 0x004fe400078e00ff */
        /* <DEDUP_REMOVED lines=24> */
.L_x_6565:
        /* <DEDUP_REMOVED lines=10> */
.L_x_8381:


//--------------------- .text._ZN5flash24flash_fwd_splitkv_kernelI23Flash_fwd_kernel_traitsILi128ELi64ELi64ELi4ELb0ELb0EN7cutlass10bfloat16_tE19Flash_kernel_traitsILi128ELi64ELi64ELi4ES3_EELb1ELb0ELb0ELb0ELb1ELb0ELb0ELb0EEEvNS_16Flash_fwd_paramsE --------------------------
	.section	.text._ZN5flash24flash_fwd_splitkv_kernelI23Flash_fwd_kernel_traitsILi128ELi64ELi64ELi4ELb0ELb0EN7cutlass10bfloat16_tE19Flash_kernel_traitsILi128ELi64ELi64ELi4ES3_EELb1ELb0ELb0ELb0ELb1ELb0ELb0ELb0EEEvNS_16Flash_fwd_paramsE,"ax",@progbits
	.sectioninfo	@"SHI_REGISTERS=196"
	.align	128
        .global         _ZN5flash24flash_fwd_splitkv_kernelI23Flash_fwd_kernel_traitsILi128ELi64ELi64ELi4ELb0ELb0EN7cutlass10bfloat16_tE19Flash_kernel_traitsILi128ELi64ELi64ELi4ES3_EELb1ELb0ELb0ELb0ELb1ELb0ELb0ELb0EEEvNS_16Flash_fwd_paramsE
        .type           _ZN5flash24flash_fwd_splitkv_kernelI23Flash_fwd_kernel_traitsILi128ELi64ELi64ELi4ELb0ELb0EN7cutlass10bfloat16_tE19Flash_kernel_traitsILi128ELi64ELi64ELi4ES3_EELb1ELb0ELb0ELb0ELb1ELb0ELb0ELb0EEEvNS_16Flash_fwd_paramsE,@function
        .size           _ZN5flash24flash_fwd_splitkv_kernelI23Flash_fwd_kernel_traitsILi128ELi64ELi64ELi4ELb0ELb0EN7cutlass10bfloat16_tE19Flash_kernel_traitsILi128ELi64ELi64ELi4ES3_EELb1ELb0ELb0ELb0ELb1ELb0ELb0ELb0EEEvNS_16Flash_fwd_paramsE,(.L_x_8382 - _ZN5flash24flash_fwd_splitkv_kernelI23Flash_fwd_kernel_traitsILi128ELi64ELi64ELi4ELb0ELb0EN7cutlass10bfloat16_tE19Flash_kernel_traitsILi128ELi64ELi64ELi4ES3_EELb1ELb0ELb0ELb0ELb1ELb0ELb0ELb0EEEvNS_16Flash_fwd_paramsE)
        .other          _ZN5flash24flash_fwd_splitkv_kernelI23Flash_fwd_kernel_traitsILi128ELi64ELi64ELi4ELb0ELb0EN7cutlass10bfloat16_tE19Flash_kernel_traitsILi128ELi64ELi64ELi4ES3_EELb1ELb0ELb0ELb0ELb1ELb0ELb0ELb0EEEvNS_16Flash_fwd_paramsE,@"STO_CUDA_ENTRY STV_DEFAULT"
_ZN5flash24flash_fwd_splitkv_kernelI23Flash_fwd_kernel_traitsILi128ELi64ELi64ELi4ELb0ELb0EN7cutlass10bfloat16_tE19Flash_kernel_traitsILi128ELi64ELi64ELi4ES3_EELb1ELb0ELb0ELb0ELb1ELb0ELb0ELb0EEEvNS_16Flash_fwd_paramsE:
.text._ZN5flash24flash_fwd_splitkv_kernelI23Flash_fwd_kernel_traitsILi128ELi64ELi64ELi4ELb0ELb0EN7cutlass10bfloat16_tE19Flash_kernel_traitsILi128ELi64ELi64ELi4ES3_EELb1ELb0ELb0ELb0ELb1ELb0ELb0ELb0EEEvNS_16Flash_fwd_paramsE:
        /* <DEDUP_REMOVED lines=24> */
[----:B------:R-:W4:Y:S04]  /*0180*/  S2R R30, SR_CTAID.Z ;  /* 0x00000000001e7919 */ /* 0x000f280000002700 */
[----:B------:R-:W1:Y:S01]  /*0190*/  S2R R76, SR_TID.X ;  /* 0x00000000004c7919 */ /* 0x000e620000002100 */
[----:B------:R-:W-:Y:S01]  /*01a0*/  ISETP.NE.AND.EX P0, PT, RZ, c[0x0][0x24c], PT, P0 ;  /* 0x00009300ff007a0c */ /* 0x000fe20003f05300 */
[----:B--2---:R-:W-:-:S02]  /*01b0*/  @P2 IMAD.IADD R79, R79, 0x1, -R166 ;  /* 0x000000014f4f2824 */ /* 0x004fc400078e0aa6 */
[----:B------:R-:W-:-:S10]  /*01c0*/  @!P2 IMAD.MOV.U32 R79, RZ, RZ, c[0x0][0x214] ;  /* 0x00008500ff4fa624 */ /* 0x000fd400078e00ff */
[----:B------:R-:W-:Y:S05]  /*01d0*/  @!P0 BRA `(.L_x_6566) ;  /* 0x0000004000008947 */ /* 0x000fea0003800000 */
[----:B-1-34-:R-:W2:Y:S02]  /*01e0*/  @P3 LDG.E R0, [R6.64+0x4] ;  /* 0x0000040606003981 */ /* 0x01aea4000c1e1900 */
[----:B--2--5:R-:W-:-:S06]  /*01f0*/  @P3 IADD3 R0, R0, -R5, RZ ;  /* 0x8000000500003210 */ /* 0x024fcc0007ffe0ff */
[----:B------:R1:W5:Y:S01]  /*0200*/  @!P3 LDG.E R0, [R6.64] ;  /* 0x000000060600b981 */ /* 0x000362000c1e1900 */
[----:B------:R-:W-:Y:S05]  /*0210*/  BRA `(.L_x_6567) ;  /* 0x0000001000007947 */ /* 0x000fea0003800000 */
.L_x_6566:
[----:B-1-34-:R-:W-:Y:S02]  /*0220*/  MOV R0, c[0x0][0x218] ;  /* 0x0000860000007a02 */ /* 0x01afe40000000f00 */
.L_x_6567:
        /* <DEDUP_REMOVED lines=15> */
[----:B------:R-:W-:Y:S02]  /*0320*/  IADD3 R9, R6, 0x3f, RZ ;  /* 0x0000003f06097810 */ /* 0x000fe40007ffe0ff */
        /* <DEDUP_REMOVED lines=14> */
[----:B------:R-:W-:Y:S01]  /*0410*/  SHF.R.S32.HI R5, RZ, 0x1f, R76 ;  /* 0x0000001fff057819 */ /* 0x000fe2000001144c */
        /* <DEDUP_REMOVED lines=10> */
[----:B------:R-:W-:Y:S01]  /*04c0*/  @!P0 IMAD.WIDE.U32 R10, R3, c[0x0][0x1e0], RZ ;  /* 0x00007800030a8a25 */ /* 0x000fe200078e00ff */
[----:B------:R-:W-:-:S03]  /*04d0*/  @!P0 SHF.R.S32.HI R6, RZ, 0x1f, R3 ;  /* 0x0000001fff068819 */ /* 0x000fc60000011403 */
        /* <DEDUP_REMOVED lines=10> */
[----:B------:R-:W-:Y:S02]  /*0580*/  IMAD R7, R80, c[0x0][0x1ec], R7 ;  /* 0x00007b0050077a24 */ /* 0x000fe400078e0207 */
[----:B------:R-:W-:Y:S02]  /*0590*/  IMAD R9, R0, c[0x0][0x1f0], RZ ;  /* 0x00007c0000097a24 */ /* 0x000fe400078e02ff */
[----:B------:R-:W-:Y:S01]  /*05a0*/  IMAD R3, R3, c[0x0][0x1c0], R30 ;  /* 0x0000700003037a24 */ /* 0x000fe200078e021e */
[----:B------:R-:W-:Y:S01]  /*05b0*/  IADD3.X R5, R166, R5, R7, P0, !PT ;  /* 0x00000005a6057210 */ /* 0x000fe200007fe407 */
[----:B------:R-:W-:Y:S01]  /*05c0*/  IMAD R9, R30, c[0x0][0x1f4], R9 ;  /* 0x00007d001e097a24 */ /* 0x000fe200078e0209 */
[----:B------:R-:W-:-:S03]  /*05d0*/  ISETP.GE.AND P0, PT, R2, R79, PT ;  /* 0x0000004f0200720c */ /* 0x000fc60003f06270 */
[----:B------:R-:W-:Y:S01]  /*05e0*/  IMAD.WIDE.U32 R30, R30, c[0x0][0x1f0], R4 ;  /* 0x00007c001e1e7a25 */ /* 0x000fe200078e0004 */
[----:B------:R-:W-:-:S03]  /*05f0*/  SHF.R.S32.HI R4, RZ, 0x1f, R2 ;  /* 0x0000001fff047819 */ /* 0x000fc60000011402 */
[----:B------:R-:W-:Y:S01]  /*0600*/  IMAD R5, R3, c[0x0][0x214], R80 ;  /* 0x0000850003057a24 */ /* 0x000fe200078e0250 */
        /* <DEDUP_REMOVED lines=11> */
.L_x_6570:
[----:B------:R-:W-:Y:S05]  /*06c0*/  BSYNC B0 ;  /* 0x0000000000007941 */ /* 0x000fea0003800000 */
.L_x_6569:
        /* <DEDUP_REMOVED lines=16> */
.L_x_6572:
[----:B------:R-:W-:Y:S05]  /*07d0*/  BSYNC B0 ;  /* 0x0000000000007941 */ /* 0x000fea0003800000 */
.L_x_6571:
        /* <DEDUP_REMOVED lines=16> */
.L_x_6574:
[----:B------:R-:W-:Y:S05]  /*08e0*/  BSYNC B0 ;  /* 0x0000000000007941 */ /* 0x000fea0003800000 */
.L_x_6573:
        /* <DEDUP_REMOVED lines=15> */
.L_x_6576:
[----:B------:R-:W-:Y:S05]  /*09e0*/  BSYNC B0 ;  /* 0x0000000000007941 */ /* 0x000fea0003800000 */
.L_x_6575:
        /* <DEDUP_REMOVED lines=19> */
.L_x_6568:
[----:B------:R-:W-:Y:S01]  /*0b20*/  ISETP.NE.U32.AND P0, PT, RZ, c[0x0][0x2b8], PT ;  /* 0x0000ae00ff007a0c */ /* 0x000fe20003f05070 */
        /* <DEDUP_REMOVED lines=81> */
[----:B------:R-:W-:Y:S02]  /*1040*/  IMAD R13, R19, c[0x0][0x19c], R0 ;  /* 0x00006700130d7a24 */ /* 0x000fe400078e0200 */
        /* <DEDUP_REMOVED lines=10> */
.L_x_6577:
        /* <DEDUP_REMOVED lines=15> */
.L_x_6579:
[----:B------:R-:W-:Y:S01]  /*11e0*/  IABS R10, c[0x0][0x1c8] ;  /* 0x00007200000a7a13 */ /* 0x000fe20000000000 */
[----:B------:R-:W-:Y:S01]  /*11f0*/  @P3 IMAD.IADD R5, R4, 0x1, R5 ;  /* 0x0000000104053824 */ /* 0x000fe200078e0205 */
        /* <DEDUP_REMOVED lines=10> */
[----:B------:R-:W-:-:S03]  /*12a0*/  MOV R13, R7 ;  /* 0x00000007000d7202 */ /* 0x000fc60000000f00 */
[----:B------:R-:W-:Y:S02]  /*12b0*/  IMAD.MOV.U32 R12, RZ, RZ, R8 ;  /* 0x000000ffff0c7224 */ /* 0x000fe400078e0008 */
[----:B------:R-:W-:-:S04]  /*12c0*/  IMAD.HI.U32 R9, R9, R2, RZ ;  /* 0x0000000209097227 */ /* 0x000fc800078e00ff */
[----:B------:R-:W-:Y:S01]  /*12d0*/  IMAD.WIDE.U32 R12, R19, c[0x0][0x198], R12 ;  /* 0x00006600130c7a25 */ /* 0x000fe200078e000c */
        /* <DEDUP_REMOVED lines=13> */
[----:B------:R-:W-:Y:S01]  /*13b0*/  IADD3 R13, R13, R15, RZ ;  /* 0x0000000f0d0d7210 */ /* 0x000fe20007ffe0ff */
[----:B------:R-:W-:Y:S01]  /*13c0*/  @P3 IMAD.WIDE.U32 R14, R5, c[0x0][0x1a0], RZ ;  /* 0x00006800050e3a25 */ /* 0x000fe200078e00ff */
[----:B------:R-:W-:Y:S02]  /*13d0*/  @!P1 IADD3 R9, -R9, RZ, RZ ;  /* 0x000000ff09099210 */ /* 0x000fe40007ffe1ff */
[----:B------:R-:W-:Y:S01]  /*13e0*/  @!P0 LOP3.LUT R9, RZ, c[0x0][0x1c8], RZ, 0x33, !PT ;  /* 0x00007200ff098a12 */ /* 0x000fe200078e33ff */
[----:B------:R-:W-:-:S03]  /*13f0*/  @P3 IMAD R5, R5, c[0x0][0x1a4], R15 ;  /* 0x0000690005053a24 */ /* 0x000fc600078e020f */
        /* <DEDUP_REMOVED lines=16> */
.L_x_6578:
[----:B------:R-:W-:Y:S01]  /*1500*/  ISETP.NE.AND P0, PT, R166, -0x1, PT ;  /* 0xffffffffa600780c */ /* 0x000fe20003f05270 */
[----:B------:R-:W-:Y:S01]  /*1510*/  IMAD.IADD R163, R79, 0x1, -R80 ;  /* 0x000000014fa37824 */ /* 0x000fe200078e0a50 */
[----:B------:R-:W-:Y:S01]  /*1520*/  SHF.R.S32.HI R81, RZ, 0x1f, R76 ;  /* 0x0000001fff517819 */ /* 0x000fe2000001144c */
[----:B------:R-:W-:Y:S01]  /*1530*/  IMAD.SHL.U32 R182, R76, 0x2, RZ ;  /* 0x000000024cb67824 */ /* 0x000fe200078e00ff */
[----:B------:R-:W-:Y:S02]  /*1540*/  IADD3 R167, R171, -0x1, RZ ;  /* 0xffffffffaba77810 */ /* 0x000fe40007ffe0ff */
[----:B------:R-:W-:Y:S02]  /*1550*/  LEA.HI R17, R81, R76, RZ, 0x3 ;  /* 0x0000004c51117211 */ /* 0x000fe400078f18ff */
[----:B------:R-:W-:-:S05]  /*1560*/  LOP3.LUT R182, R182, 0x6, RZ, 0xc0, !PT ;  /* 0x00000006b6b67812 */ /* 0x000fca00078ec0ff */
[----:B-----5:R-:W-:Y:S01]  /*1570*/  @!P0 SHF.R.S32.HI R0, RZ, 0x1f, R3 ;  /* 0x0000001fff008819 */ /* 0x020fe20000011403 */
[----:B------:R-:W-:-:S04]  /*1580*/  @P0 IMAD.WIDE.U32 R12, R166, c[0x0][0x190], RZ ;  /* 0x00006400a60c0a25 */ /* 0x000fc800078e00ff */
[----:B------:R-:W-:Y:S02]  /*1590*/  @!P0 IMAD R0, R0, c[0x0][0x178], RZ ;  /* 0x00005e0000008a24 */ /* 0x000fe400078e02ff */
[----:B------:R-:W-:Y:S01]  /*15a0*/  @P0 IMAD.MOV.U32 R15, RZ, RZ, R12 ;  /* 0x000000ffff0f0224 */ /* 0x000fe200078e000c */
[----:B------:R-:W-:Y:S01]  /*15b0*/  SHF.R.S32.HI R12, RZ, 0x3, R17 ;  /* 0x00000003ff0c7819 */ /* 0x000fe20000011411 */
[----:B------:R-:W-:Y:S01]  /*15c0*/  @!P0 IMAD.WIDE.U32 R20, R3, c[0x0][0x178], RZ ;  /* 0x00005e0003148a25 */ /* 0x000fe200078e00ff */
[----:B------:R-:W-:Y:S02]  /*15d0*/  LOP3.LUT R17, R17, 0xfffffff8, RZ, 0xc0, !PT ;  /* 0xfffffff811117812 */ /* 0x000fe400078ec0ff */
[C---:B------:R-:W-:Y:S01]  /*15e0*/  IADD3 R10, R12.reuse, 0x10, RZ ;  /* 0x000000100c0a7810 */ /* 0x040fe20007ffe0ff */
[----:B------:R-:W-:Y:S01]  /*15f0*/  @!P0 IMAD R0, R3, c[0x0][0x17c], R0 ;  /* 0x00005f0003008a24 */ /* 0x000fe200078e0200 */
[----:B------:R-:W-:Y:S01]  /*1600*/  IADD3 R8, R12, 0x20, RZ ;  /* 0x000000200c087810 */ /* 0x000fe20007ffe0ff */
[----:B------:R-:W-:Y:S01]  /*1610*/  @P0 IMAD R16, R166, c[0x0][0x194], R13 ;  /* 0x00006500a6100a24 */ /* 0x000fe200078e020d */
[----:B------:R-:W-:Y:S01]  /*1620*/  IADD3 R4, R12, 0x30, RZ ;  /* 0x000000300c047810 */ /* 0x000fe20007ffe0ff */
[----:B------:R-:W-:Y:S01]  /*1630*/  @!P0 IMAD.IADD R16, R21, 0x1, R0 ;  /* 0x0000000115108824 */ /* 0x000fe200078e0200 */
[----:B------:R-:W-:Y:S01]  /*1640*/  SHF.R.S32.HI R13, RZ, 0x1f, R12 ;  /* 0x0000001fff0d7819 */ /* 0x000fe2000001140c */
[----:B------:R-:W-:Y:S01]  /*1650*/  IMAD.IADD R0, R76, 0x1, -R17 ;  /* 0x000000014c007824 */ /* 0x000fe200078e0a11 */
[-C--:B------:R-:W-:Y:S01]  /*1660*/  ISETP.GE.AND P5, PT, R8, R163.reuse, PT ;  /* 0x000000a30800720c */ /* 0x080fe20003fa6270 */
[----:B------:R-:W-:Y:S01]  /*1670*/  @!P0 IMAD.MOV.U32 R15, RZ, RZ, R20 ;  /* 0x000000ffff0f8224 */ /* 0x000fe200078e0014 */
[-C--:B------:R-:W-:Y:S01]  /*1680*/  ISETP.GE.AND P0, PT, R10, R163.reuse, PT ;  /* 0x000000a30a00720c */ /* 0x080fe20003f06270 */
[----:B------:R-:W-:Y:S01]  /*1690*/  IMAD.SHL.U32 R170, R0, 0x8, RZ ;  /* 0x0000000800aa7824 */ /* 0x000fe200078e00ff */
[----:B------:R-:W-:Y:S01]  /*16a0*/  SHF.R.S32.HI R3, RZ, 0x1f, R30 ;  /* 0x0000001fff037819 */ /* 0x000fe2000001141e */
[C---:B------:R-:W-:Y:S01]  /*16b0*/  IMAD.SHL.U32 R21, R12.reuse, 0x40, RZ ;  /* 0x000000400c157824 */ /* 0x040fe200078e00ff */
[----:B------:R-:W-:Y:S01]  /*16c0*/  ISETP.GE.AND P2, PT, R12, R163, PT ;  /* 0x000000a30c00720c */ /* 0x000fe20003f46270 */
[----:B------:R-:W-:Y:S01]  /*16d0*/  IMAD.WIDE R32, R33, 0x40, R12 ;  /* 0x0000004021207825 */ /* 0x000fe200078e020c */
[----:B------:R-:W-:-:S02]  /*16e0*/  IADD3 R14, P4, R170, R14, RZ ;  /* 0x0000000eaa0e7210 */ /* 0x000fc40007f9e0ff */
[--C-:B------:R-:W-:Y:S01]  /*16f0*/  SHF.R.S32.HI R17, RZ, 0x1f, R170.reuse ;  /* 0x0000001fff117819 */ /* 0x100fe200000114aa */
[----:B------:R-:W-:Y:S01]  /*1700*/  IMAD R3, R3, c[0x0][0x1a8], RZ ;  /* 0x00006a0003037a24 */ /* 0x000fe200078e02ff */
[----:B------:R-:W-:Y:S01]  /*1710*/  IADD3 R20, P1, R170, R15, RZ ;  /* 0x0000000faa147210 */ /* 0x000fe20007f3e0ff */
[----:B------:R-:W-:Y:S01]  /*1720*/  IMAD R103, R13, c[0x0][0x198], RZ ;  /* 0x000066000d677a24 */ /* 0x000fe200078e02ff */
[----:B------:R-:W-:Y:S01]  /*1730*/  LOP3.LUT R21, R21, 0x1c0, RZ, 0xc0, !PT ;  /* 0x000001c015157812 */ /* 0x000fe200078ec0ff */
[----:B------:R-:W-:Y:S01]  /*1740*/  IMAD.X R15, R17, 0x1, R5, P4 ;  /* 0x00000001110f7824 */ /* 0x000fe200020e0605 */
[----:B------:R-:W-:Y:S01]  /*1750*/  ISETP.GE.AND P4, PT, R4, R163, PT ;  /* 0x000000a30400720c */ /* 0x000fe20003f86270 */
[----:B------:R-:W-:Y:S01]  /*1760*/  IMAD R3, R30, c[0x0][0x1ac], R3 ;  /* 0x00006b001e037a24 */ /* 0x000fe200078e0203 */
[----:B------:R-:W-:Y:S01]  /*1770*/  LOP3.LUT R169, R21, 0x38, R170, 0xf8, !PT ;  /* 0x0000003815a97812 */ /* 0x000fe200078ef8aa */
[----:B------:R-:W-:Y:S01]  /*1780*/  IMAD R103, R12, c[0x0][0x19c], R103 ;  /* 0x000067000c677a24 */ /* 0x000fe200078e0267 */
[----:B------:R-:W-:Y:S01]  /*1790*/  SHF.R.U32.HI R18, RZ, 0x3, R21 ;  /* 0x00000003ff127819 */ /* 0x000fe20000011615 */
[----:B------:R-:W-:Y:S01]  /*17a0*/  IMAD.X R21, R17, 0x1, R16, P1 ;  /* 0x0000000111157824 */ /* 0x000fe200008e0610 */
[----:B------:R-:W-:Y:S01]  /*17b0*/  IADD3 R26, P3, R170, R26, RZ ;  /* 0x0000001aaa1a7210 */ /* 0x000fe20007f7e0ff */
[----:B------:R-:W-:Y:S01]  /*17c0*/  IMAD.WIDE.U32 R14, R9, c[0x0][0x1b8], R14 ;  /* 0x00006e00090e7a25 */ /* 0x000fe200078e000e */
[----:B------:R-:W-:-:S02]  /*17d0*/  @!P0 IADD3 R28, P1, R32, 0x10, RZ ;  /* 0x00000010201c8810 */ /* 0x000fc40007f3e0ff */
[----:B------:R-:W-:Y:S01]  /*17e0*/  LEA.HI R16, R81, R76, RZ, 0x6 ;  /* 0x0000004c51107211 */ /* 0x000fe200078f30ff */
[----:B------:R-:W-:Y:S01]  /*17f0*/  IMAD.X R27, R17, 0x1, R2, P3 ;  /* 0x00000001111b7824 */ /* 0x000fe200018e0602 */
[----:B------:R-:W-:Y:S01]  /*1800*/  @!P5 IADD3 R24, P3, R32, 0x20, RZ ;  /* 0x000000202018d810 */ /* 0x000fe20007f7e0ff */
[----:B------:R-:W-:Y:S01]  /*1810*/  IMAD.WIDE.U32 R30, R30, c[0x0][0x1a8], R20 ;  /* 0x00006a001e1e7a25 */ /* 0x000fe200078e0014 */
[----:B------:R-:W-:-:S03]  /*1820*/  LOP3.LUT R169, R169, R18, RZ, 0x3c, !PT ;  /* 0x00000012a9a97212 */ /* 0x000fc600078e3cff */
[----:B------:R-:W-:Y:S01]  /*1830*/  @!P0 IMAD.X R17, RZ, RZ, R33, P1 ;  /* 0x000000ffff118224 */ /* 0x000fe200008e0621 */
[----:B------:R-:W-:Y:S01]  /*1840*/  @!P4 IADD3 R22, P1, R32, 0x30, RZ ;  /* 0x000000302016c810 */ /* 0x000fe20007f3e0ff */
[----:B------:R-:W-:Y:S02]  /*1850*/  @!P2 IMAD R2, R33, c[0x0][0x190], RZ ;  /* 0x000064002102aa24 */ /* 0x000fe400078e02ff */
[----:B------:R-:W-:Y:S02]  /*1860*/  IMAD.IADD R31, R31, 0x1, R3 ;  /* 0x000000011f1f7824 */ /* 0x000fe400078e0203 */
[--C-:B------:R-:W-:Y:S01]  /*1870*/  @!P5 IMAD.X R3, RZ, RZ, R33.reuse, P3 ;  /* 0x000000ffff03d224 */ /* 0x100fe200018e0621 */
[----:B------:R-:W-:Y:S01]  /*1880*/  IADD3 R106, P3, R12, R19, RZ ;  /* 0x000000130c6a7210 */ /* 0x000fe20007f7e0ff */
[----:B------:R-:W-:Y:S02]  /*1890*/  @!P2 IMAD R2, R32, c[0x0][0x194], R2 ;  /* 0x000065002002aa24 */ /* 0x000fe400078e0202 */
[----:B------:R-:W-:-:S02]  /*18a0*/  @!P4 IMAD.X R5, RZ, RZ, R33, P1 ;  /* 0x000000ffff05c224 */ /* 0x000fc400008e0621 */
[----:B------:R-:W-:Y:S02]  /*18b0*/  @!P0 IMAD R17, R17, c[0x0][0x190], RZ ;  /* 0x0000640011118a24 */ /* 0x000fe400078e02ff */
[----:B------:R-:W-:-:S04]  /*18c0*/  @!P2 IMAD.WIDE.U32 R32, R32, c[0x0][0x190], R30 ;  /* 0x000064002020aa25 */ /* 0x000fc800078e001e */
[----:B------:R-:W-:Y:S02]  /*18d0*/  @!P0 IMAD.MOV.U32 R20, RZ, RZ, R30 ;  /* 0x000000ffff148224 */ /* 0x000fe400078e001e */
[----:B------:R-:W-:Y:S02]  /*18e0*/  @!P0 IMAD.MOV.U32 R21, RZ, RZ, R31 ;  /* 0x000000ffff158224 */ /* 0x000fe400078e001f */
[----:B------:R-:W-:Y:S02]  /*18f0*/  @!P5 IMAD R3, R3, c[0x0][0x190], RZ ;  /* 0x000064000303da24 */ /* 0x000fe400078e02ff */
[C---:B------:R-:W-:Y:S02]  /*1900*/  @!P0 IMAD R17, R28.reuse, c[0x0][0x194], R17 ;  /* 0x000065001c118a24 */ /* 0x040fe400078e0211 */
[----:B------:R-:W-:Y:S01]  /*1910*/  @!P0 IMAD.WIDE.U32 R28, R28, c[0x0][0x190], R20 ;  /* 0x000064001c1c8a25 */ /* 0x000fe200078e0014 */
[----:B------:R-:W-:-:S03]  /*1920*/  @!P2 LEA R20, P1, R32, c[0x0][0x160], 0x1 ;  /* 0x000058002014aa11 */ /* 0x000fc600078208ff */
[----:B------:R-:W-:Y:S02]  /*1930*/  @!P2 IMAD.IADD R2, R33, 0x1, R2 ;  /* 0x000000012102a824 */ /* 0x000fe400078e0202 */
[----:B------:R-:W-:Y:S02]  /*1940*/  IMAD.SHL.U32 R16, R16, 0x8, RZ ;  /* 0x0000000810107824 */ /* 0x000fe400078e00ff */
[----:B------:R-:W-:Y:S01]  /*1950*/  @!P5 IMAD R18, R24, c[0x0][0x194], R3 ;  /* 0x000065001812da24 */ /* 0x000fe200078e0203 */
[----:B------:R-:W-:Y:S01]  /*1960*/  @!P2 LEA.HI.X R21, R32, c[0x0][0x164], R2, 0x1, P1 ;  /* 0x000059002015aa11 */ /* 0x000fe200008f0c02 */
[----:B------:R-:W-:Y:S01]  /*1970*/  @!P4 IMAD R5, R5, c[0x0][0x190], RZ ;  /* 0x000064000505ca24 */ /* 0x000fe200078e02ff */
[----:B------:R-:W-:Y:S01]  /*1980*/  LOP3.LUT R169, R169, 0xfffffe00, R16, 0xf8, !PT ;  /* 0xfffffe00a9a97812 */ /* 0x000fe200078ef810 */
[----:B------:R-:W-:Y:S01]  /*1990*/  IMAD.SHL.U32 R3, R167, 0x40, RZ ;  /* 0x00000040a7037824 */ /* 0x000fe200078e00ff */
[----:B------:R-:W-:Y:S01]  /*19a0*/  @!P0 LEA R16, P1, R28, c[0x0][0x160], 0x1 ;  /* 0x000058001c108a11 */ /* 0x000fe200078208ff */
[----:B------:R-:W-:-:S02]  /*19b0*/  @!P5 IMAD.MOV.U32 R34, RZ, RZ, R30 ;  /* 0x000000ffff22d224 */ /* 0x000fc400078e001e */
[----:B------:R-:W-:Y:S02]  /*19c0*/  @!P5 IMAD.MOV.U32 R35, RZ, RZ, R31 ;  /* 0x000000ffff23d224 */ /* 0x000fe400078e001f */
[----:B------:R-:W-:Y:S02]  /*19d0*/  @!P0 IMAD.IADD R17, R29, 0x1, R17 ;  /* 0x000000011d118824 */ /* 0x000fe400078e0211 */
[----:B------:R-:W-:Y:S02]  /*19e0*/  @!P4 IMAD R2, R22, c[0x0][0x194], R5 ;  /* 0x000065001602ca24 */ /* 0x000fe400078e0205 */
[----:B------:R-:W-:Y:S01]  /*19f0*/  IMAD.IADD R5, R6, 0x1, -R3 ;  /* 0x0000000106057824 */ /* 0x000fe200078e0a03 */
[----:B------:R-:W-:Y:S01]  /*1a00*/  @!P0 LEA.HI.X R17, R28, c[0x0][0x164], R17, 0x1, P1 ;  /* 0x000059001c118a11 */ /* 0x000fe200008f0c11 */
[----:B------:R-:W-:-:S03]  /*1a10*/  @!P5 IMAD.WIDE.U32 R24, R24, c[0x0][0x190], R34 ;  /* 0x000064001818da25 */ /* 0x000fc600078e0022 */
[----:B------:R-:W-:Y:S01]  /*1a20*/  ISETP.GE.AND P1, PT, R10, R5, PT ;  /* 0x000000050a00720c */ /* 0x000fe20003f26270 */
[----:B------:R-:W-:Y:S02]  /*1a30*/  IMAD.X R11, R13, 0x1, R11, P3 ;  /* 0x000000010d0b7824 */ /* 0x000fe400018e060b */
[----:B------:R-:W-:Y:S01]  /*1a40*/  @!P5 IMAD.IADD R13, R25, 0x1, R18 ;  /* 0x00000001190dd824 */ /* 0x000fe200078e0212 */
[----:B------:R-:W-:Y:S01]  /*1a50*/  @!P5 LEA R18, P3, R24, c[0x0][0x160], 0x1 ;  /* 0x000058001812da11 */ /* 0x000fe200078608ff */
[----:B------:R-:W-:-:S03]  /*1a60*/  @!P4 IMAD.WIDE.U32 R22, R22, c[0x0][0x190], R30 ;  /* 0x000064001616ca25 */ /* 0x000fc600078e001e */
[----:B------:R-:W-:Y:S01]  /*1a70*/  @!P5 LEA.HI.X R19, R24, c[0x0][0x164], R13, 0x1, P3 ;  /* 0x000059001813da11 */ /* 0x000fe200018f0c0d */
[----:B------:R-:W-:Y:S01]  /*1a80*/  IMAD.WIDE.U32 R26, R12, c[0x0][0x198], R26 ;  /* 0x000066000c1a7a25 */ /* 0x000fe200078e001a */
[----:B------:R-:W-:-:S03]  /*1a90*/  @!P4 LEA R24, P3, R22, c[0x0][0x160], 0x1 ;  /* 0x000058001618ca11 */ /* 0x000fc600078608ff */
[----:B------:R-:W-:Y:S02]  /*1aa0*/  @!P4 IMAD.IADD R13, R23, 0x1, R2 ;  /* 0x00000001170dc824 */ /* 0x000fe400078e0202 */
[----:B------:R-:W-:Y:S02]  /*1ab0*/  IMAD.SHL.U32 R169, R169, 0x2, RZ ;  /* 0x00000002a9a97824 */ /* 0x000fe400078e00ff */
[----:B------:R-:W-:Y:S01]  /*1ac0*/  IMAD.MOV.U32 R102, RZ, RZ, R26 ;  /* 0x000000ffff667224 */ /* 0x000fe200078e001a */
[----:B------:R-:W-:Y:S01]  /*1ad0*/  @!P4 LEA.HI.X R25, R22, c[0x0][0x164], R13, 0x1, P3 ;  /* 0x000059001619ca11 */ /* 0x000fe200018f0c0d */
[----:B------:R-:W-:Y:S01]  /*1ae0*/  IMAD.MOV.U32 R2, RZ, RZ, c[0x0][0x198] ;  /* 0x00006600ff027624 */ /* 0x000fe200078e00ff */
[----:B------:R-:W-:Y:S01]  /*1af0*/  @!PT LDS RZ, [RZ] ;  /* 0x00000000fffff984 */ /* 0x000fe20000000800 */
[----:B------:R-:W-:Y:S01]  /*1b00*/  @!PT LDS RZ, [RZ] ;  /* 0x00000000fffff984 */ /* 0x000fe20000000800 */
[----:B------:R-:W-:Y:S01]  /*1b10*/  @!PT LDS RZ, [RZ] ;  /* 0x00000000fffff984 */ /* 0x000fe20000000800 */
[----:B------:R1:W-:Y:S01]  /*1b20*/  @!P2 LDGSTS.E.BYPASS.LTC128B.128 [R169], [R20.64] ;  /* 0x0000000014a9afae */ /* 0x0003e2000b901d46 */
[----:B------:R-:W-:Y:S01]  /*1b30*/  IMAD.IADD R103, R27, 0x1, R103 ;  /* 0x000000011b677824 */ /* 0x000fe200078e0267 */
[----:B------:R-:W-:Y:S01]  /*1b40*/  ISETP.GE.AND P3, PT, R12, R5, PT ;  /* 0x000000050c00720c */ /* 0x000fe20003f66270 */
[----:B------:R-:W-:Y:S01]  /*1b50*/  IMAD.MOV.U32 R13, RZ, RZ, c[0x0][0x19c] ;  /* 0x00006700ff0d7624 */ /* 0x000fe200078e00ff */
[----:B------:R1:W-:Y:S01]  /*1b60*/  @!P2 LDGSTS.E.BYPASS.LTC128B.128 [R169+0x2000], [R20.64+0x80] ;  /* 0x0200008014a9afae */ /* 0x0003e2000b901d46 */
[----:B------:R-:W-:-:S03]  /*1b70*/  @!P1 LEA R22, P2, R2, R102, 0x4 ;  /* 0x0000006602169211 */ /* 0x000fc600078420ff */
[----:B------:R2:W-:Y:S01]  /*1b80*/  @!P0 LDGSTS.E.BYPASS.LTC128B.128 [R169+0x800], [R16.64] ;  /* 0x0080000010a98fae */ /* 0x0005e2000b901d46 */
[----:B------:R-:W-:Y:S02]  /*1b90*/  @!P1 LEA.HI.X R23, R2, R103, R13, 0x4, P2 ;  /* 0x0000006702179211 */ /* 0x000fe400010f240d */
[----:B------:R-:W-:Y:S01]  /*1ba0*/  @!P1 LEA R26, P2, R22, c[0x0][0x168], 0x1 ;  /* 0x00005a00161a9a11 */ /* 0x000fe200078408ff */
[----:B------:R2:W-:Y:S01]  /*1bb0*/  @!P0 LDGSTS.E.BYPASS.LTC128B.128 [R169+0x2800], [R16.64+0x80] ;  /* 0x0280008010a98fae */ /* 0x0005e2000b901d46 */
[-C--:B------:R-:W-:Y:S02]  /*1bc0*/  ISETP.GE.AND P0, PT, R8, R5.reuse, PT ;  /* 0x000000050800720c */ /* 0x080fe40003f06270 */
[----:B------:R-:W-:Y:S01]  /*1bd0*/  @!P1 LEA.HI.X R27, R22, c[0x0][0x16c], R23, 0x1, P2 ;  /* 0x00005b00161b9a11 */ /* 0x000fe200010f0c17 */
[----:B------:R-:W-:Y:S01]  /*1be0*/  IMAD.WIDE.U32 R22, R2, 0x20, RZ ;  /* 0x0000002002167825 */ /* 0x000fe200078e00ff */
[----:B------:R3:W-:Y:S04]  /*1bf0*/  @!P5 LDGSTS.E.BYPASS.LTC128B.128 [R169+0x1000], [R18.64] ;  /* 0x0100000012a9dfae */ /* 0x0007e8000b901d46 */
[----:B------:R3:W-:Y:S04]  /*1c00*/  @!P5 LDGSTS.E.BYPASS.LTC128B.128 [R169+0x3000], [R18.64+0x80] ;  /* 0x0300008012a9dfae */ /* 0x0007e8000b901d46 */
[----:B------:R4:W-:Y:S04]  /*1c10*/  @!P4 LDGSTS.E.BYPASS.LTC128B.128 [R169+0x1800], [R24.64] ;  /* 0x0180000018a9cfae */ /* 0x0009e8000b901d46 */
[----:B------:R4:W-:Y:S01]  /*1c20*/  @!P4 LDGSTS.E.BYPASS.LTC128B.128 [R169+0x3800], [R24.64+0x80] ;  /* 0x0380008018a9cfae */ /* 0x0009e2000b901d46 */
[----:B------:R-:W-:Y:S01]  /*1c30*/  ISETP.GE.AND P4, PT, R8, R5, PT ;  /* 0x000000050800720c */ /* 0x000fe20003f86270 */
[----:B-1----:R-:W-:Y:S01]  /*1c40*/  IMAD.SHL.U32 R20, R13, 0x20, RZ ;  /* 0x000000200d147824 */ /* 0x002fe200078e00ff */
[----:B------:R-:W-:-:S02]  /*1c50*/  @!P0 IADD3 R21, P2, R102, R22, RZ ;  /* 0x0000001666158210 */ /* 0x000fc40007f5e0ff */
[C---:B------:R-:W-:Y:S02]  /*1c60*/  @!P3 LEA R22, P5, R102.reuse, c[0x0][0x168], 0x1 ;  /* 0x00005a006616ba11 */ /* 0x040fe400078a08ff */
[----:B------:R-:W-:Y:S02]  /*1c70*/  @!P0 IADD3.X R20, R103, R23, R20, P2, !PT ;  /* 0x0000001767148210 */ /* 0x000fe400017fe414 */
[----:B------:R-:W-:Y:S02]  /*1c80*/  @!P3 LEA.HI.X R23, R102, c[0x0][0x16c], R103, 0x1, P5 ;  /* 0x00005b006617ba11 */ /* 0x000fe400028f0c67 */
[----:B--2---:R-:W-:Y:S02]  /*1c90*/  @!P0 LEA R16, P2, R21, c[0x0][0x168], 0x1 ;  /* 0x00005a0015108a11 */ /* 0x004fe400078408ff */
[----:B------:R-:W-:Y:S01]  /*1ca0*/  LEA.HI R8, R81, R76, RZ, 0x4 ;  /* 0x0000004c51087211 */ /* 0x000fe200078f20ff */
[----:B------:R1:W-:Y:S01]  /*1cb0*/  @!P3 LDGSTS.E.BYPASS.LTC128B.128 [R169+0x4000], [R22.64] ;  /* 0x0400000016a9bfae */ /* 0x0003e2000b901d46 */
[----:B------:R-:W-:-:S02]  /*1cc0*/  @!P0 LEA.HI.X R17, R21, c[0x0][0x16c], R20, 0x1, P2 ;  /* 0x00005b0015118a11 */ /* 0x000fc400010f0c14 */
[-C--:B------:R-:W-:Y:S01]  /*1cd0*/  ISETP.GE.AND P2, PT, R4, R5.reuse, PT ;  /* 0x000000050400720c */ /* 0x080fe20003f46270 */
[----:B------:R1:W-:Y:S01]  /*1ce0*/  @!P3 LDGSTS.E.BYPASS.LTC128B.128 [R169+0x6000], [R22.64+0x80] ;  /* 0x0600008016a9bfae */ /* 0x0003e2000b901d46 */
[-C--:B------:R-:W-:Y:S01]  /*1cf0*/  ISETP.GE.AND P5, PT, R10, R5.reuse, PT ;  /* 0x000000050a00720c */ /* 0x080fe20003fa6270 */
[----:B------:R-:W-:Y:S01]  /*1d00*/  IMAD R10, R7, c[0x0][0x1b8], RZ ;  /* 0x00006e00070a7a24 */ /* 0x000fe200078e02ff */
[-C--:B------:R-:W-:Y:S01]  /*1d10*/  ISETP.GE.AND P3, PT, R4, R5.reuse, PT ;  /* 0x000000050400720c */ /* 0x080fe20003f66270 */
[----:B------:R4:W-:Y:S01]  /*1d20*/  @!P1 LDGSTS.E.BYPASS.LTC128B.128 [R169+0x4800], [R26.64] ;  /* 0x048000001aa99fae */ /* 0x0009e2000b901d46 */
[----:B------:R-:W-:Y:S01]  /*1d30*/  IMAD R7, R11, c[0x0][0x1a0], RZ ;  /* 0x000068000b077a24 */ /* 0x000fe200078e02ff */
[----:B------:R-:W-:Y:S01]  /*1d40*/  LOP3.LUT R11, R8, 0xfffffff0, RZ, 0xc0, !PT ;  /* 0xfffffff0080b7812 */ /* 0x000fe200078ec0ff */
[----:B------:R-:W-:Y:S01]  /*1d50*/  IMAD R10, R9, c[0x0][0x1bc], R10 ;  /* 0x00006f00090a7a24 */ /* 0x000fe200078e020a */
[----:B------:R4:W-:Y:S01]  /*1d60*/  @!P1 LDGSTS.E.BYPASS.LTC128B.128 [R169+0x6800], [R26.64+0x80] ;  /* 0x068000801aa99fae */ /* 0x0009e2000b901d46 */
[----:B------:R-:W-:Y:S01]  /*1d70*/  ISETP.GE.AND P1, PT, R12, R5, PT ;  /* 0x000000050c00720c */ /* 0x000fe20003f26270 */
[----:B------:R-:W-:Y:S01]  /*1d80*/  IMAD R7, R106, c[0x0][0x1a4], R7 ;  /* 0x000069006a077a24 */ /* 0x000fe200078e0207 */
[----:B------:R-:W-:Y:S01]  /*1d90*/  SHF.R.S32.HI R5, RZ, 0x4, R8 ;  /* 0x00000004ff057819 */ /* 0x000fe20000011408 */
[----:B------:R-:W-:Y:S01]  /*1da0*/  @!P2 IMAD R13, R13, 0x30, RZ ;  /* 0x000000300d0da824 */ /* 0x000fe200078e02ff */
[----:B------:R2:W-:Y:S01]  /*1db0*/  @!P0 LDGSTS.E.BYPASS.LTC128B.128 [R169+0x5000], [R16.64] ;  /* 0x0500000010a98fae */ /* 0x0005e2000b901d46 */
[----:B---3--:R-:W-:Y:S01]  /*1dc0*/  @!P2 IMAD.WIDE.U32 R18, R2, 0x30, R102 ;  /* 0x000000300212a825 */ /* 0x008fe200078e0066 */
[----:B------:R-:W-:-:S02]  /*1dd0*/  LEA.HI R4, R8, R5, RZ, 0x1 ;  /* 0x0000000508047211 */ /* 0x000fc400078f08ff */
[----:B------:R2:W-:Y:S01]  /*1de0*/  @!P0 LDGSTS.E.BYPASS.LTC128B.128 [R169+0x7000], [R16.64+0x80] ;  /* 0x0700008010a98fae */ /* 0x0005e2000b901d46 */
[----:B------:R-:W-:Y:S01]  /*1df0*/  @!P2 IMAD.IADD R13, R19, 0x1, R13 ;  /* 0x00000001130da824 */ /* 0x000fe200078e020d */
[----:B------:R-:W-:Y:S01]  /*1e00*/  @!P2 LEA R20, P0, R18, c[0x0][0x168], 0x1 ;  /* 0x00005a001214aa11 */ /* 0x000fe200078008ff */
[----:B------:R-:W-:Y:S01]  /*1e10*/  IMAD.IADD R15, R15, 0x1, R10 ;  /* 0x000000010f0f7824 */ /* 0x000fe200078e020a */
[----:B------:R-:W-:Y:S01]  /*1e20*/  LOP3.LUT R4, R4, 0xfffffffe, RZ, 0xc0, !PT ;  /* 0xfffffffe04047812 */ /* 0x000fe200078ec0ff */
[----:B------:R-:W-:Y:S01]  /*1e30*/  IMAD.SHL.U32 R8, R0, 0x40, RZ ;  /* 0x0000004000087824 */ /* 0x000fe200078e00ff */
[----:B------:R-:W-:Y:S01]  /*1e40*/  @!P2 LEA.HI.X R21, R18, c[0x0][0x16c], R13, 0x1, P0 ;  /* 0x00005b001215aa11 */ /* 0x000fe200000f0c0d */
[----:B------:R-:W-:Y:S01]  /*1e50*/  IMAD.WIDE.U32 R106, R106, c[0x0][0x1a0], R14 ;  /* 0x000068006a6a7a25 */ /* 0x000fe200078e000e */
[----:B------:R-:W-:Y:S02]  /*1e60*/  LEA.HI R81, R81, R76, RZ, 0x5 ;  /* 0x0000004c51517211 */ /* 0x000fe400078f28ff */
[----:B------:R-:W-:Y:S01]  /*1e70*/  LOP3.LUT R8, R8, 0x1c0, RZ, 0xc0, !PT ;  /* 0x000001c008087812 */ /* 0x000fe200078ec0ff */
[----:B------:R1:W-:Y:S01]  /*1e80*/  @!P2 LDGSTS.E.BYPASS.LTC128B.128 [R169+0x5800], [R20.64] ;  /* 0x0580000014a9afae */ /* 0x0003e2000b901d46 */
[----:B------:R-:W-:Y:S01]  /*1e90*/  IMAD.IADD R9, R5, 0x1, -R4 ;  /* 0x0000000105097824 */ /* 0x000fe200078e0a04 */
[----:B------:R-:W-:Y:S01]  /*1ea0*/  LEA R164, P0, R106, c[0x0][0x170], 0x1 ;  /* 0x00005c006aa47a11 */ /* 0x000fe200078008ff */
[----:B------:R-:W-:Y:S01]  /*1eb0*/  IMAD.IADD R4, R76, 0x1, -R11 ;  /* 0x000000014c047824 */ /* 0x000fe200078e0a0b */
[----:B------:R1:W-:Y:S01]  /*1ec0*/  @!P2 LDGSTS.E.BYPASS.LTC128B.128 [R169+0x7800], [R20.64+0x80] ;  /* 0x0780008014a9afae */ /* 0x0003e2000b901d46 */
[----:B------:R-:W-:Y:S01]  /*1ed0*/  IMAD.MOV.U32 R5, RZ, RZ, 0x20 ;  /* 0x00000020ff057424 */ /* 0x000fe200078e00ff */
[----:B------:R-:W-:Y:S01]  /*1ee0*/  SHF.R.S32.HI R78, RZ, 0x5, R81 ;  /* 0x00000005ff4e7819 */ /* 0x000fe20000011451 */
[----:B------:R-:W-:Y:S01]  /*1ef0*/  IMAD.IADD R104, R107, 0x1, R7 ;  /* 0x000000016b687824 */ /* 0x000fe200078e0207 */
[----:B------:R-:W0:Y:S01]  /*1f00*/  LDGDEPBAR ;  /* 0x00000000000079af */ /* 0x000e220000000000 */
[----:B------:R-:W-:Y:S01]  /*1f10*/  SHF.R.S32.HI R77, RZ, 0x1f, R4 ;  /* 0x0000001fff4d7819 */ /* 0x000fe20000011404 */
[----:B------:R-:W-:Y:S01]  /*1f20*/  IMAD.WIDE.U32 R14, R5, c[0x0][0x1a0], RZ ;  /* 0x00006800050e7a25 */ /* 0x000fe200078e00ff */
[----:B------:R-:W-:-:S02]  /*1f30*/  LOP3.LUT R81, R81, 0xffffffe0, RZ, 0xc0, !PT ;  /* 0xffffffe051517812 */ /* 0x000fc400078ec0ff */
[----:B------:R-:W-:Y:S01]  /*1f40*/  LEA.HI R77, R77, R4, RZ, 0x3 ;  /* 0x000000044d4d7211 */ /* 0x000fe200078f18ff */
[----:B------:R-:W-:Y:S01]  /*1f50*/  IMAD.SHL.U32 R13, R12, 0x8, RZ ;  /* 0x000000080c0d7824 */ /* 0x000fe200078e00ff */
[----:B------:R-:W-:Y:S01]  /*1f60*/  LEA.HI.X R165, R106, c[0x0][0x174], R104, 0x1, P0 ;  /* 0x00005d006aa57a11 */ /* 0x000fe200000f0c68 */
[----:B------:R-:W-:Y:S01]  /*1f70*/  IMAD R10, R5, c[0x0][0x1a4], RZ ;  /* 0x00006900050a7a24 */ /* 0x000fe200078e02ff */
[----:B------:R-:W-:Y:S01]  /*1f80*/  @!P5 IADD3 R14, P0, R164, R14, RZ ;  /* 0x0000000ea40ed210 */ /* 0x000fe20007f1e0ff */
[----:B------:R-:W-:Y:S01]  /*1f90*/  @!P3 IMAD.MOV.U32 R12, RZ, RZ, c[0x0][0x1a0] ;  /* 0x00006800ff0cb624 */ /* 0x000fe200078e00ff */
[C---:B------:R-:W-:Y:S01]  /*1fa0*/  LOP3.LUT R11, R77.reuse, 0xfffffff8, RZ, 0xc0, !PT ;  /* 0xfffffff84d0b7812 */ /* 0x040fe200078ec0ff */
[----:B------:R-:W-:Y:S01]  /*1fb0*/  IMAD.SHL.U32 R77, R77, 0x40, RZ ;  /* 0x000000404d4d7824 */ /* 0x000fe200078e00ff */
[----:B------:R-:W-:Y:S01]  /*1fc0*/  LOP3.LUT R7, R8, 0x8, R13, 0xf8, !PT ;  /* 0x0000000808077812 */ /* 0x000fe200078ef80d */
[----:B------:R-:W-:Y:S01]  /*1fd0*/  @!P3 IMAD.WIDE.U32 R12, R12, 0x60, R164 ;  /* 0x000000600c0cb825 */ /* 0x000fe200078e00a4 */
[----:B------:R-:W-:-:S02]  /*1fe0*/  SHF.R.U32.HI R8, RZ, 0x3, R8 ;  /* 0x00000003ff087819 */ /* 0x000fc40000011608 */
[----:B------:R-:W-:Y:S01]  /*1ff0*/  @!P5 IADD3.X R15, R165, R15, R10, P0, !PT ;  /* 0x0000000fa50fd210 */ /* 0x000fe200007fe40a */
[----:B------:R-:W-:Y:S01]  /*2000*/  IMAD.IADD R4, R4, 0x1, -R11 ;  /* 0x0000000104047824 */ /* 0x000fe200078e0a0b */
[----:B------:R-:W-:Y:S01]  /*2010*/  LOP3.LUT R8, R7, R8, RZ, 0x3c, !PT ;  /* 0x0000000807087212 */ /* 0x000fe200078e3cff */
[----:B------:R-:W-:Y:S01]  /*2020*/  @!P4 IMAD.MOV.U32 R7, RZ, RZ, c[0x0][0x1a0] ;  /* 0x00006800ff07c624 */ /* 0x000fe200078e00ff */
[----:B------:R-:W-:Y:S01]  /*2030*/  LOP3.LUT R77, R77, 0xfffffe00, RZ, 0xc0, !PT ;  /* 0xfffffe004d4d7812 */ /* 0x000fe200078ec0ff */
[----:B------:R-:W-:Y:S01]  /*2040*/  @!P3 IMAD.MOV.U32 R10, RZ, RZ, c[0x0][0x1a4] ;  /* 0x00006900ff0ab624 */ /* 0x000fe200078e00ff */
[----:B------:R-:W-:-:S04]  /*2050*/  DEPBAR.LE SB0, 0x0 ;  /* 0x000080000000791a */ /* 0x000fc80000000000 */
[----:B------:R-:W-:Y:S01]  /*2060*/  BAR.SYNC.DEFER_BLOCKING 0x0 ;  /* 0x0000000000007b1d */ /* 0x000fe20000010000 */
[C---:B------:R-:W-:Y:S02]  /*2070*/  IMAD R161, R9.reuse, 0x200, R8 ;  /* 0x0000020009a17824 */ /* 0x040fe400078e0208 */
[----:B------:R-:W-:Y:S02]  /*2080*/  IMAD.SHL.U32 R9, R9, 0x8, RZ ;  /* 0x0000000809097824 */ /* 0x000fe400078e00ff */
[----:B------:R-:W-:Y:S02]  /*2090*/  @!P4 IMAD.MOV.U32 R8, RZ, RZ, c[0x0][0x1a4] ;  /* 0x00006900ff08c624 */ /* 0x000fe400078e00ff */
[----:B------:R-:W-:Y:S02]  /*20a0*/  @!P3 IMAD R10, R10, 0x60, RZ ;  /* 0x000000600a0ab824 */ /* 0x000fe400078e02ff */
[----:B------:R-:W-:Y:S02]  /*20b0*/  IMAD.SHL.U32 R161, R161, 0x2, RZ ;  /* 0x00000002a1a17824 */ /* 0x000fe400078e00ff */
[----:B------:R-:W-:-:S02]  /*20c0*/  @!P3 IMAD.IADD R11, R13, 0x1, R10 ;  /* 0x000000010d0bb824 */ /* 0x000fc400078e020a */
[----:B------:R-:W-:Y:S01]  /*20d0*/  @!P3 IMAD.MOV.U32 R10, RZ, RZ, R12 ;  /* 0x000000ffff0ab224 */ /* 0x000fe200078e000c */
[----:B------:R-:W-:Y:S01]  /*20e0*/  IADD3 R159, R161, 0x4020, RZ ;  /* 0x00004020a19f7810 */ /* 0x000fe20007ffe0ff */
[----:B------:R-:W-:Y:S01]  /*20f0*/  IMAD.IADD R168, R76, 0x1, -R81 ;  /* 0x000000014ca87824 */ /* 0x000fe200078e0a51 */
[----:B------:R-:W-:Y:S04]  /*2100*/  @P1 STS.128 [R169+0x8000], RZ ;  /* 0x008000ffa9001388 */ /* 0x000fe80000000c00 */
[----:B------:R-:W-:Y:S04]  /*2110*/  @P1 STS.128 [R169+0xa000], RZ ;  /* 0x00a000ffa9001388 */ /* 0x000fe80000000c00 */
[----:B------:R-:W-:Y:S01]  /*2120*/  @!PT LDS RZ, [RZ] ;  /* 0x00000000fffff984 */ /* 0x000fe20000000800 */
[----:B------:R-:W-:Y:S01]  /*2130*/  @!PT LDS RZ, [RZ] ;  /* 0x00000000fffff984 */ /* 0x000fe20000000800 */
[----:B------:R-:W-:Y:S01]  /*2140*/  @!PT LDS RZ, [RZ] ;  /* 0x00000000fffff984 */ /* 0x000fe20000000800 */
[----:B------:R3:W-:Y:S04]  /*2150*/  @!P1 LDGSTS.E.BYPASS.LTC128B.128 [R169+0x8000], [R164.64] ;  /* 0x08000000a4a99fae */ /* 0x0007e8000b901d46 */
[----:B------:R3:W-:Y:S01]  /*2160*/  @!P1 LDGSTS.E.BYPASS.LTC128B.128 [R169+0xa000], [R164.64+0x80] ;  /* 0x0a000080a4a99fae */ /* 0x0007e2000b901d46 */
[C---:B------:R-:W-:Y:S01]  /*2170*/  R2P PR, R4.reuse, 0x6 ;  /* 0x0000000604007804 */ /* 0x040fe20000000000 */
[----:B------:R-:W-:Y:S01]  /*2180*/  IMAD.SHL.U32 R4, R4, 0x40, RZ ;  /* 0x0000004004047824 */ /* 0x000fe200078e00ff */
[----:B--2---:R-:W-:Y:S01]  /*2190*/  @!P4 LEA R16, P0, R7, R164, 0x6 ;  /* 0x000000a40710c211 */ /* 0x004fe200078030ff */
[----:B------:R-:W-:Y:S02]  /*21a0*/  @P5 STS.128 [R169+0x8800], RZ ;  /* 0x008800ffa9005388 */ /* 0x000fe40000000c00 */
[----:B------:R-:W-:-:S02]  /*21b0*/  SEL R5, R5, 0xffffffe0, !P2 ;  /* 0xffffffe005057807 */ /* 0x000fc40005000000 */
[----:B------:R-:W-:Y:S01]  /*21c0*/  LOP3.LUT R4, R4, 0x1c0, RZ, 0xc0, !PT ;  /* 0x000001c004047812 */ /* 0x000fe200078ec0ff */
[----:B------:R-:W-:Y:S01]  /*21d0*/  @P5 STS.128 [R169+0xa800], RZ ;  /* 0x00a800ffa9005388 */ /* 0x000fe20000000c00 */
[----:B------:R-:W-:Y:S01]  /*21e0*/  @!P4 LEA.HI.X R17, R7, R165, R8, 0x6, P0 ;  /* 0x000000a50711c211 */ /* 0x000fe200000f3408 */
[----:B------:R-:W-:Y:S01]  /*21f0*/  IMAD R7, R78, 0x400, R77 ;  /* 0x000004004e077824 */ /* 0x000fe200078e024d */
[----:B------:R-:W-:Y:S01]  /*2200*/  LOP3.LUT R9, R4, 0x8, R9, 0xf8, !PT ;  /* 0x0000000804097812 */ /* 0x000fe200078ef809 */
[----:B------:R-:W-:Y:S01]  /*2210*/  @!PT LDS RZ, [RZ] ;  /* 0x00000000fffff984 */ /* 0x000fe20000000800 */
[----:B------:R-:W-:Y:S01]  /*2220*/  @!PT LDS RZ, [RZ] ;  /* 0x00000000fffff984 */ /* 0x000fe20000000800 */
[----:B------:R-:W-:Y:S01]  /*2230*/  @!PT LDS RZ, [RZ] ;  /* 0x00000000fffff984 */ /* 0x000fe20000000800 */
[----:B------:R2:W-:Y:S01]  /*2240*/  @!P5 LDGSTS.E.BYPASS.LTC128B.128 [R169+0x8800], [R14.64] ;  /* 0x088000000ea9dfae */ /* 0x0005e2000b901d46 */
[----:B------:R-:W-:-:S03]  /*2250*/  SHF.R.U32.HI R4, RZ, 0x3, R4 ;  /* 0x00000003ff047819 */ /* 0x000fc60000011604 */
[----:B------:R2:W-:Y:S01]  /*2260*/  @!P5 LDGSTS.E.BYPASS.LTC128B.128 [R169+0xa800], [R14.64+0x80] ;  /* 0x0a8000800ea9dfae */ /* 0x0005e2000b901d46 */
[----:B------:R-:W-:-:S03]  /*2270*/  LOP3.LUT R4, R9, R4, RZ, 0x3c, !PT ;  /* 0x0000000409047212 */ /* 0x000fc600078e3cff */
[----:B------:R-:W-:Y:S02]  /*2280*/  @P4 STS.128 [R169+0x9000], RZ ;  /* 0x009000ffa9004388 */ /* 0x000fe40000000c00 */
[----:B------:R-:W-:Y:S02]  /*2290*/  IMAD.IADD R162, R4, 0x1, R7 ;  /* 0x0000000104a27824 */ /* 0x000fe400078e0207 */
[----:B------:R-:W-:Y:S01]  /*22a0*/  @P4 STS.128 [R169+0xb000], RZ ;  /* 0x00b000ffa9004388 */ /* 0x000fe20000000c00 */
[----:B------:R-:W-:Y:S02]  /*22b0*/  IMAD.MOV.U32 R7, RZ, RZ, 0x10 ;  /* 0x00000010ff077424 */ /* 0x000fe400078e00ff */
[----:B------:R-:W-:Y:S01]  /*22c0*/  IMAD.SHL.U32 R162, R162, 0x2, RZ ;  /* 0x00000002a2a27824 */ /* 0x000fe200078e00ff */
[----:B------:R-:W-:Y:S01]  /*22d0*/  @!PT LDS RZ, [RZ] ;  /* 0x00000000fffff984 */ /* 0x000fe20000000800 */
[----:B------:R-:W-:Y:S01]  /*22e0*/  @!PT LDS RZ, [RZ] ;  /* 0x00000000fffff984 */ /* 0x000fe20000000800 */
[----:B------:R-:W-:Y:S01]  /*22f0*/  @!PT LDS RZ, [RZ] ;  /* 0x00000000fffff984 */ /* 0x000fe20000000800 */
[----:B------:R1:W-:Y:S02]  /*2300*/  @!P4 LDGSTS.E.BYPASS.LTC128B.128 [R169+0x9000], [R16.64] ;  /* 0x0900000010a9cfae */ /* 0x0003e4000b901d46 */
[----:B------:R-:W-:Y:S01]  /*2310*/  SEL R7, R7, 0xfffffff0, !P1 ;  /* 0xfffffff007077807 */ /* 0x000fe20004800000 */
[----:B------:R-:W-:Y:S01]  /*2320*/  IMAD R158, R5, 0x2, R162 ;  /* 0x00000002059e7824 */ /* 0x000fe200078e02a2 */
[----:B------:R2:W-:Y:S01]  /*2330*/  @!P4 LDGSTS.E.BYPASS.LTC128B.128 [R169+0xb000], [R16.64+0x80] ;  /* 0x0b00008010a9cfae */ /* 0x0005e2000b901d46 */
[----:B------:R-:W-:-:S02]  /*2340*/  R2P PR, R0, 0x6 ;  /* 0x0000000600007804 */ /* 0x000fc40000000000 */
[----:B------:R-:W-:Y:S01]  /*2350*/  IADD3 R0, R161, 0x4000, RZ ;  /* 0x00004000a1007810 */ /* 0x000fe20007ffe0ff */
[----:B------:R-:W-:Y:S01]  /*2360*/  @P3 STS.128 [R169+0x9800], RZ ;  /* 0x009800ffa9003388 */ /* 0x000fe20000000c00 */
[----:B------:R-:W-:-:S03]  /*2370*/  IMAD R160, R7, 0x2, R162 ;  /* 0x0000000207a07824 */ /* 0x000fc600078e02a2 */
[----:B------:R-:W-:Y:S01]  /*2380*/  @P3 STS.128 [R169+0xb800], RZ ;  /* 0x00b800ffa9003388 */ /* 0x000fe20000000c00 */
[----:B------:R-:W-:-:S03]  /*2390*/  IMAD R157, R5, 0x2, R160 ;  /* 0x00000002059d7824 */ /* 0x000fc600078e02a0 */
[----:B------:R-:W-:Y:S01]  /*23a0*/  @!PT LDS RZ, [RZ] ;  /* 0x00000000fffff984 */ /* 0x000fe20000000800 */
[----:B------:R-:W-:Y:S01]  /*23b0*/  @!PT LDS RZ, [RZ] ;  /* 0x00000000fffff984 */ /* 0x000fe20000000800 */
[----:B------:R-:W-:Y:S01]  /*23c0*/  @!PT LDS RZ, [RZ] ;  /* 0x00000000fffff984 */ /* 0x000fe20000000800 */
[----:B------:R3:W-:Y:S02]  /*23d0*/  @!P3 LDGSTS.E.BYPASS.LTC128B.128 [R169+0x9800], [R10.64] ;  /* 0x098000000aa9bfae */ /* 0x0007e4000b901d46 */
[----:B------:R-:W-:Y:S01]  /*23e0*/  @P1 IADD3 R159, R0, -0x20, RZ ;  /* 0xffffffe0009f1810 */ /* 0x000fe20007ffe0ff */
[----:B------:R-:W-:Y:S01]  /*23f0*/  IMAD.MOV.U32 R0, RZ, RZ, 0x40 ;  /* 0x00000040ff007424 */ /* 0x000fe200078e00ff */
[----:B------:R3:W-:Y:S02]  /*2400*/  @!P3 LDGSTS.E.BYPASS.LTC128B.128 [R169+0xb800], [R10.64+0x80] ;  /* 0x0b8000800aa9bfae */ /* 0x0007e4000b901d46 */
[C---:B------:R-:W-:Y:S02]  /*2410*/  IADD3 R151, R159.reuse, 0x800, RZ ;  /* 0x000008009f977810 */ /* 0x040fe40007ffe0ff */
[----:B------:R-:W-:Y:S01]  /*2420*/  LDSM.16.M88.4 R44, [R162] ;  /* 0x00000000a22c783b */ /* 0x000fe20000000200 */
[----:B------:R-:W-:Y:S02]  /*2430*/  SEL R0, R0, 0xffffffc0, !P2 ;  /* 0xffffffc000007807 */ /* 0x000fe40005000000 */
[C---:B------:R-:W-:Y:S01]  /*2440*/  IADD3 R150, R159.reuse, 0x1000, RZ ;  /* 0x000010009f967810 */ /* 0x040fe20007ffe0ff */
[----:B-1----:R-:W4:Y:S01]  /*2450*/  LDSM.16.M88.4 R20, [R161+0x4000] ;  /* 0x00400000a114783b */ /* 0x002f220000000200 */
[----:B------:R-:W-:Y:S01]  /*2460*/  IADD3 R149, R159, 0x1800, RZ ;  /* 0x000018009f957810 */ /* 0x000fe20007ffe0ff */
[----:B------:R-:W-:Y:S01]  /*2470*/  IMAD.IADD R155, R161, 0x1, R0 ;  /* 0x00000001a19b7824 */ /* 0x000fe200078e0200 */
[C---:B------:R-:W-:Y:S01]  /*2480*/  IADD3 R147, R159.reuse, 0x2000, RZ ;  /* 0x000020009f937810 */ /* 0x040fe20007ffe0ff */
[----:B--2---:R-:W1:Y:S01]  /*2490*/  LDSM.16.M88.4 R12, [R161+0x4800] ;  /* 0x00480000a10c783b */ /* 0x004e620000000200 */
[----:B------:R-:W-:Y:S01]  /*24a0*/  IMAD.IADD R148, R0, 0x1, R159 ;  /* 0x0000000100947824 */ /* 0x000fe200078e029f */
[----:B------:R-:W-:Y:S01]  /*24b0*/  IADD3 R146, R159, 0x2800, RZ ;  /* 0x000028009f927810 */ /* 0x000fe20007ffe0ff */
[----:B------:R-:W-:Y:S01]  /*24c0*/  IMAD.IADD R0, R77, 0x1, R4 ;  /* 0x000000014d007824 */ /* 0x000fe200078e0204 */
[----:B------:R-:W3:Y:S01]  /*24d0*/  LDSM.16.M88.4 R68, [R161+0x5000] ;  /* 0x00500000a144783b */ /* 0x000ee20000000200 */
[----:B------:R-:W-:-:S02]  /*24e0*/  IADD3 R145, R159, 0x3000, RZ ;  /* 0x000030009f917810 */ /* 0x000fc40007ffe0ff */
[----:B------:R-:W-:Y:S01]  /*24f0*/  IADD3 R144, R159, 0x3800, RZ ;  /* 0x000038009f907810 */ /* 0x000fe20007ffe0ff */
[----:B------:R-:W2:Y:S04]  /*2500*/  LDSM.16.M88.4 R36, [R161+0x5800] ;  /* 0x00580000a124783b */ /* 0x000ea80000000200 */
[----:B------:R-:W-:Y:S04]  /*2510*/  LDSM.16.M88.4 R56, [R160] ;  /* 0x00000000a038783b */ /* 0x000fe80000000200 */
[----:B------:R-:W2:Y:S04]  /*2520*/  LDSM.16.M88.4 R32, [R159] ;  /* 0x000000009f20783b */ /* 0x000ea80000000200 */
[----:B------:R-:W2:Y:S04]  /*2530*/  LDSM.16.M88.4 R28, [R159+0x800] ;  /* 0x000800009f1c783b */ /* 0x000ea80000000200 */
[----:B------:R-:W2:Y:S04]  /*2540*/  LDSM.16.M88.4 R60, [R159+0x1000] ;  /* 0x001000009f3c783b */ /* 0x000ea80000000200 */
[----:B------:R-:W2:Y:S04]  /*2550*/  LDSM.16.M88.4 R52, [R159+0x1800] ;  /* 0x001800009f34783b */ /* 0x000ea80000000200 */
[----:B------:R-:W-:Y:S01]  /*2560*/  LDSM.16.M88.4 R40, [R158] ;  /* 0x000000009e28783b */ /* 0x000fe20000000200 */
[C---:B----4-:R-:W-:Y:S03]  /*2570*/  HMMA.16816.F32.BF16 R24, R44.reuse, R20, RZ ;  /* 0x000000142c18723c */ /* 0x050fe600000418ff */
[----:B------:R-:W-:Y:S04]  /*2580*/  LDSM.16.M88.4 R72, [R155+0x5800] ;  /* 0x005800009b48783b */ /* 0x000fe80000000200 */
[----:B------:R-:W-:Y:S01]  /*2590*/  LDSM.16.M88.4 R64, [R157] ;  /* 0x000000009d40783b */ /* 0x000fe20000000200 */
[C---:B-1----:R-:W-:Y:S03]  /*25a0*/  HMMA.16816.F32.BF16 R16, R44.reuse, R12, RZ ;  /* 0x0000000c2c10723c */ /* 0x042fe600000418ff */
[----:B------:R-:W0:Y:S05]  /*25b0*/  LDGDEPBAR ;  /* 0x00000000000079af */ /* 0x000e2a0000000000 */
[C---:B------:R-:W-:Y:S08]  /*25c0*/  HMMA.16816.F32.BF16 R20, R44.reuse, R22, RZ ;  /* 0x000000162c14723c */ /* 0x040ff000000418ff */
[C---:B------:R-:W-:Y:S08]  /*25d0*/  HMMA.16816.F32.BF16 R12, R44.reuse, R14, RZ ;  /* 0x0000000e2c0c723c */ /* 0x040ff000000418ff */
[C---:B---3--:R-:W-:Y:S08]  /*25e0*/  HMMA.16816.F32.BF16 R8, R44.reuse, R68, RZ ;  /* 0x000000442c08723c */ /* 0x048ff000000418ff */
[C---:B------:R-:W-:Y:S08]  /*25f0*/  HMMA.16816.F32.BF16 R68, R44.reuse, R70, RZ ;  /* 0x000000462c44723c */ /* 0x040ff000000418ff */
[C---:B--2---:R-:W-:Y:S08]  /*2600*/  HMMA.16816.F32.BF16 R48, R44.reuse, R36, RZ ;  /* 0x000000242c30723c */ /* 0x044ff000000418ff */
[----:B------:R-:W-:Y:S01]  /*2610*/  HMMA.16816.F32.BF16 R44, R44, R38, RZ ;  /* 0x000000262c2c723c */ /* 0x000fe200000418ff */
[----:B------:R-:W1:Y:S07]  /*2620*/  LDSM.16.M88.4 R36, [R155+0x4000] ;  /* 0x004000009b24783b */ /* 0x000e6e0000000200 */
        /* <DEDUP_REMOVED lines=8> */
[----:B------:R-:W4:Y:S07]  /*26b0*/  LDSM.16.M88.4 R60, [R148] ;  /* 0x00000000943c783b */ /* 0x000f2e0000000200 */
        /* <DEDUP_REMOVED lines=16> */
[----:B------:R-:W1:Y:S03]  /*27c0*/  LDSM.16.M88.4 R72, [R161+0x7000] ;  /* 0x00700000a148783b */ /* 0x000e660000000200 */
[C---:B----4-:R-:W-:Y:S08]  /*27d0*/  HMMA.16816.F32.BF16 R24, R64.reuse, R60, R24 ;  /* 0x0000003c4018723c */ /* 0x050ff00000041818 */
[C---:B------:R-:W-:Y:S01]  /*27e0*/  HMMA.16816.F32.BF16 R20, R64.reuse, R62, R20 ;  /* 0x0000003e4014723c */ /* 0x040fe20000041814 */
[----:B------:R-:W4:Y:S07]  /*27f0*/  LDSM.16.M88.4 R60, [R161+0x7800] ;  /* 0x00780000a13c783b */ /* 0x000f2e0000000200 */
[C---:B------:R-:W-:Y:S08]  /*2800*/  HMMA.16816.F32.BF16 R8, R64.reuse, R56, R8 ;  /* 0x000000384008723c */ /* 0x040ff00000041808 */
[C---:B------:R-:W-:Y:S08]  /*2810*/  HMMA.16816.F32.BF16 R68, R64.reuse, R58, R68 ;  /* 0x0000003a4044723c */ /* 0x040ff00000041844 */
[C---:B------:R-:W-:Y:S08]  /*2820*/  HMMA.16816.F32.BF16 R16, R64.reuse, R44, R16 ;  /* 0x0000002c4010723c */ /* 0x040ff00000041810 */
[C---:B------:R-:W-:Y:S01]  /*2830*/  HMMA.16816.F32.BF16 R12, R64.reuse, R46, R12 ;  /* 0x0000002e400c723c */ /* 0x040fe2000004180c */
[----:B------:R-:W-:Y:S07]  /*2840*/  LDSM.16.M88.4 R44, [R159+0x2000] ;  /* 0x002000009f2c783b */ /* 0x000fee0000000200 */
[C---:B-1----:R-:W-:Y:S01]  /*2850*/  HMMA.16816.F32.BF16 R56, R64.reuse, R36, R48 ;  /* 0x000000244038723c */ /* 0x042fe20000041830 */
[----:B------:R-:W1:Y:S07]  /*2860*/  LDSM.16.M88.4 R48, [R160+0x2000] ;  /* 0x00200000a030783b */ /* 0x000e6e0000000200 */
        /* <DEDUP_REMOVED lines=8> */
[----:B------:R-:W-:Y:S07]  /*28f0*/  LDSM.16.M88.4 R40, [R155+0x6000] ;  /* 0x006000009b28783b */ /* 0x000fee0000000200 */
[C---:B------:R-:W-:Y:S08]  /*2900*/  HMMA.16816.F32.BF16 R8, R32.reuse, R72, R8 ;  /* 0x000000482008723c */ /* 0x040ff00000041808 */
[C---:B------:R-:W-:Y:S08]  /*2910*/  HMMA.16816.F32.BF16 R68, R32.reuse, R74, R68 ;  /* 0x0000004a2044723c */ /* 0x040ff00000041844 */
[C---:B----4-:R-:W-:Y:S08]  /*2920*/  HMMA.16816.F32.BF16 R56, R32.reuse, R60, R56 ;  /* 0x0000003c2038723c */ /* 0x050ff00000041838 */
[----:B------:R-:W-:Y:S01]  /*2930*/  HMMA.16816.F32.BF16 R52, R32, R62, R52 ;  /* 0x0000003e2034723c */ /* 0x000fe20000041834 */
[----:B------:R-:W3:Y:S04]  /*2940*/  LDSM.16.M88.4 R32, [R158+0x2000] ;  /* 0x002000009e20783b */ /* 0x000ee80000000200 */
[----:B------:R-:W4:Y:S03]  /*2950*/  LDSM.16.M88.4 R60, [R159+0x3800] ;  /* 0x003800009f3c783b */ /* 0x000f260000000200 */
[C---:B-1----:R-:W-:Y:S08]  /*2960*/  HMMA.16816.F32.BF16 R24, R48.reuse, R44, R24 ;  /* 0x0000002c3018723c */ /* 0x042ff00000041818 */
[C---:B------:R-:W-:Y:S01]  /*2970*/  HMMA.16816.F32.BF16 R20, R48.reuse, R46, R20 ;  /* 0x0000002e3014723c */ /* 0x040fe20000041814 */
[----:B------:R-:W1:Y:S07]  /*2980*/  LDSM.16.M88.4 R44, [R155+0x7000] ;  /* 0x007000009b2c783b */ /* 0x000e6e0000000200 */
[C---:B--2---:R-:W-:Y:S08]  /*2990*/  HMMA.16816.F32.BF16 R16, R48.reuse, R28, R16 ;  /* 0x0000001c3010723c */ /* 0x044ff00000041810 */
[C---:B------:R-:W-:Y:S08]  /*29a0*/  HMMA.16816.F32.BF16 R8, R48.reuse, R36, R8 ;  /* 0x000000243008723c */ /* 0x040ff00000041808 */
[C---:B------:R-:W-:Y:S08]  /*29b0*/  HMMA.16816.F32.BF16 R68, R48.reuse, R38, R68 ;  /* 0x000000263044723c */ /* 0x040ff00000041844 */
[----:B------:R-:W-:Y:S01]  /*29c0*/  HMMA.16816.F32.BF16 R12, R48, R30, R12 ;  /* 0x0000001e300c723c */ /* 0x000fe2000004180c */
[----:B------:R-:W-:Y:S07]  /*29d0*/  LDSM.16.M88.4 R28, [R148+0x2000] ;  /* 0x00200000941c783b */ /* 0x000fee0000000200 */
[C---:B---3--:R-:W-:Y:S01]  /*29e0*/  HMMA.16816.F32.BF16 R36, R32.reuse, R64, R16 ;  /* 0x000000402024723c */ /* 0x048fe20000041810 */
[----:B------:R-:W2:Y:S07]  /*29f0*/  LDSM.16.M88.4 R16, [R157+0x2000] ;  /* 0x002000009d10783b */ /* 0x000eae0000000200 */
[----:B------:R-:W-:Y:S08]  /*2a00*/  HMMA.16816.F32.BF16 R24, R32, R40, R24 ;  /* 0x000000282018723c */ /* 0x000ff00000041818 */
[C---:B----4-:R-:W-:Y:S07]  /*2a10*/  HMMA.16816.F32.BF16 R56, R48.reuse, R60, R56 ;  /* 0x0000003c3038723c */ /* 0x050fee0000041838 */
[----:B------:R-:W-:Y:S01]  /*2a20*/  IMAD R61, R78, 0x10, R80 ;  /* 0x000000104e3d7824 */ /* 0x000fe200078e0250 */
[----:B------:R-:W-:Y:S01]  /*2a30*/  HMMA.16816.F32.BF16 R52, R48, R62, R52 ;  /* 0x0000003e3034723c */ /* 0x000fe20000041834 */
[----:B------:R-:W-:Y:S07]  /*2a40*/  LDSM.16.M88.4 R48, [R148+0x2800] ;  /* 0x002800009430783b */ /* 0x000fee0000000200 */
[C---:B------:R-:W-:Y:S01]  /*2a50*/  HMMA.16816.F32.BF16 R40, R32.reuse, R42, R20 ;  /* 0x0000002a2028723c */ /* 0x040fe20000041814 */
[----:B------:R-:W3:Y:S07]  /*2a60*/  LDSM.16.M88.4 R20, [R155+0x7800] ;  /* 0x007800009b14783b */ /* 0x000eee0000000200 */
[C---:B-1----:R-:W-:Y:S07]  /*2a70*/  HMMA.16816.F32.BF16 R8, R32.reuse, R44, R8 ;  /* 0x0000002c2008723c */ /* 0x042fee0000041808 */
[----:B------:R-:W-:Y:S01]  /*2a80*/  SHF.R.S32.HI R45, RZ, 0x1f, R168 ;  /* 0x0000001fff2d7819 */ /* 0x000fe200000114a8 */
[----:B------:R-:W-:Y:S03]  /*2a90*/  HMMA.16816.F32.BF16 R68, R32, R46, R68 ;  /* 0x0000002e2044723c */ /* 0x000fe60000041844 */
[----:B------:R-:W-:-:S02]  /*2aa0*/  LEA.HI R168, R45, R168, RZ, 0x2 ;  /* 0x000000a82da87211 */ /* 0x000fc400078f10ff */
[----:B------:R-:W1:Y:S02]  /*2ab0*/  LDSM.16.M88.4 R44, [R148+0x3000] ;  /* 0x00300000942c783b */ /* 0x000e640000000200 */
[----:B------:R-:W-:Y:S01]  /*2ac0*/  SHF.R.S32.HI R168, RZ, 0x2, R168 ;  /* 0x00000002ffa87819 */ /* 0x000fe200000114a8 */
[----:B------:R-:W-:Y:S03]  /*2ad0*/  HMMA.16816.F32.BF16 R12, R32, R66, R12 ;  /* 0x00000042200c723c */ /* 0x000fe6000004180c */
[----:B------:R-:W-:-:S04]  /*2ae0*/  IADD3 R61, R61, 0x1, R168 ;  /* 0x000000013d3d7810 */ /* 0x000fc80007ffe0a8 */
[----:B------:R-:W-:Y:S01]  /*2af0*/  IADD3 R61, R6, R61, -R79 ;  /* 0x0000003d063d7210 */ /* 0x000fe20007ffe84f */
[----:B--2---:R-:W-:Y:S03]  /*2b00*/  HMMA.16816.F32.BF16 R40, R16, R30, R40 ;  /* 0x0000001e1028723c */ /* 0x004fe60000041828 */
[----:B------:R-:W-:Y:S02]  /*2b10*/  IADD3 R181, R61, c[0x0][0x2e8], RZ ;  /* 0x0000ba003db57a10 */ /* 0x000fe40007ffe0ff */
[----:B------:R-:W2:Y:S01]  /*2b20*/  LDSM.16.M88.4 R60, [R148+0x3800] ;  /* 0x00380000943c783b */ /* 0x000ea20000000200 */
[----:B------:R-:W-:-:S04]  /*2b30*/  DEPBAR.LE SB0, 0x0 ;  /* 0x000080000000791a */ /* 0x000fc80000000000 */
[----:B---3--:R-:W-:Y:S07]  /*2b40*/  HMMA.16816.F32.BF16 R56, R32, R20, R56 ;  /* 0x000000142038723c */ /* 0x008fee0000041838 */
[C---:B------:R-:W-:Y:S01]  /*2b50*/  IADD3 R21, R181.reuse, 0x8, RZ ;  /* 0x00000008b5157810 */ /* 0x040fe20007ffe0ff */
[----:B------:R-:W-:Y:S01]  /*2b60*/  HMMA.16816.F32.BF16 R36, R16, R48, R36 ;  /* 0x000000301024723c */ /* 0x000fe20000041824 */
[-C--:B------:R-:W-:Y:S02]  /*2b70*/  IMNMX R181, R181, R6.reuse, PT ;  /* 0x00000006b5b57217 */ /* 0x080fe40003800200 */
[----:B------:R-:W-:-:S04]  /*2b80*/  IMNMX R180, R21, R6, PT ;  /* 0x0000000615b47217 */ /* 0x000fc80003800200 */
[----:B------:R-:W-:Y:S01]  /*2b90*/  IMAD.IADD R48, R3, 0x1, R182 ;  /* 0x0000000103307824 */ /* 0x000fe200078e02b6 */
[C---:B------:R-:W-:Y:S04]  /*2ba0*/  HMMA.16816.F32.BF16 R12, R16.reuse, R50, R12 ;  /* 0x00000032100c723c */ /* 0x040fe8000004180c */
[C---:B------:R-:W-:Y:S02]  /*2bb0*/  IADD3 R6, R48.reuse, 0x1, RZ ;  /* 0x0000000130067810 */ /* 0x040fe40007ffe0ff */
[C---:B------:R-:W-:Y:S02]  /*2bc0*/  IADD3 R20, R48.reuse, 0x8, RZ ;  /* 0x0000000830147810 */ /* 0x040fe40007ffe0ff */
[----:B-1----:R-:W-:Y:S01]  /*2bd0*/  HMMA.16816.F32.BF16 R8, R16, R44, R8 ;  /* 0x0000002c1008723c */ /* 0x002fe20000041808 */
[----:B------:R-:W-:-:S02]  /*2be0*/  IADD3 R4, R48, 0x9, RZ ;  /* 0x0000000930047810 */ /* 0x000fc40007ffe0ff */
[CC--:B------:R-:W-:Y:S02]  /*2bf0*/  ISETP.GE.AND P1, PT, R6.reuse, R181.reuse, PT ;  /* 0x000000b50600720c */ /* 0x0c0fe40003f26270 */
[-C--:B------:R-:W-:Y:S02]  /*2c00*/  ISETP.GE.AND P3, PT, R6, R180.reuse, PT ;  /* 0x000000b40600720c */ /* 0x080fe40003f66270 */
[CC--:B------:R-:W-:Y:S01]  /*2c10*/  ISETP.GE.AND P5, PT, R20.reuse, R181.reuse, PT ;  /* 0x000000b51400720c */ /* 0x0c0fe20003fa6270 */
[----:B------:R-:W-:Y:S01]  /*2c20*/  HMMA.16816.F32.BF16 R52, R32, R22, R52 ;  /* 0x000000162034723c */ /* 0x000fe20000041834 */
[----:B------:R-:W-:Y:S02]  /*2c30*/  ISETP.GE.AND P2, PT, R20, R180, PT ;  /* 0x000000b41400720c */ /* 0x000fe40003f46270 */
[----:B------:R-:W-:Y:S02]  /*2c40*/  IADD3 R6, R48, 0x10, RZ ;  /* 0x0000001030067810 */ /* 0x000fe40007ffe0ff */
[----:B------:R-:W-:-:S02]  /*2c50*/  ISETP.GE.AND P4, PT, R4, R181, PT ;  /* 0x000000b50400720c */ /* 0x000fc40003f86270 */
[-C--:B------:R-:W-:Y:S01]  /*2c60*/  ISETP.GE.AND P0, PT, R4, R180.reuse, PT ;  /* 0x000000b40400720c */ /* 0x080fe20003f06270 */
[C---:B------:R-:W-:Y:S01]  /*2c70*/  HMMA.16816.F32.BF16 R68, R16.reuse, R46, R68 ;  /* 0x0000002e1044723c */ /* 0x040fe20000041844 */
[----:B------:R-:W-:Y:S02]  /*2c80*/  FSEL R49, R40, -INF , !P5 ;  /* 0xff80000028317808 */ /* 0x000fe40006800000 */
[----:B------:R-:W-:Y:S02]  /*2c90*/  FSEL R42, R42, -INF , !P2 ;  /* 0xff8000002a2a7808 */ /* 0x000fe40005000000 */
[----:B------:R-:W-:Y:S02]  /*2ca0*/  IADD3 R20, R48, 0x11, RZ ;  /* 0x0000001130147810 */ /* 0x000fe40007ffe0ff */
[C---:B------:R-:W-:Y:S01]  /*2cb0*/  ISETP.GE.AND P5, PT, R6.reuse, R181, PT ;  /* 0x000000b50600720c */ /* 0x040fe20003fa6270 */
[----:B--2---:R-:W-:Y:S01]  /*2cc0*/  HMMA.16816.F32.BF16 R56, R16, R60, R56 ;  /* 0x0000003c1038723c */ /* 0x004fe20000041838 */
[----:B------:R-:W-:-:S02]  /*2cd0*/  ISETP.GE.AND P2, PT, R6, R180, PT ;  /* 0x000000b40600720c */ /* 0x000fc40003f46270 */
[----:B------:R-:W-:Y:S02]  /*2ce0*/  IADD3 R6, R48, 0x18, RZ ;  /* 0x0000001830067810 */ /* 0x000fe40007ffe0ff */
[----:B------:R-:W-:Y:S02]  /*2cf0*/  FSEL R41, R41, -INF , !P4 ;  /* 0xff80000029297808 */ /* 0x000fe40006000000 */
[----:B------:R-:W-:Y:S01]  /*2d00*/  FSEL R4, R43, -INF , !P0 ;  /* 0xff8000002b047808 */ /* 0x000fe20004000000 */
[----:B------:R-:W-:Y:S01]  /*2d10*/  HMMA.16816.F32.BF16 R24, R16, R28, R24 ;  /* 0x0000001c1018723c */ /* 0x000fe20000041818 */
[C---:B------:R-:W-:Y:S02]  /*2d20*/  ISETP.GE.AND P4, PT, R20.reuse, R181, PT ;  /* 0x000000b51400720c */ /* 0x040fe40003f86270 */
[----:B------:R-:W-:Y:S02]  /*2d30*/  ISETP.GE.AND P0, PT, R20, R180, PT ;  /* 0x000000b41400720c */ /* 0x000fe40003f06270 */
[----:B------:R-:W-:-:S02]  /*2d40*/  FSEL R23, R36, -INF , !P5 ;  /* 0xff80000024177808 */ /* 0x000fc40006800000 */
[----:B------:R-:W-:Y:S01]  /*2d50*/  FSEL R22, R38, -INF , !P2 ;  /* 0xff80000026167808 */ /* 0x000fe20005000000 */
[----:B------:R-:W-:Y:S01]  /*2d60*/  HMMA.16816.F32.BF16 R52, R16, R62, R52 ;  /* 0x0000003e1034723c */ /* 0x000fe20000041834 */
[----:B------:R-:W-:Y:S01]  /*2d70*/  IADD3 R21, R48, 0x19, RZ ;  /* 0x0000001930157810 */ /* 0x000fe20007ffe0ff */
[----:B------:R-:W-:Y:S01]  /*2d80*/  BAR.SYNC.DEFER_BLOCKING 0x0 ;  /* 0x0000000000007b1d */ /* 0x000fe20000010000 */
[C---:B------:R-:W-:Y:S02]  /*2d90*/  ISETP.GE.AND P5, PT, R6.reuse, R181, PT ;  /* 0x000000b50600720c */ /* 0x040fe40003fa6270 */
[----:B------:R-:W-:Y:S02]  /*2da0*/  ISETP.GE.AND P2, PT, R6, R180, PT ;  /* 0x000000b40600720c */ /* 0x000fe40003f46270 */
[----:B------:R-:W-:Y:S02]  /*2db0*/  IADD3 R6, R48, 0x20, RZ ;  /* 0x0000002030067810 */ /* 0x000fe40007ffe0ff */
[----:B------:R-:W-:-:S02]  /*2dc0*/  FSEL R65, R37, -INF , !P4 ;  /* 0xff80000025417808 */ /* 0x000fc40006000000 */
[----:B------:R-:W-:Y:S02]  /*2dd0*/  FSEL R20, R39, -INF , !P0 ;  /* 0xff80000027147808 */ /* 0x000fe40004000000 */
[CC--:B------:R-:W-:Y:S02]  /*2de0*/  ISETP.GE.AND P4, PT, R21.reuse, R181.reuse, PT ;  /* 0x000000b51500720c */ /* 0x0c0fe40003f86270 */
[----:B------:R-:W-:Y:S02]  /*2df0*/  ISETP.GE.AND P0, PT, R21, R180, PT ;  /* 0x000000b41500720c */ /* 0x000fe40003f06270 */
        /* <DEDUP_REMOVED lines=9> */
[----:B------:R-:W-:Y:S02]  /*2e90*/  FSEL R35, R9, -INF , !P4 ;  /* 0xff80000009237808 */ /* 0x000fe40006000000 */
[----:B------:R-:W-:Y:S02]  /*2ea0*/  FSEL R128, R11, -INF , !P0 ;  /* 0xff8000000b807808 */ /* 0x000fe40004000000 */
[----:B------:R-:W-:Y:S02]  /*2eb0*/  FSEL R14, R14, -INF , !P2 ;  /* 0xff8000000e0e7808 */ /* 0x000fe40005000000 */
[C---:B------:R-:W-:Y:S02]  /*2ec0*/  ISETP.GE.AND P4, PT, R8.reuse, R181, PT ;  /* 0x000000b50800720c */ /* 0x040fe40003f86270 */
[-C--:B------:R-:W-:Y:S02]  /*2ed0*/  ISETP.GE.AND P0, PT, R8, R180.reuse, PT ;  /* 0x000000b40800720c */ /* 0x080fe40003f06270 */
[----:B------:R-:W-:-:S02]  /*2ee0*/  ISETP.GE.AND P2, PT, R6, R180, PT ;  /* 0x000000b40600720c */ /* 0x000fc40003f46270 */
[C---:B------:R-:W-:Y:S02]  /*2ef0*/  IADD3 R8, R48.reuse, 0x31, RZ ;  /* 0x0000003130087810 */ /* 0x040fe40007ffe0ff */
[----:B------:R-:W-:Y:S02]  /*2f00*/  IADD3 R6, R48, 0x28, RZ ;  /* 0x0000002830067810 */ /* 0x000fe40007ffe0ff */
[----:B------:R-:W-:Y:S02]  /*2f10*/  FSEL R140, R71, -INF , !P0 ;  /* 0xff800000478c7808 */ /* 0x000fe40004000000 */
[----:B------:R-:W-:Y:S02]  /*2f20*/  FSEL R30, R10, -INF , !P2 ;  /* 0xff8000000a1e7808 */ /* 0x000fe40005000000 */
[----:B------:R-:W-:Y:S02]  /*2f30*/  ISETP.GE.AND P0, PT, R8, R180, PT ;  /* 0x000000b40800720c */ /* 0x000fe40003f06270 */
[----:B------:R-:W-:-:S02]  /*2f40*/  ISETP.GE.AND P5, PT, R6, R181, PT ;  /* 0x000000b50600720c */ /* 0x000fc40003fa6270 */
[----:B------:R-:W-:Y:S02]  /*2f50*/  ISETP.GE.AND P2, PT, R6, R180, PT ;  /* 0x000000b40600720c */ /* 0x000fe40003f46270 */
[----:B------:R-:W-:Y:S02]  /*2f60*/  IADD3 R6, R48, 0x30, RZ ;  /* 0x0000003030067810 */ /* 0x000fe40007ffe0ff */
[----:B------:R-:W-:Y:S02]  /*2f70*/  FSEL R134, R59, -INF , !P0 ;  /* 0xff8000003b867808 */ /* 0x000fe40004000000 */
[----:B------:R-:W-:Y:S02]  /*2f80*/  FSEL R29, R68, -INF , !P5 ;  /* 0xff800000441d7808 */ /* 0x000fe40006800000 */
[----:B------:R-:W-:Y:S02]  /*2f90*/  FSEL R130, R70, -INF , !P2 ;  /* 0xff80000046827808 */ /* 0x000fe40005000000 */
[----:B------:R-:W-:-:S02]  /*2fa0*/  ISETP.GT.AND P0, PT, R171, 0x1, PT ;  /* 0x00000001ab00780c */ /* 0x000fc40003f04270 */
[CC--:B------:R-:W-:Y:S02]  /*2fb0*/  ISETP.GE.AND P5, PT, R6.reuse, R181.reuse, PT ;  /* 0x000000b50600720c */ /* 0x0c0fe40003fa6270 */
[----:B------:R-:W-:Y:S02]  /*2fc0*/  ISETP.GE.AND P2, PT, R6, R180, PT ;  /* 0x000000b40600720c */ /* 0x000fe40003f46270 */
[----:B------:R-:W-:Y:S02]  /*2fd0*/  IADD3 R6, R48, 0x38, RZ ;  /* 0x0000003830067810 */ /* 0x000fe40007ffe0ff */
[----:B------:R-:W-:Y:S02]  /*2fe0*/  FSEL R139, R56, -INF , !P5 ;  /* 0xff800000388b7808 */ /* 0x000fe40006800000 */
[----:B------:R-:W-:Y:S02]  /*2ff0*/  FSEL R136, R58, -INF , !P2 ;  /* 0xff8000003a887808 */ /* 0x000fe40005000000 */
[----:B------:R-:W-:-:S02]  /*3000*/  ISETP.GE.AND P5, PT, R6, R181, PT ;  /* 0x000000b50600720c */ /* 0x000fc40003fa6270 */
[----:B------:R-:W-:Y:S02]  /*3010*/  ISETP.GE.AND P2, PT, R6, R180, PT ;  /* 0x000000b40600720c */ /* 0x000fe40003f46270 */
[----:B------:R-:W-:Y:S02]  /*3020*/  FSEL R31, R69, -INF , !P4 ;  /* 0xff800000451f7808 */ /* 0x000fe40006000000 */
[----:B------:R-:W-:Y:S02]  /*3030*/  FSEL R25, R25, -INF , !P1 ;  /* 0xff80000019197808 */ /* 0x000fe40004800000 */
[----:B------:R-:W-:Y:S02]  /*3040*/  FSEL R6, R27, -INF , !P3 ;  /* 0xff8000001b067808 */ /* 0x000fe40005800000 */
[-C--:B------:R-:W-:Y:S02]  /*3050*/  ISETP.GE.AND P4, PT, R8, R181.reuse, PT ;  /* 0x000000b50800720c */ /* 0x080fe40003f86270 */
[----:B------:R-:W-:-:S02]  /*3060*/  ISETP.GE.AND P1, PT, R48, R181, PT ;  /* 0x000000b53000720c */ /* 0x000fc40003f26270 */
[C---:B------:R-:W-:Y:S02]  /*3070*/  ISETP.GE.AND P3, PT, R48.reuse, R180, PT ;  /* 0x000000b43000720c */ /* 0x040fe40003f66270 */
[----:B------:R-:W-:Y:S02]  /*3080*/  IADD3 R48, R48, 0x39, RZ ;  /* 0x0000003930307810 */ /* 0x000fe40007ffe0ff */
[----:B------:R-:W-:Y:S02]  /*3090*/  FSEL R137, R57, -INF , !P4 ;  /* 0xff80000039897808 */ /* 0x000fe40006000000 */
[----:B------:R-:W-:Y:S02]  /*30a0*/  FSEL R24, R24, -INF , !P1 ;  /* 0xff80000018187808 */ /* 0x000fe40004800000 */
[----:B------:R-:W-:Y:S02]  /*30b0*/  FSEL R26, R26, -INF , !P3 ;  /* 0xff8000001a1a7808 */ /* 0x000fe40005800000 */
[----:B------:R-:W-:-:S02]  /*30c0*/  ISETP.GE.AND P4, PT, R48, R181, PT ;  /* 0x000000b53000720c */ /* 0x000fc40003f86270 */
[----:B------:R-:W-:Y:S02]  /*30d0*/  ISETP.GE.AND P1, PT, R48, R180, PT ;  /* 0x000000b43000720c */ /* 0x000fe40003f26270 */
[----:B------:R-:W-:Y:S02]  /*30e0*/  @!P0 LEA R174, P3, R102, c[0x0][0x168], 0x1 ;  /* 0x00005a0066ae8a11 */ /* 0x000fe400078608ff */
[----:B------:R-:W-:Y:S02]  /*30f0*/  FSEL R135, R52, -INF , !P5 ;  /* 0xff80000034877808 */ /* 0x000fe40006800000 */
[----:B------:R-:W-:Y:S02]  /*3100*/  FSEL R132, R54, -INF , !P2 ;  /* 0xff80000036847808 */ /* 0x000fe40005000000 */
[----:B------:R-:W-:Y:S02]  /*3110*/  FSEL R133, R53, -INF , !P4 ;  /* 0xff80000035857808 */ /* 0x000fe40006000000 */
[----:B------:R-:W-:-:S02]  /*3120*/  FSEL R126, R55, -INF , !P1 ;  /* 0xff800000377e7808 */ /* 0x000fc40004800000 */
[----:B------:R-:W-:Y:S01]  /*3130*/  @!P0 LEA.HI.X R175, R102, c[0x0][0x16c], R103, 0x1, P3 ;  /* 0x00005b0066af8a11 */ /* 0x000fe200018f0c67 */
        /* <DEDUP_REMOVED lines=59> */
.L_x_6581:
[----:B------:R-:W-:-:S04]  /*34f0*/  LEA R3, -R2, RZ, 0x6 ;  /* 0x000000ff02037211 */ /* 0x000fc800078e31ff */
[----:B------:R-:W-:Y:S02]  /*3500*/  SHF.R.S32.HI R8, RZ, 0x1f, R3 ;  /* 0x0000001fff087819 */ /* 0x000fe40000011403 */
.L_x_6582:
        /* <DEDUP_REMOVED lines=10> */
[----:B------:R-:W-:Y:S01]  /*35b0*/  IADD3 R18, P0, R10, R3, RZ ;  /* 0x000000030a127210 */ /* 0x000fe20007f1e0ff */
        /* <DEDUP_REMOVED lines=13> */
[----:B------:R-:W0:Y:S02]  /*3690*/  LDGDEPBAR ;  /* 0x00000000000079af */ /* 0x000e240000000000 */
.L_x_6580:
        /* <DEDUP_REMOVED lines=58> */
[--C-:B------:R-:W-:Y:S01]  /*3a40*/  FFMA.FTZ R115, R25, c[0x0][0x23c], -R138.reuse ;  /* 0x00008f0019737a23 */ /* 0x100fe2000001088a */
[----:B------:R-:W-:Y:S01]  /*3a50*/  ISETP.GE.AND P0, PT, R171, 0x2, PT ;  /* 0x00000002ab00780c */ /* 0x000fe20003f06270 */
[--C-:B------:R-:W-:Y:S02]  /*3a60*/  FFMA.FTZ R114, R49, c[0x0][0x23c], -R138.reuse ;  /* 0x00008f0031727a23 */ /* 0x100fe4000001088a */
[----:B------:R-:W-:Y:S01]  /*3a70*/  FFMA.FTZ R111, R41, c[0x0][0x23c], -R138 ;  /* 0x00008f00296f7a23 */ /* 0x000fe2000001088a */
[----:B------:R-:W-:Y:S01]  /*3a80*/  MUFU.EX2 R116, R116 ;  /* 0x0000007400747308 */ /* 0x000fe20000000800 */
[--C-:B------:R-:W-:Y:S02]  /*3a90*/  FFMA.FTZ R119, R26, c[0x0][0x23c], -R129.reuse ;  /* 0x00008f001a777a23 */ /* 0x100fe40000010881 */
[--C-:B------:R-:W-:Y:S01]  /*3aa0*/  FFMA.FTZ R120, R6, c[0x0][0x23c], -R129.reuse ;  /* 0x00008f0006787a23 */ /* 0x100fe20000010881 */
[----:B------:R-:W-:Y:S01]  /*3ab0*/  LDSM.16.MT88.4 R24, [R156+0x8800] ;  /* 0x008800009c18783b */ /* 0x000fe20000004200 */
[----:B------:R-:W-:-:S02]  /*3ac0*/  FFMA.FTZ R121, R42, c[0x0][0x23c], -R129 ;  /* 0x00008f002a797a23 */ /* 0x000fc40000010881 */
[--C-:B------:R-:W-:Y:S01]  /*3ad0*/  FFMA.FTZ R112, R4, c[0x0][0x23c], -R129.reuse ;  /* 0x00008f0004707a23 */ /* 0x100fe20000010881 */
[----:B------:R-:W1:Y:S01]  /*3ae0*/  MUFU.EX2 R115, R115 ;  /* 0x0000007300737308 */ /* 0x000e620000000800 */
[----:B------:R-:W2:Y:S01]  /*3af0*/  LDSM.16.MT88.4 R4, [R152+0xa000] ;  /* 0x00a000009804783b */ /* 0x000ea20000004200 */
[--C-:B------:R-:W-:Y:S02]  /*3b00*/  FFMA.FTZ R0, R13, c[0x0][0x23c], -R138.reuse ;  /* 0x00008f000d007a23 */ /* 0x100fe4000001088a */
[--C-:B------:R-:W-:Y:S02]  /*3b10*/  FFMA.FTZ R118, R14, c[0x0][0x23c], -R129.reuse ;  /* 0x00008f000e767a23 */ /* 0x100fe40000010881 */
[----:B------:R-:W-:Y:S02]  /*3b20*/  FFMA.FTZ R105, R12, c[0x0][0x23c], -R129 ;  /* 0x00008f000c697a23 */ /* 0x000fe40000010881 */
[----:B------:R-:W-:Y:S01]  /*3b30*/  MUFU.EX2 R114, R114 ;  /* 0x0000007200727308 */ /* 0x000fe20000000800 */
[----:B------:R-:W5:Y:S01]  /*3b40*/  LDSM.16.MT88.4 R12, [R152+0x8800] ;  /* 0x00880000980c783b */ /* 0x000f620000004200 */
[----:B------:R-:W-:-:S02]  /*3b50*/  FFMA.FTZ R113, R23, c[0x0][0x23c], -R138 ;  /* 0x00008f0017717a23 */ /* 0x000fc4000001088a */
[--C-:B------:R-:W-:Y:S02]  /*3b60*/  FFMA.FTZ R110, R65, c[0x0][0x23c], -R138.reuse ;  /* 0x00008f00416e7a23 */ /* 0x100fe4000001088a */
[--C-:B------:R-:W-:Y:S02]  /*3b70*/  FFMA.FTZ R109, R21, c[0x0][0x23c], -R138.reuse ;  /* 0x00008f00156d7a23 */ /* 0x100fe4000001088a */
[----:B------:R-:W3:Y:S01]  /*3b80*/  MUFU.EX2 R111, R111 ;  /* 0x0000006f006f7308 */ /* 0x000ee20000000800 */
[----:B-1----:R-:W-:Y:S01]  /*3b90*/  F2FP.BF16.PACK_AB R84, R115, R116 ;  /* 0x000000747354723e */ /* 0x002fe200000010ff */
[--C-:B------:R-:W-:Y:S02]  /*3ba0*/  FFMA.FTZ R117, R22, c[0x0][0x23c], -R129.reuse ;  /* 0x00008f0016757a23 */ /* 0x100fe40000010881 */
[----:B------:R-:W-:Y:S02]  /*3bb0*/  FFMA.FTZ R108, R20, c[0x0][0x23c], -R129 ;  /* 0x00008f00146c7a23 */ /* 0x000fe40000010881 */
[----:B------:R-:W1:Y:S01]  /*3bc0*/  LDSM.16.MT88.4 R20, [R153+0x8800] ;  /* 0x008800009914783b */ /* 0x000e620000004200 */
[--C-:B------:R-:W-:Y:S01]  /*3bd0*/  FFMA.FTZ R122, R33, c[0x0][0x23c], -R138.reuse ;  /* 0x00008f00217a7a23 */ /* 0x100fe2000001088a */
[----:B------:R-:W-:Y:S01]  /*3be0*/  MUFU.EX2 R119, R119 ;  /* 0x0000007700777308 */ /* 0x000fe20000000800 */
[----:B------:R-:W-:-:S02]  /*3bf0*/  FFMA.FTZ R123, R35, c[0x0][0x23c], -R138 ;  /* 0x00008f00237b7a23 */ /* 0x000fc4000001088a */
[----:B------:R-:W-:Y:S01]  /*3c00*/  LDSM.16.MT88.4 R32, [R153+0xa800] ;  /* 0x00a800009920783b */ /* 0x000fe20000004200 */
[--C-:B------:R-:W-:Y:S02]  /*3c10*/  FFMA.FTZ R124, R29, c[0x0][0x23c], -R138.reuse ;  /* 0x00008f001d7c7a23 */ /* 0x100fe4000001088a */
[----:B------:R-:W-:Y:S02]  /*3c20*/  FFMA.FTZ R125, R31, c[0x0][0x23c], -R138 ;  /* 0x00008f001f7d7a23 */ /* 0x000fe4000001088a */
[----:B------:R-:W2:Y:S01]  /*3c30*/  MUFU.EX2 R120, R120 ;  /* 0x0000007800787308 */ /* 0x000ea20000000800 */
[----:B---3--:R-:W-:Y:S01]  /*3c40*/  F2FP.BF16.PACK_AB R86, R111, R114 ;  /* 0x000000726f56723e */ /* 0x008fe200000010ff */
[--C-:B------:R-:W-:Y:S02]  /*3c50*/  FFMA.FTZ R127, R30, c[0x0][0x23c], -R129.reuse ;  /* 0x00008f001e7f7a23 */ /* 0x100fe40000010881 */
[--C-:B------:R-:W-:Y:S01]  /*3c60*/  FFMA.FTZ R128, R128, c[0x0][0x23c], -R129.reuse ;  /* 0x00008f0080807a23 */ /* 0x100fe20000010881 */
[----:B------:R-:W-:Y:S01]  /*3c70*/  LDSM.16.MT88.4 R28, [R156+0x9000] ;  /* 0x009000009c1c783b */ /* 0x000fe20000004200 */
[----:B------:R-:W-:-:S02]  /*3c80*/  FFMA.FTZ R130, R130, c[0x0][0x23c], -R129 ;  /* 0x00008f0082827a23 */ /* 0x000fc40000010881 */
[----:B------:R-:W-:Y:S01]  /*3c90*/  MUFU.EX2 R121, R121 ;  /* 0x0000007900797308 */ /* 0x000fe20000000800 */
[----:B------:R-:W-:Y:S02]  /*3ca0*/  FFMA.FTZ R131, R140, c[0x0][0x23c], -R129 ;  /* 0x00008f008c837a23 */ /* 0x000fe40000010881 */
[--C-:B------:R-:W-:Y:S02]  /*3cb0*/  FFMA.FTZ R139, R139, c[0x0][0x23c], -R138.reuse ;  /* 0x00008f008b8b7a23 */ /* 0x100fe4000001088a */
[--C-:B------:R-:W-:Y:S02]  /*3cc0*/  FFMA.FTZ R140, R137, c[0x0][0x23c], -R138.reuse ;  /* 0x00008f00898c7a23 */ /* 0x100fe4000001088a */
        /* <DEDUP_REMOVED lines=8> */
[----:B------:R-:W-:Y:S02]  /*3d50*/  FFMA.FTZ R185, R126, c[0x0][0x23c], -R129 ;  /* 0x00008f007eb97a23 */ /* 0x000fe40000010881 */
[----:B------:R-:W-:Y:S02]  /*3d60*/  FADD.FTZ R115, R116, R115 ;  /* 0x0000007374737221 */ /* 0x000fe40000010000 */
[----:B------:R-:W-:Y:S01]  /*3d70*/  FADD.FTZ R120, R119, R120 ;  /* 0x0000007877787221 */ /* 0x000fe20000010000 */
[----:B---3--:R-:W-:Y:S01]  /*3d80*/  F2FP.BF16.PACK_AB R87, R112, R121 ;  /* 0x000000797057723e */ /* 0x008fe200000010ff */
[----:B------:R-:W2:Y:S01]  /*3d90*/  MUFU.EX2 R110, R110 ;  /* 0x0000006e006e7308 */ /* 0x000ea20000000800 */
        /* <DEDUP_REMOVED lines=54> */
[C---:B-----5:R-:W-:Y:S02]  /*4100*/  HMMA.16816.F32.BF16 R56, R4.reuse, R12, R56 ;  /* 0x0000000c0438723c */ /* 0x060fe40000041838 */
        /* <DEDUP_REMOVED lines=20> */
[C---:B-----5:R-:W-:Y:S08]  /*4250*/  HMMA.16816.F32.BF16 R88, R4.reuse, R12, R88 ;  /* 0x0000000c0458723c */ /* 0x060ff00000041858 */
[----:B------:R-:W-:Y:S01]  /*4260*/  HMMA.16816.F32.BF16 R84, R4, R14, R84 ;  /* 0x0000000e0454723c */ /* 0x000fe20000041854 */
[----:B------:R-:W1:Y:S06]  /*4270*/  LDSM.16.MT88.4 R12, [R154+0xb000] ;  /* 0x00b000009a0c783b */ /* 0x000e6c0000004200 */
[----:B------:R-:W-:Y:S01]  /*4280*/  F2FP.BF16.PACK_AB R4, R123, R122 ;  /* 0x0000007a7b04723e */ /* 0x000fe200000010ff */
        /* <DEDUP_REMOVED lines=15> */
[C---:B-1----:R-:W-:Y:S08]  /*4380*/  HMMA.16816.F32.BF16 R72, R4.reuse, R12, R72 ;  /* 0x0000000c0448723c */ /* 0x042ff00000041848 */
[C---:B------:R-:W-:Y:S01]  /*4390*/  HMMA.16816.F32.BF16 R92, R4.reuse, R14, R92 ;  /* 0x0000000e045c723c */ /* 0x040fe2000004185c */
[----:B------:R-:W1:Y:S07]  /*43a0*/  LDSM.16.MT88.4 R12, [R156+0x9800] ;  /* 0x009800009c0c783b */ /* 0x000e6e0000004200 */
[C---:B------:R-:W-:Y:S01]  /*43b0*/  HMMA.16816.F32.BF16 R36, R4.reuse, R30, R36 ;  /* 0x0000001e0424723c */ /* 0x040fe20000041824 */
[----:B------:R-:W-:Y:S07]  /*43c0*/  LDSM.16.MT88.4 R28, [R154+0x9800] ;  /* 0x009800009a1c783b */ /* 0x000fee0000004200 */
[C---:B------:R-:W-:Y:S08]  /*43d0*/  HMMA.16816.F32.BF16 R64, R4.reuse, R16, R64 ;  /* 0x000000100440723c */ /* 0x040ff00000041840 */
[C---:B--2---:R-:W-:Y:S08]  /*43e0*/  HMMA.16816.F32.BF16 R76, R4.reuse, R8, R76 ;  /* 0x00000008044c723c */ /* 0x044ff0000004184c */
[C---:B------:R-:W-:Y:S01]  /*43f0*/  HMMA.16816.F32.BF16 R80, R4.reuse, R10, R80 ;  /* 0x0000000a0450723c */ /* 0x040fe20000041850 */
[----:B------:R-:W2:Y:S07]  /*4400*/  LDSM.16.MT88.4 R8, [R156+0xb800] ;  /* 0x00b800009c08783b */ /* 0x000eae0000004200 */
[C---:B------:R-:W-:Y:S01]  /*4410*/  HMMA.16816.F32.BF16 R68, R4.reuse, R18, R68 ;  /* 0x000000120444723c */ /* 0x040fe20000041844 */
[----:B------:R-:W-:Y:S07]  /*4420*/  LDSM.16.MT88.4 R16, [R154+0xb800] ;  /* 0x00b800009a10783b */ /* 0x000fee0000004200 */
[C---:B------:R-:W-:Y:S08]  /*4430*/  HMMA.16816.F32.BF16 R40, R4.reuse, R24, R40 ;  /* 0x000000180428723c */ /* 0x040ff00000041828 */
[C---:B------:R-:W-:Y:S01]  /*4440*/  HMMA.16816.F32.BF16 R44, R4.reuse, R26, R44 ;  /* 0x0000001a042c723c */ /* 0x040fe2000004182c */
[----:B------:R-:W4:Y:S07]  /*4450*/  LDSM.16.MT88.4 R24, [R153+0x9800] ;  /* 0x009800009918783b */ /* 0x000f2e0000004200 */
[C---:B------:R-:W-:Y:S08]  /*4460*/  HMMA.16816.F32.BF16 R56, R4.reuse, R20, R56 ;  /* 0x000000140438723c */ /* 0x040ff00000041838 */
[C---:B------:R-:W-:Y:S01]  /*4470*/  HMMA.16816.F32.BF16 R60, R4.reuse, R22, R60 ;  /* 0x00000016043c723c */ /* 0x040fe2000004183c */
[----:B------:R-:W5:Y:S07]  /*4480*/  LDSM.16.MT88.4 R20, [R152+0x9800] ;  /* 0x009800009814783b */ /* 0x000f6e0000004200 */
[C---:B------:R-:W-:Y:S08]  /*4490*/  HMMA.16816.F32.BF16 R88, R4.reuse, R32, R88 ;  /* 0x000000200458723c */ /* 0x040ff00000041858 */
[----:B------:R-:W-:Y:S07]  /*44a0*/  HMMA.16816.F32.BF16 R84, R4, R34, R84 ;  /* 0x000000220454723c */ /* 0x000fee0000041854 */
        /* <DEDUP_REMOVED lines=19> */
[C---:B------:R-:W-:Y:S08]  /*45e0*/  HMMA.16816.F32.BF16 R44, R4.reuse, R30, R44 ;  /* 0x0000001e042c723c */ /* 0x040ff0000004182c */
[C---:B----4-:R-:W-:Y:S08]  /*45f0*/  HMMA.16816.F32.BF16 R48, R4.reuse, R24, R48 ;  /* 0x000000180430723c */ /* 0x050ff00000041830 */
[C---:B------:R-:W-:Y:S08]  /*4600*/  HMMA.16816.F32.BF16 R52, R4.reuse, R26, R52 ;  /* 0x0000001a0434723c */ /* 0x040ff00000041834 */
[C---:B-----5:R-:W-:Y:S08]  /*4610*/  HMMA.16816.F32.BF16 R56, R4.reuse, R20, R56 ;  /* 0x000000140438723c */ /* 0x060ff00000041838 */
[C---:B------:R-:W-:Y:S08]  /*4620*/  HMMA.16816.F32.BF16 R60, R4.reuse, R22, R60 ;  /* 0x00000016043c723c */ /* 0x040ff0000004183c */
[C---:B------:R-:W-:Y:S08]  /*4630*/  HMMA.16816.F32.BF16 R72, R4.reuse, R16, R72 ;  /* 0x000000100448723c */ /* 0x040ff00000041848 */
        /* <DEDUP_REMOVED lines=68> */
.L_x_6584:
[----:B------:R-:W-:-:S05]  /*4a80*/  IMAD.MOV.U32 R4, RZ, RZ, c[0x0][0x1a0] ;  /* 0x00006800ff047624 */ /* 0x000fca00078e00ff */
[----:B------:R-:W-:-:S04]  /*4a90*/  LEA R4, -R4, RZ, 0x6 ;  /* 0x000000ff04047211 */ /* 0x000fc800078e31ff */
[----:B------:R-:W-:Y:S02]  /*4aa0*/  SHF.R.S32.HI R5, RZ, 0x1f, R4 ;  /* 0x0000001fff057819 */ /* 0x000fe40000011404 */
.L_x_6585:
[----:B------:R-:W-:Y:S01]  /*4ab0*/  IMAD.MOV.U32 R0, RZ, RZ, c[0x0][0x1a0] ;  /* 0x00006800ff007624 */ /* 0x000fe200078e00ff */
[C---:B------:R-:W-:Y:S01]  /*4ac0*/  LEA R164, P1, R4.reuse, R164, 0x1 ;  /* 0x000000a404a47211 */ /* 0x040fe200078208ff */
[----:B------:R-:W-:Y:S01]  /*4ad0*/  IMAD.MOV.U32 R183, RZ, RZ, 0x5 ;  /* 0x00000005ffb77424 */ /* 0x000fe200078e00ff */
[----:B------:R-:W-:Y:S01]  /*4ae0*/  IADD3 R106, P0, R4, R106, RZ ;  /* 0x0000006a046a7210 */ /* 0x000fe20007f1e0ff */
[----:B------:R-:W-:Y:S01]  /*4af0*/  IMAD.SHL.U32 R7, R0, 0x20, RZ ;  /* 0x0000002000077824 */ /* 0x000fe200078e00ff */
[----:B------:R-:W-:Y:S01]  /*4b00*/  LEA.HI.X R165, R4, R165, R5, 0x1, P1 ;  /* 0x000000a504a57211 */ /* 0x000fe200008f0c05 */
[----:B------:R-:W-:Y:S01]  /*4b10*/  IMAD R182, R167, 0x40, R182 ;  /* 0x00000040a7b67824 */ /* 0x000fe200078e02b6 */
[----:B------:R-:W-:Y:S01]  /*4b20*/  SHF.L.U64.HI R0, R0, R183, c[0x0][0x1a4] ;  /* 0x0000690000007619 */ /* 0x000fe200000102b7 */
[----:B------:R-:W-:Y:S01]  /*4b30*/  IMAD.X R5, R5, 0x1, R104, P0 ;  /* 0x0000000105057824 */ /* 0x000fe200000e0668 */
[----:B------:R-:W-:Y:S01]  /*4b40*/  IADD3 R8, P1, R7, R164, RZ ;  /* 0x000000a407087210 */ /* 0x000fe20007f3e0ff */
[----:B------:R-:W-:Y:S01]  /*4b50*/  @!PT LDS RZ, [RZ] ;  /* 0x00000000fffff984 */ /* 0x000fe20000000800 */
[----:B------:R-:W-:Y:S01]  /*4b60*/  @!PT LDS RZ, [RZ] ;  /* 0x00000000fffff984 */ /* 0x000fe20000000800 */
[----:B------:R-:W-:Y:S01]  /*4b70*/  @!PT LDS RZ, [RZ] ;  /* 0x00000000fffff984 */ /* 0x000fe20000000800 */
[----:B------:R1:W-:Y:S01]  /*4b80*/  LDGSTS.E.BYPASS.LTC128B.128 [R169+0x8000], [R164.64] ;  /* 0x08000000a4a97fae */ /* 0x0003e2000b901d46 */
[----:B------:R-:W-:-:S02]  /*4b90*/  LEA R4, P2, R106, c[0x0][0x170], 0x1 ;  /* 0x00005c006a047a11 */ /* 0x000fc400078408ff */
[-C--:B------:R-:W-:Y:S01]  /*4ba0*/  IADD3 R12, P0, R8, R7.reuse, RZ ;  /* 0x00000007080c7210 */ /* 0x080fe20007f1e0ff */
[----:B------:R-:W-:Y:S01]  /*4bb0*/  IMAD.X R9, R0, 0x1, R165, P1 ;  /* 0x0000000100097824 */ /* 0x000fe200008e06a5 */
[----:B------:R-:W-:Y:S02]  /*4bc0*/  LEA.HI.X R5, R106, c[0x0][0x174], R5, 0x1, P2 ;  /* 0x00005d006a057a11 */ /* 0x000fe400010f0c05 */
[----:B------:R-:W-:Y:S01]  /*4bd0*/  IADD3 R14, P1, R12, R7, RZ ;  /* 0x000000070c0e7210 */ /* 0x000fe20007f3e0ff */
[--C-:B------:R-:W-:Y:S01]  /*4be0*/  IMAD.X R13, R9, 0x1, R0.reuse, P0 ;  /* 0x00000001090d7824 */ /* 0x100fe200000e0600 */
[----:B------:R-:W-:Y:S01]  /*4bf0*/  ISETP.GE.AND P0, PT, R171, 0x3, PT ;  /* 0x00000003ab00780c */ /* 0x000fe20003f06270 */
[----:B------:R2:W-:Y:S02]  /*4c00*/  LDGSTS.E.BYPASS.LTC128B.128 [R169+0xa000], [R4.64+0x80] ;  /* 0x0a00008004a97fae */ /* 0x0005e4000b901d46 */
[----:B------:R-:W-:Y:S01]  /*4c10*/  IMAD.X R15, R13, 0x1, R0, P1 ;  /* 0x000000010d0f7824 */ /* 0x000fe200008e0600 */
[C---:B------:R-:W-:Y:S01]  /*4c20*/  IADD3 R0, R182.reuse, 0x1, RZ ;  /* 0x00000001b6007810 */ /* 0x040fe20007ffe0ff */
[----:B------:R3:W-:Y:S01]  /*4c30*/  LDGSTS.E.BYPASS.LTC128B.128 [R169+0x8800], [R8.64] ;  /* 0x0880000008a97fae */ /* 0x0007e2000b901d46 */
[----:B------:R-:W-:-:S02]  /*4c40*/  ISETP.GE.AND P1, PT, R182, R181, PT ;  /* 0x000000b5b600720c */ /* 0x000fc40003f26270 */
[CC--:B------:R-:W-:Y:S01]  /*4c50*/  ISETP.GE.AND P2, PT, R0.reuse, R181.reuse, PT ;  /* 0x000000b50000720c */ /* 0x0c0fe20003f46270 */
[----:B------:R3:W-:Y:S01]  /*4c60*/  LDGSTS.E.BYPASS.LTC128B.128 [R169+0xa800], [R8.64+0x80] ;  /* 0x0a80008008a97fae */ /* 0x0007e2000b901d46 */
[----:B------:R-:W-:Y:S02]  /*4c70*/  ISETP.GE.AND P3, PT, R0, R180, PT ;  /* 0x000000b40000720c */ /* 0x000fe40003f66270 */
[C---:B------:R-:W-:Y:S01]  /*4c80*/  IADD3 R0, R182.reuse, 0x10, RZ ;  /* 0x00000010b6007810 */ /* 0x040fe20007ffe0ff */
[----:B------:R4:W-:Y:S04]  /*4c90*/  LDGSTS.E.BYPASS.LTC128B.128 [R169+0x9000], [R12.64] ;  /* 0x090000000ca97fae */ /* 0x0009e8000b901d46 */
[----:B------:R4:W-:Y:S04]  /*4ca0*/  LDGSTS.E.BYPASS.LTC128B.128 [R169+0xb000], [R12.64+0x80] ;  /* 0x0b0000800ca97fae */ /* 0x0009e8000b901d46 */
[----:B------:R4:W-:Y:S04]  /*4cb0*/  LDGSTS.E.BYPASS.LTC128B.128 [R169+0x9800], [R14.64] ;  /* 0x098000000ea97fae */ /* 0x0009e8000b901d46 */
[----:B------:R4:W-:Y:S04]  /*4cc0*/  LDGSTS.E.BYPASS.LTC128B.128 [R169+0xb800], [R14.64+0x80] ;  /* 0x0b8000800ea97fae */ /* 0x0009e8000b901d46 */
[----:B------:R-:W-:Y:S04]  /*4cd0*/  LDSM.16.M88.4 R120, [R162] ;  /* 0x00000000a278783b */ /* 0x000fe80000000200 */
[----:B------:R-:W5:Y:S04]  /*4ce0*/  LDSM.16.M88.4 R24, [R161+0x4000] ;  /* 0x00400000a118783b */ /* 0x000f680000000200 */
[----:B------:R-:W1:Y:S04]  /*4cf0*/  LDSM.16.M88.4 R16, [R161+0x4800] ;  /* 0x00480000a110783b */ /* 0x000e680000000200 */
[----:B------:R-:W-:Y:S04]  /*4d00*/  LDSM.16.M88.4 R116, [R160] ;  /* 0x00000000a074783b */ /* 0x000fe80000000200 */
[----:B---3--:R-:W3:Y:S04]  /*4d10*/  LDSM.16.M88.4 R8, [R159] ;  /* 0x000000009f08783b */ /* 0x008ee80000000200 */
[----:B------:R-:W1:Y:S04]  /*4d20*/  LDSM.16.M88.4 R128, [R161+0x5000] ;  /* 0x00500000a180783b */ /* 0x000e680000000200 */
[----:B------:R-:W3:Y:S04]  /*4d30*/  LDSM.16.M88.4 R32, [R161+0x5800] ;  /* 0x00580000a120783b */ /* 0x000ee80000000200 */
[----:B--2---:R-:W2:Y:S04]  /*4d40*/  LDSM.16.M88.4 R4, [R151] ;  /* 0x000000009704783b */ /* 0x004ea80000000200 */
[----:B----4-:R-:W-:Y:S04]  /*4d50*/  LDSM.16.M88.4 R12, [R158] ;  /* 0x000000009e0c783b */ /* 0x010fe80000000200 */
[----:B------:R-:W4:Y:S04]  /*4d60*/  LDSM.16.M88.4 R112, [R155+0x4000] ;  /* 0x004000009b70783b */ /* 0x000f280000000200 */
[----:B------:R-:W2:Y:S01]  /*4d70*/  LDSM.16.M88.4 R140, [R150] ;  /* 0x00000000968c783b */ /* 0x000ea20000000200 */
[C---:B-----5:R-:W-:Y:S03]  /*4d80*/  HMMA.16816.F32.BF16 R28, R120.reuse, R24, RZ ;  /* 0x00000018781c723c */ /* 0x060fe600000418ff */
[----:B------:R-:W5:Y:S04]  /*4d90*/  LDSM.16.M88.4 R136, [R149] ;  /* 0x000000009588783b */ /* 0x000f680000000200 */
[----:B------:R-:W2:Y:S01]  /*4da0*/  LDSM.16.M88.4 R108, [R155+0x4800] ;  /* 0x004800009b6c783b */ /* 0x000ea20000000200 */
[C---:B------:R-:W-:Y:S03]  /*4db0*/  HMMA.16816.F32.BF16 R24, R120.reuse, R26, RZ ;  /* 0x0000001a7818723c */ /* 0x040fe600000418ff */
[----:B------:R-:W-:Y:S04]  /*4dc0*/  LDSM.16.M88.4 R176, [R157] ;  /* 0x000000009db0783b */ /* 0x000fe80000000200 */
[----:B------:R-:W-:Y:S01]  /*4dd0*/  LDSM.16.M88.4 R104, [R155+0x5000] ;  /* 0x005000009b68783b */ /* 0x000fe20000000200 */
[C---:B-1----:R-:W-:Y:S03]  /*4de0*/  HMMA.16816.F32.BF16 R20, R120.reuse, R16, RZ ;  /* 0x000000107814723c */ /* 0x042fe600000418ff */
[----:B------:R-:W0:Y:S05]  /*4df0*/  LDGDEPBAR ;  /* 0x00000000000079af */ /* 0x000e2a0000000000 */
[----:B------:R-:W-:Y:S08]  /*4e00*/  HMMA.16816.F32.BF16 R16, R120, R18, RZ ;  /* 0x000000127810723c */ /* 0x000ff000000418ff */
[C---:B---3--:R-:W-:Y:S08]  /*4e10*/  HMMA.16816.F32.BF16 R28, R116.reuse, R8, R28 ;  /* 0x00000008741c723c */ /* 0x048ff0000004181c */
[----:B------:R-:W-:Y:S01]  /*4e20*/  HMMA.16816.F32.BF16 R24, R116, R10, R24 ;  /* 0x0000000a7418723c */ /* 0x000fe20000041818 */
[----:B------:R-:W1:Y:S07]  /*4e30*/  LDSM.16.M88.4 R8, [R148] ;  /* 0x000000009408783b */ /* 0x000e6e0000000200 */
[C---:B------:R-:W-:Y:S08]  /*4e40*/  HMMA.16816.F32.BF16 R132, R120.reuse, R128, RZ ;  /* 0x000000807884723c */ /* 0x040ff000000418ff */
[C---:B------:R-:W-:Y:S08]  /*4e50*/  HMMA.16816.F32.BF16 R128, R120.reuse, R130, RZ ;  /* 0x000000827880723c */ /* 0x040ff000000418ff */
[C---:B------:R-:W-:Y:S08]  /*4e60*/  HMMA.16816.F32.BF16 R124, R120.reuse, R32, RZ ;  /* 0x00000020787c723c */ /* 0x040ff000000418ff */
[----:B------:R-:W-:Y:S01]  /*4e70*/  HMMA.16816.F32.BF16 R120, R120, R34, RZ ;  /* 0x000000227878723c */ /* 0x000fe200000418ff */
[----:B------:R-:W3:Y:S07]  /*4e80*/  LDSM.16.M88.4 R32, [R155+0x5800] ;  /* 0x005800009b20783b */ /* 0x000eee0000000200 */
[C---:B--2---:R-:W-:Y:S08]  /*4e90*/  HMMA.16816.F32.BF16 R20, R116.reuse, R4, R20 ;  /* 0x000000047414723c */ /* 0x044ff00000041814 */
[----:B------:R-:W-:Y:S01]  /*4ea0*/  HMMA.16816.F32.BF16 R16, R116, R6, R16 ;  /* 0x000000067410723c */ /* 0x000fe20000041810 */
[----:B------:R-:W2:Y:S07]  /*4eb0*/  LDSM.16.M88.4 R4, [R148+0x800] ;  /* 0x000800009404783b */ /* 0x000eae0000000200 */
[C---:B----4-:R-:W-:Y:S08]  /*4ec0*/  HMMA.16816.F32.BF16 R28, R12.reuse, R112, R28 ;  /* 0x000000700c1c723c */ /* 0x050ff0000004181c */
[----:B------:R-:W-:Y:S01]  /*4ed0*/  HMMA.16816.F32.BF16 R24, R12, R114, R24 ;  /* 0x000000720c18723c */ /* 0x000fe20000041818 */
[----:B------:R-:W-:Y:S07]  /*4ee0*/  LDSM.16.M88.4 R112, [R161+0x6000] ;  /* 0x00600000a170783b */ /* 0x000fee0000000200 */
[C---:B------:R-:W-:Y:S08]  /*4ef0*/  HMMA.16816.F32.BF16 R132, R116.reuse, R140, R132 ;  /* 0x0000008c7484723c */ /* 0x040ff00000041884 */
[C---:B------:R-:W-:Y:S01]  /*4f00*/  HMMA.16816.F32.BF16 R128, R116.reuse, R142, R128 ;  /* 0x0000008e7480723c */ /* 0x040fe20000041880 */
[----:B------:R-:W-:Y:S07]  /*4f10*/  LDSM.16.M88.4 R140, [R148+0x1000] ;  /* 0x00100000948c783b */ /* 0x000fee0000000200 */
[C---:B-----5:R-:W-:Y:S08]  /*4f20*/  HMMA.16816.F32.BF16 R124, R116.reuse, R136, R124 ;  /* 0x00000088747c723c */ /* 0x060ff0000004187c */
[----:B------:R-:W-:Y:S01]  /*4f30*/  HMMA.16816.F32.BF16 R120, R116, R138, R120 ;  /* 0x0000008a7478723c */ /* 0x000fe20000041878 */
[----:B------:R-:W4:Y:S04]  /*4f40*/  LDSM.16.M88.4 R116, [R162+0x2000] ;  /* 0x00200000a274783b */ /* 0x000f280000000200 */
[----:B------:R-:W5:Y:S03]  /*4f50*/  LDSM.16.M88.4 R136, [R148+0x1800] ;  /* 0x001800009488783b */ /* 0x000f660000000200 */
[C---:B------:R-:W-:Y:S08]  /*4f60*/  HMMA.16816.F32.BF16 R20, R12.reuse, R108, R20 ;  /* 0x0000006c0c14723c */ /* 0x040ff00000041814 */
[----:B------:R-:W-:Y:S01]  /*4f70*/  HMMA.16816.F32.BF16 R16, R12, R110, R16 ;  /* 0x0000006e0c10723c */ /* 0x000fe20000041810 */
[----:B------:R-:W2:Y:S07]  /*4f80*/  LDSM.16.M88.4 R108, [R161+0x6800] ;  /* 0x00680000a16c783b */ /* 0x000eae0000000200 */
[C---:B-1----:R-:W-:Y:S08]  /*4f90*/  HMMA.16816.F32.BF16 R28, R176.reuse, R8, R28 ;  /* 0x00000008b01c723c */ /* 0x042ff0000004181c */
[----:B------:R-:W-:Y:S01]  /*4fa0*/  HMMA.16816.F32.BF16 R24, R176, R10, R24 ;  /* 0x0000000ab018723c */ /* 0x000fe20000041818 */
[----:B------:R-:W-:Y:S07]  /*4fb0*/  LDSM.16.M88.4 R8, [R147] ;  /* 0x000000009308783b */ /* 0x000fee0000000200 */
[C---:B------:R-:W-:Y:S08]  /*4fc0*/  HMMA.16816.F32.BF16 R132, R12.reuse, R104, R132 ;  /* 0x000000680c84723c */ /* 0x040ff00000041884 */
[C---:B------:R-:W-:Y:S01]  /*4fd0*/  HMMA.16816.F32.BF16 R128, R12.reuse, R106, R128 ;  /* 0x0000006a0c80723c */ /* 0x040fe20000041880 */
[----:B------:R-:W-:Y:S07]  /*4fe0*/  LDSM.16.M88.4 R104, [R161+0x7000] ;  /* 0x00700000a168783b */ /* 0x000fee0000000200 */
[C---:B---3--:R-:W-:Y:S08]  /*4ff0*/  HMMA.16816.F32.BF16 R124, R12.reuse, R32, R124 ;  /* 0x000000200c7c723c */ /* 0x048ff0000004187c */
[----:B------:R-:W-:Y:S01]  /*5000*/  HMMA.16816.F32.BF16 R120, R12, R34, R120 ;  /* 0x000000220c78723c */ /* 0x000fe20000041878 */
[----:B------:R-:W1:Y:S04]  /*5010*/  LDSM.16.M88.4 R12, [R160+0x2000] ;  /* 0x00200000a00c783b */ /* 0x000e680000000200 */
[----:B------:R-:W3:Y:S03]  /*5020*/  LDSM.16.M88.4 R32, [R161+0x7800] ;  /* 0x00780000a120783b */ /* 0x000ee60000000200 */
[C---:B--2---:R-:W-:Y:S08]  /*5030*/  HMMA.16816.F32.BF16 R20, R176.reuse, R4, R20 ;  /* 0x00000004b014723c */ /* 0x044ff00000041814 */
[----:B------:R-:W-:Y:S01]  /*5040*/  HMMA.16816.F32.BF16 R16, R176, R6, R16 ;  /* 0x00000006b010723c */ /* 0x000fe20000041810 */
[----:B------:R-:W2:Y:S07]  /*5050*/  LDSM.16.M88.4 R4, [R146] ;  /* 0x000000009204783b */ /* 0x000eae0000000200 */
[C---:B----4-:R-:W-:Y:S08]  /*5060*/  HMMA.16816.F32.BF16 R28, R116.reuse, R112, R28 ;  /* 0x00000070741c723c */ /* 0x050ff0000004181c */
[----:B------:R-:W-:Y:S01]  /*5070*/  HMMA.16816.F32.BF16 R24, R116, R114, R24 ;  /* 0x000000727418723c */ /* 0x000fe20000041818 */
[----:B------:R-:W-:Y:S07]  /*5080*/  LDSM.16.M88.4 R112, [R158+0x2000] ;  /* 0x002000009e70783b */ /* 0x000fee0000000200 */
[C---:B------:R-:W-:Y:S08]  /*5090*/  HMMA.16816.F32.BF16 R132, R176.reuse, R140, R132 ;  /* 0x0000008cb084723c */ /* 0x040ff00000041884 */
[C---:B------:R-:W-:Y:S01]  /*50a0*/  HMMA.16816.F32.BF16 R128, R176.reuse, R142, R128 ;  /* 0x0000008eb080723c */ /* 0x040fe20000041880 */
[----:B------:R-:W-:Y:S07]  /*50b0*/  LDSM.16.M88.4 R140, [R144] ;  /* 0x00000000908c783b */ /* 0x000fee0000000200 */
[C---:B-----5:R-:W-:Y:S08]  /*50c0*/  HMMA.16816.F32.BF16 R124, R176.reuse, R136, R124 ;  /* 0x00000088b07c723c */ /* 0x060ff0000004187c */
[----:B------:R-:W-:Y:S01]  /*50d0*/  HMMA.16816.F32.BF16 R120, R176, R138, R120 ;  /* 0x0000008ab078723c */ /* 0x000fe20000041878 */
[----:B------:R-:W-:Y:S07]  /*50e0*/  LDSM.16.M88.4 R176, [R145] ;  /* 0x0000000091b0783b */ /* 0x000fee0000000200 */
[C---:B------:R-:W-:Y:S01]  /*50f0*/  HMMA.16816.F32.BF16 R136, R116.reuse, R108, R20 ;  /* 0x0000006c7488723c */ /* 0x040fe20000041814 */
[----:B------:R-:W4:Y:S07]  /*5100*/  LDSM.16.M88.4 R20, [R155+0x6000] ;  /* 0x006000009b14783b */ /* 0x000f2e0000000200 */
[----:B------:R-:W-:Y:S08]  /*5110*/  HMMA.16816.F32.BF16 R16, R116, R110, R16 ;  /* 0x0000006e7410723c */ /* 0x000ff00000041810 */
[C---:B-1----:R-:W-:Y:S08]  /*5120*/  HMMA.16816.F32.BF16 R28, R12.reuse, R8, R28 ;  /* 0x000000080c1c723c */ /* 0x042ff0000004181c */
[----:B------:R-:W-:Y:S01]  /*5130*/  HMMA.16816.F32.BF16 R24, R12, R10, R24 ;  /* 0x0000000a0c18723c */ /* 0x000fe20000041818 */
[----:B------:R-:W1:Y:S07]  /*5140*/  LDSM.16.M88.4 R8, [R155+0x6800] ;  /* 0x006800009b08783b */ /* 0x000e6e0000000200 */
[C---:B------:R-:W-:Y:S08]  /*5150*/  HMMA.16816.F32.BF16 R132, R116.reuse, R104, R132 ;  /* 0x000000687484723c */ /* 0x040ff00000041884 */
[C---:B------:R-:W-:Y:S01]  /*5160*/  HMMA.16816.F32.BF16 R128, R116.reuse, R106, R128 ;  /* 0x0000006a7480723c */ /* 0x040fe20000041880 */
[----:B------:R-:W-:Y:S07]  /*5170*/  LDSM.16.M88.4 R104, [R155+0x7000] ;  /* 0x007000009b68783b */ /* 0x000fee0000000200 */
[C---:B---3--:R-:W-:Y:S08]  /*5180*/  HMMA.16816.F32.BF16 R124, R116.reuse, R32, R124 ;  /* 0x00000020747c723c */ /* 0x048ff0000004187c */
[----:B------:R-:W-:Y:S01]  /*5190*/  HMMA.16816.F32.BF16 R120, R116, R34, R120 ;  /* 0x000000227478723c */ /* 0x000fe20000041878 */
[----:B------:R-:W-:Y:S07]  /*51a0*/  LDSM.16.M88.4 R32, [R155+0x7800] ;  /* 0x007800009b20783b */ /* 0x000fee0000000200 */
[C---:B--2---:R-:W-:Y:S08]  /*51b0*/  HMMA.16816.F32.BF16 R136, R12.reuse, R4, R136 ;  /* 0x000000040c88723c */ /* 0x044ff00000041888 */
[----:B------:R-:W-:Y:S01]  /*51c0*/  HMMA.16816.F32.BF16 R108, R12, R6, R16 ;  /* 0x000000060c6c723c */ /* 0x000fe20000041810 */
[----:B------:R-:W-:Y:S04]  /*51d0*/  LDSM.16.M88.4 R16, [R157+0x2000] ;  /* 0x002000009d10783b */ /* 0x000fe80000000200 */
[----:B------:R-:W2:Y:S03]  /*51e0*/  LDSM.16.M88.4 R4, [R148+0x2000] ;  /* 0x002000009404783b */ /* 0x000ea60000000200 */
[----:B----4-:R-:W-:Y:S08]  /*51f0*/  HMMA.16816.F32.BF16 R28, R112, R20, R28 ;  /* 0x00000014701c723c */ /* 0x010ff0000004181c */
[C---:B------:R-:W-:Y:S08]  /*5200*/  HMMA.16816.F32.BF16 R132, R12.reuse, R176, R132 ;  /* 0x000000b00c84723c */ /* 0x040ff00000041884 */
[C---:B------:R-:W-:Y:S08]  /*5210*/  HMMA.16816.F32.BF16 R128, R12.reuse, R178, R128 ;  /* 0x000000b20c80723c */ /* 0x040ff00000041880 */
[C---:B------:R-:W-:Y:S08]  /*5220*/  HMMA.16816.F32.BF16 R124, R12.reuse, R140, R124 ;  /* 0x0000008c0c7c723c */ /* 0x040ff0000004187c */
[----:B------:R-:W-:Y:S01]  /*5230*/  HMMA.16816.F32.BF16 R120, R12, R142, R120 ;  /* 0x0000008e0c78723c */ /* 0x000fe20000041878 */
[----:B------:R-:W3:Y:S07]  /*5240*/  LDSM.16.M88.4 R12, [R148+0x2800] ;  /* 0x00280000940c783b */ /* 0x000eee0000000200 */
[C---:B------:R-:W-:Y:S08]  /*5250*/  HMMA.16816.F32.BF16 R24, R112.reuse, R22, R24 ;  /* 0x000000167018723c */ /* 0x040ff00000041818 */
[C---:B-1----:R-:W-:Y:S08]  /*5260*/  HMMA.16816.F32.BF16 R136, R112.reuse, R8, R136 ;  /* 0x000000087088723c */ /* 0x042ff00000041888 */
[----:B------:R-:W-:Y:S01]  /*5270*/  HMMA.16816.F32.BF16 R108, R112, R10, R108 ;  /* 0x0000000a706c723c */ /* 0x000fe2000004186c */
[----:B------:R-:W1:Y:S07]  /*5280*/  LDSM.16.M88.4 R8, [R148+0x3000] ;  /* 0x003000009408783b */ /* 0x000e6e0000000200 */
[C---:B--2---:R-:W-:Y:S07]  /*5290*/  HMMA.16816.F32.BF16 R28, R16.reuse, R4, R28 ;  /* 0x00000004101c723c */ /* 0x044fee000004181c */
[----:B------:R-:W-:Y:S01]  /*52a0*/  IADD3 R4, R182, 0x8, RZ ;  /* 0x00000008b6047810 */ /* 0x000fe20007ffe0ff */
[----:B------:R-:W-:Y:S03]  /*52b0*/  HMMA.16816.F32.BF16 R24, R16, R6, R24 ;  /* 0x000000061018723c */ /* 0x000fe60000041818 */
[----:B------:R-:W-:-:S02]  /*52c0*/  ISETP.GE.AND P5, PT, R4, R181, PT ;  /* 0x000000b50400720c */ /* 0x000fc40003fa6270 */
[----:B------:R-:W-:Y:S02]  /*52d0*/  ISETP.GE.AND P4, PT, R4, R180, PT ;  /* 0x000000b40400720c */ /* 0x000fe40003f86270 */
[----:B------:R-:W2:Y:S01]  /*52e0*/  LDSM.16.M88.4 R4, [R148+0x3800] ;  /* 0x003800009404783b */ /* 0x000ea20000000200 */
[----:B------:R-:W-:Y:S01]  /*52f0*/  HMMA.16816.F32.BF16 R132, R112, R104, R132 ;  /* 0x000000687084723c */ /* 0x000fe20000041884 */
[----:B------:R-:W-:-:S07]  /*5300*/  DEPBAR.LE SB0, 0x0 ;  /* 0x000080000000791a */ /* 0x000fce0000000000 */
[----:B------:R-:W-:Y:S01]  /*5310*/  HMMA.16816.F32.BF16 R128, R112, R106, R128 ;  /* 0x0000006a7080723c */ /* 0x000fe20000041880 */
[----:B------:R-:W-:Y:S02]  /*5320*/  FSEL R105, R29, -INF , !P2 ;  /* 0xff8000001d697808 */ /* 0x000fe40005000000 */
[----:B------:R-:W-:-:S04]  /*5330*/  FSEL R193, R31, -INF , !P3 ;  /* 0xff8000001fc17808 */ /* 0x000fc80005800000 */
[----:B------:R-:W-:Y:S01]  /*5340*/  FSEL R107, R28, -INF , !P1 ;  /* 0xff8000001c6b7808 */ /* 0x000fe20004800000 */
[----:B---3--:R-:W-:Y:S01]  /*5350*/  HMMA.16816.F32.BF16 R136, R16, R12, R136 ;  /* 0x0000000c1088723c */ /* 0x008fe20000041888 */
[----:B------:R-:W-:Y:S01]  /*5360*/  BAR.SYNC.DEFER_BLOCKING 0x0 ;  /* 0x0000000000007b1d */ /* 0x000fe20000010000 */
[----:B------:R-:W-:-:S04]  /*5370*/  ISETP.GE.AND P1, PT, R182, R180, PT ;  /* 0x000000b4b600720c */ /* 0x000fc80003f26270 */
[----:B------:R-:W-:Y:S02]  /*5380*/  FSEL R30, R30, -INF , !P1 ;  /* 0xff8000001e1e7808 */ /* 0x000fe40004800000 */
[----:B------:R-:W-:Y:S01]  /*5390*/  HMMA.16816.F32.BF16 R108, R16, R14, R108 ;  /* 0x0000000e106c723c */ /* 0x000fe2000004186c */
[----:B------:R-:W-:Y:S02]  /*53a0*/  IADD3 R12, R182, 0x9, RZ ;  /* 0x00000009b60c7810 */ /* 0x000fe40007ffe0ff */
[----:B------:R-:W-:Y:S02]  /*53b0*/  ISETP.GE.AND P1, PT, R0, R180, PT ;  /* 0x000000b40000720c */ /* 0x000fe40003f26270 */
[----:B------:R-:W-:Y:S02]  /*53c0*/  ISETP.GE.AND P2, PT, R12, R181, PT ;  /* 0x000000b50c00720c */ /* 0x000fe40003f46270 */
[----:B------:R-:W-:Y:S01]  /*53d0*/  FSEL R15, R24, -INF , !P5 ;  /* 0xff800000180f7808 */ /* 0x000fe20006800000 */
[----:B------:R-:W-:Y:S01]  /*53e0*/  HMMA.16816.F32.BF16 R124, R112, R32, R124 ;  /* 0x00000020707c723c */ /* 0x000fe2000004187c */
[----:B------:R-:W-:-:S02]  /*53f0*/  FSEL R13, R25, -INF , !P2 ;  /* 0xff800000190d7808 */ /* 0x000fc40005000000 */
[----:B------:R-:W-:Y:S02]  /*5400*/  ISETP.GE.AND P5, PT, R12, R180, PT ;  /* 0x000000b40c00720c */ /* 0x000fe40003fa6270 */
[-C--:B------:R-:W-:Y:S02]  /*5410*/  ISETP.GE.AND P2, PT, R0, R181.reuse, PT ;  /* 0x000000b50000720c */ /* 0x080fe40003f46270 */
[----:B------:R-:W-:Y:S01]  /*5420*/  IADD3 R0, R182, 0x11, RZ ;  /* 0x00000011b6007810 */ /* 0x000fe20007ffe0ff */
[----:B------:R-:W-:Y:S01]  /*5430*/  HMMA.16816.F32.BF16 R120, R112, R34, R120 ;  /* 0x000000227078723c */ /* 0x000fe20000041878 */
[----:B------:R-:W-:Y:S02]  /*5440*/  FSEL R189, R136, -INF , !P2 ;  /* 0xff80000088bd7808 */ /* 0x000fe40005000000 */
[----:B------:R-:W-:Y:S02]  /*5450*/  ISETP.GE.AND P3, PT, R0, R181, PT ;  /* 0x000000b50000720c */ /* 0x000fe40003f66270 */
[----:B------:R-:W-:-:S02]  /*5460*/  FSEL R25, R138, -INF , !P1 ;  /* 0xff8000008a197808 */ /* 0x000fc40004800000 */
[----:B------:R-:W-:Y:S01]  /*5470*/  FSEL R113, R27, -INF , !P5 ;  /* 0xff8000001b717808 */ /* 0x000fe20006800000 */
[----:B-1----:R-:W-:Y:S01]  /*5480*/  HMMA.16816.F32.BF16 R132, R16, R8, R132 ;  /* 0x000000081084723c */ /* 0x002fe20000041884 */
[----:B------:R-:W-:-:S06]  /*5490*/  FSEL R191, R137, -INF , !P3 ;  /* 0xff80000089bf7808 */ /* 0x000fcc0005800000 */
[----:B------:R-:W-:Y:S01]  /*54a0*/  IADD3 R8, R182, 0x18, RZ ;  /* 0x00000018b6087810 */ /* 0x000fe20007ffe0ff */
[C---:B------:R-:W-:Y:S01]  /*54b0*/  HMMA.16816.F32.BF16 R128, R16.reuse, R10, R128 ;  /* 0x0000000a1080723c */ /* 0x040fe20000041880 */
[----:B------:R-:W-:Y:S02]  /*54c0*/  FSEL R9, R26, -INF , !P4 ;  /* 0xff8000001a097808 */ /* 0x000fe40006000000 */
[----:B------:R-:W-:Y:S02]  /*54d0*/  ISETP.GE.AND P4, PT, R0, R180, PT ;  /* 0x000000b40000720c */ /* 0x000fe40003f86270 */
[----:B------:R-:W-:Y:S02]  /*54e0*/  ISETP.GE.AND P5, PT, R8, R181, PT ;  /* 0x000000b50800720c */ /* 0x000fe40003fa6270 */
[----:B------:R-:W-:Y:S01]  /*54f0*/  IADD3 R0, R182, 0x19, RZ ;  /* 0x00000019b6007810 */ /* 0x000fe20007ffe0ff */
[----:B--2---:R-:W-:Y:S01]  /*5500*/  HMMA.16816.F32.BF16 R124, R16, R4, R124 ;  /* 0x00000004107c723c */ /* 0x004fe2000004187c */
[----:B------:R-:W-:-:S02]  /*5510*/  FSEL R179, R108, -INF , !P5 ;  /* 0xff8000006cb37808 */ /* 0x000fc40006800000 */
[-C--:B------:R-:W-:Y:S02]  /*5520*/  ISETP.GE.AND P2, PT, R8, R180.reuse, PT ;  /* 0x000000b40800720c */ /* 0x080fe40003f46270 */
[C---:B------:R-:W-:Y:S02]  /*5530*/  ISETP.GE.AND P3, PT, R0.reuse, R181, PT ;  /* 0x000000b50000720c */ /* 0x040fe40003f66270 */
[----:B------:R-:W-:Y:S01]  /*5540*/  ISETP.GE.AND P5, PT, R0, R180, PT ;  /* 0x000000b40000720c */ /* 0x000fe20003fa6270 */
[----:B------:R-:W-:Y:S01]  /*5550*/  HMMA.16816.F32.BF16 R120, R16, R6, R120 ;  /* 0x000000061078723c */ /* 0x000fe20000041878 */
[----:B------:R-:W-:Y:S02]  /*5560*/  IADD3 R0, R182, 0x21, RZ ;  /* 0x00000021b6007810 */ /* 0x000fe40007ffe0ff */
[----:B------:R-:W-:Y:S02]  /*5570*/  FSEL R23, R139, -INF , !P4 ;  /* 0xff8000008b177808 */ /* 0x000fe40006000000 */
[----:B------:R-:W-:-:S02]  /*5580*/  FSEL R21, R110, -INF , !P2 ;  /* 0xff8000006e157808 */ /* 0x000fc40005000000 */
[----:B------:R-:W-:Y:S02]  /*5590*/  IADD3 R8, R182, 0x20, RZ ;  /* 0x00000020b6087810 */ /* 0x000fe40007ffe0ff */
[CC--:B------:R-:W-:Y:S02]  /*55a0*/  ISETP.GE.AND P4, PT, R0.reuse, R181.reuse, PT ;  /* 0x000000b50000720c */ /* 0x0c0fe40003f86270 */
[----:B------:R-:W-:Y:S02]  /*55b0*/  ISETP.GE.AND P2, PT, R0, R180, PT ;  /* 0x000000b40000720c */ /* 0x000fe40003f46270 */
[----:B------:R-:W-:Y:S02]  /*55c0*/  IADD3 R0, R182, 0x28, RZ ;  /* 0x00000028b6007810 */ /* 0x000fe40007ffe0ff */
[----:B------:R-:W-:Y:S02]  /*55d0*/  FSEL R27, R109, -INF , !P3 ;  /* 0xff8000006d1b7808 */ /* 0x000fe40005800000 */
[----:B------:R-:W-:-:S02]  /*55e0*/  ISETP.GE.AND P3, PT, R8, R181, PT ;  /* 0x000000b50800720c */ /* 0x000fc40003f66270 */
[----:B------:R-:W-:Y:S02]  /*55f0*/  FSEL R177, R111, -INF , !P5 ;  /* 0xff8000006fb17808 */ /* 0x000fe40006800000 */
[----:B------:R-:W-:Y:S02]  /*5600*/  IADD3 R4, R182, 0x29, RZ ;  /* 0x00000029b6047810 */ /* 0x000fe40007ffe0ff */
[----:B------:R-:W-:Y:S02]  /*5610*/  ISETP.GE.AND P5, PT, R0, R181, PT ;  /* 0x000000b50000720c */ /* 0x000fe40003fa6270 */
[----:B------:R-:W-:Y:S02]  /*5620*/  FSEL R35, R132, -INF , !P3 ;  /* 0xff80000084237808 */ /* 0x000fe40005800000 */
[----:B------:R-:W-:Y:S02]  /*5630*/  FSEL R33, R133, -INF , !P4 ;  /* 0xff80000085217808 */ /* 0x000fe40006000000 */
[----:B------:R-:W-:-:S02]  /*5640*/  ISETP.GE.AND P1, PT, R8, R180, PT ;  /* 0x000000b40800720c */ /* 0x000fc40003f26270 */
[-C--:B------:R-:W-:Y:S02]  /*5650*/  ISETP.GE.AND P3, PT, R0, R180.reuse, PT ;  /* 0x000000b40000720c */ /* 0x080fe40003f66270 */
[----:B------:R-:W-:Y:S02]  /*5660*/  ISETP.GE.AND P4, PT, R4, R181, PT ;  /* 0x000000b50400720c */ /* 0x000fe40003f86270 */
[----:B------:R-:W-:Y:S02]  /*5670*/  FSEL R31, R128, -INF , !P5 ;  /* 0xff800000801f7808 */ /* 0x000fe40006800000 */
[----:B------:R-:W-:Y:S02]  /*5680*/  ISETP.GE.AND P5, PT, R4, R180, PT ;  /* 0x000000b40400720c */ /* 0x000fe40003fa6270 */
[C---:B------:R-:W-:Y:S02]  /*5690*/  IADD3 R0, R182.reuse, 0x30, RZ ;  /* 0x00000030b6007810 */ /* 0x040fe40007ffe0ff */
        /* <DEDUP_REMOVED lines=9> */
[----:B------:R-:W-:Y:S02]  /*5730*/  FSEL R139, R131, -INF , !P5 ;  /* 0xff800000838b7808 */ /* 0x000fe40006800000 */
[----:B------:R-:W-:Y:S02]  /*5740*/  FSEL R137, R130, -INF , !P3 ;  /* 0xff80000082897808 */ /* 0x000fe40005800000 */
[----:B------:R-:W-:Y:S02]  /*5750*/  FSEL R131, R124, -INF , !P4 ;  /* 0xff8000007c837808 */ /* 0x000fe40006000000 */
[----:B------:R-:W-:-:S02]  /*5760*/  FSEL R129, R125, -INF , !P2 ;  /* 0xff8000007d817808 */ /* 0x000fc40005000000 */
[----:B------:R-:W-:Y:S02]  /*5770*/  FSEL R119, R126, -INF , !P1 ;  /* 0xff8000007e777808 */ /* 0x000fe40004800000 */
[-C--:B------:R-:W-:Y:S02]  /*5780*/  ISETP.GE.AND P3, PT, R4, R180.reuse, PT ;  /* 0x000000b40400720c */ /* 0x080fe40003f66270 */
[-C--:B------:R-:W-:Y:S02]  /*5790*/  ISETP.GE.AND P5, PT, R0, R181.reuse, PT ;  /* 0x000000b50000720c */ /* 0x080fe40003fa6270 */
[----:B------:R-:W-:Y:S02]  /*57a0*/  ISETP.GE.AND P4, PT, R182, R181, PT ;  /* 0x000000b5b600720c */ /* 0x000fe40003f86270 */
[-C--:B------:R-:W-:Y:S02]  /*57b0*/  ISETP.GE.AND P2, PT, R0, R180.reuse, PT ;  /* 0x000000b40000720c */ /* 0x080fe40003f46270 */
[----:B------:R-:W-:-:S02]  /*57c0*/  ISETP.GE.AND P1, PT, R182, R180, PT ;  /* 0x000000b4b600720c */ /* 0x000fc40003f26270 */
[----:B------:R-:W-:Y:S02]  /*57d0*/  FSEL R127, R127, -INF , !P3 ;  /* 0xff8000007f7f7808 */ /* 0x000fe40005800000 */
[----:B------:R-:W-:Y:S02]  /*57e0*/  FSEL R125, R120, -INF , !P5 ;  /* 0xff800000787d7808 */ /* 0x000fe40006800000 */
[----:B------:R-:W-:Y:S02]  /*57f0*/  FSEL R121, R121, -INF , !P4 ;  /* 0xff80000079797808 */ /* 0x000fe40006000000 */
[----:B------:R-:W-:Y:S02]  /*5800*/  FSEL R117, R122, -INF , !P2 ;  /* 0xff8000007a757808 */ /* 0x000fe40005000000 */
[----:B------:R-:W-:Y:S01]  /*5810*/  FSEL R115, R123, -INF , !P1 ;  /* 0xff8000007b737808 */ /* 0x000fe20004800000 */
[----:B------:R-:W-:Y:S05]  /*5820*/  @!P0 BRA `(.L_x_6586) ;  /* 0x0000055000008947 */ /* 0x000fea0003800000 */
[----:B------:R-:W-:Y:S05]  /*5830*/  @!P6 BRA `(.L_x_6587) ;  /* 0x000003a00000e947 */ /* 0x000fea0003800000 */
[----:B------:R-:W1:Y:S01]  /*5840*/  I2F.RP R4, R101 ;  /* 0x0000006500047306 */ /* 0x000e620000209400 */
[----:B------:R-:W-:-:S05]  /*5850*/  IMAD.SHL.U32 R0, R167, 0x40, RZ ;  /* 0x00000040a7007824 */ /* 0x000fca00078e00ff */
[C---:B------:R-:W-:Y:S02]  /*5860*/  IADD3 R10, R0.reuse, -0x40, RZ ;  /* 0xffffffc0000a7810 */ /* 0x040fe40007ffe0ff */
        /* <DEDUP_REMOVED lines=55> */
.L_x_6587:
[----:B------:R-:W-:-:S04]  /*5be0*/  LEA R4, -R2, RZ, 0x6 ;  /* 0x000000ff02047211 */ /* 0x000fc800078e31ff */
[----:B------:R-:W-:Y:S02]  /*5bf0*/  SHF.R.S32.HI R0, RZ, 0x1f, R4 ;  /* 0x0000001fff007819 */ /* 0x000fe40000011404 */
.L_x_6588:
[----:B------:R-:W-:Y:S01]  /*5c00*/  IADD3 R102, P0, R102, R4, RZ ;  /* 0x0000000466667210 */ /* 0x000fe20007f1e0ff */
[----:B------:R-:W-:-:S03]  /*5c10*/  IMAD.SHL.U32 R5, R2, 0x20, RZ ;  /* 0x0000002002057824 */ /* 0x000fc600078e00ff */
[----:B------:R-:W-:Y:S01]  /*5c20*/  LEA R174, P1, R102, c[0x0][0x168], 0x1 ;  /* 0x00005a0066ae7a11 */ /* 0x000fe200078208ff */
[----:B------:R-:W-:Y:S01]  /*5c30*/  IMAD.X R103, R103, 0x1, R0, P0 ;  /* 0x0000000167677824 */ /* 0x000fe200000e0600 */
[----:B------:R-:W-:Y:S02]  /*5c40*/  SHF.L.U64.HI R0, R2, R183, c[0x0][0x19c] ;  /* 0x0000670002007619 */ /* 0x000fe400000102b7 */
[-C--:B------:R-:W-:Y:S02]  /*5c50*/  IADD3 R6, P0, R174, R5.reuse, RZ ;  /* 0x00000005ae067210 */ /* 0x080fe40007f1e0ff */
[----:B------:R-:W-:Y:S02]  /*5c60*/  LEA.HI.X R175, R102, c[0x0][0x16c], R103, 0x1, P1 ;  /* 0x00005b0066af7a11 */ /* 0x000fe400008f0c67 */
[----:B------:R-:W-:-:S03]  /*5c70*/  IADD3 R4, P1, R6, R5, RZ ;  /* 0x0000000506047210 */ /* 0x000fc60007f3e0ff */
[--C-:B------:R-:W-:Y:S01]  /*5c80*/  IMAD.X R7, R175, 0x1, R0.reuse, P0 ;  /* 0x00000001af077824 */ /* 0x100fe200000e0600 */
        /* <DEDUP_REMOVED lines=15> */
.L_x_6586:
        /* <DEDUP_REMOVED lines=44> */
[----:B------:R-:W-:Y:S01]  /*6040*/  FSEL R116, R116, RZ, P0 ;  /* 0x000000ff74747208 */ /* 0x000fe20000000000 */
[C---:B------:R-:W-:Y:S01]  /*6050*/  FMUL.FTZ R118, R111.reuse, c[0x0][0x23c] ;  /* 0x00008f006f767a20 */ /* 0x040fe20000410000 */
[----:B------:R-:W-:Y:S01]  /*6060*/  FSETP.NEU.FTZ.AND P1, PT, R111, -INF , PT ;  /* 0xff8000006f00780b */ /* 0x000fe20003f3d000 */
[----:B------:R-:W-:Y:S02]  /*6070*/  FADD.FTZ R6, R3, -R6 ;  /* 0x8000000603067221 */ /* 0x000fe40000010000 */
[--C-:B------:R-:W-:Y:S01]  /*6080*/  FFMA.FTZ R0, R9, c[0x0][0x23c], -R116.reuse ;  /* 0x00008f0009007a23 */ /* 0x100fe20000010874 */
[----:B------:R-:W-:Y:S01]  /*6090*/  FSEL R5, R111, RZ, P1 ;  /* 0x000000ff6f057208 */ /* 0x000fe20000800000 */
[----:B------:R-:W1:Y:S01]  /*60a0*/  LDSM.16.MT88.4 R8, [R156+0x8000] ;  /* 0x008000009c08783b */ /* 0x000e620000004200 */
[----:B------:R-:W-:Y:S01]  /*60b0*/  FSEL R118, R118, RZ, P1 ;  /* 0x000000ff76767208 */ /* 0x000fe20000800000 */
[----:B------:R-:W-:-:S02]  /*60c0*/  FFMA.FTZ R104, R193, c[0x0][0x23c], -R116 ;  /* 0x00008f00c1687a23 */ /* 0x000fc40000010874 */
[----:B------:R-:W-:Y:S01]  /*60d0*/  FADD.FTZ R4, R100, -R5 ;  /* 0x8000000564047221 */ /* 0x000fe20000010000 */
[----:B------:R-:W-:Y:S01]  /*60e0*/  MUFU.EX2 R0, R0 ;  /* 0x0000000000007308 */ /* 0x000fe20000000800 */
[--C-:B------:R-:W-:Y:S01]  /*60f0*/  FFMA.FTZ R109, R107, c[0x0][0x23c], -R118.reuse ;  /* 0x00008f006b6d7a23 */ /* 0x100fe20000010876 */
[----:B------:R-:W-:Y:S01]  /*6100*/  LDSM.16.MT88.4 R100, [R153+0xb000] ;  /* 0x00b000009964783b */ /* 0x000fe20000004200 */
[--C-:B------:R-:W-:Y:S02]  /*6110*/  FFMA.FTZ R108, R105, c[0x0][0x23c], -R118.reuse ;  /* 0x00008f00696c7a23 */ /* 0x100fe40000010876 */
[--C-:B------:R-:W-:Y:S02]  /*6120*/  FFMA.FTZ R107, R15, c[0x0][0x23c], -R118.reuse ;  /* 0x00008f000f6b7a23 */ /* 0x100fe40000010876 */
[----:B------:R-:W-:Y:S01]  /*6130*/  FFMA.FTZ R106, R13, c[0x0][0x23c], -R118 ;  /* 0x00008f000d6a7a23 */ /* 0x000fe20000010876 */
[----:B------:R-:W-:Y:S01]  /*6140*/  MUFU.EX2 R109, R109 ;  /* 0x0000006d006d7308 */ /* 0x000fe20000000800 */
[--C-:B------:R-:W-:Y:S01]  /*6150*/  FFMA.FTZ R105, R30, c[0x0][0x23c], -R116.reuse ;  /* 0x00008f001e697a23 */ /* 0x100fe20000010874 */
[----:B------:R-:W2:Y:S01]  /*6160*/  LDSM.16.MT88.4 R12, [R153+0x8000] ;  /* 0x00800000990c783b */ /* 0x000ea20000004200 */
[----:B------:R-:W-:-:S02]  /*6170*/  FFMA.FTZ R113, R113, c[0x0][0x23c], -R116 ;  /* 0x00008f0071717a23 */ /* 0x000fc40000010874 */
[----:B------:R-:W-:Y:S02]  /*6180*/  FMUL.FTZ R114, R4, c[0x0][0x23c] ;  /* 0x00008f0004727a20 */ /* 0x000fe40000410000 */
[----:B------:R-:W-:Y:S01]  /*6190*/  FMUL.FTZ R112, R6, c[0x0][0x23c] ;  /* 0x00008f0006707a20 */ /* 0x000fe20000410000 */
[----:B------:R-:W3:Y:S01]  /*61a0*/  MUFU.EX2 R108, R108 ;  /* 0x0000006c006c7308 */ /* 0x000ee20000000800 */
[--C-:B------:R-:W-:Y:S02]  /*61b0*/  FFMA.FTZ R3, R189, c[0x0][0x23c], -R118.reuse ;  /* 0x00008f00bd037a23 */ /* 0x100fe40000010876 */
[--C-:B------:R-:W-:Y:S02]  /*61c0*/  FFMA.FTZ R122, R191, c[0x0][0x23c], -R118.reuse ;  /* 0x00008f00bf7a7a23 */ /* 0x100fe40000010876 */
[--C-:B------:R-:W-:Y:S02]  /*61d0*/  FFMA.FTZ R120, R179, c[0x0][0x23c], -R118.reuse ;  /* 0x00008f00b3787a23 */ /* 0x100fe40000010876 */
[----:B------:R-:W-:Y:S01]  /*61e0*/  FFMA.FTZ R123, R27, c[0x0][0x23c], -R118 ;  /* 0x00008f001b7b7a23 */ /* 0x000fe20000010876 */
[----:B------:R-:W-:Y:S01]  /*61f0*/  MUFU.EX2 R107, R107 ;  /* 0x0000006b006b7308 */ /* 0x000fe20000000800 */
[----:B------:R-:W-:-:S02]  /*6200*/  FFMA.FTZ R124, R25, c[0x0][0x23c], -R116 ;  /* 0x00008f00197c7a23 */ /* 0x000fc40000010874 */
[--C-:B------:R-:W-:Y:S01]  /*6210*/  FFMA.FTZ R133, R23, c[0x0][0x23c], -R116.reuse ;  /* 0x00008f0017857a23 */ /* 0x100fe20000010874 */
[----:B------:R-:W-:Y:S01]  /*6220*/  LDSM.16.MT88.4 R24, [R156+0x8800] ;  /* 0x008800009c18783b */ /* 0x000fe20000004200 */
[--C-:B------:R-:W-:Y:S02]  /*6230*/  FFMA.FTZ R126, R21, c[0x0][0x23c], -R116.reuse ;  /* 0x00008f00157e7a23 */ /* 0x100fe40000010874 */
[----:B------:R-:W-:Y:S01]  /*6240*/  FFMA.FTZ R135, R177, c[0x0][0x23c], -R116 ;  /* 0x00008f00b1877a23 */ /* 0x000fe20000010874 */
[----:B------:R-:W4:Y:S01]  /*6250*/  MUFU.EX2 R106, R106 ;  /* 0x0000006a006a7308 */ /* 0x000f220000000800 */
[----:B---3--:R-:W-:Y:S01]  /*6260*/  F2FP.BF16.PACK_AB R4, R108, R109 ;  /* 0x0000006d6c04723e */ /* 0x008fe200000010ff */
[----:B------:R-:W-:Y:S01]  /*6270*/  LDSM.16.MT88.4 R20, [R153+0x8800] ;  /* 0x008800009914783b */ /* 0x000fe20000004200 */
[--C-:B------:R-:W-:Y:S02]  /*6280*/  FFMA.FTZ R128, R35, c[0x0][0x23c], -R118.reuse ;  /* 0x00008f0023807a23 */ /* 0x100fe40000010876 */
[----:B------:R-:W-:-:S02]  /*6290*/  FFMA.FTZ R177, R33, c[0x0][0x23c], -R118 ;  /* 0x00008f0021b17a23 */ /* 0x000fc40000010876 */
[----:B------:R-:W-:Y:S01]  /*62a0*/  LDSM.16.MT88.4 R32, [R153+0xa800] ;  /* 0x00a800009920783b */ /* 0x000fe20000004200 */
[----:B------:R-:W-:Y:S01]  /*62b0*/  MUFU.EX2 R105, R105 ;  /* 0x0000006900697308 */ /* 0x000fe20000000800 */
[----:B------:R-:W-:Y:S02]  /*62c0*/  FFMA.FTZ R134, R137, c[0x0][0x23c], -R116 ;  /* 0x00008f0089867a23 */ /* 0x000fe40000010874 */
[--C-:B------:R-:W-:Y:S02]  /*62d0*/  FFMA.FTZ R130, R31, c[0x0][0x23c], -R118.reuse ;  /* 0x00008f001f827a23 */ /* 0x100fe40000010876 */
[----:B------:R-:W-:Y:S02]  /*62e0*/  FFMA.FTZ R143, R143, c[0x0][0x23c], -R118 ;  /* 0x00008f008f8f7a23 */ /* 0x000fe40000010876 */
[--C-:B------:R-:W-:Y:S01]  /*62f0*/  FFMA.FTZ R132, R29, c[0x0][0x23c], -R116.reuse ;  /* 0x00008f001d847a23 */ /* 0x100fe20000010874 */
[----:B------:R-:W3:Y:S01]  /*6300*/  MUFU.EX2 R104, R104 ;  /* 0x0000006800687308 */ /* 0x000ee20000000800 */
[----:B----4-:R-:W-:Y:S01]  /*6310*/  F2FP.BF16.PACK_AB R6, R106, R107 ;  /* 0x0000006b6a06723e */ /* 0x010fe200000010ff */
[--C-:B------:R-:W-:Y:S01]  /*6320*/  FFMA.FTZ R141, R141, c[0x0][0x23c], -R116.reuse ;  /* 0x00008f008d8d7a23 */ /* 0x100fe20000010874 */
[----:B------:R-:W-:Y:S01]  /*6330*/  LDSM.16.MT88.4 R28, [R156+0x9000] ;  /* 0x009000009c1c783b */ /* 0x000fe20000004200 */
[----:B------:R-:W-:-:S02]  /*6340*/  FFMA.FTZ R137, R139, c[0x0][0x23c], -R116 ;  /* 0x00008f008b897a23 */ /* 0x000fc40000010874 */
[--C-:B------:R-:W-:Y:S02]  /*6350*/  FFMA.FTZ R131, R131, c[0x0][0x23c], -R118.reuse ;  /* 0x00008f0083837a23 */ /* 0x100fe40000010876 */
[----:B------:R-:W4:Y:S01]  /*6360*/  MUFU.EX2 R113, R113 ;  /* 0x0000007100717308 */ /* 0x000f220000000800 */
[--C-:B------:R-:W-:Y:S02]  /*6370*/  FFMA.FTZ R136, R129, c[0x0][0x23c], -R118.reuse ;  /* 0x00008f0081887a23 */ /* 0x100fe40000010876 */
[--C-:B------:R-:W-:Y:S02]  /*6380*/  FFMA.FTZ R125, R125, c[0x0][0x23c], -R118.reuse ;  /* 0x00008f007d7d7a23 */ /* 0x100fe40000010876 */
[----:B------:R-:W-:Y:S02]  /*6390*/  FFMA.FTZ R118, R121, c[0x0][0x23c], -R118 ;  /* 0x00008f0079767a23 */ /* 0x000fe40000010876 */
[--C-:B------:R-:W-:Y:S01]  /*63a0*/  FFMA.FTZ R119, R119, c[0x0][0x23c], -R116.reuse ;  /* 0x00008f0077777a23 */ /* 0x100fe20000010874 */
[----:B------:R-:W5:Y:S01]  /*63b0*/  MUFU.EX2 R114, R114 ;  /* 0x0000007200727308 */ /* 0x000f620000000800 */
[----:B---3--:R-:W-:Y:S01]  /*63c0*/  F2FP.BF16.PACK_AB R5, R104, R105 ;  /* 0x000000696805723e */ /* 0x008fe200000010ff */
[----:B------:R-:W-:-:S02]  /*63d0*/  FFMA.FTZ R138, R127, c[0x0][0x23c], -R116 ;  /* 0x00008f007f8a7a23 */ /* 0x000fc40000010874 */
[----:B------:R-:W-:-:S04]  /*63e0*/  FFMA.FTZ R117, R117, c[0x0][0x23c], -R116 ;  /* 0x00008f0075757a23 */ /* 0x000fc80000010874 */
[----:B------:R-:W3:Y:S01]  /*63f0*/  MUFU.EX2 R112, R112 ;  /* 0x0000007000707308 */ /* 0x000ee20000000800 */
[----:B----4-:R-:W-:Y:S01]  /*6400*/  F2FP.BF16.PACK_AB R7, R113, R0 ;  /* 0x000000007107723e */ /* 0x010fe200000010ff */
[----:B-----5:R-:W-:-:S06]  /*6410*/  FMUL.FTZ R96, R96, R114 ;  /* 0x0000007260607220 */ /* 0x020fcc0000410000 */
[----:B------:R-:W-:Y:S01]  /*6420*/  MUFU.EX2 R3, R3 ;  /* 0x0000000300037308 */ /* 0x000fe20000000800 */
[-C--:B------:R-:W-:Y:S02]  /*6430*/  FMUL.FTZ R97, R97, R114.reuse ;  /* 0x0000007261617220 */ /* 0x080fe40000410000 */
[-C--:B------:R-:W-:Y:S02]  /*6440*/  FMUL.FTZ R36, R36, R114.reuse ;  /* 0x0000007224247220 */ /* 0x080fe40000410000 */
[----:B------:R-:W-:Y:S02]  /*6450*/  FMUL.FTZ R37, R37, R114 ;  /* 0x0000007225257220 */ /* 0x000fe40000410000 */
[-C--:B---3--:R-:W-:Y:S01]  /*6460*/  FMUL.FTZ R98, R98, R112.reuse ;  /* 0x0000007062627220 */ /* 0x088fe20000410000 */
[----:B------:R-:W3:Y:S01]  /*6470*/  MUFU.EX2 R122, R122 ;  /* 0x0000007a007a7308 */ /* 0x000ee20000000800 */
        /* <DEDUP_REMOVED lines=16> */
[C---:B--2---:R-:W-:Y:S01]  /*6580*/  HMMA.16816.F32.BF16 R48, R4.reuse, R12, R48 ;  /* 0x0000000c0430723c */ /* 0x044fe20000041830 */
[-C--:B------:R-:W-:Y:S02]  /*6590*/  FMUL.FTZ R40, R40, R114.reuse ;  /* 0x0000007228287220 */ /* 0x080fe40000410000 */
[----:B------:R-:W-:Y:S01]  /*65a0*/  FMUL.FTZ R41, R41, R114 ;  /* 0x0000007229297220 */ /* 0x000fe20000410000 */
[----:B------:R-:W-:Y:S01]  /*65b0*/  MUFU.EX2 R124, R124 ;  /* 0x0000007c007c7308 */ /* 0x000fe20000000800 */
[-C--:B------:R-:W-:Y:S02]  /*65c0*/  FMUL.FTZ R42, R42, R112.reuse ;  /* 0x000000702a2a7220 */ /* 0x080fe40000410000 */
[----:B------:R-:W-:Y:S01]  /*65d0*/  FMUL.FTZ R43, R43, R112 ;  /* 0x000000702b2b7220 */ /* 0x000fe20000410000 */
[----:B------:R-:W-:Y:S01]  /*65e0*/  HMMA.16816.F32.BF16 R52, R4, R14, R52 ;  /* 0x0000000e0434723c */ /* 0x000fe20000041834 */
[-C--:B------:R-:W-:Y:S01]  /*65f0*/  FMUL.FTZ R44, R44, R114.reuse ;  /* 0x000000722c2c7220 */ /* 0x080fe20000410000 */
[----:B------:R-:W2:Y:S01]  /*6600*/  LDSM.16.MT88.4 R12, [R154+0xa000] ;  /* 0x00a000009a0c783b */ /* 0x000ea20000004200 */
[----:B------:R-:W-:Y:S01]  /*6610*/  FMUL.FTZ R45, R45, R114 ;  /* 0x000000722d2d7220 */ /* 0x000fe20000410000 */
[----:B------:R-:W4:Y:S01]  /*6620*/  MUFU.EX2 R133, R133 ;  /* 0x0000008500857308 */ /* 0x000f220000000800 */
[----:B------:R-:W-:-:S02]  /*6630*/  FMUL.FTZ R46, R46, R112 ;  /* 0x000000702e2e7220 */ /* 0x000fc40000410000 */
[----:B------:R-:W-:Y:S01]  /*6640*/  FMUL.FTZ R47, R47, R112 ;  /* 0x000000702f2f7220 */ /* 0x000fe20000410000 */
[C---:B------:R-:W-:Y:S01]  /*6650*/  HMMA.16816.F32.BF16 R40, R4.reuse, R16, R40 ;  /* 0x000000100428723c */ /* 0x040fe20000041828 */
[-C--:B------:R-:W-:Y:S02]  /*6660*/  FMUL.FTZ R56, R56, R114.reuse ;  /* 0x0000007238387220 */ /* 0x080fe40000410000 */
[----:B------:R-:W-:Y:S01]  /*6670*/  FMUL.FTZ R57, R57, R114 ;  /* 0x0000007239397220 */ /* 0x000fe20000410000 */
[----:B------:R-:W-:Y:S01]  /*6680*/  MUFU.EX2 R126, R126 ;  /* 0x0000007e007e7308 */ /* 0x000fe20000000800 */
[-C--:B------:R-:W-:Y:S02]  /*6690*/  FMUL.FTZ R58, R58, R112.reuse ;  /* 0x000000703a3a7220 */ /* 0x080fe40000410000 */
[----:B------:R-:W-:Y:S01]  /*66a0*/  FMUL.FTZ R59, R59, R112 ;  /* 0x000000703b3b7220 */ /* 0x000fe20000410000 */
[----:B------:R-:W-:Y:S01]  /*66b0*/  HMMA.16816.F32.BF16 R44, R4, R18, R44 ;  /* 0x00000012042c723c */ /* 0x000fe2000004182c */
[----:B------:R-:W5:Y:S01]  /*66c0*/  LDSM.16.MT88.4 R16, [R156+0xa000] ;  /* 0x00a000009c10783b */ /* 0x000f620000004200 */
[----:B------:R-:W-:-:S02]  /*66d0*/  FMUL.FTZ R60, R60, R114 ;  /* 0x000000723c3c7220 */ /* 0x000fc40000410000 */
[----:B------:R-:W-:Y:S01]  /*66e0*/  FMUL.FTZ R61, R61, R114 ;  /* 0x000000723d3d7220 */ /* 0x000fe20000410000 */
[----:B------:R-:W2:Y:S01]  /*66f0*/  MUFU.EX2 R135, R135 ;  /* 0x0000008700877308 */ /* 0x000ea20000000800 */
        /* <DEDUP_REMOVED lines=15> */
[----:B--2---:R-:W-:Y:S01]  /*67f0*/  HMMA.16816.F32.BF16 R72, R4, R12, R72 ;  /* 0x0000000c0448723c */ /* 0x004fe20000041848 */
[----:B------:R-:W-:-:S02]  /*6800*/  FMUL.FTZ R64, R64, R114 ;  /* 0x0000007240407220 */ /* 0x000fc40000410000 */
        /* <DEDUP_REMOVED lines=8> */
[----:B------:R-:W-:Y:S01]  /*6890*/  MUFU.EX2 R143, R143 ;  /* 0x0000008f008f7308 */ /* 0x000fe20000000800 */
[----:B------:R-:W-:-:S02]  /*68a0*/  FMUL.FTZ R70, R70, R112 ;  /* 0x0000007046467220 */ /* 0x000fc40000410000 */
[----:B------:R-:W-:Y:S01]  /*68b0*/  FMUL.FTZ R71, R71, R112 ;  /* 0x0000007047477220 */ /* 0x000fe20000410000 */
[C---:B-----5:R-:W-:Y:S01]  /*68c0*/  HMMA.16816.F32.BF16 R64, R4.reuse, R16, R64 ;  /* 0x000000100440723c */ /* 0x060fe20000041840 */
        /* <DEDUP_REMOVED lines=26> */
[----:B------:R-:W-:-:S03]  /*6a70*/  FFMA.FTZ R109, R187, R114, R109 ;  /* 0x00000072bb6d7223 */ /* 0x000fc6000001006d */
[----:B------:R-:W-:Y:S01]  /*6a80*/  MUFU.EX2 R131, R131 ;  /* 0x0000008300837308 */ /* 0x000fe20000000800 */
[----:B------:R-:W-:-:S03]  /*6a90*/  FADD.FTZ R108, R108, R109 ;  /* 0x0000006d6c6c7221 */ /* 0x000fc60000010000 */
[----:B------:R-:W-:Y:S01]  /*6aa0*/  HMMA.16816.F32.BF16 R84, R4, R14, R84 ;  /* 0x0000000e0454723c */ /* 0x000fe20000041854 */
[----:B------:R-:W2:Y:S01]  /*6ab0*/  LDSM.16.MT88.4 R12, [R156+0xa800] ;  /* 0x00a800009c0c783b */ /* 0x000ea20000004200 */
[----:B------:R-:W-:Y:S02]  /*6ac0*/  FADD.FTZ R107, R107, R108 ;  /* 0x0000006c6b6b7221 */ /* 0x000fe40000010000 */
[----:B------:R-:W1:Y:S02]  /*6ad0*/  MUFU.EX2 R136, R136 ;  /* 0x0000008800887308 */ /* 0x000e640000000800 */
[----:B------:R-:W-:Y:S01]  /*6ae0*/  FADD.FTZ R106, R106, R107 ;  /* 0x0000006b6a6a7221 */ /* 0x000fe20000010000 */
[C---:B---3--:R-:W-:Y:S02]  /*6af0*/  F2FP.BF16.PACK_AB R4, R122.reuse, R3 ;  /* 0x000000037a04723e */ /* 0x048fe400000010ff */
[----:B----4-:R-:W-:Y:S01]  /*6b00*/  F2FP.BF16.PACK_AB R5, R133, R124 ;  /* 0x0000007c8505723e */ /* 0x010fe200000010ff */
[----:B------:R-:W-:Y:S01]  /*6b10*/  FADD.FTZ R3, R3, R106 ;  /* 0x0000006a03037221 */ /* 0x000fe20000010000 */
[----:B------:R-:W-:Y:S01]  /*6b20*/  F2FP.BF16.PACK_AB R6, R123, R120 ;  /* 0x000000787b06723e */ /* 0x000fe200000010ff */
[----:B------:R-:W-:Y:S01]  /*6b30*/  MUFU.EX2 R125, R125 ;  /* 0x0000007d007d7308 */ /* 0x000fe20000000800 */
[----:B------:R-:W-:Y:S01]  /*6b40*/  F2FP.BF16.PACK_AB R7, R135, R126 ;  /* 0x0000007e8707723e */ /* 0x000fe200000010ff */
[----:B------:R-:W-:-:S04]  /*6b50*/  FADD.FTZ R3, R122, R3 ;  /* 0x000000037a037221 */ /* 0x000fc80000010000 */
[----:B------:R-:W-:Y:S01]  /*6b60*/  FADD.FTZ R120, R120, R3 ;  /* 0x0000000378787221 */ /* 0x000fe20000010000 */
[----:B------:R-:W-:Y:S01]  /*6b70*/  MOV R3, R110 ;  /* 0x0000006e00037202 */ /* 0x000fe20000000f00 */
[----:B-----5:R-:W-:Y:S01]  /*6b80*/  HMMA.16816.F32.BF16 R56, R4, R16, R56 ;  /* 0x000000100438723c */ /* 0x020fe20000041838 */
[----:B------:R-:W-:Y:S01]  /*6b90*/  MUFU.EX2 R118, R118 ;  /* 0x0000007600767308 */ /* 0x000fe20000000800 */
[----:B------:R-:W-:-:S06]  /*6ba0*/  FADD.FTZ R123, R123, R120 ;  /* 0x000000787b7b7221 */ /* 0x000fcc0000010000 */
[C---:B------:R-:W-:Y:S01]  /*6bb0*/  HMMA.16816.F32.BF16 R60, R4.reuse, R18, R60 ;  /* 0x00000012043c723c */ /* 0x040fe2000004183c */
[----:B------:R-:W3:Y:S01]  /*6bc0*/  LDSM.16.MT88.4 R16, [R152+0xa800] ;  /* 0x00a800009810783b */ /* 0x000ee20000004200 */
[----:B------:R-:W-:Y:S06]  /*6bd0*/  MUFU.EX2 R119, R119 ;  /* 0x0000007700777308 */ /* 0x000fec0000000800 */
[C---:B-1----:R-:W-:Y:S02]  /*6be0*/  HMMA.16816.F32.BF16 R40, R4.reuse, R8, R40 ;  /* 0x000000080428723c */ /* 0x042fe40000041828 */
[----:B------:R-:W1:Y:S06]  /*6bf0*/  MUFU.EX2 R138, R138 ;  /* 0x0000008a008a7308 */ /* 0x000e6c0000000800 */
        /* <DEDUP_REMOVED lines=16> */
[C---:B------:R-:W-:Y:S01]  /*6d00*/  HMMA.16816.F32.BF16 R36, R4.reuse, R26, R36 ;  /* 0x0000001a0424723c */ /* 0x040fe20000041824 */
[----:B------:R-:W1:Y:S07]  /*6d10*/  LDSM.16.MT88.4 R24, [R154+0x9000] ;  /* 0x009000009a18783b */ /* 0x000e6e0000004200 */
[----:B------:R-:W-:Y:S01]  /*6d20*/  HMMA.16816.F32.BF16 R80, R4, R34, R80 ;  /* 0x000000220450723c */ /* 0x000fe20000041850 */
[----:B------:R-:W1:Y:S06]  /*6d30*/  LDSM.16.MT88.4 R32, [R152+0xb000] ;  /* 0x00b000009820783b */ /* 0x000e6c0000004200 */
[----:B------:R-:W-:Y:S01]  /*6d40*/  F2FP.BF16.PACK_AB R4, R177, R128 ;  /* 0x00000080b104723e */ /* 0x000fe200000010ff */
[----:B------:R-:W-:Y:S01]  /*6d50*/  FADD.FTZ R128, R128, R123 ;  /* 0x0000007b80807221 */ /* 0x000fe20000010000 */
[----:B------:R-:W-:-:S02]  /*6d60*/  F2FP.BF16.PACK_AB R5, R141, R132 ;  /* 0x000000848d05723e */ /* 0x000fc400000010ff */
[----:B------:R-:W-:Y:S01]  /*6d70*/  F2FP.BF16.PACK_AB R6, R143, R130 ;  /* 0x000000828f06723e */ /* 0x000fe200000010ff */
[----:B------:R-:W-:Y:S01]  /*6d80*/  FADD.FTZ R177, R177, R128 ;  /* 0x00000080b1b17221 */ /* 0x000fe20000010000 */
[----:B------:R-:W-:-:S07]  /*6d90*/  F2FP.BF16.PACK_AB R7, R137, R134 ;  /* 0x000000868907723e */ /* 0x000fce00000010ff */
[C---:B-----5:R-:W-:Y:S08]  /*6da0*/  HMMA.16816.F32.BF16 R48, R4.reuse, R20, R48 ;  /* 0x000000140430723c */ /* 0x060ff00000041830 */
[C---:B------:R-:W-:Y:S01]  /*6db0*/  HMMA.16816.F32.BF16 R52, R4.reuse, R22, R52 ;  /* 0x000000160434723c */ /* 0x040fe20000041834 */
[----:B------:R-:W5:Y:S07]  /*6dc0*/  LDSM.16.MT88.4 R20, [R152+0x9800] ;  /* 0x009800009814783b */ /* 0x000f6e0000004200 */
[C---:B--2---:R-:W-:Y:S08]  /*6dd0*/  HMMA.16816.F32.BF16 R56, R4.reuse, R12, R56 ;  /* 0x0000000c0438723c */ /* 0x044ff00000041838 */
[C---:B------:R-:W-:Y:S01]  /*6de0*/  HMMA.16816.F32.BF16 R60, R4.reuse, R14, R60 ;  /* 0x0000000e043c723c */ /* 0x040fe2000004183c */
[----:B------:R-:W-:Y:S07]  /*6df0*/  LDSM.16.MT88.4 R12, [R156+0xb800] ;  /* 0x00b800009c0c783b */ /* 0x000fee0000004200 */
[C---:B---3--:R-:W-:Y:S08]  /*6e00*/  HMMA.16816.F32.BF16 R72, R4.reuse, R16, R72 ;  /* 0x000000100448723c */ /* 0x048ff00000041848 */
[C---:B------:R-:W-:Y:S01]  /*6e10*/  HMMA.16816.F32.BF16 R92, R4.reuse, R18, R92 ;  /* 0x00000012045c723c */ /* 0x040fe2000004185c */
[----:B------:R-:W2:Y:S07]  /*6e20*/  LDSM.16.MT88.4 R16, [R156+0x9800] ;  /* 0x009800009c10783b */ /* 0x000eae0000004200 */
[C---:B------:R-:W-:Y:S01]  /*6e30*/  HMMA.16816.F32.BF16 R76, R4.reuse, R100, R76 ;  /* 0x00000064044c723c */ /* 0x040fe2000004184c */
[----:B------:R-:W-:Y:S06]  /*6e40*/  MUFU.EX2 R100, R117 ;  /* 0x0000007500647308 */ /* 0x000fec0000000800 */
[----:B------:R-:W-:Y:S01]  /*6e50*/  FFMA.FTZ R101, R115, c[0x0][0x23c], -R116 ;  /* 0x00008f0073657a23 */ /* 0x000fe20000010874 */
[C---:B------:R-:W-:Y:S05]  /*6e60*/  HMMA.16816.F32.BF16 R96, R4.reuse, R28, R96 ;  /* 0x0000001c0460723c */ /* 0x040fea0000041860 */
[----:B------:R-:W3:Y:S03]  /*6e70*/  MUFU.EX2 R101, R101 ;  /* 0x0000006500657308 */ /* 0x000ee60000000800 */
[C---:B------:R-:W-:Y:S01]  /*6e80*/  HMMA.16816.F32.BF16 R36, R4.reuse, R30, R36 ;  /* 0x0000001e0424723c */ /* 0x040fe20000041824 */
[----:B------:R-:W-:Y:S07]  /*6e90*/  LDSM.16.MT88.4 R28, [R154+0x9800] ;  /* 0x009800009a1c783b */ /* 0x000fee0000004200 */
        /* <DEDUP_REMOVED lines=8> */
[----:B------:R-:W-:Y:S07]  /*6f20*/  HMMA.16816.F32.BF16 R84, R4, R34, R84 ;  /* 0x000000220454723c */ /* 0x000fee0000041854 */
[----:B------:R-:W-:-:S02]  /*6f30*/  F2FP.BF16.PACK_AB R4, R136, R131 ;  /* 0x000000838804723e */ /* 0x000fc400000010ff */
[----:B------:R-:W-:Y:S02]  /*6f40*/  F2FP.BF16.PACK_AB R5, R138, R119 ;  /* 0x000000778a05723e */ /* 0x000fe400000010ff */
[----:B------:R-:W-:Y:S02]  /*6f50*/  F2FP.BF16.PACK_AB R6, R118, R125 ;  /* 0x0000007d7606723e */ /* 0x000fe400000010ff */
[----:B---3--:R-:W-:-:S07]  /*6f60*/  F2FP.BF16.PACK_AB R7, R101, R100 ;  /* 0x000000646507723e */ /* 0x008fce00000010ff */
[C---:B-----5:R-:W-:Y:S07]  /*6f70*/  HMMA.16816.F32.BF16 R56, R4.reuse, R20, R56 ;  /* 0x000000140438723c */ /* 0x060fee0000041838 */
[----:B------:R-:W-:Y:S01]  /*6f80*/  FFMA.FTZ R21, R185, R112, R105 ;  /* 0x00000070b9157223 */ /* 0x000fe20000010069 */
[----:B--2---:R-:W-:Y:S03]  /*6f90*/  HMMA.16816.F32.BF16 R96, R4, R16, R96 ;  /* 0x000000100460723c */ /* 0x004fe60000041860 */
[----:B------:R-:W-:-:S04]  /*6fa0*/  FADD.FTZ R21, R104, R21 ;  /* 0x0000001568157221 */ /* 0x000fc80000010000 */
[----:B------:R-:W-:Y:S01]  /*6fb0*/  FADD.FTZ R0, R0, R21 ;  /* 0x0000001500007221 */ /* 0x000fe20000010000 */
[C---:B------:R-:W-:Y:S01]  /*6fc0*/  HMMA.16816.F32.BF16 R36, R4.reuse, R18, R36 ;  /* 0x000000120424723c */ /* 0x040fe20000041824 */
[----:B------:R-:W2:Y:S02]  /*6fd0*/  LDSM.16.MT88.4 R16, [R153+0xb800] ;  /* 0x00b800009910783b */ /* 0x000ea40000004200 */
        /* <DEDUP_REMOVED lines=13> */
[----:B------:R-:W-:Y:S01]  /*70b0*/  FADD.FTZ R132, R132, R135 ;  /* 0x0000008784847221 */ /* 0x000fe20000010000 */
[----:B----4-:R-:W-:Y:S01]  /*70c0*/  HMMA.16816.F32.BF16 R72, R4, R8, R72 ;  /* 0x000000080448723c */ /* 0x010fe20000041848 */
[----:B------:R-:W-:Y:S02]  /*70d0*/  FADD.FTZ R187, R118, R125 ;  /* 0x0000007d76bb7221 */ /* 0x000fe40000010000 */
        /* <DEDUP_REMOVED lines=9> */
[----:B------:R-:W-:Y:S01]  /*7170*/  FADD.FTZ R185, R101, R100 ;  /* 0x0000006465b97221 */ /* 0x000fe20000010000 */
[----:B------:R-:W-:-:S04]  /*7180*/  MOV R100, R111 ;  /* 0x0000006f00647202 */ /* 0x000fc80000000f00 */
[C---:B------:R-:W-:Y:S08]  /*7190*/  HMMA.16816.F32.BF16 R52, R4.reuse, R26, R52 ;  /* 0x0000001a0434723c */ /* 0x040ff00000041834 */
[C---:B------:R-:W-:Y:S08]  /*71a0*/  HMMA.16816.F32.BF16 R60, R4.reuse, R22, R60 ;  /* 0x00000016043c723c */ /* 0x040ff0000004183c */
[C---:B------:R-:W-:Y:S08]  /*71b0*/  HMMA.16816.F32.BF16 R92, R4.reuse, R10, R92 ;  /* 0x0000000a045c723c */ /* 0x040ff0000004185c */
[C---:B--2---:R-:W-:Y:S08]  /*71c0*/  HMMA.16816.F32.BF16 R76, R4.reuse, R16, R76 ;  /* 0x00000010044c723c */ /* 0x044ff0000004184c */
[C---:B------:R-:W-:Y:S08]  /*71d0*/  HMMA.16816.F32.BF16 R80, R4.reuse, R18, R80 ;  /* 0x000000120450723c */ /* 0x040ff00000041850 */
[C---:B---3--:R-:W-:Y:S08]  /*71e0*/  HMMA.16816.F32.BF16 R88, R4.reuse, R12, R88 ;  /* 0x0000000c0458723c */ /* 0x048ff00000041858 */
[----:B------:R-:W-:Y:S08]  /*71f0*/  HMMA.16816.F32.BF16 R84, R4, R14, R84 ;  /* 0x0000000e0454723c */ /* 0x000ff00000041854 */
.L_x_6583:
[----:B------:R-:W-:-:S13]  /*7200*/  ISETP.GE.AND P0, PT, R167, 0x1, PT ;  /* 0x00000001a700780c */ /* 0x000fda0003f06270 */
[----:B------:R-:W-:Y:S05]  /*7210*/  @!P0 BRA `(.L_x_6589) ;  /* 0x000026a000008947 */ /* 0x000fea0003800000 */
[----:B------:R-:W-:Y:S01]  /*7220*/  IMAD.MOV.U32 R179, RZ, RZ, c[0x0][0x1a0] ;  /* 0x00006800ffb37624 */ /* 0x000fe200078e00ff */
[----:B------:R-:W-:Y:S01]  /*7230*/  MOV R178, 0x5 ;  /* 0x0000000500b27802 */ /* 0x000fe20000000f00 */
[C---:B------:R-:W-:Y:S01]  /*7240*/  IMAD.U32 R181, R2.reuse, -0x40, RZ ;  /* 0xffffffc002b57824 */ /* 0x040fe200078e00ff */
[C---:B------:R-:W-:Y:S01]  /*7250*/  SHF.L.U32 R177, R2.reuse, 0x5, RZ ;  /* 0x0000000502b17819 */ /* 0x040fe200000006ff */
[C---:B------:R-:W-:Y:S01]  /*7260*/  IMAD.U32 R183, R179.reuse, -0x40, RZ ;  /* 0xffffffc0b3b77824 */ /* 0x040fe200078e00ff */
[-C--:B------:R-:W-:Y:S01]  /*7270*/  SHF.L.U64.HI R176, R2, R178.reuse, c[0x0][0x19c] ;  /* 0x0000670002b07619 */ /* 0x080fe200000102b2 */
[----:B------:R-:W-:Y:S01]  /*7280*/  IMAD.MOV.U32 R0, RZ, RZ, R3 ;  /* 0x000000ffff007224 */ /* 0x000fe200078e0003 */
[C---:B------:R-:W-:Y:S01]  /*7290*/  SHF.L.U64.HI R178, R179.reuse, R178, c[0x0][0x1a4] ;  /* 0x00006900b3b27619 */ /* 0x040fe200000102b2 */
[----:B------:R-:W-:Y:S01]  /*72a0*/  IMAD.MOV.U32 R101, RZ, RZ, R100 ;  /* 0x000000ffff657224 */ /* 0x000fe200078e0064 */
[----:B------:R-:W-:Y:S02]  /*72b0*/  SHF.L.U32 R179, R179, 0x5, RZ ;  /* 0x00000005b3b37819 */ /* 0x000fe400000006ff */
[----:B------:R-:W-:-:S02]  /*72c0*/  SHF.R.S32.HI R180, RZ, 0x1f, R181 ;  /* 0x0000001fffb47819 */ /* 0x000fc400000114b5 */
[----:B------:R-:W-:Y:S02]  /*72d0*/  SHF.R.S32.HI R182, RZ, 0x1f, R183 ;  /* 0x0000001fffb67819 */ /* 0x000fe400000114b7 */
.L_x_6593:
        /* <DEDUP_REMOVED lines=64> */
.L_x_6590:
[C---:B------:R-:W-:Y:S04]  /*76e0*/  LEA R164, P0, R6.reuse, R164, 0x1 ;  /* 0x000000a406a47211 */ /* 0x040fe800078008ff */
        /* <DEDUP_REMOVED lines=11> */
[----:B------:R-:W-:Y:S02]  /*77a0*/  IADD3 R188, P0, R2, R179, RZ ;  /* 0x000000b302bc7210 */ /* 0x000fe40007f1e0ff */
[----:B------:R1:W-:Y:S03]  /*77b0*/  LDGSTS.E.BYPASS.LTC128B.128 [R169+0xa800], [R102.64+0x80] ;  /* 0x0a80008066a97fae */ /* 0x0003e6000b901d46 */
[----:B------:R-:W-:Y:S01]  /*77c0*/  IMAD.X R189, R3, 0x1, R178, P0 ;  /* 0x0000000103bd7824 */ /* 0x000fe200000e06b2 */
[----:B------:R1:W-:Y:S01]  /*77d0*/  LDGSTS.E.BYPASS.LTC128B.128 [R169+0x9000], [R2.64] ;  /* 0x0900000002a97fae */ /* 0x0003e2000b901d46 */
[----:B------:R-:W-:Y:S03]  /*77e0*/  ISETP.GE.AND P0, PT, R167, 0x2, PT ;  /* 0x00000002a700780c */ /* 0x000fe60003f06270 */
[----:B------:R1:W-:Y:S04]  /*77f0*/  LDGSTS.E.BYPASS.LTC128B.128 [R169+0xb000], [R2.64+0x80] ;  /* 0x0b00008002a97fae */ /* 0x0003e8000b901d46 */
[----:B------:R1:W-:Y:S04]  /*7800*/  LDGSTS.E.BYPASS.LTC128B.128 [R169+0x9800], [R188.64] ;  /* 0x09800000bca97fae */ /* 0x0003e8000b901d46 */
[----:B------:R1:W-:Y:S04]  /*7810*/  LDGSTS.E.BYPASS.LTC128B.128 [R169+0xb800], [R188.64+0x80] ;  /* 0x0b800080bca97fae */ /* 0x0003e8000b901d46 */
[----:B------:R-:W-:Y:S04]  /*7820*/  LDSM.16.M88.4 R104, [R162] ;  /* 0x00000000a268783b */ /* 0x000fe80000000200 */
[----:B------:R-:W2:Y:S04]  /*7830*/  LDSM.16.M88.4 R108, [R161+0x4000] ;  /* 0x00400000a16c783b */ /* 0x000ea80000000200 */
[----:B------:R-:W3:Y:S04]  /*7840*/  LDSM.16.M88.4 R112, [R161+0x4800] ;  /* 0x00480000a170783b */ /* 0x000ee80000000200 */
[----:B------:R-:W4:Y:S04]  /*7850*/  LDSM.16.M88.4 R116, [R161+0x5000] ;  /* 0x00500000a174783b */ /* 0x000f280000000200 */
[----:B------:R-:W0:Y:S04]  /*7860*/  LDGDEPBAR ;  /* 0x00000000000079af */ /* 0x000e280000000000 */
[----:B------:R-:W5:Y:S04]  /*7870*/  LDSM.16.M88.4 R120, [R161+0x5800] ;  /* 0x00580000a178783b */ /* 0x000f680000000200 */
[----:B------:R-:W-:Y:S04]  /*7880*/  LDSM.16.M88.4 R124, [R160] ;  /* 0x00000000a07c783b */ /* 0x000fe80000000200 */
[----:B------:R-:W1:Y:S04]  /*7890*/  LDSM.16.M88.4 R128, [R159] ;  /* 0x000000009f80783b */ /* 0x000e680000000200 */
[----:B------:R-:W1:Y:S04]  /*78a0*/  LDSM.16.M88.4 R132, [R151] ;  /* 0x000000009784783b */ /* 0x000e680000000200 */
[----:B------:R-:W1:Y:S04]  /*78b0*/  LDSM.16.M88.4 R136, [R150] ;  /* 0x000000009688783b */ /* 0x000e680000000200 */
[----:B------:R-:W1:Y:S01]  /*78c0*/  LDSM.16.M88.4 R140, [R149] ;  /* 0x00000000958c783b */ /* 0x000e620000000200 */
[C---:B--2---:R-:W-:Y:S08]  /*78d0*/  HMMA.16816.F32.BF16 R4, R104.reuse, R108, RZ ;  /* 0x0000006c6804723c */ /* 0x044ff000000418ff */
[C---:B------:R-:W-:Y:S01]  /*78e0*/  HMMA.16816.F32.BF16 R8, R104.reuse, R110, RZ ;  /* 0x0000006e6808723c */ /* 0x040fe200000418ff */
[----:B------:R-:W-:Y:S07]  /*78f0*/  LDSM.16.M88.4 R108, [R158] ;  /* 0x000000009e6c783b */ /* 0x000fee0000000200 */
[C---:B---3--:R-:W-:Y:S08]  /*7900*/  HMMA.16816.F32.BF16 R12, R104.reuse, R112, RZ ;  /* 0x00000070680c723c */ /* 0x048ff000000418ff */
[C---:B------:R-:W-:Y:S01]  /*7910*/  HMMA.16816.F32.BF16 R16, R104.reuse, R114, RZ ;  /* 0x000000726810723c */ /* 0x040fe200000418ff */
[----:B------:R-:W2:Y:S07]  /*7920*/  LDSM.16.M88.4 R112, [R155+0x4000] ;  /* 0x004000009b70783b */ /* 0x000eae0000000200 */
[C---:B----4-:R-:W-:Y:S08]  /*7930*/  HMMA.16816.F32.BF16 R20, R104.reuse, R116, RZ ;  /* 0x000000746814723c */ /* 0x050ff000000418ff */
[C---:B------:R-:W-:Y:S01]  /*7940*/  HMMA.16816.F32.BF16 R24, R104.reuse, R118, RZ ;  /* 0x000000766818723c */ /* 0x040fe200000418ff */
[----:B------:R-:W3:Y:S07]  /*7950*/  LDSM.16.M88.4 R116, [R155+0x4800] ;  /* 0x004800009b74783b */ /* 0x000eee0000000200 */
[C---:B-----5:R-:W-:Y:S08]  /*7960*/  HMMA.16816.F32.BF16 R28, R104.reuse, R120, RZ ;  /* 0x00000078681c723c */ /* 0x060ff000000418ff */
[----:B------:R-:W-:Y:S01]  /*7970*/  HMMA.16816.F32.BF16 R32, R104, R122, RZ ;  /* 0x0000007a6820723c */ /* 0x000fe200000418ff */
[----:B------:R-:W4:Y:S04]  /*7980*/  LDSM.16.M88.4 R104, [R155+0x5000] ;  /* 0x005000009b68783b */ /* 0x000f280000000200 */
[----:B------:R-:W5:Y:S03]  /*7990*/  LDSM.16.M88.4 R120, [R155+0x5800] ;  /* 0x005800009b78783b */ /* 0x000f660000000200 */
[C---:B-1----:R-:W-:Y:S08]  /*79a0*/  HMMA.16816.F32.BF16 R4, R124.reuse, R128, R4 ;  /* 0x000000807c04723c */ /* 0x042ff00000041804 */
[C---:B------:R-:W-:Y:S01]  /*79b0*/  HMMA.16816.F32.BF16 R8, R124.reuse, R130, R8 ;  /* 0x000000827c08723c */ /* 0x040fe20000041808 */
[----:B------:R-:W-:Y:S07]  /*79c0*/  LDSM.16.M88.4 R128, [R157] ;  /* 0x000000009d80783b */ /* 0x000fee0000000200 */
[C---:B------:R-:W-:Y:S08]  /*79d0*/  HMMA.16816.F32.BF16 R12, R124.reuse, R132, R12 ;  /* 0x000000847c0c723c */ /* 0x040ff0000004180c */
[C---:B------:R-:W-:Y:S01]  /*79e0*/  HMMA.16816.F32.BF16 R16, R124.reuse, R134, R16 ;  /* 0x000000867c10723c */ /* 0x040fe20000041810 */
[----:B------:R-:W1:Y:S07]  /*79f0*/  LDSM.16.M88.4 R132, [R148] ;  /* 0x000000009484783b */ /* 0x000e6e0000000200 */
[C---:B------:R-:W-:Y:S08]  /*7a00*/  HMMA.16816.F32.BF16 R20, R124.reuse, R136, R20 ;  /* 0x000000887c14723c */ /* 0x040ff00000041814 */
[C---:B------:R-:W-:Y:S01]  /*7a10*/  HMMA.16816.F32.BF16 R24, R124.reuse, R138, R24 ;  /* 0x0000008a7c18723c */ /* 0x040fe20000041818 */
[----:B------:R-:W1:Y:S07]  /*7a20*/  LDSM.16.M88.4 R136, [R148+0x800] ;  /* 0x000800009488783b */ /* 0x000e6e0000000200 */
[C---:B------:R-:W-:Y:S08]  /*7a30*/  HMMA.16816.F32.BF16 R28, R124.reuse, R140, R28 ;  /* 0x0000008c7c1c723c */ /* 0x040ff0000004181c */
[----:B------:R-:W-:Y:S01]  /*7a40*/  HMMA.16816.F32.BF16 R32, R124, R142, R32 ;  /* 0x0000008e7c20723c */ /* 0x000fe20000041820 */
[----:B------:R-:W1:Y:S04]  /*7a50*/  LDSM.16.M88.4 R124, [R148+0x1000] ;  /* 0x00100000947c783b */ /* 0x000e680000000200 */
[----:B------:R-:W1:Y:S03]  /*7a60*/  LDSM.16.M88.4 R140, [R148+0x1800] ;  /* 0x00180000948c783b */ /* 0x000e660000000200 */
        /* <DEDUP_REMOVED lines=9> */
[C---:B-----5:R-:W-:Y:S08]  /*7b00*/  HMMA.16816.F32.BF16 R28, R108.reuse, R120, R28 ;  /* 0x000000786c1c723c */ /* 0x060ff0000004181c */
[----:B------:R-:W-:Y:S01]  /*7b10*/  HMMA.16816.F32.BF16 R32, R108, R122, R32 ;  /* 0x0000007a6c20723c */ /* 0x000fe20000041820 */
[----:B------:R-:W3:Y:S04]  /*7b20*/  LDSM.16.M88.4 R108, [R161+0x7000] ;  /* 0x00700000a16c783b */ /* 0x000ee80000000200 */
[----:B------:R-:W4:Y:S03]  /*7b30*/  LDSM.16.M88.4 R120, [R161+0x7800] ;  /* 0x00780000a178783b */ /* 0x000f260000000200 */
        /* <DEDUP_REMOVED lines=8> */
[----:B------:R-:W1:Y:S07]  /*7bc0*/  LDSM.16.M88.4 R124, [R160+0x2000] ;  /* 0x00200000a07c783b */ /* 0x000e6e0000000200 */
[C---:B------:R-:W-:Y:S08]  /*7bd0*/  HMMA.16816.F32.BF16 R28, R128.reuse, R140, R28 ;  /* 0x0000008c801c723c */ /* 0x040ff0000004181c */
[----:B------:R-:W-:Y:S01]  /*7be0*/  HMMA.16816.F32.BF16 R32, R128, R142, R32 ;  /* 0x0000008e8020723c */ /* 0x000fe20000041820 */
[----:B------:R-:W5:Y:S04]  /*7bf0*/  LDSM.16.M88.4 R128, [R145] ;  /* 0x000000009180783b */ /* 0x000f680000000200 */
[----:B------:R-:W1:Y:S03]  /*7c00*/  LDSM.16.M88.4 R140, [R144] ;  /* 0x00000000908c783b */ /* 0x000e660000000200 */
        /* <DEDUP_REMOVED lines=19> */
[C---:B-----5:R-:W-:Y:S08]  /*7d40*/  HMMA.16816.F32.BF16 R20, R124.reuse, R128, R20 ;  /* 0x000000807c14723c */ /* 0x060ff00000041814 */
[C---:B------:R-:W-:Y:S01]  /*7d50*/  HMMA.16816.F32.BF16 R24, R124.reuse, R130, R24 ;  /* 0x000000827c18723c */ /* 0x040fe20000041818 */
[----:B------:R-:W1:Y:S07]  /*7d60*/  LDSM.16.M88.4 R128, [R157+0x2000] ;  /* 0x002000009d80783b */ /* 0x000e6e0000000200 */
[C---:B------:R-:W-:Y:S08]  /*7d70*/  HMMA.16816.F32.BF16 R28, R124.reuse, R140, R28 ;  /* 0x0000008c7c1c723c */ /* 0x040ff0000004181c */
[----:B------:R-:W-:Y:S01]  /*7d80*/  HMMA.16816.F32.BF16 R32, R124, R142, R32 ;  /* 0x0000008e7c20723c */ /* 0x000fe20000041820 */
[----:B------:R-:W5:Y:S04]  /*7d90*/  LDSM.16.M88.4 R124, [R148+0x3000] ;  /* 0x00300000947c783b */ /* 0x000f680000000200 */
[----:B------:R-:W1:Y:S03]  /*7da0*/  LDSM.16.M88.4 R140, [R148+0x3800] ;  /* 0x00380000948c783b */ /* 0x000e660000000200 */
[C---:B--2---:R-:W-:Y:S01]  /*7db0*/  HMMA.16816.F32.BF16 R4, R108.reuse, R112, R4 ;  /* 0x000000706c04723c */ /* 0x044fe20000041804 */
[----:B------:R-:W-:Y:S04]  /*7dc0*/  DEPBAR.LE SB0, 0x0 ;  /* 0x000080000000791a */ /* 0x000fe80000000000 */
[----:B------:R-:W-:Y:S03]  /*7dd0*/  BAR.SYNC.DEFER_BLOCKING 0x0 ;  /* 0x0000000000007b1d */ /* 0x000fe60000010000 */
[C---:B------:R-:W-:Y:S08]  /*7de0*/  HMMA.16816.F32.BF16 R8, R108.reuse, R114, R8 ;  /* 0x000000726c08723c */ /* 0x040ff00000041808 */
[C---:B------:R-:W-:Y:S08]  /*7df0*/  HMMA.16816.F32.BF16 R12, R108.reuse, R116, R12 ;  /* 0x000000746c0c723c */ /* 0x040ff0000004180c */
[C---:B------:R-:W-:Y:S08]  /*7e00*/  HMMA.16816.F32.BF16 R16, R108.reuse, R118, R16 ;  /* 0x000000766c10723c */ /* 0x040ff00000041810 */
[C---:B---3--:R-:W-:Y:S08]  /*7e10*/  HMMA.16816.F32.BF16 R20, R108.reuse, R104, R20 ;  /* 0x000000686c14723c */ /* 0x048ff00000041814 */
[C---:B------:R-:W-:Y:S08]  /*7e20*/  HMMA.16816.F32.BF16 R24, R108.reuse, R106, R24 ;  /* 0x0000006a6c18723c */ /* 0x040ff00000041818 */
[C---:B----4-:R-:W-:Y:S08]  /*7e30*/  HMMA.16816.F32.BF16 R28, R108.reuse, R120, R28 ;  /* 0x000000786c1c723c */ /* 0x050ff0000004181c */
[----:B------:R-:W-:Y:S08]  /*7e40*/  HMMA.16816.F32.BF16 R32, R108, R122, R32 ;  /* 0x0000007a6c20723c */ /* 0x000ff00000041820 */
[C---:B-1----:R-:W-:Y:S08]  /*7e50*/  HMMA.16816.F32.BF16 R4, R128.reuse, R132, R4 ;  /* 0x000000848004723c */ /* 0x042ff00000041804 */
[C---:B------:R-:W-:Y:S08]  /*7e60*/  HMMA.16816.F32.BF16 R8, R128.reuse, R134, R8 ;  /* 0x000000868008723c */ /* 0x040ff00000041808 */
[C---:B------:R-:W-:Y:S08]  /*7e70*/  HMMA.16816.F32.BF16 R12, R128.reuse, R136, R12 ;  /* 0x00000088800c723c */ /* 0x040ff0000004180c */
[C---:B------:R-:W-:Y:S08]  /*7e80*/  HMMA.16816.F32.BF16 R16, R128.reuse, R138, R16 ;  /* 0x0000008a8010723c */ /* 0x040ff00000041810 */
[C---:B-----5:R-:W-:Y:S08]  /*7e90*/  HMMA.16816.F32.BF16 R20, R128.reuse, R124, R20 ;  /* 0x0000007c8014723c */ /* 0x060ff00000041814 */
[C---:B------:R-:W-:Y:S08]  /*7ea0*/  HMMA.16816.F32.BF16 R24, R128.reuse, R126, R24 ;  /* 0x0000007e8018723c */ /* 0x040ff00000041818 */
[C---:B------:R-:W-:Y:S08]  /*7eb0*/  HMMA.16816.F32.BF16 R28, R128.reuse, R140, R28 ;  /* 0x0000008c801c723c */ /* 0x040ff0000004181c */
[----:B------:R-:W-:Y:S01]  /*7ec0*/  HMMA.16816.F32.BF16 R32, R128, R142, R32 ;  /* 0x0000008e8020723c */ /* 0x000fe20000041820 */
[----:B------:R-:W-:Y:S03]  /*7ed0*/  @!UPT UIADD3 URZ, URZ, URZ, URZ ;  /* 0x0000003f3f3ff290 */ /* 0x000fe6000fffe03f */
[----:B------:R-:W-:-:S11]  /*7ee0*/  @!P0 BRA `(.L_x_6591) ;  /* 0x0000053000008947 */ /* 0x000fd60003800000 */
[----:B------:R-:W-:Y:S02]  /*7ef0*/  MOV R104, R181 ;  /* 0x000000b500687202 */ /* 0x000fe40000000f00 */
[----:B------:R-:W-:Y:S01]  /*7f00*/  MOV R3, R180 ;  /* 0x000000b400037202 */ /* 0x000fe20000000f00 */
        /* <DEDUP_REMOVED lines=61> */
.L_x_6592:
        /* <DEDUP_REMOVED lines=15> */
[----:B------:R1:W-:Y:S04]  /*83d0*/  LDGSTS.E.BYPASS.LTC128B.128 [R169+0x5000], [R2.64] ;  /* 0x0500000002a97fae */ /* 0x0003e8000b901d46 */
[----:B------:R1:W-:Y:S04]  /*83e0*/  LDGSTS.E.BYPASS.LTC128B.128 [R169+0x7000], [R2.64+0x80] ;  /* 0x0700008002a97fae */ /* 0x0003e8000b901d46 */
[----:B------:R1:W-:Y:S04]  /*83f0*/  LDGSTS.E.BYPASS.LTC128B.128 [R169+0x5800], [R104.64] ;  /* 0x0580000068a97fae */ /* 0x0003e8000b901d46 */
[----:B------:R1:W-:Y:S04]  /*8400*/  LDGSTS.E.BYPASS.LTC128B.128 [R169+0x7800], [R104.64+0x80] ;  /* 0x0780008068a97fae */ /* 0x0003e8000b901d46 */
[----:B------:R-:W0:Y:S02]  /*8410*/  LDGDEPBAR ;  /* 0x00000000000079af */ /* 0x000e240000000000 */
.L_x_6591:
        /* <DEDUP_REMOVED lines=90> */
[----:B------:R-:W-:Y:S01]  /*89c0*/  LDSM.16.MT88.4 R24, [R154+0x9000] ;  /* 0x009000009a18783b */ /* 0x000fe20000004200 */
[----:B------:R-:W-:Y:S01]  /*89d0*/  MUFU.EX2 R102, R102 ;  /* 0x0000006600667308 */ /* 0x000fe20000000800 */
[--C-:B------:R-:W-:Y:S02]  /*89e0*/  FFMA.FTZ R133, R28, c[0x0][0x23c], -R122.reuse ;  /* 0x00008f001c857a23 */ /* 0x100fe4000001087a */
[--C-:B------:R-:W-:Y:S02]  /*89f0*/  FFMA.FTZ R134, R29, c[0x0][0x23c], -R122.reuse ;  /* 0x00008f001d867a23 */ /* 0x100fe4000001087a */
[--C-:B------:R-:W-:Y:S02]  /*8a00*/  FFMA.FTZ R135, R30, c[0x0][0x23c], -R119.reuse ;  /* 0x00008f001e877a23 */ /* 0x100fe40000010877 */
[--C-:B------:R-:W-:Y:S02]  /*8a10*/  FFMA.FTZ R136, R31, c[0x0][0x23c], -R119.reuse ;  /* 0x00008f001f887a23 */ /* 0x100fe40000010877 */
[----:B------:R-:W-:Y:S01]  /*8a20*/  LDSM.16.MT88.4 R28, [R153+0xb000] ;  /* 0x00b00000991c783b */ /* 0x000fe20000004200 */
[----:B------:R-:W2:Y:S01]  /*8a30*/  MUFU.EX2 R103, R103 ;  /* 0x0000006700677308 */ /* 0x000ea20000000800 */
[--C-:B------:R-:W-:Y:S02]  /*8a40*/  FFMA.FTZ R137, R32, c[0x0][0x23c], -R122.reuse ;  /* 0x00008f0020897a23 */ /* 0x100fe4000001087a */
[--C-:B------:R-:W-:Y:S01]  /*8a50*/  FFMA.FTZ R138, R34, c[0x0][0x23c], -R119.reuse ;  /* 0x00008f00228a7a23 */ /* 0x100fe20000010877 */
        /* <DEDUP_REMOVED lines=29> */
[C---:B------:R-:W-:Y:S01]  /*8c30*/  FMUL.FTZ R70, R0.reuse, R70 ;  /* 0x0000004600467220 */ /* 0x040fe20000410000 */
[----:B------:R-:W-:Y:S01]  /*8c40*/  MUFU.EX2 R131, R131 ;  /* 0x0000008300837308 */ /* 0x000fe20000000800 */
[C---:B-1----:R-:W-:Y:S05]  /*8c50*/  HMMA.16816.F32.BF16 R8, R96.reuse, R104, R8 ;  /* 0x000000686008723c */ /* 0x042fea0000041808 */
[----:B------:R-:W-:Y:S02]  /*8c60*/  FMUL.FTZ R71, R0, R71 ;  /* 0x0000004700477220 */ /* 0x000fe40000410000 */
[--C-:B------:R-:W-:Y:S01]  /*8c70*/  FFMA.FTZ R120, R12, c[0x0][0x23c], -R122.reuse ;  /* 0x00008f000c787a23 */ /* 0x100fe2000001087a */
[C---:B------:R-:W-:Y:S01]  /*8c80*/  HMMA.16816.F32.BF16 R36, R96.reuse, R106, R36 ;  /* 0x0000006a6024723c */ /* 0x040fe20000041824 */
[----:B------:R-:W1:Y:S01]  /*8c90*/  LDSM.16.MT88.4 R104, [R152+0x8000] ;  /* 0x008000009868783b */ /* 0x000e620000004200 */
[----:B------:R-:W-:Y:S02]  /*8ca0*/  MUFU.EX2 R132, R132 ;  /* 0x0000008400847308 */ /* 0x000fe40000000800 */
[C---:B------:R-:W-:Y:S02]  /*8cb0*/  FMUL.FTZ R12, R2.reuse, R92 ;  /* 0x0000005c020c7220 */ /* 0x040fe40000410000 */
[--C-:B------:R-:W-:Y:S02]  /*8cc0*/  FFMA.FTZ R121, R13, c[0x0][0x23c], -R122.reuse ;  /* 0x00008f000d797a23 */ /* 0x100fe4000001087a */
[C---:B------:R-:W-:Y:S04]  /*8cd0*/  HMMA.16816.F32.BF16 R40, R96.reuse, R108, R40 ;  /* 0x0000006c6028723c */ /* 0x040fe80000041828 */
[----:B------:R-:W-:Y:S01]  /*8ce0*/  FMUL.FTZ R13, R2, R93 ;  /* 0x0000005d020d7220 */ /* 0x000fe20000410000 */
[----:B------:R-:W-:Y:S01]  /*8cf0*/  MUFU.EX2 R120, R120 ;  /* 0x0000007800787308 */ /* 0x000fe20000000800 */
[--C-:B------:R-:W-:Y:S02]  /*8d00*/  FFMA.FTZ R123, R14, c[0x0][0x23c], -R119.reuse ;  /* 0x00008f000e7b7a23 */ /* 0x100fe40000010877 */
[C---:B------:R-:W-:Y:S01]  /*8d10*/  HMMA.16816.F32.BF16 R44, R96.reuse, R110, R44 ;  /* 0x0000006e602c723c */ /* 0x040fe2000004182c */
[----:B------:R-:W2:Y:S03]  /*8d20*/  LDSM.16.MT88.4 R108, [R156+0xa000] ;  /* 0x00a000009c6c783b */ /* 0x000ea60000004200 */
[C---:B------:R-:W-:Y:S02]  /*8d30*/  FMUL.FTZ R14, R0.reuse, R94 ;  /* 0x0000005e000e7220 */ /* 0x040fe40000410000 */
[--C-:B------:R-:W-:Y:S01]  /*8d40*/  FFMA.FTZ R124, R15, c[0x0][0x23c], -R119.reuse ;  /* 0x00008f000f7c7a23 */ /* 0x100fe20000010877 */
[----:B------:R-:W3:Y:S01]  /*8d50*/  MUFU.EX2 R121, R121 ;  /* 0x0000007900797308 */ /* 0x000ee20000000800 */
[C---:B------:R-:W-:Y:S04]  /*8d60*/  HMMA.16816.F32.BF16 R48, R96.reuse, R112, R48 ;  /* 0x000000706030723c */ /* 0x040fe80000041830 */
[----:B------:R-:W-:Y:S02]  /*8d70*/  FMUL.FTZ R15, R0, R95 ;  /* 0x0000005f000f7220 */ /* 0x000fe40000410000 */
[----:B------:R-:W-:Y:S01]  /*8d80*/  LDSM.16.MT88.4 R92, [R152+0xa000] ;  /* 0x00a00000985c783b */ /* 0x000fe20000004200 */
[C---:B------:R-:W-:Y:S01]  /*8d90*/  FMUL.FTZ R72, R2.reuse, R72 ;  /* 0x0000004802487220 */ /* 0x040fe20000410000 */
[C---:B------:R-:W-:Y:S01]  /*8da0*/  HMMA.16816.F32.BF16 R52, R96.reuse, R114, R52 ;  /* 0x000000726034723c */ /* 0x040fe20000041834 */
[----:B------:R-:W-:Y:S03]  /*8db0*/  MUFU.EX2 R123, R123 ;  /* 0x0000007b007b7308 */ /* 0x000fe60000000800 */
[----:B------:R-:W-:Y:S02]  /*8dc0*/  FMUL.FTZ R73, R2, R73 ;  /* 0x0000004902497220 */ /* 0x000fe40000410000 */
[----:B------:R-:W4:Y:S01]  /*8dd0*/  LDSM.16.MT88.4 R112, [R154+0xa000] ;  /* 0x00a000009a70783b */ /* 0x000f220000004200 */
[C---:B------:R-:W-:Y:S01]  /*8de0*/  FMUL.FTZ R74, R0.reuse, R74 ;  /* 0x0000004a004a7220 */ /* 0x040fe20000410000 */
[C---:B-1----:R-:W-:Y:S03]  /*8df0*/  HMMA.16816.F32.BF16 R56, R96.reuse, R104, R56 ;  /* 0x000000686038723c */ /* 0x042fe60000041838 */
[----:B------:R-:W1:Y:S01]  /*8e00*/  MUFU.EX2 R124, R124 ;  /* 0x0000007c007c7308 */ /* 0x000e620000000800 */
[----:B------:R-:W-:Y:S02]  /*8e10*/  FMUL.FTZ R75, R0, R75 ;  /* 0x0000004b004b7220 */ /* 0x000fe40000410000 */
[C---:B------:R-:W-:Y:S02]  /*8e20*/  FMUL.FTZ R76, R2.reuse, R76 ;  /* 0x0000004c024c7220 */ /* 0x040fe40000410000 */
[----:B------:R-:W-:Y:S01]  /*8e30*/  FMUL.FTZ R77, R2, R77 ;  /* 0x0000004d024d7220 */ /* 0x000fe20000410000 */
[C---:B------:R-:W-:Y:S01]  /*8e40*/  HMMA.16816.F32.BF16 R60, R96.reuse, R106, R60 ;  /* 0x0000006a603c723c */ /* 0x040fe2000004183c */
[----:B------:R-:W5:Y:S02]  /*8e50*/  LDSM.16.MT88.4 R104, [R153+0xa000] ;  /* 0x00a000009968783b */ /* 0x000f640000004200 */
[C---:B------:R-:W-:Y:S01]  /*8e60*/  FMUL.FTZ R78, R0.reuse, R78 ;  /* 0x0000004e004e7220 */ /* 0x040fe20000410000 */
[----:B------:R-:W-:Y:S01]  /*8e70*/  MUFU.EX2 R133, R133 ;  /* 0x0000008500857308 */ /* 0x000fe20000000800 */
[----:B------:R-:W-:Y:S03]  /*8e80*/  FMUL.FTZ R79, R0, R79 ;  /* 0x0000004f004f7220 */ /* 0x000fe60000410000 */
[C---:B--2---:R-:W-:Y:S04]  /*8e90*/  HMMA.16816.F32.BF16 R64, R96.reuse, R108, R64 ;  /* 0x0000006c6040723c */ /* 0x044fe80000041840 */
[--C-:B------:R-:W-:Y:S02]  /*8ea0*/  FFMA.FTZ R125, R16, c[0x0][0x23c], -R122.reuse ;  /* 0x00008f00107d7a23 */ /* 0x100fe4000001087a */
[----:B------:R-:W-:Y:S01]  /*8eb0*/  FFMA.FTZ R126, R17, c[0x0][0x23c], -R122 ;  /* 0x00008f00117e7a23 */ /* 0x000fe2000001087a */
[----:B------:R-:W-:Y:S01]  /*8ec0*/  MUFU.EX2 R134, R134 ;  /* 0x0000008600867308 */ /* 0x000fe20000000800 */
[C---:B------:R-:W-:Y:S01]  /*8ed0*/  HMMA.16816.F32.BF16 R68, R96.reuse, R110, R68 ;  /* 0x0000006e6044723c */ /* 0x040fe20000041844 */
[----:B------:R-:W2:Y:S03]  /*8ee0*/  LDSM.16.MT88.4 R108, [R156+0x8800] ;  /* 0x008800009c6c783b */ /* 0x000ea60000004200 */
[--C-:B------:R-:W-:Y:S02]  /*8ef0*/  FFMA.FTZ R127, R18, c[0x0][0x23c], -R119.reuse ;  /* 0x00008f00127f7a23 */ /* 0x100fe40000010877 */
[----:B------:R-:W-:Y:S02]  /*8f00*/  FFMA.FTZ R128, R19, c[0x0][0x23c], -R119 ;  /* 0x00008f0013807a23 */ /* 0x000fe40000010877 */
[C---:B------:R-:W-:Y:S01]  /*8f10*/  FMUL.FTZ R80, R2.reuse, R80 ;  /* 0x0000005002507220 */ /* 0x040fe20000410000 */
[----:B------:R-:W-:Y:S03]  /*8f20*/  MUFU.EX2 R125, R125 ;  /* 0x0000007d007d7308 */ /* 0x000fe60000000800 */
[----:B------:R-:W-:Y:S01]  /*8f30*/  FMUL.FTZ R81, R2, R81 ;  /* 0x0000005102517220 */ /* 0x000fe20000410000 */
[C---:B----4-:R-:W-:Y:S03]  /*8f40*/  HMMA.16816.F32.BF16 R72, R96.reuse, R112, R72 ;  /* 0x000000706048723c */ /* 0x050fe60000041848 */
[C---:B------:R-:W-:Y:S02]  /*8f50*/  FMUL.FTZ R82, R0.reuse, R82 ;  /* 0x0000005200527220 */ /* 0x040fe40000410000 */
[----:B------:R-:W-:Y:S01]  /*8f60*/  FMUL.FTZ R83, R0, R83 ;  /* 0x0000005300537220 */ /* 0x000fe20000410000 */
[----:B------:R-:W4:Y:S01]  /*8f70*/  MUFU.EX2 R126, R126 ;  /* 0x0000007e007e7308 */ /* 0x000f220000000800 */
[C---:B------:R-:W-:Y:S01]  /*8f80*/  FMUL.FTZ R16, R2.reuse, R88 ;  /* 0x0000005802107220 */ /* 0x040fe20000410000 */
[C---:B------:R-:W-:Y:S01]  /*8f90*/  HMMA.16816.F32.BF16 R12, R96.reuse, R114, R12 ;  /* 0x00000072600c723c */ /* 0x040fe2000004180c */
[----:B------:R-:W2:Y:S03]  /*8fa0*/  LDSM.16.MT88.4 R112, [R154+0x8800] ;  /* 0x008800009a70783b */ /* 0x000ea60000004200 */
[----:B---3--:R-:W-:Y:S01]  /*8fb0*/  F2FP.BF16.PACK_AB R88, R121, R120 ;  /* 0x000000787958723e */ /* 0x008fe200000010ff */
[----:B------:R-:W-:Y:S01]  /*8fc0*/  FMUL.FTZ R17, R2, R89 ;  /* 0x0000005902117220 */ /* 0x000fe20000410000 */
[----:B-1----:R-:W-:Y:S01]  /*8fd0*/  F2FP.BF16.PACK_AB R89, R124, R123 ;  /* 0x0000007b7c59723e */ /* 0x002fe200000010ff */
[C---:B------:R-:W-:Y:S01]  /*8fe0*/  FMUL.FTZ R18, R0.reuse, R90 ;  /* 0x0000005a00127220 */ /* 0x040fe20000410000 */
[C---:B-----5:R-:W-:Y:S01]  /*8ff0*/  HMMA.16816.F32.BF16 R76, R96.reuse, R104, R76 ;  /* 0x00000068604c723c */ /* 0x060fe2000004184c */
[----:B------:R-:W-:Y:S03]  /*9000*/  MUFU.EX2 R127, R127 ;  /* 0x0000007f007f7308 */ /* 0x000fe60000000800 */
[----:B------:R-:W-:Y:S02]  /*9010*/  FMUL.FTZ R19, R0, R91 ;  /* 0x0000005b00137220 */ /* 0x000fe40000410000 */
[C---:B------:R-:W-:Y:S02]  /*9020*/  FMUL.FTZ R84, R2.reuse, R84 ;  /* 0x0000005402547220 */ /* 0x040fe40000410000 */
[C---:B------:R-:W-:Y:S01]  /*9030*/  HMMA.16816.F32.BF16 R80, R96.reuse, R106, R80 ;  /* 0x0000006a6050723c */ /* 0x040fe20000041850 */
[----:B------:R-:W1:Y:S02]  /*9040*/  LDSM.16.MT88.4 R104, [R153+0x8800] ;  /* 0x008800009968783b */ /* 0x000e640000004200 */
[----:B------:R-:W3:Y:S01]  /*9050*/  MUFU.EX2 R128, R128 ;  /* 0x0000008000807308 */ /* 0x000ee20000000800 */
[----:B------:R-:W-:Y:S01]  /*9060*/  FMUL.FTZ R85, R2, R85 ;  /* 0x0000005502557220 */ /* 0x000fe20000410000 */
[----:B----4-:R-:W-:Y:S01]  /*9070*/  F2FP.BF16.PACK_AB R90, R126, R125 ;  /* 0x0000007d7e5a723e */ /* 0x010fe200000010ff */
[C---:B------:R-:W-:Y:S02]  /*9080*/  FMUL.FTZ R86, R0.reuse, R86 ;  /* 0x0000005600567220 */ /* 0x040fe40000410000 */
[C---:B------:R-:W-:Y:S04]  /*9090*/  HMMA.16816.F32.BF16 R16, R96.reuse, R92, R16 ;  /* 0x0000005c6010723c */ /* 0x040fe80000041810 */
[----:B------:R-:W-:Y:S01]  /*90a0*/  FMUL.FTZ R87, R0, R87 ;  /* 0x0000005700577220 */ /* 0x000fe20000410000 */
[----:B------:R-:W-:Y:S01]  /*90b0*/  MUFU.EX2 R135, R135 ;  /* 0x0000008700877308 */ /* 0x000fe20000000800 */
[----:B------:R-:W-:Y:S02]  /*90c0*/  FFMA.FTZ R116, R2, R187, R116 ;  /* 0x000000bb02747223 */ /* 0x000fe40000010074 */
[----:B------:R-:W-:Y:S03]  /*90d0*/  FFMA.FTZ R6, R0, R185, R6 ;  /* 0x000000b900067223 */ /* 0x000fe60000010006 */
[----:B------:R-:W-:Y:S01]  /*90e0*/  HMMA.16816.F32.BF16 R84, R96, R94, R84 ;  /* 0x0000005e6054723c */ /* 0x000fe20000041854 */
[----:B------:R-:W4:Y:S02]  /*90f0*/  LDSM.16.MT88.4 R92, [R152+0x8800] ;  /* 0x00880000985c783b */ /* 0x000f240000004200 */
[----:B------:R-:W-:Y:S01]  /*9100*/  FADD.FTZ R5, R5, R116 ;  /* 0x0000007405057221 */ /* 0x000fe20000010000 */
[----:B------:R-:W-:Y:S01]  /*9110*/  MUFU.EX2 R136, R136 ;  /* 0x0000008800887308 */ /* 0x000fe20000000800 */
[----:B------:R-:W-:Y:S02]  /*9120*/  FADD.FTZ R6, R7, R6 ;  /* 0x0000000607067221 */ /* 0x000fe40000010000 */
[----:B------:R-:W-:Y:S01]  /*9130*/  FADD.FTZ R102, R102, R5 ;  /* 0x0000000566667221 */ /* 0x000fe20000010000 */
[----:B---3--:R-:W-:Y:S01]  /*9140*/  F2FP.BF16.PACK_AB R91, R128, R127 ;  /* 0x0000007f805b723e */ /* 0x008fe200000010ff */
[----:B------:R-:W3:Y:S03]  /*9150*/  LDSM.16.MT88.4 R96, [R156+0xa800] ;  /* 0x00a800009c60783b */ /* 0x000ee60000004200 */
[----:B------:R-:W-:Y:S02]  /*9160*/  FADD.FTZ R117, R117, R6 ;  /* 0x0000000675757221 */ /* 0x000fe40000010000 */
[----:B------:R-:W-:Y:S01]  /*9170*/  MUFU.EX2 R137, R137 ;  /* 0x0000008900897308 */ /* 0x000fe20000000800 */
[C---:B--2---:R-:W-:Y:S05]  /*9180*/  HMMA.16816.F32.BF16 R8, R88.reuse, R108, R8 ;  /* 0x0000006c5808723c */ /* 0x044fea0000041808 */
[----:B------:R-:W-:Y:S02]  /*9190*/  FADD.FTZ R103, R103, R102 ;  /* 0x0000006667677221 */ /* 0x000fe40000010000 */
[----:B------:R-:W-:Y:S01]  /*91a0*/  FADD.FTZ R118, R118, R117 ;  /* 0x0000007576767221 */ /* 0x000fe20000010000 */
[C---:B------:R-:W-:Y:S01]  /*91b0*/  HMMA.16816.F32.BF16 R36, R88.reuse, R110, R36 ;  /* 0x0000006e5824723c */ /* 0x040fe20000041824 */
[----:B------:R-:W2:Y:S01]  /*91c0*/  LDSM.16.MT88.4 R108, [R154+0xa800] ;  /* 0x00a800009a6c783b */ /* 0x000ea20000004200 */
[----:B------:R-:W-:Y:S02]  /*91d0*/  MUFU.EX2 R138, R138 ;  /* 0x0000008a008a7308 */ /* 0x000fe40000000800 */
[----:B------:R-:W-:Y:S02]  /*91e0*/  FADD.FTZ R120, R120, R103 ;  /* 0x0000006778787221 */ /* 0x000fe40000010000 */
[----:B------:R-:W-:Y:S02]  /*91f0*/  FADD.FTZ R123, R123, R118 ;  /* 0x000000767b7b7221 */ /* 0x000fe40000010000 */
[C---:B------:R-:W-:Y:S04]  /*9200*/  HMMA.16816.F32.BF16 R40, R88.reuse, R112, R40 ;  /* 0x000000705828723c */ /* 0x040fe80000041828 */
[----:B------:R-:W-:Y:S02]  /*9210*/  FADD.FTZ R120, R121, R120 ;  /* 0x0000007879787221 */ /* 0x000fe40000010000 */
[----:B------:R-:W-:Y:S02]  /*9220*/  FADD.FTZ R124, R124, R123 ;  /* 0x0000007b7c7c7221 */ /* 0x000fe40000010000 */
[C---:B------:R-:W-:Y:S04]  /*9230*/  HMMA.16816.F32.BF16 R44, R88.reuse, R114, R44 ;  /* 0x00000072582c723c */ /* 0x040fe8000004182c */
[--C-:B------:R-:W-:Y:S02]  /*9240*/  FFMA.FTZ R112, R20, c[0x0][0x23c], -R122.reuse ;  /* 0x00008f0014707a23 */ /* 0x100fe4000001087a */
[--C-:B------:R-:W-:Y:S02]  /*9250*/  FFMA.FTZ R113, R21, c[0x0][0x23c], -R122.reuse ;  /* 0x00008f0015717a23 */ /* 0x100fe4000001087a */
[C---:B-1----:R-:W-:Y:S02]  /*9260*/  HMMA.16816.F32.BF16 R48, R88.reuse, R104, R48 ;  /* 0x000000685830723c */ /* 0x042fe40000041830 */
[----:B------:R-:W-:Y:S02]  /*9270*/  MUFU.EX2 R112, R112 ;  /* 0x0000007000707308 */ /* 0x000fe40000000800 */
[--C-:B------:R-:W-:Y:S02]  /*9280*/  FFMA.FTZ R114, R22, c[0x0][0x23c], -R119.reuse ;  /* 0x00008f0016727a23 */ /* 0x100fe40000010877 */
[--C-:B------:R-:W-:Y:S02]  /*9290*/  FFMA.FTZ R115, R23, c[0x0][0x23c], -R119.reuse ;  /* 0x00008f0017737a23 */ /* 0x100fe40000010877 */
[C---:B------:R-:W-:Y:S01]  /*92a0*/  HMMA.16816.F32.BF16 R52, R88.reuse, R106, R52 ;  /* 0x0000006a5834723c */ /* 0x040fe20000041834 */
[----:B------:R-:W1:Y:S03]  /*92b0*/  LDSM.16.MT88.4 R20, [R153+0xa800] ;  /* 0x00a800009914783b */ /* 0x000e660000004200 */
[----:B------:R-:W-:Y:S01]  /*92c0*/  FFMA.FTZ R122, R33, c[0x0][0x23c], -R122 ;  /* 0x00008f00217a7a23 */ /* 0x000fe2000001087a */
[----:B------:R-:W-:Y:S01]  /*92d0*/  MUFU.EX2 R113, R113 ;  /* 0x0000007100717308 */ /* 0x000fe20000000800 */
[----:B------:R-:W-:Y:S02]  /*92e0*/  FFMA.FTZ R119, R35, c[0x0][0x23c], -R119 ;  /* 0x00008f0023777a23 */ /* 0x000fe40000010877 */
[C---:B----4-:R-:W-:Y:S01]  /*92f0*/  HMMA.16816.F32.BF16 R56, R88.reuse, R92, R56 ;  /* 0x0000005c5838723c */ /* 0x050fe20000041838 */
[----:B------:R-:W4:Y:S03]  /*9300*/  LDSM.16.MT88.4 R104, [R152+0xa800] ;  /* 0x00a800009868783b */ /* 0x000f260000004200 */
[----:B------:R-:W-:Y:S02]  /*9310*/  FADD.FTZ R125, R125, R120 ;  /* 0x000000787d7d7221 */ /* 0x000fe40000010000 */
[----:B------:R-:W-:Y:S01]  /*9320*/  FADD.FTZ R5, R127, R124 ;  /* 0x0000007c7f057221 */ /* 0x000fe20000010000 */
[----:B------:R-:W5:Y:S01]  /*9330*/  MUFU.EX2 R114, R114 ;  /* 0x0000007200727308 */ /* 0x000f620000000800 */
[C---:B------:R-:W-:Y:S01]  /*9340*/  HMMA.16816.F32.BF16 R60, R88.reuse, R94, R60 ;  /* 0x0000005e583c723c */ /* 0x040fe2000004183c */
[----:B------:R-:W4:Y:S03]  /*9350*/  LDSM.16.MT88.4 R92, [R156+0x9000] ;  /* 0x009000009c5c783b */ /* 0x000f260000004200 */
[----:B------:R-:W-:Y:S02]  /*9360*/  FADD.FTZ R125, R126, R125 ;  /* 0x0000007d7e7d7221 */ /* 0x000fe40000010000 */
[----:B------:R-:W-:Y:S02]  /*9370*/  FADD.FTZ R5, R128, R5 ;  /* 0x0000000580057221 */ /* 0x000fe40000010000 */
[C---:B---3--:R-:W-:Y:S01]  /*9380*/  HMMA.16816.F32.BF16 R64, R88.reuse, R96, R64 ;  /* 0x000000605840723c */ /* 0x048fe20000041840 */
[----:B------:R-:W-:Y:S01]  /*9390*/  LDSM.16.MT88.4 R32, [R153+0x9800] ;  /* 0x009800009920783b */ /* 0x000fe20000004200 */
[----:B------:R-:W3:Y:S06]  /*93a0*/  MUFU.EX2 R115, R115 ;  /* 0x0000007300737308 */ /* 0x000eec0000000800 */
[C---:B------:R-:W-:Y:S01]  /*93b0*/  HMMA.16816.F32.BF16 R68, R88.reuse, R98, R68 ;  /* 0x000000625844723c */ /* 0x040fe20000041844 */
[----:B------:R-:W4:Y:S03]  /*93c0*/  LDSM.16.MT88.4 R96, [R153+0x9000] ;  /* 0x009000009960783b */ /* 0x000f260000004200 */
[----:B------:R-:W4:Y:S01]  /*93d0*/  MUFU.EX2 R122, R122 ;  /* 0x0000007a007a7308 */ /* 0x000f220000000800 */
[----:B-----5:R-:W-:Y:S03]  /*93e0*/  FADD.FTZ R0, R114, R5 ;  /* 0x0000000572007221 */ /* 0x020fe60000010000 */
[C---:B--2---:R-:W-:Y:S06]  /*93f0*/  HMMA.16816.F32.BF16 R72, R88.reuse, R108, R72 ;  /* 0x0000006c5848723c */ /* 0x044fec0000041848 */
[----:B------:R-:W2:Y:S02]  /*9400*/  MUFU.EX2 R119, R119 ;  /* 0x0000007700777308 */ /* 0x000ea40000000800 */
[C---:B------:R-:W-:Y:S01]  /*9410*/  HMMA.16816.F32.BF16 R12, R88.reuse, R110, R12 ;  /* 0x0000006e580c723c */ /* 0x040fe2000004180c */
[----:B------:R-:W-:Y:S03]  /*9420*/  LDSM.16.MT88.4 R108, [R152+0x9800] ;  /* 0x00980000986c783b */ /* 0x000fe60000004200 */
[----:B---3--:R-:W-:Y:S04]  /*9430*/  FADD.FTZ R0, R115, R0 ;  /* 0x0000000073007221 */ /* 0x008fe80000010000 */
[C---:B-1----:R-:W-:Y:S07]  /*9440*/  HMMA.16816.F32.BF16 R76, R88.reuse, R20, R76 ;  /* 0x00000014584c723c */ /* 0x042fee000004184c */
[----:B------:R-:W-:Y:S01]  /*9450*/  F2FP.BF16.PACK_AB R20, R113, R112 ;  /* 0x000000707114723e */ /* 0x000fe200000010ff */
[C---:B------:R-:W-:Y:S04]  /*9460*/  HMMA.16816.F32.BF16 R80, R88.reuse, R22, R80 ;  /* 0x000000165850723c */ /* 0x040fe80000041850 */
[----:B------:R-:W-:Y:S01]  /*9470*/  F2FP.BF16.PACK_AB R21, R115, R114 ;  /* 0x000000727315723e */ /* 0x000fe200000010ff */
[----:B------:R-:W-:Y:S02]  /*9480*/  FADD.FTZ R112, R112, R125 ;  /* 0x0000007d70707221 */ /* 0x000fe40000010000 */
[----:B------:R-:W-:Y:S01]  /*9490*/  F2FP.BF16.PACK_AB R22, R130, R129 ;  /* 0x000000818216723e */ /* 0x000fe200000010ff */
[C---:B----4-:R-:W-:Y:S04]  /*94a0*/  HMMA.16816.F32.BF16 R16, R88.reuse, R104, R16 ;  /* 0x000000685810723c */ /* 0x050fe80000041810 */
[C---:B------:R-:W-:Y:S01]  /*94b0*/  F2FP.BF16.PACK_AB R23, R132.reuse, R131 ;  /* 0x000000838417723e */ /* 0x040fe200000010ff */
[----:B------:R-:W-:Y:S02]  /*94c0*/  FADD.FTZ R112, R113, R112 ;  /* 0x0000007071707221 */ /* 0x000fe40000010000 */
[----:B------:R-:W-:Y:S01]  /*94d0*/  FADD.FTZ R131, R131, R0 ;  /* 0x0000000083837221 */ /* 0x000fe20000010000 */
[----:B------:R-:W-:Y:S01]  /*94e0*/  HMMA.16816.F32.BF16 R84, R88, R106, R84 ;  /* 0x0000006a5854723c */ /* 0x000fe20000041854 */
[----:B------:R-:W1:Y:S03]  /*94f0*/  LDSM.16.MT88.4 R88, [R152+0x9000] ;  /* 0x009000009858783b */ /* 0x000e660000004200 */
[----:B------:R-:W-:Y:S01]  /*9500*/  IADD3 R0, R167, -0x1, RZ ;  /* 0xffffffffa7007810 */ /* 0x000fe20007ffe0ff */
[----:B------:R-:W-:Y:S02]  /*9510*/  FADD.FTZ R129, R129, R112 ;  /* 0x0000007081817221 */ /* 0x000fe40000010000 */
[----:B------:R-:W-:Y:S01]  /*9520*/  FADD.FTZ R132, R132, R131 ;  /* 0x0000008384847221 */ /* 0x000fe20000010000 */
[C---:B------:R-:W-:Y:S01]  /*9530*/  HMMA.16816.F32.BF16 R8, R20.reuse, R92, R8 ;  /* 0x0000005c1408723c */ /* 0x040fe20000041808 */
[----:B------:R-:W-:Y:S04]  /*9540*/  LDSM.16.MT88.4 R104, [R154+0x9800] ;  /* 0x009800009a68783b */ /* 0x000fe80000004200 */
[----:B------:R-:W-:Y:S01]  /*9550*/  FADD.FTZ R130, R130, R129 ;  /* 0x0000008182827221 */ /* 0x000fe20000010000 */
[----:B------:R-:W-:Y:S02]  /*9560*/  MOV R167, R0 ;  /* 0x0000000000a77202 */ /* 0x000fe40000000f00 */
[C---:B------:R-:W-:Y:S01]  /*9570*/  HMMA.16816.F32.BF16 R36, R20.reuse, R94, R36 ;  /* 0x0000005e1424723c */ /* 0x040fe20000041824 */
[----:B------:R-:W3:Y:S03]  /*9580*/  LDSM.16.MT88.4 R92, [R156+0xb000] ;  /* 0x00b000009c5c783b */ /* 0x000ee60000004200 */
[----:B------:R-:W-:Y:S04]  /*9590*/  MOV R0, R3 ;  /* 0x0000000300007202 */ /* 0x000fe80000000f00 */
[C---:B------:R-:W-:Y:S08]  /*95a0*/  HMMA.16816.F32.BF16 R40, R20.reuse, R24, R40 ;  /* 0x000000181428723c */ /* 0x040ff00000041828 */
[C---:B------:R-:W-:Y:S01]  /*95b0*/  HMMA.16816.F32.BF16 R44, R20.reuse, R26, R44 ;  /* 0x0000001a142c723c */ /* 0x040fe2000004182c */
[----:B------:R-:W4:Y:S07]  /*95c0*/  LDSM.16.MT88.4 R24, [R154+0xb000] ;  /* 0x00b000009a18783b */ /* 0x000f2e0000004200 */
[C---:B------:R-:W-:Y:S08]  /*95d0*/  HMMA.16816.F32.BF16 R48, R20.reuse, R96, R48 ;  /* 0x000000601430723c */ /* 0x040ff00000041830 */
[C---:B------:R-:W-:Y:S08]  /*95e0*/  HMMA.16816.F32.BF16 R52, R20.reuse, R98, R52 ;  /* 0x000000621434723c */ /* 0x040ff00000041834 */
        /* <DEDUP_REMOVED lines=11> */
[----:B------:R-:W5:Y:S07]  /*96a0*/  LDSM.16.MT88.4 R28, [R154+0xb800] ;  /* 0x00b800009a1c783b */ /* 0x000f6e0000004200 */
[C---:B-1----:R-:W-:Y:S08]  /*96b0*/  HMMA.16816.F32.BF16 R16, R20.reuse, R88, R16 ;  /* 0x000000581410723c */ /* 0x042ff00000041810 */
        /* <DEDUP_REMOVED lines=11> */
[----:B------:R-:W1:Y:S02]  /*9770*/  LDSM.16.MT88.4 R8, [R153+0xb800] ;  /* 0x00b800009908783b */ /* 0x000e640000004200 */
        /* <DEDUP_REMOVED lines=11> */
[C---:B------:R-:W-:Y:S01]  /*9830*/  HMMA.16816.F32.BF16 R68, R20.reuse, R26, R68 ;  /* 0x0000001a1444723c */ /* 0x040fe20000041844 */
[----:B------:R-:W2:Y:S07]  /*9840*/  LDSM.16.MT88.4 R24, [R152+0xb800] ;  /* 0x00b800009818783b */ /* 0x000eae0000004200 */
[C---:B-----5:R-:W-:Y:S08]  /*9850*/  HMMA.16816.F32.BF16 R72, R20.reuse, R28, R72 ;  /* 0x0000001c1448723c */ /* 0x060ff00000041848 */
[C---:B------:R-:W-:Y:S08]  /*9860*/  HMMA.16816.F32.BF16 R92, R20.reuse, R30, R12 ;  /* 0x0000001e145c723c */ /* 0x040ff0000004180c */
[C---:B-1----:R-:W-:Y:S08]  /*9870*/  HMMA.16816.F32.BF16 R76, R20.reuse, R8, R76 ;  /* 0x00000008144c723c */ /* 0x042ff0000004184c */
[C---:B------:R-:W-:Y:S08]  /*9880*/  HMMA.16816.F32.BF16 R80, R20.reuse, R10, R80 ;  /* 0x0000000a1450723c */ /* 0x040ff00000041850 */
[C---:B--2---:R-:W-:Y:S08]  /*9890*/  HMMA.16816.F32.BF16 R88, R20.reuse, R24, R16 ;  /* 0x000000181458723c */ /* 0x044ff00000041810 */
[----:B------:R-:W-:Y:S01]  /*98a0*/  HMMA.16816.F32.BF16 R84, R20, R26, R84 ;  /* 0x0000001a1454723c */ /* 0x000fe20000041854 */
[----:B------:R-:W-:-:S07]  /*98b0*/  @P0 BRA `(.L_x_6593) ;  /* 0xffffda2000000947 */ /* 0x000fce000383ffff */
.L_x_6589:
        /* <DEDUP_REMOVED lines=83> */
[C---:B------:R-:W-:Y:S01]  /*9df0*/  FMUL.FTZ R92, R5.reuse, R92 ;  /* 0x0000005c055c7220 */ /* 0x040fe20000410000 */
[----:B------:R-:W-:Y:S01]  /*9e00*/  IADD3 R7, R0, -R7, RZ ;  /* 0x8000000700077210 */ /* 0x000fe20007ffe0ff */
        /* <DEDUP_REMOVED lines=64> */
[----:B-1----:R-:W-:-:S03]  /*a210*/  @P0 FMUL.FTZ R2, R2, 0.69314718246459960938 ;  /* 0x3f31721802020820 */ /* 0x002fc60000410000 */
[----:B------:R-:W-:Y:S02]  /*a220*/  F2FP.BF16.PACK_AB R87, R87, R6 ;  /* 0x000000065757723e */ /* 0x000fe400000010ff */
[----:B------:R-:W-:-:S04]  /*a230*/  SEL R6, R9, 0xffffffe0, !P1 ;  /* 0xffffffe009067807 */ /* 0x000fc80004800000 */
[----:B------:R-:W-:Y:S02]  /*a240*/  IADD3 R9, R11, R6, RZ ;  /* 0x000000060b097210 */ /* 0x000fe40007ffe0ff */
[----:B------:R-:W-:Y:S02]  /*a250*/  IADD3 R15, R6, R13, RZ ;  /* 0x0000000d060f7210 */ /* 0x000fe40007ffe0ff */
[-C--:B------:R-:W-:Y:S01]  /*a260*/  IADD3 R21, R9, R10.reuse, RZ ;  /* 0x0000000a09157210 */ /* 0x080fe20007ffe0ff */
[----:B------:R-:W-:Y:S01]  /*a270*/  STS [R9], R40 ;  /* 0x0000002809007388 */ /* 0x000fe20000000800 */
[----:B------:R-:W-:Y:S02]  /*a280*/  IADD3 R41, R15, R10, RZ ;  /* 0x0000000a0f297210 */ /* 0x000fe40007ffe0ff */
[----:B------:R-:W1:Y:S01]  /*a290*/  LDC.U8 R10, c[0x0][0x328] ;  /* 0x0000ca00ff0a7b82 */ /* 0x000e620000000000 */
[----:B------:R-:W-:Y:S04]  /*a2a0*/  STS [R9+0x400], R42 ;  /* 0x0004002a09007388 */ /* 0x000fe80000000800 */
[----:B------:R3:W-:Y:S04]  /*a2b0*/  STS [R15], R44 ;  /* 0x0000002c0f007388 */ /* 0x0007e80000000800 */
[----:B------:R-:W-:Y:S04]  /*a2c0*/  STS [R15+0x400], R46 ;  /* 0x0004002e0f007388 */ /* 0x000fe80000000800 */
[----:B------:R2:W-:Y:S04]  /*a2d0*/  STS [R17], R48 ;  /* 0x0000003011007388 */ /* 0x0005e80000000800 */
[----:B------:R-:W-:Y:S04]  /*a2e0*/  STS [R17+0x400], R50 ;  /* 0x0004003211007388 */ /* 0x000fe80000000800 */
[----:B------:R-:W-:Y:S01]  /*a2f0*/  STS [R19], R52 ;  /* 0x0000003413007388 */ /* 0x000fe20000000800 */
[----:B-1----:R-:W-:-:S03]  /*a300*/  ISETP.NE.AND P4, PT, R10, RZ, PT ;  /* 0x000000ff0a00720c */ /* 0x002fc60003f85270 */
[----:B------:R-:W-:Y:S01]  /*a310*/  STS [R19+0x400], R54 ;  /* 0x0004003613007388 */ /* 0x000fe20000000800 */
[----:B------:R-:W-:-:S03]  /*a320*/  ISETP.NE.OR P1, PT, R166, -0x1, !P4 ;  /* 0xffffffffa600780c */ /* 0x000fc60006725670 */
[----:B------:R-:W-:Y:S01]  /*a330*/  STS [R21], R56 ;  /* 0x0000003815007388 */ /* 0x000fe20000000800 */
[----:B---3--:R-:W-:-:S03]  /*a340*/  @P2 IMAD.WIDE.U32 R44, R166, c[0x0][0x1e8], RZ ;  /* 0x00007a00a62c2a25 */ /* 0x008fc600078e00ff */
[----:B------:R-:W-:Y:S01]  /*a350*/  STS [R21+0x400], R58 ;  /* 0x0004003a15007388 */ /* 0x000fe20000000800 */
[----:B------:R-:W-:-:S03]  /*a360*/  @P2 IMAD R10, R166, c[0x0][0x1ec], R45 ;  /* 0x00007b00a60a2a24 */ /* 0x000fc600078e022d */
[----:B------:R-:W-:Y:S01]  /*a370*/  STS [R41], R60 ;  /* 0x0000003c29007388 */ /* 0x000fe20000000800 */
[----:B--2---:R-:W-:-:S03]  /*a380*/  @!P2 IMAD.WIDE.U32 R48, R5, c[0x0][0x1e0], RZ ;  /* 0x000078000530aa25 */ /* 0x004fc600078e00ff */
[----:B------:R-:W-:Y:S01]  /*a390*/  STS [R41+0x400], R62 ;  /* 0x0004003e29007388 */ /* 0x000fe20000000800 */
[----:B------:R-:W-:Y:S01]  /*a3a0*/  @!P1 IMAD R166, R5, c[0x0][0x214], RZ ;  /* 0x0000850005a69a24 */ /* 0x000fe200078e02ff */
[----:B------:R-:W-:Y:S02]  /*a3b0*/  LOP3.LUT P1, RZ, R7, 0x3, RZ, 0xc0, !PT ;  /* 0x0000000307ff7812 */ /* 0x000fe4000782c0ff */
[----:B------:R-:W-:Y:S01]  /*a3c0*/  STS [R11+0x2000], R64 ;  /* 0x002000400b007388 */ /* 0x000fe20000000800 */
[----:B------:R-:W-:Y:S01]  /*a3d0*/  MOV R7, 0x7f800000 ;  /* 0x7f80000000077802 */ /* 0x000fe20000000f00 */
[----:B------:R-:W-:Y:S01]  /*a3e0*/  @P0 FFMA.FTZ R7, R3, c[0x0][0x238], R2 ;  /* 0x00008e0003070a23 */ /* 0x000fe20000010002 */
[----:B------:R-:W-:Y:S01]  /*a3f0*/  @!P2 MOV R44, R48 ;  /* 0x00000030002ca202 */ /* 0x000fe20000000f00 */
        /* <DEDUP_REMOVED lines=52> */
.L_x_6595:
[----:B------:R-:W-:Y:S05]  /*a740*/  BSYNC B0 ;  /* 0x0000000000007941 */ /* 0x000fea0003800000 */
.L_x_6594:
[----:B---3--:R-:W3:Y:S01]  /*a750*/  S2R R5, SR_CTAID.X ;  /* 0x0000000000057919 */ /* 0x008ee20000002500 */
[----:B------:R-:W-:Y:S01]  /*a760*/  SHF.R.S32.HI R171, RZ, 0x1f, R170 ;  /* 0x0000001fffab7819 */ /* 0x000fe200000114aa */
[----:B------:R-:W-:Y:S01]  /*a770*/  BSSY B0, `(.L_x_6596) ;  /* 0x000001d000007945 */ /* 0x000fe20003800000 */
[----:B------:R-:W-:Y:S01]  /*a780*/  SHF.R.S32.HI R4, RZ, 0x1f, R6 ;  /* 0x0000001fff047819 */ /* 0x000fe20000011406 */
[----:B------:R-:W5:Y:S01]  /*a790*/  S2R R3, SR_TID.X ;  /* 0x0000000000037919 */ /* 0x000f620000002100 */
[----:B---3--:R-:W-:Y:S01]  /*a7a0*/  IMAD.SHL.U32 R5, R5, 0x40, RZ ;  /* 0x0000004005057824 */ /* 0x008fe200078e00ff */
[----:B-----5:R-:W-:-:S03]  /*a7b0*/  SHF.R.S32.HI R0, RZ, 0x1f, R3 ;  /* 0x0000001fff007819 */ /* 0x020fc60000011403 */
[C---:B------:R-:W-:Y:S01]  /*a7c0*/  IMAD.WIDE.U32 R170, R5.reuse, c[0x0][0x1e8], R170 ;  /* 0x00007a0005aa7a25 */ /* 0x040fe200078e00aa */
[----:B------:R-:W-:Y:S02]  /*a7d0*/  SHF.R.S32.HI R2, RZ, 0x1f, R5 ;  /* 0x0000001fff027819 */ /* 0x000fe40000011405 */
[----:B------:R-:W-:Y:S01]  /*a7e0*/  LEA.HI R0, R0, R3, RZ, 0x3 ;  /* 0x0000000300007211 */ /* 0x000fe200078f18ff */
[----:B------:R-:W-:Y:S01]  /*a7f0*/  IMAD R3, R4, c[0x0][0x1f0], RZ ;  /* 0x00007c0004037a24 */ /* 0x000fe200078e02ff */
[----:B------:R-:W-:Y:S01]  /*a800*/  IADD3 R44, P0, R44, R170, RZ ;  /* 0x000000aa2c2c7210 */ /* 0x000fe20007f1e0ff */
[----:B------:R-:W-:Y:S01]  /*a810*/  IMAD R2, R2, c[0x0][0x1e8], RZ ;  /* 0x00007a0002027a24 */ /* 0x000fe200078e02ff */
[----:B------:R-:W-:Y:S01]  /*a820*/  SHF.R.S32.HI R0, RZ, 0x3, R0 ;  /* 0x00000003ff007819 */ /* 0x000fe20000011400 */
[----:B------:R-:W-:Y:S02]  /*a830*/  IMAD R3, R6, c[0x0][0x1f4], R3 ;  /* 0x00007d0006037a24 */ /* 0x000fe400078e0203 */
[----:B------:R-:W-:Y:S01]  /*a840*/  IMAD R5, R5, c[0x0][0x1ec], R2 ;  /* 0x00007b0005057a24 */ /* 0x000fe200078e0202 */
[----:B------:R-:W-:-:S04]  /*a850*/  SHF.R.S32.HI R2, RZ, 0x1f, R0 ;  /* 0x0000001fff027819 */ /* 0x000fc80000011400 */
[----:B------:R-:W-:Y:S02]  /*a860*/  IADD3.X R45, R10, R5, R171, P0, !PT ;  /* 0x000000050a2d7210 */ /* 0x000fe400007fe4ab */
[----:B------:R-:W-:-:S03]  /*a870*/  ISETP.GE.AND P0, PT, R0, R163, PT ;  /* 0x000000a30000720c */ /* 0x000fc60003f06270 */
        /* <DEDUP_REMOVED lines=12> */
.L_x_6597:
[----:B------:R-:W-:Y:S05]  /*a940*/  BSYNC B0 ;  /* 0x0000000000007941 */ /* 0x000fea0003800000 */
.L_x_6596:
[----:B------:R-:W-:Y:S01]  /*a950*/  IADD3 R4, R0, 0x10, RZ ;  /* 0x0000001000047810 */ /* 0x000fe20007ffe0ff */
[----:B------:R-:W-:Y:S03]  /*a960*/  BSSY B0, `(.L_x_6598) ;  /* 0x000000f000007945 */ /* 0x000fe60003800000 */
[----:B------:R-:W-:-:S13]  /*a970*/  ISETP.GE.AND P0, PT, R4, R163, PT ;  /* 0x000000a30400720c */ /* 0x000fda0003f06270 */
[----:B------:R-:W-:Y:S05]  /*a980*/  @P0 BRA `(.L_x_6599) ;  /* 0x000000c000000947 */ /* 0x000fea0003800000 */
[----:B------:R-:W-:Y:S01]  /*a990*/  IADD3 R4, P0, R0, 0x10, RZ ;  /* 0x0000001000047810 */ /* 0x000fe20007f1e0ff */
[----:B--2---:R-:W-:Y:S01]  /*a9a0*/  IMAD.MOV.U32 R10, RZ, RZ, R6 ;  /* 0x000000ffff0a7224 */ /* 0x004fe200078e0006 */
        /* <DEDUP_REMOVED lines=8> */
[----:B----4-:R2:W-:Y:S04]  /*aa30*/  STG.E.128 [R4.64], R32 ;  /* 0x0000002004007986 */ /* 0x0105e8000c101d06 */
[----:B-1----:R2:W-:Y:S02]  /*aa40*/  STG.E.128 [R4.64+0x80], R16 ;  /* 0x0000801004007986 */ /* 0x0025e4000c101d06 */
.L_x_6599:
[----:B------:R-:W-:Y:S05]  /*aa50*/  BSYNC B0 ;  /* 0x0000000000007941 */ /* 0x000fea0003800000 */
.L_x_6598:
[----:B--2---:R-:W-:Y:S01]  /*aa60*/  IADD3 R4, R0, 0x20, RZ ;  /* 0x0000002000047810 */ /* 0x004fe20007ffe0ff */
        /* <DEDUP_REMOVED lines=13> */
[----:B-1----:R1:W-:Y:S04]  /*ab40*/  STG.E.128 [R4.64], R28 ;  /* 0x0000001c04007986 */ /* 0x0023e8000c101d06 */
[----:B------:R1:W-:Y:S02]  /*ab50*/  STG.E.128 [R4.64+0x80], R12 ;  /* 0x0000800c04007986 */ /* 0x0003e4000c101d06 */
.L_x_6601:
[----:B------:R-:W-:Y:S05]  /*ab60*/  BSYNC B0 ;  /* 0x0000000000007941 */ /* 0x000fea0003800000 */
.L_x_6600:
[----:B-1----:R-:W-:-:S04]  /*ab70*/  IADD3 R4, R0, 0x30, RZ ;  /* 0x0000003000047810 */ /* 0x002fc80007ffe0ff */
[----:B------:R-:W-:-:S13]  /*ab80*/  ISETP.GE.AND P0, PT, R4, R163, PT ;  /* 0x000000a30400720c */ /* 0x000fda0003f06270 */
[----:B------:R-:W-:Y:S05]  /*ab90*/  @P0 EXIT ;  /* 0x000000000000094d */ /* 0x000fea0003800000 */
        /* <DEDUP_REMOVED lines=13> */
.L_x_6602:
        /* <DEDUP_REMOVED lines=9> */
.L_x_8382:


//--------------------- .text._ZN5flash24flash_fwd_splitkv_kernelI23Flash_fwd_kernel_traitsILi128ELi64ELi64ELi4ELb0ELb0EN7cutlass10bfloat16_tE19Flash_kernel_traitsILi128ELi64ELi64ELi4ES3_EELb1ELb0ELb0ELb0ELb1ELb1ELb0ELb0EEEvNS_16Flash_fwd_paramsE --------------------------
	.section	.text._ZN5flash24flash_fwd_splitkv_kernelI23Flash_fwd_kernel_traitsILi128ELi64ELi64ELi4ELb0ELb0EN7cutlass10bfloat16_tE19Flash_kernel_traitsILi128ELi64ELi64ELi4ES3_EELb1ELb0ELb0ELb0ELb1ELb1ELb0ELb0EEEvNS_16Flash_fwd_paramsE,"ax",@progbits
	.sectioninfo	@"SHI_REGISTERS=226"
	.align	128
        .global         _ZN5flash24flash_fwd_splitkv_kernelI23Flash_fwd_kernel_traitsILi128ELi64ELi64ELi4ELb0ELb0EN7cutlass10bfloat16_tE19Flash_kernel_traitsILi128ELi64ELi64ELi4ES3_EELb1ELb0ELb0ELb0ELb1ELb1ELb0ELb0EEEvNS_16Flash_fwd_paramsE
        .type           _ZN5flash24flash_fwd_splitkv_kernelI23Flash_fwd_kernel_traitsILi128ELi64ELi64ELi4ELb0ELb0EN7cutlass10bfloat16_tE19Flash_kernel_traitsILi128ELi64ELi64ELi4ES3_EELb1ELb0ELb0ELb0ELb1ELb1ELb0ELb0EEEvNS_16Flash_fwd_paramsE,@function
        .size           _ZN5flash24flash_fwd_splitkv_kernelI23Flash_fwd_kernel_traitsILi128ELi64ELi64ELi4ELb0ELb0EN7cutlass10bfloat16_tE19Flash_kernel_traitsILi128ELi64ELi64ELi4ES3_EELb1ELb0ELb0ELb0ELb1ELb1ELb0ELb0EEEvNS_16Flash_fwd_paramsE,(.L_x_8383 - _ZN5flash24flash_fwd_splitkv_kernelI23Flash_fwd_kernel_traitsILi128ELi64ELi64ELi4ELb0ELb0EN7cutlass10bfloat16_tE19Flash_kernel_traitsILi128ELi64ELi64ELi4ES3_EELb1ELb0ELb0ELb0ELb1ELb1ELb0ELb0EEEvNS_16Flash_fwd_paramsE)
        .other          _ZN5flash24flash_fwd_splitkv_kernelI23Flash_fwd_kernel_traitsILi128ELi64ELi64ELi4ELb0ELb0EN7cutlass10bfloat16_tE19Flash_kernel_traitsILi128ELi64ELi64ELi4ES3_EELb1ELb0ELb0ELb0ELb1ELb1ELb0ELb0EEEvNS_16Flash_fwd_paramsE,@"STO_CUDA_ENTRY STV_DEFAULT"
_ZN5flash24flash_fwd_splitkv_kernelI23Flash_fwd_kernel_traitsILi128ELi64ELi64ELi4ELb0ELb0EN7cutlass10bfloat16_tE19Flash_kernel_traitsILi128ELi64ELi64ELi4ES3_EELb1ELb0ELb0ELb0ELb1ELb1ELb0ELb0EEEvNS_16Flash_fwd_paramsE:
.text._ZN5flash24flash_fwd_splitkv_kernelI23Flash_fwd_kernel_traitsILi128ELi64ELi64ELi4ELb0ELb0EN7cutlass10bfloat16_tE19Flash_kernel_traitsILi128ELi64ELi64ELi4ES3_EELb1ELb0ELb0ELb0ELb1ELb1ELb0ELb0EEEvNS_16Flash_fwd_paramsE:
        /* <DEDUP_REMOVED lines=34> */
.L_x_6603:
[----:B-1-34-:R-:W-:Y:S02]  /*0220*/  MOV R0, c[0x0][0x218] ;  /* 0x0000860000007a02 */ /* 0x01afe40000000f00 */
.L_x_6604:
[----:B------:R-:W-:-:S04]  /*0230*/  ISETP.NE.U32.AND P2, PT, RZ, c[0x0][0x258], PT ;  /* 0x00009600ff007a0c */ /* 0x000fc80003f45070 */
[----:B------:R-:W-:-:S13]  /*0240*/  ISETP.NE.AND.EX P2, PT, RZ, c[0x0][0x25c], PT, P2 ;  /* 0x00009700ff007a0c */ /* 0x000fda0003f45320 */
[----:B------:R-:W-:-:S05]  /*0250*/  @P2 IMAD.WIDE R8, R15, R2, c[0x0][0x258] ;  /* 0x000096000f082625 */ /* 0x000fca00078e0202 */
[----:B-1----:R-:W2:Y:S01]  /*0260*/  @P2 LDG.E R7, [R8.64] ;  /* 0x0000000608072981 */ /* 0x002ea2000c1e1900 */
        /* <DEDUP_REMOVED lines=32> */
[----:B------:R-:W-:-:S02]  /*0470*/  IADD3 R109, -R112, R109, RZ ;  /* 0x0000006d706d7210 */ /* 0x000fc40007ffe1ff */
[----:B------:R-:W-:Y:S01]  /*0480*/  SHF.R.S32.HI R2, RZ, 0x3, R2 ;  /* 0x00000003ff027819 */ /* 0x000fe20000011402 */
[----:B------:R-:W-:Y:S02]  /*0490*/  IMAD.IADD R4, R100, 0x1, -R3 ;  /* 0x0000000164047824 */ /* 0x000fe400078e0a03 */
[----:B------:R-:W-:Y:S01]  /*04a0*/  @!P0 SHF.R.S32.HI R8, RZ, 0x1f, R15 ;  /* 0x0000001fff088819 */ /* 0x000fe2000001140f */
[----:B------:R-:W-:-:S04]  /*04b0*/  @P0 IMAD.WIDE.U32 R6, R174, c[0x0][0x1e8], RZ ;  /* 0x00007a00ae060a25 */ /* 0x000fc800078e00ff */
[----:B------:R-:W-:Y:S02]  /*04c0*/  IMAD.SHL.U32 R4, R4, 0x8, RZ ;  /* 0x0000000804047824 */ /* 0x000fe400078e00ff */
[----:B------:R-:W-:Y:S02]  /*04d0*/  @!P0 IMAD R8, R8, c[0x0][0x1e0], RZ ;  /* 0x0000780008088a24 */ /* 0x000fe400078e02ff */
[----:B------:R-:W-:Y:S01]  /*04e0*/  @!P0 IMAD.WIDE.U32 R10, R15, c[0x0][0x1e0], RZ ;  /* 0x000078000f0a8a25 */ /* 0x000fe200078e00ff */
[----:B------:R-:W-:-:S03]  /*04f0*/  SHF.R.S32.HI R5, RZ, 0x1f, R4 ;  /* 0x0000001fff057819 */ /* 0x000fc60000011404 */
[----:B------:R-:W-:Y:S01]  /*0500*/  @P0 IMAD R174, R174, c[0x0][0x1ec], R7 ;  /* 0x00007b00aeae0a24 */ /* 0x000fe200078e0207 */
[----:B------:R-:W-:Y:S01]  /*0510*/  @!P0 MOV R6, R10 ;  /* 0x0000000a00068202 */ /* 0x000fe20000000f00 */
[----:B------:R-:W-:Y:S02]  /*0520*/  @!P0 IMAD R3, R15, c[0x0][0x1e4], R8 ;  /* 0x000079000f038a24 */ /* 0x000fe400078e0208 */
[----:B------:R-:W-:Y:S01]  /*0530*/  IMAD R7, R0, c[0x0][0x1e8], RZ ;  /* 0x00007a0000077a24 */ /* 0x000fe200078e02ff */
[----:B------:R-:W-:Y:S01]  /*0540*/  SHF.R.S32.HI R0, RZ, 0x1f, R32 ;  /* 0x0000001fff007819 */ /* 0x000fe20000011420 */
[----:B------:R-:W-:-:S04]  /*0550*/  IMAD.WIDE.U32 R4, R112, c[0x0][0x1e8], R4 ;  /* 0x00007a0070047a25 */ /* 0x000fc800078e0004 */
[----:B------:R-:W-:Y:S01]  /*0560*/  @!P0 IMAD.IADD R174, R11, 0x1, R3 ;  /* 0x000000010bae8824 */ /* 0x000fe200078e0203 */
[----:B------:R-:W-:Y:S01]  /*0570*/  IADD3 R6, P0, R6, R4, RZ ;  /* 0x0000000406067210 */ /* 0x000fe20007f1e0ff */
[----:B------:R-:W-:Y:S01]  /*0580*/  IMAD R7, R112, c[0x0][0x1ec], R7 ;  /* 0x00007b0070077a24 */ /* 0x000fe200078e0207 */
[----:B------:R-:W-:Y:S01]  /*0590*/  SHF.R.S32.HI R4, RZ, 0x1f, R2 ;  /* 0x0000001fff047819 */ /* 0x000fe20000011402 */
[----:B------:R-:W-:-:S03]  /*05a0*/  IMAD R3, R0, c[0x0][0x1f0], RZ ;  /* 0x00007c0000037a24 */ /* 0x000fc600078e02ff */
[----:B------:R-:W-:Y:S01]  /*05b0*/  IADD3.X R7, R174, R5, R7, P0, !PT ;  /* 0x00000005ae077210 */ /* 0x000fe200007fe407 */
[----:B------:R-:W-:Y:S01]  /*05c0*/  IMAD R5, R15, c[0x0][0x1c0], R32 ;  /* 0x000070000f057a24 */ /* 0x000fe200078e0220 */
[----:B------:R-:W-:Y:S01]  /*05d0*/  ISETP.GE.AND P0, PT, R2, R109, PT ;  /* 0x0000006d0200720c */ /* 0x000fe20003f06270 */
[C---:B------:R-:W-:Y:S02]  /*05e0*/  IMAD R3, R32.reuse, c[0x0][0x1f4], R3 ;  /* 0x00007d0020037a24 */ /* 0x040fe400078e0203 */
[----:B------:R-:W-:-:S04]  /*05f0*/  IMAD.WIDE.U32 R32, R32, c[0x0][0x1f0], R6 ;  /* 0x00007c0020207a25 */ /* 0x000fc800078e0006 */
        /* <DEDUP_REMOVED lines=12> */
.L_x_6607:
[----:B------:R-:W-:Y:S05]  /*06c0*/  BSYNC B0 ;  /* 0x0000000000007941 */ /* 0x000fea0003800000 */
.L_x_6606:
        /* <DEDUP_REMOVED lines=16> */
.L_x_6609:
[----:B------:R-:W-:Y:S05]  /*07d0*/  BSYNC B0 ;  /* 0x0000000000007941 */ /* 0x000fea0003800000 */
.L_x_6608:
        /* <DEDUP_REMOVED lines=16> */
.L_x_6611:
[----:B------:R-:W-:Y:S05]  /*08e0*/  BSYNC B0 ;  /* 0x0000000000007941 */ /* 0x000fea0003800000 */
.L_x_6610:
        /* <DEDUP_REMOVED lines=15> */
.L_x_6613:
[----:B------:R-:W-:Y:S05]  /*09e0*/  BSYNC B0 ;  /* 0x0000000000007941 */ /* 0x000fea0003800000 */
.L_x_6612:
        /* <DEDUP_REMOVED lines=19> */
.L_x_6605:
        /* <DEDUP_REMOVED lines=78> */
[----:B------:R-:W-:Y:S02]  /*1000*/  IMAD.MOV.U32 R28, RZ, RZ, R4 ;  /* 0x000000ffff1c7224 */ /* 0x000fe400078e0004 */
[----:B------:R-:W-:Y:S02]  /*1010*/  IMAD R2, R16, c[0x0][0x184], R7 ;  /* 0x0000610010027a24 */ /* 0x000fe400078e0207 */
        /* <DEDUP_REMOVED lines=13> */
.L_x_6614:
        /* <DEDUP_REMOVED lines=15> */
.L_x_6616:
[----:B------:R-:W-:Y:S01]  /*11e0*/  IABS R9, c[0x0][0x1c8] ;  /* 0x0000720000097a13 */ /* 0x000fe20000000000 */
[----:B------:R-:W-:Y:S01]  /*11f0*/  IMAD.MOV.U32 R10, RZ, RZ, RZ ;  /* 0x000000ffff0a7224 */ /* 0x000fe200078e00ff */
[----:B------:R-:W-:Y:S01]  /*1200*/  LEA R19, R101, 0xffffffc0, 0x6 ;  /* 0xffffffc065137811 */ /* 0x000fe200078e30ff */
[----:B------:R-:W-:Y:S01]  /*1210*/  @P3 IMAD.IADD R3, R4, 0x1, R3 ;  /* 0x0000000104033824 */ /* 0x000fe200078e0203 */
[----:B------:R-:W1:Y:S02]  /*1220*/  I2F.RP R13, R9 ;  /* 0x00000009000d7306 */ /* 0x000e640000209400 */
[----:B------:R-:W-:Y:S01]  /*1230*/  SHF.R.S32.HI R25, RZ, 0x1f, R19 ;  /* 0x0000001fff197819 */ /* 0x000fe20000011413 */
        /* <DEDUP_REMOVED lines=19> */
[----:B------:R-:W-:Y:S01]  /*1370*/  ISETP.GE.AND P1, PT, R2, RZ, PT ;  /* 0x000000ff0200720c */ /* 0x000fe20003f26270 */
[----:B------:R-:W-:Y:S01]  /*1380*/  IMAD R2, R25, c[0x0][0x198], RZ ;  /* 0x0000660019027a24 */ /* 0x000fe200078e02ff */
[----:B------:R-:W-:-:S03]  /*1390*/  MOV R9, R5 ;  /* 0x0000000500097202 */ /* 0x000fc60000000f00 */
[----:B------:R-:W-:Y:S02]  /*13a0*/  IMAD R5, R19, c[0x0][0x19c], R2 ;  /* 0x0000670013057a24 */ /* 0x000fe400078e0202 */
[----:B------:R-:W-:Y:S01]  /*13b0*/  @P2 IADD3 R11, R11, 0x1, RZ ;  /* 0x000000010b0b2810 */ /* 0x000fe20007ffe0ff */
[----:B------:R-:W-:-:S05]  /*13c0*/  IMAD.WIDE.U32 R12, R19, c[0x0][0x198], R8 ;  /* 0x00006600130c7a25 */ /* 0x000fca00078e0008 */
[----:B------:R-:W-:Y:S01]  /*13d0*/  @!P1 IMAD.MOV R11, RZ, RZ, -R11 ;  /* 0x000000ffff0b9224 */ /* 0x000fe200078e0a0b */
        /* <DEDUP_REMOVED lines=18> */
.L_x_6615:
[----:B------:R-:W-:Y:S01]  /*1500*/  ISETP.NE.AND P0, PT, R174, -0x1, PT ;  /* 0xffffffffae00780c */ /* 0x000fe20003f05270 */
[----:B------:R-:W-:Y:S01]  /*1510*/  IMAD.IADD R171, R109, 0x1, -R112 ;  /* 0x000000016dab7824 */ /* 0x000fe200078e0a70 */
[----:B------:R-:W-:Y:S01]  /*1520*/  SHF.R.S32.HI R7, RZ, 0x1f, R100 ;  /* 0x0000001fff077819 */ /* 0x000fe20000011464 */
[----:B------:R-:W-:Y:S01]  /*1530*/  IMAD.SHL.U32 R188, R100, 0x2, RZ ;  /* 0x0000000264bc7824 */ /* 0x000fe200078e00ff */
[----:B------:R-:W-:Y:S02]  /*1540*/  IADD3 R175, R101, -0x1, RZ ;  /* 0xffffffff65af7810 */ /* 0x000fe40007ffe0ff */
[CC--:B------:R-:W-:Y:S02]  /*1550*/  LEA.HI R17, R7.reuse, R100.reuse, RZ, 0x3 ;  /* 0x0000006407117211 */ /* 0x0c0fe400078f18ff */
[----:B------:R-:W-:Y:S02]  /*1560*/  LEA.HI R110, R7, R100, RZ, 0x5 ;  /* 0x00000064076e7211 */ /* 0x000fe400078f28ff */
[----:B------:R-:W-:-:S02]  /*1570*/  SHF.R.S32.HI R14, RZ, 0x3, R17 ;  /* 0x00000003ff0e7819 */ /* 0x000fc40000011411 */
[----:B------:R-:W-:Y:S01]  /*1580*/  LOP3.LUT R17, R17, 0xfffffff8, RZ, 0xc0, !PT ;  /* 0xfffffff811117812 */ /* 0x000fe200078ec0ff */
[----:B------:R-:W-:Y:S01]  /*1590*/  @P0 IMAD.WIDE.U32 R4, R174, c[0x0][0x190], RZ ;  /* 0x00006400ae040a25 */ /* 0x000fe200078e00ff */
[----:B-----5:R-:W-:Y:S02]  /*15a0*/  @!P0 SHF.R.S32.HI R0, RZ, 0x1f, R15 ;  /* 0x0000001fff008819 */ /* 0x020fe4000001140f */
[----:B------:R-:W-:Y:S01]  /*15b0*/  IADD3 R10, R14, 0x10, RZ ;  /* 0x000000100e0a7810 */ /* 0x000fe20007ffe0ff */
[----:B------:R-:W-:Y:S01]  /*15c0*/  @P0 IMAD R12, R174, c[0x0][0x194], R5 ;  /* 0x00006500ae0c0a24 */ /* 0x000fe200078e0205 */
[----:B------:R-:W-:Y:S01]  /*15d0*/  IADD3 R8, R14, 0x20, RZ ;  /* 0x000000200e087810 */ /* 0x000fe20007ffe0ff */
[----:B------:R-:W-:Y:S01]  /*15e0*/  @!P0 IMAD R0, R0, c[0x0][0x178], RZ ;  /* 0x00005e0000008a24 */ /* 0x000fe200078e02ff */
[-C--:B------:R-:W-:Y:S01]  /*15f0*/  ISETP.GE.AND P2, PT, R14, R171.reuse, PT ;  /* 0x000000ab0e00720c */ /* 0x080fe20003f46270 */
[----:B------:R-:W-:Y:S01]  /*1600*/  @P0 IMAD.MOV.U32 R13, RZ, RZ, R4 ;  /* 0x000000ffff0d0224 */ /* 0x000fe200078e0004 */
[----:B------:R-:W-:Y:S01]  /*1610*/  ISETP.GE.AND P5, PT, R8, R171, PT ;  /* 0x000000ab0800720c */ /* 0x000fe20003fa6270 */
[----:B------:R-:W-:Y:S01]  /*1620*/  @!P0 IMAD.WIDE.U32 R4, R15, c[0x0][0x178], RZ ;  /* 0x00005e000f048a25 */ /* 0x000fe200078e00ff */
[----:B------:R-:W-:-:S02]  /*1630*/  SHF.R.S32.HI R108, RZ, 0x5, R110 ;  /* 0x00000005ff6c7819 */ /* 0x000fc4000001146e */
[----:B------:R-:W-:Y:S01]  /*1640*/  LOP3.LUT R188, R188, 0x6, RZ, 0xc0, !PT ;  /* 0x00000006bcbc7812 */ /* 0x000fe200078ec0ff */
[----:B------:R-:W-:Y:S01]  /*1650*/  @!P0 IMAD R0, R15, c[0x0][0x17c], R0 ;  /* 0x00005f000f008a24 */ /* 0x000fe200078e0200 */
[----:B------:R-:W-:Y:S01]  /*1660*/  SHF.R.S32.HI R15, RZ, 0x1f, R14 ;  /* 0x0000001fff0f7819 */ /* 0x000fe2000001140e */
[----:B------:R-:W-:Y:S01]  /*1670*/  @!P0 IMAD.MOV.U32 R13, RZ, RZ, R4 ;  /* 0x000000ffff0d8224 */ /* 0x000fe200078e0004 */
[----:B------:R-:W-:Y:S01]  /*1680*/  IADD3 R4, R14, 0x30, RZ ;  /* 0x000000300e047810 */ /* 0x000fe20007ffe0ff */
[----:B------:R-:W-:Y:S01]  /*1690*/  @!P0 IMAD.IADD R12, R5, 0x1, R0 ;  /* 0x00000001050c8824 */ /* 0x000fe200078e0200 */
[----:B------:R-:W-:Y:S01]  /*16a0*/  ISETP.GE.AND P0, PT, R10, R171, PT ;  /* 0x000000ab0a00720c */ /* 0x000fe20003f06270 */
[----:B------:R-:W-:Y:S01]  /*16b0*/  IMAD.IADD R0, R100, 0x1, -R17 ;  /* 0x0000000164007824 */ /* 0x000fe200078e0a11 */
[----:B------:R-:W-:Y:S01]  /*16c0*/  SHF.R.S32.HI R5, RZ, 0x1f, R32 ;  /* 0x0000001fff057819 */ /* 0x000fe20000011420 */
[----:B------:R-:W-:Y:S02]  /*16d0*/  IMAD.SHL.U32 R17, R14, 0x40, RZ ;  /* 0x000000400e117824 */ /* 0x000fe400078e00ff */
[----:B------:R-:W-:-:S02]  /*16e0*/  IMAD.SHL.U32 R178, R0, 0x8, RZ ;  /* 0x0000000800b27824 */ /* 0x000fc400078e00ff */
[----:B------:R-:W-:Y:S01]  /*16f0*/  IMAD.WIDE R34, R35, 0x40, R14 ;  /* 0x0000004023227825 */ /* 0x000fe200078e020e */
[----:B------:R-:W-:Y:S02]  /*1700*/  LOP3.LUT R17, R17, 0x1c0, RZ, 0xc0, !PT ;  /* 0x000001c011117812 */ /* 0x000fe400078ec0ff */
[----:B------:R-:W-:Y:S01]  /*1710*/  IADD3 R16, P4, R178, R16, RZ ;  /* 0x00000010b2107210 */ /* 0x000fe20007f9e0ff */
[----:B------:R-:W-:Y:S01]  /*1720*/  IMAD R5, R5, c[0x0][0x1a8], RZ ;  /* 0x00006a0005057a24 */ /* 0x000fe200078e02ff */
[--C-:B------:R-:W-:Y:S01]  /*1730*/  SHF.R.S32.HI R21, RZ, 0x1f, R178.reuse ;  /* 0x0000001fff157819 */ /* 0x100fe200000114b2 */
[----:B------:R-:W-:Y:S01]  /*1740*/  IMAD R103, R15, c[0x0][0x198], RZ ;  /* 0x000066000f677a24 */ /* 0x000fe200078e02ff */
[----:B------:R-:W-:Y:S01]  /*1750*/  LOP3.LUT R177, R17, 0x38, R178, 0xf8, !PT ;  /* 0x0000003811b17812 */ /* 0x000fe200078ef8b2 */
[----:B------:R-:W-:Y:S01]  /*1760*/  IMAD R5, R32, c[0x0][0x1ac], R5 ;  /* 0x00006b0020057a24 */ /* 0x000fe200078e0205 */
[----:B------:R-:W-:Y:S01]  /*1770*/  SHF.R.U32.HI R18, RZ, 0x3, R17 ;  /* 0x00000003ff127819 */ /* 0x000fe20000011611 */
[----:B------:R-:W-:Y:S01]  /*1780*/  IMAD.X R17, R21, 0x1, R3, P4 ;  /* 0x0000000115117824 */ /* 0x000fe200020e0603 */
[----:B------:R-:W-:Y:S01]  /*1790*/  ISETP.GE.AND P4, PT, R4, R171, PT ;  /* 0x000000ab0400720c */ /* 0x000fe20003f86270 */
[----:B------:R-:W-:Y:S01]  /*17a0*/  IMAD R103, R14, c[0x0][0x19c], R103 ;  /* 0x000067000e677a24 */ /* 0x000fe200078e0267 */
[C---:B------:R-:W-:Y:S01]  /*17b0*/  IADD3 R22, P1, R178.reuse, R13, RZ ;  /* 0x0000000db2167210 */ /* 0x040fe20007f3e0ff */
[----:B------:R-:W-:Y:S01]  /*17c0*/  IMAD.WIDE.U32 R16, R11, c[0x0][0x1b8], R16 ;  /* 0x00006e000b107a25 */ /* 0x000fe200078e0010 */
[----:B------:R-:W-:-:S02]  /*17d0*/  IADD3 R28, P3, R178, R28, RZ ;  /* 0x0000001cb21c7210 */ /* 0x000fc40007f7e0ff */
[----:B------:R-:W-:Y:S01]  /*17e0*/  LOP3.LUT R177, R177, R18, RZ, 0x3c, !PT ;  /* 0x00000012b1b17212 */ /* 0x000fe200078e3cff */
[C---:B------:R-:W-:Y:S01]  /*17f0*/  IMAD.X R23, R21.reuse, 0x1, R12, P1 ;  /* 0x0000000115177824 */ /* 0x040fe200008e060c */
[----:B------:R-:W-:Y:S01]  /*1800*/  @!P0 IADD3 R30, P1, R34, 0x10, RZ ;  /* 0x00000010221e8810 */ /* 0x000fe20007f3e0ff */
[----:B------:R-:W-:Y:S01]  /*1810*/  IMAD.X R29, R21, 0x1, R2, P3 ;  /* 0x00000001151d7824 */ /* 0x000fe200018e0602 */
[----:B------:R-:W-:Y:S01]  /*1820*/  LEA.HI R12, R7, R100, RZ, 0x6 ;  /* 0x00000064070c7211 */ /* 0x000fe200078f30ff */
[----:B------:R-:W-:Y:S01]  /*1830*/  IMAD.WIDE.U32 R32, R32, c[0x0][0x1a8], R22 ;  /* 0x00006a0020207a25 */ /* 0x000fe200078e0016 */
[----:B------:R-:W-:-:S03]  /*1840*/  @!P5 IADD3 R26, P3, R34, 0x20, RZ ;  /* 0x00000020221ad810 */ /* 0x000fc60007f7e0ff */
[----:B------:R-:W-:Y:S01]  /*1850*/  @!P0 IMAD.X R3, RZ, RZ, R35, P1 ;  /* 0x000000ffff038224 */ /* 0x000fe200008e0623 */
[----:B------:R-:W-:Y:S01]  /*1860*/  @!P4 IADD3 R22, P1, R34, 0x30, RZ ;  /* 0x000000302216c810 */ /* 0x000fe20007f3e0ff */
[----:B------:R-:W-:Y:S02]  /*1870*/  @!P2 IMAD R2, R35, c[0x0][0x190], RZ ;  /* 0x000064002302aa24 */ /* 0x000fe400078e02ff */
[----:B------:R-:W-:Y:S02]  /*1880*/  IMAD.IADD R33, R33, 0x1, R5 ;  /* 0x0000000121217824 */ /* 0x000fe400078e0205 */
[----:B------:R-:W-:Y:S02]  /*1890*/  IMAD.SHL.U32 R12, R12, 0x8, RZ ;  /* 0x000000080c0c7824 */ /* 0x000fe400078e00ff */
[----:B------:R-:W-:Y:S02]  /*18a0*/  @!P2 IMAD R2, R34, c[0x0][0x194], R2 ;  /* 0x000065002202aa24 */ /* 0x000fe400078e0202 */
[--C-:B------:R-:W-:Y:S01]  /*18b0*/  @!P5 IMAD.X R13, RZ, RZ, R35.reuse, P3 ;  /* 0x000000ffff0dd224 */ /* 0x100fe200018e0623 */
[----:B------:R-:W-:Y:S01]  /*18c0*/  LOP3.LUT R177, R177, 0xfffffe00, R12, 0xf8, !PT ;  /* 0xfffffe00b1b17812 */ /* 0x000fe200078ef80c */
[----:B------:R-:W-:Y:S01]  /*18d0*/  @!P4 IMAD.X R5, RZ, RZ, R35, P1 ;  /* 0x000000ffff05c224 */ /* 0x000fe200008e0623 */
[----:B------:R-:W-:Y:S01]  /*18e0*/  IADD3 R106, P3, R14, R19, RZ ;  /* 0x000000130e6a7210 */ /* 0x000fe20007f7e0ff */
[----:B------:R-:W-:-:S02]  /*18f0*/  @!P0 IMAD R3, R3, c[0x0][0x190], RZ ;  /* 0x0000640003038a24 */ /* 0x000fc400078e02ff */
[----:B------:R-:W-:-:S04]  /*1900*/  @!P2 IMAD.WIDE.U32 R34, R34, c[0x0][0x190], R32 ;  /* 0x000064002222aa25 */ /* 0x000fc800078e0020 */
[----:B------:R-:W-:Y:S02]  /*1910*/  @!P0 IMAD.MOV.U32 R20, RZ, RZ, R32 ;  /* 0x000000ffff148224 */ /* 0x000fe400078e0020 */
[----:B------:R-:W-:Y:S02]  /*1920*/  @!P0 IMAD.MOV.U32 R21, RZ, RZ, R33 ;  /* 0x000000ffff158224 */ /* 0x000fe400078e0021 */
[C---:B------:R-:W-:Y:S02]  /*1930*/  @!P0 IMAD R12, R30.reuse, c[0x0][0x194], R3 ;  /* 0x000065001e0c8a24 */ /* 0x040fe400078e0203 */
[----:B------:R-:W-:Y:S01]  /*1940*/  @!P0 IMAD.WIDE.U32 R30, R30, c[0x0][0x190], R20 ;  /* 0x000064001e1e8a25 */ /* 0x000fe200078e0014 */
[----:B------:R-:W-:-:S03]  /*1950*/  @!P2 LEA R20, P1, R34, c[0x0][0x160], 0x1 ;  /* 0x000058002214aa11 */ /* 0x000fc600078208ff */
[----:B------:R-:W-:Y:S02]  /*1960*/  @!P2 IMAD.IADD R2, R35, 0x1, R2 ;  /* 0x000000012302a824 */ /* 0x000fe400078e0202 */
[----:B------:R-:W-:Y:S02]  /*1970*/  @!P4 IMAD R5, R5, c[0x0][0x190], RZ ;  /* 0x000064000505ca24 */ /* 0x000fe400078e02ff */
[----:B------:R-:W-:Y:S01]  /*1980*/  @!P5 IMAD R13, R13, c[0x0][0x190], RZ ;  /* 0x000064000d0dda24 */ /* 0x000fe200078e02ff */
[----:B------:R-:W-:Y:S01]  /*1990*/  @!P2 LEA.HI.X R21, R34, c[0x0][0x164], R2, 0x1, P1 ;  /* 0x000059002215aa11 */ /* 0x000fe200008f0c02 */
[----:B------:R-:W-:Y:S01]  /*19a0*/  IMAD.SHL.U32 R3, R175, 0x40, RZ ;  /* 0x00000040af037824 */ /* 0x000fe200078e00ff */
[----:B------:R-:W-:Y:S01]  /*19b0*/  @!P0 LEA R18, P1, R30, c[0x0][0x160], 0x1 ;  /* 0x000058001e128a11 */ /* 0x000fe200078208ff */
[----:B------:R-:W-:Y:S02]  /*19c0*/  @!P5 IMAD.MOV.U32 R36, RZ, RZ, R32 ;  /* 0x000000ffff24d224 */ /* 0x000fe400078e0020 */
[----:B------:R-:W-:-:S02]  /*19d0*/  @!P5 IMAD.MOV.U32 R37, RZ, RZ, R33 ;  /* 0x000000ffff25d224 */ /* 0x000fc400078e0021 */
[----:B------:R-:W-:Y:S02]  /*19e0*/  @!P0 IMAD.IADD R12, R31, 0x1, R12 ;  /* 0x000000011f0c8824 */ /* 0x000fe400078e020c */
[----:B------:R-:W-:Y:S02]  /*19f0*/  @!P4 IMAD R2, R22, c[0x0][0x194], R5 ;  /* 0x000065001602ca24 */ /* 0x000fe400078e0205 */
[----:B------:R-:W-:Y:S01]  /*1a00*/  @!P5 IMAD R13, R26, c[0x0][0x194], R13 ;  /* 0x000065001a0dda24 */ /* 0x000fe200078e020d */
[----:B------:R-:W-:Y:S01]  /*1a10*/  @!P0 LEA.HI.X R19, R30, c[0x0][0x164], R12, 0x1, P1 ;  /* 0x000059001e138a11 */ /* 0x000fe200008f0c0c */
[----:B------:R-:W-:Y:S02]  /*1a20*/  IMAD.IADD R5, R6, 0x1, -R3 ;  /* 0x0000000106057824 */ /* 0x000fe400078e0a03 */
[----:B------:R-:W-:-:S03]  /*1a30*/  @!P5 IMAD.WIDE.U32 R26, R26, c[0x0][0x190], R36 ;  /* 0x000064001a1ada25 */ /* 0x000fc600078e0024 */
[----:B------:R-:W-:Y:S01]  /*1a40*/  ISETP.GE.AND P1, PT, R10, R5, PT ;  /* 0x000000050a00720c */ /* 0x000fe20003f26270 */
[----:B------:R-:W-:Y:S01]  /*1a50*/  IMAD.X R12, R15, 0x1, R25, P3 ;  /* 0x000000010f0c7824 */ /* 0x000fe200018e0619 */
[----:B------:R-:W-:Y:S01]  /*1a60*/  @!P5 LEA R24, P3, R26, c[0x0][0x160], 0x1 ;  /* 0x000058001a18da11 */ /* 0x000fe200078608ff */
[----:B------:R-:W-:Y:S02]  /*1a70*/  @!P5 IMAD.IADD R13, R27, 0x1, R13 ;  /* 0x000000011b0dd824 */ /* 0x000fe400078e020d */
[----:B------:R-:W-:-:S03]  /*1a80*/  @!P4 IMAD.WIDE.U32 R22, R22, c[0x0][0x190], R32 ;  /* 0x000064001616ca25 */ /* 0x000fc600078e0020 */
[----:B------:R-:W-:Y:S01]  /*1a90*/  @!P5 LEA.HI.X R25, R26, c[0x0][0x164], R13, 0x1, P3 ;  /* 0x000059001a19da11 */ /* 0x000fe200018f0c0d */
[----:B------:R-:W-:Y:S01]  /*1aa0*/  @!P4 IMAD.IADD R13, R23, 0x1, R2 ;  /* 0x00000001170dc824 */ /* 0x000fe200078e0202 */
[----:B------:R-:W-:Y:S01]  /*1ab0*/  @!P4 LEA R26, P3, R22, c[0x0][0x160], 0x1 ;  /* 0x00005800161aca11 */ /* 0x000fe200078608ff */
[----:B------:R-:W-:Y:S02]  /*1ac0*/  IMAD.SHL.U32 R177, R177, 0x2, RZ ;  /* 0x00000002b1b17824 */ /* 0x000fe400078e00ff */
[----:B------:R-:W-:Y:S01]  /*1ad0*/  IMAD.WIDE.U32 R184, R14, c[0x0][0x198], R28 ;  /* 0x000066000eb87a25 */ /* 0x000fe200078e001c */
[----:B------:R-:W-:Y:S02]  /*1ae0*/  @!P4 LEA.HI.X R27, R22, c[0x0][0x164], R13, 0x1, P3 ;  /* 0x00005900161bca11 */ /* 0x000fe400018f0c0d */
[----:B------:R-:W-:Y:S01]  /*1af0*/  @!PT LDS RZ, [RZ] ;  /* 0x00000000fffff984 */ /* 0x000fe20000000800 */
[----:B------:R-:W-:Y:S01]  /*1b00*/  @!PT LDS RZ, [RZ] ;  /* 0x00000000fffff984 */ /* 0x000fe20000000800 */
[----:B------:R-:W-:Y:S01]  /*1b10*/  @!PT LDS RZ, [RZ] ;  /* 0x00000000fffff984 */ /* 0x000fe20000000800 */
[----:B------:R1:W-:Y:S01]  /*1b20*/  @!P2 LDGSTS.E.BYPASS.LTC128B.128 [R177], [R20.64] ;  /* 0x0000000014b1afae */ /* 0x0003e2000b901d46 */
[----:B------:R-:W-:Y:S01]  /*1b30*/  IMAD.MOV.U32 R2, RZ, RZ, c[0x0][0x198] ;  /* 0x00006600ff027624 */ /* 0x000fe200078e00ff */
[----:B------:R-:W-:Y:S01]  /*1b40*/  ISETP.GE.AND P3, PT, R14, R5, PT ;  /* 0x000000050e00720c */ /* 0x000fe20003f66270 */
[----:B------:R-:W-:Y:S01]  /*1b50*/  IMAD.IADD R103, R185, 0x1, R103 ;  /* 0x00000001b9677824 */ /* 0x000fe200078e0267 */
[----:B------:R1:W-:Y:S01]  /*1b60*/  @!P2 LDGSTS.E.BYPASS.LTC128B.128 [R177+0x2000], [R20.64+0x80] ;  /* 0x0200008014b1afae */ /* 0x0003e2000b901d46 */
[----:B------:R-:W-:Y:S01]  /*1b70*/  IMAD.MOV.U32 R13, RZ, RZ, c[0x0][0x19c] ;  /* 0x00006700ff0d7624 */ /* 0x000fe200078e00ff */
[----:B------:R-:W-:-:S02]  /*1b80*/  @!P1 LEA R15, P2, R2, R184, 0x4 ;  /* 0x000000b8020f9211 */ /* 0x000fc400078420ff */
[----:B------:R2:W-:Y:S02]  /*1b90*/  @!P0 LDGSTS.E.BYPASS.LTC128B.128 [R177+0x800], [R18.64] ;  /* 0x0080000012b18fae */ /* 0x0005e4000b901d46 */
[----:B------:R-:W-:Y:S02]  /*1ba0*/  @!P1 LEA.HI.X R22, R2, R103, R13, 0x4, P2 ;  /* 0x0000006702169211 */ /* 0x000fe400010f240d */
[----:B------:R2:W-:Y:S01]  /*1bb0*/  @!P0 LDGSTS.E.BYPASS.LTC128B.128 [R177+0x2800], [R18.64+0x80] ;  /* 0x0280008012b18fae */ /* 0x0005e2000b901d46 */
[----:B------:R-:W-:Y:S02]  /*1bc0*/  ISETP.GE.AND P0, PT, R8, R5, PT ;  /* 0x000000050800720c */ /* 0x000fe40003f06270 */
[C---:B------:R-:W-:Y:S01]  /*1bd0*/  @!P1 LEA R28, P2, R15.reuse, c[0x0][0x168], 0x1 ;  /* 0x00005a000f1c9a11 */ /* 0x040fe200078408ff */
[----:B------:R3:W-:Y:S03]  /*1be0*/  @!P5 LDGSTS.E.BYPASS.LTC128B.128 [R177+0x1000], [R24.64] ;  /* 0x0100000018b1dfae */ /* 0x0007e6000b901d46 */
[----:B------:R-:W-:Y:S01]  /*1bf0*/  @!P1 LEA.HI.X R29, R15, c[0x0][0x16c], R22, 0x1, P2 ;  /* 0x00005b000f1d9a11 */ /* 0x000fe200010f0c16 */
[----:B------:R-:W-:Y:S01]  /*1c00*/  IMAD.WIDE.U32 R22, R2, 0x20, RZ ;  /* 0x0000002002167825 */ /* 0x000fe200078e00ff */
[----:B------:R3:W-:Y:S04]  /*1c10*/  @!P5 LDGSTS.E.BYPASS.LTC128B.128 [R177+0x3000], [R24.64+0x80] ;  /* 0x0300008018b1dfae */ /* 0x0007e8000b901d46 */
[----:B------:R3:W-:Y:S01]  /*1c20*/  @!P4 LDGSTS.E.BYPASS.LTC128B.128 [R177+0x1800], [R26.64] ;  /* 0x018000001ab1cfae */ /* 0x0007e2000b901d46 */
[----:B------:R-:W-:-:S02]  /*1c30*/  @!P0 IADD3 R15, P2, R184, R22, RZ ;  /* 0x00000016b80f8210 */ /* 0x000fc40007f5e0ff */
[----:B------:R-:W-:Y:S01]  /*1c40*/  @!P3 LEA R22, P5, R184, c[0x0][0x168], 0x1 ;  /* 0x00005a00b816ba11 */ /* 0x000fe200078a08ff */
[----:B------:R3:W-:Y:S01]  /*1c50*/  @!P4 LDGSTS.E.BYPASS.LTC128B.128 [R177+0x3800], [R26.64+0x80] ;  /* 0x038000801ab1cfae */ /* 0x0007e2000b901d46 */
[----:B------:R-:W-:Y:S01]  /*1c60*/  ISETP.GE.AND P4, PT, R8, R5, PT ;  /* 0x000000050800720c */ /* 0x000fe20003f86270 */
[----:B-1----:R-:W-:Y:S01]  /*1c70*/  IMAD.SHL.U32 R20, R13, 0x20, RZ ;  /* 0x000000200d147824 */ /* 0x002fe200078e00ff */
[----:B------:R-:W-:-:S04]  /*1c80*/  LEA.HI R8, R7, R100, RZ, 0x4 ;  /* 0x0000006407087211 */ /* 0x000fc800078f20ff */
[----:B------:R-:W-:Y:S02]  /*1c90*/  @!P0 IADD3.X R20, R103, R23, R20, P2, !PT ;  /* 0x0000001767148210 */ /* 0x000fe400017fe414 */
[----:B------:R-:W-:Y:S02]  /*1ca0*/  @!P3 LEA.HI.X R23, R184, c[0x0][0x16c], R103, 0x1, P5 ;  /* 0x00005b00b817ba11 */ /* 0x000fe400028f0c67 */
[C---:B--2---:R-:W-:Y:S02]  /*1cb0*/  @!P0 LEA R18, P2, R15.reuse, c[0x0][0x168], 0x1 ;  /* 0x00005a000f128a11 */ /* 0x044fe400078408ff */
[-C--:B------:R-:W-:Y:S01]  /*1cc0*/  ISETP.GE.AND P5, PT, R10, R5.reuse, PT ;  /* 0x000000050a00720c */ /* 0x080fe20003fa6270 */
[----:B------:R1:W-:Y:S01]  /*1cd0*/  @!P3 LDGSTS.E.BYPASS.LTC128B.128 [R177+0x4000], [R22.64] ;  /* 0x0400000016b1bfae */ /* 0x0003e2000b901d46 */
[----:B------:R-:W-:Y:S01]  /*1ce0*/  @!P0 LEA.HI.X R19, R15, c[0x0][0x16c], R20, 0x1, P2 ;  /* 0x00005b000f138a11 */ /* 0x000fe200010f0c14 */
[----:B------:R-:W-:Y:S01]  /*1cf0*/  IMAD R10, R9, c[0x0][0x1b8], RZ ;  /* 0x00006e00090a7a24 */ /* 0x000fe200078e02ff */
[CC--:B------:R-:W-:Y:S01]  /*1d00*/  ISETP.GE.AND P2, PT, R4.reuse, R5.reuse, PT ;  /* 0x000000050400720c */ /* 0x0c0fe20003f46270 */
[----:B------:R1:W-:Y:S01]  /*1d10*/  @!P3 LDGSTS.E.BYPASS.LTC128B.128 [R177+0x6000], [R22.64+0x80] ;  /* 0x0600008016b1bfae */ /* 0x0003e2000b901d46 */
[----:B------:R-:W-:Y:S01]  /*1d20*/  SHF.R.S32.HI R9, RZ, 0x4, R8 ;  /* 0x00000004ff097819 */ /* 0x000fe20000011408 */
[----:B------:R-:W-:Y:S01]  /*1d30*/  IMAD R10, R11, c[0x0][0x1bc], R10 ;  /* 0x00006f000b0a7a24 */ /* 0x000fe200078e020a */
[----:B------:R-:W-:Y:S01]  /*1d40*/  ISETP.GE.AND P3, PT, R4, R5, PT ;  /* 0x000000050400720c */ /* 0x000fe20003f66270 */
[----:B------:R2:W-:Y:S01]  /*1d50*/  @!P1 LDGSTS.E.BYPASS.LTC128B.128 [R177+0x4800], [R28.64] ;  /* 0x048000001cb19fae */ /* 0x0005e2000b901d46 */
[----:B------:R-:W-:Y:S01]  /*1d60*/  LEA.HI R4, R8, R9, RZ, 0x1 ;  /* 0x0000000908047211 */ /* 0x000fe200078f08ff */
[----:B------:R-:W-:-:S02]  /*1d70*/  IMAD R11, R12, c[0x0][0x1a0], RZ ;  /* 0x000068000c0b7a24 */ /* 0x000fc400078e02ff */
[----:B------:R2:W-:Y:S01]  /*1d80*/  @!P1 LDGSTS.E.BYPASS.LTC128B.128 [R177+0x6800], [R28.64+0x80] ;  /* 0x068000801cb19fae */ /* 0x0005e2000b901d46 */
[----:B------:R-:W-:Y:S01]  /*1d90*/  LOP3.LUT R4, R4, 0xfffffffe, RZ, 0xc0, !PT ;  /* 0xfffffffe04047812 */ /* 0x000fe200078ec0ff */
[----:B------:R-:W-:Y:S01]  /*1da0*/  IMAD.IADD R17, R17, 0x1, R10 ;  /* 0x0000000111117824 */ /* 0x000fe200078e020a */
[----:B------:R-:W-:Y:S01]  /*1db0*/  ISETP.GE.AND P1, PT, R14, R5, PT ;  /* 0x000000050e00720c */ /* 0x000fe20003f26270 */
[----:B------:R-:W-:Y:S01]  /*1dc0*/  @!P2 IMAD.MOV.U32 R185, RZ, RZ, R103 ;  /* 0x000000ffffb9a224 */ /* 0x000fe200078e0067 */
[----:B------:R4:W-:Y:S01]  /*1dd0*/  @!P0 LDGSTS.E.BYPASS.LTC128B.128 [R177+0x5000], [R18.64] ;  /* 0x0500000012b18fae */ /* 0x0009e2000b901d46 */
[----:B------:R-:W-:Y:S02]  /*1de0*/  @!P2 IMAD R13, R13, 0x30, RZ ;  /* 0x000000300d0da824 */ /* 0x000fe400078e02ff */
[----:B------:R-:W-:Y:S01]  /*1df0*/  @!P2 IMAD.WIDE.U32 R20, R2, 0x30, R184 ;  /* 0x000000300214a825 */ /* 0x000fe200078e00b8 */
[----:B------:R4:W-:Y:S03]  /*1e00*/  @!P0 LDGSTS.E.BYPASS.LTC128B.128 [R177+0x7000], [R18.64+0x80] ;  /* 0x0700008012b18fae */ /* 0x0009e6000b901d46 */
[----:B------:R-:W-:-:S02]  /*1e10*/  @!P2 IMAD.IADD R13, R21, 0x1, R13 ;  /* 0x00000001150da824 */ /* 0x000fc400078e020d */
[----:B------:R-:W-:Y:S02]  /*1e20*/  IMAD.IADD R9, R9, 0x1, -R4 ;  /* 0x0000000109097824 */ /* 0x000fe400078e0a04 */
[C---:B------:R-:W-:Y:S02]  /*1e30*/  IMAD R11, R106.reuse, c[0x0][0x1a4], R11 ;  /* 0x000069006a0b7a24 */ /* 0x040fe400078e020b */
[----:B------:R-:W-:Y:S01]  /*1e40*/  IMAD.WIDE.U32 R106, R106, c[0x0][0x1a0], R16 ;  /* 0x000068006a6a7a25 */ /* 0x000fe200078e0010 */
[----:B-1----:R-:W-:-:S03]  /*1e50*/  @!P2 LEA R22, P0, R20, c[0x0][0x168], 0x1 ;  /* 0x00005a001416aa11 */ /* 0x002fc600078008ff */
[----:B------:R-:W-:Y:S01]  /*1e60*/  IMAD.MOV.U32 R5, RZ, RZ, 0x20 ;  /* 0x00000020ff057424 */ /* 0x000fe200078e00ff */
[----:B------:R-:W-:Y:S01]  /*1e70*/  @!P2 LEA.HI.X R23, R20, c[0x0][0x16c], R13, 0x1, P0 ;  /* 0x00005b001417aa11 */ /* 0x000fe200000f0c0d */
[----:B------:R-:W-:Y:S01]  /*1e80*/  IMAD.IADD R104, R107, 0x1, R11 ;  /* 0x000000016b687824 */ /* 0x000fe200078e020b */
[----:B------:R-:W-:Y:S01]  /*1e90*/  LOP3.LUT R13, R8, 0xfffffff0, RZ, 0xc0, !PT ;  /* 0xfffffff0080d7812 */ /* 0x000fe200078ec0ff */
[----:B------:R-:W-:Y:S01]  /*1ea0*/  IMAD.WIDE.U32 R16, R5, c[0x0][0x1a0], RZ ;  /* 0x0000680005107a25 */ /* 0x000fe200078e00ff */
[----:B------:R-:W-:Y:S01]  /*1eb0*/  LEA R172, P0, R106, c[0x0][0x170], 0x1 ;  /* 0x00005c006aac7a11 */ /* 0x000fe200078008ff */
[----:B------:R1:W-:Y:S02]  /*1ec0*/  @!P2 LDGSTS.E.BYPASS.LTC128B.128 [R177+0x5800], [R22.64] ;  /* 0x0580000016b1afae */ /* 0x0003e4000b901d46 */
[----:B------:R-:W-:Y:S01]  /*1ed0*/  IMAD.IADD R4, R100, 0x1, -R13 ;  /* 0x0000000164047824 */ /* 0x000fe200078e0a0d */
[----:B------:R-:W-:Y:S01]  /*1ee0*/  LEA.HI.X R173, R106, c[0x0][0x174], R104, 0x1, P0 ;  /* 0x00005d006aad7a11 */ /* 0x000fe200000f0c68 */
[----:B------:R1:W-:Y:S01]  /*1ef0*/  @!P2 LDGSTS.E.BYPASS.LTC128B.128 [R177+0x7800], [R22.64+0x80] ;  /* 0x0780008016b1afae */ /* 0x0003e2000b901d46 */
[----:B------:R-:W-:-:S02]  /*1f00*/  IMAD.SHL.U32 R8, R0, 0x40, RZ ;  /* 0x0000004000087824 */ /* 0x000fc400078e00ff */
[----:B------:R-:W-:Y:S01]  /*1f10*/  SHF.R.S32.HI R105, RZ, 0x1f, R4 ;  /* 0x0000001fff697819 */ /* 0x000fe20000011404 */
[----:B------:R-:W0:Y:S01]  /*1f20*/  LDGDEPBAR ;  /* 0x00000000000079af */ /* 0x000e220000000000 */
[----:B------:R-:W-:Y:S01]  /*1f30*/  IMAD.SHL.U32 R15, R14, 0x8, RZ ;  /* 0x000000080e0f7824 */ /* 0x000fe200078e00ff */
[----:B------:R-:W-:Y:S01]  /*1f40*/  @!P5 IADD3 R14, P0, R172, R16, RZ ;  /* 0x00000010ac0ed210 */ /* 0x000fe20007f1e0ff */
[----:B------:R-:W-:Y:S01]  /*1f50*/  IMAD R10, R5, c[0x0][0x1a4], RZ ;  /* 0x00006900050a7a24 */ /* 0x000fe200078e02ff */
[----:B------:R-:W-:Y:S01]  /*1f60*/  LEA.HI R105, R105, R4, RZ, 0x3 ;  /* 0x0000000469697211 */ /* 0x000fe200078f18ff */
[----:B------:R-:W-:Y:S01]  /*1f70*/  @!P4 IMAD.MOV.U32 R7, RZ, RZ, c[0x0][0x1a0] ;  /* 0x00006800ff07c624 */ /* 0x000fe200078e00ff */
[----:B------:R-:W-:Y:S01]  /*1f80*/  LOP3.LUT R8, R8, 0x1c0, RZ, 0xc0, !PT ;  /* 0x000001c008087812 */ /* 0x000fe200078ec0ff */
[----:B------:R-:W-:Y:S01]  /*1f90*/  @!P3 IMAD.MOV.U32 R12, RZ, RZ, c[0x0][0x1a0] ;  /* 0x00006800ff0cb624 */ /* 0x000fe200078e00ff */
[C---:B------:R-:W-:Y:S01]  /*1fa0*/  LOP3.LUT R13, R105.reuse, 0xfffffff8, RZ, 0xc0, !PT ;  /* 0xfffffff8690d7812 */ /* 0x040fe200078ec0ff */
[----:B------:R-:W-:Y:S01]  /*1fb0*/  IMAD.SHL.U32 R105, R105, 0x40, RZ ;  /* 0x0000004069697824 */ /* 0x000fe200078e00ff */
[----:B------:R-:W-:-:S02]  /*1fc0*/  LOP3.LUT R11, R8, 0x8, R15, 0xf8, !PT ;  /* 0x00000008080b7812 */ /* 0x000fc400078ef80f */
[----:B------:R-:W-:Y:S01]  /*1fd0*/  SHF.R.U32.HI R8, RZ, 0x3, R8 ;  /* 0x00000003ff087819 */ /* 0x000fe20000011608 */
[----:B------:R-:W-:Y:S01]  /*1fe0*/  IMAD.IADD R4, R4, 0x1, -R13 ;  /* 0x0000000104047824 */ /* 0x000fe200078e0a0d */
[----:B------:R-:W-:Y:S01]  /*1ff0*/  @!P5 IADD3.X R15, R173, R17, R10, P0, !PT ;  /* 0x00000011ad0fd210 */ /* 0x000fe200007fe40a */
[----:B------:R-:W-:Y:S01]  /*2000*/  @!P3 IMAD.MOV.U32 R10, RZ, RZ, c[0x0][0x1a4] ;  /* 0x00006900ff0ab624 */ /* 0x000fe200078e00ff */
[----:B------:R-:W-:Y:S01]  /*2010*/  LOP3.LUT R8, R11, R8, RZ, 0x3c, !PT ;  /* 0x000000080b087212 */ /* 0x000fe200078e3cff */
[----:B------:R-:W-:Y:S01]  /*2020*/  @!P3 IMAD.WIDE.U32 R12, R12, 0x60, R172 ;  /* 0x000000600c0cb825 */ /* 0x000fe200078e00ac */
[----:B------:R-:W-:-:S03]  /*2030*/  LOP3.LUT R105, R105, 0xfffffe00, RZ, 0xc0, !PT ;  /* 0xfffffe0069697812 */ /* 0x000fc600078ec0ff */
[C---:B------:R-:W-:Y:S02]  /*2040*/  IMAD R169, R9.reuse, 0x200, R8 ;  /* 0x0000020009a97824 */ /* 0x040fe400078e0208 */
[----:B------:R-:W-:Y:S01]  /*2050*/  IMAD.SHL.U32 R9, R9, 0x8, RZ ;  /* 0x0000000809097824 */ /* 0x000fe200078e00ff */
[----:B------:R-:W-:-:S04]  /*2060*/  DEPBAR.LE SB0, 0x0 ;  /* 0x000080000000791a */ /* 0x000fc80000000000 */
[----:B------:R-:W-:Y:S01]  /*2070*/  BAR.SYNC.DEFER_BLOCKING 0x0 ;  /* 0x0000000000007b1d */ /* 0x000fe20000010000 */
[----:B------:R-:W-:Y:S02]  /*2080*/  @!P4 IMAD.MOV.U32 R8, RZ, RZ, c[0x0][0x1a4] ;  /* 0x00006900ff08c624 */ /* 0x000fe400078e00ff */
[----:B------:R-:W-:Y:S02]  /*2090*/  @!P3 IMAD R10, R10, 0x60, RZ ;  /* 0x000000600a0ab824 */ /* 0x000fe400078e02ff */
[----:B------:R-:W-:Y:S02]  /*20a0*/  IMAD.SHL.U32 R169, R169, 0x2, RZ ;  /* 0x00000002a9a97824 */ /* 0x000fe400078e00ff */
[----:B------:R-:W-:-:S03]  /*20b0*/  @!P3 IMAD.IADD R13, R13, 0x1, R10 ;  /* 0x000000010d0db824 */ /* 0x000fc600078e020a */
        /* <DEDUP_REMOVED lines=10> */
[----:B------:R-:W-:Y:S01]  /*2160*/  @!P4 LEA R16, P0, R7, R172, 0x6 ;  /* 0x000000ac0710c211 */ /* 0x000fe200078030ff */
        /* <DEDUP_REMOVED lines=43> */
[----:B------:R-:W3:Y:S01]  /*2420*/  LDSM.16.M88.4 R32, [R169+0x4000] ;  /* 0x00400000a920783b */ /* 0x000ee20000000200 */
[----:B------:R-:W-:Y:S01]  /*2430*/  IADD3 R157, R167, 0x1800, RZ ;  /* 0x00001800a79d7810 */ /* 0x000fe20007ffe0ff */
[----:B------:R-:W-:Y:S01]  /*2440*/  IMAD.IADD R163, R169, 0x1, R0 ;  /* 0x00000001a9a37824 */ /* 0x000fe200078e0200 */
[C---:B------:R-:W-:Y:S01]  /*2450*/  IADD3 R155, R167.reuse, 0x2000, RZ ;  /* 0x00002000a79b7810 */ /* 0x040fe20007ffe0ff */
[----:B------:R-:W-:Y:S01]  /*2460*/  LDSM.16.M88.4 R68, [R168] ;  /* 0x00000000a844783b */ /* 0x000fe20000000200 */
[----:B------:R-:W-:Y:S01]  /*2470*/  IMAD.IADD R156, R0, 0x1, R167 ;  /* 0x00000001009c7824 */ /* 0x000fe200078e02a7 */
[----:B------:R-:W-:-:S02]  /*2480*/  IADD3 R154, R167, 0x2800, RZ ;  /* 0x00002800a79a7810 */ /* 0x000fc40007ffe0ff */
[----:B--2---:R-:W-:Y:S01]  /*2490*/  LDSM.16.M88.4 R28, [R167] ;  /* 0x00000000a71c783b */ /* 0x004fe20000000200 */
[C---:B------:R-:W-:Y:S02]  /*24a0*/  IADD3 R153, R167.reuse, 0x3000, RZ ;  /* 0x00003000a7997810 */ /* 0x040fe40007ffe0ff */
[----:B------:R-:W-:Y:S01]  /*24b0*/  IADD3 R152, R167, 0x3800, RZ ;  /* 0x00003800a7987810 */ /* 0x000fe20007ffe0ff */
[----:B-1----:R-:W-:Y:S04]  /*24c0*/  LDSM.16.M88.4 R20, [R166] ;  /* 0x00000000a614783b */ /* 0x002fe80000000200 */
[----:B----4-:R-:W-:Y:S04]  /*24d0*/  LDSM.16.M88.4 R16, [R163+0x4000] ;  /* 0x00400000a310783b */ /* 0x010fe80000000200 */
[----:B------:R-:W1:Y:S04]  /*24e0*/  LDSM.16.M88.4 R48, [R169+0x4800] ;  /* 0x00480000a930783b */ /* 0x000e680000000200 */
[----:B------:R-:W-:Y:S04]  /*24f0*/  LDSM.16.M88.4 R64, [R165] ;  /* 0x00000000a540783b */ /* 0x000fe80000000200 */
[----:B------:R-:W-:Y:S04]  /*2500*/  LDSM.16.M88.4 R72, [R156] ;  /* 0x000000009c48783b */ /* 0x000fe80000000200 */
[----:B---3--:R-:W2:Y:S04]  /*2510*/  LDSM.16.M88.4 R12, [R167+0x800] ;  /* 0x00080000a70c783b */ /* 0x008ea80000000200 */
[----:B------:R-:W-:Y:S01]  /*2520*/  LDSM.16.M88.4 R52, [R170+0x2000] ;  /* 0x00200000aa34783b */ /* 0x000fe20000000200 */
[C---:B------:R-:W-:Y:S03]  /*2530*/  HMMA.16816.F32.BF16 R24, R8.reuse, R32, RZ ;  /* 0x000000200818723c */ /* 0x040fe600000418ff */
[----:B------:R-:W-:Y:S04]  /*2540*/  LDSM.16.M88.4 R84, [R169+0x6000] ;  /* 0x00600000a954783b */ /* 0x000fe80000000200 */
[----:B------:R-:W3:Y:S01]  /*2550*/  LDSM.16.M88.4 R60, [R163+0x4800] ;  /* 0x00480000a33c783b */ /* 0x000ee20000000200 */
[C---:B------:R-:W-:Y:S03]  /*2560*/  HMMA.16816.F32.BF16 R32, R8.reuse, R34, RZ ;  /* 0x000000220820723c */ /* 0x040fe600000418ff */
[----:B------:R-:W4:Y:S04]  /*2570*/  LDSM.16.M88.4 R76, [R169+0x5000] ;  /* 0x00500000a94c783b */ /* 0x000f280000000200 */
[----:B------:R-:W3:Y:S04]  /*2580*/  LDSM.16.M88.4 R88, [R169+0x5800] ;  /* 0x00580000a958783b */ /* 0x000ee80000000200 */
[----:B------:R-:W-:Y:S01]  /*2590*/  LDSM.16.M88.4 R56, [R167+0x2000] ;  /* 0x00200000a738783b */ /* 0x000fe20000000200 */
[----:B-1----:R-:W-:Y:S03]  /*25a0*/  HMMA.16816.F32.BF16 R40, R8, R48, RZ ;  /* 0x000000300828723c */ /* 0x002fe600000418ff */
[----:B------:R-:W-:Y:S04]  /*25b0*/  LDSM.16.M88.4 R36, [R156+0x800] ;  /* 0x000800009c24783b */ /* 0x000fe80000000200 */
[----:B------:R-:W-:Y:S01]  /*25c0*/  LDSM.16.M88.4 R44, [R167+0x1000] ;  /* 0x00100000a72c783b */ /* 0x000fe20000000200 */
[C---:B------:R-:W-:Y:S03]  /*25d0*/  HMMA.16816.F32.BF16 R24, R68.reuse, R28, R24 ;  /* 0x0000001c4418723c */ /* 0x040fe60000041818 */
[----:B------:R-:W-:Y:S04]  /*25e0*/  LDSM.16.M88.4 R92, [R163+0x6000] ;  /* 0x00600000a35c783b */ /* 0x000fe80000000200 */
[----:B------:R-:W-:Y:S01]  /*25f0*/  LDSM.16.M88.4 R96, [R169+0x6800] ;  /* 0x00680000a960783b */ /* 0x000fe20000000200 */
[C---:B------:R-:W-:Y:S03]  /*2600*/  HMMA.16816.F32.BF16 R32, R68.reuse, R30, R32 ;  /* 0x0000001e4420723c */ /* 0x040fe60000041820 */
[----:B------:R-:W-:Y:S04]  /*2610*/  LDSM.16.M88.4 R28, [R167+0x1800] ;  /* 0x00180000a71c783b */ /* 0x000fe80000000200 */
[----:B------:R-:W0:Y:S01]  /*2620*/  LDGDEPBAR ;  /* 0x00000000000079af */ /* 0x000e220000000000 */
[----:B--2---:R-:W-:Y:S08]  /*2630*/  HMMA.16816.F32.BF16 R40, R68, R12, R40 ;  /* 0x0000000c4428723c */ /* 0x004ff00000041828 */
[C---:B------:R-:W-:Y:S08]  /*2640*/  HMMA.16816.F32.BF16 R24, R20.reuse, R16, R24 ;  /* 0x000000101418723c */ /* 0x040ff00000041818 */
[----:B------:R-:W-:Y:S01]  /*2650*/  HMMA.16816.F32.BF16 R32, R20, R18, R32 ;  /* 0x000000121420723c */ /* 0x000fe20000041820 */
[----:B------:R-:W1:Y:S07]  /*2660*/  LDSM.16.M88.4 R16, [R168+0x2000] ;  /* 0x00200000a810783b */ /* 0x000e6e0000000200 */
[----:B------:R-:W-:Y:S08]  /*2670*/  HMMA.16816.F32.BF16 R48, R8, R50, RZ ;  /* 0x000000320830723c */ /* 0x000ff000000418ff */
[C---:B------:R-:W-:Y:S08]  /*2680*/  HMMA.16816.F32.BF16 R24, R64.reuse, R72, R24 ;  /* 0x000000484018723c */ /* 0x040ff00000041818 */
[----:B------:R-:W-:Y:S08]  /*2690*/  HMMA.16816.F32.BF16 R32, R64, R74, R32 ;  /* 0x0000004a4020723c */ /* 0x000ff00000041820 */
[----:B---3--:R-:W-:Y:S08]  /*26a0*/  HMMA.16816.F32.BF16 R40, R20, R60, R40 ;  /* 0x0000003c1428723c */ /* 0x008ff00000041828 */
[----:B------:R-:W-:Y:S08]  /*26b0*/  HMMA.16816.F32.BF16 R24, R52, R84, R24 ;  /* 0x000000543418723c */ /* 0x000ff00000041818 */
[----:B----4-:R-:W-:Y:S08]  /*26c0*/  HMMA.16816.F32.BF16 R80, R8, R76, RZ ;  /* 0x0000004c0850723c */ /* 0x010ff000000418ff */
[----:B------:R-:W-:Y:S01]  /*26d0*/  HMMA.16816.F32.BF16 R48, R68, R14, R48 ;  /* 0x0000000e4430723c */ /* 0x000fe20000041830 */
[----:B------:R-:W2:Y:S07]  /*26e0*/  LDSM.16.M88.4 R12, [R166+0x2000] ;  /* 0x00200000a60c783b */ /* 0x000eae0000000200 */
[C---:B------:R-:W-:Y:S08]  /*26f0*/  HMMA.16816.F32.BF16 R76, R8.reuse, R78, RZ ;  /* 0x0000004e084c723c */ /* 0x040ff000000418ff */
[C---:B------:R-:W-:Y:S08]  /*2700*/  HMMA.16816.F32.BF16 R72, R8.reuse, R88, RZ ;  /* 0x000000580848723c */ /* 0x040ff000000418ff */
[----:B------:R-:W-:Y:S01]  /*2710*/  HMMA.16816.F32.BF16 R8, R8, R90, RZ ;  /* 0x0000005a0808723c */ /* 0x000fe200000418ff */
[----:B------:R-:W3:Y:S07]  /*2720*/  LDSM.16.M88.4 R88, [R163+0x5000] ;  /* 0x00500000a358783b */ /* 0x000eee0000000200 */
[----:B------:R-:W-:Y:S01]  /*2730*/  HMMA.16816.F32.BF16 R32, R52, R86, R32 ;  /* 0x000000563420723c */ /* 0x000fe20000041820 */
[----:B------:R-:W4:Y:S07]  /*2740*/  LDSM.16.M88.4 R84, [R163+0x5800] ;  /* 0x00580000a354783b */ /* 0x000f2e0000000200 */
[----:B-1----:R-:W-:Y:S08]  /*2750*/  HMMA.16816.F32.BF16 R24, R16, R56, R24 ;  /* 0x000000381018723c */ /* 0x002ff00000041818 */
[----:B------:R-:W-:Y:S08]  /*2760*/  HMMA.16816.F32.BF16 R40, R64, R36, R40 ;  /* 0x000000244028723c */ /* 0x000ff00000041828 */
[----:B------:R-:W-:Y:S01]  /*2770*/  HMMA.16816.F32.BF16 R48, R20, R62, R48 ;  /* 0x0000003e1430723c */ /* 0x000fe20000041830 */
[----:B------:R-:W-:Y:S07]  /*2780*/  LDSM.16.M88.4 R60, [R156+0x1000] ;  /* 0x001000009c3c783b */ /* 0x000fee0000000200 */
[C---:B------:R-:W-:Y:S08]  /*2790*/  HMMA.16816.F32.BF16 R80, R68.reuse, R44, R80 ;  /* 0x0000002c4450723c */ /* 0x040ff00000041850 */
[C---:B------:R-:W-:Y:S01]  /*27a0*/  HMMA.16816.F32.BF16 R76, R68.reuse, R46, R76 ;  /* 0x0000002e444c723c */ /* 0x040fe2000004184c */
[----:B------:R-:W-:Y:S07]  /*27b0*/  LDSM.16.M88.4 R44, [R167+0x2800] ;  /* 0x00280000a72c783b */ /* 0x000fee0000000200 */
[C---:B------:R-:W-:Y:S08]  /*27c0*/  HMMA.16816.F32.BF16 R72, R68.reuse, R28, R72 ;  /* 0x0000001c4448723c */ /* 0x040ff00000041848 */
[----:B------:R-:W-:Y:S01]  /*27d0*/  HMMA.16816.F32.BF16 R68, R68, R30, R8 ;  /* 0x0000001e4444723c */ /* 0x000fe20000041808 */
[----:B------:R-:W-:Y:S04]  /*27e0*/  LDSM.16.M88.4 R8, [R165+0x2000] ;  /* 0x00200000a508783b */ /* 0x000fe80000000200 */
[----:B------:R-:W1:Y:S03]  /*27f0*/  LDSM.16.M88.4 R28, [R156+0x2000] ;  /* 0x002000009c1c783b */ /* 0x000e660000000200 */
[----:B------:R-:W-:Y:S01]  /*2800*/  HMMA.16816.F32.BF16 R32, R16, R58, R32 ;  /* 0x0000003a1020723c */ /* 0x000fe20000041820 */
[----:B------:R-:W-:Y:S07]  /*2810*/  LDSM.16.M88.4 R56, [R156+0x1800] ;  /* 0x001800009c38783b */ /* 0x000fee0000000200 */
[----:B--2---:R-:W-:Y:S08]  /*2820*/  HMMA.16816.F32.BF16 R24, R12, R92, R24 ;  /* 0x0000005c0c18723c */ /* 0x004ff00000041818 */
[----:B------:R-:W-:Y:S08]  /*2830*/  HMMA.16816.F32.BF16 R40, R52, R96, R40 ;  /* 0x000000603428723c */ /* 0x000ff00000041828 */
[----:B------:R-:W-:Y:S01]  /*2840*/  HMMA.16816.F32.BF16 R48, R64, R38, R48 ;  /* 0x000000264030723c */ /* 0x000fe20000041830 */
[----:B------:R-:W2:Y:S07]  /*2850*/  LDSM.16.M88.4 R36, [R163+0x6800] ;  /* 0x00680000a324783b */ /* 0x000eae0000000200 */
[C---:B---3--:R-:W-:Y:S08]  /*2860*/  HMMA.16816.F32.BF16 R80, R20.reuse, R88, R80 ;  /* 0x000000581450723c */ /* 0x048ff00000041850 */
[C---:B------:R-:W-:Y:S08]  /*2870*/  HMMA.16816.F32.BF16 R76, R20.reuse, R90, R76 ;  /* 0x0000005a144c723c */ /* 0x040ff0000004184c */
[C---:B----4-:R-:W-:Y:S08]  /*2880*/  HMMA.16816.F32.BF16 R72, R20.reuse, R84, R72 ;  /* 0x000000541448723c */ /* 0x050ff00000041848 */
[----:B------:R-:W-:Y:S01]  /*2890*/  HMMA.16816.F32.BF16 R68, R20, R86, R68 ;  /* 0x000000561444723c */ /* 0x000fe20000041844 */
[----:B------:R-:W3:Y:S07]  /*28a0*/  LDSM.16.M88.4 R20, [R169+0x7000] ;  /* 0x00700000a914783b */ /* 0x000eee0000000200 */
[----:B------:R-:W-:Y:S08]  /*28b0*/  HMMA.16816.F32.BF16 R32, R12, R94, R32 ;  /* 0x0000005e0c20723c */ /* 0x000ff00000041820 */
[----:B-1----:R-:W-:Y:S08]  /*28c0*/  HMMA.16816.F32.BF16 R24, R8, R28, R24 ;  /* 0x0000001c0818723c */ /* 0x002ff00000041818 */
[----:B------:R-:W-:Y:S08]  /*28d0*/  HMMA.16816.F32.BF16 R40, R16, R44, R40 ;  /* 0x0000002c1028723c */ /* 0x000ff00000041828 */
[----:B------:R-:W-:Y:S01]  /*28e0*/  HMMA.16816.F32.BF16 R96, R52, R98, R48 ;  /* 0x000000623460723c */ /* 0x000fe20000041830 */
[----:B------:R-:W-:Y:S07]  /*28f0*/  LDSM.16.M88.4 R48, [R156+0x2800] ;  /* 0x002800009c30783b */ /* 0x000fee0000000200 */
[----:B------:R-:W-:Y:S01]  /*2900*/  HMMA.16816.F32.BF16 R80, R64, R60, R80 ;  /* 0x0000003c4050723c */ /* 0x000fe20000041850 */
[----:B------:R-:W-:-:S02]  /*2910*/  FMUL.FTZ R24, R24, c[0x0][0x2ec] ;  /* 0x0000bb0018187a20 */ /* 0x000fc40000410000 */
[----:B------:R-:W-:Y:S02]  /*2920*/  FMUL.FTZ R25, R25, c[0x0][0x2ec] ;  /* 0x0000bb0019197a20 */ /* 0x000fe40000410000 */
[----:B------:R-:W-:Y:S02]  /*2930*/  FMUL.FTZ R45, R27, c[0x0][0x2ec] ;  /* 0x0000bb001b2d7a20 */ /* 0x000fe40000410000 */
[----:B------:R-:W1:Y:S01]  /*2940*/  MUFU.TANH R44, R25 ;  /* 0x00000019002c7308 */ /* 0x000e620000002400 */
[----:B------:R-:W-:Y:S07]  /*2950*/  HMMA.16816.F32.BF16 R76, R64, R62, R76 ;  /* 0x0000003e404c723c */ /* 0x000fee000004184c */
[----:B------:R-:W4:Y:S01]  /*2960*/  MUFU.TANH R45, R45 ;  /* 0x0000002d002d7308 */ /* 0x000f220000002400 */
[----:B------:R-:W-:Y:S01]  /*2970*/  HMMA.16816.F32.BF16 R32, R8, R30, R32 ;  /* 0x0000001e0820723c */ /* 0x000fe20000041820 */
[----:B------:R-:W1:Y:S07]  /*2980*/  LDSM.16.M88.4 R28, [R167+0x3000] ;  /* 0x00300000a71c783b */ /* 0x000e6e0000000200 */
[----:B--2---:R-:W-:Y:S01]  /*2990*/  HMMA.16816.F32.BF16 R40, R12, R36, R40 ;  /* 0x000000240c28723c */ /* 0x004fe20000041828 */
[----:B------:R2:W-:Y:S06]  /*29a0*/  MUFU.TANH R36, R24 ;  /* 0x0000001800247308 */ /* 0x0005ec0000002400 */
[----:B------:R-:W-:Y:S01]  /*29b0*/  FMUL.FTZ R37, R26, c[0x0][0x2ec] ;  /* 0x0000bb001a257a20 */ /* 0x000fe20000410000 */
[----:B------:R-:W-:Y:S05]  /*29c0*/  HMMA.16816.F32.BF16 R96, R16, R46, R96 ;  /* 0x0000002e1060723c */ /* 0x000fea0000041860 */
[----:B------:R-:W-:Y:S03]  /*29d0*/  MUFU.TANH R37, R37 ;  /* 0x0000002500257308 */ /* 0x000fe60000002400 */
[----:B---3--:R-:W-:Y:S01]  /*29e0*/  HMMA.16816.F32.BF16 R80, R52, R20, R80 ;  /* 0x000000143450723c */ /* 0x008fe20000041850 */
[----:B--2---:R-:W2:Y:S01]  /*29f0*/  LDSM.16.M88.4 R24, [R169+0x7800] ;  /* 0x00780000a918783b */ /* 0x004ea20000000200 */
[----:B------:R-:W-:-:S02]  /*2a00*/  FMUL.FTZ R32, R32, c[0x0][0x2ec] ;  /* 0x0000bb0020207a20 */ /* 0x000fc40000410000 */
[----:B------:R-:W-:Y:S02]  /*2a10*/  FMUL.FTZ R33, R33, c[0x0][0x2ec] ;  /* 0x0000bb0021217a20 */ /* 0x000fe40000410000 */
[----:B------:R-:W3:Y:S01]  /*2a20*/  MUFU.TANH R46, R32 ;  /* 0x00000020002e7308 */ /* 0x000ee20000002400 */
[----:B------:R-:W-:Y:S01]  /*2a30*/  FMUL.FTZ R47, R35, c[0x0][0x2ec] ;  /* 0x0000bb00232f7a20 */ /* 0x000fe20000410000 */
[----:B------:R-:W-:Y:S01]  /*2a40*/  HMMA.16816.F32.BF16 R76, R52, R22, R76 ;  /* 0x00000016344c723c */ /* 0x000fe2000004184c */
[----:B------:R-:W2:Y:S05]  /*2a50*/  LDSM.16.M88.4 R20, [R163+0x7000] ;  /* 0x00700000a314783b */ /* 0x000eaa0000000200 */
[----:B------:R-:W-:Y:S02]  /*2a60*/  MUFU.TANH R47, R47 ;  /* 0x0000002f002f7308 */ /* 0x000fe40000002400 */
[C---:B------:R-:W-:Y:S08]  /*2a70*/  HMMA.16816.F32.BF16 R72, R64.reuse, R56, R72 ;  /* 0x000000384048723c */ /* 0x040ff00000041848 */
[----:B------:R-:W-:Y:S08]  /*2a80*/  HMMA.16816.F32.BF16 R68, R64, R58, R68 ;  /* 0x0000003a4044723c */ /* 0x000ff00000041844 */
[----:B------:R-:W-:Y:S01]  /*2a90*/  HMMA.16816.F32.BF16 R96, R12, R38, R96 ;  /* 0x000000260c60723c */ /* 0x000fe20000041860 */
[----:B------:R2:W-:Y:S06]  /*2aa0*/  MUFU.TANH R38, R33 ;  /* 0x0000002100267308 */ /* 0x0005ec0000002400 */
[----:B------:R-:W-:Y:S01]  /*2ab0*/  FMUL.FTZ R39, R34, c[0x0][0x2ec] ;  /* 0x0000bb0022277a20 */ /* 0x000fe20000410000 */
[C---:B-1----:R-:W-:Y:S05]  /*2ac0*/  HMMA.16816.F32.BF16 R80, R16.reuse, R28, R80 ;  /* 0x0000001c1050723c */ /* 0x042fea0000041850 */
[----:B------:R-:W1:Y:S03]  /*2ad0*/  MUFU.TANH R39, R39 ;  /* 0x0000002700277308 */ /* 0x000e660000002400 */
[----:B------:R-:W-:Y:S01]  /*2ae0*/  HMMA.16816.F32.BF16 R76, R16, R30, R76 ;  /* 0x0000001e104c723c */ /* 0x000fe2000004184c */
[----:B--2---:R-:W2:Y:S04]  /*2af0*/  LDSM.16.M88.4 R32, [R167+0x3800] ;  /* 0x00380000a720783b */ /* 0x004ea80000000200 */
[----:B------:R-:W1:Y:S03]  /*2b00*/  LDSM.16.M88.4 R28, [R156+0x3000] ;  /* 0x003000009c1c783b */ /* 0x000e660000000200 */
[C---:B------:R-:W-:Y:S07]  /*2b10*/  HMMA.16816.F32.BF16 R72, R52.reuse, R24, R72 ;  /* 0x000000183448723c */ /* 0x040fee0000041848 */
[----:B------:R-:W-:Y:S01]  /*2b20*/  LOP3.LUT R25, R110, 0xffffffe0, RZ, 0xc0, !PT ;  /* 0xffffffe06e197812 */ /* 0x000fe200078ec0ff */
[----:B------:R-:W-:Y:S04]  /*2b30*/  HMMA.16816.F32.BF16 R68, R52, R26, R68 ;  /* 0x0000001a3444723c */ /* 0x000fe80000041844 */
[----:B------:R-:W-:-:S04]  /*2b40*/  IMAD.IADD R0, R100, 0x1, -R25 ;  /* 0x0000000164007824 */ /* 0x000fc800078e0a19 */
[----:B------:R-:W-:Y:S01]  /*2b50*/  HMMA.16816.F32.BF16 R80, R12, R20, R80 ;  /* 0x000000140c50723c */ /* 0x000fe20000041850 */
[----:B------:R-:W-:-:S04]  /*2b60*/  SHF.R.S32.HI R25, RZ, 0x1f, R0 ;  /* 0x0000001fff197819 */ /* 0x000fc80000011400 */
[----:B------:R-:W-:Y:S01]  /*2b70*/  LEA.HI R176, R25, R0, RZ, 0x2 ;  /* 0x0000000019b07211 */ /* 0x000fe200078f10ff */
[----:B------:R-:W-:Y:S01]  /*2b80*/  IMAD.IADD R0, R105, 0x1, R4 ;  /* 0x0000000169007824 */ /* 0x000fe200078e0204 */
[----:B------:R-:W-:Y:S01]  /*2b90*/  LDSM.16.M88.4 R24, [R156+0x3800] ;  /* 0x003800009c18783b */ /* 0x000fe20000000200 */
[----:B------:R-:W-:Y:S01]  /*2ba0*/  HMMA.16816.F32.BF16 R76, R12, R22, R76 ;  /* 0x000000160c4c723c */ /* 0x000fe2000004184c */
[----:B------:R-:W-:Y:S02]  /*2bb0*/  SHF.R.S32.HI R176, RZ, 0x2, R176 ;  /* 0x00000002ffb07819 */ /* 0x000fe400000114b0 */
[----:B------:R-:W3:Y:S01]  /*2bc0*/  LDSM.16.M88.4 R20, [R163+0x7800] ;  /* 0x00780000a314783b */ /* 0x000ee20000000200 */
[----:B------:R-:W-:-:S04]  /*2bd0*/  DEPBAR.LE SB0, 0x0 ;  /* 0x000080000000791a */ /* 0x000fc80000000000 */
[----:B------:R-:W-:Y:S08]  /*2be0*/  HMMA.16816.F32.BF16 R40, R8, R48, R40 ;  /* 0x000000300828723c */ /* 0x000ff00000041828 */
[C---:B--2---:R-:W-:Y:S07]  /*2bf0*/  HMMA.16816.F32.BF16 R72, R16.reuse, R32, R72 ;  /* 0x000000201048723c */ /* 0x044fee0000041848 */
[----:B------:R-:W-:Y:S01]  /*2c00*/  IMAD R33, R108, 0x10, R112 ;  /* 0x000000106c217824 */ /* 0x000fe200078e0270 */
[----:B------:R-:W-:Y:S04]  /*2c10*/  HMMA.16816.F32.BF16 R68, R16, R34, R68 ;  /* 0x000000221044723c */ /* 0x000fe80000041844 */
[----:B------:R-:W-:-:S04]  /*2c20*/  IADD3 R33, R33, 0x1, R176 ;  /* 0x0000000121217810 */ /* 0x000fc80007ffe0b0 */
[C---:B-1----:R-:W-:Y:S01]  /*2c30*/  HMMA.16816.F32.BF16 R80, R8.reuse, R28, R80 ;  /* 0x0000001c0850723c */ /* 0x042fe20000041850 */
[----:B------:R-:W-:Y:S01]  /*2c40*/  IADD3 R33, R6, R33, -R109 ;  /* 0x0000002106217210 */ /* 0x000fe20007ffe86d */
[----:B------:R-:W-:Y:S02]  /*2c50*/  FMUL.FTZ R48, R40, c[0x0][0x2ec] ;  /* 0x0000bb0028307a20 */ /* 0x000fe40000410000 */
[----:B------:R-:W-:Y:S01]  /*2c60*/  FMUL.FTZ R40, R41, c[0x0][0x2ec] ;  /* 0x0000bb0029287a20 */ /* 0x000fe20000410000 */
[----:B------:R-:W-:Y:S01]  /*2c70*/  IADD3 R49, R33, c[0x0][0x2e8], RZ ;  /* 0x0000ba0021317a10 */ /* 0x000fe20007ffe0ff */
[----:B------:R-:W-:Y:S02]  /*2c80*/  FMUL.FTZ R41, R42, c[0x0][0x2ec] ;  /* 0x0000bb002a297a20 */ /* 0x000fe40000410000 */
[----:B------:R-:W-:Y:S01]  /*2c90*/  HMMA.16816.F32.BF16 R96, R8, R50, R96 ;  /* 0x000000320860723c */ /* 0x000fe20000041860 */
[C---:B------:R-:W-:Y:S01]  /*2ca0*/  IADD3 R185, R49.reuse, 0x8, RZ ;  /* 0x0000000831b97810 */ /* 0x040fe20007ffe0ff */
[----:B------:R-:W1:Y:S01]  /*2cb0*/  MUFU.TANH R48, R48 ;  /* 0x0000003000307308 */ /* 0x000e620000002400 */
[-C--:B------:R-:W-:Y:S01]  /*2cc0*/  IMNMX R186, R49, R6.reuse, PT ;  /* 0x0000000631ba7217 */ /* 0x080fe20003800200 */
[----:B------:R-:W-:Y:S01]  /*2cd0*/  FMUL.FTZ R42, R43, c[0x0][0x2ec] ;  /* 0x0000bb002b2a7a20 */ /* 0x000fe20000410000 */
[----:B------:R-:W-:-:S03]  /*2ce0*/  IMNMX R185, R185, R6, PT ;  /* 0x00000006b9b97217 */ /* 0x000fc60003800200 */
[C---:B---3--:R-:W-:Y:S02]  /*2cf0*/  HMMA.16816.F32.BF16 R72, R12.reuse, R20, R72 ;  /* 0x000000140c48723c */ /* 0x048fe40000041848 */
[----:B------:R-:W2:Y:S06]  /*2d00*/  MUFU.TANH R41, R41 ;  /* 0x0000002900297308 */ /* 0x000eac0000002400 */
[----:B------:R-:W-:Y:S01]  /*2d10*/  HMMA.16816.F32.BF16 R68, R12, R22, R68 ;  /* 0x000000160c44723c */ /* 0x000fe20000041844 */
[----:B------:R-:W-:Y:S01]  /*2d20*/  FMUL.FTZ R82, R82, c[0x0][0x2ec] ;  /* 0x0000bb0052527a20 */ /* 0x000fe20000410000 */
[----:B------:R-:W3:Y:S01]  /*2d30*/  MUFU.TANH R40, R40 ;  /* 0x0000002800287308 */ /* 0x000ee20000002400 */
[----:B------:R-:W-:-:S02]  /*2d40*/  FMUL.FTZ R33, R81, c[0x0][0x2ec] ;  /* 0x0000bb0051217a20 */ /* 0x000fc40000410000 */
[----:B------:R-:W-:-:S03]  /*2d50*/  FMUL.FTZ R83, R83, c[0x0][0x2ec] ;  /* 0x0000bb0053537a20 */ /* 0x000fc60000410000 */
[C---:B------:R-:W-:Y:S01]  /*2d60*/  HMMA.16816.F32.BF16 R76, R8.reuse, R30, R76 ;  /* 0x0000001e084c723c */ /* 0x040fe2000004184c */
[----:B------:R-:W-:Y:S01]  /*2d70*/  FMUL.FTZ R28, R97, c[0x0][0x2ec] ;  /* 0x0000bb00611c7a20 */ /* 0x000fe20000410000 */
[----:B------:R-:W1:Y:S01]  /*2d80*/  MUFU.TANH R42, R42 ;  /* 0x0000002a002a7308 */ /* 0x000e620000002400 */
[----:B------:R-:W-:Y:S02]  /*2d90*/  FMUL.FTZ R43, R96, c[0x0][0x2ec] ;  /* 0x0000bb00602b7a20 */ /* 0x000fe40000410000 */
[----:B------:R-:W-:Y:S02]  /*2da0*/  FMUL.FTZ R29, R98, c[0x0][0x2ec] ;  /* 0x0000bb00621d7a20 */ /* 0x000fe40000410000 */
[----:B------:R-:W-:Y:S01]  /*2db0*/  IMAD.IADD R30, R3, 0x1, R188 ;  /* 0x00000001031e7824 */ /* 0x000fe200078e02bc */
[----:B------:R-:W-:Y:S01]  /*2dc0*/  HMMA.16816.F32.BF16 R72, R8, R24, R72 ;  /* 0x000000180848723c */ /* 0x000fe20000041848 */
[----:B------:R-:W-:Y:S01]  /*2dd0*/  FMUL.FTZ R31, R80, c[0x0][0x2ec] ;  /* 0x0000bb00501f7a20 */ /* 0x000fe20000410000 */
[----:B------:R-:W-:Y:S01]  /*2de0*/  MUFU.TANH R28, R28 ;  /* 0x0000001c001c7308 */ /* 0x000fe20000002400 */
[----:B------:R-:W-:Y:S01]  /*2df0*/  FMUL.FTZ R32, R99, c[0x0][0x2ec] ;  /* 0x0000bb0063207a20 */ /* 0x000fe20000410000 */
[----:B------:R-:W-:-:S02]  /*2e00*/  IADD3 R20, R30, 0x1, RZ ;  /* 0x000000011e147810 */ /* 0x000fc40007ffe0ff */
[C---:B------:R-:W-:Y:S02]  /*2e10*/  IADD3 R4, R30.reuse, 0x8, RZ ;  /* 0x000000081e047810 */ /* 0x040fe40007ffe0ff */
[----:B------:R-:W-:Y:S01]  /*2e20*/  HMMA.16816.F32.BF16 R68, R8, R26, R68 ;  /* 0x0000001a0844723c */ /* 0x000fe20000041844 */
[----:B------:R-:W-:Y:S01]  /*2e30*/  IADD3 R6, R30, 0x9, RZ ;  /* 0x000000091e067810 */ /* 0x000fe20007ffe0ff */
[----:B------:R-:W1:Y:S01]  /*2e40*/  MUFU.TANH R31, R31 ;  /* 0x0000001f001f7308 */ /* 0x000e620000002400 */
[CC--:B------:R-:W-:Y:S02]  /*2e50*/  ISETP.GE.AND P3, PT, R20.reuse, R186.reuse, PT ;  /* 0x000000ba1400720c */ /* 0x0c0fe40003f66270 */
[-C--:B------:R-:W-:Y:S02]  /*2e60*/  ISETP.GE.AND P0, PT, R20, R185.reuse, PT ;  /* 0x000000b91400720c */ /* 0x080fe40003f06270 */
[CC--:B------:R-:W-:Y:S01]  /*2e70*/  ISETP.GE.AND P1, PT, R4.reuse, R186.reuse, PT ;  /* 0x000000ba0400720c */ /* 0x0c0fe20003f26270 */
[----:B------:R-:W-:Y:S01]  /*2e80*/  FMUL.FTZ R24, R77, c[0x0][0x2ec] ;  /* 0x0000bb004d187a20 */ /* 0x000fe20000410000 */
[-C--:B------:R-:W-:Y:S01]  /*2e90*/  ISETP.GE.AND P4, PT, R4, R185.reuse, PT ;  /* 0x000000b90400720c */ /* 0x080fe20003f86270 */
[----:B------:R-:W-:Y:S01]  /*2ea0*/  FMUL.FTZ R34, R76, c[0x0][0x2ec] ;  /* 0x0000bb004c227a20 */ /* 0x000fe20000410000 */
[----:B------:R-:W-:Y:S01]  /*2eb0*/  IADD3 R4, R30, 0x10, RZ ;  /* 0x000000101e047810 */ /* 0x000fe20007ffe0ff */
[----:B------:R-:W1:Y:S01]  /*2ec0*/  MUFU.TANH R43, R43 ;  /* 0x0000002b002b7308 */ /* 0x000e620000002400 */
[-C--:B------:R-:W-:Y:S01]  /*2ed0*/  ISETP.GE.AND P2, PT, R6, R186.reuse, PT ;  /* 0x000000ba0600720c */ /* 0x080fe20003f46270 */
[----:B------:R-:W-:Y:S01]  /*2ee0*/  FMUL.FTZ R78, R78, c[0x0][0x2ec] ;  /* 0x0000bb004e4e7a20 */ /* 0x000fe20000410000 */
[-C--:B------:R-:W-:Y:S01]  /*2ef0*/  ISETP.GE.AND P5, PT, R6, R185.reuse, PT ;  /* 0x000000b90600720c */ /* 0x080fe20003fa6270 */
[----:B------:R-:W-:Y:S01]  /*2f00*/  FMUL.FTZ R79, R79, c[0x0][0x2ec] ;  /* 0x0000bb004f4f7a20 */ /* 0x000fe20000410000 */
[----:B------:R-:W-:Y:S01]  /*2f10*/  IADD3 R16, R30, 0x11, RZ ;  /* 0x000000111e107810 */ /* 0x000fe20007ffe0ff */
[----:B------:R-:W-:Y:S01]  /*2f20*/  FMUL.FTZ R72, R72, c[0x0][0x2ec] ;  /* 0x0000bb0048487a20 */ /* 0x000fe20000410000 */
[----:B------:R-:W-:Y:S01]  /*2f30*/  FSEL R19, R44, -INF , !P3 ;  /* 0xff8000002c137808 */ /* 0x000fe20005800000 */
[----:B------:R-:W1:Y:S01]  /*2f40*/  MUFU.TANH R29, R29 ;  /* 0x0000001d001d7308 */ /* 0x000e620000002400 */
[----:B----4-:R-:W-:Y:S01]  /*2f50*/  FSEL R6, R45, -INF , !P0 ;  /* 0xff8000002d067808 */ /* 0x010fe20004000000 */
[----:B------:R-:W-:Y:S01]  /*2f60*/  FMUL.FTZ R73, R73, c[0x0][0x2ec] ;  /* 0x0000bb0049497a20 */ /* 0x000fe20000410000 */
[-C--:B------:R-:W-:Y:S01]  /*2f70*/  ISETP.GE.AND P3, PT, R4, R186.reuse, PT ;  /* 0x000000ba0400720c */ /* 0x080fe20003f66270 */
[----:B------:R-:W-:Y:S01]  /*2f80*/  FMUL.FTZ R74, R74, c[0x0][0x2ec] ;  /* 0x0000bb004a4a7a20 */ /* 0x000fe20000410000 */
[-C--:B------:R-:W-:Y:S01]  /*2f90*/  ISETP.GE.AND P0, PT, R4, R185.reuse, PT ;  /* 0x000000b90400720c */ /* 0x080fe20003f06270 */
[----:B------:R-:W-:Y:S01]  /*2fa0*/  FMUL.FTZ R75, R75, c[0x0][0x2ec] ;  /* 0x0000bb004b4b7a20 */ /* 0x000fe20000410000 */
[----:B------:R-:W-:Y:S01]  /*2fb0*/  FSEL R21, R46, -INF , !P1 ;  /* 0xff8000002e157808 */ /* 0x000fe20004800000 */
[----:B------:R-:W4:Y:S01]  /*2fc0*/  MUFU.TANH R32, R32 ;  /* 0x0000002000207308 */ /* 0x000f220000002400 */
[----:B------:R-:W-:Y:S01]  /*2fd0*/  FSEL R4, R39, -INF , !P4 ;  /* 0xff80000027047808 */ /* 0x000fe20006000000 */
[----:B------:R-:W-:Y:S01]  /*2fe0*/  FMUL.FTZ R68, R68, c[0x0][0x2ec] ;  /* 0x0000bb0044447a20 */ /* 0x000fe20000410000 */
[----:B------:R-:W-:Y:S01]  /*2ff0*/  ISETP.GE.AND P1, PT, R16, R186, PT ;  /* 0x000000ba1000720c */ /* 0x000fe20003f26270 */
[----:B------:R-:W-:Y:S01]  /*3000*/  FMUL.FTZ R70, R70, c[0x0][0x2ec] ;  /* 0x0000bb0046467a20 */ /* 0x000fe20000410000 */
[----:B------:R-:W-:Y:S01]  /*3010*/  ISETP.GE.AND P4, PT, R16, R185, PT ;  /* 0x000000b91000720c */ /* 0x000fe20003f86270 */
[----:B------:R-:W-:Y:S01]  /*3020*/  FMUL.FTZ R69, R69, c[0x0][0x2ec] ;  /* 0x0000bb0045457a20 */ /* 0x000fe20000410000 */
[C---:B------:R-:W-:Y:S01]  /*3030*/  IADD3 R16, R30.reuse, 0x18, RZ ;  /* 0x000000181e107810 */ /* 0x040fe20007ffe0ff */
[----:B------:R-:W3:Y:S01]  /*3040*/  MUFU.TANH R20, R82 ;  /* 0x0000005200147308 */ /* 0x000ee20000002400 */
[----:B------:R-:W-:Y:S01]  /*3050*/  IADD3 R12, R30, 0x19, RZ ;  /* 0x000000191e0c7810 */ /* 0x000fe20007ffe0ff */
[----:B------:R-:W-:Y:S01]  /*3060*/  FMUL.FTZ R71, R71, c[0x0][0x2ec] ;  /* 0x0000bb0047477a20 */ /* 0x000fe20000410000 */
[----:B------:R-:W-:-:S02]  /*3070*/  FSEL R23, R38, -INF , !P2 ;  /* 0xff80000026177808 */ /* 0x000fc40005000000 */
[----:B------:R-:W-:Y:S02]  /*3080*/  FSEL R18, R47, -INF , !P5 ;  /* 0xff8000002f127808 */ /* 0x000fe40006800000 */
[CC--:B------:R-:W-:Y:S01]  /*3090*/  ISETP.GE.AND P2, PT, R16.reuse, R186.reuse, PT ;  /* 0x000000ba1000720c */ /* 0x0c0fe20003f46270 */
[----:B------:R-:W4:Y:S01]  /*30a0*/  MUFU.TANH R24, R24 ;  /* 0x0000001800187308 */ /* 0x000f220000002400 */
[-C--:B------:R-:W-:Y:S02]  /*30b0*/  ISETP.GE.AND P5, PT, R16, R185.reuse, PT ;  /* 0x000000b91000720c */ /* 0x080fe40003fa6270 */
[----:B-1----:R-:W-:Y:S02]  /*30c0*/  FSEL R17, R48, -INF , !P3 ;  /* 0xff80000030117808 */ /* 0x002fe40005800000 */
[----:B--2---:R-:W-:Y:S02]  /*30d0*/  FSEL R16, R41, -INF , !P0 ;  /* 0xff80000029107808 */ /* 0x004fe40004000000 */
[C---:B------:R-:W-:Y:S01]  /*30e0*/  ISETP.GE.AND P3, PT, R12.reuse, R186, PT ;  /* 0x000000ba0c00720c */ /* 0x040fe20003f66270 */
[----:B------:R-:W1:Y:S01]  /*30f0*/  MUFU.TANH R33, R33 ;  /* 0x0000002100217308 */ /* 0x000e620000002400 */
[----:B------:R-:W-:-:S02]  /*3100*/  ISETP.GE.AND P0, PT, R12, R185, PT ;  /* 0x000000b90c00720c */ /* 0x000fc40003f06270 */
[----:B------:R-:W-:Y:S02]  /*3110*/  IADD3 R12, R30, 0x20, RZ ;  /* 0x000000201e0c7810 */ /* 0x000fe40007ffe0ff */
[----:B---3--:R-:W-:Y:S02]  /*3120*/  FSEL R15, R40, -INF , !P1 ;  /* 0xff800000280f7808 */ /* 0x008fe40004800000 */
[----:B------:R-:W-:Y:S01]  /*3130*/  ISETP.GE.AND P1, PT, R12, R186, PT ;  /* 0x000000ba0c00720c */ /* 0x000fe20003f26270 */
[----:B------:R-:W2:Y:S01]  /*3140*/  MUFU.TANH R128, R83 ;  /* 0x0000005300807308 */ /* 0x000ea20000002400 */
[----:B------:R-:W-:Y:S02]  /*3150*/  IADD3 R10, R30, 0x29, RZ ;  /* 0x000000291e0a7810 */ /* 0x000fe40007ffe0ff */
[----:B------:R-:W-:Y:S02]  /*3160*/  FSEL R14, R42, -INF , !P4 ;  /* 0xff8000002a0e7808 */ /* 0x000fe40006000000 */
[----:B------:R-:W-:-:S02]  /*3170*/  ISETP.GE.AND P4, PT, R12, R185, PT ;  /* 0x000000b90c00720c */ /* 0x000fc40003f86270 */
[C---:B------:R-:W-:Y:S01]  /*3180*/  IADD3 R22, R30.reuse, 0x21, RZ ;  /* 0x000000211e167810 */ /* 0x040fe20007ffe0ff */
[----:B------:R-:W3:Y:S01]  /*3190*/  MUFU.TANH R34, R34 ;  /* 0x0000002200227308 */ /* 0x000ee20000002400 */
[----:B------:R-:W-:Y:S02]  /*31a0*/  IADD3 R11, R30, 0x28, RZ ;  /* 0x000000281e0b7810 */ /* 0x000fe40007ffe0ff */
[----:B------:R-:W-:Y:S02]  /*31b0*/  FSEL R35, R31, -INF , !P1 ;  /* 0xff8000001f237808 */ /* 0x000fe40004800000 */
[----:B------:R-:W-:Y:S02]  /*31c0*/  ISETP.GE.AND P1, PT, R10, R186, PT ;  /* 0x000000ba0a00720c */ /* 0x000fe40003f26270 */
[----:B------:R-:W-:Y:S01]  /*31d0*/  FSEL R9, R28, -INF , !P3 ;  /* 0xff8000001c097808 */ /* 0x000fe20005800000 */
[----:B------:R-:W1:Y:S01]  /*31e0*/  MUFU.TANH R130, R78 ;  /* 0x0000004e00827308 */ /* 0x000e620000002400 */
[----:B------:R-:W-:-:S02]  /*31f0*/  FSEL R13, R43, -INF , !P2 ;  /* 0xff8000002b0d7808 */ /* 0x000fc40005000000 */
[----:B------:R-:W-:Y:S02]  /*3200*/  FSEL R12, R29, -INF , !P5 ;  /* 0xff8000001d0c7808 */ /* 0x000fe40006800000 */
[----:B----4-:R-:W-:Y:S02]  /*3210*/  FSEL R8, R32, -INF , !P0 ;  /* 0xff80000020087808 */ /* 0x010fe40004000000 */
[----:B------:R-:W-:Y:S01]  /*3220*/  FSEL R28, R20, -INF , !P4 ;  /* 0xff800000141c7808 */ /* 0x000fe20006000000 */
[----:B------:R-:W4:Y:S01]  /*3230*/  MUFU.TANH R140, R79 ;  /* 0x0000004f008c7308 */ /* 0x000f220000002400 */
[CC--:B------:R-:W-:Y:S02]  /*3240*/  ISETP.GE.AND P2, PT, R22.reuse, R186.reuse, PT ;  /* 0x000000ba1600720c */ /* 0x0c0fe40003f46270 */
[----:B------:R-:W-:Y:S02]  /*3250*/  ISETP.GE.AND P5, PT, R22, R185, PT ;  /* 0x000000b91600720c */ /* 0x000fe40003fa6270 */
[----:B------:R-:W-:-:S02]  /*3260*/  ISETP.GE.AND P3, PT, R11, R186, PT ;  /* 0x000000ba0b00720c */ /* 0x000fc40003f66270 */
[-C--:B------:R-:W-:Y:S01]  /*3270*/  ISETP.GE.AND P0, PT, R11, R185.reuse, PT ;  /* 0x000000b90b00720c */ /* 0x080fe20003f06270 */
[----:B------:R-:W4:Y:S01]  /*3280*/  MUFU.TANH R139, R72 ;  /* 0x00000048008b7308 */ /* 0x000f220000002400 */
[----:B------:R-:W-:Y:S02]  /*3290*/  ISETP.GE.AND P4, PT, R10, R185, PT ;  /* 0x000000b90a00720c */ /* 0x000fe40003f86270 */
[C---:B------:R-:W-:Y:S02]  /*32a0*/  IADD3 R11, R30.reuse, 0x30, RZ ;  /* 0x000000301e0b7810 */ /* 0x040fe40007ffe0ff */
[----:B------:R-:W-:Y:S02]  /*32b0*/  IADD3 R10, R30, 0x31, RZ ;  /* 0x000000311e0a7810 */ /* 0x000fe40007ffe0ff */
[----:B------:R-:W-:Y:S01]  /*32c0*/  FSEL R29, R24, -INF , !P1 ;  /* 0xff800000181d7808 */ /* 0x000fe20004800000 */
[----:B------:R-:W-:Y:S01]  /*32d0*/  MUFU.TANH R137, R73 ;  /* 0x0000004900897308 */ /* 0x000fe20000002400 */
[----:B------:R-:W-:-:S02]  /*32e0*/  ISETP.GT.AND P1, PT, R101, 0x1, PT ;  /* 0x000000016500780c */ /* 0x000fc40003f24270 */
[----:B-1----:R-:W-:Y:S02]  /*32f0*/  FSEL R33, R33, -INF , !P2 ;  /* 0xff80000021217808 */ /* 0x002fe40005000000 */
[----:B--2---:R-:W-:Y:S02]  /*3300*/  FSEL R128, R128, -INF , !P5 ;  /* 0xff80000080807808 */ /* 0x004fe40006800000 */
[----:B---3--:R-:W-:Y:S01]  /*3310*/  FSEL R31, R34, -INF , !P3 ;  /* 0xff800000221f7808 */ /* 0x008fe20005800000 */
[----:B------:R-:W1:Y:S01]  /*3320*/  MUFU.TANH R136, R74 ;  /* 0x0000004a00887308 */ /* 0x000e620000002400 */
[----:B------:R-:W-:Y:S02]  /*3330*/  FSEL R130, R130, -INF , !P0 ;  /* 0xff80000082827808 */ /* 0x000fe40004000000 */
[C---:B------:R-:W-:Y:S02]  /*3340*/  ISETP.GE.AND P2, PT, R11.reuse, R186, PT ;  /* 0x000000ba0b00720c */ /* 0x040fe40003f46270 */
[----:B------:R-:W-:-:S02]  /*3350*/  ISETP.GE.AND P5, PT, R11, R185, PT ;  /* 0x000000b90b00720c */ /* 0x000fc40003fa6270 */
[C---:B------:R-:W-:Y:S01]  /*3360*/  ISETP.GE.AND P3, PT, R10.reuse, R186, PT ;  /* 0x000000ba0a00720c */ /* 0x040fe20003f66270 */
[----:B------:R-:W2:Y:S01]  /*3370*/  MUFU.TANH R134, R75 ;  /* 0x0000004b00867308 */ /* 0x000ea20000002400 */
[----:B------:R-:W-:Y:S02]  /*3380*/  ISETP.GE.AND P0, PT, R10, R185, PT ;  /* 0x000000b90a00720c */ /* 0x000fe40003f06270 */
[----:B------:R-:W-:Y:S02]  /*3390*/  IADD3 R10, R30, 0x38, RZ ;  /* 0x000000381e0a7810 */ /* 0x000fe40007ffe0ff */
[----:B----4-:R-:W-:Y:S02]  /*33a0*/  FSEL R140, R140, -INF , !P4 ;  /* 0xff8000008c8c7808 */ /* 0x010fe40006000000 */
[----:B------:R-:W-:Y:S01]  /*33b0*/  FSEL R139, R139, -INF , !P2 ;  /* 0xff8000008b8b7808 */ /* 0x000fe20005000000 */
[----:B------:R-:W3:Y:S01]  /*33c0*/  MUFU.TANH R135, R68 ;  /* 0x0000004400877308 */ /* 0x000ee20000002400 */
[----:B-1----:R-:W-:-:S02]  /*33d0*/  FSEL R136, R136, -INF , !P5 ;  /* 0xff80000088887808 */ /* 0x002fc40006800000 */
[----:B------:R-:W-:Y:S02]  /*33e0*/  FSEL R137, R137, -INF , !P3 ;  /* 0xff80000089897808 */ /* 0x000fe40005800000 */
[CC--:B------:R-:W-:Y:S02]  /*33f0*/  ISETP.GE.AND P4, PT, R10.reuse, R186.reuse, PT ;  /* 0x000000ba0a00720c */ /* 0x0c0fe40003f86270 */
[-C--:B------:R-:W-:Y:S01]  /*3400*/  ISETP.GE.AND P2, PT, R10, R185.reuse, PT ;  /* 0x000000b90a00720c */ /* 0x080fe20003f46270 */
[----:B------:R-:W1:Y:S01]  /*3410*/  MUFU.TANH R132, R70 ;  /* 0x0000004600847308 */ /* 0x000e620000002400 */
[----:B------:R-:W-:Y:S01]  /*3420*/  BAR.SYNC.DEFER_BLOCKING 0x0 ;  /* 0x0000000000007b1d */ /* 0x000fe20000010000 */
[C---:B------:R-:W-:Y:S02]  /*3430*/  ISETP.GE.AND P5, PT, R30.reuse, R186, PT ;  /* 0x000000ba1e00720c */ /* 0x040fe40003fa6270 */
[C---:B------:R-:W-:Y:S02]  /*3440*/  ISETP.GE.AND P3, PT, R30.reuse, R185, PT ;  /* 0x000000b91e00720c */ /* 0x040fe40003f66270 */
[----:B------:R-:W-:-:S02]  /*3450*/  IADD3 R30, R30, 0x39, RZ ;  /* 0x000000391e1e7810 */ /* 0x000fc40007ffe0ff */
[----:B------:R-:W4:Y:S01]  /*3460*/  MUFU.TANH R133, R69 ;  /* 0x0000004500857308 */ /* 0x000f220000002400 */
[----:B--2---:R-:W-:Y:S02]  /*3470*/  FSEL R134, R134, -INF , !P0 ;  /* 0xff80000086867808 */ /* 0x004fe40004000000 */
[----:B---3--:R-:W-:Y:S02]  /*3480*/  FSEL R135, R135, -INF , !P4 ;  /* 0xff80000087877808 */ /* 0x008fe40006000000 */
[----:B------:R-:W-:Y:S02]  /*3490*/  @!P1 LEA R182, P0, R184, c[0x0][0x168], 0x1 ;  /* 0x00005a00b8b69a11 */ /* 0x000fe400078008ff */
[----:B------:R-:W-:Y:S01]  /*34a0*/  ISETP.GE.AND P4, PT, R30, R186, PT ;  /* 0x000000ba1e00720c */ /* 0x000fe20003f86270 */
[----:B------:R-:W2:Y:S01]  /*34b0*/  MUFU.TANH R126, R71 ;  /* 0x00000047007e7308 */ /* 0x000ea20000002400 */
[----:B-1----:R-:W-:Y:S02]  /*34c0*/  FSEL R132, R132, -INF , !P2 ;  /* 0xff80000084847808 */ /* 0x002fe40005000000 */
[----:B------:R-:W-:-:S02]  /*34d0*/  ISETP.GE.AND P2, PT, R30, R185, PT ;  /* 0x000000b91e00720c */ /* 0x000fc40003f46270 */
[----:B------:R-:W-:Y:S02]  /*34e0*/  @!P1 LEA.HI.X R183, R184, c[0x0][0x16c], R103, 0x1, P0 ;  /* 0x00005b00b8b79a11 */ /* 0x000fe400000f0c67 */
[----:B------:R-:W-:Y:S02]  /*34f0*/  FSEL R36, R36, -INF , !P5 ;  /* 0xff80000024247808 */ /* 0x000fe40006800000 */
[----:B------:R-:W-:Y:S02]  /*3500*/  FSEL R37, R37, -INF , !P3 ;  /* 0xff80000025257808 */ /* 0x000fe40005800000 */
[----:B----4-:R-:W-:Y:S02]  /*3510*/  FSEL R133, R133, -INF , !P4 ;  /* 0xff80000085857808 */ /* 0x010fe40006000000 */
[----:B--2---:R-:W-:Y:S01]  /*3520*/  FSEL R126, R126, -INF , !P2 ;  /* 0xff8000007e7e7808 */ /* 0x004fe20005000000 */
        /* <DEDUP_REMOVED lines=21> */
[C---:B------:R-:W-:Y:S01]  /*3680*/  IMAD R25, R102.reuse, R25, R20 ;  /* 0x0000001966197224 */ /* 0x040fe200078e0214 */
[----:B------:R-:W-:Y:S01]  /*3690*/  LOP3.LUT R20, RZ, c[0x0][0x2d0], RZ, 0x33, !PT ;  /* 0x0000b400ff147a12 */ /* 0x000fe200078e33ff */
        /* <DEDUP_REMOVED lines=36> */
.L_x_6618:
[----:B------:R-:W-:-:S04]  /*38e0*/  LEA R3, -R2, RZ, 0x6 ;  /* 0x000000ff02037211 */ /* 0x000fc800078e31ff */
[----:B------:R-:W-:Y:S02]  /*38f0*/  SHF.R.S32.HI R10, RZ, 0x1f, R3 ;  /* 0x0000001fff0a7819 */ /* 0x000fe40000011403 */
.L_x_6619:
        /* <DEDUP_REMOVED lines=25> */
.L_x_6617:
        /* <DEDUP_REMOVED lines=62> */
[--C-:B------:R-:W-:Y:S01]  /*3e70*/  FFMA.FTZ R119, R37, c[0x0][0x23c], -R129.reuse ;  /* 0x00008f0025777a23 */ /* 0x100fe20000010881 */
[----:B------:R-:W-:Y:S01]  /*3e80*/  LDSM.16.MT88.4 R20, [R161+0x8800] ;  /* 0x00880000a114783b */ /* 0x000fe20000004200 */
[----:B------:R-:W-:-:S02]  /*3e90*/  FFMA.FTZ R120, R6, c[0x0][0x23c], -R129 ;  /* 0x00008f0006787a23 */ /* 0x000fc40000010881 */
[--C-:B------:R-:W-:Y:S02]  /*3ea0*/  FFMA.FTZ R121, R4, c[0x0][0x23c], -R129.reuse ;  /* 0x00008f0004797a23 */ /* 0x100fe40000010881 */
[--C-:B------:R-:W-:Y:S01]  /*3eb0*/  FFMA.FTZ R112, R18, c[0x0][0x23c], -R129.reuse ;  /* 0x00008f0012707a23 */ /* 0x100fe20000010881 */
[----:B------:R-:W1:Y:S01]  /*3ec0*/  LDSM.16.MT88.4 R4, [R160+0xa000] ;  /* 0x00a00000a004783b */ /* 0x000e620000004200 */
[----:B------:R-:W2:Y:S01]  /*3ed0*/  MUFU.EX2 R115, R115 ;  /* 0x0000007300737308 */ /* 0x000ea20000000800 */
[--C-:B------:R-:W-:Y:S02]  /*3ee0*/  FFMA.FTZ R113, R17, c[0x0][0x23c], -R138.reuse ;  /* 0x00008f0011717a23 */ /* 0x100fe4000001088a */
[--C-:B------:R-:W-:Y:S02]  /*3ef0*/  FFMA.FTZ R110, R15, c[0x0][0x23c], -R138.reuse ;  /* 0x00008f000f6e7a23 */ /* 0x100fe4000001088a */
[----:B------:R-:W-:Y:S02]  /*3f00*/  FFMA.FTZ R109, R13, c[0x0][0x23c], -R138 ;  /* 0x00008f000d6d7a23 */ /* 0x000fe4000001088a */
[--C-:B------:R-:W-:Y:S01]  /*3f10*/  FFMA.FTZ R117, R16, c[0x0][0x23c], -R129.reuse ;  /* 0x00008f0010757a23 */ /* 0x100fe20000010881 */
[----:B------:R-:W-:Y:S01]  /*3f20*/  MUFU.EX2 R114, R114 ;  /* 0x0000007200727308 */ /* 0x000fe20000000800 */
[--C-:B------:R-:W-:Y:S01]  /*3f30*/  FFMA.FTZ R108, R14, c[0x0][0x23c], -R129.reuse ;  /* 0x00008f000e6c7a23 */ /* 0x100fe20000010881 */
[----:B------:R-:W5:Y:S01]  /*3f40*/  LDSM.16.MT88.4 R16, [R162+0x8800] ;  /* 0x00880000a210783b */ /* 0x000f620000004200 */
[----:B------:R-:W-:-:S02]  /*3f50*/  FFMA.FTZ R118, R12, c[0x0][0x23c], -R129 ;  /* 0x00008f000c767a23 */ /* 0x000fc40000010881 */
[--C-:B------:R-:W-:Y:S01]  /*3f60*/  FFMA.FTZ R0, R9, c[0x0][0x23c], -R138.reuse ;  /* 0x00008f0009007a23 */ /* 0x100fe2000001088a */
[----:B------:R-:W1:Y:S01]  /*3f70*/  LDSM.16.MT88.4 R12, [R160+0x8800] ;  /* 0x00880000a00c783b */ /* 0x000e620000004200 */
[----:B------:R-:W-:Y:S01]  /*3f80*/  FFMA.FTZ R105, R8, c[0x0][0x23c], -R129 ;  /* 0x00008f0008697a23 */ /* 0x000fe20000010881 */
[----:B------:R-:W3:Y:S01]  /*3f90*/  MUFU.EX2 R111, R111 ;  /* 0x0000006f006f7308 */ /* 0x000ee20000000800 */
[----:B--2---:R-:W-:Y:S01]  /*3fa0*/  F2FP.BF16.PACK_AB R64, R115, R116 ;  /* 0x000000747340723e */ /* 0x004fe200000010ff */
[----:B------:R-:W2:Y:S01]  /*3fb0*/  LDSM.16.MT88.4 R8, [R164+0xa800] ;  /* 0x00a80000a408783b */ /* 0x000ea20000004200 */
[--C-:B------:R-:W-:Y:S02]  /*3fc0*/  FFMA.FTZ R122, R35, c[0x0][0x23c], -R138.reuse ;  /* 0x00008f00237a7a23 */ /* 0x100fe4000001088a */
[--C-:B------:R-:W-:Y:S02]  /*3fd0*/  FFMA.FTZ R123, R33, c[0x0][0x23c], -R138.reuse ;  /* 0x00008f00217b7a23 */ /* 0x100fe4000001088a */
[----:B------:R-:W-:Y:S01]  /*3fe0*/  LDSM.16.MT88.4 R32, [R161+0xa800] ;  /* 0x00a80000a120783b */ /* 0x000fe20000004200 */
[----:B------:R-:W-:Y:S01]  /*3ff0*/  MUFU.EX2 R119, R119 ;  /* 0x0000007700777308 */ /* 0x000fe20000000800 */
[----:B------:R-:W-:-:S02]  /*4000*/  FFMA.FTZ R124, R31, c[0x0][0x23c], -R138 ;  /* 0x00008f001f7c7a23 */ /* 0x000fc4000001088a */
[--C-:B------:R-:W-:Y:S02]  /*4010*/  FFMA.FTZ R125, R29, c[0x0][0x23c], -R138.reuse ;  /* 0x00008f001d7d7a23 */ /* 0x100fe4000001088a */
[--C-:B------:R-:W-:Y:S02]  /*4020*/  FFMA.FTZ R127, R28, c[0x0][0x23c], -R129.reuse ;  /* 0x00008f001c7f7a23 */ /* 0x100fe40000010881 */
[--C-:B------:R-:W-:Y:S01]  /*4030*/  FFMA.FTZ R128, R128, c[0x0][0x23c], -R129.reuse ;  /* 0x00008f0080807a23 */ /* 0x100fe20000010881 */
[----:B------:R-:W4:Y:S01]  /*4040*/  MUFU.EX2 R120, R120 ;  /* 0x0000007800787308 */ /* 0x000f220000000800 */
[----:B---3--:R-:W-:Y:S01]  /*4050*/  F2FP.BF16.PACK_AB R66, R111, R114 ;  /* 0x000000726f42723e */ /* 0x008fe200000010ff */
[--C-:B------:R-:W-:Y:S01]  /*4060*/  FFMA.FTZ R130, R130, c[0x0][0x23c], -R129.reuse ;  /* 0x00008f0082827a23 */ /* 0x100fe20000010881 */
[----:B------:R-:W-:Y:S01]  /*4070*/  LDSM.16.MT88.4 R28, [R164+0x9000] ;  /* 0x00900000a41c783b */ /* 0x000fe20000004200 */
[----:B------:R-:W-:Y:S02]  /*4080*/  FFMA.FTZ R131, R140, c[0x0][0x23c], -R129 ;  /* 0x00008f008c837a23 */ /* 0x000fe40000010881 */
[----:B------:R-:W-:-:S02]  /*4090*/  FFMA.FTZ R139, R139, c[0x0][0x23c], -R138 ;  /* 0x00008f008b8b7a23 */ /* 0x000fc4000001088a */
[----:B------:R-:W-:Y:S01]  /*40a0*/  MUFU.EX2 R121, R121 ;  /* 0x0000007900797308 */ /* 0x000fe20000000800 */
[--C-:B------:R-:W-:Y:S02]  /*40b0*/  FFMA.FTZ R140, R137, c[0x0][0x23c], -R138.reuse ;  /* 0x00008f00898c7a23 */ /* 0x100fe4000001088a */
[--C-:B------:R-:W-:Y:S02]  /*40c0*/  FFMA.FTZ R135, R135, c[0x0][0x23c], -R138.reuse ;  /* 0x00008f0087877a23 */ /* 0x100fe4000001088a */
[----:B------:R-:W-:Y:S02]  /*40d0*/  FFMA.FTZ R138, R133, c[0x0][0x23c], -R138 ;  /* 0x00008f00858a7a23 */ /* 0x000fe4000001088a */
[--C-:B------:R-:W-:Y:S01]  /*40e0*/  FFMA.FTZ R133, R136, c[0x0][0x23c], -R129.reuse ;  /* 0x00008f0088857a23 */ /* 0x100fe20000010881 */
[----:B------:R-:W3:Y:S01]  /*40f0*/  MUFU.EX2 R112, R112 ;  /* 0x0000007000707308 */ /* 0x000ee20000000800 */
[----:B----4-:R-:W-:Y:S01]  /*4100*/  F2FP.BF16.PACK_AB R65, R120, R119 ;  /* 0x000000777841723e */ /* 0x010fe200000010ff */
[----:B------:R-:W-:-:S02]  /*4110*/  FFMA.FTZ R134, R134, c[0x0][0x23c], -R129 ;  /* 0x00008f0086867a23 */ /* 0x000fc40000010881 */
[--C-:B------:R-:W-:Y:S02]  /*4120*/  FFMA.FTZ R132, R132, c[0x0][0x23c], -R129.reuse ;  /* 0x00008f0084847a23 */ /* 0x100fe40000010881 */
[----:B------:R-:W-:Y:S02]  /*4130*/  FFMA.FTZ R193, R126, c[0x0][0x23c], -R129 ;  /* 0x00008f007ec17a23 */ /* 0x000fe40000010881 */
[----:B------:R-:W-:Y:S01]  /*4140*/  MUFU.EX2 R113, R113 ;  /* 0x0000007100717308 */ /* 0x000fe20000000800 */
[----:B------:R-:W-:Y:S02]  /*4150*/  FADD.FTZ R115, R116, R115 ;  /* 0x0000007374737221 */ /* 0x000fe40000010000 */
[----:B------:R-:W-:Y:S02]  /*4160*/  FADD.FTZ R120, R119, R120 ;  /* 0x0000007877787221 */ /* 0x000fe40000010000 */
[----:B------:R-:W-:Y:S01]  /*4170*/  FADD.FTZ R114, R114, R115 ;  /* 0x0000007372727221 */ /* 0x000fe20000010000 */
[----:B---3--:R-:W-:-:S02]  /*4180*/  F2FP.BF16.PACK_AB R67, R112, R121 ;  /* 0x000000797043723e */ /* 0x008fc400000010ff */
[----:B------:R-:W3:Y:S01]  /*4190*/  MUFU.EX2 R110, R110 ;  /* 0x0000006e006e7308 */ /* 0x000ee20000000800 */
[----:B------:R-:W-:Y:S02]  /*41a0*/  FADD.FTZ R121, R121, R120 ;  /* 0x0000007879797221 */ /* 0x000fe40000010000 */
        /* <DEDUP_REMOVED lines=57> */
[C---:B--2---:R-:W-:Y:S02]  /*4540*/  HMMA.16816.F32.BF16 R36, R4.reuse, R8, R36 ;  /* 0x000000080424723c */ /* 0x044fe40000041824 */
[----:B------:R-:W2:Y:S06]  /*4550*/  MUFU.EX2 R193, R193 ;  /* 0x000000c100c17308 */ /* 0x000eac0000000800 */
        /* <DEDUP_REMOVED lines=14> */
[C---:B-----5:R-:W-:Y:S08]  /*4640*/  HMMA.16816.F32.BF16 R60, R4.reuse, R12, R60 ;  /* 0x0000000c043c723c */ /* 0x060ff0000004183c */
[----:B------:R-:W-:Y:S01]  /*4650*/  HMMA.16816.F32.BF16 R64, R4, R14, R64 ;  /* 0x0000000e0440723c */ /* 0x000fe20000041840 */
[----:B------:R-:W3:Y:S06]  /*4660*/  LDSM.16.MT88.4 R12, [R162+0xb000] ;  /* 0x00b00000a20c783b */ /* 0x000eec0000004200 */
        /* <DEDUP_REMOVED lines=29> */
[----:B------:R-:W5:Y:S07]  /*4840*/  LDSM.16.MT88.4 R24, [R161+0x9800] ;  /* 0x00980000a118783b */ /* 0x000f6e0000004200 */
[C---:B------:R-:W-:Y:S08]  /*4850*/  HMMA.16816.F32.BF16 R72, R4.reuse, R20, R72 ;  /* 0x000000140448723c */ /* 0x040ff00000041848 */
[C---:B------:R-:W-:Y:S01]  /*4860*/  HMMA.16816.F32.BF16 R68, R4.reuse, R22, R68 ;  /* 0x000000160444723c */ /* 0x040fe20000041844 */
[----:B------:R-:W1:Y:S07]  /*4870*/  LDSM.16.MT88.4 R20, [R160+0x9800] ;  /* 0x00980000a014783b */ /* 0x000e6e0000004200 */
[C---:B------:R-:W-:Y:S08]  /*4880*/  HMMA.16816.F32.BF16 R60, R4.reuse, R32, R60 ;  /* 0x00000020043c723c */ /* 0x040ff0000004183c */
[----:B------:R-:W-:Y:S07]  /*4890*/  HMMA.16816.F32.BF16 R64, R4, R34, R64 ;  /* 0x000000220440723c */ /* 0x000fee0000041840 */
[----:B------:R-:W-:Y:S01]  /*48a0*/  F2FP.BF16.PACK_AB R4, R140, R139 ;  /* 0x0000008b8c04723e */ /* 0x000fe200000010ff */
[----:B------:R-:W-:Y:S01]  /*48b0*/  FADD.FTZ R139, R139, R124 ;  /* 0x0000007c8b8b7221 */ /* 0x000fe20000010000 */
[----:B----4-:R-:W-:Y:S01]  /*48c0*/  F2FP.BF16.PACK_AB R5, R134, R133 ;  /* 0x000000858605723e */ /* 0x010fe200000010ff */
[----:B------:R-:W-:Y:S01]  /*48d0*/  FADD.FTZ R133, R133, R130 ;  /* 0x0000008285857221 */ /* 0x000fe20000010000 */
[----:B------:R-:W-:Y:S01]  /*48e0*/  F2FP.BF16.PACK_AB R6, R138, R135 ;  /* 0x000000878a06723e */ /* 0x000fe200000010ff */
        /* <DEDUP_REMOVED lines=88> */
.L_x_6621:
[----:B------:R-:W-:-:S05]  /*4e70*/  IMAD.MOV.U32 R4, RZ, RZ, c[0x0][0x1a0] ;  /* 0x00006800ff047624 */ /* 0x000fca00078e00ff */
[----:B------:R-:W-:-:S04]  /*4e80*/  LEA R4, -R4, RZ, 0x6 ;  /* 0x000000ff04047211 */ /* 0x000fc800078e31ff */
[----:B------:R-:W-:Y:S02]  /*4e90*/  SHF.R.S32.HI R5, RZ, 0x1f, R4 ;  /* 0x0000001fff057819 */ /* 0x000fe40000011404 */
.L_x_6622:
        /* <DEDUP_REMOVED lines=20> */
[----:B------:R-:W-:Y:S01]  /*4fe0*/  ISETP.GE.AND P2, PT, R188, R186, PT ;  /* 0x000000babc00720c */ /* 0x000fe20003f46270 */
[----:B------:R2:W-:Y:S01]  /*4ff0*/  LDGSTS.E.BYPASS.LTC128B.128 [R177+0xa000], [R10.64+0x80] ;  /* 0x0a0000800ab17fae */ /* 0x0005e2000b901d46 */
[----:B------:R-:W-:Y:S01]  /*5000*/  ISETP.GE.AND P0, PT, R101, 0x3, PT ;  /* 0x000000036500780c */ /* 0x000fe20003f06270 */
[----:B------:R-:W-:Y:S02]  /*5010*/  IMAD.X R7, R5, 0x1, R0, P1 ;  /* 0x0000000105077824 */ /* 0x000fe400008e0600 */
        /* <DEDUP_REMOVED lines=8> */
[----:B------:R-:W-:Y:S04]  /*50a0*/  LDSM.16.M88.4 R136, [R168] ;  /* 0x00000000a888783b */ /* 0x000fe80000000200 */
[----:B------:R-:W-:Y:S04]  /*50b0*/  LDSM.16.M88.4 R124, [R167] ;  /* 0x00000000a77c783b */ /* 0x000fe80000000200 */
[----:B------:R-:W5:Y:S04]  /*50c0*/  LDSM.16.M88.4 R116, [R169+0x4800] ;  /* 0x00480000a974783b */ /* 0x000f680000000200 */
[----:B------:R-:W1:Y:S04]  /*50d0*/  LDSM.16.M88.4 R108, [R169+0x5000] ;  /* 0x00500000a96c783b */ /* 0x000e680000000200 */
[----:B------:R-:W-:Y:S04]  /*50e0*/  LDSM.16.M88.4 R24, [R166] ;  /* 0x00000000a618783b */ /* 0x000fe80000000200 */
[----:B------:R-:W1:Y:S04]  /*50f0*/  LDSM.16.M88.4 R148, [R163+0x4000] ;  /* 0x00400000a394783b */ /* 0x000e680000000200 */
[----:B------:R-:W1:Y:S04]  /*5100*/  LDSM.16.M88.4 R32, [R169+0x5800] ;  /* 0x00580000a920783b */ /* 0x000e680000000200 */
[----:B------:R-:W1:Y:S04]  /*5110*/  LDSM.16.M88.4 R20, [R159] ;  /* 0x000000009f14783b */ /* 0x000e680000000200 */
[----:B--2---:R-:W2:Y:S01]  /*5120*/  LDSM.16.M88.4 R8, [R158] ;  /* 0x000000009e08783b */ /* 0x004ea20000000200 */
[C---:B----4-:R-:W-:Y:S03]  /*5130*/  HMMA.16816.F32.BF16 R16, R128.reuse, R12, RZ ;  /* 0x0000000c8010723c */ /* 0x050fe600000418ff */
[----:B------:R-:W-:Y:S04]  /*5140*/  LDSM.16.M88.4 R140, [R165] ;  /* 0x00000000a58c783b */ /* 0x000fe80000000200 */
[----:B------:R-:W4:Y:S01]  /*5150*/  LDSM.16.M88.4 R120, [R156] ;  /* 0x000000009c78783b */ /* 0x000f220000000200 */
[C---:B------:R-:W-:Y:S03]  /*5160*/  HMMA.16816.F32.BF16 R12, R128.reuse, R14, RZ ;  /* 0x0000000e800c723c */ /* 0x040fe600000418ff */
[----:B------:R-:W2:Y:S04]  /*5170*/  LDSM.16.M88.4 R144, [R157] ;  /* 0x000000009d90783b */ /* 0x000ea80000000200 */
[----:B---3--:R-:W3:Y:S01]  /*5180*/  LDSM.16.M88.4 R4, [R163+0x4800] ;  /* 0x00480000a304783b */ /* 0x008ee20000000200 */
[----:B-----5:R-:W-:Y:S03]  /*5190*/  HMMA.16816.F32.BF16 R28, R128, R116, RZ ;  /* 0x00000074801c723c */ /* 0x020fe600000418ff */
[----:B------:R-:W5:Y:S04]  /*51a0*/  LDSM.16.M88.4 R104, [R163+0x5000] ;  /* 0x00500000a368783b */ /* 0x000f680000000200 */
[----:B------:R-:W0:Y:S01]  /*51b0*/  LDGDEPBAR ;  /* 0x00000000000079af */ /* 0x000e220000000000 */
[C---:B------:R-:W-:Y:S08]  /*51c0*/  HMMA.16816.F32.BF16 R16, R136.reuse, R124, R16 ;  /* 0x0000007c8810723c */ /* 0x040ff00000041810 */
[----:B------:R-:W-:Y:S01]  /*51d0*/  HMMA.16816.F32.BF16 R12, R136, R126, R12 ;  /* 0x0000007e880c723c */ /* 0x000fe2000004180c */
[----:B------:R-:W-:Y:S07]  /*51e0*/  LDSM.16.M88.4 R124, [R170+0x2000] ;  /* 0x00200000aa7c783b */ /* 0x000fee0000000200 */
[C---:B-1----:R-:W-:Y:S08]  /*51f0*/  HMMA.16816.F32.BF16 R112, R128.reuse, R108, RZ ;  /* 0x0000006c8070723c */ /* 0x042ff000000418ff */
[C---:B------:R-:W-:Y:S08]  /*5200*/  HMMA.16816.F32.BF16 R116, R128.reuse, R118, RZ ;  /* 0x000000768074723c */ /* 0x040ff000000418ff */
[----:B------:R-:W-:Y:S08]  /*5210*/  HMMA.16816.F32.BF16 R108, R128, R110, RZ ;  /* 0x0000006e806c723c */ /* 0x000ff000000418ff */
[C---:B------:R-:W-:Y:S08]  /*5220*/  HMMA.16816.F32.BF16 R16, R24.reuse, R148, R16 ;  /* 0x000000941810723c */ /* 0x040ff00000041810 */
[----:B------:R-:W-:Y:S01]  /*5230*/  HMMA.16816.F32.BF16 R12, R24, R150, R12 ;  /* 0x00000096180c723c */ /* 0x000fe2000004180c */
[----:B------:R-:W-:Y:S07]  /*5240*/  LDSM.16.M88.4 R148, [R155] ;  /* 0x000000009b94783b */ /* 0x000fee0000000200 */
[C---:B------:R-:W-:Y:S08]  /*5250*/  HMMA.16816.F32.BF16 R132, R128.reuse, R32, RZ ;  /* 0x000000208084723c */ /* 0x040ff000000418ff */
[----:B------:R-:W-:Y:S01]  /*5260*/  HMMA.16816.F32.BF16 R128, R128, R34, RZ ;  /* 0x000000228080723c */ /* 0x000fe200000418ff */
[----:B------:R-:W-:Y:S07]  /*5270*/  LDSM.16.M88.4 R32, [R163+0x5800] ;  /* 0x00580000a320783b */ /* 0x000fee0000000200 */
[C---:B------:R-:W-:Y:S08]  /*5280*/  HMMA.16816.F32.BF16 R28, R136.reuse, R20, R28 ;  /* 0x00000014881c723c */ /* 0x040ff0000004181c */
[C---:B------:R-:W-:Y:S01]  /*5290*/  HMMA.16816.F32.BF16 R116, R136.reuse, R22, R116 ;  /* 0x000000168874723c */ /* 0x040fe20000041874 */
[----:B------:R-:W-:Y:S07]  /*52a0*/  LDSM.16.M88.4 R20, [R156+0x800] ;  /* 0x000800009c14783b */ /* 0x000fee0000000200 */
[C---:B--2---:R-:W-:Y:S08]  /*52b0*/  HMMA.16816.F32.BF16 R112, R136.reuse, R8, R112 ;  /* 0x000000088870723c */ /* 0x044ff00000041870 */
[----:B------:R-:W-:Y:S01]  /*52c0*/  HMMA.16816.F32.BF16 R108, R136, R10, R108 ;  /* 0x0000000a886c723c */ /* 0x000fe2000004186c */
[----:B------:R-:W1:Y:S07]  /*52d0*/  LDSM.16.M88.4 R8, [R169+0x6000] ;  /* 0x00600000a908783b */ /* 0x000e6e0000000200 */
[C---:B----4-:R-:W-:Y:S08]  /*52e0*/  HMMA.16816.F32.BF16 R16, R140.reuse, R120, R16 ;  /* 0x000000788c10723c */ /* 0x050ff00000041810 */
[----:B------:R-:W-:Y:S01]  /*52f0*/  HMMA.16816.F32.BF16 R12, R140, R122, R12 ;  /* 0x0000007a8c0c723c */ /* 0x000fe2000004180c */
[----:B------:R-:W-:Y:S07]  /*5300*/  LDSM.16.M88.4 R120, [R169+0x7000] ;  /* 0x00700000a978783b */ /* 0x000fee0000000200 */
[C---:B------:R-:W-:Y:S08]  /*5310*/  HMMA.16816.F32.BF16 R132, R136.reuse, R144, R132 ;  /* 0x000000908884723c */ /* 0x040ff00000041884 */
[----:B------:R-:W-:Y:S01]  /*5320*/  HMMA.16816.F32.BF16 R128, R136, R146, R128 ;  /* 0x000000928880723c */ /* 0x000fe20000041880 */
[----:B------:R-:W-:Y:S04]  /*5330*/  LDSM.16.M88.4 R144, [R169+0x6800] ;  /* 0x00680000a990783b */ /* 0x000fe80000000200 */
[----:B------:R-:W-:Y:S03]  /*5340*/  LDSM.16.M88.4 R136, [R156+0x1800] ;  /* 0x001800009c88783b */ /* 0x000fe60000000200 */
[C---:B---3--:R-:W-:Y:S08]  /*5350*/  HMMA.16816.F32.BF16 R28, R24.reuse, R4, R28 ;  /* 0x00000004181c723c */ /* 0x048ff0000004181c */
[C---:B------:R-:W-:Y:S01]  /*5360*/  HMMA.16816.F32.BF16 R116, R24.reuse, R6, R116 ;  /* 0x000000061874723c */ /* 0x040fe20000041874 */
[----:B------:R-:W-:Y:S07]  /*5370*/  LDSM.16.M88.4 R4, [R156+0x1000] ;  /* 0x001000009c04783b */ /* 0x000fee0000000200 */
[C---:B-----5:R-:W-:Y:S08]  /*5380*/  HMMA.16816.F32.BF16 R112, R24.reuse, R104, R112 ;  /* 0x000000681870723c */ /* 0x060ff00000041870 */
[----:B------:R-:W-:Y:S01]  /*5390*/  HMMA.16816.F32.BF16 R108, R24, R106, R108 ;  /* 0x0000006a186c723c */ /* 0x000fe2000004186c */
[----:B------:R-:W2:Y:S07]  /*53a0*/  LDSM.16.M88.4 R104, [R168+0x2000] ;  /* 0x00200000a868783b */ /* 0x000eae0000000200 */
[C---:B-1----:R-:W-:Y:S08]  /*53b0*/  HMMA.16816.F32.BF16 R16, R124.reuse, R8, R16 ;  /* 0x000000087c10723c */ /* 0x042ff00000041810 */
[----:B------:R-:W-:Y:S01]  /*53c0*/  HMMA.16816.F32.BF16 R12, R124, R10, R12 ;  /* 0x0000000a7c0c723c */ /* 0x000fe2000004180c */
[----:B------:R-:W-:Y:S07]  /*53d0*/  LDSM.16.M88.4 R8, [R165+0x2000] ;  /* 0x00200000a508783b */ /* 0x000fee0000000200 */
[C---:B------:R-:W-:Y:S08]  /*53e0*/  HMMA.16816.F32.BF16 R132, R24.reuse, R32, R132 ;  /* 0x000000201884723c */ /* 0x040ff00000041884 */
[----:B------:R-:W-:Y:S01]  /*53f0*/  HMMA.16816.F32.BF16 R128, R24, R34, R128 ;  /* 0x000000221880723c */ /* 0x000fe20000041880 */
[----:B------:R-:W-:Y:S04]  /*5400*/  LDSM.16.M88.4 R24, [R166+0x2000] ;  /* 0x00200000a618783b */ /* 0x000fe80000000200 */
[----:B------:R-:W-:Y:S03]  /*5410*/  LDSM.16.M88.4 R32, [R154] ;  /* 0x000000009a20783b */ /* 0x000fe60000000200 */
[C---:B------:R-:W-:Y:S08]  /*5420*/  HMMA.16816.F32.BF16 R28, R140.reuse, R20, R28 ;  /* 0x000000148c1c723c */ /* 0x040ff0000004181c */
[----:B------:R-:W-:Y:S01]  /*5430*/  HMMA.16816.F32.BF16 R116, R140, R22, R116 ;  /* 0x000000168c74723c */ /* 0x000fe20000041874 */
[----:B------:R-:W1:Y:S07]  /*5440*/  LDSM.16.M88.4 R20, [R163+0x6000] ;  /* 0x00600000a314783b */ /* 0x000e6e0000000200 */
[C---:B--2---:R-:W-:Y:S08]  /*5450*/  HMMA.16816.F32.BF16 R16, R104.reuse, R148, R16 ;  /* 0x000000946810723c */ /* 0x044ff00000041810 */
[----:B------:R-:W-:Y:S08]  /*5460*/  HMMA.16816.F32.BF16 R12, R104, R150, R12 ;  /* 0x00000096680c723c */ /* 0x000ff0000004180c */
[C---:B------:R-:W-:Y:S08]  /*5470*/  HMMA.16816.F32.BF16 R112, R140.reuse, R4, R112 ;  /* 0x000000048c70723c */ /* 0x040ff00000041870 */
[----:B------:R-:W-:Y:S01]  /*5480*/  HMMA.16816.F32.BF16 R108, R140, R6, R108 ;  /* 0x000000068c6c723c */ /* 0x000fe2000004186c */
[----:B------:R-:W2:Y:S07]  /*5490*/  LDSM.16.M88.4 R4, [R156+0x2000] ;  /* 0x002000009c04783b */ /* 0x000eae0000000200 */
[C---:B------:R-:W-:Y:S08]  /*54a0*/  HMMA.16816.F32.BF16 R28, R124.reuse, R144, R28 ;  /* 0x000000907c1c723c */ /* 0x040ff0000004181c */
[----:B------:R-:W-:Y:S08]  /*54b0*/  HMMA.16816.F32.BF16 R116, R124, R146, R116 ;  /* 0x000000927c74723c */ /* 0x000ff00000041874 */
[C---:B-1----:R-:W-:Y:S08]  /*54c0*/  HMMA.16816.F32.BF16 R16, R24.reuse, R20, R16 ;  /* 0x000000141810723c */ /* 0x042ff00000041810 */
[----:B------:R-:W-:Y:S01]  /*54d0*/  HMMA.16816.F32.BF16 R12, R24, R22, R12 ;  /* 0x00000016180c723c */ /* 0x000fe2000004180c */
[----:B------:R-:W1:Y:S07]  /*54e0*/  LDSM.16.M88.4 R20, [R153] ;  /* 0x000000009914783b */ /* 0x000e6e0000000200 */
[----:B------:R-:W-:Y:S01]  /*54f0*/  HMMA.16816.F32.BF16 R148, R140, R136, R132 ;  /* 0x000000888c94723c */ /* 0x000fe20000041884 */
[----:B------:R-:W3:Y:S07]  /*5500*/  LDSM.16.M88.4 R132, [R163+0x6800] ;  /* 0x00680000a384783b */ /* 0x000eee0000000200 */
[----:B------:R-:W-:Y:S08]  /*5510*/  HMMA.16816.F32.BF16 R28, R104, R32, R28 ;  /* 0x00000020681c723c */ /* 0x000ff0000004181c */
[----:B------:R-:W-:Y:S01]  /*5520*/  HMMA.16816.F32.BF16 R144, R124, R120, R112 ;  /* 0x000000787c90723c */ /* 0x000fe20000041870 */
[----:B------:R-:W-:Y:S07]  /*5530*/  LDSM.16.M88.4 R112, [R156+0x2800] ;  /* 0x002800009c70783b */ /* 0x000fee0000000200 */
[----:B------:R-:W-:Y:S01]  /*5540*/  HMMA.16816.F32.BF16 R116, R104, R34, R116 ;  /* 0x000000226874723c */ /* 0x000fe20000041874 */
[----:B------:R-:W4:Y:S07]  /*5550*/  LDSM.16.M88.4 R32, [R169+0x7800] ;  /* 0x00780000a920783b */ /* 0x000f2e0000000200 */
[----:B------:R-:W-:Y:S08]  /*5560*/  HMMA.16816.F32.BF16 R108, R124, R122, R108 ;  /* 0x0000007a7c6c723c */ /* 0x000ff0000004186c */
[C---:B--2---:R-:W-:Y:S08]  /*5570*/  HMMA.16816.F32.BF16 R16, R8.reuse, R4, R16 ;  /* 0x000000040810723c */ /* 0x044ff00000041810 */
[----:B------:R-:W-:Y:S01]  /*5580*/  HMMA.16816.F32.BF16 R12, R8, R6, R12 ;  /* 0x00000006080c723c */ /* 0x000fe2000004180c */
[----:B------:R-:W2:Y:S07]  /*5590*/  LDSM.16.M88.4 R4, [R163+0x7000] ;  /* 0x00700000a304783b */ /* 0x000eae0000000200 */
[----:B------:R-:W-:Y:S08]  /*55a0*/  HMMA.16816.F32.BF16 R128, R140, R138, R128 ;  /* 0x0000008a8c80723c */ /* 0x000ff00000041880 */
[----:B-1----:R-:W-:Y:S01]  /*55b0*/  HMMA.16816.F32.BF16 R144, R104, R20, R144 ;  /* 0x000000146890723c */ /* 0x002fe20000041890 */
[----:B------:R-:W-:-:S02]  /*55c0*/  FMUL.FTZ R17, R17, c[0x0][0x2ec] ;  /* 0x0000bb0011117a20 */ /* 0x000fc40000410000 */
[----:B------:R-:W-:Y:S02]  /*55d0*/  FMUL.FTZ R0, R16, c[0x0][0x2ec] ;  /* 0x0000bb0010007a20 */ /* 0x000fe40000410000 */
[----:B------:R1:W-:Y:S01]  /*55e0*/  MUFU.TANH R120, R17 ;  /* 0x0000001100787308 */ /* 0x0003e20000002400 */
[----:B------:R-:W-:Y:S02]  /*55f0*/  FMUL.FTZ R121, R18, c[0x0][0x2ec] ;  /* 0x0000bb0012797a20 */ /* 0x000fe40000410000 */
[----:B------:R-:W-:Y:S01]  /*5600*/  HMMA.16816.F32.BF16 R108, R104, R22, R108 ;  /* 0x00000016686c723c */ /* 0x000fe2000004186c */
[----:B------:R-:W5:Y:S01]  /*5610*/  LDSM.16.M88.4 R20, [R152] ;  /* 0x000000009814783b */ /* 0x000f620000000200 */
[----:B------:R-:W-:Y:S02]  /*5620*/  FMUL.FTZ R12, R12, c[0x0][0x2ec] ;  /* 0x0000bb000c0c7a20 */ /* 0x000fe40000410000 */
[----:B------:R-:W-:Y:S01]  /*5630*/  FMUL.FTZ R13, R13, c[0x0][0x2ec] ;  /* 0x0000bb000d0d7a20 */ /* 0x000fe20000410000 */
[----:B------:R-:W1:Y:S01]  /*5640*/  MUFU.TANH R0, R0 ;  /* 0x0000000000007308 */ /* 0x000e620000002400 */
[----:B------:R-:W-:-:S02]  /*5650*/  FMUL.FTZ R14, R14, c[0x0][0x2ec] ;  /* 0x0000bb000e0e7a20 */ /* 0x000fc40000410000 */
[----:B---3--:R-:W-:Y:S01]  /*5660*/  HMMA.16816.F32.BF16 R28, R24, R132, R28 ;  /* 0x00000084181c723c */ /* 0x008fe2000004181c */
[----:B------:R-:W-:-:S04]  /*5670*/  FMUL.FTZ R15, R15, c[0x0][0x2ec] ;  /* 0x0000bb000f0f7a20 */ /* 0x000fc80000410000 */
[----:B------:R-:W-:Y:S03]  /*5680*/  MUFU.TANH R122, R12 ;  /* 0x0000000c007a7308 */ /* 0x000fe60000002400 */
[C---:B----4-:R-:W-:Y:S05]  /*5690*/  HMMA.16816.F32.BF16 R148, R124.reuse, R32, R148 ;  /* 0x000000207c94723c */ /* 0x050fea0000041894 */
[----:B------:R-:W-:Y:S03]  /*56a0*/  MUFU.TANH R121, R121 ;  /* 0x0000007900797308 */ /* 0x000fe60000002400 */
[----:B------:R-:W-:Y:S08]  /*56b0*/  HMMA.16816.F32.BF16 R128, R124, R34, R128 ;  /* 0x000000227c80723c */ /* 0x000ff00000041880 */
[C---:B------:R-:W-:Y:S08]  /*56c0*/  HMMA.16816.F32.BF16 R116, R24.reuse, R134, R116 ;  /* 0x000000861874723c */ /* 0x040ff00000041874 */
[C---:B--2---:R-:W-:Y:S08]  /*56d0*/  HMMA.16816.F32.BF16 R144, R24.reuse, R4, R144 ;  /* 0x000000041890723c */ /* 0x044ff00000041890 */
[----:B------:R-:W-:Y:S01]  /*56e0*/  HMMA.16816.F32.BF16 R108, R24, R6, R108 ;  /* 0x00000006186c723c */ /* 0x000fe2000004186c */
[----:B------:R-:W2:Y:S07]  /*56f0*/  LDSM.16.M88.4 R4, [R163+0x7800] ;  /* 0x00780000a304783b */ /* 0x000eae0000000200 */
[----:B------:R-:W-:Y:S01]  /*5700*/  HMMA.16816.F32.BF16 R28, R8, R112, R28 ;  /* 0x00000070081c723c */ /* 0x000fe2000004181c */
[----:B------:R-:W-:Y:S06]  /*5710*/  MUFU.TANH R112, R13 ;  /* 0x0000000d00707308 */ /* 0x000fec0000002400 */
[----:B------:R-:W-:Y:S01]  /*5720*/  FMUL.FTZ R113, R19, c[0x0][0x2ec] ;  /* 0x0000bb0013717a20 */ /* 0x000fe20000410000 */
[C---:B-----5:R-:W-:Y:S01]  /*5730*/  HMMA.16816.F32.BF16 R148, R104.reuse, R20, R148 ;  /* 0x000000146894723c */ /* 0x060fe20000041894 */
[----:B-1----:R-:W1:Y:S04]  /*5740*/  LDSM.16.M88.4 R16, [R156+0x3000] ;  /* 0x003000009c10783b */ /* 0x002e680000000200 */
[----:B------:R-:W3:Y:S03]  /*5750*/  MUFU.TANH R113, R113 ;  /* 0x0000007100717308 */ /* 0x000ee60000002400 */
[----:B------:R-:W-:Y:S08]  /*5760*/  HMMA.16816.F32.BF16 R128, R104, R22, R128 ;  /* 0x000000166880723c */ /* 0x000ff00000041880 */
[----:B------:R-:W-:Y:S01]  /*5770*/  HMMA.16816.F32.BF16 R116, R8, R114, R116 ;  /* 0x000000720874723c */ /* 0x000fe20000041874 */
[----:B------:R-:W4:Y:S01]  /*5780*/  MUFU.TANH R114, R14 ;  /* 0x0000000e00727308 */ /* 0x000f220000002400 */
[----:B------:R-:W-:-:S02]  /*5790*/  FMUL.FTZ R28, R28, c[0x0][0x2ec] ;  /* 0x0000bb001c1c7a20 */ /* 0x000fc40000410000 */
[----:B------:R-:W-:-:S05]  /*57a0*/  FMUL.FTZ R29, R29, c[0x0][0x2ec] ;  /* 0x0000bb001d1d7a20 */ /* 0x000fca0000410000 */
[----:B------:R5:W1:Y:S01]  /*57b0*/  MUFU.TANH R115, R15 ;  /* 0x0000000f00737308 */ /* 0x000a620000002400 */
[C---:B--2---:R-:W-:Y:S07]  /*57c0*/  HMMA.16816.F32.BF16 R148, R24.reuse, R4, R148 ;  /* 0x000000041894723c */ /* 0x044fee0000041894 */
[----:B------:R-:W-:Y:S01]  /*57d0*/  IADD3 R5, R188, 0x1, RZ ;  /* 0x00000001bc057810 */ /* 0x000fe20007ffe0ff */
[----:B------:R-:W-:Y:S01]  /*57e0*/  HMMA.16816.F32.BF16 R128, R24, R6, R128 ;  /* 0x000000061880723c */ /* 0x000fe20000041880 */
[----:B------:R-:W2:Y:S02]  /*57f0*/  MUFU.TANH R28, R28 ;  /* 0x0000001c001c7308 */ /* 0x000ea40000002400 */
[----:B------:R-:W-:-:S02]  /*5800*/  ISETP.GE.AND P1, PT, R5, R186, PT ;  /* 0x000000ba0500720c */ /* 0x000fc40003f26270 */
[----:B------:R-:W-:Y:S01]  /*5810*/  ISETP.GE.AND P3, PT, R5, R185, PT ;  /* 0x000000b90500720c */ /* 0x000fe20003f66270 */
[----:B------:R-:W-:Y:S01]  /*5820*/  FMUL.FTZ R32, R116, c[0x0][0x2ec] ;  /* 0x0000bb0074207a20 */ /* 0x000fe20000410000 */
[----:B-----5:R-:W5:Y:S01]  /*5830*/  LDSM.16.M88.4 R12, [R156+0x3800] ;  /* 0x003800009c0c783b */ /* 0x020f620000000200 */
[----:B-1----:R-:W-:Y:S01]  /*5840*/  HMMA.16816.F32.BF16 R144, R8, R16, R144 ;  /* 0x000000100890723c */ /* 0x002fe20000041890 */
[----:B------:R-:W-:Y:S01]  /*5850*/  IADD3 R5, R188, 0x8, RZ ;  /* 0x00000008bc057810 */ /* 0x000fe20007ffe0ff */
[----:B------:R-:W-:Y:S01]  /*5860*/  FMUL.FTZ R33, R117, c[0x0][0x2ec] ;  /* 0x0000bb0075217a20 */ /* 0x000fe20000410000 */
[----:B------:R-:W1:Y:S01]  /*5870*/  MUFU.TANH R29, R29 ;  /* 0x0000001d001d7308 */ /* 0x000e620000002400 */
[----:B------:R-:W-:Y:S01]  /*5880*/  FMUL.FTZ R21, R118, c[0x0][0x2ec] ;  /* 0x0000bb0076157a20 */ /* 0x000fe20000410000 */
[----:B------:R-:W-:Y:S01]  /*5890*/  ISETP.GE.AND P4, PT, R5, R186, PT ;  /* 0x000000ba0500720c */ /* 0x000fe20003f86270 */
[----:B------:R-:W-:-:S04]  /*58a0*/  DEPBAR.LE SB0, 0x0 ;  /* 0x000080000000791a */ /* 0x000fc80000000000 */
[----:B------:R-:W-:Y:S01]  /*58b0*/  HMMA.16816.F32.BF16 R108, R8, R18, R108 ;  /* 0x00000012086c723c */ /* 0x000fe2000004186c */
[----:B------:R-:W-:Y:S01]  /*58c0*/  FMUL.FTZ R16, R30, c[0x0][0x2ec] ;  /* 0x0000bb001e107a20 */ /* 0x000fe20000410000 */
[----:B------:R-:W1:Y:S01]  /*58d0*/  MUFU.TANH R32, R32 ;  /* 0x0000002000207308 */ /* 0x000e620000002400 */
[----:B------:R-:W-:Y:S01]  /*58e0*/  FMUL.FTZ R17, R31, c[0x0][0x2ec] ;  /* 0x0000bb001f117a20 */ /* 0x000fe20000410000 */
[----:B------:R-:W-:Y:S01]  /*58f0*/  ISETP.GE.AND P5, PT, R5, R185, PT ;  /* 0x000000b90500720c */ /* 0x000fe20003fa6270 */
[----:B------:R-:W-:Y:S01]  /*5900*/  FMUL.FTZ R31, R119, c[0x0][0x2ec] ;  /* 0x0000bb00771f7a20 */ /* 0x000fe20000410000 */
[----:B------:R-:W-:Y:S02]  /*5910*/  FSEL R5, R0, -INF , !P2 ;  /* 0xff80000000057808 */ /* 0x000fe40005000000 */
[----:B------:R-:W-:Y:S02]  /*5920*/  FSEL R0, R120, -INF , !P1 ;  /* 0xff80000078007808 */ /* 0x000fe40004800000 */
[----:B------:R-:W1:Y:S01]  /*5930*/  MUFU.TANH R33, R33 ;  /* 0x0000002100217308 */ /* 0x000e620000002400 */
[----:B---3--:R-:W-:-:S03]  /*5940*/  FSEL R113, R113, -INF , !P3 ;  /* 0xff80000071717808 */ /* 0x008fc60005800000 */
[----:B------:R-:W-:Y:S02]  /*5950*/  FMUL.FTZ R4, R145, c[0x0][0x2ec] ;  /* 0x0000bb0091047a20 */ /* 0x000fe40000410000 */
[----:B------:R-:W-:Y:S02]  /*5960*/  FMUL.FTZ R34, R144, c[0x0][0x2ec] ;  /* 0x0000bb0090227a20 */ /* 0x000fe40000410000 */
[----:B------:R-:W3:Y:S01]  /*5970*/  MUFU.TANH R16, R16 ;  /* 0x0000001000107308 */ /* 0x000ee20000002400 */
[----:B------:R-:W-:Y:S02]  /*5980*/  FMUL.FTZ R133, R147, c[0x0][0x2ec] ;  /* 0x0000bb0093857a20 */ /* 0x000fe40000410000 */
[----:B------:R-:W-:-:S03]  /*5990*/  FMUL.FTZ R7, R146, c[0x0][0x2ec] ;  /* 0x0000bb0092077a20 */ /* 0x000fc60000410000 */
[----:B------:R-:W-:Y:S02]  /*59a0*/  FMUL.FTZ R30, R108, c[0x0][0x2ec] ;  /* 0x0000bb006c1e7a20 */ /* 0x000fe40000410000 */
[----:B------:R-:W1:Y:S01]  /*59b0*/  MUFU.TANH R17, R17 ;  /* 0x0000001100117308 */ /* 0x000e620000002400 */
[----:B------:R-:W-:Y:S01]  /*59c0*/  FMUL.FTZ R6, R109, c[0x0][0x2ec] ;  /* 0x0000bb006d067a20 */ /* 0x000fe20000410000 */
[----:B-----5:R-:W-:Y:S01]  /*59d0*/  HMMA.16816.F32.BF16 R148, R8, R12, R148 ;  /* 0x0000000c0894723c */ /* 0x020fe20000041894 */
[----:B------:R-:W-:Y:S02]  /*59e0*/  FMUL.FTZ R101, R111, c[0x0][0x2ec] ;  /* 0x0000bb006f657a20 */ /* 0x000fe40000410000 */
[----:B------:R-:W-:-:S03]  /*59f0*/  FMUL.FTZ R110, R110, c[0x0][0x2ec] ;  /* 0x0000bb006e6e7a20 */ /* 0x000fc60000410000 */
[----:B------:R-:W5:Y:S01]  /*5a00*/  MUFU.TANH R21, R21 ;  /* 0x0000001500157308 */ /* 0x000f620000002400 */
[C---:B------:R-:W-:Y:S01]  /*5a10*/  IADD3 R12, R188.reuse, 0x9, RZ ;  /* 0x00000009bc0c7810 */ /* 0x040fe20007ffe0ff */
[----:B------:R-:W-:Y:S01]  /*5a20*/  HMMA.16816.F32.BF16 R128, R8, R14, R128 ;  /* 0x0000000e0880723c */ /* 0x000fe20000041880 */
[----:B------:R-:W-:Y:S02]  /*5a30*/  IADD3 R13, R188, 0x11, RZ ;  /* 0x00000011bc0d7810 */ /* 0x000fe40007ffe0ff */
[C---:B------:R-:W-:Y:S02]  /*5a40*/  ISETP.GE.AND P2, PT, R12.reuse, R186, PT ;  /* 0x000000ba0c00720c */ /* 0x040fe40003f46270 */
[-C--:B------:R-:W-:Y:S01]  /*5a50*/  ISETP.GE.AND P1, PT, R12, R185.reuse, PT ;  /* 0x000000b90c00720c */ /* 0x080fe20003f26270 */
[----:B------:R-:W1:Y:S01]  /*5a60*/  MUFU.TANH R31, R31 ;  /* 0x0000001f001f7308 */ /* 0x000e620000002400 */
[----:B------:R-:W-:Y:S02]  /*5a70*/  FSEL R10, R122, -INF , !P4 ;  /* 0xff8000007a0a7808 */ /* 0x000fe40006000000 */
[----:B------:R-:W-:-:S02]  /*5a80*/  ISETP.GE.AND P4, PT, R188, R185, PT ;  /* 0x000000b9bc00720c */ /* 0x000fc40003f86270 */
[----:B------:R-:W-:Y:S02]  /*5a90*/  IADD3 R9, R188, 0x10, RZ ;  /* 0x00000010bc097810 */ /* 0x000fe40007ffe0ff */
[----:B------:R-:W-:Y:S01]  /*5aa0*/  FSEL R112, R112, -INF , !P2 ;  /* 0xff80000070707808 */ /* 0x000fe20005000000 */
[----:B------:R-:W1:Y:S01]  /*5ab0*/  MUFU.TANH R4, R4 ;  /* 0x0000000400047308 */ /* 0x000e620000002400 */
[----:B------:R-:W-:Y:S01]  /*5ac0*/  FSEL R8, R121, -INF , !P4 ;  /* 0xff80000079087808 */ /* 0x000fe20006000000 */
[----:B------:R-:W-:Y:S01]  /*5ad0*/  FMUL.FTZ R124, R148, c[0x0][0x2ec] ;  /* 0x0000bb00947c7a20 */ /* 0x000fe20000410000 */
[-C--:B------:R-:W-:Y:S01]  /*5ae0*/  ISETP.GE.AND P2, PT, R9, R186.reuse, PT ;  /* 0x000000ba0900720c */ /* 0x080fe20003f46270 */
[----:B------:R-:W-:Y:S01]  /*5af0*/  FMUL.FTZ R122, R149, c[0x0][0x2ec] ;  /* 0x0000bb00957a7a20 */ /* 0x000fe20000410000 */
[-C--:B------:R-:W-:Y:S01]  /*5b00*/  ISETP.GE.AND P4, PT, R9, R185.reuse, PT ;  /* 0x000000b90900720c */ /* 0x080fe20003f86270 */
[----:B------:R-:W-:Y:S01]  /*5b10*/  FMUL.FTZ R121, R150, c[0x0][0x2ec] ;  /* 0x0000bb0096797a20 */ /* 0x000fe20000410000 */
[----:B------:R-:W-:Y:S01]  /*5b20*/  IADD3 R12, R188, 0x18, RZ ;  /* 0x00000018bc0c7810 */ /* 0x000fe20007ffe0ff */
[----:B------:R-:W3:Y:S01]  /*5b30*/  MUFU.TANH R34, R34 ;  /* 0x0000002200227308 */ /* 0x000ee20000002400 */
[----:B----4-:R-:W-:Y:S01]  /*5b40*/  FSEL R9, R114, -INF , !P5 ;  /* 0xff80000072097808 */ /* 0x010fe20006800000 */
[----:B------:R-:W-:Y:S01]  /*5b50*/  FMUL.FTZ R120, R128, c[0x0][0x2ec] ;  /* 0x0000bb0080787a20 */ /* 0x000fe20000410000 */
[-C--:B------:R-:W-:Y:S01]  /*5b60*/  ISETP.GE.AND P3, PT, R13, R186.reuse, PT ;  /* 0x000000ba0d00720c */ /* 0x080fe20003f66270 */
[----:B------:R-:W-:Y:S01]  /*5b70*/  FMUL.FTZ R118, R129, c[0x0][0x2ec] ;  /* 0x0000bb0081767a20 */ /* 0x000fe20000410000 */
[----:B------:R-:W-:Y:S01]  /*5b80*/  ISETP.GE.AND P5, PT, R13, R185, PT ;  /* 0x000000b90d00720c */ /* 0x000fe20003fa6270 */
[----:B------:R-:W-:Y:S01]  /*5b90*/  FMUL.FTZ R119, R151, c[0x0][0x2ec] ;  /* 0x0000bb0097777a20 */ /* 0x000fe20000410000 */
[----:B------:R-:W-:Y:S01]  /*5ba0*/  FSEL R13, R115, -INF , !P1 ;  /* 0xff800000730d7808 */ /* 0x000fe20004800000 */
[----:B------:R-:W4:Y:S01]  /*5bb0*/  MUFU.TANH R30, R30 ;  /* 0x0000001e001e7308 */ /* 0x000f220000002400 */
[----:B------:R-:W-:Y:S01]  /*5bc0*/  ISETP.GE.AND P1, PT, R12, R186, PT ;  /* 0x000000ba0c00720c */ /* 0x000fe20003f26270 */
[----:B------:R-:W-:Y:S01]  /*5bd0*/  FMUL.FTZ R117, R130, c[0x0][0x2ec] ;  /* 0x0000bb0082757a20 */ /* 0x000fe20000410000 */
[----:B------:R-:W-:Y:S01]  /*5be0*/  IADD3 R14, R188, 0x19, RZ ;  /* 0x00000019bc0e7810 */ /* 0x000fe20007ffe0ff */
[----:B------:R-:W-:Y:S01]  /*5bf0*/  FMUL.FTZ R115, R131, c[0x0][0x2ec] ;  /* 0x0000bb0083737a20 */ /* 0x000fe20000410000 */
[----:B--2---:R-:W-:-:S02]  /*5c00*/  FSEL R26, R28, -INF , !P2 ;  /* 0xff8000001c1a7808 */ /* 0x004fc40005000000 */
[----:B-1----:R-:W-:Y:S01]  /*5c10*/  FSEL R24, R29, -INF , !P3 ;  /* 0xff8000001d187808 */ /* 0x002fe20005800000 */
[----:B------:R-:W1:Y:S01]  /*5c20*/  MUFU.TANH R6, R6 ;  /* 0x0000000600067308 */ /* 0x000e620000002400 */
[-C--:B------:R-:W-:Y:S02]  /*5c30*/  ISETP.GE.AND P2, PT, R12, R185.reuse, PT ;  /* 0x000000b90c00720c */ /* 0x080fe40003f46270 */
[----:B------:R-:W-:Y:S02]  /*5c40*/  ISETP.GE.AND P3, PT, R14, R186, PT ;  /* 0x000000ba0e00720c */ /* 0x000fe40003f66270 */
[----:B------:R-:W-:Y:S02]  /*5c50*/  FSEL R22, R32, -INF , !P1 ;  /* 0xff80000020167808 */ /* 0x000fe40004800000 */
[----:B------:R-:W-:Y:S01]  /*5c60*/  IADD3 R12, R188, 0x20, RZ ;  /* 0x00000020bc0c7810 */ /* 0x000fe20007ffe0ff */
[----:B------:R-:W2:Y:S01]  /*5c70*/  MUFU.TANH R133, R133 ;  /* 0x0000008500857308 */ /* 0x000ea20000002400 */
[----:B------:R-:W-:-:S02]  /*5c80*/  ISETP.GE.AND P1, PT, R14, R185, PT ;  /* 0x000000b90e00720c */ /* 0x000fc40003f26270 */
[----:B------:R-:W-:Y:S02]  /*5c90*/  IADD3 R14, R188, 0x21, RZ ;  /* 0x00000021bc0e7810 */ /* 0x000fe40007ffe0ff */
[----:B------:R-:W-:Y:S02]  /*5ca0*/  FSEL R20, R33, -INF , !P3 ;  /* 0xff80000021147808 */ /* 0x000fe40005800000 */
[----:B---3--:R-:W-:Y:S01]  /*5cb0*/  FSEL R25, R16, -INF , !P4 ;  /* 0xff80000010197808 */ /* 0x008fe20006000000 */
[----:B------:R-:W3:Y:S01]  /*5cc0*/  MUFU.TANH R101, R101 ;  /* 0x0000006500657308 */ /* 0x000ee20000002400 */
[C---:B------:R-:W-:Y:S02]  /*5cd0*/  ISETP.GE.AND P3, PT, R12.reuse, R186, PT ;  /* 0x000000ba0c00720c */ /* 0x040fe40003f66270 */
[----:B------:R-:W-:Y:S02]  /*5ce0*/  ISETP.GE.AND P4, PT, R12, R185, PT ;  /* 0x000000b90c00720c */ /* 0x000fe40003f86270 */
[----:B------:R-:W-:-:S02]  /*5cf0*/  FSEL R23, R17, -INF , !P5 ;  /* 0xff80000011177808 */ /* 0x000fc40006800000 */
[----:B-----5:R-:W-:Y:S01]  /*5d00*/  FSEL R21, R21, -INF , !P2 ;  /* 0xff80000015157808 */ /* 0x020fe20005000000 */
[----:B------:R-:W5:Y:S01]  /*5d10*/  MUFU.TANH R7, R7 ;  /* 0x0000000700077308 */ /* 0x000f620000002400 */
[----:B------:R-:W-:Y:S02]  /*5d20*/  IADD3 R12, R188, 0x28, RZ ;  /* 0x00000028bc0c7810 */ /* 0x000fe40007ffe0ff */
[C---:B------:R-:W-:Y:S02]  /*5d30*/  ISETP.GE.AND P5, PT, R14.reuse, R186, PT ;  /* 0x000000ba0e00720c */ /* 0x040fe40003fa6270 */
[----:B------:R-:W-:Y:S02]  /*5d40*/  ISETP.GE.AND P2, PT, R14, R185, PT ;  /* 0x000000b90e00720c */ /* 0x000fe40003f46270 */
[----:B------:R-:W-:Y:S01]  /*5d50*/  IADD3 R14, R188, 0x29, RZ ;  /* 0x00000029bc0e7810 */ /* 0x000fe20007ffe0ff */
[----:B------:R-:W1:Y:S01]  /*5d60*/  MUFU.TANH R11, R110 ;  /* 0x0000006e000b7308 */ /* 0x000e620000002400 */
[----:B------:R-:W-:-:S02]  /*5d70*/  FSEL R31, R31, -INF , !P1 ;  /* 0xff8000001f1f7808 */ /* 0x000fc40004800000 */
[-C--:B------:R-:W-:Y:S02]  /*5d80*/  ISETP.GE.AND P1, PT, R12, R186.reuse, PT ;  /* 0x000000ba0c00720c */ /* 0x080fe40003f26270 */
[----:B------:R-:W-:Y:S02]  /*5d90*/  FSEL R32, R4, -INF , !P5 ;  /* 0xff80000004207808 */ /* 0x000fe40006800000 */
[----:B------:R-:W-:Y:S01]  /*5da0*/  ISETP.GE.AND P5, PT, R14, R186, PT ;  /* 0x000000ba0e00720c */ /* 0x000fe20003fa6270 */
[----:B------:R-:W2:Y:S01]  /*5db0*/  MUFU.TANH R124, R124 ;  /* 0x0000007c007c7308 */ /* 0x000ea20000002400 */
[----:B------:R-:W-:Y:S02]  /*5dc0*/  FSEL R34, R34, -INF , !P3 ;  /* 0xff80000022227808 */ /* 0x000fe40005800000 */
[----:B----4-:R-:W-:Y:S02]  /*5dd0*/  FSEL R30, R30, -INF , !P1 ;  /* 0xff8000001e1e7808 */ /* 0x010fe40004800000 */
[----:B------:R-:W-:-:S02]  /*5de0*/  ISETP.GE.AND P3, PT, R12, R185, PT ;  /* 0x000000b90c00720c */ /* 0x000fc40003f66270 */
[----:B------:R-:W-:Y:S01]  /*5df0*/  ISETP.GE.AND P1, PT, R14, R185, PT ;  /* 0x000000b90e00720c */ /* 0x000fe20003f26270 */
[----:B------:R-:W4:Y:S01]  /*5e00*/  MUFU.TANH R122, R122 ;  /* 0x0000007a007a7308 */ /* 0x000f220000002400 */
[----:B-1----:R-:W-:Y:S02]  /*5e10*/  FSEL R28, R6, -INF , !P5 ;  /* 0xff800000061c7808 */ /* 0x002fe40006800000 */
[C---:B------:R-:W-:Y:S02]  /*5e20*/  IADD3 R12, R188.reuse, 0x30, RZ ;  /* 0x00000030bc0c7810 */ /* 0x040fe40007ffe0ff */
[C---:B------:R-:W-:Y:S02]  /*5e30*/  IADD3 R6, R188.reuse, 0x31, RZ ;  /* 0x00000031bc067810 */ /* 0x040fe40007ffe0ff */
[----:B------:R-:W-:Y:S01]  /*5e40*/  IADD3 R4, R188, 0x38, RZ ;  /* 0x00000038bc047810 */ /* 0x000fe20007ffe0ff */
[----:B------:R-:W1:Y:S01]  /*5e50*/  MUFU.TANH R120, R120 ;  /* 0x0000007800787308 */ /* 0x000e620000002400 */
[----:B--2---:R-:W-:-:S02]  /*5e60*/  FSEL R133, R133, -INF , !P2 ;  /* 0xff80000085857808 */ /* 0x004fc40005000000 */
[----:B---3--:R-:W-:Y:S02]  /*5e70*/  FSEL R101, R101, -INF , !P1 ;  /* 0xff80000065657808 */ /* 0x008fe40004800000 */
[-C--:B------:R-:W-:Y:S02]  /*5e80*/  ISETP.GE.AND P5, PT, R12, R186.reuse, PT ;  /* 0x000000ba0c00720c */ /* 0x080fe40003fa6270 */
[-C--:B------:R-:W-:Y:S01]  /*5e90*/  ISETP.GE.AND P2, PT, R6, R186.reuse, PT ;  /* 0x000000ba0600720c */ /* 0x080fe20003f46270 */
[----:B------:R-:W2:Y:S01]  /*5ea0*/  MUFU.TANH R118, R118 ;  /* 0x0000007600767308 */ /* 0x000ea20000002400 */
[----:B------:R-:W-:Y:S02]  /*5eb0*/  ISETP.GE.AND P1, PT, R4, R186, PT ;  /* 0x000000ba0400720c */ /* 0x000fe40003f26270 */
[----:B------:R-:W-:Y:S02]  /*5ec0*/  IADD3 R188, R188, 0x39, RZ ;  /* 0x00000039bcbc7810 */ /* 0x000fe40007ffe0ff */
[----:B-----5:R-:W-:-:S02]  /*5ed0*/  FSEL R29, R7, -INF , !P4 ;  /* 0xff800000071d7808 */ /* 0x020fc40006000000 */
[----:B------:R-:W-:Y:S01]  /*5ee0*/  FSEL R131, R11, -INF , !P3 ;  /* 0xff8000000b837808 */ /* 0x000fe20005800000 */
[----:B------:R-:W3:Y:S01]  /*5ef0*/  MUFU.TANH R121, R121 ;  /* 0x0000007900797308 */ /* 0x000ee20000002400 */
[----:B------:R-:W-:Y:S02]  /*5f00*/  FSEL R124, R124, -INF , !P5 ;  /* 0xff8000007c7c7808 */ /* 0x000fe40006800000 */
[----:B----4-:R-:W-:Y:S02]  /*5f10*/  FSEL R122, R122, -INF , !P2 ;  /* 0xff8000007a7a7808 */ /* 0x010fe40005000000 */
[----:B-1----:R-:W-:Y:S02]  /*5f20*/  FSEL R120, R120, -INF , !P1 ;  /* 0xff80000078787808 */ /* 0x002fe40004800000 */
[-C--:B------:R-:W-:Y:S01]  /*5f30*/  ISETP.GE.AND P4, PT, R12, R185.reuse, PT ;  /* 0x000000b90c00720c */ /* 0x080fe20003f86270 */
[----:B------:R-:W1:Y:S01]  /*5f40*/  MUFU.TANH R119, R119 ;  /* 0x0000007700777308 */ /* 0x000e620000002400 */
[----:B------:R-:W-:Y:S01]  /*5f50*/  BAR.SYNC.DEFER_BLOCKING 0x0 ;  /* 0x0000000000007b1d */ /* 0x000fe20000010000 */
[----:B------:R-:W-:-:S02]  /*5f60*/  ISETP.GE.AND P3, PT, R6, R185, PT ;  /* 0x000000b90600720c */ /* 0x000fc40003f66270 */
[----:B------:R-:W-:Y:S02]  /*5f70*/  ISETP.GE.AND P5, PT, R188, R186, PT ;  /* 0x000000babc00720c */ /* 0x000fe40003fa6270 */
[-C--:B------:R-:W-:Y:S02]  /*5f80*/  ISETP.GE.AND P2, PT, R4, R185.reuse, PT ;  /* 0x000000b90400720c */ /* 0x080fe40003f46270 */
[----:B------:R-:W4:Y:S01]  /*5f90*/  MUFU.TANH R117, R117 ;  /* 0x0000007500757308 */ /* 0x000f220000002400 */
[----:B------:R-:W-:Y:S02]  /*5fa0*/  ISETP.GE.AND P1, PT, R188, R185, PT ;  /* 0x000000b9bc00720c */ /* 0x000fe40003f26270 */
[----:B--2---:R-:W-:Y:S02]  /*5fb0*/  FSEL R118, R118, -INF , !P5 ;  /* 0xff80000076767808 */ /* 0x004fe40006800000 */
[----:B---3--:R-:W-:-:S03]  /*5fc0*/  FSEL R121, R121, -INF , !P4 ;  /* 0xff80000079797808 */ /* 0x008fc60006000000 */
[----:B------:R-:W2:Y:S01]  /*5fd0*/  MUFU.TANH R115, R115 ;  /* 0x0000007300737308 */ /* 0x000ea20000002400 */
[----:B-1----:R-:W-:Y:S02]  /*5fe0*/  FSEL R119, R119, -INF , !P3 ;  /* 0xff80000077777808 */ /* 0x002fe40005800000 */
[----:B----4-:R-:W-:Y:S02]  /*5ff0*/  FSEL R117, R117, -INF , !P2 ;  /* 0xff80000075757808 */ /* 0x010fe40005000000 */
[----:B--2---:R-:W-:Y:S01]  /*6000*/  FSEL R115, R115, -INF , !P1 ;  /* 0xff80000073737808 */ /* 0x004fe20004800000 */
        /* <DEDUP_REMOVED lines=60> */
.L_x_6624:
[----:B------:R-:W-:-:S04]  /*63d0*/  LEA R183, -R2, RZ, 0x6 ;  /* 0x000000ff02b77211 */ /* 0x000fc800078e31ff */
[----:B------:R-:W-:Y:S02]  /*63e0*/  SHF.R.S32.HI R6, RZ, 0x1f, R183 ;  /* 0x0000001fff067819 */ /* 0x000fe400000114b7 */
.L_x_6625:
[----:B------:R-:W-:Y:S01]  /*63f0*/  IADD3 R183, P0, R184, R183, RZ ;  /* 0x000000b7b8b77210 */ /* 0x000fe20007f1e0ff */
[C---:B------:R-:W-:Y:S01]  /*6400*/  IMAD.SHL.U32 R7, R2.reuse, 0x20, RZ ;  /* 0x0000002002077824 */ /* 0x040fe200078e00ff */
[----:B------:R-:W-:Y:S02]  /*6410*/  SHF.L.U64.HI R4, R2, R187, c[0x0][0x19c] ;  /* 0x0000670002047619 */ /* 0x000fe400000102bb */
[----:B------:R-:W-:Y:S01]  /*6420*/  LEA R182, P1, R183, c[0x0][0x168], 0x1 ;  /* 0x00005a00b7b67a11 */ /* 0x000fe200078208ff */
[----:B------:R-:W-:-:S03]  /*6430*/  IMAD.X R6, R103, 0x1, R6, P0 ;  /* 0x0000000167067824 */ /* 0x000fc600000e0606 */
        /* <DEDUP_REMOVED lines=19> */
.L_x_6623:
[----:B------:R-:W-:Y:S01]  /*6570*/  FMNMX.FTZ R11, R100, R5, !PT ;  /* 0x00000005640b7209 */ /* 0x000fe20007810000 */
[----:B-1----:R-:W-:Y:S01]  /*6580*/  LDSM.16.MT88.4 R16, [R162+0x8000] ;  /* 0x00800000a210783b */ /* 0x002fe20000004200 */
        /* <DEDUP_REMOVED lines=46> */
[----:B------:R-:W-:-:S02]  /*6870*/  FFMA.FTZ R108, R0, c[0x0][0x23c], -R123 ;  /* 0x00008f00006c7a23 */ /* 0x000fc4000001087b */
[--C-:B------:R-:W-:Y:S02]  /*6880*/  FFMA.FTZ R107, R10, c[0x0][0x23c], -R123.reuse ;  /* 0x00008f000a6b7a23 */ /* 0x100fe4000001087b */
[--C-:B------:R-:W-:Y:S02]  /*6890*/  FFMA.FTZ R105, R8, c[0x0][0x23c], -R116.reuse ;  /* 0x00008f0008697a23 */ /* 0x100fe40000010874 */
[----:B------:R-:W-:Y:S01]  /*68a0*/  FFMA.FTZ R0, R9, c[0x0][0x23c], -R116 ;  /* 0x00008f0009007a23 */ /* 0x000fe20000010874 */
[----:B------:R-:W-:Y:S01]  /*68b0*/  MUFU.EX2 R108, R108 ;  /* 0x0000006c006c7308 */ /* 0x000fe20000000800 */
[----:B------:R-:W1:Y:S01]  /*68c0*/  LDSM.16.MT88.4 R8, [R164+0x8000] ;  /* 0x00800000a408783b */ /* 0x000e620000004200 */
[--C-:B------:R-:W-:Y:S01]  /*68d0*/  FFMA.FTZ R109, R5, c[0x0][0x23c], -R123.reuse ;  /* 0x00008f00056d7a23 */ /* 0x100fe2000001087b */
[----:B------:R-:W-:Y:S01]  /*68e0*/  FSEL R5, R111, RZ, P1 ;  /* 0x000000ff6f057208 */ /* 0x000fe20000800000 */
[----:B------:R-:W-:Y:S02]  /*68f0*/  FADD.FTZ R6, R3, -R6 ;  /* 0x8000000603067221 */ /* 0x000fe40000010000 */
[----:B------:R-:W-:-:S02]  /*6900*/  FFMA.FTZ R106, R112, c[0x0][0x23c], -R123 ;  /* 0x00008f00706a7a23 */ /* 0x000fc4000001087b */
[----:B------:R-:W-:Y:S01]  /*6910*/  FADD.FTZ R4, R100, -R5 ;  /* 0x8000000564047221 */ /* 0x000fe20000010000 */
[----:B------:R-:W2:Y:S01]  /*6920*/  MUFU.EX2 R109, R109 ;  /* 0x0000006d006d7308 */ /* 0x000ea20000000800 */
[--C-:B------:R-:W-:Y:S02]  /*6930*/  FFMA.FTZ R104, R113, c[0x0][0x23c], -R116.reuse ;  /* 0x00008f0071687a23 */ /* 0x100fe40000010874 */
[----:B------:R-:W-:Y:S02]  /*6940*/  FFMA.FTZ R113, R13, c[0x0][0x23c], -R116 ;  /* 0x00008f000d717a23 */ /* 0x000fe40000010874 */
[----:B------:R-:W-:Y:S01]  /*6950*/  FMUL.FTZ R114, R4, c[0x0][0x23c] ;  /* 0x00008f0004727a20 */ /* 0x000fe20000410000 */
[----:B------:R-:W3:Y:S01]  /*6960*/  LDSM.16.MT88.4 R12, [R161+0x8000] ;  /* 0x00800000a10c783b */ /* 0x000ee20000004200 */
[----:B------:R-:W-:Y:S01]  /*6970*/  FMUL.FTZ R112, R6, c[0x0][0x23c] ;  /* 0x00008f0006707a20 */ /* 0x000fe20000410000 */
        /* <DEDUP_REMOVED lines=8> */
[--C-:B------:R-:W-:Y:S01]  /*6a00*/  FFMA.FTZ R130, R23, c[0x0][0x23c], -R116.reuse ;  /* 0x00008f0017827a23 */ /* 0x100fe20000010874 */
[----:B------:R-:W-:Y:S01]  /*6a10*/  LDSM.16.MT88.4 R24, [R164+0x8800] ;  /* 0x00880000a418783b */ /* 0x000fe20000004200 */
[----:B------:R-:W-:-:S02]  /*6a20*/  FFMA.FTZ R129, R21, c[0x0][0x23c], -R116 ;  /* 0x00008f0015817a23 */ /* 0x000fc40000010874 */
[----:B------:R-:W-:Y:S01]  /*6a30*/  MUFU.EX2 R105, R105 ;  /* 0x0000006900697308 */ /* 0x000fe20000000800 */
[--C-:B------:R-:W-:Y:S01]  /*6a40*/  FFMA.FTZ R132, R31, c[0x0][0x23c], -R116.reuse ;  /* 0x00008f001f847a23 */ /* 0x100fe20000010874 */
[----:B------:R-:W-:Y:S01]  /*6a50*/  LDSM.16.MT88.4 R20, [R161+0x8800] ;  /* 0x00880000a114783b */ /* 0x000fe20000004200 */
[--C-:B------:R-:W-:Y:S02]  /*6a60*/  FFMA.FTZ R134, R34, c[0x0][0x23c], -R123.reuse ;  /* 0x00008f0022867a23 */ /* 0x100fe4000001087b */
[----:B------:R-:W-:Y:S02]  /*6a70*/  FFMA.FTZ R135, R32, c[0x0][0x23c], -R123 ;  /* 0x00008f0020877a23 */ /* 0x000fe4000001087b */
[----:B------:R-:W-:Y:S01]  /*6a80*/  LDSM.16.MT88.4 R32, [R161+0xa800] ;  /* 0x00a80000a120783b */ /* 0x000fe20000004200 */
[----:B------:R-:W2:Y:S01]  /*6a90*/  MUFU.EX2 R104, R104 ;  /* 0x0000006800687308 */ /* 0x000ea20000000800 */
[----:B----4-:R-:W-:Y:S01]  /*6aa0*/  F2FP.BF16.PACK_AB R6, R106, R107 ;  /* 0x0000006b6a06723e */ /* 0x010fe200000010ff */
[----:B------:R-:W-:-:S02]  /*6ab0*/  FFMA.FTZ R140, R101, c[0x0][0x23c], -R116 ;  /* 0x00008f00658c7a23 */ /* 0x000fc40000010874 */
[--C-:B------:R-:W-:Y:S01]  /*6ac0*/  FFMA.FTZ R136, R30, c[0x0][0x23c], -R123.reuse ;  /* 0x00008f001e887a23 */ /* 0x100fe2000001087b */
[----:B------:R-:W-:Y:S01]  /*6ad0*/  LDSM.16.MT88.4 R100, [R161+0xb000] ;  /* 0x00b00000a164783b */ /* 0x000fe20000004200 */
[--C-:B------:R-:W-:Y:S02]  /*6ae0*/  FFMA.FTZ R137, R28, c[0x0][0x23c], -R123.reuse ;  /* 0x00008f001c897a23 */ /* 0x100fe4000001087b */
[----:B------:R-:W-:Y:S01]  /*6af0*/  MUFU.EX2 R0, R0 ;  /* 0x0000000000007308 */ /* 0x000fe20000000800 */
[--C-:B------:R-:W-:Y:S02]  /*6b00*/  FFMA.FTZ R138, R29, c[0x0][0x23c], -R116.reuse ;  /* 0x00008f001d8a7a23 */ /* 0x100fe40000010874 */
[--C-:B------:R-:W-:Y:S01]  /*6b10*/  FFMA.FTZ R133, R133, c[0x0][0x23c], -R116.reuse ;  /* 0x00008f0085857a23 */ /* 0x100fe20000010874 */
[----:B------:R-:W-:Y:S01]  /*6b20*/  LDSM.16.MT88.4 R28, [R164+0x9000] ;  /* 0x00900000a41c783b */ /* 0x000fe20000004200 */
[----:B------:R-:W-:Y:S02]  /*6b30*/  FFMA.FTZ R131, R131, c[0x0][0x23c], -R116 ;  /* 0x00008f0083837a23 */ /* 0x000fe40000010874 */
[--C-:B------:R-:W-:Y:S01]  /*6b40*/  FFMA.FTZ R124, R124, c[0x0][0x23c], -R123.reuse ;  /* 0x00008f007c7c7a23 */ /* 0x100fe2000001087b */
[----:B------:R-:W4:Y:S01]  /*6b50*/  MUFU.EX2 R113, R113 ;  /* 0x0000007100717308 */ /* 0x000f220000000800 */
[----:B--2---:R-:W-:Y:S01]  /*6b60*/  F2FP.BF16.PACK_AB R5, R104, R105 ;  /* 0x000000696805723e */ /* 0x004fe200000010ff */
[----:B------:R-:W-:-:S02]  /*6b70*/  FFMA.FTZ R139, R122, c[0x0][0x23c], -R123 ;  /* 0x00008f007a8b7a23 */ /* 0x000fc4000001087b */
[--C-:B------:R-:W-:Y:S02]  /*6b80*/  FFMA.FTZ R120, R120, c[0x0][0x23c], -R123.reuse ;  /* 0x00008f0078787a23 */ /* 0x100fe4000001087b */
[----:B------:R-:W-:Y:S02]  /*6b90*/  FFMA.FTZ R123, R118, c[0x0][0x23c], -R123 ;  /* 0x00008f00767b7a23 */ /* 0x000fe4000001087b */
[----:B------:R-:W2:Y:S01]  /*6ba0*/  MUFU.EX2 R114, R114 ;  /* 0x0000007200727308 */ /* 0x000ea20000000800 */
[--C-:B------:R-:W-:Y:S02]  /*6bb0*/  FFMA.FTZ R118, R121, c[0x0][0x23c], -R116.reuse ;  /* 0x00008f0079767a23 */ /* 0x100fe40000010874 */
[--C-:B------:R-:W-:Y:S02]  /*6bc0*/  FFMA.FTZ R119, R119, c[0x0][0x23c], -R116.reuse ;  /* 0x00008f0077777a23 */ /* 0x100fe40000010874 */
[----:B------:R-:W-:-:S03]  /*6bd0*/  FFMA.FTZ R117, R117, c[0x0][0x23c], -R116 ;  /* 0x00008f0075757a23 */ /* 0x000fc60000010874 */
[----:B------:R-:W5:Y:S01]  /*6be0*/  MUFU.EX2 R112, R112 ;  /* 0x0000007000707308 */ /* 0x000f620000000800 */
[----:B----4-:R-:W-:Y:S01]  /*6bf0*/  F2FP.BF16.PACK_AB R7, R113, R0 ;  /* 0x000000007107723e */ /* 0x010fe200000010ff */
[----:B--2---:R-:W-:-:S06]  /*6c00*/  FMUL.FTZ R96, R96, R114 ;  /* 0x0000007260607220 */ /* 0x004fcc0000410000 */
[----:B------:R-:W-:Y:S01]  /*6c10*/  MUFU.EX2 R3, R3 ;  /* 0x0000000300037308 */ /* 0x000fe20000000800 */
[-C--:B------:R-:W-:Y:S02]  /*6c20*/  FMUL.FTZ R97, R97, R114.reuse ;  /* 0x0000007261617220 */ /* 0x080fe40000410000 */
[-C--:B------:R-:W-:Y:S02]  /*6c30*/  FMUL.FTZ R92, R92, R114.reuse ;  /* 0x000000725c5c7220 */ /* 0x080fe40000410000 */
[----:B------:R-:W-:Y:S02]  /*6c40*/  FMUL.FTZ R93, R93, R114 ;  /* 0x000000725d5d7220 */ /* 0x000fe40000410000 */
[-C--:B-----5:R-:W-:Y:S01]  /*6c50*/  FMUL.FTZ R98, R98, R112.reuse ;  /* 0x0000007062627220 */ /* 0x0a0fe20000410000 */
        /* <DEDUP_REMOVED lines=17> */
[C---:B---3--:R-:W-:Y:S01]  /*6d70*/  HMMA.16816.F32.BF16 R80, R4.reuse, R12, R80 ;  /* 0x0000000c0450723c */ /* 0x048fe20000041850 */
[-C--:B------:R-:W-:Y:S02]  /*6d80*/  FMUL.FTZ R88, R88, R114.reuse ;  /* 0x0000007258587220 */ /* 0x080fe40000410000 */
[----:B------:R-:W-:Y:S01]  /*6d90*/  FMUL.FTZ R89, R89, R114 ;  /* 0x0000007259597220 */ /* 0x000fe20000410000 */
[----:B------:R-:W-:Y:S01]  /*6da0*/  MUFU.EX2 R127, R127 ;  /* 0x0000007f007f7308 */ /* 0x000fe20000000800 */
[-C--:B------:R-:W-:Y:S02]  /*6db0*/  FMUL.FTZ R90, R90, R112.reuse ;  /* 0x000000705a5a7220 */ /* 0x080fe40000410000 */
[----:B------:R-:W-:Y:S01]  /*6dc0*/  FMUL.FTZ R91, R91, R112 ;  /* 0x000000705b5b7220 */ /* 0x000fe20000410000 */
[----:B------:R-:W-:Y:S01]  /*6dd0*/  HMMA.16816.F32.BF16 R76, R4, R14, R76 ;  /* 0x0000000e044c723c */ /* 0x000fe2000004184c */
[-C--:B------:R-:W-:Y:S01]  /*6de0*/  FMUL.FTZ R84, R84, R114.reuse ;  /* 0x0000007254547220 */ /* 0x080fe20000410000 */
[----:B------:R-:W3:Y:S01]  /*6df0*/  LDSM.16.MT88.4 R12, [R162+0xa000] ;  /* 0x00a00000a20c783b */ /* 0x000ee20000004200 */
        /* <DEDUP_REMOVED lines=70> */
[----:B------:R-:W-:-:S03]  /*7260*/  FFMA.FTZ R109, R195, R114, R109 ;  /* 0x00000072c36d7223 */ /* 0x000fc6000001006d */
[----:B------:R-:W-:Y:S01]  /*7270*/  MUFU.EX2 R124, R124 ;  /* 0x0000007c007c7308 */ /* 0x000fe20000000800 */
[----:B------:R-:W-:-:S03]  /*7280*/  FADD.FTZ R108, R108, R109 ;  /* 0x0000006d6c6c7221 */ /* 0x000fc60000010000 */
[----:B------:R-:W-:Y:S01]  /*7290*/  HMMA.16816.F32.BF16 R64, R4, R14, R64 ;  /* 0x0000000e0440723c */ /* 0x000fe20000041840 */
[----:B------:R-:W3:Y:S01]  /*72a0*/  LDSM.16.MT88.4 R12, [R164+0xa800] ;  /* 0x00a80000a40c783b */ /* 0x000ee20000004200 */
[----:B------:R-:W-:Y:S02]  /*72b0*/  FADD.FTZ R107, R107, R108 ;  /* 0x0000006c6b6b7221 */ /* 0x000fe40000010000 */
[----:B------:R-:W1:Y:S02]  /*72c0*/  MUFU.EX2 R139, R139 ;  /* 0x0000008b008b7308 */ /* 0x000e640000000800 */
[----:B------:R-:W-:Y:S01]  /*72d0*/  FADD.FTZ R106, R106, R107 ;  /* 0x0000006b6a6a7221 */ /* 0x000fe20000010000 */
[----:B--2---:R-:W-:Y:S02]  /*72e0*/  F2FP.BF16.PACK_AB R4, R126, R3 ;  /* 0x000000037e04723e */ /* 0x004fe400000010ff */
[----:B----4-:R-:W-:Y:S01]  /*72f0*/  F2FP.BF16.PACK_AB R5, R130, R127 ;  /* 0x0000007f8205723e */ /* 0x010fe200000010ff */
[----:B------:R-:W-:Y:S01]  /*7300*/  FADD.FTZ R3, R3, R106 ;  /* 0x0000006a03037221 */ /* 0x000fe20000010000 */
[----:B------:R-:W-:Y:S01]  /*7310*/  F2FP.BF16.PACK_AB R6, R128, R125 ;  /* 0x0000007d8006723e */ /* 0x000fe200000010ff */
[----:B------:R-:W-:Y:S01]  /*7320*/  MUFU.EX2 R120, R120 ;  /* 0x0000007800787308 */ /* 0x000fe20000000800 */
[----:B------:R-:W-:Y:S01]  /*7330*/  F2FP.BF16.PACK_AB R7, R132, R129 ;  /* 0x000000818407723e */ /* 0x000fe200000010ff */
[----:B------:R-:W-:-:S04]  /*7340*/  FADD.FTZ R126, R126, R3 ;  /* 0x000000037e7e7221 */ /* 0x000fc80000010000 */
[----:B------:R-:W-:Y:S02]  /*7350*/  FADD.FTZ R3, R125, R126 ;  /* 0x0000007e7d037221 */ /* 0x000fe40000010000 */
[----:B-----5:R-:W-:Y:S01]  /*7360*/  HMMA.16816.F32.BF16 R72, R4, R16, R72 ;  /* 0x000000100448723c */ /* 0x020fe20000041848 */
[----:B------:R-:W-:Y:S01]  /*7370*/  MUFU.EX2 R123, R123 ;  /* 0x0000007b007b7308 */ /* 0x000fe20000000800 */
[----:B------:R-:W-:-:S06]  /*7380*/  FADD.FTZ R3, R128, R3 ;  /* 0x0000000380037221 */ /* 0x000fcc0000010000 */
[C---:B------:R-:W-:Y:S01]  /*7390*/  HMMA.16816.F32.BF16 R68, R4.reuse, R18, R68 ;  /* 0x000000120444723c */ /* 0x040fe20000041844 */
[----:B------:R-:W2:Y:S01]  /*73a0*/  LDSM.16.MT88.4 R16, [R160+0xa800] ;  /* 0x00a80000a010783b */ /* 0x000ea20000004200 */
        /* <DEDUP_REMOVED lines=30> */
[----:B-----5:R-:W-:Y:S01]  /*7590*/  HMMA.16816.F32.BF16 R80, R4, R20, R80 ;  /* 0x000000140450723c */ /* 0x020fe20000041850 */
[----:B------:R-:W-:-:S07]  /*75a0*/  FADD.FTZ R137, R137, R136 ;  /* 0x0000008889897221 */ /* 0x000fce0000010000 */
        /* <DEDUP_REMOVED lines=24> */
[----:B------:R-:W-:Y:S01]  /*7730*/  F2FP.BF16.PACK_AB R4, R139, R124 ;  /* 0x0000007c8b04723e */ /* 0x000fe200000010ff */
[----:B------:R-:W-:Y:S01]  /*7740*/  FADD.FTZ R124, R124, R137 ;  /* 0x000000897c7c7221 */ /* 0x000fe20000010000 */
[----:B------:R-:W-:-:S02]  /*7750*/  F2FP.BF16.PACK_AB R5, R119, R118 ;  /* 0x000000767705723e */ /* 0x000fc400000010ff */
[----:B------:R-:W-:Y:S01]  /*7760*/  F2FP.BF16.PACK_AB R6, R123, R120 ;  /* 0x000000787b06723e */ /* 0x000fe200000010ff */
[----:B------:R-:W-:Y:S01]  /*7770*/  FADD.FTZ R139, R139, R124 ;  /* 0x0000007c8b8b7221 */ /* 0x000fe20000010000 */
[----:B---3--:R-:W-:-:S03]  /*7780*/  F2FP.BF16.PACK_AB R7, R101, R100 ;  /* 0x000000646507723e */ /* 0x008fc600000010ff */
[----:B------:R-:W-:-:S04]  /*7790*/  FADD.FTZ R120, R120, R139 ;  /* 0x0000008b78787221 */ /* 0x000fc80000010000 */
[----:B-----5:R-:W-:Y:S01]  /*77a0*/  HMMA.16816.F32.BF16 R72, R4, R20, R72 ;  /* 0x000000140448723c */ /* 0x020fe20000041848 */
[----:B------:R-:W-:-:S06]  /*77b0*/  FADD.FTZ R195, R123, R120 ;  /* 0x000000787bc37221 */ /* 0x000fcc0000010000 */
[----:B------:R-:W-:Y:S01]  /*77c0*/  FFMA.FTZ R21, R193, R112, R105 ;  /* 0x00000070c1157223 */ /* 0x000fe20000010069 */
[----:B--2---:R-:W-:Y:S03]  /*77d0*/  HMMA.16816.F32.BF16 R96, R4, R16, R96 ;  /* 0x000000100460723c */ /* 0x004fe60000041860 */
        /* <DEDUP_REMOVED lines=9> */
[----:B------:R-:W3:Y:S07]  /*7870*/  LDSM.16.MT88.4 R12, [R160+0xb800] ;  /* 0x00b80000a00c783b */ /* 0x000eee0000004200 */
[C---:B----4-:R-:W-:Y:S07]  /*7880*/  HMMA.16816.F32.BF16 R44, R4.reuse, R8, R44 ;  /* 0x00000008042c723c */ /* 0x050fee000004182c */
        /* <DEDUP_REMOVED lines=8> */
[----:B------:R-:W-:-:S04]  /*7910*/  FADD.FTZ R3, R140, R3 ;  /* 0x000000038c037221 */ /* 0x000fc80000010000 */
[----:B------:R-:W-:Y:S01]  /*7920*/  FADD.FTZ R118, R118, R3 ;  /* 0x0000000376767221 */ /* 0x000fe20000010000 */
[----:B------:R-:W-:Y:S01]  /*7930*/  HMMA.16816.F32.BF16 R76, R4, R26, R76 ;  /* 0x0000001a044c723c */ /* 0x000fe2000004184c */
[----:B------:R-:W-:Y:S02]  /*7940*/  MOV R3, R110 ;  /* 0x0000006e00037202 */ /* 0x000fe40000000f00 */
[----:B------:R-:W-:-:S04]  /*7950*/  FADD.FTZ R119, R119, R118 ;  /* 0x0000007677777221 */ /* 0x000fc80000010000 */
[----:B------:R-:W-:Y:S01]  /*7960*/  FADD.FTZ R100, R100, R119 ;  /* 0x0000007764647221 */ /* 0x000fe20000010000 */
[----:B------:R-:W-:Y:S03]  /*7970*/  HMMA.16816.F32.BF16 R68, R4, R22, R68 ;  /* 0x000000160444723c */ /* 0x000fe60000041844 */
[----:B------:R-:W-:Y:S01]  /*7980*/  FADD.FTZ R193, R101, R100 ;  /* 0x0000006465c17221 */ /* 0x000fe20000010000 */
[----:B------:R-:W-:-:S04]  /*7990*/  MOV R100, R111 ;  /* 0x0000006f00647202 */ /* 0x000fc80000000f00 */
[C---:B------:R-:W-:Y:S08]  /*79a0*/  HMMA.16816.F32.BF16 R48, R4.reuse, R10, R48 ;  /* 0x0000000a0430723c */ /* 0x040ff00000041830 */
[C---:B--2---:R-:W-:Y:S08]  /*79b0*/  HMMA.16816.F32.BF16 R52, R4.reuse, R16, R52 ;  /* 0x000000100434723c */ /* 0x044ff00000041834 */
[C---:B------:R-:W-:Y:S08]  /*79c0*/  HMMA.16816.F32.BF16 R56, R4.reuse, R18, R56 ;  /* 0x000000120438723c */ /* 0x040ff00000041838 */
[C---:B---3--:R-:W-:Y:S08]  /*79d0*/  HMMA.16816.F32.BF16 R60, R4.reuse, R12, R60 ;  /* 0x0000000c043c723c */ /* 0x048ff0000004183c */
[----:B------:R-:W-:Y:S08]  /*79e0*/  HMMA.16816.F32.BF16 R64, R4, R14, R64 ;  /* 0x0000000e0440723c */ /* 0x000ff00000041840 */
.L_x_6620:
        /* <DEDUP_REMOVED lines=14> */
.L_x_6630:
        /* <DEDUP_REMOVED lines=64> */
.L_x_6627:
[C---:B------:R-:W-:Y:S04]  /*7ed0*/  LEA R172, P0, R6.reuse, R172, 0x1 ;  /* 0x000000ac06ac7211 */ /* 0x040fe800078008ff */
        /* <DEDUP_REMOVED lines=8> */
[----:B------:R1:W-:Y:S01]  /*7f60*/  LDGSTS.E.BYPASS.LTC128B.128 [R177+0xa000], [R172.64+0x80] ;  /* 0x0a000080acb17fae */ /* 0x0003e2000b901d46 */
[-C--:B------:R-:W-:Y:S02]  /*7f70*/  IADD3.X R3, R101, R186.reuse, RZ, P0, !PT ;  /* 0x000000ba65037210 */ /* 0x080fe400007fe4ff */
[----:B------:R-:W-:Y:S04]  /*7f80*/  IADD3 R196, P0, R2, R187, RZ ;  /* 0x000000bb02c47210 */ /* 0x000fe80007f1e0ff */
[----:B------:R2:W-:Y:S01]  /*7f90*/  LDGSTS.E.BYPASS.LTC128B.128 [R177+0x8800], [R100.64] ;  /* 0x0880000064b17fae */ /* 0x0005e2000b901d46 */
[----:B------:R-:W-:Y:S02]  /*7fa0*/  IADD3.X R197, R3, R186, RZ, P0, !PT ;  /* 0x000000ba03c57210 */ /* 0x000fe400007fe4ff */
[----:B------:R-:W-:Y:S04]  /*7fb0*/  ISETP.GE.AND P0, PT, R175, 0x2, PT ;  /* 0x00000002af00780c */ /* 0x000fe80003f06270 */
[----:B------:R2:W-:Y:S07]  /*7fc0*/  LDGSTS.E.BYPASS.LTC128B.128 [R177+0xa800], [R100.64+0x80] ;  /* 0x0a80008064b17fae */ /* 0x0005ee000b901d46 */
[----:B------:R1:W-:Y:S07]  /*7fd0*/  LDGSTS.E.BYPASS.LTC128B.128 [R177+0x9000], [R2.64] ;  /* 0x0900000002b17fae */ /* 0x0003ee000b901d46 */
[----:B------:R1:W-:Y:S07]  /*7fe0*/  LDGSTS.E.BYPASS.LTC128B.128 [R177+0xb000], [R2.64+0x80] ;  /* 0x0b00008002b17fae */ /* 0x0003ee000b901d46 */
[----:B------:R3:W-:Y:S07]  /*7ff0*/  LDGSTS.E.BYPASS.LTC128B.128 [R177+0x9800], [R196.64] ;  /* 0x09800000c4b17fae */ /* 0x0007ee000b901d46 */
[----:B------:R3:W-:Y:S07]  /*8000*/  LDGSTS.E.BYPASS.LTC128B.128 [R177+0xb800], [R196.64+0x80] ;  /* 0x0b800080c4b17fae */ /* 0x0007ee000b901d46 */
[----:B------:R-:W-:Y:S07]  /*8010*/  LDSM.16.M88.4 R104, [R170] ;  /* 0x00000000aa68783b */ /* 0x000fee0000000200 */
[----:B------:R-:W4:Y:S07]  /*8020*/  LDSM.16.M88.4 R108, [R169+0x4000] ;  /* 0x00400000a96c783b */ /* 0x000f2e0000000200 */
        /* <DEDUP_REMOVED lines=13> */
[C---:B-1----:R-:W-:Y:S02]  /*8100*/  HMMA.16816.F32.BF16 R20, R104.reuse, R116, RZ ;  /* 0x000000746814723c */ /* 0x042fe400000418ff */
[----:B------:R-:W-:Y:S06]  /*8110*/  LDSM.16.M88.4 R144, [R166] ;  /* 0x00000000a690783b */ /* 0x000fec0000000200 */
[C---:B------:R-:W-:Y:S01]  /*8120*/  HMMA.16816.F32.BF16 R24, R104.reuse, R118, RZ ;  /* 0x000000766818723c */ /* 0x040fe200000418ff */
[----:B------:R-:W1:Y:S07]  /*8130*/  LDSM.16.M88.4 R148, [R163+0x4000] ;  /* 0x00400000a394783b */ /* 0x000e6e0000000200 */
[C---:B------:R-:W-:Y:S01]  /*8140*/  HMMA.16816.F32.BF16 R28, R104.reuse, R120, RZ ;  /* 0x00000078681c723c */ /* 0x040fe200000418ff */
[----:B------:R-:W-:Y:S07]  /*8150*/  LDSM.16.M88.4 R108, [R163+0x5000] ;  /* 0x00500000a36c783b */ /* 0x000fee0000000200 */
[----:B------:R-:W-:Y:S01]  /*8160*/  HMMA.16816.F32.BF16 R32, R104, R122, RZ ;  /* 0x0000007a6820723c */ /* 0x000fe200000418ff */
[----:B------:R-:W1:Y:S07]  /*8170*/  LDSM.16.M88.4 R104, [R163+0x4800] ;  /* 0x00480000a368783b */ /* 0x000e6e0000000200 */
[C---:B----4-:R-:W-:Y:S01]  /*8180*/  HMMA.16816.F32.BF16 R4, R124.reuse, R128, R4 ;  /* 0x000000807c04723c */ /* 0x050fe20000041804 */
[----:B------:R-:W4:Y:S07]  /*8190*/  LDSM.16.M88.4 R112, [R163+0x5800] ;  /* 0x00580000a370783b */ /* 0x000f2e0000000200 */
[C---:B------:R-:W-:Y:S01]  /*81a0*/  HMMA.16816.F32.BF16 R8, R124.reuse, R130, R8 ;  /* 0x000000827c08723c */ /* 0x040fe20000041808 */
[----:B------:R-:W-:Y:S07]  /*81b0*/  LDSM.16.M88.4 R116, [R165] ;  /* 0x00000000a574783b */ /* 0x000fee0000000200 */
[C---:B--2---:R-:W-:Y:S01]  /*81c0*/  HMMA.16816.F32.BF16 R12, R124.reuse, R132, R12 ;  /* 0x000000847c0c723c */ /* 0x044fe2000004180c */
[----:B------:R-:W2:Y:S07]  /*81d0*/  LDSM.16.M88.4 R120, [R156] ;  /* 0x000000009c78783b */ /* 0x000eae0000000200 */
[C---:B------:R-:W-:Y:S01]  /*81e0*/  HMMA.16816.F32.BF16 R16, R124.reuse, R134, R16 ;  /* 0x000000867c10723c */ /* 0x040fe20000041810 */
[----:B------:R-:W-:Y:S07]  /*81f0*/  LDSM.16.M88.4 R128, [R156+0x1000] ;  /* 0x001000009c80783b */ /* 0x000fee0000000200 */
[C---:B-----5:R-:W-:Y:S01]  /*8200*/  HMMA.16816.F32.BF16 R20, R124.reuse, R136, R20 ;  /* 0x000000887c14723c */ /* 0x060fe20000041814 */
[----:B------:R-:W-:Y:S07]  /*8210*/  LDSM.16.M88.4 R132, [R156+0x1800] ;  /* 0x001800009c84783b */ /* 0x000fee0000000200 */
[C---:B------:R-:W-:Y:S01]  /*8220*/  HMMA.16816.F32.BF16 R24, R124.reuse, R138, R24 ;  /* 0x0000008a7c18723c */ /* 0x040fe20000041818 */
[----:B------:R-:W-:Y:S07]  /*8230*/  LDSM.16.M88.4 R136, [R170+0x2000] ;  /* 0x00200000aa88783b */ /* 0x000fee0000000200 */
[C---:B------:R-:W-:Y:S08]  /*8240*/  HMMA.16816.F32.BF16 R28, R124.reuse, R140, R28 ;  /* 0x0000008c7c1c723c */ /* 0x040ff0000004181c */
[----:B------:R-:W-:Y:S01]  /*8250*/  HMMA.16816.F32.BF16 R32, R124, R142, R32 ;  /* 0x0000008e7c20723c */ /* 0x000fe20000041820 */
[----:B------:R-:W5:Y:S07]  /*8260*/  LDSM.16.M88.4 R124, [R156+0x800] ;  /* 0x000800009c7c783b */ /* 0x000f6e0000000200 */
[C---:B-1----:R-:W-:Y:S01]  /*8270*/  HMMA.16816.F32.BF16 R4, R144.reuse, R148, R4 ;  /* 0x000000949004723c */ /* 0x042fe20000041804 */
[----:B------:R-:W1:Y:S07]  /*8280*/  LDSM.16.M88.4 R140, [R169+0x6000] ;  /* 0x00600000a98c783b */ /* 0x000e6e0000000200 */
[C---:B------:R-:W-:Y:S01]  /*8290*/  HMMA.16816.F32.BF16 R8, R144.reuse, R150, R8 ;  /* 0x000000969008723c */ /* 0x040fe20000041808 */
[----:B------:R-:W-:Y:S07]  /*82a0*/  LDSM.16.M88.4 R148, [R155] ;  /* 0x000000009b94783b */ /* 0x000fee0000000200 */
[C---:B------:R-:W-:Y:S08]  /*82b0*/  HMMA.16816.F32.BF16 R12, R144.reuse, R104, R12 ;  /* 0x00000068900c723c */ /* 0x040ff0000004180c */
        /* <DEDUP_REMOVED lines=8> */
[C---:B--2---:R-:W-:Y:S01]  /*8340*/  HMMA.16816.F32.BF16 R4, R116.reuse, R120, R4 ;  /* 0x000000787404723c */ /* 0x044fe20000041804 */
[----:B------:R-:W2:Y:S07]  /*8350*/  LDSM.16.M88.4 R144, [R168+0x2000] ;  /* 0x00200000a890783b */ /* 0x000eae0000000200 */
[C---:B------:R-:W-:Y:S01]  /*8360*/  HMMA.16816.F32.BF16 R8, R116.reuse, R122, R8 ;  /* 0x0000007a7408723c */ /* 0x040fe20000041808 */
[----:B------:R-:W-:Y:S07]  /*8370*/  LDSM.16.M88.4 R120, [R153] ;  /* 0x000000009978783b */ /* 0x000fee0000000200 */
[C---:B-----5:R-:W-:Y:S08]  /*8380*/  HMMA.16816.F32.BF16 R12, R116.reuse, R124, R12 ;  /* 0x0000007c740c723c */ /* 0x060ff0000004180c */
[C---:B------:R-:W-:Y:S01]  /*8390*/  HMMA.16816.F32.BF16 R16, R116.reuse, R126, R16 ;  /* 0x0000007e7410723c */ /* 0x040fe20000041810 */
[----:B------:R-:W-:Y:S07]  /*83a0*/  LDSM.16.M88.4 R124, [R152] ;  /* 0x00000000987c783b */ /* 0x000fee0000000200 */
[C---:B------:R-:W-:Y:S08]  /*83b0*/  HMMA.16816.F32.BF16 R20, R116.reuse, R128, R20 ;  /* 0x000000807414723c */ /* 0x040ff00000041814 */
[C---:B------:R-:W-:Y:S01]  /*83c0*/  HMMA.16816.F32.BF16 R24, R116.reuse, R130, R24 ;  /* 0x000000827418723c */ /* 0x040fe20000041818 */
[----:B------:R-:W-:Y:S07]  /*83d0*/  LDSM.16.M88.4 R128, [R166+0x2000] ;  /* 0x00200000a680783b */ /* 0x000fee0000000200 */
[C---:B------:R-:W-:Y:S08]  /*83e0*/  HMMA.16816.F32.BF16 R28, R116.reuse, R132, R28 ;  /* 0x00000084741c723c */ /* 0x040ff0000004181c */
[----:B------:R-:W-:Y:S01]  /*83f0*/  HMMA.16816.F32.BF16 R32, R116, R134, R32 ;  /* 0x000000867420723c */ /* 0x000fe20000041820 */
[----:B------:R-:W5:Y:S07]  /*8400*/  LDSM.16.M88.4 R116, [R154] ;  /* 0x000000009a74783b */ /* 0x000f6e0000000200 */
[----:B------:R-:W2:Y:S01]  /*8410*/  LDSM.16.M88.4 R132, [R163+0x6000] ;  /* 0x00600000a384783b */ /* 0x000ea20000000200 */
        /* <DEDUP_REMOVED lines=12> */
[----:B------:R-:W1:Y:S01]  /*84e0*/  LDSM.16.M88.4 R136, [R165+0x2000] ;  /* 0x00200000a588783b */ /* 0x000e620000000200 */
[C---:B--2---:R-:W-:Y:S08]  /*84f0*/  HMMA.16816.F32.BF16 R4, R144.reuse, R148, R4 ;  /* 0x000000949004723c */ /* 0x044ff00000041804 */
        /* <DEDUP_REMOVED lines=9> */
[C---:B-1----:R-:W-:Y:S08]  /*8590*/  HMMA.16816.F32.BF16 R12, R128.reuse, R104, R12 ;  /* 0x00000068800c723c */ /* 0x042ff0000004180c */
[C---:B------:R-:W-:Y:S01]  /*85a0*/  HMMA.16816.F32.BF16 R16, R128.reuse, R106, R16 ;  /* 0x0000006a8010723c */ /* 0x040fe20000041810 */
[----:B------:R-:W1:Y:S07]  /*85b0*/  LDSM.16.M88.4 R104, [R156+0x2800] ;  /* 0x002800009c68783b */ /* 0x000e6e0000000200 */
[C---:B------:R-:W-:Y:S08]  /*85c0*/  HMMA.16816.F32.BF16 R20, R128.reuse, R108, R20 ;  /* 0x0000006c8014723c */ /* 0x040ff00000041814 */
[C---:B------:R-:W-:Y:S01]  /*85d0*/  HMMA.16816.F32.BF16 R24, R128.reuse, R110, R24 ;  /* 0x0000006e8018723c */ /* 0x040fe20000041818 */
[----:B------:R-:W2:Y:S07]  /*85e0*/  LDSM.16.M88.4 R108, [R156+0x3000] ;  /* 0x003000009c6c783b */ /* 0x000eae0000000200 */
[C---:B----4-:R-:W-:Y:S08]  /*85f0*/  HMMA.16816.F32.BF16 R28, R128.reuse, R112, R28 ;  /* 0x00000070801c723c */ /* 0x050ff0000004181c */
[----:B------:R-:W-:Y:S08]  /*8600*/  HMMA.16816.F32.BF16 R32, R128, R114, R32 ;  /* 0x000000728020723c */ /* 0x000ff00000041820 */
[C---:B------:R-:W-:Y:S08]  /*8610*/  HMMA.16816.F32.BF16 R4, R136.reuse, R140, R4 ;  /* 0x0000008c8804723c */ /* 0x040ff00000041804 */
[C---:B------:R-:W-:Y:S08]  /*8620*/  HMMA.16816.F32.BF16 R8, R136.reuse, R142, R8 ;  /* 0x0000008e8808723c */ /* 0x040ff00000041808 */
[C---:B-1----:R-:W-:Y:S08]  /*8630*/  HMMA.16816.F32.BF16 R12, R136.reuse, R104, R12 ;  /* 0x00000068880c723c */ /* 0x042ff0000004180c */
[C---:B------:R-:W-:Y:S01]  /*8640*/  HMMA.16816.F32.BF16 R16, R136.reuse, R106, R16 ;  /* 0x0000006a8810723c */ /* 0x040fe20000041810 */
[----:B------:R-:W1:Y:S01]  /*8650*/  LDSM.16.M88.4 R104, [R156+0x3800] ;  /* 0x003800009c68783b */ /* 0x000e620000000200 */
[----:B------:R-:W-:Y:S04]  /*8660*/  DEPBAR.LE SB0, 0x0 ;  /* 0x000080000000791a */ /* 0x000fe80000000000 */
[----:B------:R-:W-:Y:S02]  /*8670*/  FMUL.FTZ R220, R4, c[0x0][0x2ec] ;  /* 0x0000bb0004dc7a20 */ /* 0x000fe40000410000 */
[C---:B--2---:R-:W-:Y:S04]  /*8680*/  HMMA.16816.F32.BF16 R20, R136.reuse, R108, R20 ;  /* 0x0000006c8814723c */ /* 0x044fe80000041814 */
[----:B------:R-:W2:Y:S01]  /*8690*/  MUFU.TANH R220, R220 ;  /* 0x000000dc00dc7308 */ /* 0x000ea20000002400 */
[----:B------:R-:W-:Y:S01]  /*86a0*/  BAR.SYNC.DEFER_BLOCKING 0x0 ;  /* 0x0000000000007b1d */ /* 0x000fe20000010000 */
[----:B------:R-:W-:Y:S02]  /*86b0*/  FMUL.FTZ R218, R5, c[0x0][0x2ec] ;  /* 0x0000bb0005da7a20 */ /* 0x000fe40000410000 */
[C---:B------:R-:W-:Y:S04]  /*86c0*/  HMMA.16816.F32.BF16 R24, R136.reuse, R110, R24 ;  /* 0x0000006e8818723c */ /* 0x040fe80000041818 */
[----:B------:R-:W-:Y:S02]  /*86d0*/  FMUL.FTZ R219, R6, c[0x0][0x2ec] ;  /* 0x0000bb0006db7a20 */ /* 0x000fe40000410000 */
[----:B------:R-:W4:Y:S01]  /*86e0*/  MUFU.TANH R218, R218 ;  /* 0x000000da00da7308 */ /* 0x000f220000002400 */
[----:B------:R-:W-:Y:S02]  /*86f0*/  FMUL.FTZ R217, R7, c[0x0][0x2ec] ;  /* 0x0000bb0007d97a20 */ /* 0x000fe40000410000 */
[----:B------:R-:W-:Y:S03]  /*8700*/  FMUL.FTZ R216, R8, c[0x0][0x2ec] ;  /* 0x0000bb0008d87a20 */ /* 0x000fe60000410000 */
[----:B------:R-:W-:Y:S02]  /*8710*/  FMUL.FTZ R222, R9, c[0x0][0x2ec] ;  /* 0x0000bb0009de7a20 */ /* 0x000fe40000410000 */
[----:B------:R-:W-:Y:S02]  /*8720*/  FMUL.FTZ R223, R10, c[0x0][0x2ec] ;  /* 0x0000bb000adf7a20 */ /* 0x000fe40000410000 */
[----:B------:R-:W2:Y:S01]  /*8730*/  MUFU.TANH R219, R219 ;  /* 0x000000db00db7308 */ /* 0x000ea20000002400 */
        /* <DEDUP_REMOVED lines=23> */
[----:B---3--:R-:W-:Y:S02]  /*88b0*/  FMUL.FTZ R196, R28, c[0x0][0x2ec] ;  /* 0x0000bb001cc47a20 */ /* 0x008fe40000410000 */
[----:B------:R-:W-:Y:S02]  /*88c0*/  FMUL.FTZ R198, R29, c[0x0][0x2ec] ;  /* 0x0000bb001dc67a20 */ /* 0x000fe40000410000 */
[----:B------:R-:W-:Y:S02]  /*88d0*/  FMUL.FTZ R199, R30, c[0x0][0x2ec] ;  /* 0x0000bb001ec77a20 */ /* 0x000fe40000410000 */
[----:B------:R-:W-:Y:S01]  /*88e0*/  FMUL.FTZ R197, R31, c[0x0][0x2ec] ;  /* 0x0000bb001fc57a20 */ /* 0x000fe20000410000 */
[----:B------:R-:W3:Y:S01]  /*88f0*/  MUFU.TANH R221, R221 ;  /* 0x000000dd00dd7308 */ /* 0x000ee20000002400 */
        /* <DEDUP_REMOVED lines=29> */
[----:B--234-:R-:W-:Y:S02]  /*8ad0*/  MOV R6, R189 ;  /* 0x000000bd00067202 */ /* 0x01cfe40000000f00 */
[----:B------:R-:W-:Y:S01]  /*8ae0*/  MOV R3, R188 ;  /* 0x000000bc00037202 */ /* 0x000fe20000000f00 */
        /* <DEDUP_REMOVED lines=61> */
.L_x_6629:
        /* <DEDUP_REMOVED lines=20> */
.L_x_6628:
        /* <DEDUP_REMOVED lines=207> */
[----:B------:R-:W-:Y:S01]  /*9cf0*/  FFMA.FTZ R127, R0, R193, R127 ;  /* 0x000000c1007f7223 */ /* 0x000fe2000001007f */
[----:B------:R-:W-:Y:S01]  /*9d00*/  IADD3 R0, R175, -0x1, RZ ;  /* 0xffffffffaf007810 */ /* 0x000fe20007ffe0ff */
[----:B------:R-:W-:Y:S01]  /*9d10*/  FADD.FTZ R130, R130, R131 ;  /* 0x0000008382827221 */ /* 0x000fe20000010000 */
[C---:B------:R-:W-:Y:S04]  /*9d20*/  HMMA.16816.F32.BF16 R60, R96.reuse, R76, R60 ;  /* 0x0000004c603c723c */ /* 0x040fe8000004183c */
[----:B-1----:R-:W-:Y:S01]  /*9d30*/  F2FP.BF16.PACK_AB R70, R136, R137 ;  /* 0x000000898846723e */ /* 0x002fe200000010ff */
[----:B------:R-:W-:Y:S01]  /*9d40*/  MUFU.EX2 R143, R143 ;  /* 0x0000008f008f7308 */ /* 0x000fe20000000800 */
[----:B---3--:R-:W-:Y:S01]  /*9d50*/  F2FP.BF16.PACK_AB R71, R139, R138 ;  /* 0x0000008a8b47723e */ /* 0x008fe200000010ff */
[----:B------:R-:W-:Y:S01]  /*9d60*/  FADD.FTZ R126, R126, R127 ;  /* 0x0000007f7e7e7221 */ /* 0x000fe20000010000 */
[----:B------:R-:W-:Y:S01]  /*9d70*/  HMMA.16816.F32.BF16 R64, R96, R78, R64 ;  /* 0x0000004e6040723c */ /* 0x000fe20000041840 */
[----:B------:R-:W-:Y:S03]  /*9d80*/  LDSM.16.MT88.4 R76, [R162+0xa800] ;  /* 0x00a80000a24c783b */ /* 0x000fe60000004200 */
[----:B------:R-:W-:Y:S01]  /*9d90*/  MOV R175, R0 ;  /* 0x0000000000af7202 */ /* 0x000fe20000000f00 */
[----:B------:R-:W-:Y:S01]  /*9da0*/  FADD.FTZ R129, R129, R130 ;  /* 0x0000008281817221 */ /* 0x000fe20000010000 */
[----:B------:R-:W-:Y:S01]  /*9db0*/  MOV R0, R3 ;  /* 0x0000000300007202 */ /* 0x000fe20000000f00 */
[----:B------:R-:W-:Y:S01]  /*9dc0*/  MUFU.EX2 R144, R144 ;  /* 0x0000009000907308 */ /* 0x000fe20000000800 */
[C---:B-----5:R-:W-:Y:S05]  /*9dd0*/  HMMA.16816.F32.BF16 R4, R68.reuse, R72, R4 ;  /* 0x000000484404723c */ /* 0x060fea0000041804 */
[----:B------:R-:W-:Y:S03]  /*9de0*/  FADD.FTZ R129, R128, R129 ;  /* 0x0000008180817221 */ /* 0x000fe60000010000 */
[C---:B------:R-:W-:Y:S01]  /*9df0*/  HMMA.16816.F32.BF16 R8, R68.reuse, R74, R8 ;  /* 0x0000004a4408723c */ /* 0x040fe20000041808 */
[----:B------:R-:W1:Y:S01]  /*9e00*/  LDSM.16.MT88.4 R72, [R164+0xa800] ;  /* 0x00a80000a448783b */ /* 0x000e620000004200 */
[----:B------:R-:W-:Y:S02]  /*9e10*/  MUFU.EX2 R145, R145 ;  /* 0x0000009100917308 */ /* 0x000fe40000000800 */
[----:B------:R-:W-:Y:S04]  /*9e20*/  FADD.FTZ R132, R132, R129 ;  /* 0x0000008184847221 */ /* 0x000fe80000010000 */
[C---:B------:R-:W-:Y:S04]  /*9e30*/  HMMA.16816.F32.BF16 R12, R68.reuse, R80, R12 ;  /* 0x00000050440c723c */ /* 0x040fe8000004180c */
[----:B------:R-:W-:Y:S01]  /*9e40*/  MUFU.EX2 R146, R146 ;  /* 0x0000009200927308 */ /* 0x000fe20000000800 */
[----:B------:R-:W-:Y:S03]  /*9e50*/  FADD.FTZ R132, R133, R132 ;  /* 0x0000008485847221 */ /* 0x000fe60000010000 */
[C---:B------:R-:W-:Y:S01]  /*9e60*/  HMMA.16816.F32.BF16 R16, R68.reuse, R82, R16 ;  /* 0x000000524410723c */ /* 0x040fe20000041810 */
[----:B------:R-:W2:Y:S03]  /*9e70*/  LDSM.16.MT88.4 R80, [R161+0xa800] ;  /* 0x00a80000a150783b */ /* 0x000ea60000004200 */
[----:B------:R-:W-:Y:S02]  /*9e80*/  FADD.FTZ R137, R137, R132 ;  /* 0x0000008489897221 */ /* 0x000fe40000010000 */
[----:B------:R-:W-:Y:S02]  /*9e90*/  MUFU.EX2 R147, R147 ;  /* 0x0000009300937308 */ /* 0x000fe40000000800 */
[C---:B------:R-:W-:Y:S04]  /*9ea0*/  HMMA.16816.F32.BF16 R20, R68.reuse, R84, R20 ;  /* 0x000000544414723c */ /* 0x040fe80000041814 */
[----:B------:R-:W-:Y:S04]  /*9eb0*/  FADD.FTZ R137, R136, R137 ;  /* 0x0000008988897221 */ /* 0x000fe80000010000 */
[C---:B------:R-:W-:Y:S01]  /*9ec0*/  HMMA.16816.F32.BF16 R24, R68.reuse, R86, R24 ;  /* 0x000000564418723c */ /* 0x040fe20000041818 */
[----:B------:R-:W3:Y:S01]  /*9ed0*/  LDSM.16.MT88.4 R84, [R160+0xa800] ;  /* 0x00a80000a054783b */ /* 0x000ee20000004200 */
        /* <DEDUP_REMOVED lines=11> */
[----:B------:R-:W-:Y:S04]  /*9f90*/  MUFU.EX2 R194, R194 ;  /* 0x000000c200c27308 */ /* 0x000fe80000000800 */
[C---:B------:R-:W-:Y:S01]  /*9fa0*/  HMMA.16816.F32.BF16 R48, R68.reuse, R78, R48 ;  /* 0x0000004e4430723c */ /* 0x040fe20000041830 */
[----:B------:R-:W5:Y:S05]  /*9fb0*/  LDSM.16.MT88.4 R76, [R161+0x9000] ;  /* 0x00900000a14c783b */ /* 0x000f6a0000004200 */
[----:B------:R4:W1:Y:S02]  /*9fc0*/  MUFU.EX2 R197, R105 ;  /* 0x0000006900c57308 */ /* 0x0008640000000800 */
[C---:B--2---:R-:W-:Y:S08]  /*9fd0*/  HMMA.16816.F32.BF16 R52, R68.reuse, R80, R52 ;  /* 0x000000504434723c */ /* 0x044ff00000041834 */
[C---:B------:R-:W-:Y:S01]  /*9fe0*/  HMMA.16816.F32.BF16 R56, R68.reuse, R82, R56 ;  /* 0x000000524438723c */ /* 0x040fe20000041838 */
[----:B------:R-:W2:Y:S01]  /*9ff0*/  LDSM.16.MT88.4 R80, [R160+0x9000] ;  /* 0x00900000a050783b */ /* 0x000ea20000004200 */
[----:B------:R-:W-:Y:S06]  /*a000*/  MUFU.EX2 R102, R102 ;  /* 0x0000006600667308 */ /* 0x000fec0000000800 */
[C---:B---3--:R-:W-:Y:S04]  /*a010*/  HMMA.16816.F32.BF16 R60, R68.reuse, R84, R60 ;  /* 0x00000054443c723c */ /* 0x048fe8000004183c */
[----:B------:R3:W3:Y:S01]  /*a020*/  MUFU.EX2 R101, R104 ;  /* 0x0000006800657308 */ /* 0x0006e20000000800 */
[----:B----4-:R-:W-:Y:S03]  /*a030*/  F2FP.BF16.PACK_AB R105, R151, R150 ;  /* 0x000000969769723e */ /* 0x010fe600000010ff */
[----:B------:R-:W-:Y:S01]  /*a040*/  HMMA.16816.F32.BF16 R64, R68, R86, R64 ;  /* 0x000000564440723c */ /* 0x000fe20000041840 */
[----:B------:R-:W-:Y:S03]  /*a050*/  LDSM.16.MT88.4 R84, [R162+0xb000] ;  /* 0x00b00000a254783b */ /* 0x000fe60000004200 */
[----:B-1----:R-:W-:Y:S03]  /*a060*/  F2FP.BF16.PACK_AB R106, R197, R194 ;  /* 0x000000c2c56a723e */ /* 0x002fe600000010ff */
[----:B------:R-:W-:Y:S01]  /*a070*/  F2FP.BF16.PACK_AB R68, R141, R140 ;  /* 0x0000008c8d44723e */ /* 0x000fe200000010ff */
[----:B------:R-:W-:Y:S01]  /*a080*/  FADD.FTZ R140, R140, R137 ;  /* 0x000000898c8c7221 */ /* 0x000fe20000010000 */
[----:B------:R-:W-:Y:S03]  /*a090*/  F2FP.BF16.PACK_AB R69, R143, R142 ;  /* 0x0000008e8f45723e */ /* 0x000fe600000010ff */
[----:B------:R-:W-:Y:S01]  /*a0a0*/  F2FP.BF16.PACK_AB R70, R145, R144 ;  /* 0x000000909146723e */ /* 0x000fe200000010ff */
[----:B------:R-:W-:Y:S01]  /*a0b0*/  FADD.FTZ R141, R141, R140 ;  /* 0x0000008c8d8d7221 */ /* 0x000fe20000010000 */
[----:B------:R-:W-:Y:S03]  /*a0c0*/  F2FP.BF16.PACK_AB R71, R147, R146 ;  /* 0x000000929347723e */ /* 0x000fe600000010ff */
[----:B------:R-:W-:Y:S01]  /*a0d0*/  FADD.FTZ R144, R144, R141 ;  /* 0x0000008d90907221 */ /* 0x000fe20000010000 */
[----:B---3--:R-:W-:Y:S03]  /*a0e0*/  F2FP.BF16.PACK_AB R104, R149, R148 ;  /* 0x000000949568723e */ /* 0x008fe600000010ff */
        /* <DEDUP_REMOVED lines=10> */
[C---:B-----5:R-:W-:Y:S04]  /*a190*/  HMMA.16816.F32.BF16 R20, R68.reuse, R76, R20 ;  /* 0x0000004c4414723c */ /* 0x060fe80000041814 */
[----:B------:R-:W-:Y:S04]  /*a1a0*/  FADD.FTZ R195, R197, R194 ;  /* 0x000000c2c5c37221 */ /* 0x000fe80000010000 */
        /* <DEDUP_REMOVED lines=38> */
[C---:B--2---:R-:W-:Y:S04]  /*a410*/  HMMA.16816.F32.BF16 R52, R104.reuse, R4, R52 ;  /* 0x000000046834723c */ /* 0x044fe80000041834 */
[----:B------:R-:W-:Y:S04]  /*a420*/  FADD.FTZ R150, R150, R147 ;  /* 0x0000009396967221 */ /* 0x000fe80000010000 */
[C---:B------:R-:W-:Y:S04]  /*a430*/  HMMA.16816.F32.BF16 R56, R104.reuse, R6, R56 ;  /* 0x000000066838723c */ /* 0x040fe80000041838 */
[----:B------:R-:W-:Y:S04]  /*a440*/  FADD.FTZ R151, R151, R150 ;  /* 0x0000009697977221 */ /* 0x000fe80000010000 */
[C---:B---3--:R-:W-:Y:S04]  /*a450*/  HMMA.16816.F32.BF16 R60, R104.reuse, R8, R60 ;  /* 0x00000008683c723c */ /* 0x048fe8000004183c */
[----:B------:R-:W-:Y:S04]  /*a460*/  FADD.FTZ R102, R102, R151 ;  /* 0x0000009766667221 */ /* 0x000fe80000010000 */
[----:B------:R-:W-:Y:S04]  /*a470*/  HMMA.16816.F32.BF16 R64, R104, R10, R64 ;  /* 0x0000000a6840723c */ /* 0x000fe80000041840 */
[----:B------:R-:W-:Y:S04]  /*a480*/  FADD.FTZ R193, R101, R102 ;  /* 0x0000006665c17221 */ /* 0x000fe80000010000 */
[----:B------:R-:W-:-:S05]  /*a490*/  @P0 BRA `(.L_x_6630) ;  /* 0xffffd63000000947 */ /* 0x000fca000383ffff */
.L_x_6626:
        /* <DEDUP_REMOVED lines=171> */
[----:B------:R-:W-:Y:S04]  /*af50*/  STS [R11+0x2000], R36 ;  /* 0x002000240b007388 */ /* 0x000fe80000000800 */
[----:B------:R1:W-:Y:S04]  /*af60*/  STS [R11+0x2400], R38 ;  /* 0x002400260b007388 */ /* 0x0003e80000000800 */
[----:B------:R-:W-:Y:S04]  /*af70*/  STS [R13+0x2000], R40 ;  /* 0x002000280d007388 */ /* 0x000fe80000000800 */
[----:B------:R-:W-:Y:S04]  /*af80*/  STS [R13+0x2400], R42 ;  /* 0x0024002a0d007388 */ /* 0x000fe80000000800 */
        /* <DEDUP_REMOVED lines=8> */
[----:B------:R1:W-:Y:S01]  /*b010*/  STS [R19+0x2000], R56 ;  /* 0x0020003813007388 */ /* 0x0003e20000000800 */
[----:B---3--:R-:W-:-:S03]  /*b020*/  @P2 IMAD.WIDE.U32 R44, R174, c[0x0][0x1e8], RZ ;  /* 0x00007a00ae2c2a25 */ /* 0x008fc600078e00ff */
[----:B------:R1:W-:Y:S01]  /*b030*/  STS [R19+0x2400], R58 ;  /* 0x0024003a13007388 */ /* 0x0003e20000000800 */
[----:B--2---:R-:W-:Y:S01]  /*b040*/  @!P2 SHF.R.S32.HI R9, RZ, 0x1f, R5 ;  /* 0x0000001fff09a819 */ /* 0x004fe20000011405 */
[----:B------:R-:W-:Y:S02]  /*b050*/  @P2 IMAD R10, R174, c[0x0][0x1ec], R45 ;  /* 0x00007b00ae0a2a24 */ /* 0x000fe400078e022d */
[----:B------:R1:W-:Y:S01]  /*b060*/  STS [R21+0x2000], R60 ;  /* 0x0020003c15007388 */ /* 0x0003e20000000800 */
[----:B------:R-:W-:Y:S01]  /*b070*/  @!P1 IMAD R174, R5, c[0x0][0x214], RZ ;  /* 0x0000850005ae9a24 */ /* 0x000fe200078e02ff */
[----:B------:R-:W-:Y:S01]  /*b080*/  LOP3.LUT P1, RZ, R7, 0x3, RZ, 0xc0, !PT ;  /* 0x0000000307ff7812 */ /* 0x000fe2000782c0ff */
[----:B------:R-:W-:Y:S01]  /*b090*/  @!P2 IMAD R46, R9, c[0x0][0x1e0], RZ ;  /* 0x00007800092eaa24 */ /* 0x000fe200078e02ff */
[----:B------:R1:W-:Y:S01]  /*b0a0*/  STS [R21+0x2400], R62 ;  /* 0x0024003e15007388 */ /* 0x0003e20000000800 */
[----:B------:R-:W-:Y:S01]  /*b0b0*/  SHF.R.S32.HI R9, RZ, 0x1f, R8 ;  /* 0x0000001fff097819 */ /* 0x000fe20000011408 */
[----:B----4-:R-:W-:Y:S01]  /*b0c0*/  @!P2 IMAD.WIDE.U32 R48, R5, c[0x0][0x1e0], RZ ;  /* 0x000078000530aa25 */ /* 0x010fe200078e00ff */
[----:B------:R-:W-:Y:S01]  /*b0d0*/  MOV R7, 0x7f800000 ;  /* 0x7f80000000077802 */ /* 0x000fe20000000f00 */
[----:B------:R1:W-:Y:S01]  /*b0e0*/  STS [R41+0x2000], R64 ;  /* 0x0020004029007388 */ /* 0x0003e20000000800 */
[----:B------:R-:W-:Y:S01]  /*b0f0*/  LEA.HI R9, R9, R8, RZ, 0x2 ;  /* 0x0000000809097211 */ /* 0x000fe200078f10ff */
[----:B------:R-:W-:Y:S01]  /*b100*/  @!P2 IMAD R46, R5, c[0x0][0x1e4], R46 ;  /* 0x00007900052eaa24 */ /* 0x000fe200078e022e */
[----:B------:R-:W-:Y:S01]  /*b110*/  @!P2 MOV R44, R48 ;  /* 0x00000030002ca202 */ /* 0x000fe20000000f00 */
[----:B------:R1:W-:Y:S01]  /*b120*/  STS [R41+0x2400], R67 ;  /* 0x0024004329007388 */ /* 0x0003e20000000800 */
[----:B------:R-:W-:Y:S01]  /*b130*/  LOP3.LUT R9, R9, 0xffffffc, RZ, 0xc0, !PT ;  /* 0x0ffffffc09097812 */ /* 0x000fe200078ec0ff */
[----:B------:R-:W-:Y:S01]  /*b140*/  @P0 FFMA.FTZ R7, R3, c[0x0][0x238], R2 ;  /* 0x00008e0003070a23 */ /* 0x000fe20000010002 */
[----:B------:R-:W-:Y:S01]  /*b150*/  @!P2 IADD3 R10, R49, R46, RZ ;  /* 0x0000002e310aa210 */ /* 0x000fe20007ffe0ff */
[----:B------:R-:W-:Y:S01]  /*b160*/  BAR.SYNC.DEFER_BLOCKING 0x0 ;  /* 0x0000000000007b1d */ /* 0x000fe20000010000 */
[----:B------:R-:W-:-:S04]  /*b170*/  IADD3 R9, R8, -R9, RZ ;  /* 0x8000000908097210 */ /* 0x000fc80007ffe0ff */
[----:B------:R-:W-:Y:S01]  /*b180*/  LEA R176, R9, R176, 0x4 ;  /* 0x000000b009b07211 */ /* 0x000fe200078e20ff */
[----:B------:R-:W2:Y:S04]  /*b190*/  S2R R6, SR_CTAID.Z ;  /* 0x0000000000067919 */ /* 0x000ea80000002700 */
[----:B------:R1:W3:Y:S04]  /*b1a0*/  LDS.128 R36, [R177] ;  /* 0x00000000b1247984 */ /* 0x0002e80000000c00 */
[----:B------:R1:W4:Y:S01]  /*b1b0*/  LDS.128 R32, [R177+0x800] ;  /* 0x00080000b1207984 */ /* 0x0003220000000c00 */
[----:B--2---:R-:W-:-:S03]  /*b1c0*/  @!P4 IMAD R5, R5, c[0x0][0x1c0], R6 ;  /* 0x000070000505ca24 */ /* 0x004fc600078e0206 */
[----:B------:R1:W2:Y:S01]  /*b1d0*/  LDS.128 R28, [R177+0x1000] ;  /* 0x00100000b11c7984 */ /* 0x0002a20000000c00 */
        /* <DEDUP_REMOVED lines=20> */
.L_x_6632:
[----:B------:R-:W-:Y:S05]  /*b320*/  BSYNC B0 ;  /* 0x0000000000007941 */ /* 0x000fea0003800000 */
.L_x_6631:
[----:B----4-:R-:W4:Y:S01]  /*b330*/  S2R R5, SR_CTAID.X ;  /* 0x0000000000057919 */ /* 0x010f220000002500 */
[----:B------:R-:W-:Y:S01]  /*b340*/  SHF.R.S32.HI R179, RZ, 0x1f, R178 ;  /* 0x0000001fffb37819 */ /* 0x000fe200000114b2 */
[----:B------:R-:W-:Y:S01]  /*b350*/  BSSY B0, `(.L_x_6633) ;  /* 0x000001d000007945 */ /* 0x000fe20003800000 */
[----:B------:R-:W-:Y:S01]  /*b360*/  SHF.R.S32.HI R4, RZ, 0x1f, R6 ;  /* 0x0000001fff047819 */ /* 0x000fe20000011406 */
[----:B------:R-:W5:Y:S01]  /*b370*/  S2R R3, SR_TID.X ;  /* 0x0000000000037919 */ /* 0x000f620000002100 */
[----:B----4-:R-:W-:Y:S01]  /*b380*/  IMAD.SHL.U32 R5, R5, 0x40, RZ ;  /* 0x0000004005057824 */ /* 0x010fe200078e00ff */
        /* <DEDUP_REMOVED lines=23> */
[----:B---3--:R3:W-:Y:S04]  /*b500*/  STG.E.128 [R10.64], R36 ;  /* 0x000000240a007986 */ /* 0x0087e8000c101d06 */
[----:B-1----:R3:W-:Y:S02]  /*b510*/  STG.E.128 [R10.64+0x80], R20 ;  /* 0x000080140a007986 */ /* 0x0027e4000c101d06 */
.L_x_6634:
[----:B------:R-:W-:Y:S05]  /*b520*/  BSYNC B0 ;  /* 0x0000000000007941 */ /* 0x000fea0003800000 */
.L_x_6633:
[----:B------:R-:W-:Y:S01]  /*b530*/  IADD3 R4, R0, 0x10, RZ ;  /* 0x0000001000047810 */ /* 0x000fe20007ffe0ff */
[----:B------:R-:W-:Y:S03]  /*b540*/  BSSY B0, `(.L_x_6635) ;  /* 0x000000f000007945 */ /* 0x000fe60003800000 */
[----:B------:R-:W-:-:S13]  /*b550*/  ISETP.GE.AND P0, PT, R4, R171, PT ;  /* 0x000000ab0400720c */ /* 0x000fda0003f06270 */
[----:B------:R-:W-:Y:S05]  /*b560*/  @P0 BRA `(.L_x_6636) ;  /* 0x000000c000000947 */ /* 0x000fea0003800000 */
[----:B------:R-:W-:Y:S01]  /*b570*/  IADD3 R4, P0, R0, 0x10, RZ ;  /* 0x0000001000047810 */ /* 0x000fe20007f1e0ff */
[----:B---3--:R-:W-:Y:S01]  /*b580*/  IMAD.MOV.U32 R10, RZ, RZ, R6 ;  /* 0x000000ffff0a7224 */ /* 0x008fe200078e0006 */
        /* <DEDUP_REMOVED lines=8> */
[----:B------:R3:W-:Y:S04]  /*b610*/  STG.E.128 [R4.64], R32 ;  /* 0x0000002004007986 */ /* 0x0007e8000c101d06 */
[----:B-1----:R3:W-:Y:S02]  /*b620*/  STG.E.128 [R4.64+0x80], R16 ;  /* 0x0000801004007986 */ /* 0x0027e4000c101d06 */
.L_x_6636:
[----:B------:R-:W-:Y:S05]  /*b630*/  BSYNC B0 ;  /* 0x0000000000007941 */ /* 0x000fea0003800000 */
.L_x_6635:
[----:B---3--:R-:W-:Y:S01]  /*b640*/  IADD3 R4, R0, 0x20, RZ ;  /* 0x0000002000047810 */ /* 0x008fe20007ffe0ff */
        /* <DEDUP_REMOVED lines=15> */
.L_x_6638:
[----:B------:R-:W-:Y:S05]  /*b740*/  BSYNC B0 ;  /* 0x0000000000007941 */ /* 0x000fea0003800000 */
.L_x_6637:
[----:B--2---:R-:W-:-:S04]  /*b750*/  IADD3 R4, R0, 0x30, RZ ;  /* 0x0000003000047810 */ /* 0x004fc80007ffe0ff */
        /* <DEDUP_REMOVED lines=12> */
[----:B-1----:R-:W-:Y:S04]  /*b820*/  STG.E.128 [R2.64], R24 ;  /* 0x0000001802007986 */ /* 0x002fe8000c101d06 */
[----:B------:R-:W-:Y:S01]  /*b830*/  STG.E.128 [R2.64+0x80], R40 ;  /* 0x0000802802007986 */ /* 0x000fe2000c101d06 */
[----:B------:R-:W-:Y:S05]  /*b840*/  EXIT ;  /* 0x000000000000794d */ /* 0x000fea0003800000 */
.L_x_6639:
        /* <DEDUP_REMOVED lines=11> */
.L_x_8383:


//--------------------- .text._ZN5flash24flash_fwd_splitkv_kernelI23Flash_fwd_kernel_traitsILi128ELi64ELi64ELi4ELb0ELb0EN7cutlass10bfloat16_tE19Flash_kernel_traitsILi128ELi64ELi64ELi4ES3_EELb1ELb0ELb1ELb0ELb0ELb0ELb0ELb0EEEvNS_16Flash_fwd_paramsE --------------------------
	.section	.text._ZN5flash24flash_fwd_splitkv_kernelI23Flash_fwd_kernel_traitsILi128ELi64ELi64ELi4ELb0ELb0EN7cutlass10bfloat16_tE19Flash_kernel_traitsILi128ELi64ELi64ELi4ES3_EELb1ELb0ELb1ELb0ELb0ELb0ELb0ELb0EEEvNS_16Flash_fwd_paramsE,"ax",@progbits
	.sectioninfo	@"SHI_REGISTERS=194"
	.align	128
        .global         _ZN5flash24flash_fwd_splitkv_kernelI23Flash_fwd_kernel_traitsILi128ELi64ELi64ELi4ELb0ELb0EN7cutlass10bfloat16_tE19Flash_kernel_traitsILi128ELi64ELi64ELi4ES3_EELb1ELb0ELb1ELb0ELb0ELb0ELb0ELb0EEEvNS_16Flash_fwd_paramsE
        .type           _ZN5flash24flash_fwd_splitkv_kernelI23Flash_fwd_kernel_traitsILi128ELi64ELi64ELi4ELb0ELb0EN7cutlass10bfloat16_tE19Flash_kernel_traitsILi128ELi64ELi64ELi4ES3_EELb1ELb0ELb1ELb0ELb0ELb0ELb0ELb0EEEvNS_16Flash_fwd_paramsE,@function
        .size           _ZN5flash24flash_fwd_splitkv_kernelI23Flash_fwd_kernel_traitsILi128ELi64ELi64ELi4ELb0ELb0EN7cutlass10bfloat16_tE19Flash_kernel_traitsILi128ELi64ELi64ELi4ES3_EELb1ELb0ELb1ELb0ELb0ELb0ELb0ELb0EEEvNS_16Flash_fwd_paramsE,(.L_x_8384 - _ZN5flash24flash_fwd_splitkv_kernelI23Flash_fwd_kernel_traitsILi128ELi64ELi64ELi4ELb0ELb0EN7cutlass10bfloat16_tE19Flash_kernel_traitsILi128ELi64ELi64ELi4ES3_EELb1ELb0ELb1ELb0ELb0ELb0ELb0ELb0EEEvNS_16Flash_fwd_paramsE)
        .other          _ZN5flash24flash_fwd_splitkv_kernelI23Flash_fwd_kernel_traitsILi128ELi64ELi64ELi4ELb0ELb0EN7cutlass10bfloat16_tE19Flash_kernel_traitsILi128ELi64ELi64ELi4ES3_EELb1ELb0ELb1ELb0ELb0ELb0ELb0ELb0EEEvNS_16Flash_fwd_paramsE,@"STO_CUDA_ENTRY STV_DEFAULT"
_ZN5flash24flash_fwd_splitkv_kernelI23Flash_fwd_kernel_traitsILi128ELi64ELi64ELi4ELb0ELb0EN7cutlass10bfloat16_tE19Flash_kernel_traitsILi128ELi64ELi64ELi4ES3_EELb1ELb0ELb1ELb0ELb0ELb0ELb0ELb0EEEvNS_16Flash_fwd_paramsE:
.text._ZN5flash24flash_fwd_splitkv_kernelI23Flash_fwd_kernel_traitsILi128ELi64ELi64ELi4ELb0ELb0EN7cutlass10bfloat16_tE19Flash_kernel_traitsILi128ELi64ELi64ELi4ES3_EELb1ELb0ELb1ELb0ELb0ELb0ELb0ELb0EEEvNS_16Flash_fwd_paramsE:
        /* <DEDUP_REMOVED lines=33> */
.L_x_6640:
[----:B-1-34-:R-:W-:Y:S02]  /*0210*/  MOV R2, c[0x0][0x218] ;  /* 0x0000860000027a02 */ /* 0x01afe40000000f00 */
.L_x_6641:
        /* <DEDUP_REMOVED lines=14> */
[----:B------:R-:W2:Y:S01]  /*0300*/  S2R R8, SR_TID.X ;  /* 0x0000000000087919 */ /* 0x000ea20000002100 */
[----:B-1----:R-:W-:Y:S02]  /*0310*/  IADD3 R7, R90, 0x3f, RZ ;  /* 0x0000003f5a077810 */ /* 0x002fe40007ffe0ff */
        /* <DEDUP_REMOVED lines=15> */
[----:B--2---:R-:W-:Y:S01]  /*0410*/  SHF.R.S32.HI R3, RZ, 0x1f, R8 ;  /* 0x0000001fff037819 */ /* 0x004fe20000011408 */
        /* <DEDUP_REMOVED lines=16> */
[----:B------:R-:W-:Y:S01]  /*0520*/  @P0 IMAD.MOV.U32 R6, RZ, RZ, R4 ;  /* 0x000000ffff060224 */ /* 0x000fe200078e0004 */
[----:B------:R-:W-:Y:S01]  /*0530*/  @!P0 MOV R6, R12 ;  /* 0x0000000c00068202 */ /* 0x000fe20000000f00 */
[----:B------:R-:W-:Y:S02]  /*0540*/  @!P0 IMAD R4, R18, c[0x0][0x1e4], R9 ;  /* 0x0000790012048a24 */ /* 0x000fe400078e0209 */
[----:B------:R-:W-:-:S04]  /*0550*/  IMAD.WIDE.U32 R10, R16, c[0x0][0x1e8], R2 ;  /* 0x00007a00100a7a25 */ /* 0x000fc800078e0002 */
[----:B------:R-:W-:Y:S02]  /*0560*/  @P0 IMAD R5, R166, c[0x0][0x1ec], R5 ;  /* 0x00007b00a6050a24 */ /* 0x000fe400078e0205 */
[----:B------:R-:W-:Y:S01]  /*0570*/  @!P0 IMAD.IADD R5, R13, 0x1, R4 ;  /* 0x000000010d058824 */ /* 0x000fe200078e0204 */
[----:B------:R-:W-:Y:S01]  /*0580*/  IADD3 R6, P0, R6, R10, RZ ;  /* 0x0000000a06067210 */ /* 0x000fe20007f1e0ff */
[----:B------:R-:W-:Y:S02]  /*0590*/  IMAD R4, R16, c[0x0][0x1ec], R7 ;  /* 0x00007b0010047a24 */ /* 0x000fe400078e0207 */
[----:B------:R-:W-:-:S03]  /*05a0*/  IMAD R15, R15, c[0x0][0x1f0], RZ ;  /* 0x00007c000f0f7a24 */ /* 0x000fc600078e02ff */
[----:B------:R-:W-:Y:S01]  /*05b0*/  IADD3.X R7, R5, R11, R4, P0, !PT ;  /* 0x0000000b05077210 */ /* 0x000fe200007fe404 */
[----:B------:R-:W-:Y:S01]  /*05c0*/  IMAD R5, R18, c[0x0][0x1c0], R22 ;  /* 0x0000700012057a24 */ /* 0x000fe200078e0216 */
[----:B------:R-:W-:Y:S01]  /*05d0*/  ISETP.GE.AND P0, PT, R0, R165, PT ;  /* 0x000000a50000720c */ /* 0x000fe20003f06270 */
[C---:B------:R-:W-:Y:S02]  /*05e0*/  IMAD R15, R22.reuse, c[0x0][0x1f4], R15 ;  /* 0x00007d00160f7a24 */ /* 0x040fe400078e020f */
[----:B------:R-:W-:Y:S01]  /*05f0*/  IMAD.WIDE.U32 R22, R22, c[0x0][0x1f0], R6 ;  /* 0x00007c0016167a25 */ /* 0x000fe200078e0006 */
[----:B------:R-:W-:-:S03]  /*0600*/  IADD3 R7, R2, 0x40, RZ ;  /* 0x0000004002077810 */ /* 0x000fc60007ffe0ff */
[----:B------:R-:W-:Y:S01]  /*0610*/  IMAD R16, R5, c[0x0][0x214], R16 ;  /* 0x0000850005107a24 */ /* 0x000fe200078e0210 */
[----:B------:R-:W-:Y:S01]  /*0620*/  SHF.R.S32.HI R5, RZ, 0x1f, R0 ;  /* 0x0000001fff057819 */ /* 0x000fe20000011400 */
        /* <DEDUP_REMOVED lines=13> */
.L_x_6644:
[----:B------:R-:W-:Y:S05]  /*0700*/  BSYNC B0 ;  /* 0x0000000000007941 */ /* 0x000fea0003800000 */
.L_x_6643:
        /* <DEDUP_REMOVED lines=18> */
.L_x_6646:
[----:B------:R-:W-:Y:S05]  /*0830*/  BSYNC B0 ;  /* 0x0000000000007941 */ /* 0x000fea0003800000 */
.L_x_6645:
        /* <DEDUP_REMOVED lines=18> */
.L_x_6648:
[----:B------:R-:W-:Y:S05]  /*0960*/  BSYNC B0 ;  /* 0x0000000000007941 */ /* 0x000fea0003800000 */
.L_x_6647:
        /* <DEDUP_REMOVED lines=17> */
.L_x_6650:
[----:B------:R-:W-:Y:S05]  /*0a80*/  BSYNC B0 ;  /* 0x0000000000007941 */ /* 0x000fea0003800000 */
.L_x_6649:
        /* <DEDUP_REMOVED lines=19> */
.L_x_6642:
[----:B--2---:R-:W-:Y:S01]  /*0bc0*/  ISETP.NE.U32.AND P2, PT, RZ, c[0x0][0x2c0], PT ;  /* 0x0000b000ff007a0c */ /* 0x004fe20003f45070 */
        /* <DEDUP_REMOVED lines=64> */
[----:B------:R-:W-:Y:S02]  /*0fd0*/  IADD3 R4, -R5, RZ, RZ ;  /* 0x000000ff05047210 */ /* 0x000fe40007ffe1ff */
[----:B------:R-:W-:-:S03]  /*0fe0*/  ISETP.GE.AND P1, PT, R3, RZ, PT ;  /* 0x000000ff0300720c */ /* 0x000fc60003f26270 */
[----:B------:R-:W-:-:S04]  /*0ff0*/  IMAD R7, R4, c[0x0][0x2d0], R7 ;  /* 0x0000b40004077a24 */ /* 0x000fc800078e0207 */
[----:B------:R-:W-:Y:S02]  /*1000*/  @P2 IADD3 R0, R0, 0x1, RZ ;  /* 0x0000000100002810 */ /* 0x000fe40007ffe0ff */
[----:B------:R-:W-:Y:S02]  /*1010*/  ISETP.NE.AND P2, PT, RZ, c[0x0][0x1c8], PT ;  /* 0x00007200ff007a0c */ /* 0x000fe40003f45270 */
[----:B------:R-:W-:Y:S02]  /*1020*/  SHF.R.S32.HI R5, RZ, 0x1f, R7 ;  /* 0x0000001fff057819 */ /* 0x000fe40000011407 */
[----:B------:R-:W-:-:S03]  /*1030*/  @!P1 IMAD.MOV R0, RZ, RZ, -R0 ;  /* 0x000000ffff009224 */ /* 0x000fc600078e0a00 */
[----:B------:R-:W-:-:S06]  /*1040*/  IMAD R4, R5, c[0x0][0x198], RZ ;  /* 0x0000660005047a24 */ /* 0x000fcc00078e02ff */
        /* <DEDUP_REMOVED lines=10> */
[----:B------:R-:W-:Y:S01]  /*10f0*/  IMAD R3, R7, c[0x0][0x19c], R4 ;  /* 0x0000670007037a24 */ /* 0x000fe200078e0204 */
        /* <DEDUP_REMOVED lines=8> */
.L_x_6651:
        /* <DEDUP_REMOVED lines=15> */
.L_x_6653:
[----:B------:R-:W-:-:S04]  /*1270*/  IABS R5, c[0x0][0x1c8] ;  /* 0x0000720000057a13 */ /* 0x000fc80000000000 */
[----:B------:R-:W1:Y:S08]  /*1280*/  I2F.RP R11, R5 ;  /* 0x00000005000b7306 */ /* 0x000e700000209400 */
[----:B-1----:R-:W1:Y:S02]  /*1290*/  MUFU.RCP R12, R11 ;  /* 0x0000000b000c7308 */ /* 0x002e640000001000 */
[----:B-1----:R-:W-:Y:S01]  /*12a0*/  IADD3 R12, R12, 0xffffffe, RZ ;  /* 0x0ffffffe0c0c7810 */ /* 0x002fe20007ffe0ff */
[----:B------:R-:W-:-:S05]  /*12b0*/  @P4 IMAD.IADD R11, R3, 0x1, R10 ;  /* 0x00000001030b4824 */ /* 0x000fca00078e020a */
[----:B------:R-:W1:Y:S01]  /*12c0*/  F2I.FTZ.U32.TRUNC.NTZ R13, R12 ;  /* 0x0000000c000d7305 */ /* 0x000e62000021f000 */
[----:B------:R-:W-:-:S04]  /*12d0*/  @P4 IMAD.WIDE.U32 R24, R11, c[0x0][0x1a0], RZ ;  /* 0x000068000b184a25 */ /* 0x000fc800078e00ff */
[----:B------:R-:W-:Y:S02]  /*12e0*/  @P4 IMAD R11, R11, c[0x0][0x1a4], R25 ;  /* 0x000069000b0b4a24 */ /* 0x000fe400078e0219 */
[----:B-1----:R-:W-:Y:S01]  /*12f0*/  IMAD.MOV R0, RZ, RZ, -R13 ;  /* 0x000000ffff007224 */ /* 0x002fe200078e0a0d */
[----:B------:R-:W-:-:S03]  /*1300*/  MOV R12, RZ ;  /* 0x000000ff000c7202 */ /* 0x000fc60000000f00 */
[----:B------:R-:W-:Y:S01]  /*1310*/  IMAD R4, R0, R5, RZ ;  /* 0x0000000500047224 */ /* 0x000fe200078e02ff */
[----:B------:R-:W-:-:S03]  /*1320*/  IABS R0, R22 ;  /* 0x0000001600007213 */ /* 0x000fc60000000000 */
[----:B------:R-:W-:Y:S01]  /*1330*/  IMAD.HI.U32 R4, R13, R4, R12 ;  /* 0x000000040d047227 */ /* 0x000fe200078e000c */
[----:B------:R-:W-:-:S03]  /*1340*/  MOV R13, R9 ;  /* 0x00000009000d7202 */ /* 0x000fc60000000f00 */
[----:B------:R-:W-:Y:S02]  /*1350*/  IMAD.MOV.U32 R7, RZ, RZ, R0 ;  /* 0x000000ffff077224 */ /* 0x000fe400078e0000 */
[----:B------:R-:W-:Y:S02]  /*1360*/  IMAD.MOV.U32 R12, RZ, RZ, R6 ;  /* 0x000000ffff0c7224 */ /* 0x000fe400078e0006 */
        /* <DEDUP_REMOVED lines=35> */
.L_x_6652:
[----:B------:R-:W-:Y:S01]  /*15a0*/  ISETP.NE.AND P1, PT, R166, -0x1, PT ;  /* 0xffffffffa600780c */ /* 0x000fe20003f25270 */
[----:B------:R-:W-:Y:S01]  /*15b0*/  BSSY B0, `(.L_x_6654) ;  /* 0x000005e000007945 */ /* 0x000fe20003800000 */
[----:B------:R-:W-:Y:S02]  /*15c0*/  SHF.R.S32.HI R3, RZ, 0x1f, R8 ;  /* 0x0000001fff037819 */ /* 0x000fe40000011408 */
[----:B------:R-:W-:Y:S02]  /*15d0*/  IADD3 R156, -R16, R165, RZ ;  /* 0x000000a5109c7210 */ /* 0x000fe40007ffe1ff */
[CC--:B------:R-:W-:Y:S02]  /*15e0*/  LEA.HI R20, R3.reuse, R8.reuse, RZ, 0x3 ;  /* 0x0000000803147211 */ /* 0x0c0fe400078f18ff */
[----:B------:R-:W-:Y:S02]  /*15f0*/  LEA.HI R14, R3, R8, RZ, 0x4 ;  /* 0x00000008030e7211 */ /* 0x000fe400078f20ff */
[----:B------:R-:W-:-:S02]  /*1600*/  LOP3.LUT R15, R20, 0xfffffff8, RZ, 0xc0, !PT ;  /* 0xfffffff8140f7812 */ /* 0x000fc400078ec0ff */
[----:B------:R-:W-:Y:S01]  /*1610*/  SHF.R.S32.HI R20, RZ, 0x3, R20 ;  /* 0x00000003ff147819 */ /* 0x000fe20000011414 */
[----:B------:R-:W-:Y:S01]  /*1620*/  @!P1 IMAD.WIDE.U32 R30, R18, c[0x0][0x178], RZ ;  /* 0x00005e00121e9a25 */ /* 0x000fe200078e00ff */
[----:B------:R-:W-:Y:S02]  /*1630*/  @!P1 SHF.R.S32.HI R17, RZ, 0x1f, R18 ;  /* 0x0000001fff119819 */ /* 0x000fe40000011412 */
[----:B------:R-:W-:Y:S01]  /*1640*/  SHF.R.S32.HI R21, RZ, 0x1f, R20 ;  /* 0x0000001fff157819 */ /* 0x000fe20000011414 */
[----:B------:R-:W-:Y:S01]  /*1650*/  IMAD.IADD R4, R8, 0x1, -R15 ;  /* 0x0000000108047824 */ /* 0x000fe200078e0a0f */
[----:B------:R-:W-:Y:S01]  /*1660*/  LOP3.LUT R15, R14, 0xfffffff0, RZ, 0xc0, !PT ;  /* 0xfffffff00e0f7812 */ /* 0x000fe200078ec0ff */
[----:B------:R-:W-:Y:S01]  /*1670*/  @!P1 IMAD R17, R17, c[0x0][0x178], RZ ;  /* 0x00005e0011119a24 */ /* 0x000fe200078e02ff */
[----:B------:R-:W-:Y:S01]  /*1680*/  SHF.R.S32.HI R23, RZ, 0x1f, R22 ;  /* 0x0000001fff177819 */ /* 0x000fe20000011416 */
[----:B------:R-:W-:Y:S01]  /*1690*/  @P1 IMAD.WIDE.U32 R28, R166, c[0x0][0x190], RZ ;  /* 0x00006400a61c1a25 */ /* 0x000fe200078e00ff */
[----:B------:R-:W-:-:S02]  /*16a0*/  SHF.L.U32 R168, R4, 0x3, RZ ;  /* 0x0000000304a87819 */ /* 0x000fc400000006ff */
[----:B------:R-:W-:Y:S01]  /*16b0*/  IADD3 R15, -R15, R8, RZ ;  /* 0x000000080f0f7210 */ /* 0x000fe20007ffe1ff */
[----:B-----5:R-:W-:Y:S01]  /*16c0*/  @!P1 IMAD R2, R18, c[0x0][0x17c], R17 ;  /* 0x00005f0012029a24 */ /* 0x020fe200078e0211 */
[C---:B------:R-:W-:Y:S01]  /*16d0*/  IADD3 R24, P2, R168.reuse, R24, RZ ;  /* 0x00000018a8187210 */ /* 0x040fe20007f5e0ff */
[----:B------:R-:W-:Y:S01]  /*16e0*/  @!P1 IMAD.MOV.U32 R28, RZ, RZ, R30 ;  /* 0x000000ffff1c9224 */ /* 0x000fe200078e001e */
[----:B------:R-:W-:Y:S01]  /*16f0*/  IADD3 R26, P3, R168, R26, RZ ;  /* 0x0000001aa81a7210 */ /* 0x000fe20007f7e0ff */
[----:B------:R-:W-:Y:S01]  /*1700*/  @P1 IMAD R13, R166, c[0x0][0x194], R29 ;  /* 0x00006500a60d1a24 */ /* 0x000fe200078e021d */
[----:B------:R-:W-:Y:S01]  /*1710*/  SHF.R.S32.HI R12, RZ, 0x1f, R15 ;  /* 0x0000001fff0c7819 */ /* 0x000fe2000001140f */
[----:B------:R-:W-:Y:S01]  /*1720*/  @!P1 IMAD.IADD R13, R31, 0x1, R2 ;  /* 0x000000011f0d9824 */ /* 0x000fe200078e0202 */
[--C-:B------:R-:W-:Y:S01]  /*1730*/  SHF.R.S32.HI R2, RZ, 0x1f, R168.reuse ;  /* 0x0000001fff027819 */ /* 0x100fe200000114a8 */
[----:B------:R-:W-:Y:S01]  /*1740*/  IMAD.SHL.U32 R19, R20, 0x40, RZ ;  /* 0x0000004014137824 */ /* 0x000fe200078e00ff */
[----:B------:R-:W-:Y:S01]  /*1750*/  IADD3 R28, P1, R168, R28, RZ ;  /* 0x0000001ca81c7210 */ /* 0x000fe20007f3e0ff */
[----:B------:R-:W-:Y:S01]  /*1760*/  IMAD R31, R23, c[0x0][0x1a8], RZ ;  /* 0x00006a00171f7a24 */ /* 0x000fe200078e02ff */
[----:B------:R-:W-:Y:S01]  /*1770*/  LEA.HI R12, R12, R15, RZ, 0x3 ;  /* 0x0000000f0c0c7211 */ /* 0x000fe200078f18ff */
[C---:B------:R-:W-:Y:S01]  /*1780*/  IMAD.X R25, R2.reuse, 0x1, R11, P2 ;  /* 0x0000000102197824 */ /* 0x040fe200010e060b */
[----:B------:R-:W-:Y:S01]  /*1790*/  LOP3.LUT R19, R19, 0x1c0, RZ, 0xc0, !PT ;  /* 0x000001c013137812 */ /* 0x000fe200078ec0ff */
[----:B------:R-:W-:Y:S01]  /*17a0*/  IMAD.X R27, R2, 0x1, R9, P3 ;  /* 0x00000001021b7824 */ /* 0x000fe200018e0609 */
[----:B------:R-:W-:Y:S01]  /*17b0*/  IADD3 R157, R168, 0x40, RZ ;  /* 0x00000040a89d7810 */ /* 0x000fe20007ffe0ff */
[----:B------:R-:W-:Y:S01]  /*17c0*/  IMAD.X R29, R2, 0x1, R13, P1 ;  /* 0x00000001021d7824 */ /* 0x000fe200008e060d */
[----:B------:R-:W-:Y:S01]  /*17d0*/  LEA.HI R2, R3, R8, RZ, 0x6 ;  /* 0x0000000803027211 */ /* 0x000fe200078f30ff */
[----:B------:R-:W-:Y:S01]  /*17e0*/  IMAD R9, R6, c[0x0][0x1b8], RZ ;  /* 0x00006e0006097a24 */ /* 0x000fe200078e02ff */
[----:B------:R-:W-:Y:S01]  /*17f0*/  LOP3.LUT R17, R19, 0x38, R168, 0xf8, !PT ;  /* 0x0000003813117812 */ /* 0x000fe200078ef8a8 */
[----:B------:R-:W-:Y:S01]  /*1800*/  IMAD.WIDE.U32 R24, R0, c[0x0][0x1b8], R24 ;  /* 0x00006e0000187a25 */ /* 0x000fe200078e0018 */
[----:B------:R-:W-:-:S02]  /*1810*/  SHF.R.U32.HI R10, RZ, 0x3, R19 ;  /* 0x00000003ff0a7819 */ /* 0x000fc40000011613 */
[----:B------:R-:W-:Y:S01]  /*1820*/  IADD3 R7, P1, R20, R7, RZ ;  /* 0x0000000714077210 */ /* 0x000fe20007f3e0ff */
[----:B------:R-:W-:Y:S01]  /*1830*/  IMAD.SHL.U32 R13, R2, 0x8, RZ ;  /* 0x00000008020d7824 */ /* 0x000fe200078e00ff */
[----:B------:R-:W-:Y:S01]  /*1840*/  LOP3.LUT R10, R17, R10, RZ, 0x3c, !PT ;  /* 0x0000000a110a7212 */ /* 0x000fe200078e3cff */
[----:B------:R-:W-:Y:S01]  /*1850*/  IMAD R9, R0, c[0x0][0x1bc], R9 ;  /* 0x00006f0000097a24 */ /* 0x000fe200078e0209 */
[----:B------:R-:W-:Y:S01]  /*1860*/  LOP3.LUT R0, R12, 0xfffffff8, RZ, 0xc0, !PT ;  /* 0xfffffff80c007812 */ /* 0x000fe200078ec0ff */
[----:B------:R-:W-:Y:S01]  /*1870*/  IMAD.X R5, R21, 0x1, R5, P1 ;  /* 0x0000000115057824 */ /* 0x000fe200008e0605 */
[----:B------:R-:W-:Y:S01]  /*1880*/  LOP3.LUT R164, R10, 0xfffffe00, R13, 0xf8, !PT ;  /* 0xfffffe000aa47812 */ /* 0x000fe200078ef80d */
[----:B------:R-:W-:Y:S01]  /*1890*/  IMAD.IADD R25, R25, 0x1, R9 ;  /* 0x0000000119197824 */ /* 0x000fe200078e0209 */
[----:B------:R-:W-:Y:S01]  /*18a0*/  IADD3 R10, R15, -R0, RZ ;  /* 0x800000000f0a7210 */ /* 0x000fe20007ffe0ff */
[----:B------:R-:W-:Y:S01]  /*18b0*/  IMAD R0, R5, c[0x0][0x1a0], RZ ;  /* 0x0000680005007a24 */ /* 0x000fe200078e02ff */
[----:B------:R-:W-:Y:S01]  /*18c0*/  LEA.HI R3, R3, R8, RZ, 0x5 ;  /* 0x0000000803037211 */ /* 0x000fe200078f28ff */
[----:B------:R-:W-:Y:S01]  /*18d0*/  IMAD R11, R21, c[0x0][0x198], RZ ;  /* 0x00006600150b7a24 */ /* 0x000fe200078e02ff */
[----:B------:R-:W-:Y:S01]  /*18e0*/  R2P PR, R10, 0x6 ;  /* 0x000000060a007804 */ /* 0x000fe20000000000 */
[C---:B------:R-:W-:Y:S01]  /*18f0*/  IMAD.WIDE.U32 R128, R20.reuse, c[0x0][0x198], R26 ;  /* 0x0000660014807a25 */ /* 0x040fe200078e001a */
[----:B------:R-:W-:-:S02]  /*1900*/  ISETP.GE.AND P3, PT, R20, R156, PT ;  /* 0x0000009c1400720c */ /* 0x000fc40003f66270 */
[----:B------:R-:W-:Y:S01]  /*1910*/  LOP3.LUT R15, R3, 0xffffffe0, RZ, 0xc0, !PT ;  /* 0xffffffe0030f7812 */ /* 0x000fe200078ec0ff */
[C---:B------:R-:W-:Y:S01]  /*1920*/  IMAD R9, R7.reuse, c[0x0][0x1a4], R0 ;  /* 0x0000690007097a24 */ /* 0x040fe200078e0200 */
[----:B------:R-:W-:Y:S01]  /*1930*/  SHF.R.S32.HI R160, RZ, 0x5, R3 ;  /* 0x00000005ffa07819 */ /* 0x000fe20000011403 */
[----:B------:R-:W-:-:S04]  /*1940*/  IMAD.WIDE.U32 R26, R7, c[0x0][0x1a0], R24 ;  /* 0x00006800071a7a25 */ /* 0x000fc800078e0018 */
[----:B------:R-:W-:Y:S02]  /*1950*/  IMAD.MOV.U32 R7, RZ, RZ, 0x10 ;  /* 0x00000010ff077424 */ /* 0x000fe400078e00ff */
[----:B------:R-:W-:Y:S02]  /*1960*/  IMAD.MOV.U32 R5, RZ, RZ, 0x20 ;  /* 0x00000020ff057424 */ /* 0x000fe400078e00ff */
[C---:B------:R-:W-:Y:S01]  /*1970*/  IMAD R31, R22.reuse, c[0x0][0x1ac], R31 ;  /* 0x00006b00161f7a24 */ /* 0x040fe200078e021f */
[----:B------:R-:W-:Y:S01]  /*1980*/  SEL R3, R7, 0xfffffff0, !P1 ;  /* 0xfffffff007037807 */ /* 0x000fe20004800000 */
[----:B------:R-:W-:Y:S01]  /*1990*/  IMAD.WIDE.U32 R28, R22, c[0x0][0x1a8], R28 ;  /* 0x00006a00161c7a25 */ /* 0x000fe200078e001c */
[----:B------:R-:W-:-:S03]  /*19a0*/  SEL R2, R5, 0xffffffe0, !P2 ;  /* 0xffffffe005027807 */ /* 0x000fc60005000000 */
[----:B------:R-:W-:Y:S01]  /*19b0*/  IMAD R11, R20, c[0x0][0x19c], R11 ;  /* 0x00006700140b7a24 */ /* 0x000fe200078e020b */
[----:B------:R-:W-:Y:S01]  /*19c0*/  IADD3 R31, R29, R31, RZ ;  /* 0x0000001f1d1f7210 */ /* 0x000fe20007ffe0ff */
[----:B------:R-:W-:-:S04]  /*19d0*/  IMAD.WIDE R32, R33, 0x40, R20 ;  /* 0x0000004021207825 */ /* 0x000fc800078e0214 */
[----:B------:R-:W-:Y:S02]  /*19e0*/  IMAD.IADD R103, R129, 0x1, R11 ;  /* 0x0000000181677824 */ /* 0x000fe400078e020b */
        /* <DEDUP_REMOVED lines=26> */
.L_x_6655:
[----:B------:R-:W-:Y:S05]  /*1b90*/  BSYNC B0 ;  /* 0x0000000000007941 */ /* 0x000fea0003800000 */
.L_x_6654:
        /* <DEDUP_REMOVED lines=29> */
.L_x_6657:
[----:B------:R-:W-:Y:S05]  /*1d70*/  BSYNC B0 ;  /* 0x0000000000007941 */ /* 0x000fea0003800000 */
.L_x_6656:
        /* <DEDUP_REMOVED lines=29> */
.L_x_6659:
[----:B------:R-:W-:Y:S05]  /*1f50*/  BSYNC B0 ;  /* 0x0000000000007941 */ /* 0x000fea0003800000 */
.L_x_6658:
        /* <DEDUP_REMOVED lines=28> */
.L_x_6661:
[----:B------:R-:W-:Y:S05]  /*2120*/  BSYNC B0 ;  /* 0x0000000000007941 */ /* 0x000fea0003800000 */
.L_x_6660:
        /* <DEDUP_REMOVED lines=23> */
.L_x_6663:
[----:B------:R-:W-:Y:S05]  /*22a0*/  BSYNC B0 ;  /* 0x0000000000007941 */ /* 0x000fea0003800000 */
.L_x_6662:
        /* <DEDUP_REMOVED lines=25> */
.L_x_6665:
[----:B------:R-:W-:Y:S05]  /*2440*/  BSYNC B0 ;  /* 0x0000000000007941 */ /* 0x000fea0003800000 */
.L_x_6664:
[----:B------:R-:W-:Y:S01]  /*2450*/  ISETP.GE.AND P1, PT, R11, R6, PT ;  /* 0x000000060b00720c */ /* 0x000fe20003f26270 */
[----:B------:R-:W-:-:S12]  /*2460*/  BSSY B0, `(.L_x_6666) ;  /* 0x0000016000007945 */ /* 0x000fd80003800000 */
[----:B------:R-:W-:Y:S05]  /*2470*/  @P1 BRA `(.L_x_6667) ;  /* 0x0000014000001947 */ /* 0x000fea0003800000 */
[----:B------:R-:W-:Y:S01]  /*2480*/  ISETP.GE.AND P2, PT, R168, c[0x0][0x220], PT ;  /* 0x00008800a8007a0c */ /* 0x000fe20003f46270 */
[----:B------:R-:W-:Y:S01]  /*2490*/  IMAD.MOV.U32 R0, RZ, RZ, c[0x0][0x19c] ;  /* 0x00006700ff007624 */ /* 0x000fe200078e00ff */
[C---:B------:R-:W-:Y:S02]  /*24a0*/  LEA R17, P3, R88.reuse, R128, 0x5 ;  /* 0x0000008058117211 */ /* 0x040fe400078628ff */
        /* <DEDUP_REMOVED lines=17> */
.L_x_6667:
[----:B------:R-:W-:Y:S05]  /*25c0*/  BSYNC B0 ;  /* 0x0000000000007941 */ /* 0x000fea0003800000 */
.L_x_6666:
        /* <DEDUP_REMOVED lines=8> */
[----:B--2---:R-:W-:-:S05]  /*2650*/  IMAD.WIDE.U32 R30, R88, 0x30, R128 ;  /* 0x00000030581e7825 */ /* 0x004fca00078e0080 */
[----:B------:R-:W-:-:S03]  /*2660*/  IADD3 R0, R31, UR4, RZ ;  /* 0x000000041f007c10 */ /* 0x000fc6000fffe0ff */
        /* <DEDUP_REMOVED lines=15> */
.L_x_6669:
[----:B------:R-:W-:Y:S05]  /*2760*/  BSYNC B0 ;  /* 0x0000000000007941 */ /* 0x000fea0003800000 */
.L_x_6668:
        /* <DEDUP_REMOVED lines=26> */
[----:B------:R-:W-:Y:S01]  /*2910*/  LEA.HI R161, R18, R15, RZ, 0x2 ;  /* 0x0000000f12a17211 */ /* 0x000fe200078f10ff */
[----:B------:R-:W-:Y:S01]  /*2920*/  BSSY B0, `(.L_x_6670) ;  /* 0x0000030000007945 */ /* 0x000fe20003800000 */
[----:B------:R-:W2:Y:S01]  /*2930*/  MUFU.RCP R15, c[0x0][0x238] ;  /* 0x00008e00000f7b08 */ /* 0x000ea20000001000 */
[----:B------:R-:W-:-:S02]  /*2940*/  LOP3.LUT R19, R19, 0x1c0, RZ, 0xc0, !PT ;  /* 0x000001c013137812 */ /* 0x000fc400078ec0ff */
[----:B------:R-:W-:Y:S02]  /*2950*/  LOP3.LUT R17, R10, 0x8, R17, 0xf8, !PT ;  /* 0x000000080a117812 */ /* 0x000fe400078ef811 */
[----:B------:R-:W-:Y:S02]  /*2960*/  SHF.R.U32.HI R10, RZ, 0x3, R10 ;  /* 0x00000003ff0a7819 */ /* 0x000fe4000001160a */
[----:B------:R-:W-:Y:S02]  /*2970*/  SHF.R.S32.HI R21, RZ, 0x1f, R160 ;  /* 0x0000001fff157819 */ /* 0x000fe400000114a0 */
[----:B------:R-:W-:Y:S01]  /*2980*/  LOP3.LUT R4, R17, R10, RZ, 0x3c, !PT ;  /* 0x0000000a11047212 */ /* 0x000fe200078e3cff */
[----:B------:R-:W-:Y:S01]  /*2990*/  IMAD.SHL.U32 R17, R12, 0x40, RZ ;  /* 0x000000400c117824 */ /* 0x000fe200078e00ff */
[----:B------:R3:W-:Y:S01]  /*29a0*/  @P2 STS.128 [R164+0x8000], RZ ;  /* 0x008000ffa4002388 */ /* 0x0007e20000000c00 */
[----:B------:R-:W-:Y:S02]  /*29b0*/  SHF.R.S32.HI R161, RZ, 0x2, R161 ;  /* 0x00000002ffa17819 */ /* 0x000fe400000114a1 */
[----:B------:R-:W-:Y:S01]  /*29c0*/  LOP3.LUT R14, R19, 0x8, R14, 0xf8, !PT ;  /* 0x00000008130e7812 */ /* 0x000fe200078ef80e */
[----:B------:R3:W-:Y:S01]  /*29d0*/  @P2 STS.128 [R164+0xa000], RZ ;  /* 0x00a000ffa4002388 */ /* 0x0007e20000000c00 */
[----:B------:R-:W-:-:S02]  /*29e0*/  LOP3.LUT R17, R17, 0xfffffe00, RZ, 0xc0, !PT ;  /* 0xfffffe0011117812 */ /* 0x000fc400078ec0ff */
[----:B------:R-:W-:Y:S02]  /*29f0*/  SHF.R.U32.HI R19, RZ, 0x3, R19 ;  /* 0x00000003ff137819 */ /* 0x000fe40000011613 */
[----:B------:R-:W-:Y:S01]  /*2a00*/  LEA.HI R21, R21, R160, RZ, 0x2 ;  /* 0x000000a015157211 */ /* 0x000fe200078f10ff */
[----:B------:R-:W-:Y:S01]  /*2a10*/  IMAD R155, R160, 0x400, R17 ;  /* 0x00000400a09b7824 */ /* 0x000fe200078e0211 */
[----:B------:R-:W-:Y:S02]  /*2a20*/  IADD3 R16, R16, 0x1, R161 ;  /* 0x0000000110107810 */ /* 0x000fe40007ffe0a1 */
[----:B------:R-:W-:Y:S01]  /*2a30*/  LOP3.LUT R19, R14, R19, RZ, 0x3c, !PT ;  /* 0x000000130e137212 */ /* 0x000fe200078e3cff */
[----:B------:R-:W-:Y:S01]  /*2a40*/  IMAD.IADD R155, R4, 0x1, R155 ;  /* 0x00000001049b7824 */ /* 0x000fe200078e029b */
[----:B------:R-:W-:Y:S02]  /*2a50*/  LOP3.LUT R21, R21, 0xfffffffc, RZ, 0xc0, !PT ;  /* 0xfffffffc15157812 */ /* 0x000fe400078ec0ff */
[----:B------:R-:W-:Y:S01]  /*2a60*/  LEA R180, P1, R26, c[0x0][0x170], 0x1 ;  /* 0x00005c001ab47a11 */ /* 0x000fe200078208ff */
[----:B------:R-:W-:Y:S01]  /*2a70*/  IMAD R154, R154, 0x200, R19 ;  /* 0x000002009a9a7824 */ /* 0x000fe200078e0213 */
[----:B------:R-:W-:Y:S01]  /*2a80*/  IADD3 R91, R90, R16, -R165 ;  /* 0x000000105a5b7210 */ /* 0x000fe20007ffe8a5 */
[----:B------:R-:W-:Y:S01]  /*2a90*/  IMAD.IADD R160, R160, 0x1, -R21 ;  /* 0x00000001a0a07824 */ /* 0x000fe200078e0a15 */
        /* <DEDUP_REMOVED lines=19> */
[----:B--2---:R-:W-:-:S05]  /*2bd0*/  MOV R178, R180 ;  /* 0x000000b400b27202 */ /* 0x004fca0000000f00 */
[----:B------:R-:W-:Y:S01]  /*2be0*/  @!PT LDS RZ, [RZ] ;  /* 0x00000000fffff984 */ /* 0x000fe20000000800 */
[----:B------:R-:W-:Y:S01]  /*2bf0*/  @!PT LDS RZ, [RZ] ;  /* 0x00000000fffff984 */ /* 0x000fe20000000800 */
[----:B------:R-:W-:Y:S01]  /*2c00*/  @!PT LDS RZ, [RZ] ;  /* 0x00000000fffff984 */ /* 0x000fe20000000800 */
[----:B------:R2:W-:Y:S02]  /*2c10*/  LDGSTS.E.BYPASS.LTC128B.128 [R164+0xa000], [R178.64+0x80] ;  /* 0x0a000080b2a47fae */ /* 0x0005e4000b901d48 */
.L_x_6671:
[----:B---3--:R-:W-:Y:S05]  /*2c20*/  BSYNC B0 ;  /* 0x0000000000007941 */ /* 0x008fea0003800000 */
.L_x_6670:
        /* <DEDUP_REMOVED lines=25> */
.L_x_6673:
[----:B------:R-:W-:Y:S05]  /*2dc0*/  BSYNC B0 ;  /* 0x0000000000007941 */ /* 0x000fea0003800000 */
.L_x_6672:
        /* <DEDUP_REMOVED lines=25> */
.L_x_6675:
[----:B------:R-:W-:Y:S05]  /*2f60*/  BSYNC B0 ;  /* 0x0000000000007941 */ /* 0x000fea0003800000 */
.L_x_6674:
        /* <DEDUP_REMOVED lines=8> */
[----:B------:R1:W-:Y:S01]  /*2ff0*/  @P2 STS.128 [R164+0x9800], RZ ;  /* 0x009800ffa4002388 */ /* 0x0003e20000000c00 */
[----:B--2---:R-:W-:-:S03]  /*3000*/  @!P2 MOV R178, R180 ;  /* 0x000000b400b2a202 */ /* 0x004fc60000000f00 */
        /* <DEDUP_REMOVED lines=18> */
.L_x_6677:
[----:B------:R-:W-:Y:S05]  /*3130*/  BSYNC B0 ;  /* 0x0000000000007941 */ /* 0x000fea0003800000 */
.L_x_6676:
[----:B------:R-:W-:Y:S01]  /*3140*/  IMAD.SHL.U32 R154, R154, 0x2, RZ ;  /* 0x000000029a9a7824 */ /* 0x000fe200078e00ff */
[----:B----4-:R-:W-:Y:S01]  /*3150*/  LDSM.16.M88.4 R12, [R155] ;  /* 0x000000009b0c783b */ /* 0x010fe20000000200 */
[--C-:B------:R-:W-:Y:S01]  /*3160*/  IMAD R153, R3, 0x2, R155.reuse ;  /* 0x0000000203997824 */ /* 0x100fe200078e029b */
[----:B------:R-:W-:Y:S01]  /*3170*/  IADD3 R129, R91, 0x8, RZ ;  /* 0x000000085b817810 */ /* 0x000fe20007ffe0ff */
[--C-:B------:R-:W-:Y:S01]  /*3180*/  IMAD R92, R7, 0x2, R154.reuse ;  /* 0x00000002075c7824 */ /* 0x100fe200078e029a */
[----:B------:R-:W4:Y:S01]  /*3190*/  LDSM.16.M88.4 R48, [R154+0x4800] ;  /* 0x004800009a30783b */ /* 0x000f220000000200 */
[----:B------:R-:W-:Y:S01]  /*31a0*/  IMAD R151, R2, 0x2, R155 ;  /* 0x0000000202977824 */ /* 0x000fe200078e029b */
[----:B------:R-:W-:Y:S01]  /*31b0*/  IADD3 R6, R154, 0x4000, RZ ;  /* 0x000040009a067810 */ /* 0x000fe20007ffe0ff */
[----:B------:R-:W-:Y:S01]  /*31c0*/  IMAD R147, R5, 0x2, R154 ;  /* 0x0000000205937824 */ /* 0x000fe200078e029a */
[----:B------:R-:W5:Y:S01]  /*31d0*/  LDSM.16.M88.4 R40, [R154+0x5000] ;  /* 0x005000009a28783b */ /* 0x000f620000000200 */
[----:B------:R-:W-:Y:S01]  /*31e0*/  IMAD R150, R2, 0x2, R153 ;  /* 0x0000000202967824 */ /* 0x000fe200078e0299 */
[-C--:B------:R-:W-:Y:S01]  /*31f0*/  IMNMX R130, R91, R90.reuse, PT ;  /* 0x0000005a5b827217 */ /* 0x080fe20003800200 */
[----:B------:R-:W-:Y:S01]  /*3200*/  IMAD R152, R7, 0x2, R6 ;  /* 0x0000000207987824 */ /* 0x000fe200078e0206 */
[----:B------:R-:W1:Y:S01]  /*3210*/  LDSM.16.M88.4 R20, [R154+0x4000] ;  /* 0x004000009a14783b */ /* 0x000e620000000200 */
[----:B------:R-:W-:Y:S01]  /*3220*/  IMAD.IADD R6, R25, 0x1, R162 ;  /* 0x0000000119067824 */ /* 0x000fe200078e02a2 */
[----:B------:R-:W-:Y:S01]  /*3230*/  IMNMX R129, R129, R90, PT ;  /* 0x0000005a81817217 */ /* 0x000fe20003800200 */
[----:B------:R-:W-:Y:S01]  /*3240*/  IMAD R149, R5, 0x2, R152 ;  /* 0x0000000205957824 */ /* 0x000fe200078e0298 */
[----:B------:R-:W2:Y:S02]  /*3250*/  LDSM.16.M88.4 R80, [R154+0x5800] ;  /* 0x005800009a50783b */ /* 0x000ea40000000200 */
[----:B------:R-:W-:-:S02]  /*3260*/  IADD3 R7, R6, 0x1, RZ ;  /* 0x0000000106077810 */ /* 0x000fc40007ffe0ff */
[----:B-1----:R-:W-:Y:S02]  /*3270*/  LDSM.16.M88.4 R36, [R153] ;  /* 0x000000009924783b */ /* 0x002fe40000000200 */
[----:B------:R-:W1:Y:S01]  /*3280*/  I2F R5, R7 ;  /* 0x0000000700057306 */ /* 0x000e620000201400 */
[C---:B------:R-:W-:Y:S01]  /*3290*/  ISETP.GE.AND P5, PT, R7.reuse, R130, PT ;  /* 0x000000820700720c */ /* 0x040fe20003fa6270 */
[----:B------:R-:W3:Y:S01]  /*32a0*/  LDSM.16.M88.4 R64, [R92+0x4800] ;  /* 0x004800005c40783b */ /* 0x000ee20000000200 */
[----:B------:R-:W-:-:S03]  /*32b0*/  ISETP.GE.AND P1, PT, R7, R129, PT ;  /* 0x000000810700720c */ /* 0x000fc60003f26270 */
[----:B------:R-:W1:Y:S04]  /*32c0*/  LDSM.16.M88.4 R16, [R92+0x5000] ;  /* 0x005000005c10783b */ /* 0x000e680000000200 */
[----:B------:R-:W1:Y:S04]  /*32d0*/  LDSM.16.M88.4 R68, [R92+0x4000] ;  /* 0x004000005c44783b */ /* 0x000e680000000200 */
[----:B------:R-:W1:Y:S04]  /*32e0*/  LDSM.16.M88.4 R60, [R92+0x5800] ;  /* 0x005800005c3c783b */ /* 0x000e680000000200 */
[----:B------:R-:W-:Y:S01]  /*32f0*/  LDSM.16.M88.4 R72, [R151] ;  /* 0x000000009748783b */ /* 0x000fe20000000200 */
[C---:B----4-:R-:W-:Y:S03]  /*3300*/  HMMA.16816.F32.BF16 R52, R12.reuse, R48, RZ ;  /* 0x000000300c34723c */ /* 0x050fe600000418ff */
[----:B--2---:R-:W2:Y:S04]  /*3310*/  LDSM.16.M88.4 R8, [R147+0x4800] ;  /* 0x004800009308783b */ /* 0x004ea80000000200 */
[----:B------:R-:W4:Y:S01]  /*3320*/  LDSM.16.M88.4 R56, [R147+0x4000] ;  /* 0x004000009338783b */ /* 0x000f220000000200 */
[C---:B------:R-:W-:Y:S03]  /*3330*/  HMMA.16816.F32.BF16 R48, R12.reuse, R50, RZ ;  /* 0x000000320c30723c */ /* 0x040fe600000418ff */
[----:B------:R-:W1:Y:S04]  /*3340*/  LDSM.16.M88.4 R32, [R147+0x5000] ;  /* 0x005000009320783b */ /* 0x000e680000000200 */
[----:B------:R-:W-:Y:S01]  /*3350*/  LDSM.16.M88.4 R84, [R155+0x2000] ;  /* 0x002000009b54783b */ /* 0x000fe20000000200 */
[C---:B-----5:R-:W-:Y:S03]  /*3360*/  HMMA.16816.F32.BF16 R44, R12.reuse, R40, RZ ;  /* 0x000000280c2c723c */ /* 0x060fe600000418ff */
[----:B------:R-:W0:Y:S05]  /*3370*/  LDGDEPBAR ;  /* 0x00000000000079af */ /* 0x000e2a0000000000 */
        /* <DEDUP_REMOVED lines=8> */
[----:B------:R-:W-:Y:S07]  /*3400*/  LDSM.16.M88.4 R64, [R149] ;  /* 0x000000009540783b */ /* 0x000fee0000000200 */
[C---:B-1----:R-:W-:Y:S08]  /*3410*/  HMMA.16816.F32.BF16 R44, R36.reuse, R16, R44 ;  /* 0x00000010242c723c */ /* 0x042ff0000004182c */
[C---:B------:R-:W-:Y:S01]  /*3420*/  HMMA.16816.F32.BF16 R40, R36.reuse, R18, R40 ;  /* 0x000000122428723c */ /* 0x040fe20000041828 */
[----:B------:R-:W1:Y:S07]  /*3430*/  LDSM.16.M88.4 R16, [R147+0x5800] ;  /* 0x005800009310783b */ /* 0x000e6e0000000200 */
[C---:B------:R-:W-:Y:S08]  /*3440*/  HMMA.16816.F32.BF16 R28, R36.reuse, R68, R28 ;  /* 0x00000044241c723c */ /* 0x040ff0000004181c */
[C---:B------:R-:W-:Y:S01]  /*3450*/  HMMA.16816.F32.BF16 R20, R36.reuse, R70, R20 ;  /* 0x000000462414723c */ /* 0x040fe20000041814 */
[----:B------:R-:W-:Y:S07]  /*3460*/  LDSM.16.M88.4 R68, [R153+0x2000] ;  /* 0x002000009944783b */ /* 0x000fee0000000200 */
[C---:B------:R-:W-:Y:S08]  /*3470*/  HMMA.16816.F32.BF16 R76, R36.reuse, R60, R76 ;  /* 0x0000003c244c723c */ /* 0x040ff0000004184c */
[----:B------:R-:W-:Y:S01]  /*3480*/  HMMA.16816.F32.BF16 R12, R36, R62, R12 ;  /* 0x0000003e240c723c */ /* 0x000fe2000004180c */
[----:B------:R-:W3:Y:S04]  /*3490*/  LDSM.16.M88.4 R36, [R150] ;  /* 0x000000009624783b */ /* 0x000ee80000000200 */
[----:B------:R-:W-:Y:S03]  /*34a0*/  LDSM.16.M88.4 R60, [R149+0x1000] ;  /* 0x00100000953c783b */ /* 0x000fe60000000200 */
[C---:B--2---:R-:W-:Y:S08]  /*34b0*/  HMMA.16816.F32.BF16 R52, R72.reuse, R8, R52 ;  /* 0x000000084834723c */ /* 0x044ff00000041834 */
[C---:B------:R-:W-:Y:S01]  /*34c0*/  HMMA.16816.F32.BF16 R48, R72.reuse, R10, R48 ;  /* 0x0000000a4830723c */ /* 0x040fe20000041830 */
[----:B------:R-:W2:Y:S07]  /*34d0*/  LDSM.16.M88.4 R8, [R149+0x800] ;  /* 0x000800009508783b */ /* 0x000eae0000000200 */
[C---:B----4-:R-:W-:Y:S08]  /*34e0*/  HMMA.16816.F32.BF16 R28, R72.reuse, R56, R28 ;  /* 0x00000038481c723c */ /* 0x050ff0000004181c */
[C---:B------:R-:W-:Y:S01]  /*34f0*/  HMMA.16816.F32.BF16 R20, R72.reuse, R58, R20 ;  /* 0x0000003a4814723c */ /* 0x040fe20000041814 */
[----:B------:R-:W-:Y:S07]  /*3500*/  LDSM.16.M88.4 R56, [R149+0x1800] ;  /* 0x001800009538783b */ /* 0x000fee0000000200 */
[C---:B------:R-:W-:Y:S08]  /*3510*/  HMMA.16816.F32.BF16 R44, R72.reuse, R32, R44 ;  /* 0x00000020482c723c */ /* 0x040ff0000004182c */
[C---:B------:R-:W-:Y:S01]  /*3520*/  HMMA.16816.F32.BF16 R40, R72.reuse, R34, R40 ;  /* 0x000000224828723c */ /* 0x040fe20000041828 */
[----:B------:R-:W4:Y:S07]  /*3530*/  LDSM.16.M88.4 R32, [R154+0x6000] ;  /* 0x006000009a20783b */ /* 0x000f2e0000000200 */
[C---:B-1----:R-:W-:Y:S08]  /*3540*/  HMMA.16816.F32.BF16 R76, R72.reuse, R16, R76 ;  /* 0x00000010484c723c */ /* 0x042ff0000004184c */
[----:B------:R-:W-:Y:S01]  /*3550*/  HMMA.16816.F32.BF16 R72, R72, R18, R12 ;  /* 0x000000124848723c */ /* 0x000fe2000004180c */
[----:B------:R-:W1:Y:S04]  /*3560*/  LDSM.16.M88.4 R12, [R154+0x6800] ;  /* 0x006800009a0c783b */ /* 0x000e680000000200 */
[----:B------:R-:W-:Y:S03]  /*3570*/  LDSM.16.M88.4 R16, [R154+0x7000] ;  /* 0x007000009a10783b */ /* 0x000fe60000000200 */
[C---:B---3--:R-:W-:Y:S08]  /*3580*/  HMMA.16816.F32.BF16 R28, R36.reuse, R64, R28 ;  /* 0x00000040241c723c */ /* 0x048ff0000004181c */
[C---:B------:R-:W-:Y:S01]  /*3590*/  HMMA.16816.F32.BF16 R20, R36.reuse, R66, R20 ;  /* 0x000000422414723c */ /* 0x040fe20000041814 */
[----:B------:R-:W-:Y:S07]  /*35a0*/  LDSM.16.M88.4 R64, [R92+0x6800] ;  /* 0x006800005c40783b */ /* 0x000fee0000000200 */
        /* <DEDUP_REMOVED lines=14> */
[----:B------:R-:W-:Y:S01]  /*3690*/  HMMA.16816.F32.BF16 R48, R84, R14, R48 ;  /* 0x0000000e5430723c */ /* 0x000fe20000041830 */
[----:B------:R-:W1:Y:S07]  /*36a0*/  LDSM.16.M88.4 R12, [R151+0x2000] ;  /* 0x00200000970c783b */ /* 0x000e6e0000000200 */
[C---:B--2---:R-:W-:Y:S08]  /*36b0*/  HMMA.16816.F32.BF16 R28, R68.reuse, R8, R28 ;  /* 0x00000008441c723c */ /* 0x044ff0000004181c */
[----:B------:R-:W-:Y:S01]  /*36c0*/  HMMA.16816.F32.BF16 R20, R68, R10, R20 ;  /* 0x0000000a4414723c */ /* 0x000fe20000041814 */
[----:B------:R-:W-:Y:S07]  /*36d0*/  LDSM.16.M88.4 R8, [R150+0x2000] ;  /* 0x002000009608783b */ /* 0x000fee0000000200 */
[C---:B------:R-:W-:Y:S08]  /*36e0*/  HMMA.16816.F32.BF16 R44, R84.reuse, R16, R44 ;  /* 0x00000010542c723c */ /* 0x040ff0000004182c */
[----:B------:R-:W-:Y:S01]  /*36f0*/  HMMA.16816.F32.BF16 R40, R84, R18, R40 ;  /* 0x000000125428723c */ /* 0x000fe20000041828 */
[----:B------:R-:W2:Y:S07]  /*3700*/  LDSM.16.M88.4 R16, [R149+0x2000] ;  /* 0x002000009510783b */ /* 0x000eae0000000200 */
[----:B------:R-:W-:Y:S08]  /*3710*/  HMMA.16816.F32.BF16 R52, R68, R64, R52 ;  /* 0x000000404434723c */ /* 0x000ff00000041834 */
[C---:B-1----:R-:W-:Y:S08]  /*3720*/  HMMA.16816.F32.BF16 R28, R12.reuse, R36, R28 ;  /* 0x000000240c1c723c */ /* 0x042ff0000004181c */
[----:B------:R-:W-:Y:S01]  /*3730*/  HMMA.16816.F32.BF16 R36, R12, R38, R20 ;  /* 0x000000260c24723c */ /* 0x000fe20000041814 */
[----:B------:R-:W1:Y:S07]  /*3740*/  LDSM.16.M88.4 R20, [R147+0x7000] ;  /* 0x007000009314783b */ /* 0x000e6e0000000200 */
[C---:B------:R-:W-:Y:S08]  /*3750*/  HMMA.16816.F32.BF16 R44, R68.reuse, R60, R44 ;  /* 0x0000003c442c723c */ /* 0x040ff0000004182c */
[----:B------:R-:W-:Y:S01]  /*3760*/  HMMA.16816.F32.BF16 R40, R68, R62, R40 ;  /* 0x0000003e4428723c */ /* 0x000fe20000041828 */
[----:B------:R-:W3:Y:S07]  /*3770*/  LDSM.16.M88.4 R60, [R149+0x2800] ;  /* 0x00280000953c783b */ /* 0x000eee0000000200 */
[C---:B------:R-:W-:Y:S08]  /*3780*/  HMMA.16816.F32.BF16 R76, R84.reuse, R80, R76 ;  /* 0x00000050544c723c */ /* 0x040ff0000004184c */
[----:B------:R-:W-:Y:S08]  /*3790*/  HMMA.16816.F32.BF16 R72, R84, R82, R72 ;  /* 0x000000525448723c */ /* 0x000ff00000041848 */
[----:B--2---:R-:W-:Y:S08]  /*37a0*/  HMMA.16816.F32.BF16 R28, R8, R16, R28 ;  /* 0x00000010081c723c */ /* 0x004ff0000004181c */
[----:B------:R-:W-:Y:S08]  /*37b0*/  HMMA.16816.F32.BF16 R48, R68, R66, R48 ;  /* 0x000000424430723c */ /* 0x000ff00000041830 */
[----:B------:R-:W-:Y:S07]  /*37c0*/  HMMA.16816.F32.BF16 R52, R12, R32, R52 ;  /* 0x000000200c34723c */ /* 0x000fee0000041834 */
[----:B------:R-:W-:Y:S01]  /*37d0*/  IADD3 R32, R6, 0x8, RZ ;  /* 0x0000000806207810 */ /* 0x000fe20007ffe0ff */
[----:B------:R-:W-:Y:S01]  /*37e0*/  HMMA.16816.F32.BF16 R36, R8, R18, R36 ;  /* 0x000000120824723c */ /* 0x000fe20000041824 */
[----:B------:R-:W2:Y:S01]  /*37f0*/  LDSM.16.M88.4 R16, [R147+0x7800] ;  /* 0x007800009310783b */ /* 0x000ea20000000200 */
[-C--:B------:R-:W-:Y:S01]  /*3800*/  FFMA.FTZ R29, R0, R5.reuse, R29 ;  /* 0x00000005001d7223 */ /* 0x080fe2000001001d */
[----:B------:R-:W-:Y:S01]  /*3810*/  ISETP.GE.AND P4, PT, R32, R130, PT ;  /* 0x000000822000720c */ /* 0x000fe20003f86270 */
[----:B------:R-:W-:Y:S01]  /*3820*/  FFMA.FTZ R31, R0, R5, R31 ;  /* 0x00000005001f7223 */ /* 0x000fe2000001001f */
[----:B------:R-:W-:-:S03]  /*3830*/  ISETP.GE.AND P2, PT, R32, R129, PT ;  /* 0x000000812000720c */ /* 0x000fc60003f46270 */
[----:B------:R-:W-:Y:S01]  /*3840*/  HMMA.16816.F32.BF16 R76, R68, R56, R76 ;  /* 0x00000038444c723c */ /* 0x000fe2000004184c */
[----:B------:R-:W-:-:S06]  /*3850*/  FSEL R31, R31, -INF , !P1 ;  /* 0xff8000001f1f7808 */ /* 0x000fcc0004800000 */
[----:B------:R-:W-:Y:S01]  /*3860*/  FSEL R57, R29, -INF , !P5 ;  /* 0xff8000001d397808 */ /* 0x000fe20006800000 */
[----:B------:R-:W-:Y:S01]  /*3870*/  HMMA.16816.F32.BF16 R72, R68, R58, R72 ;  /* 0x0000003a4448723c */ /* 0x000fe20000041848 */
[----:B------:R4:W5:Y:S01]  /*3880*/  I2F R59, R32 ;  /* 0x00000020003b7306 */ /* 0x0009620000201400 */
[----:B------:R-:W-:-:S04]  /*3890*/  IADD3 R56, R6, 0x9, RZ ;  /* 0x0000000906387810 */ /* 0x000fc80007ffe0ff */
[C---:B------:R-:W-:Y:S02]  /*38a0*/  ISETP.GE.AND P6, PT, R56.reuse, R130, PT ;  /* 0x000000823800720c */ /* 0x040fe40003fc6270 */
[----:B-1----:R-:W-:Y:S01]  /*38b0*/  HMMA.16816.F32.BF16 R44, R12, R20, R44 ;  /* 0x000000140c2c723c */ /* 0x002fe2000004182c */
[----:B------:R1:W1:Y:S01]  /*38c0*/  I2F R7, R56 ;  /* 0x0000003800077306 */ /* 0x0002620000201400 */
[----:B------:R-:W-:-:S05]  /*38d0*/  ISETP.GE.AND P3, PT, R56, R129, PT ;  /* 0x000000813800720c */ /* 0x000fca0003f66270 */
[----:B------:R-:W-:Y:S01]  /*38e0*/  IADD3 R20, R6, 0x10, RZ ;  /* 0x0000001006147810 */ /* 0x000fe20007ffe0ff */
[----:B------:R-:W-:Y:S01]  /*38f0*/  HMMA.16816.F32.BF16 R48, R12, R34, R48 ;  /* 0x000000220c30723c */ /* 0x000fe20000041830 */
[----:B----4-:R-:W4:Y:S01]  /*3900*/  LDSM.16.M88.4 R32, [R149+0x3000] ;  /* 0x003000009520783b */ /* 0x010f220000000200 */
[----:B-----5:R-:W-:Y:S01]  /*3910*/  FFMA.FTZ R36, R0, R59, R36 ;  /* 0x0000003b00247223 */ /* 0x020fe20000010024 */
[C---:B------:R-:W-:Y:S01]  /*3920*/  ISETP.GE.AND P5, PT, R20.reuse, R130, PT ;  /* 0x000000821400720c */ /* 0x040fe20003fa6270 */
[----:B------:R5:W2:Y:S01]  /*3930*/  I2F R5, R20 ;  /* 0x0000001400057306 */ /* 0x000aa20000201400 */
[----:B------:R-:W-:Y:S01]  /*3940*/  ISETP.GE.AND P1, PT, R20, R129, PT ;  /* 0x000000811400720c */ /* 0x000fe20003f26270 */
[----:B------:R-:W-:Y:S01]  /*3950*/  FFMA.FTZ R38, R0, R59, R38 ;  /* 0x0000003b00267223 */ /* 0x000fe20000010026 */
[----:B------:R-:W-:Y:S01]  /*3960*/  FSEL R59, R36, -INF , !P4 ;  /* 0xff800000243b7808 */ /* 0x000fe20006000000 */
[----:B---3--:R-:W-:Y:S01]  /*3970*/  HMMA.16816.F32.BF16 R52, R8, R60, R52 ;  /* 0x0000003c0834723c */ /* 0x008fe20000041834 */
[----:B-1----:R-:W-:Y:S01]  /*3980*/  IADD3 R56, R6, 0x11, RZ ;  /* 0x0000001106387810 */ /* 0x002fe20007ffe0ff */
[----:B------:R-:W-:-:S03]  /*3990*/  FFMA.FTZ R39, R0, R7, R39 ;  /* 0x0000000700277223 */ /* 0x000fc60000010027 */
[----:B------:R-:W1:Y:S01]  /*39a0*/  I2F R36, R56 ;  /* 0x0000003800247306 */ /* 0x000e620000201400 */
[----:B------:R-:W-:Y:S01]  /*39b0*/  ISETP.GE.AND P4, PT, R56, R130, PT ;  /* 0x000000823800720c */ /* 0x000fe20003f86270 */
[----:B------:R-:W-:Y:S01]  /*39c0*/  FFMA.FTZ R61, R0, R7, R37 ;  /* 0x00000007003d7223 */ /* 0x000fe20000010025 */
[----:B------:R-:W-:Y:S01]  /*39d0*/  HMMA.16816.F32.BF16 R40, R12, R22, R40 ;  /* 0x000000160c28723c */ /* 0x000fe20000041828 */
[----:B------:R-:W-:Y:S02]  /*39e0*/  FSEL R37, R38, -INF , !P2 ;  /* 0xff80000026257808 */ /* 0x000fe40005000000 */
[----:B------:R-:W-:Y:S01]  /*39f0*/  IADD3 R38, R6, 0x18, RZ ;  /* 0x0000001806267810 */ /* 0x000fe20007ffe0ff */
[----:B-----5:R-:W3:Y:S01]  /*3a00*/  LDSM.16.M88.4 R20, [R149+0x3800] ;  /* 0x003800009514783b */ /* 0x020ee20000000200 */
[----:B------:R-:W-:Y:S01]  /*3a10*/  FSEL R61, R61, -INF , !P6 ;  /* 0xff8000003d3d7808 */ /* 0x000fe20007000000 */
[----:B------:R-:W-:-:S04]  /*3a20*/  DEPBAR.LE SB0, 0x0 ;  /* 0x000080000000791a */ /* 0x000fc80000000000 */
[----:B--2---:R-:W-:Y:S01]  /*3a30*/  HMMA.16816.F32.BF16 R76, R12, R16, R76 ;  /* 0x000000100c4c723c */ /* 0x004fe2000004184c */
[----:B------:R2:W-:Y:S01]  /*3a40*/  I2F R29, R38 ;  /* 0x00000026001d7306 */ /* 0x0005e20000201400 */
[----:B------:R-:W-:Y:S02]  /*3a50*/  FSEL R39, R39, -INF , !P3 ;  /* 0xff80000027277808 */ /* 0x000fe40005800000 */
[----:B------:R-:W-:Y:S02]  /*3a60*/  ISETP.GE.AND P6, PT, R38, R130, PT ;  /* 0x000000822600720c */ /* 0x000fe40003fc6270 */
[-C--:B------:R-:W-:Y:S01]  /*3a70*/  FFMA.FTZ R7, R0, R5.reuse, R52 ;  /* 0x0000000500077223 */ /* 0x080fe20000010034 */
[----:B------:R-:W-:Y:S01]  /*3a80*/  IADD3 R52, R6, 0x19, RZ ;  /* 0x0000001906347810 */ /* 0x000fe20007ffe0ff */
[----:B------:R-:W-:Y:S01]  /*3a90*/  HMMA.16816.F32.BF16 R48, R8, R62, R48 ;  /* 0x0000003e0830723c */ /* 0x000fe20000041830 */
[----:B------:R-:W-:Y:S01]  /*3aa0*/  FFMA.FTZ R54, R0, R5, R54 ;  /* 0x0000000500367223 */ /* 0x000fe20000010036 */
[-C--:B------:R-:W-:Y:S01]  /*3ab0*/  ISETP.GE.AND P3, PT, R38, R129.reuse, PT ;  /* 0x000000812600720c */ /* 0x080fe20003f66270 */
[----:B------:R-:W5:Y:S01]  /*3ac0*/  I2F R16, R52 ;  /* 0x0000003400107306 */ /* 0x000f620000201400 */
[----:B------:R-:W-:Y:S01]  /*3ad0*/  FSEL R5, R7, -INF , !P5 ;  /* 0xff80000007057808 */ /* 0x000fe20006800000 */
[-C--:B-1----:R-:W-:Y:S01]  /*3ae0*/  FFMA.FTZ R7, R0, R36.reuse, R53 ;  /* 0x0000002400077223 */ /* 0x082fe20000010035 */
[----:B------:R-:W-:Y:S01]  /*3af0*/  ISETP.GE.AND P2, PT, R56, R129, PT ;  /* 0x000000813800720c */ /* 0x000fe20003f46270 */
[----:B------:R-:W-:Y:S01]  /*3b00*/  FFMA.FTZ R17, R0, R36, R55 ;  /* 0x0000002400117223 */ /* 0x000fe20000010037 */
[----:B------:R-:W-:Y:S01]  /*3b10*/  HMMA.16816.F32.BF16 R72, R12, R18, R72 ;  /* 0x000000120c48723c */ /* 0x000fe20000041848 */
[----:B--2---:R-:W-:-:S02]  /*3b20*/  IADD3 R38, R6, 0x20, RZ ;  /* 0x0000002006267810 */ /* 0x004fc40007ffe0ff */
[C---:B------:R-:W-:Y:S02]  /*3b30*/  IADD3 R36, R6.reuse, 0x21, RZ ;  /* 0x0000002106247810 */ /* 0x040fe40007ffe0ff */
[----:B------:R-:W-:Y:S02]  /*3b40*/  FSEL R7, R7, -INF , !P4 ;  /* 0xff80000007077808 */ /* 0x000fe40006000000 */
[----:B------:R-:W-:Y:S01]  /*3b50*/  IADD3 R12, R6, 0x29, RZ ;  /* 0x00000029060c7810 */ /* 0x000fe20007ffe0ff */
[----:B----4-:R-:W-:Y:S01]  /*3b60*/  HMMA.16816.F32.BF16 R44, R8, R32, R44 ;  /* 0x00000020082c723c */ /* 0x010fe2000004182c */
[----:B------:R-:W1:Y:S01]  /*3b70*/  I2F R33, R38 ;  /* 0x0000002600217306 */ /* 0x000e620000201400 */
[----:B------:R-:W-:Y:S02]  /*3b80*/  FSEL R17, R17, -INF , !P2 ;  /* 0xff80000011117808 */ /* 0x000fe40005000000 */
[C---:B------:R-:W-:Y:S02]  /*3b90*/  ISETP.GE.AND P4, PT, R38.reuse, R130, PT ;  /* 0x000000822600720c */ /* 0x040fe40003f86270 */
[----:B------:R-:W-:-:S02]  /*3ba0*/  ISETP.GE.AND P2, PT, R38, R129, PT ;  /* 0x000000812600720c */ /* 0x000fc40003f46270 */
[C---:B------:R-:W-:Y:S01]  /*3bb0*/  HMMA.16816.F32.BF16 R40, R8.reuse, R34, R40 ;  /* 0x000000220828723c */ /* 0x040fe20000041828 */
[----:B------:R-:W2:Y:S01]  /*3bc0*/  I2F R32, R36 ;  /* 0x0000002400207306 */ /* 0x000ea20000201400 */
[-C--:B-----5:R-:W-:Y:S01]  /*3bd0*/  FFMA.FTZ R49, R0, R16.reuse, R49 ;  /* 0x0000001000317223 */ /* 0x0a0fe20000010031 */
[----:B------:R-:W-:Y:S01]  /*3be0*/  FSEL R53, R54, -INF , !P1 ;  /* 0xff80000036357808 */ /* 0x000fe20004800000 */
[----:B------:R-:W-:Y:S01]  /*3bf0*/  FFMA.FTZ R51, R0, R16, R51 ;  /* 0x0000001000337223 */ /* 0x000fe20000010033 */
[----:B------:R-:W-:Y:S01]  /*3c00*/  IADD3 R16, R6, 0x30, RZ ;  /* 0x0000003006107810 */ /* 0x000fe20007ffe0ff */
[-C--:B------:R-:W-:Y:S01]  /*3c10*/  FFMA.FTZ R48, R0, R29.reuse, R48 ;  /* 0x0000001d00307223 */ /* 0x080fe20000010030 */
[----:B------:R-:W-:Y:S01]  /*3c20*/  IADD3 R34, R6, 0x28, RZ ;  /* 0x0000002806227810 */ /* 0x000fe20007ffe0ff */
[----:B---3--:R-:W-:Y:S01]  /*3c30*/  HMMA.16816.F32.BF16 R76, R8, R20, R76 ;  /* 0x00000014084c723c */ /* 0x008fe2000004184c */
[----:B------:R-:W-:Y:S01]  /*3c40*/  I2F R19, R16 ;  /* 0x0000001000137306 */ /* 0x000fe20000201400 */
[----:B------:R-:W-:Y:S01]  /*3c50*/  FFMA.FTZ R29, R0, R29, R50 ;  /* 0x0000001d001d7223 */ /* 0x000fe20000010032 */
[----:B------:R-:W-:-:S02]  /*3c60*/  FSEL R55, R48, -INF , !P6 ;  /* 0xff80000030377808 */ /* 0x000fc40007000000 */
[-C--:B------:R-:W-:Y:S02]  /*3c70*/  ISETP.GE.AND P6, PT, R36, R130.reuse, PT ;  /* 0x000000822400720c */ /* 0x080fe40003fc6270 */
[----:B------:R-:W-:Y:S01]  /*3c80*/  FSEL R29, R29, -INF , !P3 ;  /* 0xff8000001d1d7808 */ /* 0x000fe20005800000 */
[----:B------:R-:W-:Y:S01]  /*3c90*/  HMMA.16816.F32.BF16 R72, R8, R22, R72 ;  /* 0x000000160848723c */ /* 0x000fe20000041848 */
[----:B------:R-:W3:Y:S01]  /*3ca0*/  I2F R15, R34 ;  /* 0x00000022000f7306 */ /* 0x000ee20000201400 */
[----:B-1----:R-:W-:Y:S01]  /*3cb0*/  FFMA.FTZ R44, R0, R33, R44 ;  /* 0x00000021002c7223 */ /* 0x002fe2000001002c */
[----:B------:R-:W-:Y:S01]  /*3cc0*/  ISETP.GE.AND P3, PT, R36, R129, PT ;  /* 0x000000812400720c */ /* 0x000fe20003f66270 */
[----:B------:R-:W-:Y:S01]  /*3cd0*/  FFMA.FTZ R46, R0, R33, R46 ;  /* 0x00000021002e7223 */ /* 0x000fe2000001002e */
[----:B------:R-:W-:Y:S01]  /*3ce0*/  ISETP.GE.AND P5, PT, R52, R130, PT ;  /* 0x000000823400720c */ /* 0x000fe20003fa6270 */
[-C--:B--2---:R-:W-:Y:S01]  /*3cf0*/  FFMA.FTZ R45, R0, R32.reuse, R45 ;  /* 0x00000020002d7223 */ /* 0x084fe2000001002d */
[----:B------:R-:W-:Y:S01]  /*3d00*/  IADD3 R8, R6, 0x38, RZ ;  /* 0x0000003806087810 */ /* 0x000fe20007ffe0ff */
[----:B------:R-:W-:Y:S01]  /*3d10*/  FFMA.FTZ R47, R0, R32, R47 ;  /* 0x00000020002f7223 */ /* 0x000fe2000001002f */
[----:B------:R-:W1:Y:S01]  /*3d20*/  I2F R14, R12 ;  /* 0x0000000c000e7306 */ /* 0x000e620000201400 */
[----:B------:R-:W-:-:S02]  /*3d30*/  FSEL R117, R44, -INF , !P4 ;  /* 0xff8000002c757808 */ /* 0x000fc40006000000 */
[----:B------:R-:W-:Y:S02]  /*3d40*/  FSEL R127, R46, -INF , !P2 ;  /* 0xff8000002e7f7808 */ /* 0x000fe40005000000 */
[----:B------:R-:W-:Y:S02]  /*3d50*/  FSEL R133, R45, -INF , !P6 ;  /* 0xff8000002d857808 */ /* 0x000fe40007000000 */
[----:B------:R-:W-:Y:S01]  /*3d60*/  FSEL R123, R47, -INF , !P3 ;  /* 0xff8000002f7b7808 */ /* 0x000fe20005800000 */
[----:B------:R-:W2:Y:S01]  /*3d70*/  I2F R11, R8 ;  /* 0x00000008000b7306 */ /* 0x000ea20000201400 */
[-C--:B---3--:R-:W-:Y:S01]  /*3d80*/  FFMA.FTZ R40, R0, R15.reuse, R40 ;  /* 0x0000000f00287223 */ /* 0x088fe20000010028 */
[-C--:B------:R-:W-:Y:S01]  /*3d90*/  ISETP.GE.AND P4, PT, R12, R130.reuse, PT ;  /* 0x000000820c00720c */ /* 0x080fe20003f86270 */
[----:B------:R-:W-:Y:S01]  /*3da0*/  FFMA.FTZ R42, R0, R15, R42 ;  /* 0x0000000f002a7223 */ /* 0x000fe2000001002a */
[----:B------:R-:W-:Y:S01]  /*3db0*/  IADD3 R15, R6, 0x31, RZ ;  /* 0x00000031060f7810 */ /* 0x000fe20007ffe0ff */
[----:B------:R-:W-:Y:S01]  /*3dc0*/  FFMA.FTZ R76, R0, R19, R76 ;  /* 0x00000013004c7223 */ /* 0x000fe2000001004c */
[----:B------:R-:W-:Y:S01]  /*3dd0*/  ISETP.GE.AND P2, PT, R12, R129, PT ;  /* 0x000000810c00720c */ /* 0x000fe20003f46270 */
[----:B------:R-:W-:Y:S01]  /*3de0*/  FFMA.FTZ R78, R0, R19, R78 ;  /* 0x00000013004e7223 */ /* 0x000fe2000001004e */
[C---:B------:R-:W-:Y:S01]  /*3df0*/  ISETP.GE.AND P6, PT, R16.reuse, R130, PT ;  /* 0x000000821000720c */ /* 0x040fe20003fc6270 */
[----:B------:R-:W3:Y:S01]  /*3e00*/  I2F R12, R15 ;  /* 0x0000000f000c7306 */ /* 0x000ee20000201400 */
[----:B------:R-:W-:Y:S01]  /*3e10*/  ISETP.GE.AND P3, PT, R16, R129, PT ;  /* 0x000000811000720c */ /* 0x000fe20003f66270 */
[-C--:B-1----:R-:W-:Y:S01]  /*3e20*/  FFMA.FTZ R41, R0, R14.reuse, R41 ;  /* 0x0000000e00297223 */ /* 0x082fe20000010029 */
[----:B------:R-:W-:Y:S01]  /*3e30*/  IADD3 R10, R6, 0x39, RZ ;  /* 0x00000039060a7810 */ /* 0x000fe20007ffe0ff */
[----:B------:R-:W-:Y:S01]  /*3e40*/  FFMA.FTZ R43, R0, R14, R43 ;  /* 0x0000000e002b7223 */ /* 0x000fe2000001002b */
[----:B------:R-:W-:-:S02]  /*3e50*/  FSEL R121, R76, -INF , !P6 ;  /* 0xff8000004c797808 */ /* 0x000fc40007000000 */
[----:B------:R-:W-:Y:S01]  /*3e60*/  FSEL R115, R78, -INF , !P3 ;  /* 0xff8000004e737808 */ /* 0x000fe20005800000 */
[----:B------:R-:W1:Y:S01]  /*3e70*/  I2F R9, R6 ;  /* 0x0000000600097306 */ /* 0x000e620000201400 */
[-C--:B------:R-:W-:Y:S01]  /*3e80*/  ISETP.GE.AND P6, PT, R6, R130.reuse, PT ;  /* 0x000000820600720c */ /* 0x080fe20003fc6270 */
[----:B--2---:R-:W-:Y:S01]  /*3e90*/  FFMA.FTZ R72, R0, R11, R72 ;  /* 0x0000000b00487223 */ /* 0x004fe20000010048 */
[----:B------:R-:W-:Y:S01]  /*3ea0*/  ISETP.GE.AND P3, PT, R6, R129, PT ;  /* 0x000000810600720c */ /* 0x000fe20003f66270 */
[----:B------:R-:W-:Y:S01]  /*3eb0*/  FFMA.FTZ R74, R0, R11, R74 ;  /* 0x0000000b004a7223 */ /* 0x000fe2000001004a */
[----:B------:R-:W-:Y:S02]  /*3ec0*/  FSEL R135, R41, -INF , !P4 ;  /* 0xff80000029877808 */ /* 0x000fe40006000000 */
[----:B------:R-:W-:Y:S01]  /*3ed0*/  ISETP.GE.AND P4, PT, R8, R130, PT ;  /* 0x000000820800720c */ /* 0x000fe20003f86270 */
[----:B------:R-:W2:Y:S01]  /*3ee0*/  I2F R6, R10 ;  /* 0x0000000a00067306 */ /* 0x000ea20000201400 */
[----:B------:R-:W-:Y:S01]  /*3ef0*/  ISETP.GE.AND P1, PT, R52, R129, PT ;  /* 0x000000813400720c */ /* 0x000fe20003f26270 */
[-C--:B---3--:R-:W-:Y:S01]  /*3f00*/  FFMA.FTZ R77, R0, R12.reuse, R77 ;  /* 0x0000000c004d7223 */ /* 0x088fe2000001004d */
[----:B------:R-:W-:Y:S01]  /*3f10*/  FSEL R119, R72, -INF , !P4 ;  /* 0xff80000048777808 */ /* 0x000fe20006000000 */
[----:B------:R-:W-:Y:S01]  /*3f20*/  FFMA.FTZ R79, R0, R12, R79 ;  /* 0x0000000c004f7223 */ /* 0x000fe2000001004f */
[----:B------:R-:W-:-:S02]  /*3f30*/  FSEL R13, R49, -INF , !P5 ;  /* 0xff800000310d7808 */ /* 0x000fc40006800000 */
[----:B------:R-:W-:Y:S01]  /*3f40*/  FSEL R69, R51, -INF , !P1 ;  /* 0xff80000033457808 */ /* 0x000fe20004800000 */
[----:B-1----:R-:W-:Y:S01]  /*3f50*/  FFMA.FTZ R30, R0, R9, R30 ;  /* 0x00000009001e7223 */ /* 0x002fe2000001001e */
[----:B------:R-:W-:Y:S01]  /*3f60*/  BAR.SYNC.DEFER_BLOCKING 0x0 ;  /* 0x0000000000007b1d */ /* 0x000fe20000010000 */
[----:B------:R-:W-:Y:S02]  /*3f70*/  ISETP.GE.AND P4, PT, R102, 0x2, PT ;  /* 0x000000026600780c */ /* 0x000fe40003f86270 */
[C---:B------:R-:W-:Y:S02]  /*3f80*/  ISETP.GE.AND P5, PT, R34.reuse, R130, PT ;  /* 0x000000822200720c */ /* 0x040fe40003fa6270 */
[----:B------:R-:W-:Y:S02]  /*3f90*/  ISETP.GE.AND P1, PT, R34, R129, PT ;  /* 0x000000812200720c */ /* 0x000fe40003f26270 */
[----:B------:R-:W-:Y:S01]  /*3fa0*/  FSEL R111, R40, -INF , !P5 ;  /* 0xff800000286f7808 */ /* 0x000fe20006800000 */
[-C--:B--2---:R-:W-:Y:S01]  /*3fb0*/  FFMA.FTZ R73, R0, R6.reuse, R73 ;  /* 0x0000000600497223 */ /* 0x084fe20000010049 */
[----:B------:R-:W-:Y:S01]  /*3fc0*/  FSEL R125, R42, -INF , !P1 ;  /* 0xff8000002a7d7808 */ /* 0x000fe20004800000 */
[----:B------:R-:W-:Y:S01]  /*3fd0*/  FFMA.FTZ R75, R0, R6, R75 ;  /* 0x00000006004b7223 */ /* 0x000fe2000001004b */
[----:B------:R-:W-:-:S02]  /*3fe0*/  ISETP.GE.AND P5, PT, R15, R130, PT ;  /* 0x000000820f00720c */ /* 0x000fc40003fa6270 */
[-C--:B------:R-:W-:Y:S02]  /*3ff0*/  ISETP.GE.AND P1, PT, R15, R129.reuse, PT ;  /* 0x000000810f00720c */ /* 0x080fe40003f26270 */
[----:B------:R-:W-:Y:S02]  /*4000*/  FSEL R131, R43, -INF , !P2 ;  /* 0xff8000002b837808 */ /* 0x000fe40005000000 */
[----:B------:R-:W-:Y:S01]  /*4010*/  ISETP.GE.AND P2, PT, R8, R129, PT ;  /* 0x000000810800720c */ /* 0x000fe20003f46270 */
[----:B------:R-:W-:Y:S01]  /*4020*/  FFMA.FTZ R8, R0, R9, R28 ;  /* 0x0000000900087223 */ /* 0x000fe2000001001c */
        /* <DEDUP_REMOVED lines=68> */
.L_x_6679:
[----:B------:R-:W-:-:S04]  /*4470*/  LEA R15, -R88, RZ, 0x6 ;  /* 0x000000ff580f7211 */ /* 0x000fc800078e31ff */
[----:B------:R-:W-:Y:S02]  /*4480*/  SHF.R.S32.HI R14, RZ, 0x1f, R15 ;  /* 0x0000001fff0e7819 */ /* 0x000fe4000001140f */
.L_x_6680:
        /* <DEDUP_REMOVED lines=28> */
[CC--:B------:R-:W-:Y:S01]  /*4650*/  @!P3 IADD3 R16, P5, R11.reuse, R128.reuse, RZ ;  /* 0x000000800b10b210 */ /* 0x0c0fe20007fbe0ff */
[----:B------:R-:W-:Y:S01]  /*4660*/  @!PT LDS RZ, [RZ] ;  /* 0x00000000fffff984 */ /* 0x000fe20000000800 */
[----:B------:R-:W-:Y:S01]  /*4670*/  @!PT LDS RZ, [RZ] ;  /* 0x00000000fffff984 */ /* 0x000fe20000000800 */
[----:B------:R-:W-:Y:S01]  /*4680*/  @!PT LDS RZ, [RZ] ;  /* 0x00000000fffff984 */ /* 0x000fe20000000800 */
[----:B------:R1:W-:Y:S01]  /*4690*/  @!P2 LDGSTS.E.BYPASS.LTC128B.128 [R164+0x6000], [R22.64+0x80] ;  /* 0x0600008016a4afae */ /* 0x0003e2000b901d48 */
[----:B------:R-:W-:Y:S02]  /*46a0*/  @!P2 LEA.HI.X R21, R10, c[0x0][0x16c], R9, 0x1, P1 ;  /* 0x00005b000a15aa11 */ /* 0x000fe400008f0c09 */
[-C--:B------:R-:W-:Y:S01]  /*46b0*/  @!P2 IADD3 R9, P1, R11, R128.reuse, RZ ;  /* 0x000000800b09a210 */ /* 0x080fe20007f3e0ff */
[--C-:B------:R-:W-:Y:S01]  /*46c0*/  @!P3 IMAD.X R19, R12, 0x1, R103.reuse, P5 ;  /* 0x000000010c13b824 */ /* 0x100fe200028e0667 */
[----:B------:R-:W-:Y:S01]  /*46d0*/  IADD3 R11, P5, R159, R11, RZ ;  /* 0x0000000b9f0b7210 */ /* 0x000fe20007fbe0ff */
[----:B------:R1:W-:Y:S01]  /*46e0*/  @P3 STS.128 [R164+0x4800], RZ ;  /* 0x004800ffa4003388 */ /* 0x0003e20000000c00 */
[----:B------:R-:W-:Y:S01]  /*46f0*/  @!P3 LEA R18, P6, R16, c[0x0][0x168], 0x1 ;  /* 0x00005a001012ba11 */ /* 0x000fe200078c08ff */
[----:B------:R-:W-:Y:S01]  /*4700*/  @!P2 IMAD.X R10, R12, 0x1, R103, P1 ;  /* 0x000000010c0aa824 */ /* 0x000fe200008e0667 */
[----:B------:R-:W-:Y:S01]  /*4710*/  @!P2 LEA R40, P1, R9, c[0x0][0x168], 0x1 ;  /* 0x00005a000928aa11 */ /* 0x000fe200078208ff */
[----:B------:R-:W-:Y:S01]  /*4720*/  IMAD.X R12, R158, 0x1, R12, P5 ;  /* 0x000000019e0c7824 */ /* 0x000fe200028e060c */
[----:B------:R-:W-:Y:S01]  /*4730*/  @!P3 LEA.HI.X R19, R16, c[0x0][0x16c], R19, 0x1, P6 ;  /* 0x00005b001013ba11 */ /* 0x000fe200030f0c13 */
[----:B------:R-:W-:Y:S01]  /*4740*/  @!PT LDS RZ, [RZ] ;  /* 0x00000000fffff984 */ /* 0x000fe20000000800 */
[----:B------:R-:W-:Y:S01]  /*4750*/  @!PT LDS RZ, [RZ] ;  /* 0x00000000fffff984 */ /* 0x000fe20000000800 */
[----:B------:R-:W-:Y:S01]  /*4760*/  @!PT LDS RZ, [RZ] ;  /* 0x00000000fffff984 */ /* 0x000fe20000000800 */
[----:B------:R1:W-:Y:S01]  /*4770*/  @!P3 LDGSTS.E.BYPASS.LTC128B.128 [R164+0x4800], [R32.64] ;  /* 0x0480000020a4bfae */ /* 0x0003e2000b901d48 */
[----:B------:R-:W-:-:S02]  /*4780*/  @!P3 IADD3 R16, P5, R11, R128, RZ ;  /* 0x000000800b10b210 */ /* 0x000fc40007fbe0ff */
[----:B------:R-:W-:Y:S01]  /*4790*/  @!P2 LEA.HI.X R41, R9, c[0x0][0x16c], R10, 0x1, P1 ;  /* 0x00005b000929aa11 */ /* 0x000fe200008f0c0a */
[----:B------:R1:W-:Y:S01]  /*47a0*/  @P2 STS.128 [R164+0x6800], RZ ;  /* 0x006800ffa4002388 */ /* 0x0003e20000000c00 */
[----:B------:R-:W-:Y:S01]  /*47b0*/  @!P3 LEA R42, P1, R16, c[0x0][0x168], 0x1 ;  /* 0x00005a00102aba11 */ /* 0x000fe200078208ff */
[----:B------:R-:W-:Y:S02]  /*47c0*/  @!P3 IMAD.X R9, R12, 0x1, R103, P5 ;  /* 0x000000010c09b824 */ /* 0x000fe400028e0667 */
[----:B------:R-:W-:Y:S01]  /*47d0*/  @!PT LDS RZ, [RZ] ;  /* 0x00000000fffff984 */ /* 0x000fe20000000800 */
[----:B------:R-:W-:Y:S01]  /*47e0*/  @!PT LDS RZ, [RZ] ;  /* 0x00000000fffff984 */ /* 0x000fe20000000800 */
[----:B------:R-:W-:Y:S01]  /*47f0*/  @!PT LDS RZ, [RZ] ;  /* 0x00000000fffff984 */ /* 0x000fe20000000800 */
[----:B------:R1:W-:Y:S03]  /*4800*/  @!P2 LDGSTS.E.BYPASS.LTC128B.128 [R164+0x6800], [R20.64+0x80] ;  /* 0x0680008014a4afae */ /* 0x0003e6000b901d48 */
[----:B------:R-:W-:Y:S01]  /*4810*/  @!P3 LEA.HI.X R43, R16, c[0x0][0x16c], R9, 0x1, P1 ;  /* 0x00005b00102bba11 */ /* 0x000fe200008f0c09 */
        /* <DEDUP_REMOVED lines=25> */
.L_x_6682:
[----:B------:R-:W-:Y:S05]  /*49b0*/  BSYNC B0 ;  /* 0x0000000000007941 */ /* 0x000fea0003800000 */
.L_x_6681:
[----:B------:R-:W0:Y:S01]  /*49c0*/  LDGDEPBAR ;  /* 0x00000000000079af */ /* 0x000e220000000000 */
[----:B------:R-:W-:-:S04]  /*49d0*/  IADD3 R128, P1, R15, R128, RZ ;  /* 0x000000800f807210 */ /* 0x000fc80007f3e0ff */
[----:B------:R-:W-:Y:S02]  /*49e0*/  IADD3.X R103, R14, R103, RZ, P1, !PT ;  /* 0x000000670e677210 */ /* 0x000fe40000ffe4ff */
.L_x_6678:
        /* <DEDUP_REMOVED lines=31> */
[----:B------:R-:W2:Y:S03]  /*4be0*/  SHFL.BFLY PT, R10, R11, 0x2, 0x1f ;  /* 0x0c401f000b0a7f89 */ /* 0x000ea600000e0000 */
[-C--:B------:R-:W-:Y:S01]  /*4bf0*/  LEA R145, R2, R148.reuse, 0x1 ;  /* 0x0000009402917211 */ /* 0x080fe200078e08ff */
[----:B------:R-:W3:Y:S01]  /*4c00*/  SHFL.BFLY PT, R9, R12, 0x2, 0x1f ;  /* 0x0c401f000c097f89 */ /* 0x000ee200000e0000 */
[----:B------:R-:W-:-:S03]  /*4c10*/  LEA R146, R3, R148, 0x1 ;  /* 0x0000009403927211 */ /* 0x000fc600078e08ff */
[----:B------:R-:W-:Y:S01]  /*4c20*/  LDSM.16.MT88.4 R48, [R145+0x8000] ;  /* 0x008000009130783b */ /* 0x000fe20000004200 */
[----:B------:R-:W-:-:S03]  /*4c30*/  LEA R144, R2, R146, 0x1 ;  /* 0x0000009202907211 */ /* 0x000fc600078e08ff */
[----:B------:R-:W-:Y:S04]  /*4c40*/  LDSM.16.MT88.4 R92, [R148+0x8000] ;  /* 0x00800000945c783b */ /* 0x000fe80000004200 */
[----:B-1----:R-:W-:Y:S04]  /*4c50*/  LDSM.16.MT88.4 R40, [R146+0x8000] ;  /* 0x008000009228783b */ /* 0x002fe80000004200 */
[----:B------:R-:W-:Y:S01]  /*4c60*/  LDSM.16.MT88.4 R64, [R148+0xa000] ;  /* 0x00a000009440783b */ /* 0x000fe20000004200 */
[----:B--2---:R-:W-:-:S03]  /*4c70*/  FMNMX.FTZ R10, R11, R10, !PT ;  /* 0x0000000a0b0a7209 */ /* 0x004fc60007810000 */
[----:B------:R-:W-:Y:S01]  /*4c80*/  LDSM.16.MT88.4 R72, [R146+0xa000] ;  /* 0x00a000009248783b */ /* 0x000fe20000004200 */
[----:B---3--:R-:W-:-:S03]  /*4c90*/  FMNMX.FTZ R9, R12, R9, !PT ;  /* 0x000000090c097209 */ /* 0x008fc60007810000 */
        /* <DEDUP_REMOVED lines=14> */
[----:B------:R-:W-:Y:S01]  /*4d80*/  LEA R176, P1, R128, c[0x0][0x168], 0x1 ;  /* 0x00005a0080b07a11 */ /* 0x000fe200078208ff */
[----:B------:R-:W1:Y:S01]  /*4d90*/  LDSM.16.MT88.4 R56, [R144+0x8000] ;  /* 0x008000009038783b */ /* 0x000e620000004200 */
[--C-:B------:R-:W-:Y:S01]  /*4da0*/  FFMA.FTZ R108, R8, c[0x0][0x23c], -R124.reuse ;  /* 0x00008f00086c7a23 */ /* 0x100fe2000001087c */
[----:B------:R-:W-:Y:S01]  /*4db0*/  MUFU.EX2 R107, R107 ;  /* 0x0000006b006b7308 */ /* 0x000fe20000000800 */
[----:B------:R-:W-:Y:S01]  /*4dc0*/  FFMA.FTZ R33, R61, c[0x0][0x23c], -R124 ;  /* 0x00008f003d217a23 */ /* 0x000fe2000001087c */
[----:B------:R-:W-:Y:S01]  /*4dd0*/  LDSM.16.MT88.4 R8, [R145+0x8800] ;  /* 0x008800009108783b */ /* 0x000fe20000004200 */
[--C-:B------:R-:W-:Y:S01]  /*4de0*/  FFMA.FTZ R106, R6, c[0x0][0x23c], -R112.reuse ;  /* 0x00008f00066a7a23 */ /* 0x100fe20000010870 */
[----:B------:R-:W-:Y:S01]  /*4df0*/  LEA.HI.X R175, R128, c[0x0][0x16c], R103, 0x1, P1 ;  /* 0x00005b0080af7a11 */ /* 0x000fe200008f0c67 */
[----:B------:R-:W-:-:S02]  /*4e00*/  FFMA.FTZ R105, R31, c[0x0][0x23c], -R112 ;  /* 0x00008f001f697a23 */ /* 0x000fc40000010870 */
[--C-:B------:R-:W-:Y:S01]  /*4e10*/  FFMA.FTZ R35, R37, c[0x0][0x23c], -R112.reuse ;  /* 0x00008f0025237a23 */ /* 0x100fe20000010870 */
[----:B------:R-:W2:Y:S01]  /*4e20*/  MUFU.EX2 R108, R108 ;  /* 0x0000006c006c7308 */ /* 0x000ea20000000800 */
[----:B------:R-:W-:Y:S02]  /*4e30*/  FFMA.FTZ R30, R39, c[0x0][0x23c], -R112 ;  /* 0x00008f00271e7a23 */ /* 0x000fe40000010870 */
[--C-:B------:R-:W-:Y:S02]  /*4e40*/  FFMA.FTZ R34, R5, c[0x0][0x23c], -R124.reuse ;  /* 0x00008f0005227a23 */ /* 0x100fe4000001087c */
[--C-:B------:R-:W-:Y:S02]  /*4e50*/  FFMA.FTZ R31, R7, c[0x0][0x23c], -R124.reuse ;  /* 0x00008f00071f7a23 */ /* 0x100fe4000001087c */
[----:B------:R-:W3:Y:S01]  /*4e60*/  LDSM.16.MT88.4 R4, [R144+0xa000] ;  /* 0x00a000009004783b */ /* 0x000ee20000004200 */
[----:B------:R-:W-:Y:S01]  /*4e70*/  MUFU.EX2 R104, R104 ;  /* 0x0000006800687308 */ /* 0x000fe20000000800 */
[----:B------:R-:W-:-:S02]  /*4e80*/  FFMA.FTZ R25, R13, c[0x0][0x23c], -R124 ;  /* 0x00008f000d197a23 */ /* 0x000fc4000001087c */
[----:B------:R-:W4:Y:S01]  /*4e90*/  LDSM.16.MT88.4 R12, [R144+0x8800] ;  /* 0x00880000900c783b */ /* 0x000f220000004200 */
[----:B------:R-:W-:Y:S02]  /*4ea0*/  FFMA.FTZ R28, R55, c[0x0][0x23c], -R124 ;  /* 0x00008f00371c7a23 */ /* 0x000fe4000001087c */
[--C-:B------:R-:W-:Y:S02]  /*4eb0*/  FFMA.FTZ R32, R53, c[0x0][0x23c], -R112.reuse ;  /* 0x00008f0035207a23 */ /* 0x100fe40000010870 */
[----:B------:R-:W5:Y:S01]  /*4ec0*/  MUFU.EX2 R33, R33 ;  /* 0x0000002100217308 */ /* 0x000f620000000800 */
[----:B--2---:R-:W-:Y:S01]  /*4ed0*/  F2FP.BF16.PACK_AB R80, R107, R108 ;  /* 0x0000006c6b50723e */ /* 0x004fe200000010ff */
[--C-:B------:R-:W-:Y:S02]  /*4ee0*/  FFMA.FTZ R3, R17, c[0x0][0x23c], -R112.reuse ;  /* 0x00008f0011037a23 */ /* 0x100fe40000010870 */
[--C-:B------:R-:W-:Y:S01]  /*4ef0*/  FFMA.FTZ R29, R29, c[0x0][0x23c], -R112.reuse ;  /* 0x00008f001d1d7a23 */ /* 0x100fe20000010870 */
[----:B------:R-:W2:Y:S01]  /*4f00*/  LDSM.16.MT88.4 R16, [R146+0x8800] ;  /* 0x008800009210783b */ /* 0x000ea20000004200 */
[----:B------:R-:W-:-:S02]  /*4f10*/  FFMA.FTZ R2, R69, c[0x0][0x23c], -R112 ;  /* 0x00008f0045027a23 */ /* 0x000fc40000010870 */
[----:B------:R-:W-:Y:S01]  /*4f20*/  MUFU.EX2 R106, R106 ;  /* 0x0000006a006a7308 */ /* 0x000fe20000000800 */
[----:B------:R-:W-:Y:S02]  /*4f30*/  FFMA.FTZ R122, R125, c[0x0][0x23c], -R112 ;  /* 0x00008f007d7a7a23 */ /* 0x000fe40000010870 */
[--C-:B------:R-:W-:Y:S02]  /*4f40*/  FFMA.FTZ R117, R117, c[0x0][0x23c], -R124.reuse ;  /* 0x00008f0075757a23 */ /* 0x100fe4000001087c */
[--C-:B------:R-:W-:Y:S02]  /*4f50*/  FFMA.FTZ R114, R133, c[0x0][0x23c], -R124.reuse ;  /* 0x00008f0085727a23 */ /* 0x100fe4000001087c */
[--C-:B------:R-:W-:Y:S01]  /*4f60*/  FFMA.FTZ R111, R111, c[0x0][0x23c], -R124.reuse ;  /* 0x00008f006f6f7a23 */ /* 0x100fe2000001087c */
[----:B------:R-:W1:Y:S01]  /*4f70*/  MUFU.EX2 R105, R105 ;  /* 0x0000006900697308 */ /* 0x000e620000000800 */
        /* <DEDUP_REMOVED lines=10> */
[----:B-1----:R-:W-:Y:S01]  /*5020*/  F2FP.BF16.PACK_AB R81, R105, R106 ;  /* 0x0000006a6951723e */ /* 0x002fe200000010ff */
        /* <DEDUP_REMOVED lines=8> */
[----:B-----5:R-:W-:Y:S01]  /*50b0*/  F2FP.BF16.PACK_AB R83, R30, R35 ;  /* 0x000000231e53723e */ /* 0x020fe200000010ff */
        /* <DEDUP_REMOVED lines=33> */
[C---:B---3--:R-:W-:Y:S02]  /*52d0*/  HMMA.16816.F32.BF16 R84, R80.reuse, R4, RZ ;  /* 0x000000045054723c */ /* 0x048fe400000418ff */
        /* <DEDUP_REMOVED lines=9> */
[----:B------:R-:W-:Y:S01]  /*5370*/  F2FP.BF16.PACK_AB R7, R2, R29 ;  /* 0x0000001d0207723e */ /* 0x000fe200000010ff */
[----:B------:R-:W-:Y:S01]  /*5380*/  MUFU.EX2 R119, R119 ;  /* 0x0000007700777308 */ /* 0x000fe20000000800 */
[----:B------:R-:W-:-:S04]  /*5390*/  FADD.FTZ R32, R3, R32 ;  /* 0x0000002003207221 */ /* 0x000fc80000010000 */
[----:B------:R-:W-:Y:S01]  /*53a0*/  FADD.FTZ R29, R29, R32 ;  /* 0x000000201d1d7221 */ /* 0x000fe20000010000 */
[----:B------:R-:W-:Y:S02]  /*53b0*/  HMMA.16816.F32.BF16 R44, R4, R8, R44 ;  /* 0x00000008042c723c */ /* 0x000fe4000004182c */
[----:B------:R-:W-:Y:S01]  /*53c0*/  MUFU.EX2 R178, R178 ;  /* 0x000000b200b27308 */ /* 0x000fe20000000800 */
        /* <DEDUP_REMOVED lines=23> */
[C---:B------:R-:W-:Y:S01]  /*5540*/  HMMA.16816.F32.BF16 R92, R4.reuse, R22, R92 ;  /* 0x00000016045c723c */ /* 0x040fe2000004185c */
[----:B------:R-:W-:Y:S07]  /*5550*/  LDSM.16.MT88.4 R20, [R146+0x9800] ;  /* 0x009800009214783b */ /* 0x000fee0000004200 */
[C---:B---3--:R-:W-:Y:S08]  /*5560*/  HMMA.16816.F32.BF16 R84, R4.reuse, R8, R84 ;  /* 0x000000080454723c */ /* 0x048ff00000041854 */
        /* <DEDUP_REMOVED lines=9> */
[----:B-----5:R-:W-:Y:S02]  /*5600*/  HMMA.16816.F32.BF16 R36, R4, R12, R36 ;  /* 0x0000000c0424723c */ /* 0x020fe40000041824 */
[----:B------:R-:W-:-:S06]  /*5610*/  FADD.FTZ R122, R125, R122 ;  /* 0x0000007a7d7a7221 */ /* 0x000fcc0000010000 */
        /* <DEDUP_REMOVED lines=21> */
[----:B------:R-:W-:Y:S01]  /*5770*/  HMMA.16816.F32.BF16 R88, R4, R18, R88 ;  /* 0x000000120458723c */ /* 0x000fe20000041858 */
[----:B------:R-:W1:Y:S06]  /*5780*/  LDSM.16.MT88.4 R16, [R145+0x9800] ;  /* 0x009800009110783b */ /* 0x000e6c0000004200 */
[----:B------:R-:W-:-:S02]  /*5790*/  F2FP.BF16.PACK_AB R4, R120, R121 ;  /* 0x000000797804723e */ /* 0x000fc400000010ff */
[----:B----4-:R-:W-:Y:S01]  /*57a0*/  F2FP.BF16.PACK_AB R5, R118, R115 ;  /* 0x000000737605723e */ /* 0x010fe200000010ff */
[----:B------:R-:W-:Y:S01]  /*57b0*/  FADD.FTZ R115, R115, R122 ;  /* 0x0000007a73737221 */ /* 0x000fe20000010000 */
[----:B------:R-:W-:Y:S02]  /*57c0*/  F2FP.BF16.PACK_AB R6, R178, R119 ;  /* 0x00000077b206723e */ /* 0x000fe400000010ff */
[----:B--2---:R-:W-:Y:S01]  /*57d0*/  F2FP.BF16.PACK_AB R7, R177, R110 ;  /* 0x0000006eb107723e */ /* 0x004fe200000010ff */
[----:B------:R-:W-:-:S04]  /*57e0*/  FADD.FTZ R115, R118, R115 ;  /* 0x0000007376737221 */ /* 0x000fc80000010000 */
[----:B------:R-:W-:Y:S02]  /*57f0*/  FADD.FTZ R110, R110, R115 ;  /* 0x000000736e6e7221 */ /* 0x000fe40000010000 */
[----:B---3--:R-:W-:Y:S02]  /*5800*/  HMMA.16816.F32.BF16 R96, R4, R8, R96 ;  /* 0x000000080460723c */ /* 0x008fe40000041860 */
[----:B------:R-:W-:-:S06]  /*5810*/  FADD.FTZ R177, R177, R110 ;  /* 0x0000006eb1b17221 */ /* 0x000fcc0000010000 */
        /* <DEDUP_REMOVED lines=12> */
[C---:B---3--:R-:W-:Y:S07]  /*58e0*/  HMMA.16816.F32.BF16 R76, R4.reuse, R12, R76 ;  /* 0x0000000c044c723c */ /* 0x048fee000004184c */
        /* <DEDUP_REMOVED lines=13> */
[----:B--2---:R-:W-:Y:S03]  /*59c0*/  HMMA.16816.F32.BF16 R84, R4, R8, R84 ;  /* 0x000000080454723c */ /* 0x004fe60000041854 */
[----:B------:R-:W-:-:S05]  /*59d0*/  FADD.FTZ R178, R178, R119 ;  /* 0x00000077b2b27221 */ /* 0x000fca0000010000 */
        /* <DEDUP_REMOVED lines=65> */
.L_x_6684:
[----:B------:R-:W-:-:S05]  /*5df0*/  IMAD.MOV.U32 R3, RZ, RZ, c[0x0][0x1a0] ;  /* 0x00006800ff037624 */ /* 0x000fca00078e00ff */
[----:B------:R-:W-:-:S04]  /*5e00*/  LEA R3, -R3, RZ, 0x6 ;  /* 0x000000ff03037211 */ /* 0x000fc800078e31ff */
[----:B------:R-:W-:Y:S02]  /*5e10*/  SHF.R.S32.HI R6, RZ, 0x1f, R3 ;  /* 0x0000001fff067819 */ /* 0x000fe40000011403 */
.L_x_6685:
[----:B------:R-:W-:Y:S02]  /*5e20*/  ISETP.GE.AND P1, PT, R157, c[0x0][0x220], PT ;  /* 0x000088009d007a0c */ /* 0x000fe40003f26270 */
[----:B------:R-:W-:Y:S02]  /*5e30*/  ISETP.GE.AND P2, PT, R168, c[0x0][0x220], PT ;  /* 0x00008800a8007a0c */ /* 0x000fe40003f46270 */
[----:B------:R-:W-:Y:S02]  /*5e40*/  IADD3 R7, P3, R170, R3, RZ ;  /* 0x00000003aa077210 */ /* 0x000fe40007f7e0ff */
[----:B------:R-:W-:-:S03]  /*5e50*/  LEA R2, P5, R3, R180, 0x1 ;  /* 0x000000b403027211 */ /* 0x000fc600078a08ff */
[----:B------:R-:W-:-:S04]  /*5e60*/  IMAD.X R4, R167, 0x1, R6, P3 ;  /* 0x00000001a7047824 */ /* 0x000fc800018e0606 */
[-C--:B------:R-:W-:Y:S02]  /*5e70*/  @!P1 IADD3 R8, P4, R3, R26.reuse, RZ ;  /* 0x0000001a03089210 */ /* 0x080fe40007f9e0ff */
[----:B------:R-:W-:Y:S01]  /*5e80*/  @!P1 IADD3 R9, P3, R7, R26, RZ ;  /* 0x0000001a07099210 */ /* 0x000fe20007f7e0ff */
[----:B------:R-:W-:Y:S01]  /*5e90*/  @P2 STS.128 [R164+0x8000], RZ ;  /* 0x008000ffa4002388 */ /* 0x000fe20000000c00 */
[----:B------:R-:W-:Y:S01]  /*5ea0*/  LEA.HI.X R3, R3, R179, R6, 0x1, P5 ;  /* 0x000000b303037211 */ /* 0x000fe200028f0c06 */
[--C-:B------:R-:W-:Y:S01]  /*5eb0*/  @!P1 IMAD.X R5, R6, 0x1, R24.reuse, P4 ;  /* 0x0000000106059824 */ /* 0x100fe200020e0618 */
[----:B------:R-:W-:Y:S01]  /*5ec0*/  @!P1 LEA R12, P4, R8, c[0x0][0x170], 0x1 ;  /* 0x00005c00080c9a11 */ /* 0x000fe200078808ff */
[----:B------:R-:W-:Y:S01]  /*5ed0*/  @!P1 IMAD.X R6, R4, 0x1, R24, P3 ;  /* 0x0000000104069824 */ /* 0x000fe200018e0618 */
[----:B------:R-:W-:Y:S01]  /*5ee0*/  @!P2 LEA R10, P5, R7, R180, 0x1 ;  /* 0x000000b4070aa211 */ /* 0x000fe200078a08ff */
[----:B------:R-:W-:Y:S01]  /*5ef0*/  @!PT LDS RZ, [RZ] ;  /* 0x00000000fffff984 */ /* 0x000fe20000000800 */
[----:B------:R-:W-:Y:S01]  /*5f00*/  @!PT LDS RZ, [RZ] ;  /* 0x00000000fffff984 */ /* 0x000fe20000000800 */
[----:B------:R-:W-:Y:S01]  /*5f10*/  @!PT LDS RZ, [RZ] ;  /* 0x00000000fffff984 */ /* 0x000fe20000000800 */
[----:B------:R1:W-:Y:S01]  /*5f20*/  @!P2 LDGSTS.E.BYPASS.LTC128B.128 [R164+0x8000], [R2.64] ;  /* 0x0800000002a4afae */ /* 0x0003e2000b901d48 */
[----:B------:R-:W-:-:S02]  /*5f30*/  @!P1 LEA.HI.X R13, R8, c[0x0][0x174], R5, 0x1, P4 ;  /* 0x00005d00080d9a11 */ /* 0x000fc400020f0c05 */
        /* <DEDUP_REMOVED lines=27> */
[----:B------:R-:W-:Y:S01]  /*60f0*/  @!P2 LEA.HI.X R23, R7, R179, R4, 0x1, P4 ;  /* 0x000000b30717a211 */ /* 0x000fe200020f0c04 */
[----:B------:R-:W-:Y:S01]  /*6100*/  @P1 STS.128 [R164+0xa800], RZ ;  /* 0x00a800ffa4001388 */ /* 0x000fe20000000c00 */
[----:B------:R-:W-:Y:S01]  /*6110*/  @!P1 LEA R4, P3, R26, c[0x0][0x170], 0x1 ;  /* 0x00005c001a049a11 */ /* 0x000fe200078608ff */
[----:B------:R-:W-:-:S02]  /*6120*/  IMAD.MOV.U32 R179, RZ, RZ, R3 ;  /* 0x000000ffffb37224 */ /* 0x000fc400078e0003 */
[----:B------:R-:W-:Y:S01]  /*6130*/  @!PT LDS RZ, [RZ] ;  /* 0x00000000fffff984 */ /* 0x000fe20000000800 */
[----:B------:R-:W-:Y:S01]  /*6140*/  @!PT LDS RZ, [RZ] ;  /* 0x00000000fffff984 */ /* 0x000fe20000000800 */
[----:B------:R-:W-:Y:S01]  /*6150*/  @!PT LDS RZ, [RZ] ;  /* 0x00000000fffff984 */ /* 0x000fe20000000800 */
[----:B------:R3:W-:Y:S01]  /*6160*/  @!P1 LDGSTS.E.BYPASS.LTC128B.128 [R164+0xa800], [R8.64+0x80] ;  /* 0x0a80008008a49fae */ /* 0x0007e2000b901d48 */
[----:B------:R-:W-:Y:S02]  /*6170*/  @!P1 LEA.HI.X R5, R26, c[0x0][0x174], R5, 0x1, P3 ;  /* 0x00005d001a059a11 */ /* 0x000fe400018f0c05 */
        /* <DEDUP_REMOVED lines=31> */
[----:B------:R-:W0:Y:S01]  /*6370*/  LDGDEPBAR ;  /* 0x00000000000079af */ /* 0x000e220000000000 */
[C---:B-1----:R-:W-:Y:S08]  /*6380*/  HMMA.16816.F32.BF16 R28, R120.reuse, R24, RZ ;  /* 0x00000018781c723c */ /* 0x042ff000000418ff */
[C---:B----4-:R-:W-:Y:S08]  /*6390*/  HMMA.16816.F32.BF16 R20, R120.reuse, R16, RZ ;  /* 0x000000107814723c */ /* 0x050ff000000418ff */
[C---:B--2---:R-:W-:Y:S08]  /*63a0*/  HMMA.16816.F32.BF16 R12, R120.reuse, R8, RZ ;  /* 0x00000008780c723c */ /* 0x044ff000000418ff */
[C---:B------:R-:W-:Y:S08]  /*63b0*/  HMMA.16816.F32.BF16 R24, R120.reuse, R26, RZ ;  /* 0x0000001a7818723c */ /* 0x040ff000000418ff */
[C---:B------:R-:W-:Y:S08]  /*63c0*/  HMMA.16816.F32.BF16 R16, R120.reuse, R18, RZ ;  /* 0x000000127810723c */ /* 0x040ff000000418ff */
[C---:B------:R-:W-:Y:S08]  /*63d0*/  HMMA.16816.F32.BF16 R8, R120.reuse, R10, RZ ;  /* 0x0000000a7808723c */ /* 0x040ff000000418ff */
[C---:B-----5:R-:W-:Y:S08]  /*63e0*/  HMMA.16816.F32.BF16 R4, R120.reuse, R124, RZ ;  /* 0x0000007c7804723c */ /* 0x060ff000000418ff */
        /* <DEDUP_REMOVED lines=78> */
[----:B------:R-:W2:Y:S01]  /*68d0*/  LDSM.16.M88.4 R32, [R149+0x3800] ;  /* 0x003800009520783b */ /* 0x000ea20000000200 */
[----:B------:R-:W-:-:S04]  /*68e0*/  DEPBAR.LE SB0, 0x0 ;  /* 0x000080000000791a */ /* 0x000fc80000000000 */
[C---:B-1----:R-:W-:Y:S07]  /*68f0*/  HMMA.16816.F32.BF16 R12, R116.reuse, R104, R12 ;  /* 0x00000068740c723c */ /* 0x042fee000004180c */
[----:B------:R-:W-:Y:S01]  /*6900*/  IMAD R104, R163, 0x40, R162 ;  /* 0x00000040a3687824 */ /* 0x000fe200078e02a2 */
[----:B------:R-:W-:Y:S04]  /*6910*/  HMMA.16816.F32.BF16 R24, R116, R114, R24 ;  /* 0x000000727418723c */ /* 0x000fe80000041818 */
[----:B------:R-:W-:-:S02]  /*6920*/  IADD3 R105, R104, 0x1, RZ ;  /* 0x0000000168697810 */ /* 0x000fc40007ffe0ff */
[----:B------:R-:W-:Y:S02]  /*6930*/  IADD3 R102, R104, 0x10, RZ ;  /* 0x0000001068667810 */ /* 0x000fe40007ffe0ff */
[----:B------:R-:W-:Y:S01]  /*6940*/  HMMA.16816.F32.BF16 R28, R116, R112, R28 ;  /* 0x00000070741c723c */ /* 0x000fe2000004181c */
[----:B------:R-:W-:Y:S01]  /*6950*/  BAR.SYNC.DEFER_BLOCKING 0x0 ;  /* 0x0000000000007b1d */ /* 0x000fe20000010000 */
[C---:B------:R-:W-:Y:S02]  /*6960*/  ISETP.GE.AND P6, PT, R105.reuse, R130, PT ;  /* 0x000000826900720c */ /* 0x040fe40003fc6270 */
[----:B------:R-:W-:-:S04]  /*6970*/  ISETP.GE.AND P4, PT, R105, R129, PT ;  /* 0x000000816900720c */ /* 0x000fc80003f86270 */
[C---:B------:R-:W-:Y:S01]  /*6980*/  HMMA.16816.F32.BF16 R8, R116.reuse, R106, R8 ;  /* 0x0000006a7408723c */ /* 0x040fe20000041808 */
[----:B------:R-:W1:Y:S06]  /*6990*/  I2F R107, R105 ;  /* 0x00000069006b7306 */ /* 0x000e6c0000201400 */
[----:B------:R-:W-:Y:S01]  /*69a0*/  IADD3 R106, R104, 0x8, RZ ;  /* 0x00000008686a7810 */ /* 0x000fe20007ffe0ff */
[----:B------:R-:W-:Y:S03]  /*69b0*/  HMMA.16816.F32.BF16 R16, R116, R110, R16 ;  /* 0x0000006e7410723c */ /* 0x000fe60000041810 */
[----:B------:R-:W-:-:S04]  /*69c0*/  ISETP.GE.AND P5, PT, R106, R130, PT ;  /* 0x000000826a00720c */ /* 0x000fc80003fa6270 */
[----:B------:R-:W-:Y:S01]  /*69d0*/  IADD3 R110, R104, 0x9, RZ ;  /* 0x00000009686e7810 */ /* 0x000fe20007ffe0ff */
[----:B------:R-:W-:Y:S01]  /*69e0*/  HMMA.16816.F32.BF16 R20, R116, R108, R20 ;  /* 0x0000006c7414723c */ /* 0x000fe20000041814 */
[----:B------:R-:W3:Y:S01]  /*69f0*/  I2F R109, R106 ;  /* 0x0000006a006d7306 */ /* 0x000ee20000201400 */
[CC--:B-1----:R-:W-:Y:S02]  /*6a00*/  FFMA.FTZ R29, R0.reuse, R107.reuse, R29 ;  /* 0x0000006b001d7223 */ /* 0x0c2fe4000001001d */
[----:B------:R-:W-:-:S03]  /*6a10*/  FFMA.FTZ R136, R0, R107, R31 ;  /* 0x0000006b00887223 */ /* 0x000fc6000001001f */
[----:B------:R-:W-:Y:S01]  /*6a20*/  FSEL R31, R29, -INF , !P6 ;  /* 0xff8000001d1f7808 */ /* 0x000fe20007000000 */
[C---:B--2---:R-:W-:Y:S01]  /*6a30*/  HMMA.16816.F32.BF16 R4, R116.reuse, R32, R4 ;  /* 0x000000207404723c */ /* 0x044fe20000041804 */
[----:B------:R-:W1:Y:S01]  /*6a40*/  I2F R108, R110 ;  /* 0x0000006e006c7306 */ /* 0x000e620000201400 */
[----:B------:R-:W-:Y:S02]  /*6a50*/  ISETP.GE.AND P6, PT, R106, R129, PT ;  /* 0x000000816a00720c */ /* 0x000fe40003fc6270 */
[----:B------:R-:W-:Y:S02]  /*6a60*/  FSEL R136, R136, -INF , !P4 ;  /* 0xff80000088887808 */ /* 0x000fe40006000000 */
[----:B------:R-:W-:Y:S02]  /*6a70*/  ISETP.GE.AND P4, PT, R110, R130, PT ;  /* 0x000000826e00720c */ /* 0x000fe40003f86270 */
[----:B------:R-:W-:Y:S01]  /*6a80*/  IADD3 R32, R104, 0x11, RZ ;  /* 0x0000001168207810 */ /* 0x000fe20007ffe0ff */
[----:B------:R-:W2:Y:S01]  /*6a90*/  I2F R33, R102 ;  /* 0x0000006600217306 */ /* 0x000ea20000201400 */
[CC--:B---3--:R-:W-:Y:S01]  /*6aa0*/  FFMA.FTZ R138, R0.reuse, R109.reuse, R26 ;  /* 0x0000006d008a7223 */ /* 0x0c8fe2000001001a */
[----:B------:R-:W-:Y:S01]  /*6ab0*/  HMMA.16816.F32.BF16 R120, R116, R34, R120 ;  /* 0x000000227478723c */ /* 0x000fe20000041878 */
[----:B------:R-:W-:-:S03]  /*6ac0*/  FFMA.FTZ R24, R0, R109, R24 ;  /* 0x0000006d00187223 */ /* 0x000fc60000010018 */
[----:B------:R-:W-:Y:S02]  /*6ad0*/  FSEL R138, R138, -INF , !P6 ;  /* 0xff8000008a8a7808 */ /* 0x000fe40007000000 */
[----:B------:R-:W3:Y:S01]  /*6ae0*/  I2F R26, R32 ;  /* 0x00000020001a7306 */ /* 0x000ee20000201400 */
[-C--:B-1----:R-:W-:Y:S01]  /*6af0*/  FFMA.FTZ R131, R0, R108.reuse, R25 ;  /* 0x0000006c00837223 */ /* 0x082fe20000010019 */
[----:B------:R-:W-:Y:S01]  /*6b00*/  IADD3 R25, R104, 0x18, RZ ;  /* 0x0000001868197810 */ /* 0x000fe20007ffe0ff */
[----:B------:R-:W-:Y:S01]  /*6b10*/  FFMA.FTZ R114, R0, R108, R27 ;  /* 0x0000006c00727223 */ /* 0x000fe2000001001b */
[----:B------:R-:W-:Y:S02]  /*6b20*/  FSEL R29, R24, -INF , !P5 ;  /* 0xff800000181d7808 */ /* 0x000fe40006800000 */
[----:B------:R-:W-:Y:S02]  /*6b30*/  IADD3 R24, R104, 0x19, RZ ;  /* 0x0000001968187810 */ /* 0x000fe40007ffe0ff */
[----:B------:R-:W1:Y:S01]  /*6b40*/  I2F R27, R25 ;  /* 0x00000019001b7306 */ /* 0x000e620000201400 */
[----:B--2---:R-:W-:Y:S01]  /*6b50*/  FFMA.FTZ R134, R0, R33, R22 ;  /* 0x0000002100867223 */ /* 0x004fe20000010016 */
[----:B------:R-:W-:Y:S01]  /*6b60*/  ISETP.GE.AND P5, PT, R110, R129, PT ;  /* 0x000000816e00720c */ /* 0x000fe20003fa6270 */
[----:B------:R-:W-:Y:S01]  /*6b70*/  FFMA.FTZ R20, R0, R33, R20 ;  /* 0x0000002100147223 */ /* 0x000fe20000010014 */
[----:B------:R-:W-:-:S02]  /*6b80*/  ISETP.GE.AND P6, PT, R102, R130, PT ;  /* 0x000000826600720c */ /* 0x000fc40003fc6270 */
[----:B------:R-:W-:Y:S02]  /*6b90*/  FSEL R131, R131, -INF , !P4 ;  /* 0xff80000083837808 */ /* 0x000fe40006000000 */
[----:B------:R-:W2:Y:S01]  /*6ba0*/  I2F R22, R24 ;  /* 0x0000001800167306 */ /* 0x000ea20000201400 */
[----:B------:R-:W-:Y:S01]  /*6bb0*/  FSEL R114, R114, -INF , !P5 ;  /* 0xff80000072727808 */ /* 0x000fe20006800000 */
[-C--:B---3--:R-:W-:Y:S01]  /*6bc0*/  FFMA.FTZ R21, R0, R26.reuse, R21 ;  /* 0x0000001a00157223 */ /* 0x088fe20000010015 */
[----:B------:R-:W-:Y:S01]  /*6bd0*/  ISETP.GE.AND P4, PT, R102, R129, PT ;  /* 0x000000816600720c */ /* 0x000fe20003f86270 */
[----:B------:R-:W-:Y:S01]  /*6be0*/  FFMA.FTZ R23, R0, R26, R23 ;  /* 0x0000001a00177223 */ /* 0x000fe20000010017 */
[----:B------:R-:W-:Y:S02]  /*6bf0*/  ISETP.GE.AND P5, PT, R32, R130, PT ;  /* 0x000000822000720c */ /* 0x000fe40003fa6270 */
[----:B------:R-:W-:Y:S02]  /*6c00*/  FSEL R115, R20, -INF , !P6 ;  /* 0xff80000014737808 */ /* 0x000fe40007000000 */
[----:B------:R-:W-:-:S02]  /*6c10*/  IADD3 R20, R104, 0x20, RZ ;  /* 0x0000002068147810 */ /* 0x000fc40007ffe0ff */
[----:B------:R-:W-:Y:S02]  /*6c20*/  FSEL R134, R134, -INF , !P4 ;  /* 0xff80000086867808 */ /* 0x000fe40006000000 */
[----:B------:R-:W-:Y:S01]  /*6c30*/  FSEL R113, R21, -INF , !P5 ;  /* 0xff80000015717808 */ /* 0x000fe20006800000 */
[----:B-1----:R-:W-:Y:S01]  /*6c40*/  FFMA.FTZ R21, R0, R27, R16 ;  /* 0x0000001b00157223 */ /* 0x002fe20000010010 */
[----:B------:R-:W-:Y:S01]  /*6c50*/  ISETP.GE.AND P6, PT, R32, R129, PT ;  /* 0x000000812000720c */ /* 0x000fe20003fc6270 */
[C---:B------:R-:W-:Y:S01]  /*6c60*/  FFMA.FTZ R27, R0.reuse, R27, R18 ;  /* 0x0000001b001b7223 */ /* 0x040fe20000010012 */
[C---:B------:R-:W-:Y:S01]  /*6c70*/  ISETP.GE.AND P4, PT, R25.reuse, R130, PT ;  /* 0x000000821900720c */ /* 0x040fe20003f86270 */
[CC--:B--2---:R-:W-:Y:S01]  /*6c80*/  FFMA.FTZ R17, R0.reuse, R22.reuse, R17 ;  /* 0x0000001600117223 */ /* 0x0c4fe20000010011 */
[----:B------:R-:W-:Y:S01]  /*6c90*/  ISETP.GE.AND P5, PT, R25, R129, PT ;  /* 0x000000811900720c */ /* 0x000fe20003fa6270 */
[----:B------:R-:W-:Y:S01]  /*6ca0*/  FFMA.FTZ R18, R0, R22, R19 ;  /* 0x0000001600127223 */ /* 0x000fe20000010013 */
[----:B------:R-:W1:Y:S01]  /*6cb0*/  I2F R25, R20 ;  /* 0x0000001400197306 */ /* 0x000e620000201400 */
[----:B------:R-:W-:-:S02]  /*6cc0*/  IADD3 R16, R104, 0x21, RZ ;  /* 0x0000002168107810 */ /* 0x000fc40007ffe0ff */
[----:B------:R-:W-:Y:S02]  /*6cd0*/  FSEL R132, R23, -INF , !P6 ;  /* 0xff80000017847808 */ /* 0x000fe40007000000 */
[----:B------:R-:W-:Y:S02]  /*6ce0*/  FSEL R23, R21, -INF , !P4 ;  /* 0xff80000015177808 */ /* 0x000fe40006000000 */
[C---:B------:R-:W-:Y:S02]  /*6cf0*/  ISETP.GE.AND P6, PT, R24.reuse, R130, PT ;  /* 0x000000821800720c */ /* 0x040fe40003fc6270 */
[----:B------:R-:W-:Y:S02]  /*6d00*/  ISETP.GE.AND P4, PT, R24, R129, PT ;  /* 0x000000811800720c */ /* 0x000fe40003f86270 */
[----:B------:R-:W2:Y:S01]  /*6d10*/  I2F R24, R16 ;  /* 0x0000001000187306 */ /* 0x000ea20000201400 */
[----:B------:R-:W-:Y:S02]  /*6d20*/  IADD3 R19, R104, 0x28, RZ ;  /* 0x0000002868137810 */ /* 0x000fe40007ffe0ff */
[----:B------:R-:W-:-:S02]  /*6d30*/  FSEL R21, R17, -INF , !P6 ;  /* 0xff80000011157808 */ /* 0x000fc40007000000 */
[----:B------:R-:W-:Y:S01]  /*6d40*/  FSEL R22, R27, -INF , !P5 ;  /* 0xff8000001b167808 */ /* 0x000fe20006800000 */
[----:B-1----:R-:W-:Y:S01]  /*6d50*/  FFMA.FTZ R12, R0, R25, R12 ;  /* 0x00000019000c7223 */ /* 0x002fe2000001000c */
[C---:B------:R-:W-:Y:S01]  /*6d60*/  ISETP.GE.AND P5, PT, R20.reuse, R130, PT ;  /* 0x000000821400720c */ /* 0x040fe20003fa6270 */
[----:B------:R-:W1:Y:S01]  /*6d70*/  I2F R17, R19 ;  /* 0x0000001300117306 */ /* 0x000e620000201400 */
[----:B------:R-:W-:Y:S01]  /*6d80*/  ISETP.GE.AND P6, PT, R20, R129, PT ;  /* 0x000000811400720c */ /* 0x000fe20003fc6270 */
[----:B------:R-:W-:Y:S01]  /*6d90*/  FFMA.FTZ R26, R0, R25, R14 ;  /* 0x00000019001a7223 */ /* 0x000fe2000001000e */
[----:B------:R-:W-:Y:S02]  /*6da0*/  FSEL R20, R18, -INF , !P4 ;  /* 0xff80000012147808 */ /* 0x000fe40006000000 */
[----:B------:R-:W-:Y:S02]  /*6db0*/  IADD3 R18, R104, 0x29, RZ ;  /* 0x0000002968127810 */ /* 0x000fe40007ffe0ff */
[----:B------:R-:W-:Y:S01]  /*6dc0*/  FSEL R125, R12, -INF , !P5 ;  /* 0xff8000000c7d7808 */ /* 0x000fe20006800000 */
[----:B--2---:R-:W-:Y:S01]  /*6dd0*/  FFMA.FTZ R13, R0, R24, R13 ;  /* 0x00000018000d7223 */ /* 0x004fe2000001000d */
[----:B------:R-:W-:Y:S01]  /*6de0*/  ISETP.GE.AND P4, PT, R16, R130, PT ;  /* 0x000000821000720c */ /* 0x000fe20003f86270 */
[----:B------:R-:W-:Y:S01]  /*6df0*/  FFMA.FTZ R24, R0, R24, R15 ;  /* 0x0000001800187223 */ /* 0x000fe2000001000f */
[----:B------:R-:W-:-:S02]  /*6e00*/  ISETP.GE.AND P5, PT, R16, R129, PT ;  /* 0x000000811000720c */ /* 0x000fc40003fa6270 */
[----:B------:R-:W2:Y:S01]  /*6e10*/  I2F R16, R18 ;  /* 0x0000001200107306 */ /* 0x000ea20000201400 */
[----:B------:R-:W-:Y:S02]  /*6e20*/  IADD3 R14, R104, 0x30, RZ ;  /* 0x00000030680e7810 */ /* 0x000fe40007ffe0ff */
[----:B------:R-:W-:Y:S01]  /*6e30*/  FSEL R26, R26, -INF , !P6 ;  /* 0xff8000001a1a7808 */ /* 0x000fe20007000000 */
[CC--:B-1----:R-:W-:Y:S01]  /*6e40*/  FFMA.FTZ R8, R0.reuse, R17.reuse, R8 ;  /* 0x0000001100087223 */ /* 0x0c2fe20000010008 */
[----:B------:R-:W-:Y:S01]  /*6e50*/  ISETP.GE.AND P6, PT, R19, R130, PT ;  /* 0x000000821300720c */ /* 0x000fe20003fc6270 */
[----:B------:R-:W-:Y:S01]  /*6e60*/  FFMA.FTZ R10, R0, R17, R10 ;  /* 0x00000011000a7223 */ /* 0x000fe2000001000a */
[----:B------:R-:W-:Y:S02]  /*6e70*/  FSEL R25, R13, -INF , !P4 ;  /* 0xff8000000d197808 */ /* 0x000fe40006000000 */
[----:B------:R-:W1:Y:S01]  /*6e80*/  I2F R13, R14 ;  /* 0x0000000e000d7306 */ /* 0x000e620000201400 */
[----:B------:R-:W-:-:S02]  /*6e90*/  IADD3 R12, R104, 0x31, RZ ;  /* 0x00000031680c7810 */ /* 0x000fc40007ffe0ff */
[----:B------:R-:W-:Y:S02]  /*6ea0*/  FSEL R27, R8, -INF , !P6 ;  /* 0xff800000081b7808 */ /* 0x000fe40007000000 */
[----:B------:R-:W-:Y:S01]  /*6eb0*/  FSEL R24, R24, -INF , !P5 ;  /* 0xff80000018187808 */ /* 0x000fe20006800000 */
[----:B--2---:R-:W-:Y:S02]  /*6ec0*/  FFMA.FTZ R127, R0, R16, R9 ;  /* 0x00000010007f7223 */ /* 0x004fe40000010009 */
[----:B------:R-:W2:Y:S01]  /*6ed0*/  I2F R8, R12 ;  /* 0x0000000c00087306 */ /* 0x000ea20000201400 */
[----:B------:R-:W-:Y:S01]  /*6ee0*/  ISETP.GE.AND P5, PT, R18, R130, PT ;  /* 0x000000821200720c */ /* 0x000fe20003fa6270 */
[----:B------:R-:W-:Y:S01]  /*6ef0*/  FFMA.FTZ R126, R0, R16, R11 ;  /* 0x00000010007e7223 */ /* 0x000fe2000001000b */
[----:B------:R-:W-:Y:S02]  /*6f00*/  IADD3 R9, R104, 0x38, RZ ;  /* 0x0000003868097810 */ /* 0x000fe40007ffe0ff */
[----:B------:R-:W-:-:S02]  /*6f10*/  FSEL R127, R127, -INF , !P5 ;  /* 0xff8000007f7f7808 */ /* 0x000fc40006800000 */
[----:B------:R-:W-:Y:S01]  /*6f20*/  ISETP.GE.AND P5, PT, R14, R129, PT ;  /* 0x000000810e00720c */ /* 0x000fe20003fa6270 */
[C---:B-1----:R-:W-:Y:S01]  /*6f30*/  FFMA.FTZ R6, R0.reuse, R13, R6 ;  /* 0x0000000d00067223 */ /* 0x042fe20000010006 */
[----:B------:R-:W1:Y:S01]  /*6f40*/  I2F R11, R9 ;  /* 0x00000009000b7306 */ /* 0x000e620000201400 */
[----:B------:R-:W-:Y:S01]  /*6f50*/  ISETP.GE.AND P4, PT, R19, R129, PT ;  /* 0x000000811300720c */ /* 0x000fe20003f86270 */
[----:B------:R-:W-:Y:S01]  /*6f60*/  FFMA.FTZ R4, R0, R13, R4 ;  /* 0x0000000d00047223 */ /* 0x000fe20000010004 */
[----:B------:R-:W-:Y:S02]  /*6f70*/  ISETP.GE.AND P6, PT, R18, R129, PT ;  /* 0x000000811200720c */ /* 0x000fe40003fc6270 */
[----:B------:R-:W-:Y:S01]  /*6f80*/  FSEL R107, R6, -INF , !P5 ;  /* 0xff800000066b7808 */ /* 0x000fe20006800000 */
[-C--:B--2---:R-:W-:Y:S01]  /*6f90*/  FFMA.FTZ R108, R0, R8.reuse, R5 ;  /* 0x00000008006c7223 */ /* 0x084fe20000010005 */
[----:B------:R-:W-:Y:S01]  /*6fa0*/  IADD3 R6, R104, 0x39, RZ ;  /* 0x0000003968067810 */ /* 0x000fe20007ffe0ff */
[----:B------:R-:W2:Y:S01]  /*6fb0*/  I2F R5, R104 ;  /* 0x0000006800057306 */ /* 0x000ea20000201400 */
[----:B------:R-:W-:Y:S01]  /*6fc0*/  FFMA.FTZ R106, R0, R8, R7 ;  /* 0x00000008006a7223 */ /* 0x000fe20000010007 */
[----:B------:R-:W-:-:S02]  /*6fd0*/  FSEL R124, R10, -INF , !P4 ;  /* 0xff8000000a7c7808 */ /* 0x000fc40006000000 */
[-C--:B------:R-:W-:Y:S02]  /*6fe0*/  ISETP.GE.AND P4, PT, R14, R130.reuse, PT ;  /* 0x000000820e00720c */ /* 0x080fe40003f86270 */
[----:B------:R-:W-:Y:S01]  /*6ff0*/  FSEL R126, R126, -INF , !P6 ;  /* 0xff8000007e7e7808 */ /* 0x000fe20007000000 */
[-C--:B-1----:R-:W-:Y:S01]  /*7000*/  FFMA.FTZ R109, R0, R11.reuse, R120 ;  /* 0x0000000b006d7223 */ /* 0x082fe20000010078 */
[----:B------:R-:W1:Y:S01]  /*7010*/  I2F R7, R6 ;  /* 0x0000000600077306 */ /* 0x000e620000201400 */
[----:B------:R-:W-:Y:S01]  /*7020*/  FSEL R110, R4, -INF , !P4 ;  /* 0xff800000046e7808 */ /* 0x000fe20006000000 */
[----:B------:R-:W-:Y:S01]  /*7030*/  FFMA.FTZ R122, R0, R11, R122 ;  /* 0x0000000b007a7223 */ /* 0x000fe2000001007a */
[CC--:B------:R-:W-:Y:S02]  /*7040*/  ISETP.GE.AND P6, PT, R12.reuse, R130.reuse, PT ;  /* 0x000000820c00720c */ /* 0x0c0fe40003fc6270 */
[----:B------:R-:W-:Y:S02]  /*7050*/  ISETP.GE.AND P4, PT, R12, R129, PT ;  /* 0x000000810c00720c */ /* 0x000fe40003f86270 */
[----:B------:R-:W-:Y:S01]  /*7060*/  ISETP.GE.AND P5, PT, R9, R130, PT ;  /* 0x000000820900720c */ /* 0x000fe20003fa6270 */
[-C--:B--2---:R-:W-:Y:S01]  /*7070*/  FFMA.FTZ R4, R0, R5.reuse, R28 ;  /* 0x0000000500047223 */ /* 0x084fe2000001001c */
[----:B------:R-:W-:Y:S01]  /*7080*/  FSEL R108, R108, -INF , !P6 ;  /* 0xff8000006c6c7808 */ /* 0x000fe20007000000 */
[----:B------:R-:W-:Y:S01]  /*7090*/  FFMA.FTZ R30, R0, R5, R30 ;  /* 0x00000005001e7223 */ /* 0x000fe2000001001e */
[----:B------:R-:W-:-:S02]  /*70a0*/  FSEL R106, R106, -INF , !P4 ;  /* 0xff8000006a6a7808 */ /* 0x000fc40006000000 */
[----:B------:R-:W-:Y:S02]  /*70b0*/  ISETP.GE.AND P6, PT, R9, R129, PT ;  /* 0x000000810900720c */ /* 0x000fe40003fc6270 */
[----:B------:R-:W-:Y:S01]  /*70c0*/  ISETP.GE.AND P4, PT, R104, R130, PT ;  /* 0x000000826800720c */ /* 0x000fe20003f86270 */
[CC--:B-1----:R-:W-:Y:S01]  /*70d0*/  FFMA.FTZ R111, R0.reuse, R7.reuse, R121 ;  /* 0x00000007006f7223 */ /* 0x0c2fe20000010079 */
[----:B------:R-:W-:Y:S01]  /*70e0*/  FSEL R109, R109, -INF , !P5 ;  /* 0xff8000006d6d7808 */ /* 0x000fe20006800000 */
[----:B------:R-:W-:Y:S01]  /*70f0*/  FFMA.FTZ R105, R0, R7, R123 ;  /* 0x0000000700697223 */ /* 0x000fe2000001007b */
[----:B------:R-:W-:Y:S02]  /*7100*/  ISETP.GE.AND P5, PT, R104, R129, PT ;  /* 0x000000816800720c */ /* 0x000fe40003fa6270 */
[----:B------:R-:W-:Y:S02]  /*7110*/  FSEL R104, R122, -INF , !P6 ;  /* 0xff8000007a687808 */ /* 0x000fe40007000000 */
[----:B------:R-:W-:-:S02]  /*7120*/  FSEL R4, R4, -INF , !P4 ;  /* 0xff80000004047808 */ /* 0x000fc40006000000 */
        /* <DEDUP_REMOVED lines=16> */
[----:B-1----:R-:W-:-:S04]  /*7230*/  IMAD.MOV R8, RZ, RZ, -R9 ;  /* 0x000000ffff087224 */ /* 0x002fc800078e0a09 */
[----:B------:R-:W-:Y:S02]  /*7240*/  IMAD R5, R8, R3, RZ ;  /* 0x0000000308057224 */ /* 0x000fe400078e02ff */
[----:B------:R-:W-:-:S04]  /*7250*/  IMAD.MOV.U32 R8, RZ, RZ, RZ ;  /* 0x000000ffff087224 */ /* 0x000fc800078e00ff */
[----:B------:R-:W-:Y:S01]  /*7260*/  IMAD.HI.U32 R5, R9, R5, R8 ;  /* 0x0000000509057227 */ /* 0x000fe200078e0008 */
[----:B------:R-:W-:Y:S02]  /*7270*/  IABS R8, R7 ;  /* 0x0000000700087213 */ /* 0x000fe40000000000 */
[----:B------:R-:W-:-:S03]  /*7280*/  LOP3.LUT R7, R7, c[0x0][0x2d0], RZ, 0x3c, !PT ;  /* 0x0000b40007077a12 */ /* 0x000fc600078e3cff */
        /* <DEDUP_REMOVED lines=31> */
[----:B------:R-:W-:-:S05]  /*7480*/  IMAD R6, R3, R6, -0x40 ;  /* 0xffffffc003067424 */ /* 0x000fca00078e0206 */
[----:B------:R-:W-:-:S05]  /*7490*/  SHF.R.S32.HI R3, RZ, 0x1f, R6 ;  /* 0x0000001fff037819 */ /* 0x000fca0000011406 */
[----:B------:R-:W-:-:S04]  /*74a0*/  IMAD R3, R3, c[0x0][0x198], RZ ;  /* 0x0000660003037a24 */ /* 0x000fc800078e02ff */
[----:B------:R-:W-:Y:S01]  /*74b0*/  IMAD R3, R6, c[0x0][0x19c], R3 ;  /* 0x0000670006037a24 */ /* 0x000fe200078e0203 */
[----:B--2---:R-:W-:Y:S01]  /*74c0*/  IADD3 R7, -R8, R7, RZ ;  /* 0x0000000708077210 */ /* 0x004fe20007ffe1ff */
[----:B------:R-:W-:-:S03]  /*74d0*/  IMAD.WIDE.U32 R8, R6, c[0x0][0x198], RZ ;  /* 0x0000660006087a25 */ /* 0x000fc600078e00ff */
[----:B------:R-:W-:Y:S01]  /*74e0*/  SHF.R.S32.HI R5, RZ, 0x1f, R7 ;  /* 0x0000001fff057819 */ /* 0x000fe20000011407 */
[----:B------:R-:W-:-:S04]  /*74f0*/  IMAD.IADD R9, R9, 0x1, R3 ;  /* 0x0000000109097824 */ /* 0x000fc800078e0203 */
[----:B------:R-:W-:Y:S02]  /*7500*/  IMAD R6, R5, c[0x0][0x180], RZ ;  /* 0x0000600005067a24 */ /* 0x000fe400078e02ff */
[----:B------:R-:W-:-:S04]  /*7510*/  IMAD.WIDE.U32 R10, R7, c[0x0][0x180], R8 ;  /* 0x00006000070a7a25 */ /* 0x000fc800078e0008 */
[----:B------:R-:W-:Y:S01]  /*7520*/  IMAD R6, R7, c[0x0][0x184], R6 ;  /* 0x0000610007067a24 */ /* 0x000fe200078e0206 */
[----:B------:R-:W-:-:S03]  /*7530*/  MOV R5, R10 ;  /* 0x0000000a00057202 */ /* 0x000fc60000000f00 */
[----:B------:R-:W-:Y:S01]  /*7540*/  IMAD.IADD R8, R11, 0x1, R6 ;  /* 0x000000010b087824 */ /* 0x000fe200078e0206 */
[----:B------:R-:W-:Y:S05]  /*7550*/  BRA `(.L_x_6688) ;  /* 0x0000003000007947 */ /* 0x000fea0003800000 */
.L_x_6687:
[----:B------:R-:W-:-:S05]  /*7560*/  IMAD.MOV.U32 R5, RZ, RZ, c[0x0][0x198] ;  /* 0x00006600ff057624 */ /* 0x000fca00078e00ff */
[----:B------:R-:W-:-:S04]  /*7570*/  LEA R5, -R5, RZ, 0x6 ;  /* 0x000000ff05057211 */ /* 0x000fc800078e31ff */
[----:B------:R-:W-:Y:S02]  /*7580*/  SHF.R.S32.HI R8, RZ, 0x1f, R5 ;  /* 0x0000001fff087819 */ /* 0x000fe40000011405 */
.L_x_6688:
[-C--:B------:R-:W-:Y:S01]  /*7590*/  @!P1 IADD3 R6, P3, R128, R5.reuse, RZ ;  /* 0x0000000580069210 */ /* 0x080fe20007f7e0ff */
[----:B------:R1:W-:Y:S01]  /*75a0*/  @P2 STS.128 [R164+0x4000], RZ ;  /* 0x004000ffa4002388 */ /* 0x0003e20000000c00 */
[----:B------:R-:W-:Y:S01]  /*75b0*/  @!P2 LEA R116, P4, R5, R176, 0x1 ;  /* 0x000000b00574a211 */ /* 0x000fe200078808ff */
[----:B------:R-:W-:Y:S01]  /*75c0*/  BSSY B0, `(.L_x_6689) ;  /* 0x0000045000007945 */ /* 0x000fe20003800000 */
[----:B------:R-:W-:Y:S01]  /*75d0*/  @!P2 IADD3 R7, P5, R159, R5, RZ ;  /* 0x000000059f07a210 */ /* 0x000fe20007fbe0ff */
[--C-:B------:R-:W-:Y:S01]  /*75e0*/  @!P1 IMAD.X R3, R103, 0x1, R8.reuse, P3 ;  /* 0x0000000167039824 */ /* 0x100fe200018e0608 */
[----:B------:R-:W-:Y:S02]  /*75f0*/  @!P1 LEA R34, P3, R6, c[0x0][0x168], 0x1 ;  /* 0x00005a0006229a11 */ /* 0x000fe400078608ff */
[--C-:B------:R-:W-:Y:S01]  /*7600*/  @!P2 LEA.HI.X R117, R5, R175, R8.reuse, 0x1, P4 ;  /* 0x000000af0575a211 */ /* 0x100fe200020f0c08 */
[----:B------:R-:W-:Y:S01]  /*7610*/  @!P2 IMAD.X R10, R158, 0x1, R8, P5 ;  /* 0x000000019e0aa824 */ /* 0x000fe200028e0608 */
[----:B------:R-:W-:-:S02]  /*7620*/  @!P1 LEA.HI.X R35, R6, c[0x0][0x16c], R3, 0x1, P3 ;  /* 0x00005b0006239a11 */ /* 0x000fc400018f0c03 */
[-CC-:B------:R-:W-:Y:S01]  /*7630*/  IADD3 R3, P4, P3, R159, R5.reuse, R159.reuse ;  /* 0x000000059f037210 */ /* 0x180fe20007b9e09f */
[----:B------:R-:W-:Y:S01]  /*7640*/  @!PT LDS RZ, [RZ] ;  /* 0x00000000fffff984 */ /* 0x000fe20000000800 */
[----:B------:R-:W-:Y:S01]  /*7650*/  @!PT LDS RZ, [RZ] ;  /* 0x00000000fffff984 */ /* 0x000fe20000000800 */
[----:B------:R-:W-:Y:S01]  /*7660*/  @!PT LDS RZ, [RZ] ;  /* 0x00000000fffff984 */ /* 0x000fe20000000800 */
[----:B------:R1:W-:Y:S01]  /*7670*/  @!P2 LDGSTS.E.BYPASS.LTC128B.128 [R164+0x4000], [R116.64] ;  /* 0x0400000074a4afae */ /* 0x0003e2000b901d48 */
[----:B------:R-:W-:Y:S02]  /*7680*/  @!P1 IADD3 R12, P6, P5, R128, R5, R159 ;  /* 0x00000005800c9210 */ /* 0x000fe40007dde09f */
[-CC-:B------:R-:W-:Y:S01]  /*7690*/  IADD3.X R6, R158, R8.reuse, R158.reuse, P4, P3 ;  /* 0x000000089e067210 */ /* 0x180fe200027e649e */
[----:B------:R1:W-:Y:S01]  /*76a0*/  @P1 STS.128 [R164+0x6000], RZ ;  /* 0x006000ffa4001388 */ /* 0x0003e20000000c00 */
[----:B------:R-:W-:Y:S02]  /*76b0*/  @!P1 IADD3 R14, P3, R128, R3, RZ ;  /* 0x00000003800e9210 */ /* 0x000fe40007f7e0ff */
[----:B------:R-:W-:Y:S01]  /*76c0*/  @!P1 IADD3.X R9, R103, R8, R158, P6, P5 ;  /* 0x0000000867099210 */ /* 0x000fe200037ea49e */
[----:B------:R-:W-:Y:S01]  /*76d0*/  @!PT LDS RZ, [RZ] ;  /* 0x00000000fffff984 */ /* 0x000fe20000000800 */
[----:B------:R-:W-:Y:S01]  /*76e0*/  @!PT LDS RZ, [RZ] ;  /* 0x00000000fffff984 */ /* 0x000fe20000000800 */
[----:B------:R-:W-:Y:S01]  /*76f0*/  @!PT LDS RZ, [RZ] ;  /* 0x00000000fffff984 */ /* 0x000fe20000000800 */
[----:B------:R1:W-:Y:S01]  /*7700*/  @!P1 LDGSTS.E.BYPASS.LTC128B.128 [R164+0x6000], [R34.64+0x80] ;  /* 0x0600008022a49fae */ /* 0x0003e2000b901d48 */
[----:B------:R-:W-:Y:S01]  /*7710*/  @!P2 LEA R32, P5, R7, R176, 0x1 ;  /* 0x000000b00720a211 */ /* 0x000fe200078a08ff */
[----:B------:R-:W-:Y:S01]  /*7720*/  @!P1 IMAD.X R11, R103, 0x1, R6, P3 ;  /* 0x00000001670b9824 */ /* 0x000fe200018e0606 */
[----:B------:R-:W-:Y:S01]  /*7730*/  @!P1 LEA R18, P4, R12, c[0x0][0x168], 0x1 ;  /* 0x00005a000c129a11 */ /* 0x000fe200078808ff */
[----:B------:R1:W-:Y:S01]  /*7740*/  @P2 STS.128 [R164+0x4800], RZ ;  /* 0x004800ffa4002388 */ /* 0x0003e20000000c00 */
[----:B------:R-:W-:-:S02]  /*7750*/  @!P1 LEA R16, P3, R14, c[0x0][0x168], 0x1 ;  /* 0x00005a000e109a11 */ /* 0x000fc400078608ff */
[----:B------:R-:W-:Y:S02]  /*7760*/  @!P2 LEA.HI.X R33, R7, R175, R10, 0x1, P5 ;  /* 0x000000af0721a211 */ /* 0x000fe400028f0c0a */
[----:B------:R-:W-:Y:S02]  /*7770*/  @!P1 LEA.HI.X R19, R12, c[0x0][0x16c], R9, 0x1, P4 ;  /* 0x00005b000c139a11 */ /* 0x000fe400020f0c09 */
[----:B------:R-:W-:Y:S01]  /*7780*/  @!P1 LEA.HI.X R17, R14, c[0x0][0x16c], R11, 0x1, P3 ;  /* 0x00005b000e119a11 */ /* 0x000fe200018f0c0b */
[----:B------:R-:W-:Y:S01]  /*7790*/  @!PT LDS RZ, [RZ] ;  /* 0x00000000fffff984 */ /* 0x000fe20000000800 */
[----:B------:R-:W-:Y:S01]  /*77a0*/  @!PT LDS RZ, [RZ] ;  /* 0x00000000fffff984 */ /* 0x000fe20000000800 */
[----:B------:R-:W-:Y:S01]  /*77b0*/  @!PT LDS RZ, [RZ] ;  /* 0x00000000fffff984 */ /* 0x000fe20000000800 */
[----:B------:R1:W-:Y:S01]  /*77c0*/  @!P2 LDGSTS.E.BYPASS.LTC128B.128 [R164+0x4800], [R32.64] ;  /* 0x0480000020a4afae */ /* 0x0003e2000b901d48 */
[----:B------:R-:W-:Y:S02]  /*77d0*/  @!P2 LEA R10, P4, R3, R176, 0x1 ;  /* 0x000000b0030aa211 */ /* 0x000fe400078808ff */
[----:B------:R-:W-:Y:S01]  /*77e0*/  IADD3 R7, P3, R159, R3, RZ ;  /* 0x000000039f077210 */ /* 0x000fe20007f7e0ff */
[----:B------:R1:W-:Y:S01]  /*77f0*/  @P1 STS.128 [R164+0x6800], RZ ;  /* 0x006800ffa4001388 */ /* 0x0003e20000000c00 */
[----:B------:R-:W-:-:S03]  /*7800*/  @!P2 LEA.HI.X R11, R3, R175, R6, 0x1, P4 ;  /* 0x000000af030ba211 */ /* 0x000fc600020f0c06 */
[----:B------:R-:W-:Y:S01]  /*7810*/  IMAD.X R6, R158, 0x1, R6, P3 ;  /* 0x000000019e067824 */ /* 0x000fe200018e0606 */
[C---:B------:R-:W-:Y:S01]  /*7820*/  @!P2 LEA R12, P3, R7.reuse, R176, 0x1 ;  /* 0x000000b0070ca211 */ /* 0x040fe200078608ff */
[----:B------:R-:W-:Y:S01]  /*7830*/  @!PT LDS RZ, [RZ] ;  /* 0x00000000fffff984 */ /* 0x000fe20000000800 */
[----:B------:R-:W-:Y:S01]  /*7840*/  @!PT LDS RZ, [RZ] ;  /* 0x00000000fffff984 */ /* 0x000fe20000000800 */
[----:B------:R-:W-:Y:S01]  /*7850*/  @!PT LDS RZ, [RZ] ;  /* 0x00000000fffff984 */ /* 0x000fe20000000800 */
[----:B------:R1:W-:Y:S03]  /*7860*/  @!P1 LDGSTS.E.BYPASS.LTC128B.128 [R164+0x6800], [R18.64+0x80] ;  /* 0x0680008012a49fae */ /* 0x0003e6000b901d48 */
[----:B------:R-:W-:Y:S01]  /*7870*/  @!P2 LEA.HI.X R13, R7, R175, R6, 0x1, P3 ;  /* 0x000000af070da211 */ /* 0x000fe200018f0c06 */
        /* <DEDUP_REMOVED lines=25> */
.L_x_6690:
[----:B------:R-:W-:Y:S05]  /*7a10*/  BSYNC B0 ;  /* 0x0000000000007941 */ /* 0x000fea0003800000 */
.L_x_6689:
[----:B------:R-:W0:Y:S01]  /*7a20*/  LDGDEPBAR ;  /* 0x00000000000079af */ /* 0x000e220000000000 */
[----:B------:R-:W-:-:S04]  /*7a30*/  LEA R176, P1, R5, R176, 0x1 ;  /* 0x000000b005b07211 */ /* 0x000fc800078208ff */
[----:B------:R-:W-:Y:S02]  /*7a40*/  LEA.HI.X R175, R5, R175, R8, 0x1, P1 ;  /* 0x000000af05af7211 */ /* 0x000fe400008f0c08 */
.L_x_6686:
        /* <DEDUP_REMOVED lines=40> */
[----:B------:R-:W3:Y:S01]  /*7cd0*/  LDSM.16.MT88.4 R8, [R145+0x8000] ;  /* 0x008000009108783b */ /* 0x000ee20000004200 */
        /* <DEDUP_REMOVED lines=17> */
[--C-:B------:R-:W-:Y:S02]  /*7df0*/  FFMA.FTZ R29, R131, c[0x0][0x23c], -R112.reuse ;  /* 0x00008f00831d7a23 */ /* 0x100fe40000010870 */
        /* <DEDUP_REMOVED lines=18> */
[----:B------:R-:W-:Y:S01]  /*7f20*/  LDSM.16.MT88.4 R20, [R148+0xa800] ;  /* 0x00a800009414783b */ /* 0x000fe20000004200 */
[--C-:B------:R-:W-:Y:S02]  /*7f30*/  FFMA.FTZ R120, R125, c[0x0][0x23c], -R112.reuse ;  /* 0x00008f007d787a23 */ /* 0x100fe40000010870 */
[--C-:B------:R-:W-:Y:S02]  /*7f40*/  FFMA.FTZ R122, R127, c[0x0][0x23c], -R112.reuse ;  /* 0x00008f007f7a7a23 */ /* 0x100fe40000010870 */
[----:B------:R-:W1:Y:S01]  /*7f50*/  MUFU.EX2 R3, R3 ;  /* 0x0000000300037308 */ /* 0x000e620000000800 */
[----:B--2---:R-:W-:Y:S01]  /*7f60*/  F2FP.BF16.PACK_AB R6, R29, R30 ;  /* 0x0000001e1d06723e */ /* 0x004fe200000010ff */
[----:B------:R-:W-:-:S02]  /*7f70*/  FFMA.FTZ R123, R25, c[0x0][0x23c], -R112 ;  /* 0x00008f00197b7a23 */ /* 0x000fc40000010870 */
[----:B------:R-:W-:Y:S02]  /*7f80*/  FFMA.FTZ R121, R27, c[0x0][0x23c], -R112 ;  /* 0x00008f001b797a23 */ /* 0x000fe40000010870 */
[--C-:B------:R-:W-:Y:S02]  /*7f90*/  FFMA.FTZ R127, R26, c[0x0][0x23c], -R103.reuse ;  /* 0x00008f001a7f7a23 */ /* 0x100fe40000010867 */
[----:B------:R-:W-:Y:S01]  /*7fa0*/  MUFU.EX2 R2, R2 ;  /* 0x0000000200027308 */ /* 0x000fe20000000800 */
[--C-:B------:R-:W-:Y:S02]  /*7fb0*/  FFMA.FTZ R128, R24, c[0x0][0x23c], -R103.reuse ;  /* 0x00008f0018807a23 */ /* 0x100fe40000010867 */
[--C-:B------:R-:W-:Y:S01]  /*7fc0*/  FFMA.FTZ R124, R124, c[0x0][0x23c], -R103.reuse ;  /* 0x00008f007c7c7a23 */ /* 0x100fe20000010867 */
[----:B------:R-:W-:Y:S01]  /*7fd0*/  LDSM.16.MT88.4 R24, [R145+0x9000] ;  /* 0x009000009118783b */ /* 0x000fe20000004200 */
[--C-:B------:R-:W-:Y:S02]  /*7fe0*/  FFMA.FTZ R125, R126, c[0x0][0x23c], -R103.reuse ;  /* 0x00008f007e7d7a23 */ /* 0x100fe40000010867 */
[--C-:B------:R-:W-:Y:S01]  /*7ff0*/  FFMA.FTZ R107, R107, c[0x0][0x23c], -R103.reuse ;  /* 0x00008f006b6b7a23 */ /* 0x100fe20000010867 */
[----:B------:R-:W2:Y:S01]  /*8000*/  MUFU.EX2 R35, R35 ;  /* 0x0000002300237308 */ /* 0x000ea20000000800 */
[----:B-1----:R-:W-:Y:S01]  /*8010*/  F2FP.BF16.PACK_AB R5, R3, R28 ;  /* 0x0000001c0305723e */ /* 0x002fe200000010ff */
[----:B------:R-:W-:-:S02]  /*8020*/  FFMA.FTZ R106, R106, c[0x0][0x23c], -R103 ;  /* 0x00008f006a6a7a23 */ /* 0x000fc40000010867 */
[--C-:B------:R-:W-:Y:S02]  /*8030*/  FFMA.FTZ R104, R104, c[0x0][0x23c], -R103.reuse ;  /* 0x00008f0068687a23 */ /* 0x100fe40000010867 */
[----:B------:R-:W-:Y:S02]  /*8040*/  FFMA.FTZ R103, R105, c[0x0][0x23c], -R103 ;  /* 0x00008f0069677a23 */ /* 0x000fe40000010867 */
[----:B------:R-:W1:Y:S08]  /*8050*/  MUFU.EX2 R101, R101 ;  /* 0x0000006500657308 */ /* 0x000e700000000800 */
[----:B------:R-:W4:Y:S01]  /*8060*/  MUFU.EX2 R34, R34 ;  /* 0x0000002200227308 */ /* 0x000f220000000800 */
[----:B--2---:R-:W-:Y:S01]  /*8070*/  F2FP.BF16.PACK_AB R7, R35, R2 ;  /* 0x000000022307723e */ /* 0x004fe200000010ff */
[----:B-1----:R-:W-:-:S06]  /*8080*/  FMUL.FTZ R36, R36, R101 ;  /* 0x0000006524247220 */ /* 0x002fcc0000410000 */
[----:B------:R-:W1:Y:S01]  /*8090*/  MUFU.EX2 R100, R100 ;  /* 0x0000006400647308 */ /* 0x000e620000000800 */
[-C--:B------:R-:W-:Y:S02]  /*80a0*/  FMUL.FTZ R37, R37, R101.reuse ;  /* 0x0000006525257220 */ /* 0x080fe40000410000 */
[-C--:B------:R-:W-:Y:S02]  /*80b0*/  FMUL.FTZ R40, R40, R101.reuse ;  /* 0x0000006528287220 */ /* 0x080fe40000410000 */
[----:B------:R-:W-:Y:S02]  /*80c0*/  FMUL.FTZ R41, R41, R101 ;  /* 0x0000006529297220 */ /* 0x000fe40000410000 */
[-C--:B----4-:R-:W-:Y:S01]  /*80d0*/  FMUL.FTZ R38, R38, R34.reuse ;  /* 0x0000002226267220 */ /* 0x090fe20000410000 */
[----:B------:R-:W2:Y:S01]  /*80e0*/  MUFU.EX2 R115, R115 ;  /* 0x0000007300737308 */ /* 0x000ea20000000800 */
[-C--:B------:R-:W-:Y:S02]  /*80f0*/  FMUL.FTZ R39, R39, R34.reuse ;  /* 0x0000002227277220 */ /* 0x080fe40000410000 */
[----:B------:R-:W-:-:S02]  /*8100*/  FMUL.FTZ R42, R42, R34 ;  /* 0x000000222a2a7220 */ /* 0x000fc40000410000 */
[-C--:B------:R-:W-:Y:S02]  /*8110*/  FMUL.FTZ R43, R43, R34.reuse ;  /* 0x000000222b2b7220 */ /* 0x080fe40000410000 */
[-C--:B------:R-:W-:Y:S01]  /*8120*/  FMUL.FTZ R44, R44, R101.reuse ;  /* 0x000000652c2c7220 */ /* 0x080fe20000410000 */
[C---:B------:R-:W-:Y:S01]  /*8130*/  HMMA.16816.F32.BF16 R36, R4.reuse, R12, R36 ;  /* 0x0000000c0424723c */ /* 0x040fe20000041824 */
[-C--:B------:R-:W-:Y:S01]  /*8140*/  FMUL.FTZ R45, R45, R101.reuse ;  /* 0x000000652d2d7220 */ /* 0x080fe20000410000 */
[----:B------:R-:W4:Y:S01]  /*8150*/  MUFU.EX2 R113, R113 ;  /* 0x0000007100717308 */ /* 0x000f220000000800 */
[-C--:B------:R-:W-:Y:S02]  /*8160*/  FMUL.FTZ R46, R46, R34.reuse ;  /* 0x000000222e2e7220 */ /* 0x080fe40000410000 */
[-C--:B------:R-:W-:Y:S02]  /*8170*/  FMUL.FTZ R47, R47, R34.reuse ;  /* 0x000000222f2f7220 */ /* 0x080fe40000410000 */
[-C--:B------:R-:W-:Y:S01]  /*8180*/  FMUL.FTZ R48, R48, R101.reuse ;  /* 0x0000006530307220 */ /* 0x080fe20000410000 */
[----:B------:R-:W-:Y:S01]  /*8190*/  HMMA.16816.F32.BF16 R40, R4, R14, R40 ;  /* 0x0000000e0428723c */ /* 0x000fe20000041828 */
[----:B------:R-:W5:Y:S01]  /*81a0*/  LDSM.16.MT88.4 R12, [R148+0xa000] ;  /* 0x00a00000940c783b */ /* 0x000f620000004200 */
[----:B------:R-:W-:Y:S01]  /*81b0*/  FMUL.FTZ R49, R49, R101 ;  /* 0x0000006531317220 */ /* 0x000fe20000410000 */
[----:B------:R-:W-:Y:S01]  /*81c0*/  MUFU.EX2 R114, R114 ;  /* 0x0000007200727308 */ /* 0x000fe20000000800 */
[----:B------:R-:W-:-:S02]  /*81d0*/  FMUL.FTZ R50, R50, R34 ;  /* 0x0000002232327220 */ /* 0x000fc40000410000 */
[-C--:B------:R-:W-:Y:S02]  /*81e0*/  FMUL.FTZ R51, R51, R34.reuse ;  /* 0x0000002233337220 */ /* 0x080fe40000410000 */
        /* <DEDUP_REMOVED lines=10> */
[----:B------:R-:W1:Y:S01]  /*8290*/  MUFU.EX2 R117, R117 ;  /* 0x0000007500757308 */ /* 0x000e620000000800 */
[-C--:B------:R-:W-:Y:S02]  /*82a0*/  FMUL.FTZ R66, R66, R34.reuse ;  /* 0x0000002242427220 */ /* 0x080fe40000410000 */
[-C--:B------:R-:W-:Y:S02]  /*82b0*/  FMUL.FTZ R67, R67, R34.reuse ;  /* 0x0000002243437220 */ /* 0x080fe40000410000 */
[-C--:B------:R-:W-:Y:S02]  /*82c0*/  FMUL.FTZ R96, R96, R101.reuse ;  /* 0x0000006560607220 */ /* 0x080fe40000410000 */
[----:B------:R-:W-:Y:S01]  /*82d0*/  FMUL.FTZ R97, R97, R101 ;  /* 0x0000006561617220 */ /* 0x000fe20000410000 */
[----:B------:R-:W-:Y:S01]  /*82e0*/  MUFU.EX2 R118, R118 ;  /* 0x0000007600767308 */ /* 0x000fe20000000800 */
[----:B------:R-:W-:-:S02]  /*82f0*/  FMUL.FTZ R98, R98, R34 ;  /* 0x0000002262627220 */ /* 0x000fc40000410000 */
[-C--:B------:R-:W-:Y:S02]  /*8300*/  FMUL.FTZ R99, R99, R34.reuse ;  /* 0x0000002263637220 */ /* 0x080fe40000410000 */
[-C--:B------:R-:W-:Y:S02]  /*8310*/  FMUL.FTZ R92, R92, R101.reuse ;  /* 0x000000655c5c7220 */ /* 0x080fe40000410000 */
[-C--:B------:R-:W-:Y:S01]  /*8320*/  FMUL.FTZ R93, R93, R101.reuse ;  /* 0x000000655d5d7220 */ /* 0x080fe20000410000 */
[----:B------:R-:W1:Y:S01]  /*8330*/  MUFU.EX2 R119, R119 ;  /* 0x0000007700777308 */ /* 0x000e620000000800 */
[-C--:B------:R-:W-:Y:S01]  /*8340*/  FMUL.FTZ R94, R94, R34.reuse ;  /* 0x000000225e5e7220 */ /* 0x080fe20000410000 */
[----:B------:R-:W-:Y:S01]  /*8350*/  HMMA.16816.F32.BF16 R96, R4, R16, R96 ;  /* 0x000000100460723c */ /* 0x000fe20000041860 */
[----:B------:R-:W-:Y:S02]  /*8360*/  FMUL.FTZ R95, R95, R34 ;  /* 0x000000225f5f7220 */ /* 0x000fe40000410000 */
[----:B------:R-:W-:-:S02]  /*8370*/  FMUL.FTZ R68, R68, R101 ;  /* 0x0000006544447220 */ /* 0x000fc40000410000 */
[-C--:B------:R-:W-:Y:S01]  /*8380*/  FMUL.FTZ R69, R69, R101.reuse ;  /* 0x0000006545457220 */ /* 0x080fe20000410000 */
[----:B------:R-:W-:Y:S01]  /*8390*/  MUFU.EX2 R120, R120 ;  /* 0x0000007800787308 */ /* 0x000fe20000000800 */
[-C--:B------:R-:W-:Y:S01]  /*83a0*/  FMUL.FTZ R70, R70, R34.reuse ;  /* 0x0000002246467220 */ /* 0x080fe20000410000 */
[C---:B-----5:R-:W-:Y:S01]  /*83b0*/  HMMA.16816.F32.BF16 R60, R4.reuse, R12, R60 ;  /* 0x0000000c043c723c */ /* 0x060fe2000004183c */
[-C--:B------:R-:W-:Y:S02]  /*83c0*/  FMUL.FTZ R71, R71, R34.reuse ;  /* 0x0000002247477220 */ /* 0x080fe40000410000 */
[-C--:B------:R-:W-:Y:S02]  /*83d0*/  FMUL.FTZ R72, R72, R101.reuse ;  /* 0x0000006548487220 */ /* 0x080fe40000410000 */
[----:B------:R-:W-:Y:S01]  /*83e0*/  FMUL.FTZ R73, R73, R101 ;  /* 0x0000006549497220 */ /* 0x000fe20000410000 */
[----:B------:R-:W5:Y:S01]  /*83f0*/  MUFU.EX2 R123, R123 ;  /* 0x0000007b007b7308 */ /* 0x000f620000000800 */
[-C--:B------:R-:W-:Y:S01]  /*8400*/  FMUL.FTZ R74, R74, R34.reuse ;  /* 0x000000224a4a7220 */ /* 0x080fe20000410000 */
[----:B------:R-:W-:Y:S01]  /*8410*/  HMMA.16816.F32.BF16 R64, R4, R14, R64 ;  /* 0x0000000e0440723c */ /* 0x000fe20000041840 */
[----:B------:R-:W1:Y:S01]  /*8420*/  LDSM.16.MT88.4 R12, [R145+0xa000] ;  /* 0x00a00000910c783b */ /* 0x000e620000004200 */
[----:B------:R-:W-:-:S02]  /*8430*/  FMUL.FTZ R75, R75, R34 ;  /* 0x000000224b4b7220 */ /* 0x000fc40000410000 */
[-C--:B------:R-:W-:Y:S02]  /*8440*/  FMUL.FTZ R76, R76, R101.reuse ;  /* 0x000000654c4c7220 */ /* 0x080fe40000410000 */
[-C--:B------:R-:W-:Y:S01]  /*8450*/  FMUL.FTZ R77, R77, R101.reuse ;  /* 0x000000654d4d7220 */ /* 0x080fe20000410000 */
[----:B------:R-:W-:Y:S01]  /*8460*/  MUFU.EX2 R121, R121 ;  /* 0x0000007900797308 */ /* 0x000fe20000000800 */
[C---:B------:R-:W-:Y:S01]  /*8470*/  HMMA.16816.F32.BF16 R92, R4.reuse, R18, R92 ;  /* 0x00000012045c723c */ /* 0x040fe2000004185c */
[----:B------:R-:W2:Y:S01]  /*8480*/  LDSM.16.MT88.4 R16, [R144+0x8000] ;  /* 0x008000009010783b */ /* 0x000ea20000004200 */
        /* <DEDUP_REMOVED lines=17> */
[----:B------:R-:W2:Y:S01]  /*85a0*/  MUFU.EX2 R128, R128 ;  /* 0x0000008000807308 */ /* 0x000ea20000000800 */
        /* <DEDUP_REMOVED lines=10> */
[----:B------:R-:W1:Y:S01]  /*8650*/  LDSM.16.MT88.4 R12, [R146+0x8800] ;  /* 0x00880000920c783b */ /* 0x000e620000004200 */
[-C--:B------:R-:W-:Y:S01]  /*8660*/  FMUL.FTZ R81, R81, R101.reuse ;  /* 0x0000006551517220 */ /* 0x080fe20000410000 */
[----:B------:R-:W1:Y:S01]  /*8670*/  MUFU.EX2 R125, R125 ;  /* 0x0000007d007d7308 */ /* 0x000e620000000800 */
[-C--:B------:R-:W-:Y:S02]  /*8680*/  FMUL.FTZ R82, R82, R34.reuse ;  /* 0x0000002252527220 */ /* 0x080fe40000410000 */
[-C--:B------:R-:W-:Y:S02]  /*8690*/  FMUL.FTZ R83, R83, R34.reuse ;  /* 0x0000002253537220 */ /* 0x080fe40000410000 */
[----:B--2---:R-:W-:Y:S01]  /*86a0*/  HMMA.16816.F32.BF16 R52, R4, R16, R52 ;  /* 0x000000100434723c */ /* 0x004fe20000041834 */
[----:B------:R-:W-:Y:S01]  /*86b0*/  FFMA.FTZ R102, R178, R101, R102 ;  /* 0x00000065b2667223 */ /* 0x000fe20000010066 */
[----:B------:R-:W-:Y:S01]  /*86c0*/  MOV R101, R33 ;  /* 0x0000002100657202 */ /* 0x000fe20000000f00 */
[----:B------:R-:W-:Y:S01]  /*86d0*/  MUFU.EX2 R107, R107 ;  /* 0x0000006b006b7308 */ /* 0x000fe20000000800 */
[----:B------:R-:W-:-:S02]  /*86e0*/  FFMA.FTZ R28, R177, R34, R28 ;  /* 0x00000022b11c7223 */ /* 0x000fc4000001001c */
[----:B------:R-:W-:Y:S02]  /*86f0*/  FADD.FTZ R31, R31, R102 ;  /* 0x000000661f1f7221 */ /* 0x000fe40000010000 */
[C---:B------:R-:W-:Y:S01]  /*8700*/  HMMA.16816.F32.BF16 R56, R4.reuse, R18, R56 ;  /* 0x000000120438723c */ /* 0x040fe20000041838 */
[----:B------:R-:W2:Y:S01]  /*8710*/  LDSM.16.MT88.4 R16, [R148+0x8800] ;  /* 0x008800009410783b */ /* 0x000ea20000004200 */
[----:B------:R-:W-:Y:S01]  /*8720*/  FADD.FTZ R3, R3, R28 ;  /* 0x0000001c03037221 */ /* 0x000fe20000010000 */
[----:B------:R-:W-:Y:S01]  /*8730*/  MUFU.EX2 R106, R106 ;  /* 0x0000006a006a7308 */ /* 0x000fe20000000800 */
[----:B------:R-:W-:Y:S02]  /*8740*/  FADD.FTZ R30, R30, R31 ;  /* 0x0000001f1e1e7221 */ /* 0x000fe40000010000 */
[----:B------:R-:W-:Y:S02]  /*8750*/  FADD.FTZ R2, R2, R3 ;  /* 0x0000000302027221 */ /* 0x000fe40000010000 */
[----:B---3--:R-:W-:Y:S01]  /*8760*/  HMMA.16816.F32.BF16 R84, R4, R8, R84 ;  /* 0x000000080454723c */ /* 0x008fe20000041854 */
[----:B------:R-:W-:-:S02]  /*8770*/  FADD.FTZ R29, R29, R30 ;  /* 0x0000001e1d1d7221 */ /* 0x000fc40000010000 */
[----:B------:R-:W-:Y:S01]  /*8780*/  MUFU.EX2 R104, R104 ;  /* 0x0000006800687308 */ /* 0x000fe20000000800 */
[----:B------:R-:W-:Y:S02]  /*8790*/  FADD.FTZ R35, R35, R2 ;  /* 0x0000000223237221 */ /* 0x000fe40000010000 */
[----:B------:R-:W-:Y:S02]  /*87a0*/  FADD.FTZ R2, R100, R29 ;  /* 0x0000001d64027221 */ /* 0x000fe40000010000 */
[----:B------:R-:W-:Y:S01]  /*87b0*/  HMMA.16816.F32.BF16 R80, R4, R10, R80 ;  /* 0x0000000a0450723c */ /* 0x000fe20000041850 */
[----:B------:R-:W3:Y:S01]  /*87c0*/  LDSM.16.MT88.4 R8, [R145+0x8800] ;  /* 0x008800009108783b */ /* 0x000ee20000004200 */
[----:B------:R-:W-:-:S04]  /*87d0*/  FADD.FTZ R2, R115, R2 ;  /* 0x0000000273027221 */ /* 0x000fc80000010000 */
[----:B----4-:R-:W-:Y:S01]  /*87e0*/  FADD.FTZ R3, R113, R2 ;  /* 0x0000000271037221 */ /* 0x010fe20000010000 */
[----:B------:R-:W-:Y:S02]  /*87f0*/  F2FP.BF16.PACK_AB R4, R115, R100 ;  /* 0x000000647304723e */ /* 0x000fe400000010ff */
[----:B------:R-:W-:Y:S01]  /*8800*/  F2FP.BF16.PACK_AB R5, R117, R116 ;  /* 0x000000747505723e */ /* 0x000fe200000010ff */
[----:B------:R-:W-:Y:S01]  /*8810*/  FADD.FTZ R116, R116, R35 ;  /* 0x0000002374747221 */ /* 0x000fe20000010000 */
[C---:B------:R-:W-:Y:S01]  /*8820*/  F2FP.BF16.PACK_AB R6, R114.reuse, R113 ;  /* 0x000000717206723e */ /* 0x040fe200000010ff */
[----:B------:R-:W-:Y:S01]  /*8830*/  FADD.FTZ R3, R114, R3 ;  /* 0x0000000372037221 */ /* 0x000fe20000010000 */
[----:B------:R-:W-:Y:S01]  /*8840*/  F2FP.BF16.PACK_AB R7, R119, R118 ;  /* 0x000000767707723e */ /* 0x000fe200000010ff */
[----:B------:R-:W-:Y:S01]  /*8850*/  FADD.FTZ R117, R117, R116 ;  /* 0x0000007475757221 */ /* 0x000fe20000010000 */
[----:B------:R-:W-:-:S03]  /*8860*/  MOV R100, R32 ;  /* 0x0000002000647202 */ /* 0x000fc60000000f00 */
[----:B------:R-:W-:Y:S02]  /*8870*/  FADD.FTZ R2, R118, R117 ;  /* 0x0000007576027221 */ /* 0x000fe40000010000 */
[----:B-1----:R-:W-:Y:S02]  /*8880*/  HMMA.16816.F32.BF16 R36, R4, R12, R36 ;  /* 0x0000000c0424723c */ /* 0x002fe40000041824 */
[----:B------:R-:W-:-:S06]  /*8890*/  FADD.FTZ R2, R119, R2 ;  /* 0x0000000277027221 */ /* 0x000fcc0000010000 */
        /* <DEDUP_REMOVED lines=56> */
[----:B----4-:R-:W-:Y:S01]  /*8c20*/  HMMA.16816.F32.BF16 R84, R4, R20, R84 ;  /* 0x000000140454723c */ /* 0x010fe20000041854 */
[----:B------:R-:W-:-:S04]  /*8c30*/  FFMA.FTZ R27, R111, c[0x0][0x23c], -R112 ;  /* 0x00008f006f1b7a23 */ /* 0x000fc80000010870 */
[----:B------:R-:W4:Y:S03]  /*8c40*/  MUFU.EX2 R25, R25 ;  /* 0x0000001900197308 */ /* 0x000f260000000800 */
[C---:B---3--:R-:W-:Y:S05]  /*8c50*/  HMMA.16816.F32.BF16 R68, R4.reuse, R8, R68 ;  /* 0x000000080444723c */ /* 0x048fea0000041844 */
[----:B------:R-:W-:Y:S03]  /*8c60*/  MUFU.EX2 R26, R26 ;  /* 0x0000001a001a7308 */ /* 0x000fe60000000800 */
[C---:B------:R-:W-:Y:S01]  /*8c70*/  HMMA.16816.F32.BF16 R72, R4.reuse, R10, R72 ;  /* 0x0000000a0448723c */ /* 0x040fe20000041848 */
[----:B------:R-:W3:Y:S04]  /*8c80*/  LDSM.16.MT88.4 R8, [R145+0x9800] ;  /* 0x009800009108783b */ /* 0x000ee80000004200 */
[----:B------:R-:W5:Y:S03]  /*8c90*/  MUFU.EX2 R27, R27 ;  /* 0x0000001b001b7308 */ /* 0x000f660000000800 */
[----:B------:R-:W-:Y:S05]  /*8ca0*/  HMMA.16816.F32.BF16 R80, R4, R22, R80 ;  /* 0x000000160450723c */ /* 0x000fea0000041850 */
[----:B------:R-:W1:Y:S02]  /*8cb0*/  MUFU.EX2 R21, R103 ;  /* 0x0000006700157308 */ /* 0x000e640000000800 */
[----:B----4-:R-:W-:Y:S01]  /*8cc0*/  F2FP.BF16.PACK_AB R4, R25, R24 ;  /* 0x000000181904723e */ /* 0x010fe200000010ff */
[----:B------:R-:W-:Y:S01]  /*8cd0*/  FADD.FTZ R24, R24, R3 ;  /* 0x0000000318187221 */ /* 0x000fe20000010000 */
[----:B------:R-:W-:Y:S01]  /*8ce0*/  F2FP.BF16.PACK_AB R5, R106, R107 ;  /* 0x0000006b6a05723e */ /* 0x000fe200000010ff */
[----:B------:R-:W-:-:S02]  /*8cf0*/  FADD.FTZ R107, R107, R2 ;  /* 0x000000026b6b7221 */ /* 0x000fc40000010000 */
[----:B------:R-:W-:Y:S01]  /*8d00*/  FADD.FTZ R25, R25, R24 ;  /* 0x0000001819197221 */ /* 0x000fe20000010000 */
[----:B-----5:R-:W-:Y:S01]  /*8d10*/  F2FP.BF16.PACK_AB R6, R27, R26 ;  /* 0x0000001a1b06723e */ /* 0x020fe200000010ff */
[----:B------:R-:W-:Y:S02]  /*8d20*/  FADD.FTZ R107, R106, R107 ;  /* 0x0000006b6a6b7221 */ /* 0x000fe40000010000 */
[----:B------:R-:W-:-:S04]  /*8d30*/  FADD.FTZ R26, R26, R25 ;  /* 0x000000191a1a7221 */ /* 0x000fc80000010000 */
[----:B------:R-:W-:Y:S01]  /*8d40*/  FADD.FTZ R178, R27, R26 ;  /* 0x0000001a1bb27221 */ /* 0x000fe20000010000 */
[----:B-1----:R-:W-:Y:S01]  /*8d50*/  F2FP.BF16.PACK_AB R7, R21, R104 ;  /* 0x000000681507723e */ /* 0x002fe200000010ff */
[----:B------:R-:W-:-:S04]  /*8d60*/  FADD.FTZ R104, R104, R107 ;  /* 0x0000006b68687221 */ /* 0x000fc80000010000 */
[----:B------:R-:W-:Y:S02]  /*8d70*/  FADD.FTZ R177, R21, R104 ;  /* 0x0000006815b17221 */ /* 0x000fe40000010000 */
        /* <DEDUP_REMOVED lines=20> */
[----:B------:R-:W-:Y:S08]  /*8ec0*/  HMMA.16816.F32.BF16 R80, R4, R18, R80 ;  /* 0x000000120450723c */ /* 0x000ff00000041850 */
.L_x_6683:
        /* <DEDUP_REMOVED lines=12> */
.L_x_6695:
        /* <DEDUP_REMOVED lines=65> */
.L_x_6692:
        /* <DEDUP_REMOVED lines=71> */
[----:B------:R-:W-:Y:S04]  /*9810*/  LDSM.16.M88.4 R124, [R153] ;  /* 0x00000000997c783b */ /* 0x000fe80000000200 */
[----:B------:R-:W2:Y:S04]  /*9820*/  LDSM.16.M88.4 R128, [R152] ;  /* 0x000000009880783b */ /* 0x000ea80000000200 */
[----:B------:R-:W1:Y:S04]  /*9830*/  LDSM.16.M88.4 R132, [R152+0x800] ;  /* 0x000800009884783b */ /* 0x000e680000000200 */
[----:B------:R-:W1:Y:S04]  /*9840*/  LDSM.16.M88.4 R136, [R152+0x1000] ;  /* 0x001000009888783b */ /* 0x000e680000000200 */
[----:B------:R-:W1:Y:S01]  /*9850*/  LDSM.16.M88.4 R140, [R152+0x1800] ;  /* 0x00180000988c783b */ /* 0x000e620000000200 */
        /* <DEDUP_REMOVED lines=9> */
[C---:B-1----:R-:W-:Y:S08]  /*98f0*/  HMMA.16816.F32.BF16 R28, R104.reuse, R120, RZ ;  /* 0x00000078681c723c */ /* 0x042ff000000418ff */
[----:B------:R-:W-:Y:S01]  /*9900*/  HMMA.16816.F32.BF16 R32, R104, R122, RZ ;  /* 0x0000007a6820723c */ /* 0x000fe200000418ff */
[----:B------:R-:W1:Y:S04]  /*9910*/  LDSM.16.M88.4 R104, [R151] ;  /* 0x000000009768783b */ /* 0x000e680000000200 */
[----:B------:R-:W3:Y:S03]  /*9920*/  LDSM.16.M88.4 R120, [R147+0x5800] ;  /* 0x005800009378783b */ /* 0x000ee60000000200 */
[C---:B--2---:R-:W-:Y:S08]  /*9930*/  HMMA.16816.F32.BF16 R4, R124.reuse, R128, R4 ;  /* 0x000000807c04723c */ /* 0x044ff00000041804 */
        /* <DEDUP_REMOVED lines=148> */
.L_x_6694:
        /* <DEDUP_REMOVED lines=63> */
.L_x_6693:
[----:B-1----:R-:W-:Y:S04]  /*a670*/  IADD3 R117, R163, -0x1, RZ ;  /* 0xffffffffa3757810 */ /* 0x002fe80007ffe0ff */
        /* <DEDUP_REMOVED lines=29> */
[CC--:B------:R-:W-:Y:S02]  /*a850*/  FFMA.FTZ R7, R0.reuse, R110.reuse, R7 ;  /* 0x0000006e00077223 */ /* 0x0c0fe40000010007 */
[----:B------:R-:W-:Y:S01]  /*a860*/  FFMA.FTZ R5, R0, R110, R5 ;  /* 0x0000006e00057223 */ /* 0x000fe20000010005 */
[----:B------:R-:W-:Y:S01]  /*a870*/  FMNMX.FTZ R110, R6, R103, !PT ;  /* 0x00000067066e7209 */ /* 0x000fe20007810000 */
[CC--:B------:R-:W-:Y:S02]  /*a880*/  FFMA.FTZ R10, R0.reuse, R113.reuse, R10 ;  /* 0x00000071000a7223 */ /* 0x0c0fe4000001000a */
        /* <DEDUP_REMOVED lines=8> */
[-C--:B------:R-:W-:Y:S01]  /*a910*/  FFMA.FTZ R16, R0, R107.reuse, R16 ;  /* 0x0000006b00107223 */ /* 0x080fe20000010010 */
[----:B------:R-:W-:Y:S01]  /*a920*/  IADD3 R111, R2, 0x38, RZ ;  /* 0x00000038026f7810 */ /* 0x000fe20007ffe0ff */
[C---:B------:R-:W-:Y:S01]  /*a930*/  FFMA.FTZ R18, R0.reuse, R107, R18 ;  /* 0x0000006b00127223 */ /* 0x040fe20000010012 */
[----:B------:R-:W-:Y:S01]  /*a940*/  FMNMX.FTZ R113, R11, R112, !PT ;  /* 0x000000700b717209 */ /* 0x000fe20007810000 */
[----:B------:R-:W-:Y:S01]  /*a950*/  FFMA.FTZ R9, R0, R104, R9 ;  /* 0x0000006800097223 */ /* 0x000fe20000010009 */
[----:B------:R-:W-:Y:S01]  /*a960*/  FMNMX.FTZ R110, R8, R115, !PT ;  /* 0x00000073086e7209 */ /* 0x000fe20007810000 */
[----:B------:R1:W2:Y:S01]  /*a970*/  I2F R107, R111 ;  /* 0x0000006f006b7306 */ /* 0x0002a20000201400 */
[-C--:B------:R-:W-:Y:S01]  /*a980*/  FFMA.FTZ R15, R0, R108.reuse, R15 ;  /* 0x0000006c000f7223 */ /* 0x080fe2000001000f */
[----:B------:R-:W-:Y:S01]  /*a990*/  IADD3 R104, R2, 0x31, RZ ;  /* 0x0000003102687810 */ /* 0x000fe20007ffe0ff */
        /* <DEDUP_REMOVED lines=8> */
[----:B------:R-:W3:Y:S01]  /*aa20*/  I2F R104, R104 ;  /* 0x0000006800687306 */ /* 0x000ee20000201400 */
[----:B------:R-:W-:Y:S01]  /*aa30*/  FMNMX.FTZ R108, R18, R115, !PT ;  /* 0x00000073126c7209 */ /* 0x000fe20007810000 */
[C---:B------:R-:W-:Y:S01]  /*aa40*/  FFMA.FTZ R23, R0.reuse, R102, R23 ;  /* 0x0000006600177223 */ /* 0x040fe20000010017 */
[----:B------:R-:W-:Y:S01]  /*aa50*/  FMNMX.FTZ R113, R13, R106, !PT ;  /* 0x0000006a0d717209 */ /* 0x000fe20007810000 */
[----:B------:R-:W-:Y:S01]  /*aa60*/  FFMA.FTZ R20, R0, R109, R20 ;  /* 0x0000006d00147223 */ /* 0x000fe20000010014 */
[----:B------:R-:W-:Y:S01]  /*aa70*/  IADD3 R2, R2, 0x39, RZ ;  /* 0x0000003902027810 */ /* 0x000fe20007ffe0ff */
[C---:B------:R-:W-:Y:S01]  /*aa80*/  FFMA.FTZ R26, R0.reuse, R105, R26 ;  /* 0x00000069001a7223 */ /* 0x040fe2000001001a */
[----:B------:R-:W-:Y:S01]  /*aa90*/  FMNMX.FTZ R115, R19, R108, !PT ;  /* 0x0000006c13737209 */ /* 0x000fe20007810000 */
[----:B------:R-:W-:Y:S01]  /*aaa0*/  FFMA.FTZ R21, R0, R102, R21 ;  /* 0x0000006600157223 */ /* 0x000fe20000010015 */
[----:B------:R-:W-:Y:S01]  /*aab0*/  FMNMX.FTZ R106, R16, R113, !PT ;  /* 0x00000071106a7209 */ /* 0x000fe20007810000 */
[----:B------:R-:W-:Y:S01]  /*aac0*/  FFMA.FTZ R27, R0, R100, R27 ;  /* 0x00000064001b7223 */ /* 0x000fe2000001001b */
[----:B------:R-:W4:Y:S01]  /*aad0*/  I2F R2, R2 ;  /* 0x0000000200027306 */ /* 0x000f220000201400 */
[----:B------:R-:W-:Y:S01]  /*aae0*/  FMNMX.FTZ R108, R22, R115, !PT ;  /* 0x00000073166c7209 */ /* 0x000fe20007810000 */
[C---:B------:R-:W-:Y:S01]  /*aaf0*/  FFMA.FTZ R24, R0.reuse, R105, R24 ;  /* 0x0000006900187223 */ /* 0x040fe20000010018 */
[----:B------:R-:W-:Y:S01]  /*ab00*/  FMNMX.FTZ R109, R17, R106, !PT ;  /* 0x0000006a116d7209 */ /* 0x000fe20007810000 */
[C---:B------:R-:W-:Y:S01]  /*ab10*/  FFMA.FTZ R25, R0.reuse, R100, R25 ;  /* 0x0000006400197223 */ /* 0x040fe20000010019 */
[----:B-1----:R-:W-:Y:S01]  /*ab20*/  FMNMX.FTZ R111, R23, R108, !PT ;  /* 0x0000006c176f7209 */ /* 0x002fe20007810000 */
[----:B------:R-:W-:Y:S01]  /*ab30*/  FFMA.FTZ R28, R0, R101, R28 ;  /* 0x00000065001c7223 */ /* 0x000fe2000001001c */
[----:B------:R-:W-:Y:S01]  /*ab40*/  FMNMX.FTZ R102, R20, R109, !PT ;  /* 0x0000006d14667209 */ /* 0x000fe20007810000 */
[----:B--2---:R-:W-:Y:S01]  /*ab50*/  FFMA.FTZ R34, R0, R107, R34 ;  /* 0x0000006b00227223 */ /* 0x004fe20000010022 */
[----:B------:R-:W-:Y:S01]  /*ab60*/  FMNMX.FTZ R106, R26, R111, !PT ;  /* 0x0000006f1a6a7209 */ /* 0x000fe20007810000 */
[C---:B------:R-:W-:Y:S01]  /*ab70*/  FFMA.FTZ R32, R0.reuse, R107, R32 ;  /* 0x0000006b00207223 */ /* 0x040fe20000010020 */
[----:B------:R-:W-:Y:S01]  /*ab80*/  FMNMX.FTZ R105, R21, R102, !PT ;  /* 0x0000006615697209 */ /* 0x000fe20007810000 */
[----:B------:R-:W-:Y:S01]  /*ab90*/  LDSM.16.MT88.4 R112, [R145+0x8000] ;  /* 0x008000009170783b */ /* 0x000fe20000004200 */
[----:B------:R-:W-:Y:S01]  /*aba0*/  FMNMX.FTZ R109, R27, R106, !PT ;  /* 0x0000006a1b6d7209 */ /* 0x000fe20007810000 */
[-C--:B---3--:R-:W-:Y:S01]  /*abb0*/  FFMA.FTZ R31, R0, R104.reuse, R31 ;  /* 0x00000068001f7223 */ /* 0x088fe2000001001f */
[----:B------:R-:W-:Y:S01]  /*abc0*/  FMNMX.FTZ R100, R24, R105, !PT ;  /* 0x0000006918647209 */ /* 0x000fe20007810000 */
[----:B------:R-:W-:Y:S01]  /*abd0*/  FFMA.FTZ R29, R0, R104, R29 ;  /* 0x00000068001d7223 */ /* 0x000fe2000001001d */
[----:B------:R-:W-:Y:S02]  /*abe0*/  FMNMX.FTZ R102, R30, R109, !PT ;  /* 0x0000006d1e667209 */ /* 0x000fe40007810000 */
[----:B------:R-:W-:Y:S01]  /*abf0*/  FMNMX.FTZ R105, R25, R100, !PT ;  /* 0x0000006419697209 */ /* 0x000fe20007810000 */
[----:B------:R-:W-:Y:S01]  /*ac00*/  LDSM.16.MT88.4 R108, [R146+0x8000] ;  /* 0x00800000926c783b */ /* 0x000fe20000004200 */
[----:B------:R-:W-:Y:S02]  /*ac10*/  FMNMX.FTZ R101, R31, R102, !PT ;  /* 0x000000661f657209 */ /* 0x000fe40007810000 */
[----:B------:R-:W-:Y:S01]  /*ac20*/  FMNMX.FTZ R102, R28, R105, !PT ;  /* 0x000000691c667209 */ /* 0x000fe20007810000 */
[-C--:B----4-:R-:W-:Y:S01]  /*ac30*/  FFMA.FTZ R35, R0, R2.reuse, R35 ;  /* 0x0000000200237223 */ /* 0x090fe20000010023 */
[----:B------:R-:W-:Y:S01]  /*ac40*/  FMNMX.FTZ R100, R34, R101, !PT ;  /* 0x0000006522647209 */ /* 0x000fe20007810000 */
[----:B------:R-:W-:Y:S01]  /*ac50*/  FFMA.FTZ R33, R0, R2, R33 ;  /* 0x0000000200217223 */ /* 0x000fe20000010021 */
        /* <DEDUP_REMOVED lines=23> */
[--C-:B------:R-:W-:Y:S01]  /*add0*/  FFMA.FTZ R116, R7, c[0x0][0x23c], -R124.reuse ;  /* 0x00008f0007747a23 */ /* 0x100fe2000001087c */
[----:B------:R-:W2:Y:S01]  /*ade0*/  MUFU.EX2 R2, R2 ;  /* 0x0000000200027308 */ /* 0x000ea20000000800 */
[----:B------:R-:W-:Y:S01]  /*adf0*/  FFMA.FTZ R103, R10, c[0x0][0x23c], -R124 ;  /* 0x00008f000a677a23 */ /* 0x000fe2000001087c */
[----:B------:R-:W-:Y:S01]  /*ae00*/  ISETP.GT.AND P1, PT, R163, 0x1, PT ;  /* 0x00000001a300780c */ /* 0x000fe20003f24270 */
[--C-:B------:R-:W-:Y:S01]  /*ae10*/  FFMA.FTZ R121, R4, c[0x0][0x23c], -R122.reuse ;  /* 0x00008f0004797a23 */ /* 0x100fe2000001087a */
[----:B------:R-:W-:Y:S01]  /*ae20*/  MOV R163, R117 ;  /* 0x0000007500a37202 */ /* 0x000fe20000000f00 */
[--C-:B------:R-:W-:Y:S02]  /*ae30*/  FFMA.FTZ R120, R5, c[0x0][0x23c], -R122.reuse ;  /* 0x00008f0005787a23 */ /* 0x100fe4000001087a */
[--C-:B------:R-:W-:Y:S02]  /*ae40*/  FFMA.FTZ R119, R8, c[0x0][0x23c], -R122.reuse ;  /* 0x00008f0008777a23 */ /* 0x100fe4000001087a */
[----:B------:R-:W-:Y:S01]  /*ae50*/  FFMA.FTZ R118, R9, c[0x0][0x23c], -R122 ;  /* 0x00008f0009767a23 */ /* 0x000fe2000001087a */
[----:B------:R-:W-:Y:S01]  /*ae60*/  MUFU.EX2 R123, R123 ;  /* 0x0000007b007b7308 */ /* 0x000fe20000000800 */
[----:B------:R-:W-:Y:S02]  /*ae70*/  FMUL.FTZ R3, R102, c[0x0][0x23c] ;  /* 0x00008f0066037a20 */ /* 0x000fe40000410000 */
[----:B------:R-:W-:Y:S02]  /*ae80*/  FFMA.FTZ R102, R11, c[0x0][0x23c], -R124 ;  /* 0x00008f000b667a23 */ /* 0x000fe4000001087c */
[--C-:B------:R-:W-:Y:S02]  /*ae90*/  FFMA.FTZ R131, R24, c[0x0][0x23c], -R122.reuse ;  /* 0x00008f0018837a23 */ /* 0x100fe4000001087a */
[--C-:B------:R-:W-:Y:S02]  /*aea0*/  FFMA.FTZ R132, R25, c[0x0][0x23c], -R122.reuse ;  /* 0x00008f0019847a23 */ /* 0x100fe4000001087a */
[--C-:B------:R-:W-:Y:S01]  /*aeb0*/  FFMA.FTZ R133, R29, c[0x0][0x23c], -R122.reuse ;  /* 0x00008f001d857a23 */ /* 0x100fe2000001087a */
[----:B------:R-:W3:Y:S01]  /*aec0*/  MUFU.EX2 R3, R3 ;  /* 0x0000000300037308 */ /* 0x000ee20000000800 */
[--C-:B------:R-:W-:Y:S02]  /*aed0*/  FFMA.FTZ R134, R32, c[0x0][0x23c], -R122.reuse ;  /* 0x00008f0020867a23 */ /* 0x100fe4000001087a */
[--C-:B------:R-:W-:Y:S02]  /*aee0*/  FFMA.FTZ R125, R12, c[0x0][0x23c], -R122.reuse ;  /* 0x00008f000c7d7a23 */ /* 0x100fe4000001087a */
[C---:B--2---:R-:W-:Y:S02]  /*aef0*/  FMUL.FTZ R6, R2.reuse, R98 ;  /* 0x0000006202067220 */ /* 0x044fe40000410000 */
[C---:B------:R-:W-:Y:S02]  /*af00*/  FMUL.FTZ R7, R2.reuse, R99 ;  /* 0x0000006302077220 */ /* 0x040fe40000410000 */
[C---:B------:R-:W-:Y:S01]  /*af10*/  FMUL.FTZ R10, R2.reuse, R94 ;  /* 0x0000005e020a7220 */ /* 0x040fe20000410000 */
[----:B------:R-:W2:Y:S01]  /*af20*/  MUFU.EX2 R116, R116 ;  /* 0x0000007400747308 */ /* 0x000ea20000000800 */
        /* <DEDUP_REMOVED lines=8> */
[C---:B---3--:R-:W-:Y:S02]  /*afb0*/  FMUL.FTZ R4, R3.reuse, R96 ;  /* 0x0000006003047220 */ /* 0x048fe40000410000 */
[C---:B------:R-:W-:Y:S02]  /*afc0*/  FMUL.FTZ R5, R3.reuse, R97 ;  /* 0x0000006103057220 */ /* 0x040fe40000410000 */
[C---:B------:R-:W-:Y:S01]  /*afd0*/  FMUL.FTZ R8, R3.reuse, R92 ;  /* 0x0000005c03087220 */ /* 0x040fe20000410000 */
[----:B------:R-:W3:Y:S01]  /*afe0*/  MUFU.EX2 R102, R102 ;  /* 0x0000006600667308 */ /* 0x000ee20000000800 */
[C---:B------:R-:W-:Y:S02]  /*aff0*/  FMUL.FTZ R9, R3.reuse, R93 ;  /* 0x0000005d03097220 */ /* 0x040fe40000410000 */
[----:B------:R-:W4:Y:S01]  /*b000*/  LDSM.16.MT88.4 R92, [R144+0x8000] ;  /* 0x00800000905c783b */ /* 0x000f220000004200 */
        /* <DEDUP_REMOVED lines=11> */
[----:B------:R-:W-:Y:S02]  /*b0c0*/  FMUL.FTZ R51, R2, R51 ;  /* 0x0000003302337220 */ /* 0x000fe40000410000 */
[C---:B------:R-:W-:Y:S01]  /*b0d0*/  FMUL.FTZ R48, R3.reuse, R48 ;  /* 0x0000003003307220 */ /* 0x040fe20000410000 */
[----:B---3--:R-:W-:Y:S01]  /*b0e0*/  F2FP.BF16.PACK_AB R99, R102, R103 ;  /* 0x000000676663723e */ /* 0x008fe200000010ff */
        /* <DEDUP_REMOVED lines=23> */
[----:B------:R-:W-:Y:S02]  /*b260*/  FMUL.FTZ R71, R2, R71 ;  /* 0x0000004702477220 */ /* 0x000fe40000410000 */
[C---:B------:R-:W-:Y:S01]  /*b270*/  FMUL.FTZ R68, R3.reuse, R68 ;  /* 0x0000004403447220 */ /* 0x040fe20000410000 */
[----:B---3--:R-:W-:Y:S01]  /*b280*/  F2FP.BF16.PACK_AB R98, R118, R119 ;  /* 0x000000777662723e */ /* 0x008fe200000010ff */
[C---:B------:R-:W-:Y:S02]  /*b290*/  FMUL.FTZ R69, R3.reuse, R69 ;  /* 0x0000004503457220 */ /* 0x040fe40000410000 */
[C---:B------:R-:W-:Y:S02]  /*b2a0*/  FMUL.FTZ R74, R2.reuse, R74 ;  /* 0x0000004a024a7220 */ /* 0x040fe40000410000 */
[C---:B------:R-:W-:Y:S01]  /*b2b0*/  FMUL.FTZ R75, R2.reuse, R75 ;  /* 0x0000004b024b7220 */ /* 0x040fe20000410000 */
[----:B------:R-:W-:Y:S01]  /*b2c0*/  MUFU.EX2 R133, R133 ;  /* 0x0000008500857308 */ /* 0x000fe20000000800 */
[C---:B-1----:R-:W-:Y:S05]  /*b2d0*/  HMMA.16816.F32.BF16 R4, R96.reuse, R104, R4 ;  /* 0x000000686004723c */ /* 0x042fea0000041804 */
[C---:B------:R-:W-:Y:S02]  /*b2e0*/  FMUL.FTZ R72, R3.reuse, R72 ;  /* 0x0000004803487220 */ /* 0x040fe40000410000 */
[----:B------:R-:W-:Y:S01]  /*b2f0*/  FMUL.FTZ R73, R3, R73 ;  /* 0x0000004903497220 */ /* 0x000fe20000410000 */
[C---:B------:R-:W-:Y:S01]  /*b300*/  HMMA.16816.F32.BF16 R8, R96.reuse, R106, R8 ;  /* 0x0000006a6008723c */ /* 0x040fe20000041808 */
[----:B------:R-:W1:Y:S01]  /*b310*/  LDSM.16.MT88.4 R104, [R148+0xa000] ;  /* 0x00a000009468783b */ /* 0x000e620000004200 */
[----:B------:R-:W-:Y:S02]  /*b320*/  MUFU.EX2 R134, R134 ;  /* 0x0000008600867308 */ /* 0x000fe40000000800 */
[--C-:B------:R-:W-:Y:S02]  /*b330*/  FFMA.FTZ R126, R13, c[0x0][0x23c], -R122.reuse ;  /* 0x00008f000d7e7a23 */ /* 0x100fe4000001087a */
[C---:B------:R-:W-:Y:S02]  /*b340*/  FMUL.FTZ R13, R3.reuse, R89 ;  /* 0x00000059030d7220 */ /* 0x040fe40000410000 */
[C---:B------:R-:W-:Y:S04]  /*b350*/  HMMA.16816.F32.BF16 R36, R96.reuse, R108, R36 ;  /* 0x0000006c6024723c */ /* 0x040fe80000041824 */
[C---:B------:R-:W-:Y:S01]  /*b360*/  FMUL.FTZ R78, R2.reuse, R78 ;  /* 0x0000004e024e7220 */ /* 0x040fe20000410000 */
[----:B------:R-:W2:Y:S01]  /*b370*/  MUFU.EX2 R126, R126 ;  /* 0x0000007e007e7308 */ /* 0x000ea20000000800 */
[----:B------:R-:W-:Y:S02]  /*b380*/  FMUL.FTZ R79, R2, R79 ;  /* 0x0000004f024f7220 */ /* 0x000fe40000410000 */
[C---:B------:R-:W-:Y:S01]  /*b390*/  HMMA.16816.F32.BF16 R40, R96.reuse, R110, R40 ;  /* 0x0000006e6028723c */ /* 0x040fe20000041828 */
[----:B------:R-:W3:Y:S03]  /*b3a0*/  LDSM.16.MT88.4 R108, [R146+0xa000] ;  /* 0x00a00000926c783b */ /* 0x000ee60000004200 */
[C---:B------:R-:W-:Y:S02]  /*b3b0*/  FMUL.FTZ R76, R3.reuse, R76 ;  /* 0x0000004c034c7220 */ /* 0x040fe40000410000 */
[----:B------:R-:W-:Y:S02]  /*b3c0*/  FMUL.FTZ R77, R3, R77 ;  /* 0x0000004d034d7220 */ /* 0x000fe40000410000 */
[C---:B------:R-:W-:Y:S04]  /*b3d0*/  HMMA.16816.F32.BF16 R44, R96.reuse, R112, R44 ;  /* 0x00000070602c723c */ /* 0x040fe8000004182c */
[--C-:B------:R-:W-:Y:S02]  /*b3e0*/  FFMA.FTZ R127, R16, c[0x0][0x23c], -R122.reuse ;  /* 0x00008f00107f7a23 */ /* 0x100fe4000001087a */
[----:B------:R-:W-:Y:S02]  /*b3f0*/  FFMA.FTZ R128, R17, c[0x0][0x23c], -R122 ;  /* 0x00008f0011807a23 */ /* 0x000fe4000001087a */
[C---:B------:R-:W-:Y:S02]  /*b400*/  HMMA.16816.F32.BF16 R48, R96.reuse, R114, R48 ;  /* 0x000000726030723c */ /* 0x040fe40000041830 */
[----:B------:R-:W-:Y:S02]  /*b410*/  MUFU.EX2 R127, R127 ;  /* 0x0000007f007f7308 */ /* 0x000fe40000000800 */
[--C-:B------:R-:W-:Y:S02]  /*b420*/  FFMA.FTZ R112, R14, c[0x0][0x23c], -R124.reuse ;  /* 0x00008f000e707a23 */ /* 0x100fe4000001087c */
[C---:B------:R-:W-:Y:S02]  /*b430*/  FMUL.FTZ R14, R2.reuse, R90 ;  /* 0x0000005a020e7220 */ /* 0x040fe40000410000 */
[C---:B----4-:R-:W-:Y:S04]  /*b440*/  HMMA.16816.F32.BF16 R52, R96.reuse, R92, R52 ;  /* 0x0000005c6034723c */ /* 0x050fe80000041834 */
[--C-:B------:R-:W-:Y:S01]  /*b450*/  FFMA.FTZ R113, R15, c[0x0][0x23c], -R124.reuse ;  /* 0x00008f000f717a23 */ /* 0x100fe2000001087c */
[----:B------:R-:W-:Y:S01]  /*b460*/  MUFU.EX2 R112, R112 ;  /* 0x0000007000707308 */ /* 0x000fe20000000800 */
[----:B------:R-:W-:Y:S02]  /*b470*/  FMUL.FTZ R15, R2, R91 ;  /* 0x0000005b020f7220 */ /* 0x000fe40000410000 */
[C---:B------:R-:W-:Y:S01]  /*b480*/  HMMA.16816.F32.BF16 R56, R96.reuse, R94, R56 ;  /* 0x0000005e6038723c */ /* 0x040fe20000041838 */
[----:B------:R-:W4:Y:S03]  /*b490*/  LDSM.16.MT88.4 R92, [R145+0xa000] ;  /* 0x00a00000915c783b */ /* 0x000f260000004200 */
[--C-:B------:R-:W-:Y:S02]  /*b4a0*/  FFMA.FTZ R114, R18, c[0x0][0x23c], -R124.reuse ;  /* 0x00008f0012727a23 */ /* 0x100fe4000001087c */
[----:B------:R-:W-:Y:S01]  /*b4b0*/  FFMA.FTZ R115, R19, c[0x0][0x23c], -R124 ;  /* 0x00008f0013737a23 */ /* 0x000fe2000001087c */
[----:B------:R-:W5:Y:S01]  /*b4c0*/  MUFU.EX2 R113, R113 ;  /* 0x0000007100717308 */ /* 0x000f620000000800 */
[C---:B-1----:R-:W-:Y:S01]  /*b4d0*/  HMMA.16816.F32.BF16 R60, R96.reuse, R104, R60 ;  /* 0x00000068603c723c */ /* 0x042fe2000004183c */
[----:B------:R-:W-:Y:S03]  /*b4e0*/  LDSM.16.MT88.4 R88, [R148+0x8800] ;  /* 0x008800009458783b */ /* 0x000fe60000004200 */
[C---:B------:R-:W-:Y:S02]  /*b4f0*/  FMUL.FTZ R18, R2.reuse, R86 ;  /* 0x0000005602127220 */ /* 0x040fe40000410000 */
[----:B------:R-:W-:Y:S02]  /*b500*/  FMUL.FTZ R19, R2, R87 ;  /* 0x0000005702137220 */ /* 0x000fe40000410000 */
[C---:B------:R-:W-:Y:S01]  /*b510*/  HMMA.16816.F32.BF16 R64, R96.reuse, R106, R64 ;  /* 0x0000006a6040723c */ /* 0x040fe20000041840 */
[----:B------:R-:W1:Y:S01]  /*b520*/  LDSM.16.MT88.4 R104, [R144+0xa000] ;  /* 0x00a000009068783b */ /* 0x000e620000004200 */
[----:B------:R-:W-:Y:S02]  /*b530*/  MUFU.EX2 R114, R114 ;  /* 0x0000007200727308 */ /* 0x000fe40000000800 */
[C---:B------:R-:W-:Y:S01]  /*b540*/  FMUL.FTZ R16, R3.reuse, R84 ;  /* 0x0000005403107220 */ /* 0x040fe20000410000 */
[----:B--2---:R-:W-:Y:S01]  /*b550*/  F2FP.BF16.PACK_AB R84, R126, R125 ;  /* 0x0000007d7e54723e */ /* 0x004fe200000010ff */
[----:B------:R-:W-:Y:S02]  /*b560*/  FMUL.FTZ R17, R3, R85 ;  /* 0x0000005503117220 */ /* 0x000fe40000410000 */
[C---:B---3--:R-:W-:Y:S04]  /*b570*/  HMMA.16816.F32.BF16 R68, R96.reuse, R108, R68 ;  /* 0x0000006c6044723c */ /* 0x048fe80000041844 */
[----:B------:R-:W2:Y:S01]  /*b580*/  MUFU.EX2 R115, R115 ;  /* 0x0000007300737308 */ /* 0x000ea20000000800 */
[C---:B------:R-:W-:Y:S01]  /*b590*/  FMUL.FTZ R82, R2.reuse, R82 ;  /* 0x0000005202527220 */ /* 0x040fe20000410000 */
[----:B-----5:R-:W-:Y:S02]  /*b5a0*/  F2FP.BF16.PACK_AB R85, R113, R112 ;  /* 0x000000707155723e */ /* 0x020fe400000010ff */
[C---:B------:R-:W-:Y:S01]  /*b5b0*/  HMMA.16816.F32.BF16 R72, R96.reuse, R110, R72 ;  /* 0x0000006e6048723c */ /* 0x040fe20000041848 */
[----:B------:R-:W-:Y:S03]  /*b5c0*/  LDSM.16.MT88.4 R108, [R145+0x8800] ;  /* 0x00880000916c783b */ /* 0x000fe60000004200 */
[----:B------:R-:W-:Y:S02]  /*b5d0*/  FMUL.FTZ R83, R2, R83 ;  /* 0x0000005302537220 */ /* 0x000fe40000410000 */
[----:B------:R-:W3:Y:S01]  /*b5e0*/  MUFU.EX2 R128, R128 ;  /* 0x0000008000807308 */ /* 0x000ee20000000800 */
[C---:B------:R-:W-:Y:S01]  /*b5f0*/  FMUL.FTZ R80, R3.reuse, R80 ;  /* 0x0000005003507220 */ /* 0x040fe20000410000 */
[C---:B----4-:R-:W-:Y:S04]  /*b600*/  HMMA.16816.F32.BF16 R76, R96.reuse, R92, R76 ;  /* 0x0000005c604c723c */ /* 0x050fe8000004184c */
[----:B------:R-:W-:Y:S02]  /*b610*/  FMUL.FTZ R81, R3, R81 ;  /* 0x0000005103517220 */ /* 0x000fe40000410000 */
[--C-:B------:R-:W-:Y:S02]  /*b620*/  FFMA.FTZ R129, R20, c[0x0][0x23c], -R122.reuse ;  /* 0x00008f0014817a23 */ /* 0x100fe4000001087a */
[----:B------:R-:W-:Y:S01]  /*b630*/  FFMA.FTZ R130, R21, c[0x0][0x23c], -R122 ;  /* 0x00008f0015827a23 */ /* 0x000fe2000001087a */
[C---:B------:R-:W-:Y:S01]  /*b640*/  HMMA.16816.F32.BF16 R12, R96.reuse, R94, R12 ;  /* 0x0000005e600c723c */ /* 0x040fe2000004180c */
[----:B------:R-:W4:Y:S02]  /*b650*/  LDSM.16.MT88.4 R92, [R146+0x8800] ;  /* 0x00880000925c783b */ /* 0x000f240000004200 */
[----:B------:R-:W-:Y:S01]  /*b660*/  MUFU.EX2 R129, R129 ;  /* 0x0000008100817308 */ /* 0x000fe20000000800 */
[----:B--2---:R-:W-:Y:S01]  /*b670*/  F2FP.BF16.PACK_AB R87, R115, R114 ;  /* 0x000000727357723e */ /* 0x004fe200000010ff */
[----:B------:R-:W-:Y:S02]  /*b680*/  FFMA.FTZ R123, R2, R177, R123 ;  /* 0x000000b1027b7223 */ /* 0x000fe4000001007b */
[----:B------:R-:W-:Y:S01]  /*b690*/  FFMA.FTZ R121, R3, R178, R121 ;  /* 0x000000b203797223 */ /* 0x000fe20000010079 */
[C---:B-1----:R-:W-:Y:S04]  /*b6a0*/  HMMA.16816.F32.BF16 R16, R96.reuse, R104, R16 ;  /* 0x000000686010723c */ /* 0x042fe80000041810 */
[----:B------:R-:W-:Y:S01]  /*b6b0*/  FADD.FTZ R116, R116, R123 ;  /* 0x0000007b74747221 */ /* 0x000fe20000010000 */
[----:B---3--:R-:W-:Y:S01]  /*b6c0*/  F2FP.BF16.PACK_AB R86, R128, R127 ;  /* 0x0000007f8056723e */ /* 0x008fe200000010ff */
[----:B------:R-:W1:Y:S01]  /*b6d0*/  MUFU.EX2 R130, R130 ;  /* 0x0000008200827308 */ /* 0x000e620000000800 */
[----:B------:R-:W-:Y:S01]  /*b6e0*/  FADD.FTZ R120, R120, R121 ;  /* 0x0000007978787221 */ /* 0x000fe20000010000 */
[----:B------:R-:W-:Y:S01]  /*b6f0*/  HMMA.16816.F32.BF16 R80, R96, R106, R80 ;  /* 0x0000006a6050723c */ /* 0x000fe20000041850 */
[----:B------:R-:W2:Y:S03]  /*b700*/  LDSM.16.MT88.4 R96, [R144+0x8800] ;  /* 0x008800009060783b */ /* 0x000ea60000004200 */
[----:B------:R-:W-:Y:S02]  /*b710*/  FADD.FTZ R103, R103, R116 ;  /* 0x0000007467677221 */ /* 0x000fe40000010000 */
[----:B------:R-:W-:Y:S02]  /*b720*/  FADD.FTZ R119, R119, R120 ;  /* 0x0000007877777221 */ /* 0x000fe40000010000 */
[C---:B------:R-:W-:Y:S01]  /*b730*/  HMMA.16816.F32.BF16 R4, R84.reuse, R88, R4 ;  /* 0x000000585404723c */ /* 0x040fe20000041804 */
[----:B------:R-:W-:Y:S04]  /*b740*/  LDSM.16.MT88.4 R104, [R145+0xa800] ;  /* 0x00a800009168783b */ /* 0x000fe80000004200 */
[----:B------:R-:W-:Y:S02]  /*b750*/  FADD.FTZ R103, R102, R103 ;  /* 0x0000006766677221 */ /* 0x000fe40000010000 */
[----:B------:R-:W-:Y:S01]  /*b760*/  FADD.FTZ R118, R118, R119 ;  /* 0x0000007776767221 */ /* 0x000fe20000010000 */
[C---:B------:R-:W-:Y:S01]  /*b770*/  HMMA.16816.F32.BF16 R8, R84.reuse, R90, R8 ;  /* 0x0000005a5408723c */ /* 0x040fe20000041808 */
[----:B------:R-:W3:Y:S03]  /*b780*/  LDSM.16.MT88.4 R88, [R148+0xa800] ;  /* 0x00a800009458783b */ /* 0x000ee60000004200 */
[----:B------:R-:W-:Y:S01]  /*b790*/  FADD.FTZ R112, R112, R103 ;  /* 0x0000006770707221 */ /* 0x000fe20000010000 */
[----:B------:R-:W-:Y:S01]  /*b7a0*/  MOV R103, R100 ;  /* 0x0000006400677202 */ /* 0x000fe20000000f00 */
[----:B------:R-:W-:Y:S01]  /*b7b0*/  FADD.FTZ R125, R125, R118 ;  /* 0x000000767d7d7221 */ /* 0x000fe20000010000 */
[----:B-1----:R-:W-:Y:S01]  /*b7c0*/  F2FP.BF16.PACK_AB R20, R130, R129 ;  /* 0x000000818214723e */ /* 0x002fe200000010ff */
[----:B------:R-:W-:Y:S01]  /*b7d0*/  FADD.FTZ R113, R113, R112 ;  /* 0x0000007071717221 */ /* 0x000fe20000010000 */
[C---:B----4-:R-:W-:Y:S03]  /*b7e0*/  HMMA.16816.F32.BF16 R36, R84.reuse, R92, R36 ;  /* 0x0000005c5424723c */ /* 0x050fe60000041824 */
[----:B------:R-:W-:Y:S02]  /*b7f0*/  FADD.FTZ R126, R126, R125 ;  /* 0x0000007d7e7e7221 */ /* 0x000fe40000010000 */
[----:B------:R-:W-:Y:S02]  /*b800*/  FADD.FTZ R114, R114, R113 ;  /* 0x0000007172727221 */ /* 0x000fe40000010000 */
[----:B------:R-:W-:Y:S01]  /*b810*/  FADD.FTZ R127, R127, R126 ;  /* 0x0000007e7f7f7221 */ /* 0x000fe20000010000 */
[C---:B------:R-:W-:Y:S01]  /*b820*/  HMMA.16816.F32.BF16 R40, R84.reuse, R94, R40 ;  /* 0x0000005e5428723c */ /* 0x040fe20000041828 */
[----:B------:R-:W1:Y:S03]  /*b830*/  LDSM.16.MT88.4 R92, [R146+0xa800] ;  /* 0x00a80000925c783b */ /* 0x000e660000004200 */
[----:B------:R-:W-:Y:S02]  /*b840*/  FADD.FTZ R115, R115, R114 ;  /* 0x0000007273737221 */ /* 0x000fe40000010000 */
[----:B------:R-:W-:Y:S02]  /*b850*/  FADD.FTZ R128, R128, R127 ;  /* 0x0000007f80807221 */ /* 0x000fe40000010000 */
[C---:B------:R-:W-:Y:S04]  /*b860*/  HMMA.16816.F32.BF16 R44, R84.reuse, R108, R44 ;  /* 0x0000006c542c723c */ /* 0x040fe8000004182c */
[----:B------:R-:W-:Y:S03]  /*b870*/  FADD.FTZ R129, R129, R128 ;  /* 0x0000008081817221 */ /* 0x000fe60000010000 */
[--C-:B------:R-:W-:Y:S01]  /*b880*/  FFMA.FTZ R108, R22, c[0x0][0x23c], -R124.reuse ;  /* 0x00008f00166c7a23 */ /* 0x100fe2000001087c */
[C---:B------:R-:W-:Y:S04]  /*b890*/  HMMA.16816.F32.BF16 R48, R84.reuse, R110, R48 ;  /* 0x0000006e5430723c */ /* 0x040fe80000041830 */
[--C-:B------:R-:W-:Y:S01]  /*b8a0*/  FFMA.FTZ R109, R23, c[0x0][0x23c], -R124.reuse ;  /* 0x00008f00176d7a23 */ /* 0x100fe2000001087c */
[----:B------:R-:W-:Y:S01]  /*b8b0*/  MUFU.EX2 R108, R108 ;  /* 0x0000006c006c7308 */ /* 0x000fe20000000800 */
[----:B------:R-:W-:Y:S02]  /*b8c0*/  FADD.FTZ R130, R130, R129 ;  /* 0x0000008182827221 */ /* 0x000fe40000010000 */
[C---:B--2---:R-:W-:Y:S04]  /*b8d0*/  HMMA.16816.F32.BF16 R52, R84.reuse, R96, R52 ;  /* 0x000000605434723c */ /* 0x044fe80000041834 */
[--C-:B------:R-:W-:Y:S02]  /*b8e0*/  FFMA.FTZ R110, R26, c[0x0][0x23c], -R124.reuse ;  /* 0x00008f001a6e7a23 */ /* 0x100fe4000001087c */
[----:B------:R-:W-:Y:S01]  /*b8f0*/  FFMA.FTZ R111, R27, c[0x0][0x23c], -R124 ;  /* 0x00008f001b6f7a23 */ /* 0x000fe2000001087c */
[----:B------:R-:W2:Y:S01]  /*b900*/  MUFU.EX2 R109, R109 ;  /* 0x0000006d006d7308 */ /* 0x000ea20000000800 */
[C---:B------:R-:W-:Y:S01]  /*b910*/  HMMA.16816.F32.BF16 R56, R84.reuse, R98, R56 ;  /* 0x000000625438723c */ /* 0x040fe20000041838 */
[----:B------:R-:W-:Y:S03]  /*b920*/  LDSM.16.MT88.4 R24, [R146+0x9000] ;  /* 0x009000009218783b */ /* 0x000fe60000004200 */
[----:B------:R-:W-:Y:S04]  /*b930*/  FADD.FTZ R3, R131, R130 ;  /* 0x0000008283037221 */ /* 0x000fe80000010000 */
[C---:B---3--:R-:W-:Y:S01]  /*b940*/  HMMA.16816.F32.BF16 R60, R84.reuse, R88, R60 ;  /* 0x00000058543c723c */ /* 0x048fe2000004183c */
[----:B------:R-:W-:Y:S01]  /*b950*/  LDSM.16.MT88.4 R96, [R145+0x9000] ;  /* 0x009000009160783b */ /* 0x000fe20000004200 */
[----:B------:R-:W-:Y:S06]  /*b960*/  MUFU.EX2 R110, R110 ;  /* 0x0000006e006e7308 */ /* 0x000fec0000000800 */
[C---:B------:R-:W-:Y:S01]  /*b970*/  HMMA.16816.F32.BF16 R64, R84.reuse, R90, R64 ;  /* 0x0000005a5440723c */ /* 0x040fe20000041840 */
[----:B------:R-:W3:Y:S03]  /*b980*/  LDSM.16.MT88.4 R88, [R144+0xa800] ;  /* 0x00a800009058783b */ /* 0x000ee60000004200 */
[----:B------:R-:W4:Y:S01]  /*b990*/  MUFU.EX2 R111, R111 ;  /* 0x0000006f006f7308 */ /* 0x000f220000000800 */
[C---:B--2---:R-:W-:Y:S03]  /*b9a0*/  F2FP.BF16.PACK_AB R21, R109.reuse, R108 ;  /* 0x0000006c6d15723e */ /* 0x044fe600000010ff */
[C---:B-1----:R-:W-:Y:S04]  /*b9b0*/  HMMA.16816.F32.BF16 R68, R84.reuse, R92, R68 ;  /* 0x0000005c5444723c */ /* 0x042fe80000041844 */
[----:B------:R-:W-:Y:S04]  /*b9c0*/  FADD.FTZ R108, R108, R115 ;  /* 0x000000736c6c7221 */ /* 0x000fe80000010000 */
[C---:B------:R-:W-:Y:S01]  /*b9d0*/  HMMA.16816.F32.BF16 R72, R84.reuse, R94, R72 ;  /* 0x0000005e5448723c */ /* 0x040fe20000041848 */
[----:B------:R-:W1:Y:S03]  /*b9e0*/  LDSM.16.MT88.4 R92, [R148+0x9000] ;  /* 0x00900000945c783b */ /* 0x000e660000004200 */
[----:B------:R-:W-:Y:S04]  /*b9f0*/  FADD.FTZ R109, R109, R108 ;  /* 0x0000006c6d6d7221 */ /* 0x000fe80000010000 */
[C---:B------:R-:W-:Y:S01]  /*ba00*/  HMMA.16816.F32.BF16 R76, R84.reuse, R104, R76 ;  /* 0x00000068544c723c */ /* 0x040fe2000004184c */
[----:B------:R-:W2:Y:S03]  /*ba10*/  MUFU.EX2 R104, R132 ;  /* 0x0000008400687308 */ /* 0x000ea60000000800 */
[C---:B----4-:R-:W-:Y:S01]  /*ba20*/  F2FP.BF16.PACK_AB R23, R111.reuse, R110 ;  /* 0x0000006e6f17723e */ /* 0x050fe200000010ff */
[----:B------:R-:W-:Y:S02]  /*ba30*/  FADD.FTZ R110, R110, R109 ;  /* 0x0000006d6e6e7221 */ /* 0x000fe40000010000 */
[----:B------:R-:W-:Y:S01]  /*ba40*/  FFMA.FTZ R105, R30, c[0x0][0x23c], -R124 ;  /* 0x00008f001e697a23 */ /* 0x000fe2000001087c */
[C---:B------:R-:W-:Y:S04]  /*ba50*/  HMMA.16816.F32.BF16 R12, R84.reuse, R106, R12 ;  /* 0x0000006a540c723c */ /* 0x040fe8000004180c */
[----:B------:R-:W-:Y:S01]  /*ba60*/  FADD.FTZ R110, R111, R110 ;  /* 0x0000006e6f6e7221 */ /* 0x000fe20000010000 */
[----:B------:R-:W-:Y:S02]  /*ba70*/  MUFU.EX2 R105, R105 ;  /* 0x0000006900697308 */ /* 0x000fe40000000800 */
[--C-:B------:R-:W-:Y:S01]  /*ba80*/  FFMA.FTZ R106, R31, c[0x0][0x23c], -R124.reuse ;  /* 0x00008f001f6a7a23 */ /* 0x100fe2000001087c */
[C---:B---3--:R-:W-:Y:S04]  /*ba90*/  HMMA.16816.F32.BF16 R16, R84.reuse, R88, R16 ;  /* 0x000000585410723c */ /* 0x048fe80000041810 */
[--C-:B------:R-:W-:Y:S02]  /*baa0*/  FFMA.FTZ R107, R34, c[0x0][0x23c], -R124.reuse ;  /* 0x00008f00226b7a23 */ /* 0x100fe4000001087c */
[----:B------:R-:W-:Y:S01]  /*bab0*/  FFMA.FTZ R124, R35, c[0x0][0x23c], -R124 ;  /* 0x00008f00237c7a23 */ /* 0x000fe2000001087c */
[----:B------:R-:W3:Y:S01]  /*bac0*/  MUFU.EX2 R106, R106 ;  /* 0x0000006a006a7308 */ /* 0x000ee20000000800 */
[----:B------:R-:W-:Y:S01]  /*bad0*/  HMMA.16816.F32.BF16 R80, R84, R90, R80 ;  /* 0x0000005a5450723c */ /* 0x000fe20000041850 */
[----:B------:R-:W4:Y:S03]  /*bae0*/  LDSM.16.MT88.4 R84, [R144+0x9000] ;  /* 0x009000009054783b */ /* 0x000f260000004200 */
[----:B--2---:R-:W-:Y:S01]  /*baf0*/  F2FP.BF16.PACK_AB R22, R104, R131 ;  /* 0x000000836816723e */ /* 0x004fe200000010ff */
[--C-:B------:R-:W-:Y:S02]  /*bb00*/  FFMA.FTZ R132, R28, c[0x0][0x23c], -R122.reuse ;  /* 0x00008f001c847a23 */ /* 0x100fe4000001087a */
[----:B------:R-:W-:Y:S02]  /*bb10*/  FFMA.FTZ R122, R33, c[0x0][0x23c], -R122 ;  /* 0x00008f00217a7a23 */ /* 0x000fe4000001087a */
[----:B------:R-:W-:Y:S01]  /*bb20*/  MUFU.EX2 R107, R107 ;  /* 0x0000006b006b7308 */ /* 0x000fe20000000800 */
[----:B------:R-:W2:Y:S01]  /*bb30*/  LDSM.16.MT88.4 R88, [R148+0xb000] ;  /* 0x00b000009458783b */ /* 0x000ea20000004200 */
[C---:B-1----:R-:W-:Y:S05]  /*bb40*/  HMMA.16816.F32.BF16 R4, R20.reuse, R92, R4 ;  /* 0x0000005c1404723c */ /* 0x042fea0000041804 */
[----:B------:R-:W-:Y:S02]  /*bb50*/  FADD.FTZ R3, R104, R3 ;  /* 0x0000000368037221 */ /* 0x000fe40000010000 */
[----:B------:R-:W-:Y:S01]  /*bb60*/  LDSM.16.MT88.4 R28, [R146+0x9800] ;  /* 0x00980000921c783b */ /* 0x000fe20000004200 */
[----:B------:R-:W1:Y:S01]  /*bb70*/  MUFU.EX2 R124, R124 ;  /* 0x0000007c007c7308 */ /* 0x000e620000000800 */
[C---:B------:R-:W-:Y:S06]  /*bb80*/  HMMA.16816.F32.BF16 R8, R20.reuse, R94, R8 ;  /* 0x0000005e1408723c */ /* 0x040fec0000041808 */
[----:B------:R-:W-:Y:S02]  /*bb90*/  LDSM.16.MT88.4 R92, [R145+0xb000] ;  /* 0x00b00000915c783b */ /* 0x000fe40000004200 */
[C---:B------:R-:W-:Y:S01]  /*bba0*/  HMMA.16816.F32.BF16 R36, R20.reuse, R24, R36 ;  /* 0x000000181424723c */ /* 0x040fe20000041824 */
[----:B------:R-:W5:Y:S05]  /*bbb0*/  MUFU.EX2 R132, R132 ;  /* 0x0000008400847308 */ /* 0x000f6a0000000800 */
[----:B------:R-:W-:Y:S02]  /*bbc0*/  LDSM.16.MT88.4 R32, [R145+0x9800] ;  /* 0x009800009120783b */ /* 0x000fe40000004200 */
[C---:B------:R-:W-:Y:S03]  /*bbd0*/  HMMA.16816.F32.BF16 R40, R20.reuse, R26, R40 ;  /* 0x0000001a1428723c */ /* 0x040fe60000041828 */
[----:B------:R-:W1:Y:S03]  /*bbe0*/  MUFU.EX2 R135, R122 ;  /* 0x0000007a00877308 */ /* 0x000e660000000800 */
[----:B------:R-:W1:Y:S02]  /*bbf0*/  LDSM.16.MT88.4 R24, [R146+0xb000] ;  /* 0x00b000009218783b */ /* 0x000e640000004200 */
[C---:B------:R-:W-:Y:S08]  /*bc00*/  HMMA.16816.F32.BF16 R44, R20.reuse, R96, R44 ;  /* 0x00000060142c723c */ /* 0x040ff0000004182c */
[C---:B------:R-:W-:Y:S08]  /*bc10*/  HMMA.16816.F32.BF16 R48, R20.reuse, R98, R48 ;  /* 0x000000621430723c */ /* 0x040ff00000041830 */
        /* <DEDUP_REMOVED lines=9> */
[C---:B------:R-:W-:Y:S08]  /*bcb0*/  HMMA.16816.F32.BF16 R76, R20.reuse, R92, R76 ;  /* 0x0000005c144c723c */ /* 0x040ff0000004184c */
[C---:B------:R-:W-:Y:S08]  /*bcc0*/  HMMA.16816.F32.BF16 R12, R20.reuse, R94, R12 ;  /* 0x0000005e140c723c */ /* 0x040ff0000004180c */
[C---:B----4-:R-:W-:Y:S08]  /*bcd0*/  HMMA.16816.F32.BF16 R16, R20.reuse, R84, R16 ;  /* 0x000000541410723c */ /* 0x050ff00000041810 */
[----:B------:R-:W-:Y:S01]  /*bce0*/  HMMA.16816.F32.BF16 R80, R20, R86, R80 ;  /* 0x000000561450723c */ /* 0x000fe20000041850 */
[----:B------:R-:W2:Y:S06]  /*bcf0*/  LDSM.16.MT88.4 R84, [R144+0x9800] ;  /* 0x009800009054783b */ /* 0x000eac0000004200 */
[----:B---3--:R-:W-:Y:S01]  /*bd00*/  F2FP.BF16.PACK_AB R21, R106, R105 ;  /* 0x000000696a15723e */ /* 0x008fe200000010ff */
[----:B------:R-:W-:Y:S01]  /*bd10*/  FADD.FTZ R105, R105, R110 ;  /* 0x0000006e69697221 */ /* 0x000fe20000010000 */
[----:B------:R-:W-:Y:S03]  /*bd20*/  F2FP.BF16.PACK_AB R23, R124, R107 ;  /* 0x0000006b7c17723e */ /* 0x000fe600000010ff */
[----:B-----5:R-:W-:Y:S01]  /*bd30*/  F2FP.BF16.PACK_AB R20, R133, R132 ;  /* 0x000000848514723e */ /* 0x020fe200000010ff */
[----:B------:R-:W-:Y:S01]  /*bd40*/  FADD.FTZ R132, R132, R3 ;  /* 0x0000000384847221 */ /* 0x000fe20000010000 */
[----:B------:R-:W-:Y:S01]  /*bd50*/  F2FP.BF16.PACK_AB R22, R135, R134 ;  /* 0x000000868716723e */ /* 0x000fe200000010ff */
[----:B------:R-:W-:Y:S01]  /*bd60*/  FADD.FTZ R106, R106, R105 ;  /* 0x000000696a6a7221 */ /* 0x000fe20000010000 */
[----:B------:R-:W-:Y:S01]  /*bd70*/  MOV R3, R101 ;  /* 0x0000006500037202 */ /* 0x000fe20000000f00 */
        /* <DEDUP_REMOVED lines=9> */
[C---:B------:R-:W-:Y:S01]  /*be10*/  HMMA.16816.F32.BF16 R36, R20.reuse, R28, R36 ;  /* 0x0000001c1424723c */ /* 0x040fe20000041824 */
[----:B------:R-:W4:Y:S07]  /*be20*/  LDSM.16.MT88.4 R24, [R144+0xb800] ;  /* 0x00b800009018783b */ /* 0x000f2e0000004200 */
[C---:B------:R-:W-:Y:S08]  /*be30*/  HMMA.16816.F32.BF16 R40, R20.reuse, R30, R40 ;  /* 0x0000001e1428723c */ /* 0x040ff00000041828 */
[C---:B------:R-:W-:Y:S08]  /*be40*/  HMMA.16816.F32.BF16 R44, R20.reuse, R32, R44 ;  /* 0x00000020142c723c */ /* 0x040ff0000004182c */
[C---:B------:R-:W-:Y:S08]  /*be50*/  HMMA.16816.F32.BF16 R48, R20.reuse, R34, R48 ;  /* 0x000000221430723c */ /* 0x040ff00000041830 */
[C---:B--2---:R-:W-:Y:S08]  /*be60*/  HMMA.16816.F32.BF16 R52, R20.reuse, R84, R52 ;  /* 0x000000541434723c */ /* 0x044ff00000041834 */
[C---:B------:R-:W-:Y:S08]  /*be70*/  HMMA.16816.F32.BF16 R56, R20.reuse, R86, R56 ;  /* 0x000000561438723c */ /* 0x040ff00000041838 */
[C---:B------:R-:W-:Y:S08]  /*be80*/  HMMA.16816.F32.BF16 R60, R20.reuse, R88, R60 ;  /* 0x00000058143c723c */ /* 0x040ff0000004183c */
[C---:B------:R-:W-:Y:S08]  /*be90*/  HMMA.16816.F32.BF16 R64, R20.reuse, R90, R64 ;  /* 0x0000005a1440723c */ /* 0x040ff00000041840 */
[C---:B-1----:R-:W-:Y:S08]  /*bea0*/  HMMA.16816.F32.BF16 R68, R20.reuse, R4, R68 ;  /* 0x000000041444723c */ /* 0x042ff00000041844 */
[C---:B------:R-:W-:Y:S08]  /*beb0*/  HMMA.16816.F32.BF16 R72, R20.reuse, R6, R72 ;  /* 0x000000061448723c */ /* 0x040ff00000041848 */
[C---:B---3--:R-:W-:Y:S08]  /*bec0*/  HMMA.16816.F32.BF16 R76, R20.reuse, R8, R76 ;  /* 0x00000008144c723c */ /* 0x048ff0000004184c */
[C---:B------:R-:W-:Y:S08]  /*bed0*/  HMMA.16816.F32.BF16 R88, R20.reuse, R10, R12 ;  /* 0x0000000a1458723c */ /* 0x040ff0000004180c */
[C---:B----4-:R-:W-:Y:S08]  /*bee0*/  HMMA.16816.F32.BF16 R84, R20.reuse, R24, R16 ;  /* 0x000000181454723c */ /* 0x050ff00000041810 */
[----:B------:R-:W-:Y:S01]  /*bef0*/  HMMA.16816.F32.BF16 R80, R20, R26, R80 ;  /* 0x0000001a1450723c */ /* 0x000fe20000041850 */
[----:B------:R-:W-:-:S07]  /*bf00*/  @P1 BRA `(.L_x_6695) ;  /* 0xffffd08000001947 */ /* 0x000fce000383ffff */
.L_x_6691:
        /* <DEDUP_REMOVED lines=193> */
.L_x_6696:
[----:B------:R-:W1:Y:S04]  /*cb20*/  S2R R40, SR_CTAID.Z ;  /* 0x0000000000287919 */ /* 0x000e680000002700 */
[----:B------:R-:W1:Y:S02]  /*cb30*/  S2R R5, SR_CTAID.Y ;  /* 0x0000000000057919 */ /* 0x000e640000002600 */
[----:B-1----:R-:W-:-:S04]  /*cb40*/  IMAD R7, R5, c[0x0][0x1c0], R40 ;  /* 0x0000700005077a24 */ /* 0x002fc800078e0228 */
[----:B------:R-:W-:Y:S02]  /*cb50*/  IMAD R7, R7, c[0x0][0x214], RZ ;  /* 0x0000850007077a24 */ /* 0x000fe400078e02ff */
.L_x_6697:
        /* <DEDUP_REMOVED lines=36> */
.L_x_6699:
[----:B------:R-:W-:Y:S05]  /*cda0*/  BSYNC B0 ;  /* 0x0000000000007941 */ /* 0x000fea0003800000 */
.L_x_6698:
[----:B------:R-:W5:Y:S01]  /*cdb0*/  S2R R2, SR_CTAID.X ;  /* 0x0000000000027919 */ /* 0x000f620000002500 */
[----:B------:R-:W-:Y:S01]  /*cdc0*/  SHF.R.S32.HI R169, RZ, 0x1f, R168 ;  /* 0x0000001fffa97819 */ /* 0x000fe200000114a8 */
[----:B------:R-:W-:Y:S01]  /*cdd0*/  BSSY B0, `(.L_x_6700) ;  /* 0x0000022000007945 */ /* 0x000fe20003800000 */
[----:B------:R-:W-:Y:S01]  /*cde0*/  LEA.HI R4, R3, R4, RZ, 0x3 ;  /* 0x0000000403047211 */ /* 0x000fe200078f18ff */
[----:B----4-:R-:W4:Y:S01]  /*cdf0*/  S2R R0, SR_TID.X ;  /* 0x0000000000007919 */ /* 0x010f220000002100 */
[----:B------:R-:W-:-:S05]  /*ce00*/  SHF.R.S32.HI R3, RZ, 0x1f, R40 ;  /* 0x0000001fff037819 */ /* 0x000fca0000011428 */
[----:B------:R-:W-:-:S04]  /*ce10*/  IMAD R3, R3, c[0x0][0x1f0], RZ ;  /* 0x00007c0003037a24 */ /* 0x000fc800078e02ff */
[----:B------:R-:W-:Y:S02]  /*ce20*/  IMAD R3, R40, c[0x0][0x1f4], R3 ;  /* 0x00007d0028037a24 */ /* 0x000fe400078e0203 */
[----:B-----5:R-:W-:-:S04]  /*ce30*/  IMAD.SHL.U32 R2, R2, 0x40, RZ ;  /* 0x0000004002027824 */ /* 0x020fc800078e00ff */
[----:B------:R-:W-:Y:S01]  /*ce40*/  IMAD.WIDE.U32 R42, R2, c[0x0][0x1e8], R168 ;  /* 0x00007a00022a7a25 */ /* 0x000fe200078e00a8 */
[----:B------:R-:W-:-:S04]  /*ce50*/  SHF.R.S32.HI R7, RZ, 0x1f, R2 ;  /* 0x0000001fff077819 */ /* 0x000fc80000011402 */
[----:B------:R-:W-:Y:S01]  /*ce60*/  IADD3 R42, P0, R5, R42, RZ ;  /* 0x0000002a052a7210 */ /* 0x000fe20007f1e0ff */
[----:B------:R-:W-:Y:S01]  /*ce70*/  IMAD R7, R7, c[0x0][0x1e8], RZ ;  /* 0x00007a0007077a24 */ /* 0x000fe200078e02ff */
[----:B----4-:R-:W-:-:S03]  /*ce80*/  SHF.R.S32.HI R5, RZ, 0x1f, R0 ;  /* 0x0000001fff057819 */ /* 0x010fc60000011400 */
[----:B------:R-:W-:Y:S01]  /*ce90*/  IMAD R7, R2, c[0x0][0x1ec], R7 ;  /* 0x00007b0002077a24 */ /* 0x000fe200078e0207 */
[----:B------:R-:W-:Y:S01]  /*cea0*/  LEA.HI R5, R5, R0, RZ, 0x3 ;  /* 0x0000000005057211 */ /* 0x000fe200078f18ff */
[----:B------:R-:W-:-:S03]  /*ceb0*/  IMAD.IADD R2, R165, 0x1, -R2 ;  /* 0x00000001a5027824 */ /* 0x000fc600078e0a02 */
[----:B------:R-:W-:Y:S02]  /*cec0*/  IADD3.X R43, R166, R43, R7, P0, !PT ;  /* 0x0000002ba62b7210 */ /* 0x000fe400007fe407 */
[----:B------:R-:W-:Y:S02]  /*ced0*/  SHF.R.S32.HI R7, RZ, 0x3, R4 ;  /* 0x00000003ff077819 */ /* 0x000fe40000011404 */
[----:B------:R-:W-:Y:S01]  /*cee0*/  SHF.R.S32.HI R0, RZ, 0x3, R5 ;  /* 0x00000003ff007819 */ /* 0x000fe20000011405 */
[----:B------:R-:W-:Y:S01]  /*cef0*/  IMAD.WIDE.U32 R42, R40, c[0x0][0x1f0], R42 ;  /* 0x00007c00282a7a25 */ /* 0x000fe200078e002a */
[----:B------:R-:W-:Y:S02]  /*cf00*/  ISETP.GE.AND P0, PT, R7, R2, PT ;  /* 0x000000020700720c */ /* 0x000fe40003f06270 */
[----:B------:R-:W-:Y:S01]  /*cf10*/  SHF.R.S32.HI R0, RZ, 0x1f, R0 ;  /* 0x0000001fff007819 */ /* 0x000fe20000011400 */
        /* <DEDUP_REMOVED lines=13> */
.L_x_6701:
[----:B------:R-:W-:Y:S05]  /*cff0*/  BSYNC B0 ;  /* 0x0000000000007941 */ /* 0x000fea0003800000 */
.L_x_6700:
        /* <DEDUP_REMOVED lines=18> */
.L_x_6703:
[----:B------:R-:W-:Y:S05]  /*d120*/  BSYNC B0 ;  /* 0x0000000000007941 */ /* 0x000fea0003800000 */
.L_x_6702:
        /* <DEDUP_REMOVED lines=18> */
.L_x_6705:
[----:B------:R-:W-:Y:S05]  /*d250*/  BSYNC B0 ;  /* 0x0000000000007941 */ /* 0x000fea0003800000 */
.L_x_6704:
        /* <DEDUP_REMOVED lines=19> */
.L_x_6706:
        /* <DEDUP_REMOVED lines=15> */
.L_x_8384:


//--------------------- .text._ZN5flash24flash_fwd_splitkv_kernelI23Flash_fwd_kernel_traitsILi128ELi64ELi64ELi4ELb0ELb0EN7cutlass10bfloat16_tE19Flash_kernel_traitsILi128ELi64ELi64ELi4ES3_EELb1ELb0ELb1ELb0ELb0ELb1ELb0ELb0EEEvNS_16Flash_fwd_paramsE --------------------------
	.section	.text._ZN5flash24flash_fwd_splitkv_kernelI23Flash_fwd_kernel_traitsILi128ELi64ELi64ELi4ELb0ELb0EN7cutlass10bfloat16_tE19Flash_kernel_traitsILi128ELi64ELi64ELi4ES3_EELb1ELb0ELb1ELb0ELb0ELb1ELb0ELb0EEEvNS_16Flash_fwd_paramsE,"ax",@progbits
	.sectioninfo	@"SHI_REGISTERS=200"
	.align	128
        .global         _ZN5flash24flash_fwd_splitkv_kernelI23Flash_fwd_kernel_traitsILi128ELi64ELi64ELi4ELb0ELb0EN7cutlass10bfloat16_tE19Flash_kernel_traitsILi128ELi64ELi64ELi4ES3_EELb1ELb0ELb1ELb0ELb0ELb1ELb0ELb0EEEvNS_16Flash_fwd_paramsE
        .type           _ZN5flash24flash_fwd_splitkv_kernelI23Flash_fwd_kernel_traitsILi128ELi64ELi64ELi4ELb0ELb0EN7cutlass10bfloat16_tE19Flash_kernel_traitsILi128ELi64ELi64ELi4ES3_EELb1ELb0ELb1ELb0ELb0ELb1ELb0ELb0EEEvNS_16Flash_fwd_paramsE,@function
        .size           _ZN5flash24flash_fwd_splitkv_kernelI23Flash_fwd_kernel_traitsILi128ELi64ELi64ELi4ELb0ELb0EN7cutlass10bfloat16_tE19Flash_kernel_traitsILi128ELi64ELi64ELi4ES3_EELb1ELb0ELb1ELb0ELb0ELb1ELb0ELb0EEEvNS_16Flash_fwd_paramsE,(.L_x_8385 - _ZN5flash24flash_fwd_splitkv_kernelI23Flash_fwd_kernel_traitsILi128ELi64ELi64ELi4ELb0ELb0EN7cutlass10bfloat16_tE19Flash_kernel_traitsILi128ELi64ELi64ELi4ES3_EELb1ELb0ELb1ELb0ELb0ELb1ELb0ELb0EEEvNS_16Flash_fwd_paramsE)
        .other          _ZN5flash24flash_fwd_splitkv_kernelI23Flash_fwd_kernel_traitsILi128ELi64ELi64ELi4ELb0ELb0EN7cutlass10bfloat16_tE19Flash_kernel_traitsILi128ELi64ELi64ELi4ES3_EELb1ELb0ELb1ELb0ELb0ELb1ELb0ELb0EEEvNS_16Flash_fwd_paramsE,@"STO_CUDA_ENTRY STV_DEFAULT"
_ZN5flash24flash_fwd_splitkv_kernelI23Flash_fwd_kernel_traitsILi128ELi64ELi64ELi4ELb0ELb0EN7cutlass10bfloat16_tE19Flash_kernel_traitsILi128ELi64ELi64ELi4ES3_EELb1ELb0ELb1ELb0ELb0ELb1ELb0ELb0EEEvNS_16Flash_fwd_paramsE:
.text._ZN5flash24flash_fwd_splitkv_kernelI23Flash_fwd_kernel_traitsILi128ELi64ELi64ELi4ELb0ELb0EN7cutlass10bfloat16_tE19Flash_kernel_traitsILi128ELi64ELi64ELi4ES3_EELb1ELb0ELb1ELb0ELb0ELb1ELb0ELb0EEEvNS_16Flash_fwd_paramsE:
        /* <DEDUP_REMOVED lines=33> */
.L_x_6707:
[----:B-1-34-:R-:W-:Y:S02]  /*0210*/  MOV R2, c[0x0][0x218] ;  /* 0x0000860000027a02 */ /* 0x01afe40000000f00 */
.L_x_6708:
        /* <DEDUP_REMOVED lines=78> */
.L_x_6711:
[----:B------:R-:W-:Y:S05]  /*0700*/  BSYNC B0 ;  /* 0x0000000000007941 */ /* 0x000fea0003800000 */
.L_x_6710:
        /* <DEDUP_REMOVED lines=18> */
.L_x_6713:
[----:B------:R-:W-:Y:S05]  /*0830*/  BSYNC B0 ;  /* 0x0000000000007941 */ /* 0x000fea0003800000 */
.L_x_6712:
        /* <DEDUP_REMOVED lines=18> */
.L_x_6715:
[----:B------:R-:W-:Y:S05]  /*0960*/  BSYNC B0 ;  /* 0x0000000000007941 */ /* 0x000fea0003800000 */
.L_x_6714:
        /* <DEDUP_REMOVED lines=17> */
.L_x_6717:
[----:B------:R-:W-:Y:S05]  /*0a80*/  BSYNC B0 ;  /* 0x0000000000007941 */ /* 0x000fea0003800000 */
.L_x_6716:
        /* <DEDUP_REMOVED lines=19> */
.L_x_6709:
        /* <DEDUP_REMOVED lines=92> */
.L_x_6718:
        /* <DEDUP_REMOVED lines=15> */
.L_x_6720:
        /* <DEDUP_REMOVED lines=51> */
.L_x_6719:
        /* <DEDUP_REMOVED lines=95> */
.L_x_6722:
[----:B------:R-:W-:Y:S05]  /*1b90*/  BSYNC B0 ;  /* 0x0000000000007941 */ /* 0x000fea0003800000 */
.L_x_6721:
        /* <DEDUP_REMOVED lines=29> */
.L_x_6724:
[----:B------:R-:W-:Y:S05]  /*1d70*/  BSYNC B0 ;  /* 0x0000000000007941 */ /* 0x000fea0003800000 */
.L_x_6723:
        /* <DEDUP_REMOVED lines=29> */
.L_x_6726:
[----:B------:R-:W-:Y:S05]  /*1f50*/  BSYNC B0 ;  /* 0x0000000000007941 */ /* 0x000fea0003800000 */
.L_x_6725:
        /* <DEDUP_REMOVED lines=28> */
.L_x_6728:
[----:B------:R-:W-:Y:S05]  /*2120*/  BSYNC B0 ;  /* 0x0000000000007941 */ /* 0x000fea0003800000 */
.L_x_6727:
        /* <DEDUP_REMOVED lines=23> */
.L_x_6730:
[----:B------:R-:W-:Y:S05]  /*22a0*/  BSYNC B0 ;  /* 0x0000000000007941 */ /* 0x000fea0003800000 */
.L_x_6729:
        /* <DEDUP_REMOVED lines=25> */
.L_x_6732:
[----:B------:R-:W-:Y:S05]  /*2440*/  BSYNC B0 ;  /* 0x0000000000007941 */ /* 0x000fea0003800000 */
.L_x_6731:
        /* <DEDUP_REMOVED lines=23> */
.L_x_6734:
[----:B------:R-:W-:Y:S05]  /*25c0*/  BSYNC B0 ;  /* 0x0000000000007941 */ /* 0x000fea0003800000 */
.L_x_6733:
        /* <DEDUP_REMOVED lines=25> */
.L_x_6736:
[----:B------:R-:W-:Y:S05]  /*2760*/  BSYNC B0 ;  /* 0x0000000000007941 */ /* 0x000fea0003800000 */
.L_x_6735:
        /* <DEDUP_REMOVED lines=75> */
.L_x_6738:
[----:B---3--:R-:W-:Y:S05]  /*2c20*/  BSYNC B0 ;  /* 0x0000000000007941 */ /* 0x008fea0003800000 */
.L_x_6737:
        /* <DEDUP_REMOVED lines=25> */
.L_x_6740:
[----:B------:R-:W-:Y:S05]  /*2dc0*/  BSYNC B0 ;  /* 0x0000000000007941 */ /* 0x000fea0003800000 */
.L_x_6739:
        /* <DEDUP_REMOVED lines=25> */
.L_x_6742:
[----:B------:R-:W-:Y:S05]  /*2f60*/  BSYNC B0 ;  /* 0x0000000000007941 */ /* 0x000fea0003800000 */
.L_x_6741:
        /* <DEDUP_REMOVED lines=28> */
.L_x_6744:
[----:B------:R-:W-:Y:S05]  /*3130*/  BSYNC B0 ;  /* 0x0000000000007941 */ /* 0x000fea0003800000 */
.L_x_6743:
        /* <DEDUP_REMOVED lines=9> */
[----:B------:R-:W-:Y:S01]  /*31d0*/  LDSM.16.M88.4 R28, [R145] ;  /* 0x00000000911c783b */ /* 0x000fe20000000200 */
[----:B------:R-:W-:Y:S01]  /*31e0*/  IMAD R142, R2, 0x2, R145 ;  /* 0x00000002028e7824 */ /* 0x000fe200078e0291 */
[-C--:B------:R-:W-:Y:S01]  /*31f0*/  IMNMX R129, R129, R98.reuse, PT ;  /* 0x0000006281817217 */ /* 0x080fe20003800200 */
[----:B------:R-:W-:Y:S01]  /*3200*/  IMAD R144, R7, 0x2, R6 ;  /* 0x0000000207907824 */ /* 0x000fe200078e0206 */
[----:B-1----:R-:W-:Y:S01]  /*3210*/  LDSM.16.M88.4 R36, [R100+0x4000] ;  /* 0x004000006424783b */ /* 0x002fe20000000200 */
[----:B------:R-:W-:Y:S01]  /*3220*/  IMAD.IADD R6, R25, 0x1, R154 ;  /* 0x0000000119067824 */ /* 0x000fe200078e029a */
[----:B------:R-:W-:Y:S01]  /*3230*/  IMNMX R130, R99, R98, PT ;  /* 0x0000006263827217 */ /* 0x000fe20003800200 */
[----:B------:R-:W-:Y:S01]  /*3240*/  IMAD R141, R5, 0x2, R144 ;  /* 0x00000002058d7824 */ /* 0x000fe200078e0290 */
[----:B------:R-:W1:Y:S01]  /*3250*/  LDSM.16.M88.4 R60, [R146+0x4800] ;  /* 0x00480000923c783b */ /* 0x000e620000000200 */
[----:B------:R-:W-:Y:S01]  /*3260*/  I2F R5, R6 ;  /* 0x0000000600057306 */ /* 0x000fe20000201400 */
[----:B------:R-:W-:-:S02]  /*3270*/  IADD3 R101, R6, 0x18, RZ ;  /* 0x0000001806657810 */ /* 0x000fc40007ffe0ff */
[----:B------:R-:W5:Y:S01]  /*3280*/  LDSM.16.M88.4 R20, [R146+0x5000] ;  /* 0x005000009214783b */ /* 0x000f620000000200 */
[C---:B------:R-:W-:Y:S02]  /*3290*/  IADD3 R108, R6.reuse, 0x28, RZ ;  /* 0x00000028066c7810 */ /* 0x040fe40007ffe0ff */
[C---:B------:R-:W-:Y:S01]  /*32a0*/  IADD3 R104, R6.reuse, 0x20, RZ ;  /* 0x0000002006687810 */ /* 0x040fe20007ffe0ff */
[----:B------:R-:W2:Y:S01]  /*32b0*/  LDSM.16.M88.4 R44, [R146+0x5800] ;  /* 0x00580000922c783b */ /* 0x000ea20000000200 */
[----:B------:R-:W-:Y:S01]  /*32c0*/  I2F R109, R108 ;  /* 0x0000006c006d7306 */ /* 0x000fe20000201400 */
[C---:B------:R-:W-:Y:S02]  /*32d0*/  IADD3 R110, R6.reuse, 0x29, RZ ;  /* 0x00000029066e7810 */ /* 0x040fe40007ffe0ff */
[----:B--2---:R-:W-:Y:S01]  /*32e0*/  LDSM.16.M88.4 R8, [R143] ;  /* 0x000000008f08783b */ /* 0x004fe20000000200 */
[C---:B------:R-:W-:Y:S02]  /*32f0*/  IADD3 R106, R6.reuse, 0x21, RZ ;  /* 0x00000021066a7810 */ /* 0x040fe40007ffe0ff */
[C---:B------:R-:W-:Y:S01]  /*3300*/  IADD3 R114, R6.reuse, 0x31, RZ ;  /* 0x0000003106727810 */ /* 0x040fe20007ffe0ff */
[----:B------:R-:W2:Y:S01]  /*3310*/  LDSM.16.M88.4 R88, [R139+0x4000] ;  /* 0x004000008b58783b */ /* 0x000ea20000000200 */
[----:B------:R-:W-:Y:S01]  /*3320*/  I2F R105, R104 ;  /* 0x0000006800697306 */ /* 0x000fe20000201400 */
[----:B------:R-:W-:-:S02]  /*3330*/  IADD3 R112, R6, 0x30, RZ ;  /* 0x0000003006707810 */ /* 0x000fc40007ffe0ff */
[----:B------:R-:W3:Y:S04]  /*3340*/  LDSM.16.M88.4 R32, [R100+0x4800] ;  /* 0x004800006420783b */ /* 0x000ee80000000200 */
[----:B------:R-:W2:Y:S01]  /*3350*/  LDSM.16.M88.4 R92, [R100+0x5000] ;  /* 0x00500000645c783b */ /* 0x000ea20000000200 */
[----:B------:R-:W-:Y:S01]  /*3360*/  I2F R111, R110 ;  /* 0x0000006e006f7306 */ /* 0x000fe20000201400 */
[C---:B----4-:R-:W-:Y:S02]  /*3370*/  HMMA.16816.F32.BF16 R40, R12.reuse, R68, RZ ;  /* 0x000000440c28723c */ /* 0x050fe400000418ff */
[----:B------:R-:W4:Y:S04]  /*3380*/  LDSM.16.M88.4 R84, [R100+0x5800] ;  /* 0x005800006454783b */ /* 0x000f280000000200 */
[----:B------:R-:W-:Y:S01]  /*3390*/  LDSM.16.M88.4 R52, [R142] ;  /* 0x000000008e34783b */ /* 0x000fe20000000200 */
[----:B------:R-:W-:Y:S01]  /*33a0*/  I2F R107, R106 ;  /* 0x0000006a006b7306 */ /* 0x000fe20000201400 */
[C---:B------:R-:W-:Y:S02]  /*33b0*/  HMMA.16816.F32.BF16 R68, R12.reuse, R70, RZ ;  /* 0x000000460c44723c */ /* 0x040fe400000418ff */
[----:B------:R-:W2:Y:S04]  /*33c0*/  LDSM.16.M88.4 R48, [R141] ;  /* 0x000000008d30783b */ /* 0x000ea80000000200 */
[----:B------:R-:W2:Y:S01]  /*33d0*/  LDSM.16.M88.4 R80, [R139+0x4800] ;  /* 0x004800008b50783b */ /* 0x000ea20000000200 */
[----:B------:R-:W-:Y:S01]  /*33e0*/  I2F R121, R114 ;  /* 0x0000007200797306 */ /* 0x000fe20000201400 */
[----:B-1----:R-:W-:Y:S02]  /*33f0*/  HMMA.16816.F32.BF16 R64, R12, R60, RZ ;  /* 0x0000003c0c40723c */ /* 0x002fe400000418ff */
[----:B------:R-:W1:Y:S04]  /*3400*/  LDSM.16.M88.4 R76, [R139+0x5000] ;  /* 0x005000008b4c783b */ /* 0x000e680000000200 */
[----:B------:R-:W1:Y:S01]  /*3410*/  LDSM.16.M88.4 R72, [R139+0x5800] ;  /* 0x005800008b48783b */ /* 0x000e620000000200 */
[----:B------:R-:W-:Y:S01]  /*3420*/  I2F R115, R112 ;  /* 0x0000007000737306 */ /* 0x000fe20000201400 */
[----:B------:R-:W-:Y:S02]  /*3430*/  HMMA.16816.F32.BF16 R40, R28, R36, R40 ;  /* 0x000000241c28723c */ /* 0x000fe40000041828 */
[----:B------:R-:W0:Y:S06]  /*3440*/  LDGDEPBAR ;  /* 0x00000000000079af */ /* 0x000e2c0000000000 */
[C---:B------:R-:W-:Y:S08]  /*3450*/  HMMA.16816.F32.BF16 R60, R12.reuse, R62, RZ ;  /* 0x0000003e0c3c723c */ /* 0x040ff000000418ff */
[C---:B-----5:R-:W-:Y:S08]  /*3460*/  HMMA.16816.F32.BF16 R56, R12.reuse, R20, RZ ;  /* 0x000000140c38723c */ /* 0x060ff000000418ff */
[----:B------:R-:W-:Y:S08]  /*3470*/  HMMA.16816.F32.BF16 R20, R12, R22, RZ ;  /* 0x000000160c14723c */ /* 0x000ff000000418ff */
[----:B------:R-:W-:Y:S01]  /*3480*/  HMMA.16816.F32.BF16 R68, R28, R38, R68 ;  /* 0x000000261c44723c */ /* 0x000fe20000041844 */
[----:B------:R-:W-:Y:S07]  /*3490*/  LDSM.16.M88.4 R36, [R147+0x2000] ;  /* 0x002000009324783b */ /* 0x000fee0000000200 */
[C---:B------:R-:W-:Y:S08]  /*34a0*/  HMMA.16816.F32.BF16 R16, R12.reuse, R44, RZ ;  /* 0x0000002c0c10723c */ /* 0x040ff000000418ff */
[----:B------:R-:W-:Y:S01]  /*34b0*/  HMMA.16816.F32.BF16 R12, R12, R46, RZ ;  /* 0x0000002e0c0c723c */ /* 0x000fe200000418ff */
[----:B------:R-:W-:Y:S07]  /*34c0*/  LDSM.16.M88.4 R44, [R141+0x800] ;  /* 0x000800008d2c783b */ /* 0x000fee0000000200 */
[----:B--2---:R-:W-:Y:S07]  /*34d0*/  HMMA.16816.F32.BF16 R40, R8, R88, R40 ;  /* 0x000000580828723c */ /* 0x004fee0000041828 */
[----:B------:R-:W-:Y:S01]  /*34e0*/  IADD3 R88, R6, 0x1, RZ ;  /* 0x0000000106587810 */ /* 0x000fe20007ffe0ff */
[----:B---3--:R-:W-:Y:S03]  /*34f0*/  HMMA.16816.F32.BF16 R64, R28, R32, R64 ;  /* 0x000000201c40723c */ /* 0x008fe60000041840 */
[----:B------:R-:W-:Y:S01]  /*3500*/  I2F R7, R88 ;  /* 0x0000005800077306 */ /* 0x000fe20000201400 */
[----:B------:R-:W-:-:S02]  /*3510*/  ISETP.GE.AND P5, PT, R88, R130, PT ;  /* 0x000000825800720c */ /* 0x000fc40003fa6270 */
[-C--:B------:R-:W-:Y:S02]  /*3520*/  ISETP.GE.AND P1, PT, R88, R129.reuse, PT ;  /* 0x000000815800720c */ /* 0x080fe40003f26270 */
[C---:B------:R-:W-:Y:S01]  /*3530*/  HMMA.16816.F32.BF16 R60, R28.reuse, R34, R60 ;  /* 0x000000221c3c723c */ /* 0x040fe2000004183c */
[----:B------:R-:W2:Y:S07]  /*3540*/  LDSM.16.M88.4 R32, [R146+0x6000] ;  /* 0x006000009220783b */ /* 0x000eae0000000200 */
[C---:B------:R-:W-:Y:S07]  /*3550*/  HMMA.16816.F32.BF16 R56, R28.reuse, R92, R56 ;  /* 0x0000005c1c38723c */ /* 0x040fee0000041838 */
[----:B------:R-:W-:Y:S01]  /*3560*/  IADD3 R92, R6, 0x9, RZ ;  /* 0x00000009065c7810 */ /* 0x000fe20007ffe0ff */
[----:B------:R-:W-:Y:S01]  /*3570*/  HMMA.16816.F32.BF16 R20, R28, R94, R20 ;  /* 0x0000005e1c14723c */ /* 0x000fe20000041814 */
[----:B------:R-:W-:Y:S02]  /*3580*/  I2F R95, R101 ;  /* 0x00000065005f7306 */ /* 0x000fe40000201400 */
[----:B------:R-:W-:-:S02]  /*3590*/  ISETP.GE.AND P3, PT, R92, R129, PT ;  /* 0x000000815c00720c */ /* 0x000fc40003f66270 */
[-C--:B------:R-:W-:Y:S02]  /*35a0*/  ISETP.GE.AND P6, PT, R92, R130.reuse, PT ;  /* 0x000000825c00720c */ /* 0x080fe40003fc6270 */
[C---:B------:R-:W-:Y:S01]  /*35b0*/  IADD3 R94, R6.reuse, 0x11, RZ ;  /* 0x00000011065e7810 */ /* 0x040fe20007ffe0ff */
[----:B------:R-:W-:Y:S01]  /*35c0*/  HMMA.16816.F32.BF16 R68, R8, R90, R68 ;  /* 0x0000005a0844723c */ /* 0x000fe20000041844 */
[----:B------:R-:W-:Y:S06]  /*35d0*/  I2F R91, R92 ;  /* 0x0000005c005b7306 */ /* 0x000fec0000201400 */
[----:B------:R-:W-:Y:S01]  /*35e0*/  IADD3 R90, R6, 0x8, RZ ;  /* 0x00000008065a7810 */ /* 0x000fe20007ffe0ff */
[----:B----4-:R-:W-:Y:S01]  /*35f0*/  HMMA.16816.F32.BF16 R16, R28, R84, R16 ;  /* 0x000000541c10723c */ /* 0x010fe20000041810 */
[----:B------:R-:W-:Y:S02]  /*3600*/  I2F R93, R94 ;  /* 0x0000005e005d7306 */ /* 0x000fe40000201400 */
[----:B------:R-:W-:-:S02]  /*3610*/  ISETP.GE.AND P4, PT, R90, R130, PT ;  /* 0x000000825a00720c */ /* 0x000fc40003f86270 */
[----:B------:R-:W-:-:S03]  /*3620*/  ISETP.GE.AND P2, PT, R90, R129, PT ;  /* 0x000000815a00720c */ /* 0x000fc60003f46270 */
[----:B------:R-:W-:Y:S01]  /*3630*/  HMMA.16816.F32.BF16 R12, R28, R86, R12 ;  /* 0x000000561c0c723c */ /* 0x000fe2000004180c */
[----:B------:R-:W-:Y:S01]  /*3640*/  LDSM.16.M88.4 R28, [R141+0x1000] ;  /* 0x001000008d1c783b */ /* 0x000fe20000000200 */
[----:B------:R-:W-:Y:S06]  /*3650*/  I2F R89, R90 ;  /* 0x0000005a00597306 */ /* 0x000fec0000201400 */
[----:B------:R-:W-:Y:S08]  /*3660*/  HMMA.16816.F32.BF16 R40, R52, R48, R40 ;  /* 0x000000303428723c */ /* 0x000ff00000041828 */
[C---:B------:R-:W-:Y:S08]  /*3670*/  HMMA.16816.F32.BF16 R64, R8.reuse, R80, R64 ;  /* 0x000000500840723c */ /* 0x040ff00000041840 */
[C---:B------:R-:W-:Y:S08]  /*3680*/  HMMA.16816.F32.BF16 R60, R8.reuse, R82, R60 ;  /* 0x00000052083c723c */ /* 0x040ff0000004183c */
[C---:B-1----:R-:W-:Y:S08]  /*3690*/  HMMA.16816.F32.BF16 R56, R8.reuse, R76, R56 ;  /* 0x0000004c0838723c */ /* 0x042ff00000041838 */
[----:B------:R-:W-:Y:S01]  /*36a0*/  HMMA.16816.F32.BF16 R80, R8, R78, R20 ;  /* 0x0000004e0850723c */ /* 0x000fe20000041814 */
[----:B------:R-:W-:Y:S04]  /*36b0*/  LDSM.16.M88.4 R20, [R145+0x2000] ;  /* 0x002000009114783b */ /* 0x000fe80000000200 */
[----:B------:R-:W1:Y:S03]  /*36c0*/  LDSM.16.M88.4 R76, [R100+0x6000] ;  /* 0x00600000644c783b */ /* 0x000e660000000200 */
[----:B------:R-:W-:Y:S01]  /*36d0*/  HMMA.16816.F32.BF16 R68, R52, R50, R68 ;  /* 0x000000323444723c */ /* 0x000fe20000041844 */
[----:B------:R-:W-:Y:S07]  /*36e0*/  LDSM.16.M88.4 R48, [R139+0x6000] ;  /* 0x006000008b30783b */ /* 0x000fee0000000200 */
[C---:B------:R-:W-:Y:S08]  /*36f0*/  HMMA.16816.F32.BF16 R16, R8.reuse, R72, R16 ;  /* 0x000000480810723c */ /* 0x040ff00000041810 */
[----:B------:R-:W-:Y:S01]  /*3700*/  HMMA.16816.F32.BF16 R12, R8, R74, R12 ;  /* 0x0000004a080c723c */ /* 0x000fe2000004180c */
[----:B------:R-:W3:Y:S04]  /*3710*/  LDSM.16.M88.4 R8, [R141+0x1800] ;  /* 0x001800008d08783b */ /* 0x000ee80000000200 */
[----:B------:R-:W-:Y:S03]  /*3720*/  LDSM.16.M88.4 R72, [R146+0x6800] ;  /* 0x006800009248783b */ /* 0x000fe60000000200 */
[----:B--2---:R-:W-:Y:S08]  /*3730*/  HMMA.16816.F32.BF16 R40, R36, R32, R40 ;  /* 0x000000202428723c */ /* 0x004ff00000041828 */
[C---:B------:R-:W-:Y:S08]  /*3740*/  HMMA.16816.F32.BF16 R64, R52.reuse, R44, R64 ;  /* 0x0000002c3440723c */ /* 0x040ff00000041840 */
[----:B------:R-:W-:Y:S01]  /*3750*/  HMMA.16816.F32.BF16 R60, R52, R46, R60 ;  /* 0x0000002e343c723c */ /* 0x000fe2000004183c */
[----:B------:R-:W2:Y:S07]  /*3760*/  LDSM.16.M88.4 R44, [R143+0x2000] ;  /* 0x002000008f2c783b */ /* 0x000eae0000000200 */
[----:B------:R-:W-:Y:S01]  /*3770*/  HMMA.16816.F32.BF16 R68, R36, R34, R68 ;  /* 0x000000222444723c */ /* 0x000fe20000041844 */
[----:B------:R-:W-:Y:S07]  /*3780*/  LDSM.16.M88.4 R32, [R141+0x2000] ;  /* 0x002000008d20783b */ /* 0x000fee0000000200 */
[----:B-1----:R-:W-:Y:S07]  /*3790*/  HMMA.16816.F32.BF16 R40, R20, R76, R40 ;  /* 0x0000004c1428723c */ /* 0x002fee0000041828 */
[C---:B------:R-:W-:Y:S01]  /*37a0*/  IADD3 R76, R6.reuse, 0x10, RZ ;  /* 0x00000010064c7810 */ /* 0x040fe20007ffe0ff */
[C---:B------:R-:W-:Y:S03]  /*37b0*/  HMMA.16816.F32.BF16 R56, R52.reuse, R28, R56 ;  /* 0x0000001c3438723c */ /* 0x040fe60000041838 */
[----:B------:R-:W-:Y:S05]  /*37c0*/  I2F R77, R76 ;  /* 0x0000004c004d7306 */ /* 0x000fea0000201400 */
[C---:B------:R-:W-:Y:S01]  /*37d0*/  HMMA.16816.F32.BF16 R80, R52.reuse, R30, R80 ;  /* 0x0000001e3450723c */ /* 0x040fe20000041850 */
[----:B------:R-:W1:Y:S07]  /*37e0*/  LDSM.16.M88.4 R28, [R142+0x2000] ;  /* 0x002000008e1c783b */ /* 0x000e6e0000000200 */
[----:B---3--:R-:W-:Y:S01]  /*37f0*/  HMMA.16816.F32.BF16 R84, R52, R8, R16 ;  /* 0x000000083454723c */ /* 0x008fe20000041810 */
[----:B------:R-:W3:Y:S07]  /*3800*/  LDSM.16.M88.4 R16, [R100+0x6800] ;  /* 0x006800006410783b */ /* 0x000eee0000000200 */
[----:B------:R-:W-:Y:S07]  /*3810*/  HMMA.16816.F32.BF16 R68, R20, R78, R68 ;  /* 0x0000004e1444723c */ /* 0x000fee0000041844 */
[----:B------:R-:W-:Y:S01]  /*3820*/  IADD3 R78, R6, 0x19, RZ ;  /* 0x00000019064e7810 */ /* 0x000fe20007ffe0ff */
[----:B--2---:R-:W-:Y:S03]  /*3830*/  HMMA.16816.F32.BF16 R40, R44, R48, R40 ;  /* 0x000000302c28723c */ /* 0x004fe60000041828 */
[----:B------:R-:W-:Y:S05]  /*3840*/  I2F R79, R78 ;  /* 0x0000004e004f7306 */ /* 0x000fea0000201400 */
[C---:B------:R-:W-:Y:S08]  /*3850*/  HMMA.16816.F32.BF16 R64, R36.reuse, R72, R64 ;  /* 0x000000482440723c */ /* 0x040ff00000041840 */
[----:B------:R-:W-:Y:S01]  /*3860*/  HMMA.16816.F32.BF16 R72, R36, R74, R60 ;  /* 0x0000004a2448723c */ /* 0x000fe2000004183c */
[----:B------:R-:W2:Y:S07]  /*3870*/  LDSM.16.M88.4 R60, [R139+0x6800] ;  /* 0x006800008b3c783b */ /* 0x000eae0000000200 */
[----:B------:R-:W-:Y:S01]  /*3880*/  HMMA.16816.F32.BF16 R68, R44, R50, R68 ;  /* 0x000000322c44723c */ /* 0x000fe20000041844 */
[----:B------:R-:W4:Y:S07]  /*3890*/  LDSM.16.M88.4 R48, [R146+0x7000] ;  /* 0x007000009230783b */ /* 0x000f2e0000000200 */
[----:B-1----:R-:W-:Y:S08]  /*38a0*/  HMMA.16816.F32.BF16 R40, R28, R32, R40 ;  /* 0x000000201c28723c */ /* 0x002ff00000041828 */
[C---:B---3--:R-:W-:Y:S08]  /*38b0*/  HMMA.16816.F32.BF16 R64, R20.reuse, R16, R64 ;  /* 0x000000101440723c */ /* 0x048ff00000041840 */
[----:B------:R-:W-:Y:S01]  /*38c0*/  HMMA.16816.F32.BF16 R72, R20, R18, R72 ;  /* 0x000000121448723c */ /* 0x000fe20000041848 */
[----:B------:R-:W-:Y:S07]  /*38d0*/  LDSM.16.M88.4 R16, [R100+0x7000] ;  /* 0x007000006410783b */ /* 0x000fee0000000200 */
[----:B------:R-:W-:Y:S01]  /*38e0*/  HMMA.16816.F32.BF16 R12, R52, R10, R12 ;  /* 0x0000000a340c723c */ /* 0x000fe2000004180c */
[----:B------:R-:W1:Y:S01]  /*38f0*/  LDSM.16.M88.4 R8, [R141+0x2800] ;  /* 0x002800008d08783b */ /* 0x000e620000000200 */
[----:B------:R-:W-:-:S04]  /*3900*/  FMUL.FTZ R40, R40, c[0x0][0x2ec] ;  /* 0x0000bb0028287a20 */ /* 0x000fc80000410000 */
[----:B------:R3:W-:Y:S01]  /*3910*/  MUFU.TANH R116, R40 ;  /* 0x0000002800747308 */ /* 0x0007e20000002400 */
[C---:B------:R-:W-:Y:S01]  /*3920*/  IADD3 R52, R6.reuse, 0x38, RZ ;  /* 0x0000003806347810 */ /* 0x040fe20007ffe0ff */
[----:B--2---:R-:W-:Y:S01]  /*3930*/  HMMA.16816.F32.BF16 R64, R44, R60, R64 ;  /* 0x0000003c2c40723c */ /* 0x004fe20000041840 */
[----:B------:R-:W-:-:S05]  /*3940*/  IADD3 R54, R6, 0x39, RZ ;  /* 0x0000003906367810 */ /* 0x000fca0007ffe0ff */
[----:B------:R-:W-:Y:S01]  /*3950*/  I2F R53, R52 ;  /* 0x0000003400357306 */ /* 0x000fe20000201400 */
[----:B------:R-:W-:Y:S01]  /*3960*/  FMUL.FTZ R60, R41, c[0x0][0x2ec] ;  /* 0x0000bb00293c7a20 */ /* 0x000fe20000410000 */
[C---:B----4-:R-:W-:Y:S06]  /*3970*/  HMMA.16816.F32.BF16 R56, R36.reuse, R48, R56 ;  /* 0x000000302438723c */ /* 0x050fec0000041838 */
[----:B------:R-:W-:Y:S01]  /*3980*/  MUFU.TANH R60, R60 ;  /* 0x0000003c003c7308 */ /* 0x000fe20000002400 */
[----:B------:R-:W-:Y:S01]  /*3990*/  FMUL.FTZ R48, R42, c[0x0][0x2ec] ;  /* 0x0000bb002a307a20 */ /* 0x000fe20000410000 */
[----:B------:R-:W-:Y:S01]  /*39a0*/  HMMA.16816.F32.BF16 R80, R36, R50, R80 ;  /* 0x000000322450723c */ /* 0x000fe20000041850 */
[----:B------:R-:W-:-:S02]  /*39b0*/  FMUL.FTZ R49, R43, c[0x0][0x2ec] ;  /* 0x0000bb002b317a20 */ /* 0x000fc40000410000 */
[----:B---3--:R-:W2:Y:S03]  /*39c0*/  LDSM.16.M88.4 R40, [R146+0x7800] ;  /* 0x007800009228783b */ /* 0x008ea60000000200 */
[----:B------:R-:W-:Y:S02]  /*39d0*/  I2F R55, R54 ;  /* 0x0000003600377306 */ /* 0x000fe40000201400 */
[----:B------:R-:W-:Y:S06]  /*39e0*/  HMMA.16816.F32.BF16 R72, R44, R62, R72 ;  /* 0x0000003e2c48723c */ /* 0x000fec0000041848 */
[----:B------:R-:W-:Y:S02]  /*39f0*/  MUFU.TANH R49, R49 ;  /* 0x0000003100317308 */ /* 0x000fe40000002400 */
[C---:B------:R-:W-:Y:S01]  /*3a00*/  HMMA.16816.F32.BF16 R68, R28.reuse, R34, R68 ;  /* 0x000000221c44723c */ /* 0x040fe20000041844 */
[----:B------:R-:W3:Y:S05]  /*3a10*/  LDSM.16.M88.4 R32, [R139+0x7000] ;  /* 0x007000008b20783b */ /* 0x000eea0000000200 */
[----:B------:R-:W-:Y:S02]  /*3a20*/  MUFU.TANH R48, R48 ;  /* 0x0000003000307308 */ /* 0x000fe40000002400 */
[----:B-1----:R-:W-:Y:S08]  /*3a30*/  HMMA.16816.F32.BF16 R64, R28, R8, R64 ;  /* 0x000000081c40723c */ /* 0x002ff00000041840 */
[C---:B------:R-:W-:Y:S08]  /*3a40*/  HMMA.16816.F32.BF16 R56, R20.reuse, R16, R56 ;  /* 0x000000101438723c */ /* 0x040ff00000041838 */
[----:B------:R-:W-:Y:S01]  /*3a50*/  HMMA.16816.F32.BF16 R80, R20, R18, R80 ;  /* 0x000000121450723c */ /* 0x000fe20000041850 */
[----:B------:R-:W-:Y:S01]  /*3a60*/  LDSM.16.M88.4 R16, [R141+0x3000] ;  /* 0x003000008d10783b */ /* 0x000fe20000000200 */
[----:B------:R-:W-:-:S02]  /*3a70*/  FMUL.FTZ R62, R71, c[0x0][0x2ec] ;  /* 0x0000bb00473e7a20 */ /* 0x000fc40000410000 */
[----:B------:R-:W-:Y:S02]  /*3a80*/  FMUL.FTZ R50, R68, c[0x0][0x2ec] ;  /* 0x0000bb0044327a20 */ /* 0x000fe40000410000 */
[----:B------:R-:W-:Y:S02]  /*3a90*/  FMUL.FTZ R51, R69, c[0x0][0x2ec] ;  /* 0x0000bb0045337a20 */ /* 0x000fe40000410000 */
[----:B------:R-:W-:Y:S01]  /*3aa0*/  HMMA.16816.F32.BF16 R72, R28, R10, R72 ;  /* 0x0000000a1c48723c */ /* 0x000fe20000041848 */
[----:B------:R-:W1:Y:S01]  /*3ab0*/  LDSM.16.M88.4 R8, [R100+0x7800] ;  /* 0x007800006408783b */ /* 0x000e620000000200 */
[----:B------:R-:W4:Y:S01]  /*3ac0*/  MUFU.TANH R62, R62 ;  /* 0x0000003e003e7308 */ /* 0x000f220000002400 */
[----:B------:R-:W-:Y:S02]  /*3ad0*/  FMUL.FTZ R63, R64, c[0x0][0x2ec] ;  /* 0x0000bb00403f7a20 */ /* 0x000fe40000410000 */
[----:B------:R-:W-:Y:S02]  /*3ae0*/  FMUL.FTZ R64, R65, c[0x0][0x2ec] ;  /* 0x0000bb0041407a20 */ /* 0x000fe40000410000 */
[----:B------:R-:W-:Y:S01]  /*3af0*/  FMUL.FTZ R61, R70, c[0x0][0x2ec] ;  /* 0x0000bb00463d7a20 */ /* 0x000fe20000410000 */
[C---:B--2---:R-:W-:Y:S02]  /*3b00*/  HMMA.16816.F32.BF16 R84, R36.reuse, R40, R84 ;  /* 0x000000282454723c */ /* 0x044fe40000041854 */
[----:B------:R-:W-:Y:S05]  /*3b10*/  MUFU.TANH R50, R50 ;  /* 0x0000003200327308 */ /* 0x000fea0000002400 */
[----:B------:R-:W-:Y:S01]  /*3b20*/  FMUL.FTZ R40, R66, c[0x0][0x2ec] ;  /* 0x0000bb0042287a20 */ /* 0x000fe20000410000 */
[----:B------:R-:W-:Y:S01]  /*3b30*/  HMMA.16816.F32.BF16 R36, R36, R42, R12 ;  /* 0x0000002a2424723c */ /* 0x000fe2000004180c */
[----:B------:R-:W-:Y:S01]  /*3b40*/  LDSM.16.M88.4 R12, [R141+0x3800] ;  /* 0x003800008d0c783b */ /* 0x000fe20000000200 */
[----:B------:R-:W-:Y:S01]  /*3b50*/  MUFU.TANH R64, R64 ;  /* 0x0000004000407308 */ /* 0x000fe20000002400 */
[----:B------:R-:W-:-:S04]  /*3b60*/  FMUL.FTZ R41, R67, c[0x0][0x2ec] ;  /* 0x0000bb0043297a20 */ /* 0x000fc80000410000 */
[----:B----4-:R-:W-:Y:S01]  /*3b70*/  FFMA.FTZ R43, R0, R91, R62 ;  /* 0x0000005b002b7223 */ /* 0x010fe2000001003e */
[C---:B---3--:R-:W-:Y:S01]  /*3b80*/  HMMA.16816.F32.BF16 R56, R44.reuse, R32, R56 ;  /* 0x000000202c38723c */ /* 0x048fe20000041838 */
[----:B------:R-:W-:Y:S01]  /*3b90*/  FMUL.FTZ R65, R72, c[0x0][0x2ec] ;  /* 0x0000bb0048417a20 */ /* 0x000fe20000410000 */
[----:B------:R-:W2:Y:S01]  /*3ba0*/  MUFU.TANH R40, R40 ;  /* 0x0000002800287308 */ /* 0x000ea20000002400 */
[----:B------:R-:W-:Y:S01]  /*3bb0*/  FMUL.FTZ R42, R75, c[0x0][0x2ec] ;  /* 0x0000bb004b2a7a20 */ /* 0x000fe20000410000 */
[----:B------:R-:W-:Y:S02]  /*3bc0*/  FSEL R43, R43, -INF , !P3 ;  /* 0xff8000002b2b7808 */ /* 0x000fe40005800000 */
[----:B------:R-:W-:Y:S02]  /*3bd0*/  ISETP.GE.AND P3, PT, R101, R129, PT ;  /* 0x000000816500720c */ /* 0x000fe40003f66270 */
[----:B------:R-:W-:Y:S01]  /*3be0*/  HMMA.16816.F32.BF16 R80, R44, R34, R80 ;  /* 0x000000222c50723c */ /* 0x000fe20000041850 */
[----:B------:R-:W3:Y:S01]  /*3bf0*/  LDSM.16.M88.4 R32, [R139+0x7800] ;  /* 0x007800008b20783b */ /* 0x000ee20000000200 */
[----:B------:R-:W4:Y:S01]  /*3c00*/  MUFU.TANH R51, R51 ;  /* 0x0000003300337308 */ /* 0x000f220000002400 */
[----:B------:R-:W-:-:S05]  /*3c10*/  DEPBAR.LE SB0, 0x0 ;  /* 0x000080000000791a */ /* 0x000fca0000000000 */
[C---:B-1----:R-:W-:Y:S02]  /*3c20*/  HMMA.16816.F32.BF16 R36, R20.reuse, R10, R36 ;  /* 0x0000000a1424723c */ /* 0x042fe40000041824 */
[----:B------:R-:W1:Y:S05]  /*3c30*/  MUFU.TANH R61, R61 ;  /* 0x0000003d003d7308 */ /* 0x000e6a0000002400 */
[C---:B--2---:R-:W-:Y:S01]  /*3c40*/  FFMA.FTZ R11, R0.reuse, R77, R40 ;  /* 0x0000004d000b7223 */ /* 0x044fe20000010028 */
[----:B------:R-:W-:Y:S02]  /*3c50*/  HMMA.16816.F32.BF16 R84, R20, R8, R84 ;  /* 0x000000081454723c */ /* 0x000fe40000041854 */
[----:B------:R-:W2:Y:S01]  /*3c60*/  MUFU.TANH R63, R63 ;  /* 0x0000003f003f7308 */ /* 0x000ea20000002400 */
[----:B----4-:R-:W-:-:S04]  /*3c70*/  FFMA.FTZ R51, R0, R91, R51 ;  /* 0x0000005b00337223 */ /* 0x010fc80000010033 */
[----:B------:R-:W-:Y:S01]  /*3c80*/  FMUL.FTZ R8, R74, c[0x0][0x2ec] ;  /* 0x0000bb004a087a20 */ /* 0x000fe20000410000 */
[C---:B------:R-:W-:Y:S02]  /*3c90*/  HMMA.16816.F32.BF16 R80, R28.reuse, R18, R80 ;  /* 0x000000121c50723c */ /* 0x040fe40000041850 */
[----:B------:R-:W4:Y:S01]  /*3ca0*/  MUFU.TANH R65, R65 ;  /* 0x0000004100417308 */ /* 0x000f220000002400 */
[C---:B------:R-:W-:Y:S02]  /*3cb0*/  FFMA.FTZ R23, R0.reuse, R7, R60 ;  /* 0x0000000700177223 */ /* 0x040fe4000001003c */
[C---:B-1----:R-:W-:Y:S02]  /*3cc0*/  FFMA.FTZ R21, R0.reuse, R89, R61 ;  /* 0x0000005900157223 */ /* 0x042fe4000001003d */
[C---:B------:R-:W-:Y:S01]  /*3cd0*/  FFMA.FTZ R19, R0.reuse, R7, R49 ;  /* 0x0000000700137223 */ /* 0x040fe20000010031 */
[----:B------:R-:W-:Y:S02]  /*3ce0*/  HMMA.16816.F32.BF16 R56, R28, R16, R56 ;  /* 0x000000101c38723c */ /* 0x000fe40000041838 */
[----:B------:R-:W1:Y:S01]  /*3cf0*/  MUFU.TANH R8, R8 ;  /* 0x0000000800087308 */ /* 0x000e620000002400 */
[----:B------:R-:W-:Y:S01]  /*3d00*/  FFMA.FTZ R7, R0, R93, R64 ;  /* 0x0000005d00077223 */ /* 0x000fe20000010040 */
[----:B------:R-:W-:-:S02]  /*3d10*/  FSEL R23, R23, -INF , !P5 ;  /* 0xff80000017177808 */ /* 0x000fc40006800000 */
[----:B------:R-:W-:Y:S01]  /*3d20*/  FSEL R19, R19, -INF , !P1 ;  /* 0xff80000013137808 */ /* 0x000fe20004800000 */
[----:B------:R-:W-:Y:S01]  /*3d30*/  FMUL.FTZ R16, R73, c[0x0][0x2ec] ;  /* 0x0000bb0049107a20 */ /* 0x000fe20000410000 */
[C---:B---3--:R-:W-:Y:S02]  /*3d40*/  HMMA.16816.F32.BF16 R36, R44.reuse, R34, R36 ;  /* 0x000000222c24723c */ /* 0x048fe40000041824 */
[----:B------:R-:W3:Y:S01]  /*3d50*/  MUFU.TANH R41, R41 ;  /* 0x0000002900297308 */ /* 0x000ee20000002400 */
[----:B--2---:R-:W-:Y:S01]  /*3d60*/  FFMA.FTZ R17, R0, R77, R63 ;  /* 0x0000004d00117223 */ /* 0x004fe2000001003f */
[-C--:B------:R-:W-:Y:S01]  /*3d70*/  ISETP.GE.AND P5, PT, R76, R130.reuse, PT ;  /* 0x000000824c00720c */ /* 0x080fe20003fa6270 */
[----:B----4-:R-:W-:Y:S01]  /*3d80*/  FFMA.FTZ R65, R0, R95, R65 ;  /* 0x0000005f00417223 */ /* 0x010fe20000010041 */
[----:B------:R-:W-:Y:S02]  /*3d90*/  ISETP.GE.AND P1, PT, R76, R129, PT ;  /* 0x000000814c00720c */ /* 0x000fe40003f26270 */
[----:B------:R-:W-:Y:S01]  /*3da0*/  FSEL R35, R51, -INF , !P6 ;  /* 0xff80000033237808 */ /* 0x000fe20007000000 */
[----:B------:R-:W-:Y:S01]  /*3db0*/  HMMA.16816.F32.BF16 R84, R44, R32, R84 ;  /* 0x000000202c54723c */ /* 0x000fe20000041854 */
[----:B------:R-:W-:Y:S01]  /*3dc0*/  FMUL.FTZ R80, R80, c[0x0][0x2ec] ;  /* 0x0000bb0050507a20 */ /* 0x000fe20000410000 */
[----:B------:R-:W-:Y:S01]  /*3dd0*/  MUFU.TANH R16, R16 ;  /* 0x0000001000107308 */ /* 0x000fe20000002400 */
[----:B------:R-:W-:Y:S01]  /*3de0*/  FMUL.FTZ R22, R81, c[0x0][0x2ec] ;  /* 0x0000bb0051167a20 */ /* 0x000fe20000410000 */
[-C--:B------:R-:W-:Y:S01]  /*3df0*/  ISETP.GE.AND P6, PT, R101, R130.reuse, PT ;  /* 0x000000826500720c */ /* 0x080fe20003fc6270 */
[C---:B-1----:R-:W-:Y:S01]  /*3e00*/  FFMA.FTZ R8, R0.reuse, R95, R8 ;  /* 0x0000005f00087223 */ /* 0x042fe20000010008 */
[----:B------:R-:W-:Y:S01]  /*3e10*/  FSEL R21, R21, -INF , !P2 ;  /* 0xff80000015157808 */ /* 0x000fe20005000000 */
[----:B------:R-:W-:Y:S01]  /*3e20*/  FFMA.FTZ R33, R0, R89, R50 ;  /* 0x0000005900217223 */ /* 0x000fe20000010032 */
[----:B------:R-:W-:Y:S01]  /*3e30*/  FSEL R17, R17, -INF , !P5 ;  /* 0xff80000011117808 */ /* 0x000fe20006800000 */
[----:B------:R-:W-:Y:S01]  /*3e40*/  FMUL.FTZ R18, R56, c[0x0][0x2ec] ;  /* 0x0000bb0038127a20 */ /* 0x000fe20000410000 */
[----:B------:R-:W1:Y:S01]  /*3e50*/  MUFU.TANH R22, R22 ;  /* 0x0000001600167308 */ /* 0x000e620000002400 */
[----:B------:R-:W-:Y:S01]  /*3e60*/  FMUL.FTZ R58, R58, c[0x0][0x2ec] ;  /* 0x0000bb003a3a7a20 */ /* 0x000fe20000410000 */
[----:B------:R-:W-:Y:S01]  /*3e70*/  FSEL R33, R33, -INF , !P4 ;  /* 0xff80000021217808 */ /* 0x000fe20006000000 */
[----:B------:R-:W-:Y:S01]  /*3e80*/  FMUL.FTZ R20, R59, c[0x0][0x2ec] ;  /* 0x0000bb003b147a20 */ /* 0x000fe20000410000 */
[-C--:B------:R-:W-:Y:S01]  /*3e90*/  ISETP.GE.AND P4, PT, R94, R130.reuse, PT ;  /* 0x000000825e00720c */ /* 0x080fe20003f86270 */
[----:B------:R-:W-:Y:S01]  /*3ea0*/  FMUL.FTZ R57, R57, c[0x0][0x2ec] ;  /* 0x0000bb0039397a20 */ /* 0x000fe20000410000 */
[----:B------:R-:W-:Y:S01]  /*3eb0*/  HMMA.16816.F32.BF16 R36, R28, R14, R36 ;  /* 0x0000000e1c24723c */ /* 0x000fe20000041824 */
[----:B------:R-:W-:Y:S01]  /*3ec0*/  FMUL.FTZ R34, R82, c[0x0][0x2ec] ;  /* 0x0000bb0052227a20 */ /* 0x000fe20000410000 */
[----:B------:R-:W2:Y:S01]  /*3ed0*/  MUFU.TANH R18, R18 ;  /* 0x0000001200127308 */ /* 0x000ea20000002400 */
[----:B------:R-:W-:Y:S01]  /*3ee0*/  FMUL.FTZ R40, R83, c[0x0][0x2ec] ;  /* 0x0000bb0053287a20 */ /* 0x000fe20000410000 */
[----:B------:R-:W-:Y:S01]  /*3ef0*/  FSEL R7, R7, -INF , !P4 ;  /* 0xff80000007077808 */ /* 0x000fe20006000000 */
[----:B---3--:R-:W-:Y:S01]  /*3f00*/  FFMA.FTZ R9, R0, R93, R41 ;  /* 0x0000005d00097223 */ /* 0x008fe20000010029 */
[----:B------:R-:W-:-:S02]  /*3f10*/  ISETP.GE.AND P4, PT, R104, R130, PT ;  /* 0x000000826800720c */ /* 0x000fc40003f86270 */
[----:B------:R-:W-:Y:S01]  /*3f20*/  HMMA.16816.F32.BF16 R84, R28, R12, R84 ;  /* 0x0000000c1c54723c */ /* 0x000fe20000041854 */
[----:B------:R-:W-:Y:S01]  /*3f30*/  FSEL R11, R11, -INF , !P1 ;  /* 0xff8000000b0b7808 */ /* 0x000fe20004800000 */
[----:B------:R-:W3:Y:S01]  /*3f40*/  MUFU.TANH R12, R80 ;  /* 0x00000050000c7308 */ /* 0x000ee20000002400 */
[----:B-1----:R-:W-:Y:S01]  /*3f50*/  FFMA.FTZ R22, R0, R111, R22 ;  /* 0x0000006f00167223 */ /* 0x002fe20000010016 */
[----:B------:R-:W-:Y:S02]  /*3f60*/  ISETP.GE.AND P2, PT, R94, R129, PT ;  /* 0x000000815e00720c */ /* 0x000fe40003f46270 */
[----:B------:R-:W-:Y:S01]  /*3f70*/  ISETP.GE.AND P5, PT, R78, R130, PT ;  /* 0x000000824e00720c */ /* 0x000fe20003fa6270 */
[----:B------:R-:W-:Y:S01]  /*3f80*/  FFMA.FTZ R13, R0, R79, R16 ;  /* 0x0000004f000d7223 */ /* 0x000fe20000010010 */
[----:B------:R-:W-:Y:S02]  /*3f90*/  FSEL R29, R8, -INF , !P3 ;  /* 0xff800000081d7808 */ /* 0x000fe40005800000 */
[----:B------:R-:W1:Y:S01]  /*3fa0*/  MUFU.TANH R10, R58 ;  /* 0x0000003a000a7308 */ /* 0x000e620000002400 */
[----:B--2---:R-:W-:Y:S01]  /*3fb0*/  FFMA.FTZ R18, R0, R105, R18 ;  /* 0x0000006900127223 */ /* 0x004fe20000010012 */
[----:B------:R-:W-:-:S02]  /*3fc0*/  ISETP.GE.AND P1, PT, R78, R129, PT ;  /* 0x000000814e00720c */ /* 0x000fc40003f26270 */
[----:B------:R-:W-:Y:S02]  /*3fd0*/  FSEL R15, R65, -INF , !P6 ;  /* 0xff800000410f7808 */ /* 0x000fe40007000000 */
[----:B------:R-:W-:Y:S01]  /*3fe0*/  FMUL.FTZ R36, R36, c[0x0][0x2ec] ;  /* 0x0000bb0024247a20 */ /* 0x000fe20000410000 */
[----:B------:R-:W-:Y:S01]  /*3ff0*/  FSEL R167, R18, -INF , !P4 ;  /* 0xff80000012a77808 */ /* 0x000fe20006000000 */
[----:B---3--:R-:W-:Y:S01]  /*4000*/  FFMA.FTZ R163, R0, R109, R12 ;  /* 0x0000006d00a37223 */ /* 0x008fe2000001000c */
[----:B------:R-:W2:Y:S01]  /*4010*/  MUFU.TANH R42, R42 ;  /* 0x0000002a002a7308 */ /* 0x000ea20000002400 */
[----:B------:R-:W-:Y:S01]  /*4020*/  FMUL.FTZ R16, R37, c[0x0][0x2ec] ;  /* 0x0000bb0025107a20 */ /* 0x000fe20000410000 */
[-C--:B------:R-:W-:Y:S01]  /*4030*/  ISETP.GE.AND P4, PT, R110, R130.reuse, PT ;  /* 0x000000826e00720c */ /* 0x080fe20003f86270 */
[----:B------:R-:W-:Y:S01]  /*4040*/  FMUL.FTZ R38, R38, c[0x0][0x2ec] ;  /* 0x0000bb0026267a20 */ /* 0x000fe20000410000 */
[-C--:B------:R-:W-:Y:S01]  /*4050*/  ISETP.GE.AND P6, PT, R106, R130.reuse, PT ;  /* 0x000000826a00720c */ /* 0x080fe20003fc6270 */
[----:B------:R-:W-:Y:S01]  /*4060*/  FMUL.FTZ R14, R87, c[0x0][0x2ec] ;  /* 0x0000bb00570e7a20 */ /* 0x000fe20000410000 */
[----:B------:R-:W-:Y:S01]  /*4070*/  FSEL R135, R22, -INF , !P4 ;  /* 0xff80000016877808 */ /* 0x000fe20006000000 */
[----:B------:R-:W-:Y:S01]  /*4080*/  FMUL.FTZ R85, R85, c[0x0][0x2ec] ;  /* 0x0000bb0055557a20 */ /* 0x000fe20000410000 */
[----:B------:R-:W3:Y:S01]  /*4090*/  MUFU.TANH R12, R36 ;  /* 0x00000024000c7308 */ /* 0x000ee20000002400 */
[----:B------:R-:W-:Y:S01]  /*40a0*/  FMUL.FTZ R84, R84, c[0x0][0x2ec] ;  /* 0x0000bb0054547a20 */ /* 0x000fe20000410000 */
[----:B------:R-:W-:Y:S01]  /*40b0*/  ISETP.GE.AND P4, PT, R52, R130, PT ;  /* 0x000000823400720c */ /* 0x000fe20003f86270 */
[----:B------:R-:W-:Y:S01]  /*40c0*/  FMUL.FTZ R86, R86, c[0x0][0x2ec] ;  /* 0x0000bb0056567a20 */ /* 0x000fe20000410000 */
[----:B------:R-:W-:Y:S01]  /*40d0*/  ISETP.GE.AND P3, PT, R106, R129, PT ;  /* 0x000000816a00720c */ /* 0x000fe20003f66270 */
[C---:B-1----:R-:W-:Y:S01]  /*40e0*/  FFMA.FTZ R133, R0.reuse, R105, R10 ;  /* 0x0000006900857223 */ /* 0x042fe2000001000a */
[----:B------:R-:W-:Y:S01]  /*40f0*/  FSEL R9, R9, -INF , !P2 ;  /* 0xff80000009097808 */ /* 0x000fe20005000000 */
[----:B------:R-:W-:Y:S01]  /*4100*/  FMUL.FTZ R39, R39, c[0x0][0x2ec] ;  /* 0x0000bb0027277a20 */ /* 0x000fe20000410000 */
[----:B------:R-:W1:Y:S01]  /*4110*/  MUFU.TANH R32, R57 ;  /* 0x0000003900207308 */ /* 0x000e620000002400 */
[----:B--2---:R-:W-:Y:S01]  /*4120*/  FFMA.FTZ R42, R0, R79, R42 ;  /* 0x0000004f002a7223 */ /* 0x004fe2000001002a */
[----:B------:R-:W-:-:S02]  /*4130*/  FSEL R13, R13, -INF , !P5 ;  /* 0xff8000000d0d7808 */ /* 0x000fc40006800000 */
[----:B------:R-:W-:Y:S02]  /*4140*/  ISETP.GE.AND P2, PT, R104, R129, PT ;  /* 0x000000816800720c */ /* 0x000fe40003f46270 */
[----:B------:R-:W-:Y:S02]  /*4150*/  FSEL R45, R42, -INF , !P1 ;  /* 0xff8000002a2d7808 */ /* 0x000fe40004800000 */
        /* <DEDUP_REMOVED lines=8> */
[----:B------:R-:W-:Y:S02]  /*41e0*/  ISETP.GE.AND P2, PT, R110, R129, PT ;  /* 0x000000816e00720c */ /* 0x000fe40003f46270 */
[----:B------:R-:W-:Y:S02]  /*41f0*/  FSEL R113, R32, -INF , !P6 ;  /* 0xff80000020717808 */ /* 0x000fe40007000000 */
[----:B------:R-:W1:Y:S01]  /*4200*/  MUFU.TANH R14, R14 ;  /* 0x0000000e000e7308 */ /* 0x000e620000002400 */
[----:B--2---:R-:W-:Y:S01]  /*4210*/  FFMA.FTZ R20, R0, R107, R20 ;  /* 0x0000006b00147223 */ /* 0x004fe20000010014 */
[----:B------:R-:W-:-:S02]  /*4220*/  ISETP.GE.AND P6, PT, R112, R130, PT ;  /* 0x000000827000720c */ /* 0x000fc40003fc6270 */
        /* <DEDUP_REMOVED lines=8> */
[----:B------:R-:W-:Y:S02]  /*42b0*/  FSEL R121, R12, -INF , !P4 ;  /* 0xff8000000c797808 */ /* 0x000fe40006000000 */
[----:B------:R-:W-:Y:S02]  /*42c0*/  ISETP.GE.AND P4, PT, R102, 0x2, PT ;  /* 0x000000026600780c */ /* 0x000fe40003f86270 */
[----:B------:R-:W-:Y:S02]  /*42d0*/  ISETP.GE.AND P5, PT, R54, R130, PT ;  /* 0x000000823600720c */ /* 0x000fe40003fa6270 */
        /* <DEDUP_REMOVED lines=8> */
[----:B------:R-:W3:Y:S01]  /*4360*/  MUFU.TANH R16, R16 ;  /* 0x0000001000107308 */ /* 0x000ee20000002400 */
[----:B-1----:R-:W-:Y:S01]  /*4370*/  FFMA.FTZ R10, R0, R115, R10 ;  /* 0x00000073000a7223 */ /* 0x002fe2000001000a */
[----:B------:R-:W-:Y:S02]  /*4380*/  ISETP.GE.AND P6, PT, R6, R130, PT ;  /* 0x000000820600720c */ /* 0x000fe40003fc6270 */
[----:B------:R-:W-:Y:S02]  /*4390*/  FSEL R115, R14, -INF , !P1 ;  /* 0xff8000000e737808 */ /* 0x000fe40004800000 */
[----:B------:R-:W-:Y:S02]  /*43a0*/  FSEL R117, R10, -INF , !P3 ;  /* 0xff8000000a757808 */ /* 0x000fe40005800000 */
[----:B------:R-:W1:Y:S01]  /*43b0*/  MUFU.TANH R38, R38 ;  /* 0x0000002600267308 */ /* 0x000e620000002400 */
[----:B--2---:R-:W-:Y:S01]  /*43c0*/  FFMA.FTZ R40, R0, R111, R40 ;  /* 0x0000006f00287223 */ /* 0x004fe20000010028 */
[----:B------:R-:W-:Y:S01]  /*43d0*/  ISETP.GE.AND P3, PT, R6, R129, PT ;  /* 0x000000810600720c */ /* 0x000fe20003f66270 */
[----:B------:R-:W-:Y:S01]  /*43e0*/  FFMA.FTZ R6, R0, R5, R116 ;  /* 0x0000000500067223 */ /* 0x000fe20000010074 */
[----:B------:R-:W-:Y:S01]  /*43f0*/  ISETP.GE.AND P1, PT, R54, R129, PT ;  /* 0x000000813600720c */ /* 0x000fe20003f26270 */
[----:B------:R-:W-:Y:S01]  /*4400*/  FFMA.FTZ R5, R0, R5, R48 ;  /* 0x0000000500057223 */ /* 0x000fe20000010030 */
[----:B------:R-:W-:-:S02]  /*4410*/  FSEL R127, R40, -INF , !P2 ;  /* 0xff800000287f7808 */ /* 0x000fc40005000000 */
[----:B------:R-:W2:Y:S01]  /*4420*/  MUFU.TANH R39, R39 ;  /* 0x0000002700277308 */ /* 0x000ea20000002400 */
[----:B---3--:R-:W-:Y:S01]  /*4430*/  FFMA.FTZ R16, R0, R55, R16 ;  /* 0x0000003700107223 */ /* 0x008fe20000010010 */
[----:B------:R-:W-:Y:S02]  /*4440*/  ISETP.GE.AND P2, PT, R52, R129, PT ;  /* 0x000000813400720c */ /* 0x000fe40003f46270 */
[----:B------:R-:W-:Y:S02]  /*4450*/  FSEL R6, R6, -INF , !P6 ;  /* 0xff80000006067808 */ /* 0x000fe40007000000 */
[----:B------:R-:W-:Y:S01]  /*4460*/  FSEL R5, R5, -INF , !P3 ;  /* 0xff80000005057808 */ /* 0x000fe20005800000 */
[----:B-1----:R-:W-:Y:S01]  /*4470*/  FFMA.FTZ R38, R0, R53, R38 ;  /* 0x0000003500267223 */ /* 0x002fe20000010026 */
[----:B------:R-:W-:-:S04]  /*4480*/  FSEL R120, R16, -INF , !P5 ;  /* 0xff80000010787808 */ /* 0x000fc80006800000 */
        /* <DEDUP_REMOVED lines=62> */
.L_x_6746:
[----:B------:R-:W-:-:S04]  /*4870*/  LEA R37, -R96, RZ, 0x6 ;  /* 0x000000ff60257211 */ /* 0x000fc800078e31ff */
[----:B------:R-:W-:Y:S02]  /*4880*/  SHF.R.S32.HI R12, RZ, 0x1f, R37 ;  /* 0x0000001fff0c7819 */ /* 0x000fe40000011425 */
.L_x_6747:
        /* <DEDUP_REMOVED lines=47> */
[----:B------:R-:W-:Y:S01]  /*4b80*/  @!P3 IADD3 R14, P5, R31, R128, RZ ;  /* 0x000000801f0eb210 */ /* 0x000fe20007fbe0ff */
[----:B------:R1:W-:Y:S01]  /*4b90*/  @P2 STS.128 [R156+0x6800], RZ ;  /* 0x006800ff9c002388 */ /* 0x0003e20000000c00 */
[----:B------:R-:W-:Y:S02]  /*4ba0*/  @!P2 LEA.HI.X R53, R8, c[0x0][0x16c], R25, 0x1, P1 ;  /* 0x00005b000835aa11 */ /* 0x000fe400008f0c19 */
[----:B------:R-:W-:Y:S01]  /*4bb0*/  @!P3 LEA R54, P1, R14, c[0x0][0x168], 0x1 ;  /* 0x00005a000e36ba11 */ /* 0x000fe200078208ff */
[----:B------:R-:W-:Y:S01]  /*4bc0*/  @!P3 IMAD.X R25, R10, 0x1, R103, P5 ;  /* 0x000000010a19b824 */ /* 0x000fe200028e0667 */
[----:B------:R-:W-:Y:S01]  /*4bd0*/  @!PT LDS RZ, [RZ] ;  /* 0x00000000fffff984 */ /* 0x000fe20000000800 */
[----:B------:R-:W-:Y:S01]  /*4be0*/  @!PT LDS RZ, [RZ] ;  /* 0x00000000fffff984 */ /* 0x000fe20000000800 */
[----:B------:R-:W-:Y:S01]  /*4bf0*/  @!PT LDS RZ, [RZ] ;  /* 0x00000000fffff984 */ /* 0x000fe20000000800 */
[----:B------:R1:W-:Y:S04]  /*4c00*/  @!P2 LDGSTS.E.BYPASS.LTC128B.128 [R156+0x6800], [R38.64+0x80] ;  /* 0x06800080269cafae */ /* 0x0003e8000b901d48 */
        /* <DEDUP_REMOVED lines=26> */
.L_x_6749:
[----:B------:R-:W-:Y:S05]  /*4db0*/  BSYNC B0 ;  /* 0x0000000000007941 */ /* 0x000fea0003800000 */
.L_x_6748:
[----:B------:R-:W0:Y:S01]  /*4dc0*/  LDGDEPBAR ;  /* 0x00000000000079af */ /* 0x000e220000000000 */
[----:B------:R-:W-:-:S04]  /*4dd0*/  IADD3 R128, P1, R37, R128, RZ ;  /* 0x0000008025807210 */ /* 0x000fc80007f3e0ff */
[----:B------:R-:W-:Y:S02]  /*4de0*/  IADD3.X R103, R12, R103, RZ, P1, !PT ;  /* 0x000000670c677210 */ /* 0x000fe40000ffe4ff */
.L_x_6745:
        /* <DEDUP_REMOVED lines=38> */
[----:B------:R-:W-:Y:S04]  /*5050*/  LDSM.16.MT88.4 R84, [R138+0x8000] ;  /* 0x008000008a54783b */ /* 0x000fe80000004200 */
[----:B------:R-:W-:Y:S01]  /*5060*/  LDSM.16.MT88.4 R68, [R136+0x8000] ;  /* 0x008000008844783b */ /* 0x000fe20000004200 */
[----:B--2---:R-:W-:-:S03]  /*5070*/  FMNMX.FTZ R8, R31, R8, !PT ;  /* 0x000000081f087209 */ /* 0x004fc60007810000 */
[----:B-1----:R-:W-:Y:S01]  /*5080*/  LDSM.16.MT88.4 R48, [R138+0xa000] ;  /* 0x00a000008a30783b */ /* 0x002fe20000004200 */
[----:B---3--:R-:W-:-:S03]  /*5090*/  FMNMX.FTZ R25, R10, R25, !PT ;  /* 0x000000190a197209 */ /* 0x008fc60007810000 */
        /* <DEDUP_REMOVED lines=22> */
[----:B------:R-:W1:Y:S01]  /*5200*/  LDSM.16.MT88.4 R40, [R140+0xa000] ;  /* 0x00a000008c28783b */ /* 0x000e620000004200 */
[----:B------:R-:W-:Y:S02]  /*5210*/  FFMA.FTZ R31, R7, c[0x0][0x23c], -R122 ;  /* 0x00008f00071f7a23 */ /* 0x000fe4000001087a */
[--C-:B------:R-:W-:Y:S01]  /*5220*/  FFMA.FTZ R32, R11, c[0x0][0x23c], -R112.reuse ;  /* 0x00008f000b207a23 */ /* 0x100fe20000010870 */
[----:B------:R-:W2:Y:S01]  /*5230*/  LDSM.16.MT88.4 R4, [R136+0xa000] ;  /* 0x00a000008804783b */ /* 0x000ea20000004200 */
[----:B------:R-:W-:Y:S02]  /*5240*/  FFMA.FTZ R3, R9, c[0x0][0x23c], -R112 ;  /* 0x00008f0009037a23 */ /* 0x000fe40000010870 */
[----:B------:R-:W3:Y:S01]  /*5250*/  MUFU.EX2 R107, R107 ;  /* 0x0000006b006b7308 */ /* 0x000ee20000000800 */
[----:B------:R-:W4:Y:S01]  /*5260*/  LDSM.16.MT88.4 R8, [R137+0x8800] ;  /* 0x008800008908783b */ /* 0x000f220000004200 */
[----:B------:R-:W-:-:S02]  /*5270*/  FFMA.FTZ R34, R17, c[0x0][0x23c], -R122 ;  /* 0x00008f0011227a23 */ /* 0x000fc4000001087a */
[--C-:B------:R-:W-:Y:S01]  /*5280*/  FFMA.FTZ R28, R15, c[0x0][0x23c], -R122.reuse ;  /* 0x00008f000f1c7a23 */ /* 0x100fe2000001087a */
[----:B------:R-:W5:Y:S01]  /*5290*/  LDSM.16.MT88.4 R16, [R138+0x8800] ;  /* 0x008800008a10783b */ /* 0x000f620000004200 */
[----:B------:R-:W-:Y:S02]  /*52a0*/  FFMA.FTZ R25, R13, c[0x0][0x23c], -R122 ;  /* 0x00008f000d197a23 */ /* 0x000fe4000001087a */
[----:B------:R-:W3:Y:S01]  /*52b0*/  MUFU.EX2 R33, R33 ;  /* 0x0000002100217308 */ /* 0x000ee20000000800 */
[--C-:B------:R-:W-:Y:S01]  /*52c0*/  FFMA.FTZ R29, R29, c[0x0][0x23c], -R112.reuse ;  /* 0x00008f001d1d7a23 */ /* 0x100fe20000010870 */
[----:B------:R-:W1:Y:S01]  /*52d0*/  LDSM.16.MT88.4 R12, [R136+0x8800] ;  /* 0x00880000880c783b */ /* 0x000e620000004200 */
[----:B------:R-:W-:Y:S02]  /*52e0*/  FFMA.FTZ R2, R45, c[0x0][0x23c], -R112 ;  /* 0x00008f002d027a23 */ /* 0x000fe40000010870 */
[--C-:B------:R-:W-:Y:S01]  /*52f0*/  FFMA.FTZ R114, R167, c[0x0][0x23c], -R122.reuse ;  /* 0x00008f00a7727a23 */ /* 0x100fe2000001087a */
[----:B------:R-:W1:Y:S01]  /*5300*/  LDSM.16.MT88.4 R20, [R140+0x8800] ;  /* 0x008800008c14783b */ /* 0x000e620000004200 */
[--C-:B------:R-:W-:Y:S01]  /*5310*/  FFMA.FTZ R113, R113, c[0x0][0x23c], -R122.reuse ;  /* 0x00008f0071717a23 */ /* 0x100fe2000001087a */
[----:B------:R-:W-:Y:S01]  /*5320*/  MUFU.EX2 R106, R106 ;  /* 0x0000006a006a7308 */ /* 0x000fe20000000800 */
[----:B---3--:R-:W-:Y:S01]  /*5330*/  F2FP.BF16.PACK_AB R64, R107, R108 ;  /* 0x0000006c6b40723e */ /* 0x008fe200000010ff */
[--C-:B------:R-:W-:Y:S01]  /*5340*/  FFMA.FTZ R111, R163, c[0x0][0x23c], -R122.reuse ;  /* 0x00008f00a36f7a23 */ /* 0x100fe2000001087a */
[----:B------:R-:W-:Y:S01]  /*5350*/  LEA.HI.X R167, R128, c[0x0][0x16c], R103, 0x1, P1 ;  /* 0x00005b0080a77a11 */ /* 0x000fe200008f0c67 */
[----:B------:R-:W-:-:S02]  /*5360*/  FFMA.FTZ R116, R135, c[0x0][0x23c], -R122 ;  /* 0x00008f0087747a23 */ /* 0x000fc4000001087a */
[--C-:B------:R-:W-:Y:S02]  /*5370*/  FFMA.FTZ R124, R133, c[0x0][0x23c], -R112.reuse ;  /* 0x00008f00857c7a23 */ /* 0x100fe40000010870 */
[----:B------:R-:W3:Y:S01]  /*5380*/  MUFU.EX2 R105, R105 ;  /* 0x0000006900697308 */ /* 0x000ee20000000800 */
[----:B------:R-:W-:Y:S01]  /*5390*/  F2FP.BF16.PACK_AB R66, R33, R104 ;  /* 0x000000682142723e */ /* 0x000fe200000010ff */
        /* <DEDUP_REMOVED lines=8> */
[----:B------:R-:W1:Y:S01]  /*5420*/  MUFU.EX2 R30, R30 ;  /* 0x0000001e001e7308 */ /* 0x000e620000000800 */
[----:B---3--:R-:W-:Y:S01]  /*5430*/  F2FP.BF16.PACK_AB R65, R105, R106 ;  /* 0x0000006a6941723e */ /* 0x008fe200000010ff */
[--C-:B------:R-:W-:Y:S02]  /*5440*/  FFMA.FTZ R117, R117, c[0x0][0x23c], -R112.reuse ;  /* 0x00008f0075757a23 */ /* 0x100fe40000010870 */
[--C-:B------:R-:W-:Y:S02]  /*5450*/  FFMA.FTZ R120, R115, c[0x0][0x23c], -R112.reuse ;  /* 0x00008f0073787a23 */ /* 0x100fe40000010870 */
[----:B------:R-:W-:-:S02]  /*5460*/  FFMA.FTZ R110, R110, c[0x0][0x23c], -R112 ;  /* 0x00008f006e6e7a23 */ /* 0x000fc40000010870 */
[----:B------:R-:W-:Y:S01]  /*5470*/  MUFU.EX2 R34, R34 ;  /* 0x0000002200227308 */ /* 0x000fe20000000800 */
[----:B------:R-:W-:Y:S02]  /*5480*/  FFMA.FTZ R169, R109, c[0x0][0x23c], -R112 ;  /* 0x00008f006da97a23 */ /* 0x000fe40000010870 */
[----:B------:R-:W-:Y:S02]  /*5490*/  FADD.FTZ R107, R108, R107 ;  /* 0x0000006b6c6b7221 */ /* 0x000fe40000010000 */
[----:B------:R-:W-:Y:S02]  /*54a0*/  FADD.FTZ R106, R106, R105 ;  /* 0x000000696a6a7221 */ /* 0x000fe40000010000 */
[----:B------:R-:W-:Y:S01]  /*54b0*/  FADD.FTZ R104, R104, R107 ;  /* 0x0000006b68687221 */ /* 0x000fe20000010000 */
[----:B-1----:R-:W-:Y:S01]  /*54c0*/  F2FP.BF16.PACK_AB R67, R30, R35 ;  /* 0x000000231e43723e */ /* 0x002fe200000010ff */
[----:B------:R-:W1:Y:S01]  /*54d0*/  MUFU.EX2 R31, R31 ;  /* 0x0000001f001f7308 */ /* 0x000e620000000800 */
[----:B------:R-:W-:-:S02]  /*54e0*/  FADD.FTZ R35, R35, R106 ;  /* 0x0000006a23237221 */ /* 0x000fc40000010000 */
        /* <DEDUP_REMOVED lines=30> */
[C---:B--2---:R-:W-:Y:S02]  /*56d0*/  HMMA.16816.F32.BF16 R60, R64.reuse, R4, RZ ;  /* 0x00000004403c723c */ /* 0x044fe400000418ff */
[----:B------:R-:W-:Y:S05]  /*56e0*/  MUFU.EX2 R125, R125 ;  /* 0x0000007d007d7308 */ /* 0x000fea0000000800 */
[----:B-1----:R-:W-:Y:S01]  /*56f0*/  F2FP.BF16.PACK_AB R4, R31, R34 ;  /* 0x000000221f04723e */ /* 0x002fe200000010ff */
        /* <DEDUP_REMOVED lines=15> */
[----:B------:R-:W-:-:S02]  /*57f0*/  FADD.FTZ R29, R2, R29 ;  /* 0x0000001d021d7221 */ /* 0x000fc40000010000 */
[----:B------:R-:W-:-:S03]  /*5800*/  FADD.FTZ R2, R114, R25 ;  /* 0x0000001972027221 */ /* 0x000fc60000010000 */
[----:B------:R-:W-:Y:S01]  /*5810*/  HMMA.16816.F32.BF16 R76, R4, R10, R76 ;  /* 0x0000000a044c723c */ /* 0x000fe2000004184c */
[----:B------:R-:W2:Y:S01]  /*5820*/  LDSM.16.MT88.4 R8, [R138+0xa800] ;  /* 0x00a800008a08783b */ /* 0x000ea20000004200 */
[----:B------:R-:W-:Y:S01]  /*5830*/  MUFU.EX2 R117, R117 ;  /* 0x0000007500757308 */ /* 0x000fe20000000800 */
[----:B------:R-:W-:-:S05]  /*5840*/  FADD.FTZ R2, R113, R2 ;  /* 0x0000000271027221 */ /* 0x000fca0000010000 */
[C---:B-----5:R-:W-:Y:S02]  /*5850*/  HMMA.16816.F32.BF16 R88, R4.reuse, R16, R88 ;  /* 0x000000100458723c */ /* 0x060fe40000041858 */
        /* <DEDUP_REMOVED lines=18> */
[C---:B------:R-:W-:Y:S01]  /*5980*/  HMMA.16816.F32.BF16 R92, R4.reuse, R22, R92 ;  /* 0x00000016045c723c */ /* 0x040fe2000004185c */
[----:B------:R-:W-:Y:S07]  /*5990*/  LDSM.16.MT88.4 R20, [R138+0x9800] ;  /* 0x009800008a14783b */ /* 0x000fee0000004200 */
[C---:B--2---:R-:W-:Y:S08]  /*59a0*/  HMMA.16816.F32.BF16 R60, R4.reuse, R8, R60 ;  /* 0x00000008043c723c */ /* 0x044ff0000004183c */
[----:B------:R-:W-:Y:S01]  /*59b0*/  HMMA.16816.F32.BF16 R64, R4, R10, R64 ;  /* 0x0000000a0440723c */ /* 0x000fe20000041840 */
[----:B------:R-:W2:Y:S06]  /*59c0*/  LDSM.16.MT88.4 R8, [R137+0x9000] ;  /* 0x009000008908783b */ /* 0x000eac0000004200 */
        /* <DEDUP_REMOVED lines=130> */
.L_x_6751:
[----:B------:R-:W-:-:S05]  /*61f0*/  IMAD.MOV.U32 R3, RZ, RZ, c[0x0][0x1a0] ;  /* 0x00006800ff037624 */ /* 0x000fca00078e00ff */
[----:B------:R-:W-:-:S04]  /*6200*/  LEA R3, -R3, RZ, 0x6 ;  /* 0x000000ff03037211 */ /* 0x000fc800078e31ff */
[----:B------:R-:W-:Y:S02]  /*6210*/  SHF.R.S32.HI R6, RZ, 0x1f, R3 ;  /* 0x0000001fff067819 */ /* 0x000fe40000011403 */
.L_x_6752:
        /* <DEDUP_REMOVED lines=173> */
[C---:B-1----:R-:W-:Y:S08]  /*6cf0*/  HMMA.16816.F32.BF16 R28, R116.reuse, R112, R28 ;  /* 0x00000070741c723c */ /* 0x042ff0000004181c */
[C---:B------:R-:W-:Y:S08]  /*6d00*/  HMMA.16816.F32.BF16 R24, R116.reuse, R114, R24 ;  /* 0x000000727418723c */ /* 0x040ff00000041818 */
[C---:B------:R-:W-:Y:S08]  /*6d10*/  HMMA.16816.F32.BF16 R20, R116.reuse, R108, R20 ;  /* 0x0000006c7414723c */ /* 0x040ff00000041814 */
[----:B------:R-:W-:Y:S01]  /*6d20*/  HMMA.16816.F32.BF16 R12, R116, R104, R12 ;  /* 0x00000068740c723c */ /* 0x000fe2000004180c */
[----:B------:R-:W-:-:S02]  /*6d30*/  FMUL.FTZ R29, R29, c[0x0][0x2ec] ;  /* 0x0000bb001d1d7a20 */ /* 0x000fc40000410000 */
[----:B------:R-:W-:-:S04]  /*6d40*/  FMUL.FTZ R31, R31, c[0x0][0x2ec] ;  /* 0x0000bb001f1f7a20 */ /* 0x000fc80000410000 */
[----:B------:R-:W-:Y:S01]  /*6d50*/  IMAD R104, R155, 0x40, R154 ;  /* 0x000000409b687824 */ /* 0x000fe200078e029a */
[C---:B------:R-:W-:Y:S01]  /*6d60*/  HMMA.16816.F32.BF16 R16, R116.reuse, R110, R16 ;  /* 0x0000006e7410723c */ /* 0x040fe20000041810 */
[----:B------:R-:W-:Y:S01]  /*6d70*/  FMUL.FTZ R112, R24, c[0x0][0x2ec] ;  /* 0x0000bb0018707a20 */ /* 0x000fe20000410000 */
[----:B------:R-:W-:Y:S01]  /*6d80*/  MUFU.TANH R29, R29 ;  /* 0x0000001d001d7308 */ /* 0x000fe20000002400 */
[----:B------:R-:W-:Y:S01]  /*6d90*/  FMUL.FTZ R26, R26, c[0x0][0x2ec] ;  /* 0x0000bb001a1a7a20 */ /* 0x000fe20000410000 */
[C---:B------:R-:W-:Y:S01]  /*6da0*/  IADD3 R108, R104.reuse, 0x8, RZ ;  /* 0x00000008686c7810 */ /* 0x040fe20007ffe0ff */
[----:B------:R-:W-:Y:S01]  /*6db0*/  FMUL.FTZ R24, R27, c[0x0][0x2ec] ;  /* 0x0000bb001b187a20 */ /* 0x000fe20000410000 */
[C---:B------:R-:W-:Y:S01]  /*6dc0*/  IADD3 R113, R104.reuse, 0x11, RZ ;  /* 0x0000001168717810 */ /* 0x040fe20007ffe0ff */
[----:B------:R-:W-:Y:S01]  /*6dd0*/  FMUL.FTZ R25, R25, c[0x0][0x2ec] ;  /* 0x0000bb0019197a20 */ /* 0x000fe20000410000 */
[----:B------:R-:W-:Y:S01]  /*6de0*/  HMMA.16816.F32.BF16 R8, R116, R106, R8 ;  /* 0x0000006a7408723c */ /* 0x000fe20000041808 */
[----:B------:R-:W-:Y:S01]  /*6df0*/  IADD3 R110, R104, 0x9, RZ ;  /* 0x00000009686e7810 */ /* 0x000fe20007ffe0ff */
[----:B------:R-:W-:Y:S01]  /*6e00*/  MUFU.TANH R31, R31 ;  /* 0x0000001f001f7308 */ /* 0x000fe20000002400 */
[----:B------:R-:W-:Y:S01]  /*6e10*/  FMUL.FTZ R20, R20, c[0x0][0x2ec] ;  /* 0x0000bb0014147a20 */ /* 0x000fe20000410000 */
[----:B------:R-:W-:Y:S01]  /*6e20*/  ISETP.GE.AND P5, PT, R108, R130, PT ;  /* 0x000000826c00720c */ /* 0x000fe20003fa6270 */
[----:B------:R-:W-:-:S02]  /*6e30*/  FMUL.FTZ R27, R21, c[0x0][0x2ec] ;  /* 0x0000bb00151b7a20 */ /* 0x000fc40000410000 */
[----:B------:R-:W-:Y:S01]  /*6e40*/  IADD3 R106, R104, 0x1, RZ ;  /* 0x00000001686a7810 */ /* 0x000fe20007ffe0ff */
[C---:B--2---:R-:W-:Y:S01]  /*6e50*/  HMMA.16816.F32.BF16 R4, R116.reuse, R32, R4 ;  /* 0x000000207404723c */ /* 0x044fe20000041804 */
[----:B------:R-:W-:Y:S01]  /*6e60*/  FMUL.FTZ R22, R22, c[0x0][0x2ec] ;  /* 0x0000bb0016167a20 */ /* 0x000fe20000410000 */
[----:B------:R-:W-:Y:S01]  /*6e70*/  I2F R33, R108 ;  /* 0x0000006c00217306 */ /* 0x000fe20000201400 */
[----:B------:R-:W-:Y:S01]  /*6e80*/  FMUL.FTZ R12, R12, c[0x0][0x2ec] ;  /* 0x0000bb000c0c7a20 */ /* 0x000fe20000410000 */
[----:B------:R-:W-:Y:S01]  /*6e90*/  ISETP.GE.AND P6, PT, R106, R130, PT ;  /* 0x000000826a00720c */ /* 0x000fe20003fc6270 */
[----:B------:R-:W-:Y:S01]  /*6ea0*/  FMUL.FTZ R14, R14, c[0x0][0x2ec] ;  /* 0x0000bb000e0e7a20 */ /* 0x000fe20000410000 */
[----:B------:R-:W-:Y:S01]  /*6eb0*/  ISETP.GE.AND P4, PT, R106, R129, PT ;  /* 0x000000816a00720c */ /* 0x000fe20003f86270 */
[----:B------:R-:W-:Y:S01]  /*6ec0*/  FMUL.FTZ R32, R28, c[0x0][0x2ec] ;  /* 0x0000bb001c207a20 */ /* 0x000fe20000410000 */
[----:B------:R-:W-:Y:S01]  /*6ed0*/  HMMA.16816.F32.BF16 R120, R116, R34, R120 ;  /* 0x000000227478723c */ /* 0x000fe20000041878 */
[----:B------:R-:W-:Y:S01]  /*6ee0*/  FMUL.FTZ R28, R30, c[0x0][0x2ec] ;  /* 0x0000bb001e1c7a20 */ /* 0x000fe20000410000 */
[----:B------:R-:W-:Y:S01]  /*6ef0*/  I2F R107, R106 ;  /* 0x0000006a006b7306 */ /* 0x000fe20000201400 */
[----:B------:R-:W-:-:S02]  /*6f00*/  FMUL.FTZ R17, R17, c[0x0][0x2ec] ;  /* 0x0000bb0011117a20 */ /* 0x000fc40000410000 */
[----:B------:R-:W-:Y:S02]  /*6f10*/  FMUL.FTZ R23, R23, c[0x0][0x2ec] ;  /* 0x0000bb0017177a20 */ /* 0x000fe40000410000 */
[----:B------:R-:W-:Y:S01]  /*6f20*/  IADD3 R34, R104, 0x10, RZ ;  /* 0x0000001068227810 */ /* 0x000fe20007ffe0ff */
[----:B------:R-:W-:Y:S02]  /*6f30*/  FMUL.FTZ R16, R16, c[0x0][0x2ec] ;  /* 0x0000bb0010107a20 */ /* 0x000fe40000410000 */
[----:B------:R-:W-:Y:S01]  /*6f40*/  MUFU.TANH R112, R112 ;  /* 0x0000007000707308 */ /* 0x000fe20000002400 */
        /* <DEDUP_REMOVED lines=9> */
[----:B------:R-:W-:Y:S01]  /*6fe0*/  I2F R109, R110 ;  /* 0x0000006e006d7306 */ /* 0x000fe20000201400 */
[----:B------:R-:W-:-:S02]  /*6ff0*/  FMUL.FTZ R7, R7, c[0x0][0x2ec] ;  /* 0x0000bb0007077a20 */ /* 0x000fc40000410000 */
[----:B------:R-:W-:Y:S02]  /*7000*/  FMUL.FTZ R120, R120, c[0x0][0x2ec] ;  /* 0x0000bb0078787a20 */ /* 0x000fe40000410000 */
[----:B------:R-:W-:Y:S02]  /*7010*/  FMUL.FTZ R123, R123, c[0x0][0x2ec] ;  /* 0x0000bb007b7b7a20 */ /* 0x000fe40000410000 */
[----:B------:R-:W-:Y:S01]  /*7020*/  FMUL.FTZ R121, R121, c[0x0][0x2ec] ;  /* 0x0000bb0079797a20 */ /* 0x000fe20000410000 */
[----:B------:R1:W-:Y:S08]  /*7030*/  MUFU.TANH R30, R25 ;  /* 0x00000019001e7308 */ /* 0x0003f00000002400 */
[----:B------:R-:W-:Y:S08]  /*7040*/  MUFU.TANH R24, R24 ;  /* 0x0000001800187308 */ /* 0x000ff00000002400 */
[----:B------:R-:W-:Y:S01]  /*7050*/  I2F R35, R34 ;  /* 0x0000002200237306 */ /* 0x000fe20000201400 */
[----:B-1----:R-:W-:-:S07]  /*7060*/  FMUL.FTZ R25, R19, c[0x0][0x2ec] ;  /* 0x0000bb0013197a20 */ /* 0x002fce0000410000 */
[----:B------:R-:W1:Y:S08]  /*7070*/  MUFU.TANH R20, R20 ;  /* 0x0000001400147308 */ /* 0x000e700000002400 */
[----:B------:R-:W-:Y:S08]  /*7080*/  MUFU.TANH R117, R12 ;  /* 0x0000000c00757308 */ /* 0x000ff00000002400 */
[----:B------:R-:W-:Y:S01]  /*7090*/  MUFU.TANH R27, R27 ;  /* 0x0000001b001b7308 */ /* 0x000fe20000002400 */
[----:B-1----:R-:W-:-:S07]  /*70a0*/  FFMA.FTZ R20, R0, R35, R20 ;  /* 0x0000002300147223 */ /* 0x002fce0000010014 */
[----:B------:R-:W1:Y:S08]  /*70b0*/  MUFU.TANH R22, R22 ;  /* 0x0000001600167308 */ /* 0x000e700000002400 */
[----:B------:R2:W-:Y:S08]  /*70c0*/  MUFU.TANH R127, R14 ;  /* 0x0000000e007f7308 */ /* 0x0005f00000002400 */
[----:B------:R-:W3:Y:S01]  /*70d0*/  I2F R12, R113 ;  /* 0x00000071000c7306 */ /* 0x000ee20000201400 */
[----:B-1----:R-:W-:-:S07]  /*70e0*/  FFMA.FTZ R22, R0, R35, R22 ;  /* 0x0000002300167223 */ /* 0x002fce0000010016 */
[----:B------:R1:W-:Y:S01]  /*70f0*/  MUFU.TANH R21, R17 ;  /* 0x0000001100157308 */ /* 0x0003e20000002400 */
[----:B--2---:R-:W-:-:S07]  /*7100*/  IADD3 R14, R104, 0x18, RZ ;  /* 0x00000018680e7810 */ /* 0x004fce0007ffe0ff */
[----:B------:R-:W2:Y:S01]  /*7110*/  MUFU.TANH R23, R23 ;  /* 0x0000001700177308 */ /* 0x000ea20000002400 */
[----:B---3--:R-:W-:Y:S02]  /*7120*/  FFMA.FTZ R27, R0, R12, R27 ;  /* 0x0000000c001b7223 */ /* 0x008fe4000001001b */
[----:B-1----:R-:W-:-:S05]  /*7130*/  FMUL.FTZ R17, R15, c[0x0][0x2ec] ;  /* 0x0000bb000f117a20 */ /* 0x002fca0000410000 */
[----:B------:R-:W-:Y:S01]  /*7140*/  MUFU.TANH R119, R16 ;  /* 0x0000001000777308 */ /* 0x000fe20000002400 */
[----:B------:R-:W-:Y:S02]  /*7150*/  FMUL.FTZ R15, R9, c[0x0][0x2ec] ;  /* 0x0000bb00090f7a20 */ /* 0x000fe40000410000 */
[C---:B------:R-:W-:Y:S02]  /*7160*/  FFMA.FTZ R9, R0.reuse, R107, R29 ;  /* 0x0000006b00097223 */ /* 0x040fe4000001001d */
[----:B--2---:R-:W-:-:S03]  /*7170*/  FFMA.FTZ R23, R0, R12, R23 ;  /* 0x0000000c00177223 */ /* 0x004fc60000010017 */
[----:B------:R1:W-:Y:S01]  /*7180*/  MUFU.TANH R19, R13 ;  /* 0x0000000d00137308 */ /* 0x0003e20000002400 */
[----:B------:R-:W-:Y:S02]  /*7190*/  FSEL R9, R9, -INF , !P6 ;  /* 0xff80000009097808 */ /* 0x000fe40007000000 */
[----:B------:R-:W-:-:S05]  /*71a0*/  ISETP.GE.AND P6, PT, R108, R129, PT ;  /* 0x000000816c00720c */ /* 0x000fca0003fc6270 */
[----:B------:R2:W-:Y:S08]  /*71b0*/  MUFU.TANH R125, R10 ;  /* 0x0000000a007d7308 */ /* 0x0005f00000002400 */
[----:B------:R-:W3:Y:S01]  /*71c0*/  I2F R102, R14 ;  /* 0x0000000e00667306 */ /* 0x000ee20000201400 */
[----:B-1----:R-:W-:-:S05]  /*71d0*/  FFMA.FTZ R13, R0, R33, R112 ;  /* 0x00000021000d7223 */ /* 0x002fca0000010070 */
[----:B------:R-:W-:Y:S01]  /*71e0*/  FSEL R13, R13, -INF , !P5 ;  /* 0xff8000000d0d7808 */ /* 0x000fe20006800000 */
[----:B--2---:R-:W-:Y:S01]  /*71f0*/  FFMA.FTZ R10, R0, R107, R31 ;  /* 0x0000006b000a7223 */ /* 0x004fe2000001001f */
[----:B------:R1:W-:Y:S01]  /*7200*/  MUFU.TANH R111, R8 ;  /* 0x00000008006f7308 */ /* 0x0003e20000002400 */
[----:B------:R-:W-:Y:S02]  /*7210*/  ISETP.GE.AND P5, PT, R110, R129, PT ;  /* 0x000000816e00720c */ /* 0x000fe40003fa6270 */
[----:B------:R-:W-:Y:S02]  /*7220*/  IADD3 R31, R104, 0x20, RZ ;  /* 0x00000020681f7810 */ /* 0x000fe40007ffe0ff */
[----:B------:R-:W-:Y:S02]  /*7230*/  FSEL R10, R10, -INF , !P4 ;  /* 0xff8000000a0a7808 */ /* 0x000fe40006000000 */
[----:B------:R-:W-:Y:S01]  /*7240*/  ISETP.GE.AND P4, PT, R110, R130, PT ;  /* 0x000000826e00720c */ /* 0x000fe20003f86270 */
[----:B------:R2:W4:Y:S01]  /*7250*/  MUFU.TANH R133, R18 ;  /* 0x0000001200857308 */ /* 0x0005220000002400 */
[----:B---3--:R-:W-:-:S02]  /*7260*/  FFMA.FTZ R119, R0, R102, R119 ;  /* 0x0000006600777223 */ /* 0x008fc40000010077 */
[----:B-1----:R-:W-:-:S05]  /*7270*/  FFMA.FTZ R8, R0, R33, R26 ;  /* 0x0000002100087223 */ /* 0x002fca000001001a */
[----:B------:R1:W-:Y:S01]  /*7280*/  MUFU.TANH R131, R11 ;  /* 0x0000000b00837308 */ /* 0x0003e20000002400 */
[C---:B------:R-:W-:Y:S02]  /*7290*/  IADD3 R26, R104.reuse, 0x21, RZ ;  /* 0x00000021681a7810 */ /* 0x040fe40007ffe0ff */
[----:B------:R-:W-:Y:S02]  /*72a0*/  IADD3 R33, R104, 0x28, RZ ;  /* 0x0000002868217810 */ /* 0x000fe40007ffe0ff */
[----:B------:R-:W-:Y:S02]  /*72b0*/  FSEL R8, R8, -INF , !P6 ;  /* 0xff80000008087808 */ /* 0x000fe40007000000 */
[----:B--2---:R-:W-:Y:S01]  /*72c0*/  IADD3 R18, R104, 0x19, RZ ;  /* 0x0000001968127810 */ /* 0x004fe20007ffe0ff */
[----:B------:R2:W-:Y:S01]  /*72d0*/  MUFU.TANH R29, R4 ;  /* 0x00000004001d7308 */ /* 0x0005e20000002400 */
[----:B------:R-:W-:-:S04]  /*72e0*/  ISETP.GE.AND P6, PT, R34, R130, PT ;  /* 0x000000822200720c */ /* 0x000fc80003fc6270 */
[----:B------:R-:W-:Y:S02]  /*72f0*/  FSEL R115, R20, -INF , !P6 ;  /* 0xff80000014737808 */ /* 0x000fe40007000000 */
[----:B------:R-:W-:Y:S01]  /*7300*/  ISETP.GE.AND P6, PT, R113, R129, PT ;  /* 0x000000817100720c */ /* 0x000fe20003fc6270 */
[----:B-1----:R-:W-:Y:S01]  /*7310*/  FFMA.FTZ R11, R0, R109, R30 ;  /* 0x0000006d000b7223 */ /* 0x002fe2000001001e */
[----:B------:R-:W1:Y:S02]  /*7320*/  I2F R16, R18 ;  /* 0x0000001200107306 */ /* 0x000e640000201400 */
[----:B------:R-:W-:Y:S02]  /*7330*/  FSEL R118, R23, -INF , !P6 ;  /* 0xff80000017767808 */ /* 0x000fe40007000000 */
[----:B------:R-:W-:Y:S02]  /*7340*/  FSEL R11, R11, -INF , !P4 ;  /* 0xff8000000b0b7808 */ /* 0x000fe40006000000 */
[----:B------:R-:W-:Y:S01]  /*7350*/  ISETP.GE.AND P4, PT, R34, R129, PT ;  /* 0x000000812200720c */ /* 0x000fe20003f86270 */
[----:B--2---:R-:W-:Y:S01]  /*7360*/  FFMA.FTZ R4, R0, R109, R24 ;  /* 0x0000006d00047223 */ /* 0x004fe20000010018 */
[----:B------:R-:W2:Y:S01]  /*7370*/  MUFU.TANH R25, R25 ;  /* 0x0000001900197308 */ /* 0x000ea20000002400 */
[----:B------:R-:W-:-:S02]  /*7380*/  ISETP.GE.AND P6, PT, R18, R130, PT ;  /* 0x000000821200720c */ /* 0x000fc40003fc6270 */
[----:B------:R-:W-:Y:S01]  /*7390*/  FSEL R116, R22, -INF , !P4 ;  /* 0xff80000016747808 */ /* 0x000fe20006000000 */
[----:B----4-:R-:W-:Y:S01]  /*73a0*/  FFMA.FTZ R22, R0, R102, R133 ;  /* 0x0000006600167223 */ /* 0x010fe20000010085 */
[----:B------:R-:W-:Y:S02]  /*73b0*/  FSEL R4, R4, -INF , !P5 ;  /* 0xff80000004047808 */ /* 0x000fe40006800000 */
[-C--:B------:R-:W-:Y:S01]  /*73c0*/  ISETP.GE.AND P5, PT, R113, R130.reuse, PT ;  /* 0x000000827100720c */ /* 0x080fe20003fa6270 */
[----:B------:R-:W3:Y:S01]  /*73d0*/  I2F R30, R31 ;  /* 0x0000001f001e7306 */ /* 0x000ee20000201400 */
[----:B------:R-:W-:Y:S01]  /*73e0*/  ISETP.GE.AND P4, PT, R14, R130, PT ;  /* 0x000000820e00720c */ /* 0x000fe20003f86270 */
[----:B-1----:R-:W-:Y:S01]  /*73f0*/  FFMA.FTZ R21, R0, R16, R21 ;  /* 0x0000001000157223 */ /* 0x002fe20000010015 */
[----:B------:R-:W-:Y:S02]  /*7400*/  FSEL R113, R27, -INF , !P5 ;  /* 0xff8000001b717808 */ /* 0x000fe40006800000 */
[----:B------:R-:W-:-:S02]  /*7410*/  ISETP.GE.AND P5, PT, R14, R129, PT ;  /* 0x000000810e00720c */ /* 0x000fc40003fa6270 */
[----:B------:R-:W-:Y:S01]  /*7420*/  IADD3 R14, R104, 0x29, RZ ;  /* 0x00000029680e7810 */ /* 0x000fe20007ffe0ff */
[----:B------:R-:W1:Y:S01]  /*7430*/  I2F R24, R26 ;  /* 0x0000001a00187306 */ /* 0x000e620000201400 */
[----:B------:R-:W-:Y:S01]  /*7440*/  FSEL R23, R119, -INF , !P4 ;  /* 0xff80000077177808 */ /* 0x000fe20006000000 */
[----:B--2---:R-:W-:Y:S01]  /*7450*/  FFMA.FTZ R20, R0, R16, R25 ;  /* 0x0000001000147223 */ /* 0x004fe20000010019 */
[----:B------:R-:W-:Y:S02]  /*7460*/  ISETP.GE.AND P4, PT, R18, R129, PT ;  /* 0x000000811200720c */ /* 0x000fe40003f86270 */
[----:B------:R-:W-:Y:S02]  /*7470*/  IADD3 R18, R104, 0x30, RZ ;  /* 0x0000003068127810 */ /* 0x000fe40007ffe0ff */
[----:B------:R-:W-:Y:S01]  /*7480*/  FSEL R22, R22, -INF , !P5 ;  /* 0xff80000016167808 */ /* 0x000fe20006800000 */
[----:B------:R-:W2:Y:S01]  /*7490*/  MUFU.TANH R17, R17 ;  /* 0x0000001100117308 */ /* 0x000ea20000002400 */
[C---:B---3--:R-:W-:Y:S01]  /*74a0*/  FFMA.FTZ R117, R0.reuse, R30, R117 ;  /* 0x0000001e00757223 */ /* 0x048fe20000010075 */
[----:B------:R-:W-:Y:S01]  /*74b0*/  ISETP.GE.AND P5, PT, R31, R130, PT ;  /* 0x000000821f00720c */ /* 0x000fe20003fa6270 */
[----:B------:R-:W-:Y:S01]  /*74c0*/  FFMA.FTZ R124, R0, R30, R127 ;  /* 0x0000001e007c7223 */ /* 0x000fe2000001007f */
[----:B------:R-:W-:-:S02]  /*74d0*/  FSEL R21, R21, -INF , !P6 ;  /* 0xff80000015157808 */ /* 0x000fc40007000000 */
[-C--:B------:R-:W-:Y:S02]  /*74e0*/  ISETP.GE.AND P6, PT, R31, R129.reuse, PT ;  /* 0x000000811f00720c */ /* 0x080fe40003fc6270 */
[----:B------:R-:W3:Y:S01]  /*74f0*/  I2F R34, R33 ;  /* 0x0000002100227306 */ /* 0x000ee20000201400 */
[----:B------:R-:W-:Y:S01]  /*7500*/  FSEL R20, R20, -INF , !P4 ;  /* 0xff80000014147808 */ /* 0x000fe20006000000 */
[----:B-1----:R-:W-:Y:S01]  /*7510*/  FFMA.FTZ R27, R0, R24, R19 ;  /* 0x00000018001b7223 */ /* 0x002fe20000010013 */
[C---:B------:R-:W-:Y:S02]  /*7520*/  ISETP.GE.AND P4, PT, R26.reuse, R130, PT ;  /* 0x000000821a00720c */ /* 0x040fe40003f86270 */
[----:B------:R-:W-:Y:S02]  /*7530*/  FSEL R127, R117, -INF , !P5 ;  /* 0xff800000757f7808 */ /* 0x000fe40006800000 */
[----:B------:R-:W-:Y:S01]  /*7540*/  ISETP.GE.AND P5, PT, R26, R129, PT ;  /* 0x000000811a00720c */ /* 0x000fe20003fa6270 */
[----:B------:R-:W-:Y:S01]  /*7550*/  MUFU.TANH R15, R15 ;  /* 0x0000000f000f7308 */ /* 0x000fe20000002400 */
[----:B------:R-:W-:Y:S01]  /*7560*/  FSEL R124, R124, -INF , !P6 ;  /* 0xff8000007c7c7808 */ /* 0x000fe20007000000 */
[----:B--2---:R-:W-:Y:S01]  /*7570*/  FFMA.FTZ R26, R0, R24, R17 ;  /* 0x00000018001a7223 */ /* 0x004fe20000010011 */
[----:B------:R-:W-:-:S02]  /*7580*/  ISETP.GE.AND P6, PT, R33, R130, PT ;  /* 0x000000822100720c */ /* 0x000fc40003fc6270 */
[----:B------:R-:W-:Y:S02]  /*7590*/  FSEL R27, R27, -INF , !P4 ;  /* 0xff8000001b1b7808 */ /* 0x000fe40006000000 */
[----:B------:R-:W-:Y:S01]  /*75a0*/  IADD3 R30, R104, 0x38, RZ ;  /* 0x00000038681e7810 */ /* 0x000fe20007ffe0ff */
[----:B------:R-:W1:Y:S01]  /*75b0*/  I2F R12, R14 ;  /* 0x0000000e000c7306 */ /* 0x000e620000201400 */
[CC--:B---3--:R-:W-:Y:S01]  /*75c0*/  FFMA.FTZ R111, R0.reuse, R34.reuse, R111 ;  /* 0x00000022006f7223 */ /* 0x0c8fe2000001006f */
[----:B------:R-:W-:Y:S01]  /*75d0*/  ISETP.GE.AND P4, PT, R33, R129, PT ;  /* 0x000000812100720c */ /* 0x000fe20003f86270 */
[----:B------:R-:W-:Y:S01]  /*75e0*/  FFMA.FTZ R24, R0, R34, R125 ;  /* 0x0000002200187223 */ /* 0x000fe2000001007d */
[----:B------:R-:W-:Y:S02]  /*75f0*/  FSEL R26, R26, -INF , !P5 ;  /* 0xff8000001a1a7808 */ /* 0x000fe40006800000 */
[----:B------:R-:W-:Y:S02]  /*7600*/  FSEL R125, R111, -INF , !P6 ;  /* 0xff8000006f7d7808 */ /* 0x000fe40007000000 */
[----:B------:R-:W2:Y:S01]  /*7610*/  I2F R102, R18 ;  /* 0x0000001200667306 */ /* 0x000ea20000201400 */
[----:B------:R-:W-:-:S02]  /*7620*/  ISETP.GE.AND P5, PT, R14, R130, PT ;  /* 0x000000820e00720c */ /* 0x000fc40003fa6270 */
[----:B------:R-:W-:Y:S02]  /*7630*/  ISETP.GE.AND P6, PT, R14, R129, PT ;  /* 0x000000810e00720c */ /* 0x000fe40003fc6270 */
[----:B------:R-:W-:Y:S02]  /*7640*/  FSEL R24, R24, -INF , !P4 ;  /* 0xff80000018187808 */ /* 0x000fe40006000000 */
[----:B------:R-:W-:Y:S01]  /*7650*/  ISETP.GE.AND P4, PT, R18, R130, PT ;  /* 0x000000821200720c */ /* 0x000fe20003f86270 */
[----:B------:R3:W4:Y:S01]  /*7660*/  MUFU.TANH R35, R6 ;  /* 0x0000000600237308 */ /* 0x0007220000002400 */
[CC--:B-1----:R-:W-:Y:S02]  /*7670*/  FFMA.FTZ R15, R0.reuse, R12.reuse, R15 ;  /* 0x0000000c000f7223 */ /* 0x0c2fe4000001000f */
[----:B------:R-:W-:Y:S02]  /*7680*/  FFMA.FTZ R131, R0, R12, R131 ;  /* 0x0000000c00837223 */ /* 0x000fe40000010083 */
[----:B------:R-:W-:Y:S01]  /*7690*/  FMUL.FTZ R12, R122, c[0x0][0x2ec] ;  /* 0x0000bb007a0c7a20 */ /* 0x000fe20000410000 */
[----:B------:R-:W-:-:S02]  /*76a0*/  FSEL R25, R15, -INF , !P5 ;  /* 0xff8000000f197808 */ /* 0x000fc40006800000 */
[----:B------:R-:W-:Y:S01]  /*76b0*/  MUFU.TANH R5, R5 ;  /* 0x0000000500057308 */ /* 0x000fe20000002400 */
[----:B--2---:R-:W-:Y:S01]  /*76c0*/  FFMA.FTZ R29, R0, R102, R29 ;  /* 0x00000066001d7223 */ /* 0x004fe2000001001d */
[----:B------:R-:W-:-:S04]  /*76d0*/  ISETP.GE.AND P5, PT, R18, R129, PT ;  /* 0x000000811200720c */ /* 0x000fc80003fa6270 */
[----:B------:R-:W-:Y:S02]  /*76e0*/  FSEL R111, R29, -INF , !P4 ;  /* 0xff8000001d6f7808 */ /* 0x000fe40006000000 */
[----:B---3--:R-:W-:Y:S01]  /*76f0*/  IADD3 R6, R104, 0x31, RZ ;  /* 0x0000003168067810 */ /* 0x008fe20007ffe0ff */
[----:B------:R1:W-:Y:S01]  /*7700*/  MUFU.TANH R16, R7 ;  /* 0x0000000700107308 */ /* 0x0003e20000002400 */
[----:B----4-:R-:W-:Y:S02]  /*7710*/  FFMA.FTZ R35, R0, R102, R35 ;  /* 0x0000006600237223 */ /* 0x010fe40000010023 */
[----:B------:R-:W-:-:S03]  /*7720*/  ISETP.GE.AND P4, PT, R6, R129, PT ;  /* 0x000000810600720c */ /* 0x000fc60003f86270 */
[----:B------:R-:W-:Y:S02]  /*7730*/  FSEL R108, R35, -INF , !P5 ;  /* 0xff800000236c7808 */ /* 0x000fe40006800000 */
[----:B------:R-:W2:Y:S01]  /*7740*/  I2F R31, R6 ;  /* 0x00000006001f7306 */ /* 0x000ea20000201400 */
[----:B------:R-:W-:-:S07]  /*7750*/  ISETP.GE.AND P5, PT, R30, R130, PT ;  /* 0x000000821e00720c */ /* 0x000fce0003fa6270 */
[----:B------:R-:W-:Y:S01]  /*7760*/  I2F R19, R30 ;  /* 0x0000001e00137306 */ /* 0x000fe20000201400 */
[----:B-1----:R-:W-:-:S07]  /*7770*/  IADD3 R7, R104, 0x39, RZ ;  /* 0x0000003968077810 */ /* 0x002fce0007ffe0ff */
[----:B------:R1:W3:Y:S01]  /*7780*/  MUFU.TANH R14, R120 ;  /* 0x00000078000e7308 */ /* 0x0002e20000002400 */
[CC--:B--2---:R-:W-:Y:S02]  /*7790*/  FFMA.FTZ R5, R0.reuse, R31.reuse, R5 ;  /* 0x0000001f00057223 */ /* 0x0c4fe40000010005 */
[----:B------:R-:W-:-:S05]  /*77a0*/  FFMA.FTZ R16, R0, R31, R16 ;  /* 0x0000001f00107223 */ /* 0x000fca0000010010 */
[----:B------:R-:W-:Y:S01]  /*77b0*/  I2F R105, R104 ;  /* 0x0000006800697306 */ /* 0x000fe20000201400 */
[----:B------:R-:W-:Y:S02]  /*77c0*/  FSEL R106, R16, -INF , !P4 ;  /* 0xff800000106a7808 */ /* 0x000fe40006000000 */
[----:B------:R-:W-:-:S05]  /*77d0*/  ISETP.GE.AND P4, PT, R104, R130, PT ;  /* 0x000000826800720c */ /* 0x000fca0003f86270 */
[----:B------:R-:W2:Y:S01]  /*77e0*/  MUFU.TANH R32, R32 ;  /* 0x0000002000207308 */ /* 0x000ea20000002400 */
[----:B-1----:R-:W-:Y:S01]  /*77f0*/  FSEL R120, R131, -INF , !P6 ;  /* 0xff80000083787808 */ /* 0x002fe20007000000 */
[----:B---3--:R-:W-:Y:S01]  /*7800*/  FFMA.FTZ R14, R0, R19, R14 ;  /* 0x00000013000e7223 */ /* 0x008fe2000001000e */
[----:B------:R-:W-:Y:S01]  /*7810*/  BAR.SYNC.DEFER_BLOCKING 0x0 ;  /* 0x0000000000007b1d */ /* 0x000fe20000010000 */
[----:B------:R-:W-:-:S03]  /*7820*/  ISETP.GE.AND P6, PT, R6, R130, PT ;  /* 0x000000820600720c */ /* 0x000fc60003fc6270 */
[----:B------:R-:W-:Y:S02]  /*7830*/  FSEL R109, R14, -INF , !P5 ;  /* 0xff8000000e6d7808 */ /* 0x000fe40006800000 */
[----:B------:R-:W1:Y:S01]  /*7840*/  MUFU.TANH R12, R12 ;  /* 0x0000000c000c7308 */ /* 0x000e620000002400 */
[----:B------:R-:W-:Y:S02]  /*7850*/  FSEL R107, R5, -INF , !P6 ;  /* 0xff800000056b7808 */ /* 0x000fe40007000000 */
[-C--:B------:R-:W-:Y:S02]  /*7860*/  ISETP.GE.AND P6, PT, R30, R129.reuse, PT ;  /* 0x000000811e00720c */ /* 0x080fe40003fc6270 */
[----:B------:R-:W-:Y:S01]  /*7870*/  ISETP.GE.AND P5, PT, R104, R129, PT ;  /* 0x000000816800720c */ /* 0x000fe20003fa6270 */
[----:B--2---:R-:W-:Y:S02]  /*7880*/  FFMA.FTZ R5, R0, R105, R32 ;  /* 0x0000006900057223 */ /* 0x004fe40000010020 */
[----:B------:R-:W2:Y:S03]  /*7890*/  MUFU.TANH R28, R28 ;  /* 0x0000001c001c7308 */ /* 0x000ea60000002400 */
[----:B------:R-:W-:-:S02]  /*78a0*/  FSEL R5, R5, -INF , !P4 ;  /* 0xff80000005057808 */ /* 0x000fc40006000000 */
[----:B------:R-:W-:-:S03]  /*78b0*/  ISETP.GE.AND P4, PT, R7, R129, PT ;  /* 0x000000810700720c */ /* 0x000fc60003f86270 */
[----:B------:R-:W-:Y:S01]  /*78c0*/  I2F R17, R7 ;  /* 0x0000000700117306 */ /* 0x000fe20000201400 */
[----:B-1----:R-:W-:-:S05]  /*78d0*/  FFMA.FTZ R12, R0, R19, R12 ;  /* 0x00000013000c7223 */ /* 0x002fca000001000c */
        /* <DEDUP_REMOVED lines=67> */
[----:B------:R-:W-:Y:S01]  /*7d10*/  IMAD R6, R7, c[0x0][0x184], R6 ;  /* 0x0000610007067a24 */ /* 0x000fe200078e0206 */
[----:B------:R-:W-:-:S03]  /*7d20*/  MOV R7, R14 ;  /* 0x0000000e00077202 */ /* 0x000fc60000000f00 */
[----:B------:R-:W-:Y:S01]  /*7d30*/  IMAD.IADD R12, R15, 0x1, R6 ;  /* 0x000000010f0c7824 */ /* 0x000fe200078e0206 */
[----:B------:R-:W-:Y:S05]  /*7d40*/  BRA `(.L_x_6755) ;  /* 0x0000003000007947 */ /* 0x000fea0003800000 */
.L_x_6754:
[----:B------:R-:W-:-:S05]  /*7d50*/  IMAD.MOV.U32 R7, RZ, RZ, c[0x0][0x198] ;  /* 0x00006600ff077624 */ /* 0x000fca00078e00ff */
[----:B------:R-:W-:-:S04]  /*7d60*/  LEA R7, -R7, RZ, 0x6 ;  /* 0x000000ff07077211 */ /* 0x000fc800078e31ff */
[----:B------:R-:W-:Y:S02]  /*7d70*/  SHF.R.S32.HI R12, RZ, 0x1f, R7 ;  /* 0x0000001fff0c7819 */ /* 0x000fe40000011407 */
.L_x_6755:
        /* <DEDUP_REMOVED lines=72> */
.L_x_6757:
[----:B------:R-:W-:Y:S05]  /*8200*/  BSYNC B0 ;  /* 0x0000000000007941 */ /* 0x000fea0003800000 */
.L_x_6756:
[----:B------:R-:W0:Y:S01]  /*8210*/  LDGDEPBAR ;  /* 0x00000000000079af */ /* 0x000e220000000000 */
[----:B------:R-:W-:-:S04]  /*8220*/  LEA R168, P1, R7, R168, 0x1 ;  /* 0x000000a807a87211 */ /* 0x000fc800078208ff */
[----:B------:R-:W-:Y:S02]  /*8230*/  LEA.HI.X R167, R7, R167, R12, 0x1, P1 ;  /* 0x000000a707a77211 */ /* 0x000fe400008f0c0c */
.L_x_6753:
        /* <DEDUP_REMOVED lines=39> */
[----:B-1----:R-:W-:-:S04]  /*84b0*/  FMNMX.FTZ R33, R6, R33, !PT ;  /* 0x0000002106217209 */ /* 0x002fc80007810000 */
[C---:B------:R-:W-:Y:S01]  /*84c0*/  FSETP.NEU.FTZ.AND P2, PT, R33.reuse, -INF , PT ;  /* 0xff8000002100780b */ /* 0x040fe20003f5d000 */
[----:B------:R-:W-:Y:S01]  /*84d0*/  FMUL.FTZ R112, R33, c[0x0][0x23c] ;  /* 0x00008f0021707a20 */ /* 0x000fe20000410000 */
[----:B---3--:R-:W-:Y:S02]  /*84e0*/  FMNMX.FTZ R32, R3, R32, !PT ;  /* 0x0000002003207209 */ /* 0x008fe40007810000 */
[----:B------:R-:W-:Y:S02]  /*84f0*/  FSEL R6, R33, RZ, P2 ;  /* 0x000000ff21067208 */ /* 0x000fe40001000000 */
[----:B------:R-:W-:Y:S01]  /*8500*/  FSEL R112, R112, RZ, P2 ;  /* 0x000000ff70707208 */ /* 0x000fe20001000000 */
[C---:B------:R-:W-:Y:S01]  /*8510*/  FMUL.FTZ R103, R32.reuse, c[0x0][0x23c] ;  /* 0x00008f0020677a20 */ /* 0x040fe20000410000 */
[----:B------:R-:W-:-:S03]  /*8520*/  FSETP.NEU.FTZ.AND P1, PT, R32, -INF , PT ;  /* 0xff8000002000780b */ /* 0x000fc60003f3d000 */
[--C-:B------:R-:W-:Y:S01]  /*8530*/  FFMA.FTZ R30, R13, c[0x0][0x23c], -R112.reuse ;  /* 0x00008f000d1e7a23 */ /* 0x100fe20000010870 */
[----:B------:R-:W-:Y:S01]  /*8540*/  FSEL R7, R32, RZ, P1 ;  /* 0x000000ff20077208 */ /* 0x000fe20000800000 */
[----:B--2---:R-:W1:Y:S01]  /*8550*/  LDSM.16.MT88.4 R12, [R138+0x8000] ;  /* 0x008000008a0c783b */ /* 0x004e620000004200 */
[----:B------:R-:W-:Y:S01]  /*8560*/  FSEL R103, R103, RZ, P1 ;  /* 0x000000ff67677208 */ /* 0x000fe20000800000 */
[----:B------:R-:W-:Y:S02]  /*8570*/  FFMA.FTZ R102, R5, c[0x0][0x23c], -R112 ;  /* 0x00008f0005667a23 */ /* 0x000fe40000010870 */
[----:B------:R-:W-:Y:S01]  /*8580*/  FADD.FTZ R5, R101, -R6 ;  /* 0x8000000665057221 */ /* 0x000fe20000010000 */
[----:B------:R-:W-:Y:S01]  /*8590*/  MUFU.EX2 R30, R30 ;  /* 0x0000001e001e7308 */ /* 0x000fe20000000800 */
[----:B------:R-:W-:Y:S02]  /*85a0*/  FADD.FTZ R7, R100, -R7 ;  /* 0x8000000764077221 */ /* 0x000fe40000010000 */
[----:B------:R-:W-:-:S02]  /*85b0*/  FFMA.FTZ R28, R2, c[0x0][0x23c], -R103 ;  /* 0x00008f00021c7a23 */ /* 0x000fc40000010867 */
[--C-:B------:R-:W-:Y:S02]  /*85c0*/  FFMA.FTZ R31, R9, c[0x0][0x23c], -R112.reuse ;  /* 0x00008f00091f7a23 */ /* 0x100fe40000010870 */
[----:B------:R-:W-:Y:S01]  /*85d0*/  FFMA.FTZ R29, R11, c[0x0][0x23c], -R112 ;  /* 0x00008f000b1d7a23 */ /* 0x000fe20000010870 */
[----:B------:R-:W-:Y:S01]  /*85e0*/  MUFU.EX2 R102, R102 ;  /* 0x0000006600667308 */ /* 0x000fe20000000800 */
[--C-:B------:R-:W-:Y:S02]  /*85f0*/  FFMA.FTZ R3, R10, c[0x0][0x23c], -R103.reuse ;  /* 0x00008f000a037a23 */ /* 0x100fe40000010867 */
[--C-:B------:R-:W-:Y:S02]  /*8600*/  FFMA.FTZ R2, R8, c[0x0][0x23c], -R103.reuse ;  /* 0x00008f0008027a23 */ /* 0x100fe40000010867 */
[----:B------:R-:W-:Y:S01]  /*8610*/  FFMA.FTZ R35, R4, c[0x0][0x23c], -R103 ;  /* 0x00008f0004237a23 */ /* 0x000fe20000010867 */
[----:B------:R-:W2:Y:S01]  /*8620*/  LDSM.16.MT88.4 R8, [R137+0x8000] ;  /* 0x008000008908783b */ /* 0x000ea20000004200 */
[----:B------:R-:W-:Y:S01]  /*8630*/  FMUL.FTZ R101, R5, c[0x0][0x23c] ;  /* 0x00008f0005657a20 */ /* 0x000fe20000410000 */
[----:B------:R-:W3:Y:S01]  /*8640*/  MUFU.EX2 R31, R31 ;  /* 0x0000001f001f7308 */ /* 0x000ee20000000800 */
[----:B------:R-:W-:-:S02]  /*8650*/  FMUL.FTZ R34, R7, c[0x0][0x23c] ;  /* 0x00008f0007227a20 */ /* 0x000fc40000410000 */
[--C-:B------:R-:W-:Y:S02]  /*8660*/  FFMA.FTZ R100, R115, c[0x0][0x23c], -R112.reuse ;  /* 0x00008f0073647a23 */ /* 0x100fe40000010870 */
[--C-:B------:R-:W-:Y:S02]  /*8670*/  FFMA.FTZ R115, R113, c[0x0][0x23c], -R112.reuse ;  /* 0x00008f0071737a23 */ /* 0x100fe40000010870 */
[--C-:B------:R-:W-:Y:S01]  /*8680*/  FFMA.FTZ R117, R118, c[0x0][0x23c], -R103.reuse ;  /* 0x00008f0076757a23 */ /* 0x100fe20000010867 */
[----:B------:R-:W4:Y:S01]  /*8690*/  MUFU.EX2 R29, R29 ;  /* 0x0000001d001d7308 */ /* 0x000f220000000800 */
[--C-:B------:R-:W-:Y:S02]  /*86a0*/  FFMA.FTZ R113, R23, c[0x0][0x23c], -R112.reuse ;  /* 0x00008f0017717a23 */ /* 0x100fe40000010870 */
[----:B------:R-:W-:Y:S02]  /*86b0*/  FFMA.FTZ R114, R21, c[0x0][0x23c], -R112 ;  /* 0x00008f0015727a23 */ /* 0x000fe40000010870 */
[----:B------:R-:W-:-:S02]  /*86c0*/  FFMA.FTZ R116, R116, c[0x0][0x23c], -R103 ;  /* 0x00008f0074747a23 */ /* 0x000fc40000010867 */
[--C-:B------:R-:W-:Y:S01]  /*86d0*/  FFMA.FTZ R118, R22, c[0x0][0x23c], -R103.reuse ;  /* 0x00008f0016767a23 */ /* 0x100fe20000010867 */
[----:B------:R-:W-:Y:S01]  /*86e0*/  MUFU.EX2 R28, R28 ;  /* 0x0000001c001c7308 */ /* 0x000fe20000000800 */
[----:B---3--:R-:W-:Y:S01]  /*86f0*/  F2FP.BF16.PACK_AB R4, R31, R102 ;  /* 0x000000661f04723e */ /* 0x008fe200000010ff */
[--C-:B------:R-:W-:Y:S02]  /*8700*/  FFMA.FTZ R119, R20, c[0x0][0x23c], -R103.reuse ;  /* 0x00008f0014777a23 */ /* 0x100fe40000010867 */
[----:B------:R-:W-:Y:S01]  /*8710*/  LDSM.16.MT88.4 R20, [R140+0xa800] ;  /* 0x00a800008c14783b */ /* 0x000fe20000004200 */
[--C-:B------:R-:W-:Y:S02]  /*8720*/  FFMA.FTZ R121, R127, c[0x0][0x23c], -R112.reuse ;  /* 0x00008f007f797a23 */ /* 0x100fe40000010870 */
[----:B------:R-:W-:Y:S01]  /*8730*/  FFMA.FTZ R122, R125, c[0x0][0x23c], -R112 ;  /* 0x00008f007d7a7a23 */ /* 0x000fe20000010870 */
[----:B------:R-:W3:Y:S01]  /*8740*/  MUFU.EX2 R3, R3 ;  /* 0x0000000300037308 */ /* 0x000ee20000000800 */
[----:B----4-:R-:W-:Y:S01]  /*8750*/  F2FP.BF16.PACK_AB R6, R29, R30 ;  /* 0x0000001e1d06723e */ /* 0x010fe200000010ff */
[----:B------:R-:W-:-:S02]  /*8760*/  FFMA.FTZ R127, R124, c[0x0][0x23c], -R103 ;  /* 0x00008f007c7f7a23 */ /* 0x000fc40000010867 */
[--C-:B------:R-:W-:Y:S02]  /*8770*/  FFMA.FTZ R126, R27, c[0x0][0x23c], -R112.reuse ;  /* 0x00008f001b7e7a23 */ /* 0x100fe40000010870 */
[----:B------:R-:W-:Y:S02]  /*8780*/  FFMA.FTZ R123, R25, c[0x0][0x23c], -R112 ;  /* 0x00008f00197b7a23 */ /* 0x000fe40000010870 */
[----:B------:R-:W-:Y:S01]  /*8790*/  MUFU.EX2 R2, R2 ;  /* 0x0000000200027308 */ /* 0x000fe20000000800 */
[--C-:B------:R-:W-:Y:S02]  /*87a0*/  FFMA.FTZ R128, R26, c[0x0][0x23c], -R103.reuse ;  /* 0x00008f001a807a23 */ /* 0x100fe40000010867 */
[--C-:B------:R-:W-:Y:S02]  /*87b0*/  FFMA.FTZ R124, R24, c[0x0][0x23c], -R103.reuse ;  /* 0x00008f00187c7a23 */ /* 0x100fe40000010867 */
[--C-:B------:R-:W-:Y:S01]  /*87c0*/  FFMA.FTZ R125, R120, c[0x0][0x23c], -R103.reuse ;  /* 0x00008f00787d7a23 */ /* 0x100fe20000010867 */
[----:B------:R-:W-:Y:S01]  /*87d0*/  LDSM.16.MT88.4 R24, [R137+0x9000] ;  /* 0x009000008918783b */ /* 0x000fe20000004200 */
[--C-:B------:R-:W-:Y:S01]  /*87e0*/  FFMA.FTZ R106, R106, c[0x0][0x23c], -R103.reuse ;  /* 0x00008f006a6a7a23 */ /* 0x100fe20000010867 */
[----:B------:R-:W4:Y:S01]  /*87f0*/  MUFU.EX2 R35, R35 ;  /* 0x0000002300237308 */ /* 0x000f220000000800 */
[----:B---3--:R-:W-:Y:S01]  /*8800*/  F2FP.BF16.PACK_AB R5, R3, R28 ;  /* 0x0000001c0305723e */ /* 0x008fe200000010ff */
[----:B------:R-:W-:-:S06]  /*8810*/  FFMA.FTZ R104, R104, c[0x0][0x23c], -R103 ;  /* 0x00008f0068687a23 */ /* 0x000fcc0000010867 */
[----:B------:R-:W3:Y:S08]  /*8820*/  MUFU.EX2 R101, R101 ;  /* 0x0000006500657308 */ /* 0x000ef00000000800 */
[----:B------:R-:W5:Y:S01]  /*8830*/  MUFU.EX2 R34, R34 ;  /* 0x0000002200227308 */ /* 0x000f620000000800 */
[----:B----4-:R-:W-:Y:S01]  /*8840*/  F2FP.BF16.PACK_AB R7, R35, R2 ;  /* 0x000000022307723e */ /* 0x010fe200000010ff */
[----:B---3--:R-:W-:-:S06]  /*8850*/  FMUL.FTZ R88, R88, R101 ;  /* 0x0000006558587220 */ /* 0x008fcc0000410000 */
[----:B------:R-:W3:Y:S01]  /*8860*/  MUFU.EX2 R100, R100 ;  /* 0x0000006400647308 */ /* 0x000ee20000000800 */
[-C--:B------:R-:W-:Y:S02]  /*8870*/  FMUL.FTZ R89, R89, R101.reuse ;  /* 0x0000006559597220 */ /* 0x080fe40000410000 */
[-C--:B------:R-:W-:Y:S02]  /*8880*/  FMUL.FTZ R84, R84, R101.reuse ;  /* 0x0000006554547220 */ /* 0x080fe40000410000 */
[----:B------:R-:W-:Y:S02]  /*8890*/  FMUL.FTZ R85, R85, R101 ;  /* 0x0000006555557220 */ /* 0x000fe40000410000 */
[-C--:B-----5:R-:W-:Y:S01]  /*88a0*/  FMUL.FTZ R90, R90, R34.reuse ;  /* 0x000000225a5a7220 */ /* 0x0a0fe20000410000 */
[----:B------:R-:W4:Y:S01]  /*88b0*/  MUFU.EX2 R115, R115 ;  /* 0x0000007300737308 */ /* 0x000f220000000800 */
        /* <DEDUP_REMOVED lines=26> */
[----:B------:R-:W5:Y:S01]  /*8a60*/  MUFU.EX2 R117, R117 ;  /* 0x0000007500757308 */ /* 0x000f620000000800 */
        /* <DEDUP_REMOVED lines=9> */
[----:B------:R-:W2:Y:S01]  /*8b00*/  MUFU.EX2 R119, R119 ;  /* 0x0000007700777308 */ /* 0x000ea20000000800 */
[-C--:B------:R-:W-:Y:S01]  /*8b10*/  FMUL.FTZ R94, R94, R34.reuse ;  /* 0x000000225e5e7220 */ /* 0x080fe20000410000 */
[----:B------:R-:W-:Y:S01]  /*8b20*/  HMMA.16816.F32.BF16 R96, R4, R16, R96 ;  /* 0x000000100460723c */ /* 0x000fe20000041860 */
[----:B------:R-:W-:Y:S02]  /*8b30*/  FMUL.FTZ R95, R95, R34 ;  /* 0x000000225f5f7220 */ /* 0x000fe40000410000 */
[----:B------:R-:W-:-:S02]  /*8b40*/  FMUL.FTZ R44, R44, R101 ;  /* 0x000000652c2c7220 */ /* 0x000fc40000410000 */
[-C--:B------:R-:W-:Y:S01]  /*8b50*/  FMUL.FTZ R45, R45, R101.reuse ;  /* 0x000000652d2d7220 */ /* 0x080fe20000410000 */
[----:B------:R-:W2:Y:S01]  /*8b60*/  MUFU.EX2 R121, R121 ;  /* 0x0000007900797308 */ /* 0x000ea20000000800 */
[-C--:B------:R-:W-:Y:S01]  /*8b70*/  FMUL.FTZ R46, R46, R34.reuse ;  /* 0x000000222e2e7220 */ /* 0x080fe20000410000 */
[C---:B-1----:R-:W-:Y:S01]  /*8b80*/  HMMA.16816.F32.BF16 R36, R4.reuse, R12, R36 ;  /* 0x0000000c0424723c */ /* 0x042fe20000041824 */
[-C--:B------:R-:W-:Y:S02]  /*8b90*/  FMUL.FTZ R47, R47, R34.reuse ;  /* 0x000000222f2f7220 */ /* 0x080fe40000410000 */
[-C--:B------:R-:W-:Y:S02]  /*8ba0*/  FMUL.FTZ R48, R48, R101.reuse ;  /* 0x0000006530307220 */ /* 0x080fe40000410000 */
[----:B------:R-:W-:Y:S01]  /*8bb0*/  FMUL.FTZ R49, R49, R101 ;  /* 0x0000006531317220 */ /* 0x000fe20000410000 */
[----:B------:R-:W1:Y:S01]  /*8bc0*/  MUFU.EX2 R126, R126 ;  /* 0x0000007e007e7308 */ /* 0x000e620000000800 */
        /* <DEDUP_REMOVED lines=8> */
[----:B------:R-:W3:Y:S01]  /*8c50*/  LDSM.16.MT88.4 R16, [R136+0x8000] ;  /* 0x008000008810783b */ /* 0x000ee20000004200 */
[-C--:B------:R-:W-:Y:S02]  /*8c60*/  FMUL.FTZ R54, R54, R34.reuse ;  /* 0x0000002236367220 */ /* 0x080fe40000410000 */
[----:B------:R-:W-:Y:S02]  /*8c70*/  FMUL.FTZ R55, R55, R34 ;  /* 0x0000002237377220 */ /* 0x000fe40000410000 */
[-C--:B------:R-:W-:Y:S01]  /*8c80*/  FMUL.FTZ R56, R56, R101.reuse ;  /* 0x0000006538387220 */ /* 0x080fe20000410000 */
[----:B------:R-:W-:Y:S01]  /*8c90*/  MUFU.EX2 R123, R123 ;  /* 0x0000007b007b7308 */ /* 0x000fe20000000800 */
[----:B--2---:R-:W-:Y:S01]  /*8ca0*/  HMMA.16816.F32.BF16 R44, R4, R8, R44 ;  /* 0x00000008042c723c */ /* 0x004fe2000004182c */
[----:B------:R-:W-:-:S02]  /*8cb0*/  FMUL.FTZ R57, R57, R101 ;  /* 0x0000006539397220 */ /* 0x000fc40000410000 */
[-C--:B------:R-:W-:Y:S02]  /*8cc0*/  FMUL.FTZ R58, R58, R34.reuse ;  /* 0x000000223a3a7220 */ /* 0x080fe40000410000 */
[-C--:B------:R-:W-:Y:S02]  /*8cd0*/  FMUL.FTZ R59, R59, R34.reuse ;  /* 0x000000223b3b7220 */ /* 0x080fe40000410000 */
[-C--:B------:R-:W-:Y:S01]  /*8ce0*/  FMUL.FTZ R72, R72, R101.reuse ;  /* 0x0000006548487220 */ /* 0x080fe20000410000 */
[----:B------:R-:W-:Y:S01]  /*8cf0*/  HMMA.16816.F32.BF16 R48, R4, R10, R48 ;  /* 0x0000000a0430723c */ /* 0x000fe20000041830 */
[----:B------:R-:W2:Y:S01]  /*8d00*/  LDSM.16.MT88.4 R8, [R136+0xa000] ;  /* 0x00a000008808783b */ /* 0x000ea20000004200 */
        /* <DEDUP_REMOVED lines=22> */
[----:B---3--:R-:W-:Y:S01]  /*8e70*/  HMMA.16816.F32.BF16 R72, R4, R16, R72 ;  /* 0x000000100448723c */ /* 0x008fe20000041848 */
[----:B------:R-:W-:Y:S01]  /*8e80*/  FFMA.FTZ R102, R170, R101, R102 ;  /* 0x00000065aa667223 */ /* 0x000fe20000010066 */
[----:B------:R-:W-:Y:S01]  /*8e90*/  MOV R101, R33 ;  /* 0x0000002100657202 */ /* 0x000fe20000000f00 */
[----:B------:R-:W-:Y:S01]  /*8ea0*/  MUFU.EX2 R106, R106 ;  /* 0x0000006a006a7308 */ /* 0x000fe20000000800 */
[----:B------:R-:W-:-:S02]  /*8eb0*/  FFMA.FTZ R28, R169, R34, R28 ;  /* 0x00000022a91c7223 */ /* 0x000fc4000001001c */
[----:B------:R-:W-:Y:S02]  /*8ec0*/  FADD.FTZ R31, R31, R102 ;  /* 0x000000661f1f7221 */ /* 0x000fe40000010000 */
[C---:B------:R-:W-:Y:S01]  /*8ed0*/  HMMA.16816.F32.BF16 R68, R4.reuse, R18, R68 ;  /* 0x000000120444723c */ /* 0x040fe20000041844 */
[----:B------:R-:W3:Y:S01]  /*8ee0*/  LDSM.16.MT88.4 R16, [R140+0x8800] ;  /* 0x008800008c10783b */ /* 0x000ee20000004200 */
[----:B------:R-:W-:Y:S01]  /*8ef0*/  FADD.FTZ R3, R3, R28 ;  /* 0x0000001c03037221 */ /* 0x000fe20000010000 */
[----:B------:R-:W-:Y:S01]  /*8f00*/  MUFU.EX2 R104, R104 ;  /* 0x0000006800687308 */ /* 0x000fe20000000800 */
[----:B------:R-:W-:Y:S02]  /*8f10*/  FADD.FTZ R30, R30, R31 ;  /* 0x0000001f1e1e7221 */ /* 0x000fe40000010000 */
[----:B------:R-:W-:Y:S02]  /*8f20*/  FADD.FTZ R2, R2, R3 ;  /* 0x0000000302027221 */ /* 0x000fe40000010000 */
[----:B--2---:R-:W-:Y:S01]  /*8f30*/  HMMA.16816.F32.BF16 R60, R4, R8, R60 ;  /* 0x00000008043c723c */ /* 0x004fe2000004183c */
[----:B------:R-:W-:-:S02]  /*8f40*/  FADD.FTZ R29, R29, R30 ;  /* 0x0000001e1d1d7221 */ /* 0x000fc40000010000 */
[----:B------:R-:W-:Y:S02]  /*8f50*/  FADD.FTZ R35, R35, R2 ;  /* 0x0000000223237221 */ /* 0x000fe40000010000 */
[----:B------:R-:W-:-:S03]  /*8f60*/  FADD.FTZ R2, R100, R29 ;  /* 0x0000001d64027221 */ /* 0x000fc60000010000 */
[----:B------:R-:W-:Y:S01]  /*8f70*/  HMMA.16816.F32.BF16 R64, R4, R10, R64 ;  /* 0x0000000a0440723c */ /* 0x000fe20000041840 */
[----:B------:R-:W2:Y:S01]  /*8f80*/  LDSM.16.MT88.4 R8, [R137+0x8800] ;  /* 0x008800008908783b */ /* 0x000ea20000004200 */
[----:B----4-:R-:W-:-:S05]  /*8f90*/  FADD.FTZ R2, R115, R2 ;  /* 0x0000000273027221 */ /* 0x010fca0000010000 */
[----:B------:R-:W-:Y:S02]  /*8fa0*/  F2FP.BF16.PACK_AB R4, R115, R100 ;  /* 0x000000647304723e */ /* 0x000fe400000010ff */
[----:B-----5:R-:W-:Y:S01]  /*8fb0*/  F2FP.BF16.PACK_AB R5, R117, R116 ;  /* 0x000000747505723e */ /* 0x020fe200000010ff */
[----:B------:R-:W-:Y:S01]  /*8fc0*/  FADD.FTZ R116, R116, R35 ;  /* 0x0000002374747221 */ /* 0x000fe20000010000 */
[C---:B------:R-:W-:Y:S01]  /*8fd0*/  F2FP.BF16.PACK_AB R6, R114.reuse, R113 ;  /* 0x000000717206723e */ /* 0x040fe200000010ff */
[----:B------:R-:W-:Y:S01]  /*8fe0*/  FADD.FTZ R113, R113, R2 ;  /* 0x0000000271717221 */ /* 0x000fe20000010000 */
[----:B------:R-:W-:Y:S01]  /*8ff0*/  F2FP.BF16.PACK_AB R7, R119, R118 ;  /* 0x000000767707723e */ /* 0x000fe200000010ff */
[----:B------:R-:W-:Y:S01]  /*9000*/  FADD.FTZ R117, R117, R116 ;  /* 0x0000007475757221 */ /* 0x000fe20000010000 */
[----:B------:R-:W-:Y:S01]  /*9010*/  MOV R100, R32 ;  /* 0x0000002000647202 */ /* 0x000fe20000000f00 */
[----:B------:R-:W-:Y:S02]  /*9020*/  FADD.FTZ R114, R114, R113 ;  /* 0x0000007172727221 */ /* 0x000fe40000010000 */
[----:B------:R-:W-:-:S02]  /*9030*/  FADD.FTZ R2, R118, R117 ;  /* 0x0000007576027221 */ /* 0x000fc40000010000 */
[----:B-1----:R-:W-:Y:S01]  /*9040*/  HMMA.16816.F32.BF16 R88, R4, R12, R88 ;  /* 0x0000000c0458723c */ /* 0x002fe20000041858 */
[----:B------:R-:W-:Y:S02]  /*9050*/  FADD.FTZ R3, R121, R114 ;  /* 0x0000007279037221 */ /* 0x000fe40000010000 */
[----:B------:R-:W-:Y:S02]  /*9060*/  FADD.FTZ R2, R119, R2 ;  /* 0x0000000277027221 */ /* 0x000fe40000010000 */
[----:B------:R-:W-:-:S03]  /*9070*/  FADD.FTZ R3, R126, R3 ;  /* 0x000000037e037221 */ /* 0x000fc60000010000 */
        /* <DEDUP_REMOVED lines=9> */
[C---:B-1----:R-:W-:Y:S08]  /*9110*/  HMMA.16816.F32.BF16 R44, R4.reuse, R12, R44 ;  /* 0x0000000c042c723c */ /* 0x042ff0000004182c */
[C---:B------:R-:W-:Y:S01]  /*9120*/  HMMA.16816.F32.BF16 R48, R4.reuse, R14, R48 ;  /* 0x0000000e0430723c */ /* 0x040fe20000041830 */
[----:B------:R-:W1:Y:S07]  /*9130*/  LDSM.16.MT88.4 R12, [R136+0xa800] ;  /* 0x00a80000880c783b */ /* 0x000e6e0000004200 */
[C---:B---3--:R-:W-:Y:S08]  /*9140*/  HMMA.16816.F32.BF16 R72, R4.reuse, R16, R72 ;  /* 0x000000100448723c */ /* 0x048ff00000041848 */
[C---:B------:R-:W-:Y:S01]  /*9150*/  HMMA.16816.F32.BF16 R68, R4.reuse, R18, R68 ;  /* 0x000000120444723c */ /* 0x040fe20000041844 */
[----:B------:R-:W3:Y:S07]  /*9160*/  LDSM.16.MT88.4 R16, [R136+0x9000] ;  /* 0x009000008810783b */ /* 0x000eee0000004200 */
[C---:B------:R-:W-:Y:S01]  /*9170*/  HMMA.16816.F32.BF16 R40, R4.reuse, R22, R40 ;  /* 0x000000160428723c */ /* 0x040fe20000041828 */
[----:B------:R-:W4:Y:S07]  /*9180*/  LDSM.16.MT88.4 R20, [R138+0x9000] ;  /* 0x009000008a14783b */ /* 0x000f2e0000004200 */
        /* <DEDUP_REMOVED lines=12> */
[C---:B---3--:R-:W-:Y:S08]  /*9250*/  HMMA.16816.F32.BF16 R72, R4.reuse, R16, R72 ;  /* 0x000000100448723c */ /* 0x048ff00000041848 */
[C---:B------:R-:W-:Y:S01]  /*9260*/  HMMA.16816.F32.BF16 R68, R4.reuse, R18, R68 ;  /* 0x000000120444723c */ /* 0x040fe20000041844 */
[----:B------:R-:W3:Y:S07]  /*9270*/  LDSM.16.MT88.4 R16, [R137+0xb000] ;  /* 0x00b000008910783b */ /* 0x000eee0000004200 */
        /* <DEDUP_REMOVED lines=15> */
[----:B------:R-:W-:-:S02]  /*9370*/  FFMA.FTZ R24, R111, c[0x0][0x23c], -R112 ;  /* 0x00008f006f187a23 */ /* 0x000fc40000010870 */
[--C-:B------:R-:W-:Y:S02]  /*9380*/  FFMA.FTZ R107, R108, c[0x0][0x23c], -R103.reuse ;  /* 0x00008f006c6b7a23 */ /* 0x100fe40000010867 */
[----:B------:R-:W-:Y:S01]  /*9390*/  FFMA.FTZ R103, R105, c[0x0][0x23c], -R103 ;  /* 0x00008f0069677a23 */ /* 0x000fe20000010867 */
[----:B------:R-:W-:Y:S01]  /*93a0*/  MUFU.EX2 R25, R25 ;  /* 0x0000001900197308 */ /* 0x000fe20000000800 */
[--C-:B------:R-:W-:Y:S01]  /*93b0*/  FFMA.FTZ R26, R109, c[0x0][0x23c], -R112.reuse ;  /* 0x00008f006d1a7a23 */ /* 0x100fe20000010870 */
[----:B----4-:R-:W-:Y:S01]  /*93c0*/  HMMA.16816.F32.BF16 R60, R4, R20, R60 ;  /* 0x00000014043c723c */ /* 0x010fe2000004183c */
[----:B------:R-:W-:-:S05]  /*93d0*/  FFMA.FTZ R27, R110, c[0x0][0x23c], -R112 ;  /* 0x00008f006e1b7a23 */ /* 0x000fca0000010870 */
[----:B------:R-:W4:Y:S02]  /*93e0*/  MUFU.EX2 R24, R24 ;  /* 0x0000001800187308 */ /* 0x000f240000000800 */
[C---:B--2---:R-:W-:Y:S06]  /*93f0*/  HMMA.16816.F32.BF16 R44, R4.reuse, R8, R44 ;  /* 0x00000008042c723c */ /* 0x044fec000004182c */
[----:B------:R-:W-:Y:S02]  /*9400*/  MUFU.EX2 R26, R26 ;  /* 0x0000001a001a7308 */ /* 0x000fe40000000800 */
[C---:B------:R-:W-:Y:S01]  /*9410*/  HMMA.16816.F32.BF16 R48, R4.reuse, R10, R48 ;  /* 0x0000000a0430723c */ /* 0x040fe20000041830 */
[----:B------:R-:W2:Y:S05]  /*9420*/  LDSM.16.MT88.4 R8, [R137+0x9800] ;  /* 0x009800008908783b */ /* 0x000eaa0000004200 */
[----:B------:R-:W5:Y:S02]  /*9430*/  MUFU.EX2 R27, R27 ;  /* 0x0000001b001b7308 */ /* 0x000f640000000800 */
[----:B------:R-:W-:Y:S06]  /*9440*/  HMMA.16816.F32.BF16 R64, R4, R22, R64 ;  /* 0x000000160440723c */ /* 0x000fec0000041840 */
        /* <DEDUP_REMOVED lines=8> */
[----:B-1----:R-:W-:Y:S02]  /*94d0*/  F2FP.BF16.PACK_AB R5, R106, R107 ;  /* 0x0000006b6a05723e */ /* 0x002fe400000010ff */
[----:B----4-:R-:W-:-:S07]  /*94e0*/  F2FP.BF16.PACK_AB R7, R21, R104 ;  /* 0x000000681507723e */ /* 0x010fce00000010ff */
        /* <DEDUP_REMOVED lines=26> */
[----:B---3--:R-:W-:Y:S03]  /*9690*/  HMMA.16816.F32.BF16 R60, R4, R16, R60 ;  /* 0x00000010043c723c */ /* 0x008fe6000004183c */
[----:B------:R-:W-:-:S05]  /*96a0*/  FADD.FTZ R169, R21, R104 ;  /* 0x0000006815a97221 */ /* 0x000fca0000010000 */
[----:B------:R-:W-:Y:S08]  /*96b0*/  HMMA.16816.F32.BF16 R64, R4, R18, R64 ;  /* 0x000000120440723c */ /* 0x000ff00000041840 */
.L_x_6750:
        /* <DEDUP_REMOVED lines=12> */
.L_x_6762:
        /* <DEDUP_REMOVED lines=65> */
.L_x_6759:
[----:B------:R-:W-:Y:S02]  /*9b90*/  ISETP.GE.AND P4, PT, R160, c[0x0][0x220], PT ;  /* 0x00008800a0007a0c */ /* 0x000fe40003f86270 */
[----:B------:R-:W-:Y:S02]  /*9ba0*/  LEA R106, P2, R103, R172, 0x1 ;  /* 0x000000ac676a7211 */ /* 0x000fe400078408ff */
[----:B------:R-:W-:Y:S02]  /*9bb0*/  ISETP.GE.AND P3, PT, R149, c[0x0][0x220], PT ;  /* 0x0000880095007a0c */ /* 0x000fe40003f66270 */
[----:B------:R-:W-:Y:S02]  /*9bc0*/  LEA.HI.X R107, R103, R171, R2, 0x1, P2 ;  /* 0x000000ab676b7211 */ /* 0x000fe400010f0c02 */
[C---:B------:R-:W-:Y:S04]  /*9bd0*/  IADD3 R101, P1, R162.reuse, R103, RZ ;  /* 0x00000067a2657210 */ /* 0x040fe80007f3e0ff */
[----:B------:R-:W-:Y:S01]  /*9be0*/  IADD3.X R100, R159, R2, RZ, P1, !PT ;  /* 0x000000029f647210 */ /* 0x000fe20000ffe4ff */
[----:B------:R-:W-:Y:S01]  /*9bf0*/  @P4 STS.128 [R156+0x8000], RZ ;  /* 0x008000ff9c004388 */ /* 0x000fe20000000c00 */
[CC--:B------:R-:W-:Y:S02]  /*9c00*/  @!P4 LEA R176, P5, R101.reuse, R172.reuse, 0x1 ;  /* 0x000000ac65b0c211 */ /* 0x0c0fe400078a08ff */
[C---:B------:R-:W-:Y:S02]  /*9c10*/  IADD3 R103, P2, R162.reuse, R101, RZ ;  /* 0x00000065a2677210 */ /* 0x040fe40007f5e0ff */
        /* <DEDUP_REMOVED lines=9> */
[----:B------:R-:W-:Y:S02]  /*9cb0*/  IADD3.X R100, R159, R100, RZ, P2, !PT ;  /* 0x000000649f647210 */ /* 0x000fe400017fe4ff */
[C---:B------:R-:W-:Y:S02]  /*9cc0*/  @!P3 LEA R102, P2, R103.reuse, R172, 0x1 ;  /* 0x000000ac6766b211 */ /* 0x040fe400078408ff */
[C-C-:B------:R-:W-:Y:S02]  /*9cd0*/  @!P4 LEA.HI.X R181, R103.reuse, R171, R100.reuse, 0x1, P6 ;  /* 0x000000ab67b5c211 */ /* 0x140fe400030f0c64 */
[----:B------:R-:W-:Y:S01]  /*9ce0*/  @!PT LDS RZ, [RZ] ;  /* 0x00000000fffff984 */ /* 0x000fe20000000800 */
[----:B------:R-:W-:Y:S01]  /*9cf0*/  @!PT LDS RZ, [RZ] ;  /* 0x00000000fffff984 */ /* 0x000fe20000000800 */
[----:B------:R-:W-:Y:S01]  /*9d00*/  @!PT LDS RZ, [RZ] ;  /* 0x00000000fffff984 */ /* 0x000fe20000000800 */
[----:B------:R1:W-:Y:S01]  /*9d10*/  @!P3 LDGSTS.E.BYPASS.LTC128B.128 [R156+0xa000], [R106.64+0x80] ;  /* 0x0a0000806a9cbfae */ /* 0x0003e2000b901d48 */
[----:B------:R-:W-:Y:S02]  /*9d20*/  IADD3 R101, P1, R162, R103, RZ ;  /* 0x00000067a2657210 */ /* 0x000fe40007f3e0ff */
[-C--:B------:R-:W-:Y:S02]  /*9d30*/  @!P3 LEA.HI.X R103, R103, R171.reuse, R100, 0x1, P2 ;  /* 0x000000ab6767b211 */ /* 0x080fe400010f0c64 */
[----:B------:R-:W-:Y:S02]  /*9d40*/  IADD3.X R2, R159, R100, RZ, P1, !PT ;  /* 0x000000649f027210 */ /* 0x000fe40000ffe4ff */
[----:B------:R-:W-:Y:S01]  /*9d50*/  @P4 STS.128 [R156+0x8800], RZ ;  /* 0x008800ff9c004388 */ /* 0x000fe20000000c00 */
[CC--:B------:R-:W-:Y:S02]  /*9d60*/  @!P4 LEA R178, P5, R101.reuse, R172.reuse, 0x1 ;  /* 0x000000ac65b2c211 */ /* 0x0c0fe400078a08ff */
        /* <DEDUP_REMOVED lines=39> */
[----:B------:R-:W-:Y:S01]  /*9fe0*/  LDSM.16.M88.4 R128, [R145] ;  /* 0x000000009180783b */ /* 0x000fe20000000200 */
[C---:B-1----:R-:W-:Y:S06]  /*9ff0*/  HMMA.16816.F32.BF16 R4, R108.reuse, R112, RZ ;  /* 0x000000706c04723c */ /* 0x042fec00000418ff */
[----:B------:R-:W1:Y:S02]  /*a000*/  LDSM.16.M88.4 R132, [R144] ;  /* 0x000000009084783b */ /* 0x000e640000000200 */
[C---:B------:R-:W-:Y:S05]  /*a010*/  HMMA.16816.F32.BF16 R8, R108.reuse, R114, RZ ;  /* 0x000000726c08723c */ /* 0x040fea00000418ff */
[----:B------:R-:W-:Y:S03]  /*a020*/  LDSM.16.M88.4 R112, [R144+0x1000] ;  /* 0x001000009070783b */ /* 0x000fe60000000200 */
[C---:B--2---:R-:W-:Y:S04]  /*a030*/  HMMA.16816.F32.BF16 R12, R108.reuse, R116, RZ ;  /* 0x000000746c0c723c */ /* 0x044fe800000418ff */
[----:B-----5:R-:W-:Y:S04]  /*a040*/  LDSM.16.M88.4 R100, [R141+0x1800] ;  /* 0x001800008d64783b */ /* 0x020fe80000000200 */
[C---:B------:R-:W-:Y:S03]  /*a050*/  HMMA.16816.F32.BF16 R16, R108.reuse, R118, RZ ;  /* 0x000000766c10723c */ /* 0x040fe600000418ff */
[----:B------:R-:W-:Y:S05]  /*a060*/  LDSM.16.M88.4 R116, [R144+0x1800] ;  /* 0x001800009074783b */ /* 0x000fea0000000200 */
[C---:B------:R-:W-:Y:S08]  /*a070*/  HMMA.16816.F32.BF16 R20, R108.reuse, R120, RZ ;  /* 0x000000786c14723c */ /* 0x040ff000000418ff */
[C---:B------:R-:W-:Y:S01]  /*a080*/  HMMA.16816.F32.BF16 R24, R108.reuse, R122, RZ ;  /* 0x0000007a6c18723c */ /* 0x040fe200000418ff */
[----:B------:R-:W-:Y:S07]  /*a090*/  LDSM.16.M88.4 R120, [R143] ;  /* 0x000000008f78783b */ /* 0x000fee0000000200 */
[C---:B---3--:R-:W-:Y:S08]  /*a0a0*/  HMMA.16816.F32.BF16 R28, R108.reuse, R124, RZ ;  /* 0x0000007c6c1c723c */ /* 0x048ff000000418ff */
[----:B------:R-:W-:Y:S01]  /*a0b0*/  HMMA.16816.F32.BF16 R32, R108, R126, RZ ;  /* 0x0000007e6c20723c */ /* 0x000fe200000418ff */
[----:B------:R-:W2:Y:S07]  /*a0c0*/  LDSM.16.M88.4 R108, [R144+0x800] ;  /* 0x00080000906c783b */ /* 0x000eae0000000200 */
[C---:B-1----:R-:W-:Y:S01]  /*a0d0*/  HMMA.16816.F32.BF16 R4, R128.reuse, R132, R4 ;  /* 0x000000848004723c */ /* 0x042fe20000041804 */
[----:B------:R-:W1:Y:S07]  /*a0e0*/  LDSM.16.M88.4 R124, [R139+0x4000] ;  /* 0x004000008b7c783b */ /* 0x000e6e0000000200 */
[C---:B------:R-:W-:Y:S08]  /*a0f0*/  HMMA.16816.F32.BF16 R8, R128.reuse, R134, R8 ;  /* 0x000000868008723c */ /* 0x040ff00000041808 */
        /* <DEDUP_REMOVED lines=8> */
[----:B------:R-:W5:Y:S07]  /*a180*/  LDSM.16.M88.4 R116, [R139+0x5800] ;  /* 0x005800008b74783b */ /* 0x000f6e0000000200 */
[C---:B-1----:R-:W-:Y:S01]  /*a190*/  HMMA.16816.F32.BF16 R4, R120.reuse, R124, R4 ;  /* 0x0000007c7804723c */ /* 0x042fe20000041804 */
[----:B------:R-:W-:Y:S07]  /*a1a0*/  LDSM.16.M88.4 R128, [R141] ;  /* 0x000000008d80783b */ /* 0x000fee0000000200 */
        /* <DEDUP_REMOVED lines=11> */
[C---:B-1----:R-:W-:Y:S01]  /*a260*/  HMMA.16816.F32.BF16 R4, R124.reuse, R128, R4 ;  /* 0x000000807c04723c */ /* 0x042fe20000041804 */
[----:B------:R-:W1:Y:S07]  /*a270*/  LDSM.16.M88.4 R120, [R146+0x6000] ;  /* 0x006000009278783b */ /* 0x000e6e0000000200 */
[C---:B------:R-:W-:Y:S08]  /*a280*/  HMMA.16816.F32.BF16 R8, R124.reuse, R130, R8 ;  /* 0x000000827c08723c */ /* 0x040ff00000041808 */
[C---:B--2---:R-:W-:Y:S08]  /*a290*/  HMMA.16816.F32.BF16 R12, R124.reuse, R108, R12 ;  /* 0x0000006c7c0c723c */ /* 0x044ff0000004180c */
[C---:B------:R-:W-:Y:S01]  /*a2a0*/  HMMA.16816.F32.BF16 R16, R124.reuse, R110, R16 ;  /* 0x0000006e7c10723c */ /* 0x040fe20000041810 */
[----:B------:R-:W-:Y:S07]  /*a2b0*/  LDSM.16.M88.4 R108, [R146+0x7000] ;  /* 0x00700000926c783b */ /* 0x000fee0000000200 */
[C---:B---3--:R-:W-:Y:S08]  /*a2c0*/  HMMA.16816.F32.BF16 R20, R124.reuse, R112, R20 ;  /* 0x000000707c14723c */ /* 0x048ff00000041814 */
[C---:B------:R-:W-:Y:S01]  /*a2d0*/  HMMA.16816.F32.BF16 R24, R124.reuse, R114, R24 ;  /* 0x000000727c18723c */ /* 0x040fe20000041818 */
[----:B------:R-:W-:Y:S07]  /*a2e0*/  LDSM.16.M88.4 R112, [R146+0x7800] ;  /* 0x007800009270783b */ /* 0x000fee0000000200 */
[C---:B------:R-:W-:Y:S08]  /*a2f0*/  HMMA.16816.F32.BF16 R28, R124.reuse, R100, R28 ;  /* 0x000000647c1c723c */ /* 0x040ff0000004181c */
[----:B------:R-:W-:Y:S01]  /*a300*/  HMMA.16816.F32.BF16 R32, R124, R102, R32 ;  /* 0x000000667c20723c */ /* 0x000fe20000041820 */
[----:B------:R-:W2:Y:S07]  /*a310*/  LDSM.16.M88.4 R100, [R146+0x6800] ;  /* 0x006800009264783b */ /* 0x000eae0000000200 */
[C---:B-1----:R-:W-:Y:S01]  /*a320*/  HMMA.16816.F32.BF16 R4, R116.reuse, R120, R4 ;  /* 0x000000787404723c */ /* 0x042fe20000041804 */
[----:B------:R-:W-:Y:S07]  /*a330*/  LDSM.16.M88.4 R124, [R144+0x2000] ;  /* 0x00200000907c783b */ /* 0x000fee0000000200 */
        /* <DEDUP_REMOVED lines=11> */
[----:B------:R-:W-:Y:S01]  /*a3f0*/  LDSM.16.M88.4 R116, [R143+0x2000] ;  /* 0x002000008f74783b */ /* 0x000fe20000000200 */
        /* <DEDUP_REMOVED lines=23> */
[----:B------:R-:W-:Y:S08]  /*a570*/  HMMA.16816.F32.BF16 R32, R116, R114, R32 ;  /* 0x000000727420723c */ /* 0x000ff00000041820 */
[C---:B-1----:R-:W-:Y:S08]  /*a580*/  HMMA.16816.F32.BF16 R4, R120.reuse, R124, R4 ;  /* 0x0000007c7804723c */ /* 0x042ff00000041804 */
[C---:B------:R-:W-:Y:S08]  /*a590*/  HMMA.16816.F32.BF16 R8, R120.reuse, R126, R8 ;  /* 0x0000007e7808723c */ /* 0x040ff00000041808 */
[C---:B--2---:R-:W-:Y:S08]  /*a5a0*/  HMMA.16816.F32.BF16 R12, R120.reuse, R100, R12 ;  /* 0x00000064780c723c */ /* 0x044ff0000004180c */
[C---:B------:R-:W-:Y:S01]  /*a5b0*/  HMMA.16816.F32.BF16 R16, R120.reuse, R102, R16 ;  /* 0x000000667810723c */ /* 0x040fe20000041810 */
[----:B------:R-:W1:Y:S01]  /*a5c0*/  LDSM.16.M88.4 R100, [R141+0x3800] ;  /* 0x003800008d64783b */ /* 0x000e620000000200 */
[----:B------:R-:W-:Y:S04]  /*a5d0*/  DEPBAR.LE SB0, 0x0 ;  /* 0x000080000000791a */ /* 0x000fe80000000000 */
[----:B----4-:R-:W-:Y:S02]  /*a5e0*/  FMUL.FTZ R181, R4, c[0x0][0x2ec] ;  /* 0x0000bb0004b57a20 */ /* 0x010fe40000410000 */
[C---:B---3--:R-:W-:Y:S04]  /*a5f0*/  HMMA.16816.F32.BF16 R20, R120.reuse, R108, R20 ;  /* 0x0000006c7814723c */ /* 0x048fe80000041814 */
[----:B------:R-:W2:Y:S01]  /*a600*/  MUFU.TANH R181, R181 ;  /* 0x000000b500b57308 */ /* 0x000ea20000002400 */
[----:B------:R-:W-:Y:S01]  /*a610*/  BAR.SYNC.DEFER_BLOCKING 0x0 ;  /* 0x0000000000007b1d */ /* 0x000fe20000010000 */
[----:B------:R-:W-:Y:S02]  /*a620*/  FMUL.FTZ R183, R5, c[0x0][0x2ec] ;  /* 0x0000bb0005b77a20 */ /* 0x000fe40000410000 */
[----:B------:R-:W-:Y:S01]  /*a630*/  FMUL.FTZ R105, R13, c[0x0][0x2ec] ;  /* 0x0000bb000d697a20 */ /* 0x000fe20000410000 */
[C---:B------:R-:W-:Y:S03]  /*a640*/  HMMA.16816.F32.BF16 R24, R120.reuse, R110, R24 ;  /* 0x0000006e7818723c */ /* 0x040fe60000041818 */
[----:B------:R-:W-:Y:S02]  /*a650*/  FMUL.FTZ R171, R15, c[0x0][0x2ec] ;  /* 0x0000bb000fab7a20 */ /* 0x000fe40000410000 */
[----:B------:R3:W4:Y:S01]  /*a660*/  MUFU.TANH R131, R105 ;  /* 0x0000006900837308 */ /* 0x0007220000002400 */
[----:B------:R-:W-:Y:S02]  /*a670*/  FMUL.FTZ R2, R14, c[0x0][0x2ec] ;  /* 0x0000bb000e027a20 */ /* 0x000fe40000410000 */
[----:B------:R-:W-:Y:S04]  /*a680*/  FMUL.FTZ R172, R17, c[0x0][0x2ec] ;  /* 0x0000bb0011ac7a20 */ /* 0x000fe80000410000 */
[----:B------:R-:W-:Y:S02]  /*a690*/  FMUL.FTZ R185, R6, c[0x0][0x2ec] ;  /* 0x0000bb0006b97a20 */ /* 0x000fe40000410000 */
[----:B------:R-:W-:Y:S01]  /*a6a0*/  FMUL.FTZ R187, R7, c[0x0][0x2ec] ;  /* 0x0000bb0007bb7a20 */ /* 0x000fe20000410000 */
[----:B------:R5:W2:Y:S01]  /*a6b0*/  MUFU.TANH R130, R171 ;  /* 0x000000ab00827308 */ /* 0x000aa20000002400 */
[----:B------:R-:W-:Y:S02]  /*a6c0*/  FMUL.FTZ R189, R8, c[0x0][0x2ec] ;  /* 0x0000bb0008bd7a20 */ /* 0x000fe40000410000 */
[----:B------:R-:W-:Y:S02]  /*a6d0*/  FMUL.FTZ R191, R9, c[0x0][0x2ec] ;  /* 0x0000bb0009bf7a20 */ /* 0x000fe40000410000 */
[----:B------:R-:W-:Y:S02]  /*a6e0*/  FMUL.FTZ R193, R10, c[0x0][0x2ec] ;  /* 0x0000bb000ac17a20 */ /* 0x000fe40000410000 */
[----:B------:R-:W-:Y:S01]  /*a6f0*/  FMUL.FTZ R195, R11, c[0x0][0x2ec] ;  /* 0x0000bb000bc37a20 */ /* 0x000fe20000410000 */
[C---:B-1----:R-:W-:Y:S02]  /*a700*/  HMMA.16816.F32.BF16 R28, R120.reuse, R100, R28 ;  /* 0x00000064781c723c */ /* 0x042fe4000004181c */
[----:B------:R1:W1:Y:S01]  /*a710*/  MUFU.TANH R124, R2 ;  /* 0x00000002007c7308 */ /* 0x0002620000002400 */
[----:B------:R-:W-:Y:S02]  /*a720*/  FMUL.FTZ R177, R12, c[0x0][0x2ec] ;  /* 0x0000bb000cb17a20 */ /* 0x000fe40000410000 */
[----:B---3--:R-:W-:Y:S02]  /*a730*/  FMUL.FTZ R105, R18, c[0x0][0x2ec] ;  /* 0x0000bb0012697a20 */ /* 0x008fe40000410000 */
[----:B------:R-:W-:Y:S01]  /*a740*/  FMUL.FTZ R101, R26, c[0x0][0x2ec] ;  /* 0x0000bb001a657a20 */ /* 0x000fe20000410000 */
[----:B------:R-:W-:Y:S04]  /*a750*/  HMMA.16816.F32.BF16 R32, R120, R102, R32 ;  /* 0x000000667820723c */ /* 0x000fe80000041820 */
[----:B------:R3:W2:Y:S01]  /*a760*/  MUFU.TANH R126, R105 ;  /* 0x00000069007e7308 */ /* 0x0006a20000002400 */
[----:B------:R-:W-:Y:S02]  /*a770*/  FMUL.FTZ R173, R16, c[0x0][0x2ec] ;  /* 0x0000bb0010ad7a20 */ /* 0x000fe40000410000 */
[----:B------:R-:W-:Y:S02]  /*a780*/  FMUL.FTZ R179, R20, c[0x0][0x2ec] ;  /* 0x0000bb0014b37a20 */ /* 0x000fe40000410000 */
[----:B-----5:R-:W-:Y:S03]  /*a790*/  FMUL.FTZ R171, R23, c[0x0][0x2ec] ;  /* 0x0000bb0017ab7a20 */ /* 0x020fe60000410000 */
        /* <DEDUP_REMOVED lines=22> */
[----:B------:R-:W3:Y:S01]  /*a900*/  MUFU.TANH R183, R183 ;  /* 0x000000b700b77308 */ /* 0x000ee20000002400 */
[----:B-----5:R-:W-:Y:S09]  /*a910*/  MOV R172, R106 ;  /* 0x0000006a00ac7202 */ /* 0x020ff20000000f00 */
[----:B------:R-:W2:Y:S01]  /*a920*/  MUFU.TANH R185, R185 ;  /* 0x000000b900b97308 */ /* 0x000ea20000002400 */
[----:B-1----:R-:W-:Y:S09]  /*a930*/  MOV R171, R107 ;  /* 0x0000006b00ab7202 */ /* 0x002ff20000000f00 */
        /* <DEDUP_REMOVED lines=10> */
[----:B------:R1:W1:Y:S10]  /*a9e0*/  MUFU.TANH R110, R100 ;  /* 0x00000064006e7308 */ /* 0x0002740000002400 */
[----:B------:R1:W1:Y:S10]  /*a9f0*/  MUFU.TANH R111, R2 ;  /* 0x00000002006f7308 */ /* 0x0002740000002400 */
[----:B------:R-:W1:Y:S10]  /*aa00*/  MUFU.TANH R197, R197 ;  /* 0x000000c500c57308 */ /* 0x000e740000002400 */
[----:B------:R-:W1:Y:S10]  /*aa10*/  MUFU.TANH R101, R101 ;  /* 0x0000006500657308 */ /* 0x000e740000002400 */
[----:B------:R-:W1:Y:S10]  /*aa20*/  MUFU.TANH R105, R105 ;  /* 0x0000006900697308 */ /* 0x000e740000002400 */
[----:B------:R-:W1:Y:S10]  /*aa30*/  MUFU.TANH R103, R103 ;  /* 0x0000006700677308 */ /* 0x000e740000002400 */
[----:B------:R-:W1:Y:S01]  /*aa40*/  MUFU.TANH R102, R102 ;  /* 0x0000006600667308 */ /* 0x000e620000002400 */
[----:B------:R-:W-:-:S05]  /*aa50*/  @!P1 BRA `(.L_x_6760) ;  /* 0x000007f000009947 */ /* 0x000fca0003800000 */
[----:B-1234-:R-:W-:Y:S02]  /*aa60*/  MOV R2, UR5 ;  /* 0x0000000500027c02 */ /* 0x01efe40008000f00 */
[----:B------:R-:W-:Y:S01]  /*aa70*/  MOV R4, UR4 ;  /* 0x0000000400047c02 */ /* 0x000fe20008000f00 */
[----:B------:R-:W-:-:S05]  /*aa80*/  @!P0 BRA `(.L_x_6761) ;  /* 0x000003d000008947 */ /* 0x000fca0003800000 */
        /* <DEDUP_REMOVED lines=61> */
.L_x_6761:
        /* <DEDUP_REMOVED lines=63> */
.L_x_6760:
[----:B--234-:R-:W-:Y:S01]  /*b250*/  IADD3 R117, R155, -0x1, RZ ;  /* 0xffffffff9b757810 */ /* 0x01cfe20007ffe0ff */
[----:B------:R-:W-:Y:S03]  /*b260*/  LDSM.16.MT88.4 R28, [R137+0x8000] ;  /* 0x00800000891c783b */ /* 0x000fe60000004200 */
[----:B-1----:R-:W-:Y:S04]  /*b270*/  LEA R2, R117, R154, 0x6 ;  /* 0x0000009a75027211 */ /* 0x002fe800078e30ff */
        /* <DEDUP_REMOVED lines=15> */
[----:B------:R-:W-:Y:S07]  /*b370*/  IADD3 R107, R2, 0x38, RZ ;  /* 0x00000038026b7810 */ /* 0x000fee0007ffe0ff */
        /* <DEDUP_REMOVED lines=34> */
[----:B------:R-:W1:Y:S01]  /*b5a0*/  I2F R4, R4 ;  /* 0x0000000400047306 */ /* 0x000e620000201400 */
[----:B------:R-:W-:Y:S01]  /*b5b0*/  FMNMX.FTZ R6, R191, R6, !PT ;  /* 0x00000006bf067209 */ /* 0x000fe20007810000 */
[----:B------:R-:W-:Y:S01]  /*b5c0*/  FFMA.FTZ R173, R0, R17, R173 ;  /* 0x0000001100ad7223 */ /* 0x000fe200000100ad */
[----:B------:R-:W-:Y:S01]  /*b5d0*/  FMNMX.FTZ R19, R130, R19, !PT ;  /* 0x0000001382137209 */ /* 0x000fe20007810000 */
[CC--:B------:R-:W-:Y:S01]  /*b5e0*/  FFMA.FTZ R128, R0.reuse, R5.reuse, R128 ;  /* 0x0000000500807223 */ /* 0x0c0fe20000010080 */
[----:B------:R-:W-:Y:S01]  /*b5f0*/  FMNMX.FTZ R6, R177, R6, !PT ;  /* 0x00000006b1067209 */ /* 0x000fe20007810000 */
[----:B------:R-:W-:Y:S01]  /*b600*/  FFMA.FTZ R133, R0, R5, R133 ;  /* 0x0000000500857223 */ /* 0x000fe20000010085 */
        /* <DEDUP_REMOVED lines=9> */
[C---:B------:R-:W-:Y:S01]  /*b6a0*/  FFMA.FTZ R175, R0.reuse, R13, R175 ;  /* 0x0000000d00af7223 */ /* 0x040fe200000100af */
        /* <DEDUP_REMOVED lines=8> */
[C---:B------:R-:W-:Y:S01]  /*b730*/  FFMA.FTZ R115, R0.reuse, R7, R115 ;  /* 0x0000000700737223 */ /* 0x040fe20000010073 */
[----:B------:R-:W-:Y:S01]  /*b740*/  FMNMX.FTZ R6, R175, R6, !PT ;  /* 0x00000006af067209 */ /* 0x000fe20007810000 */
[----:B------:R-:W-:Y:S01]  /*b750*/  FFMA.FTZ R111, R0, R9, R111 ;  /* 0x00000009006f7223 */ /* 0x000fe2000001006f */
[----:B------:R-:W-:Y:S01]  /*b760*/  FMNMX.FTZ R19, R112, R19, !PT ;  /* 0x0000001370137209 */ /* 0x000fe20007810000 */
[C---:B-1----:R-:W-:Y:S01]  /*b770*/  FFMA.FTZ R106, R0.reuse, R4, R197 ;  /* 0x00000004006a7223 */ /* 0x042fe200000100c5 */
[----:B------:R-:W-:Y:S01]  /*b780*/  FMNMX.FTZ R6, R135, R6, !PT ;  /* 0x0000000687067209 */ /* 0x000fe20007810000 */
[----:B------:R-:W-:Y:S01]  /*b790*/  FFMA.FTZ R109, R0, R4, R109 ;  /* 0x00000004006d7223 */ /* 0x000fe2000001006d */
[----:B------:R-:W-:Y:S01]  /*b7a0*/  FMNMX.FTZ R19, R110, R19, !PT ;  /* 0x000000136e137209 */ /* 0x000fe20007810000 */
[----:B------:R-:W-:Y:S01]  /*b7b0*/  FFMA.FTZ R107, R0, R107, R101 ;  /* 0x0000006b006b7223 */ /* 0x000fe20000010065 */
[----:B------:R-:W-:Y:S01]  /*b7c0*/  FMNMX.FTZ R6, R115, R6, !PT ;  /* 0x0000000673067209 */ /* 0x000fe20007810000 */
[----:B------:R-:W-:Y:S01]  /*b7d0*/  LDSM.16.MT88.4 R12, [R140+0x8000] ;  /* 0x008000008c0c783b */ /* 0x000fe20000004200 */
[----:B------:R-:W-:Y:S02]  /*b7e0*/  FMNMX.FTZ R19, R108, R19, !PT ;  /* 0x000000136c137209 */ /* 0x000fe40007810000 */
[----:B------:R-:W-:Y:S02]  /*b7f0*/  FMNMX.FTZ R6, R111, R6, !PT ;  /* 0x000000066f067209 */ /* 0x000fe40007810000 */
[----:B------:R-:W-:Y:S01]  /*b800*/  FMNMX.FTZ R2, R106, R19, !PT ;  /* 0x000000136a027209 */ /* 0x000fe20007810000 */
[CC--:B--2---:R-:W-:Y:S02]  /*b810*/  FFMA.FTZ R102, R0.reuse, R5.reuse, R102 ;  /* 0x0000000500667223 */ /* 0x0c4fe40000010066 */
[----:B------:R-:W-:Y:S01]  /*b820*/  FFMA.FTZ R105, R0, R5, R105 ;  /* 0x0000000500697223 */ /* 0x000fe20000010069 */
[----:B------:R-:W-:Y:S01]  /*b830*/  FMNMX.FTZ R9, R103, R2, !PT ;  /* 0x0000000267097209 */ /* 0x000fe20007810000 */
[----:B------:R-:W-:Y:S01]  /*b840*/  LDSM.16.MT88.4 R20, [R138+0x8000] ;  /* 0x008000008a14783b */ /* 0x000fe20000004200 */
        /* <DEDUP_REMOVED lines=18> */
[C---:B------:R-:W-:Y:S02]  /*b970*/  FADD.FTZ R3, -R101.reuse, R104 ;  /* 0x0000006865037221 */ /* 0x040fe40000010100 */
[----:B------:R-:W-:Y:S02]  /*b980*/  FMUL.FTZ R104, R101, c[0x0][0x23c] ;  /* 0x00008f0065687a20 */ /* 0x000fe40000410000 */
[--C-:B------:R-:W-:Y:S01]  /*b990*/  FFMA.FTZ R125, R185, c[0x0][0x23c], -R113.reuse ;  /* 0x00008f00b97d7a23 */ /* 0x100fe20000010871 */
[----:B------:R-:W1:Y:S01]  /*b9a0*/  MUFU.EX2 R2, R2 ;  /* 0x0000000200027308 */ /* 0x000e620000000800 */
[--C-:B------:R-:W-:Y:S01]  /*b9b0*/  FFMA.FTZ R118, R187, c[0x0][0x23c], -R113.reuse ;  /* 0x00008f00bb767a23 */ /* 0x100fe20000010871 */
[----:B------:R-:W-:Y:S01]  /*b9c0*/  FSEL R104, R104, RZ, P1 ;  /* 0x000000ff68687208 */ /* 0x000fe20000800000 */
[--C-:B------:R-:W-:Y:S01]  /*b9d0*/  FFMA.FTZ R119, R193, c[0x0][0x23c], -R113.reuse ;  /* 0x00008f00c1777a23 */ /* 0x100fe20000010871 */
[----:B------:R-:W-:Y:S01]  /*b9e0*/  ISETP.GT.AND P1, PT, R155, 0x1, PT ;  /* 0x000000019b00780c */ /* 0x000fe20003f24270 */
[--C-:B------:R-:W-:Y:S01]  /*b9f0*/  FFMA.FTZ R116, R195, c[0x0][0x23c], -R113.reuse ;  /* 0x00008f00c3747a23 */ /* 0x100fe20000010871 */
[----:B------:R-:W-:Y:S01]  /*ba00*/  MOV R155, R117 ;  /* 0x00000075009b7202 */ /* 0x000fe20000000f00 */
[--C-:B------:R-:W-:Y:S02]  /*ba10*/  FFMA.FTZ R123, R181, c[0x0][0x23c], -R104.reuse ;  /* 0x00008f00b57b7a23 */ /* 0x100fe40000010868 */
[--C-:B------:R-:W-:Y:S01]  /*ba20*/  FFMA.FTZ R122, R183, c[0x0][0x23c], -R104.reuse ;  /* 0x00008f00b77a7a23 */ /* 0x100fe20000010868 */
[----:B------:R-:W-:Y:S01]  /*ba30*/  MUFU.EX2 R125, R125 ;  /* 0x0000007d007d7308 */ /* 0x000fe20000000800 */
[--C-:B------:R-:W-:Y:S02]  /*ba40*/  FFMA.FTZ R121, R189, c[0x0][0x23c], -R104.reuse ;  /* 0x00008f00bd797a23 */ /* 0x100fe40000010868 */
[--C-:B------:R-:W-:Y:S02]  /*ba50*/  FFMA.FTZ R120, R191, c[0x0][0x23c], -R104.reuse ;  /* 0x00008f00bf787a23 */ /* 0x100fe40000010868 */
[----:B------:R-:W-:Y:S02]  /*ba60*/  FMUL.FTZ R4, R3, c[0x0][0x23c] ;  /* 0x00008f0003047a20 */ /* 0x000fe40000410000 */
[--C-:B------:R-:W-:Y:S02]  /*ba70*/  FFMA.FTZ R134, R112, c[0x0][0x23c], -R113.reuse ;  /* 0x00008f0070867a23 */ /* 0x100fe40000010871 */
[--C-:B------:R-:W-:Y:S01]  /*ba80*/  FFMA.FTZ R176, R115, c[0x0][0x23c], -R104.reuse ;  /* 0x00008f0073b07a23 */ /* 0x100fe20000010868 */
[----:B------:R-:W2:Y:S01]  /*ba90*/  MUFU.EX2 R3, R4 ;  /* 0x0000000400037308 */ /* 0x000ea20000000800 */
        /* <DEDUP_REMOVED lines=27> */
[----:B------:R-:W-:Y:S01]  /*bc50*/  FMUL.FTZ R33, R3, R69 ;  /* 0x0000004503217220 */ /* 0x000fe20000410000 */
[----:B------:R-:W-:Y:S01]  /*bc60*/  LDSM.16.MT88.4 R76, [R136+0xa000] ;  /* 0x00a00000884c783b */ /* 0x000fe20000004200 */
[--C-:B------:R-:W-:Y:S02]  /*bc70*/  FFMA.FTZ R181, R109, c[0x0][0x23c], -R104.reuse ;  /* 0x00008f006db57a23 */ /* 0x100fe40000010868 */
[C---:B------:R-:W-:Y:S02]  /*bc80*/  FMUL.FTZ R38, R2.reuse, R38 ;  /* 0x0000002602267220 */ /* 0x040fe40000410000 */
[----:B------:R-:W-:Y:S01]  /*bc90*/  FMUL.FTZ R39, R2, R39 ;  /* 0x0000002702277220 */ /* 0x000fe20000410000 */
[----:B------:R-:W1:Y:S01]  /*bca0*/  MUFU.EX2 R122, R122 ;  /* 0x0000007a007a7308 */ /* 0x000e620000000800 */
[C---:B------:R-:W-:Y:S01]  /*bcb0*/  FMUL.FTZ R36, R3.reuse, R36 ;  /* 0x0000002403247220 */ /* 0x040fe20000410000 */
        /* <DEDUP_REMOVED lines=11> */
[C---:B------:R-:W-:Y:S02]  /*bd70*/  FMUL.FTZ R44, R3.reuse, R44 ;  /* 0x0000002c032c7220 */ /* 0x040fe40000410000 */
[----:B------:R-:W2:Y:S01]  /*bd80*/  MUFU.EX2 R120, R120 ;  /* 0x0000007800787308 */ /* 0x000ea20000000800 */
[C---:B------:R-:W-:Y:S02]  /*bd90*/  FMUL.FTZ R45, R3.reuse, R45 ;  /* 0x0000002d032d7220 */ /* 0x040fe40000410000 */
[----:B------:R-:W-:Y:S01]  /*bda0*/  FMUL.FTZ R50, R2, R50 ;  /* 0x0000003202327220 */ /* 0x000fe20000410000 */
[----:B-1----:R-:W-:Y:S01]  /*bdb0*/  F2FP.BF16.PACK_AB R96, R122, R123 ;  /* 0x0000007b7a60723e */ /* 0x002fe200000010ff */
        /* <DEDUP_REMOVED lines=12> */
[----:B--2---:R-:W-:Y:S01]  /*be80*/  F2FP.BF16.PACK_AB R98, R120, R121 ;  /* 0x000000797862723e */ /* 0x004fe200000010ff */
[--C-:B------:R-:W-:Y:S02]  /*be90*/  FFMA.FTZ R130, R173, c[0x0][0x23c], -R104.reuse ;  /* 0x00008f00ad827a23 */ /* 0x100fe40000010868 */
[--C-:B------:R-:W-:Y:S02]  /*bea0*/  FFMA.FTZ R173, R114, c[0x0][0x23c], -R113.reuse ;  /* 0x00008f0072ad7a23 */ /* 0x100fe40000010871 */
        /* <DEDUP_REMOVED lines=13> */
[C---:B------:R-:W-:Y:S02]  /*bf80*/  FMUL.FTZ R61, R3.reuse, R61 ;  /* 0x0000003d033d7220 */ /* 0x040fe40000410000 */
[C---:B------:R-:W-:Y:S02]  /*bf90*/  FMUL.FTZ R66, R2.reuse, R66 ;  /* 0x0000004202427220 */ /* 0x040fe40000410000 */
[C---:B------:R-:W-:Y:S02]  /*bfa0*/  HMMA.16816.F32.BF16 R12, R96.reuse, R20, R12 ;  /* 0x00000014600c723c */ /* 0x040fe4000004180c */
[----:B------:R-:W2:Y:S01]  /*bfb0*/  MUFU.EX2 R127, R127 ;  /* 0x0000007f007f7308 */ /* 0x000ea20000000800 */
[C---:B------:R-:W-:Y:S02]  /*bfc0*/  FMUL.FTZ R67, R2.reuse, R67 ;  /* 0x0000004302437220 */ /* 0x040fe40000410000 */
[C---:B------:R-:W-:Y:S02]  /*bfd0*/  FMUL.FTZ R64, R3.reuse, R64 ;  /* 0x0000004003407220 */ /* 0x040fe40000410000 */
[C---:B------:R-:W-:Y:S01]  /*bfe0*/  FMUL.FTZ R20, R3.reuse, R80 ;  /* 0x0000005003147220 */ /* 0x040fe20000410000 */
[C---:B------:R-:W-:Y:S04]  /*bff0*/  HMMA.16816.F32.BF16 R16, R96.reuse, R22, R16 ;  /* 0x000000166010723c */ /* 0x040fe80000041810 */
[C---:B------:R-:W-:Y:S01]  /*c000*/  FMUL.FTZ R21, R3.reuse, R81 ;  /* 0x0000005103157220 */ /* 0x040fe20000410000 */
[----:B------:R-:W-:Y:S01]  /*c010*/  MUFU.EX2 R126, R126 ;  /* 0x0000007e007e7308 */ /* 0x000fe20000000800 */
[----:B------:R-:W-:Y:S02]  /*c020*/  FMUL.FTZ R65, R3, R65 ;  /* 0x0000004103417220 */ /* 0x000fe40000410000 */
[C---:B------:R-:W-:Y:S04]  /*c030*/  FMUL.FTZ R22, R2.reuse, R82 ;  /* 0x0000005202167220 */ /* 0x040fe80000410000 */
[----:B------:R-:W-:Y:S02]  /*c040*/  FMUL.FTZ R23, R2, R83 ;  /* 0x0000005302177220 */ /* 0x000fe40000410000 */
[----:B------:R-:W3:Y:S01]  /*c050*/  LDSM.16.MT88.4 R80, [R140+0xa000] ;  /* 0x00a000008c50783b */ /* 0x000ee20000004200 */
[--C-:B------:R-:W-:Y:S01]  /*c060*/  FFMA.FTZ R132, R132, c[0x0][0x23c], -R113.reuse ;  /* 0x00008f0084847a23 */ /* 0x100fe20000010871 */
[----:B------:R-:W4:Y:S01]  /*c070*/  MUFU.EX2 R129, R129 ;  /* 0x0000008100817308 */ /* 0x000f220000000800 */
[--C-:B------:R-:W-:Y:S02]  /*c080*/  FFMA.FTZ R103, R103, c[0x0][0x23c], -R113.reuse ;  /* 0x00008f0067677a23 */ /* 0x100fe40000010871 */
[C---:B------:R-:W-:Y:S03]  /*c090*/  HMMA.16816.F32.BF16 R20, R96.reuse, R28, R20 ;  /* 0x0000001c6014723c */ /* 0x040fe60000041814 */
[C---:B------:R-:W-:Y:S02]  /*c0a0*/  FMUL.FTZ R54, R2.reuse, R54 ;  /* 0x0000003602367220 */ /* 0x040fe40000410000 */
        /* <DEDUP_REMOVED lines=9> */
[----:B------:R-:W5:Y:S01]  /*c140*/  LDSM.16.MT88.4 R72, [R138+0xa000] ;  /* 0x00a000008a48783b */ /* 0x000f620000004200 */
[C---:B------:R-:W-:Y:S02]  /*c150*/  FMUL.FTZ R53, R3.reuse, R53 ;  /* 0x0000003503357220 */ /* 0x040fe40000410000 */
[C---:B------:R-:W-:Y:S02]  /*c160*/  FMUL.FTZ R58, R2.reuse, R58 ;  /* 0x0000003a023a7220 */ /* 0x040fe40000410000 */
[C---:B-1----:R-:W-:Y:S02]  /*c170*/  HMMA.16816.F32.BF16 R28, R96.reuse, R88, R28 ;  /* 0x00000058601c723c */ /* 0x042fe4000004181c */
[----:B------:R-:W-:Y:S01]  /*c180*/  MUFU.EX2 R130, R130 ;  /* 0x0000008200827308 */ /* 0x000fe20000000800 */
[----:B------:R-:W-:Y:S02]  /*c190*/  FMUL.FTZ R59, R2, R59 ;  /* 0x0000003b023b7220 */ /* 0x000fe40000410000 */
[C---:B------:R-:W-:Y:S02]  /*c1a0*/  FMUL.FTZ R56, R3.reuse, R56 ;  /* 0x0000003803387220 */ /* 0x040fe40000410000 */
[----:B------:R-:W-:Y:S01]  /*c1b0*/  FMUL.FTZ R57, R3, R57 ;  /* 0x0000003903397220 */ /* 0x000fe20000410000 */
[C---:B------:R-:W-:Y:S04]  /*c1c0*/  HMMA.16816.F32.BF16 R32, R96.reuse, R90, R32 ;  /* 0x0000005a6020723c */ /* 0x040fe80000041820 */
[--C-:B------:R-:W-:Y:S01]  /*c1d0*/  FFMA.FTZ R174, R179, c[0x0][0x23c], -R104.reuse ;  /* 0x00008f00b3ae7a23 */ /* 0x100fe20000010868 */
[----:B------:R-:W-:Y:S01]  /*c1e0*/  MUFU.EX2 R178, R178 ;  /* 0x000000b200b27308 */ /* 0x000fe20000000800 */
[--C-:B------:R-:W-:Y:S02]  /*c1f0*/  FFMA.FTZ R179, R106, c[0x0][0x23c], -R113.reuse ;  /* 0x00008f006ab37a23 */ /* 0x100fe40000010871 */
[C---:B---3--:R-:W-:Y:S04]  /*c200*/  HMMA.16816.F32.BF16 R36, R96.reuse, R80, R36 ;  /* 0x000000506024723c */ /* 0x048fe80000041824 */
[----:B------:R-:W-:Y:S02]  /*c210*/  FFMA.FTZ R113, R102, c[0x0][0x23c], -R113 ;  /* 0x00008f0066717a23 */ /* 0x000fe40000010871 */
[--C-:B------:R-:W-:Y:S01]  /*c220*/  FFMA.FTZ R175, R175, c[0x0][0x23c], -R104.reuse ;  /* 0x00008f00afaf7a23 */ /* 0x100fe20000010868 */
[----:B------:R-:W-:Y:S01]  /*c230*/  MUFU.EX2 R174, R174 ;  /* 0x000000ae00ae7308 */ /* 0x000fe20000000800 */
[C---:B------:R-:W-:Y:S01]  /*c240*/  HMMA.16816.F32.BF16 R40, R96.reuse, R82, R40 ;  /* 0x000000526028723c */ /* 0x040fe20000041828 */
[----:B------:R-:W-:Y:S03]  /*c250*/  LDSM.16.MT88.4 R80, [R138+0x8800] ;  /* 0x008800008a50783b */ /* 0x000fe60000004200 */
[--C-:B------:R-:W-:Y:S02]  /*c260*/  FFMA.FTZ R135, R135, c[0x0][0x23c], -R104.reuse ;  /* 0x00008f0087877a23 */ /* 0x100fe40000010868 */
[--C-:B------:R-:W-:Y:S02]  /*c270*/  FFMA.FTZ R182, R107, c[0x0][0x23c], -R104.reuse ;  /* 0x00008f006bb67a23 */ /* 0x100fe40000010868 */
[--C-:B------:R-:W-:Y:S01]  /*c280*/  FFMA.FTZ R131, R131, c[0x0][0x23c], -R104.reuse ;  /* 0x00008f0083837a23 */ /* 0x100fe20000010868 */
[----:B------:R1:W-:Y:S01]  /*c290*/  MUFU.EX2 R102, R113 ;  /* 0x0000007100667308 */ /* 0x0003e20000000800 */
[C---:B-----5:R-:W-:Y:S03]  /*c2a0*/  HMMA.16816.F32.BF16 R44, R96.reuse, R72, R44 ;  /* 0x00000048602c723c */ /* 0x060fe6000004182c */
[--C-:B------:R-:W-:Y:S02]  /*c2b0*/  FFMA.FTZ R133, R133, c[0x0][0x23c], -R104.reuse ;  /* 0x00008f0085857a23 */ /* 0x100fe40000010868 */
[----:B------:R-:W-:Y:S02]  /*c2c0*/  FFMA.FTZ R104, R105, c[0x0][0x23c], -R104 ;  /* 0x00008f0069687a23 */ /* 0x000fe40000010868 */
[----:B------:R-:W-:Y:S01]  /*c2d0*/  FFMA.FTZ R125, R2, R169, R125 ;  /* 0x000000a9027d7223 */ /* 0x000fe2000001007d */
[C---:B------:R-:W-:Y:S01]  /*c2e0*/  HMMA.16816.F32.BF16 R48, R96.reuse, R74, R48 ;  /* 0x0000004a6030723c */ /* 0x040fe20000041830 */
[----:B------:R-:W3:Y:S01]  /*c2f0*/  LDSM.16.MT88.4 R72, [R140+0x8800] ;  /* 0x008800008c48783b */ /* 0x000ee20000004200 */
[----:B------:R-:W-:Y:S02]  /*c300*/  MUFU.EX2 R175, R175 ;  /* 0x000000af00af7308 */ /* 0x000fe40000000800 */
[----:B------:R-:W-:Y:S02]  /*c310*/  FFMA.FTZ R123, R3, R170, R123 ;  /* 0x000000aa037b7223 */ /* 0x000fe4000001007b */
[----:B------:R-:W-:Y:S02]  /*c320*/  FADD.FTZ R118, R118, R125 ;  /* 0x0000007d76767221 */ /* 0x000fe40000010000 */
[C---:B------:R-:W-:Y:S04]  /*c330*/  HMMA.16816.F32.BF16 R52, R96.reuse, R68, R52 ;  /* 0x000000446034723c */ /* 0x040fe80000041834 */
[----:B------:R-:W5:Y:S01]  /*c340*/  MUFU.EX2 R131, R131 ;  /* 0x0000008300837308 */ /* 0x000f620000000800 */
[----:B------:R-:W-:Y:S01]  /*c350*/  FADD.FTZ R122, R122, R123 ;  /* 0x0000007b7a7a7221 */ /* 0x000fe20000010000 */
[----:B-1----:R-:W-:Y:S01]  /*c360*/  LDSM.16.MT88.4 R112, [R140+0xb800] ;  /* 0x00b800008c70783b */ /* 0x002fe20000004200 */
[----:B--2---:R-:W-:Y:S01]  /*c370*/  F2FP.BF16.PACK_AB R69, R127, R124 ;  /* 0x0000007c7f45723e */ /* 0x004fe200000010ff */
[C---:B------:R-:W-:Y:S04]  /*c380*/  HMMA.16816.F32.BF16 R56, R96.reuse, R70, R56 ;  /* 0x000000466038723c */ /* 0x040fe80000041838 */
[----:B------:R-:W-:Y:S02]  /*c390*/  FADD.FTZ R119, R119, R118 ;  /* 0x0000007677777221 */ /* 0x000fe40000010000 */
[----:B------:R-:W1:Y:S01]  /*c3a0*/  MUFU.EX2 R133, R133 ;  /* 0x0000008500857308 */ /* 0x000e620000000800 */
[----:B----4-:R-:W-:Y:S01]  /*c3b0*/  F2FP.BF16.PACK_AB R71, R129, R126 ;  /* 0x0000007e8147723e */ /* 0x010fe200000010ff */
[C---:B------:R-:W-:Y:S04]  /*c3c0*/  HMMA.16816.F32.BF16 R60, R96.reuse, R76, R60 ;  /* 0x0000004c603c723c */ /* 0x040fe8000004183c */
[----:B------:R-:W-:Y:S02]  /*c3d0*/  FADD.FTZ R3, R121, R122 ;  /* 0x0000007a79037221 */ /* 0x000fe40000010000 */
[----:B------:R-:W-:Y:S02]  /*c3e0*/  FADD.FTZ R119, R116, R119 ;  /* 0x0000007774777221 */ /* 0x000fe40000010000 */
[----:B------:R-:W-:Y:S01]  /*c3f0*/  HMMA.16816.F32.BF16 R64, R96, R78, R64 ;  /* 0x0000004e6040723c */ /* 0x000fe20000041840 */
[----:B------:R-:W2:Y:S01]  /*c400*/  LDSM.16.MT88.4 R76, [R136+0x8800] ;  /* 0x00880000884c783b */ /* 0x000ea20000004200 */
[----:B------:R-:W-:Y:S02]  /*c410*/  MUFU.EX2 R135, R135 ;  /* 0x0000008700877308 */ /* 0x000fe40000000800 */
[----:B-----5:R-:W-:Y:S01]  /*c420*/  F2FP.BF16.PACK_AB R68, R131, R128 ;  /* 0x000000808344723e */ /* 0x020fe200000010ff */
[----:B------:R-:W-:Y:S02]  /*c430*/  FADD.FTZ R3, R120, R3 ;  /* 0x0000000378037221 */ /* 0x000fe40000010000 */
[----:B------:R-:W-:Y:S02]  /*c440*/  FADD.FTZ R124, R124, R119 ;  /* 0x000000777c7c7221 */ /* 0x000fe40000010000 */
[----:B------:R-:W-:Y:S03]  /*c450*/  FADD.FTZ R128, R128, R3 ;  /* 0x0000000380807221 */ /* 0x000fe60000010000 */
[----:B------:R-:W4:Y:S01]  /*c460*/  MUFU.EX2 R179, R179 ;  /* 0x000000b300b37308 */ /* 0x000f220000000800 */
[----:B------:R-:W-:Y:S01]  /*c470*/  FADD.FTZ R127, R127, R124 ;  /* 0x0000007c7f7f7221 */ /* 0x000fe20000010000 */
[----:B-1----:R-:W-:Y:S01]  /*c480*/  F2FP.BF16.PACK_AB R70, R133, R130 ;  /* 0x000000828546723e */ /* 0x002fe200000010ff */
[----:B------:R-:W-:Y:S02]  /*c490*/  FADD.FTZ R131, R131, R128 ;  /* 0x0000008083837221 */ /* 0x000fe40000010000 */
[----:B------:R-:W-:Y:S02]  /*c4a0*/  FADD.FTZ R126, R126, R127 ;  /* 0x0000007f7e7e7221 */ /* 0x000fe40000010000 */
[----:B------:R-:W-:Y:S02]  /*c4b0*/  FADD.FTZ R130, R130, R131 ;  /* 0x0000008382827221 */ /* 0x000fe40000010000 */
[C---:B---3--:R-:W-:Y:S01]  /*c4c0*/  HMMA.16816.F32.BF16 R4, R68.reuse, R72, R4 ;  /* 0x000000484404723c */ /* 0x048fe20000041804 */
[----:B------:R-:W1:Y:S04]  /*c4d0*/  MUFU.EX2 R103, R103 ;  /* 0x0000006700677308 */ /* 0x000e680000000800 */
[----:B------:R-:W-:Y:S02]  /*c4e0*/  FADD.FTZ R129, R129, R126 ;  /* 0x0000007e81817221 */ /* 0x000fe40000010000 */
[----:B------:R-:W-:Y:S01]  /*c4f0*/  FADD.FTZ R133, R133, R130 ;  /* 0x0000008285857221 */ /* 0x000fe20000010000 */
[C---:B------:R-:W-:Y:S01]  /*c500*/  HMMA.16816.F32.BF16 R8, R68.reuse, R74, R8 ;  /* 0x0000004a4408723c */ /* 0x040fe20000041808 */
[----:B------:R-:W3:Y:S02]  /*c510*/  LDSM.16.MT88.4 R72, [R140+0xa800] ;  /* 0x00a800008c48783b */ /* 0x000ee40000004200 */
[----:B------:R-:W-:Y:S01]  /*c520*/  MUFU.EX2 R180, R180 ;  /* 0x000000b400b47308 */ /* 0x000fe20000000800 */
[----:B------:R-:W-:Y:S01]  /*c530*/  FADD.FTZ R2, R174, R133 ;  /* 0x00000085ae027221 */ /* 0x000fe20000010000 */
[----:B----4-:R-:W-:Y:S03]  /*c540*/  F2FP.BF16.PACK_AB R105, R179, R178 ;  /* 0x000000b2b369723e */ /* 0x010fe600000010ff */
[C---:B------:R-:W-:Y:S04]  /*c550*/  HMMA.16816.F32.BF16 R12, R68.reuse, R80, R12 ;  /* 0x00000050440c723c */ /* 0x040fe8000004180c */
[----:B------:R-:W-:Y:S01]  /*c560*/  FADD.FTZ R2, R175, R2 ;  /* 0x00000002af027221 */ /* 0x000fe20000010000 */
[----:B------:R-:W4:Y:S03]  /*c570*/  MUFU.EX2 R181, R181 ;  /* 0x000000b500b57308 */ /* 0x000f260000000800 */
[C---:B------:R-:W-:Y:S01]  /*c580*/  HMMA.16816.F32.BF16 R16, R68.reuse, R82, R16 ;  /* 0x000000524410723c */ /* 0x040fe20000041810 */
[----:B------:R-:W5:Y:S03]  /*c590*/  LDSM.16.MT88.4 R80, [R138+0xa800] ;  /* 0x00a800008a50783b */ /* 0x000f660000004200 */
[----:B-1----:R-:W-:Y:S01]  /*c5a0*/  F2FP.BF16.PACK_AB R107, R102, R103 ;  /* 0x00000067666b723e */ /* 0x002fe200000010ff */
[----:B------:R-:W-:Y:S02]  /*c5b0*/  FADD.FTZ R3, R135, R2 ;  /* 0x0000000287037221 */ /* 0x000fe40000010000 */
[----:B------:R-:W-:Y:S01]  /*c5c0*/  MUFU.EX2 R182, R182 ;  /* 0x000000b600b67308 */ /* 0x000fe20000000800 */
[C---:B------:R-:W-:Y:S04]  /*c5d0*/  HMMA.16816.F32.BF16 R20, R68.reuse, R84, R20 ;  /* 0x000000544414723c */ /* 0x040fe80000041814 */
[----:B------:R-:W-:Y:S04]  /*c5e0*/  FADD.FTZ R3, R176, R3 ;  /* 0x00000003b0037221 */ /* 0x000fe80000010000 */
[C---:B------:R-:W-:Y:S01]  /*c5f0*/  HMMA.16816.F32.BF16 R24, R68.reuse, R86, R24 ;  /* 0x000000564418723c */ /* 0x040fe20000041818 */
[----:B------:R-:W1:Y:S01]  /*c600*/  LDSM.16.MT88.4 R84, [R137+0xa800] ;  /* 0x00a800008954783b */ /* 0x000e620000004200 */
[----:B------:R4:W4:Y:S06]  /*c610*/  MUFU.EX2 R183, R104 ;  /* 0x0000006800b77308 */ /* 0x00092c0000000800 */
[C---:B--2---:R-:W-:Y:S08]  /*c620*/  HMMA.16816.F32.BF16 R28, R68.reuse, R76, R28 ;  /* 0x0000004c441c723c */ /* 0x044ff0000004181c */
[C---:B------:R-:W-:Y:S01]  /*c630*/  HMMA.16816.F32.BF16 R32, R68.reuse, R78, R32 ;  /* 0x0000004e4420723c */ /* 0x040fe20000041820 */
[----:B------:R-:W-:Y:S07]  /*c640*/  LDSM.16.MT88.4 R76, [R140+0x9000] ;  /* 0x009000008c4c783b */ /* 0x000fee0000004200 */
[C---:B---3--:R-:W-:Y:S04]  /*c650*/  HMMA.16816.F32.BF16 R36, R68.reuse, R72, R36 ;  /* 0x000000484424723c */ /* 0x048fe80000041824 */
[----:B----4-:R-:W-:Y:S01]  /*c660*/  F2FP.BF16.PACK_AB R104, R181, R180 ;  /* 0x000000b4b568723e */ /* 0x010fe200000010ff */
[----:B------:R-:W-:Y:S01]  /*c670*/  FADD.FTZ R180, R180, R3 ;  /* 0x00000003b4b47221 */ /* 0x000fe20000010000 */
[----:B------:R-:W-:Y:S02]  /*c680*/  F2FP.BF16.PACK_AB R106, R183, R182 ;  /* 0x000000b6b76a723e */ /* 0x000fe400000010ff */
[C---:B------:R-:W-:Y:S01]  /*c690*/  HMMA.16816.F32.BF16 R40, R68.reuse, R74, R40 ;  /* 0x0000004a4428723c */ /* 0x040fe20000041828 */
[----:B------:R-:W2:Y:S03]  /*c6a0*/  LDSM.16.MT88.4 R72, [R136+0xa800] ;  /* 0x00a800008848783b */ /* 0x000ea60000004200 */
[----:B------:R-:W-:Y:S01]  /*c6b0*/  MOV R3, R100 ;  /* 0x0000006400037202 */ /* 0x000fe20000000f00 */
[----:B------:R-:W-:Y:S03]  /*c6c0*/  FADD.FTZ R181, R181, R180 ;  /* 0x000000b4b5b57221 */ /* 0x000fe60000010000 */
[C---:B-----5:R-:W-:Y:S04]  /*c6d0*/  HMMA.16816.F32.BF16 R44, R68.reuse, R80, R44 ;  /* 0x00000050442c723c */ /* 0x060fe8000004182c */
[----:B------:R-:W-:Y:S04]  /*c6e0*/  FADD.FTZ R170, R182, R181 ;  /* 0x000000b5b6aa7221 */ /* 0x000fe80000010000 */
[C---:B------:R-:W-:Y:S01]  /*c6f0*/  HMMA.16816.F32.BF16 R48, R68.reuse, R82, R48 ;  /* 0x000000524430723c */ /* 0x040fe20000041830 */
[----:B------:R-:W3:Y:S03]  /*c700*/  LDSM.16.MT88.4 R80, [R138+0x9000] ;  /* 0x009000008a50783b */ /* 0x000ee60000004200 */
[----:B------:R-:W-:Y:S04]  /*c710*/  FADD.FTZ R170, R183, R170 ;  /* 0x000000aab7aa7221 */ /* 0x000fe80000010000 */
        /* <DEDUP_REMOVED lines=17> */
[----:B------:R-:W4:Y:S03]  /*c830*/  LDSM.16.MT88.4 R76, [R140+0xb000] ;  /* 0x00b000008c4c783b */ /* 0x000f260000004200 */
[----:B------:R-:W-:Y:S04]  /*c840*/  FADD.FTZ R178, R179, R178 ;  /* 0x000000b2b3b27221 */ /* 0x000fe80000010000 */
[C---:B---3--:R-:W-:Y:S04]  /*c850*/  HMMA.16816.F32.BF16 R12, R68.reuse, R80, R12 ;  /* 0x00000050440c723c */ /* 0x048fe8000004180c */
        /* <DEDUP_REMOVED lines=14> */
[C---:B------:R-:W-:Y:S08]  /*c940*/  HMMA.16816.F32.BF16 R48, R68.reuse, R82, R48 ;  /* 0x000000524430723c */ /* 0x040ff00000041830 */
[C---:B-1----:R-:W-:Y:S08]  /*c950*/  HMMA.16816.F32.BF16 R52, R68.reuse, R84, R52 ;  /* 0x000000544434723c */ /* 0x042ff00000041834 */
[C---:B------:R-:W-:Y:S08]  /*c960*/  HMMA.16816.F32.BF16 R56, R68.reuse, R86, R56 ;  /* 0x000000564438723c */ /* 0x040ff00000041838 */
[C---:B--2---:R-:W-:Y:S08]  /*c970*/  HMMA.16816.F32.BF16 R60, R68.reuse, R72, R60 ;  /* 0x00000048443c723c */ /* 0x044ff0000004183c */
[----:B------:R-:W-:Y:S01]  /*c980*/  HMMA.16816.F32.BF16 R64, R68, R74, R64 ;  /* 0x0000004a4440723c */ /* 0x000fe20000041840 */
[----:B------:R-:W1:Y:S07]  /*c990*/  LDSM.16.MT88.4 R68, [R136+0x9800] ;  /* 0x009800008844783b */ /* 0x000e6e0000004200 */
[C---:B------:R-:W-:Y:S01]  /*c9a0*/  HMMA.16816.F32.BF16 R96, R104.reuse, R92, R4 ;  /* 0x0000005c6860723c */ /* 0x040fe20000041804 */
[----:B------:R-:W2:Y:S07]  /*c9b0*/  LDSM.16.MT88.4 R4, [R138+0xb800] ;  /* 0x00b800008a04783b */ /* 0x000eae0000004200 */
[C---:B------:R-:W-:Y:S01]  /*c9c0*/  HMMA.16816.F32.BF16 R92, R104.reuse, R94, R8 ;  /* 0x0000005e685c723c */ /* 0x040fe20000041808 */
[----:B------:R-:W3:Y:S07]  /*c9d0*/  LDSM.16.MT88.4 R8, [R137+0xb800] ;  /* 0x00b800008908783b */ /* 0x000eee0000004200 */
[C---:B----4-:R-:W-:Y:S01]  /*c9e0*/  HMMA.16816.F32.BF16 R88, R104.reuse, R76, R12 ;  /* 0x0000004c6858723c */ /* 0x050fe2000004180c */
[----:B------:R-:W4:Y:S07]  /*c9f0*/  LDSM.16.MT88.4 R12, [R136+0xb800] ;  /* 0x00b80000880c783b */ /* 0x000f2e0000004200 */
[C---:B------:R-:W-:Y:S08]  /*ca00*/  HMMA.16816.F32.BF16 R84, R104.reuse, R78, R16 ;  /* 0x0000004e6854723c */ /* 0x040ff00000041810 */
[C---:B------:R-:W-:Y:S08]  /*ca10*/  HMMA.16816.F32.BF16 R80, R104.reuse, R108, R20 ;  /* 0x0000006c6850723c */ /* 0x040ff00000041814 */
[C---:B------:R-:W-:Y:S08]  /*ca20*/  HMMA.16816.F32.BF16 R76, R104.reuse, R110, R24 ;  /* 0x0000006e684c723c */ /* 0x040ff00000041818 */
[C---:B-1----:R-:W-:Y:S08]  /*ca30*/  HMMA.16816.F32.BF16 R72, R104.reuse, R68, R28 ;  /* 0x000000446848723c */ /* 0x042ff0000004181c */
[C---:B------:R-:W-:Y:S08]  /*ca40*/  HMMA.16816.F32.BF16 R68, R104.reuse, R70, R32 ;  /* 0x000000466844723c */ /* 0x040ff00000041820 */
[C---:B------:R-:W-:Y:S08]  /*ca50*/  HMMA.16816.F32.BF16 R36, R104.reuse, R112, R36 ;  /* 0x000000706824723c */ /* 0x040ff00000041824 */
[C---:B------:R-:W-:Y:S08]  /*ca60*/  HMMA.16816.F32.BF16 R40, R104.reuse, R114, R40 ;  /* 0x000000726828723c */ /* 0x040ff00000041828 */
[C---:B--2---:R-:W-:Y:S08]  /*ca70*/  HMMA.16816.F32.BF16 R44, R104.reuse, R4, R44 ;  /* 0x00000004682c723c */ /* 0x044ff0000004182c */
[C---:B------:R-:W-:Y:S08]  /*ca80*/  HMMA.16816.F32.BF16 R48, R104.reuse, R6, R48 ;  /* 0x000000066830723c */ /* 0x040ff00000041830 */
[C---:B---3--:R-:W-:Y:S08]  /*ca90*/  HMMA.16816.F32.BF16 R52, R104.reuse, R8, R52 ;  /* 0x000000086834723c */ /* 0x048ff00000041834 */
[C---:B------:R-:W-:Y:S08]  /*caa0*/  HMMA.16816.F32.BF16 R56, R104.reuse, R10, R56 ;  /* 0x0000000a6838723c */ /* 0x040ff00000041838 */
[C---:B----4-:R-:W-:Y:S08]  /*cab0*/  HMMA.16816.F32.BF16 R60, R104.reuse, R12, R60 ;  /* 0x0000000c683c723c */ /* 0x050ff0000004183c */
[----:B------:R-:W-:Y:S07]  /*cac0*/  HMMA.16816.F32.BF16 R64, R104, R14, R64 ;  /* 0x0000000e6840723c */ /* 0x000fee0000041840 */
[----:B------:R-:W-:Y:S01]  /*cad0*/  MOV R104, R101 ;  /* 0x0000006500687202 */ /* 0x000fe20000000f00 */
[----:B------:R-:W-:-:S05]  /*cae0*/  @P1 BRA `(.L_x_6762) ;  /* 0xffffcc9000001947 */ /* 0x000fca000383ffff */
.L_x_6758:
        /* <DEDUP_REMOVED lines=188> */
[----:B---3--:R-:W2:Y:S01]  /*d6b0*/  S2R R40, SR_CTAID.Z ;  /* 0x0000000000287919 */ /* 0x008ea20000002700 */
[----:B-1----:R-:W-:-:S05]  /*d6c0*/  IMAD R7, R5, c[0x0][0x214], RZ ;  /* 0x0000850005077a24 */ /* 0x002fca00078e02ff */
[----:B------:R-:W-:-:S05]  /*d6d0*/  SEL R7, R7, R158, !P0 ;  /* 0x0000009e07077207 */ /* 0x000fca0004000000 */
[----:B--2---:R-:W-:Y:S01]  /*d6e0*/  IMAD R7, R40, c[0x0][0x234], R7 ;  /* 0x00008d0028077a24 */ /* 0x004fe200078e0207 */
[----:B------:R-:W-:Y:S05]  /*d6f0*/  BRA `(.L_x_6764) ;  /* 0x0000004000007947 */ /* 0x000fea0003800000 */
.L_x_6763:
[----:B---3--:R-:W1:Y:S04]  /*d700*/  S2R R40, SR_CTAID.Z ;  /* 0x0000000000287919 */ /* 0x008e680000002700 */
[----:B------:R-:W1:Y:S02]  /*d710*/  S2R R5, SR_CTAID.Y ;  /* 0x0000000000057919 */ /* 0x000e640000002600 */
[----:B-1----:R-:W-:-:S04]  /*d720*/  IMAD R7, R5, c[0x0][0x1c0], R40 ;  /* 0x0000700005077a24 */ /* 0x002fc800078e0228 */
[----:B------:R-:W-:Y:S02]  /*d730*/  IMAD R7, R7, c[0x0][0x214], RZ ;  /* 0x0000850007077a24 */ /* 0x000fe400078e02ff */
.L_x_6764:
        /* <DEDUP_REMOVED lines=36> */
.L_x_6766:
[----:B------:R-:W-:Y:S05]  /*d980*/  BSYNC B0 ;  /* 0x0000000000007941 */ /* 0x000fea0003800000 */
.L_x_6765:
        /* <DEDUP_REMOVED lines=36> */
.L_x_6768:
[----:B------:R-:W-:Y:S05]  /*dbd0*/  BSYNC B0 ;  /* 0x0000000000007941 */ /* 0x000fea0003800000 */
.L_x_6767:
        /* <DEDUP_REMOVED lines=18> */
.L_x_6770:
[----:B------:R-:W-:Y:S05]  /*dd00*/  BSYNC B0 ;  /* 0x0000000000007941 */ /* 0x000fea0003800000 */
.L_x_6769:
        /* <DEDUP_REMOVED lines=18> */
.L_x_6772:
[----:B------:R-:W-:Y:S05]  /*de30*/  BSYNC B0 ;  /* 0x0000000000007941 */ /* 0x000fea0003800000 */
.L_x_6771:
        /* <DEDUP_REMOVED lines=19> */
.L_x_6773:
        /* <DEDUP_REMOVED lines=9> */
.L_x_8385:


//--------------------- .text._ZN5flash24flash_fwd_splitkv_kernelI23Flash_fwd_kernel_traitsILi128ELi64ELi64ELi4ELb0ELb0EN7cutlass10bfloat16_tE19Flash_kernel_traitsILi128ELi64ELi64ELi4ES3_EELb1ELb0ELb0ELb0ELb1ELb0ELb0ELb1EEEvNS_16Flash_fwd_paramsE --------------------------
	.section	.text._ZN5flash24flash_fwd_splitkv_kernelI23Flash_fwd_kernel_traitsILi128ELi64ELi64ELi4ELb0ELb0EN7cutlass10bfloat16_tE19Flash_kernel_traitsILi128ELi64ELi64ELi4ES3_EELb1ELb0ELb0ELb0ELb1ELb0ELb0ELb1EEEvNS_16Flash_fwd_paramsE,"ax",@progbits
	.sectioninfo	@"SHI_REGISTERS=178"
	.align	128
        .global         _ZN5flash24flash_fwd_splitkv_kernelI23Flash_fwd_kernel_traitsILi128ELi64ELi64ELi4ELb0ELb0EN7cutlass10bfloat16_tE19Flash_kernel_traitsILi128ELi64ELi64ELi4ES3_EELb1ELb0ELb0ELb0ELb1ELb0ELb0ELb1EEEvNS_16Flash_fwd_paramsE
        .type           _ZN5flash24flash_fwd_splitkv_kernelI23Flash_fwd_kernel_traitsILi128ELi64ELi64ELi4ELb0ELb0EN7cutlass10bfloat16_tE19Flash_kernel_traitsILi128ELi64ELi64ELi4ES3_EELb1ELb0ELb0ELb0ELb1ELb0ELb0ELb1EEEvNS_16Flash_fwd_paramsE,@function
        .size           _ZN5flash24flash_fwd_splitkv_kernelI23Flash_fwd_kernel_traitsILi128ELi64ELi64ELi4ELb0ELb0EN7cutlass10bfloat16_tE19Flash_kernel_traitsILi128ELi64ELi64ELi4ES3_EELb1ELb0ELb0ELb0ELb1ELb0ELb0ELb1EEEvNS_16Flash_fwd_paramsE,(.L_x_8386 - _ZN5flash24flash_fwd_splitkv_kernelI23Flash_fwd_kernel_traitsILi128ELi64ELi64ELi4ELb0ELb0EN7cutlass10bfloat16_tE19Flash_kernel_traitsILi128ELi64ELi64ELi4ES3_EELb1ELb0ELb0ELb0ELb1ELb0ELb0ELb1EEEvNS_16Flash_fwd_paramsE)
        .other          _ZN5flash24flash_fwd_splitkv_kernelI23Flash_fwd_kernel_traitsILi128ELi64ELi64ELi4ELb0ELb0EN7cutlass10bfloat16_tE19Flash_kernel_traitsILi128ELi64ELi64ELi4ES3_EELb1ELb0ELb0ELb0ELb1ELb0ELb0ELb1EEEvNS_16Flash_fwd_paramsE,@"STO_CUDA_ENTRY STV_DEFAULT"
_ZN5flash24flash_fwd_splitkv_kernelI23Flash_fwd_kernel_traitsILi128ELi64ELi64ELi4ELb0ELb0EN7cutlass10bfloat16_tE19Flash_kernel_traitsILi128ELi64ELi64ELi4ES3_EELb1ELb0ELb0ELb0ELb1ELb0ELb0ELb1EEEvNS_16Flash_fwd_paramsE:
.text._ZN5flash24flash_fwd_splitkv_kernelI23Flash_fwd_kernel_traitsILi128ELi64ELi64ELi4ELb0ELb0EN7cutlass10bfloat16_tE19Flash_kernel_traitsILi128ELi64ELi64ELi4ES3_EELb1ELb0ELb0ELb0ELb1ELb0ELb0ELb1EEEvNS_16Flash_fwd_paramsE:
[----:B------:R-:W-:Y:S02]  /*0000*/  MOV R1, c[0x0][0x28] ;  /* 0x00000a0000017a02 */ /* 0x000fe40000000f00 */
[----:B------:R-:W1:Y:S01]  /*0010*/  S2R R0, SR_CTAID.Y ;  /* 0x0000000000007919 */ /* 0x000e620000002600 */
[----:B------:R-:W-:Y:S01]  /*0020*/  ISETP.NE.U32.AND P1, PT, RZ, c[0x0][0x240], PT ;  /* 0x00009000ff007a0c */ /* 0x000fe20003f25070 */
[----:B------:R-:W-:Y:S01]  /*0030*/  IMAD.MOV.U32 R3, RZ, RZ, 0x4 ;  /* 0x00000004ff037424 */ /* 0x000fe200078e00ff */
[----:B------:R-:W-:Y:S01]  /*0040*/  ISETP.NE.U32.AND P5, PT, RZ, c[0x0][0x250], PT ;  /* 0x00009400ff007a0c */ /* 0x000fe20003fa5070 */
[----:B------:R-:W-:Y:S01]  /*0050*/  IMAD.MOV.U32 R160, RZ, RZ, -0x1 ;  /* 0xffffffffffa07424 */ /* 0x000fe200078e00ff */
[----:B------:R-:W-:Y:S01]  /*0060*/  ISETP.NE.AND.EX P1, PT, RZ, c[0x0][0x244], PT, P1 ;  /* 0x00009100ff007a0c */ /* 0x000fe20003f25310 */
[----:B------:R-:W-:Y:S01]  /*0070*/  ULDC.64 UR6, c[0x0][0x118] ;  /* 0x0000460000067ab9 */ /* 0x000fe20000000a00 */
[----:B------:R-:W-:Y:S01]  /*0080*/  ISETP.NE.AND.EX P5, PT, RZ, c[0x0][0x254], PT, P5 ;  /* 0x00009500ff007a0c */ /* 0x000fe20003fa5350 */
[----:B------:R-:W-:Y:S01]  /*0090*/  IMAD.MOV.U32 R8, RZ, RZ, RZ ;  /* 0x000000ffff087224 */ /* 0x000fe200078e00ff */
[----:B------:R-:W2:Y:S01]  /*00a0*/  LDC.U8 R2, c[0x0][0x312] ;  /* 0x0000c480ff027b82 */ /* 0x000ea20000000000 */
[----:B------:R-:W-:Y:S01]  /*00b0*/  ISETP.EQ.U32.AND P0, PT, RZ, c[0x0][0x248], PT ;  /* 0x00009200ff007a0c */ /* 0x000fe20003f02070 */
[----:B-1----:R-:W-:-:S04]  /*00c0*/  IMAD.WIDE R4, R0, R3, c[0x0][0x240] ;  /* 0x0000900000047625 */ /* 0x002fc800078e0203 */
[----:B------:R-:W-:-:S03]  /*00d0*/  IMAD.WIDE R144, R0, R3, c[0x0][0x250] ;  /* 0x0000940000907625 */ /* 0x000fc600078e0203 */
[----:B------:R-:W3:Y:S04]  /*00e0*/  @P1 LDG.E R160, [R4.64] ;  /* 0x0000000604a01981 */ /* 0x000ee8000c1e1900 */
[----:B------:R-:W3:Y:S01]  /*00f0*/  @P1 LDG.E R159, [R4.64+0x4] ;  /* 0x00000406049f1981 */ /* 0x000ee2000c1e1900 */
[----:B--2---:R-:W-:-:S03]  /*0100*/  ISETP.NE.AND P2, PT, R2, RZ, PT ;  /* 0x000000ff0200720c */ /* 0x004fc60003f45270 */
[----:B------:R1:W5:Y:S01]  /*0110*/  @P5 LDG.E R8, [R144.64] ;  /* 0x0000000690085981 */ /* 0x000362000c1e1900 */
[----:B------:R-:W-:Y:S01]  /*0120*/  ISETP.EQ.OR.EX P0, PT, RZ, c[0x0][0x24c], !P2, P0 ;  /* 0x00009300ff007a0c */ /* 0x000fe20005702700 */
[----:B------:R-:W-:Y:S02]  /*0130*/  IMAD.MOV.U32 R19, RZ, RZ, -0x1 ;  /* 0xffffffffff137424 */ /* 0x000fe400078e00ff */
[----:B------:R-:W-:Y:S01]  /*0140*/  IMAD.WIDE R10, R0, R3, c[0x0][0x248] ;  /* 0x00009200000a7625 */ /* 0x000fe200078e0203 */
[----:B------:R-:W2:Y:S04]  /*0150*/  S2R R23, SR_CTAID.X ;  /* 0x0000000000177919 */ /* 0x000ea80000002500 */
[----:B------:R-:W4:Y:S04]  /*0160*/  S2R R140, SR_CTAID.Z ;  /* 0x00000000008c7919 */ /* 0x000f280000002700 */
[----:B------:R-:W1:Y:S04]  /*0170*/  S2R R64, SR_TID.X ;  /* 0x0000000000407919 */ /* 0x000e680000002100 */
[----:B------:R1:W5:Y:S01]  /*0180*/  @!P0 LDG.E R19, [R10.64] ;  /* 0x000000060a138981 */ /* 0x000362000c1e1900 */
[----:B------:R-:W-:-:S04]  /*0190*/  ISETP.NE.U32.AND P0, PT, RZ, c[0x0][0x248], PT ;  /* 0x00009200ff007a0c */ /* 0x000fc80003f05070 */
[----:B------:R-:W-:Y:S02]  /*01a0*/  ISETP.NE.AND.EX P0, PT, RZ, c[0x0][0x24c], PT, P0 ;  /* 0x00009300ff007a0c */ /* 0x000fe40003f05300 */
[----:B------:R-:W-:-:S04]  /*01b0*/  MOV R13, R0 ;  /* 0x00000000000d7202 */ /* 0x000fc80000000f00 */
[--C-:B------:R-:W-:Y:S01]  /*01c0*/  SHF.R.S32.HI R6, RZ, 0x1f, R13.reuse ;  /* 0x0000001fff067819 */ /* 0x100fe2000001140d */
[----:B------:R-:W-:Y:S02]  /*01d0*/  IMAD.MOV.U32 R9, RZ, RZ, R13 ;  /* 0x000000ffff097224 */ /* 0x000fe400078e000d */
[----:B---3--:R-:W-:Y:S01]  /*01e0*/  @P1 IMAD.IADD R159, R159, 0x1, -R160 ;  /* 0x000000019f9f1824 */ /* 0x008fe200078e0aa0 */
[----:B------:R-:W-:-:S03]  /*01f0*/  @!P1 MOV R159, c[0x0][0x214] ;  /* 0x00008500009f9a02 */ /* 0x000fc60000000f00 */
[----:B------:R-:W-:Y:S05]  /*0200*/  @!P0 BRA `(.L_x_6774) ;  /* 0x0000004000008947 */ /* 0x000fea0003800000 */
[----:B-12-4-:R-:W2:Y:S02]  /*0210*/  @P2 LDG.E R2, [R10.64+0x4] ;  /* 0x000004060a022981 */ /* 0x016ea4000c1e1900 */
[----:B--2--5:R-:W-:-:S06]  /*0220*/  @P2 IADD3 R5, R2, -R19, RZ ;  /* 0x8000001302052210 */ /* 0x024fcc0007ffe0ff */
[----:B------:R1:W5:Y:S01]  /*0230*/  @!P2 LDG.E R5, [R10.64] ;  /* 0x000000060a05a981 */ /* 0x000362000c1e1900 */
[----:B------:R-:W-:Y:S05]  /*0240*/  BRA `(.L_x_6775) ;  /* 0x0000001000007947 */ /* 0x000fea0003800000 */
.L_x_6774:
[----:B-12-4-:R-:W-:Y:S02]  /*0250*/  MOV R5, c[0x0][0x218] ;  /* 0x0000860000057a02 */ /* 0x016fe40000000f00 */
.L_x_6775:
        /* <DEDUP_REMOVED lines=38> */
[----:B------:R-:W-:Y:S01]  /*04c0*/  IADD3 R4, -R3, R64, RZ ;  /* 0x0000004003047210 */ /* 0x000fe20007ffe1ff */
[----:B------:R-:W-:Y:S01]  /*04d0*/  IMAD R3, R0, c[0x0][0x1e8], RZ ;  /* 0x00007a0000037a24 */ /* 0x000fe200078e02ff */
[----:B------:R-:W-:Y:S01]  /*04e0*/  SHF.R.S32.HI R2, RZ, 0x3, R2 ;  /* 0x00000003ff027819 */ /* 0x000fe20000011402 */
[----:B------:R-:W-:Y:S01]  /*04f0*/  @!P0 IMAD R6, R6, c[0x0][0x1e0], RZ ;  /* 0x0000780006068a24 */ /* 0x000fe200078e02ff */
[----:B------:R-:W-:Y:S01]  /*0500*/  SHF.L.U32 R4, R4, 0x3, RZ ;  /* 0x0000000304047819 */ /* 0x000fe200000006ff */
[----:B------:R-:W-:Y:S01]  /*0510*/  @!P0 IMAD.WIDE.U32 R10, R13, c[0x0][0x1e0], RZ ;  /* 0x000078000d0a8a25 */ /* 0x000fe200078e00ff */
[----:B------:R-:W-:Y:S02]  /*0520*/  SHF.R.S32.HI R0, RZ, 0x1f, R140 ;  /* 0x0000001fff007819 */ /* 0x000fe4000001148c */
[----:B------:R-:W-:Y:S01]  /*0530*/  SHF.R.S32.HI R5, RZ, 0x1f, R4 ;  /* 0x0000001fff057819 */ /* 0x000fe20000011404 */
[----:B------:R-:W-:Y:S01]  /*0540*/  @P0 IMAD.WIDE.U32 R8, R160, c[0x0][0x1e8], RZ ;  /* 0x00007a00a0080a25 */ /* 0x000fe200078e00ff */
[----:B------:R-:W-:-:S03]  /*0550*/  @!P0 MOV R8, R10 ;  /* 0x0000000a00088202 */ /* 0x000fc60000000f00 */
[----:B------:R-:W-:Y:S02]  /*0560*/  @!P0 IMAD R6, R13, c[0x0][0x1e4], R6 ;  /* 0x000079000d068a24 */ /* 0x000fe400078e0206 */
[----:B------:R-:W-:-:S04]  /*0570*/  IMAD.WIDE.U32 R4, R66, c[0x0][0x1e8], R4 ;  /* 0x00007a0042047a25 */ /* 0x000fc800078e0004 */
[----:B------:R-:W-:Y:S02]  /*0580*/  @P0 IMAD R160, R160, c[0x0][0x1ec], R9 ;  /* 0x00007b00a0a00a24 */ /* 0x000fe400078e0209 */
        /* <DEDUP_REMOVED lines=10> */
[----:B------:R-:W-:Y:S02]  /*0630*/  IMAD R3, R3, c[0x0][0x214], R66 ;  /* 0x0000850003037a24 */ /* 0x000fe400078e0242 */
        /* <DEDUP_REMOVED lines=11> */
.L_x_6778:
[----:B------:R-:W-:Y:S05]  /*06f0*/  BSYNC B0 ;  /* 0x0000000000007941 */ /* 0x000fea0003800000 */
.L_x_6777:
        /* <DEDUP_REMOVED lines=16> */
.L_x_6780:
[----:B------:R-:W-:Y:S05]  /*0800*/  BSYNC B0 ;  /* 0x0000000000007941 */ /* 0x000fea0003800000 */
.L_x_6779:
        /* <DEDUP_REMOVED lines=16> */
.L_x_6782:
[----:B------:R-:W-:Y:S05]  /*0910*/  BSYNC B0 ;  /* 0x0000000000007941 */ /* 0x000fea0003800000 */
.L_x_6781:
        /* <DEDUP_REMOVED lines=15> */
.L_x_6784:
[----:B------:R-:W-:Y:S05]  /*0a10*/  BSYNC B0 ;  /* 0x0000000000007941 */ /* 0x000fea0003800000 */
.L_x_6783:
[----:B------:R-:W-:-:S04]  /*0a20*/  LOP3.LUT P4, RZ, R64, 0x7, RZ, 0xc0, !PT ;  /* 0x0000000740ff7812 */ /* 0x000fc8000788c0ff */
[-C--:B------:R-:W-:Y:S02]  /*0a30*/  ISETP.GE.OR P3, PT, R2, R159.reuse, P4 ;  /* 0x0000009f0200720c */ /* 0x080fe40002766670 */
[-C--:B------:R-:W-:Y:S02]  /*0a40*/  ISETP.GE.OR P2, PT, R8, R159.reuse, P4 ;  /* 0x0000009f0800720c */ /* 0x080fe40002746670 */
[-C--:B------:R-:W-:Y:S02]  /*0a50*/  ISETP.GE.OR P1, PT, R6, R159.reuse, P4 ;  /* 0x0000009f0600720c */ /* 0x080fe40002726670 */
[C---:B------:R-:W-:Y:S02]  /*0a60*/  IADD3 R2, P0, R3.reuse, R2, RZ ;  /* 0x0000000203027210 */ /* 0x040fe40007f1e0ff */
[----:B------:R-:W-:Y:S02]  /*0a70*/  ISETP.GE.OR P4, PT, R10, R159, P4 ;  /* 0x0000009f0a00720c */ /* 0x000fe40002786670 */
[----:B------:R-:W-:-:S02]  /*0a80*/  LEA.HI.X.SX32 R3, R3, R4, 0x1, P0 ;  /* 0x0000000403037211 */ /* 0x000fc400000f0eff */
[----:B------:R-:W-:-:S04]  /*0a90*/  LEA R4, P0, R2, c[0x0][0x200], 0x2 ;  /* 0x0000800002047a11 */ /* 0x000fc800078010ff */
[----:B------:R-:W-:Y:S01]  /*0aa0*/  LEA.HI.X R5, R2, c[0x0][0x204], R3, 0x2, P0 ;  /* 0x0000810002057a11 */ /* 0x000fe200000f1403 */
[----:B------:R-:W-:Y:S02]  /*0ab0*/  @!P3 IMAD.MOV.U32 R3, RZ, RZ, 0x7f800000 ;  /* 0x7f800000ff03b424 */ /* 0x000fe400078e00ff */
[----:B------:R-:W-:Y:S02]  /*0ac0*/  @!P2 IMAD.MOV.U32 R2, RZ, RZ, 0x7f800000 ;  /* 0x7f800000ff02a424 */ /* 0x000fe400078e00ff */
[----:B------:R-:W-:Y:S01]  /*0ad0*/  @!P1 IMAD.MOV.U32 R0, RZ, RZ, 0x7f800000 ;  /* 0x7f800000ff009424 */ /* 0x000fe200078e00ff */
[----:B------:R2:W-:Y:S04]  /*0ae0*/  @!P3 STG.E [R4.64], R3 ;  /* 0x000000030400b986 */ /* 0x0005e8000c101906 */
[----:B------:R2:W-:Y:S04]  /*0af0*/  @!P2 STG.E [R4.64+0x40], R2 ;  /* 0x000040020400a986 */ /* 0x0005e8000c101906 */
[----:B------:R2:W-:Y:S01]  /*0b00*/  @!P1 STG.E [R4.64+0x80], R0 ;  /* 0x0000800004009986 */ /* 0x0005e2000c101906 */
[----:B------:R-:W-:Y:S05]  /*0b10*/  @P4 EXIT ;  /* 0x000000000000494d */ /* 0x000fea0003800000 */
[----:B--2---:R-:W-:-:S05]  /*0b20*/  MOV R3, 0x7f800000 ;  /* 0x7f80000000037802 */ /* 0x004fca0000000f00 */
[----:B------:R-:W-:Y:S01]  /*0b30*/  STG.E [R4.64+0xc0], R3 ;  /* 0x0000c00304007986 */ /* 0x000fe2000c101906 */
[----:B------:R-:W-:Y:S05]  /*0b40*/  EXIT ;  /* 0x000000000000794d */ /* 0x000fea0003800000 */
.L_x_6776:
[----:B------:R-:W-:Y:S02]  /*0b50*/  ISETP.NE.U32.AND P0, PT, RZ, c[0x0][0x2b8], PT ;  /* 0x0000ae00ff007a0c */ /* 0x000fe40003f05070 */
        /* <DEDUP_REMOVED lines=49> */
[----:B---3--:R-:W-:Y:S01]  /*0e70*/  IADD3 R4, RZ, -R11, RZ ;  /* 0x8000000bff047210 */ /* 0x008fe20007ffe0ff */
        /* <DEDUP_REMOVED lines=15> */
[----:B-1----:R-:W-:-:S05]  /*0f70*/  IMAD R15, R2, c[0x0][0x2d0], R7 ;  /* 0x0000b400020f7a24 */ /* 0x002fca00078e0207 */
        /* <DEDUP_REMOVED lines=8> */
[----:B-----5:R-:W-:-:S04]  /*1000*/  IMAD.WIDE.U32 R12, R0, c[0x0][0x180], RZ ;  /* 0x00006000000c7a25 */ /* 0x020fc800078e00ff */
[C---:B------:R-:W-:Y:S02]  /*1010*/  IMAD R11, R19.reuse, c[0x0][0x180], RZ ;  /* 0x00006000130b7a24 */ /* 0x040fe400078e02ff */
[----:B------:R-:W-:Y:S02]  /*1020*/  IMAD R19, R19, c[0x0][0x188], RZ ;  /* 0x0000620013137a24 */ /* 0x000fe400078e02ff */
[C---:B------:R-:W-:Y:S02]  /*1030*/  IMAD R2, R0.reuse, c[0x0][0x184], R11 ;  /* 0x0000610000027a24 */ /* 0x040fe400078e020b */
[----:B------:R-:W-:-:S04]  /*1040*/  IMAD.WIDE.U32 R16, R0, c[0x0][0x188], RZ ;  /* 0x0000620000107a25 */ /* 0x000fc800078e00ff */
[----:B------:R-:W-:Y:S01]  /*1050*/  IMAD.IADD R13, R13, 0x1, R2 ;  /* 0x000000010d0d7824 */ /* 0x000fe200078e0202 */
[----:B------:R-:W-:Y:S01]  /*1060*/  SHF.R.S32.HI R2, RZ, 0x1f, R4 ;  /* 0x0000001fff027819 */ /* 0x000fe20000011404 */
[----:B------:R-:W-:Y:S01]  /*1070*/  IMAD R19, R0, c[0x0][0x18c], R19 ;  /* 0x0000630000137a24 */ /* 0x000fe200078e0213 */
[----:B------:R-:W-:Y:S01]  /*1080*/  MOV R0, R16 ;  /* 0x0000001000007202 */ /* 0x000fe20000000f00 */
[----:B------:R-:W-:-:S04]  /*1090*/  IMAD.WIDE.U32 R10, R15, c[0x0][0x198], R12 ;  /* 0x000066000f0a7a25 */ /* 0x000fc800078e000c */
[----:B------:R-:W-:Y:S01]  /*10a0*/  IMAD.MOV.U32 R12, RZ, RZ, R10 ;  /* 0x000000ffff0c7224 */ /* 0x000fe200078e000a */
[----:B------:R-:W-:Y:S01]  /*10b0*/  IADD3 R13, R11, R8, RZ ;  /* 0x000000080b0d7210 */ /* 0x000fe20007ffe0ff */
[----:B------:R-:W-:Y:S02]  /*10c0*/  IMAD R11, R2, c[0x0][0x1b0], RZ ;  /* 0x00006c00020b7a24 */ /* 0x000fe400078e02ff */
[----:B------:R-:W-:Y:S02]  /*10d0*/  IMAD.IADD R19, R17, 0x1, R19 ;  /* 0x0000000111137824 */ /* 0x000fe400078e0213 */
[C---:B------:R-:W-:Y:S02]  /*10e0*/  IMAD R11, R4.reuse, c[0x0][0x1b4], R11 ;  /* 0x00006d00040b7a24 */ /* 0x040fe400078e020b */
[----:B------:R-:W-:-:S05]  /*10f0*/  IMAD.WIDE.U32 R136, R4, c[0x0][0x1b0], R12 ;  /* 0x00006c0004887a25 */ /* 0x000fca00078e000c */
[----:B------:R-:W-:Y:S01]  /*1100*/  IADD3 R11, R137, R11, RZ ;  /* 0x0000000b890b7210 */ /* 0x000fe20007ffe0ff */
[----:B------:R-:W-:Y:S05]  /*1110*/  BRA `(.L_x_6786) ;  /* 0x0000046000007947 */ /* 0x000fea0003800000 */
.L_x_6785:
        /* <DEDUP_REMOVED lines=16> */
.L_x_6787:
[----:B------:R-:W-:Y:S02]  /*1220*/  IABS R4, c[0x0][0x1c8] ;  /* 0x0000720000047a13 */ /* 0x000fe40000000000 */
[----:B------:R-:W-:Y:S02]  /*1230*/  LEA R7, R102, 0xffffffc0, 0x6 ;  /* 0xffffffc066077811 */ /* 0x000fe400078e30ff */
[----:B------:R-:W1:Y:S01]  /*1240*/  I2F.RP R5, R4 ;  /* 0x0000000400057306 */ /* 0x000e620000209400 */
[----:B------:R-:W-:Y:S02]  /*1250*/  @P4 IADD3 R19, R8, R19, RZ ;  /* 0x0000001308134210 */ /* 0x000fe40007ffe0ff */
[----:B------:R-:W-:-:S05]  /*1260*/  IMAD.WIDE.U32 R10, R7, c[0x0][0x198], R10 ;  /* 0x00006600070a7a25 */ /* 0x000fca00078e000a */
[----:B------:R-:W-:Y:S01]  /*1270*/  MOV R136, R10 ;  /* 0x0000000a00887202 */ /* 0x000fe20000000f00 */
        /* <DEDUP_REMOVED lines=9> */
[----:B------:R-:W-:-:S04]  /*1310*/  IMAD.HI.U32 R0, R15, R2, RZ ;  /* 0x000000020f007227 */ /* 0x000fc800078e00ff */
[----:B------:R-:W-:Y:S01]  /*1320*/  @P4 IMAD.WIDE.U32 R14, R19, c[0x0][0x1a0], RZ ;  /* 0x00006800130e4a25 */ /* 0x000fe200078e00ff */
[----:B------:R-:W-:-:S03]  /*1330*/  IADD3 R5, -R0, RZ, RZ ;  /* 0x000000ff00057210 */ /* 0x000fc60007ffe1ff */
[----:B------:R-:W-:Y:S02]  /*1340*/  @P4 IMAD R19, R19, c[0x0][0x1a4], R15 ;  /* 0x0000690013134a24 */ /* 0x000fe400078e020f */
[----:B------:R-:W-:Y:S01]  /*1350*/  IMAD R5, R4, R5, R2 ;  /* 0x0000000504057224 */ /* 0x000fe200078e0202 */
[----:B------:R-:W-:Y:S01]  /*1360*/  LOP3.LUT R2, R140, c[0x0][0x1c8], RZ, 0x3c, !PT ;  /* 0x000072008c027a12 */ /* 0x000fe200078e3cff */
[----:B------:R-:W-:-:S03]  /*1370*/  IMAD.MOV.U32 R15, RZ, RZ, R7 ;  /* 0x000000ffff0f7224 */ /* 0x000fc600078e0007 */
[----:B------:R-:W-:Y:S02]  /*1380*/  ISETP.GT.U32.AND P0, PT, R4, R5, PT ;  /* 0x000000050400720c */ /* 0x000fe40003f04070 */
[----:B------:R-:W-:-:S11]  /*1390*/  ISETP.GE.AND P1, PT, R2, RZ, PT ;  /* 0x000000ff0200720c */ /* 0x000fd60003f26270 */
[----:B------:R-:W-:Y:S01]  /*13a0*/  @!P0 IMAD.IADD R5, R5, 0x1, -R4 ;  /* 0x0000000105058824 */ /* 0x000fe200078e0a04 */
[----:B------:R-:W-:Y:S02]  /*13b0*/  @!P0 IADD3 R0, R0, 0x1, RZ ;  /* 0x0000000100008810 */ /* 0x000fe40007ffe0ff */
[----:B------:R-:W-:Y:S02]  /*13c0*/  ISETP.NE.AND P0, PT, RZ, c[0x0][0x1c8], PT ;  /* 0x00007200ff007a0c */ /* 0x000fe40003f05270 */
[----:B------:R-:W-:Y:S02]  /*13d0*/  ISETP.GE.U32.AND P2, PT, R5, R4, PT ;  /* 0x000000040500720c */ /* 0x000fe40003f46070 */
[----:B------:R-:W-:-:S11]  /*13e0*/  SHF.R.S32.HI R5, RZ, 0x1f, R7 ;  /* 0x0000001fff057819 */ /* 0x000fd60000011407 */
[----:B------:R-:W-:-:S04]  /*13f0*/  @P2 IADD3 R0, R0, 0x1, RZ ;  /* 0x0000000100002810 */ /* 0x000fc80007ffe0ff */
[----:B------:R-:W-:Y:S01]  /*1400*/  MOV R4, R0 ;  /* 0x0000000000047202 */ /* 0x000fe20000000f00 */
[----:B------:R-:W-:-:S04]  /*1410*/  IMAD R0, R5, c[0x0][0x198], RZ ;  /* 0x0000660005007a24 */ /* 0x000fc800078e02ff */
[----:B------:R-:W-:Y:S01]  /*1420*/  @!P1 IMAD.MOV R4, RZ, RZ, -R4 ;  /* 0x000000ffff049224 */ /* 0x000fe200078e0a04 */
[----:B------:R-:W-:Y:S01]  /*1430*/  @!P0 LOP3.LUT R4, RZ, c[0x0][0x1c8], RZ, 0x33, !PT ;  /* 0x00007200ff048a12 */ /* 0x000fe200078e33ff */
[----:B------:R-:W-:-:S03]  /*1440*/  IMAD R0, R7, c[0x0][0x19c], R0 ;  /* 0x0000670007007a24 */ /* 0x000fc600078e0200 */
[----:B------:R-:W-:Y:S01]  /*1450*/  SHF.R.S32.HI R2, RZ, 0x1f, R4 ;  /* 0x0000001fff027819 */ /* 0x000fe20000011404 */
[----:B------:R-:W-:Y:S02]  /*1460*/  IMAD.IADD R137, R11, 0x1, R0 ;  /* 0x000000010b897824 */ /* 0x000fe400078e0200 */
[----:B------:R-:W-:Y:S02]  /*1470*/  @P4 IMAD.MOV.U32 R0, RZ, RZ, R14 ;  /* 0x000000ffff004224 */ /* 0x000fe400078e000e */
[----:B------:R-:W-:Y:S02]  /*1480*/  IMAD R11, R2, c[0x0][0x1b0], RZ ;  /* 0x00006c00020b7a24 */ /* 0x000fe400078e02ff */
[----:B------:R-:W-:-:S04]  /*1490*/  IMAD.WIDE.U32 R136, R4, c[0x0][0x1b0], R136 ;  /* 0x00006c0004887a25 */ /* 0x000fc800078e0088 */
        /* <DEDUP_REMOVED lines=14> */
.L_x_6786:
[----:B------:R1:W5:Y:S01]  /*1580*/  @P5 LDG.E R122, [R144.64] ;  /* 0x00000006907a5981 */ /* 0x000362000c1e1900 */
[----:B------:R-:W-:Y:S01]  /*1590*/  ISETP.NE.AND P0, PT, R160, -0x1, PT ;  /* 0xffffffffa000780c */ /* 0x000fe20003f05270 */
[----:B------:R-:W-:Y:S01]  /*15a0*/  IMAD.MOV.U32 R17, RZ, RZ, 0x2 ;  /* 0x00000002ff117424 */ /* 0x000fe200078e00ff */
[----:B------:R-:W-:Y:S01]  /*15b0*/  SHF.R.S32.HI R73, RZ, 0x1f, R64 ;  /* 0x0000001fff497819 */ /* 0x000fe20000011440 */
[----:B------:R-:W-:Y:S01]  /*15c0*/  IMAD.MOV.U32 R80, RZ, RZ, c[0x0][0x230] ;  /* 0x00008c00ff507624 */ /* 0x000fe200078e00ff */
[----:B------:R-:W-:Y:S01]  /*15d0*/  MOV R27, c[0x0][0x230] ;  /* 0x00008c00001b7a02 */ /* 0x000fe20000000f00 */
[----:B------:R-:W-:Y:S01]  /*15e0*/  IMAD.MOV.U32 R26, RZ, RZ, RZ ;  /* 0x000000ffff1a7224 */ /* 0x000fe200078e00ff */
[----:B------:R-:W-:Y:S01]  /*15f0*/  LEA.HI R65, R73, R64, RZ, 0x3 ;  /* 0x0000004049417211 */ /* 0x000fe200078f18ff */
[----:B------:R-:W-:Y:S01]  /*1600*/  IMAD.MOV.U32 R53, RZ, RZ, 0x10 ;  /* 0x00000010ff357424 */ /* 0x000fe200078e00ff */
[----:B------:R-:W-:Y:S01]  /*1610*/  SHF.R.S32.HI R85, RZ, 0x1f, R74 ;  /* 0x0000001fff557819 */ /* 0x000fe2000001144a */
[----:B------:R-:W-:Y:S01]  /*1620*/  IMAD.HI.U32 R80, R17, R80, R26 ;  /* 0x0000005011507227 */ /* 0x000fe200078e001a */
[----:B------:R-:W-:-:S02]  /*1630*/  SHF.R.S32.HI R138, RZ, 0x3, R65 ;  /* 0x00000003ff8a7819 */ /* 0x000fc40000011441 */
[----:B------:R-:W-:Y:S01]  /*1640*/  LOP3.LUT R65, R65, 0xfffffff8, RZ, 0xc0, !PT ;  /* 0xfffffff841417812 */ /* 0x000fe200078ec0ff */
[----:B------:R-:W-:Y:S01]  /*1650*/  @!P0 IMAD R8, R6, c[0x0][0x178], RZ ;  /* 0x00005e0006088a24 */ /* 0x000fe200078e02ff */
[----:B------:R-:W-:Y:S01]  /*1660*/  SHF.R.S32.HI R139, RZ, 0x1f, R138 ;  /* 0x0000001fff8b7819 */ /* 0x000fe2000001148a */
[C---:B------:R-:W-:Y:S01]  /*1670*/  @P0 IMAD.WIDE.U32 R20, R160.reuse, c[0x0][0x190], RZ ;  /* 0x00006400a0140a25 */ /* 0x040fe200078e00ff */
[----:B------:R-:W-:Y:S02]  /*1680*/  LEA.HI R85, R85, R74, RZ, 0x6 ;  /* 0x0000004a55557211 */ /* 0x000fe400078f30ff */
[----:B------:R-:W-:Y:S01]  /*1690*/  SHF.R.S32.HI R81, RZ, 0x1, R80 ;  /* 0x00000001ff517819 */ /* 0x000fe20000011450 */
[C---:B------:R-:W-:Y:S01]  /*16a0*/  @!P0 IMAD.WIDE.U32 R24, R9.reuse, c[0x0][0x178], RZ ;  /* 0x00005e0009188a25 */ /* 0x040fe200078e00ff */
[----:B------:R-:W-:Y:S02]  /*16b0*/  SHF.R.S32.HI R85, RZ, 0x6, R85 ;  /* 0x00000006ff557819 */ /* 0x000fe40000011455 */
[----:B------:R-:W-:Y:S01]  /*16c0*/  MOV R148, c[0x0][0x198] ;  /* 0x0000660000947a02 */ /* 0x000fe20000000f00 */
[----:B------:R-:W-:Y:S01]  /*16d0*/  @!P0 IMAD R8, R9, c[0x0][0x17c], R8 ;  /* 0x00005f0009088a24 */ /* 0x000fe200078e0208 */
[----:B------:R-:W-:Y:S01]  /*16e0*/  IMNMX R85, RZ, R85, !PT ;  /* 0x00000055ff557217 */ /* 0x000fe20007800200 */
[----:B-----5:R-:W-:Y:S01]  /*16f0*/  @P0 IMAD R13, R160, c[0x0][0x194], R21 ;  /* 0x00006500a00d0a24 */ /* 0x020fe200078e0215 */
[----:B------:R-:W-:Y:S01]  /*1700*/  SHF.L.U64.HI R72, R148, R3, c[0x0][0x19c] ;  /* 0x0000670094487619 */ /* 0x000fe20000010203 */
[----:B------:R-:W-:Y:S01]  /*1710*/  IMAD.IADD R65, R64, 0x1, -R65 ;  /* 0x0000000140417824 */ /* 0x000fe200078e0a41 */
[----:B------:R-:W-:Y:S01]  /*1720*/  @!P0 IADD3 R13, R25, R8, RZ ;  /* 0x00000008190d8210 */ /* 0x000fe20007ffe0ff */
[----:B------:R-:W-:Y:S01]  /*1730*/  IMAD.SHL.U32 R135, R138, 0x40, RZ ;  /* 0x000000408a877824 */ /* 0x000fe200078e00ff */
[-C--:B------:R-:W-:Y:S01]  /*1740*/  LEA.HI R8, R73, R64.reuse, RZ, 0x6 ;  /* 0x0000004049087211 */ /* 0x080fe200078f30ff */
[----:B------:R-:W-:Y:S01]  /*1750*/  IMAD.SHL.U32 R16, R65, 0x8, RZ ;  /* 0x0000000841107824 */ /* 0x000fe200078e00ff */
[----:B------:R-:W-:Y:S01]  /*1760*/  LEA.HI R73, R73, R64, RZ, 0x4 ;  /* 0x0000004049497211 */ /* 0x000fe200078f20ff */
[----:B------:R-:W-:Y:S01]  /*1770*/  @!P0 IMAD.MOV.U32 R20, RZ, RZ, R24 ;  /* 0x000000ffff148224 */ /* 0x000fe200078e0018 */
[----:B------:R-:W-:Y:S01]  /*1780*/  LOP3.LUT R135, R135, 0x1c0, RZ, 0xc0, !PT ;  /* 0x000001c087877812 */ /* 0x000fe200078ec0ff */
[----:B------:R-:W-:Y:S01]  /*1790*/  IMAD.WIDE R22, R23, 0x40, R138 ;  /* 0x0000004017167825 */ /* 0x000fe200078e028a */
[----:B------:R-:W-:-:S02]  /*17a0*/  LOP3.LUT R21, R73, 0xfffffff0, RZ, 0xc0, !PT ;  /* 0xfffffff049157812 */ /* 0x000fc400078ec0ff */
[--C-:B------:R-:W-:Y:S01]  /*17b0*/  SHF.R.S32.HI R17, RZ, 0x1f, R16.reuse ;  /* 0x0000001fff117819 */ /* 0x100fe20000011410 */
[----:B------:R-:W-:Y:S01]  /*17c0*/  IMAD.SHL.U32 R77, R65, 0x4, RZ ;  /* 0x00000004414d7824 */ /* 0x000fe200078e00ff */
[----:B------:R-:W-:Y:S01]  /*17d0*/  IADD3 R18, P0, R16, R0, RZ ;  /* 0x0000000010127210 */ /* 0x000fe20007f1e0ff */
[----:B------:R-:W-:Y:S01]  /*17e0*/  IMAD.IADD R70, R64, 0x1, -R21 ;  /* 0x0000000140467824 */ /* 0x000fe200078e0a15 */
[----:B------:R-:W-:Y:S01]  /*17f0*/  LOP3.LUT R10, R135, 0x38, R16, 0xf8, !PT ;  /* 0x00000038870a7812 */ /* 0x000fe200078ef810 */
[----:B------:R-:W-:Y:S01]  /*1800*/  IMAD R0, R23, c[0x0][0x190], RZ ;  /* 0x0000640017007a24 */ /* 0x000fe200078e02ff */
[----:B------:R-:W-:Y:S01]  /*1810*/  IADD3.X R19, R17, R19, RZ, P0, !PT ;  /* 0x0000001311137210 */ /* 0x000fe200007fe4ff */
[----:B------:R-:W-:Y:S01]  /*1820*/  IMAD R78, R138, R81, R77 ;  /* 0x000000518a4e7224 */ /* 0x000fe200078e024d */
[----:B------:R-:W-:Y:S01]  /*1830*/  SHF.R.S32.HI R67, RZ, 0x1f, R70 ;  /* 0x0000001fff437819 */ /* 0x000fe20000011446 */
[----:B------:R-:W-:Y:S01]  /*1840*/  IMAD R0, R22, c[0x0][0x194], R0 ;  /* 0x0000650016007a24 */ /* 0x000fe200078e0200 */
[----:B------:R-:W-:Y:S01]  /*1850*/  IADD3 R104, P0, R138, R15, RZ ;  /* 0x0000000f8a687210 */ /* 0x000fe20007f1e0ff */
[----:B------:R-:W-:Y:S01]  /*1860*/  IMAD.WIDE.U32 R18, R4, c[0x0][0x1b8], R18 ;  /* 0x00006e0004127a25 */ /* 0x000fe200078e0012 */
[----:B------:R-:W-:-:S02]  /*1870*/  LEA.HI R67, R67, R70, RZ, 0x3 ;  /* 0x0000004643437211 */ /* 0x000fc400078f18ff */
[----:B------:R-:W-:Y:S01]  /*1880*/  SHF.R.U32.HI R135, RZ, 0x3, R135 ;  /* 0x00000003ff877819 */ /* 0x000fe20000011687 */
[----:B------:R-:W-:Y:S01]  /*1890*/  IMAD.X R5, R139, 0x1, R5, P0 ;  /* 0x000000018b057824 */ /* 0x000fe200000e0605 */
[----:B------:R-:W-:Y:S01]  /*18a0*/  LOP3.LUT R15, R67, 0xfffffff8, RZ, 0xc0, !PT ;  /* 0xfffffff8430f7812 */ /* 0x000fe200078ec0ff */
[----:B------:R-:W-:Y:S01]  /*18b0*/  IMAD.MOV.U32 R91, RZ, RZ, 0x20 ;  /* 0x00000020ff5b7424 */ /* 0x000fe200078e00ff */
[C---:B------:R-:W-:Y:S01]  /*18c0*/  IADD3 R20, P1, R16.reuse, R20, RZ ;  /* 0x0000001410147210 */ /* 0x040fe20007f3e0ff */
[----:B------:R-:W-:Y:S01]  /*18d0*/  IMAD R5, R5, c[0x0][0x1a0], RZ ;  /* 0x0000680005057a24 */ /* 0x000fe200078e02ff */
[----:B------:R-:W-:Y:S01]  /*18e0*/  IADD3 R136, P0, R16, R136, RZ ;  /* 0x0000008810887210 */ /* 0x000fe20007f1e0ff */
[----:B------:R-:W-:Y:S01]  /*18f0*/  IMAD.IADD R70, R70, 0x1, -R15 ;  /* 0x0000000146467824 */ /* 0x000fe200078e0a0f */
[----:B------:R-:W-:Y:S01]  /*1900*/  LOP3.LUT R135, R10, R135, RZ, 0x3c, !PT ;  /* 0x000000870a877212 */ /* 0x000fe200078e3cff */
[C---:B------:R-:W-:Y:S01]  /*1910*/  IMAD.X R21, R17.reuse, 0x1, R13, P1 ;  /* 0x0000000111157824 */ /* 0x040fe200008e060d */
[----:B------:R-:W-:Y:S01]  /*1920*/  SHF.L.U32 R8, R8, 0x3, RZ ;  /* 0x0000000308087819 */ /* 0x000fe200000006ff */
[----:B------:R-:W-:Y:S01]  /*1930*/  IMAD R13, R2, c[0x0][0x1b8], RZ ;  /* 0x00006e00020d7a24 */ /* 0x000fe200078e02ff */
[----:B------:R-:W-:Y:S01]  /*1940*/  R2P PR, R70, 0x6 ;  /* 0x0000000646007804 */ /* 0x000fe20000000000 */
[----:B------:R-:W-:Y:S01]  /*1950*/  IMAD.X R137, R17, 0x1, R11, P0 ;  /* 0x0000000111897824 */ /* 0x000fe200000e060b */
[----:B------:R-:W-:Y:S01]  /*1960*/  LOP3.LUT R135, R135, 0xfffffe00, R8, 0xf8, !PT ;  /* 0xfffffe0087877812 */ /* 0x000fe200078ef808 */
[----:B------:R-:W-:Y:S01]  /*1970*/  IMAD R13, R4, c[0x0][0x1bc], R13 ;  /* 0x00006f00040d7a24 */ /* 0x000fe200078e020d */
[----:B------:R-:W-:Y:S01]  /*1980*/  SHF.R.S32.HI R8, RZ, 0x1f, R140 ;  /* 0x0000001fff087819 */ /* 0x000fe2000001148c */
[----:B------:R-:W-:Y:S01]  /*1990*/  IMAD.WIDE.U32 R20, R22, c[0x0][0x190], R20 ;  /* 0x0000640016147a25 */ /* 0x000fe200078e0014 */
[----:B------:R-:W-:-:S02]  /*19a0*/  ISETP.GT.AND P0, PT, R102, R85, PT ;  /* 0x000000556600720c */ /* 0x000fc40003f04270 */
[----:B------:R-:W-:Y:S01]  /*19b0*/  IADD3 R19, R19, R13, RZ ;  /* 0x0000000d13137210 */ /* 0x000fe20007ffe0ff */
[----:B------:R-:W-:Y:S01]  /*19c0*/  IMAD R143, R8, c[0x0][0x1a8], RZ ;  /* 0x00006a00088f7a24 */ /* 0x000fe200078e02ff */
[----:B------:R-:W-:Y:S01]  /*19d0*/  IADD3 R77, R77, R78, RZ ;  /* 0x0000004e4d4d7210 */ /* 0x000fe20007ffe0ff */
[----:B------:R-:W-:Y:S01]  /*19e0*/  IMAD.IADD R21, R21, 0x1, R0 ;  /* 0x0000000115157824 */ /* 0x000fe200078e0200 */
[----:B------:R-:W-:Y:S01]  /*19f0*/  SHF.L.U32 R71, R148, 0x4, RZ ;  /* 0x0000000494477819 */ /* 0x000fe200000006ff */
[----:B------:R-:W-:Y:S01]  /*1a00*/  IMAD R101, R104, c[0x0][0x1a4], R5 ;  /* 0x0000690068657a24 */ /* 0x000fe200078e0205 */
[----:B------:R-:W-:Y:S01]  /*1a10*/  SHF.R.S32.HI R76, RZ, 0x1f, R78 ;  /* 0x0000001fff4c7819 */ /* 0x000fe2000001144e */
[----:B------:R-:W-:Y:S01]  /*1a20*/  IMAD R5, R139, c[0x0][0x198], RZ ;  /* 0x000066008b057a24 */ /* 0x000fe200078e02ff */
[----:B------:R-:W-:Y:S01]  /*1a30*/  SHF.R.S32.HI R75, RZ, 0x1f, R77 ;  /* 0x0000001fff4b7819 */ /* 0x000fe2000001144d */
[C---:B------:R-:W-:Y:S01]  /*1a40*/  IMAD R143, R140.reuse, c[0x0][0x1ac], R143 ;  /* 0x00006b008c8f7a24 */ /* 0x040fe200078e028f */
[----:B------:R-:W-:Y:S01]  /*1a50*/  SEL R53, R53, 0xfffffff0, !P1 ;  /* 0xfffffff035357807 */ /* 0x000fe20004800000 */
[----:B------:R-:W-:Y:S01]  /*1a60*/  IMAD.WIDE.U32 R140, R140, c[0x0][0x1a8], R20 ;  /* 0x00006a008c8c7a25 */ /* 0x000fe200078e0014 */
[----:B------:R-:W-:-:S03]  /*1a70*/  SEL R51, R91, 0xffffffe0, !P2 ;  /* 0xffffffe05b337807 */ /* 0x000fc60005000000 */
[----:B------:R-:W-:Y:S01]  /*1a80*/  IMAD.MOV.U32 R0, RZ, RZ, c[0x0][0x1a0] ;  /* 0x00006800ff007624 */ /* 0x000fe200078e00ff */
[----:B------:R-:W-:Y:S01]  /*1a90*/  IADD3 R143, R141, R143, RZ ;  /* 0x0000008f8d8f7210 */ /* 0x000fe20007ffe0ff */
[----:B------:R-:W-:-:S03]  /*1aa0*/  IMAD.WIDE.U32 R104, R104, c[0x0][0x1a0], R18 ;  /* 0x0000680068687a25 */ /* 0x000fc600078e0012 */
[----:B------:R-:W-:Y:S01]  /*1ab0*/  SHF.L.U64.HI R69, R0, R3, c[0x0][0x1a4] ;  /* 0x0000690000457619 */ /* 0x000fe20000010203 */
[C---:B------:R-:W-:Y:S02]  /*1ac0*/  IMAD R5, R138.reuse, c[0x0][0x19c], R5 ;  /* 0x000067008a057a24 */ /* 0x040fe400078e0205 */
[----:B------:R-:W-:-:S04]  /*1ad0*/  IMAD.WIDE.U32 R136, R138, c[0x0][0x198], R136 ;  /* 0x000066008a887a25 */ /* 0x000fc800078e0088 */
[----:B------:R-:W-:Y:S02]  /*1ae0*/  IMAD.SHL.U32 R68, R0, 0x10, RZ ;  /* 0x0000001000447824 */ /* 0x000fe400078e00ff */
[----:B------:R-:W-:Y:S02]  /*1af0*/  IMAD.SHL.U32 R79, R81, 0x10, RZ ;  /* 0x00000010514f7824 */ /* 0x000fe400078e00ff */
[----:B------:R-:W-:Y:S02]  /*1b00*/  IMAD.IADD R50, R137, 0x1, R5 ;  /* 0x0000000189327824 */ /* 0x000fe400078e0205 */
[----:B------:R-:W-:Y:S01]  /*1b10*/  IMAD.IADD R101, R105, 0x1, R101 ;  /* 0x0000000169657824 */ /* 0x000fe200078e0265 */
[----:B------:R-:W-:Y:S01]  /*1b20*/  @!P5 MOV R122, RZ ;  /* 0x000000ff007ad202 */ /* 0x000fe20000000f00 */
[----:B------:R-:W-:Y:S05]  /*1b30*/  @!P0 BRA `(.L_x_6788) ;  /* 0x00005b7000008947 */ /* 0x000fea0003800000 */
[----:B-1----:R-:W-:Y:S01]  /*1b40*/  SHF.R.S32.HI R5, RZ, 0x1f, R7 ;  /* 0x0000001fff057819 */ /* 0x002fe20000011407 */
[C---:B------:R-:W-:Y:S01]  /*1b50*/  IMAD R8, R6.reuse, c[0x0][0x280], RZ ;  /* 0x0000a00006087a24 */ /* 0x040fe200078e02ff */
[--C-:B------:R-:W-:Y:S01]  /*1b60*/  SHF.R.S32.HI R11, RZ, 0x1f, R74.reuse ;  /* 0x0000001fff0b7819 */ /* 0x100fe2000001144a */
[----:B------:R-:W-:Y:S01]  /*1b70*/  IMAD R6, R6, c[0x0][0x278], RZ ;  /* 0x00009e0006067a24 */ /* 0x000fe200078e02ff */
[----:B------:R-:W-:Y:S01]  /*1b80*/  IADD3 R10, P1, P0, R7, R138, -R74 ;  /* 0x0000008a070a7210 */ /* 0x000fe2000783e84a */
[C---:B------:R-:W-:Y:S01]  /*1b90*/  IMAD R8, R9.reuse, c[0x0][0x284], R8 ;  /* 0x0000a10009087a24 */ /* 0x040fe200078e0208 */
[C---:B------:R-:W-:Y:S01]  /*1ba0*/  LEA R112, P2, R136.reuse, c[0x0][0x168], 0x1 ;  /* 0x00005a0088707a11 */ /* 0x040fe200078408ff */
[----:B------:R-:W-:Y:S01]  /*1bb0*/  IMAD.WIDE.U32 R14, R9, c[0x0][0x280], R16 ;  /* 0x0000a000090e7a25 */ /* 0x000fe200078e0010 */
[----:B------:R-:W-:Y:S01]  /*1bc0*/  IADD3.X R5, R5, R139, ~R11, P1, P0 ;  /* 0x0000008b05057210 */ /* 0x000fe20000fe0c0b */
[----:B------:R-:W-:Y:S01]  /*1bd0*/  UMOV UR8, 0x60 ;  /* 0x0000006000087882 */ /* 0x000fe20000000000 */
[----:B------:R-:W-:Y:S01]  /*1be0*/  IADD3 R134, R79, 0x40, RZ ;  /* 0x000000404f867810 */ /* 0x000fe20007ffe0ff */
[C---:B------:R-:W-:Y:S01]  /*1bf0*/  IMAD.WIDE.U32 R12, R9.reuse, c[0x0][0x278], R16 ;  /* 0x00009e00090c7a25 */ /* 0x040fe200078e0010 */
[----:B------:R-:W-:Y:S01]  /*1c00*/  ULDC.64 UR4, c[0x0][0x1a0] ;  /* 0x0000680000047ab9 */ /* 0x000fe20000000a00 */
[----:B------:R-:W-:Y:S01]  /*1c10*/  MOV R146, c[0x0][0x290] ;  /* 0x0000a40000927a02 */ /* 0x000fe20000000f00 */
[----:B------:R-:W-:Y:S01]  /*1c20*/  UIMAD UR9, UR8, UR5, URZ ;  /* 0x00000005080972a4 */ /* 0x000fe2000f8e023f */
[----:B------:R-:W-:Y:S01]  /*1c30*/  IMAD R6, R9, c[0x0][0x27c], R6 ;  /* 0x00009f0009067a24 */ /* 0x000fe200078e0206 */
[----:B------:R-:W-:Y:S01]  /*1c40*/  LEA.HI.X R111, R136, c[0x0][0x16c], R50, 0x1, P2 ;  /* 0x00005b00886f7a11 */ /* 0x000fe200010f0c32 */
[----:B------:R-:W-:Y:S01]  /*1c50*/  IMAD R9, R5, c[0x0][0x290], RZ ;  /* 0x0000a40005097a24 */ /* 0x000fe200078e02ff */
[----:B------:R-:W-:Y:S01]  /*1c60*/  ULDC UR5, c[0x0][0x294] ;  /* 0x0000a50000057ab9 */ /* 0x000fe20000000800 */
[----:B------:R-:W-:Y:S01]  /*1c70*/  IMAD.IADD R15, R15, 0x1, R8 ;  /* 0x000000010f0f7824 */ /* 0x000fe200078e0208 */
[----:B------:R-:W-:Y:S01]  /*1c80*/  UIMAD UR5, UR8, UR5, URZ ;  /* 0x00000005080572a4 */ /* 0x000fe2000f8e023f */
[----:B------:R-:W-:Y:S01]  /*1c90*/  IMAD R5, R5, c[0x0][0x288], RZ ;  /* 0x0000a20005057a24 */ /* 0x000fe200078e02ff */
[----:B------:R-:W-:Y:S01]  /*1ca0*/  SHF.L.U64.HI R100, R146, R3, c[0x0][0x294] ;  /* 0x0000a50092647619 */ /* 0x000fe20000010203 */
[----:B------:R-:W-:Y:S01]  /*1cb0*/  IMAD.IADD R13, R13, 0x1, R6 ;  /* 0x000000010d0d7824 */ /* 0x000fe200078e0206 */
[----:B------:R-:W-:Y:S01]  /*1cc0*/  UIMAD.WIDE.U32 UR10, UR8, UR4, URZ ;  /* 0x00000004080a72a5 */ /* 0x000fe2000f8e003f */
[----:B------:R-:W-:Y:S01]  /*1cd0*/  IMAD R9, R10, c[0x0][0x294], R9 ;  /* 0x0000a5000a097a24 */ /* 0x000fe200078e0209 */
[----:B------:R-:W-:Y:S01]  /*1ce0*/  IADD3 R84, R138, 0x10, RZ ;  /* 0x000000108a547810 */ /* 0x000fe20007ffe0ff */
[----:B------:R-:W-:Y:S01]  /*1cf0*/  IMAD.WIDE.U32 R14, R10, c[0x0][0x290], R14 ;  /* 0x0000a4000a0e7a25 */ /* 0x000fe200078e000e */
[C---:B------:R-:W-:Y:S01]  /*1d00*/  IADD3 R83, R138.reuse, 0x20, RZ ;  /* 0x000000208a537810 */ /* 0x040fe20007ffe0ff */
[----:B------:R-:W-:Y:S01]  /*1d10*/  ULDC UR4, c[0x0][0x230] ;  /* 0x00008c0000047ab9 */ /* 0x000fe20000000800 */
[----:B------:R-:W-:Y:S01]  /*1d20*/  IADD3 R82, R138, 0x30, RZ ;  /* 0x000000308a527810 */ /* 0x000fe20007ffe0ff */
[C---:B------:R-:W-:Y:S01]  /*1d30*/  IMAD R5, R10.reuse, c[0x0][0x28c], R5 ;  /* 0x0000a3000a057a24 */ /* 0x040fe200078e0205 */
[----:B------:R-:W-:Y:S01]  /*1d40*/  SHF.R.S32.HI R130, RZ, 0x1f, R79 ;  /* 0x0000001fff827819 */ /* 0x000fe2000001144f */
[----:B------:R-:W-:Y:S01]  /*1d50*/  IMAD.WIDE.U32 R10, R10, c[0x0][0x288], R12 ;  /* 0x0000a2000a0a7a25 */ /* 0x000fe200078e000c */
[----:B------:R-:W-:Y:S01]  /*1d60*/  IADD3 R12, R16, 0x40, RZ ;  /* 0x00000040100c7810 */ /* 0x000fe20007ffe0ff */
[----:B------:R-:W-:Y:S01]  /*1d70*/  UIADD3 UR9, UR11, UR9, URZ ;  /* 0x000000090b097290 */ /* 0x000fe2000fffe03f */
[----:B------:R-:W-:Y:S01]  /*1d80*/  SHF.R.S32.HI R127, RZ, 0x1f, R134 ;  /* 0x0000001fff7f7819 */ /* 0x000fe20000011486 */
[----:B------:R-:W-:Y:S01]  /*1d90*/  IMAD.IADD R9, R15, 0x1, R9 ;  /* 0x000000010f097824 */ /* 0x000fe200078e0209 */
[----:B------:R-:W-:Y:S01]  /*1da0*/  MOV R6, R10 ;  /* 0x0000000a00067202 */ /* 0x000fe20000000f00 */
[----:B------:R-:W-:Y:S01]  /*1db0*/  IMAD.IADD R122, R122, 0x1, R7 ;  /* 0x000000017a7a7824 */ /* 0x000fe200078e0207 */
[----:B------:R-:W-:Y:S01]  /*1dc0*/  ULDC.U8 UR8, c[0x0][0x313] ;  /* 0x0000c4c000087ab9 */ /* 0x000fe20000000000 */
[----:B------:R-:W-:-:S02]  /*1dd0*/  IMAD.MOV.U32 R8, RZ, RZ, R14 ;  /* 0x000000ffff087224 */ /* 0x000fc400078e000e */
[C---:B------:R-:W-:Y:S02]  /*1de0*/  IMAD R117, R2.reuse, c[0x0][0x2a0], RZ ;  /* 0x0000a80002757a24 */ /* 0x040fe400078e02ff */
[----:B------:R-:W-:Y:S02]  /*1df0*/  IMAD R119, R2, c[0x0][0x298], RZ ;  /* 0x0000a60002777a24 */ /* 0x000fe400078e02ff */
[----:B------:R-:W-:Y:S02]  /*1e00*/  IMAD.IADD R7, R11, 0x1, R5 ;  /* 0x000000010b077824 */ /* 0x000fe400078e0205 */
        /* <DEDUP_REMOVED lines=11> */
[----:B------:R-:W-:Y:S01]  /*1ec0*/  IADD3 R94, P4, P0, R71, 0x40, R71 ;  /* 0x00000040475e7810 */ /* 0x000fe2000789e047 */
[----:B------:R-:W-:Y:S01]  /*1ed0*/  IMAD.MOV.U32 R89, RZ, RZ, 0x5 ;  /* 0x00000005ff597424 */ /* 0x000fe200078e00ff */
[----:B------:R-:W-:Y:S01]  /*1ee0*/  SHF.R.S32.HI R55, RZ, 0x1f, R122 ;  /* 0x0000001fff377819 */ /* 0x000fe2000001147a */
[----:B------:R-:W-:Y:S01]  /*1ef0*/  IMAD.SHL.U32 R88, R90, 0x10, RZ ;  /* 0x000000105a587824 */ /* 0x000fe200078e00ff */
[----:B------:R-:W-:Y:S01]  /*1f00*/  IADD3.X R95, R72, RZ, R72, P4, P0 ;  /* 0x000000ff485f7210 */ /* 0x000fe200027e0448 */
[----:B------:R-:W-:Y:S01]  /*1f10*/  IMAD R2, R91, c[0x0][0x1a4], RZ ;  /* 0x000069005b027a24 */ /* 0x000fe200078e02ff */
[-C--:B------:R-:W-:Y:S01]  /*1f20*/  IADD3 R54, P5, R78, R122.reuse, RZ ;  /* 0x0000007a4e367210 */ /* 0x080fe20007fbe0ff */
[----:B------:R-:W-:Y:S01]  /*1f30*/  IMAD.WIDE.U32 R108, R0, 0x20, RZ ;  /* 0x00000020006c7825 */ /* 0x000fe200078e00ff */
[----:B------:R-:W-:-:S02]  /*1f40*/  IADD3 R122, P4, R77, R122, RZ ;  /* 0x0000007a4d7a7210 */ /* 0x000fc40007f9e0ff */
[----:B------:R-:W-:Y:S01]  /*1f50*/  LEA.HI.X R117, R8, c[0x0][0x274], R117, 0x1, P1 ;  /* 0x00009d0008757a11 */ /* 0x000fe200008f0c75 */
[----:B------:R-:W-:Y:S01]  /*1f60*/  IMAD.IADD R132, R79, 0x1, R134 ;  /* 0x000000014f847824 */ /* 0x000fe200078e0286 */
[----:B------:R-:W-:Y:S01]  /*1f70*/  LEA R114, P1, R104, c[0x0][0x170], 0x1 ;  /* 0x00005c0068727a11 */ /* 0x000fe200078208ff */
[--C-:B------:R-:W-:Y:S01]  /*1f80*/  IMAD.X R123, R75, 0x1, R55.reuse, P4 ;  /* 0x000000014b7b7824 */ /* 0x100fe200020e0637 */
[----:B------:R-:W-:Y:S01]  /*1f90*/  SHF.L.U64.HI R87, R90, R3, c[0x0][0x28c] ;  /* 0x0000a3005a577619 */ /* 0x000fe20000010203 */
[----:B------:R-:W-:Y:S01]  /*1fa0*/  IMAD.X R55, R76, 0x1, R55, P5 ;  /* 0x000000014c377824 */ /* 0x000fe200028e0637 */
[----:B------:R-:W-:Y:S01]  /*1fb0*/  LEA.HI.X R115, R104, c[0x0][0x174], R101, 0x1, P1 ;  /* 0x00005d0068737a11 */ /* 0x000fe200008f0c65 */
[----:B------:R-:W-:Y:S01]  /*1fc0*/  IMAD.SHL.U32 R107, R146, 0x20, RZ ;  /* 0x00000020926b7824 */ /* 0x000fe200078e00ff */
[C---:B------:R-:W-:Y:S01]  /*1fd0*/  SHF.L.U64.HI R123, R122.reuse, 0x1, R123 ;  /* 0x000000017a7b7819 */ /* 0x040fe2000001027b */
[----:B------:R-:W-:Y:S01]  /*1fe0*/  IMAD.SHL.U32 R122, R122, 0x2, RZ ;  /* 0x000000027a7a7824 */ /* 0x000fe200078e00ff */
[----:B------:R-:W-:Y:S01]  /*1ff0*/  IADD3 R93, P2, P1, R88, 0x40, R88 ;  /* 0x00000040585d7810 */ /* 0x000fe2000795e058 */
[----:B------:R-:W-:Y:S01]  /*2000*/  IMAD.SHL.U32 R103, R146, 0x10, RZ ;  /* 0x0000001092677824 */ /* 0x000fe200078e00ff */
[C---:B------:R-:W-:Y:S01]  /*2010*/  SHF.L.U64.HI R55, R54.reuse, 0x1, R55 ;  /* 0x0000000136377819 */ /* 0x040fe20000010237 */
[----:B------:R-:W-:Y:S01]  /*2020*/  IMAD.IADD R2, R109, 0x1, R2 ;  /* 0x000000016d027824 */ /* 0x000fe200078e0202 */
[----:B------:R-:W-:Y:S01]  /*2030*/  IADD3 R99, P0, R71, R94, RZ ;  /* 0x0000005e47637210 */ /* 0x000fe20007f1e0ff */
[----:B------:R-:W-:Y:S01]  /*2040*/  IMAD R91, R91, c[0x0][0x19c], RZ ;  /* 0x000067005b5b7a24 */ /* 0x000fe200078e02ff */
[----:B------:R-:W-:Y:S01]  /*2050*/  SHF.L.U32 R54, R54, 0x1, RZ ;  /* 0x0000000136367819 */ /* 0x000fe200000006ff */
[----:B------:R-:W-:Y:S01]  /*2060*/  IMAD.WIDE.U32 R148, R148, 0x20, RZ ;  /* 0x0000002094947825 */ /* 0x000fe200078e00ff */
[----:B------:R-:W-:-:S02]  /*2070*/  SHF.L.U64.HI R106, R146, R89, c[0x0][0x294] ;  /* 0x0000a500926a7619 */ /* 0x000fc40000010259 */
[--C-:B------:R-:W-:Y:S01]  /*2080*/  IADD3.X R92, R87, RZ, R87.reuse, P2, P1 ;  /* 0x000000ff575c7210 */ /* 0x100fe200017e2457 */
[C---:B------:R-:W-:Y:S01]  /*2090*/  IMAD.SHL.U32 R133, R81.reuse, 0x20, RZ ;  /* 0x0000002051857824 */ /* 0x040fe200078e00ff */
[----:B------:R-:W-:Y:S01]  /*20a0*/  IADD3.X R98, R72, R95, RZ, P0, !PT ;  /* 0x0000005f48627210 */ /* 0x000fe200007fe4ff */
[----:B------:R-:W-:Y:S01]  /*20b0*/  IMAD R131, R81, 0x30, RZ ;  /* 0x0000003051837824 */ /* 0x000fe200078e02ff */
[----:B------:R-:W-:Y:S01]  /*20c0*/  IADD3 R97, P5, R93, R88, RZ ;  /* 0x000000585d617210 */ /* 0x000fe20007fbe0ff */
[----:B------:R-:W-:Y:S01]  /*20d0*/  IMAD.WIDE.U32 R146, R146, 0x60, RZ ;  /* 0x0000006092927825 */ /* 0x000fe200078e00ff */
[----:B------:R-:W-:Y:S02]  /*20e0*/  IADD3 R120, P4, R122, c[0x0][0x2b0], RZ ;  /* 0x0000ac007a787a10 */ /* 0x000fe40007f9e0ff */
[----:B------:R-:W-:Y:S01]  /*20f0*/  IADD3 R10, P1, R54, c[0x0][0x2b0], RZ ;  /* 0x0000ac00360a7a10 */ /* 0x000fe20007f3e0ff */
[----:B------:R-:W-:Y:S01]  /*2100*/  IMAD.IADD R129, R79, 0x1, R132 ;  /* 0x000000014f817824 */ /* 0x000fe200078e0284 */
[----:B------:R-:W-:Y:S01]  /*2110*/  IADD3 R122, P2, R122, c[0x0][0x2a8], RZ ;  /* 0x0000aa007a7a7a10 */ /* 0x000fe20007f5e0ff */
[----:B------:R-:W-:Y:S01]  /*2120*/  IMAD.MOV.U32 R86, RZ, RZ, c[0x0][0x290] ;  /* 0x0000a400ff567624 */ /* 0x000fe200078e00ff */
[----:B------:R-:W-:Y:S01]  /*2130*/  IADD3 R54, P0, R54, c[0x0][0x2a8], RZ ;  /* 0x0000aa0036367a10 */ /* 0x000fe20007f1e0ff */
[----:B------:R-:W-:Y:S01]  /*2140*/  IMAD.SHL.U32 R109, R108, 0x2, RZ ;  /* 0x000000026c6d7824 */ /* 0x000fe200078e00ff */
[C---:B------:R-:W-:Y:S01]  /*2150*/  SHF.L.U64.HI R89, R90.reuse, R89, c[0x0][0x28c] ;  /* 0x0000a3005a597619 */ /* 0x040fe20000010259 */
[----:B------:R-:W-:Y:S01]  /*2160*/  IMAD.MOV.U32 R11, RZ, RZ, R102 ;  /* 0x000000ffff0b7224 */ /* 0x000fe200078e0066 */
[----:B------:R-:W-:Y:S01]  /*2170*/  SHF.L.U64.HI R106, R107, 0x1, R106 ;  /* 0x000000016b6a7819 */ /* 0x000fe2000001026a */
[----:B------:R-:W-:Y:S01]  /*2180*/  IMAD.SHL.U32 R90, R90, 0x20, RZ ;  /* 0x000000205a5a7824 */ /* 0x000fe200078e00ff */
[----:B------:R-:W-:Y:S01]  /*2190*/  SHF.L.U64.HI R100, R103, 0x1, R100 ;  /* 0x0000000167647819 */ /* 0x000fe20000010264 */
[----:B------:R-:W-:Y:S01]  /*21a0*/  IMAD.SHL.U32 R107, R107, 0x2, RZ ;  /* 0x000000026b6b7824 */ /* 0x000fe200078e00ff */
[----:B------:R-:W-:Y:S01]  /*21b0*/  IADD3.X R121, R123, c[0x0][0x2b4], RZ, P4, !PT ;  /* 0x0000ad007b797a10 */ /* 0x000fe200027fe4ff */
[----:B------:R-:W-:Y:S01]  /*21c0*/  IMAD.SHL.U32 R103, R103, 0x2, RZ ;  /* 0x0000000267677824 */ /* 0x000fe200078e00ff */
[----:B------:R-:W-:Y:S01]  /*21d0*/  IADD3.X R9, R55, c[0x0][0x2b4], RZ, P1, !PT ;  /* 0x0000ad0037097a10 */ /* 0x000fe20000ffe4ff */
[----:B------:R-:W-:Y:S01]  /*21e0*/  IMAD.X R96, R92, 0x1, R87, P5 ;  /* 0x000000015c607824 */ /* 0x000fe200028e0657 */
[----:B------:R-:W-:Y:S01]  /*21f0*/  SHF.L.U64.HI R108, R108, 0x1, R2 ;  /* 0x000000016c6c7819 */ /* 0x000fe20000010202 */
[----:B------:R-:W-:Y:S01]  /*2200*/  IMAD.U32 R86, R86, -0x40, RZ ;  /* 0xffffffc056567824 */ /* 0x000fe200078e00ff */
[----:B------:R-:W-:-:S02]  /*2210*/  IADD3 R91, R149, R91, RZ ;  /* 0x0000005b955b7210 */ /* 0x000fc40007ffe0ff */
[----:B------:R-:W-:Y:S02]  /*2220*/  SHF.R.S32.HI R128, RZ, 0x1f, R133 ;  /* 0x0000001fff807819 */ /* 0x000fe40000011485 */
[----:B------:R-:W-:Y:S02]  /*2230*/  SHF.R.S32.HI R126, RZ, 0x1f, R131 ;  /* 0x0000001fff7e7819 */ /* 0x000fe40000011483 */
[----:B------:R-:W-:Y:S02]  /*2240*/  SHF.R.S32.HI R125, RZ, 0x1f, R132 ;  /* 0x0000001fff7d7819 */ /* 0x000fe40000011484 */
[----:B------:R-:W-:Y:S02]  /*2250*/  IADD3 R110, R147, UR5, RZ ;  /* 0x00000005936e7c10 */ /* 0x000fe4000fffe0ff */
[----:B------:R-:W-:Y:S02]  /*2260*/  SHF.R.S32.HI R124, RZ, 0x1f, R129 ;  /* 0x0000001fff7c7819 */ /* 0x000fe40000011481 */
[----:B------:R-:W-:-:S02]  /*2270*/  IADD3.X R123, R123, c[0x0][0x2ac], RZ, P2, !PT ;  /* 0x0000ab007b7b7a10 */ /* 0x000fc400017fe4ff */
[----:B------:R-:W-:Y:S02]  /*2280*/  IADD3.X R55, R55, c[0x0][0x2ac], RZ, P0, !PT ;  /* 0x0000ab0037377a10 */ /* 0x000fe400007fe4ff */
.L_x_6826:
[----:B------:R-:W-:Y:S01]  /*2290*/  IMAD.SHL.U32 R14, R11, 0x40, RZ ;  /* 0x000000400b0e7824 */ /* 0x000fe200078e00ff */
[----:B------:R-:W-:Y:S04]  /*22a0*/  ISETP.NE.AND P6, PT, RZ, UR4, PT ;  /* 0x00000004ff007c0c */ /* 0x000fe8000bfc5270 */
[----:B------:R-:W-:Y:S05]  /*22b0*/  IADD3 R13, R14, -0x40, RZ ;  /* 0xffffffc00e0d7810 */ /* 0x000fea0007ffe0ff */
[--C-:B------:R-:W-:Y:S02]  /*22c0*/  IMAD.IADD R15, R52, 0x1, -R13.reuse ;  /* 0x00000001340f7824 */ /* 0x100fe400078e0a0d */
[----:B------:R-:W-:Y:S03]  /*22d0*/  IMAD.IADD R3, R74, 0x1, -R13 ;  /* 0x000000014a037824 */ /* 0x000fe600078e0a0d */
[-C--:B------:R-:W-:Y:S02]  /*22e0*/  ISETP.GE.AND P1, PT, R138, R15.reuse, PT ;  /* 0x0000000f8a00720c */ /* 0x080fe40003f26270 */
[----:B------:R-:W-:Y:S02]  /*22f0*/  ISETP.GE.AND P5, PT, R84, R15, PT ;  /* 0x0000000f5400720c */ /* 0x000fe40003fa6270 */
[-C--:B------:R-:W-:Y:S02]  /*2300*/  ISETP.GE.AND P1, PT, R138, R3.reuse, !P1 ;  /* 0x000000038a00720c */ /* 0x080fe40004f26270 */
[----:B------:R-:W-:Y:S02]  /*2310*/  ISETP.GE.AND P5, PT, R84, R3, !P5 ;  /* 0x000000035400720c */ /* 0x000fe40006fa6270 */
[CC--:B------:R-:W-:Y:S02]  /*2320*/  ISETP.GE.AND P4, PT, R83.reuse, R15.reuse, PT ;  /* 0x0000000f5300720c */ /* 0x0c0fe40003f86270 */
[C---:B------:R-:W-:Y:S02]  /*2330*/  ISETP.GE.AND P2, PT, R82.reuse, R15, PT ;  /* 0x0000000f5200720c */ /* 0x040fe40003f46270 */
[-C--:B------:R-:W-:Y:S02]  /*2340*/  ISETP.GE.AND P4, PT, R83, R3.reuse, !P4 ;  /* 0x000000035300720c */ /* 0x080fe40006786270 */
[----:B------:R-:W-:Y:S03]  /*2350*/  ISETP.GE.AND P2, PT, R82, R3, !P2 ;  /* 0x000000035200720c */ /* 0x000fe60005746270 */
[----:B---3--:R-:W2:Y:S02]  /*2360*/  @P1 LDG.E.128 R24, [R116.64] ;  /* 0x0000000674181981 */ /* 0x008ea4000c1e1d00 */
[----:B------:R-:W-:Y:S05]  /*2370*/  @P5 IADD3 R18, P0, R116, R103, RZ ;  /* 0x0000006774125210 */ /* 0x000fea0007f1e0ff */
[C---:B------:R-:W-:Y:S01]  /*2380*/  @P5 IMAD.X R19, R117.reuse, 0x1, R100, P0 ;  /* 0x0000000175135824 */ /* 0x040fe200000e0664 */
[C---:B------:R-:W-:Y:S04]  /*2390*/  @P5 LEA R28, P0, R68.reuse, R114, 0x1 ;  /* 0x00000072441c5211 */ /* 0x040fe800078008ff */
[----:B------:R-:W-:Y:S02]  /*23a0*/  @P5 LEA.HI.X R29, R68, R115, R69, 0x1, P0 ;  /* 0x00000073441d5211 */ /* 0x000fe400000f0c45 */
[----:B------:R-:W-:Y:S05]  /*23b0*/  @P4 IADD3 R30, P0, R116, R107, RZ ;  /* 0x0000006b741e4210 */ /* 0x000fea0007f1e0ff */
[----:B------:R-:W-:Y:S01]  /*23c0*/  @P4 IMAD.X R31, R117, 0x1, R106, P0 ;  /* 0x00000001751f4824 */ /* 0x000fe200000e066a */
[----:B------:R-:W-:Y:S05]  /*23d0*/  @P4 IADD3 R32, P0, R114, R109, RZ ;  /* 0x0000006d72204210 */ /* 0x000fea0007f1e0ff */
[----:B------:R-:W-:Y:S01]  /*23e0*/  @P4 IMAD.X R33, R115, 0x1, R108, P0 ;  /* 0x0000000173214824 */ /* 0x000fe200000e066c */
[----:B------:R-:W-:Y:S05]  /*23f0*/  @P2 IADD3 R2, P0, R116, R146, RZ ;  /* 0x0000009274022210 */ /* 0x000fea0007f1e0ff */
[----:B------:R-:W-:Y:S01]  /*2400*/  @P2 IMAD.X R3, R117, 0x1, R110, P0 ;  /* 0x0000000175032824 */ /* 0x000fe200000e066e */
[----:B--2---:R1:W-:Y:S04]  /*2410*/  @P1 STG.E.128 [R114.64], R24 ;  /* 0x0000001872001986 */ /* 0x0043e8000c101d06 */
[----:B------:R-:W2:Y:S04]  /*2420*/  @P1 LDG.E.128 R20, [R116.64+0x80] ;  /* 0x0000800674141981 */ /* 0x000ea8000c1e1d00 */
[----:B--2---:R2:W-:Y:S04]  /*2430*/  @P1 STG.E.128 [R114.64+0x80], R20 ;  /* 0x0000801472001986 */ /* 0x0045e8000c101d06 */
[----:B------:R-:W3:Y:S04]  /*2440*/  @P5 LDG.E.128 R4, [R18.64] ;  /* 0x0000000612045981 */ /* 0x000ee8000c1e1d00 */
[----:B---3--:R3:W-:Y:S04]  /*2450*/  @P5 STG.E.128 [R28.64], R4 ;  /* 0x000000041c005986 */ /* 0x0087e8000c101d06 */
[----:B-1--4-:R1:W4:Y:S02]  /*2460*/  @P5 LDG.E.128 R24, [R18.64+0x80] ;  /* 0x0000800612185981 */ /* 0x012324000c1e1d00 */
[----:B-1----:R-:W-:Y:S04]  /*2470*/  @P2 IADD3 R18, P0, R114, UR10, RZ ;  /* 0x0000000a72122c10 */ /* 0x002fe8000ff1e0ff */
[----:B------:R-:W-:Y:S02]  /*2480*/  @P2 IADD3.X R19, R115, UR9, RZ, P0, !PT ;  /* 0x0000000973132c10 */ /* 0x000fe400087fe4ff */
[C---:B------:R-:W-:Y:S04]  /*2490*/  LEA R116, P0, R86.reuse, R116, 0x1 ;  /* 0x0000007456747211 */ /* 0x040fe800078008ff */
[----:B------:R-:W-:Y:S01]  /*24a0*/  LEA.HI.X.SX32 R117, R86, R117, 0x1, P0 ;  /* 0x0000007556757211 */ /* 0x000fe200000f0eff */
[----:B----4-:R1:W-:Y:S04]  /*24b0*/  @P5 STG.E.128 [R28.64+0x80], R24 ;  /* 0x000080181c005986 */ /* 0x0103e8000c101d06 */
[----:B--2---:R-:W2:Y:S04]  /*24c0*/  @P4 LDG.E.128 R20, [R30.64] ;  /* 0x000000061e144981 */ /* 0x004ea8000c1e1d00 */
[----:B--2---:R2:W-:Y:S04]  /*24d0*/  @P4 STG.E.128 [R32.64], R20 ;  /* 0x0000001420004986 */ /* 0x0045e8000c101d06 */
[----:B---3--:R-:W3:Y:S04]  /*24e0*/  @P4 LDG.E.128 R4, [R30.64+0x80] ;  /* 0x000080061e044981 */ /* 0x008ee8000c1e1d00 */
[----:B---3--:R3:W-:Y:S04]  /*24f0*/  @P4 STG.E.128 [R32.64+0x80], R4 ;  /* 0x0000800420004986 */ /* 0x0087e8000c101d06 */
[----:B-1----:R-:W4:Y:S04]  /*2500*/  @P2 LDG.E.128 R24, [R2.64] ;  /* 0x0000000602182981 */ /* 0x002f28000c1e1d00 */
[----:B----4-:R3:W-:Y:S04]  /*2510*/  @P2 STG.E.128 [R18.64], R24 ;  /* 0x0000001812002986 */ /* 0x0107e8000c101d06 */
[----:B--2---:R-:W2:Y:S04]  /*2520*/  @P2 LDG.E.128 R20, [R2.64+0x80] ;  /* 0x0000800602142981 */ /* 0x004ea8000c1e1d00 */
[----:B--2---:R3:W-:Y:S01]  /*2530*/  @P2 STG.E.128 [R18.64+0x80], R20 ;  /* 0x0000801412002986 */ /* 0x0047e2000c101d06 */
[----:B------:R-:W-:-:S05]  /*2540*/  @!P6 BRA `(.L_x_6789) ;  /* 0x000049700000e947 */ /* 0x000fca0003800000 */
[----:B------:R-:W-:Y:S11]  /*2550*/  ISETP.NE.AND P0, PT, RZ, UR8, PT ;  /* 0x00000008ff007c0c */ /* 0x000ff6000bf05270 */
[----:B------:R-:W-:Y:S02]  /*2560*/  @!UPT UIADD3 URZ, URZ, URZ, URZ ;  /* 0x0000003f3f3ff290 */ /* 0x000fe4000fffe03f */
[----:B------:R-:W-:-:S05]  /*2570*/  @!P0 BRA `(.L_x_6790) ;  /* 0x00001aa000008947 */ /* 0x000fca0003800000 */
[----:B------:R-:W-:Y:S01]  /*2580*/  BSSY B0, `(.L_x_6791) ;  /* 0x000005f000007945 */ /* 0x000fe20003800000 */
[----:B------:R-:W-:-:S05]  /*2590*/  @!P1 BRA `(.L_x_6792) ;  /* 0x000005d000009947 */ /* 0x000fca0003800000 */
[----:B------:R-:W-:Y:S01]  /*25a0*/  ISETP.GE.AND P0, PT, R16, UR4, PT ;  /* 0x0000000410007c0c */ /* 0x000fe2000bf06270 */
[----:B---3--:R-:W2:Y:S01]  /*25b0*/  LDG.E.128 R24, [R118.64] ;  /* 0x0000000676187981 */ /* 0x008ea2000c1e1d00 */
[----:B------:R-:W-:Y:S02]  /*25c0*/  ISETP.GE.AND P1, PT, R12, UR4, PT ;  /* 0x000000040c007c0c */ /* 0x000fe4000bf26270 */
[----:B------:R-:W-:Y:S09]  /*25d0*/  MOV R113, R111 ;  /* 0x0000006f00717202 */ /* 0x000ff20000000f00 */
[-C--:B------:R-:W-:Y:S01]  /*25e0*/  @!P0 MOV R8, R10.reuse ;  /* 0x0000000a00088202 */ /* 0x080fe20000000f00 */
[----:B------:R-:W3:Y:S06]  /*25f0*/  @!P0 LDG.E.64 R32, [R54.64] ;  /* 0x0000000636208981 */ /* 0x000eec000c1e1b00 */
[----:B------:R1:W4:Y:S02]  /*2600*/  @!P0 LDG.E.64 R18, [R8.64] ;  /* 0x0000000608128981 */ /* 0x000324000c1e1b00 */
[----:B-1----:R-:W-:Y:S01]  /*2610*/  @!P1 MOV R8, R10 ;  /* 0x0000000a00089202 */ /* 0x002fe20000000f00 */
[C---:B--2---:R-:W-:Y:S01]  /*2620*/  @!P0 IMAD.U32 R21, R24.reuse, 0x10000, RZ ;  /* 0x0001000018158824 */ /* 0x044fe200078e00ff */
[----:B------:R-:W-:Y:S02]  /*2630*/  @!P0 LOP3.LUT R29, R24, 0xffff0000, RZ, 0xc0, !PT ;  /* 0xffff0000181d8812 */ /* 0x000fe400078ec0ff */
[C---:B---3--:R-:W-:Y:S02]  /*2640*/  @!P0 SHF.L.U32 R30, R32.reuse, 0x10, RZ ;  /* 0x00000010201e8819 */ /* 0x048fe400000006ff */
[----:B------:R-:W-:Y:S02]  /*2650*/  @!P0 LOP3.LUT R32, R32, 0xffff0000, RZ, 0xc0, !PT ;  /* 0xffff000020208812 */ /* 0x000fe400078ec0ff */
[----:B------:R-:W-:Y:S01]  /*2660*/  @!P0 SHF.L.U32 R31, R33, 0x10, RZ ;  /* 0x00000010211f8819 */ /* 0x000fe200000006ff */
[C---:B----4-:R-:W-:Y:S01]  /*2670*/  @!P0 IMAD.U32 R22, R18.reuse, 0x10000, RZ ;  /* 0x0001000012168824 */ /* 0x050fe200078e00ff */
[----:B------:R-:W-:Y:S01]  /*2680*/  @!P0 LOP3.LUT R20, R18, 0xffff0000, RZ, 0xc0, !PT ;  /* 0xffff000012148812 */ /* 0x000fe200078ec0ff */
[C---:B------:R-:W-:Y:S01]  /*2690*/  @!P0 IMAD.U32 R15, R19.reuse, 0x10000, RZ ;  /* 0x00010000130f8824 */ /* 0x040fe200078e00ff */
[----:B------:R-:W-:Y:S01]  /*26a0*/  @!P0 LOP3.LUT R19, R19, 0xffff0000, RZ, 0xc0, !PT ;  /* 0xffff000013138812 */ /* 0x000fe200078ec0ff */
[-C--:B------:R-:W-:Y:S01]  /*26b0*/  @!P0 FMUL.FTZ R37, R29, R22.reuse ;  /* 0x000000161d258220 */ /* 0x080fe20000410000 */
[----:B------:R-:W-:Y:S01]  /*26c0*/  @!P0 SHF.L.U32 R18, R27, 0x10, RZ ;  /* 0x000000101b128819 */ /* 0x000fe200000006ff */
[----:B------:R-:W-:Y:S01]  /*26d0*/  @!P0 FMUL.FTZ R0, R21, R22 ;  /* 0x0000001615008220 */ /* 0x000fe20000410000 */
[----:B------:R-:W-:Y:S01]  /*26e0*/  @!P0 LOP3.LUT R35, R33, 0xffff0000, RZ, 0xc0, !PT ;  /* 0xffff000021238812 */ /* 0x000fe200078ec0ff */
[-C--:B------:R-:W-:Y:S01]  /*26f0*/  @!P0 FFMA.FTZ R37, R21, R30.reuse, -R37 ;  /* 0x0000001e15258223 */ /* 0x080fe20000010825 */
[----:B------:R-:W-:Y:S01]  /*2700*/  @!P0 SHF.L.U32 R21, R25, 0x10, RZ ;  /* 0x0000001019158819 */ /* 0x000fe200000006ff */
[C---:B------:R-:W-:Y:S01]  /*2710*/  @!P0 IMAD.U32 R22, R26.reuse, 0x10000, RZ ;  /* 0x000100001a168824 */ /* 0x040fe200078e00ff */
[----:B------:R-:W-:Y:S01]  /*2720*/  @!P0 LOP3.LUT R33, R27, 0xffff0000, RZ, 0xc0, !PT ;  /* 0xffff00001b218812 */ /* 0x000fe200078ec0ff */
[----:B------:R-:W-:Y:S01]  /*2730*/  @!P0 FFMA.FTZ R0, R29, R30, R0 ;  /* 0x0000001e1d008223 */ /* 0x000fe20000010000 */
[----:B------:R-:W-:Y:S01]  /*2740*/  @!P0 LOP3.LUT R29, R25, 0xffff0000, RZ, 0xc0, !PT ;  /* 0xffff0000191d8812 */ /* 0x000fe200078ec0ff */
[-C--:B------:R-:W-:Y:S01]  /*2750*/  @!P0 FMUL.FTZ R2, R21, R20.reuse ;  /* 0x0000001415028220 */ /* 0x080fe20000410000 */
[----:B------:R-:W-:Y:S01]  /*2760*/  @!P0 LOP3.LUT R30, R26, 0xffff0000, RZ, 0xc0, !PT ;  /* 0xffff00001a1e8812 */ /* 0x000fe200078ec0ff */
[----:B------:R-:W-:Y:S01]  /*2770*/  @!P0 FMUL.FTZ R3, R22, R15 ;  /* 0x0000000f16038220 */ /* 0x000fe20000410000 */
[----:B------:R-:W-:Y:S01]  /*2780*/  @!P0 F2FP.BF16.PACK_AB R37, R0, R37 ;  /* 0x000000250025823e */ /* 0x000fe200000010ff */
[----:B------:R-:W-:Y:S02]  /*2790*/  @!P0 FMUL.FTZ R39, R29, R20 ;  /* 0x000000141d278220 */ /* 0x000fe40000410000 */
[-C--:B------:R-:W-:Y:S02]  /*27a0*/  @!P0 FMUL.FTZ R36, R33, R19.reuse ;  /* 0x0000001321248220 */ /* 0x080fe40000410000 */
[----:B------:R-:W-:Y:S02]  /*27b0*/  @!P0 FMUL.FTZ R4, R18, R19 ;  /* 0x0000001312048220 */ /* 0x000fe40000410000 */
[-C--:B------:R-:W-:Y:S02]  /*27c0*/  @!P0 FFMA.FTZ R2, R29, R32.reuse, R2 ;  /* 0x000000201d028223 */ /* 0x080fe40000010002 */
[C---:B------:R-:W-:Y:S02]  /*27d0*/  @!P0 FMUL.FTZ R34, R30.reuse, R15 ;  /* 0x0000000f1e228220 */ /* 0x040fe40000410000 */
[----:B------:R-:W-:Y:S02]  /*27e0*/  @!P0 FFMA.FTZ R3, R30, R31, R3 ;  /* 0x0000001f1e038223 */ /* 0x000fe40000010003 */
[----:B------:R-:W-:Y:S02]  /*27f0*/  @!P0 FFMA.FTZ R39, R21, R32, -R39 ;  /* 0x0000002015278223 */ /* 0x000fe40000010827 */
[-C--:B------:R-:W-:Y:S02]  /*2800*/  @!P0 FFMA.FTZ R36, R18, R35.reuse, -R36 ;  /* 0x0000002312248223 */ /* 0x080fe40000010824 */
        /* <DEDUP_REMOVED lines=9> */
[----:B------:R1:W-:Y:S08]  /*28a0*/  STG.E.128 [R112.64], R24 ;  /* 0x0000001870007986 */ /* 0x0003f0000c101d06 */
[----:B------:R-:W2:Y:S06]  /*28b0*/  @!P1 LDG.E.64 R18, [R8.64+0x40] ;  /* 0x0000400608129981 */ /* 0x000eac000c1e1b00 */
[----:B------:R-:W3:Y:S08]  /*28c0*/  LDG.E.128 R20, [R118.64+0x80] ;  /* 0x0000800676147981 */ /* 0x000ef0000c1e1d00 */
[----:B------:R-:W4:Y:S01]  /*28d0*/  @!P1 LDG.E.64 R32, [R54.64+0x40] ;  /* 0x0000400636209981 */ /* 0x000f22000c1e1b00 */
[C---:B--2---:R-:W-:Y:S02]  /*28e0*/  @!P1 SHF.L.U32 R15, R18.reuse, 0x10, RZ ;  /* 0x00000010120f9819 */ /* 0x044fe400000006ff */
[----:B-1----:R-:W-:Y:S01]  /*28f0*/  @!P1 LOP3.LUT R24, R18, 0xffff0000, RZ, 0xc0, !PT ;  /* 0xffff000012189812 */ /* 0x002fe200078ec0ff */
[----:B---3--:R-:W-:Y:S01]  /*2900*/  @!P1 IMAD.U32 R26, R22, 0x10000, RZ ;  /* 0x00010000161a9824 */ /* 0x008fe200078e00ff */
[C---:B------:R-:W-:Y:S02]  /*2910*/  @!P1 LOP3.LUT R30, R20.reuse, 0xffff0000, RZ, 0xc0, !PT ;  /* 0xffff0000141e9812 */ /* 0x040fe400078ec0ff */
[----:B------:R-:W-:Y:S02]  /*2920*/  @!P1 SHF.L.U32 R28, R20, 0x10, RZ ;  /* 0x00000010141c9819 */ /* 0x000fe400000006ff */
[----:B------:R-:W-:Y:S01]  /*2930*/  @!P1 SHF.L.U32 R25, R21, 0x10, RZ ;  /* 0x0000001015199819 */ /* 0x000fe200000006ff */
[-C--:B------:R-:W-:Y:S01]  /*2940*/  @!P1 FMUL.FTZ R34, R30, R15.reuse ;  /* 0x0000000f1e229220 */ /* 0x080fe20000410000 */
[----:B------:R-:W-:Y:S01]  /*2950*/  @!P1 SHF.L.U32 R18, R23, 0x10, RZ ;  /* 0x0000001017129819 */ /* 0x000fe200000006ff */
[----:B----4-:R-:W-:Y:S01]  /*2960*/  @!P1 IMAD.U32 R29, R32, 0x10000, RZ ;  /* 0x00010000201d9824 */ /* 0x010fe200078e00ff */
[----:B------:R-:W-:Y:S01]  /*2970*/  @!P1 LOP3.LUT R35, R33, 0xffff0000, RZ, 0xc0, !PT ;  /* 0xffff000021239812 */ /* 0x000fe200078ec0ff */
[C---:B------:R-:W-:Y:S01]  /*2980*/  @!P1 FMUL.FTZ R5, R28.reuse, R15 ;  /* 0x0000000f1c059220 */ /* 0x040fe20000410000 */
[----:B------:R-:W-:Y:S01]  /*2990*/  @!P1 SHF.L.U32 R15, R19, 0x10, RZ ;  /* 0x00000010130f9819 */ /* 0x000fe200000006ff */
[-C--:B------:R-:W-:Y:S01]  /*29a0*/  @!P1 FFMA.FTZ R34, R28, R29.reuse, -R34 ;  /* 0x0000001d1c229223 */ /* 0x080fe20000010822 */
[----:B------:R-:W-:Y:S01]  /*29b0*/  @!P1 LOP3.LUT R32, R32, 0xffff0000, RZ, 0xc0, !PT ;  /* 0xffff000020209812 */ /* 0x000fe200078ec0ff */
[----:B------:R-:W-:Y:S01]  /*29c0*/  @!P1 FFMA.FTZ R5, R30, R29, R5 ;  /* 0x0000001d1e059223 */ /* 0x000fe20000010005 */
[----:B------:R-:W-:Y:S01]  /*29d0*/  @!P1 LOP3.LUT R29, R21, 0xffff0000, RZ, 0xc0, !PT ;  /* 0xffff0000151d9812 */ /* 0x000fe200078ec0ff */
[----:B------:R-:W-:Y:S01]  /*29e0*/  @!P1 IMAD.U32 R31, R33, 0x10000, RZ ;  /* 0x00010000211f9824 */ /* 0x000fe200078e00ff */
[----:B------:R-:W-:Y:S01]  /*29f0*/  @!P1 LOP3.LUT R30, R22, 0xffff0000, RZ, 0xc0, !PT ;  /* 0xffff0000161e9812 */ /* 0x000fe200078ec0ff */
[-C--:B------:R-:W-:Y:S01]  /*2a00*/  @!P1 FMUL.FTZ R6, R25, R24.reuse ;  /* 0x0000001819069220 */ /* 0x080fe20000410000 */
[----:B------:R-:W-:Y:S01]  /*2a10*/  @!P1 LOP3.LUT R33, R23, 0xffff0000, RZ, 0xc0, !PT ;  /* 0xffff000017219812 */ /* 0x000fe200078ec0ff */
[-C--:B------:R-:W-:Y:S01]  /*2a20*/  @!P1 FMUL.FTZ R7, R26, R15.reuse ;  /* 0x0000000f1a079220 */ /* 0x080fe20000410000 */
[----:B------:R-:W-:Y:S01]  /*2a30*/  @!P1 LOP3.LUT R19, R19, 0xffff0000, RZ, 0xc0, !PT ;  /* 0xffff000013139812 */ /* 0x000fe200078ec0ff */
[----:B------:R-:W-:Y:S01]  /*2a40*/  @!P1 FMUL.FTZ R37, R29, R24 ;  /* 0x000000181d259220 */ /* 0x000fe20000410000 */
[----:B------:R-:W-:Y:S01]  /*2a50*/  @!P1 F2FP.BF16.PACK_AB R34, R5, R34 ;  /* 0x000000220522923e */ /* 0x000fe200000010ff */
[----:B------:R-:W-:Y:S02]  /*2a60*/  @!P1 FMUL.FTZ R36, R30, R15 ;  /* 0x0000000f1e249220 */ /* 0x000fe40000410000 */
[-C--:B------:R-:W-:Y:S01]  /*2a70*/  @!P1 FMUL.FTZ R38, R33, R19.reuse ;  /* 0x0000001321269220 */ /* 0x080fe20000410000 */
        /* <DEDUP_REMOVED lines=15> */
.L_x_6792:
[----:B------:R-:W-:Y:S05]  /*2b70*/  BSYNC B0 ;  /* 0x0000000000007941 */ /* 0x000fea0003800000 */
.L_x_6791:
[----:B------:R-:W-:Y:S01]  /*2b80*/  BSSY B0, `(.L_x_6793) ;  /* 0x0000066000007945 */ /* 0x000fe20003800000 */
[----:B------:R-:W-:-:S05]  /*2b90*/  @!P5 BRA `(.L_x_6794) ;  /* 0x000006400000d947 */ /* 0x000fca0003800000 */
[----:B------:R-:W-:Y:S01]  /*2ba0*/  ISETP.GE.AND P0, PT, R16, UR4, PT ;  /* 0x0000000410007c0c */ /* 0x000fe2000bf06270 */
[C---:B------:R-:W-:Y:S01]  /*2bb0*/  IMAD.SHL.U32 R41, R79.reuse, 0x2, RZ ;  /* 0x000000024f297824 */ /* 0x040fe200078e00ff */
[----:B------:R-:W-:Y:S02]  /*2bc0*/  SHF.L.U64.HI R36, R79, 0x1, R130 ;  /* 0x000000014f247819 */ /* 0x000fe40000010282 */
[C---:B------:R-:W-:Y:S02]  /*2bd0*/  LEA R44, P6, R88.reuse, R118, 0x1 ;  /* 0x00000076582c7211 */ /* 0x040fe400078c08ff */
[C---:B------:R-:W-:Y:S02]  /*2be0*/  IADD3 R28, P1, R41.reuse, R10, RZ ;  /* 0x0000000a291c7210 */ /* 0x040fe40007f3e0ff */
[----:B------:R-:W-:Y:S02]  /*2bf0*/  LEA.HI.X R45, R88, R119, R87, 0x1, P6 ;  /* 0x00000077582d7211 */ /* 0x000fe400030f0c57 */
[----:B------:R-:W-:Y:S01]  /*2c00*/  IADD3 R38, P5, R41, R54, RZ ;  /* 0x0000003629267210 */ /* 0x000fe20007fbe0ff */
[----:B------:R-:W-:Y:S01]  /*2c10*/  IMAD.X R29, R36, 0x1, R9, P1 ;  /* 0x00000001241d7824 */ /* 0x000fe200008e0609 */
[----:B------:R-:W-:Y:S01]  /*2c20*/  ISETP.GE.AND P1, PT, R12, UR4, PT ;  /* 0x000000040c007c0c */ /* 0x000fe2000bf26270 */
[----:B---3--:R-:W2:Y:S01]  /*2c30*/  LDG.E.128 R24, [R44.64] ;  /* 0x000000062c187981 */ /* 0x008ea2000c1e1d00 */
[----:B------:R-:W-:Y:S02]  /*2c40*/  IADD3.X R39, R36, R55, RZ, P5, !PT ;  /* 0x0000003724277210 */ /* 0x000fe40002ffe4ff */
[----:B------:R-:W-:Y:S05]  /*2c50*/  LEA R40, P5, R71, R112, 0x1 ;  /* 0x0000007047287211 */ /* 0x000fea00078a08ff */
[----:B------:R-:W3:Y:S06]  /*2c60*/  @!P0 LDG.E.64 R18, [R28.64] ;  /* 0x000000061c128981 */ /* 0x000eec000c1e1b00 */
[----:B------:R-:W4:Y:S02]  /*2c70*/  @!P0 LDG.E.64 R34, [R38.64] ;  /* 0x0000000626228981 */ /* 0x000f24000c1e1b00 */
[----:B----4-:R-:W-:Y:S01]  /*2c80*/  @!P0 IMAD.U32 R32, R34, 0x10000, RZ ;  /* 0x0001000022208824 */ /* 0x010fe200078e00ff */
[----:B--2---:R-:W-:Y:S01]  /*2c90*/  @!P0 LOP3.LUT R31, R24, 0xffff0000, RZ, 0xc0, !PT ;  /* 0xffff0000181f8812 */ /* 0x004fe200078ec0ff */
[----:B------:R-:W-:Y:S01]  /*2ca0*/  @!P0 IMAD.U32 R33, R35, 0x10000, RZ ;  /* 0x0001000023218824 */ /* 0x000fe200078e00ff */
[----:B-1-3--:R-:W-:Y:S02]  /*2cb0*/  @!P0 SHF.L.U32 R22, R18, 0x10, RZ ;  /* 0x0000001012168819 */ /* 0x00afe400000006ff */
[----:B------:R-:W-:Y:S02]  /*2cc0*/  @!P0 SHF.L.U32 R21, R24, 0x10, RZ ;  /* 0x0000001018158819 */ /* 0x000fe400000006ff */
[----:B------:R-:W-:Y:S01]  /*2cd0*/  @!P0 LOP3.LUT R20, R18, 0xffff0000, RZ, 0xc0, !PT ;  /* 0xffff000012148812 */ /* 0x000fe200078ec0ff */
[-C--:B------:R-:W-:Y:S01]  /*2ce0*/  @!P0 FMUL.FTZ R41, R31, R22.reuse ;  /* 0x000000161f298220 */ /* 0x080fe20000410000 */
[----:B------:R-:W-:Y:S01]  /*2cf0*/  @!P0 LOP3.LUT R34, R34, 0xffff0000, RZ, 0xc0, !PT ;  /* 0xffff000022228812 */ /* 0x000fe200078ec0ff */
[C---:B------:R-:W-:Y:S01]  /*2d00*/  @!P0 FMUL.FTZ R0, R21.reuse, R22 ;  /* 0x0000001615008220 */ /* 0x040fe20000410000 */
[----:B------:R-:W-:Y:S01]  /*2d10*/  @!P0 SHF.L.U32 R22, R26, 0x10, RZ ;  /* 0x000000101a168819 */ /* 0x000fe200000006ff */
[-C--:B------:R-:W-:Y:S01]  /*2d20*/  @!P0 FFMA.FTZ R41, R21, R32.reuse, -R41 ;  /* 0x0000002015298223 */ /* 0x080fe20000010829 */
[----:B------:R-:W-:Y:S01]  /*2d30*/  @!P0 SHF.L.U32 R15, R19, 0x10, RZ ;  /* 0x00000010130f8819 */ /* 0x000fe200000006ff */
[----:B------:R-:W-:Y:S01]  /*2d40*/  @!P0 IMAD.U32 R21, R25, 0x10000, RZ ;  /* 0x0001000019158824 */ /* 0x000fe200078e00ff */
[----:B------:R-:W-:Y:S01]  /*2d50*/  @!P0 LOP3.LUT R19, R19, 0xffff0000, RZ, 0xc0, !PT ;  /* 0xffff000013138812 */ /* 0x000fe200078ec0ff */
[----:B------:R-:W-:Y:S01]  /*2d60*/  @!P0 FFMA.FTZ R0, R31, R32, R0 ;  /* 0x000000201f008223 */ /* 0x000fe20000010000 */
[----:B------:R-:W-:Y:S01]  /*2d70*/  @!P0 LOP3.LUT R37, R35, 0xffff0000, RZ, 0xc0, !PT ;  /* 0xffff000023258812 */ /* 0x000fe200078ec0ff */
[C---:B------:R-:W-:Y:S01]  /*2d80*/  @!P0 IMAD.U32 R18, R27.reuse, 0x10000, RZ ;  /* 0x000100001b128824 */ /* 0x040fe200078e00ff */
[----:B------:R-:W-:Y:S01]  /*2d90*/  @!P0 LOP3.LUT R35, R27, 0xffff0000, RZ, 0xc0, !PT ;  /* 0xffff00001b238812 */ /* 0x000fe200078ec0ff */
[-C--:B------:R-:W-:Y:S01]  /*2da0*/  @!P0 FMUL.FTZ R2, R21, R20.reuse ;  /* 0x0000001415028220 */ /* 0x080fe20000410000 */
[----:B------:R-:W-:Y:S01]  /*2db0*/  @!P0 LOP3.LUT R31, R25, 0xffff0000, RZ, 0xc0, !PT ;  /* 0xffff0000191f8812 */ /* 0x000fe200078ec0ff */
[----:B------:R-:W-:Y:S01]  /*2dc0*/  @!P0 FMUL.FTZ R3, R22, R15 ;  /* 0x0000000f16038220 */ /* 0x000fe20000410000 */
[----:B------:R-:W-:Y:S01]  /*2dd0*/  @!P0 LOP3.LUT R32, R26, 0xffff0000, RZ, 0xc0, !PT ;  /* 0xffff00001a208812 */ /* 0x000fe200078ec0ff */
[----:B------:R-:W-:Y:S01]  /*2de0*/  @!P0 FMUL.FTZ R47, R35, R19 ;  /* 0x00000013232f8220 */ /* 0x000fe20000410000 */
[----:B------:R-:W-:Y:S01]  /*2df0*/  @!P0 F2FP.BF16.PACK_AB R42, R0, R41 ;  /* 0x00000029002a823e */ /* 0x000fe200000010ff */
[----:B------:R-:W-:Y:S01]  /*2e00*/  @!P0 FMUL.FTZ R43, R31, R20 ;  /* 0x000000141f2b8220 */ /* 0x000fe20000410000 */
[----:B------:R-:W-:Y:S01]  /*2e10*/  LEA.HI.X R41, R71, R111, R72, 0x1, P5 ;  /* 0x0000006f47297211 */ /* 0x000fe200028f0c48 */
[----:B------:R-:W-:Y:S01]  /*2e20*/  @!P0 FMUL.FTZ R4, R18, R19 ;  /* 0x0000001312048220 */ /* 0x000fe20000410000 */
[----:B------:R-:W-:Y:S01]  /*2e30*/  @!P0 MOV R24, R42 ;  /* 0x0000002a00188202 */ /* 0x000fe20000000f00 */
[-C--:B------:R-:W-:Y:S02]  /*2e40*/  @!P0 FFMA.FTZ R2, R31, R34.reuse, R2 ;  /* 0x000000221f028223 */ /* 0x080fe40000010002 */
[C---:B------:R-:W-:Y:S02]  /*2e50*/  @!P0 FMUL.FTZ R36, R32.reuse, R15 ;  /* 0x0000000f20248220 */ /* 0x040fe40000410000 */
[----:B------:R-:W-:Y:S02]  /*2e60*/  @!P0 FFMA.FTZ R3, R32, R33, R3 ;  /* 0x0000002120038223 */ /* 0x000fe40000010003 */
[----:B------:R-:W-:Y:S02]  /*2e70*/  @!P0 FFMA.FTZ R43, R21, R34, -R43 ;  /* 0x00000022152b8223 */ /* 0x000fe4000001082b */
[-C--:B------:R-:W-:Y:S02]  /*2e80*/  @!P0 FFMA.FTZ R47, R18, R37.reuse, -R47 ;  /* 0x00000025122f8223 */ /* 0x080fe4000001082f */
        /* <DEDUP_REMOVED lines=8> */
[----:B------:R1:W-:Y:S08]  /*2f10*/  STG.E.128 [R40.64], R24 ;  /* 0x0000001828007986 */ /* 0x0003f0000c101d06 */
[----:B------:R-:W1:Y:S08]  /*2f20*/  LDG.E.128 R20, [R44.64+0x80] ;  /* 0x000080062c147981 */ /* 0x000e70000c1e1d00 */
[----:B------:R-:W2:Y:S06]  /*2f30*/  @!P1 LDG.E.64 R18, [R28.64+0x40] ;  /* 0x000040061c129981 */ /* 0x000eac000c1e1b00 */
[----:B------:R-:W3:Y:S01]  /*2f40*/  @!P1 LDG.E.64 R34, [R38.64+0x40] ;  /* 0x0000400626229981 */ /* 0x000ee2000c1e1b00 */
[----:B-1----:R-:W-:Y:S01]  /*2f50*/  @!P1 IMAD.U32 R25, R21, 0x10000, RZ ;  /* 0x0001000015199824 */ /* 0x002fe200078e00ff */
[C---:B------:R-:W-:Y:S02]  /*2f60*/  @!P1 LOP3.LUT R32, R20.reuse, 0xffff0000, RZ, 0xc0, !PT ;  /* 0xffff000014209812 */ /* 0x040fe400078ec0ff */
[----:B------:R-:W-:Y:S02]  /*2f70*/  @!P1 SHF.L.U32 R30, R20, 0x10, RZ ;  /* 0x00000010141e9819 */ /* 0x000fe400000006ff */
[----:B------:R-:W-:Y:S01]  /*2f80*/  @!P1 SHF.L.U32 R26, R22, 0x10, RZ ;  /* 0x00000010161a9819 */ /* 0x000fe200000006ff */
[C---:B--2---:R-:W-:Y:S01]  /*2f90*/  @!P1 IMAD.U32 R15, R18.reuse, 0x10000, RZ ;  /* 0x00010000120f9824 */ /* 0x044fe200078e00ff */
[----:B------:R-:W-:Y:S01]  /*2fa0*/  @!P1 LOP3.LUT R24, R18, 0xffff0000, RZ, 0xc0, !PT ;  /* 0xffff000012189812 */ /* 0x000fe200078ec0ff */
[----:B------:R-:W-:Y:S02]  /*2fb0*/  @!P1 IMAD.U32 R18, R23, 0x10000, RZ ;  /* 0x0001000017129824 */ /* 0x000fe400078e00ff */
[-C--:B------:R-:W-:Y:S02]  /*2fc0*/  @!P1 FMUL.FTZ R36, R32, R15.reuse ;  /* 0x0000000f20249220 */ /* 0x080fe40000410000 */
[----:B------:R-:W-:Y:S01]  /*2fd0*/  @!P1 FMUL.FTZ R5, R30, R15 ;  /* 0x0000000f1e059220 */ /* 0x000fe20000410000 */
[----:B---3--:R-:W-:Y:S01]  /*2fe0*/  @!P1 SHF.L.U32 R31, R34, 0x10, RZ ;  /* 0x00000010221f9819 */ /* 0x008fe200000006ff */
[----:B------:R-:W-:Y:S01]  /*2ff0*/  @!P1 IMAD.U32 R33, R35, 0x10000, RZ ;  /* 0x0001000023219824 */ /* 0x000fe200078e00ff */
[----:B------:R-:W-:Y:S01]  /*3000*/  @!P1 SHF.L.U32 R15, R19, 0x10, RZ ;  /* 0x00000010130f9819 */ /* 0x000fe200000006ff */
[-C--:B------:R-:W-:Y:S01]  /*3010*/  @!P1 FMUL.FTZ R6, R25, R24.reuse ;  /* 0x0000001819069220 */ /* 0x080fe20000410000 */
[----:B------:R-:W-:Y:S01]  /*3020*/  @!P1 LOP3.LUT R37, R35, 0xffff0000, RZ, 0xc0, !PT ;  /* 0xffff000023259812 */ /* 0x000fe200078ec0ff */
[-C--:B------:R-:W-:Y:S01]  /*3030*/  @!P1 FFMA.FTZ R36, R30, R31.reuse, -R36 ;  /* 0x0000001f1e249223 */ /* 0x080fe20000010824 */
[----:B------:R-:W-:Y:S01]  /*3040*/  @!P1 LOP3.LUT R35, R23, 0xffff0000, RZ, 0xc0, !PT ;  /* 0xffff000017239812 */ /* 0x000fe200078ec0ff */
[----:B------:R-:W-:Y:S01]  /*3050*/  @!P1 FFMA.FTZ R5, R32, R31, R5 ;  /* 0x0000001f20059223 */ /* 0x000fe20000010005 */
[----:B------:R-:W-:Y:S01]  /*3060*/  @!P1 LOP3.LUT R31, R21, 0xffff0000, RZ, 0xc0, !PT ;  /* 0xffff0000151f9812 */ /* 0x000fe200078ec0ff */
[----:B------:R-:W-:Y:S01]  /*3070*/  @!P1 FMUL.FTZ R7, R26, R15 ;  /* 0x0000000f1a079220 */ /* 0x000fe20000410000 */
[----:B------:R-:W-:Y:S02]  /*3080*/  @!P1 LOP3.LUT R34, R34, 0xffff0000, RZ, 0xc0, !PT ;  /* 0xffff000022229812 */ /* 0x000fe400078ec0ff */
[----:B------:R-:W-:Y:S01]  /*3090*/  @!P1 LOP3.LUT R19, R19, 0xffff0000, RZ, 0xc0, !PT ;  /* 0xffff000013139812 */ /* 0x000fe200078ec0ff */
[C---:B------:R-:W-:Y:S01]  /*30a0*/  @!P1 FMUL.FTZ R43, R31.reuse, R24 ;  /* 0x000000181f2b9220 */ /* 0x040fe20000410000 */
[----:B------:R-:W-:Y:S01]  /*30b0*/  @!P1 LOP3.LUT R32, R22, 0xffff0000, RZ, 0xc0, !PT ;  /* 0xffff000016209812 */ /* 0x000fe200078ec0ff */
[----:B------:R-:W-:Y:S01]  /*30c0*/  @!P1 FFMA.FTZ R6, R31, R34, R6 ;  /* 0x000000221f069223 */ /* 0x000fe20000010006 */
[----:B------:R-:W-:Y:S01]  /*30d0*/  @!P1 F2FP.BF16.PACK_AB R36, R5, R36 ;  /* 0x000000240524923e */ /* 0x000fe200000010ff */
[-C--:B------:R-:W-:Y:S02]  /*30e0*/  @!P1 FMUL.FTZ R44, R35, R19.reuse ;  /* 0x00000013232c9220 */ /* 0x080fe40000410000 */
[----:B------:R-:W-:Y:S01]  /*30f0*/  @!P1 FMUL.FTZ R8, R18, R19 ;  /* 0x0000001312089220 */ /* 0x000fe20000410000 */
[----:B------:R-:W-:Y:S01]  /*3100*/  @!P1 MOV R20, R36 ;  /* 0x0000002400149202 */ /* 0x000fe20000000f00 */
        /* <DEDUP_REMOVED lines=12> */
[----:B------:R1:W-:Y:S02]  /*31d0*/  STG.E.128 [R40.64+0x80], R20 ;  /* 0x0000801428007986 */ /* 0x0003e4000c101d06 */
.L_x_6794:
[----:B------:R-:W-:Y:S05]  /*31e0*/  BSYNC B0 ;  /* 0x0000000000007941 */ /* 0x000fea0003800000 */
.L_x_6793:
[----:B------:R-:W-:Y:S01]  /*31f0*/  BSSY B0, `(.L_x_6795) ;  /* 0x000006a000007945 */ /* 0x000fe20003800000 */
[----:B------:R-:W-:-:S05]  /*3200*/  @!P4 BRA `(.L_x_6796) ;  /* 0x000006800000c947 */ /* 0x000fca0003800000 */
[----:B------:R-:W-:Y:S01]  /*3210*/  ISETP.GE.AND P0, PT, R16, UR4, PT ;  /* 0x0000000410007c0c */ /* 0x000fe2000bf06270 */
[C---:B-1----:R-:W-:Y:S01]  /*3220*/  IMAD.SHL.U32 R41, R133.reuse, 0x2, RZ ;  /* 0x0000000285297824 */ /* 0x042fe200078e00ff */
[C---:B------:R-:W-:Y:S02]  /*3230*/  LEA R42, P5, R90.reuse, R118, 0x1 ;  /* 0x000000765a2a7211 */ /* 0x040fe400078a08ff */
[----:B------:R-:W-:Y:S02]  /*3240*/  SHF.L.U64.HI R36, R133, 0x1, R128 ;  /* 0x0000000185247819 */ /* 0x000fe40000010280 */
[C---:B------:R-:W-:Y:S02]  /*3250*/  IADD3 R28, P1, R41.reuse, R10, RZ ;  /* 0x0000000a291c7210 */ /* 0x040fe40007f3e0ff */
[----:B------:R-:W-:Y:S02]  /*3260*/  IADD3 R38, P4, R41, R54, RZ ;  /* 0x0000003629267210 */ /* 0x000fe40007f9e0ff */
[----:B------:R-:W-:Y:S02]  /*3270*/  LEA.HI.X R43, R90, R119, R89, 0x1, P5 ;  /* 0x000000775a2b7211 */ /* 0x000fe400028f0c59 */
[C---:B------:R-:W-:Y:S01]  /*3280*/  IADD3.X R29, R36.reuse, R9, RZ, P1, !PT ;  /* 0x00000009241d7210 */ /* 0x040fe20000ffe4ff */
[----:B------:R-:W-:Y:S01]  /*3290*/  IMAD.X R39, R36, 0x1, R55, P4 ;  /* 0x0000000124277824 */ /* 0x000fe200020e0637 */
[----:B------:R-:W-:Y:S01]  /*32a0*/  LEA R44, P5, R148, R112, 0x1 ;  /* 0x00000070942c7211 */ /* 0x000fe200078a08ff */
[----:B---3--:R-:W2:Y:S01]  /*32b0*/  LDG.E.128 R24, [R42.64] ;  /* 0x000000062a187981 */ /* 0x008ea2000c1e1d00 */
[----:B------:R-:W-:Y:S02]  /*32c0*/  ISETP.GE.AND P1, PT, R12, UR4, PT ;  /* 0x000000040c007c0c */ /* 0x000fe4000bf26270 */
[----:B------:R-:W-:Y:S05]  /*32d0*/  LEA.HI.X R45, R148, R111, R91, 0x1, P5 ;  /* 0x0000006f942d7211 */ /* 0x000fea00028f0c5b */
[----:B------:R-:W3:Y:S06]  /*32e0*/  @!P0 LDG.E.64 R18, [R28.64] ;  /* 0x000000061c128981 */ /* 0x000eec000c1e1b00 */
[----:B------:R-:W4:Y:S01]  /*32f0*/  @!P0 LDG.E.64 R34, [R38.64] ;  /* 0x0000000626228981 */ /* 0x000f22000c1e1b00 */
[C---:B--2---:R-:W-:Y:S01]  /*3300*/  @!P0 IMAD.U32 R21, R24.reuse, 0x10000, RZ ;  /* 0x0001000018158824 */ /* 0x044fe200078e00ff */
[----:B------:R-:W-:Y:S01]  /*3310*/  @!P0 LOP3.LUT R31, R24, 0xffff0000, RZ, 0xc0, !PT ;  /* 0xffff0000181f8812 */ /* 0x000fe200078ec0ff */
[C---:B---3--:R-:W-:Y:S01]  /*3320*/  @!P0 IMAD.U32 R15, R19.reuse, 0x10000, RZ ;  /* 0x00010000130f8824 */ /* 0x048fe200078e00ff */
[C---:B------:R-:W-:Y:S02]  /*3330*/  @!P0 SHF.L.U32 R22, R18.reuse, 0x10, RZ ;  /* 0x0000001012168819 */ /* 0x040fe400000006ff */
[----:B------:R-:W-:Y:S02]  /*3340*/  @!P0 LOP3.LUT R20, R18, 0xffff0000, RZ, 0xc0, !PT ;  /* 0xffff000012148812 */ /* 0x000fe400078ec0ff */
[----:B------:R-:W-:Y:S01]  /*3350*/  @!P0 LOP3.LUT R19, R19, 0xffff0000, RZ, 0xc0, !PT ;  /* 0xffff000013138812 */ /* 0x000fe200078ec0ff */
[C---:B----4-:R-:W-:Y:S01]  /*3360*/  @!P0 IMAD.U32 R32, R34.reuse, 0x10000, RZ ;  /* 0x0001000022208824 */ /* 0x050fe200078e00ff */
[----:B------:R-:W-:Y:S01]  /*3370*/  @!P0 LOP3.LUT R34, R34, 0xffff0000, RZ, 0xc0, !PT ;  /* 0xffff000022228812 */ /* 0x000fe200078ec0ff */
[-C--:B------:R-:W-:Y:S01]  /*3380*/  @!P0 FMUL.FTZ R41, R31, R22.reuse ;  /* 0x000000161f298220 */ /* 0x080fe20000410000 */
[----:B------:R-:W-:Y:S01]  /*3390*/  @!P0 SHF.L.U32 R18, R27, 0x10, RZ ;  /* 0x000000101b128819 */ /* 0x000fe200000006ff */
[----:B------:R-:W-:Y:S01]  /*33a0*/  @!P0 FMUL.FTZ R0, R21, R22 ;  /* 0x0000001615008220 */ /* 0x000fe20000410000 */
[----:B------:R-:W-:Y:S01]  /*33b0*/  @!P0 LOP3.LUT R37, R35, 0xffff0000, RZ, 0xc0, !PT ;  /* 0xffff000023258812 */ /* 0x000fe200078ec0ff */
[-C--:B------:R-:W-:Y:S01]  /*33c0*/  @!P0 FFMA.FTZ R41, R21, R32.reuse, -R41 ;  /* 0x0000002015298223 */ /* 0x080fe20000010829 */
[----:B------:R-:W-:Y:S01]  /*33d0*/  @!P0 SHF.L.U32 R21, R25, 0x10, RZ ;  /* 0x0000001019158819 */ /* 0x000fe200000006ff */
[----:B------:R-:W-:Y:S01]  /*33e0*/  @!P0 FFMA.FTZ R0, R31, R32, R0 ;  /* 0x000000201f008223 */ /* 0x000fe20000010000 */
[C---:B------:R-:W-:Y:S01]  /*33f0*/  @!P0 LOP3.LUT R32, R26.reuse, 0xffff0000, RZ, 0xc0, !PT ;  /* 0xffff00001a208812 */ /* 0x040fe200078ec0ff */
[----:B------:R-:W-:Y:S01]  /*3400*/  @!P0 IMAD.U32 R22, R26, 0x10000, RZ ;  /* 0x000100001a168824 */ /* 0x000fe200078e00ff */
[----:B------:R-:W-:Y:S01]  /*3410*/  @!P0 LOP3.LUT R31, R25, 0xffff0000, RZ, 0xc0, !PT ;  /* 0xffff0000191f8812 */ /* 0x000fe200078ec0ff */
[----:B------:R-:W-:Y:S01]  /*3420*/  @!P0 IMAD.U32 R33, R35, 0x10000, RZ ;  /* 0x0001000023218824 */ /* 0x000fe200078e00ff */
[----:B------:R-:W-:Y:S01]  /*3430*/  @!P0 LOP3.LUT R35, R27, 0xffff0000, RZ, 0xc0, !PT ;  /* 0xffff00001b238812 */ /* 0x000fe200078ec0ff */
[-C--:B------:R-:W-:Y:S01]  /*3440*/  @!P0 FMUL.FTZ R2, R21, R20.reuse ;  /* 0x0000001415028220 */ /* 0x080fe20000410000 */
[----:B------:R-:W-:Y:S01]  /*3450*/  @!P0 F2FP.BF16.PACK_AB R41, R0, R41 ;  /* 0x000000290029823e */ /* 0x000fe200000010ff */
[-C--:B------:R-:W-:Y:S02]  /*3460*/  @!P0 FMUL.FTZ R3, R22, R15.reuse ;  /* 0x0000000f16038220 */ /* 0x080fe40000410000 */
[----:B------:R-:W-:Y:S02]  /*3470*/  @!P0 FMUL.FTZ R36, R32, R15 ;  /* 0x0000000f20248220 */ /* 0x000fe40000410000 */
[----:B------:R-:W-:Y:S02]  /*3480*/  @!P0 FMUL.FTZ R43, R31, R20 ;  /* 0x000000141f2b8220 */ /* 0x000fe40000410000 */
[-C--:B------:R-:W-:Y:S02]  /*3490*/  @!P0 FMUL.FTZ R40, R35, R19.reuse ;  /* 0x0000001323288220 */ /* 0x080fe40000410000 */
[----:B------:R-:W-:Y:S02]  /*34a0*/  @!P0 FMUL.FTZ R4, R18, R19 ;  /* 0x0000001312048220 */ /* 0x000fe40000410000 */
[-C--:B------:R-:W-:Y:S02]  /*34b0*/  @!P0 FFMA.FTZ R2, R31, R34.reuse, R2 ;  /* 0x000000221f028223 */ /* 0x080fe40000010002 */
[-C--:B------:R-:W-:Y:S02]  /*34c0*/  @!P0 FFMA.FTZ R3, R32, R33.reuse, R3 ;  /* 0x0000002120038223 */ /* 0x080fe40000010003 */
[----:B------:R-:W-:Y:S02]  /*34d0*/  @!P0 FFMA.FTZ R36, R22, R33, -R36 ;  /* 0x0000002116248223 */ /* 0x000fe40000010824 */
[----:B------:R-:W-:Y:S02]  /*34e0*/  @!P0 FFMA.FTZ R43, R21, R34, -R43 ;  /* 0x00000022152b8223 */ /* 0x000fe4000001082b */
[-C--:B------:R-:W-:Y:S01]  /*34f0*/  @!P0 FFMA.FTZ R40, R18, R37.reuse, -R40 ;  /* 0x0000002512288223 */ /* 0x080fe20000010828 */
[----:B------:R-:W-:Y:S01]  /*3500*/  @!P0 F2FP.BF16.PACK_AB R36, R3, R36 ;  /* 0x000000240324823e */ /* 0x000fe200000010ff */
[----:B------:R-:W-:Y:S01]  /*3510*/  @!P0 FFMA.FTZ R4, R35, R37, R4 ;  /* 0x0000002523048223 */ /* 0x000fe20000010004 */
[----:B------:R-:W-:Y:S01]  /*3520*/  @!P0 F2FP.BF16.PACK_AB R42, R2, R43 ;  /* 0x0000002b022a823e */ /* 0x000fe200000010ff */
[----:B------:R-:W-:Y:S02]  /*3530*/  @!P0 IMAD.MOV.U32 R24, RZ, RZ, R41 ;  /* 0x000000ffff188224 */ /* 0x000fe400078e0029 */
[----:B------:R-:W-:Y:S01]  /*3540*/  @!P0 IMAD.MOV.U32 R26, RZ, RZ, R36 ;  /* 0x000000ffff1a8224 */ /* 0x000fe200078e0024 */
[----:B------:R-:W-:Y:S02]  /*3550*/  @!P0 F2FP.BF16.PACK_AB R43, R4, R40 ;  /* 0x00000028042b823e */ /* 0x000fe400000010ff */
[C---:B------:R-:W-:Y:S02]  /*3560*/  LEA R40, P4, R93.reuse, R118, 0x1 ;  /* 0x000000765d287211 */ /* 0x040fe400078808ff */
[----:B------:R-:W-:Y:S02]  /*3570*/  @!P0 MOV R25, R42 ;  /* 0x0000002a00198202 */ /* 0x000fe40000000f00 */
[----:B------:R-:W-:Y:S02]  /*3580*/  LEA.HI.X R41, R93, R119, R92, 0x1, P4 ;  /* 0x000000775d297211 */ /* 0x000fe400020f0c5c */
[----:B------:R-:W-:Y:S05]  /*3590*/  @!P0 MOV R27, R43 ;  /* 0x0000002b001b8202 */ /* 0x000fea0000000f00 */
[----:B------:R1:W-:Y:S08]  /*35a0*/  STG.E.128 [R44.64], R24 ;  /* 0x000000182c007986 */ /* 0x0003f0000c101d06 */
[----:B------:R-:W2:Y:S06]  /*35b0*/  @!P1 LDG.E.64 R18, [R28.64+0x40] ;  /* 0x000040061c129981 */ /* 0x000eac000c1e1b00 */
[----:B------:R-:W3:Y:S08]  /*35c0*/  LDG.E.128 R20, [R40.64] ;  /* 0x0000000628147981 */ /* 0x000ef0000c1e1d00 */
[----:B------:R-:W4:Y:S01]  /*35d0*/  @!P1 LDG.E.64 R34, [R38.64+0x40] ;  /* 0x0000400626229981 */ /* 0x000f22000c1e1b00 */
[C---:B-1----:R-:W-:Y:S04]  /*35e0*/  LEA R44, P0, R94.reuse, R112, 0x1 ;  /* 0x000000705e2c7211 */ /* 0x042fe800078008ff */
[----:B------:R-:W-:Y:S02]  /*35f0*/  LEA.HI.X R45, R94, R111, R95, 0x1, P0 ;  /* 0x0000006f5e2d7211 */ /* 0x000fe400000f0c5f */
[C---:B--2---:R-:W-:Y:S02]  /*3600*/  @!P1 SHF.L.U32 R15, R18.reuse, 0x10, RZ ;  /* 0x00000010120f9819 */ /* 0x044fe400000006ff */
[----:B------:R-:W-:Y:S01]  /*3610*/  @!P1 LOP3.LUT R24, R18, 0xffff0000, RZ, 0xc0, !PT ;  /* 0xffff000012189812 */ /* 0x000fe200078ec0ff */
[C---:B---3--:R-:W-:Y:S01]  /*3620*/  @!P1 IMAD.U32 R30, R20.reuse, 0x10000, RZ ;  /* 0x00010000141e9824 */ /* 0x048fe200078e00ff */
[----:B------:R-:W-:Y:S01]  /*3630*/  @!P1 LOP3.LUT R32, R20, 0xffff0000, RZ, 0xc0, !PT ;  /* 0xffff000014209812 */ /* 0x000fe200078ec0ff */
[----:B------:R-:W-:Y:S01]  /*3640*/  @!P1 IMAD.U32 R26, R22, 0x10000, RZ ;  /* 0x00010000161a9824 */ /* 0x000fe200078e00ff */
[----:B------:R-:W-:Y:S01]  /*3650*/  @!P1 SHF.L.U32 R25, R21, 0x10, RZ ;  /* 0x0000001015199819 */ /* 0x000fe200000006ff */
[-C--:B------:R-:W-:Y:S01]  /*3660*/  @!P1 FMUL.FTZ R5, R30, R15.reuse ;  /* 0x0000000f1e059220 */ /* 0x080fe20000410000 */
[----:B------:R-:W-:Y:S01]  /*3670*/  @!P1 SHF.L.U32 R18, R23, 0x10, RZ ;  /* 0x0000001017129819 */ /* 0x000fe200000006ff */
[----:B------:R-:W-:Y:S02]  /*3680*/  @!P1 FMUL.FTZ R36, R32, R15 ;  /* 0x0000000f20249220 */ /* 0x000fe40000410000 */
[----:B----4-:R-:W-:Y:S01]  /*3690*/  @!P1 IMAD.U32 R31, R34, 0x10000, RZ ;  /* 0x00010000221f9824 */ /* 0x010fe200078e00ff */
[----:B------:R-:W-:Y:S01]  /*36a0*/  @!P1 SHF.L.U32 R33, R35, 0x10, RZ ;  /* 0x0000001023219819 */ /* 0x000fe200000006ff */
[----:B------:R-:W-:Y:S01]  /*36b0*/  @!P1 IMAD.U32 R15, R19, 0x10000, RZ ;  /* 0x00010000130f9824 */ /* 0x000fe200078e00ff */
[----:B------:R-:W-:Y:S01]  /*36c0*/  @!P1 LOP3.LUT R37, R35, 0xffff0000, RZ, 0xc0, !PT ;  /* 0xffff000023259812 */ /* 0x000fe200078ec0ff */
[-C--:B------:R-:W-:Y:S01]  /*36d0*/  @!P1 FFMA.FTZ R5, R32, R31.reuse, R5 ;  /* 0x0000001f20059223 */ /* 0x080fe20000010005 */
[----:B------:R-:W-:Y:S01]  /*36e0*/  @!P1 LOP3.LUT R32, R22, 0xffff0000, RZ, 0xc0, !PT ;  /* 0xffff000016209812 */ /* 0x000fe200078ec0ff */
[----:B------:R-:W-:Y:S01]  /*36f0*/  @!P1 FFMA.FTZ R36, R30, R31, -R36 ;  /* 0x0000001f1e249223 */ /* 0x000fe20000010824 */
[----:B------:R-:W-:Y:S01]  /*3700*/  @!P1 LOP3.LUT R31, R21, 0xffff0000, RZ, 0xc0, !PT ;  /* 0xffff0000151f9812 */ /* 0x000fe200078ec0ff */
[-C--:B------:R-:W-:Y:S01]  /*3710*/  @!P1 FMUL.FTZ R6, R25, R24.reuse ;  /* 0x0000001819069220 */ /* 0x080fe20000410000 */
[----:B------:R-:W-:Y:S01]  /*3720*/  @!P1 LOP3.LUT R35, R23, 0xffff0000, RZ, 0xc0, !PT ;  /* 0xffff000017239812 */ /* 0x000fe200078ec0ff */
[-C--:B------:R-:W-:Y:S01]  /*3730*/  @!P1 FMUL.FTZ R7, R26, R15.reuse ;  /* 0x0000000f1a079220 */ /* 0x080fe20000410000 */
[----:B------:R-:W-:Y:S01]  /*3740*/  @!P1 LOP3.LUT R34, R34, 0xffff0000, RZ, 0xc0, !PT ;  /* 0xffff000022229812 */ /* 0x000fe200078ec0ff */
[----:B------:R-:W-:Y:S01]  /*3750*/  @!P1 FMUL.FTZ R40, R32, R15 ;  /* 0x0000000f20289220 */ /* 0x000fe20000410000 */
[----:B------:R-:W-:Y:S01]  /*3760*/  @!P1 LOP3.LUT R19, R19, 0xffff0000, RZ, 0xc0, !PT ;  /* 0xffff000013139812 */ /* 0x000fe200078ec0ff */
[----:B------:R-:W-:Y:S01]  /*3770*/  @!P1 FMUL.FTZ R41, R31, R24 ;  /* 0x000000181f299220 */ /* 0x000fe20000410000 */
[----:B------:R-:W-:Y:S01]  /*3780*/  @!P1 F2FP.BF16.PACK_AB R36, R5, R36 ;  /* 0x000000240524923e */ /* 0x000fe200000010ff */
[-C--:B------:R-:W-:Y:S02]  /*3790*/  @!P1 FFMA.FTZ R6, R31, R34.reuse, R6 ;  /* 0x000000221f069223 */ /* 0x080fe40000010006 */
[-C--:B------:R-:W-:Y:S02]  /*37a0*/  @!P1 FMUL.FTZ R42, R35, R19.reuse ;  /* 0x00000013232a9220 */ /* 0x080fe40000410000 */
[----:B------:R-:W-:Y:S02]  /*37b0*/  @!P1 FMUL.FTZ R8, R18, R19 ;  /* 0x0000001312089220 */ /* 0x000fe40000410000 */
        /* <DEDUP_REMOVED lines=12> */
[----:B------:R1:W-:Y:S02]  /*3880*/  STG.E.128 [R44.64], R20 ;  /* 0x000000142c007986 */ /* 0x0003e4000c101d06 */
.L_x_6796:
[----:B------:R-:W-:Y:S05]  /*3890*/  BSYNC B0 ;  /* 0x0000000000007941 */ /* 0x000fea0003800000 */
.L_x_6795:
[----:B------:R-:W-:Y:S01]  /*38a0*/  BSSY B0, `(.L_x_6797) ;  /* 0x000006e000007945 */ /* 0x000fe20003800000 */
[----:B------:R-:W-:-:S05]  /*38b0*/  @!P2 BRA `(.L_x_6798) ;  /* 0x000006c00000a947 */ /* 0x000fca0003800000 */
[----:B------:R-:W-:Y:S01]  /*38c0*/  IMAD.SHL.U32 R43, R131, 0x2, RZ ;  /* 0x00000002832b7824 */ /* 0x000fe200078e00ff */
[----:B-1----:R-:W-:Y:S01]  /*38d0*/  MOV R41, 0x60 ;  /* 0x0000006000297802 */ /* 0x002fe20000000f00 */
[----:B------:R-:W-:Y:S01]  /*38e0*/  IMAD.MOV.U32 R113, RZ, RZ, R111 ;  /* 0x000000ffff717224 */ /* 0x000fe200078e006f */
[----:B------:R-:W-:Y:S02]  /*38f0*/  ISETP.GE.AND P0, PT, R16, UR4, PT ;  /* 0x0000000410007c0c */ /* 0x000fe4000bf06270 */
[----:B------:R-:W-:Y:S01]  /*3900*/  IADD3 R28, P1, R43, R10, RZ ;  /* 0x0000000a2b1c7210 */ /* 0x000fe20007f3e0ff */
[----:B------:R-:W-:Y:S01]  /*3910*/  IMAD.WIDE.U32 R44, R41, c[0x0][0x288], R118 ;  /* 0x0000a200292c7a25 */ /* 0x000fe200078e0076 */
[----:B------:R-:W-:Y:S02]  /*3920*/  IADD3 R38, P2, R43, R54, RZ ;  /* 0x000000362b267210 */ /* 0x000fe40007f5e0ff */
[----:B------:R-:W-:Y:S01]  /*3930*/  SHF.L.U64.HI R40, R131, 0x1, R126 ;  /* 0x0000000183287819 */ /* 0x000fe2000001027e */
[C---:B------:R-:W-:Y:S02]  /*3940*/  IMAD R36, R41.reuse, c[0x0][0x28c], RZ ;  /* 0x0000a30029247a24 */ /* 0x040fe400078e02ff */
[----:B------:R-:W-:Y:S01]  /*3950*/  IMAD.WIDE.U32 R46, R41, c[0x0][0x198], R112 ;  /* 0x00006600292e7a25 */ /* 0x000fe200078e0070 */
[C---:B------:R-:W-:Y:S02]  /*3960*/  IADD3.X R29, R40.reuse, R9, RZ, P1, !PT ;  /* 0x00000009281d7210 */ /* 0x040fe40000ffe4ff */
[----:B------:R-:W-:Y:S01]  /*3970*/  IADD3 R45, R45, R36, RZ ;  /* 0x000000242d2d7210 */ /* 0x000fe20007ffe0ff */
[----:B------:R-:W-:Y:S01]  /*3980*/  IMAD.X R39, R40, 0x1, R55, P2 ;  /* 0x0000000128277824 */ /* 0x000fe200010e0637 */
[----:B------:R-:W-:Y:S01]  /*3990*/  ISETP.GE.AND P1, PT, R12, UR4, PT ;  /* 0x000000040c007c0c */ /* 0x000fe2000bf26270 */
[----:B------:R-:W-:Y:S01]  /*39a0*/  IMAD R41, R41, c[0x0][0x19c], RZ ;  /* 0x0000670029297a24 */ /* 0x000fe200078e02ff */
[----:B---3--:R-:W2:Y:S04]  /*39b0*/  @!P0 LDG.E.64 R18, [R28.64] ;  /* 0x000000061c128981 */ /* 0x008ea8000c1e1b00 */
[----:B------:R-:W-:Y:S02]  /*39c0*/  IADD3 R47, R47, R41, RZ ;  /* 0x000000292f2f7210 */ /* 0x000fe40007ffe0ff */
[----:B------:R1:W3:Y:S08]  /*39d0*/  LDG.E.128 R24, [R44.64] ;  /* 0x000000062c187981 */ /* 0x0002f0000c1e1d00 */
[----:B------:R-:W4:Y:S01]  /*39e0*/  @!P0 LDG.E.64 R34, [R38.64] ;  /* 0x0000000626228981 */ /* 0x000f22000c1e1b00 */
[----:B-1----:R-:W-:Y:S01]  /*39f0*/  LEA R44, P2, R97, R118, 0x1 ;  /* 0x00000076612c7211 */ /* 0x002fe200078408ff */
[C---:B--2---:R-:W-:Y:S01]  /*3a00*/  @!P0 IMAD.U32 R15, R19.reuse, 0x10000, RZ ;  /* 0x00010000130f8824 */ /* 0x044fe200078e00ff */
[C---:B------:R-:W-:Y:S02]  /*3a10*/  @!P0 SHF.L.U32 R22, R18.reuse, 0x10, RZ ;  /* 0x0000001012168819 */ /* 0x040fe400000006ff */
[----:B------:R-:W-:Y:S02]  /*3a20*/  @!P0 LOP3.LUT R20, R18, 0xffff0000, RZ, 0xc0, !PT ;  /* 0xffff000012148812 */ /* 0x000fe400078ec0ff */
[----:B------:R-:W-:Y:S01]  /*3a30*/  @!P0 LOP3.LUT R19, R19, 0xffff0000, RZ, 0xc0, !PT ;  /* 0xffff000013138812 */ /* 0x000fe200078ec0ff */
[C---:B---3--:R-:W-:Y:S01]  /*3a40*/  @!P0 IMAD.U32 R21, R24.reuse, 0x10000, RZ ;  /* 0x0001000018158824 */ /* 0x048fe200078e00ff */
[----:B------:R-:W-:Y:S02]  /*3a50*/  @!P0 LOP3.LUT R31, R24, 0xffff0000, RZ, 0xc0, !PT ;  /* 0xffff0000181f8812 */ /* 0x000fe400078ec0ff */
[----:B------:R-:W-:Y:S01]  /*3a60*/  @!P0 SHF.L.U32 R18, R27, 0x10, RZ ;  /* 0x000000101b128819 */ /* 0x000fe200000006ff */
[-C--:B------:R-:W-:Y:S02]  /*3a70*/  @!P0 FMUL.FTZ R0, R21, R22.reuse ;  /* 0x0000001615008220 */ /* 0x080fe40000410000 */
[----:B------:R-:W-:Y:S02]  /*3a80*/  @!P0 FMUL.FTZ R43, R31, R22 ;  /* 0x000000161f2b8220 */ /* 0x000fe40000410000 */
[C---:B----4-:R-:W-:Y:S01]  /*3a90*/  @!P0 IMAD.U32 R32, R34.reuse, 0x10000, RZ ;  /* 0x0001000022208824 */ /* 0x050fe200078e00ff */
[----:B------:R-:W-:Y:S01]  /*3aa0*/  @!P0 LOP3.LUT R34, R34, 0xffff0000, RZ, 0xc0, !PT ;  /* 0xffff000022228812 */ /* 0x000fe200078ec0ff */
[C---:B------:R-:W-:Y:S01]  /*3ab0*/  @!P0 IMAD.U32 R22, R26.reuse, 0x10000, RZ ;  /* 0x000100001a168824 */ /* 0x040fe200078e00ff */
[----:B------:R-:W-:Y:S01]  /*3ac0*/  @!P0 SHF.L.U32 R33, R35, 0x10, RZ ;  /* 0x0000001023218819 */ /* 0x000fe200000006ff */
[-C--:B------:R-:W-:Y:S01]  /*3ad0*/  @!P0 FFMA.FTZ R43, R21, R32.reuse, -R43 ;  /* 0x00000020152b8223 */ /* 0x080fe2000001082b */
[----:B------:R-:W-:Y:S01]  /*3ae0*/  @!P0 SHF.L.U32 R21, R25, 0x10, RZ ;  /* 0x0000001019158819 */ /* 0x000fe200000006ff */
[----:B------:R-:W-:Y:S01]  /*3af0*/  @!P0 FFMA.FTZ R0, R31, R32, R0 ;  /* 0x000000201f008223 */ /* 0x000fe20000010000 */
        /* <DEDUP_REMOVED lines=9> */
[----:B------:R-:W-:Y:S02]  /*3b90*/  @!P0 FMUL.FTZ R40, R35, R19 ;  /* 0x0000001323288220 */ /* 0x000fe40000410000 */
[C---:B------:R-:W-:Y:S02]  /*3ba0*/  @!P0 FMUL.FTZ R45, R31.reuse, R20 ;  /* 0x000000141f2d8220 */ /* 0x040fe40000410000 */
        /* <DEDUP_REMOVED lines=8> */
[----:B------:R-:W-:Y:S01]  /*3c30*/  @!P0 IMAD.MOV.U32 R24, RZ, RZ, R43 ;  /* 0x000000ffff188224 */ /* 0x000fe200078e002b */
[----:B------:R-:W-:Y:S01]  /*3c40*/  LEA.HI.X R45, R97, R119, R96, 0x1, P2 ;  /* 0x00000077612d7211 */ /* 0x000fe200010f0c60 */
[----:B------:R-:W-:Y:S01]  /*3c50*/  @!P0 IMAD.MOV.U32 R26, RZ, RZ, R36 ;  /* 0x000000ffff1a8224 */ /* 0x000fe200078e0024 */
[----:B------:R-:W-:Y:S02]  /*3c60*/  @!P0 F2FP.BF16.PACK_AB R41, R4, R40 ;  /* 0x000000280429823e */ /* 0x000fe400000010ff */
[----:B------:R-:W-:Y:S02]  /*3c70*/  @!P0 MOV R25, R42 ;  /* 0x0000002a00198202 */ /* 0x000fe40000000f00 */
[----:B------:R-:W-:Y:S05]  /*3c80*/  @!P0 MOV R27, R41 ;  /* 0x00000029001b8202 */ /* 0x000fea0000000f00 */
[----:B------:R1:W-:Y:S08]  /*3c90*/  STG.E.128 [R46.64], R24 ;  /* 0x000000182e007986 */ /* 0x0003f0000c101d06 */
[----:B------:R-:W2:Y:S06]  /*3ca0*/  @!P1 LDG.E.64 R18, [R28.64+0x40] ;  /* 0x000040061c129981 */ /* 0x000eac000c1e1b00 */
[----:B------:R3:W4:Y:S08]  /*3cb0*/  LDG.E.128 R20, [R44.64] ;  /* 0x000000062c147981 */ /* 0x000730000c1e1d00 */
[----:B------:R-:W5:Y:S01]  /*3cc0*/  @!P1 LDG.E.64 R34, [R38.64+0x40] ;  /* 0x0000400626229981 */ /* 0x000f62000c1e1b00 */
[C---:B---3--:R-:W-:Y:S04]  /*3cd0*/  LEA R44, P0, R99.reuse, R112, 0x1 ;  /* 0x00000070632c7211 */ /* 0x048fe800078008ff */
[----:B------:R-:W-:Y:S02]  /*3ce0*/  LEA.HI.X R45, R99, R111, R98, 0x1, P0 ;  /* 0x0000006f632d7211 */ /* 0x000fe400000f0c62 */
[C---:B--2---:R-:W-:Y:S02]  /*3cf0*/  @!P1 SHF.L.U32 R15, R18.reuse, 0x10, RZ ;  /* 0x00000010120f9819 */ /* 0x044fe400000006ff */
[----:B-1----:R-:W-:Y:S01]  /*3d00*/  @!P1 LOP3.LUT R24, R18, 0xffff0000, RZ, 0xc0, !PT ;  /* 0xffff000012189812 */ /* 0x002fe200078ec0ff */
[C---:B----4-:R-:W-:Y:S01]  /*3d10*/  @!P1 IMAD.U32 R30, R20.reuse, 0x10000, RZ ;  /* 0x00010000141e9824 */ /* 0x050fe200078e00ff */
[----:B------:R-:W-:Y:S01]  /*3d20*/  @!P1 LOP3.LUT R32, R20, 0xffff0000, RZ, 0xc0, !PT ;  /* 0xffff000014209812 */ /* 0x000fe200078ec0ff */
[----:B------:R-:W-:Y:S01]  /*3d30*/  @!P1 IMAD.U32 R26, R22, 0x10000, RZ ;  /* 0x00010000161a9824 */ /* 0x000fe200078e00ff */
[----:B------:R-:W-:Y:S01]  /*3d40*/  @!P1 SHF.L.U32 R25, R21, 0x10, RZ ;  /* 0x0000001015199819 */ /* 0x000fe200000006ff */
[-C--:B------:R-:W-:Y:S01]  /*3d50*/  @!P1 FMUL.FTZ R5, R30, R15.reuse ;  /* 0x0000000f1e059220 */ /* 0x080fe20000410000 */
[----:B------:R-:W-:Y:S01]  /*3d60*/  @!P1 SHF.L.U32 R18, R23, 0x10, RZ ;  /* 0x0000001017129819 */ /* 0x000fe200000006ff */
[----:B------:R-:W-:Y:S02]  /*3d70*/  @!P1 FMUL.FTZ R36, R32, R15 ;  /* 0x0000000f20249220 */ /* 0x000fe40000410000 */
[----:B-----5:R-:W-:Y:S01]  /*3d80*/  @!P1 IMAD.U32 R31, R34, 0x10000, RZ ;  /* 0x00010000221f9824 */ /* 0x020fe200078e00ff */
[----:B------:R-:W-:Y:S01]  /*3d90*/  @!P1 SHF.L.U32 R33, R35, 0x10, RZ ;  /* 0x0000001023219819 */ /* 0x000fe200000006ff */
[----:B------:R-:W-:Y:S01]  /*3da0*/  @!P1 IMAD.U32 R15, R19, 0x10000, RZ ;  /* 0x00010000130f9824 */ /* 0x000fe200078e00ff */
[----:B------:R-:W-:Y:S01]  /*3db0*/  @!P1 LOP3.LUT R37, R35, 0xffff0000, RZ, 0xc0, !PT ;  /* 0xffff000023259812 */ /* 0x000fe200078ec0ff */
[-C--:B------:R-:W-:Y:S01]  /*3dc0*/  @!P1 FFMA.FTZ R36, R30, R31.reuse, -R36 ;  /* 0x0000001f1e249223 */ /* 0x080fe20000010824 */
[----:B------:R-:W-:Y:S01]  /*3dd0*/  @!P1 LOP3.LUT R35, R23, 0xffff0000, RZ, 0xc0, !PT ;  /* 0xffff000017239812 */ /* 0x000fe200078ec0ff */
        /* <DEDUP_REMOVED lines=10> */
[----:B------:R-:W-:Y:S02]  /*3e80*/  @!P1 FFMA.FTZ R6, R31, R34, R6 ;  /* 0x000000221f069223 */ /* 0x000fe40000010006 */
[-C--:B------:R-:W-:Y:S01]  /*3e90*/  @!P1 FMUL.FTZ R42, R35, R19.reuse ;  /* 0x00000013232a9220 */ /* 0x080fe20000410000 */
[----:B------:R-:W-:Y:S01]  /*3ea0*/  @!P1 MOV R20, R36 ;  /* 0x0000002400149202 */ /* 0x000fe20000000f00 */
[----:B------:R-:W-:Y:S02]  /*3eb0*/  @!P1 FMUL.FTZ R8, R18, R19 ;  /* 0x0000001312089220 */ /* 0x000fe40000410000 */
        /* <DEDUP_REMOVED lines=12> */
.L_x_6798:
[----:B------:R-:W-:Y:S05]  /*3f80*/  BSYNC B0 ;  /* 0x0000000000007941 */ /* 0x000fea0003800000 */
.L_x_6797:
        /* <DEDUP_REMOVED lines=9> */
.L_x_6790:
[----:B------:R-:W-:Y:S01]  /*4020*/  BSSY B1, `(.L_x_6800) ;  /* 0x00000ae000017945 */ /* 0x000fe20003800000 */
[----:B------:R-:W-:-:S05]  /*4030*/  @!P1 BRA `(.L_x_6801) ;  /* 0x00000ac000009947 */ /* 0x000fca0003800000 */
        /* <DEDUP_REMOVED lines=22> */
[C---:B---3--:R-:W-:Y:S04]  /*41a0*/  LEA R18, P0, R113.reuse, R118, 0x1 ;  /* 0x0000007671127211 */ /* 0x048fe800078008ff */
        /* <DEDUP_REMOVED lines=44> */
[----:B------:R-:W-:Y:S01]  /*4470*/  FMUL.FTZ R5, R27, R24 ;  /* 0x000000181b057220 */ /* 0x000fe20000410000 */
[----:B------:R-:W-:Y:S01]  /*4480*/  F2FP.BF16.PACK_AB R60, R2, R0 ;  /* 0x00000000023c723e */ /* 0x000fe200000010ff */
[----:B------:R-:W-:Y:S02]  /*4490*/  FFMA.FTZ R3, R38, R39, R3 ;  /* 0x0000002726037223 */ /* 0x000fe40000010003 */
        /* <DEDUP_REMOVED lines=13> */
.L_x_6803:
[----:B------:R-:W-:Y:S05]  /*4570*/  BSYNC B0 ;  /* 0x0000000000007941 */ /* 0x000fea0003800000 */
.L_x_6802:
[----:B------:R-:W-:Y:S01]  /*4580*/  IMAD.MOV.U32 R113, RZ, RZ, R111 ;  /* 0x000000ffff717224 */ /* 0x000fe200078e006f */
[----:B------:R-:W-:Y:S01]  /*4590*/  ISETP.GE.AND P0, PT, R12, UR4, PT ;  /* 0x000000040c007c0c */ /* 0x000fe2000bf06270 */
[----:B------:R-:W-:Y:S01]  /*45a0*/  BSSY B0, `(.L_x_6804) ;  /* 0x0000054000007945 */ /* 0x000fe20003800000 */
[----:B------:R-:W-:Y:S02]  /*45b0*/  IADD3 R152, P1, R118, 0x80, RZ ;  /* 0x0000008076987810 */ /* 0x000fe40007f3e0ff */
[----:B-----5:R2:W-:Y:S03]  /*45c0*/  STG.E.128 [R112.64], R60 ;  /* 0x0000003c70007986 */ /* 0x0205e6000c101d06 */
[----:B------:R-:W-:Y:S01]  /*45d0*/  IMAD.X R153, RZ, RZ, R119, P1 ;  /* 0x000000ffff997224 */ /* 0x000fe200008e0677 */
[----:B------:R2:W5:Y:S05]  /*45e0*/  LDG.E.128 R44, [R118.64+0x80] ;  /* 0x00008006762c7981 */ /* 0x00056a000c1e1d00 */
[----:B------:R-:W-:-:S05]  /*45f0*/  @P0 BRA `(.L_x_6805) ;  /* 0x000004e000000947 */ /* 0x000fca0003800000 */
[----:B------:R-:W-:Y:S01]  /*4600*/  MOV R151, RZ ;  /* 0x000000ff00977202 */ /* 0x000fe20000000f00 */
[----:B------:R-:W-:Y:S01]  /*4610*/  ULEA.HI UR5, UR4, UR4, URZ, 0x1 ;  /* 0x0000000404057291 */ /* 0x000fe2000f8f083f */
[C---:B-----5:R-:W-:Y:S01]  /*4620*/  SHF.L.U32 R35, R44.reuse, 0x10, RZ ;  /* 0x000000102c237819 */ /* 0x060fe200000006ff */
[----:B--2---:R-:W-:Y:S01]  /*4630*/  IMAD.MOV.U32 R61, RZ, RZ, RZ ;  /* 0x000000ffff3d7224 */ /* 0x004fe200078e00ff */
[----:B------:R-:W-:Y:S01]  /*4640*/  LOP3.LUT R37, R44, 0xffff0000, RZ, 0xc0, !PT ;  /* 0xffff00002c257812 */ /* 0x000fe200078ec0ff */
[C---:B------:R-:W-:Y:S01]  /*4650*/  IMAD.U32 R38, R45.reuse, 0x10000, RZ ;  /* 0x000100002d267824 */ /* 0x040fe200078e00ff */
[----:B------:R-:W-:Y:S01]  /*4660*/  LOP3.LUT R41, R45, 0xffff0000, RZ, 0xc0, !PT ;  /* 0xffff00002d297812 */ /* 0x000fe200078ec0ff */
[----:B------:R-:W-:Y:S01]  /*4670*/  USHF.R.S32.HI UR5, URZ, 0x1, UR5 ;  /* 0x000000013f057899 */ /* 0x000fe20008011405 */
[C---:B------:R-:W-:Y:S02]  /*4680*/  SHF.L.U32 R42, R46.reuse, 0x10, RZ ;  /* 0x000000102e2a7819 */ /* 0x040fe400000006ff */
[----:B------:R-:W-:Y:S01]  /*4690*/  LOP3.LUT R45, R46, 0xffff0000, RZ, 0xc0, !PT ;  /* 0xffff00002e2d7812 */ /* 0x000fe200078ec0ff */
[C---:B------:R-:W-:Y:S01]  /*46a0*/  IMAD.U32 R46, R47.reuse, 0x10000, RZ ;  /* 0x000100002f2e7824 */ /* 0x040fe200078e00ff */
[----:B------:R-:W-:Y:S02]  /*46b0*/  LOP3.LUT R49, R47, 0xffff0000, RZ, 0xc0, !PT ;  /* 0xffff00002f317812 */ /* 0x000fe400078ec0ff */
[----:B------:R-:W-:Y:S02]  /*46c0*/  ISETP.GE.AND P1, PT, R12, UR5, PT ;  /* 0x000000050c007c0c */ /* 0x000fe4000bf26270 */
[----:B------:R-:W-:Y:S11]  /*46d0*/  MOV R150, UR5 ;  /* 0x0000000500967c02 */ /* 0x000ff60008000f00 */
[----:B------:R-:W-:Y:S02]  /*46e0*/  @P1 IMAD R61, RZ, RZ, -UR5 ;  /* 0x80000005ff3d1e24 */ /* 0x000fe4000f8e02ff */
[----:B------:R-:W-:Y:S02]  /*46f0*/  @P1 IMAD R150, RZ, RZ, -UR5 ;  /* 0x80000005ff961e24 */ /* 0x000fe4000f8e02ff */
[----:B------:R-:W-:Y:S01]  /*4700*/  @P1 IMAD R151, RZ, RZ, -UR5 ;  /* 0x80000005ff971e24 */ /* 0x000fe2000f8e02ff */
[C---:B------:R-:W-:Y:S04]  /*4710*/  LEA R62, P0, R61.reuse, R120, 0x1 ;  /* 0x000000783d3e7211 */ /* 0x040fe800078008ff */
[----:B------:R-:W-:Y:S02]  /*4720*/  LEA.HI.X.SX32 R63, R61, R121, 0x1, P0 ;  /* 0x000000793d3f7211 */ /* 0x000fe400000f0eff */
[C---:B---3--:R-:W-:Y:S04]  /*4730*/  LEA R18, P0, R150.reuse, R152, 0x1 ;  /* 0x0000009896127211 */ /* 0x048fe800078008ff */
[----:B------:R-:W-:Y:S01]  /*4740*/  LEA.HI.X.SX32 R19, R150, R153, 0x1, P0 ;  /* 0x0000009996137211 */ /* 0x000fe200000f0eff */
[----:B------:R-:W2:Y:S01]  /*4750*/  LDG.E.128 R60, [R62.64+0x80] ;  /* 0x000080063e3c7981 */ /* 0x000ea2000c1e1d00 */
[C---:B------:R-:W-:Y:S04]  /*4760*/  LEA R56, P0, R151.reuse, R122, 0x1 ;  /* 0x0000007a97387211 */ /* 0x040fe800078008ff */
[----:B------:R-:W-:Y:S03]  /*4770*/  LEA.HI.X.SX32 R57, R151, R123, 0x1, P0 ;  /* 0x0000007b97397211 */ /* 0x000fe600000f0eff */
[----:B------:R3:W4:Y:S08]  /*4780*/  LDG.E.128 R20, [R18.64] ;  /* 0x0000000612147981 */ /* 0x000730000c1e1d00 */
[----:B------:R-:W4:Y:S01]  /*4790*/  LDG.E.128 R56, [R56.64+0x80] ;  /* 0x0000800638387981 */ /* 0x000f22000c1e1d00 */
        /* <DEDUP_REMOVED lines=52> */
.L_x_6805:
[----:B------:R-:W-:Y:S05]  /*4ae0*/  BSYNC B0 ;  /* 0x0000000000007941 */ /* 0x000fea0003800000 */
.L_x_6804:
[----:B-----5:R4:W-:Y:S02]  /*4af0*/  STG.E.128 [R112.64+0x80], R44 ;  /* 0x0000802c70007986 */ /* 0x0209e4000c101d06 */
.L_x_6801:
[----:B------:R-:W-:Y:S05]  /*4b00*/  BSYNC B1 ;  /* 0x0000000000017941 */ /* 0x000fea0003800000 */
.L_x_6800:
[----:B------:R-:W-:Y:S01]  /*4b10*/  BSSY B1, `(.L_x_6806) ;  /* 0x00000b8000017945 */ /* 0x000fe20003800000 */
[----:B------:R-:W-:-:S05]  /*4b20*/  @!P5 BRA `(.L_x_6807) ;  /* 0x00000b600000d947 */ /* 0x000fca0003800000 */
[C---:B------:R-:W-:Y:S01]  /*4b30*/  LEA R156, P0, R88.reuse, R118, 0x1 ;  /* 0x00000076589c7211 */ /* 0x040fe200078008ff */
[----:B------:R-:W-:Y:S03]  /*4b40*/  BSSY B0, `(.L_x_6808) ;  /* 0x0000057000007945 */ /* 0x000fe60003800000 */
[----:B------:R-:W-:Y:S02]  /*4b50*/  LEA.HI.X R157, R88, R119, R87, 0x1, P0 ;  /* 0x00000077589d7211 */ /* 0x000fe400000f0c57 */
[----:B------:R-:W-:Y:S03]  /*4b60*/  ISETP.GE.AND P0, PT, R16, UR4, PT ;  /* 0x0000000410007c0c */ /* 0x000fe6000bf06270 */
[----:B--2---:R2:W5:Y:S10]  /*4b70*/  LDG.E.128 R60, [R156.64] ;  /* 0x000000069c3c7981 */ /* 0x004574000c1e1d00 */
[----:B------:R-:W-:-:S05]  /*4b80*/  @P0 BRA `(.L_x_6809) ;  /* 0x0000052000000947 */ /* 0x000fca0003800000 */
[----:B-----5:R-:W-:Y:S01]  /*4b90*/  LOP3.LUT R37, R60, 0xffff0000, RZ, 0xc0, !PT ;  /* 0xffff00003c257812 */ /* 0x020fe200078ec0ff */
[----:B------:R-:W-:Y:S01]  /*4ba0*/  ULEA.HI UR5, UR4, UR4, URZ, 0x1 ;  /* 0x0000000404057291 */ /* 0x000fe2000f8f083f */
[----:B------:R-:W-:Y:S01]  /*4bb0*/  LOP3.LUT R41, R61, 0xffff0000, RZ, 0xc0, !PT ;  /* 0xffff00003d297812 */ /* 0x000fe200078ec0ff */
[----:B------:R-:W-:Y:S01]  /*4bc0*/  IMAD.MOV.U32 R150, RZ, RZ, RZ ;  /* 0x000000ffff967224 */ /* 0x000fe200078e00ff */
[C---:B------:R-:W-:Y:S01]  /*4bd0*/  SHF.L.U32 R42, R62.reuse, 0x10, RZ ;  /* 0x000000103e2a7819 */ /* 0x040fe200000006ff */
[----:B------:R-:W-:Y:S01]  /*4be0*/  USHF.R.S32.HI UR5, URZ, 0x1, UR5 ;  /* 0x000000013f057899 */ /* 0x000fe20008011405 */
[----:B----4-:R-:W-:Y:S01]  /*4bf0*/  LOP3.LUT R45, R62, 0xffff0000, RZ, 0xc0, !PT ;  /* 0xffff00003e2d7812 */ /* 0x010fe200078ec0ff */
[----:B------:R-:W-:Y:S01]  /*4c00*/  IMAD.U32 R35, R60, 0x10000, RZ ;  /* 0x000100003c237824 */ /* 0x000fe200078e00ff */
[----:B------:R-:W-:Y:S01]  /*4c10*/  LOP3.LUT R49, R63, 0xffff0000, RZ, 0xc0, !PT ;  /* 0xffff00003f317812 */ /* 0x000fe200078ec0ff */
[----:B------:R-:W-:Y:S02]  /*4c20*/  IMAD.U32 R38, R61, 0x10000, RZ ;  /* 0x000100003d267824 */ /* 0x000fe400078e00ff */
[----:B------:R-:W-:Y:S01]  /*4c30*/  ISETP.GE.AND P1, PT, R16, UR5, PT ;  /* 0x0000000510007c0c */ /* 0x000fe2000bf26270 */
[----:B------:R-:W-:Y:S01]  /*4c40*/  IMAD.U32 R46, R63, 0x10000, RZ ;  /* 0x000100003f2e7824 */ /* 0x000fe200078e00ff */
        /* <DEDUP_REMOVED lines=8> */
[C---:B---3--:R-:W-:Y:S02]  /*4cd0*/  LEA R18, P0, R113.reuse, R156, 0x1 ;  /* 0x0000009c71127211 */ /* 0x048fe400078008ff */
        /* <DEDUP_REMOVED lines=61> */
.L_x_6809:
[----:B------:R-:W-:Y:S05]  /*50b0*/  BSYNC B0 ;  /* 0x0000000000007941 */ /* 0x000fea0003800000 */
.L_x_6808:
[C---:B------:R-:W-:Y:S01]  /*50c0*/  LEA R150, P0, R71.reuse, R112, 0x1 ;  /* 0x0000007047967211 */ /* 0x040fe200078008ff */
[----:B------:R-:W-:Y:S01]  /*50d0*/  BSSY B0, `(.L_x_6810) ;  /* 0x000005a000007945 */ /* 0x000fe20003800000 */
[----:B------:R-:W-:Y:S02]  /*50e0*/  IADD3 R152, P1, R156, 0x80, RZ ;  /* 0x000000809c987810 */ /* 0x000fe40007f3e0ff */
[----:B------:R-:W-:Y:S02]  /*50f0*/  LEA.HI.X R151, R71, R111, R72, 0x1, P0 ;  /* 0x0000006f47977211 */ /* 0x000fe400000f0c48 */
[----:B------:R-:W-:Y:S01]  /*5100*/  ISETP.GE.AND P0, PT, R12, UR4, PT ;  /* 0x000000040c007c0c */ /* 0x000fe2000bf06270 */
[----:B------:R-:W-:Y:S02]  /*5110*/  IMAD.X R153, RZ, RZ, R157, P1 ;  /* 0x000000ffff997224 */ /* 0x000fe400008e069d */
[----:B-----5:R1:W-:Y:S04]  /*5120*/  STG.E.128 [R150.64], R60 ;  /* 0x0000003c96007986 */ /* 0x0203e8000c101d06 */
[----:B----4-:R1:W5:Y:S06]  /*5130*/  LDG.E.128 R44, [R156.64+0x80] ;  /* 0x000080069c2c7981 */ /* 0x01036c000c1e1d00 */
[----:B------:R-:W-:-:S05]  /*5140*/  @P0 BRA `(.L_x_6811) ;  /* 0x0000052000000947 */ /* 0x000fca0003800000 */
[----:B-----5:R-:W-:Y:S01]  /*5150*/  LOP3.LUT R37, R44, 0xffff0000, RZ, 0xc0, !PT ;  /* 0xffff00002c257812 */ /* 0x020fe200078ec0ff */
[----:B------:R-:W-:Y:S01]  /*5160*/  ULEA.HI UR5, UR4, UR4, URZ, 0x1 ;  /* 0x0000000404057291 */ /* 0x000fe2000f8f083f */
[----:B------:R-:W-:Y:S01]  /*5170*/  LOP3.LUT R41, R45, 0xffff0000, RZ, 0xc0, !PT ;  /* 0xffff00002d297812 */ /* 0x000fe200078ec0ff */
[----:B-1----:R-:W-:Y:S01]  /*5180*/  IMAD.MOV.U32 R60, RZ, RZ, RZ ;  /* 0x000000ffff3c7224 */ /* 0x002fe200078e00ff */
        /* <DEDUP_REMOVED lines=15> */
[C---:B---3--:R-:W-:Y:S01]  /*5280*/  LEA R18, P0, R113.reuse, R152, 0x1 ;  /* 0x0000009871127211 */ /* 0x048fe200078008ff */
[----:B------:R-:W-:Y:S01]  /*5290*/  IMAD.MOV.U32 R152, RZ, RZ, RZ ;  /* 0x000000ffff987224 */ /* 0x000fe200078e00ff */
[----:B------:R-:W-:Y:S02]  /*52a0*/  @P1 IADD3 R152, RZ, -UR5, RZ ;  /* 0x80000005ff981c10 */ /* 0x000fe4000fffe0ff */
[----:B------:R-:W-:Y:S01]  /*52b0*/  LEA.HI.X.SX32 R19, R113, R153, 0x1, P0 ;  /* 0x0000009971137211 */ /* 0x000fe200000f0eff */
[----:B------:R-:W3:Y:S01]  /*52c0*/  LDG.E.128 R60, [R62.64] ;  /* 0x000000063e3c7981 */ /* 0x000ee2000c1e1d00 */
[----:B------:R-:W-:Y:S04]  /*52d0*/  IADD3 R113, P0, R134, R152, RZ ;  /* 0x0000009886717210 */ /* 0x000fe80007f1e0ff */
[----:B------:R-:W-:Y:S02]  /*52e0*/  LEA.HI.X.SX32 R152, R152, R127, 0x1, P0 ;  /* 0x0000007f98987211 */ /* 0x000fe400000f0eff */
[C---:B------:R-:W-:Y:S01]  /*52f0*/  LEA R56, P0, R113.reuse, R122, 0x1 ;  /* 0x0000007a71387211 */ /* 0x040fe200078008ff */
[----:B------:R1:W4:Y:S03]  /*5300*/  LDG.E.128 R20, [R18.64] ;  /* 0x0000000612147981 */ /* 0x000326000c1e1d00 */
[----:B------:R-:W-:Y:S06]  /*5310*/  LEA.HI.X R57, R113, R123, R152, 0x1, P0 ;  /* 0x0000007b71397211 */ /* 0x000fec00000f0c98 */
[----:B--2---:R-:W2:Y:S01]  /*5320*/  LDG.E.128 R56, [R56.64] ;  /* 0x0000000638387981 */ /* 0x004ea2000c1e1d00 */
[C---:B---3--:R-:W-:Y:S01]  /*5330*/  IMAD.U32 R32, R60.reuse, 0x10000, RZ ;  /* 0x000100003c207824 */ /* 0x048fe200078e00ff */
[----:B------:R-:W-:Y:S01]  /*5340*/  LOP3.LUT R28, R60, 0xffff0000, RZ, 0xc0, !PT ;  /* 0xffff00003c1c7812 */ /* 0x000fe200078ec0ff */
[----:B------:R-:W-:Y:S01]  /*5350*/  IMAD.U32 R24, R62, 0x10000, RZ ;  /* 0x000100003e187824 */ /* 0x000fe200078e00ff */
[C---:B------:R-:W-:Y:S01]  /*5360*/  SHF.L.U32 R26, R61.reuse, 0x10, RZ ;  /* 0x000000103d1a7819 */ /* 0x040fe200000006ff */
[----:B------:R-:W-:Y:S01]  /*5370*/  @!P1 FADD.FTZ R32, -R32, -RZ ;  /* 0x800000ff20209221 */ /* 0x000fe20000010100 */
[----:B------:R-:W-:Y:S01]  /*5380*/  LOP3.LUT R25, R61, 0xffff0000, RZ, 0xc0, !PT ;  /* 0xffff00003d197812 */ /* 0x000fe200078ec0ff */
[----:B------:R-:W-:Y:S01]  /*5390*/  @!P1 FADD.FTZ R28, -R28, -RZ ;  /* 0x800000ff1c1c9221 */ /* 0x000fe20000010100 */
[----:B-1----:R-:W-:Y:S01]  /*53a0*/  LOP3.LUT R19, R62, 0xffff0000, RZ, 0xc0, !PT ;  /* 0xffff00003e137812 */ /* 0x002fe200078ec0ff */
[C---:B----4-:R-:W-:Y:S01]  /*53b0*/  IMAD.U32 R33, R20.reuse, 0x10000, RZ ;  /* 0x0001000014217824 */ /* 0x050fe200078e00ff */
        /* <DEDUP_REMOVED lines=8> */
[C---:B--2---:R-:W-:Y:S01]  /*5440*/  LOP3.LUT R36, R56.reuse, 0xffff0000, RZ, 0xc0, !PT ;  /* 0xffff000038247812 */ /* 0x044fe200078ec0ff */
        /* <DEDUP_REMOVED lines=34> */
.L_x_6811:
[----:B------:R-:W-:Y:S05]  /*5670*/  BSYNC B0 ;  /* 0x0000000000007941 */ /* 0x000fea0003800000 */
.L_x_6810:
[----:B-----5:R4:W-:Y:S02]  /*5680*/  STG.E.128 [R150.64+0x80], R44 ;  /* 0x0000802c96007986 */ /* 0x0209e4000c101d06 */
.L_x_6807:
[----:B------:R-:W-:Y:S05]  /*5690*/  BSYNC B1 ;  /* 0x0000000000017941 */ /* 0x000fea0003800000 */
.L_x_6806:
[----:B------:R-:W-:Y:S01]  /*56a0*/  BSSY B1, `(.L_x_6812) ;  /* 0x00000ba000017945 */ /* 0x000fe20003800000 */
[----:B------:R-:W-:-:S05]  /*56b0*/  @!P4 BRA `(.L_x_6813) ;  /* 0x00000b800000c947 */ /* 0x000fca0003800000 */
[C---:B-12---:R-:W-:Y:S01]  /*56c0*/  LEA R156, P0, R90.reuse, R118, 0x1 ;  /* 0x000000765a9c7211 */ /* 0x046fe200078008ff */
[----:B------:R-:W-:Y:S03]  /*56d0*/  BSSY B0, `(.L_x_6814) ;  /* 0x0000057000007945 */ /* 0x000fe60003800000 */
[----:B------:R-:W-:Y:S02]  /*56e0*/  LEA.HI.X R157, R90, R119, R89, 0x1, P0 ;  /* 0x000000775a9d7211 */ /* 0x000fe400000f0c59 */
[----:B------:R-:W-:Y:S03]  /*56f0*/  ISETP.GE.AND P0, PT, R16, UR4, PT ;  /* 0x0000000410007c0c */ /* 0x000fe6000bf06270 */
[----:B------:R1:W5:Y:S10]  /*5700*/  LDG.E.128 R60, [R156.64] ;  /* 0x000000069c3c7981 */ /* 0x000374000c1e1d00 */
[----:B------:R-:W-:-:S05]  /*5710*/  @P0 BRA `(.L_x_6815) ;  /* 0x0000052000000947 */ /* 0x000fca0003800000 */
[----:B-----5:R-:W-:Y:S01]  /*5720*/  LOP3.LUT R37, R60, 0xffff0000, RZ, 0xc0, !PT ;  /* 0xffff00003c257812 */ /* 0x020fe200078ec0ff */
[----:B------:R-:W-:Y:S01]  /*5730*/  ULEA.HI UR5, UR4, UR4, URZ, 0x1 ;  /* 0x0000000404057291 */ /* 0x000fe2000f8f083f */
[----:B------:R-:W-:Y:S01]  /*5740*/  LOP3.LUT R41, R61, 0xffff0000, RZ, 0xc0, !PT ;  /* 0xffff00003d297812 */ /* 0x000fe200078ec0ff */
[----:B----4-:R-:W-:Y:S01]  /*5750*/  IMAD.MOV.U32 R150, RZ, RZ, RZ ;  /* 0x000000ffff967224 */ /* 0x010fe200078e00ff */
[C---:B------:R-:W-:Y:S01]  /*5760*/  SHF.L.U32 R42, R62.reuse, 0x10, RZ ;  /* 0x000000103e2a7819 */ /* 0x040fe200000006ff */
[----:B------:R-:W-:Y:S01]  /*5770*/  USHF.R.S32.HI UR5, URZ, 0x1, UR5 ;  /* 0x000000013f057899 */ /* 0x000fe20008011405 */
[----:B------:R-:W-:Y:S01]  /*5780*/  LOP3.LUT R45, R62, 0xffff0000, RZ, 0xc0, !PT ;  /* 0xffff00003e2d7812 */ /* 0x000fe200078ec0ff */
        /* <DEDUP_REMOVED lines=16> */
[----:B------:R-:W2:Y:S01]  /*5890*/  LDG.E.128 R152, [R152.64] ;  /* 0x0000000698987981 */ /* 0x000ea2000c1e1d00 */
[----:B------:R-:W-:Y:S04]  /*58a0*/  IADD3 R113, P0, R133, R150, RZ ;  /* 0x0000009685717210 */ /* 0x000fe80007f1e0ff */
[----:B------:R-:W-:Y:S02]  /*58b0*/  LEA.HI.X.SX32 R150, R150, R128, 0x1, P0 ;  /* 0x0000008096967211 */ /* 0x000fe400000f0eff */
[C---:B------:R-:W-:Y:S01]  /*58c0*/  LEA R56, P0, R113.reuse, R122, 0x1 ;  /* 0x0000007a71387211 */ /* 0x040fe200078008ff */
[----:B------:R3:W4:Y:S03]  /*58d0*/  LDG.E.128 R20, [R18.64] ;  /* 0x0000000612147981 */ /* 0x000726000c1e1d00 */
[----:B------:R-:W-:Y:S06]  /*58e0*/  LEA.HI.X R57, R113, R123, R150, 0x1, P0 ;  /* 0x0000007b71397211 */ /* 0x000fec00000f0c96 */
[----:B------:R-:W4:Y:S01]  /*58f0*/  LDG.E.128 R56, [R56.64] ;  /* 0x0000000638387981 */ /* 0x000f22000c1e1d00 */
[C---:B--2---:R-:W-:Y:S01]  /*5900*/  IMAD.U32 R32, R152.reuse, 0x10000, RZ ;  /* 0x0001000098207824 */ /* 0x044fe200078e00ff */
[----:B------:R-:W-:Y:S01]  /*5910*/  LOP3.LUT R28, R152, 0xffff0000, RZ, 0xc0, !PT ;  /* 0xffff0000981c7812 */ /* 0x000fe200078ec0ff */
[----:B------:R-:W-:Y:S01]  /*5920*/  IMAD.U32 R24, R154, 0x10000, RZ ;  /* 0x000100009a187824 */ /* 0x000fe200078e00ff */
[C---:B------:R-:W-:Y:S01]  /*5930*/  SHF.L.U32 R26, R153.reuse, 0x10, RZ ;  /* 0x00000010991a7819 */ /* 0x040fe200000006ff */
[----:B------:R-:W-:Y:S01]  /*5940*/  @!P1 FADD.FTZ R32, -R32, -RZ ;  /* 0x800000ff20209221 */ /* 0x000fe20000010100 */
[----:B------:R-:W-:Y:S01]  /*5950*/  LOP3.LUT R25, R153, 0xffff0000, RZ, 0xc0, !PT ;  /* 0xffff000099197812 */ /* 0x000fe200078ec0ff */
[----:B------:R-:W-:Y:S01]  /*5960*/  @!P1 FADD.FTZ R28, -R28, -RZ ;  /* 0x800000ff1c1c9221 */ /* 0x000fe20000010100 */
[----:B---3--:R-:W-:Y:S01]  /*5970*/  LOP3.LUT R19, R154, 0xffff0000, RZ, 0xc0, !PT ;  /* 0xffff00009a137812 */ /* 0x008fe200078ec0ff */
        /* <DEDUP_REMOVED lines=44> */
.L_x_6815:
[----:B------:R-:W-:Y:S05]  /*5c40*/  BSYNC B0 ;  /* 0x0000000000007941 */ /* 0x000fea0003800000 */
.L_x_6814:
[C---:B------:R-:W-:Y:S01]  /*5c50*/  LEA R2, P1, R148.reuse, R112, 0x1 ;  /* 0x0000007094027211 */ /* 0x040fe200078208ff */
[----:B------:R-:W-:Y:S01]  /*5c60*/  BSSY B0, `(.L_x_6816) ;  /* 0x000005a000007945 */ /* 0x000fe20003800000 */
[C---:B----4-:R-:W-:Y:S02]  /*5c70*/  LEA R150, P0, R93.reuse, R118, 0x1 ;  /* 0x000000765d967211 */ /* 0x050fe400078008ff */
[----:B------:R-:W-:Y:S02]  /*5c80*/  LEA.HI.X R3, R148, R111, R91, 0x1, P1 ;  /* 0x0000006f94037211 */ /* 0x000fe400008f0c5b */
[----:B------:R-:W-:Y:S02]  /*5c90*/  LEA.HI.X R151, R93, R119, R92, 0x1, P0 ;  /* 0x000000775d977211 */ /* 0x000fe400000f0c5c */
[----:B------:R-:W-:Y:S01]  /*5ca0*/  ISETP.GE.AND P0, PT, R12, UR4, PT ;  /* 0x000000040c007c0c */ /* 0x000fe2000bf06270 */
[----:B-----5:R2:W-:Y:S04]  /*5cb0*/  STG.E.128 [R2.64], R60 ;  /* 0x0000003c02007986 */ /* 0x0205e8000c101d06 */
[----:B------:R2:W5:Y:S08]  /*5cc0*/  LDG.E.128 R44, [R150.64] ;  /* 0x00000006962c7981 */ /* 0x000570000c1e1d00 */
[----:B------:R-:W-:-:S05]  /*5cd0*/  @P0 BRA `(.L_x_6817) ;  /* 0x0000052000000947 */ /* 0x000fca0003800000 */
[----:B-----5:R-:W-:Y:S01]  /*5ce0*/  LOP3.LUT R37, R44, 0xffff0000, RZ, 0xc0, !PT ;  /* 0xffff00002c257812 */ /* 0x020fe200078ec0ff */
[----:B------:R-:W-:Y:S01]  /*5cf0*/  ULEA.HI UR5, UR4, UR4, URZ, 0x1 ;  /* 0x0000000404057291 */ /* 0x000fe2000f8f083f */
[----:B------:R-:W-:Y:S01]  /*5d00*/  LOP3.LUT R41, R45, 0xffff0000, RZ, 0xc0, !PT ;  /* 0xffff00002d297812 */ /* 0x000fe200078ec0ff */
[----:B--2---:R-:W-:Y:S01]  /*5d10*/  IMAD.MOV.U32 R60, RZ, RZ, RZ ;  /* 0x000000ffff3c7224 */ /* 0x004fe200078e00ff */
        /* <DEDUP_REMOVED lines=78> */
.L_x_6817:
[----:B------:R-:W-:Y:S05]  /*6200*/  BSYNC B0 ;  /* 0x0000000000007941 */ /* 0x000fea0003800000 */
.L_x_6816:
[C---:B--2---:R-:W-:Y:S04]  /*6210*/  LEA R2, P0, R94.reuse, R112, 0x1 ;  /* 0x000000705e027211 */ /* 0x044fe800078008ff */
[----:B------:R-:W-:Y:S05]  /*6220*/  LEA.HI.X R3, R94, R111, R95, 0x1, P0 ;  /* 0x0000006f5e037211 */ /* 0x000fea00000f0c5f */
[----:B-----5:R2:W-:Y:S04]  /*6230*/  STG.E.128 [R2.64], R44 ;  /* 0x0000002c02007986 */ /* 0x0205e8000c101d06 */
.L_x_6813:
[----:B------:R-:W-:Y:S05]  /*6240*/  BSYNC B1 ;  /* 0x0000000000017941 */ /* 0x000fea0003800000 */
.L_x_6812:
[----:B------:R-:W-:Y:S01]  /*6250*/  BSSY B1, `(.L_x_6818) ;  /* 0x00000be000017945 */ /* 0x000fe20003800000 */
[----:B------:R-:W-:-:S05]  /*6260*/  @!P2 BRA `(.L_x_6819) ;  /* 0x00000bc00000a947 */ /* 0x000fca0003800000 */
[----:B-1--4-:R-:W-:Y:S01]  /*6270*/  MOV R151, 0x60 ;  /* 0x0000006000977802 */ /* 0x012fe20000000f00 */
[----:B------:R-:W-:Y:S01]  /*6280*/  BSSY B0, `(.L_x_6820) ;  /* 0x0000059000007945 */ /* 0x000fe20003800000 */
[----:B------:R-:W-:Y:S03]  /*6290*/  ISETP.GE.AND P0, PT, R16, UR4, PT ;  /* 0x0000000410007c0c */ /* 0x000fe6000bf06270 */
[C---:B--2---:R-:W-:Y:S04]  /*62a0*/  IMAD.WIDE.U32 R156, R151.reuse, c[0x0][0x288], R118 ;  /* 0x0000a200979c7a25 */ /* 0x044fe800078e0076 */
[----:B------:R-:W-:Y:S05]  /*62b0*/  IMAD R0, R151, c[0x0][0x28c], RZ ;  /* 0x0000a30097007a24 */ /* 0x000fea00078e02ff */
[----:B------:R-:W-:Y:S05]  /*62c0*/  IADD3 R157, R157, R0, RZ ;  /* 0x000000009d9d7210 */ /* 0x000fea0007ffe0ff */
[----:B------:R1:W5:Y:S01]  /*62d0*/  LDG.E.128 R60, [R156.64] ;  /* 0x000000069c3c7981 */ /* 0x000362000c1e1d00 */
[----:B------:R-:W-:-:S05]  /*62e0*/  @P0 BRA `(.L_x_6821) ;  /* 0x0000052000000947 */ /* 0x000fca0003800000 */
[----:B-----5:R-:W-:Y:S01]  /*62f0*/  LOP3.LUT R37, R60, 0xffff0000, RZ, 0xc0, !PT ;  /* 0xffff00003c257812 */ /* 0x020fe200078ec0ff */
[----:B------:R-:W-:Y:S01]  /*6300*/  ULEA.HI UR5, UR4, UR4, URZ, 0x1 ;  /* 0x0000000404057291 */ /* 0x000fe2000f8f083f */
[----:B------:R-:W-:Y:S01]  /*6310*/  LOP3.LUT R41, R61, 0xffff0000, RZ, 0xc0, !PT ;  /* 0xffff00003d297812 */ /* 0x000fe200078ec0ff */
[----:B------:R-:W-:Y:S01]  /*6320*/  IMAD.MOV.U32 R150, RZ, RZ, RZ ;  /* 0x000000ffff967224 */ /* 0x000fe200078e00ff */
        /* <DEDUP_REMOVED lines=78> */
.L_x_6821:
[----:B------:R-:W-:Y:S05]  /*6810*/  BSYNC B0 ;  /* 0x0000000000007941 */ /* 0x000fea0003800000 */
.L_x_6820:
[----:B------:R-:W-:Y:S01]  /*6820*/  IMAD.MOV.U32 R113, RZ, RZ, R111 ;  /* 0x000000ffff717224 */ /* 0x000fe200078e006f */
[----:B------:R-:W-:Y:S01]  /*6830*/  LEA R150, P0, R97, R118, 0x1 ;  /* 0x0000007661967211 */ /* 0x000fe200078008ff */
[C---:B------:R-:W-:Y:S01]  /*6840*/  IMAD R0, R151.reuse, c[0x0][0x19c], RZ ;  /* 0x0000670097007a24 */ /* 0x040fe200078e02ff */
[----:B------:R-:W-:Y:S01]  /*6850*/  BSSY B0, `(.L_x_6822) ;  /* 0x000005a000007945 */ /* 0x000fe20003800000 */
[----:B------:R-:W-:Y:S01]  /*6860*/  IMAD.WIDE.U32 R2, R151, c[0x0][0x198], R112 ;  /* 0x0000660097027a25 */ /* 0x000fe200078e0070 */
[----:B------:R-:W-:Y:S02]  /*6870*/  LEA.HI.X R151, R97, R119, R96, 0x1, P0 ;  /* 0x0000007761977211 */ /* 0x000fe400000f0c60 */
[----:B------:R-:W-:Y:S02]  /*6880*/  ISETP.GE.AND P0, PT, R12, UR4, PT ;  /* 0x000000040c007c0c */ /* 0x000fe4000bf06270 */
[----:B------:R-:W-:Y:S05]  /*6890*/  IADD3 R3, R3, R0, RZ ;  /* 0x0000000003037210 */ /* 0x000fea0007ffe0ff */
[----:B-----5:R2:W-:Y:S04]  /*68a0*/  STG.E.128 [R2.64], R60 ;  /* 0x0000003c02007986 */ /* 0x0205e8000c101d06 */
[----:B------:R2:W5:Y:S02]  /*68b0*/  LDG.E.128 R44, [R150.64] ;  /* 0x00000006962c7981 */ /* 0x000564000c1e1d00 */
        /* <DEDUP_REMOVED lines=83> */
.L_x_6823:
[----:B------:R-:W-:Y:S05]  /*6df0*/  BSYNC B0 ;  /* 0x0000000000007941 */ /* 0x000fea0003800000 */
.L_x_6822:
[C---:B--2---:R-:W-:Y:S04]  /*6e00*/  LEA R2, P0, R99.reuse, R112, 0x1 ;  /* 0x0000007063027211 */ /* 0x044fe800078008ff */
[----:B------:R-:W-:Y:S05]  /*6e10*/  LEA.HI.X R3, R99, R111, R98, 0x1, P0 ;  /* 0x0000006f63037211 */ /* 0x000fea00000f0c62 */
[----:B-----5:R2:W-:Y:S04]  /*6e20*/  STG.E.128 [R2.64], R44 ;  /* 0x0000002c02007986 */ /* 0x0205e8000c101d06 */
.L_x_6819:
[----:B------:R-:W-:Y:S05]  /*6e30*/  BSYNC B1 ;  /* 0x0000000000017941 */ /* 0x000fea0003800000 */
.L_x_6818:
[----:B--2---:R-:W-:Y:S01]  /*6e40*/  IMAD.MOV.U32 R3, RZ, RZ, c[0x0][0x230] ;  /* 0x00008c00ff037624 */ /* 0x004fe200078e00ff */
[----:B------:R-:W-:Y:S03]  /*6e50*/  ULDC UR4, c[0x0][0x230] ;  /* 0x00008c0000047ab9 */ /* 0x000fe60000000800 */
[----:B------:R-:W-:Y:S05]  /*6e60*/  IMAD.U32 R3, R3, -0x20, RZ ;  /* 0xffffffe003037824 */ /* 0x000fea00078e00ff */
[C---:B------:R-:W-:Y:S02]  /*6e70*/  LEA R122, P1, R3.reuse, R122, 0x1 ;  /* 0x0000007a037a7211 */ /* 0x040fe400078208ff */
[C---:B------:R-:W-:Y:S02]  /*6e80*/  LEA R120, P0, R3.reuse, R120, 0x1 ;  /* 0x0000007803787211 */ /* 0x040fe400078008ff */
[C---:B------:R-:W-:Y:S02]  /*6e90*/  LEA.HI.X.SX32 R123, R3.reuse, R123, 0x1, P1 ;  /* 0x0000007b037b7211 */ /* 0x040fe400008f0eff */
[----:B------:R-:W-:Y:S01]  /*6ea0*/  LEA.HI.X.SX32 R121, R3, R121, 0x1, P0 ;  /* 0x0000007903797211 */ /* 0x000fe200000f0eff */
[----:B------:R-:W-:-:S05]  /*6eb0*/  BRA `(.L_x_6799) ;  /* 0x0000022000007947 */ /* 0x000fca0003800000 */
.L_x_6789:
[----:B---3--:R-:W2:Y:S01]  /*6ec0*/  @P1 LDG.E.128 R4, [R118.64] ;  /* 0x0000000676041981 */ /* 0x008ea2000c1e1d00 */
[----:B------:R-:W-:Y:S01]  /*6ed0*/  @P1 IMAD.MOV.U32 R113, RZ, RZ, R111 ;  /* 0x000000ffff711224 */ /* 0x000fe200078e006f */
[C---:B------:R-:W-:Y:S01]  /*6ee0*/  @P5 LEA R18, P0, R88.reuse, R118, 0x1 ;  /* 0x0000007658125211 */ /* 0x040fe200078008ff */
[----:B------:R-:W-:Y:S01]  /*6ef0*/  @P2 IMAD.MOV.U32 R3, RZ, RZ, 0x60 ;  /* 0x00000060ff032424 */ /* 0x000fe200078e00ff */
[----:B------:R-:W-:Y:S02]  /*6f00*/  UMOV UR4, URZ ;  /* 0x0000003f00047c82 */ /* 0x000fe40008000000 */
[----:B------:R-:W-:Y:S01]  /*6f10*/  @P5 LEA.HI.X R19, R88, R119, R87, 0x1, P0 ;  /* 0x0000007758135211 */ /* 0x000fe200000f0c57 */
[----:B------:R-:W-:Y:S01]  /*6f20*/  @P2 IMAD R0, R3, c[0x0][0x28c], RZ ;  /* 0x0000a30003002a24 */ /* 0x000fe200078e02ff */
[C---:B------:R-:W-:Y:S04]  /*6f30*/  @P5 LEA R36, P0, R71.reuse, R112, 0x1 ;  /* 0x0000007047245211 */ /* 0x040fe800078008ff */
[----:B------:R-:W-:Y:S02]  /*6f40*/  @P5 LEA.HI.X R37, R71, R111, R72, 0x1, P0 ;  /* 0x0000006f47255211 */ /* 0x000fe400000f0c48 */
[C---:B------:R-:W-:Y:S04]  /*6f50*/  @P4 LEA R34, P0, R90.reuse, R118, 0x1 ;  /* 0x000000765a224211 */ /* 0x040fe800078008ff */
[----:B------:R-:W-:Y:S02]  /*6f60*/  @P4 LEA.HI.X R35, R90, R119, R89, 0x1, P0 ;  /* 0x000000775a234211 */ /* 0x000fe400000f0c59 */
[C---:B------:R-:W-:Y:S04]  /*6f70*/  @P4 LEA R32, P0, R148.reuse, R112, 0x1 ;  /* 0x0000007094204211 */ /* 0x040fe800078008ff */
[----:B------:R-:W-:Y:S01]  /*6f80*/  @P4 LEA.HI.X R33, R148, R111, R91, 0x1, P0 ;  /* 0x0000006f94214211 */ /* 0x000fe200000f0c5b */
[----:B--2---:R-:W-:Y:S04]  /*6f90*/  @P1 STG.E.128 [R112.64], R4 ;  /* 0x0000000470001986 */ /* 0x004fe8000c101d06 */
[----:B------:R-:W2:Y:S04]  /*6fa0*/  @P1 LDG.E.128 R24, [R118.64+0x80] ;  /* 0x0000800676181981 */ /* 0x000ea8000c1e1d00 */
[----:B--2---:R1:W-:Y:S04]  /*6fb0*/  @P1 STG.E.128 [R112.64+0x80], R24 ;  /* 0x0000801870001986 */ /* 0x0043e8000c101d06 */
[----:B------:R-:W2:Y:S01]  /*6fc0*/  @P5 LDG.E.128 R28, [R18.64] ;  /* 0x00000006121c5981 */ /* 0x000ea2000c1e1d00 */
[----:B-1----:R-:W-:Y:S03]  /*6fd0*/  @P2 IMAD.MOV.U32 R113, RZ, RZ, R111 ;  /* 0x000000ffff712224 */ /* 0x002fe600078e006f */
[----:B--2---:R1:W-:Y:S04]  /*6fe0*/  @P5 STG.E.128 [R36.64], R28 ;  /* 0x0000001c24005986 */ /* 0x0043e8000c101d06 */
[----:B------:R2:W3:Y:S02]  /*6ff0*/  @P5 LDG.E.128 R20, [R18.64+0x80] ;  /* 0x0000800612145981 */ /* 0x0004e4000c1e1d00 */
[C---:B--2---:R-:W-:Y:S04]  /*7000*/  @P2 IMAD.WIDE.U32 R18, R3.reuse, c[0x0][0x288], R118 ;  /* 0x0000a20003122a25 */ /* 0x044fe800078e0076 */
[----:B-1----:R-:W-:Y:S01]  /*7010*/  @P2 IMAD.WIDE.U32 R28, R3, c[0x0][0x198], R112 ;  /* 0x00006600031c2a25 */ /* 0x002fe200078e0070 */
[----:B------:R-:W-:Y:S03]  /*7020*/  @P2 IADD3 R19, R19, R0, RZ ;  /* 0x0000000013132210 */ /* 0x000fe60007ffe0ff */
[----:B------:R-:W-:Y:S05]  /*7030*/  @P2 IMAD R3, R3, c[0x0][0x19c], RZ ;  /* 0x0000670003032a24 */ /* 0x000fea00078e02ff */
[----:B------:R-:W-:Y:S01]  /*7040*/  @P2 IADD3 R29, R29, R3, RZ ;  /* 0x000000031d1d2210 */ /* 0x000fe20007ffe0ff */
[----:B---3--:R1:W-:Y:S04]  /*7050*/  @P5 STG.E.128 [R36.64+0x80], R20 ;  /* 0x0000801424005986 */ /* 0x0083e8000c101d06 */
[----:B------:R-:W2:Y:S04]  /*7060*/  @P4 LDG.E.128 R4, [R34.64] ;  /* 0x0000000622044981 */ /* 0x000ea8000c1e1d00 */
[----:B--2---:R2:W-:Y:S04]  /*7070*/  @P4 STG.E.128 [R32.64], R4 ;  /* 0x0000000420004986 */ /* 0x0045e8000c101d06 */
[----:B------:R-:W3:Y:S04]  /*7080*/  @P4 LDG.E.128 R24, [R34.64+0x80] ;  /* 0x0000800622184981 */ /* 0x000ee8000c1e1d00 */
[----:B---3--:R3:W-:Y:S04]  /*7090*/  @P4 STG.E.128 [R32.64+0x80], R24 ;  /* 0x0000801820004986 */ /* 0x0087e8000c101d06 */
[----:B-1----:R-:W4:Y:S04]  /*70a0*/  @P2 LDG.E.128 R20, [R18.64] ;  /* 0x0000000612142981 */ /* 0x002f28000c1e1d00 */
[----:B----4-:R3:W-:Y:S04]  /*70b0*/  @P2 STG.E.128 [R28.64], R20 ;  /* 0x000000141c002986 */ /* 0x0107e8000c101d06 */
[----:B--2---:R-:W2:Y:S04]  /*70c0*/  @P2 LDG.E.128 R4, [R18.64+0x80] ;  /* 0x0000800612042981 */ /* 0x004ea8000c1e1d00 */
[----:B--2---:R3:W-:Y:S02]  /*70d0*/  @P2 STG.E.128 [R28.64+0x80], R4 ;  /* 0x000080041c002986 */ /* 0x0047e4000c101d06 */
.L_x_6799:
[----:B------:R-:W-:Y:S04]  /*70e0*/  IMAD.MOV.U32 R0, RZ, RZ, c[0x0][0x288] ;  /* 0x0000a200ff007624 */ /* 0x000fe800078e00ff */
[----:B------:R-:W-:Y:S05]  /*70f0*/  IMAD.U32 R3, R0, -0x40, RZ ;  /* 0xffffffc000037824 */ /* 0x000fea00078e00ff */
[C---:B-1----:R-:W-:Y:S04]  /*7100*/  LEA R118, P0, R3.reuse, R118, 0x1 ;  /* 0x0000007603767211 */ /* 0x042fe800078008ff */
[----:B------:R-:W-:Y:S01]  /*7110*/  LEA.HI.X.SX32 R119, R3, R119, 0x1, P0 ;  /* 0x0000007703777211 */ /* 0x000fe200000f0eff */
[----:B------:R-:W-:-:S05]  /*7120*/  @!P3 BRA `(.L_x_6824) ;  /* 0x000004b00000b947 */ /* 0x000fca0003800000 */
[----:B------:R-:W-:Y:S04]  /*7130*/  IADD3 R0, R11, -0x1, RZ ;  /* 0xffffffff0b007810 */ /* 0x000fe80007ffe0ff */
[----:B------:R-:W-:Y:S11]  /*7140*/  ISETP.GT.AND P0, PT, R0, R85, PT ;  /* 0x000000550000720c */ /* 0x000ff60003f04270 */
[----:B------:R-:W-:Y:S02]  /*7150*/  @!UPT UIADD3 URZ, URZ, URZ, URZ ;  /* 0x0000003f3f3ff290 */ /* 0x000fe4000fffe03f */
[----:B------:R-:W-:-:S05]  /*7160*/  @!P0 BRA `(.L_x_6825) ;  /* 0x0000050000008947 */ /* 0x000fca0003800000 */
[----:B---3--:R-:W-:Y:S01]  /*7170*/  IMAD.MOV.U32 R20, RZ, RZ, RZ ;  /* 0x000000ffff147224 */ /* 0x008fe200078e00ff */
        /* <DEDUP_REMOVED lines=63> */
[----:B----4-:R-:W-:Y:S01]  /*7570*/  LEA R112, P0, R20, R112, 0x1 ;  /* 0x0000007014707211 */ /* 0x010fe200078008ff */
[----:B------:R-:W-:Y:S03]  /*7580*/  IMAD R7, R0, c[0x0][0x19c], R7 ;  /* 0x0000670000077a24 */ /* 0x000fe600078e0207 */
[----:B------:R-:W-:Y:S01]  /*7590*/  IADD3 R6, R23, R5, RZ ;  /* 0x0000000517067210 */ /* 0x000fe20007ffe0ff */
[----:B------:R-:W-:Y:S03]  /*75a0*/  IMAD.IADD R8, R21, 0x1, R7 ;  /* 0x0000000115087824 */ /* 0x000fe600078e0207 */
[----:B------:R-:W-:Y:S02]  /*75b0*/  LEA.HI.X R115, R22, R115, R6, 0x1, P1 ;  /* 0x0000007316737211 */ /* 0x000fe400008f0c06 */
[----:B------:R-:W-:Y:S01]  /*75c0*/  LEA.HI.X R111, R20, R111, R8, 0x1, P0 ;  /* 0x0000006f146f7211 */ /* 0x000fe200000f0c08 */
[----:B------:R-:W-:-:S05]  /*75d0*/  BRA `(.L_x_6825) ;  /* 0x0000009000007947 */ /* 0x000fca0003800000 */
.L_x_6824:
[----:B----4-:R-:W-:Y:S01]  /*75e0*/  MOV R113, R111 ;  /* 0x0000006f00717202 */ /* 0x010fe20000000f00 */
[----:B------:R-:W-:Y:S02]  /*75f0*/  IMAD.MOV.U32 R2, RZ, RZ, c[0x0][0x1a0] ;  /* 0x00006800ff027624 */ /* 0x000fe400078e00ff */
[----:B------:R-:W-:Y:S03]  /*7600*/  IMAD.MOV.U32 R0, RZ, RZ, c[0x0][0x198] ;  /* 0x00006600ff007624 */ /* 0x000fe600078e00ff */
[----:B------:R-:W-:Y:S01]  /*7610*/  LEA R3, -R2, RZ, 0x6 ;  /* 0x000000ff02037211 */ /* 0x000fe200078e31ff */
[----:B---3--:R-:W-:Y:S03]  /*7620*/  IMAD.U32 R5, R0, -0x40, RZ ;  /* 0xffffffc000057824 */ /* 0x008fe600078e00ff */
[----:B------:R-:W-:Y:S02]  /*7630*/  LEA R114, P1, R3, R114, 0x1 ;  /* 0x0000007203727211 */ /* 0x000fe400078208ff */
[----:B------:R-:W-:Y:S02]  /*7640*/  LEA R112, P0, R5, R112, 0x1 ;  /* 0x0000007005707211 */ /* 0x000fe400078008ff */
[----:B------:R-:W-:Y:S02]  /*7650*/  LEA.HI.X.SX32 R115, R3, R115, 0x1, P1 ;  /* 0x0000007303737211 */ /* 0x000fe400008f0eff */
[----:B------:R-:W-:Y:S02]  /*7660*/  LEA.HI.X.SX32 R111, R5, R113, 0x1, P0 ;  /* 0x00000071056f7211 */ /* 0x000fe400000f0eff */
.L_x_6825:
[----:B------:R-:W-:Y:S04]  /*7670*/  IADD3 R11, R11, -0x1, RZ ;  /* 0xffffffff0b0b7810 */ /* 0x000fe80007ffe0ff */
[----:B------:R-:W-:Y:S11]  /*7680*/  ISETP.GT.AND P0, PT, R11, R85, PT ;  /* 0x000000550b00720c */ /* 0x000ff60003f04270 */
[----:B------:R-:W-:Y:S02]  /*7690*/  @!UPT UIADD3 URZ, URZ, URZ, URZ ;  /* 0x0000003f3f3ff290 */ /* 0x000fe4000fffe03f */
[----:B------:R-:W-:-:S05]  /*76a0*/  @P0 BRA `(.L_x_6826) ;  /* 0xffffabe000000947 */ /* 0x000fca000383ffff */
.L_x_6788:
[----:B-1----:R-:W-:Y:S01]  /*76b0*/  BAR.SYNC.DEFER_BLOCKING 0x0 ;  /* 0x0000000000007b1d */ /* 0x002fe20000010000 */
[----:B------:R-:W-:Y:S01]  /*76c0*/  ISETP.NE.AND P0, PT, RZ, c[0x0][0x230], PT ;  /* 0x00008c00ff007a0c */ /* 0x000fe20003f05270 */
[----:B------:R-:W-:Y:S01]  /*76d0*/  IMAD.MOV.U32 R3, RZ, RZ, c[0x0][0x190] ;  /* 0x00006400ff037624 */ /* 0x000fe200078e00ff */
[----:B------:R-:W-:Y:S01]  /*76e0*/  SHF.L.U32 R161, R135, 0x1, RZ ;  /* 0x0000000187a17819 */ /* 0x000fe200000006ff */
[----:B------:R-:W-:Y:S02]  /*76f0*/  IMAD.MOV.U32 R0, RZ, RZ, 0x4 ;  /* 0x00000004ff007424 */ /* 0x000fe400078e00ff */
[----:B------:R-:W-:Y:S01]  /*7700*/  BSSY B2, `(.L_x_6827) ;  /* 0x00004c6000027945 */ /* 0x000fe20003800000 */
[C---:B------:R-:W-:Y:S02]  /*7710*/  IMAD.SHL.U32 R9, R3.reuse, 0x10, RZ ;  /* 0x0000001003097824 */ /* 0x040fe400078e00ff */
[----:B---3--:R-:W-:-:S05]  /*7720*/  SHF.L.U64.HI R5, R3, R0, c[0x0][0x194] ;  /* 0x0000650003057619 */ /* 0x008fca0000010200 */
[----:B------:R-:W-:Y:S05]  /*7730*/  @!P0 BRA `(.L_x_6828) ;  /* 0x000049c000008947 */ /* 0x000fea0003800000 */
[----:B------:R-:W-:Y:S01]  /*7740*/  ISETP.NE.U32.AND P0, PT, RZ, c[0x0][0x250], PT ;  /* 0x00009400ff007a0c */ /* 0x000fe20003f05070 */
[----:B------:R-:W-:-:S03]  /*7750*/  IMAD.MOV.U32 R7, RZ, RZ, RZ ;  /* 0x000000ffff077224 */ /* 0x000fc600078e00ff */
[----:B------:R-:W-:-:S13]  /*7760*/  ISETP.NE.AND.EX P0, PT, RZ, c[0x0][0x254], PT, P0 ;  /* 0x00009500ff007a0c */ /* 0x000fda0003f05300 */
[----:B------:R-:W2:Y:S01]  /*7770*/  @P0 LDG.E R7, [R144.64] ;  /* 0x0000000690070981 */ /* 0x000ea2000c1e1900 */
[-C--:B------:R-:W-:Y:S01]  /*7780*/  IADD3 R4, P1, R9, R140.reuse, RZ ;  /* 0x0000008c09047210 */ /* 0x080fe20007f3e0ff */
[----:B------:R-:W-:Y:S01]  /*7790*/  IMAD.MOV.U32 R2, RZ, RZ, c[0x0][0x194] ;  /* 0x00006500ff027624 */ /* 0x000fe200078e00ff */
[----:B------:R-:W-:Y:S01]  /*77a0*/  LEA R0, P0, R3, R140, 0x5 ;  /* 0x0000008c03007211 */ /* 0x000fe200078028ff */
[----:B------:R-:W-:Y:S01]  /*77b0*/  ULDC.U8 UR4, c[0x0][0x313] ;  /* 0x0000c4c000047ab9 */ /* 0x000fe20000000000 */
[----:B------:R-:W-:Y:S01]  /*77c0*/  LEA R30, P2, R140, c[0x0][0x160], 0x1 ;  /* 0x000058008c1e7a11 */ /* 0x000fe200078408ff */
[--C-:B------:R-:W-:Y:S01]  /*77d0*/  IMAD.X R9, R5, 0x1, R143.reuse, P1 ;  /* 0x0000000105097824 */ /* 0x100fe200008e068f */
[C---:B------:R-:W-:Y:S01]  /*77e0*/  LEA.HI.X R5, R3.reuse, R143, R2, 0x5, P0 ;  /* 0x0000008f03057211 */ /* 0x040fe200000f2c02 */
[----:B------:R-:W-:Y:S01]  /*77f0*/  IMAD.MOV.U32 R142, RZ, RZ, R140 ;  /* 0x000000ffff8e7224 */ /* 0x000fe200078e008c */
[----:B------:R-:W-:Y:S02]  /*7800*/  LEA R24, P0, R4, c[0x0][0x160], 0x1 ;  /* 0x0000580004187a11 */ /* 0x000fe400078008ff */
[--C-:B------:R-:W-:Y:S01]  /*7810*/  LEA.HI.X R31, R140, c[0x0][0x164], R143.reuse, 0x1, P2 ;  /* 0x000059008c1f7a11 */ /* 0x100fe200010f0c8f */
[----:B------:R-:W-:Y:S01]  /*7820*/  IMAD.WIDE.U32 R142, R3, 0x30, R142 ;  /* 0x00000030038e7825 */ /* 0x000fe200078e008e */
[----:B------:R-:W-:-:S02]  /*7830*/  LEA.HI.X R25, R4, c[0x0][0x164], R9, 0x1, P0 ;  /* 0x0000590004197a11 */ /* 0x000fc400000f0c09 */
[----:B------:R-:W-:Y:S01]  /*7840*/  ISETP.NE.AND P0, PT, RZ, UR4, PT ;  /* 0x00000004ff007c0c */ /* 0x000fe2000bf05270 */
[----:B------:R-:W-:Y:S01]  /*7850*/  IMAD.IADD R3, R159, 0x1, -R66 ;  /* 0x000000019f037824 */ /* 0x000fe200078e0a42 */
[----:B------:R-:W-:Y:S02]  /*7860*/  LEA R28, P4, R0, c[0x0][0x160], 0x1 ;  /* 0x00005800001c7a11 */ /* 0x000fe400078808ff */
[----:B------:R-:W-:Y:S02]  /*7870*/  LEA R26, P2, R142, c[0x0][0x160], 0x1 ;  /* 0x000058008e1a7a11 */ /* 0x000fe400078408ff */
[----:B------:R-:W-:Y:S02]  /*7880*/  ISETP.GE.AND P1, PT, R138, R3, PT ;  /* 0x000000038a00720c */ /* 0x000fe40003f26270 */
[----:B------:R-:W-:Y:S02]  /*7890*/  LEA.HI.X R29, R0, c[0x0][0x164], R5, 0x1, P4 ;  /* 0x00005900001d7a11 */ /* 0x000fe400020f0c05 */
[----:B------:R-:W-:-:S02]  /*78a0*/  ISETP.GT.AND P1, PT, R64, -0x8, !P1 ;  /* 0xfffffff84000780c */ /* 0x000fc40004f24270 */
[----:B--2---:R-:W-:Y:S01]  /*78b0*/  IADD3 R6, R7, R74, R66 ;  /* 0x0000004a07067210 */ /* 0x004fe20007ffe042 */
[----:B------:R-:W-:-:S04]  /*78c0*/  IMAD R7, R2, 0x30, RZ ;  /* 0x0000003002077824 */ /* 0x000fc800078e02ff */
[----:B------:R-:W-:Y:S02]  /*78d0*/  IMAD R6, R81, R6, RZ ;  /* 0x0000000651067224 */ /* 0x000fe400078e02ff */
[----:B------:R-:W-:-:S03]  /*78e0*/  IMAD.IADD R4, R143, 0x1, R7 ;  /* 0x000000018f047824 */ /* 0x000fc600078e0207 */
[-C--:B------:R-:W-:Y:S02]  /*78f0*/  IADD3 R8, P6, R78, R6.reuse, RZ ;  /* 0x000000064e087210 */ /* 0x080fe40007fde0ff */
[----:B------:R-:W-:Y:S02]  /*7900*/  IADD3 R2, P5, R77, R6, RZ ;  /* 0x000000064d027210 */ /* 0x000fe40007fbe0ff */
[----:B------:R-:W-:Y:S02]  /*7910*/  SHF.R.S32.HI R6, RZ, 0x1f, R6 ;  /* 0x0000001fff067819 */ /* 0x000fe40000011406 */
[----:B------:R-:W-:-:S03]  /*7920*/  LEA.HI.X R27, R142, c[0x0][0x164], R4, 0x1, P2 ;  /* 0x000059008e1b7a11 */ /* 0x000fc600010f0c04 */
[--C-:B------:R-:W-:Y:S02]  /*7930*/  IMAD.X R9, R76, 0x1, R6.reuse, P6 ;  /* 0x000000014c097824 */ /* 0x100fe400030e0606 */
[----:B------:R-:W-:Y:S01]  /*7940*/  IMAD.X R18, R75, 0x1, R6, P5 ;  /* 0x000000014b127824 */ /* 0x000fe200028e0606 */
[----:B------:R-:W-:Y:S05]  /*7950*/  @!P0 BRA `(.L_x_6829) ;  /* 0x000019c000008947 */ /* 0x000fea0003800000 */
[----:B------:R-:W-:Y:S01]  /*7960*/  BSSY B1, `(.L_x_6830) ;  /* 0x0000062000017945 */ /* 0x000fe20003800000 */
[----:B------:R-:W-:Y:S05]  /*7970*/  @!P1 BRA `(.L_x_6831) ;  /* 0x0000060000009947 */ /* 0x000fea0003800000 */
[----:B------:R1:W5:Y:S01]  /*7980*/  LDG.E.128 R20, [R30.64] ;  /* 0x000000061e147981 */ /* 0x000362000c1e1d00 */
        /* <DEDUP_REMOVED lines=8> */
[----:B------:R-:W-:Y:S05]  /*7a10*/  @P2 BRA `(.L_x_6833) ;  /* 0x0000026000002947 */ /* 0x000fea0003800000 */
[----:B------:R-:W2:Y:S04]  /*7a20*/  LDG.E.64 R4, [R36.64] ;  /* 0x0000000624047981 */ /* 0x000ea8000c1e1b00 */
[----:B------:R-:W3:Y:S01]  /*7a30*/  LDG.E.64 R6, [R34.64] ;  /* 0x0000000622067981 */ /* 0x000ee2000c1e1b00 */
[C---:B-----5:R-:W-:Y:S01]  /*7a40*/  LOP3.LUT R0, R21.reuse, 0xffff0000, RZ, 0xc0, !PT ;  /* 0xffff000015007812 */ /* 0x060fe200078ec0ff */
[----:B------:R-:W-:Y:S01]  /*7a50*/  IMAD.U32 R14, R22, 0x10000, RZ ;  /* 0x00010000160e7824 */ /* 0x000fe200078e00ff */
[----:B------:R-:W-:-:S02]  /*7a60*/  SHF.L.U32 R2, R21, 0x10, RZ ;  /* 0x0000001015027819 */ /* 0x000fc400000006ff */
[C---:B------:R-:W-:Y:S02]  /*7a70*/  LOP3.LUT R12, R23.reuse, 0xffff0000, RZ, 0xc0, !PT ;  /* 0xffff0000170c7812 */ /* 0x040fe400078ec0ff */
[C---:B------:R-:W-:Y:S02]  /*7a80*/  SHF.L.U32 R10, R20.reuse, 0x10, RZ ;  /* 0x00000010140a7819 */ /* 0x040fe400000006ff */
[----:B------:R-:W-:Y:S02]  /*7a90*/  SHF.L.U32 R13, R23, 0x10, RZ ;  /* 0x00000010170d7819 */ /* 0x000fe400000006ff */
[----:B------:R-:W-:Y:S02]  /*7aa0*/  LOP3.LUT R20, R20, 0xffff0000, RZ, 0xc0, !PT ;  /* 0xffff000014147812 */ /* 0x000fe400078ec0ff */
[----:B------:R-:W-:Y:S02]  /*7ab0*/  LOP3.LUT R22, R22, 0xffff0000, RZ, 0xc0, !PT ;  /* 0xffff000016167812 */ /* 0x000fe400078ec0ff */
[----:B--2---:R-:W-:-:S02]  /*7ac0*/  LOP3.LUT R11, R4, 0xffff0000, RZ, 0xc0, !PT ;  /* 0xffff0000040b7812 */ /* 0x004fc400078ec0ff */
[C---:B------:R-:W-:Y:S01]  /*7ad0*/  LOP3.LUT R18, R5.reuse, 0xffff0000, RZ, 0xc0, !PT ;  /* 0xffff000005127812 */ /* 0x040fe200078ec0ff */
[----:B------:R-:W-:Y:S01]  /*7ae0*/  IMAD.U32 R5, R5, 0x10000, RZ ;  /* 0x0001000005057824 */ /* 0x000fe200078e00ff */
[----:B---3--:R-:W-:Y:S01]  /*7af0*/  LOP3.LUT R21, R6, 0xffff0000, RZ, 0xc0, !PT ;  /* 0xffff000006157812 */ /* 0x008fe200078ec0ff */
[-C--:B------:R-:W-:Y:S01]  /*7b00*/  FMUL.FTZ R15, R0, R11.reuse ;  /* 0x0000000b000f7220 */ /* 0x080fe20000410000 */
[C---:B------:R-:W-:Y:S01]  /*7b10*/  LOP3.LUT R19, R7.reuse, 0xffff0000, RZ, 0xc0, !PT ;  /* 0xffff000007137812 */ /* 0x040fe200078ec0ff */
[----:B------:R-:W-:Y:S01]  /*7b20*/  FMUL.FTZ R11, R2, R11 ;  /* 0x0000000b020b7220 */ /* 0x000fe20000410000 */
[----:B------:R-:W-:Y:S01]  /*7b30*/  SHF.L.U32 R7, R7, 0x10, RZ ;  /* 0x0000001007077819 */ /* 0x000fe200000006ff */
[----:B------:R-:W-:Y:S02]  /*7b40*/  FMUL.FTZ R32, R12, R18 ;  /* 0x000000120c207220 */ /* 0x000fe40000410000 */
[-C--:B------:R-:W-:Y:S01]  /*7b50*/  FFMA.FTZ R0, R0, R21.reuse, R11 ;  /* 0x0000001500007223 */ /* 0x080fe2000001000b */
[----:B------:R-:W-:Y:S01]  /*7b60*/  SHF.L.U32 R11, R4, 0x10, RZ ;  /* 0x00000010040b7819 */ /* 0x000fe200000006ff */
[----:B------:R-:W-:-:S02]  /*7b70*/  FFMA.FTZ R15, R2, R21, -R15 ;  /* 0x00000015020f7223 */ /* 0x000fc4000001080f */
[C---:B------:R-:W-:Y:S02]  /*7b80*/  FMUL.FTZ R18, R13.reuse, R18 ;  /* 0x000000120d127220 */ /* 0x040fe40000410000 */
[----:B------:R-:W-:Y:S01]  /*7b90*/  FFMA.FTZ R32, R13, R19, -R32 ;  /* 0x000000130d207223 */ /* 0x000fe20000010820 */
[----:B------:R-:W-:Y:S01]  /*7ba0*/  SHF.L.U32 R13, R6, 0x10, RZ ;  /* 0x00000010060d7819 */ /* 0x000fe200000006ff */
[----:B------:R-:W-:Y:S01]  /*7bb0*/  FMUL.FTZ R2, R20, R11 ;  /* 0x0000000b14027220 */ /* 0x000fe20000410000 */
[----:B------:R-:W-:Y:S01]  /*7bc0*/  F2FP.BF16.PACK_AB R21, R0, R15 ;  /* 0x0000000f0015723e */ /* 0x000fe200000010ff */
[----:B------:R-:W-:Y:S02]  /*7bd0*/  FMUL.FTZ R4, R22, R5 ;  /* 0x0000000516047220 */ /* 0x000fe40000410000 */
[----:B------:R-:W-:Y:S02]  /*7be0*/  FMUL.FTZ R11, R10, R11 ;  /* 0x0000000b0a0b7220 */ /* 0x000fe40000410000 */
[----:B------:R-:W-:-:S02]  /*7bf0*/  FMUL.FTZ R5, R14, R5 ;  /* 0x000000050e057220 */ /* 0x000fc40000410000 */
[----:B------:R-:W-:Y:S02]  /*7c00*/  FFMA.FTZ R19, R12, R19, R18 ;  /* 0x000000130c137223 */ /* 0x000fe40000010012 */
[-C--:B------:R-:W-:Y:S02]  /*7c10*/  FFMA.FTZ R2, R10, R13.reuse, -R2 ;  /* 0x0000000d0a027223 */ /* 0x080fe40000010802 */
[----:B------:R-:W-:Y:S01]  /*7c20*/  FFMA.FTZ R11, R20, R13, R11 ;  /* 0x0000000d140b7223 */ /* 0x000fe2000001000b */
[----:B------:R-:W-:Y:S01]  /*7c30*/  F2FP.BF16.PACK_AB R23, R19, R32 ;  /* 0x000000201317723e */ /* 0x000fe200000010ff */
[-C--:B------:R-:W-:Y:S02]  /*7c40*/  FFMA.FTZ R4, R14, R7.reuse, -R4 ;  /* 0x000000070e047223 */ /* 0x080fe40000010804 */
[----:B------:R-:W-:Y:S01]  /*7c50*/  FFMA.FTZ R5, R22, R7, R5 ;  /* 0x0000000716057223 */ /* 0x000fe20000010005 */
[----:B------:R-:W-:-:S04]  /*7c60*/  F2FP.BF16.PACK_AB R20, R11, R2 ;  /* 0x000000020b14723e */ /* 0x000fc800000010ff */
[----:B------:R-:W-:Y:S02]  /*7c70*/  F2FP.BF16.PACK_AB R22, R5, R4 ;  /* 0x000000040516723e */ /* 0x000fe400000010ff */
.L_x_6833:
[----:B------:R-:W-:Y:S05]  /*7c80*/  BSYNC B0 ;  /* 0x0000000000007941 */ /* 0x000fea0003800000 */
.L_x_6832:
[----:B------:R2:W5:Y:S01]  /*7c90*/  LDG.E.128 R12, [R30.64+0x80] ;  /* 0x000080061e0c7981 */ /* 0x000562000c1e1d00 */
[----:B------:R-:W-:Y:S01]  /*7ca0*/  IADD3 R0, R16, 0x40, RZ ;  /* 0x0000004010007810 */ /* 0x000fe20007ffe0ff */
[----:B------:R-:W-:Y:S02]  /*7cb0*/  BSSY B0, `(.L_x_6834) ;  /* 0x000002b000007945 */ /* 0x000fe40003800000 */
[----:B-----5:R2:W-:Y:S01]  /*7cc0*/  STS.128 [R161], R20 ;  /* 0x00000014a1007388 */ /* 0x0205e20000000c00 */
[----:B------:R-:W-:-:S13]  /*7cd0*/  ISETP.GE.AND P0, PT, R0, c[0x0][0x230], PT ;  /* 0x00008c0000007a0c */ /* 0x000fda0003f06270 */
[----:B------:R-:W-:Y:S05]  /*7ce0*/  @P0 BRA `(.L_x_6835) ;  /* 0x0000027000000947 */ /* 0x000fea0003800000 */
[----:B------:R-:W3:Y:S04]  /*7cf0*/  LDG.E.64 R4, [R36.64+0x40] ;  /* 0x0000400624047981 */ /* 0x000ee8000c1e1b00 */
[----:B------:R-:W5:Y:S01]  /*7d00*/  LDG.E.64 R6, [R34.64+0x40] ;  /* 0x0000400622067981 */ /* 0x000f62000c1e1b00 */
[C---:B------:R-:W-:Y:S02]  /*7d10*/  SHF.L.U32 R2, R13.reuse, 0x10, RZ ;  /* 0x000000100d027819 */ /* 0x040fe400000006ff */
[----:B------:R-:W-:Y:S02]  /*7d20*/  LOP3.LUT R0, R13, 0xffff0000, RZ, 0xc0, !PT ;  /* 0xffff00000d007812 */ /* 0x000fe400078ec0ff */
[C---:B------:R-:W-:Y:S02]  /*7d30*/  SHF.L.U32 R10, R12.reuse, 0x10, RZ ;  /* 0x000000100c0a7819 */ /* 0x040fe400000006ff */
[----:B------:R-:W-:-:S02]  /*7d40*/  LOP3.LUT R18, R12, 0xffff0000, RZ, 0xc0, !PT ;  /* 0xffff00000c127812 */ /* 0x000fc400078ec0ff */
[C---:B------:R-:W-:Y:S02]  /*7d50*/  SHF.L.U32 R13, R15.reuse, 0x10, RZ ;  /* 0x000000100f0d7819 */ /* 0x040fe400000006ff */
[----:B------:R-:W-:Y:S01]  /*7d60*/  LOP3.LUT R12, R15, 0xffff0000, RZ, 0xc0, !PT ;  /* 0xffff00000f0c7812 */ /* 0x000fe200078ec0ff */
[C---:B------:R-:W-:Y:S01]  /*7d70*/  IMAD.U32 R15, R14.reuse, 0x10000, RZ ;  /* 0x000100000e0f7824 */ /* 0x040fe200078e00ff */
[----:B--2---:R-:W-:Y:S02]  /*7d80*/  LOP3.LUT R22, R14, 0xffff0000, RZ, 0xc0, !PT ;  /* 0xffff00000e167812 */ /* 0x004fe400078ec0ff */
[----:B---3--:R-:W-:Y:S02]  /*7d90*/  LOP3.LUT R11, R4, 0xffff0000, RZ, 0xc0, !PT ;  /* 0xffff0000040b7812 */ /* 0x008fe400078ec0ff */
[----:B------:R-:W-:Y:S02]  /*7da0*/  LOP3.LUT R14, R5, 0xffff0000, RZ, 0xc0, !PT ;  /* 0xffff0000050e7812 */ /* 0x000fe400078ec0ff */
[----:B-----5:R-:W-:Y:S01]  /*7db0*/  LOP3.LUT R20, R7, 0xffff0000, RZ, 0xc0, !PT ;  /* 0xffff000007147812 */ /* 0x020fe200078ec0ff */
[-C--:B------:R-:W-:Y:S01]  /*7dc0*/  FMUL.FTZ R19, R0, R11.reuse ;  /* 0x0000000b00137220 */ /* 0x080fe20000410000 */
[----:B------:R-:W-:Y:S01]  /*7dd0*/  LOP3.LUT R21, R6, 0xffff0000, RZ, 0xc0, !PT ;  /* 0xffff000006157812 */ /* 0x000fe200078ec0ff */
[----:B------:R-:W-:Y:S01]  /*7de0*/  FMUL.FTZ R23, R2, R11 ;  /* 0x0000000b02177220 */ /* 0x000fe20000410000 */
[----:B------:R-:W-:Y:S01]  /*7df0*/  SHF.L.U32 R5, R5, 0x10, RZ ;  /* 0x0000001005057819 */ /* 0x000fe200000006ff */
[-C--:B------:R-:W-:Y:S01]  /*7e00*/  FMUL.FTZ R11, R12, R14.reuse ;  /* 0x0000000e0c0b7220 */ /* 0x080fe20000410000 */
[----:B------:R-:W-:Y:S01]  /*7e10*/  SHF.L.U32 R7, R7, 0x10, RZ ;  /* 0x0000001007077819 */ /* 0x000fe200000006ff */
[----:B-1----:R-:W-:-:S02]  /*7e20*/  FMUL.FTZ R31, R13, R14 ;  /* 0x0000000e0d1f7220 */ /* 0x002fc40000410000 */
[----:B------:R-:W-:Y:S01]  /*7e30*/  FFMA.FTZ R11, R13, R20, -R11 ;  /* 0x000000140d0b7223 */ /* 0x000fe2000001080b */
[----:B------:R-:W-:Y:S01]  /*7e40*/  SHF.L.U32 R13, R4, 0x10, RZ ;  /* 0x00000010040d7819 */ /* 0x000fe200000006ff */
[-C--:B------:R-:W-:Y:S02]  /*7e50*/  FFMA.FTZ R19, R2, R21.reuse, -R19 ;  /* 0x0000001502137223 */ /* 0x080fe40000010813 */
[----:B------:R-:W-:Y:S02]  /*7e60*/  FFMA.FTZ R0, R0, R21, R23 ;  /* 0x0000001500007223 */ /* 0x000fe40000010017 */
[----:B------:R-:W-:Y:S02]  /*7e70*/  FMUL.FTZ R2, R18, R13 ;  /* 0x0000000d12027220 */ /* 0x000fe40000410000 */
[----:B------:R-:W-:Y:S01]  /*7e80*/  IMAD.U32 R21, R6, 0x10000, RZ ;  /* 0x0001000006157824 */ /* 0x000fe200078e00ff */
[----:B------:R-:W-:Y:S01]  /*7e90*/  F2FP.BF16.PACK_AB R0, R0, R19 ;  /* 0x000000130000723e */ /* 0x000fe200000010ff */
[----:B------:R-:W-:-:S02]  /*7ea0*/  FMUL.FTZ R13, R10, R13 ;  /* 0x0000000d0a0d7220 */ /* 0x000fc40000410000 */
[-C--:B------:R-:W-:Y:S02]  /*7eb0*/  FMUL.FTZ R4, R22, R5.reuse ;  /* 0x0000000516047220 */ /* 0x080fe40000410000 */
[C---:B------:R-:W-:Y:S02]  /*7ec0*/  FMUL.FTZ R5, R15.reuse, R5 ;  /* 0x000000050f057220 */ /* 0x040fe40000410000 */
[----:B------:R-:W-:Y:S02]  /*7ed0*/  FFMA.FTZ R12, R12, R20, R31 ;  /* 0x000000140c0c7223 */ /* 0x000fe4000001001f */
[-C--:B------:R-:W-:Y:S02]  /*7ee0*/  FFMA.FTZ R2, R10, R21.reuse, -R2 ;  /* 0x000000150a027223 */ /* 0x080fe40000010802 */
[----:B------:R-:W-:Y:S02]  /*7ef0*/  FFMA.FTZ R13, R18, R21, R13 ;  /* 0x00000015120d7223 */ /* 0x000fe4000001000d */
[----:B------:R-:W-:Y:S01]  /*7f00*/  FFMA.FTZ R4, R15, R7, -R4 ;  /* 0x000000070f047223 */ /* 0x000fe20000010804 */
[----:B------:R-:W-:Y:S01]  /*7f10*/  F2FP.BF16.PACK_AB R15, R12, R11 ;  /* 0x0000000b0c0f723e */ /* 0x000fe200000010ff */
[----:B------:R-:W-:Y:S01]  /*7f20*/  FFMA.FTZ R5, R22, R7, R5 ;  /* 0x0000000716057223 */ /* 0x000fe20000010005 */
[----:B------:R-:W-:-:S02]  /*7f30*/  F2FP.BF16.PACK_AB R12, R13, R2 ;  /* 0x000000020d0c723e */ /* 0x000fc400000010ff */
[----:B------:R-:W-:Y:S02]  /*7f40*/  MOV R13, R0 ;  /* 0x00000000000d7202 */ /* 0x000fe40000000f00 */
[----:B------:R-:W-:Y:S02]  /*7f50*/  F2FP.BF16.PACK_AB R14, R5, R4 ;  /* 0x00000004050e723e */ /* 0x000fe400000010ff */
.L_x_6835:
[----:B------:R-:W-:Y:S05]  /*7f60*/  BSYNC B0 ;  /* 0x0000000000007941 */ /* 0x000fea0003800000 */
.L_x_6834:
[----:B------:R3:W-:Y:S02]  /*7f70*/  STS.128 [R161+0x2000], R12 ;  /* 0x0020000ca1007388 */ /* 0x0007e40000000c00 */
.L_x_6831:
[----:B------:R-:W-:Y:S05]  /*7f80*/  BSYNC B1 ;  /* 0x0000000000017941 */ /* 0x000fea0003800000 */
.L_x_6830:
[----:B------:R-:W-:Y:S01]  /*7f90*/  IADD3 R0, R138, 0x10, RZ ;  /* 0x000000108a007810 */ /* 0x000fe20007ffe0ff */
[----:B------:R-:W-:Y:S03]  /*7fa0*/  BSSY B1, `(.L_x_6836) ;  /* 0x0000067000017945 */ /* 0x000fe60003800000 */
[----:B------:R-:W-:-:S04]  /*7fb0*/  ISETP.GE.AND P0, PT, R0, R3, PT ;  /* 0x000000030000720c */ /* 0x000fc80003f06270 */
[----:B------:R-:W-:-:S13]  /*7fc0*/  ISETP.LT.OR P0, PT, R64, -0x87, P0 ;  /* 0xffffff794000780c */ /* 0x000fda0000701670 */
[----:B------:R-:W-:Y:S05]  /*7fd0*/  @P0 BRA `(.L_x_6837) ;  /* 0x0000063000000947 */ /* 0x000fea0003800000 */
[----:B---3--:R3:W5:Y:S01]  /*7fe0*/  LDG.E.128 R12, [R24.64] ;  /* 0x00000006180c7981 */ /* 0x008762000c1e1d00 */
[C---:B------:R-:W-:Y:S01]  /*7ff0*/  IADD3 R2, P0, R79.reuse, R8, RZ ;  /* 0x000000084f027210 */ /* 0x040fe20007f1e0ff */
[----:B------:R-:W-:Y:S03]  /*8000*/  BSSY B0, `(.L_x_6838) ;  /* 0x0000031000007945 */ /* 0x000fe60003800000 */
[----:B------:R-:W-:Y:S01]  /*8010*/  LEA.HI.X.SX32 R79, R79, R9, 0x1, P0 ;  /* 0x000000094f4f7211 */ /* 0x000fe200000f0eff */
[----:B------:R-:W-:Y:S01]  /*8020*/  IMAD.SHL.U32 R36, R2, 0x2, RZ ;  /* 0x0000000202247824 */ /* 0x000fe200078e00ff */
[----:B------:R-:W-:Y:S02]  /*8030*/  ISETP.GE.AND P0, PT, R16, c[0x0][0x230], PT ;  /* 0x00008c0010007a0c */ /* 0x000fe40003f06270 */
[----:B------:R-:W-:Y:S02]  /*8040*/  SHF.L.U64.HI R2, R2, 0x1, R79 ;  /* 0x0000000102027819 */ /* 0x000fe4000001024f */
[----:B------:R-:W-:-:S02]  /*8050*/  IADD3 R34, P2, R36, c[0x0][0x2a8], RZ ;  /* 0x0000aa0024227a10 */ /* 0x000fc40007f5e0ff */
[----:B------:R-:W-:Y:S02]  /*8060*/  IADD3 R36, P1, R36, c[0x0][0x2b0], RZ ;  /* 0x0000ac0024247a10 */ /* 0x000fe40007f3e0ff */
[C---:B------:R-:W-:Y:S02]  /*8070*/  IADD3.X R35, R2.reuse, c[0x0][0x2ac], RZ, P2, !PT ;  /* 0x0000ab0002237a10 */ /* 0x040fe400017fe4ff */
[----:B------:R-:W-:-:S03]  /*8080*/  IADD3.X R37, R2, c[0x0][0x2b4], RZ, P1, !PT ;  /* 0x0000ad0002257a10 */ /* 0x000fc60000ffe4ff */
[----:B------:R-:W-:Y:S05]  /*8090*/  @P0 BRA `(.L_x_6839) ;  /* 0x0000027000000947 */ /* 0x000fea0003800000 */
[----:B--2---:R-:W2:Y:S04]  /*80a0*/  LDG.E.64 R4, [R36.64] ;  /* 0x0000000624047981 */ /* 0x004ea8000c1e1b00 */
[----:B---3--:R-:W3:Y:S01]  /*80b0*/  LDG.E.64 R6, [R34.64] ;  /* 0x0000000622067981 */ /* 0x008ee2000c1e1b00 */
[C---:B-----5:R-:W-:Y:S02]  /*80c0*/  SHF.L.U32 R10, R13.reuse, 0x10, RZ ;  /* 0x000000100d0a7819 */ /* 0x060fe400000006ff */
[----:B------:R-:W-:Y:S02]  /*80d0*/  LOP3.LUT R2, R13, 0xffff0000, RZ, 0xc0, !PT ;  /* 0xffff00000d027812 */ /* 0x000fe400078ec0ff */
[C---:B------:R-:W-:Y:S02]  /*80e0*/  SHF.L.U32 R11, R12.reuse, 0x10, RZ ;  /* 0x000000100c0b7819 */ /* 0x040fe400000006ff */
[----:B------:R-:W-:-:S02]  /*80f0*/  LOP3.LUT R19, R12, 0xffff0000, RZ, 0xc0, !PT ;  /* 0xffff00000c137812 */ /* 0x000fc400078ec0ff */
[C---:B------:R-:W-:Y:S02]  /*8100*/  SHF.L.U32 R18, R15.reuse, 0x10, RZ ;  /* 0x000000100f127819 */ /* 0x040fe400000006ff */
[----:B------:R-:W-:Y:S01]  /*8110*/  LOP3.LUT R12, R15, 0xffff0000, RZ, 0xc0, !PT ;  /* 0xffff00000f0c7812 */ /* 0x000fe200078ec0ff */
[C---:B------:R-:W-:Y:S01]  /*8120*/  IMAD.U32 R15, R14.reuse, 0x10000, RZ ;  /* 0x000100000e0f7824 */ /* 0x040fe200078e00ff */
[----:B------:R-:W-:Y:S02]  /*8130*/  LOP3.LUT R14, R14, 0xffff0000, RZ, 0xc0, !PT ;  /* 0xffff00000e0e7812 */ /* 0x000fe400078ec0ff */
[----:B--2---:R-:W-:Y:S02]  /*8140*/  LOP3.LUT R13, R4, 0xffff0000, RZ, 0xc0, !PT ;  /* 0xffff0000040d7812 */ /* 0x004fe400078ec0ff */
[C---:B------:R-:W-:Y:S02]  /*8150*/  LOP3.LUT R23, R5.reuse, 0xffff0000, RZ, 0xc0, !PT ;  /* 0xffff000005177812 */ /* 0x040fe400078ec0ff */
[----:B---3--:R-:W-:Y:S01]  /*8160*/  LOP3.LUT R33, R6, 0xffff0000, RZ, 0xc0, !PT ;  /* 0xffff000006217812 */ /* 0x008fe200078ec0ff */
[-C--:B------:R-:W-:Y:S01]  /*8170*/  FMUL.FTZ R21, R2, R13.reuse ;  /* 0x0000000d02157220 */ /* 0x080fe20000410000 */
[----:B------:R-:W-:Y:S01]  /*8180*/  SHF.L.U32 R4, R4, 0x10, RZ ;  /* 0x0000001004047819 */ /* 0x000fe200000006ff */
[C---:B------:R-:W-:Y:S01]  /*8190*/  FMUL.FTZ R20, R10.reuse, R13 ;  /* 0x0000000d0a147220 */ /* 0x040fe20000410000 */
[----:B------:R-:W-:Y:S01]  /*81a0*/  SHF.L.U32 R5, R5, 0x10, RZ ;  /* 0x0000001005057819 */ /* 0x000fe200000006ff */
[-C--:B------:R-:W-:Y:S01]  /*81b0*/  FFMA.FTZ R21, R10, R33.reuse, -R21 ;  /* 0x000000210a157223 */ /* 0x080fe20000010815 */
[C---:B-1----:R-:W-:Y:S01]  /*81c0*/  LOP3.LUT R31, R7.reuse, 0xffff0000, RZ, 0xc0, !PT ;  /* 0xffff0000071f7812 */ /* 0x042fe200078ec0ff */
[----:B------:R-:W-:Y:S01]  /*81d0*/  FFMA.FTZ R20, R2, R33, R20 ;  /* 0x0000002102147223 */ /* 0x000fe20000010014 */
[----:B------:R-:W-:Y:S01]  /*81e0*/  SHF.L.U32 R7, R7, 0x10, RZ ;  /* 0x0000001007077819 */ /* 0x000fe200000006ff */
[----:B------:R-:W-:-:S02]  /*81f0*/  FMUL.FTZ R13, R12, R23 ;  /* 0x000000170c0d7220 */ /* 0x000fc40000410000 */
[-C--:B------:R-:W-:Y:S01]  /*8200*/  FMUL.FTZ R2, R19, R4.reuse ;  /* 0x0000000413027220 */ /* 0x080fe20000410000 */
[----:B------:R-:W-:Y:S01]  /*8210*/  F2FP.BF16.PACK_AB R20, R20, R21 ;  /* 0x000000151414723e */ /* 0x000fe200000010ff */
[----:B------:R-:W-:Y:S02]  /*8220*/  FMUL.FTZ R10, R11, R4 ;  /* 0x000000040b0a7220 */ /* 0x000fe40000410000 */
[----:B------:R-:W-:Y:S02]  /*8230*/  FMUL.FTZ R23, R18, R23 ;  /* 0x0000001712177220 */ /* 0x000fe40000410000 */
[-C--:B------:R-:W-:Y:S02]  /*8240*/  FMUL.FTZ R4, R14, R5.reuse ;  /* 0x000000050e047220 */ /* 0x080fe40000410000 */
[----:B------:R-:W-:Y:S02]  /*8250*/  IMAD.U32 R6, R6, 0x10000, RZ ;  /* 0x0001000006067824 */ /* 0x000fe400078e00ff */
[----:B------:R-:W-:-:S02]  /*8260*/  FMUL.FTZ R5, R15, R5 ;  /* 0x000000050f057220 */ /* 0x000fc40000410000 */
[-C--:B------:R-:W-:Y:S02]  /*8270*/  FFMA.FTZ R13, R18, R31.reuse, -R13 ;  /* 0x0000001f120d7223 */ /* 0x080fe4000001080d */
        /* <DEDUP_REMOVED lines=9> */
.L_x_6839:
[----:B------:R-:W-:Y:S05]  /*8310*/  BSYNC B0 ;  /* 0x0000000000007941 */ /* 0x000fea0003800000 */
.L_x_6838:
[----:B--2---:R2:W5:Y:S01]  /*8320*/  LDG.E.128 R20, [R24.64+0x80] ;  /* 0x0000800618147981 */ /* 0x004562000c1e1d00 */
[----:B------:R-:W-:Y:S01]  /*8330*/  IADD3 R2, R16, 0x40, RZ ;  /* 0x0000004010027810 */ /* 0x000fe20007ffe0ff */
[----:B------:R-:W-:Y:S02]  /*8340*/  BSSY B0, `(.L_x_6840) ;  /* 0x000002b000007945 */ /* 0x000fe40003800000 */
[----:B-----5:R2:W-:Y:S01]  /*8350*/  STS.128 [R161+0x800], R12 ;  /* 0x0008000ca1007388 */ /* 0x0205e20000000c00 */
[----:B------:R-:W-:-:S13]  /*8360*/  ISETP.GE.AND P0, PT, R2, c[0x0][0x230], PT ;  /* 0x00008c0002007a0c */ /* 0x000fda0003f06270 */
[----:B------:R-:W-:Y:S05]  /*8370*/  @P0 BRA `(.L_x_6841) ;  /* 0x0000027000000947 */ /* 0x000fea0003800000 */
[----:B------:R-:W5:Y:S04]  /*8380*/  LDG.E.64 R4, [R36.64+0x40] ;  /* 0x0000400624047981 */ /* 0x000f68000c1e1b00 */
[----:B--2---:R-:W2:Y:S01]  /*8390*/  LDG.E.64 R6, [R34.64+0x40] ;  /* 0x0000400622067981 */ /* 0x004ea2000c1e1b00 */
[C---:B------:R-:W-:Y:S01]  /*83a0*/  SHF.L.U32 R10, R21.reuse, 0x10, RZ ;  /* 0x00000010150a7819 */ /* 0x040fe200000006ff */
[----:B------:R-:W-:Y:S01]  /*83b0*/  IMAD.U32 R15, R22, 0x10000, RZ ;  /* 0x00010000160f7824 */ /* 0x000fe200078e00ff */
[----:B------:R-:W-:Y:S02]  /*83c0*/  LOP3.LUT R2, R21, 0xffff0000, RZ, 0xc0, !PT ;  /* 0xffff000015027812 */ /* 0x000fe400078ec0ff */
[C---:B------:R-:W-:Y:S02]  /*83d0*/  LOP3.LUT R12, R23.reuse, 0xffff0000, RZ, 0xc0, !PT ;  /* 0xffff0000170c7812 */ /* 0x040fe400078ec0ff */
[----:B------:R-:W-:-:S02]  /*83e0*/  SHF.L.U32 R14, R23, 0x10, RZ ;  /* 0x00000010170e7819 */ /* 0x000fc400000006ff */
[C---:B------:R-:W-:Y:S02]  /*83f0*/  SHF.L.U32 R11, R20.reuse, 0x10, RZ ;  /* 0x00000010140b7819 */ /* 0x040fe400000006ff */
[----:B------:R-:W-:Y:S02]  /*8400*/  LOP3.LUT R20, R20, 0xffff0000, RZ, 0xc0, !PT ;  /* 0xffff000014147812 */ /* 0x000fe400078ec0ff */
[----:B------:R-:W-:Y:S02]  /*8410*/  LOP3.LUT R22, R22, 0xffff0000, RZ, 0xc0, !PT ;  /* 0xffff000016167812 */ /* 0x000fe400078ec0ff */
[----:B-----5:R-:W-:Y:S02]  /*8420*/  LOP3.LUT R13, R4, 0xffff0000, RZ, 0xc0, !PT ;  /* 0xffff0000040d7812 */ /* 0x020fe400078ec0ff */
[----:B------:R-:W-:Y:S02]  /*8430*/  LOP3.LUT R21, R5, 0xffff0000, RZ, 0xc0, !PT ;  /* 0xffff000005157812 */ /* 0x000fe400078ec0ff */
[----:B--23--:R-:W-:Y:S01]  /*8440*/  LOP3.LUT R25, R6, 0xffff0000, RZ, 0xc0, !PT ;  /* 0xffff000006197812 */ /* 0x00cfe200078ec0ff */
[-C--:B------:R-:W-:Y:S01]  /*8450*/  FMUL.FTZ R19, R2, R13.reuse ;  /* 0x0000000d02137220 */ /* 0x080fe20000410000 */
[----:B------:R-:W-:Y:S01]  /*8460*/  LOP3.LUT R23, R7, 0xffff0000, RZ, 0xc0, !PT ;  /* 0xffff000007177812 */ /* 0x000fe200078ec0ff */
        /* <DEDUP_REMOVED lines=10> */
[----:B------:R-:W-:Y:S02]  /*8510*/  IMAD.U32 R6, R6, 0x10000, RZ ;  /* 0x0001000006067824 */ /* 0x000fe400078e00ff */
[----:B------:R-:W-:Y:S02]  /*8520*/  FMUL.FTZ R4, R22, R5 ;  /* 0x0000000516047220 */ /* 0x000fe40000410000 */
[----:B------:R-:W-:-:S02]  /*8530*/  FFMA.FTZ R19, R10, R25, -R19 ;  /* 0x000000190a137223 */ /* 0x000fc40000010813 */
[----:B------:R-:W-:Y:S02]  /*8540*/  FMUL.FTZ R5, R15, R5 ;  /* 0x000000050f057220 */ /* 0x000fe40000410000 */
[-C--:B------:R-:W-:Y:S01]  /*8550*/  FFMA.FTZ R2, R11, R6.reuse, -R2 ;  /* 0x000000060b027223 */ /* 0x080fe20000010802 */
[----:B------:R-:W-:Y:S01]  /*8560*/  F2FP.BF16.PACK_AB R18, R18, R19 ;  /* 0x000000131212723e */ /* 0x000fe200000010ff */
[----:B------:R-:W-:Y:S02]  /*8570*/  FFMA.FTZ R21, R20, R6, R21 ;  /* 0x0000000614157223 */ /* 0x000fe40000010015 */
[----:B------:R-:W-:Y:S02]  /*8580*/  FFMA.FTZ R13, R14, R23, -R13 ;  /* 0x000000170e0d7223 */ /* 0x000fe4000001080d */
[-C--:B------:R-:W-:Y:S01]  /*8590*/  FFMA.FTZ R4, R15, R7.reuse, -R4 ;  /* 0x000000070f047223 */ /* 0x080fe20000010804 */
[----:B------:R-:W-:Y:S01]  /*85a0*/  F2FP.BF16.PACK_AB R20, R21, R2 ;  /* 0x000000021514723e */ /* 0x000fe200000010ff */
[----:B------:R-:W-:Y:S01]  /*85b0*/  FFMA.FTZ R5, R22, R7, R5 ;  /* 0x0000000716057223 */ /* 0x000fe20000010005 */
[----:B------:R-:W-:-:S02]  /*85c0*/  F2FP.BF16.PACK_AB R23, R12, R13 ;  /* 0x0000000d0c17723e */ /* 0x000fc400000010ff */
[----:B------:R-:W-:Y:S02]  /*85d0*/  MOV R21, R18 ;  /* 0x0000001200157202 */ /* 0x000fe40000000f00 */
[----:B------:R-:W-:Y:S02]  /*85e0*/  F2FP.BF16.PACK_AB R22, R5, R4 ;  /* 0x000000040516723e */ /* 0x000fe400000010ff */
.L_x_6841:
[----:B------:R-:W-:Y:S05]  /*85f0*/  BSYNC B0 ;  /* 0x0000000000007941 */ /* 0x000fea0003800000 */
.L_x_6840:
[----:B------:R1:W-:Y:S02]  /*8600*/  STS.128 [R161+0x2800], R20 ;  /* 0x00280014a1007388 */ /* 0x0003e40000000c00 */
.L_x_6837:
[----:B------:R-:W-:Y:S05]  /*8610*/  BSYNC B1 ;  /* 0x0000000000017941 */ /* 0x000fea0003800000 */
.L_x_6836:
[----:B--23--:R-:W-:Y:S01]  /*8620*/  IADD3 R24, R138, 0x20, RZ ;  /* 0x000000208a187810 */ /* 0x00cfe20007ffe0ff */
[----:B------:R-:W-:Y:S03]  /*8630*/  BSSY B1, `(.L_x_6842) ;  /* 0x0000067000017945 */ /* 0x000fe60003800000 */
[----:B------:R-:W-:-:S04]  /*8640*/  ISETP.GE.AND P0, PT, R24, R3, PT ;  /* 0x000000031800720c */ /* 0x000fc80003f06270 */
[----:B------:R-:W-:-:S13]  /*8650*/  ISETP.LT.OR P0, PT, R64, -0x107, P0 ;  /* 0xfffffef94000780c */ /* 0x000fda0000701670 */
[----:B------:R-:W-:Y:S05]  /*8660*/  @P0 BRA `(.L_x_6843) ;  /* 0x0000063000000947 */ /* 0x000fea0003800000 */
[----:B------:R2:W5:Y:S01]  /*8670*/  LDG.E.128 R12, [R28.64] ;  /* 0x000000061c0c7981 */ /* 0x000562000c1e1d00 */
[----:B------:R-:W-:Y:S01]  /*8680*/  IMAD.SHL.U32 R2, R81, 0x20, RZ ;  /* 0x0000002051027824 */ /* 0x000fe200078e00ff */
[----:B------:R-:W-:Y:S04]  /*8690*/  BSSY B0, `(.L_x_6844) ;  /* 0x0000032000007945 */ /* 0x000fe80003800000 */
[----:B------:R-:W-:-:S04]  /*86a0*/  IADD3 R5, P0, R2, R8, RZ ;  /* 0x0000000802057210 */ /* 0x000fc80007f1e0ff */
[----:B------:R-:W-:Y:S01]  /*86b0*/  LEA.HI.X.SX32 R2, R2, R9, 0x1, P0 ;  /* 0x0000000902027211 */ /* 0x000fe200000f0eff */
[C---:B------:R-:W-:Y:S01]  /*86c0*/  IMAD.SHL.U32 R34, R5.reuse, 0x2, RZ ;  /* 0x0000000205227824 */ /* 0x040fe200078e00ff */
[----:B------:R-:W-:Y:S02]  /*86d0*/  ISETP.GE.AND P0, PT, R16, c[0x0][0x230], PT ;  /* 0x00008c0010007a0c */ /* 0x000fe40003f06270 */
[----:B------:R-:W-:Y:S02]  /*86e0*/  SHF.L.U64.HI R2, R5, 0x1, R2 ;  /* 0x0000000105027819 */ /* 0x000fe40000010202 */
[C---:B------:R-:W-:Y:S02]  /*86f0*/  IADD3 R32, P2, R34.reuse, c[0x0][0x2a8], RZ ;  /* 0x0000aa0022207a10 */ /* 0x040fe40007f5e0ff */
[----:B------:R-:W-:Y:S02]  /*8700*/  IADD3 R34, P1, R34, c[0x0][0x2b0], RZ ;  /* 0x0000ac0022227a10 */ /* 0x000fe40007f3e0ff */
[----:B------:R-:W-:-:S02]  /*8710*/  IADD3.X R33, R2, c[0x0][0x2ac], RZ, P2, !PT ;  /* 0x0000ab0002217a10 */ /* 0x000fc400017fe4ff */
[----:B------:R-:W-:-:S03]  /*8720*/  IADD3.X R35, R2, c[0x0][0x2b4], RZ, P1, !PT ;  /* 0x0000ad0002237a10 */ /* 0x000fc60000ffe4ff */
[----:B------:R-:W-:Y:S05]  /*8730*/  @P0 BRA `(.L_x_6845) ;  /* 0x0000027000000947 */ /* 0x000fea0003800000 */
[----:B--2---:R-:W2:Y:S04]  /*8740*/  LDG.E.64 R4, [R34.64] ;  /* 0x0000000622047981 */ /* 0x004ea8000c1e1b00 */
[----:B------:R-:W3:Y:S01]  /*8750*/  LDG.E.64 R6, [R32.64] ;  /* 0x0000000620067981 */ /* 0x000ee2000c1e1b00 */
        /* <DEDUP_REMOVED lines=9> */
[C---:B-1----:R-:W-:Y:S02]  /*87f0*/  LOP3.LUT R23, R5.reuse, 0xffff0000, RZ, 0xc0, !PT ;  /* 0xffff000005177812 */ /* 0x042fe400078ec0ff */
[----:B---3--:R-:W-:Y:S01]  /*8800*/  LOP3.LUT R31, R6, 0xffff0000, RZ, 0xc0, !PT ;  /* 0xffff0000061f7812 */ /* 0x008fe200078ec0ff */
[-C--:B------:R-:W-:Y:S01]  /*8810*/  FMUL.FTZ R21, R2, R13.reuse ;  /* 0x0000000d02157220 */ /* 0x080fe20000410000 */
[----:B------:R-:W-:Y:S01]  /*8820*/  SHF.L.U32 R4, R4, 0x10, RZ ;  /* 0x0000001004047819 */ /* 0x000fe200000006ff */
[C---:B------:R-:W-:Y:S01]  /*8830*/  FMUL.FTZ R20, R10.reuse, R13 ;  /* 0x0000000d0a147220 */ /* 0x040fe20000410000 */
[----:B------:R-:W-:Y:S01]  /*8840*/  SHF.L.U32 R5, R5, 0x10, RZ ;  /* 0x0000001005057819 */ /* 0x000fe200000006ff */
[-C--:B------:R-:W-:Y:S01]  /*8850*/  FFMA.FTZ R21, R10, R31.reuse, -R21 ;  /* 0x0000001f0a157223 */ /* 0x080fe20000010815 */
[C---:B------:R-:W-:Y:S01]  /*8860*/  LOP3.LUT R25, R7.reuse, 0xffff0000, RZ, 0xc0, !PT ;  /* 0xffff000007197812 */ /* 0x040fe200078ec0ff */
        /* <DEDUP_REMOVED lines=20> */
.L_x_6845:
[----:B--2---:R-:W-:Y:S05]  /*89b0*/  BSYNC B0 ;  /* 0x0000000000007941 */ /* 0x004fea0003800000 */
.L_x_6844:
[----:B-1----:R-:W5:Y:S01]  /*89c0*/  LDG.E.128 R28, [R28.64+0x80] ;  /* 0x000080061c1c7981 */ /* 0x002f62000c1e1d00 */
[----:B------:R-:W-:Y:S01]  /*89d0*/  IADD3 R2, R16, 0x40, RZ ;  /* 0x0000004010027810 */ /* 0x000fe20007ffe0ff */
[----:B------:R-:W-:Y:S02]  /*89e0*/  BSSY B0, `(.L_x_6846) ;  /* 0x000002a000007945 */ /* 0x000fe40003800000 */
[----:B-----5:R1:W-:Y:S01]  /*89f0*/  STS.128 [R161+0x1000], R12 ;  /* 0x0010000ca1007388 */ /* 0x0203e20000000c00 */
[----:B------:R-:W-:-:S13]  /*8a00*/  ISETP.GE.AND P0, PT, R2, c[0x0][0x230], PT ;  /* 0x00008c0002007a0c */ /* 0x000fda0003f06270 */
[----:B------:R-:W-:Y:S05]  /*8a10*/  @P0 BRA `(.L_x_6847) ;  /* 0x0000026000000947 */ /* 0x000fea0003800000 */
[----:B------:R-:W2:Y:S04]  /*8a20*/  LDG.E.64 R4, [R34.64+0x40] ;  /* 0x0000400622047981 */ /* 0x000ea8000c1e1b00 */
[----:B------:R-:W3:Y:S01]  /*8a30*/  LDG.E.64 R6, [R32.64+0x40] ;  /* 0x0000400620067981 */ /* 0x000ee2000c1e1b00 */
[C---:B------:R-:W-:Y:S01]  /*8a40*/  SHF.L.U32 R10, R29.reuse, 0x10, RZ ;  /* 0x000000101d0a7819 */ /* 0x040fe200000006ff */
[----:B-1----:R-:W-:Y:S01]  /*8a50*/  IMAD.U32 R15, R30, 0x10000, RZ ;  /* 0x000100001e0f7824 */ /* 0x002fe200078e00ff */
        /* <DEDUP_REMOVED lines=34> */
.L_x_6847:
[----:B------:R-:W-:Y:S05]  /*8c80*/  BSYNC B0 ;  /* 0x0000000000007941 */ /* 0x000fea0003800000 */
.L_x_6846:
[----:B------:R2:W-:Y:S02]  /*8c90*/  STS.128 [R161+0x3000], R28 ;  /* 0x0030001ca1007388 */ /* 0x0005e40000000c00 */
.L_x_6843:
[----:B------:R-:W-:Y:S05]  /*8ca0*/  BSYNC B1 ;  /* 0x0000000000017941 */ /* 0x000fea0003800000 */
.L_x_6842:
[----:B--2---:R-:W-:-:S04]  /*8cb0*/  IADD3 R28, R138, 0x30, RZ ;  /* 0x000000308a1c7810 */ /* 0x004fc80007ffe0ff */
[----:B------:R-:W-:-:S04]  /*8cc0*/  ISETP.GE.AND P0, PT, R28, R3, PT ;  /* 0x000000031c00720c */ /* 0x000fc80003f06270 */
[----:B------:R-:W-:-:S13]  /*8cd0*/  ISETP.LT.OR P0, PT, R64, -0x187, P0 ;  /* 0xfffffe794000780c */ /* 0x000fda0000701670 */
[----:B------:R-:W-:Y:S05]  /*8ce0*/  @P0 BRA `(.L_x_6848) ;  /* 0x0000367000000947 */ /* 0x000fea0003800000 */
[----:B-1----:R1:W5:Y:S01]  /*8cf0*/  LDG.E.128 R12, [R26.64] ;  /* 0x000000061a0c7981 */ /* 0x002362000c1e1d00 */
[----:B------:R-:W-:Y:S01]  /*8d00*/  IMAD R81, R81, 0x30, RZ ;  /* 0x0000003051517824 */ /* 0x000fe200078e02ff */
[----:B------:R-:W-:Y:S04]  /*8d10*/  BSSY B0, `(.L_x_6849) ;  /* 0x0000031000007945 */ /* 0x000fe80003800000 */
[----:B------:R-:W-:-:S04]  /*8d20*/  IADD3 R2, P0, R81, R8, RZ ;  /* 0x0000000851027210 */ /* 0x000fc80007f1e0ff */
[----:B------:R-:W-:Y:S01]  /*8d30*/  LEA.HI.X.SX32 R9, R81, R9, 0x1, P0 ;  /* 0x0000000951097211 */ /* 0x000fe200000f0eff */
[----:B------:R-:W-:Y:S01]  /*8d40*/  IMAD.SHL.U32 R30, R2, 0x2, RZ ;  /* 0x00000002021e7824 */ /* 0x000fe200078e00ff */
[----:B------:R-:W-:Y:S02]  /*8d50*/  ISETP.GE.AND P0, PT, R16, c[0x0][0x230], PT ;  /* 0x00008c0010007a0c */ /* 0x000fe40003f06270 */
[----:B------:R-:W-:Y:S02]  /*8d60*/  SHF.L.U64.HI R2, R2, 0x1, R9 ;  /* 0x0000000102027819 */ /* 0x000fe40000010209 */
[C---:B------:R-:W-:Y:S02]  /*8d70*/  IADD3 R22, P2, R30.reuse, c[0x0][0x2a8], RZ ;  /* 0x0000aa001e167a10 */ /* 0x040fe40007f5e0ff */
[----:B------:R-:W-:Y:S02]  /*8d80*/  IADD3 R30, P1, R30, c[0x0][0x2b0], RZ ;  /* 0x0000ac001e1e7a10 */ /* 0x000fe40007f3e0ff */
[----:B------:R-:W-:-:S02]  /*8d90*/  IADD3.X R23, R2, c[0x0][0x2ac], RZ, P2, !PT ;  /* 0x0000ab0002177a10 */ /* 0x000fc400017fe4ff */
[----:B------:R-:W-:-:S03]  /*8da0*/  IADD3.X R31, R2, c[0x0][0x2b4], RZ, P1, !PT ;  /* 0x0000ad00021f7a10 */ /* 0x000fc60000ffe4ff */
[----:B------:R-:W-:Y:S05]  /*8db0*/  @P0 BRA `(.L_x_6850) ;  /* 0x0000026000000947 */ /* 0x000fea0003800000 */
[----:B-1----:R-:W2:Y:S04]  /*8dc0*/  LDG.E.64 R2, [R30.64] ;  /* 0x000000061e027981 */ /* 0x002ea8000c1e1b00 */
[----:B------:R-:W3:Y:S01]  /*8dd0*/  LDG.E.64 R4, [R22.64] ;  /* 0x0000000616047981 */ /* 0x000ee2000c1e1b00 */
[C---:B-----5:R-:W-:Y:S02]  /*8de0*/  LOP3.LUT R6, R13.reuse, 0xffff0000, RZ, 0xc0, !PT ;  /* 0xffff00000d067812 */ /* 0x060fe400078ec0ff */
[----:B------:R-:W-:Y:S02]  /*8df0*/  SHF.L.U32 R7, R13, 0x10, RZ ;  /* 0x000000100d077819 */ /* 0x000fe400000006ff */
[C---:B------:R-:W-:Y:S02]  /*8e00*/  SHF.L.U32 R8, R12.reuse, 0x10, RZ ;  /* 0x000000100c087819 */ /* 0x040fe400000006ff */
[----:B------:R-:W-:Y:S01]  /*8e10*/  LOP3.LUT R13, R12, 0xffff0000, RZ, 0xc0, !PT ;  /* 0xffff00000c0d7812 */ /* 0x000fe200078ec0ff */
[C---:B------:R-:W-:Y:S01]  /*8e20*/  IMAD.U32 R12, R14.reuse, 0x10000, RZ ;  /* 0x000100000e0c7824 */ /* 0x040fe200078e00ff */
[----:B------:R-:W-:-:S02]  /*8e30*/  LOP3.LUT R20, R14, 0xffff0000, RZ, 0xc0, !PT ;  /* 0xffff00000e147812 */ /* 0x000fc400078ec0ff */
[C---:B------:R-:W-:Y:S02]  /*8e40*/  SHF.L.U32 R11, R15.reuse, 0x10, RZ ;  /* 0x000000100f0b7819 */ /* 0x040fe400000006ff */
[----:B------:R-:W-:Y:S02]  /*8e50*/  LOP3.LUT R10, R15, 0xffff0000, RZ, 0xc0, !PT ;  /* 0xffff00000f0a7812 */ /* 0x000fe400078ec0ff */
[C---:B--2---:R-:W-:Y:S02]  /*8e60*/  LOP3.LUT R9, R2.reuse, 0xffff0000, RZ, 0xc0, !PT ;  /* 0xffff000002097812 */ /* 0x044fe400078ec0ff */
[----:B------:R-:W-:Y:S02]  /*8e70*/  SHF.L.U32 R2, R2, 0x10, RZ ;  /* 0x0000001002027819 */ /* 0x000fe400000006ff */
[----:B---3--:R-:W-:Y:S01]  /*8e80*/  LOP3.LUT R19, R4, 0xffff0000, RZ, 0xc0, !PT ;  /* 0xffff000004137812 */ /* 0x008fe200078ec0ff */
[-C--:B------:R-:W-:Y:S01]  /*8e90*/  FMUL.FTZ R14, R6, R9.reuse ;  /* 0x00000009060e7220 */ /* 0x080fe20000410000 */
[----:B------:R-:W-:Y:S01]  /*8ea0*/  LOP3.LUT R15, R3, 0xffff0000, RZ, 0xc0, !PT ;  /* 0xffff0000030f7812 */ /* 0x000fe200078ec0ff */
[----:B------:R-:W-:Y:S01]  /*8eb0*/  FMUL.FTZ R21, R7, R9 ;  /* 0x0000000907157220 */ /* 0x000fe20000410000 */
[----:B------:R-:W-:Y:S01]  /*8ec0*/  LOP3.LUT R18, R5, 0xffff0000, RZ, 0xc0, !PT ;  /* 0xffff000005127812 */ /* 0x000fe200078ec0ff */
[----:B------:R-:W-:Y:S01]  /*8ed0*/  IMAD.U32 R3, R3, 0x10000, RZ ;  /* 0x0001000003037824 */ /* 0x000fe200078e00ff */
[----:B------:R-:W-:Y:S01]  /*8ee0*/  SHF.L.U32 R4, R4, 0x10, RZ ;  /* 0x0000001004047819 */ /* 0x000fe200000006ff */
[-C--:B------:R-:W-:Y:S01]  /*8ef0*/  FFMA.FTZ R14, R7, R19.reuse, -R14 ;  /* 0x00000013070e7223 */ /* 0x080fe2000001080e */
[----:B------:R-:W-:Y:S01]  /*8f00*/  SHF.L.U32 R7, R5, 0x10, RZ ;  /* 0x0000001005077819 */ /* 0x000fe200000006ff */
[----:B------:R-:W-:-:S02]  /*8f10*/  FFMA.FTZ R21, R6, R19, R21 ;  /* 0x0000001306157223 */ /* 0x000fc40000010015 */
[-C--:B------:R-:W-:Y:S02]  /*8f20*/  FMUL.FTZ R5, R13, R2.reuse ;  /* 0x000000020d057220 */ /* 0x080fe40000410000 */
[----:B------:R-:W-:Y:S02]  /*8f30*/  FMUL.FTZ R6, R8, R2 ;  /* 0x0000000208067220 */ /* 0x000fe40000410000 */
[----:B------:R-:W-:Y:S02]  /*8f40*/  FMUL.FTZ R9, R10, R15 ;  /* 0x0000000f0a097220 */ /* 0x000fe40000410000 */
[----:B------:R-:W-:Y:S02]  /*8f50*/  FMUL.FTZ R2, R20, R3 ;  /* 0x0000000314027220 */ /* 0x000fe40000410000 */
[----:B------:R-:W-:Y:S02]  /*8f60*/  FMUL.FTZ R15, R11, R15 ;  /* 0x0000000f0b0f7220 */ /* 0x000fe40000410000 */
[----:B------:R-:W-:-:S02]  /*8f70*/  FMUL.FTZ R3, R12, R3 ;  /* 0x000000030c037220 */ /* 0x000fc40000410000 */
[-C--:B------:R-:W-:Y:S02]  /*8f80*/  FFMA.FTZ R9, R11, R18.reuse, -R9 ;  /* 0x000000120b097223 */ /* 0x080fe40000010809 */
[----:B------:R-:W-:Y:S02]  /*8f90*/  FFMA.FTZ R10, R10, R18, R15 ;  /* 0x000000120a0a7223 */ /* 0x000fe4000001000f */
[-C--:B------:R-:W-:Y:S02]  /*8fa0*/  FFMA.FTZ R5, R8, R4.reuse, -R5 ;  /* 0x0000000408057223 */ /* 0x080fe40000010805 */
[----:B------:R-:W-:Y:S01]  /*8fb0*/  FFMA.FTZ R6, R13, R4, R6 ;  /* 0x000000040d067223 */ /* 0x000fe20000010006 */
[----:B------:R-:W-:Y:S01]  /*8fc0*/  F2FP.BF16.PACK_AB R13, R21, R14 ;  /* 0x0000000e150d723e */ /* 0x000fe200000010ff */
[----:B------:R-:W-:Y:S01]  /*8fd0*/  FFMA.FTZ R2, R12, R7, -R2 ;  /* 0x000000070c027223 */ /* 0x000fe20000010802 */
[----:B------:R-:W-:Y:S01]  /*8fe0*/  F2FP.BF16.PACK_AB R15, R10, R9 ;  /* 0x000000090a0f723e */ /* 0x000fe200000010ff */
[----:B------:R-:W-:Y:S01]  /*8ff0*/  FFMA.FTZ R3, R20, R7, R3 ;  /* 0x0000000714037223 */ /* 0x000fe20000010003 */
[----:B------:R-:W-:-:S04]  /*9000*/  F2FP.BF16.PACK_AB R12, R6, R5 ;  /* 0x00000005060c723e */ /* 0x000fc800000010ff */
[----:B------:R-:W-:Y:S02]  /*9010*/  F2FP.BF16.PACK_AB R14, R3, R2 ;  /* 0x00000002030e723e */ /* 0x000fe400000010ff */
.L_x_6850:
[----:B-1----:R-:W-:Y:S05]  /*9020*/  BSYNC B0 ;  /* 0x0000000000007941 */ /* 0x002fea0003800000 */
.L_x_6849:
[----:B------:R1:W5:Y:S01]  /*9030*/  LDG.E.128 R8, [R26.64+0x80] ;  /* 0x000080061a087981 */ /* 0x000362000c1e1d00 */
        /* <DEDUP_REMOVED lines=10> */
[C---:B------:R-:W-:Y:S02]  /*90e0*/  SHF.L.U32 R9, R8.reuse, 0x10, RZ ;  /* 0x0000001008097819 */ /* 0x040fe400000006ff */
[----:B------:R-:W-:-:S02]  /*90f0*/  LOP3.LUT R14, R8, 0xffff0000, RZ, 0xc0, !PT ;  /* 0xffff0000080e7812 */ /* 0x000fc400078ec0ff */
[----:B------:R-:W-:Y:S02]  /*9100*/  LOP3.LUT R18, R10, 0xffff0000, RZ, 0xc0, !PT ;  /* 0xffff00000a127812 */ /* 0x000fe400078ec0ff */
        /* <DEDUP_REMOVED lines=30> */
.L_x_6852:
[----:B------:R-:W-:Y:S05]  /*92f0*/  BSYNC B0 ;  /* 0x0000000000007941 */ /* 0x000fea0003800000 */
.L_x_6851:
[----:B------:R2:W-:Y:S01]  /*9300*/  STS.128 [R161+0x3800], R8 ;  /* 0x00380008a1007388 */ /* 0x0005e20000000c00 */
[----:B------:R-:W-:Y:S05]  /*9310*/  BRA `(.L_x_6848) ;  /* 0x0000304000007947 */ /* 0x000fea0003800000 */
.L_x_6829:
[----:B------:R-:W-:Y:S01]  /*9320*/  BSSY B1, `(.L_x_6853) ;  /* 0x00000b0000017945 */ /* 0x000fe20003800000 */
[----:B------:R-:W-:Y:S05]  /*9330*/  @!P1 BRA `(.L_x_6854) ;  /* 0x00000ae000009947 */ /* 0x000fea0003800000 */
        /* <DEDUP_REMOVED lines=16> */
[----:B------:R-:W2:Y:S01]  /*9440*/  LDG.E.128 R8, [R10.64] ;  /* 0x000000060a087981 */ /* 0x000ea2000c1e1d00 */
[----:B------:R-:W-:Y:S02]  /*9450*/  LEA.HI.X R13, R13, c[0x0][0x2b4], R0, 0x1, P0 ;  /* 0x0000ad000d0d7a11 */ /* 0x000fe400000f0c00 */
[----:B------:R-:W-:-:S04]  /*9460*/  IADD3 R19, P0, R21, R2, RZ ;  /* 0x0000000215137210 */ /* 0x000fc80007f1e0ff */
[----:B------:R-:W3:Y:S01]  /*9470*/  LDG.E.128 R12, [R12.64] ;  /* 0x000000060c0c7981 */ /* 0x000ee2000c1e1d00 */
        /* <DEDUP_REMOVED lines=12> */
[C---:B--2---:R-:W-:Y:S01]  /*9540*/  IMAD.U32 R7, R9.reuse, 0x10000, RZ ;  /* 0x0001000009077824 */ /* 0x044fe200078e00ff */
[----:B------:R-:W-:Y:S01]  /*9550*/  LOP3.LUT R37, R9, 0xffff0000, RZ, 0xc0, !PT ;  /* 0xffff000009257812 */ /* 0x000fe200078ec0ff */
[C---:B------:R-:W-:Y:S01]  /*9560*/  IMAD.U32 R9, R11.reuse, 0x10000, RZ ;  /* 0x000100000b097824 */ /* 0x040fe200078e00ff */
[----:B------:R-:W-:-:S02]  /*9570*/  LOP3.LUT R38, R11, 0xffff0000, RZ, 0xc0, !PT ;  /* 0xffff00000b267812 */ /* 0x000fc400078ec0ff */
[----:B------:R-:W-:Y:S02]  /*9580*/  SHF.L.U32 R34, R8, 0x10, RZ ;  /* 0x0000001008227819 */ /* 0x000fe400000006ff */
[C---:B---3--:R-:W-:Y:S02]  /*9590*/  SHF.L.U32 R39, R12.reuse, 0x10, RZ ;  /* 0x000000100c277819 */ /* 0x048fe400000006ff */
[----:B------:R-:W-:Y:S01]  /*95a0*/  LOP3.LUT R11, R12, 0xffff0000, RZ, 0xc0, !PT ;  /* 0xffff00000c0b7812 */ /* 0x000fe200078ec0ff */
[C---:B------:R-:W-:Y:S01]  /*95b0*/  IMAD.U32 R12, R13.reuse, 0x10000, RZ ;  /* 0x000100000d0c7824 */ /* 0x040fe200078e00ff */
[----:B------:R-:W-:Y:S01]  /*95c0*/  LOP3.LUT R40, R13, 0xffff0000, RZ, 0xc0, !PT ;  /* 0xffff00000d287812 */ /* 0x000fe200078ec0ff */
[----:B------:R-:W-:Y:S01]  /*95d0*/  @!P1 FADD.FTZ R39, -R39, -RZ ;  /* 0x800000ff27279221 */ /* 0x000fe20000010100 */
[----:B------:R-:W-:Y:S01]  /*95e0*/  SHF.L.U32 R41, R14, 0x10, RZ ;  /* 0x000000100e297819 */ /* 0x000fe200000006ff */
[----:B------:R-:W-:Y:S01]  /*95f0*/  @!P1 FADD.FTZ R12, -R12, -RZ ;  /* 0x800000ff0c0c9221 */ /* 0x000fe20000010100 */
        /* <DEDUP_REMOVED lines=15> */
[C---:B------:R-:W-:Y:S01]  /*96f0*/  LOP3.LUT R8, R20.reuse, 0xffff0000, RZ, 0xc0, !PT ;  /* 0xffff000014087812 */ /* 0x040fe200078ec0ff */
[----:B------:R-:W-:Y:S01]  /*9700*/  FMUL.FTZ R14, R9, R14 ;  /* 0x0000000e090e7220 */ /* 0x000fe20000410000 */
[----:B------:R-:W-:Y:S01]  /*9710*/  SHF.L.U32 R9, R20, 0x10, RZ ;  /* 0x0000001014097819 */ /* 0x000fe200000006ff */
[----:B------:R-:W-:Y:S01]  /*9720*/  FMUL.FTZ R37, R37, R40 ;  /* 0x0000002825257220 */ /* 0x000fe20000410000 */
[----:B------:R-:W-:Y:S01]  /*9730*/  SHF.L.U32 R20, R22, 0x10, RZ ;  /* 0x0000001016147819 */ /* 0x000fe200000006ff */
        /* <DEDUP_REMOVED lines=21> */
.L_x_6856:
[----:B------:R-:W-:Y:S05]  /*9890*/  BSYNC B0 ;  /* 0x0000000000007941 */ /* 0x000fea0003800000 */
.L_x_6855:
[----:B------:R2:W5:Y:S01]  /*98a0*/  LDG.E.128 R20, [R30.64+0x80] ;  /* 0x000080061e147981 */ /* 0x000562000c1e1d00 */
[----:B------:R-:W-:Y:S01]  /*98b0*/  IADD3 R0, R16, 0x40, RZ ;  /* 0x0000004010007810 */ /* 0x000fe20007ffe0ff */
[----:B------:R-:W-:Y:S02]  /*98c0*/  BSSY B0, `(.L_x_6857) ;  /* 0x0000054000007945 */ /* 0x000fe40003800000 */
[----:B-----5:R2:W-:Y:S01]  /*98d0*/  STS.128 [R161], R4 ;  /* 0x00000004a1007388 */ /* 0x0205e20000000c00 */
[----:B------:R-:W-:-:S13]  /*98e0*/  ISETP.GE.AND P0, PT, R0, c[0x0][0x230], PT ;  /* 0x00008c0000007a0c */ /* 0x000fda0003f06270 */
[----:B------:R-:W-:Y:S05]  /*98f0*/  @P0 BRA `(.L_x_6858) ;  /* 0x0000050000000947 */ /* 0x000fea0003800000 */
[----:B------:R-:W-:Y:S01]  /*9900*/  ISETP.GE.AND P1, PT, R0, R81, PT ;  /* 0x000000510000720c */ /* 0x000fe20003f26270 */
[----:B--2---:R-:W-:Y:S02]  /*9910*/  IMAD.MOV.U32 R5, RZ, RZ, R81 ;  /* 0x000000ffff057224 */ /* 0x004fe400078e0051 */
        /* <DEDUP_REMOVED lines=10> */
[----:B------:R-:W2:Y:S01]  /*99c0*/  LDG.E.128 R4, [R4.64+0x80] ;  /* 0x0000800604047981 */ /* 0x000ea2000c1e1d00 */
[----:B------:R-:W-:Y:S02]  /*99d0*/  LEA.HI.X R9, R0, c[0x0][0x2b4], R9, 0x1, P0 ;  /* 0x0000ad0000097a11 */ /* 0x000fe400000f0c09 */
[----:B------:R-:W-:-:S04]  /*99e0*/  IADD3 R0, P0, R13, R2, RZ ;  /* 0x000000020d007210 */ /* 0x000fc80007f1e0ff */
[----:B------:R-:W3:Y:S01]  /*99f0*/  LDG.E.128 R8, [R8.64+0x80] ;  /* 0x0000800608087981 */ /* 0x000ee2000c1e1d00 */
[----:B------:R-:W-:Y:S02]  /*9a00*/  LEA.HI.X.SX32 R13, R13, R18, 0x1, P0 ;  /* 0x000000120d0d7211 */ /* 0x000fe400000f0eff */
[----:B------:R-:W-:-:S04]  /*9a10*/  LEA R12, P0, R0, c[0x0][0x2a8], 0x1 ;  /* 0x0000aa00000c7a11 */ /* 0x000fc800078008ff */
[----:B------:R-:W-:-:S06]  /*9a20*/  LEA.HI.X R13, R0, c[0x0][0x2ac], R13, 0x1, P0 ;  /* 0x0000ab00000d7a11 */ /* 0x000fcc00000f0c0d */
[----:B------:R-:W5:Y:S01]  /*9a30*/  LDG.E.128 R12, [R12.64+0x80] ;  /* 0x000080060c0c7981 */ /* 0x000f62000c1e1d00 */
[C---:B-1----:R-:W-:Y:S01]  /*9a40*/  IMAD.U32 R30, R20.reuse, 0x10000, RZ ;  /* 0x00010000141e7824 */ /* 0x042fe200078e00ff */
        /* <DEDUP_REMOVED lines=30> */
[----:B-----5:R-:W-:Y:S01]  /*9c30*/  SHF.L.U32 R10, R15, 0x10, RZ ;  /* 0x000000100f0a7819 */ /* 0x020fe200000006ff */
        /* <DEDUP_REMOVED lines=28> */
.L_x_6858:
[----:B------:R-:W-:Y:S05]  /*9e00*/  BSYNC B0 ;  /* 0x0000000000007941 */ /* 0x000fea0003800000 */
.L_x_6857:
[----:B------:R3:W-:Y:S02]  /*9e10*/  STS.128 [R161+0x2000], R20 ;  /* 0x00200014a1007388 */ /* 0x0007e40000000c00 */
.L_x_6854:
[----:B------:R-:W-:Y:S05]  /*9e20*/  BSYNC B1 ;  /* 0x0000000000017941 */ /* 0x000fea0003800000 */
.L_x_6853:
[----:B------:R-:W-:Y:S01]  /*9e30*/  IADD3 R0, R138, 0x10, RZ ;  /* 0x000000108a007810 */ /* 0x000fe20007ffe0ff */
[----:B------:R-:W-:Y:S03]  /*9e40*/  BSSY B1, `(.L_x_6859) ;  /* 0x00000b6000017945 */ /* 0x000fe60003800000 */
[----:B------:R-:W-:-:S04]  /*9e50*/  ISETP.GE.AND P0, PT, R0, R3, PT ;  /* 0x000000030000720c */ /* 0x000fc80003f06270 */
[----:B------:R-:W-:-:S13]  /*9e60*/  ISETP.LT.OR P0, PT, R64, -0x87, P0 ;  /* 0xffffff794000780c */ /* 0x000fda0000701670 */
[----:B------:R-:W-:Y:S05]  /*9e70*/  @P0 BRA `(.L_x_6860) ;  /* 0x00000b2000000947 */ /* 0x000fea0003800000 */
[----:B---3--:R3:W5:Y:S01]  /*9e80*/  LDG.E.128 R20, [R24.64] ;  /* 0x0000000618147981 */ /* 0x008762000c1e1d00 */
[----:B------:R-:W-:Y:S01]  /*9e90*/  ISETP.GE.AND P0, PT, R16, c[0x0][0x230], PT ;  /* 0x00008c0010007a0c */ /* 0x000fe20003f06270 */
[----:B------:R-:W-:-:S12]  /*9ea0*/  BSSY B0, `(.L_x_6861) ;  /* 0x0000054000007945 */ /* 0x000fd80003800000 */
[----:B------:R-:W-:Y:S05]  /*9eb0*/  @P0 BRA `(.L_x_6862) ;  /* 0x0000052000000947 */ /* 0x000fea0003800000 */
[----:B------:R-:W-:Y:S01]  /*9ec0*/  ISETP.GE.AND P0, PT, R16, R81, PT ;  /* 0x000000511000720c */ /* 0x000fe20003f06270 */
[----:B--2---:R-:W-:Y:S01]  /*9ed0*/  IMAD.MOV.U32 R5, RZ, RZ, R81 ;  /* 0x000000ffff057224 */ /* 0x004fe200078e0051 */
        /* <DEDUP_REMOVED lines=24> */
[----:B-1----:R-:W-:Y:S01]  /*a060*/  SHF.L.U32 R31, R22, 0x10, RZ ;  /* 0x00000010161f7819 */ /* 0x002fe200000006ff */
        /* <DEDUP_REMOVED lines=55> */
.L_x_6862:
[----:B------:R-:W-:Y:S05]  /*a3e0*/  BSYNC B0 ;  /* 0x0000000000007941 */ /* 0x000fea0003800000 */
.L_x_6861:
[----:B--2---:R2:W5:Y:S01]  /*a3f0*/  LDG.E.128 R4, [R24.64+0x80] ;  /* 0x0000800618047981 */ /* 0x004562000c1e1d00 */
[----:B------:R-:W-:Y:S01]  /*a400*/  IADD3 R8, R16, 0x40, RZ ;  /* 0x0000004010087810 */ /* 0x000fe20007ffe0ff */
[----:B------:R-:W-:Y:S02]  /*a410*/  BSSY B0, `(.L_x_6863) ;  /* 0x0000057000007945 */ /* 0x000fe40003800000 */
[----:B-----5:R2:W-:Y:S01]  /*a420*/  STS.128 [R161+0x800], R20 ;  /* 0x00080014a1007388 */ /* 0x0205e20000000c00 */
[----:B------:R-:W-:-:S13]  /*a430*/  ISETP.GE.AND P0, PT, R8, c[0x0][0x230], PT ;  /* 0x00008c0008007a0c */ /* 0x000fda0003f06270 */
[----:B------:R-:W-:Y:S05]  /*a440*/  @P0 BRA `(.L_x_6864) ;  /* 0x0000053000000947 */ /* 0x000fea0003800000 */
[----:B------:R-:W-:Y:S01]  /*a450*/  ISETP.GE.AND P0, PT, R8, R81, PT ;  /* 0x000000510800720c */ /* 0x000fe20003f06270 */
[----:B------:R-:W-:Y:S01]  /*a460*/  IMAD.MOV.U32 R9, RZ, RZ, R81 ;  /* 0x000000ffff097224 */ /* 0x000fe200078e0051 */
[----:B------:R-:W-:Y:S01]  /*a470*/  IADD3 R79, R79, 0x40, RZ ;  /* 0x000000404f4f7810 */ /* 0x000fe20007ffe0ff */
[----:B------:R-:W-:Y:S02]  /*a480*/  IMAD.MOV.U32 R13, RZ, RZ, RZ ;  /* 0x000000ffff0d7224 */ /* 0x000fe400078e00ff */
[----:B------:R-:W-:Y:S01]  /*a490*/  IMAD.MOV.U32 R19, RZ, RZ, RZ ;  /* 0x000000ffff137224 */ /* 0x000fe200078e00ff */
[----:B--2---:R-:W-:-:S04]  /*a4a0*/  IADD3 R22, P1, R79, R2, RZ ;  /* 0x000000024f167210 */ /* 0x004fc80007f3e0ff */
        /* <DEDUP_REMOVED lines=12> */
[----:B------:R-:W5:Y:S01]  /*a570*/  LDG.E.128 R12, [R14.64] ;  /* 0x000000060e0c7981 */ /* 0x000f62000c1e1d00 */
[----:B------:R-:W-:Y:S02]  /*a580*/  LEA.HI.X.SX32 R19, R19, R20, 0x1, P1 ;  /* 0x0000001413137211 */ /* 0x000fe400008f0eff */
[----:B------:R-:W-:-:S04]  /*a590*/  LEA R20, P1, R22, c[0x0][0x2a8], 0x1 ;  /* 0x0000aa0016147a11 */ /* 0x000fc800078208ff */
[----:B------:R-:W-:-:S06]  /*a5a0*/  LEA.HI.X R21, R22, c[0x0][0x2ac], R19, 0x1, P1 ;  /* 0x0000ab0016157a11 */ /* 0x000fcc00008f0c13 */
[----:B---3--:R-:W3:Y:S01]  /*a5b0*/  LDG.E.128 R20, [R20.64] ;  /* 0x0000000614147981 */ /* 0x008ee2000c1e1d00 */
[C---:B------:R-:W-:Y:S01]  /*a5c0*/  IMAD.U32 R24, R4.reuse, 0x10000, RZ ;  /* 0x0001000004187824 */ /* 0x040fe200078e00ff */
[----:B------:R-:W-:Y:S01]  /*a5d0*/  LOP3.LUT R19, R4, 0xffff0000, RZ, 0xc0, !PT ;  /* 0xffff000004137812 */ /* 0x000fe200078ec0ff */
[C---:B-1----:R-:W-:Y:S01]  /*a5e0*/  IMAD.U32 R30, R5.reuse, 0x10000, RZ ;  /* 0x00010000051e7824 */ /* 0x042fe200078e00ff */
[----:B------:R-:W-:Y:S01]  /*a5f0*/  LOP3.LUT R4, R5, 0xffff0000, RZ, 0xc0, !PT ;  /* 0xffff000005047812 */ /* 0x000fe200078ec0ff */
[C---:B------:R-:W-:Y:S01]  /*a600*/  IMAD.U32 R32, R7.reuse, 0x10000, RZ ;  /* 0x0001000007207824 */ /* 0x040fe200078e00ff */
[----:B------:R-:W-:Y:S02]  /*a610*/  LOP3.LUT R5, R7, 0xffff0000, RZ, 0xc0, !PT ;  /* 0xffff000007057812 */ /* 0x000fe400078ec0ff */
[C---:B------:R-:W-:Y:S02]  /*a620*/  SHF.L.U32 R25, R6.reuse, 0x10, RZ ;  /* 0x0000001006197819 */ /* 0x040fe400000006ff */
[----:B------:R-:W-:-:S02]  /*a630*/  LOP3.LUT R6, R6, 0xffff0000, RZ, 0xc0, !PT ;  /* 0xffff000006067812 */ /* 0x000fc400078ec0ff */
[C---:B--2---:R-:W-:Y:S01]  /*a640*/  SHF.L.U32 R7, R9.reuse, 0x10, RZ ;  /* 0x0000001009077819 */ /* 0x044fe200000006ff */
[----:B------:R-:W-:Y:S01]  /*a650*/  IMAD.U32 R31, R8, 0x10000, RZ ;  /* 0x00010000081f7824 */ /* 0x000fe200078e00ff */
[----:B------:R-:W-:Y:S01]  /*a660*/  LOP3.LUT R34, R9, 0xffff0000, RZ, 0xc0, !PT ;  /* 0xffff000009227812 */ /* 0x000fe200078ec0ff */
[C---:B------:R-:W-:Y:S01]  /*a670*/  IMAD.U32 R9, R11.reuse, 0x10000, RZ ;  /* 0x000100000b097824 */ /* 0x040fe200078e00ff */
[----:B------:R-:W-:Y:S01]  /*a680*/  LOP3.LUT R35, R11, 0xffff0000, RZ, 0xc0, !PT ;  /* 0xffff00000b237812 */ /* 0x000fe200078ec0ff */
[----:B------:R-:W-:Y:S01]  /*a690*/  IMAD.U32 R33, R10, 0x10000, RZ ;  /* 0x000100000a217824 */ /* 0x000fe200078e00ff */
[----:B------:R-:W-:Y:S01]  /*a6a0*/  LOP3.LUT R8, R8, 0xffff0000, RZ, 0xc0, !PT ;  /* 0xffff000008087812 */ /* 0x000fe200078ec0ff */
[----:B-----5:R-:W-:Y:S01]  /*a6b0*/  IMAD.U32 R38, R14, 0x10000, RZ ;  /* 0x000100000e267824 */ /* 0x020fe200078e00ff */
        /* <DEDUP_REMOVED lines=15> */
[----:B------:R-:W-:Y:S01]  /*a7b0*/  FMUL.FTZ R8, R8, R11 ;  /* 0x0000000b08087220 */ /* 0x000fe20000410000 */
[----:B------:R-:W-:Y:S01]  /*a7c0*/  LOP3.LUT R11, R20, 0xffff0000, RZ, 0xc0, !PT ;  /* 0xffff0000140b7812 */ /* 0x000fe200078ec0ff */
[----:B------:R-:W-:Y:S02]  /*a7d0*/  FMUL.FTZ R7, R7, R12 ;  /* 0x0000000c07077220 */ /* 0x000fe40000410000 */
[----:B------:R-:W-:Y:S02]  /*a7e0*/  @!P0 FADD.FTZ R38, -R38, -RZ ;  /* 0x800000ff26268221 */ /* 0x000fe40000010100 */
[----:B------:R-:W-:Y:S02]  /*a7f0*/  @!P0 FADD.FTZ R40, -R40, -RZ ;  /* 0x800000ff28288221 */ /* 0x000fe40000010100 */
        /* <DEDUP_REMOVED lines=24> */
.L_x_6864:
[----:B------:R-:W-:Y:S05]  /*a980*/  BSYNC B0 ;  /* 0x0000000000007941 */ /* 0x000fea0003800000 */
.L_x_6863:
[----:B------:R1:W-:Y:S02]  /*a990*/  STS.128 [R161+0x2800], R4 ;  /* 0x00280004a1007388 */ /* 0x0003e40000000c00 */
.L_x_6860:
[----:B------:R-:W-:Y:S05]  /*a9a0*/  BSYNC B1 ;  /* 0x0000000000017941 */ /* 0x000fea0003800000 */
.L_x_6859:
[----:B--23--:R-:W-:Y:S01]  /*a9b0*/  IADD3 R24, R138, 0x20, RZ ;  /* 0x000000208a187810 */ /* 0x00cfe20007ffe0ff */
[----:B------:R-:W-:Y:S03]  /*a9c0*/  BSSY B1, `(.L_x_6865) ;  /* 0x00000b8000017945 */ /* 0x000fe60003800000 */
[----:B------:R-:W-:-:S04]  /*a9d0*/  ISETP.GE.AND P0, PT, R24, R3, PT ;  /* 0x000000031800720c */ /* 0x000fc80003f06270 */
[----:B------:R-:W-:-:S13]  /*a9e0*/  ISETP.LT.OR P0, PT, R64, -0x107, P0 ;  /* 0xfffffef94000780c */ /* 0x000fda0000701670 */
[----:B------:R-:W-:Y:S05]  /*a9f0*/  @P0 BRA `(.L_x_6866) ;  /* 0x00000b4000000947 */ /* 0x000fea0003800000 */
[----:B-1----:R1:W5:Y:S01]  /*aa00*/  LDG.E.128 R4, [R28.64] ;  /* 0x000000061c047981 */ /* 0x002362000c1e1d00 */
        /* <DEDUP_REMOVED lines=10> */
[----:B------:R-:W-:Y:S02]  /*aab0*/  @P0 IMAD.MOV R12, RZ, RZ, -R81 ;  /* 0x000000ffff0c0224 */ /* 0x000fe400078e0a51 */
[----:B------:R-:W-:Y:S01]  /*aac0*/  IMAD.WIDE R8, R9, 0x2, R28 ;  /* 0x0000000209087825 */ /* 0x000fe200078e021c */
[----:B------:R-:W-:-:S03]  /*aad0*/  IADD3 R20, P1, R19, R2, RZ ;  /* 0x0000000213147210 */ /* 0x000fc60007f3e0ff */
[----:B------:R-:W-:Y:S01]  /*aae0*/  @P0 IMAD.MOV R21, RZ, RZ, -R81 ;  /* 0x000000ffff150224 */ /* 0x000fe200078e0a51 */
[----:B------:R-:W-:Y:S01]  /*aaf0*/  LEA.HI.X.SX32 R19, R19, R18, 0x1, P1 ;  /* 0x0000001213137211 */ /* 0x000fe200008f0eff */
[----:B------:R-:W2:Y:S01]  /*ab00*/  LDG.E.128 R8, [R8.64] ;  /* 0x0000000608087981 */ /* 0x000ea2000c1e1d00 */
[----:B------:R-:W-:-:S04]  /*ab10*/  IADD3 R13, P1, R12, R20, RZ ;  /* 0x000000140c0d7210 */ /* 0x000fc80007f3e0ff */
[----:B------:R-:W-:Y:S02]  /*ab20*/  LEA.HI.X.SX32 R12, R12, R19, 0x1, P1 ;  /* 0x000000130c0c7211 */ /* 0x000fe400008f0eff */
[----:B------:R-:W-:-:S04]  /*ab30*/  LEA R14, P1, R13, c[0x0][0x2b0], 0x1 ;  /* 0x0000ac000d0e7a11 */ /* 0x000fc800078208ff */
[----:B------:R-:W-:Y:S02]  /*ab40*/  LEA.HI.X R15, R13, c[0x0][0x2b4], R12, 0x1, P1 ;  /* 0x0000ad000d0f7a11 */ /* 0x000fe400008f0c0c */
[----:B------:R-:W-:-:S04]  /*ab50*/  IADD3 R20, P1, R21, R20, RZ ;  /* 0x0000001415147210 */ /* 0x000fc80007f3e0ff */
[----:B------:R-:W3:Y:S01]  /*ab60*/  LDG.E.128 R12, [R14.64] ;  /* 0x000000060e0c7981 */ /* 0x000ee2000c1e1d00 */
[----:B------:R-:W-:Y:S02]  /*ab70*/  LEA.HI.X.SX32 R19, R21, R19, 0x1, P1 ;  /* 0x0000001315137211 */ /* 0x000fe400008f0eff */
[----:B------:R-:W-:-:S04]  /*ab80*/  LEA R22, P1, R20, c[0x0][0x2a8], 0x1 ;  /* 0x0000aa0014167a11 */ /* 0x000fc800078208ff */
[----:B------:R-:W-:-:S06]  /*ab90*/  LEA.HI.X R23, R20, c[0x0][0x2ac], R19, 0x1, P1 ;  /* 0x0000ab0014177a11 */ /* 0x000fcc00008f0c13 */
[----:B----4-:R-:W4:Y:S01]  /*aba0*/  LDG.E.128 R20, [R22.64] ;  /* 0x0000000616147981 */ /* 0x010f22000c1e1d00 */
[C---:B-----5:R-:W-:Y:S01]  /*abb0*/  IMAD.U32 R25, R4.reuse, 0x10000, RZ ;  /* 0x0001000004197824 */ /* 0x060fe200078e00ff */
[----:B------:R-:W-:Y:S01]  /*abc0*/  LOP3.LUT R19, R4, 0xffff0000, RZ, 0xc0, !PT ;  /* 0xffff000004137812 */ /* 0x000fe200078ec0ff */
[----:B------:R-:W-:Y:S01]  /*abd0*/  IMAD.U32 R33, R7, 0x10000, RZ ;  /* 0x0001000007217824 */ /* 0x000fe200078e00ff */
[C---:B------:R-:W-:Y:S02]  /*abe0*/  LOP3.LUT R4, R5.reuse, 0xffff0000, RZ, 0xc0, !PT ;  /* 0xffff000005047812 */ /* 0x040fe400078ec0ff */
[----:B------:R-:W-:Y:S02]  /*abf0*/  SHF.L.U32 R31, R5, 0x10, RZ ;  /* 0x00000010051f7819 */ /* 0x000fe400000006ff */
[----:B------:R-:W-:Y:S01]  /*ac00*/  LOP3.LUT R5, R7, 0xffff0000, RZ, 0xc0, !PT ;  /* 0xffff000007057812 */ /* 0x000fe200078ec0ff */
[C---:B------:R-:W-:Y:S01]  /*ac10*/  IMAD.U32 R30, R6.reuse, 0x10000, RZ ;  /* 0x00010000061e7824 */ /* 0x040fe200078e00ff */
[----:B------:R-:W-:Y:S01]  /*ac20*/  LOP3.LUT R6, R6, 0xffff0000, RZ, 0xc0, !PT ;  /* 0xffff000006067812 */ /* 0x000fe200078ec0ff */
[C---:B--2---:R-:W-:Y:S01]  /*ac30*/  IMAD.U32 R7, R9.reuse, 0x10000, RZ ;  /* 0x0001000009077824 */ /* 0x044fe200078e00ff */
[----:B------:R-:W-:-:S02]  /*ac40*/  LOP3.LUT R35, R9, 0xffff0000, RZ, 0xc0, !PT ;  /* 0xffff000009237812 */ /* 0x000fc400078ec0ff */
[C---:B------:R-:W-:Y:S02]  /*ac50*/  SHF.L.U32 R9, R11.reuse, 0x10, RZ ;  /* 0x000000100b097819 */ /* 0x040fe400000006ff */
[----:B------:R-:W-:Y:S01]  /*ac60*/  LOP3.LUT R36, R11, 0xffff0000, RZ, 0xc0, !PT ;  /* 0xffff00000b247812 */ /* 0x000fe200078ec0ff */
[C---:B------:R-:W-:Y:S01]  /*ac70*/  IMAD.U32 R34, R10.reuse, 0x10000, RZ ;  /* 0x000100000a227824 */ /* 0x040fe200078e00ff */
[----:B------:R-:W-:Y:S02]  /*ac80*/  LOP3.LUT R10, R10, 0xffff0000, RZ, 0xc0, !PT ;  /* 0xffff00000a0a7812 */ /* 0x000fe400078ec0ff */
[----:B------:R-:W-:Y:S01]  /*ac90*/  SHF.L.U32 R32, R8, 0x10, RZ ;  /* 0x0000001008207819 */ /* 0x000fe200000006ff */
        /* <DEDUP_REMOVED lines=8> */
[----:B------:R-:W-:Y:S01]  /*ad20*/  @!P0 FADD.FTZ R12, -R12, -RZ ;  /* 0x800000ff0c0c8221 */ /* 0x000fe20000010100 */
[----:B------:R-:W-:Y:S01]  /*ad30*/  LOP3.LUT R8, R8, 0xffff0000, RZ, 0xc0, !PT ;  /* 0xffff000008087812 */ /* 0x000fe200078ec0ff */
[----:B------:R-:W-:Y:S02]  /*ad40*/  @!P0 FADD.FTZ R13, -R13, -RZ ;  /* 0x800000ff0d0d8221 */ /* 0x000fe40000010100 */
[----:B------:R-:W-:-:S02]  /*ad50*/  @!P0 FADD.FTZ R14, -R14, -RZ ;  /* 0x800000ff0e0e8221 */ /* 0x000fc40000010100 */
[----:B------:R-:W-:Y:S02]  /*ad60*/  @!P0 FADD.FTZ R15, -R15, -RZ ;  /* 0x800000ff0f0f8221 */ /* 0x000fe40000010100 */
[----:B------:R-:W-:Y:S02]  /*ad70*/  @!P0 FADD.FTZ R11, -R11, -RZ ;  /* 0x800000ff0b0b8221 */ /* 0x000fe40000010100 */
[----:B------:R-:W-:Y:S02]  /*ad80*/  @!P0 FADD.FTZ R38, -R38, -RZ ;  /* 0x800000ff26268221 */ /* 0x000fe40000010100 */
[----:B------:R-:W-:Y:S02]  /*ad90*/  @!P0 FADD.FTZ R37, -R37, -RZ ;  /* 0x800000ff25258221 */ /* 0x000fe40000010100 */
[----:B------:R-:W-:Y:S01]  /*ada0*/  FMUL.FTZ R12, R7, R12 ;  /* 0x0000000c070c7220 */ /* 0x000fe20000410000 */
[----:B----4-:R-:W-:Y:S01]  /*adb0*/  SHF.L.U32 R7, R21, 0x10, RZ ;  /* 0x0000001015077819 */ /* 0x010fe200000006ff */
[----:B------:R-:W-:-:S02]  /*adc0*/  @!P0 FADD.FTZ R39, -R39, -RZ ;  /* 0x800000ff27278221 */ /* 0x000fc40000010100 */
[----:B------:R-:W-:Y:S02]  /*add0*/  FMUL.FTZ R13, R10, R13 ;  /* 0x0000000d0a0d7220 */ /* 0x000fe40000410000 */
        /* <DEDUP_REMOVED lines=25> */
.L_x_6868:
[----:B------:R-:W-:Y:S05]  /*af70*/  BSYNC B0 ;  /* 0x0000000000007941 */ /* 0x000fea0003800000 */
.L_x_6867:
[----:B------:R2:W5:Y:S01]  /*af80*/  LDG.E.128 R20, [R28.64+0x80] ;  /* 0x000080061c147981 */ /* 0x000562000c1e1d00 */
[----:B------:R-:W-:Y:S01]  /*af90*/  IADD3 R8, R16, 0x40, RZ ;  /* 0x0000004010087810 */ /* 0x000fe20007ffe0ff */
[----:B------:R-:W-:Y:S02]  /*afa0*/  BSSY B0, `(.L_x_6869) ;  /* 0x0000058000007945 */ /* 0x000fe40003800000 */
[----:B-----5:R2:W-:Y:S01]  /*afb0*/  STS.128 [R161+0x1000], R4 ;  /* 0x00100004a1007388 */ /* 0x0205e20000000c00 */
[----:B------:R-:W-:-:S13]  /*afc0*/  ISETP.GE.AND P0, PT, R8, c[0x0][0x230], PT ;  /* 0x00008c0008007a0c */ /* 0x000fda0003f06270 */
[----:B------:R-:W-:Y:S05]  /*afd0*/  @P0 BRA `(.L_x_6870) ;  /* 0x0000054000000947 */ /* 0x000fea0003800000 */
[----:B------:R-:W-:Y:S01]  /*afe0*/  ISETP.GE.AND P0, PT, R8, R81, PT ;  /* 0x000000510800720c */ /* 0x000fe20003f06270 */
[----:B--2---:R-:W-:Y:S02]  /*aff0*/  IMAD.MOV.U32 R5, RZ, RZ, R81 ;  /* 0x000000ffff057224 */ /* 0x004fe400078e0051 */
        /* <DEDUP_REMOVED lines=13> */
[----:B------:R-:W2:Y:S03]  /*b0d0*/  LDG.E.128 R4, [R4.64+0x80] ;  /* 0x0000800604047981 */ /* 0x000ea6000c1e1d00 */
[----:B------:R-:W-:Y:S02]  /*b0e0*/  LEA.HI.X R11, R8, c[0x0][0x2b4], R9, 0x1, P1 ;  /* 0x0000ad00080b7a11 */ /* 0x000fe400008f0c09 */
[----:B------:R-:W-:-:S04]  /*b0f0*/  IADD3 R13, P1, R14, R13, RZ ;  /* 0x0000000d0e0d7210 */ /* 0x000fc80007f3e0ff */
[----:B------:R-:W3:Y:S01]  /*b100*/  LDG.E.128 R8, [R10.64] ;  /* 0x000000060a087981 */ /* 0x000ee2000c1e1d00 */
[----:B------:R-:W-:Y:S02]  /*b110*/  LEA.HI.X.SX32 R12, R14, R12, 0x1, P1 ;  /* 0x0000000c0e0c7211 */ /* 0x000fe400008f0eff */
[----:B------:R-:W-:-:S04]  /*b120*/  LEA R14, P1, R13, c[0x0][0x2a8], 0x1 ;  /* 0x0000aa000d0e7a11 */ /* 0x000fc800078208ff */
[----:B------:R-:W-:-:S06]  /*b130*/  LEA.HI.X R15, R13, c[0x0][0x2ac], R12, 0x1, P1 ;  /* 0x0000ab000d0f7a11 */ /* 0x000fcc00008f0c0c */
[----:B------:R-:W5:Y:S01]  /*b140*/  LDG.E.128 R12, [R14.64] ;  /* 0x000000060e0c7981 */ /* 0x000f62000c1e1d00 */
[C---:B------:R-:W-:Y:S01]  /*b150*/  LOP3.LUT R19, R21.reuse, 0xffff0000, RZ, 0xc0, !PT ;  /* 0xffff000015137812 */ /* 0x040fe200078ec0ff */
[----:B-1----:R-:W-:Y:S01]  /*b160*/  IMAD.U32 R29, R21, 0x10000, RZ ;  /* 0x00010000151d7824 */ /* 0x002fe200078e00ff */
        /* <DEDUP_REMOVED lines=8> */
[----:B------:R-:W-:Y:S01]  /*b1f0*/  IMAD.U32 R32, R6, 0x10000, RZ ;  /* 0x0001000006207824 */ /* 0x000fe200078e00ff */
[----:B------:R-:W-:-:S02]  /*b200*/  SHF.L.U32 R4, R5, 0x10, RZ ;  /* 0x0000001005047819 */ /* 0x000fc400000006ff */
[----:B------:R-:W-:Y:S01]  /*b210*/  LOP3.LUT R33, R5, 0xffff0000, RZ, 0xc0, !PT ;  /* 0xffff000005217812 */ /* 0x000fe200078ec0ff */
[C---:B------:R-:W-:Y:S01]  /*b220*/  IMAD.U32 R5, R7.reuse, 0x10000, RZ ;  /* 0x0001000007057824 */ /* 0x040fe200078e00ff */
[----:B------:R-:W-:Y:S01]  /*b230*/  LOP3.LUT R34, R7, 0xffff0000, RZ, 0xc0, !PT ;  /* 0xffff000007227812 */ /* 0x000fe200078ec0ff */
[C---:B---3--:R-:W-:Y:S01]  /*b240*/  IMAD.U32 R7, R9.reuse, 0x10000, RZ ;  /* 0x0001000009077824 */ /* 0x048fe200078e00ff */
        /* <DEDUP_REMOVED lines=15> */
[C---:B-----5:R-:W-:Y:S01]  /*b340*/  IMAD.U32 R5, R13.reuse, 0x10000, RZ ;  /* 0x000100000d057824 */ /* 0x060fe200078e00ff */
        /* <DEDUP_REMOVED lines=29> */
.L_x_6870:
[----:B------:R-:W-:Y:S05]  /*b520*/  BSYNC B0 ;  /* 0x0000000000007941 */ /* 0x000fea0003800000 */
.L_x_6869:
[----:B------:R3:W-:Y:S02]  /*b530*/  STS.128 [R161+0x3000], R20 ;  /* 0x00300014a1007388 */ /* 0x0007e40000000c00 */
.L_x_6866:
[----:B------:R-:W-:Y:S05]  /*b540*/  BSYNC B1 ;  /* 0x0000000000017941 */ /* 0x000fea0003800000 */
.L_x_6865:
[----:B-12---:R-:W-:-:S04]  /*b550*/  IADD3 R28, R138, 0x30, RZ ;  /* 0x000000308a1c7810 */ /* 0x006fc80007ffe0ff */
        /* <DEDUP_REMOVED lines=20> */
[----:B------:R-:W2:Y:S03]  /*b6a0*/  LDG.E.128 R4, [R4.64] ;  /* 0x0000000604047981 */ /* 0x000ea6000c1e1d00 */
        /* <DEDUP_REMOVED lines=17> */
[C---:B--2---:R-:W-:Y:S01]  /*b7c0*/  IMAD.U32 R23, R4.reuse, 0x10000, RZ ;  /* 0x0001000004177824 */ /* 0x044fe200078e00ff */
[----:B------:R-:W-:-:S02]  /*b7d0*/  LOP3.LUT R22, R4, 0xffff0000, RZ, 0xc0, !PT ;  /* 0xffff000004167812 */ /* 0x000fc400078ec0ff */
[C---:B------:R-:W-:Y:S02]  /*b7e0*/  SHF.L.U32 R4, R5.reuse, 0x10, RZ ;  /* 0x0000001005047819 */ /* 0x040fe400000006ff */
[----:B------:R-:W-:Y:S02]  /*b7f0*/  LOP3.LUT R33, R5, 0xffff0000, RZ, 0xc0, !PT ;  /* 0xffff000005217812 */ /* 0x000fe400078ec0ff */
[C---:B------:R-:W-:Y:S02]  /*b800*/  SHF.L.U32 R5, R7.reuse, 0x10, RZ ;  /* 0x0000001007057819 */ /* 0x040fe400000006ff */
[----:B------:R-:W-:Y:S01]  /*b810*/  LOP3.LUT R36, R7, 0xffff0000, RZ, 0xc0, !PT ;  /* 0xffff000007247812 */ /* 0x000fe200078ec0ff */
[----:B------:R-:W-:Y:S02]  /*b820*/  IMAD.U32 R32, R6, 0x10000, RZ ;  /* 0x0001000006207824 */ /* 0x000fe400078e00ff */
[C---:B---3--:R-:W-:Y:S01]  /*b830*/  IMAD.U32 R34, R8.reuse, 0x10000, RZ ;  /* 0x0001000008227824 */ /* 0x048fe200078e00ff */
        /* <DEDUP_REMOVED lines=44> */
.L_x_6872:
[----:B------:R-:W-:Y:S05]  /*bb00*/  BSYNC B0 ;  /* 0x0000000000007941 */ /* 0x000fea0003800000 */
.L_x_6871:
[----:B------:R2:W5:Y:S01]  /*bb10*/  LDG.E.128 R4, [R26.64+0x80] ;  /* 0x000080061a047981 */ /* 0x000562000c1e1d00 */
[----:B------:R-:W-:Y:S01]  /*bb20*/  IADD3 R16, R16, 0x40, RZ ;  /* 0x0000004010107810 */ /* 0x000fe20007ffe0ff */
[----:B------:R-:W-:Y:S02]  /*bb30*/  BSSY B0, `(.L_x_6873) ;  /* 0x000005a000007945 */ /* 0x000fe40003800000 */
[----:B-----5:R2:W-:Y:S01]  /*bb40*/  STS.128 [R161+0x1800], R20 ;  /* 0x00180014a1007388 */ /* 0x0205e20000000c00 */
[----:B------:R-:W-:-:S13]  /*bb50*/  ISETP.GE.AND P0, PT, R16, c[0x0][0x230], PT ;  /* 0x00008c0010007a0c */ /* 0x000fda0003f06270 */
        /* <DEDUP_REMOVED lines=10> */
[----:B------:R-:W-:Y:S02]  /*bc00*/  IADD3 R2, P1, R13, R2, RZ ;  /* 0x000000020d027210 */ /* 0x000fe40007f3e0ff */
[----:B------:R-:W-:Y:S01]  /*bc10*/  @P0 SHF.R.S32.HI R80, RZ, 0x1, R80 ;  /* 0x00000001ff500819 */ /* 0x000fe20000011450 */
[----:B------:R-:W-:Y:S01]  /*bc20*/  IMAD.WIDE R10, R11, 0x2, R26 ;  /* 0x000000020b0a7825 */ /* 0x000fe200078e021a */
[----:B------:R-:W-:Y:S02]  /*bc30*/  LEA.HI.X.SX32 R18, R13, R18, 0x1, P1 ;  /* 0x000000120d127211 */ /* 0x000fe400008f0eff */
[----:B------:R-:W-:-:S04]  /*bc40*/  IADD3 R3, P1, R9, R2, RZ ;  /* 0x0000000209037210 */ /* 0x000fc80007f3e0ff */
[----:B------:R-:W-:Y:S02]  /*bc50*/  LEA.HI.X.SX32 R12, R9, R18, 0x1, P1 ;  /* 0x00000012090c7211 */ /* 0x000fe400008f0eff */
[C---:B------:R-:W-:Y:S01]  /*bc60*/  LEA R14, P1, R3.reuse, c[0x0][0x2b0], 0x1 ;  /* 0x0000ac00030e7a11 */ /* 0x040fe200078208ff */
[----:B------:R-:W3:Y:S03]  /*bc70*/  LDG.E.128 R8, [R10.64+0x80] ;  /* 0x000080060a087981 */ /* 0x000ee6000c1e1d00 */
[----:B------:R-:W-:Y:S02]  /*bc80*/  LEA.HI.X R15, R3, c[0x0][0x2b4], R12, 0x1, P1 ;  /* 0x0000ad00030f7a11 */ /* 0x000fe400008f0c0c */
[----:B------:R-:W-:Y:S01]  /*bc90*/  MOV R3, RZ ;  /* 0x000000ff00037202 */ /* 0x000fe20000000f00 */
[----:B------:R-:W-:-:S03]  /*bca0*/  @P0 IMAD.MOV R3, RZ, RZ, -R80 ;  /* 0x000000ffff030224 */ /* 0x000fc600078e0a50 */
[----:B------:R-:W5:Y:S02]  /*bcb0*/  LDG.E.128 R12, [R14.64] ;  /* 0x000000060e0c7981 */ /* 0x000f64000c1e1d00 */
[----:B------:R-:W-:-:S04]  /*bcc0*/  IADD3 R2, P1, R3, R2, RZ ;  /* 0x0000000203027210 */ /* 0x000fc80007f3e0ff */
[----:B------:R-:W-:Y:S02]  /*bcd0*/  LEA.HI.X.SX32 R3, R3, R18, 0x1, P1 ;  /* 0x0000001203037211 */ /* 0x000fe400008f0eff */
[----:B------:R-:W-:-:S04]  /*bce0*/  LEA R16, P1, R2, c[0x0][0x2a8], 0x1 ;  /* 0x0000aa0002107a11 */ /* 0x000fc800078208ff */
[----:B------:R-:W-:-:S06]  /*bcf0*/  LEA.HI.X R17, R2, c[0x0][0x2ac], R3, 0x1, P1 ;  /* 0x0000ab0002117a11 */ /* 0x000fcc00008f0c03 */
[----:B--2---:R-:W2:Y:S01]  /*bd00*/  LDG.E.128 R16, [R16.64] ;  /* 0x0000000610107981 */ /* 0x004ea2000c1e1d00 */
[C---:B------:R-:W-:Y:S01]  /*bd10*/  LOP3.LUT R2, R5.reuse, 0xffff0000, RZ, 0xc0, !PT ;  /* 0xffff000005027812 */ /* 0x040fe200078ec0ff */
[----:B------:R-:W-:Y:S01]  /*bd20*/  IMAD.U32 R21, R6, 0x10000, RZ ;  /* 0x0001000006157824 */ /* 0x000fe200078e00ff */
[----:B------:R-:W-:Y:S01]  /*bd30*/  SHF.L.U32 R22, R5, 0x10, RZ ;  /* 0x0000001005167819 */ /* 0x000fe200000006ff */
[----:B------:R-:W-:Y:S01]  /*bd40*/  IMAD.U32 R20, R4, 0x10000, RZ ;  /* 0x0001000004147824 */ /* 0x000fe200078e00ff */
[----:B------:R-:W-:Y:S01]  /*bd50*/  LOP3.LUT R5, R6, 0xffff0000, RZ, 0xc0, !PT ;  /* 0xffff000006057812 */ /* 0x000fe200078ec0ff */
[C---:B------:R-:W-:Y:S01]  /*bd60*/  IMAD.U32 R25, R7.reuse, 0x10000, RZ ;  /* 0x0001000007197824 */ /* 0x040fe200078e00ff */
[----:B------:R-:W-:Y:S02]  /*bd70*/  LOP3.LUT R3, R4, 0xffff0000, RZ, 0xc0, !PT ;  /* 0xffff000004037812 */ /* 0x000fe400078ec0ff */
[----:B------:R-:W-:Y:S01]  /*bd80*/  LOP3.LUT R4, R7, 0xffff0000, RZ, 0xc0, !PT ;  /* 0xffff000007047812 */ /* 0x000fe200078ec0ff */
[C---:B---3--:R-:W-:Y:S01]  /*bd90*/  IMAD.U32 R6, R9.reuse, 0x10000, RZ ;  /* 0x0001000009067824 */ /* 0x048fe200078e00ff */
[----:B-1----:R-:W-:Y:S01]  /*bda0*/  LOP3.LUT R27, R9, 0xffff0000, RZ, 0xc0, !PT ;  /* 0xffff0000091b7812 */ /* 0x002fe200078ec0ff */
[C---:B------:R-:W-:Y:S01]  /*bdb0*/  IMAD.U32 R26, R10.reuse, 0x10000, RZ ;  /* 0x000100000a1a7824 */ /* 0x040fe200078e00ff */
[----:B------:R-:W-:-:S02]  /*bdc0*/  LOP3.LUT R9, R10, 0xffff0000, RZ, 0xc0, !PT ;  /* 0xffff00000a097812 */ /* 0x000fc400078ec0ff */
[C---:B------:R-:W-:Y:S02]  /*bdd0*/  SHF.L.U32 R23, R8.reuse, 0x10, RZ ;  /* 0x0000001008177819 */ /* 0x040fe400000006ff */
[----:B------:R-:W-:Y:S01]  /*bde0*/  LOP3.LUT R7, R8, 0xffff0000, RZ, 0xc0, !PT ;  /* 0xffff000008077812 */ /* 0x000fe200078ec0ff */
[C---:B-----5:R-:W-:Y:S01]  /*bdf0*/  IMAD.U32 R30, R12.reuse, 0x10000, RZ ;  /* 0x000100000c1e7824 */ /* 0x060fe200078e00ff */
        /* <DEDUP_REMOVED lines=16> */
[----:B------:R-:W-:Y:S01]  /*bf00*/  @!P0 FADD.FTZ R14, -R14, -RZ ;  /* 0x800000ff0e0e8221 */ /* 0x000fe20000010100 */
[----:B--2---:R-:W-:Y:S01]  /*bf10*/  LOP3.LUT R7, R16, 0xffff0000, RZ, 0xc0, !PT ;  /* 0xffff000010077812 */ /* 0x004fe200078ec0ff */
[----:B------:R-:W-:Y:S02]  /*bf20*/  @!P0 FADD.FTZ R13, -R13, -RZ ;  /* 0x800000ff0d0d8221 */ /* 0x000fe40000010100 */
        /* <DEDUP_REMOVED lines=26> */
.L_x_6874:
[----:B------:R-:W-:Y:S05]  /*c0d0*/  BSYNC B0 ;  /* 0x0000000000007941 */ /* 0x000fea0003800000 */
.L_x_6873:
[----:B------:R3:W-:Y:S01]  /*c0e0*/  STS.128 [R161+0x3800], R4 ;  /* 0x00380004a1007388 */ /* 0x0007e20000000c00 */
[----:B------:R-:W-:Y:S05]  /*c0f0*/  BRA `(.L_x_6848) ;  /* 0x0000026000007947 */ /* 0x000fea0003800000 */
.L_x_6828:
[----:B------:R-:W-:Y:S01]  /*c100*/  IMAD.IADD R7, R159, 0x1, -R66 ;  /* 0x000000019f077824 */ /* 0x000fe200078e0a42 */
[----:B------:R-:W-:-:S02]  /*c110*/  IADD3 R0, R138, 0x10, RZ ;  /* 0x000000108a007810 */ /* 0x000fc40007ffe0ff */
[----:B------:R-:W-:Y:S02]  /*c120*/  IADD3 R28, R138, 0x30, RZ ;  /* 0x000000308a1c7810 */ /* 0x000fe40007ffe0ff */
[-C--:B------:R-:W-:Y:S02]  /*c130*/  ISETP.GE.AND P5, PT, R0, R7.reuse, PT ;  /* 0x000000070000720c */ /* 0x080fe40003fa6270 */
[CC--:B------:R-:W-:Y:S02]  /*c140*/  ISETP.GE.AND P6, PT, R138.reuse, R7.reuse, PT ;  /* 0x000000078a00720c */ /* 0x0c0fe40003fc6270 */
[----:B------:R-:W-:Y:S02]  /*c150*/  IADD3 R24, R138, 0x20, RZ ;  /* 0x000000208a187810 */ /* 0x000fe40007ffe0ff */
[-C--:B------:R-:W-:Y:S02]  /*c160*/  ISETP.GE.AND P2, PT, R28, R7.reuse, PT ;  /* 0x000000071c00720c */ /* 0x080fe40003f46270 */
[----:B------:R-:W-:-:S05]  /*c170*/  ISETP.GE.AND P4, PT, R24, R7, PT ;  /* 0x000000071800720c */ /* 0x000fca0003f86270 */
[----:B------:R-:W-:Y:S02]  /*c180*/  @!P5 IADD3 R9, P1, R9, R140, RZ ;  /* 0x0000008c0909d210 */ /* 0x000fe40007f3e0ff */
[----:B------:R-:W-:-:S03]  /*c190*/  @!P6 LEA R10, P0, R140, c[0x0][0x160], 0x1 ;  /* 0x000058008c0aea11 */ /* 0x000fc600078008ff */
[--C-:B------:R-:W-:Y:S01]  /*c1a0*/  @!P5 IMAD.X R6, R5, 0x1, R143.reuse, P1 ;  /* 0x000000010506d824 */ /* 0x100fe200008e068f */
[--C-:B------:R-:W-:Y:S01]  /*c1b0*/  @!P6 LEA.HI.X R11, R140, c[0x0][0x164], R143.reuse, 0x1, P0 ;  /* 0x000059008c0bea11 */ /* 0x100fe200000f0c8f */
[----:B------:R-:W-:Y:S01]  /*c1c0*/  @!P2 IMAD.MOV.U32 R12, RZ, RZ, R140 ;  /* 0x000000ffff0ca224 */ /* 0x000fe200078e008c */
[----:B------:R-:W-:Y:S01]  /*c1d0*/  @!P5 LEA R8, P1, R9, c[0x0][0x160], 0x1 ;  /* 0x000058000908da11 */ /* 0x000fe200078208ff */
[----:B------:R-:W-:Y:S01]  /*c1e0*/  @!P2 IMAD.MOV.U32 R13, RZ, RZ, R143 ;  /* 0x000000ffff0da224 */ /* 0x000fe200078e008f */
[----:B------:R-:W-:Y:S01]  /*c1f0*/  @!P4 LEA R2, P0, R3, R140, 0x5 ;  /* 0x0000008c0302c211 */ /* 0x000fe200078028ff */
[----:B------:R-:W-:Y:S01]  /*c200*/  @!P2 IMAD.MOV.U32 R4, RZ, RZ, c[0x0][0x194] ;  /* 0x00006500ff04a624 */ /* 0x000fe200078e00ff */
[----:B------:R-:W-:Y:S01]  /*c210*/  @!P5 LEA.HI.X R9, R9, c[0x0][0x164], R6, 0x1, P1 ;  /* 0x000059000909da11 */ /* 0x000fe200008f0c06 */
[----:B------:R-:W-:Y:S01]  /*c220*/  @!P4 IMAD.MOV.U32 R142, RZ, RZ, c[0x0][0x194] ;  /* 0x00006500ff8ec624 */ /* 0x000fe200078e00ff */
[----:B------:R-:W-:Y:S01]  /*c230*/  @!P4 LEA R6, P1, R2, c[0x0][0x160], 0x1 ;  /* 0x000058000206ca11 */ /* 0x000fe200078208ff */
[C---:B------:R-:W-:Y:S01]  /*c240*/  @!P2 IMAD.WIDE.U32 R12, R3.reuse, 0x30, R12 ;  /* 0x00000030030ca825 */ /* 0x040fe200078e000c */
[----:B------:R-:W-:Y:S01]  /*c250*/  @!PT LDS RZ, [RZ] ;  /* 0x00000000fffff984 */ /* 0x000fe20000000800 */
[----:B------:R-:W-:Y:S01]  /*c260*/  @!PT LDS RZ, [RZ] ;  /* 0x00000000fffff984 */ /* 0x000fe20000000800 */
[----:B------:R-:W-:Y:S01]  /*c270*/  @!PT LDS RZ, [RZ] ;  /* 0x00000000fffff984 */ /* 0x000fe20000000800 */
[----:B------:R1:W-:Y:S02]  /*c280*/  @!P6 LDGSTS.E.BYPASS.LTC128B.128 [R161], [R10.64] ;  /* 0x000000000aa1efae */ /* 0x0003e4000b901d46 */
[----:B------:R-:W-:Y:S01]  /*c290*/  @!P4 LEA.HI.X R3, R3, R143, R142, 0x5, P0 ;  /* 0x0000008f0303c211 */ /* 0x000fe200000f2c8e */
[----:B------:R-:W-:Y:S01]  /*c2a0*/  @!P2 IMAD R4, R4, 0x30, RZ ;  /* 0x000000300404a824 */ /* 0x000fe200078e02ff */
[----:B------:R1:W-:Y:S02]  /*c2b0*/  @!P6 LDGSTS.E.BYPASS.LTC128B.128 [R161+0x2000], [R10.64+0x80] ;  /* 0x020000800aa1efae */ /* 0x0003e4000b901d46 */
[----:B------:R-:W-:Y:S01]  /*c2c0*/  @!P4 LEA.HI.X R7, R2, c[0x0][0x164], R3, 0x1, P1 ;  /* 0x000059000207ca11 */ /* 0x000fe200008f0c03 */
[----:B------:R-:W-:Y:S01]  /*c2d0*/  @!P2 IMAD.IADD R5, R13, 0x1, R4 ;  /* 0x000000010d05a824 */ /* 0x000fe200078e0204 */
[C---:B------:R-:W-:Y:S01]  /*c2e0*/  @!P2 LEA R4, P0, R12.reuse, c[0x0][0x160], 0x1 ;  /* 0x000058000c04aa11 */ /* 0x040fe200078008ff */
[----:B------:R1:W-:Y:S03]  /*c2f0*/  @!P5 LDGSTS.E.BYPASS.LTC128B.128 [R161+0x800], [R8.64] ;  /* 0x0080000008a1dfae */ /* 0x0003e6000b901d46 */
[----:B------:R-:W-:Y:S01]  /*c300*/  @!P2 LEA.HI.X R5, R12, c[0x0][0x164], R5, 0x1, P0 ;  /* 0x000059000c05aa11 */ /* 0x000fe200000f0c05 */
[----:B------:R1:W-:Y:S04]  /*c310*/  @!P5 LDGSTS.E.BYPASS.LTC128B.128 [R161+0x2800], [R8.64+0x80] ;  /* 0x0280008008a1dfae */ /* 0x0003e8000b901d46 */
[----:B------:R1:W-:Y:S04]  /*c320*/  @!P4 LDGSTS.E.BYPASS.LTC128B.128 [R161+0x1000], [R6.64] ;  /* 0x0100000006a1cfae */ /* 0x0003e8000b901d46 */
[----:B------:R1:W-:Y:S04]  /*c330*/  @!P4 LDGSTS.E.BYPASS.LTC128B.128 [R161+0x3000], [R6.64+0x80] ;  /* 0x0300008006a1cfae */ /* 0x0003e8000b901d46 */
[----:B------:R1:W-:Y:S04]  /*c340*/  @!P2 LDGSTS.E.BYPASS.LTC128B.128 [R161+0x1800], [R4.64] ;  /* 0x0180000004a1afae */ /* 0x0003e8000b901d46 */
[----:B------:R1:W-:Y:S02]  /*c350*/  @!P2 LDGSTS.E.BYPASS.LTC128B.128 [R161+0x3800], [R4.64+0x80] ;  /* 0x0380008004a1afae */ /* 0x0003e4000b901d46 */
.L_x_6848:
[----:B------:R-:W-:Y:S05]  /*c360*/  BSYNC B2 ;  /* 0x0000000000027941 */ /* 0x000fea0003800000 */
.L_x_6827:
[----:B------:R-:W-:Y:S01]  /*c370*/  IADD3 R168, R102, -0x1, RZ ;  /* 0xffffffff66a87810 */ /* 0x000fe20007ffe0ff */
[----:B------:R-:W-:Y:S01]  /*c380*/  IMAD.SHL.U32 R157, R138, 0x8, RZ ;  /* 0x000000088a9d7824 */ /* 0x000fe200078e00ff */
[----:B------:R-:W-:Y:S01]  /*c390*/  LEA R164, P4, R136, c[0x0][0x168], 0x1 ;  /* 0x00005a0088a47a11 */ /* 0x000fe200078808ff */
[----:B------:R-:W-:Y:S01]  /*c3a0*/  IMAD.SHL.U32 R49, R67, 0x40, RZ ;  /* 0x0000004043317824 */ /* 0x000fe200078e00ff */
[----:B-1-3--:R-:W-:Y:S01]  /*c3b0*/  SHF.R.S32.HI R4, RZ, 0x4, R73 ;  /* 0x00000004ff047819 */ /* 0x00afe20000011449 */
[----:B------:R-:W-:Y:S01]  /*c3c0*/  IMAD.SHL.U32 R3, R168, 0x40, RZ ;  /* 0x00000040a8037824 */ /* 0x000fe200078e00ff */
[----:B------:R-:W-:-:S02]  /*c3d0*/  LEA.HI.X R165, R136, c[0x0][0x16c], R50, 0x1, P4 ;  /* 0x00005b0088a57a11 */ /* 0x000fc400020f0c32 */
[----:B------:R-:W-:Y:S01]  /*c3e0*/  LEA.HI R73, R73, R4, RZ, 0x1 ;  /* 0x0000000449497211 */ /* 0x000fe200078f08ff */
[----:B------:R-:W-:Y:S01]  /*c3f0*/  IMAD.IADD R5, R52, 0x1, -R3 ;  /* 0x0000000134057824 */ /* 0x000fe200078e0a03 */
[----:B------:R-:W-:Y:S02]  /*c400*/  LOP3.LUT R49, R49, 0xfffffe00, RZ, 0xc0, !PT ;  /* 0xfffffe0031317812 */ /* 0x000fe400078ec0ff */
[----:B------:R-:W-:Y:S02]  /*c410*/  LOP3.LUT R73, R73, 0xfffffffe, RZ, 0xc0, !PT ;  /* 0xfffffffe49497812 */ /* 0x000fe400078ec0ff */
[-C--:B------:R-:W-:Y:S02]  /*c420*/  ISETP.GE.AND P1, PT, R0, R5.reuse, PT ;  /* 0x000000050000720c */ /* 0x080fe40003f26270 */
[-C--:B------:R-:W-:Y:S02]  /*c430*/  ISETP.GE.AND P0, PT, R24, R5.reuse, PT ;  /* 0x000000051800720c */ /* 0x080fe40003f06270 */
[----:B------:R-:W-:-:S02]  /*c440*/  ISETP.GE.AND P6, PT, R28, R5, PT ;  /* 0x000000051c00720c */ /* 0x000fc40003fc6270 */
[-C--:B------:R-:W-:Y:S02]  /*c450*/  ISETP.GE.AND P4, PT, R0, R5.reuse, PT ;  /* 0x000000050000720c */ /* 0x080fe40003f86270 */
[----:B------:R-:W-:-:S05]  /*c460*/  ISETP.GE.AND P2, PT, R138, R5, PT ;  /* 0x000000058a00720c */ /* 0x000fca0003f46270 */
[CC--:B------:R-:W-:Y:S02]  /*c470*/  @!P1 LEA R6, P5, R71.reuse, R164.reuse, 0x1 ;  /* 0x000000a447069211 */ /* 0x0c0fe400078a08ff */
[----:B------:R-:W-:Y:S02]  /*c480*/  @!P0 IMAD.MOV.U32 R0, RZ, RZ, c[0x0][0x198] ;  /* 0x00006600ff008624 */ /* 0x000fe400078e00ff */
[-C--:B------:R-:W-:Y:S01]  /*c490*/  @!P1 LEA.HI.X R7, R71, R165.reuse, R72, 0x1, P5 ;  /* 0x000000a547079211 */ /* 0x080fe200028f0c48 */
[----:B------:R-:W-:Y:S02]  /*c4a0*/  @!P0 IMAD.MOV.U32 R2, RZ, RZ, c[0x0][0x19c] ;  /* 0x00006700ff028624 */ /* 0x000fe400078e00ff */
[C---:B--2---:R-:W-:Y:S01]  /*c4b0*/  @!P0 LEA R8, P5, R0.reuse, R164, 0x6 ;  /* 0x000000a400088211 */ /* 0x044fe200078a30ff */
[----:B------:R-:W-:Y:S01]  /*c4c0*/  @!P6 IMAD.MOV.U32 R10, RZ, RZ, c[0x0][0x198] ;  /* 0x00006600ff0ae624 */ /* 0x000fe200078e00ff */
[----:B------:R-:W-:Y:S01]  /*c4d0*/  @!PT LDS RZ, [RZ] ;  /* 0x00000000fffff984 */ /* 0x000fe20000000800 */
[----:B------:R-:W-:Y:S01]  /*c4e0*/  @!PT LDS RZ, [RZ] ;  /* 0x00000000fffff984 */ /* 0x000fe20000000800 */
[----:B------:R-:W-:Y:S01]  /*c4f0*/  @!PT LDS RZ, [RZ] ;  /* 0x00000000fffff984 */ /* 0x000fe20000000800 */
[----:B------:R1:W-:Y:S02]  /*c500*/  @!P2 LDGSTS.E.BYPASS.LTC128B.128 [R161+0x4000], [R164.64] ;  /* 0x04000000a4a1afae */ /* 0x0003e4000b901d46 */
[----:B------:R-:W-:Y:S01]  /*c510*/  @!P0 LEA.HI.X R9, R0, R165, R2, 0x6, P5 ;  /* 0x000000a500098211 */ /* 0x000fe200028f3402 */
[----:B------:R-:W-:Y:S01]  /*c520*/  @!P6 IMAD.MOV.U32 R0, RZ, RZ, c[0x0][0x19c] ;  /* 0x00006700ff00e624 */ /* 0x000fe200078e00ff */
[----:B------:R1:W-:Y:S01]  /*c530*/  @!P2 LDGSTS.E.BYPASS.LTC128B.128 [R161+0x6000], [R164.64+0x80] ;  /* 0x06000080a4a1afae */ /* 0x0003e2000b901d46 */
[----:B------:R-:W-:Y:S01]  /*c540*/  @!P6 IMAD.WIDE.U32 R10, R10, 0x60, R164 ;  /* 0x000000600a0ae825 */ /* 0x000fe200078e00a4 */
[----:B------:R-:W-:-:S02]  /*c550*/  ISETP.GE.AND P2, PT, R24, R5, PT ;  /* 0x000000051800720c */ /* 0x000fc40003f46270 */
[----:B------:R2:W-:Y:S01]  /*c560*/  @!P1 LDGSTS.E.BYPASS.LTC128B.128 [R161+0x4800], [R6.64] ;  /* 0x0480000006a19fae */ /* 0x0005e2000b901d46 */
[----:B------:R-:W-:Y:S01]  /*c570*/  @!P6 IMAD R0, R0, 0x60, RZ ;  /* 0x000000600000e824 */ /* 0x000fe200078e02ff */
[-C--:B------:R-:W-:Y:S01]  /*c580*/  ISETP.GE.AND P5, PT, R138, R5.reuse, PT ;  /* 0x000000058a00720c */ /* 0x080fe20003fa6270 */
[----:B------:R-:W-:Y:S01]  /*c590*/  @!P6 IMAD.MOV.U32 R16, RZ, RZ, R10 ;  /* 0x000000ffff10e224 */ /* 0x000fe200078e000a */
[----:B------:R2:W-:Y:S01]  /*c5a0*/  @!P1 LDGSTS.E.BYPASS.LTC128B.128 [R161+0x6800], [R6.64+0x80] ;  /* 0x0680008006a19fae */ /* 0x0005e2000b901d46 */
[----:B------:R-:W-:Y:S01]  /*c5b0*/  @!P6 IMAD.IADD R17, R11, 0x1, R0 ;  /* 0x000000010b11e824 */ /* 0x000fe200078e0200 */
[----:B------:R-:W-:Y:S01]  /*c5c0*/  ISETP.GE.AND P1, PT, R28, R5, PT ;  /* 0x000000051c00720c */ /* 0x000fe20003f26270 */
[----:B------:R-:W-:Y:S01]  /*c5d0*/  IMAD.IADD R2, R4, 0x1, -R73 ;  /* 0x0000000104027824 */ /* 0x000fe200078e0a49 */
[----:B------:R3:W-:Y:S01]  /*c5e0*/  @!P0 LDGSTS.E.BYPASS.LTC128B.128 [R161+0x5000], [R8.64] ;  /* 0x0500000008a18fae */ /* 0x0007e2000b901d46 */
[----:B------:R-:W-:Y:S01]  /*c5f0*/  IMAD.SHL.U32 R4, R65, 0x40, RZ ;  /* 0x0000004041047824 */ /* 0x000fe200078e00ff */
[----:B------:R-:W-:Y:S01]  /*c600*/  SHF.R.S32.HI R11, RZ, 0x1f, R64 ;  /* 0x0000001fff0b7819 */ /* 0x000fe20000011440 */
[----:B------:R-:W-:Y:S01]  /*c610*/  @!P2 IMAD.MOV.U32 R0, RZ, RZ, c[0x0][0x1a0] ;  /* 0x00006800ff00a624 */ /* 0x000fe200078e00ff */
[----:B------:R3:W-:Y:S01]  /*c620*/  @!P0 LDGSTS.E.BYPASS.LTC128B.128 [R161+0x7000], [R8.64+0x80] ;  /* 0x0700008008a18fae */ /* 0x0007e2000b901d46 */
[C---:B------:R-:W-:Y:S01]  /*c630*/  LEA R167, P0, R104.reuse, c[0x0][0x170], 0x1 ;  /* 0x00005c0068a77a11 */ /* 0x040fe200078008ff */
[----:B------:R-:W-:Y:S01]  /*c640*/  @!P2 IMAD.MOV.U32 R13, RZ, RZ, c[0x0][0x1a4] ;  /* 0x00006900ff0da624 */ /* 0x000fe200078e00ff */
[----:B------:R-:W-:Y:S01]  /*c650*/  LEA.HI R48, R11, R64, RZ, 0x5 ;  /* 0x000000400b307211 */ /* 0x000fe200078f28ff */
[----:B------:R5:W-:Y:S01]  /*c660*/  @!P6 LDGSTS.E.BYPASS.LTC128B.128 [R161+0x5800], [R16.64] ;  /* 0x0580000010a1efae */ /* 0x000be2000b901d46 */
[----:B------:R-:W-:Y:S01]  /*c670*/  LEA.HI.X R166, R104, c[0x0][0x174], R101, 0x1, P0 ;  /* 0x00005d0068a67a11 */ /* 0x000fe200000f0c65 */
[----:B------:R-:W-:Y:S01]  /*c680*/  @!P5 IMAD.MOV.U32 R10, RZ, RZ, R167 ;  /* 0x000000ffff0ad224 */ /* 0x000fe200078e00a7 */
[----:B------:R-:W-:Y:S01]  /*c690*/  SHF.R.S32.HI R54, RZ, 0x5, R48 ;  /* 0x00000005ff367819 */ /* 0x000fe20000011430 */
[----:B------:R5:W-:Y:S01]  /*c6a0*/  @!P6 LDGSTS.E.BYPASS.LTC128B.128 [R161+0x7800], [R16.64+0x80] ;  /* 0x0780008010a1efae */ /* 0x000be2000b901d46 */
[----:B------:R-:W-:-:S02]  /*c6b0*/  @!P1 IMAD.MOV.U32 R14, RZ, RZ, c[0x0][0x1a0] ;  /* 0x00006800ff0e9624 */ /* 0x000fc400078e00ff */
[--C-:B------:R-:W-:Y:S01]  /*c6c0*/  @!P5 IMAD.MOV.U32 R11, RZ, RZ, R166.reuse ;  /* 0x000000ffff0bd224 */ /* 0x100fe200078e00a6 */
[----:B------:R-:W0:Y:S01]  /*c6d0*/  LDGDEPBAR ;  /* 0x00000000000079af */ /* 0x000e220000000000 */
[----:B--2---:R-:W-:Y:S01]  /*c6e0*/  LOP3.LUT R6, R4, 0x1c0, RZ, 0xc0, !PT ;  /* 0x000001c004067812 */ /* 0x004fe200078ec0ff */
[----:B------:R-:W-:Y:S01]  /*c6f0*/  @!P1 IMAD.MOV.U32 R7, RZ, RZ, R166 ;  /* 0x000000ffff079224 */ /* 0x000fe200078e00a6 */
[----:B------:R-:W-:Y:S02]  /*c700*/  @!P4 LEA R4, P0, R68, R167, 0x1 ;  /* 0x000000a74404c211 */ /* 0x000fe400078008ff */
[----:B------:R-:W-:Y:S02]  /*c710*/  LOP3.LUT R157, R6, 0x8, R157, 0xf8, !PT ;  /* 0x00000008069d7812 */ /* 0x000fe400078ef89d */
[----:B------:R-:W-:Y:S01]  /*c720*/  SHF.R.U32.HI R6, RZ, 0x3, R6 ;  /* 0x00000003ff067819 */ /* 0x000fe20000011606 */
[----:B---3--:R-:W-:Y:S01]  /*c730*/  @!P1 IMAD.MOV.U32 R8, RZ, RZ, c[0x0][0x1a4] ;  /* 0x00006900ff089624 */ /* 0x008fe200078e00ff */
[----:B------:R-:W-:-:S02]  /*c740*/  @!P4 LEA.HI.X R5, R68, R166, R69, 0x1, P0 ;  /* 0x000000a64405c211 */ /* 0x000fc400000f0c45 */
[----:B------:R-:W-:Y:S01]  /*c750*/  LOP3.LUT R157, R157, R6, RZ, 0x3c, !PT ;  /* 0x000000069d9d7212 */ /* 0x000fe200078e3cff */
[----:B------:R-:W-:Y:S01]  /*c760*/  @!P1 IMAD.MOV.U32 R6, RZ, RZ, R167 ;  /* 0x000000ffff069224 */ /* 0x000fe200078e00a7 */
[----:B------:R-:W-:Y:S01]  /*c770*/  @!P2 LEA R12, P0, R0, R167, 0x6 ;  /* 0x000000a7000ca211 */ /* 0x000fe200078030ff */
[----:B------:R-:W-:Y:S02]  /*c780*/  @!P1 IMAD R8, R8, 0x60, RZ ;  /* 0x0000006008089824 */ /* 0x000fe400078e02ff */
[----:B------:R-:W-:Y:S01]  /*c790*/  @!P1 IMAD.WIDE.U32 R14, R14, 0x60, R6 ;  /* 0x000000600e0e9825 */ /* 0x000fe200078e0006 */
[----:B------:R-:W-:-:S04]  /*c7a0*/  DEPBAR.LE SB0, 0x0 ;  /* 0x000080000000791a */ /* 0x000fc80000000000 */
[----:B------:R-:W-:Y:S01]  /*c7b0*/  BAR.SYNC.DEFER_BLOCKING 0x0 ;  /* 0x0000000000007b1d */ /* 0x000fe20000010000 */
[----:B------:R-:W-:Y:S01]  /*c7c0*/  IMAD.SHL.U32 R7, R70, 0x40, RZ ;  /* 0x0000004046077824 */ /* 0x000fe200078e00ff */
[----:B------:R-:W-:Y:S01]  /*c7d0*/  @!P2 LEA.HI.X R13, R0, R166, R13, 0x6, P0 ;  /* 0x000000a6000da211 */ /* 0x000fe200000f340d */
[C---:B------:R-:W-:Y:S02]  /*c7e0*/  IMAD R157, R2.reuse, 0x200, R157 ;  /* 0x00000200029d7824 */ /* 0x040fe400078e029d */
[----:B------:R-:W-:Y:S01]  /*c7f0*/  IMAD.SHL.U32 R2, R2, 0x8, RZ ;  /* 0x0000000802027824 */ /* 0x000fe200078e00ff */
[----:B------:R-:W-:Y:S01]  /*c800*/  LOP3.LUT R7, R7, 0x1c0, RZ, 0xc0, !PT ;  /* 0x000001c007077812 */ /* 0x000fe200078ec0ff */
[----:B------:R-:W-:Y:S02]  /*c810*/  @!P1 IMAD.IADD R9, R15, 0x1, R8 ;  /* 0x000000010f099824 */ /* 0x000fe400078e0208 */
[----:B------:R-:W-:Y:S01]  /*c820*/  @!P1 IMAD.MOV.U32 R8, RZ, RZ, R14 ;  /* 0x000000ffff089224 */ /* 0x000fe200078e000e */
[----:B------:R-:W-:Y:S01]  /*c830*/  LOP3.LUT R2, R7, 0x8, R2, 0xf8, !PT ;  /* 0x0000000807027812 */ /* 0x000fe200078ef802 */
[----:B------:R-:W-:Y:S01]  /*c840*/  IMAD.SHL.U32 R157, R157, 0x2, RZ ;  /* 0x000000029d9d7824 */ /* 0x000fe200078e00ff */
[----:B------:R-:W-:-:S04]  /*c850*/  SHF.R.U32.HI R7, RZ, 0x3, R7 ;  /* 0x00000003ff077819 */ /* 0x000fc80000011607 */
[----:B------:R-:W-:Y:S01]  /*c860*/  LOP3.LUT R2, R2, R7, RZ, 0x3c, !PT ;  /* 0x0000000702027212 */ /* 0x000fe200078e3cff */
[----:B------:R-:W-:Y:S01]  /*c870*/  IMAD R7, R54, 0x400, R49 ;  /* 0x0000040036077824 */ /* 0x000fe200078e0231 */
[C---:B------:R-:W-:Y:S02]  /*c880*/  IADD3 R0, R157.reuse, 0x4000, RZ ;  /* 0x000040009d007810 */ /* 0x040fe40007ffe0ff */
[----:B------:R-:W-:Y:S01]  /*c890*/  IADD3 R155, R157, 0x4020, RZ ;  /* 0x000040209d9b7810 */ /* 0x000fe20007ffe0ff */
[----:B------:R-:W-:Y:S01]  /*c8a0*/  IMAD.IADD R158, R2, 0x1, R7 ;  /* 0x00000001029e7824 */ /* 0x000fe200078e0207 */
[----:B------:R-:W-:Y:S03]  /*c8b0*/  @P5 STS.128 [R161+0x8000], RZ ;  /* 0x008000ffa1005388 */ /* 0x000fe60000000c00 */
[----:B------:R-:W-:Y:S01]  /*c8c0*/  IMAD.SHL.U32 R158, R158, 0x2, RZ ;  /* 0x000000029e9e7824 */ /* 0x000fe200078e00ff */
[----:B------:R-:W-:Y:S03]  /*c8d0*/  @P5 STS.128 [R161+0xa000], RZ ;  /* 0x00a000ffa1005388 */ /* 0x000fe60000000c00 */
[----:B------:R-:W-:-:S02]  /*c8e0*/  IMAD R156, R53, 0x2, R158 ;  /* 0x00000002359c7824 */ /* 0x000fc400078e029e */
[C---:B------:R-:W-:Y:S01]  /*c8f0*/  IMAD R154, R51.reuse, 0x2, R158 ;  /* 0x00000002339a7824 */ /* 0x040fe200078e029e */
[----:B------:R-:W-:Y:S01]  /*c900*/  @!PT LDS RZ, [RZ] ;  /* 0x00000000fffff984 */ /* 0x000fe20000000800 */
[----:B------:R-:W-:Y:S01]  /*c910*/  @!PT LDS RZ, [RZ] ;  /* 0x00000000fffff984 */ /* 0x000fe20000000800 */
[----:B------:R-:W-:Y:S01]  /*c920*/  @!PT LDS RZ, [RZ] ;  /* 0x00000000fffff984 */ /* 0x000fe20000000800 */
[----:B------:R2:W-:Y:S01]  /*c930*/  @!P5 LDGSTS.E.BYPASS.LTC128B.128 [R161+0x8000], [R10.64] ;  /* 0x080000000aa1dfae */ /* 0x0005e2000b901d46 */
[----:B------:R-:W-:-:S03]  /*c940*/  IMAD R153, R51, 0x2, R156 ;  /* 0x0000000233997824 */ /* 0x000fc600078e029c */
        /* <DEDUP_REMOVED lines=22> */
[----:B------:R-:W-:-:S03]  /*cab0*/  R2P PR, R65, 0x6 ;  /* 0x0000000641007804 */ /* 0x000fc60000000000 */
[----:B------:R-:W-:Y:S04]  /*cac0*/  LDSM.16.M88.4 R24, [R158] ;  /* 0x000000009e18783b */ /* 0x000fe80000000200 */
[----:B---3--:R-:W2:Y:S04]  /*cad0*/  LDSM.16.M88.4 R4, [R157+0x4000] ;  /* 0x004000009d04783b */ /* 0x008ea80000000200 */
[----:B------:R-:W3:Y:S02]  /*cae0*/  LDSM.16.M88.4 R40, [R157+0x4800] ;  /* 0x004800009d28783b */ /* 0x000ee40000000200 */
[----:B------:R-:W-:Y:S01]  /*caf0*/  @P1 IADD3 R155, R0, -0x20, RZ ;  /* 0xffffffe0009b1810 */ /* 0x000fe20007ffe0ff */
[----:B------:R-:W-:Y:S01]  /*cb00*/  IMAD.MOV.U32 R0, RZ, RZ, 0x40 ;  /* 0x00000040ff007424 */ /* 0x000fe200078e00ff */
[----:B------:R-:W1:Y:S02]  /*cb10*/  LDSM.16.M88.4 R32, [R157+0x5000] ;  /* 0x005000009d20783b */ /* 0x000e640000000200 */
[----:B------:R-:W-:-:S02]  /*cb20*/  IADD3 R147, R155, 0x800, RZ ;  /* 0x000008009b937810 */ /* 0x000fc40007ffe0ff */
[----:B----4-:R-:W4:Y:S01]  /*cb30*/  LDSM.16.M88.4 R12, [R157+0x5800] ;  /* 0x005800009d0c783b */ /* 0x010f220000000200 */
[----:B------:R-:W-:Y:S02]  /*cb40*/  SEL R0, R0, 0xffffffc0, !P2 ;  /* 0xffffffc000007807 */ /* 0x000fe40005000000 */
[C---:B------:R-:W-:Y:S01]  /*cb50*/  IADD3 R146, R155.reuse, 0x1000, RZ ;  /* 0x000010009b927810 */ /* 0x040fe20007ffe0ff */
[----:B------:R-:W-:Y:S01]  /*cb60*/  LDSM.16.M88.4 R72, [R156] ;  /* 0x000000009c48783b */ /* 0x000fe20000000200 */
[----:B------:R-:W-:Y:S01]  /*cb70*/  IADD3 R145, R155, 0x1800, RZ ;  /* 0x000018009b917810 */ /* 0x000fe20007ffe0ff */
[----:B------:R-:W-:Y:S01]  /*cb80*/  IMAD.IADD R151, R157, 0x1, R0 ;  /* 0x000000019d977824 */ /* 0x000fe200078e0200 */
[C---:B------:R-:W-:Y:S01]  /*cb90*/  IADD3 R143, R155.reuse, 0x2000, RZ ;  /* 0x000020009b8f7810 */ /* 0x040fe20007ffe0ff */
[----:B------:R-:W1:Y:S01]  /*cba0*/  LDSM.16.M88.4 R76, [R155] ;  /* 0x000000009b4c783b */ /* 0x000e620000000200 */
[----:B------:R-:W-:Y:S01]  /*cbb0*/  IMAD.IADD R144, R0, 0x1, R155 ;  /* 0x0000000100907824 */ /* 0x000fe200078e029b */
[----:B------:R-:W-:-:S02]  /*cbc0*/  IADD3 R142, R155, 0x2800, RZ ;  /* 0x000028009b8e7810 */ /* 0x000fc40007ffe0ff */
[----:B------:R-:W1:Y:S01]  /*cbd0*/  LDSM.16.M88.4 R68, [R155+0x800] ;  /* 0x000800009b44783b */ /* 0x000e620000000200 */
[C---:B------:R-:W-:Y:S02]  /*cbe0*/  IADD3 R141, R155.reuse, 0x3000, RZ ;  /* 0x000030009b8d7810 */ /* 0x040fe40007ffe0ff */
[----:B------:R-:W-:Y:S01]  /*cbf0*/  IADD3 R140, R155, 0x3800, RZ ;  /* 0x000038009b8c7810 */ /* 0x000fe20007ffe0ff */
[----:B------:R-:W4:Y:S04]  /*cc00*/  LDSM.16.M88.4 R60, [R155+0x1000] ;  /* 0x001000009b3c783b */ /* 0x000f280000000200 */
[----:B------:R-:W4:Y:S04]  /*cc10*/  LDSM.16.M88.4 R56, [R155+0x1800] ;  /* 0x001800009b38783b */ /* 0x000f280000000200 */
[----:B------:R-:W-:Y:S01]  /*cc20*/  LDSM.16.M88.4 R20, [R154] ;  /* 0x000000009a14783b */ /* 0x000fe20000000200 */
[C---:B--2---:R-:W-:Y:S03]  /*cc30*/  HMMA.16816.F32.BF16 R8, R24.reuse, R4, RZ ;  /* 0x000000041808723c */ /* 0x044fe600000418ff */
[----:B-----5:R-:W2:Y:S04]  /*cc40*/  LDSM.16.M88.4 R16, [R151+0x4000] ;  /* 0x004000009710783b */ /* 0x020ea80000000200 */
[----:B------:R-:W-:Y:S01]  /*cc50*/  LDSM.16.M88.4 R88, [R151+0x5000] ;  /* 0x005000009758783b */ /* 0x000fe20000000200 */
[C---:B------:R-:W-:Y:S03]  /*cc60*/  HMMA.16816.F32.BF16 R4, R24.reuse, R6, RZ ;  /* 0x000000061804723c */ /* 0x040fe600000418ff */
[----:B------:R-:W-:Y:S04]  /*cc70*/  LDSM.16.M88.4 R84, [R151+0x5800] ;  /* 0x005800009754783b */ /* 0x000fe80000000200 */
[----:B------:R-:W-:Y:S01]  /*cc80*/  LDSM.16.M88.4 R80, [R153] ;  /* 0x000000009950783b */ /* 0x000fe20000000200 */
[C---:B---3--:R-:W-:Y:S03]  /*cc90*/  HMMA.16816.F32.BF16 R44, R24.reuse, R40, RZ ;  /* 0x00000028182c723c */ /* 0x048fe600000418ff */
[----:B------:R-:W0:Y:S05]  /*cca0*/  LDGDEPBAR ;  /* 0x00000000000079af */ /* 0x000e2a0000000000 */
[C---:B-1----:R-:W-:Y:S08]  /*ccb0*/  HMMA.16816.F32.BF16 R36, R24.reuse, R32, RZ ;  /* 0x000000201824723c */ /* 0x042ff000000418ff */
[C---:B------:R-:W-:Y:S08]  /*ccc0*/  HMMA.16816.F32.BF16 R40, R24.reuse, R42, RZ ;  /* 0x0000002a1828723c */ /* 0x040ff000000418ff */
[C---:B------:R-:W-:Y:S08]  /*ccd0*/  HMMA.16816.F32.BF16 R32, R24.reuse, R34, RZ ;  /* 0x000000221820723c */ /* 0x040ff000000418ff */
[C---:B----4-:R-:W-:Y:S08]  /*cce0*/  HMMA.16816.F32.BF16 R28, R24.reuse, R12, RZ ;  /* 0x0000000c181c723c */ /* 0x050ff000000418ff */
[----:B------:R-:W-:Y:S01]  /*ccf0*/  HMMA.16816.F32.BF16 R24, R24, R14, RZ ;  /* 0x0000000e1818723c */ /* 0x000fe200000418ff */
[----:B------:R-:W1:Y:S07]  /*cd00*/  LDSM.16.M88.4 R12, [R151+0x4800] ;  /* 0x00480000970c783b */ /* 0x000e6e0000000200 */
[C---:B------:R-:W-:Y:S08]  /*cd10*/  HMMA.16816.F32.BF16 R8, R72.reuse, R76, R8 ;  /* 0x0000004c4808723c */ /* 0x040ff00000041808 */
[C---:B------:R-:W-:Y:S01]  /*cd20*/  HMMA.16816.F32.BF16 R4, R72.reuse, R78, R4 ;  /* 0x0000004e4804723c */ /* 0x040fe20000041804 */
[----:B------:R-:W3:Y:S07]  /*cd30*/  LDSM.16.M88.4 R76, [R144] ;  /* 0x00000000904c783b */ /* 0x000eee0000000200 */
[C---:B------:R-:W-:Y:S08]  /*cd40*/  HMMA.16816.F32.BF16 R44, R72.reuse, R68, R44 ;  /* 0x00000044482c723c */ /* 0x040ff0000004182c */
        /* <DEDUP_REMOVED lines=8> */
[C---:B--2---:R-:W-:Y:S08]  /*cdd0*/  HMMA.16816.F32.BF16 R8, R20.reuse, R16, R8 ;  /* 0x000000101408723c */ /* 0x044ff00000041808 */
[C---:B------:R-:W-:Y:S01]  /*cde0*/  HMMA.16816.F32.BF16 R4, R20.reuse, R18, R4 ;  /* 0x000000121404723c */ /* 0x040fe20000041804 */
[----:B------:R-:W2:Y:S07]  /*cdf0*/  LDSM.16.M88.4 R16, [R144+0x1800] ;  /* 0x001800009010783b */ /* 0x000eae0000000200 */
[C---:B-1----:R-:W-:Y:S01]  /*ce00*/  HMMA.16816.F32.BF16 R72, R20.reuse, R12, R44 ;  /* 0x0000000c1448723c */ /* 0x042fe2000004182c */
[----:B------:R-:W1:Y:S07]  /*ce10*/  LDSM.16.M88.4 R44, [R157+0x6000] ;  /* 0x006000009d2c783b */ /* 0x000e6e0000000200 */
[C---:B------:R-:W-:Y:S01]  /*ce20*/  HMMA.16816.F32.BF16 R40, R20.reuse, R14, R40 ;  /* 0x0000000e1428723c */ /* 0x040fe20000041828 */
[----:B------:R-:W-:Y:S07]  /*ce30*/  LDSM.16.M88.4 R12, [R157+0x7000] ;  /* 0x007000009d0c783b */ /* 0x000fee0000000200 */
[C---:B------:R-:W-:Y:S08]  /*ce40*/  HMMA.16816.F32.BF16 R36, R20.reuse, R88, R36 ;  /* 0x000000581424723c */ /* 0x040ff00000041824 */
[C---:B------:R-:W-:Y:S01]  /*ce50*/  HMMA.16816.F32.BF16 R32, R20.reuse, R90, R32 ;  /* 0x0000005a1420723c */ /* 0x040fe20000041820 */
[----:B------:R-:W-:Y:S07]  /*ce60*/  LDSM.16.M88.4 R88, [R157+0x7800] ;  /* 0x007800009d58783b */ /* 0x000fee0000000200 */
[C---:B------:R-:W-:Y:S08]  /*ce70*/  HMMA.16816.F32.BF16 R28, R20.reuse, R84, R28 ;  /* 0x00000054141c723c */ /* 0x040ff0000004181c */
[----:B------:R-:W-:Y:S01]  /*ce80*/  HMMA.16816.F32.BF16 R24, R20, R86, R24 ;  /* 0x000000561418723c */ /* 0x000fe20000041818 */
[----:B------:R-:W1:Y:S07]  /*ce90*/  LDSM.16.M88.4 R20, [R157+0x6800] ;  /* 0x006800009d14783b */ /* 0x000e6e0000000200 */
[C---:B---3--:R-:W-:Y:S08]  /*cea0*/  HMMA.16816.F32.BF16 R8, R80.reuse, R76, R8 ;  /* 0x0000004c5008723c */ /* 0x048ff00000041808 */
[C---:B------:R-:W-:Y:S01]  /*ceb0*/  HMMA.16816.F32.BF16 R84, R80.reuse, R78, R4 ;  /* 0x0000004e5054723c */ /* 0x040fe20000041804 */
[----:B------:R-:W-:Y:S04]  /*cec0*/  LDSM.16.M88.4 R76, [R156+0x2000] ;  /* 0x002000009c4c783b */ /* 0x000fe80000000200 */
[----:B------:R-:W3:Y:S03]  /*ced0*/  LDSM.16.M88.4 R4, [R155+0x2000] ;  /* 0x002000009b04783b */ /* 0x000ee60000000200 */
[C---:B----4-:R-:W-:Y:S08]  /*cee0*/  HMMA.16816.F32.BF16 R72, R80.reuse, R60, R72 ;  /* 0x0000003c5048723c */ /* 0x050ff00000041848 */
[C---:B------:R-:W-:Y:S01]  /*cef0*/  HMMA.16816.F32.BF16 R40, R80.reuse, R62, R40 ;  /* 0x0000003e5028723c */ /* 0x040fe20000041828 */
[----:B------:R-:W-:Y:S07]  /*cf00*/  LDSM.16.M88.4 R60, [R151+0x7000] ;  /* 0x00700000973c783b */ /* 0x000fee0000000200 */
[C---:B-----5:R-:W-:Y:S08]  /*cf10*/  HMMA.16816.F32.BF16 R36, R80.reuse, R56, R36 ;  /* 0x000000385024723c */ /* 0x060ff00000041824 */
[C---:B------:R-:W-:Y:S01]  /*cf20*/  HMMA.16816.F32.BF16 R32, R80.reuse, R58, R32 ;  /* 0x0000003a5020723c */ /* 0x040fe20000041820 */
[----:B------:R-:W-:Y:S07]  /*cf30*/  LDSM.16.M88.4 R56, [R151+0x6000] ;  /* 0x006000009738783b */ /* 0x000fee0000000200 */
[C---:B--2---:R-:W-:Y:S08]  /*cf40*/  HMMA.16816.F32.BF16 R28, R80.reuse, R16, R28 ;  /* 0x00000010501c723c */ /* 0x044ff0000004181c */
[----:B------:R-:W-:Y:S01]  /*cf50*/  HMMA.16816.F32.BF16 R24, R80, R18, R24 ;  /* 0x000000125018723c */ /* 0x000fe20000041818 */
        /* <DEDUP_REMOVED lines=9> */
[----:B------:R-:W4:Y:S07]  /*cff0*/  LDSM.16.M88.4 R12, [R155+0x3800] ;  /* 0x003800009b0c783b */ /* 0x000f2e0000000200 */
[C---:B---3--:R-:W-:Y:S08]  /*d000*/  HMMA.16816.F32.BF16 R8, R76.reuse, R4, R8 ;  /* 0x000000044c08723c */ /* 0x048ff00000041808 */
[----:B------:R-:W-:Y:S01]  /*d010*/  HMMA.16816.F32.BF16 R84, R76, R6, R84 ;  /* 0x000000064c54723c */ /* 0x000fe20000041854 */
[----:B------:R-:W3:Y:S07]  /*d020*/  LDSM.16.M88.4 R4, [R154+0x2000] ;  /* 0x002000009a04783b */ /* 0x000eee0000000200 */
[C---:B------:R-:W-:Y:S08]  /*d030*/  HMMA.16816.F32.BF16 R28, R68.reuse, R88, R28 ;  /* 0x00000058441c723c */ /* 0x040ff0000004181c */
[----:B------:R-:W-:Y:S08]  /*d040*/  HMMA.16816.F32.BF16 R24, R68, R90, R24 ;  /* 0x0000005a4418723c */ /* 0x000ff00000041818 */
[C---:B--2---:R-:W-:Y:S08]  /*d050*/  HMMA.16816.F32.BF16 R72, R76.reuse, R16, R72 ;  /* 0x000000104c48723c */ /* 0x044ff00000041848 */
[C---:B------:R-:W-:Y:S01]  /*d060*/  HMMA.16816.F32.BF16 R40, R76.reuse, R18, R40 ;  /* 0x000000124c28723c */ /* 0x040fe20000041828 */
[----:B------:R-:W2:Y:S07]  /*d070*/  LDSM.16.M88.4 R16, [R151+0x7800] ;  /* 0x007800009710783b */ /* 0x000eae0000000200 */
[C---:B-1----:R-:W-:Y:S08]  /*d080*/  HMMA.16816.F32.BF16 R36, R76.reuse, R44, R36 ;  /* 0x0000002c4c24723c */ /* 0x042ff00000041824 */
[C---:B------:R-:W-:Y:S01]  /*d090*/  HMMA.16816.F32.BF16 R68, R76.reuse, R46, R32 ;  /* 0x0000002e4c44723c */ /* 0x040fe20000041820 */
[----:B------:R-:W-:Y:S04]  /*d0a0*/  LDSM.16.M88.4 R32, [R153+0x2000] ;  /* 0x002000009920783b */ /* 0x000fe80000000200 */
[----:B------:R-:W1:Y:S03]  /*d0b0*/  LDSM.16.M88.4 R44, [R144+0x2000] ;  /* 0x00200000902c783b */ /* 0x000e660000000200 */
[C---:B----4-:R-:W-:Y:S08]  /*d0c0*/  HMMA.16816.F32.BF16 R28, R76.reuse, R12, R28 ;  /* 0x0000000c4c1c723c */ /* 0x050ff0000004181c */
[----:B------:R-:W-:Y:S01]  /*d0d0*/  HMMA.16816.F32.BF16 R24, R76, R14, R24 ;  /* 0x0000000e4c18723c */ /* 0x000fe20000041818 */
[----:B------:R-:W4:Y:S07]  /*d0e0*/  LDSM.16.M88.4 R12, [R144+0x2800] ;  /* 0x00280000900c783b */ /* 0x000f2e0000000200 */
[C---:B---3--:R-:W-:Y:S07]  /*d0f0*/  HMMA.16816.F32.BF16 R72, R4.reuse, R20, R72 ;  /* 0x000000140448723c */ /* 0x048fee0000041848 */
[----:B------:R-:W-:Y:S01]  /*d100*/  LOP3.LUT R21, R48, 0xffffffe0, RZ, 0xc0, !PT ;  /* 0xffffffe030157812 */ /* 0x000fe200078ec0ff */
[----:B------:R-:W-:Y:S04]  /*d110*/  HMMA.16816.F32.BF16 R8, R4, R56, R8 ;  /* 0x000000380408723c */ /* 0x000fe80000041808 */
[----:B------:R-:W-:-:S04]  /*d120*/  IMAD.IADD R0, R64, 0x1, -R21 ;  /* 0x0000000140007824 */ /* 0x000fc800078e0a15 */
[----:B------:R-:W-:Y:S01]  /*d130*/  HMMA.16816.F32.BF16 R84, R4, R58, R84 ;  /* 0x0000003a0454723c */ /* 0x000fe20000041854 */
[----:B------:R-:W-:-:S04]  /*d140*/  SHF.R.S32.HI R169, RZ, 0x1f, R0 ;  /* 0x0000001fffa97819 */ /* 0x000fc80000011400 */
[----:B------:R-:W-:Y:S01]  /*d150*/  LEA.HI R169, R169, R0, RZ, 0x2 ;  /* 0x00000000a9a97211 */ /* 0x000fe200078f10ff */
[----:B------:R-:W-:Y:S02]  /*d160*/  IMAD R0, R54, 0x10, R66 ;  /* 0x0000001036007824 */ /* 0x000fe400078e0242 */
[----:B------:R-:W-:Y:S01]  /*d170*/  HMMA.16816.F32.BF16 R40, R4, R22, R40 ;  /* 0x000000160428723c */ /* 0x000fe20000041828 */
[----:B------:R-:W3:Y:S01]  /*d180*/  LDSM.16.M88.4 R20, [R144+0x3000] ;  /* 0x003000009014783b */ /* 0x000ee20000000200 */
[----:B------:R-:W-:-:S04]  /*d190*/  SHF.R.S32.HI R169, RZ, 0x2, R169 ;  /* 0x00000002ffa97819 */ /* 0x000fc800000114a9 */
[----:B------:R-:W-:Y:S02]  /*d1a0*/  IADD3 R0, R0, 0x1, R169 ;  /* 0x0000000100007810 */ /* 0x000fe40007ffe0a9 */
[C---:B------:R-:W-:Y:S08]  /*d1b0*/  HMMA.16816.F32.BF16 R36, R4.reuse, R60, R36 ;  /* 0x0000003c0424723c */ /* 0x040ff00000041824 */
[C---:B------:R-:W-:Y:S08]  /*d1c0*/  HMMA.16816.F32.BF16 R68, R4.reuse, R62, R68 ;  /* 0x0000003e0444723c */ /* 0x040ff00000041844 */
[C---:B--2---:R-:W-:Y:S08]  /*d1d0*/  HMMA.16816.F32.BF16 R28, R4.reuse, R16, R28 ;  /* 0x00000010041c723c */ /* 0x044ff0000004181c */
[----:B------:R-:W-:Y:S01]  /*d1e0*/  HMMA.16816.F32.BF16 R24, R4, R18, R24 ;  /* 0x000000120418723c */ /* 0x000fe20000041818 */
[----:B------:R-:W2:Y:S01]  /*d1f0*/  LDSM.16.M88.4 R4, [R144+0x3800] ;  /* 0x003800009004783b */ /* 0x000ea20000000200 */
[----:B------:R-:W-:-:S06]  /*d200*/  DEPBAR.LE SB0, 0x0 ;  /* 0x000080000000791a */ /* 0x000fcc0000000000 */
[C---:B-1----:R-:W-:Y:S07]  /*d210*/  HMMA.16816.F32.BF16 R8, R32.reuse, R44, R8 ;  /* 0x0000002c2008723c */ /* 0x042fee0000041808 */
[----:B------:R-:W-:Y:S01]  /*d220*/  IADD3 R45, R52, R0, -R159 ;  /* 0x00000000342d7210 */ /* 0x000fe20007ffe89f */
[----:B------:R-:W-:Y:S01]  /*d230*/  IMAD.SHL.U32 R0, R64, 0x2, RZ ;  /* 0x0000000240007824 */ /* 0x000fe200078e00ff */
[----:B------:R-:W-:Y:S02]  /*d240*/  HMMA.16816.F32.BF16 R84, R32, R46, R84 ;  /* 0x0000002e2054723c */ /* 0x000fe40000041854 */
[----:B------:R-:W-:-:S02]  /*d250*/  IADD3 R45, R45, c[0x0][0x2e8], RZ ;  /* 0x0000ba002d2d7a10 */ /* 0x000fc40007ffe0ff */
[----:B------:R-:W-:Y:S02]  /*d260*/  LOP3.LUT R0, R0, 0x6, RZ, 0xc0, !PT ;  /* 0x0000000600007812 */ /* 0x000fe400078ec0ff */
[----:B------:R-:W-:Y:S02]  /*d270*/  IADD3 R103, R45, 0x8, RZ ;  /* 0x000000082d677810 */ /* 0x000fe40007ffe0ff */
[----:B----4-:R-:W-:Y:S01]  /*d280*/  HMMA.16816.F32.BF16 R72, R32, R12, R72 ;  /* 0x0000000c2048723c */ /* 0x010fe20000041848 */
[----:B------:R-:W-:Y:S01]  /*d290*/  IMAD.IADD R17, R3, 0x1, R0 ;  /* 0x0000000103117824 */ /* 0x000fe200078e0200 */
[----:B------:R-:W-:Y:S02]  /*d2a0*/  LOP3.LUT R0, R2, R49, RZ, 0xfc, !PT ;  /* 0x0000003102007212 */ /* 0x000fe400078efcff */
[-C--:B------:R-:W-:Y:S02]  /*d2b0*/  IMNMX R2, R45, R52.reuse, PT ;  /* 0x000000342d027217 */ /* 0x080fe40003800200 */
[----:B------:R-:W-:-:S02]  /*d2c0*/  IMNMX R103, R103, R52, PT ;  /* 0x0000003467677217 */ /* 0x000fc40003800200 */
[C---:B------:R-:W-:Y:S01]  /*d2d0*/  HMMA.16816.F32.BF16 R40, R32.reuse, R14, R40 ;  /* 0x0000000e2028723c */ /* 0x040fe20000041828 */
[C---:B------:R-:W-:Y:S02]  /*d2e0*/  IADD3 R16, R17.reuse, 0x1, RZ ;  /* 0x0000000111107810 */ /* 0x040fe40007ffe0ff */
[C---:B------:R-:W-:Y:S02]  /*d2f0*/  IADD3 R12, R17.reuse, 0x9, RZ ;  /* 0x00000009110c7810 */ /* 0x040fe40007ffe0ff */
[----:B------:R-:W-:Y:S02]  /*d300*/  IADD3 R13, R17, 0x8, RZ ;  /* 0x00000008110d7810 */ /* 0x000fe40007ffe0ff */
[-C--:B------:R-:W-:Y:S01]  /*d310*/  ISETP.GE.AND P1, PT, R16, R2.reuse, PT ;  /* 0x000000021000720c */ /* 0x080fe20003f26270 */
[----:B---3--:R-:W-:Y:S01]  /*d320*/  HMMA.16816.F32.BF16 R36, R32, R20, R36 ;  /* 0x000000142024723c */ /* 0x008fe20000041824 */
[C---:B------:R-:W-:Y:S02]  /*d330*/  ISETP.GE.AND P5, PT, R12.reuse, R2, PT ;  /* 0x000000020c00720c */ /* 0x040fe40003fa6270 */
[----:B------:R-:W-:-:S02]  /*d340*/  ISETP.GE.AND P2, PT, R12, R103, PT ;  /* 0x000000670c00720c */ /* 0x000fc40003f46270 */
[----:B------:R-:W-:Y:S02]  /*d350*/  IADD3 R12, R17, 0x10, RZ ;  /* 0x00000010110c7810 */ /* 0x000fe40007ffe0ff */
[CC--:B------:R-:W-:Y:S01]  /*d360*/  ISETP.GE.AND P0, PT, R13.reuse, R2.reuse, PT ;  /* 0x000000020d00720c */ /* 0x0c0fe20003f06270 */
[C---:B------:R-:W-:Y:S01]  /*d370*/  HMMA.16816.F32.BF16 R68, R32.reuse, R22, R68 ;  /* 0x000000162044723c */ /* 0x040fe20000041844 */
[----:B------:R-:W-:Y:S02]  /*d380*/  ISETP.GE.AND P4, PT, R13, R103, PT ;  /* 0x000000670d00720c */ /* 0x000fe40003f86270 */
[----:B------:R-:W-:Y:S02]  /*d390*/  IADD3 R13, R17, 0x11, RZ ;  /* 0x00000011110d7810 */ /* 0x000fe40007ffe0ff */
[----:B------:R-:W-:Y:S02]  /*d3a0*/  FSEL R46, R9, -INF , !P1 ;  /* 0xff800000092e7808 */ /* 0x000fe40004800000 */
[----:B------:R-:W-:Y:S01]  /*d3b0*/  ISETP.GE.AND P1, PT, R12, R2, PT ;  /* 0x000000020c00720c */ /* 0x000fe20003f26270 */
[----:B--2---:R-:W-:Y:S01]  /*d3c0*/  HMMA.16816.F32.BF16 R28, R32, R4, R28 ;  /* 0x00000004201c723c */ /* 0x004fe2000004181c */
[----:B------:R-:W-:-:S02]  /*d3d0*/  IADD3 R9, R17, 0x18, RZ ;  /* 0x0000001811097810 */ /* 0x000fc40007ffe0ff */
[----:B------:R-:W-:Y:S02]  /*d3e0*/  FSEL R84, R84, -INF , !P0 ;  /* 0xff80000054547808 */ /* 0x000fe40004000000 */
[----:B------:R-:W-:Y:S02]  /*d3f0*/  FSEL R86, R86, -INF , !P4 ;  /* 0xff80000056567808 */ /* 0x000fe40006000000 */
[----:B------:R-:W-:Y:S01]  /*d400*/  ISETP.GE.AND P0, PT, R12, R103, PT ;  /* 0x000000670c00720c */ /* 0x000fe20003f06270 */
[----:B------:R-:W-:Y:S01]  /*d410*/  HMMA.16816.F32.BF16 R24, R32, R6, R24 ;  /* 0x000000062018723c */ /* 0x000fe20000041818 */
[----:B------:R-:W-:Y:S02]  /*d420*/  ISETP.GE.AND P4, PT, R13, R2, PT ;  /* 0x000000020d00720c */ /* 0x000fe40003f86270 */
[----:B------:R-:W-:Y:S02]  /*d430*/  FSEL R44, R85, -INF , !P5 ;  /* 0xff800000552c7808 */ /* 0x000fe40006800000 */
[----:B------:R-:W-:-:S02]  /*d440*/  FSEL R48, R87, -INF , !P2 ;  /* 0xff80000057307808 */ /* 0x000fc40005000000 */
[----:B------:R-:W-:Y:S02]  /*d450*/  IADD3 R12, R17, 0x19, RZ ;  /* 0x00000019110c7810 */ /* 0x000fe40007ffe0ff */
[----:B------:R-:W-:Y:S01]  /*d460*/  FSEL R18, R72, -INF , !P1 ;  /* 0xff80000048127808 */ /* 0x000fe20004800000 */
[----:B------:R-:W-:Y:S01]  /*d470*/  BAR.SYNC.DEFER_BLOCKING 0x0 ;  /* 0x0000000000007b1d */ /* 0x000fe20000010000 */
[-C--:B------:R-:W-:Y:S02]  /*d480*/  ISETP.GE.AND P5, PT, R13, R103.reuse, PT ;  /* 0x000000670d00720c */ /* 0x080fe40003fa6270 */
[C---:B------:R-:W-:Y:S02]  /*d490*/  ISETP.GE.AND P2, PT, R9.reuse, R2, PT ;  /* 0x000000020900720c */ /* 0x040fe40003f46270 */
[-C--:B------:R-:W-:Y:S02]  /*d4a0*/  ISETP.GE.AND P1, PT, R9, R103.reuse, PT ;  /* 0x000000670900720c */ /* 0x080fe40003f26270 */
        /* <DEDUP_REMOVED lines=8> */
[C---:B------:R-:W-:Y:S02]  /*d530*/  ISETP.GE.AND P5, PT, R9.reuse, R2, PT ;  /* 0x000000020900720c */ /* 0x040fe40003fa6270 */
[----:B------:R-:W-:Y:S02]  /*d540*/  ISETP.GE.AND P2, PT, R9, R103, PT ;  /* 0x000000670900720c */ /* 0x000fe40003f46270 */
[C---:B------:R-:W-:Y:S02]  /*d550*/  IADD3 R13, R17.reuse, 0x21, RZ ;  /* 0x00000021110d7810 */ /* 0x040fe40007ffe0ff */
[----:B------:R-:W-:Y:S02]  /*d560*/  IADD3 R9, R17, 0x28, RZ ;  /* 0x0000002811097810 */ /* 0x000fe40007ffe0ff */
[----:B------:R-:W-:-:S02]  /*d570*/  FSEL R14, R41, -INF , !P0 ;  /* 0xff800000290e7808 */ /* 0x000fc40004000000 */
[----:B------:R-:W-:Y:S02]  /*d580*/  FSEL R72, R43, -INF , !P4 ;  /* 0xff8000002b487808 */ /* 0x000fe40006000000 */
[----:B------:R-:W-:Y:S02]  /*d590*/  ISETP.GE.AND P0, PT, R13, R103, PT ;  /* 0x000000670d00720c */ /* 0x000fe40003f06270 */
[-C--:B------:R-:W-:Y:S02]  /*d5a0*/  ISETP.GE.AND P4, PT, R9, R2.reuse, PT ;  /* 0x000000020900720c */ /* 0x080fe40003f86270 */
[----:B------:R-:W-:Y:S02]  /*d5b0*/  IADD3 R4, R17, 0x30, RZ ;  /* 0x0000003011047810 */ /* 0x000fe40007ffe0ff */
[----:B------:R-:W-:Y:S02]  /*d5c0*/  FSEL R64, R42, -INF , !P1 ;  /* 0xff8000002a407808 */ /* 0x000fe40004800000 */
[----:B------:R-:W-:-:S02]  /*d5d0*/  ISETP.GE.AND P1, PT, R13, R2, PT ;  /* 0x000000020d00720c */ /* 0x000fc40003f26270 */
[----:B------:R-:W-:Y:S02]  /*d5e0*/  FSEL R130, R39, -INF , !P0 ;  /* 0xff80000027827808 */ /* 0x000fe40004000000 */
[----:B------:R-:W-:Y:S02]  /*d5f0*/  FSEL R114, R68, -INF , !P4 ;  /* 0xff80000044727808 */ /* 0x000fe40006000000 */
[----:B------:R-:W-:Y:S02]  /*d600*/  IADD3 R5, R17, 0x29, RZ ;  /* 0x0000002911057810 */ /* 0x000fe40007ffe0ff */
[C---:B------:R-:W-:Y:S02]  /*d610*/  ISETP.GE.AND P0, PT, R4.reuse, R2, PT ;  /* 0x000000020400720c */ /* 0x040fe40003f06270 */
[----:B------:R-:W-:Y:S02]  /*d620*/  ISETP.GE.AND P4, PT, R4, R103, PT ;  /* 0x000000670400720c */ /* 0x000fe40003f86270 */
[----:B------:R-:W-:-:S02]  /*d630*/  FSEL R122, R38, -INF , !P2 ;  /* 0xff800000267a7808 */ /* 0x000fc40005000000 */
[----:B------:R-:W-:Y:S02]  /*d640*/  FSEL R108, R37, -INF , !P1 ;  /* 0xff800000256c7808 */ /* 0x000fe40004800000 */
[C---:B------:R-:W-:Y:S02]  /*d650*/  ISETP.GE.AND P2, PT, R5.reuse, R2, PT ;  /* 0x000000020500720c */ /* 0x040fe40003f46270 */
[----:B------:R-:W-:Y:S02]  /*d660*/  ISETP.GE.AND P1, PT, R5, R103, PT ;  /* 0x000000670500720c */ /* 0x000fe40003f26270 */
[----:B------:R-:W-:Y:S02]  /*d670*/  FSEL R126, R28, -INF , !P0 ;  /* 0xff8000001c7e7808 */ /* 0x000fe40004000000 */
[----:B------:R-:W-:Y:S02]  /*d680*/  FSEL R116, R30, -INF , !P4 ;  /* 0xff8000001e747808 */ /* 0x000fe40006000000 */
[----:B------:R-:W-:-:S02]  /*d690*/  IADD3 R4, R17, 0x31, RZ ;  /* 0x0000003111047810 */ /* 0x000fc40007ffe0ff */
[C---:B------:R-:W-:Y:S02]  /*d6a0*/  IADD3 R5, R17.reuse, 0x38, RZ ;  /* 0x0000003811057810 */ /* 0x040fe40007ffe0ff */
[C---:B------:R-:W-:Y:S02]  /*d6b0*/  ISETP.GE.AND P0, PT, R17.reuse, R2, PT ;  /* 0x000000021100720c */ /* 0x040fe40003f06270 */
[CC--:B------:R-:W-:Y:S02]  /*d6c0*/  ISETP.GE.AND P4, PT, R17.reuse, R103.reuse, PT ;  /* 0x000000671100720c */ /* 0x0c0fe40003f86270 */
[----:B------:R-:W-:Y:S02]  /*d6d0*/  IADD3 R17, R17, 0x39, RZ ;  /* 0x0000003911117810 */ /* 0x000fe40007ffe0ff */
[----:B------:R-:W-:Y:S02]  /*d6e0*/  FSEL R8, R8, -INF , !P0 ;  /* 0xff80000008087808 */ /* 0x000fe40004000000 */
[----:B------:R-:W-:-:S02]  /*d6f0*/  ISETP.GE.AND P0, PT, R17, R103, PT ;  /* 0x000000671100720c */ /* 0x000fc40003f06270 */
[----:B------:R-:W-:Y:S02]  /*d700*/  FSEL R132, R36, -INF , !P5 ;  /* 0xff80000024847808 */ /* 0x000fe40006800000 */
[----:B------:R-:W-:Y:S02]  /*d710*/  FSEL R110, R27, -INF , !P0 ;  /* 0xff8000001b6e7808 */ /* 0x000fe40004000000 */
[----:B------:R-:W-:Y:S02]  /*d720*/  ISETP.GE.AND P0, PT, R102, 0x2, PT ;  /* 0x000000026600780c */ /* 0x000fe40003f06270 */
[----:B------:R-:W-:Y:S02]  /*d730*/  ISETP.GE.AND P5, PT, R9, R103, PT ;  /* 0x000000670900720c */ /* 0x000fe40003fa6270 */
[----:B------:R-:W-:Y:S02]  /*d740*/  FSEL R134, R69, -INF , !P2 ;  /* 0xff80000045867808 */ /* 0x000fe40005000000 */
[----:B------:R-:W-:-:S02]  /*d750*/  FSEL R124, R70, -INF , !P5 ;  /* 0xff800000467c7808 */ /* 0x000fc40006800000 */
[CC--:B------:R-:W-:Y:S02]  /*d760*/  ISETP.GE.AND P5, PT, R4.reuse, R2.reuse, PT ;  /* 0x000000020400720c */ /* 0x0c0fe40003fa6270 */
[----:B------:R-:W-:Y:S02]  /*d770*/  ISETP.GE.AND P2, PT, R4, R103, PT ;  /* 0x000000670400720c */ /* 0x000fe40003f46270 */
[----:B------:R-:W-:Y:S02]  /*d780*/  FSEL R128, R71, -INF , !P1 ;  /* 0xff80000047807808 */ /* 0x000fe40004800000 */
[----:B------:R-:W-:Y:S02]  /*d790*/  FSEL R4, R11, -INF , !P6 ;  /* 0xff8000000b047808 */ /* 0x000fe40007000000 */
[----:B------:R-:W-:Y:S02]  /*d7a0*/  FSEL R118, R29, -INF , !P5 ;  /* 0xff8000001d767808 */ /* 0x000fe40006800000 */
[----:B------:R-:W-:-:S02]  /*d7b0*/  ISETP.GE.AND P6, PT, R5, R2, PT ;  /* 0x000000020500720c */ /* 0x000fc40003fc6270 */
[----:B------:R-:W-:Y:S02]  /*d7c0*/  ISETP.GE.AND P1, PT, R5, R103, PT ;  /* 0x000000670500720c */ /* 0x000fe40003f26270 */
        /* <DEDUP_REMOVED lines=62> */
[----:B------:R-:W-:Y:S02]  /*dbb0*/  IMAD R6, R7, c[0x0][0x184], R6 ;  /* 0x0000610007067a24 */ /* 0x000fe400078e0206 */
[----:B------:R-:W-:-:S03]  /*dbc0*/  IMAD.MOV.U32 R3, RZ, RZ, R22 ;  /* 0x000000ffff037224 */ /* 0x000fc600078e0016 */
[----:B------:R-:W-:Y:S01]  /*dbd0*/  IADD3 R6, R23, R6, RZ ;  /* 0x0000000617067210 */ /* 0x000fe20007ffe0ff */
[----:B------:R-:W-:Y:S05]  /*dbe0*/  BRA `(.L_x_6877) ;  /* 0x0000003000007947 */ /* 0x000fea0003800000 */
.L_x_6876:
[----:B------:R-:W-:-:S05]  /*dbf0*/  IMAD.MOV.U32 R3, RZ, RZ, c[0x0][0x198] ;  /* 0x00006600ff037624 */ /* 0x000fca00078e00ff */
[----:B------:R-:W-:-:S04]  /*dc00*/  LEA R3, -R3, RZ, 0x6 ;  /* 0x000000ff03037211 */ /* 0x000fc800078e31ff */
[----:B------:R-:W-:Y:S02]  /*dc10*/  SHF.R.S32.HI R6, RZ, 0x1f, R3 ;  /* 0x0000001fff067819 */ /* 0x000fe40000011403 */
.L_x_6877:
[----:B------:R-:W-:Y:S01]  /*dc20*/  ULDC.64 UR4, c[0x0][0x198] ;  /* 0x0000660000047ab9 */ /* 0x000fe20000000a00 */
[C---:B------:R-:W-:Y:S01]  /*dc30*/  LEA R164, P1, R3.reuse, R164, 0x1 ;  /* 0x000000a403a47211 */ /* 0x040fe200078208ff */
[----:B------:R-:W-:Y:S01]  /*dc40*/  USHF.L.U32 UR9, UR4, 0x5, URZ ;  /* 0x0000000504097899 */ /* 0x000fe2000800063f */
[C---:B------:R-:W-:Y:S01]  /*dc50*/  IADD3 R136, P2, R3.reuse, R136, RZ ;  /* 0x0000008803887210 */ /* 0x040fe20007f5e0ff */
[----:B------:R-:W-:Y:S01]  /*dc60*/  UMOV UR8, 0x5 ;  /* 0x0000000500087882 */ /* 0x000fe20000000000 */
[----:B------:R-:W-:Y:S01]  /*dc70*/  LEA.HI.X R165, R3, R165, R6, 0x1, P1 ;  /* 0x000000a503a57211 */ /* 0x000fe200008f0c06 */
[----:B------:R-:W-:Y:S02]  /*dc80*/  USHF.L.U64.HI UR5, UR4, UR8, UR5 ;  /* 0x0000000804057299 */ /* 0x000fe40008010205 */
[----:B------:R-:W-:Y:S01]  /*dc90*/  IADD3 R22, P1, R164, UR9, RZ ;  /* 0x00000009a4167c10 */ /* 0x000fe2000ff3e0ff */
[----:B------:R-:W-:Y:S01]  /*dca0*/  IMAD.X R3, R6, 0x1, R50, P2 ;  /* 0x0000000106037824 */ /* 0x000fe200010e0632 */
[----:B------:R-:W-:Y:S01]  /*dcb0*/  LEA R24, P2, R136, c[0x0][0x168], 0x1 ;  /* 0x00005a0088187a11 */ /* 0x000fe200078408ff */
[----:B------:R-:W-:Y:S01]  /*dcc0*/  @!PT LDS RZ, [RZ] ;  /* 0x00000000fffff984 */ /* 0x000fe20000000800 */
[----:B------:R-:W-:Y:S01]  /*dcd0*/  @!PT LDS RZ, [RZ] ;  /* 0x00000000fffff984 */ /* 0x000fe20000000800 */
[----:B------:R-:W-:Y:S01]  /*dce0*/  @!PT LDS RZ, [RZ] ;  /* 0x00000000fffff984 */ /* 0x000fe20000000800 */
[----:B------:R1:W-:Y:S01]  /*dcf0*/  LDGSTS.E.BYPASS.LTC128B.128 [R161+0x4000], [R164.64] ;  /* 0x04000000a4a17fae */ /* 0x0003e2000b901d46 */
[----:B------:R-:W-:-:S02]  /*dd00*/  IADD3.X R23, R165, UR5, RZ, P1, !PT ;  /* 0x00000005a5177c10 */ /* 0x000fc40008ffe4ff */
[----:B------:R-:W-:Y:S02]  /*dd10*/  IADD3 R6, P1, R22, UR9, RZ ;  /* 0x0000000916067c10 */ /* 0x000fe4000ff3e0ff */
[----:B------:R-:W-:Y:S02]  /*dd20*/  LEA.HI.X R25, R136, c[0x0][0x16c], R3, 0x1, P2 ;  /* 0x00005b0088197a11 */ /* 0x000fe400010f0c03 */
        /* <DEDUP_REMOVED lines=11> */
.L_x_6875:
        /* <DEDUP_REMOVED lines=23> */
[----:B------:R-:W-:Y:S02]  /*df50*/  SHF.L.U32 R152, R0, 0x1, RZ ;  /* 0x0000000100987819 */ /* 0x000fe400000006ff */
[----:B-1----:R-:W-:Y:S02]  /*df60*/  FMNMX.FTZ R6, R118, R5, !PT ;  /* 0x0000000576067209 */ /* 0x002fe40007810000 */
        /* <DEDUP_REMOVED lines=8> */
[----:B------:R-:W-:Y:S02]  /*dff0*/  LEA R150, R53, R152, 0x1 ;  /* 0x0000009835967211 */ /* 0x000fe400078e08ff */
[----:B------:R-:W-:Y:S01]  /*e000*/  FMNMX.FTZ R7, R112, R7, !PT ;  /* 0x0000000770077209 */ /* 0x000fe20007810000 */
[----:B------:R-:W1:Y:S01]  /*e010*/  SHFL.BFLY PT, R5, R22, 0x2, 0x1f ;  /* 0x0c401f0016057f89 */ /* 0x000e6200000e0000 */
[----:B------:R-:W-:-:S02]  /*e020*/  LEA R148, R51, R150, 0x1 ;  /* 0x0000009633947211 */ /* 0x000fc400078e08ff */
[----:B------:R-:W-:Y:S01]  /*e030*/  FMNMX.FTZ R7, R110, R7, !PT ;  /* 0x000000076e077209 */ /* 0x000fe20007810000 */
[----:B------:R-:W-:Y:S04]  /*e040*/  LDSM.16.MT88.4 R52, [R149+0x8000] ;  /* 0x008000009534783b */ /* 0x000fe80000004200 */
[----:B------:R-:W2:Y:S04]  /*e050*/  SHFL.BFLY PT, R6, R7, 0x2, 0x1f ;  /* 0x0c401f0007067f89 */ /* 0x000ea800000e0000 */
[----:B------:R-:W-:Y:S04]  /*e060*/  LDSM.16.MT88.4 R60, [R148+0x8000] ;  /* 0x00800000943c783b */ /* 0x000fe80000004200 */
[----:B------:R-:W-:Y:S01]  /*e070*/  LDSM.16.MT88.4 R92, [R150+0xa000] ;  /* 0x00a00000965c783b */ /* 0x000fe20000004200 */
        /* <DEDUP_REMOVED lines=14> */
[--C-:B------:R-:W-:Y:S02]  /*e160*/  FFMA.FTZ R33, R84, c[0x0][0x23c], -R125.reuse ;  /* 0x00008f0054217a23 */ /* 0x100fe4000001087d */
[----:B------:R-:W-:Y:S01]  /*e170*/  FFMA.FTZ R28, R44, c[0x0][0x23c], -R125 ;  /* 0x00008f002c1c7a23 */ /* 0x000fe2000001087d */
[----:B------:R-:W-:Y:S01]  /*e180*/  MUFU.EX2 R35, R35 ;  /* 0x0000002300237308 */ /* 0x000fe20000000800 */
[--C-:B------:R-:W-:Y:S01]  /*e190*/  FFMA.FTZ R109, R10, c[0x0][0x23c], -R117.reuse ;  /* 0x00008f000a6d7a23 */ /* 0x100fe20000010875 */
[----:B------:R-:W1:Y:S01]  /*e1a0*/  LDSM.16.MT88.4 R44, [R150+0x8000] ;  /* 0x00800000962c783b */ /* 0x000e620000004200 */
[----:B------:R-:W-:-:S02]  /*e1b0*/  FFMA.FTZ R106, R4, c[0x0][0x23c], -R117 ;  /* 0x00008f00046a7a23 */ /* 0x000fc40000010875 */
[--C-:B------:R-:W-:Y:S01]  /*e1c0*/  FFMA.FTZ R107, R86, c[0x0][0x23c], -R117.reuse ;  /* 0x00008f00566b7a23 */ /* 0x100fe20000010875 */
[----:B------:R-:W2:Y:S01]  /*e1d0*/  LDSM.16.MT88.4 R4, [R148+0xa000] ;  /* 0x00a000009404783b */ /* 0x000ea20000004200 */
[----:B------:R-:W-:Y:S01]  /*e1e0*/  FFMA.FTZ R30, R48, c[0x0][0x23c], -R117 ;  /* 0x00008f00301e7a23 */ /* 0x000fe20000010875 */
[----:B------:R-:W3:Y:S01]  /*e1f0*/  MUFU.EX2 R34, R34 ;  /* 0x0000002200227308 */ /* 0x000ee20000000800 */
[----:B------:R-:W-:Y:S01]  /*e200*/  FFMA.FTZ R0, R14, c[0x0][0x23c], -R125 ;  /* 0x00008f000e007a23 */ /* 0x000fe2000001087d */
[----:B------:R-:W-:Y:S01]  /*e210*/  LDSM.16.MT88.4 R8, [R148+0x8800] ;  /* 0x008800009408783b */ /* 0x000fe20000004200 */
[----:B------:R-:W-:Y:S02]  /*e220*/  FFMA.FTZ R25, R12, c[0x0][0x23c], -R117 ;  /* 0x00008f000c197a23 */ /* 0x000fe40000010875 */
[--C-:B------:R-:W-:Y:S01]  /*e230*/  FFMA.FTZ R31, R18, c[0x0][0x23c], -R125.reuse ;  /* 0x00008f00121f7a23 */ /* 0x100fe2000001087d */
[----:B------:R-:W4:Y:S01]  /*e240*/  LDSM.16.MT88.4 R12, [R149+0x8800] ;  /* 0x00880000950c783b */ /* 0x000f220000004200 */
[--C-:B------:R-:W-:Y:S01]  /*e250*/  FFMA.FTZ R26, R16, c[0x0][0x23c], -R125.reuse ;  /* 0x00008f00101a7a23 */ /* 0x100fe2000001087d */
[----:B------:R-:W-:Y:S01]  /*e260*/  MUFU.EX2 R33, R33 ;  /* 0x0000002100217308 */ /* 0x000fe20000000800 */
[----:B------:R-:W-:Y:S01]  /*e270*/  FFMA.FTZ R27, R20, c[0x0][0x23c], -R125 ;  /* 0x00008f00141b7a23 */ /* 0x000fe2000001087d */
[----:B------:R-:W5:Y:S01]  /*e280*/  LDSM.16.MT88.4 R16, [R150+0x8800] ;  /* 0x008800009610783b */ /* 0x000f620000004200 */
[----:B------:R-:W-:-:S02]  /*e290*/  FFMA.FTZ R32, R74, c[0x0][0x23c], -R117 ;  /* 0x00008f004a207a23 */ /* 0x000fc40000010875 */
[--C-:B------:R-:W-:Y:S01]  /*e2a0*/  FFMA.FTZ R29, R64, c[0x0][0x23c], -R117.reuse ;  /* 0x00008f00401d7a23 */ /* 0x100fe20000010875 */
[----:B------:R-:W1:Y:S01]  /*e2b0*/  LDSM.16.MT88.4 R20, [R152+0x8800] ;  /* 0x008800009814783b */ /* 0x000e620000004200 */
[----:B------:R-:W-:Y:S01]  /*e2c0*/  FFMA.FTZ R24, R72, c[0x0][0x23c], -R117 ;  /* 0x00008f0048187a23 */ /* 0x000fe20000010875 */
[----:B------:R-:W2:Y:S01]  /*e2d0*/  MUFU.EX2 R28, R28 ;  /* 0x0000001c001c7308 */ /* 0x000ea20000000800 */
[----:B---3--:R-:W-:Y:S01]  /*e2e0*/  F2FP.BF16.PACK_AB R84, R34, R35 ;  /* 0x000000232254723e */ /* 0x008fe200000010ff */
        /* <DEDUP_REMOVED lines=8> */
[----:B------:R-:W3:Y:S01]  /*e370*/  MUFU.EX2 R106, R106 ;  /* 0x0000006a006a7308 */ /* 0x000ee20000000800 */
[----:B--2---:R-:W-:Y:S01]  /*e380*/  F2FP.BF16.PACK_AB R86, R28, R33 ;  /* 0x000000211c56723e */ /* 0x004fe200000010ff */
        /* <DEDUP_REMOVED lines=8> */
[----:B------:R-:W2:Y:S01]  /*e410*/  MUFU.EX2 R30, R30 ;  /* 0x0000001e001e7308 */ /* 0x000ea20000000800 */
[----:B---3--:R-:W-:Y:S01]  /*e420*/  F2FP.BF16.PACK_AB R85, R106, R109 ;  /* 0x0000006d6a55723e */ /* 0x008fe200000010ff */
[----:B------:R-:W-:-:S02]  /*e430*/  FFMA.FTZ R112, R112, c[0x0][0x23c], -R117 ;  /* 0x00008f0070707a23 */ /* 0x000fc40000010875 */
[----:B------:R-:W-:Y:S02]  /*e440*/  FFMA.FTZ R173, R110, c[0x0][0x23c], -R117 ;  /* 0x00008f006ead7a23 */ /* 0x000fe40000010875 */
[----:B------:R-:W-:Y:S02]  /*e450*/  FADD.FTZ R34, R35, R34 ;  /* 0x0000002223227221 */ /* 0x000fe40000010000 */
[----:B------:R-:W-:Y:S01]  /*e460*/  MUFU.EX2 R31, R31 ;  /* 0x0000001f001f7308 */ /* 0x000fe20000000800 */
[----:B------:R-:W-:Y:S02]  /*e470*/  FADD.FTZ R106, R109, R106 ;  /* 0x0000006a6d6a7221 */ /* 0x000fe40000010000 */
[----:B------:R-:W-:-:S04]  /*e480*/  FADD.FTZ R33, R33, R34 ;  /* 0x0000002221217221 */ /* 0x000fc80000010000 */
[----:B------:R-:W-:Y:S01]  /*e490*/  FADD.FTZ R28, R28, R33 ;  /* 0x000000211c1c7221 */ /* 0x000fe20000010000 */
[----:B--2---:R-:W-:Y:S01]  /*e4a0*/  F2FP.BF16.PACK_AB R87, R30, R107 ;  /* 0x0000006b1e57723e */ /* 0x004fe200000010ff */
[----:B------:R-:W2:Y:S01]  /*e4b0*/  MUFU.EX2 R26, R26 ;  /* 0x0000001a001a7308 */ /* 0x000ea20000000800 */
        /* <DEDUP_REMOVED lines=12> */
[C---:B-1----:R-:W-:Y:S02]  /*e580*/  HMMA.16816.F32.BF16 R40, R84.reuse, R44, RZ ;  /* 0x0000002c5428723c */ /* 0x042fe400000418ff */
        /* <DEDUP_REMOVED lines=42> */
[----:B------:R-:W4:Y:S01]  /*e830*/  LDSM.16.MT88.4 R8, [R149+0xa800] ;  /* 0x00a800009508783b */ /* 0x000f220000004200 */
[----:B------:R-:W-:Y:S06]  /*e840*/  MUFU.EX2 R112, R112 ;  /* 0x0000007000707308 */ /* 0x000fec0000000800 */
[C---:B-----5:R-:W-:Y:S02]  /*e850*/  HMMA.16816.F32.BF16 R40, R4.reuse, R16, R40 ;  /* 0x000000100428723c */ /* 0x060fe40000041828 */
[----:B------:R-:W5:Y:S06]  /*e860*/  MUFU.EX2 R173, R173 ;  /* 0x000000ad00ad7308 */ /* 0x000f6c0000000800 */
[C---:B------:R-:W-:Y:S01]  /*e870*/  HMMA.16816.F32.BF16 R44, R4.reuse, R18, R44 ;  /* 0x00000012042c723c */ /* 0x040fe2000004182c */
[----:B------:R-:W2:Y:S07]  /*e880*/  LDSM.16.MT88.4 R16, [R152+0xa800] ;  /* 0x00a800009810783b */ /* 0x000eae0000004200 */
[C---:B------:R-:W-:Y:S08]  /*e890*/  HMMA.16816.F32.BF16 R96, R4.reuse, R20, R96 ;  /* 0x000000140460723c */ /* 0x040ff00000041860 */
[C---:B-1----:R-:W-:Y:S08]  /*e8a0*/  HMMA.16816.F32.BF16 R72, R4.reuse, R12, R72 ;  /* 0x0000000c0448723c */ /* 0x042ff00000041848 */
[C---:B------:R-:W-:Y:S01]  /*e8b0*/  HMMA.16816.F32.BF16 R92, R4.reuse, R14, R92 ;  /* 0x0000000e045c723c */ /* 0x040fe2000004185c */
[----:B------:R-:W1:Y:S07]  /*e8c0*/  LDSM.16.MT88.4 R12, [R148+0xa800] ;  /* 0x00a80000940c783b */ /* 0x000e6e0000004200 */
[C---:B----4-:R-:W-:Y:S08]  /*e8d0*/  HMMA.16816.F32.BF16 R76, R4.reuse, R8, R76 ;  /* 0x00000008044c723c */ /* 0x050ff0000004184c */
[C---:B------:R-:W-:Y:S01]  /*e8e0*/  HMMA.16816.F32.BF16 R80, R4.reuse, R10, R80 ;  /* 0x0000000a0450723c */ /* 0x040fe20000041850 */
[----:B------:R-:W4:Y:S07]  /*e8f0*/  LDSM.16.MT88.4 R8, [R152+0x9000] ;  /* 0x009000009808783b */ /* 0x000f2e0000004200 */
        /* <DEDUP_REMOVED lines=29> */
[C---:B------:R-:W-:Y:S08]  /*ead0*/  HMMA.16816.F32.BF16 R48, R4.reuse, R20, R48 ;  /* 0x000000140430723c */ /* 0x040ff00000041830 */
        /* <DEDUP_REMOVED lines=30> */
[C---:B----4-:R-:W-:Y:S08]  /*ecc0*/  HMMA.16816.F32.BF16 R40, R4.reuse, R8, R40 ;  /* 0x000000080428723c */ /* 0x050ff00000041828 */
[C---:B------:R-:W-:Y:S01]  /*ecd0*/  HMMA.16816.F32.BF16 R44, R4.reuse, R10, R44 ;  /* 0x0000000a042c723c */ /* 0x040fe2000004182c */
[----:B------:R-:W1:Y:S07]  /*ece0*/  LDSM.16.MT88.4 R8, [R152+0xb800] ;  /* 0x00b800009808783b */ /* 0x000e6e0000004200 */
        /* <DEDUP_REMOVED lines=77> */
.L_x_6879:
[----:B------:R-:W-:-:S05]  /*f1c0*/  IMAD.MOV.U32 R0, RZ, RZ, c[0x0][0x1a0] ;  /* 0x00006800ff007624 */ /* 0x000fca00078e00ff */
[----:B------:R-:W-:-:S04]  /*f1d0*/  LEA R0, -R0, RZ, 0x6 ;  /* 0x000000ff00007211 */ /* 0x000fc800078e31ff */
[----:B------:R-:W-:Y:S02]  /*f1e0*/  SHF.R.S32.HI R5, RZ, 0x1f, R0 ;  /* 0x0000001fff057819 */ /* 0x000fe40000011400 */
.L_x_6880:
[----:B------:R-:W-:Y:S01]  /*f1f0*/  ULDC.64 UR4, c[0x0][0x1a0] ;  /* 0x0000680000047ab9 */ /* 0x000fe20000000a00 */
[C---:B------:R-:W-:Y:S01]  /*f200*/  LEA R167, P0, R0.reuse, R167, 0x1 ;  /* 0x000000a700a77211 */ /* 0x040fe200078008ff */
[----:B------:R-:W-:Y:S01]  /*f210*/  USHF.L.U32 UR9, UR4, 0x5, URZ ;  /* 0x0000000504097899 */ /* 0x000fe2000800063f */
[C---:B------:R-:W-:Y:S01]  /*f220*/  IADD3 R104, P1, R0.reuse, R104, RZ ;  /* 0x0000006800687210 */ /* 0x040fe20007f3e0ff */
[----:B------:R-:W-:Y:S01]  /*f230*/  UMOV UR8, 0x5 ;  /* 0x0000000500087882 */ /* 0x000fe20000000000 */
[----:B------:R-:W-:Y:S01]  /*f240*/  LEA.HI.X R166, R0, R166, R5, 0x1, P0 ;  /* 0x000000a600a67211 */ /* 0x000fe200000f0c05 */
[----:B------:R-:W-:Y:S01]  /*f250*/  USHF.L.U64.HI UR5, UR4, UR8, UR5 ;  /* 0x0000000804057299 */ /* 0x000fe20008010205 */
[----:B------:R-:W-:Y:S01]  /*f260*/  IMAD.MOV.U32 R6, RZ, RZ, R167 ;  /* 0x000000ffff067224 */ /* 0x000fe200078e00a7 */
[----:B------:R-:W-:Y:S01]  /*f270*/  IADD3 R8, P0, R167, UR9, RZ ;  /* 0x00000009a7087c10 */ /* 0x000fe2000ff1e0ff */
[----:B------:R-:W-:Y:S01]  /*f280*/  IMAD.X R5, R5, 0x1, R101, P1 ;  /* 0x0000000105057824 */ /* 0x000fe200008e0665 */
[----:B------:R-:W-:Y:S01]  /*f290*/  LEA R4, P1, R104, c[0x0][0x170], 0x1 ;  /* 0x00005c0068047a11 */ /* 0x000fe200078208ff */
[----:B------:R-:W-:Y:S01]  /*f2a0*/  IMAD.MOV.U32 R7, RZ, RZ, R166 ;  /* 0x000000ffff077224 */ /* 0x000fe200078e00a6 */
[----:B------:R-:W-:Y:S01]  /*f2b0*/  IADD3.X R9, R166, UR5, RZ, P0, !PT ;  /* 0x00000005a6097c10 */ /* 0x000fe200087fe4ff */
[----:B------:R-:W1:Y:S01]  /*f2c0*/  S2R R0, SR_TID.X ;  /* 0x0000000000007919 */ /* 0x000e620000002100 */
[----:B------:R-:W-:-:S02]  /*f2d0*/  IADD3 R10, P0, R8, UR9, RZ ;  /* 0x00000009080a7c10 */ /* 0x000fc4000ff1e0ff */
[----:B------:R-:W-:Y:S01]  /*f2e0*/  LEA.HI.X R5, R104, c[0x0][0x174], R5, 0x1, P1 ;  /* 0x00005d0068057a11 */ /* 0x000fe200008f0c05 */
        /* <DEDUP_REMOVED lines=9> */
[----:B------:R-:W-:-:S03]  /*f380*/  ISETP.GE.AND P0, PT, R102, 0x3, PT ;  /* 0x000000036600780c */ /* 0x000fc60003f06270 */
[----:B------:R3:W-:Y:S04]  /*f390*/  LDGSTS.E.BYPASS.LTC128B.128 [R161+0xa800], [R8.64+0x80] ;  /* 0x0a80008008a17fae */ /* 0x0007e8000b901d46 */
[----:B------:R3:W-:Y:S04]  /*f3a0*/  LDGSTS.E.BYPASS.LTC128B.128 [R161+0x9000], [R10.64] ;  /* 0x090000000aa17fae */ /* 0x0007e8000b901d46 */
[----:B------:R3:W-:Y:S01]  /*f3b0*/  LDGSTS.E.BYPASS.LTC128B.128 [R161+0xb000], [R10.64+0x80] ;  /* 0x0b0000800aa17fae */ /* 0x0007e2000b901d46 */
[----:B-1----:R-:W-:-:S03]  /*f3c0*/  IMAD.SHL.U32 R0, R0, 0x2, RZ ;  /* 0x0000000200007824 */ /* 0x002fc600078e00ff */
[----:B------:R1:W-:Y:S02]  /*f3d0*/  LDGSTS.E.BYPASS.LTC128B.128 [R161+0x9800], [R16.64] ;  /* 0x0980000010a17fae */ /* 0x0003e4000b901d46 */
[----:B------:R-:W-:Y:S02]  /*f3e0*/  LOP3.LUT R101, R0, 0x6, RZ, 0xc0, !PT ;  /* 0x0000000600657812 */ /* 0x000fe400078ec0ff */
[----:B------:R1:W-:Y:S03]  /*f3f0*/  LDGSTS.E.BYPASS.LTC128B.128 [R161+0xb800], [R16.64+0x80] ;  /* 0x0b80008010a17fae */ /* 0x0003e6000b901d46 */
[----:B------:R-:W-:Y:S01]  /*f400*/  IMAD R101, R168, 0x40, R101 ;  /* 0x00000040a8657824 */ /* 0x000fe200078e0265 */
[----:B------:R-:W-:Y:S04]  /*f410*/  LDSM.16.M88.4 R112, [R158] ;  /* 0x000000009e70783b */ /* 0x000fe80000000200 */
[----:B------:R-:W4:Y:S01]  /*f420*/  LDSM.16.M88.4 R20, [R157+0x4000] ;  /* 0x004000009d14783b */ /* 0x000f220000000200 */
[----:B------:R-:W-:-:S02]  /*f430*/  IADD3 R0, R101, 0x1, RZ ;  /* 0x0000000165007810 */ /* 0x000fc40007ffe0ff */
[CC--:B------:R-:W-:Y:S01]  /*f440*/  ISETP.GE.AND P1, PT, R101.reuse, R2.reuse, PT ;  /* 0x000000026500720c */ /* 0x0c0fe20003f26270 */
[----:B------:R-:W1:Y:S01]  /*f450*/  LDSM.16.M88.4 R12, [R157+0x4800] ;  /* 0x004800009d0c783b */ /* 0x000e620000000200 */
[CC--:B------:R-:W-:Y:S02]  /*f460*/  ISETP.GE.AND P4, PT, R0.reuse, R2.reuse, PT ;  /* 0x000000020000720c */ /* 0x0c0fe40003f86270 */
[-C--:B------:R-:W-:Y:S01]  /*f470*/  ISETP.GE.AND P6, PT, R0, R103.reuse, PT ;  /* 0x000000670000720c */ /* 0x080fe20003fc6270 */
[----:B--2---:R-:W3:Y:S01]  /*f480*/  LDSM.16.M88.4 R4, [R157+0x5000] ;  /* 0x005000009d04783b */ /* 0x004ee20000000200 */
[C---:B------:R-:W-:Y:S02]  /*f490*/  IADD3 R0, R101.reuse, 0x8, RZ ;  /* 0x0000000865007810 */ /* 0x040fe40007ffe0ff */
[----:B------:R-:W-:Y:S01]  /*f4a0*/  ISETP.GE.AND P2, PT, R101, R103, PT ;  /* 0x000000676500720c */ /* 0x000fe20003f46270 */
[----:B------:R-:W2:Y:S01]  /*f4b0*/  LDSM.16.M88.4 R104, [R157+0x5800] ;  /* 0x005800009d68783b */ /* 0x000ea20000000200 */
[----:B------:R-:W-:-:S02]  /*f4c0*/  ISETP.GE.AND P5, PT, R0, R2, PT ;  /* 0x000000020000720c */ /* 0x000fc40003fa6270 */
[----:B------:R-:W-:Y:S01]  /*f4d0*/  IADD3 R102, R101, 0x9, RZ ;  /* 0x0000000965667810 */ /* 0x000fe20007ffe0ff */
[----:B------:R-:W-:Y:S04]  /*f4e0*/  LDSM.16.M88.4 R108, [R156] ;  /* 0x000000009c6c783b */ /* 0x000fe80000000200 */
[----:B------:R-:W5:Y:S04]  /*f4f0*/  LDSM.16.M88.4 R32, [R155] ;  /* 0x000000009b20783b */ /* 0x000f680000000200 */
[----:B------:R-:W2:Y:S04]  /*f500*/  LDSM.16.M88.4 R28, [R147] ;  /* 0x00000000931c783b */ /* 0x000ea80000000200 */
[----:B------:R-:W2:Y:S04]  /*f510*/  LDSM.16.M88.4 R120, [R145] ;  /* 0x000000009178783b */ /* 0x000ea80000000200 */
[----:B------:R-:W2:Y:S04]  /*f520*/  LDSM.16.M88.4 R128, [R146] ;  /* 0x000000009280783b */ /* 0x000ea80000000200 */
[----:B------:R-:W-:Y:S01]  /*f530*/  LDSM.16.M88.4 R124, [R151+0x5000] ;  /* 0x00500000977c783b */ /* 0x000fe20000000200 */
[C---:B----4-:R-:W-:Y:S03]  /*f540*/  HMMA.16816.F32.BF16 R24, R112.reuse, R20, RZ ;  /* 0x000000147018723c */ /* 0x050fe600000418ff */
[----:B------:R-:W0:Y:S05]  /*f550*/  LDGDEPBAR ;  /* 0x00000000000079af */ /* 0x000e2a0000000000 */
[C---:B-1----:R-:W-:Y:S08]  /*f560*/  HMMA.16816.F32.BF16 R16, R112.reuse, R12, RZ ;  /* 0x0000000c7010723c */ /* 0x042ff000000418ff */
[C---:B------:R-:W-:Y:S08]  /*f570*/  HMMA.16816.F32.BF16 R20, R112.reuse, R22, RZ ;  /* 0x000000167014723c */ /* 0x040ff000000418ff */
[C---:B------:R-:W-:Y:S08]  /*f580*/  HMMA.16816.F32.BF16 R12, R112.reuse, R14, RZ ;  /* 0x0000000e700c723c */ /* 0x040ff000000418ff */
[C---:B---3--:R-:W-:Y:S08]  /*f590*/  HMMA.16816.F32.BF16 R8, R112.reuse, R4, RZ ;  /* 0x000000047008723c */ /* 0x048ff000000418ff */
[C---:B------:R-:W-:Y:S08]  /*f5a0*/  HMMA.16816.F32.BF16 R4, R112.reuse, R6, RZ ;  /* 0x000000067004723c */ /* 0x040ff000000418ff */
[C---:B--2---:R-:W-:Y:S08]  /*f5b0*/  HMMA.16816.F32.BF16 R116, R112.reuse, R104, RZ ;  /* 0x000000687074723c */ /* 0x044ff000000418ff */
[----:B------:R-:W-:Y:S01]  /*f5c0*/  HMMA.16816.F32.BF16 R112, R112, R106, RZ ;  /* 0x0000006a7070723c */ /* 0x000fe200000418ff */
[----:B------:R-:W-:Y:S07]  /*f5d0*/  LDSM.16.M88.4 R104, [R154] ;  /* 0x000000009a68783b */ /* 0x000fee0000000200 */
[C---:B-----5:R-:W-:Y:S08]  /*f5e0*/  HMMA.16816.F32.BF16 R24, R108.reuse, R32, R24 ;  /* 0x000000206c18723c */ /* 0x060ff00000041818 */
[C---:B------:R-:W-:Y:S01]  /*f5f0*/  HMMA.16816.F32.BF16 R20, R108.reuse, R34, R20 ;  /* 0x000000226c14723c */ /* 0x040fe20000041814 */
        /* <DEDUP_REMOVED lines=8> */
[----:B------:R-:W-:Y:S01]  /*f680*/  HMMA.16816.F32.BF16 R4, R108, R130, R4 ;  /* 0x000000826c04723c */ /* 0x000fe20000041804 */
[----:B------:R-:W-:Y:S04]  /*f690*/  LDSM.16.M88.4 R108, [R153] ;  /* 0x00000000996c783b */ /* 0x000fe80000000200 */
        /* <DEDUP_REMOVED lines=13> */
[----:B------:R-:W4:Y:S03]  /*f770*/  LDSM.16.M88.4 R104, [R157+0x6000] ;  /* 0x006000009d68783b */ /* 0x000f260000000200 */
[C---:B-1----:R-:W-:Y:S08]  /*f780*/  HMMA.16816.F32.BF16 R24, R108.reuse, R32, R24 ;  /* 0x000000206c18723c */ /* 0x042ff00000041818 */
[C---:B------:R-:W-:Y:S01]  /*f790*/  HMMA.16816.F32.BF16 R20, R108.reuse, R34, R20 ;  /* 0x000000226c14723c */ /* 0x040fe20000041814 */
[----:B------:R-:W1:Y:S07]  /*f7a0*/  LDSM.16.M88.4 R32, [R157+0x6800] ;  /* 0x006800009d20783b */ /* 0x000e6e0000000200 */
[C---:B--2---:R-:W-:Y:S08]  /*f7b0*/  HMMA.16816.F32.BF16 R16, R108.reuse, R28, R16 ;  /* 0x0000001c6c10723c */ /* 0x044ff00000041810 */
[C---:B------:R-:W-:Y:S01]  /*f7c0*/  HMMA.16816.F32.BF16 R12, R108.reuse, R30, R12 ;  /* 0x0000001e6c0c723c */ /* 0x040fe2000004180c */
[----:B------:R-:W2:Y:S07]  /*f7d0*/  LDSM.16.M88.4 R28, [R157+0x7000] ;  /* 0x007000009d1c783b */ /* 0x000eae0000000200 */
[C---:B------:R-:W-:Y:S08]  /*f7e0*/  HMMA.16816.F32.BF16 R8, R108.reuse, R128, R8 ;  /* 0x000000806c08723c */ /* 0x040ff00000041808 */
[C---:B------:R-:W-:Y:S08]  /*f7f0*/  HMMA.16816.F32.BF16 R4, R108.reuse, R130, R4 ;  /* 0x000000826c04723c */ /* 0x040ff00000041804 */
[C---:B---3--:R-:W-:Y:S08]  /*f800*/  HMMA.16816.F32.BF16 R116, R108.reuse, R120, R116 ;  /* 0x000000786c74723c */ /* 0x048ff00000041874 */
[----:B------:R-:W-:Y:S01]  /*f810*/  HMMA.16816.F32.BF16 R112, R108, R122, R112 ;  /* 0x0000007a6c70723c */ /* 0x000fe20000041870 */
[----:B------:R-:W3:Y:S04]  /*f820*/  LDSM.16.M88.4 R120, [R157+0x7800] ;  /* 0x007800009d78783b */ /* 0x000ee80000000200 */
[----:B------:R-:W-:Y:S03]  /*f830*/  LDSM.16.M88.4 R108, [R156+0x2000] ;  /* 0x002000009c6c783b */ /* 0x000fe60000000200 */
[C---:B----4-:R-:W-:Y:S08]  /*f840*/  HMMA.16816.F32.BF16 R24, R124.reuse, R104, R24 ;  /* 0x000000687c18723c */ /* 0x050ff00000041818 */
[C---:B------:R-:W-:Y:S01]  /*f850*/  HMMA.16816.F32.BF16 R20, R124.reuse, R106, R20 ;  /* 0x0000006a7c14723c */ /* 0x040fe20000041814 */
[----:B------:R-:W4:Y:S07]  /*f860*/  LDSM.16.M88.4 R104, [R143] ;  /* 0x000000008f68783b */ /* 0x000f2e0000000200 */
[C---:B-1----:R-:W-:Y:S08]  /*f870*/  HMMA.16816.F32.BF16 R16, R124.reuse, R32, R16 ;  /* 0x000000207c10723c */ /* 0x042ff00000041810 */
[C---:B------:R-:W-:Y:S01]  /*f880*/  HMMA.16816.F32.BF16 R12, R124.reuse, R34, R12 ;  /* 0x000000227c0c723c */ /* 0x040fe2000004180c */
[----:B------:R-:W1:Y:S07]  /*f890*/  LDSM.16.M88.4 R32, [R142] ;  /* 0x000000008e20783b */ /* 0x000e6e0000000200 */
[C---:B--2---:R-:W-:Y:S08]  /*f8a0*/  HMMA.16816.F32.BF16 R8, R124.reuse, R28, R8 ;  /* 0x0000001c7c08723c */ /* 0x044ff00000041808 */
[C---:B------:R-:W-:Y:S01]  /*f8b0*/  HMMA.16816.F32.BF16 R4, R124.reuse, R30, R4 ;  /* 0x0000001e7c04723c */ /* 0x040fe20000041804 */
[----:B------:R-:W2:Y:S07]  /*f8c0*/  LDSM.16.M88.4 R28, [R141] ;  /* 0x000000008d1c783b */ /* 0x000eae0000000200 */
[C---:B---3--:R-:W-:Y:S08]  /*f8d0*/  HMMA.16816.F32.BF16 R116, R124.reuse, R120, R116 ;  /* 0x000000787c74723c */ /* 0x048ff00000041874 */
[----:B------:R-:W-:Y:S01]  /*f8e0*/  HMMA.16816.F32.BF16 R112, R124, R122, R112 ;  /* 0x0000007a7c70723c */ /* 0x000fe20000041870 */
[----:B------:R-:W3:Y:S07]  /*f8f0*/  LDSM.16.M88.4 R120, [R140] ;  /* 0x000000008c78783b */ /* 0x000eee0000000200 */
        /* <DEDUP_REMOVED lines=29> */
[C---:B--2---:R-:W-:Y:S08]  /*fad0*/  HMMA.16816.F32.BF16 R16, R32.reuse, R108, R16 ;  /* 0x0000006c2010723c */ /* 0x044ff00000041810 */
[----:B------:R-:W-:Y:S01]  /*fae0*/  HMMA.16816.F32.BF16 R12, R32, R110, R12 ;  /* 0x0000006e200c723c */ /* 0x000fe2000004180c */
[----:B------:R-:W-:Y:S02]  /*faf0*/  FSEL R128, R24, -INF , !P1 ;  /* 0xff80000018807808 */ /* 0x000fe40004800000 */
[----:B------:R-:W-:-:S02]  /*fb00*/  ISETP.GE.AND P1, PT, R0, R103, PT ;  /* 0x000000670000720c */ /* 0x000fc40003f26270 */
[----:B------:R-:W-:Y:S02]  /*fb10*/  FSEL R0, R26, -INF , !P2 ;  /* 0xff8000001a007808 */ /* 0x000fe40005000000 */
[----:B------:R-:W-:Y:S01]  /*fb20*/  FSEL R26, R25, -INF , !P4 ;  /* 0xff800000191a7808 */ /* 0x000fe20006000000 */
[C---:B---3--:R-:W-:Y:S01]  /*fb30*/  HMMA.16816.F32.BF16 R8, R32.reuse, R104, R8 ;  /* 0x000000682008723c */ /* 0x048fe20000041808 */
[C---:B------:R-:W-:Y:S02]  /*fb40*/  IADD3 R24, R101.reuse, 0x10, RZ ;  /* 0x0000001065187810 */ /* 0x040fe40007ffe0ff */
[----:B------:R-:W-:Y:S02]  /*fb50*/  IADD3 R25, R101, 0x11, RZ ;  /* 0x0000001165197810 */ /* 0x000fe40007ffe0ff */
[C---:B------:R-:W-:Y:S02]  /*fb60*/  ISETP.GE.AND P2, PT, R102.reuse, R2, PT ;  /* 0x000000026600720c */ /* 0x040fe40003f46270 */
[----:B------:R-:W-:Y:S01]  /*fb70*/  FSEL R111, R27, -INF , !P6 ;  /* 0xff8000001b6f7808 */ /* 0x000fe20007000000 */
[----:B------:R-:W-:Y:S01]  /*fb80*/  HMMA.16816.F32.BF16 R4, R32, R106, R4 ;  /* 0x0000006a2004723c */ /* 0x000fe20000041804 */
[----:B------:R-:W-:Y:S01]  /*fb90*/  BAR.SYNC.DEFER_BLOCKING 0x0 ;  /* 0x0000000000007b1d */ /* 0x000fe20000010000 */
[----:B------:R-:W-:-:S02]  /*fba0*/  ISETP.GE.AND P4, PT, R102, R103, PT ;  /* 0x000000676600720c */ /* 0x000fc40003f86270 */
[-C--:B------:R-:W-:Y:S02]  /*fbb0*/  ISETP.GE.AND P6, PT, R24, R2.reuse, PT ;  /* 0x000000021800720c */ /* 0x080fe40003fc6270 */
[----:B------:R-:W-:Y:S02]  /*fbc0*/  FSEL R130, R20, -INF , !P5 ;  /* 0xff80000014827808 */ /* 0x000fe40006800000 */
[----:B------:R-:W-:Y:S01]  /*fbd0*/  FSEL R131, R22, -INF , !P1 ;  /* 0xff80000016837808 */ /* 0x000fe20004800000 */
[----:B-1----:R-:W-:Y:S01]  /*fbe0*/  HMMA.16816.F32.BF16 R116, R32, R28, R116 ;  /* 0x0000001c2074723c */ /* 0x002fe20000041874 */
[----:B------:R-:W-:Y:S02]  /*fbf0*/  ISETP.GE.AND P1, PT, R25, R2, PT ;  /* 0x000000021900720c */ /* 0x000fe40003f26270 */
[----:B------:R-:W-:Y:S02]  /*fc00*/  IADD3 R20, R101, 0x18, RZ ;  /* 0x0000001865147810 */ /* 0x000fe40007ffe0ff */
[----:B------:R-:W-:-:S02]  /*fc10*/  ISETP.GE.AND P5, PT, R24, R103, PT ;  /* 0x000000671800720c */ /* 0x000fc40003fa6270 */
[----:B------:R-:W-:Y:S01]  /*fc20*/  FSEL R110, R21, -INF , !P2 ;  /* 0xff800000156e7808 */ /* 0x000fe20005000000 */
[----:B------:R-:W-:Y:S01]  /*fc30*/  HMMA.16816.F32.BF16 R112, R32, R30, R112 ;  /* 0x0000001e2070723c */ /* 0x000fe20000041870 */
[----:B------:R-:W-:Y:S02]  /*fc40*/  ISETP.GE.AND P2, PT, R25, R103, PT ;  /* 0x000000671900720c */ /* 0x000fe40003f46270 */
[----:B------:R-:W-:Y:S02]  /*fc50*/  FSEL R133, R23, -INF , !P4 ;  /* 0xff80000017857808 */ /* 0x000fe40006000000 */
[----:B------:R-:W-:Y:S02]  /*fc60*/  IADD3 R21, R101, 0x19, RZ ;  /* 0x0000001965157810 */ /* 0x000fe40007ffe0ff */
[----:B------:R-:W-:Y:S02]  /*fc70*/  FSEL R108, R16, -INF , !P6 ;  /* 0xff800000106c7808 */ /* 0x000fe40007000000 */
[----:B------:R-:W-:-:S02]  /*fc80*/  ISETP.GE.AND P4, PT, R20, R2, PT ;  /* 0x000000021400720c */ /* 0x000fc40003f86270 */
[----:B------:R-:W-:Y:S02]  /*fc90*/  ISETP.GE.AND P6, PT, R20, R103, PT ;  /* 0x000000671400720c */ /* 0x000fe40003fc6270 */
[----:B------:R-:W-:Y:S02]  /*fca0*/  FSEL R104, R17, -INF , !P1 ;  /* 0xff80000011687808 */ /* 0x000fe40004800000 */
[C---:B------:R-:W-:Y:S02]  /*fcb0*/  IADD3 R16, R101.reuse, 0x20, RZ ;  /* 0x0000002065107810 */ /* 0x040fe40007ffe0ff */
[----:B------:R-:W-:Y:S02]  /*fcc0*/  IADD3 R17, R101, 0x21, RZ ;  /* 0x0000002165117810 */ /* 0x000fe40007ffe0ff */
[----:B------:R-:W-:Y:S02]  /*fcd0*/  FSEL R109, R18, -INF , !P5 ;  /* 0xff800000126d7808 */ /* 0x000fe40006800000 */
[----:B------:R-:W-:-:S02]  /*fce0*/  ISETP.GE.AND P5, PT, R21, R2, PT ;  /* 0x000000021500720c */ /* 0x000fc40003fa6270 */
[----:B------:R-:W-:Y:S02]  /*fcf0*/  ISETP.GE.AND P1, PT, R21, R103, PT ;  /* 0x000000671500720c */ /* 0x000fe40003f26270 */
[----:B------:R-:W-:Y:S02]  /*fd00*/  FSEL R23, R19, -INF , !P2 ;  /* 0xff80000013177808 */ /* 0x000fe40005000000 */
[-C--:B------:R-:W-:Y:S02]  /*fd10*/  ISETP.GE.AND P2, PT, R16, R2.reuse, PT ;  /* 0x000000021000720c */ /* 0x080fe40003f46270 */
[----:B------:R-:W-:Y:S02]  /*fd20*/  FSEL R22, R12, -INF , !P4 ;  /* 0xff8000000c167808 */ /* 0x000fe40006000000 */
[----:B------:R-:W-:Y:S02]  /*fd30*/  FSEL R21, R14, -INF , !P6 ;  /* 0xff8000000e157808 */ /* 0x000fe40007000000 */
[----:B------:R-:W-:-:S02]  /*fd40*/  ISETP.GE.AND P6, PT, R17, R2, PT ;  /* 0x000000021100720c */ /* 0x000fc40003fc6270 */
[----:B------:R-:W-:Y:S02]  /*fd50*/  IADD3 R12, R101, 0x28, RZ ;  /* 0x00000028650c7810 */ /* 0x000fe40007ffe0ff */
[----:B------:R-:W-:Y:S02]  /*fd60*/  FSEL R20, R13, -INF , !P5 ;  /* 0xff8000000d147808 */ /* 0x000fe40006800000 */
[----:B------:R-:W-:Y:S02]  /*fd70*/  FSEL R129, R15, -INF , !P1 ;  /* 0xff8000000f817808 */ /* 0x000fe40004800000 */
[----:B------:R-:W-:Y:S02]  /*fd80*/  FSEL R122, R8, -INF , !P2 ;  /* 0xff800000087a7808 */ /* 0x000fe40005000000 */
[-C--:B------:R-:W-:Y:S02]  /*fd90*/  ISETP.GE.AND P4, PT, R16, R103.reuse, PT ;  /* 0x000000671000720c */ /* 0x080fe40003f86270 */
[----:B------:R-:W-:-:S02]  /*fda0*/  ISETP.GE.AND P5, PT, R17, R103, PT ;  /* 0x000000671100720c */ /* 0x000fc40003fa6270 */
[C---:B------:R-:W-:Y:S02]  /*fdb0*/  ISETP.GE.AND P1, PT, R12.reuse, R2, PT ;  /* 0x000000020c00720c */ /* 0x040fe40003f26270 */
[----:B------:R-:W-:Y:S02]  /*fdc0*/  ISETP.GE.AND P2, PT, R12, R103, PT ;  /* 0x000000670c00720c */ /* 0x000fe40003f46270 */
[----:B------:R-:W-:Y:S02]  /*fdd0*/  FSEL R120, R9, -INF , !P6 ;  /* 0xff80000009787808 */ /* 0x000fe40007000000 */
[C---:B------:R-:W-:Y:S02]  /*fde0*/  IADD3 R13, R101.reuse, 0x29, RZ ;  /* 0x00000029650d7810 */ /* 0x040fe40007ffe0ff */
        /* <DEDUP_REMOVED lines=8> */
[CC--:B------:R-:W-:Y:S02]  /*fe70*/  ISETP.GE.AND P5, PT, R8.reuse, R2.reuse, PT ;  /* 0x000000020800720c */ /* 0x0c0fe40003fa6270 */
[----:B------:R-:W-:Y:S02]  /*fe80*/  ISETP.GE.AND P1, PT, R8, R103, PT ;  /* 0x000000670800720c */ /* 0x000fe40003f26270 */
[----:B------:R-:W-:Y:S02]  /*fe90*/  IADD3 R4, R101, 0x38, RZ ;  /* 0x0000003865047810 */ /* 0x000fe40007ffe0ff */
[----:B------:R-:W-:Y:S02]  /*fea0*/  ISETP.GE.AND P2, PT, R9, R2, PT ;  /* 0x000000020900720c */ /* 0x000fe40003f46270 */
[----:B------:R-:W-:Y:S02]  /*feb0*/  IADD3 R101, R101, 0x39, RZ ;  /* 0x0000003965657810 */ /* 0x000fe40007ffe0ff */
[----:B------:R-:W-:-:S02]  /*fec0*/  FSEL R124, R5, -INF , !P4 ;  /* 0xff800000057c7808 */ /* 0x000fc40006000000 */
[----:B------:R-:W-:Y:S02]  /*fed0*/  FSEL R121, R7, -INF , !P6 ;  /* 0xff80000007797808 */ /* 0x000fe40007000000 */
[----:B------:R-:W-:Y:S02]  /*fee0*/  FSEL R116, R116, -INF , !P5 ;  /* 0xff80000074747808 */ /* 0x000fe40006800000 */
[----:B------:R-:W-:Y:S02]  /*fef0*/  FSEL R106, R117, -INF , !P2 ;  /* 0xff800000756a7808 */ /* 0x000fe40005000000 */
[----:B------:R-:W-:Y:S02]  /*ff00*/  FSEL R27, R118, -INF , !P1 ;  /* 0xff800000761b7808 */ /* 0x000fe40004800000 */
[----:B------:R-:W-:Y:S02]  /*ff10*/  ISETP.GE.AND P4, PT, R9, R103, PT ;  /* 0x000000670900720c */ /* 0x000fe40003f86270 */
[----:B------:R-:W-:-:S02]  /*ff20*/  ISETP.GE.AND P6, PT, R4, R2, PT ;  /* 0x000000020400720c */ /* 0x000fc40003fc6270 */
[C---:B------:R-:W-:Y:S02]  /*ff30*/  ISETP.GE.AND P5, PT, R101.reuse, R2, PT ;  /* 0x000000026500720c */ /* 0x040fe40003fa6270 */
        /* <DEDUP_REMOVED lines=67> */
.L_x_6882:
[----:B------:R-:W-:-:S05]  /*10370*/  IMAD.MOV.U32 R6, RZ, RZ, c[0x0][0x198] ;  /* 0x00006600ff067624 */ /* 0x000fca00078e00ff */
[----:B------:R-:W-:-:S04]  /*10380*/  LEA R6, -R6, RZ, 0x6 ;  /* 0x000000ff06067211 */ /* 0x000fc800078e31ff */
[----:B------:R-:W-:Y:S02]  /*10390*/  SHF.R.S32.HI R2, RZ, 0x1f, R6 ;  /* 0x0000001fff027819 */ /* 0x000fe40000011406 */
.L_x_6883:
[----:B------:R-:W-:Y:S01]  /*103a0*/  ULDC.64 UR4, c[0x0][0x198] ;  /* 0x0000660000047ab9 */ /* 0x000fe20000000a00 */
[C---:B------:R-:W-:Y:S01]  /*103b0*/  LEA R164, P0, R6.reuse, R164, 0x1 ;  /* 0x000000a406a47211 */ /* 0x040fe200078008ff */
[----:B------:R-:W-:Y:S02]  /*103c0*/  USHF.L.U32 UR9, UR4, 0x5, URZ ;  /* 0x0000000504097899 */ /* 0x000fe4000800063f */
[----:B------:R-:W-:Y:S01]  /*103d0*/  USHF.L.U64.HI UR5, UR4, UR8, UR5 ;  /* 0x0000000804057299 */ /* 0x000fe20008010205 */
[----:B------:R-:W-:-:S03]  /*103e0*/  LEA.HI.X R165, R6, R165, R2, 0x1, P0 ;  /* 0x000000a506a57211 */ /* 0x000fc600000f0c02 */
        /* <DEDUP_REMOVED lines=18> */
.L_x_6881:
        /* <DEDUP_REMOVED lines=47> */
[C---:B------:R-:W-:Y:S01]  /*10800*/  FSETP.NEU.FTZ.AND P0, PT, R33.reuse, -INF , PT ;  /* 0xff8000002100780b */ /* 0x040fe20003f1d000 */
[----:B------:R-:W-:Y:S02]  /*10810*/  FADD.FTZ R4, R100, -R5 ;  /* 0x8000000564047221 */ /* 0x000fe40000010000 */
[----:B------:R-:W-:Y:S01]  /*10820*/  FFMA.FTZ R31, R26, c[0x0][0x23c], -R105 ;  /* 0x00008f001a1f7a23 */ /* 0x000fe20000010869 */
[C---:B------:R-:W-:Y:S01]  /*10830*/  FSEL R6, R33.reuse, RZ, P0 ;  /* 0x000000ff21067208 */ /* 0x040fe20000000000 */
[----:B------:R-:W-:-:S02]  /*10840*/  FMUL.FTZ R26, R33, c[0x0][0x23c] ;  /* 0x00008f00211a7a20 */ /* 0x000fc40000410000 */
[--C-:B------:R-:W-:Y:S02]  /*10850*/  FFMA.FTZ R32, R128, c[0x0][0x23c], -R105.reuse ;  /* 0x00008f0080207a23 */ /* 0x100fe40000010869 */
[----:B------:R-:W-:Y:S01]  /*10860*/  FADD.FTZ R6, R3, -R6 ;  /* 0x8000000603067221 */ /* 0x000fe20000010000 */
[----:B------:R-:W-:Y:S01]  /*10870*/  FSEL R26, R26, RZ, P0 ;  /* 0x000000ff1a1a7208 */ /* 0x000fe20000000000 */
[--C-:B------:R-:W-:Y:S01]  /*10880*/  FFMA.FTZ R30, R130, c[0x0][0x23c], -R105.reuse ;  /* 0x00008f00821e7a23 */ /* 0x100fe20000010869 */
[----:B------:R-:W-:Y:S01]  /*10890*/  MUFU.EX2 R31, R31 ;  /* 0x0000001f001f7308 */ /* 0x000fe20000000800 */
[----:B------:R-:W-:Y:S02]  /*108a0*/  FFMA.FTZ R29, R110, c[0x0][0x23c], -R105 ;  /* 0x00008f006e1d7a23 */ /* 0x000fe40000010869 */
        /* <DEDUP_REMOVED lines=12> */
[--C-:B------:R-:W-:Y:S01]  /*10970*/  FFMA.FTZ R109, R109, c[0x0][0x23c], -R26.reuse ;  /* 0x00008f006d6d7a23 */ /* 0x100fe2000001081a */
[----:B------:R-:W2:Y:S01]  /*10980*/  MUFU.EX2 R29, R29 ;  /* 0x0000001d001d7308 */ /* 0x000ea20000000800 */
[----:B-1----:R-:W-:Y:S01]  /*10990*/  F2FP.BF16.PACK_AB R4, R31, R32 ;  /* 0x000000201f04723e */ /* 0x002fe200000010ff */
[--C-:B------:R-:W-:Y:S02]  /*109a0*/  FFMA.FTZ R110, R23, c[0x0][0x23c], -R26.reuse ;  /* 0x00008f00176e7a23 */ /* 0x100fe4000001081a */
[--C-:B------:R-:W-:Y:S02]  /*109b0*/  FFMA.FTZ R111, R21, c[0x0][0x23c], -R26.reuse ;  /* 0x00008f00156f7a23 */ /* 0x100fe4000001081a */
[----:B------:R-:W-:Y:S01]  /*109c0*/  FFMA.FTZ R114, R129, c[0x0][0x23c], -R26 ;  /* 0x00008f0081727a23 */ /* 0x000fe2000001081a */
[----:B------:R-:W-:Y:S01]  /*109d0*/  LDSM.16.MT88.4 R20, [R150+0x8800] ;  /* 0x008800009614783b */ /* 0x000fe20000004200 */
[----:B------:R-:W-:Y:S01]  /*109e0*/  MUFU.EX2 R28, R28 ;  /* 0x0000001c001c7308 */ /* 0x000fe20000000800 */
[----:B------:R-:W-:-:S02]  /*109f0*/  FFMA.FTZ R118, R120, c[0x0][0x23c], -R105 ;  /* 0x00008f0078767a23 */ /* 0x000fc40000010869 */
[--C-:B------:R-:W-:Y:S02]  /*10a00*/  FFMA.FTZ R113, R122, c[0x0][0x23c], -R105.reuse ;  /* 0x00008f007a717a23 */ /* 0x100fe40000010869 */
[--C-:B------:R-:W-:Y:S02]  /*10a10*/  FFMA.FTZ R120, R124, c[0x0][0x23c], -R105.reuse ;  /* 0x00008f007c787a23 */ /* 0x100fe40000010869 */
[----:B------:R-:W-:Y:S01]  /*10a20*/  FFMA.FTZ R115, R126, c[0x0][0x23c], -R105 ;  /* 0x00008f007e737a23 */ /* 0x000fe20000010869 */
[----:B------:R-:W1:Y:S01]  /*10a30*/  MUFU.EX2 R2, R2 ;  /* 0x0000000200027308 */ /* 0x000e620000000800 */
        /* <DEDUP_REMOVED lines=16> */
[----:B------:R-:W-:Y:S02]  /*10b40*/  FFMA.FTZ R123, R24, c[0x0][0x23c], -R26 ;  /* 0x00008f00187b7a23 */ /* 0x000fe4000001081a */
[----:B------:R-:W-:Y:S03]  /*10b50*/  LDSM.16.MT88.4 R24, [R149+0x9800] ;  /* 0x009800009518783b */ /* 0x000fe60000004200 */
        /* <DEDUP_REMOVED lines=46> */
[----:B------:R-:W5:Y:S01]  /*10e40*/  LDSM.16.MT88.4 R8, [R150+0xa000] ;  /* 0x00a000009608783b */ /* 0x000f620000004200 */
[----:B------:R-:W-:-:S02]  /*10e50*/  FMUL.FTZ R61, R61, R100 ;  /* 0x000000643d3d7220 */ /* 0x000fc40000410000 */
[-C--:B------:R-:W-:Y:S01]  /*10e60*/  FMUL.FTZ R62, R62, R3.reuse ;  /* 0x000000033e3e7220 */ /* 0x080fe20000410000 */
[----:B------:R-:W1:Y:S01]  /*10e70*/  MUFU.EX2 R114, R114 ;  /* 0x0000007200727308 */ /* 0x000e620000000800 */
[-C--:B------:R-:W-:Y:S02]  /*10e80*/  FMUL.FTZ R63, R63, R3.reuse ;  /* 0x000000033f3f7220 */ /* 0x080fe40000410000 */
[-C--:B------:R-:W-:Y:S02]  /*10e90*/  FMUL.FTZ R64, R64, R100.reuse ;  /* 0x0000006440407220 */ /* 0x080fe40000410000 */
[----:B------:R-:W-:Y:S01]  /*10ea0*/  FMUL.FTZ R65, R65, R100 ;  /* 0x0000006441417220 */ /* 0x000fe20000410000 */
[----:B--2---:R-:W-:Y:S01]  /*10eb0*/  HMMA.16816.F32.BF16 R56, R4, R16, R56 ;  /* 0x000000100438723c */ /* 0x004fe20000041838 */
[-C--:B------:R-:W-:Y:S01]  /*10ec0*/  FMUL.FTZ R66, R66, R3.reuse ;  /* 0x0000000342427220 */ /* 0x080fe20000410000 */
        /* <DEDUP_REMOVED lines=8> */
[----:B------:R-:W1:Y:S01]  /*10f50*/  MUFU.EX2 R118, R118 ;  /* 0x0000007600767308 */ /* 0x000e620000000800 */
[-C--:B------:R-:W-:Y:S02]  /*10f60*/  FMUL.FTZ R72, R72, R100.reuse ;  /* 0x0000006448487220 */ /* 0x080fe40000410000 */
[----:B------:R-:W-:Y:S01]  /*10f70*/  FMUL.FTZ R73, R73, R100 ;  /* 0x0000006449497220 */ /* 0x000fe20000410000 */
[----:B---3--:R-:W-:Y:S01]  /*10f80*/  HMMA.16816.F32.BF16 R64, R4, R12, R64 ;  /* 0x0000000c0440723c */ /* 0x008fe20000041840 */
[----:B------:R-:W-:-:S02]  /*10f90*/  FMUL.FTZ R74, R74, R3 ;  /* 0x000000034a4a7220 */ /* 0x000fc40000410000 */
[-C--:B------:R-:W-:Y:S01]  /*10fa0*/  FMUL.FTZ R75, R75, R3.reuse ;  /* 0x000000034b4b7220 */ /* 0x080fe20000410000 */
[----:B------:R-:W-:Y:S01]  /*10fb0*/  MUFU.EX2 R115, R115 ;  /* 0x0000007300737308 */ /* 0x000fe20000000800 */
[-C--:B------:R-:W-:Y:S02]  /*10fc0*/  FMUL.FTZ R92, R92, R100.reuse ;  /* 0x000000645c5c7220 */ /* 0x080fe40000410000 */
[-C--:B------:R-:W-:Y:S01]  /*10fd0*/  FMUL.FTZ R93, R93, R100.reuse ;  /* 0x000000645d5d7220 */ /* 0x080fe20000410000 */
[----:B------:R-:W-:Y:S01]  /*10fe0*/  HMMA.16816.F32.BF16 R68, R4, R14, R68 ;  /* 0x0000000e0444723c */ /* 0x000fe20000041844 */
[-C--:B------:R-:W-:Y:S01]  /*10ff0*/  FMUL.FTZ R94, R94, R3.reuse ;  /* 0x000000035e5e7220 */ /* 0x080fe20000410000 */
[----:B------:R-:W3:Y:S01]  /*11000*/  LDSM.16.MT88.4 R12, [R148+0xa000] ;  /* 0x00a00000940c783b */ /* 0x000ee20000004200 */
[----:B------:R-:W-:Y:S01]  /*11010*/  FMUL.FTZ R95, R95, R3 ;  /* 0x000000035f5f7220 */ /* 0x000fe20000410000 */
[----:B------:R-:W-:Y:S01]  /*11020*/  MUFU.EX2 R120, R120 ;  /* 0x0000007800787308 */ /* 0x000fe20000000800 */
[----:B------:R-:W-:-:S02]  /*11030*/  FMUL.FTZ R76, R76, R100 ;  /* 0x000000644c4c7220 */ /* 0x000fc40000410000 */
[-C--:B------:R-:W-:Y:S01]  /*11040*/  FMUL.FTZ R77, R77, R100.reuse ;  /* 0x000000644d4d7220 */ /* 0x080fe20000410000 */
[C---:B-----5:R-:W-:Y:S01]  /*11050*/  HMMA.16816.F32.BF16 R72, R4.reuse, R8, R72 ;  /* 0x000000080448723c */ /* 0x060fe20000041848 */
[-C--:B------:R-:W-:Y:S02]  /*11060*/  FMUL.FTZ R78, R78, R3.reuse ;  /* 0x000000034e4e7220 */ /* 0x080fe40000410000 */
[-C--:B------:R-:W-:Y:S01]  /*11070*/  FMUL.FTZ R79, R79, R3.reuse ;  /* 0x000000034f4f7220 */ /* 0x080fe20000410000 */
[----:B------:R-:W-:Y:S01]  /*11080*/  MUFU.EX2 R117, R117 ;  /* 0x0000007500757308 */ /* 0x000fe20000000800 */
[-C--:B------:R-:W-:Y:S02]  /*11090*/  FMUL.FTZ R80, R80, R100.reuse ;  /* 0x0000006450507220 */ /* 0x080fe40000410000 */
[----:B------:R-:W-:Y:S01]  /*110a0*/  FMUL.FTZ R81, R81, R100 ;  /* 0x0000006451517220 */ /* 0x000fe20000410000 */
[----:B------:R-:W-:Y:S01]  /*110b0*/  HMMA.16816.F32.BF16 R92, R4, R10, R92 ;  /* 0x0000000a045c723c */ /* 0x000fe2000004185c */
[----:B------:R-:W5:Y:S01]  /*110c0*/  LDSM.16.MT88.4 R8, [R152+0x8800] ;  /* 0x008800009808783b */ /* 0x000f620000004200 */
[----:B------:R-:W-:-:S02]  /*110d0*/  FMUL.FTZ R82, R82, R3 ;  /* 0x0000000352527220 */ /* 0x000fc40000410000 */
[-C--:B------:R-:W-:Y:S01]  /*110e0*/  FMUL.FTZ R83, R83, R3.reuse ;  /* 0x0000000353537220 */ /* 0x080fe20000410000 */
[----:B------:R-:W1:Y:S01]  /*110f0*/  MUFU.EX2 R122, R122 ;  /* 0x0000007a007a7308 */ /* 0x000e620000000800 */
[-C--:B------:R-:W-:Y:S02]  /*11100*/  FMUL.FTZ R88, R88, R100.reuse ;  /* 0x0000006458587220 */ /* 0x080fe40000410000 */
[-C--:B------:R-:W-:Y:S02]  /*11110*/  FMUL.FTZ R89, R89, R100.reuse ;  /* 0x0000006459597220 */ /* 0x080fe40000410000 */
[-C--:B------:R-:W-:Y:S01]  /*11120*/  FMUL.FTZ R90, R90, R3.reuse ;  /* 0x000000035a5a7220 */ /* 0x080fe20000410000 */
[----:B--2---:R-:W-:Y:S01]  /*11130*/  HMMA.16816.F32.BF16 R76, R4, R16, R76 ;  /* 0x00000010044c723c */ /* 0x004fe2000004184c */
        /* <DEDUP_REMOVED lines=8> */
[----:B------:R-:W1:Y:S01]  /*111c0*/  MUFU.EX2 R124, R124 ;  /* 0x0000007c007c7308 */ /* 0x000e620000000800 */
[----:B------:R-:W-:Y:S01]  /*111d0*/  FFMA.FTZ R32, R175, R100, R32 ;  /* 0x00000064af207223 */ /* 0x000fe20000010020 */
[----:B------:R-:W-:Y:S01]  /*111e0*/  MOV R100, R34 ;  /* 0x0000002200647202 */ /* 0x000fe20000000f00 */
[----:B------:R-:W-:Y:S02]  /*111f0*/  FFMA.FTZ R3, R173, R3, R28 ;  /* 0x00000003ad037223 */ /* 0x000fe4000001001c */
[----:B---3--:R-:W-:Y:S01]  /*11200*/  HMMA.16816.F32.BF16 R88, R4, R12, R88 ;  /* 0x0000000c0458723c */ /* 0x008fe20000041858 */
[----:B------:R-:W-:-:S02]  /*11210*/  FADD.FTZ R31, R31, R32 ;  /* 0x000000201f1f7221 */ /* 0x000fc40000010000 */
[----:B------:R-:W-:Y:S01]  /*11220*/  MUFU.EX2 R116, R116 ;  /* 0x0000007400747308 */ /* 0x000fe20000000800 */
[----:B------:R-:W-:Y:S02]  /*11230*/  FADD.FTZ R3, R2, R3 ;  /* 0x0000000302037221 */ /* 0x000fe40000010000 */
[----:B------:R-:W-:Y:S02]  /*11240*/  FADD.FTZ R30, R30, R31 ;  /* 0x0000001f1e1e7221 */ /* 0x000fe40000010000 */
[----:B------:R-:W-:Y:S01]  /*11250*/  HMMA.16816.F32.BF16 R84, R4, R14, R84 ;  /* 0x0000000e0454723c */ /* 0x000fe20000041854 */
[----:B------:R-:W3:Y:S01]  /*11260*/  LDSM.16.MT88.4 R12, [R149+0x8800] ;  /* 0x00880000950c783b */ /* 0x000ee20000004200 */
[----:B------:R-:W-:Y:S01]  /*11270*/  FADD.FTZ R2, R0, R3 ;  /* 0x0000000300027221 */ /* 0x000fe20000010000 */
[----:B------:R-:W2:Y:S01]  /*11280*/  MUFU.EX2 R121, R121 ;  /* 0x0000007900797308 */ /* 0x000ea20000000800 */
[----:B------:R-:W-:Y:S02]  /*11290*/  FADD.FTZ R0, R29, R30 ;  /* 0x0000001e1d007221 */ /* 0x000fe40000010000 */
[----:B------:R-:W-:Y:S01]  /*112a0*/  FADD.FTZ R2, R35, R2 ;  /* 0x0000000223027221 */ /* 0x000fe20000010000 */
[----:B-1----:R-:W-:Y:S01]  /*112b0*/  F2FP.BF16.PACK_AB R4, R104, R101 ;  /* 0x000000656804723e */ /* 0x002fe200000010ff */
[----:B------:R-:W-:Y:S01]  /*112c0*/  FADD.FTZ R101, R101, R0 ;  /* 0x0000000065657221 */ /* 0x000fe20000010000 */
[----:B----4-:R-:W-:Y:S01]  /*112d0*/  F2FP.BF16.PACK_AB R5, R110, R109 ;  /* 0x0000006d6e05723e */ /* 0x010fe200000010ff */
[----:B------:R-:W-:Y:S01]  /*112e0*/  FADD.FTZ R109, R109, R2 ;  /* 0x000000026d6d7221 */ /* 0x000fe20000010000 */
[----:B------:R-:W-:Y:S01]  /*112f0*/  F2FP.BF16.PACK_AB R6, R108, R107 ;  /* 0x0000006b6c06723e */ /* 0x000fe200000010ff */
[----:B------:R-:W-:Y:S01]  /*11300*/  MUFU.EX2 R106, R106 ;  /* 0x0000006a006a7308 */ /* 0x000fe20000000800 */
[----:B------:R-:W-:Y:S01]  /*11310*/  F2FP.BF16.PACK_AB R7, R114, R111 ;  /* 0x0000006f7207723e */ /* 0x000fe200000010ff */
[----:B------:R-:W-:-:S02]  /*11320*/  FADD.FTZ R104, R104, R101 ;  /* 0x0000006568687221 */ /* 0x000fc40000010000 */
[----:B------:R-:W-:Y:S02]  /*11330*/  FADD.FTZ R110, R110, R109 ;  /* 0x0000006d6e6e7221 */ /* 0x000fe40000010000 */
[----:B------:R-:W-:Y:S02]  /*11340*/  FADD.FTZ R107, R107, R104 ;  /* 0x000000686b6b7221 */ /* 0x000fe40000010000 */
[----:B-----5:R-:W-:Y:S01]  /*11350*/  HMMA.16816.F32.BF16 R96, R4, R8, R96 ;  /* 0x000000080460723c */ /* 0x020fe20000041860 */
[----:B------:R-:W-:Y:S01]  /*11360*/  MUFU.EX2 R105, R105 ;  /* 0x0000006900697308 */ /* 0x000fe20000000800 */
[----:B------:R-:W-:Y:S02]  /*11370*/  FADD.FTZ R111, R111, R110 ;  /* 0x0000006e6f6f7221 */ /* 0x000fe40000010000 */
[----:B------:R-:W-:Y:S02]  /*11380*/  FADD.FTZ R108, R108, R107 ;  /* 0x0000006b6c6c7221 */ /* 0x000fe40000010000 */
[----:B------:R-:W-:-:S02]  /*11390*/  FADD.FTZ R114, R114, R111 ;  /* 0x0000006f72727221 */ /* 0x000fc40000010000 */
[C---:B------:R-:W-:Y:S01]  /*113a0*/  HMMA.16816.F32.BF16 R36, R4.reuse, R10, R36 ;  /* 0x0000000a0424723c */ /* 0x040fe20000041824 */
[----:B------:R-:W1:Y:S01]  /*113b0*/  LDSM.16.MT88.4 R8, [R148+0x8800] ;  /* 0x008800009408783b */ /* 0x000e620000004200 */
[----:B------:R-:W-:Y:S06]  /*113c0*/  MUFU.EX2 R102, R102 ;  /* 0x0000006600667308 */ /* 0x000fec0000000800 */
[C---:B--2---:R-:W-:Y:S02]  /*113d0*/  HMMA.16816.F32.BF16 R64, R4.reuse, R16, R64 ;  /* 0x000000100440723c */ /* 0x044fe40000041840 */
[----:B------:R-:W2:Y:S06]  /*113e0*/  MUFU.EX2 R103, R103 ;  /* 0x0000006700677308 */ /* 0x000eac0000000800 */
[C---:B---3--:R-:W-:Y:S02]  /*113f0*/  HMMA.16816.F32.BF16 R48, R4.reuse, R12, R48 ;  /* 0x0000000c0430723c */ /* 0x048fe40000041830 */
[----:B------:R-:W-:Y:S06]  /*11400*/  MUFU.EX2 R112, R112 ;  /* 0x0000007000707308 */ /* 0x000fec0000000800 */
[C---:B------:R-:W-:Y:S01]  /*11410*/  HMMA.16816.F32.BF16 R52, R4.reuse, R14, R52 ;  /* 0x0000000e0434723c */ /* 0x040fe20000041834 */
[----:B------:R-:W3:Y:S01]  /*11420*/  LDSM.16.MT88.4 R12, [R150+0xa800] ;  /* 0x00a80000960c783b */ /* 0x000ee20000004200 */
[----:B------:R-:W4:Y:S06]  /*11430*/  MUFU.EX2 R123, R123 ;  /* 0x0000007b007b7308 */ /* 0x000f2c0000000800 */
[C---:B------:R-:W-:Y:S01]  /*11440*/  HMMA.16816.F32.BF16 R68, R4.reuse, R18, R68 ;  /* 0x000000120444723c */ /* 0x040fe20000041844 */
[----:B------:R-:W5:Y:S07]  /*11450*/  LDSM.16.MT88.4 R16, [R148+0xa800] ;  /* 0x00a800009410783b */ /* 0x000f6e0000004200 */
[C---:B------:R-:W-:Y:S08]  /*11460*/  HMMA.16816.F32.BF16 R40, R4.reuse, R20, R40 ;  /* 0x000000140428723c */ /* 0x040ff00000041828 */
[C---:B-1----:R-:W-:Y:S08]  /*11470*/  HMMA.16816.F32.BF16 R56, R4.reuse, R8, R56 ;  /* 0x000000080438723c */ /* 0x042ff00000041838 */
[C---:B------:R-:W-:Y:S01]  /*11480*/  HMMA.16816.F32.BF16 R60, R4.reuse, R10, R60 ;  /* 0x0000000a043c723c */ /* 0x040fe2000004183c */
[----:B------:R-:W1:Y:S07]  /*11490*/  LDSM.16.MT88.4 R8, [R149+0xa800] ;  /* 0x00a800009508783b */ /* 0x000e6e0000004200 */
[C---:B------:R-:W-:Y:S01]  /*114a0*/  HMMA.16816.F32.BF16 R44, R4.reuse, R22, R44 ;  /* 0x00000016042c723c */ /* 0x040fe2000004182c */
[----:B------:R-:W-:Y:S07]  /*114b0*/  LDSM.16.MT88.4 R20, [R149+0x9000] ;  /* 0x009000009514783b */ /* 0x000fee0000004200 */
        /* <DEDUP_REMOVED lines=22> */
[C---:B-----5:R-:W-:Y:S08]  /*11620*/  HMMA.16816.F32.BF16 R56, R4.reuse, R16, R56 ;  /* 0x000000100438723c */ /* 0x060ff00000041838 */
[C---:B-1----:R-:W-:Y:S08]  /*11630*/  HMMA.16816.F32.BF16 R40, R4.reuse, R8, R40 ;  /* 0x000000080428723c */ /* 0x042ff00000041828 */
[C---:B------:R-:W-:Y:S01]  /*11640*/  HMMA.16816.F32.BF16 R44, R4.reuse, R10, R44 ;  /* 0x0000000a042c723c */ /* 0x040fe2000004182c */
[----:B------:R-:W1:Y:S07]  /*11650*/  LDSM.16.MT88.4 R8, [R150+0xb000] ;  /* 0x00b000009608783b */ /* 0x000e6e0000004200 */
[C---:B------:R-:W-:Y:S01]  /*11660*/  HMMA.16816.F32.BF16 R60, R4.reuse, R18, R60 ;  /* 0x00000012043c723c */ /* 0x040fe2000004183c */
[----:B------:R-:W5:Y:S07]  /*11670*/  LDSM.16.MT88.4 R16, [R149+0xb000] ;  /* 0x00b000009510783b */ /* 0x000f6e0000004200 */
        /* <DEDUP_REMOVED lines=23> */
[----:B-1----:R-:W-:Y:S01]  /*117f0*/  HMMA.16816.F32.BF16 R40, R4, R8, R40 ;  /* 0x000000080428723c */ /* 0x002fe20000041828 */
        /* <DEDUP_REMOVED lines=9> */
[C---:B------:R-:W-:Y:S08]  /*11890*/  HMMA.16816.F32.BF16 R48, R4.reuse, R24, R48 ;  /* 0x000000180430723c */ /* 0x040ff00000041830 */
[C---:B-1----:R-:W-:Y:S07]  /*118a0*/  HMMA.16816.F32.BF16 R76, R4.reuse, R8, R76 ;  /* 0x00000008044c723c */ /* 0x042fee000004184c */
[----:B------:R-:W-:Y:S01]  /*118b0*/  FADD.FTZ R9, R119, R122 ;  /* 0x0000007a77097221 */ /* 0x000fe20000010000 */
[----:B------:R-:W-:Y:S03]  /*118c0*/  HMMA.16816.F32.BF16 R52, R4, R26, R52 ;  /* 0x0000001a0434723c */ /* 0x000fe60000041834 */
[----:B------:R-:W-:-:S04]  /*118d0*/  FADD.FTZ R9, R124, R9 ;  /* 0x000000097c097221 */ /* 0x000fc80000010000 */
[----:B------:R-:W-:Y:S01]  /*118e0*/  FADD.FTZ R102, R102, R9 ;  /* 0x0000000966667221 */ /* 0x000fe20000010000 */
[----:B------:R-:W-:Y:S03]  /*118f0*/  HMMA.16816.F32.BF16 R56, R4, R20, R56 ;  /* 0x000000140438723c */ /* 0x000fe60000041838 */
[----:B------:R-:W-:-:S04]  /*11900*/  FADD.FTZ R103, R103, R102 ;  /* 0x0000006667677221 */ /* 0x000fc80000010000 */
[----:B------:R-:W-:Y:S01]  /*11910*/  FADD.FTZ R112, R112, R103 ;  /* 0x0000006770707221 */ /* 0x000fe20000010000 */
[----:B------:R-:W-:Y:S03]  /*11920*/  HMMA.16816.F32.BF16 R60, R4, R22, R60 ;  /* 0x00000016043c723c */ /* 0x000fe6000004183c */
[----:B------:R-:W-:-:S05]  /*11930*/  FADD.FTZ R173, R123, R112 ;  /* 0x000000707bad7221 */ /* 0x000fca0000010000 */
[C---:B--2---:R-:W-:Y:S08]  /*11940*/  HMMA.16816.F32.BF16 R72, R4.reuse, R12, R72 ;  /* 0x0000000c0448723c */ /* 0x044ff00000041848 */
[C---:B------:R-:W-:Y:S08]  /*11950*/  HMMA.16816.F32.BF16 R92, R4.reuse, R14, R92 ;  /* 0x0000000e045c723c */ /* 0x040ff0000004185c */
[C---:B------:R-:W-:Y:S08]  /*11960*/  HMMA.16816.F32.BF16 R80, R4.reuse, R10, R80 ;  /* 0x0000000a0450723c */ /* 0x040ff00000041850 */
[C---:B---3--:R-:W-:Y:S08]  /*11970*/  HMMA.16816.F32.BF16 R88, R4.reuse, R16, R88 ;  /* 0x000000100458723c */ /* 0x048ff00000041858 */
[----:B------:R-:W-:Y:S08]  /*11980*/  HMMA.16816.F32.BF16 R84, R4, R18, R84 ;  /* 0x000000120454723c */ /* 0x000ff00000041854 */
.L_x_6878:
[----:B------:R-:W-:-:S13]  /*11990*/  ISETP.GE.AND P0, PT, R168, 0x1, PT ;  /* 0x00000001a800780c */ /* 0x000fda0003f06270 */
[----:B------:R-:W-:Y:S05]  /*119a0*/  @!P0 BRA `(.L_x_6884) ;  /* 0x000026f000008947 */ /* 0x000fea0003800000 */
[----:B------:R-:W-:Y:S01]  /*119b0*/  ULDC.64 UR4, c[0x0][0x1a0] ;  /* 0x0000680000047ab9 */ /* 0x000fe20000000a00 */
[----:B------:R-:W-:Y:S01]  /*119c0*/  IMAD.MOV.U32 R0, RZ, RZ, R3 ;  /* 0x000000ffff007224 */ /* 0x000fe200078e0003 */
[----:B------:R-:W-:Y:S01]  /*119d0*/  ULEA UR9, -UR4, URZ, 0x6 ;  /* 0x0000003f04097291 */ /* 0x000fe2000f8e313f */
[----:B------:R-:W-:Y:S01]  /*119e0*/  IMAD.MOV.U32 R101, RZ, RZ, R100 ;  /* 0x000000ffff657224 */ /* 0x000fe200078e0064 */
[----:B------:R-:W-:Y:S02]  /*119f0*/  UMOV UR8, 0x5 ;  /* 0x0000000500087882 */ /* 0x000fe40000000000 */
[----:B------:R-:W-:Y:S02]  /*11a00*/  USHF.R.S32.HI UR13, URZ, 0x1f, UR9 ;  /* 0x0000001f3f0d7899 */ /* 0x000fe40008011409 */
[----:B------:R-:W-:Y:S01]  /*11a10*/  USHF.L.U64.HI UR10, UR4, UR8, UR5 ;  /* 0x00000008040a7299 */ /* 0x000fe20008010205 */
[----:B------:R-:W-:Y:S01]  /*11a20*/  MOV R171, UR9 ;  /* 0x0000000900ab7c02 */ /* 0x000fe20008000f00 */
[----:B------:R-:W-:-:S02]  /*11a30*/  USHF.L.U32 UR11, UR4, 0x5, URZ ;  /* 0x00000005040b7899 */ /* 0x000fc4000800063f */
[----:B------:R-:W-:Y:S01]  /*11a40*/  MOV R170, UR13 ;  /* 0x0000000d00aa7c02 */ /* 0x000fe20008000f00 */
[----:B------:R-:W-:Y:S02]  /*11a50*/  ULDC.64 UR4, c[0x0][0x198] ;  /* 0x0000660000047ab9 */ /* 0x000fe40000000a00 */
[----:B------:R-:W-:Y:S02]  /*11a60*/  ULEA UR12, -UR4, URZ, 0x6 ;  /* 0x0000003f040c7291 */ /* 0x000fe4000f8e313f */
[----:B------:R-:W-:Y:S02]  /*11a70*/  USHF.L.U64.HI UR5, UR4, UR8, UR5 ;  /* 0x0000000804057299 */ /* 0x000fe40008010205 */
[----:B------:R-:W-:Y:S02]  /*11a80*/  USHF.L.U32 UR4, UR4, 0x5, URZ ;  /* 0x0000000504047899 */ /* 0x000fe4000800063f */
[----:B------:R-:W-:Y:S02]  /*11a90*/  USHF.R.S32.HI UR8, URZ, 0x1f, UR12 ;  /* 0x0000001f3f087899 */ /* 0x000fe4000801140c */
.L_x_6888:
        /* <DEDUP_REMOVED lines=64> */
.L_x_6885:
[C---:B------:R-:W-:Y:S04]  /*11ea0*/  LEA R167, P0, R6.reuse, R167, 0x1 ;  /* 0x000000a706a77211 */ /* 0x040fe800078008ff */
[----:B------:R-:W-:Y:S01]  /*11eb0*/  LEA.HI.X R166, R6, R166, R3, 0x1, P0 ;  /* 0x000000a606a67211 */ /* 0x000fe200000f0c03 */
[----:B------:R-:W-:Y:S01]  /*11ec0*/  IMAD.MOV.U32 R34, RZ, RZ, R167 ;  /* 0x000000ffff227224 */ /* 0x000fe200078e00a7 */
        /* <DEDUP_REMOVED lines=20> */
[----:B------:R-:W3:Y:S04]  /*12010*/  LDSM.16.M88.4 R108, [R157+0x4000] ;  /* 0x004000009d6c783b */ /* 0x000ee80000000200 */
[----:B------:R-:W4:Y:S04]  /*12020*/  LDSM.16.M88.4 R112, [R157+0x4800] ;  /* 0x004800009d70783b */ /* 0x000f280000000200 */
[----:B------:R-:W5:Y:S04]  /*12030*/  LDSM.16.M88.4 R116, [R157+0x5000] ;  /* 0x005000009d74783b */ /* 0x000f680000000200 */
[----:B------:R-:W0:Y:S04]  /*12040*/  LDGDEPBAR ;  /* 0x00000000000079af */ /* 0x000e280000000000 */
[----:B------:R-:W1:Y:S04]  /*12050*/  LDSM.16.M88.4 R120, [R157+0x5800] ;  /* 0x005800009d78783b */ /* 0x000e680000000200 */
[----:B------:R-:W-:Y:S04]  /*12060*/  LDSM.16.M88.4 R124, [R156] ;  /* 0x000000009c7c783b */ /* 0x000fe80000000200 */
[----:B------:R-:W1:Y:S04]  /*12070*/  LDSM.16.M88.4 R128, [R155] ;  /* 0x000000009b80783b */ /* 0x000e680000000200 */
[----:B------:R-:W1:Y:S04]  /*12080*/  LDSM.16.M88.4 R132, [R147] ;  /* 0x000000009384783b */ /* 0x000e680000000200 */
[----:B------:R-:W1:Y:S01]  /*12090*/  LDSM.16.M88.4 R136, [R146] ;  /* 0x000000009288783b */ /* 0x000e620000000200 */
[C---:B---3--:R-:W-:Y:S08]  /*120a0*/  HMMA.16816.F32.BF16 R4, R104.reuse, R108, RZ ;  /* 0x0000006c6804723c */ /* 0x048ff000000418ff */
[C---:B------:R-:W-:Y:S01]  /*120b0*/  HMMA.16816.F32.BF16 R8, R104.reuse, R110, RZ ;  /* 0x0000006e6808723c */ /* 0x040fe200000418ff */
[----:B------:R-:W3:Y:S07]  /*120c0*/  LDSM.16.M88.4 R108, [R145] ;  /* 0x00000000916c783b */ /* 0x000eee0000000200 */
        /* <DEDUP_REMOVED lines=9> */
[----:B------:R-:W4:Y:S03]  /*12160*/  LDSM.16.M88.4 R120, [R151+0x5000] ;  /* 0x005000009778783b */ /* 0x000f260000000200 */
[C---:B------:R-:W-:Y:S08]  /*12170*/  HMMA.16816.F32.BF16 R4, R124.reuse, R128, R4 ;  /* 0x000000807c04723c */ /* 0x040ff00000041804 */
[C---:B------:R-:W-:Y:S01]  /*12180*/  HMMA.16816.F32.BF16 R8, R124.reuse, R130, R8 ;  /* 0x000000827c08723c */ /* 0x040fe20000041808 */
[----:B------:R-:W5:Y:S07]  /*12190*/  LDSM.16.M88.4 R128, [R151+0x5800] ;  /* 0x005800009780783b */ /* 0x000f6e0000000200 */
[C---:B------:R-:W-:Y:S08]  /*121a0*/  HMMA.16816.F32.BF16 R12, R124.reuse, R132, R12 ;  /* 0x000000847c0c723c */ /* 0x040ff0000004180c */
[C---:B------:R-:W-:Y:S08]  /*121b0*/  HMMA.16816.F32.BF16 R16, R124.reuse, R134, R16 ;  /* 0x000000867c10723c */ /* 0x040ff00000041810 */
[C---:B------:R-:W-:Y:S08]  /*121c0*/  HMMA.16816.F32.BF16 R20, R124.reuse, R136, R20 ;  /* 0x000000887c14723c */ /* 0x040ff00000041814 */
[C---:B------:R-:W-:Y:S08]  /*121d0*/  HMMA.16816.F32.BF16 R24, R124.reuse, R138, R24 ;  /* 0x0000008a7c18723c */ /* 0x040ff00000041818 */
[C---:B---3--:R-:W-:Y:S08]  /*121e0*/  HMMA.16816.F32.BF16 R28, R124.reuse, R108, R28 ;  /* 0x0000006c7c1c723c */ /* 0x048ff0000004181c */
[----:B------:R-:W-:Y:S01]  /*121f0*/  HMMA.16816.F32.BF16 R32, R124, R110, R32 ;  /* 0x0000006e7c20723c */ /* 0x000fe20000041820 */
[----:B------:R-:W-:Y:S04]  /*12200*/  LDSM.16.M88.4 R108, [R153] ;  /* 0x00000000996c783b */ /* 0x000fe80000000200 */
[----:B------:R-:W3:Y:S03]  /*12210*/  LDSM.16.M88.4 R124, [R144] ;  /* 0x00000000907c783b */ /* 0x000ee60000000200 */
        /* <DEDUP_REMOVED lines=9> */
[C---:B-----5:R-:W-:Y:S08]  /*122b0*/  HMMA.16816.F32.BF16 R28, R104.reuse, R128, R28 ;  /* 0x00000080681c723c */ /* 0x060ff0000004181c */
[----:B------:R-:W-:Y:S01]  /*122c0*/  HMMA.16816.F32.BF16 R32, R104, R130, R32 ;  /* 0x000000826820723c */ /* 0x000fe20000041820 */
[----:B------:R-:W4:Y:S04]  /*122d0*/  LDSM.16.M88.4 R104, [R144+0x1800] ;  /* 0x001800009068783b */ /* 0x000f280000000200 */
[----:B------:R-:W5:Y:S03]  /*122e0*/  LDSM.16.M88.4 R128, [R157+0x6000] ;  /* 0x006000009d80783b */ /* 0x000f660000000200 */
[C---:B---3--:R-:W-:Y:S08]  /*122f0*/  HMMA.16816.F32.BF16 R4, R108.reuse, R124, R4 ;  /* 0x0000007c6c04723c */ /* 0x048ff00000041804 */
[C---:B------:R-:W-:Y:S01]  /*12300*/  HMMA.16816.F32.BF16 R8, R108.reuse, R126, R8 ;  /* 0x0000007e6c08723c */ /* 0x040fe20000041808 */
[----:B------:R-:W3:Y:S07]  /*12310*/  LDSM.16.M88.4 R124, [R157+0x6800] ;  /* 0x006800009d7c783b */ /* 0x000eee0000000200 */
[C---:B-1----:R-:W-:Y:S08]  /*12320*/  HMMA.16816.F32.BF16 R12, R108.reuse, R112, R12 ;  /* 0x000000706c0c723c */ /* 0x042ff0000004180c */
[C---:B------:R-:W-:Y:S01]  /*12330*/  HMMA.16816.F32.BF16 R16, R108.reuse, R114, R16 ;  /* 0x000000726c10723c */ /* 0x040fe20000041810 */
[----:B------:R-:W-:Y:S07]  /*12340*/  LDSM.16.M88.4 R112, [R156+0x2000] ;  /* 0x002000009c70783b */ /* 0x000fee0000000200 */
[C---:B------:R-:W-:Y:S08]  /*12350*/  HMMA.16816.F32.BF16 R20, R108.reuse, R116, R20 ;  /* 0x000000746c14723c */ /* 0x040ff00000041814 */
[C---:B------:R-:W-:Y:S01]  /*12360*/  HMMA.16816.F32.BF16 R24, R108.reuse, R118, R24 ;  /* 0x000000766c18723c */ /* 0x040fe20000041818 */
[----:B------:R-:W-:Y:S07]  /*12370*/  LDSM.16.M88.4 R116, [R143] ;  /* 0x000000008f74783b */ /* 0x000fee0000000200 */
[C---:B----4-:R-:W-:Y:S08]  /*12380*/  HMMA.16816.F32.BF16 R28, R108.reuse, R104, R28 ;  /* 0x000000686c1c723c */ /* 0x050ff0000004181c */
[----:B------:R-:W-:Y:S01]  /*12390*/  HMMA.16816.F32.BF16 R32, R108, R106, R32 ;  /* 0x0000006a6c20723c */ /* 0x000fe20000041820 */
[----:B------:R-:W1:Y:S04]  /*123a0*/  LDSM.16.M88.4 R104, [R157+0x7000] ;  /* 0x007000009d68783b */ /* 0x000e680000000200 */
[----:B------:R-:W4:Y:S03]  /*123b0*/  LDSM.16.M88.4 R108, [R157+0x7800] ;  /* 0x007800009d6c783b */ /* 0x000f260000000200 */
[C---:B-----5:R-:W-:Y:S08]  /*123c0*/  HMMA.16816.F32.BF16 R4, R120.reuse, R128, R4 ;  /* 0x000000807804723c */ /* 0x060ff00000041804 */
[C---:B------:R-:W-:Y:S01]  /*123d0*/  HMMA.16816.F32.BF16 R8, R120.reuse, R130, R8 ;  /* 0x000000827808723c */ /* 0x040fe20000041808 */
[----:B------:R-:W5:Y:S07]  /*123e0*/  LDSM.16.M88.4 R128, [R142] ;  /* 0x000000008e80783b */ /* 0x000f6e0000000200 */
[C---:B---3--:R-:W-:Y:S08]  /*123f0*/  HMMA.16816.F32.BF16 R12, R120.reuse, R124, R12 ;  /* 0x0000007c780c723c */ /* 0x048ff0000004180c */
[C---:B------:R-:W-:Y:S01]  /*12400*/  HMMA.16816.F32.BF16 R16, R120.reuse, R126, R16 ;  /* 0x0000007e7810723c */ /* 0x040fe20000041810 */
[----:B------:R-:W3:Y:S07]  /*12410*/  LDSM.16.M88.4 R124, [R141] ;  /* 0x000000008d7c783b */ /* 0x000eee0000000200 */
[C---:B-1----:R-:W-:Y:S08]  /*12420*/  HMMA.16816.F32.BF16 R20, R120.reuse, R104, R20 ;  /* 0x000000687814723c */ /* 0x042ff00000041814 */
[C---:B------:R-:W-:Y:S01]  /*12430*/  HMMA.16816.F32.BF16 R24, R120.reuse, R106, R24 ;  /* 0x0000006a7818723c */ /* 0x040fe20000041818 */
[----:B------:R-:W1:Y:S07]  /*12440*/  LDSM.16.M88.4 R104, [R140] ;  /* 0x000000008c68783b */ /* 0x000e6e0000000200 */
[C---:B----4-:R-:W-:Y:S08]  /*12450*/  HMMA.16816.F32.BF16 R28, R120.reuse, R108, R28 ;  /* 0x0000006c781c723c */ /* 0x050ff0000004181c */
[----:B------:R-:W-:Y:S01]  /*12460*/  HMMA.16816.F32.BF16 R32, R120, R110, R32 ;  /* 0x0000006e7820723c */ /* 0x000fe20000041820 */
[----:B------:R-:W-:Y:S04]  /*12470*/  LDSM.16.M88.4 R108, [R154+0x2000] ;  /* 0x002000009a6c783b */ /* 0x000fe80000000200 */
[----:B------:R-:W-:Y:S03]  /*12480*/  LDSM.16.M88.4 R120, [R151+0x6800] ;  /* 0x006800009778783b */ /* 0x000fe60000000200 */
[C---:B------:R-:W-:Y:S08]  /*12490*/  HMMA.16816.F32.BF16 R4, R112.reuse, R116, R4 ;  /* 0x000000747004723c */ /* 0x040ff00000041804 */
[C---:B------:R-:W-:Y:S01]  /*124a0*/  HMMA.16816.F32.BF16 R8, R112.reuse, R118, R8 ;  /* 0x000000767008723c */ /* 0x040fe20000041808 */
[----:B------:R-:W4:Y:S07]  /*124b0*/  LDSM.16.M88.4 R116, [R151+0x6000] ;  /* 0x006000009774783b */ /* 0x000f2e0000000200 */
[C---:B-----5:R-:W-:Y:S08]  /*124c0*/  HMMA.16816.F32.BF16 R12, R112.reuse, R128, R12 ;  /* 0x00000080700c723c */ /* 0x060ff0000004180c */
[C---:B------:R-:W-:Y:S01]  /*124d0*/  HMMA.16816.F32.BF16 R16, R112.reuse, R130, R16 ;  /* 0x000000827010723c */ /* 0x040fe20000041810 */
[----:B------:R-:W5:Y:S07]  /*124e0*/  LDSM.16.M88.4 R128, [R151+0x7000] ;  /* 0x007000009780783b */ /* 0x000f6e0000000200 */
[C---:B---3--:R-:W-:Y:S08]  /*124f0*/  HMMA.16816.F32.BF16 R20, R112.reuse, R124, R20 ;  /* 0x0000007c7014723c */ /* 0x048ff00000041814 */
[C---:B------:R-:W-:Y:S01]  /*12500*/  HMMA.16816.F32.BF16 R24, R112.reuse, R126, R24 ;  /* 0x0000007e7018723c */ /* 0x040fe20000041818 */
[----:B------:R-:W3:Y:S07]  /*12510*/  LDSM.16.M88.4 R124, [R151+0x7800] ;  /* 0x00780000977c783b */ /* 0x000eee0000000200 */
[C---:B-1----:R-:W-:Y:S08]  /*12520*/  HMMA.16816.F32.BF16 R28, R112.reuse, R104, R28 ;  /* 0x00000068701c723c */ /* 0x042ff0000004181c */
[----:B------:R-:W-:Y:S01]  /*12530*/  HMMA.16816.F32.BF16 R32, R112, R106, R32 ;  /* 0x0000006a7020723c */ /* 0x000fe20000041820 */
[----:B------:R-:W-:Y:S04]  /*12540*/  LDSM.16.M88.4 R104, [R153+0x2000] ;  /* 0x002000009968783b */ /* 0x000fe80000000200 */
[----:B------:R-:W1:Y:S03]  /*12550*/  LDSM.16.M88.4 R112, [R144+0x2000] ;  /* 0x002000009070783b */ /* 0x000e660000000200 */
[C---:B----4-:R-:W-:Y:S08]  /*12560*/  HMMA.16816.F32.BF16 R4, R108.reuse, R116, R4 ;  /* 0x000000746c04723c */ /* 0x050ff00000041804 */
[C---:B------:R-:W-:Y:S01]  /*12570*/  HMMA.16816.F32.BF16 R8, R108.reuse, R118, R8 ;  /* 0x000000766c08723c */ /* 0x040fe20000041808 */
[----:B------:R-:W4:Y:S07]  /*12580*/  LDSM.16.M88.4 R116, [R144+0x2800] ;  /* 0x002800009074783b */ /* 0x000f2e0000000200 */
[C---:B------:R-:W-:Y:S08]  /*12590*/  HMMA.16816.F32.BF16 R12, R108.reuse, R120, R12 ;  /* 0x000000786c0c723c */ /* 0x040ff0000004180c */
[C---:B------:R-:W-:Y:S01]  /*125a0*/  HMMA.16816.F32.BF16 R16, R108.reuse, R122, R16 ;  /* 0x0000007a6c10723c */ /* 0x040fe20000041810 */
[----:B------:R-:W2:Y:S07]  /*125b0*/  LDSM.16.M88.4 R120, [R144+0x3000] ;  /* 0x003000009078783b */ /* 0x000eae0000000200 */
[C---:B-----5:R-:W-:Y:S08]  /*125c0*/  HMMA.16816.F32.BF16 R20, R108.reuse, R128, R20 ;  /* 0x000000806c14723c */ /* 0x060ff00000041814 */
[C---:B------:R-:W-:Y:S01]  /*125d0*/  HMMA.16816.F32.BF16 R24, R108.reuse, R130, R24 ;  /* 0x000000826c18723c */ /* 0x040fe20000041818 */
[----:B------:R-:W5:Y:S01]  /*125e0*/  LDSM.16.M88.4 R128, [R144+0x3800] ;  /* 0x003800009080783b */ /* 0x000f620000000200 */
[----:B------:R-:W-:Y:S04]  /*125f0*/  DEPBAR.LE SB0, 0x0 ;  /* 0x000080000000791a */ /* 0x000fe80000000000 */
[----:B------:R-:W-:Y:S02]  /*12600*/  BAR.SYNC.DEFER_BLOCKING 0x0 ;  /* 0x0000000000007b1d */ /* 0x000fe40000010000 */
[C---:B---3--:R-:W-:Y:S08]  /*12610*/  HMMA.16816.F32.BF16 R28, R108.reuse, R124, R28 ;  /* 0x0000007c6c1c723c */ /* 0x048ff0000004181c */
[----:B------:R-:W-:Y:S08]  /*12620*/  HMMA.16816.F32.BF16 R32, R108, R126, R32 ;  /* 0x0000007e6c20723c */ /* 0x000ff00000041820 */
[C---:B-1----:R-:W-:Y:S08]  /*12630*/  HMMA.16816.F32.BF16 R4, R104.reuse, R112, R4 ;  /* 0x000000706804723c */ /* 0x042ff00000041804 */
[C---:B------:R-:W-:Y:S08]  /*12640*/  HMMA.16816.F32.BF16 R8, R104.reuse, R114, R8 ;  /* 0x000000726808723c */ /* 0x040ff00000041808 */
[C---:B----4-:R-:W-:Y:S08]  /*12650*/  HMMA.16816.F32.BF16 R12, R104.reuse, R116, R12 ;  /* 0x00000074680c723c */ /* 0x050ff0000004180c */
[C---:B------:R-:W-:Y:S08]  /*12660*/  HMMA.16816.F32.BF16 R16, R104.reuse, R118, R16 ;  /* 0x000000766810723c */ /* 0x040ff00000041810 */
[C---:B--2---:R-:W-:Y:S08]  /*12670*/  HMMA.16816.F32.BF16 R20, R104.reuse, R120, R20 ;  /* 0x000000786814723c */ /* 0x044ff00000041814 */
[C---:B------:R-:W-:Y:S08]  /*12680*/  HMMA.16816.F32.BF16 R24, R104.reuse, R122, R24 ;  /* 0x0000007a6818723c */ /* 0x040ff00000041818 */
[C---:B-----5:R-:W-:Y:S08]  /*12690*/  HMMA.16816.F32.BF16 R28, R104.reuse, R128, R28 ;  /* 0x00000080681c723c */ /* 0x060ff0000004181c */
        /* <DEDUP_REMOVED lines=66> */
.L_x_6887:
        /* <DEDUP_REMOVED lines=20> */
.L_x_6886:
        /* <DEDUP_REMOVED lines=330> */
.L_x_6884:
[----:B------:R-:W1:Y:S01]  /*140a0*/  SHFL.BFLY PT, R0, R173, 0x2, 0x1f ;  /* 0x0c401f00ad007f89 */ /* 0x000e6200000e0000 */
[----:B------:R-:W-:Y:S01]  /*140b0*/  MOV R5, 0x3f800000 ;  /* 0x3f80000000057802 */ /* 0x000fe20000000f00 */
[----:B------:R-:W-:Y:S01]  /*140c0*/  ULDC.U8 UR4, c[0x0][0x328] ;  /* 0x0000ca0000047ab9 */ /* 0x000fe20000000000 */
        /* <DEDUP_REMOVED lines=10> */
[----:B------:R-:W-:Y:S02]  /*14170*/  LEA.HI R8, R7, R0, RZ, 0x2 ;  /* 0x0000000007087211 */ /* 0x000fe400078f10ff */
[----:B------:R-:W-:Y:S02]  /*14180*/  FSETP.NE.FTZ.AND P3, PT, R2, RZ, PT ;  /* 0x000000ff0200720b */ /* 0x000fe40003f75000 */
[--C-:B------:R-:W-:Y:S02]  /*14190*/  SHF.R.S32.HI R10, RZ, 0x2, R8.reuse ;  /* 0x00000002ff0a7819 */ /* 0x100fe40000011408 */
[----:B------:R-:W-:Y:S02]  /*141a0*/  SHF.R.S32.HI R9, RZ, 0x1f, R8 ;  /* 0x0000001fff097819 */ /* 0x000fe40000011408 */
[----:B------:R-:W-:Y:S02]  /*141b0*/  FSETP.NE.FTZ.AND P4, PT, R4, RZ, PT ;  /* 0x000000ff0400720b */ /* 0x000fe40003f95000 */
[----:B------:R-:W-:-:S02]  /*141c0*/  LEA.HI R9, R9, R10, RZ, 0x3 ;  /* 0x0000000a09097211 */ /* 0x000fc400078f18ff */
[----:B------:R-:W-:Y:S02]  /*141d0*/  LOP3.LUT R11, R8, 0x3ffffffc, RZ, 0xc0, !PT ;  /* 0x3ffffffc080b7812 */ /* 0x000fe400078ec0ff */
[----:B------:R-:W-:Y:S01]  /*141e0*/  LOP3.LUT R9, R9, 0xfffffff8, RZ, 0xc0, !PT ;  /* 0xfffffff809097812 */ /* 0x000fe200078ec0ff */
[----:B------:R-:W1:Y:S01]  /*141f0*/  @P3 MUFU.RCP R6, R2 ;  /* 0x0000000200063308 */ /* 0x000e620000001000 */
[-C--:B------:R-:W-:Y:S02]  /*14200*/  IADD3 R11, -R11, R0.reuse, RZ ;  /* 0x000000000b0b7210 */ /* 0x080fe40007ffe1ff */
[----:B------:R-:W-:Y:S02]  /*14210*/  IADD3 R9, R10, -R9, RZ ;  /* 0x800000090a097210 */ /* 0x000fe40007ffe0ff */
[----:B------:R-:W-:Y:S02]  /*14220*/  LEA.HI R10, R7, R0, RZ, 0x5 ;  /* 0x00000000070a7211 */ /* 0x000fe400078f28ff */
[----:B------:R-:W-:Y:S01]  /*14230*/  SHF.L.U32 R12, R9, 0x6, RZ ;  /* 0x00000006090c7819 */ /* 0x000fe200000006ff */
[----:B------:R-:W2:Y:S01]  /*14240*/  @P4 MUFU.RCP R5, R4 ;  /* 0x0000000400054308 */ /* 0x000ea20000001000 */
[----:B------:R-:W-:-:S02]  /*14250*/  SHF.R.S32.HI R8, RZ, 0x5, R10 ;  /* 0x00000005ff087819 */ /* 0x000fc4000001140a */
[----:B------:R-:W-:Y:S02]  /*14260*/  LOP3.LUT R12, R12, 0x1c0, RZ, 0xc0, !PT ;  /* 0x000001c00c0c7812 */ /* 0x000fe400078ec0ff */
[----:B------:R-:W-:Y:S02]  /*14270*/  LOP3.LUT R13, R9, 0x1, RZ, 0xc0, !PT ;  /* 0x00000001090d7812 */ /* 0x000fe400078ec0ff */
[----:B------:R-:W-:Y:S01]  /*14280*/  LEA R11, R8, R11, 0x9 ;  /* 0x0000000b080b7211 */ /* 0x000fe200078e48ff */
[----:B-1----:R-:W-:Y:S01]  /*14290*/  FMUL.FTZ R99, R6, R99 ;  /* 0x0000006306637220 */ /* 0x002fe20000410000 */
[----:B------:R-:W-:Y:S01]  /*142a0*/  LEA.HI R12, R12, R12, RZ, 0x1d ;  /* 0x0000000c0c0c7211 */ /* 0x000fe200078fe8ff */
[C---:B------:R-:W-:Y:S01]  /*142b0*/  FMUL.FTZ R98, R6.reuse, R98 ;  /* 0x0000006206627220 */ /* 0x040fe20000410000 */
[----:B------:R-:W-:Y:S01]  /*142c0*/  ISETP.NE.U32.AND P0, PT, R13, 0x1, PT ;  /* 0x000000010d00780c */ /* 0x000fe20003f05070 */
[C---:B------:R-:W-:Y:S01]  /*142d0*/  FMUL.FTZ R39, R6.reuse, R39 ;  /* 0x0000002706277220 */ /* 0x040fe20000410000 */
[----:B------:R-:W-:Y:S01]  /*142e0*/  LEA R11, R11, R12, 0x1 ;  /* 0x0000000c0b0b7211 */ /* 0x000fe200078e08ff */
[C---:B------:R-:W-:Y:S01]  /*142f0*/  FMUL.FTZ R38, R6.reuse, R38 ;  /* 0x0000002606267220 */ /* 0x040fe20000410000 */
[----:B------:R-:W-:Y:S01]  /*14300*/  R2P PR, R9, 0x6 ;  /* 0x0000000609007804 */ /* 0x000fe20000000000 */
[C---:B--2---:R-:W-:Y:S01]  /*14310*/  FMUL.FTZ R96, R5.reuse, R96 ;  /* 0x0000006005607220 */ /* 0x044fe20000410000 */
[----:B------:R-:W-:Y:S01]  /*14320*/  MOV R9, 0x20 ;  /* 0x0000002000097802 */ /* 0x000fe20000000f00 */
[----:B------:R-:W-:Y:S01]  /*14330*/  FMUL.FTZ R97, R5, R97 ;  /* 0x0000006105617220 */ /* 0x000fe20000410000 */
[----:B------:R-:W-:Y:S01]  /*14340*/  SHF.L.U32 R11, R11, 0x1, RZ ;  /* 0x000000010b0b7819 */ /* 0x000fe200000006ff */
[----:B------:R-:W-:Y:S01]  /*14350*/  FMUL.FTZ R36, R5, R36 ;  /* 0x0000002405247220 */ /* 0x000fe20000410000 */
[----:B------:R-:W-:Y:S01]  /*14360*/  SEL R12, R9, 0xffffffe0, !P1 ;  /* 0xffffffe0090c7807 */ /* 0x000fe20004800000 */
[C---:B------:R-:W-:Y:S01]  /*14370*/  FMUL.FTZ R37, R5.reuse, R37 ;  /* 0x0000002505257220 */ /* 0x040fe20000410000 */
[----:B------:R-:W-:Y:S01]  /*14380*/  MOV R9, 0x40 ;  /* 0x0000004000097802 */ /* 0x000fe20000000f00 */
[----:B------:R-:W-:Y:S01]  /*14390*/  FMUL.FTZ R40, R5, R40 ;  /* 0x0000002805287220 */ /* 0x000fe20000410000 */
[----:B------:R-:W-:Y:S01]  /*143a0*/  IADD3 R13, R11, -0x10, RZ ;  /* 0xfffffff00b0d7810 */ /* 0x000fe20007ffe0ff */
[----:B------:R-:W-:Y:S01]  /*143b0*/  FMUL.FTZ R41, R5, R41 ;  /* 0x0000002905297220 */ /* 0x000fe20000410000 */
[----:B------:R-:W-:Y:S01]  /*143c0*/  @P0 IADD3 R13, R11, 0x10, RZ ;  /* 0x000000100b0d0810 */ /* 0x000fe20007ffe0ff */
[C---:B------:R-:W-:Y:S01]  /*143d0*/  FMUL.FTZ R43, R6.reuse, R43 ;  /* 0x0000002b062b7220 */ /* 0x040fe20000410000 */
[----:B------:R-:W-:Y:S01]  /*143e0*/  F2FP.BF16.PACK_AB R96, R97, R96 ;  /* 0x000000606160723e */ /* 0x000fe200000010ff */
[C---:B------:R-:W-:Y:S01]  /*143f0*/  FMUL.FTZ R42, R6.reuse, R42 ;  /* 0x0000002a062a7220 */ /* 0x040fe20000410000 */
[----:B------:R-:W-:Y:S01]  /*14400*/  F2FP.BF16.PACK_AB R98, R99, R98 ;  /* 0x000000626362723e */ /* 0x000fe200000010ff */
[----:B------:R-:W-:Y:S01]  /*14410*/  FMUL.FTZ R44, R5, R44 ;  /* 0x0000002c052c7220 */ /* 0x000fe20000410000 */
[----:B------:R-:W-:Y:S01]  /*14420*/  SEL R14, R9, 0xffffffc0, !P2 ;  /* 0xffffffc0090e7807 */ /* 0x000fe20005000000 */
[----:B------:R-:W-:Y:S01]  /*14430*/  FMUL.FTZ R45, R5, R45 ;  /* 0x0000002d052d7220 */ /* 0x000fe20000410000 */
[----:B------:R-:W-:Y:S01]  /*14440*/  F2FP.BF16.PACK_AB R36, R37, R36 ;  /* 0x000000242524723e */ /* 0x000fe200000010ff */
[C---:B------:R-:W-:Y:S01]  /*14450*/  FMUL.FTZ R47, R6.reuse, R47 ;  /* 0x0000002f062f7220 */ /* 0x040fe20000410000 */
[----:B------:R-:W-:Y:S01]  /*14460*/  F2FP.BF16.PACK_AB R38, R39, R38 ;  /* 0x000000262726723e */ /* 0x000fe200000010ff */
[C---:B------:R-:W-:Y:S01]  /*14470*/  FMUL.FTZ R46, R6.reuse, R46 ;  /* 0x0000002e062e7220 */ /* 0x040fe20000410000 */
[----:B------:R-:W-:Y:S01]  /*14480*/  F2FP.BF16.PACK_AB R40, R41, R40 ;  /* 0x000000282928723e */ /* 0x000fe200000010ff */
[----:B------:R-:W-:Y:S01]  /*14490*/  FMUL.FTZ R48, R5, R48 ;  /* 0x0000003005307220 */ /* 0x000fe20000410000 */
[----:B------:R-:W-:Y:S01]  /*144a0*/  F2FP.BF16.PACK_AB R42, R43, R42 ;  /* 0x0000002a2b2a723e */ /* 0x000fe200000010ff */
[----:B------:R-:W-:Y:S01]  /*144b0*/  FMUL.FTZ R49, R5, R49 ;  /* 0x0000003105317220 */ /* 0x000fe20000410000 */
[----:B------:R-:W-:Y:S01]  /*144c0*/  IADD3 R15, R11, R12, RZ ;  /* 0x0000000c0b0f7210 */ /* 0x000fe20007ffe0ff */
[C---:B------:R-:W-:Y:S01]  /*144d0*/  FMUL.FTZ R51, R6.reuse, R51 ;  /* 0x0000003306337220 */ /* 0x040fe20000410000 */
[----:B------:R-:W-:Y:S01]  /*144e0*/  F2FP.BF16.PACK_AB R44, R45, R44 ;  /* 0x0000002c2d2c723e */ /* 0x000fe200000010ff */
[----:B------:R-:W-:Y:S01]  /*144f0*/  FMUL.FTZ R50, R6, R50 ;  /* 0x0000003206327220 */ /* 0x000fe20000410000 */
[----:B------:R-:W-:Y:S01]  /*14500*/  F2FP.BF16.PACK_AB R46, R47, R46 ;  /* 0x0000002e2f2e723e */ /* 0x000fe200000010ff */
[C---:B------:R-:W-:Y:S01]  /*14510*/  FMUL.FTZ R52, R5.reuse, R52 ;  /* 0x0000003405347220 */ /* 0x040fe20000410000 */
        /* <DEDUP_REMOVED lines=34> */
[----:B------:R-:W-:Y:S01]  /*14740*/  IADD3 R23, R9, R14, RZ ;  /* 0x0000000e09177210 */ /* 0x000fe20007ffe0ff */
[C---:B------:R-:W-:Y:S01]  /*14750*/  FMUL.FTZ R71, R6.reuse, R71 ;  /* 0x0000004706477220 */ /* 0x040fe20000410000 */
[----:B------:R-:W-:Y:S01]  /*14760*/  STS [R15+0x400], R42 ;  /* 0x0004002a0f007388 */ /* 0x000fe20000000800 */
[C---:B------:R-:W-:Y:S01]  /*14770*/  FMUL.FTZ R70, R6.reuse, R70 ;  /* 0x0000004606467220 */ /* 0x040fe20000410000 */
[----:B------:R-:W-:Y:S01]  /*14780*/  F2FP.BF16.PACK_AB R64, R65, R64 ;  /* 0x000000404140723e */ /* 0x000fe200000010ff */
[----:B------:R-:W-:Y:S01]  /*14790*/  FMUL.FTZ R72, R5, R72 ;  /* 0x0000004805487220 */ /* 0x000fe20000410000 */
        /* <DEDUP_REMOVED lines=42> */
[----:B------:R-:W-:Y:S01]  /*14a40*/  STS [R11+0x2000], R64 ;  /* 0x002000400b007388 */ /* 0x000fe20000000800 */
[----:B------:R-:W-:Y:S01]  /*14a50*/  FMUL.FTZ R5, R5, R85 ;  /* 0x0000005505057220 */ /* 0x000fe20000410000 */
[----:B------:R-:W-:Y:S01]  /*14a60*/  F2FP.BF16.PACK_AB R88, R89, R88 ;  /* 0x000000585958723e */ /* 0x000fe200000010ff */
[----:B------:R-:W-:Y:S01]  /*14a70*/  FMUL.FTZ R6, R6, R86 ;  /* 0x0000005606067220 */ /* 0x000fe20000410000 */
[----:B------:R1:W-:Y:S01]  /*14a80*/  STS [R11+0x2400], R66 ;  /* 0x002400420b007388 */ /* 0x0003e20000000800 */
[----:B------:R-:W-:Y:S01]  /*14a90*/  F2FP.BF16.PACK_AB R90, R91, R90 ;  /* 0x0000005a5b5a723e */ /* 0x000fe200000010ff */
[----:B------:R2:W1:Y:S01]  /*14aa0*/  @P4 MUFU.LG2 R12, R4 ;  /* 0x00000004000c4308 */ /* 0x0004620000000c00 */
[----:B------:R-:W-:Y:S01]  /*14ab0*/  F2FP.BF16.PACK_AB R5, R5, R84 ;  /* 0x000000540505723e */ /* 0x000fe200000010ff */
[----:B------:R-:W-:Y:S01]  /*14ac0*/  STS [R13+0x2000], R68 ;  /* 0x002000440d007388 */ /* 0x000fe20000000800 */
[----:B------:R-:W-:-:S02]  /*14ad0*/  F2FP.BF16.PACK_AB R6, R87, R6 ;  /* 0x000000065706723e */ /* 0x000fc400000010ff */
[----:B------:R-:W-:Y:S01]  /*14ae0*/  ISETP.NE.AND P0, PT, RZ, UR4, PT ;  /* 0x00000004ff007c0c */ /* 0x000fe2000bf05270 */
[----:B------:R-:W-:Y:S02]  /*14af0*/  STS [R13+0x2400], R70 ;  /* 0x002400460d007388 */ /* 0x000fe40000000800 */
[----:B------:R-:W3:Y:S02]  /*14b00*/  @P3 MUFU.LG2 R2, R2 ;  /* 0x0000000200023308 */ /* 0x000ee40000000c00 */
[----:B------:R-:W-:Y:S04]  /*14b10*/  STS [R15+0x2000], R72 ;  /* 0x002000480f007388 */ /* 0x000fe80000000800 */
[----:B------:R-:W-:Y:S01]  /*14b20*/  STS [R15+0x2400], R74 ;  /* 0x0024004a0f007388 */ /* 0x000fe20000000800 */
[----:B--2---:R-:W-:-:S03]  /*14b30*/  MOV R4, 0x7f800000 ;  /* 0x7f80000000047802 */ /* 0x004fc60000000f00 */
[----:B------:R-:W-:Y:S04]  /*14b40*/  STS [R9+0x2000], R92 ;  /* 0x0020005c09007388 */ /* 0x000fe80000000800 */
[----:B------:R2:W-:Y:S01]  /*14b50*/  STS [R9+0x2400], R94 ;  /* 0x0024005e09007388 */ /* 0x0005e20000000800 */
[----:B-1----:R-:W-:Y:S02]  /*14b60*/  @P4 FMUL.FTZ R11, R12, 0.69314718246459960938 ;  /* 0x3f3172180c0b4820 */ /* 0x002fe40000410000 */
[----:B---3--:R-:W-:Y:S01]  /*14b70*/  @P3 FMUL.FTZ R12, R2, 0.69314718246459960938 ;  /* 0x3f317218020c3820 */ /* 0x008fe20000410000 */
[----:B------:R1:W-:Y:S01]  /*14b80*/  STS [R17+0x2000], R76 ;  /* 0x0020004c11007388 */ /* 0x0003e20000000800 */
[----:B------:R-:W-:-:S03]  /*14b90*/  @P4 FFMA.FTZ R4, R100, c[0x0][0x238], R11 ;  /* 0x00008e0064044a23 */ /* 0x000fc6000001000b */
[----:B------:R1:W-:Y:S04]  /*14ba0*/  STS [R17+0x2400], R78 ;  /* 0x0024004e11007388 */ /* 0x0003e80000000800 */
[----:B------:R1:W-:Y:S04]  /*14bb0*/  STS [R19+0x2000], R80 ;  /* 0x0020005013007388 */ /* 0x0003e80000000800 */
[----:B------:R1:W-:Y:S04]  /*14bc0*/  STS [R19+0x2400], R82 ;  /* 0x0024005213007388 */ /* 0x0003e80000000800 */
[----:B------:R1:W-:Y:S04]  /*14bd0*/  STS [R21+0x2000], R88 ;  /* 0x0020005815007388 */ /* 0x0003e80000000800 */
[----:B------:R1:W-:Y:S01]  /*14be0*/  STS [R21+0x2400], R90 ;  /* 0x0024005a15007388 */ /* 0x0003e20000000800 */
[----:B--2---:R-:W-:Y:S01]  /*14bf0*/  MOV R9, 0x7f800000 ;  /* 0x7f80000000097802 */ /* 0x004fe20000000f00 */
[----:B------:R-:W-:-:S02]  /*14c00*/  @P3 FFMA.FTZ R9, R3, c[0x0][0x238], R12 ;  /* 0x00008e0003093a23 */ /* 0x000fc4000001000c */
[----:B------:R1:W-:Y:S04]  /*14c10*/  STS [R23+0x2000], R5 ;  /* 0x0020000517007388 */ /* 0x0003e80000000800 */
[----:B------:R1:W-:Y:S01]  /*14c20*/  STS [R23+0x2400], R6 ;  /* 0x0024000617007388 */ /* 0x0003e20000000800 */
[----:B------:R-:W-:Y:S05]  /*14c30*/  @!P0 BRA `(.L_x_6889) ;  /* 0x0000007000008947 */ /* 0x000fea0003800000 */
[----:B------:R-:W2:Y:S01]  /*14c40*/  S2R R2, SR_CTAID.Y ;  /* 0x0000000000027919 */ /* 0x000ea20000002600 */
[----:B------:R-:W-:-:S03]  /*14c50*/  ISETP.NE.AND P0, PT, R160, -0x1, PT ;  /* 0xffffffffa000780c */ /* 0x000fc60003f05270 */
[----:B------:R-:W3:Y:S01]  /*14c60*/  S2R R3, SR_CTAID.Z ;  /* 0x0000000000037919 */ /* 0x000ee20000002700 */
[----:B-12---:R-:W-:-:S05]  /*14c70*/  IMAD R5, R2, c[0x0][0x214], RZ ;  /* 0x0000850002057a24 */ /* 0x006fca00078e02ff */
[----:B------:R-:W-:-:S05]  /*14c80*/  SEL R6, R5, R160, !P0 ;  /* 0x000000a005067207 */ /* 0x000fca0004000000 */
[----:B---3--:R-:W-:Y:S01]  /*14c90*/  IMAD R5, R3, c[0x0][0x234], R6 ;  /* 0x00008d0003057a24 */ /* 0x008fe200078e0206 */
[----:B------:R-:W-:Y:S05]  /*14ca0*/  BRA `(.L_x_6890) ;  /* 0x0000004000007947 */ /* 0x000fea0003800000 */
.L_x_6889:
[----:B------:R-:W2:Y:S04]  /*14cb0*/  S2R R3, SR_CTAID.Z ;  /* 0x0000000000037919 */ /* 0x000ea80000002700 */
[----:B------:R-:W2:Y:S02]  /*14cc0*/  S2R R2, SR_CTAID.Y ;  /* 0x0000000000027919 */ /* 0x000ea40000002600 */
[----:B-12---:R-:W-:-:S04]  /*14cd0*/  IMAD R5, R2, c[0x0][0x1c0], R3 ;  /* 0x0000700002057a24 */ /* 0x006fc800078e0203 */
[----:B------:R-:W-:Y:S02]  /*14ce0*/  IMAD R5, R5, c[0x0][0x214], RZ ;  /* 0x0000850005057a24 */ /* 0x000fe400078e02ff */
.L_x_6890:
        /* <DEDUP_REMOVED lines=13> */
[----:B------:R-:W-:-:S02]  /*14dc0*/  IMAD R160, R160, c[0x0][0x1ec], R47 ;  /* 0x00007b00a0a07a24 */ /* 0x000fc400078e022f */
[----:B------:R-:W-:Y:S01]  /*14dd0*/  IMAD R45, R2, c[0x0][0x1e4], R45 ;  /* 0x00007900022d7a24 */ /* 0x000fe200078e022d */
[----:B------:R-:W-:Y:S01]  /*14de0*/  SEL R2, R48, R46, !P0 ;  /* 0x0000002e30027207 */ /* 0x000fe20004000000 */
        /* <DEDUP_REMOVED lines=25> */
.L_x_6892:
[----:B------:R-:W-:Y:S05]  /*14f80*/  BSYNC B0 ;  /* 0x0000000000007941 */ /* 0x000fea0003800000 */
.L_x_6891:
[----:B------:R-:W5:Y:S01]  /*14f90*/  S2R R5, SR_CTAID.X ;  /* 0x0000000000057919 */ /* 0x000f620000002500 */
[----:B------:R-:W-:Y:S01]  /*14fa0*/  LEA.HI R7, R7, R0, RZ, 0x3 ;  /* 0x0000000007077211 */ /* 0x000fe200078f18ff */
[----:B------:R-:W-:Y:S02]  /*14fb0*/  BSSY B0, `(.L_x_6893) ;  /* 0x0000022000007945 */ /* 0x000fe40003800000 */
[----:B----4-:R-:W4:Y:S01]  /*14fc0*/  S2R R4, SR_TID.X ;  /* 0x0000000000047919 */ /* 0x010f220000002100 */
[----:B------:R-:W-:-:S05]  /*14fd0*/  LOP3.LUT R7, R7, 0xfffffff8, RZ, 0xc0, !PT ;  /* 0xfffffff807077812 */ /* 0x000fca00078ec0ff */
[----:B------:R-:W-:-:S04]  /*14fe0*/  IMAD.IADD R6, R0, 0x1, -R7 ;  /* 0x0000000100067824 */ /* 0x000fc800078e0a07 */
[----:B------:R-:W-:Y:S01]  /*14ff0*/  IMAD.SHL.U32 R8, R6, 0x8, RZ ;  /* 0x0000000806087824 */ /* 0x000fe200078e00ff */
[----:B------:R-:W-:-:S04]  /*15000*/  SHF.R.S32.HI R6, RZ, 0x1f, R3 ;  /* 0x0000001fff067819 */ /* 0x000fc80000011403 */
[----:B------:R-:W-:Y:S01]  /*15010*/  SHF.R.S32.HI R9, RZ, 0x1f, R8 ;  /* 0x0000001fff097819 */ /* 0x000fe20000011408 */
[----:B------:R-:W-:Y:S02]  /*15020*/  IMAD R6, R6, c[0x0][0x1f0], RZ ;  /* 0x00007c0006067a24 */ /* 0x000fe400078e02ff */
[----:B-----5:R-:W-:Y:S02]  /*15030*/  IMAD.SHL.U32 R0, R5, 0x40, RZ ;  /* 0x0000004005007824 */ /* 0x020fe400078e00ff */
[----:B------:R-:W-:Y:S01]  /*15040*/  IMAD R6, R3, c[0x0][0x1f4], R6 ;  /* 0x00007d0003067a24 */ /* 0x000fe200078e0206 */
[----:B----4-:R-:W-:Y:S01]  /*15050*/  SHF.R.S32.HI R5, RZ, 0x1f, R4 ;  /* 0x0000001fff057819 */ /* 0x010fe20000011404 */
[----:B------:R-:W-:Y:S01]  /*15060*/  IMAD.WIDE.U32 R8, R0, c[0x0][0x1e8], R8 ;  /* 0x00007a0000087a25 */ /* 0x000fe200078e0008 */
[----:B------:R-:W-:Y:S02]  /*15070*/  SHF.R.S32.HI R7, RZ, 0x1f, R0 ;  /* 0x0000001fff077819 */ /* 0x000fe40000011400 */
[----:B------:R-:W-:-:S02]  /*15080*/  LEA.HI R5, R5, R4, RZ, 0x3 ;  /* 0x0000000405057211 */ /* 0x000fc400078f18ff */
        /* <DEDUP_REMOVED lines=20> */
.L_x_6894:
[----:B------:R-:W-:Y:S05]  /*151d0*/  BSYNC B0 ;  /* 0x0000000000007941 */ /* 0x000fea0003800000 */
.L_x_6893:
[----:B------:R-:W-:Y:S01]  /*151e0*/  IADD3 R3, R5, 0x10, RZ ;  /* 0x0000001005037810 */ /* 0x000fe20007ffe0ff */
        /* <DEDUP_REMOVED lines=9> */
[----:B-12---:R-:W-:-:S03]  /*15280*/  LEA R20, P0, R10, c[0x0][0x1d0], 0x1 ;  /* 0x000074000a147a11 */ /* 0x006fc600078008ff */
[----:B------:R-:W-:-:S05]  /*15290*/  IMAD R3, R4, c[0x0][0x1ec], R3 ;  /* 0x00007b0004037a24 */ /* 0x000fca00078e0203 */
[----:B------:R-:W-:-:S04]  /*152a0*/  IADD3 R3, R3, R11, RZ ;  /* 0x0000000b03037210 */ /* 0x000fc80007ffe0ff */
[----:B------:R-:W-:-:S05]  /*152b0*/  LEA.HI.X R21, R10, c[0x0][0x1d4], R3, 0x1, P0 ;  /* 0x000075000a157a11 */ /* 0x000fca00000f0c03 */
[----:B---3--:R1:W-:Y:S04]  /*152c0*/  STG.E.128 [R20.64], R32 ;  /* 0x0000002014007986 */ /* 0x0083e8000c101d06 */
[----:B------:R1:W-:Y:S02]  /*152d0*/  STG.E.128 [R20.64+0x80], R16 ;  /* 0x0000801014007986 */ /* 0x0003e4000c101d06 */
.L_x_6896:
[----:B------:R-:W-:Y:S05]  /*152e0*/  BSYNC B0 ;  /* 0x0000000000007941 */ /* 0x000fea0003800000 */
.L_x_6895:
        /* <DEDUP_REMOVED lines=10> */
[----:B-1----:R-:W-:-:S03]  /*15390*/  LEA R16, P0, R10, c[0x0][0x1d0], 0x1 ;  /* 0x000074000a107a11 */ /* 0x002fc600078008ff */
[----:B------:R-:W-:-:S05]  /*153a0*/  IMAD R3, R4, c[0x0][0x1ec], R3 ;  /* 0x00007b0004037a24 */ /* 0x000fca00078e0203 */
[----:B------:R-:W-:-:S04]  /*153b0*/  IADD3 R3, R3, R11, RZ ;  /* 0x0000000b03037210 */ /* 0x000fc80007ffe0ff */
[----:B------:R-:W-:-:S05]  /*153c0*/  LEA.HI.X R17, R10, c[0x0][0x1d4], R3, 0x1, P0 ;  /* 0x000075000a117a11 */ /* 0x000fca00000f0c03 */
[----:B------:R1:W-:Y:S04]  /*153d0*/  STG.E.128 [R16.64], R28 ;  /* 0x0000001c10007986 */ /* 0x0003e8000c101d06 */
[----:B------:R1:W-:Y:S02]  /*153e0*/  STG.E.128 [R16.64+0x80], R12 ;  /* 0x0000800c10007986 */ /* 0x0003e4000c101d06 */
.L_x_6898:
[----:B------:R-:W-:Y:S05]  /*153f0*/  BSYNC B0 ;  /* 0x0000000000007941 */ /* 0x000fea0003800000 */
.L_x_6897:
[----:B------:R-:W-:-:S04]  /*15400*/  IADD3 R3, R5, 0x30, RZ ;  /* 0x0000003005037810 */ /* 0x000fc80007ffe0ff */
[----:B------:R-:W-:-:S13]  /*15410*/  ISETP.GE.AND P0, PT, R3, R0, PT ;  /* 0x000000000300720c */ /* 0x000fda0003f06270 */
[----:B------:R-:W-:Y:S05]  /*15420*/  @P0 EXIT ;  /* 0x000000000000094d */ /* 0x000fea0003800000 */
[----:B------:R-:W-:Y:S02]  /*15430*/  IADD3 R5, P0, R5, 0x30, RZ ;  /* 0x0000003005057810 */ /* 0x000fe40007f1e0ff */
[----:B------:R-:W-:-:S03]  /*15440*/  MOV R3, R7 ;  /* 0x0000000700037202 */ /* 0x000fc60000000f00 */
[----:B------:R-:W-:Y:S02]  /*15450*/  IMAD.X R0, RZ, RZ, R2, P0 ;  /* 0x000000ffff007224 */ /* 0x000fe400000e0602 */
[----:B------:R-:W-:Y:S02]  /*15460*/  IMAD.MOV.U32 R2, RZ, RZ, R8 ;  /* 0x000000ffff027224 */ /* 0x000fe400078e0008 */
[----:B------:R-:W-:Y:S02]  /*15470*/  IMAD R0, R0, c[0x0][0x1e8], RZ ;  /* 0x00007a0000007a24 */ /* 0x000fe400078e02ff */
[----:B------:R-:W-:-:S04]  /*15480*/  IMAD.WIDE.U32 R2, R5, c[0x0][0x1e8], R2 ;  /* 0x00007a0005027a25 */ /* 0x000fc800078e0002 */
[----:B------:R-:W-:Y:S01]  /*15490*/  IMAD R0, R5, c[0x0][0x1ec], R0 ;  /* 0x00007b0005007a24 */ /* 0x000fe200078e0200 */
[----:B------:R-:W-:-:S04]  /*154a0*/  LEA R4, P0, R2, c[0x0][0x1d0], 0x1 ;  /* 0x0000740002047a11 */ /* 0x000fc800078008ff */
[----:B------:R-:W-:-:S04]  /*154b0*/  IADD3 R0, R0, R3, RZ ;  /* 0x0000000300007210 */ /* 0x000fc80007ffe0ff */
[----:B------:R-:W-:-:S05]  /*154c0*/  LEA.HI.X R5, R2, c[0x0][0x1d4], R0, 0x1, P0 ;  /* 0x0000750002057a11 */ /* 0x000fca00000f0c00 */
[----:B-1----:R-:W-:Y:S04]  /*154d0*/  STG.E.128 [R4.64], R24 ;  /* 0x0000001804007986 */ /* 0x002fe8000c101d06 */
[----:B------:R-:W-:Y:S01]  /*154e0*/  STG.E.128 [R4.64+0x80], R40 ;  /* 0x0000802804007986 */ /* 0x000fe2000c101d06 */
[----:B------:R-:W-:Y:S05]  /*154f0*/  EXIT ;  /* 0x000000000000794d */ /* 0x000fea0003800000 */
.L_x_6899:
        /* <DEDUP_REMOVED lines=16> */
.L_x_8386:


//--------------------- .text._ZN5flash24flash_fwd_splitkv_kernelI23Flash_fwd_kernel_traitsILi128ELi64ELi64ELi4ELb0ELb0EN7cutlass10bfloat16_tE19Flash_kernel_traitsILi128ELi64ELi64ELi4ES3_EELb1ELb0ELb0ELb0ELb1ELb1ELb0ELb1EEEvNS_16Flash_fwd_paramsE --------------------------
	.section	.text._ZN5flash24flash_fwd_splitkv_kernelI23Flash_fwd_kernel_traitsILi128ELi64ELi64ELi4ELb0ELb0EN7cutlass10bfloat16_tE19Flash_kernel_traitsILi128ELi64ELi64ELi4ES3_EELb1ELb0ELb0ELb0ELb1ELb1ELb0ELb1EEEvNS_16Flash_fwd_paramsE,"ax",@progbits
	.sectioninfo	@"SHI_REGISTERS=192"
	.align	128
        .global         _ZN5flash24flash_fwd_splitkv_kernelI23Flash_fwd_kernel_traitsILi128ELi64ELi64ELi4ELb0ELb0EN7cutlass10bfloat16_tE19Flash_kernel_traitsILi128ELi64ELi64ELi4ES3_EELb1ELb0ELb0ELb0ELb1ELb1ELb0ELb1EEEvNS_16Flash_fwd_paramsE
        .type           _ZN5flash24flash_fwd_splitkv_kernelI23Flash_fwd_kernel_traitsILi128ELi64ELi64ELi4ELb0ELb0EN7cutlass10bfloat16_tE19Flash_kernel_traitsILi128ELi64ELi64ELi4ES3_EELb1ELb0ELb0ELb0ELb1ELb1ELb0ELb1EEEvNS_16Flash_fwd_paramsE,@function
        .size           _ZN5flash24flash_fwd_splitkv_kernelI23Flash_fwd_kernel_traitsILi128ELi64ELi64ELi4ELb0ELb0EN7cutlass10bfloat16_tE19Flash_kernel_traitsILi128ELi64ELi64ELi4ES3_EELb1ELb0ELb0ELb0ELb1ELb1ELb0ELb1EEEvNS_16Flash_fwd_paramsE,(.L_x_8387 - _ZN5flash24flash_fwd_splitkv_kernelI23Flash_fwd_kernel_traitsILi128ELi64ELi64ELi4ELb0ELb0EN7cutlass10bfloat16_tE19Flash_kernel_traitsILi128ELi64ELi64ELi4ES3_EELb1ELb0ELb0ELb0ELb1ELb1ELb0ELb1EEEvNS_16Flash_fwd_paramsE)
        .other          _ZN5flash24flash_fwd_splitkv_kernelI23Flash_fwd_kernel_traitsILi128ELi64ELi64ELi4ELb0ELb0EN7cutlass10bfloat16_tE19Flash_kernel_traitsILi128ELi64ELi64ELi4ES3_EELb1ELb0ELb0ELb0ELb1ELb1ELb0ELb1EEEvNS_16Flash_fwd_paramsE,@"STO_CUDA_ENTRY STV_DEFAULT"
_ZN5flash24flash_fwd_splitkv_kernelI23Flash_fwd_kernel_traitsILi128ELi64ELi64ELi4ELb0ELb0EN7cutlass10bfloat16_tE19Flash_kernel_traitsILi128ELi64ELi64ELi4ES3_EELb1ELb0ELb0ELb0ELb1ELb1ELb0ELb1EEEvNS_16Flash_fwd_paramsE:
.text._ZN5flash24flash_fwd_splitkv_kernelI23Flash_fwd_kernel_traitsILi128ELi64ELi64ELi4ELb0ELb0EN7cutlass10bfloat16_tE19Flash_kernel_traitsILi128ELi64ELi64ELi4ES3_EELb1ELb0ELb0ELb0ELb1ELb1ELb0ELb1EEEvNS_16Flash_fwd_paramsE:
        /* <DEDUP_REMOVED lines=37> */
.L_x_6900:
[----:B-12-4-:R-:W-:Y:S02]  /*0250*/  MOV R5, c[0x0][0x218] ;  /* 0x0000860000057a02 */ /* 0x016fe40000000f00 */
.L_x_6901:
        /* <DEDUP_REMOVED lines=73> */
.L_x_6904:
[----:B------:R-:W-:Y:S05]  /*06f0*/  BSYNC B0 ;  /* 0x0000000000007941 */ /* 0x000fea0003800000 */
.L_x_6903:
        /* <DEDUP_REMOVED lines=16> */
.L_x_6906:
[----:B------:R-:W-:Y:S05]  /*0800*/  BSYNC B0 ;  /* 0x0000000000007941 */ /* 0x000fea0003800000 */
.L_x_6905:
        /* <DEDUP_REMOVED lines=16> */
.L_x_6908:
[----:B------:R-:W-:Y:S05]  /*0910*/  BSYNC B0 ;  /* 0x0000000000007941 */ /* 0x000fea0003800000 */
.L_x_6907:
        /* <DEDUP_REMOVED lines=15> */
.L_x_6910:
[----:B------:R-:W-:Y:S05]  /*0a10*/  BSYNC B0 ;  /* 0x0000000000007941 */ /* 0x000fea0003800000 */
.L_x_6909:
        /* <DEDUP_REMOVED lines=19> */
.L_x_6902:
        /* <DEDUP_REMOVED lines=93> */
.L_x_6911:
        /* <DEDUP_REMOVED lines=16> */
.L_x_6913:
        /* <DEDUP_REMOVED lines=54> */
.L_x_6912:
        /* <DEDUP_REMOVED lines=209> */
.L_x_6952:
        /* <DEDUP_REMOVED lines=14> */
[C---:B------:R-:W-:Y:S05]  /*2370*/  @P5 IADD3 R18, P0, R116.reuse, R103, RZ ;  /* 0x0000006774125210 */ /* 0x040fea0007f1e0ff */
[----:B------:R-:W-:Y:S01]  /*2380*/  @P5 IMAD.X R19, R117, 0x1, R100, P0 ;  /* 0x0000000175135824 */ /* 0x000fe200000e0664 */
        /* <DEDUP_REMOVED lines=126> */
.L_x_6918:
[----:B------:R-:W-:Y:S05]  /*2b70*/  BSYNC B0 ;  /* 0x0000000000007941 */ /* 0x000fea0003800000 */
.L_x_6917:
        /* <DEDUP_REMOVED lines=102> */
.L_x_6920:
[----:B------:R-:W-:Y:S05]  /*31e0*/  BSYNC B0 ;  /* 0x0000000000007941 */ /* 0x000fea0003800000 */
.L_x_6919:
        /* <DEDUP_REMOVED lines=106> */
.L_x_6922:
[----:B------:R-:W-:Y:S05]  /*3890*/  BSYNC B0 ;  /* 0x0000000000007941 */ /* 0x000fea0003800000 */
.L_x_6921:
        /* <DEDUP_REMOVED lines=110> */
.L_x_6924:
[----:B------:R-:W-:Y:S05]  /*3f80*/  BSYNC B0 ;  /* 0x0000000000007941 */ /* 0x000fea0003800000 */
.L_x_6923:
        /* <DEDUP_REMOVED lines=9> */
.L_x_6916:
        /* <DEDUP_REMOVED lines=85> */
.L_x_6929:
[----:B------:R-:W-:Y:S05]  /*4570*/  BSYNC B0 ;  /* 0x0000000000007941 */ /* 0x000fea0003800000 */
.L_x_6928:
        /* <DEDUP_REMOVED lines=86> */
.L_x_6931:
[----:B------:R-:W-:Y:S05]  /*4ae0*/  BSYNC B0 ;  /* 0x0000000000007941 */ /* 0x000fea0003800000 */
.L_x_6930:
[----:B-----5:R4:W-:Y:S02]  /*4af0*/  STG.E.128 [R112.64+0x80], R44 ;  /* 0x0000802c70007986 */ /* 0x0209e4000c101d06 */
.L_x_6927:
[----:B------:R-:W-:Y:S05]  /*4b00*/  BSYNC B1 ;  /* 0x0000000000017941 */ /* 0x000fea0003800000 */
.L_x_6926:
        /* <DEDUP_REMOVED lines=90> */
.L_x_6935:
[----:B------:R-:W-:Y:S05]  /*50b0*/  BSYNC B0 ;  /* 0x0000000000007941 */ /* 0x000fea0003800000 */
.L_x_6934:
        /* <DEDUP_REMOVED lines=16> */
[----:B------:R-:W-:Y:S02]  /*51c0*/  IMAD.MOV.U32 R150, RZ, RZ, RZ ;  /* 0x000000ffff967224 */ /* 0x000fe400078e00ff */
[----:B------:R-:W-:Y:S02]  /*51d0*/  IMAD.U32 R35, R44, 0x10000, RZ ;  /* 0x000100002c237824 */ /* 0x000fe400078e00ff */
[----:B------:R-:W-:Y:S01]  /*51e0*/  ISETP.GE.AND P1, PT, R12, UR5, PT ;  /* 0x000000050c007c0c */ /* 0x000fe2000bf26270 */
[----:B------:R-:W-:Y:S01]  /*51f0*/  IMAD.U32 R38, R45, 0x10000, RZ ;  /* 0x000100002d267824 */ /* 0x000fe200078e00ff */
[----:B------:R-:W-:Y:S02]  /*5200*/  MOV R113, UR5 ;  /* 0x0000000500717c02 */ /* 0x000fe40008000f00 */
[----:B------:R-:W-:Y:S01]  /*5210*/  LOP3.LUT R45, R46, 0xffff0000, RZ, 0xc0, !PT ;  /* 0xffff00002e2d7812 */ /* 0x000fe200078ec0ff */
[----:B------:R-:W-:Y:S08]  /*5220*/  IMAD.U32 R46, R47, 0x10000, RZ ;  /* 0x000100002f2e7824 */ /* 0x000ff000078e00ff */
[----:B------:R-:W-:Y:S01]  /*5230*/  @P1 IADD3 R150, RZ, -UR5, RZ ;  /* 0x80000005ff961c10 */ /* 0x000fe2000fffe0ff */
[----:B------:R-:W-:Y:S02]  /*5240*/  @P1 IMAD R60, RZ, RZ, -UR5 ;  /* 0x80000005ff3c1e24 */ /* 0x000fe4000f8e02ff */
[----:B------:R-:W-:Y:S03]  /*5250*/  @P1 IMAD R113, RZ, RZ, -UR5 ;  /* 0x80000005ff711e24 */ /* 0x000fe6000f8e02ff */
[----:B------:R-:W-:Y:S04]  /*5260*/  IADD3 R61, P0, R134, R60, RZ ;  /* 0x0000003c863d7210 */ /* 0x000fe80007f1e0ff */
[----:B------:R-:W-:Y:S02]  /*5270*/  LEA.HI.X.SX32 R60, R60, R127, 0x1, P0 ;  /* 0x0000007f3c3c7211 */ /* 0x000fe400000f0eff */
[C---:B------:R-:W-:Y:S04]  /*5280*/  LEA R62, P0, R61.reuse, R120, 0x1 ;  /* 0x000000783d3e7211 */ /* 0x040fe800078008ff */
[----:B------:R-:W-:Y:S02]  /*5290*/  LEA.HI.X R63, R61, R121, R60, 0x1, P0 ;  /* 0x000000793d3f7211 */ /* 0x000fe400000f0c3c */
[C---:B---3--:R-:W-:Y:S04]  /*52a0*/  LEA R18, P0, R113.reuse, R158, 0x1 ;  /* 0x0000009e71127211 */ /* 0x048fe800078008ff */
        /* <DEDUP_REMOVED lines=60> */
.L_x_6937:
[----:B------:R-:W-:Y:S05]  /*5670*/  BSYNC B0 ;  /* 0x0000000000007941 */ /* 0x000fea0003800000 */
.L_x_6936:
[----:B-----5:R4:W-:Y:S02]  /*5680*/  STG.E.128 [R156.64+0x80], R44 ;  /* 0x0000802c9c007986 */ /* 0x0209e4000c101d06 */
.L_x_6933:
[----:B------:R-:W-:Y:S05]  /*5690*/  BSYNC B1 ;  /* 0x0000000000017941 */ /* 0x000fea0003800000 */
.L_x_6932:
        /* <DEDUP_REMOVED lines=90> */
.L_x_6941:
[----:B------:R-:W-:Y:S05]  /*5c40*/  BSYNC B0 ;  /* 0x0000000000007941 */ /* 0x000fea0003800000 */
.L_x_6940:
        /* <DEDUP_REMOVED lines=91> */
.L_x_6943:
[----:B------:R-:W-:Y:S05]  /*6200*/  BSYNC B0 ;  /* 0x0000000000007941 */ /* 0x000fea0003800000 */
.L_x_6942:
[C---:B--2---:R-:W-:Y:S04]  /*6210*/  LEA R2, P0, R94.reuse, R112, 0x1 ;  /* 0x000000705e027211 */ /* 0x044fe800078008ff */
[----:B------:R-:W-:Y:S05]  /*6220*/  LEA.HI.X R3, R94, R111, R95, 0x1, P0 ;  /* 0x0000006f5e037211 */ /* 0x000fea00000f0c5f */
[----:B-----5:R2:W-:Y:S04]  /*6230*/  STG.E.128 [R2.64], R44 ;  /* 0x0000002c02007986 */ /* 0x0205e8000c101d06 */
.L_x_6939:
[----:B------:R-:W-:Y:S05]  /*6240*/  BSYNC B1 ;  /* 0x0000000000017941 */ /* 0x000fea0003800000 */
.L_x_6938:
[----:B------:R-:W-:Y:S01]  /*6250*/  BSSY B1, `(.L_x_6944) ;  /* 0x00000be000017945 */ /* 0x000fe20003800000 */
[----:B------:R-:W-:-:S05]  /*6260*/  @!P2 BRA `(.L_x_6945) ;  /* 0x00000bc00000a947 */ /* 0x000fca0003800000 */
[----:B------:R-:W-:Y:S01]  /*6270*/  MOV R153, 0x60 ;  /* 0x0000006000997802 */ /* 0x000fe20000000f00 */
[----:B------:R-:W-:Y:S01]  /*6280*/  BSSY B0, `(.L_x_6946) ;  /* 0x0000059000007945 */ /* 0x000fe20003800000 */
[----:B------:R-:W-:Y:S03]  /*6290*/  ISETP.GE.AND P0, PT, R16, UR4, PT ;  /* 0x0000000410007c0c */ /* 0x000fe6000bf06270 */
[C---:B-12---:R-:W-:Y:S04]  /*62a0*/  IMAD.WIDE.U32 R160, R153.reuse, c[0x0][0x288], R118 ;  /* 0x0000a20099a07a25 */ /* 0x046fe800078e0076 */
        /* <DEDUP_REMOVED lines=86> */
.L_x_6947:
[----:B------:R-:W-:Y:S05]  /*6810*/  BSYNC B0 ;  /* 0x0000000000007941 */ /* 0x000fea0003800000 */
.L_x_6946:
[----:B----4-:R-:W-:Y:S01]  /*6820*/  IMAD.MOV.U32 R113, RZ, RZ, R111 ;  /* 0x000000ffff717224 */ /* 0x010fe200078e006f */
        /* <DEDUP_REMOVED lines=92> */
.L_x_6949:
[----:B------:R-:W-:Y:S05]  /*6df0*/  BSYNC B0 ;  /* 0x0000000000007941 */ /* 0x000fea0003800000 */
.L_x_6948:
[C---:B--2---:R-:W-:Y:S04]  /*6e00*/  LEA R2, P0, R99.reuse, R112, 0x1 ;  /* 0x0000007063027211 */ /* 0x044fe800078008ff */
[----:B------:R-:W-:Y:S05]  /*6e10*/  LEA.HI.X R3, R99, R111, R98, 0x1, P0 ;  /* 0x0000006f63037211 */ /* 0x000fea00000f0c62 */
[----:B-----5:R2:W-:Y:S04]  /*6e20*/  STG.E.128 [R2.64], R44 ;  /* 0x0000002c02007986 */ /* 0x0205e8000c101d06 */
.L_x_6945:
[----:B------:R-:W-:Y:S05]  /*6e30*/  BSYNC B1 ;  /* 0x0000000000017941 */ /* 0x000fea0003800000 */
.L_x_6944:
        /* <DEDUP_REMOVED lines=8> */
.L_x_6915:
        /* <DEDUP_REMOVED lines=34> */
.L_x_6925:
        /* <DEDUP_REMOVED lines=80> */
.L_x_6950:
        /* <DEDUP_REMOVED lines=9> */
.L_x_6951:
[----:B------:R-:W-:Y:S04]  /*7670*/  IADD3 R11, R11, -0x1, RZ ;  /* 0xffffffff0b0b7810 */ /* 0x000fe80007ffe0ff */
[----:B------:R-:W-:Y:S11]  /*7680*/  ISETP.GT.AND P0, PT, R11, R85, PT ;  /* 0x000000550b00720c */ /* 0x000ff60003f04270 */
[----:B------:R-:W-:Y:S02]  /*7690*/  @!UPT UIADD3 URZ, URZ, URZ, URZ ;  /* 0x0000003f3f3ff290 */ /* 0x000fe4000fffe03f */
[----:B------:R-:W-:-:S05]  /*76a0*/  @P0 BRA `(.L_x_6952) ;  /* 0xffffabe000000947 */ /* 0x000fca000383ffff */
.L_x_6914:
        /* <DEDUP_REMOVED lines=93> */
.L_x_6959:
[----:B------:R-:W-:Y:S05]  /*7c80*/  BSYNC B0 ;  /* 0x0000000000007941 */ /* 0x000fea0003800000 */
.L_x_6958:
        /* <DEDUP_REMOVED lines=45> */
.L_x_6961:
[----:B------:R-:W-:Y:S05]  /*7f60*/  BSYNC B0 ;  /* 0x0000000000007941 */ /* 0x000fea0003800000 */
.L_x_6960:
[----:B------:R3:W-:Y:S02]  /*7f70*/  STS.128 [R153+0x2000], R12 ;  /* 0x0020000c99007388 */ /* 0x0007e40000000c00 */
.L_x_6957:
[----:B------:R-:W-:Y:S05]  /*7f80*/  BSYNC B1 ;  /* 0x0000000000017941 */ /* 0x000fea0003800000 */
.L_x_6956:
        /* <DEDUP_REMOVED lines=56> */
.L_x_6965:
[----:B------:R-:W-:Y:S05]  /*8310*/  BSYNC B0 ;  /* 0x0000000000007941 */ /* 0x000fea0003800000 */
.L_x_6964:
        /* <DEDUP_REMOVED lines=45> */
.L_x_6967:
[----:B------:R-:W-:Y:S05]  /*85f0*/  BSYNC B0 ;  /* 0x0000000000007941 */ /* 0x000fea0003800000 */
.L_x_6966:
[----:B------:R1:W-:Y:S02]  /*8600*/  STS.128 [R153+0x2800], R20 ;  /* 0x0028001499007388 */ /* 0x0003e40000000c00 */
.L_x_6963:
[----:B------:R-:W-:Y:S05]  /*8610*/  BSYNC B1 ;  /* 0x0000000000017941 */ /* 0x000fea0003800000 */
.L_x_6962:
        /* <DEDUP_REMOVED lines=57> */
.L_x_6971:
[----:B--2---:R-:W-:Y:S05]  /*89b0*/  BSYNC B0 ;  /* 0x0000000000007941 */ /* 0x004fea0003800000 */
.L_x_6970:
        /* <DEDUP_REMOVED lines=44> */
.L_x_6973:
[----:B------:R-:W-:Y:S05]  /*8c80*/  BSYNC B0 ;  /* 0x0000000000007941 */ /* 0x000fea0003800000 */
.L_x_6972:
[----:B------:R2:W-:Y:S02]  /*8c90*/  STS.128 [R153+0x3000], R28 ;  /* 0x0030001c99007388 */ /* 0x0005e40000000c00 */
.L_x_6969:
[----:B------:R-:W-:Y:S05]  /*8ca0*/  BSYNC B1 ;  /* 0x0000000000017941 */ /* 0x000fea0003800000 */
.L_x_6968:
        /* <DEDUP_REMOVED lines=55> */
.L_x_6976:
[----:B-1----:R-:W-:Y:S05]  /*9020*/  BSYNC B0 ;  /* 0x0000000000007941 */ /* 0x002fea0003800000 */
.L_x_6975:
        /* <DEDUP_REMOVED lines=44> */
.L_x_6978:
[----:B------:R-:W-:Y:S05]  /*92f0*/  BSYNC B0 ;  /* 0x0000000000007941 */ /* 0x000fea0003800000 */
.L_x_6977:
[----:B------:R2:W-:Y:S01]  /*9300*/  STS.128 [R153+0x3800], R8 ;  /* 0x0038000899007388 */ /* 0x0005e20000000c00 */
[----:B------:R-:W-:Y:S05]  /*9310*/  BRA `(.L_x_6974) ;  /* 0x0000304000007947 */ /* 0x000fea0003800000 */
.L_x_6955:
        /* <DEDUP_REMOVED lines=87> */
.L_x_6982:
[----:B------:R-:W-:Y:S05]  /*9890*/  BSYNC B0 ;  /* 0x0000000000007941 */ /* 0x000fea0003800000 */
.L_x_6981:
        /* <DEDUP_REMOVED lines=86> */
.L_x_6984:
[----:B------:R-:W-:Y:S05]  /*9e00*/  BSYNC B0 ;  /* 0x0000000000007941 */ /* 0x000fea0003800000 */
.L_x_6983:
[----:B------:R3:W-:Y:S02]  /*9e10*/  STS.128 [R153+0x2000], R20 ;  /* 0x0020001499007388 */ /* 0x0007e40000000c00 */
.L_x_6980:
[----:B------:R-:W-:Y:S05]  /*9e20*/  BSYNC B1 ;  /* 0x0000000000017941 */ /* 0x000fea0003800000 */
.L_x_6979:
        /* <DEDUP_REMOVED lines=91> */
.L_x_6988:
[----:B------:R-:W-:Y:S05]  /*a3e0*/  BSYNC B0 ;  /* 0x0000000000007941 */ /* 0x000fea0003800000 */
.L_x_6987:
        /* <DEDUP_REMOVED lines=89> */
.L_x_6990:
[----:B------:R-:W-:Y:S05]  /*a980*/  BSYNC B0 ;  /* 0x0000000000007941 */ /* 0x000fea0003800000 */
.L_x_6989:
[----:B------:R1:W-:Y:S02]  /*a990*/  STS.128 [R153+0x2800], R4 ;  /* 0x0028000499007388 */ /* 0x0003e40000000c00 */
.L_x_6986:
[----:B------:R-:W-:Y:S05]  /*a9a0*/  BSYNC B1 ;  /* 0x0000000000017941 */ /* 0x000fea0003800000 */
.L_x_6985:
        /* <DEDUP_REMOVED lines=92> */
.L_x_6994:
[----:B------:R-:W-:Y:S05]  /*af70*/  BSYNC B0 ;  /* 0x0000000000007941 */ /* 0x000fea0003800000 */
.L_x_6993:
        /* <DEDUP_REMOVED lines=90> */
.L_x_6996:
[----:B------:R-:W-:Y:S05]  /*b520*/  BSYNC B0 ;  /* 0x0000000000007941 */ /* 0x000fea0003800000 */
.L_x_6995:
[----:B------:R3:W-:Y:S02]  /*b530*/  STS.128 [R153+0x3000], R20 ;  /* 0x0030001499007388 */ /* 0x0007e40000000c00 */
.L_x_6992:
[----:B------:R-:W-:Y:S05]  /*b540*/  BSYNC B1 ;  /* 0x0000000000017941 */ /* 0x000fea0003800000 */
.L_x_6991:
        /* <DEDUP_REMOVED lines=91> */
.L_x_6998:
[----:B------:R-:W-:Y:S05]  /*bb00*/  BSYNC B0 ;  /* 0x0000000000007941 */ /* 0x000fea0003800000 */
.L_x_6997:
        /* <DEDUP_REMOVED lines=92> */
.L_x_7000:
[----:B------:R-:W-:Y:S05]  /*c0d0*/  BSYNC B0 ;  /* 0x0000000000007941 */ /* 0x000fea0003800000 */
.L_x_6999:
[----:B------:R3:W-:Y:S01]  /*c0e0*/  STS.128 [R153+0x3800], R4 ;  /* 0x0038000499007388 */ /* 0x0007e20000000c00 */
[----:B------:R-:W-:Y:S05]  /*c0f0*/  BRA `(.L_x_6974) ;  /* 0x0000026000007947 */ /* 0x000fea0003800000 */
.L_x_6954:
        /* <DEDUP_REMOVED lines=38> */
.L_x_6974:
[----:B------:R-:W-:Y:S05]  /*c360*/  BSYNC B2 ;  /* 0x0000000000027941 */ /* 0x000fea0003800000 */
.L_x_6953:
[----:B------:R-:W-:Y:S01]  /*c370*/  IADD3 R160, R102, -0x1, RZ ;  /* 0xffffffff66a07810 */ /* 0x000fe20007ffe0ff */
[----:B------:R-:W-:Y:S01]  /*c380*/  IMAD.SHL.U32 R149, R136, 0x8, RZ ;  /* 0x0000000888957824 */ /* 0x000fe200078e00ff */
[----:B----4-:R-:W-:Y:S01]  /*c390*/  LEA R156, P4, R140, c[0x0][0x168], 0x1 ;  /* 0x00005a008c9c7a11 */ /* 0x010fe200078808ff */
        /* <DEDUP_REMOVED lines=41> */
[----:B------:R-:W-:-:S02]  /*c630*/  LEA R158, P0, R104, c[0x0][0x170], 0x1 ;  /* 0x00005c00689e7a11 */ /* 0x000fc400078008ff */
[----:B------:R-:W-:Y:S01]  /*c640*/  LOP3.LUT R4, R4, 0x1c0, RZ, 0xc0, !PT ;  /* 0x000001c004047812 */ /* 0x000fe200078ec0ff */
[----:B------:R4:W-:Y:S01]  /*c650*/  @!P6 LDGSTS.E.BYPASS.LTC128B.128 [R153+0x5800], [R14.64] ;  /* 0x058000000e99efae */ /* 0x0009e2000b901d46 */
[----:B------:R-:W-:Y:S02]  /*c660*/  LEA.HI R48, R11, R64, RZ, 0x5 ;  /* 0x000000400b307211 */ /* 0x000fe400078f28ff */
[----:B------:R-:W-:Y:S01]  /*c670*/  LOP3.LUT R149, R4, 0x8, R149, 0xf8, !PT ;  /* 0x0000000804957812 */ /* 0x000fe200078ef895 */
[----:B------:R4:W-:Y:S01]  /*c680*/  @!P6 LDGSTS.E.BYPASS.LTC128B.128 [R153+0x7800], [R14.64+0x80] ;  /* 0x078000800e99efae */ /* 0x0009e2000b901d46 */
[----:B------:R-:W-:Y:S01]  /*c690*/  SHF.R.U32.HI R4, RZ, 0x3, R4 ;  /* 0x00000003ff047819 */ /* 0x000fe20000011604 */
[----:B------:R-:W-:Y:S01]  /*c6a0*/  @!P1 IMAD.MOV.U32 R12, RZ, RZ, c[0x0][0x1a0] ;  /* 0x00006800ff0c9624 */ /* 0x000fe200078e00ff */
[----:B------:R-:W-:Y:S01]  /*c6b0*/  LEA.HI.X R159, R104, c[0x0][0x174], R101, 0x1, P0 ;  /* 0x00005d00689f7a11 */ /* 0x000fe200000f0c65 */
[----:B------:R-:W0:Y:S01]  /*c6c0*/  LDGDEPBAR ;  /* 0x00000000000079af */ /* 0x000e220000000000 */
[----:B------:R-:W-:Y:S01]  /*c6d0*/  LOP3.LUT R149, R149, R4, RZ, 0x3c, !PT ;  /* 0x0000000495957212 */ /* 0x000fe200078e3cff */
[----:B------:R-:W-:Y:S01]  /*c6e0*/  @!P1 IMAD.MOV.U32 R5, RZ, RZ, c[0x0][0x1a4] ;  /* 0x00006900ff059624 */ /* 0x000fe200078e00ff */
[----:B------:R-:W-:Y:S01]  /*c6f0*/  SHF.R.S32.HI R54, RZ, 0x5, R48 ;  /* 0x00000005ff367819 */ /* 0x000fe20000011430 */
[----:B------:R-:W-:-:S02]  /*c700*/  @!P2 IMAD.MOV.U32 R4, RZ, RZ, c[0x0][0x1a4] ;  /* 0x00006900ff04a624 */ /* 0x000fc400078e00ff */
[C---:B------:R-:W-:Y:S01]  /*c710*/  IMAD R149, R2.reuse, 0x200, R149 ;  /* 0x0000020002957824 */ /* 0x040fe200078e0295 */
[CC--:B--2---:R-:W-:Y:S01]  /*c720*/  @!P4 LEA R6, P0, R69.reuse, R158.reuse, 0x1 ;  /* 0x0000009e4506c211 */ /* 0x0c4fe200078008ff */
[----:B------:R-:W-:Y:S02]  /*c730*/  IMAD.SHL.U32 R2, R2, 0x8, RZ ;  /* 0x0000000802027824 */ /* 0x000fe400078e00ff */
[----:B------:R-:W-:Y:S01]  /*c740*/  @!P1 IMAD.WIDE.U32 R12, R12, 0x60, R158 ;  /* 0x000000600c0c9825 */ /* 0x000fe200078e009e */
[-C--:B------:R-:W-:Y:S02]  /*c750*/  @!P4 LEA.HI.X R7, R69, R159.reuse, R68, 0x1, P0 ;  /* 0x0000009f4507c211 */ /* 0x080fe400000f0c44 */
[----:B------:R-:W-:Y:S01]  /*c760*/  @!P2 LEA R16, P0, R0, R158, 0x6 ;  /* 0x0000009e0010a211 */ /* 0x000fe200078030ff */
[----:B------:R-:W-:Y:S02]  /*c770*/  @!P1 IMAD R5, R5, 0x60, RZ ;  /* 0x0000006005059824 */ /* 0x000fe400078e02ff */
[----:B---3--:R-:W-:Y:S01]  /*c780*/  IMAD.SHL.U32 R9, R70, 0x40, RZ ;  /* 0x0000004046097824 */ /* 0x008fe200078e00ff */
[----:B------:R-:W-:Y:S01]  /*c790*/  @!P2 LEA.HI.X R17, R0, R159, R4, 0x6, P0 ;  /* 0x0000009f0011a211 */ /* 0x000fe200000f3404 */
[----:B------:R-:W-:-:S02]  /*c7a0*/  @!P1 IMAD.IADD R5, R13, 0x1, R5 ;  /* 0x000000010d059824 */ /* 0x000fc400078e0205 */
[----:B------:R-:W-:Y:S01]  /*c7b0*/  @!P1 IMAD.MOV.U32 R4, RZ, RZ, R12 ;  /* 0x000000ffff049224 */ /* 0x000fe200078e000c */
[----:B------:R-:W-:Y:S01]  /*c7c0*/  LOP3.LUT R9, R9, 0x1c0, RZ, 0xc0, !PT ;  /* 0x000001c009097812 */ /* 0x000fe200078ec0ff */
[----:B------:R-:W-:Y:S01]  /*c7d0*/  IMAD.SHL.U32 R149, R149, 0x2, RZ ;  /* 0x0000000295957824 */ /* 0x000fe200078e00ff */
[----:B------:R-:W-:-:S04]  /*c7e0*/  DEPBAR.LE SB0, 0x0 ;  /* 0x000080000000791a */ /* 0x000fc80000000000 */
[----:B------:R-:W-:Y:S01]  /*c7f0*/  BAR.SYNC.DEFER_BLOCKING 0x0 ;  /* 0x0000000000007b1d */ /* 0x000fe20000010000 */
[----:B------:R-:W-:Y:S02]  /*c800*/  LOP3.LUT R2, R9, 0x8, R2, 0xf8, !PT ;  /* 0x0000000809027812 */ /* 0x000fe400078ef802 */
[----:B------:R-:W-:Y:S02]  /*c810*/  SHF.R.U32.HI R9, RZ, 0x3, R9 ;  /* 0x00000003ff097819 */ /* 0x000fe40000011609 */
[C---:B------:R-:W-:Y:S02]  /*c820*/  IADD3 R0, R149.reuse, 0x4000, RZ ;  /* 0x0000400095007810 */ /* 0x040fe40007ffe0ff */
[----:B------:R-:W-:Y:S01]  /*c830*/  LOP3.LUT R2, R2, R9, RZ, 0x3c, !PT ;  /* 0x0000000902027212 */ /* 0x000fe200078e3cff */
[C---:B------:R-:W-:Y:S01]  /*c840*/  IMAD R9, R54.reuse, 0x400, R49 ;  /* 0x0000040036097824 */ /* 0x040fe200078e0231 */
[----:B------:R-:W-:Y:S01]  /*c850*/  IADD3 R147, R149, 0x4020, RZ ;  /* 0x0000402095937810 */ /* 0x000fe20007ffe0ff */
[----:B------:R-:W-:-:S02]  /*c860*/  IMAD R54, R54, 0x10, R66 ;  /* 0x0000001036367824 */ /* 0x000fc400078e0242 */
[----:B------:R-:W-:-:S04]  /*c870*/  IMAD.IADD R150, R2, 0x1, R9 ;  /* 0x0000000102967824 */ /* 0x000fc800078e0209 */
[----:B------:R-:W-:-:S04]  /*c880*/  IMAD.SHL.U32 R150, R150, 0x2, RZ ;  /* 0x0000000296967824 */ /* 0x000fc800078e00ff */
[--C-:B------:R-:W-:Y:S02]  /*c890*/  IMAD R148, R53, 0x2, R150.reuse ;  /* 0x0000000235947824 */ /* 0x100fe400078e0296 */
[C---:B------:R-:W-:Y:S01]  /*c8a0*/  IMAD R146, R51.reuse, 0x2, R150 ;  /* 0x0000000233927824 */ /* 0x040fe200078e0296 */
[----:B------:R-:W-:Y:S01]  /*c8b0*/  @P5 STS.128 [R153+0x8000], RZ ;  /* 0x008000ff99005388 */ /* 0x000fe20000000c00 */
[----:B------:R-:W-:-:S03]  /*c8c0*/  IMAD R145, R51, 0x2, R148 ;  /* 0x0000000233917824 */ /* 0x000fc600078e0294 */
        /* <DEDUP_REMOVED lines=29> */
[----:B----4-:R-:W3:Y:S04]  /*caa0*/  LDSM.16.M88.4 R12, [R149+0x4000] ;  /* 0x00400000950c783b */ /* 0x010ee80000000200 */
[----:B------:R-:W-:Y:S02]  /*cab0*/  LDSM.16.M88.4 R36, [R148] ;  /* 0x000000009424783b */ /* 0x000fe40000000200 */
[----:B------:R-:W-:Y:S01]  /*cac0*/  @P1 IADD3 R147, R0, -0x20, RZ ;  /* 0xffffffe000931810 */ /* 0x000fe20007ffe0ff */
[----:B------:R-:W-:Y:S01]  /*cad0*/  IMAD.MOV.U32 R0, RZ, RZ, 0x40 ;  /* 0x00000040ff007424 */ /* 0x000fe200078e00ff */
[----:B------:R-:W4:Y:S02]  /*cae0*/  LDSM.16.M88.4 R32, [R149+0x4800] ;  /* 0x004800009520783b */ /* 0x000f240000000200 */
[----:B------:R-:W-:-:S02]  /*caf0*/  IADD3 R139, R147, 0x800, RZ ;  /* 0x00000800938b7810 */ /* 0x000fc40007ffe0ff */
[----:B------:R-:W-:Y:S01]  /*cb00*/  LDSM.16.M88.4 R68, [R149+0x5000] ;  /* 0x005000009544783b */ /* 0x000fe20000000200 */
[----:B------:R-:W-:Y:S02]  /*cb10*/  SEL R0, R0, 0xffffffc0, !P2 ;  /* 0xffffffc000007807 */ /* 0x000fe40005000000 */
[C---:B------:R-:W-:Y:S01]  /*cb20*/  IADD3 R138, R147.reuse, 0x1000, RZ ;  /* 0x00001000938a7810 */ /* 0x040fe20007ffe0ff */
[----:B------:R-:W-:Y:S01]  /*cb30*/  LDSM.16.M88.4 R28, [R149+0x5800] ;  /* 0x00580000951c783b */ /* 0x000fe20000000200 */
[----:B------:R-:W-:Y:S01]  /*cb40*/  IADD3 R137, R147, 0x1800, RZ ;  /* 0x0000180093897810 */ /* 0x000fe20007ffe0ff */
[----:B------:R-:W-:Y:S01]  /*cb50*/  IMAD.IADD R143, R149, 0x1, R0 ;  /* 0x00000001958f7824 */ /* 0x000fe200078e0200 */
[C---:B------:R-:W-:Y:S01]  /*cb60*/  IADD3 R135, R147.reuse, 0x2000, RZ ;  /* 0x0000200093877810 */ /* 0x040fe20007ffe0ff */
[----:B--2---:R-:W2:Y:S01]  /*cb70*/  LDSM.16.M88.4 R4, [R147] ;  /* 0x000000009304783b */ /* 0x004ea20000000200 */
[----:B------:R-:W-:Y:S01]  /*cb80*/  IMAD.IADD R136, R0, 0x1, R147 ;  /* 0x0000000100887824 */ /* 0x000fe200078e0293 */
[----:B------:R-:W-:-:S02]  /*cb90*/  IADD3 R134, R147, 0x2800, RZ ;  /* 0x0000280093867810 */ /* 0x000fc40007ffe0ff */
[----:B------:R-:W-:Y:S01]  /*cba0*/  LDSM.16.M88.4 R56, [R146] ;  /* 0x000000009238783b */ /* 0x000fe20000000200 */
[C---:B------:R-:W-:Y:S02]  /*cbb0*/  IADD3 R133, R147.reuse, 0x3000, RZ ;  /* 0x0000300093857810 */ /* 0x040fe40007ffe0ff */
[----:B------:R-:W-:Y:S01]  /*cbc0*/  IADD3 R132, R147, 0x3800, RZ ;  /* 0x0000380093847810 */ /* 0x000fe20007ffe0ff */
[----:B------:R-:W5:Y:S04]  /*cbd0*/  LDSM.16.M88.4 R88, [R143+0x4000] ;  /* 0x004000008f58783b */ /* 0x000f680000000200 */
[----:B------:R-:W1:Y:S04]  /*cbe0*/  LDSM.16.M88.4 R44, [R147+0x800] ;  /* 0x00080000932c783b */ /* 0x000e680000000200 */
[----:B------:R-:W1:Y:S01]  /*cbf0*/  LDSM.16.M88.4 R20, [R147+0x1000] ;  /* 0x001000009314783b */ /* 0x000e620000000200 */
[C---:B---3--:R-:W-:Y:S03]  /*cc00*/  HMMA.16816.F32.BF16 R16, R8.reuse, R12, RZ ;  /* 0x0000000c0810723c */ /* 0x048fe600000418ff */
[----:B------:R-:W-:Y:S04]  /*cc10*/  LDSM.16.M88.4 R84, [R145] ;  /* 0x000000009154783b */ /* 0x000fe80000000200 */
[----:B------:R-:W-:Y:S01]  /*cc20*/  LDSM.16.M88.4 R40, [R147+0x1800] ;  /* 0x001800009328783b */ /* 0x000fe20000000200 */
[C---:B------:R-:W-:Y:S03]  /*cc30*/  HMMA.16816.F32.BF16 R12, R8.reuse, R14, RZ ;  /* 0x0000000e080c723c */ /* 0x040fe600000418ff */
[----:B------:R-:W-:Y:S04]  /*cc40*/  LDSM.16.M88.4 R80, [R143+0x5000] ;  /* 0x005000008f50783b */ /* 0x000fe80000000200 */
[----:B------:R-:W-:Y:S01]  /*cc50*/  LDSM.16.M88.4 R76, [R143+0x5800] ;  /* 0x005800008f4c783b */ /* 0x000fe20000000200 */
[----:B----4-:R-:W-:Y:S03]  /*cc60*/  HMMA.16816.F32.BF16 R24, R8, R32, RZ ;  /* 0x000000200818723c */ /* 0x010fe600000418ff */
[----:B------:R-:W0:Y:S05]  /*cc70*/  LDGDEPBAR ;  /* 0x00000000000079af */ /* 0x000e2a0000000000 */
[----:B--2---:R-:W-:Y:S08]  /*cc80*/  HMMA.16816.F32.BF16 R16, R36, R4, R16 ;  /* 0x000000042410723c */ /* 0x004ff00000041810 */
[C---:B------:R-:W-:Y:S08]  /*cc90*/  HMMA.16816.F32.BF16 R72, R8.reuse, R68, RZ ;  /* 0x000000440848723c */ /* 0x040ff000000418ff */
[C---:B------:R-:W-:Y:S08]  /*cca0*/  HMMA.16816.F32.BF16 R32, R8.reuse, R34, RZ ;  /* 0x000000220820723c */ /* 0x040ff000000418ff */
[C---:B------:R-:W-:Y:S08]  /*ccb0*/  HMMA.16816.F32.BF16 R68, R8.reuse, R70, RZ ;  /* 0x000000460844723c */ /* 0x040ff000000418ff */
[C---:B------:R-:W-:Y:S08]  /*ccc0*/  HMMA.16816.F32.BF16 R60, R8.reuse, R28, RZ ;  /* 0x0000001c083c723c */ /* 0x040ff000000418ff */
[----:B------:R-:W-:Y:S01]  /*ccd0*/  HMMA.16816.F32.BF16 R8, R8, R30, RZ ;  /* 0x0000001e0808723c */ /* 0x000fe200000418ff */
[----:B------:R-:W2:Y:S07]  /*cce0*/  LDSM.16.M88.4 R28, [R136] ;  /* 0x00000000881c783b */ /* 0x000eae0000000200 */
[----:B------:R-:W-:Y:S01]  /*ccf0*/  HMMA.16816.F32.BF16 R12, R36, R6, R12 ;  /* 0x00000006240c723c */ /* 0x000fe2000004180c */
[----:B------:R-:W3:Y:S07]  /*cd00*/  LDSM.16.M88.4 R4, [R143+0x4800] ;  /* 0x004800008f04783b */ /* 0x000eee0000000200 */
[----:B-----5:R-:W-:Y:S08]  /*cd10*/  HMMA.16816.F32.BF16 R16, R56, R88, R16 ;  /* 0x000000583810723c */ /* 0x020ff00000041810 */
[C---:B-1----:R-:W-:Y:S08]  /*cd20*/  HMMA.16816.F32.BF16 R24, R36.reuse, R44, R24 ;  /* 0x0000002c2418723c */ /* 0x042ff00000041818 */
[C---:B------:R-:W-:Y:S01]  /*cd30*/  HMMA.16816.F32.BF16 R32, R36.reuse, R46, R32 ;  /* 0x0000002e2420723c */ /* 0x040fe20000041820 */
[----:B------:R-:W-:Y:S07]  /*cd40*/  LDSM.16.M88.4 R44, [R150+0x2000] ;  /* 0x00200000962c783b */ /* 0x000fee0000000200 */
[C---:B------:R-:W-:Y:S08]  /*cd50*/  HMMA.16816.F32.BF16 R72, R36.reuse, R20, R72 ;  /* 0x000000142448723c */ /* 0x040ff00000041848 */
[----:B------:R-:W-:Y:S01]  /*cd60*/  HMMA.16816.F32.BF16 R68, R36, R22, R68 ;  /* 0x000000162444723c */ /* 0x000fe20000041844 */
[----:B------:R-:W1:Y:S07]  /*cd70*/  LDSM.16.M88.4 R20, [R149+0x6000] ;  /* 0x006000009514783b */ /* 0x000e6e0000000200 */
[----:B------:R-:W-:Y:S01]  /*cd80*/  HMMA.16816.F32.BF16 R12, R56, R90, R12 ;  /* 0x0000005a380c723c */ /* 0x000fe2000004180c */
[----:B------:R-:W-:Y:S07]  /*cd90*/  LDSM.16.M88.4 R88, [R147+0x2800] ;  /* 0x002800009358783b */ /* 0x000fee0000000200 */
[----:B--2---:R-:W-:Y:S08]  /*cda0*/  HMMA.16816.F32.BF16 R16, R84, R28, R16 ;  /* 0x0000001c5410723c */ /* 0x004ff00000041810 */
[C---:B------:R-:W-:Y:S08]  /*cdb0*/  HMMA.16816.F32.BF16 R60, R36.reuse, R40, R60 ;  /* 0x00000028243c723c */ /* 0x040ff0000004183c */
[----:B------:R-:W-:Y:S01]  /*cdc0*/  HMMA.16816.F32.BF16 R8, R36, R42, R8 ;  /* 0x0000002a2408723c */ /* 0x000fe20000041808 */
[----:B------:R-:W-:Y:S04]  /*cdd0*/  LDSM.16.M88.4 R36, [R148+0x2000] ;  /* 0x002000009424783b */ /* 0x000fe80000000200 */
[----:B------:R-:W2:Y:S03]  /*cde0*/  LDSM.16.M88.4 R40, [R147+0x2000] ;  /* 0x002000009328783b */ /* 0x000ea60000000200 */
[C---:B---3--:R-:W-:Y:S08]  /*cdf0*/  HMMA.16816.F32.BF16 R24, R56.reuse, R4, R24 ;  /* 0x000000043818723c */ /* 0x048ff00000041818 */
[----:B------:R-:W-:Y:S01]  /*ce00*/  HMMA.16816.F32.BF16 R32, R56, R6, R32 ;  /* 0x000000063820723c */ /* 0x000fe20000041820 */
[----:B------:R-:W3:Y:S07]  /*ce10*/  LDSM.16.M88.4 R4, [R136+0x800] ;  /* 0x000800008804783b */ /* 0x000eee0000000200 */
[----:B------:R-:W-:Y:S01]  /*ce20*/  HMMA.16816.F32.BF16 R12, R84, R30, R12 ;  /* 0x0000001e540c723c */ /* 0x000fe2000004180c */
[----:B------:R-:W-:Y:S07]  /*ce30*/  LDSM.16.M88.4 R28, [R149+0x6800] ;  /* 0x00680000951c783b */ /* 0x000fee0000000200 */
[----:B-1----:R-:W-:Y:S08]  /*ce40*/  HMMA.16816.F32.BF16 R16, R44, R20, R16 ;  /* 0x000000142c10723c */ /* 0x002ff00000041810 */
        /* <DEDUP_REMOVED lines=10> */
[C---:B---3--:R-:W-:Y:S08]  /*cef0*/  HMMA.16816.F32.BF16 R24, R84.reuse, R4, R24 ;  /* 0x000000045418723c */ /* 0x048ff00000041818 */
[----:B------:R-:W-:Y:S01]  /*cf00*/  HMMA.16816.F32.BF16 R32, R84, R6, R32 ;  /* 0x000000065420723c */ /* 0x000fe20000041820 */
[----:B------:R-:W2:Y:S07]  /*cf10*/  LDSM.16.M88.4 R4, [R145+0x2000] ;  /* 0x002000009104783b */ /* 0x000eae0000000200 */
[----:B------:R-:W-:Y:S01]  /*cf20*/  HMMA.16816.F32.BF16 R12, R36, R42, R12 ;  /* 0x0000002a240c723c */ /* 0x000fe2000004180c */
[----:B------:R-:W3:Y:S07]  /*cf30*/  LDSM.16.M88.4 R40, [R149+0x7000] ;  /* 0x007000009528783b */ /* 0x000eee0000000200 */
[----:B-1----:R-:W-:Y:S08]  /*cf40*/  HMMA.16816.F32.BF16 R16, R8, R76, R16 ;  /* 0x0000004c0810723c */ /* 0x002ff00000041810 */
[----:B------:R-:W-:Y:S01]  /*cf50*/  HMMA.16816.F32.BF16 R92, R84, R80, R72 ;  /* 0x00000050545c723c */ /* 0x000fe20000041848 */
[----:B------:R-:W-:Y:S07]  /*cf60*/  LDSM.16.M88.4 R72, [R136+0x2800] ;  /* 0x002800008848783b */ /* 0x000fee0000000200 */
[----:B------:R-:W-:Y:S01]  /*cf70*/  HMMA.16816.F32.BF16 R12, R8, R78, R12 ;  /* 0x0000004e080c723c */ /* 0x000fe2000004180c */
[----:B------:R-:W1:Y:S07]  /*cf80*/  LDSM.16.M88.4 R76, [R136+0x1800] ;  /* 0x00180000884c783b */ /* 0x000e6e0000000200 */
[----:B------:R-:W-:Y:S01]  /*cf90*/  HMMA.16816.F32.BF16 R80, R84, R82, R68 ;  /* 0x000000525450723c */ /* 0x000fe20000041844 */
[----:B------:R-:W4:Y:S07]  /*cfa0*/  LDSM.16.M88.4 R68, [R147+0x3000] ;  /* 0x003000009344783b */ /* 0x000f2e0000000200 */
[C---:B--2---:R-:W-:Y:S08]  /*cfb0*/  HMMA.16816.F32.BF16 R16, R4.reuse, R20, R16 ;  /* 0x000000140410723c */ /* 0x044ff00000041810 */
[----:B------:R-:W-:Y:S01]  /*cfc0*/  HMMA.16816.F32.BF16 R12, R4, R22, R12 ;  /* 0x00000016040c723c */ /* 0x000fe2000004180c */
[----:B------:R-:W-:Y:S07]  /*cfd0*/  LDSM.16.M88.4 R20, [R143+0x7000] ;  /* 0x007000008f14783b */ /* 0x000fee0000000200 */
[C---:B---3--:R-:W-:Y:S08]  /*cfe0*/  HMMA.16816.F32.BF16 R92, R44.reuse, R40, R92 ;  /* 0x000000282c5c723c */ /* 0x048ff0000004185c */
[----:B------:R-:W-:Y:S01]  /*cff0*/  FMUL.FTZ R16, R16, c[0x0][0x2ec] ;  /* 0x0000bb0010107a20 */ /* 0x000fe20000410000 */
[----:B------:R-:W-:Y:S01]  /*d000*/  HMMA.16816.F32.BF16 R24, R44, R28, R24 ;  /* 0x0000001c2c18723c */ /* 0x000fe20000041818 */
[----:B------:R-:W-:-:S02]  /*d010*/  FMUL.FTZ R41, R17, c[0x0][0x2ec] ;  /* 0x0000bb0011297a20 */ /* 0x000fc40000410000 */
[----:B------:R2:W-:Y:S01]  /*d020*/  MUFU.TANH R55, R16 ;  /* 0x0000001000377308 */ /* 0x0005e20000002400 */
[----:B------:R-:W-:Y:S02]  /*d030*/  FMUL.FTZ R40, R18, c[0x0][0x2ec] ;  /* 0x0000bb0012287a20 */ /* 0x000fe40000410000 */
[----:B------:R-:W-:Y:S02]  /*d040*/  FMUL.FTZ R65, R19, c[0x0][0x2ec] ;  /* 0x0000bb0013417a20 */ /* 0x000fe40000410000 */
[----:B------:R-:W-:Y:S01]  /*d050*/  HMMA.16816.F32.BF16 R32, R44, R30, R32 ;  /* 0x0000001e2c20723c */ /* 0x000fe20000041820 */
[----:B------:R-:W-:Y:S01]  /*d060*/  FMUL.FTZ R12, R12, c[0x0][0x2ec] ;  /* 0x0000bb000c0c7a20 */ /* 0x000fe20000410000 */
[----:B------:R-:W-:Y:S01]  /*d070*/  LDSM.16.M88.4 R28, [R143+0x6800] ;  /* 0x006800008f1c783b */ /* 0x000fe20000000200 */
[----:B------:R-:W-:Y:S01]  /*d080*/  FMUL.FTZ R13, R13, c[0x0][0x2ec] ;  /* 0x0000bb000d0d7a20 */ /* 0x000fe20000410000 */
[----:B------:R-:W3:Y:S04]  /*d090*/  MUFU.TANH R41, R41 ;  /* 0x0000002900297308 */ /* 0x000ee80000002400 */
[C---:B-1----:R-:W-:Y:S01]  /*d0a0*/  HMMA.16816.F32.BF16 R56, R84.reuse, R78, R56 ;  /* 0x0000004e5438723c */ /* 0x042fe20000041838 */
[----:B--2---:R-:W1:Y:S03]  /*d0b0*/  LDSM.16.M88.4 R16, [R149+0x7800] ;  /* 0x007800009510783b */ /* 0x004e660000000200 */
[----:B------:R-:W-:Y:S04]  /*d0c0*/  MUFU.TANH R67, R12 ;  /* 0x0000000c00437308 */ /* 0x000fe80000002400 */
[----:B------:R-:W-:Y:S04]  /*d0d0*/  HMMA.16816.F32.BF16 R60, R84, R76, R60 ;  /* 0x0000004c543c723c */ /* 0x000fe8000004183c */
[----:B------:R-:W2:Y:S04]  /*d0e0*/  MUFU.TANH R65, R65 ;  /* 0x0000004100417308 */ /* 0x000ea80000002400 */
[----:B----4-:R-:W-:Y:S04]  /*d0f0*/  HMMA.16816.F32.BF16 R92, R36, R68, R92 ;  /* 0x00000044245c723c */ /* 0x010fe8000004185c */
[----:B------:R4:W-:Y:S04]  /*d100*/  MUFU.TANH R68, R13 ;  /* 0x0000000d00447308 */ /* 0x0009e80000002400 */
[----:B------:R-:W-:Y:S04]  /*d110*/  HMMA.16816.F32.BF16 R80, R44, R42, R80 ;  /* 0x0000002a2c50723c */ /* 0x000fe80000041850 */
[----:B------:R-:W-:Y:S03]  /*d120*/  MUFU.TANH R40, R40 ;  /* 0x0000002800287308 */ /* 0x000fe60000002400 */
[----:B------:R-:W-:Y:S01]  /*d130*/  FMUL.FTZ R42, R14, c[0x0][0x2ec] ;  /* 0x0000bb000e2a7a20 */ /* 0x000fe20000410000 */
[----:B------:R-:W-:Y:S01]  /*d140*/  HMMA.16816.F32.BF16 R24, R36, R88, R24 ;  /* 0x000000582418723c */ /* 0x000fe20000041818 */
[----:B------:R-:W-:-:S02]  /*d150*/  FMUL.FTZ R43, R15, c[0x0][0x2ec] ;  /* 0x0000bb000f2b7a20 */ /* 0x000fc40000410000 */
[----:B----4-:R-:W4:Y:S02]  /*d160*/  LDSM.16.M88.4 R12, [R147+0x3800] ;  /* 0x00380000930c783b */ /* 0x010f240000000200 */
[----:B------:R-:W5:Y:S03]  /*d170*/  MUFU.TANH R42, R42 ;  /* 0x0000002a002a7308 */ /* 0x000f660000002400 */
[----:B------:R-:W-:Y:S05]  /*d180*/  HMMA.16816.F32.BF16 R32, R36, R90, R32 ;  /* 0x0000005a2420723c */ /* 0x000fea0000041820 */
[----:B------:R-:W2:Y:S03]  /*d190*/  MUFU.TANH R43, R43 ;  /* 0x0000002b002b7308 */ /* 0x000ea60000002400 */
[C---:B-1----:R-:W-:Y:S08]  /*d1a0*/  HMMA.16816.F32.BF16 R56, R44.reuse, R18, R56 ;  /* 0x000000122c38723c */ /* 0x042ff00000041838 */
[----:B------:R-:W-:Y:S01]  /*d1b0*/  HMMA.16816.F32.BF16 R60, R44, R16, R60 ;  /* 0x000000102c3c723c */ /* 0x000fe2000004183c */
[----:B------:R-:W1:Y:S07]  /*d1c0*/  LDSM.16.M88.4 R16, [R143+0x7800] ;  /* 0x007800008f10783b */ /* 0x000e6e0000000200 */
[----:B------:R-:W-:Y:S08]  /*d1d0*/  HMMA.16816.F32.BF16 R80, R36, R70, R80 ;  /* 0x000000462450723c */ /* 0x000ff00000041850 */
[C---:B------:R-:W-:Y:S08]  /*d1e0*/  HMMA.16816.F32.BF16 R24, R8.reuse, R28, R24 ;  /* 0x0000001c0818723c */ /* 0x040ff00000041818 */
[----:B------:R-:W-:Y:S01]  /*d1f0*/  HMMA.16816.F32.BF16 R32, R8, R30, R32 ;  /* 0x0000001e0820723c */ /* 0x000fe20000041820 */
[----:B------:R-:W2:Y:S07]  /*d200*/  LDSM.16.M88.4 R28, [R136+0x3000] ;  /* 0x00300000881c783b */ /* 0x000eae0000000200 */
[C---:B----4-:R-:W-:Y:S08]  /*d210*/  HMMA.16816.F32.BF16 R56, R36.reuse, R14, R56 ;  /* 0x0000000e2438723c */ /* 0x050ff00000041838 */
[----:B------:R-:W-:Y:S01]  /*d220*/  HMMA.16816.F32.BF16 R60, R36, R12, R60 ;  /* 0x0000000c243c723c */ /* 0x000fe2000004183c */
[----:B------:R-:W4:Y:S01]  /*d230*/  LDSM.16.M88.4 R12, [R136+0x3800] ;  /* 0x00380000880c783b */ /* 0x000f220000000200 */
[----:B------:R-:W-:-:S06]  /*d240*/  DEPBAR.LE SB0, 0x0 ;  /* 0x000080000000791a */ /* 0x000fcc0000000000 */
[C---:B------:R-:W-:Y:S08]  /*d250*/  HMMA.16816.F32.BF16 R92, R8.reuse, R20, R92 ;  /* 0x00000014085c723c */ /* 0x040ff0000004185c */
[C---:B------:R-:W-:Y:S07]  /*d260*/  HMMA.16816.F32.BF16 R80, R8.reuse, R22, R80 ;  /* 0x000000160850723c */ /* 0x040fee0000041850 */
[----:B------:R-:W-:Y:S01]  /*d270*/  LOP3.LUT R23, R48, 0xffffffe0, RZ, 0xc0, !PT ;  /* 0xffffffe030177812 */ /* 0x000fe200078ec0ff */
[----:B-1----:R-:W-:Y:S04]  /*d280*/  HMMA.16816.F32.BF16 R56, R8, R18, R56 ;  /* 0x000000120838723c */ /* 0x002fe80000041838 */
[----:B------:R-:W-:-:S04]  /*d290*/  IMAD.IADD R0, R64, 0x1, -R23 ;  /* 0x0000000140007824 */ /* 0x000fc800078e0a17 */
[----:B------:R-:W-:Y:S01]  /*d2a0*/  HMMA.16816.F32.BF16 R24, R4, R72, R24 ;  /* 0x000000480418723c */ /* 0x000fe20000041818 */
[----:B------:R-:W-:-:S04]  /*d2b0*/  SHF.R.S32.HI R161, RZ, 0x1f, R0 ;  /* 0x0000001fffa17819 */ /* 0x000fc80000011400 */
[----:B------:R-:W-:Y:S02]  /*d2c0*/  LEA.HI R161, R161, R0, RZ, 0x2 ;  /* 0x00000000a1a17211 */ /* 0x000fe400078f10ff */
[----:B------:R-:W-:Y:S01]  /*d2d0*/  LOP3.LUT R0, R2, R49, RZ, 0xfc, !PT ;  /* 0x0000003102007212 */ /* 0x000fe200078efcff */
[----:B------:R-:W-:Y:S01]  /*d2e0*/  HMMA.16816.F32.BF16 R60, R8, R16, R60 ;  /* 0x00000010083c723c */ /* 0x000fe2000004183c */
[----:B------:R-:W-:-:S07]  /*d2f0*/  SHF.R.S32.HI R161, RZ, 0x2, R161 ;  /* 0x00000002ffa17819 */ /* 0x000fce00000114a1 */
[C---:B------:R-:W-:Y:S08]  /*d300*/  HMMA.16816.F32.BF16 R32, R4.reuse, R74, R32 ;  /* 0x0000004a0420723c */ /* 0x040ff00000041820 */
[----:B--2---:R-:W-:Y:S01]  /*d310*/  HMMA.16816.F32.BF16 R92, R4, R28, R92 ;  /* 0x0000001c045c723c */ /* 0x004fe2000004185c */
[----:B------:R-:W-:Y:S02]  /*d320*/  FMUL.FTZ R24, R24, c[0x0][0x2ec] ;  /* 0x0000bb0018187a20 */ /* 0x000fe40000410000 */
[----:B------:R-:W-:-:S02]  /*d330*/  FMUL.FTZ R21, R26, c[0x0][0x2ec] ;  /* 0x0000bb001a157a20 */ /* 0x000fc40000410000 */
[----:B------:R-:W-:Y:S02]  /*d340*/  FMUL.FTZ R20, R25, c[0x0][0x2ec] ;  /* 0x0000bb0019147a20 */ /* 0x000fe40000410000 */
[----:B------:R-:W-:Y:S01]  /*d350*/  IADD3 R29, R54, 0x1, R161 ;  /* 0x00000001361d7810 */ /* 0x000fe20007ffe0a1 */
[----:B------:R-:W-:Y:S01]  /*d360*/  IMAD.SHL.U32 R28, R64, 0x2, RZ ;  /* 0x00000002401c7824 */ /* 0x000fe200078e00ff */
[C---:B------:R-:W-:Y:S01]  /*d370*/  HMMA.16816.F32.BF16 R80, R4.reuse, R30, R80 ;  /* 0x0000001e0450723c */ /* 0x040fe20000041850 */
[----:B------:R-:W-:Y:S01]  /*d380*/  FMUL.FTZ R25, R27, c[0x0][0x2ec] ;  /* 0x0000bb001b197a20 */ /* 0x000fe20000410000 */
[----:B------:R-:W-:Y:S01]  /*d390*/  IADD3 R29, R52, R29, -R151 ;  /* 0x0000001d341d7210 */ /* 0x000fe20007ffe897 */
[----:B------:R-:W1:Y:S01]  /*d3a0*/  MUFU.TANH R24, R24 ;  /* 0x0000001800187308 */ /* 0x000e620000002400 */
[----:B------:R-:W-:Y:S02]  /*d3b0*/  LOP3.LUT R28, R28, 0x6, RZ, 0xc0, !PT ;  /* 0x000000061c1c7812 */ /* 0x000fe400078ec0ff */
[----:B------:R-:W-:Y:S01]  /*d3c0*/  IADD3 R29, R29, c[0x0][0x2e8], RZ ;  /* 0x0000ba001d1d7a10 */ /* 0x000fe20007ffe0ff */
[----:B------:R-:W-:Y:S01]  /*d3d0*/  FMUL.FTZ R26, R32, c[0x0][0x2ec] ;  /* 0x0000bb00201a7a20 */ /* 0x000fe20000410000 */
[C---:B----4-:R-:W-:Y:S01]  /*d3e0*/  HMMA.16816.F32.BF16 R56, R4.reuse, R14, R56 ;  /* 0x0000000e0438723c */ /* 0x050fe20000041838 */
[----:B------:R-:W-:Y:S01]  /*d3f0*/  IMAD.IADD R28, R3, 0x1, R28 ;  /* 0x00000001031c7824 */ /* 0x000fe200078e021c */
[----:B------:R-:W-:Y:S01]  /*d400*/  IADD3 R103, R29, 0x8, RZ ;  /* 0x000000081d677810 */ /* 0x000fe20007ffe0ff */
[----:B------:R-:W-:Y:S01]  /*d410*/  FMUL.FTZ R27, R33, c[0x0][0x2ec] ;  /* 0x0000bb00211b7a20 */ /* 0x000fe20000410000 */
[-C--:B------:R-:W-:Y:S01]  /*d420*/  IMNMX R2, R29, R52.reuse, PT ;  /* 0x000000341d027217 */ /* 0x080fe20003800200 */
[----:B------:R-:W-:Y:S01]  /*d430*/  FMUL.FTZ R22, R34, c[0x0][0x2ec] ;  /* 0x0000bb0022167a20 */ /* 0x000fe20000410000 */
[C---:B------:R-:W-:Y:S01]  /*d440*/  IADD3 R16, R28.reuse, 0x1, RZ ;  /* 0x000000011c107810 */ /* 0x040fe20007ffe0ff */
[----:B------:R-:W-:Y:S01]  /*d450*/  FMUL.FTZ R23, R35, c[0x0][0x2ec] ;  /* 0x0000bb0023177a20 */ /* 0x000fe20000410000 */
[----:B------:R-:W-:Y:S01]  /*d460*/  HMMA.16816.F32.BF16 R60, R4, R12, R60 ;  /* 0x0000000c043c723c */ /* 0x000fe2000004183c */
[----:B------:R-:W-:Y:S01]  /*d470*/  IMNMX R103, R103, R52, PT ;  /* 0x0000003467677217 */ /* 0x000fe20003800200 */
[----:B------:R-:W2:Y:S01]  /*d480*/  MUFU.TANH R21, R21 ;  /* 0x0000001500157308 */ /* 0x000ea20000002400 */
[----:B------:R-:W-:Y:S01]  /*d490*/  IADD3 R17, R28, 0x8, RZ ;  /* 0x000000081c117810 */ /* 0x000fe20007ffe0ff */
[----:B------:R-:W-:Y:S01]  /*d4a0*/  FMUL.FTZ R92, R92, c[0x0][0x2ec] ;  /* 0x0000bb005c5c7a20 */ /* 0x000fe20000410000 */
[CC--:B------:R-:W-:Y:S01]  /*d4b0*/  ISETP.GE.AND P5, PT, R16.reuse, R2.reuse, PT ;  /* 0x000000021000720c */ /* 0x0c0fe20003fa6270 */
[----:B------:R-:W-:Y:S01]  /*d4c0*/  FMUL.FTZ R93, R93, c[0x0][0x2ec] ;  /* 0x0000bb005d5d7a20 */ /* 0x000fe20000410000 */
[-C--:B------:R-:W-:Y:S01]  /*d4d0*/  ISETP.GE.AND P1, PT, R16, R103.reuse, PT ;  /* 0x000000671000720c */ /* 0x080fe20003f26270 */
[----:B------:R-:W-:Y:S01]  /*d4e0*/  FMUL.FTZ R95, R95, c[0x0][0x2ec] ;  /* 0x0000bb005f5f7a20 */ /* 0x000fe20000410000 */
[C---:B------:R-:W-:Y:S01]  /*d4f0*/  IADD3 R16, R28.reuse, 0x9, RZ ;  /* 0x000000091c107810 */ /* 0x040fe20007ffe0ff */
[----:B------:R-:W4:Y:S01]  /*d500*/  MUFU.TANH R20, R20 ;  /* 0x0000001400147308 */ /* 0x000f220000002400 */
[----:B------:R-:W-:Y:S01]  /*d510*/  IADD3 R8, R28, 0x10, RZ ;  /* 0x000000101c087810 */ /* 0x000fe20007ffe0ff */
[----:B------:R-:W-:Y:S01]  /*d520*/  FMUL.FTZ R81, R81, c[0x0][0x2ec] ;  /* 0x0000bb0051517a20 */ /* 0x000fe20000410000 */
[CC--:B------:R-:W-:Y:S01]  /*d530*/  ISETP.GE.AND P0, PT, R17.reuse, R2.reuse, PT ;  /* 0x000000021100720c */ /* 0x0c0fe20003f06270 */
[----:B------:R-:W-:Y:S01]  /*d540*/  FMUL.FTZ R94, R94, c[0x0][0x2ec] ;  /* 0x0000bb005e5e7a20 */ /* 0x000fe20000410000 */
[-C--:B------:R-:W-:Y:S01]  /*d550*/  ISETP.GE.AND P2, PT, R17, R103.reuse, PT ;  /* 0x000000671100720c */ /* 0x080fe20003f46270 */
[----:B------:R-:W-:Y:S01]  /*d560*/  FMUL.FTZ R56, R56, c[0x0][0x2ec] ;  /* 0x0000bb0038387a20 */ /* 0x000fe20000410000 */
[CC--:B------:R-:W-:Y:S01]  /*d570*/  ISETP.GE.AND P6, PT, R16.reuse, R2.reuse, PT ;  /* 0x000000021000720c */ /* 0x0c0fe20003fc6270 */
[----:B------:R-:W1:Y:S01]  /*d580*/  MUFU.TANH R25, R25 ;  /* 0x0000001900197308 */ /* 0x000e620000002400 */
[-C--:B------:R-:W-:Y:S01]  /*d590*/  ISETP.GE.AND P4, PT, R16, R103.reuse, PT ;  /* 0x000000671000720c */ /* 0x080fe20003f86270 */
[----:B------:R-:W-:Y:S01]  /*d5a0*/  FMUL.FTZ R80, R80, c[0x0][0x2ec] ;  /* 0x0000bb0050507a20 */ /* 0x000fe20000410000 */
[----:B------:R-:W-:Y:S01]  /*d5b0*/  IADD3 R9, R28, 0x11, RZ ;  /* 0x000000111c097810 */ /* 0x000fe20007ffe0ff */
[----:B------:R-:W-:Y:S01]  /*d5c0*/  FMUL.FTZ R82, R82, c[0x0][0x2ec] ;  /* 0x0000bb0052527a20 */ /* 0x000fe20000410000 */
[----:B---3--:R-:W-:Y:S01]  /*d5d0*/  FSEL R41, R41, -INF , !P5 ;  /* 0xff80000029297808 */ /* 0x008fe20006800000 */
[----:B------:R-:W-:Y:S01]  /*d5e0*/  FMUL.FTZ R60, R60, c[0x0][0x2ec] ;  /* 0x0000bb003c3c7a20 */ /* 0x000fe20000410000 */
[----:B------:R-:W-:Y:S01]  /*d5f0*/  FSEL R16, R65, -INF , !P1 ;  /* 0xff80000041107808 */ /* 0x000fe20004800000 */
[----:B------:R-:W3:Y:S01]  /*d600*/  MUFU.TANH R26, R26 ;  /* 0x0000001a001a7308 */ /* 0x000ee20000002400 */
[-C--:B------:R-:W-:Y:S01]  /*d610*/  ISETP.GE.AND P5, PT, R8, R2.reuse, PT ;  /* 0x000000020800720c */ /* 0x080fe20003fa6270 */
[----:B------:R-:W-:Y:S01]  /*d620*/  FMUL.FTZ R62, R62, c[0x0][0x2ec] ;  /* 0x0000bb003e3e7a20 */ /* 0x000fe20000410000 */
[-C--:B------:R-:W-:Y:S01]  /*d630*/  ISETP.GE.AND P1, PT, R8, R103.reuse, PT ;  /* 0x000000670800720c */ /* 0x080fe20003f26270 */
[----:B------:R-:W-:Y:S01]  /*d640*/  FMUL.FTZ R83, R83, c[0x0][0x2ec] ;  /* 0x0000bb0053537a20 */ /* 0x000fe20000410000 */
[----:B------:R-:W-:Y:S01]  /*d650*/  IADD3 R8, R28, 0x18, RZ ;  /* 0x000000181c087810 */ /* 0x000fe20007ffe0ff */
[----:B------:R-:W-:Y:S01]  /*d660*/  FMUL.FTZ R61, R61, c[0x0][0x2ec] ;  /* 0x0000bb003d3d7a20 */ /* 0x000fe20000410000 */
[----:B------:R-:W-:Y:S01]  /*d670*/  FSEL R67, R67, -INF , !P0 ;  /* 0xff80000043437808 */ /* 0x000fe20004000000 */
[----:B------:R-:W-:Y:S01]  /*d680*/  MUFU.TANH R27, R27 ;  /* 0x0000001b001b7308 */ /* 0x000fe20000002400 */
[----:B-----5:R-:W-:Y:S01]  /*d690*/  FSEL R42, R42, -INF , !P2 ;  /* 0xff8000002a2a7808 */ /* 0x020fe20005000000 */
[----:B------:R-:W-:Y:S01]  /*d6a0*/  FMUL.FTZ R63, R63, c[0x0][0x2ec] ;  /* 0x0000bb003f3f7a20 */ /* 0x000fe20000410000 */
[----:B------:R-:W-:Y:S01]  /*d6b0*/  ISETP.GE.AND P0, PT, R9, R2, PT ;  /* 0x000000020900720c */ /* 0x000fe20003f06270 */
[----:B------:R-:W-:Y:S01]  /*d6c0*/  FMUL.FTZ R57, R57, c[0x0][0x2ec] ;  /* 0x0000bb0039397a20 */ /* 0x000fe20000410000 */
[----:B------:R-:W-:Y:S01]  /*d6d0*/  ISETP.GE.AND P2, PT, R9, R103, PT ;  /* 0x000000670900720c */ /* 0x000fe20003f46270 */
[----:B------:R-:W-:Y:S01]  /*d6e0*/  FMUL.FTZ R58, R58, c[0x0][0x2ec] ;  /* 0x0000bb003a3a7a20 */ /* 0x000fe20000410000 */
[----:B------:R-:W-:Y:S01]  /*d6f0*/  IADD3 R9, R28, 0x19, RZ ;  /* 0x000000191c097810 */ /* 0x000fe20007ffe0ff */
[----:B------:R-:W5:Y:S01]  /*d700*/  MUFU.TANH R22, R22 ;  /* 0x0000001600167308 */ /* 0x000f620000002400 */
[----:B------:R-:W-:Y:S01]  /*d710*/  FSEL R17, R68, -INF , !P6 ;  /* 0xff80000044117808 */ /* 0x000fe20007000000 */
[----:B------:R-:W-:Y:S01]  /*d720*/  FMUL.FTZ R59, R59, c[0x0][0x2ec] ;  /* 0x0000bb003b3b7a20 */ /* 0x000fe20000410000 */
[----:B------:R-:W-:-:S02]  /*d730*/  FSEL R18, R43, -INF , !P4 ;  /* 0xff8000002b127808 */ /* 0x000fc40006000000 */
[CC--:B------:R-:W-:Y:S02]  /*d740*/  ISETP.GE.AND P6, PT, R8.reuse, R2.reuse, PT ;  /* 0x000000020800720c */ /* 0x0c0fe40003fc6270 */
[-C--:B------:R-:W-:Y:S01]  /*d750*/  ISETP.GE.AND P4, PT, R8, R103.reuse, PT ;  /* 0x000000670800720c */ /* 0x080fe20003f86270 */
[----:B------:R-:W3:Y:S01]  /*d760*/  MUFU.TANH R23, R23 ;  /* 0x0000001700177308 */ /* 0x000ee20000002400 */
[----:B------:R-:W-:Y:S02]  /*d770*/  IADD3 R8, R28, 0x20, RZ ;  /* 0x000000201c087810 */ /* 0x000fe40007ffe0ff */
[----:B-1----:R-:W-:Y:S02]  /*d780*/  FSEL R13, R24, -INF , !P5 ;  /* 0xff800000180d7808 */ /* 0x002fe40006800000 */
[----:B--2---:R-:W-:Y:S02]  /*d790*/  FSEL R12, R21, -INF , !P1 ;  /* 0xff800000150c7808 */ /* 0x004fe40004800000 */
[C---:B------:R-:W-:Y:S01]  /*d7a0*/  ISETP.GE.AND P5, PT, R9.reuse, R2, PT ;  /* 0x000000020900720c */ /* 0x040fe20003fa6270 */
[----:B------:R-:W1:Y:S01]  /*d7b0*/  MUFU.TANH R111, R92 ;  /* 0x0000005c006f7308 */ /* 0x000e620000002400 */
[----:B------:R-:W-:-:S02]  /*d7c0*/  ISETP.GE.AND P1, PT, R9, R103, PT ;  /* 0x000000670900720c */ /* 0x000fc40003f26270 */
[C---:B------:R-:W-:Y:S02]  /*d7d0*/  IADD3 R6, R28.reuse, 0x21, RZ ;  /* 0x000000211c067810 */ /* 0x040fe40007ffe0ff */
[----:B------:R-:W-:Y:S02]  /*d7e0*/  IADD3 R4, R28, 0x28, RZ ;  /* 0x000000281c047810 */ /* 0x000fe40007ffe0ff */
[----:B----4-:R-:W-:Y:S01]  /*d7f0*/  FSEL R11, R20, -INF , !P0 ;  /* 0xff800000140b7808 */ /* 0x010fe20004000000 */
[----:B------:R-:W2:Y:S01]  /*d800*/  MUFU.TANH R125, R93 ;  /* 0x0000005d007d7308 */ /* 0x000ea20000002400 */
[----:B------:R-:W-:Y:S02]  /*d810*/  FSEL R10, R25, -INF , !P2 ;  /* 0xff800000190a7808 */ /* 0x000fe40005000000 */
[C---:B------:R-:W-:Y:S02]  /*d820*/  ISETP.GE.AND P0, PT, R8.reuse, R2, PT ;  /* 0x000000020800720c */ /* 0x040fe40003f06270 */
[----:B------:R-:W-:-:S02]  /*d830*/  ISETP.GE.AND P2, PT, R8, R103, PT ;  /* 0x000000670800720c */ /* 0x000fc40003f46270 */
[----:B---3--:R-:W-:Y:S01]  /*d840*/  FSEL R5, R26, -INF , !P6 ;  /* 0xff8000001a057808 */ /* 0x008fe20007000000 */
[----:B------:R-:W3:Y:S01]  /*d850*/  MUFU.TANH R128, R95 ;  /* 0x0000005f00807308 */ /* 0x000ee20000002400 */
[----:B-----5:R-:W-:Y:S02]  /*d860*/  FSEL R24, R22, -INF , !P4 ;  /* 0xff80000016187808 */ /* 0x020fe40006000000 */
[----:B------:R-:W-:Y:S02]  /*d870*/  FSEL R9, R27, -INF , !P5 ;  /* 0xff8000001b097808 */ /* 0x000fe40006800000 */
[----:B------:R-:W-:Y:S02]  /*d880*/  FSEL R8, R23, -INF , !P1 ;  /* 0xff80000017087808 */ /* 0x000fe40004800000 */
[C---:B------:R-:W-:Y:S01]  /*d890*/  ISETP.GE.AND P6, PT, R6.reuse, R2, PT ;  /* 0x000000020600720c */ /* 0x040fe20003fc6270 */
[----:B------:R-:W4:Y:S01]  /*d8a0*/  MUFU.TANH R123, R81 ;  /* 0x00000051007b7308 */ /* 0x000f220000002400 */
[----:B------:R-:W-:-:S02]  /*d8b0*/  ISETP.GE.AND P4, PT, R6, R103, PT ;  /* 0x000000670600720c */ /* 0x000fc40003f86270 */
[C---:B------:R-:W-:Y:S02]  /*d8c0*/  ISETP.GE.AND P5, PT, R4.reuse, R2, PT ;  /* 0x000000020400720c */ /* 0x040fe40003fa6270 */
[----:B------:R-:W-:Y:S02]  /*d8d0*/  ISETP.GE.AND P1, PT, R4, R103, PT ;  /* 0x000000670400720c */ /* 0x000fe40003f26270 */
[C---:B------:R-:W-:Y:S01]  /*d8e0*/  IADD3 R6, R28.reuse, 0x29, RZ ;  /* 0x000000291c067810 */ /* 0x040fe20007ffe0ff */
[----:B------:R-:W5:Y:S01]  /*d8f0*/  MUFU.TANH R120, R56 ;  /* 0x0000003800787308 */ /* 0x000f620000002400 */
[----:B------:R-:W-:Y:S02]  /*d900*/  IADD3 R4, R28, 0x30, RZ ;  /* 0x000000301c047810 */ /* 0x000fe40007ffe0ff */
[----:B-1----:R-:W-:Y:S02]  /*d910*/  FSEL R111, R111, -INF , !P0 ;  /* 0xff8000006f6f7808 */ /* 0x002fe40004000000 */
[----:B--2---:R-:W-:-:S02]  /*d920*/  FSEL R125, R125, -INF , !P6 ;  /* 0xff8000007d7d7808 */ /* 0x004fc40007000000 */
[----:B---3--:R-:W-:Y:S01]  /*d930*/  FSEL R128, R128, -INF , !P4 ;  /* 0xff80000080807808 */ /* 0x008fe20006000000 */
[----:B------:R-:W1:Y:S01]  /*d940*/  MUFU.TANH R122, R94 ;  /* 0x0000005e007a7308 */ /* 0x000e620000002400 */
[-C--:B------:R-:W-:Y:S02]  /*d950*/  ISETP.GE.AND P0, PT, R6, R2.reuse, PT ;  /* 0x000000020600720c */ /* 0x080fe40003f06270 */
[C---:B------:R-:W-:Y:S02]  /*d960*/  ISETP.GE.AND P6, PT, R4.reuse, R2, PT ;  /* 0x000000020400720c */ /* 0x040fe40003fc6270 */
[----:B------:R-:W-:Y:S02]  /*d970*/  ISETP.GE.AND P4, PT, R4, R103, PT ;  /* 0x000000670400720c */ /* 0x000fe40003f86270 */
[----:B------:R-:W-:Y:S01]  /*d980*/  IADD3 R4, R28, 0x38, RZ ;  /* 0x000000381c047810 */ /* 0x000fe20007ffe0ff */
[----:B------:R-:W2:Y:S01]  /*d990*/  MUFU.TANH R113, R80 ;  /* 0x0000005000717308 */ /* 0x000ea20000002400 */
[----:B----4-:R-:W-:-:S02]  /*d9a0*/  FSEL R123, R123, -INF , !P0 ;  /* 0xff8000007b7b7808 */ /* 0x010fc40004000000 */
[----:B------:R-:W-:-:S04]  /*d9b0*/  ISETP.GE.AND P0, PT, R4, R2, PT ;  /* 0x000000020400720c */ /* 0x000fc80003f06270 */
[----:B-----5:R-:W-:Y:S01]  /*d9c0*/  FSEL R120, R120, -INF , !P0 ;  /* 0xff80000078787808 */ /* 0x020fe20004000000 */
[----:B------:R-:W3:Y:S01]  /*d9d0*/  MUFU.TANH R126, R82 ;  /* 0x00000052007e7308 */ /* 0x000ee20000002400 */
[----:B-1----:R-:W-:Y:S02]  /*d9e0*/  FSEL R122, R122, -INF , !P2 ;  /* 0xff8000007a7a7808 */ /* 0x002fe40005000000 */
[----:B------:R-:W-:Y:S02]  /*d9f0*/  ISETP.GE.AND P0, PT, R102, 0x2, PT ;  /* 0x000000026600780c */ /* 0x000fe40003f06270 */
[----:B------:R-:W-:Y:S02]  /*da00*/  ISETP.GE.AND P2, PT, R6, R103, PT ;  /* 0x000000670600720c */ /* 0x000fe40003f46270 */
[----:B------:R-:W-:Y:S01]  /*da10*/  IADD3 R6, R28, 0x31, RZ ;  /* 0x000000311c067810 */ /* 0x000fe20007ffe0ff */
[----:B------:R-:W1:Y:S01]  /*da20*/  MUFU.TANH R127, R60 ;  /* 0x0000003c007f7308 */ /* 0x000e620000002400 */
[----:B--2---:R-:W-:-:S02]  /*da30*/  FSEL R113, R113, -INF , !P5 ;  /* 0xff80000071717808 */ /* 0x004fc40006800000 */
[----:B------:R-:W-:-:S05]  /*da40*/  ISETP.GE.AND P5, PT, R6, R2, PT ;  /* 0x000000020600720c */ /* 0x000fca0003fa6270 */
[----:B------:R-:W2:Y:S01]  /*da50*/  MUFU.TANH R116, R62 ;  /* 0x0000003e00747308 */ /* 0x000ea20000002400 */
[----:B---3--:R-:W-:Y:S02]  /*da60*/  FSEL R126, R126, -INF , !P1 ;  /* 0xff8000007e7e7808 */ /* 0x008fe40004800000 */
[----:B------:R-:W-:-:S05]  /*da70*/  ISETP.GE.AND P1, PT, R6, R103, PT ;  /* 0x000000670600720c */ /* 0x000fca0003f26270 */
[----:B------:R-:W3:Y:S01]  /*da80*/  MUFU.TANH R118, R83 ;  /* 0x0000005300767308 */ /* 0x000ee20000002400 */
[----:B-1----:R-:W-:Y:S02]  /*da90*/  FSEL R127, R127, -INF , !P6 ;  /* 0xff8000007f7f7808 */ /* 0x002fe40007000000 */
[----:B------:R-:W-:-:S04]  /*daa0*/  ISETP.GE.AND P6, PT, R28, R2, PT ;  /* 0x000000021c00720c */ /* 0x000fc80003fc6270 */
[----:B------:R-:W-:Y:S01]  /*dab0*/  FSEL R55, R55, -INF , !P6 ;  /* 0xff80000037377808 */ /* 0x000fe20007000000 */
[----:B------:R-:W1:Y:S01]  /*dac0*/  MUFU.TANH R121, R61 ;  /* 0x0000003d00797308 */ /* 0x000e620000002400 */
[----:B--2---:R-:W-:Y:S01]  /*dad0*/  FSEL R116, R116, -INF , !P4 ;  /* 0xff80000074747808 */ /* 0x004fe20006000000 */
[----:B------:R-:W-:Y:S01]  /*dae0*/  BAR.SYNC.DEFER_BLOCKING 0x0 ;  /* 0x0000000000007b1d */ /* 0x000fe20000010000 */
[C---:B------:R-:W-:Y:S02]  /*daf0*/  ISETP.GE.AND P4, PT, R28.reuse, R103, PT ;  /* 0x000000671c00720c */ /* 0x040fe40003f86270 */
[----:B------:R-:W-:Y:S02]  /*db00*/  IADD3 R28, R28, 0x39, RZ ;  /* 0x000000391c1c7810 */ /* 0x000fe40007ffe0ff */
[----:B------:R-:W-:Y:S01]  /*db10*/  FSEL R40, R40, -INF , !P4 ;  /* 0xff80000028287808 */ /* 0x000fe20006000000 */
[----:B------:R-:W2:Y:S01]  /*db20*/  MUFU.TANH R115, R63 ;  /* 0x0000003f00737308 */ /* 0x000ea20000002400 */
[----:B---3--:R-:W-:-:S02]  /*db30*/  FSEL R118, R118, -INF , !P2 ;  /* 0xff80000076767808 */ /* 0x008fc40005000000 */
        /* <DEDUP_REMOVED lines=71> */
.L_x_7002:
[----:B------:R-:W-:-:S05]  /*dfb0*/  IMAD.MOV.U32 R3, RZ, RZ, c[0x0][0x198] ;  /* 0x00006600ff037624 */ /* 0x000fca00078e00ff */
[----:B------:R-:W-:-:S04]  /*dfc0*/  LEA R3, -R3, RZ, 0x6 ;  /* 0x000000ff03037211 */ /* 0x000fc800078e31ff */
[----:B------:R-:W-:Y:S02]  /*dfd0*/  SHF.R.S32.HI R4, RZ, 0x1f, R3 ;  /* 0x0000001fff047819 */ /* 0x000fe40000011403 */
.L_x_7003:
        /* <DEDUP_REMOVED lines=28> */
.L_x_7001:
        /* <DEDUP_REMOVED lines=25> */
[----:B------:R-:W-:Y:S01]  /*e330*/  FMNMX.FTZ R4, R116, R3, !PT ;  /* 0x0000000374047209 */ /* 0x000fe20007810000 */
[----:B------:R-:W-:Y:S01]  /*e340*/  LDSM.16.MT88.4 R92, [R144+0x8000] ;  /* 0x00800000905c783b */ /* 0x000fe20000004200 */
[----:B------:R-:W-:-:S02]  /*e350*/  FMNMX.FTZ R6, R120, R7, !PT ;  /* 0x0000000778067209 */ /* 0x000fc40007810000 */
[----:B------:R-:W-:Y:S01]  /*e360*/  FMNMX.FTZ R15, R115, R4, !PT ;  /* 0x00000004730f7209 */ /* 0x000fe20007810000 */
[----:B------:R-:W-:Y:S01]  /*e370*/  LDSM.16.MT88.4 R20, [R144+0x8800] ;  /* 0x008800009014783b */ /* 0x000fe20000004200 */
[----:B------:R-:W-:Y:S02]  /*e380*/  FMNMX.FTZ R6, R119, R6, !PT ;  /* 0x0000000677067209 */ /* 0x000fe40007810000 */
[----:B------:R-:W-:Y:S02]  /*e390*/  FMNMX.FTZ R15, R112, R15, !PT ;  /* 0x0000000f700f7209 */ /* 0x000fe40007810000 */
[-C--:B------:R-:W-:Y:S01]  /*e3a0*/  LEA R141, R51, R144.reuse, 0x1 ;  /* 0x00000090338d7211 */ /* 0x080fe200078e08ff */
[----:B------:R-:W1:Y:S01]  /*e3b0*/  SHFL.BFLY PT, R7, R6, 0x2, 0x1f ;  /* 0x0c401f0006077f89 */ /* 0x000e6200000e0000 */
[----:B------:R-:W-:Y:S02]  /*e3c0*/  FMNMX.FTZ R15, R110, R15, !PT ;  /* 0x0000000f6e0f7209 */ /* 0x000fe40007810000 */
[----:B------:R-:W-:Y:S01]  /*e3d0*/  LEA R142, R53, R144, 0x1 ;  /* 0x00000090358e7211 */ /* 0x000fe200078e08ff */
[----:B------:R-:W-:Y:S03]  /*e3e0*/  LDSM.16.MT88.4 R76, [R141+0x8000] ;  /* 0x008000008d4c783b */ /* 0x000fe60000004200 */
[----:B------:R-:W-:Y:S01]  /*e3f0*/  LEA R140, R51, R142, 0x1 ;  /* 0x0000008e338c7211 */ /* 0x000fe200078e08ff */
[----:B------:R-:W2:Y:S04]  /*e400*/  SHFL.BFLY PT, R4, R15, 0x2, 0x1f ;  /* 0x0c401f000f047f89 */ /* 0x000ea800000e0000 */
[----:B------:R-:W-:Y:S04]  /*e410*/  LDSM.16.MT88.4 R68, [R140+0x8000] ;  /* 0x008000008c44783b */ /* 0x000fe80000004200 */
[----:B------:R-:W-:Y:S04]  /*e420*/  LDSM.16.MT88.4 R84, [R142+0x8000] ;  /* 0x008000008e54783b */ /* 0x000fe80000004200 */
[----:B------:R-:W-:Y:S01]  /*e430*/  LDSM.16.MT88.4 R48, [R142+0xa000] ;  /* 0x00a000008e30783b */ /* 0x000fe20000004200 */
[----:B-1----:R-:W-:-:S03]  /*e440*/  FMNMX.FTZ R7, R6, R7, !PT ;  /* 0x0000000706077209 */ /* 0x002fc60007810000 */
[----:B------:R-:W-:Y:S04]  /*e450*/  LDSM.16.MT88.4 R56, [R141+0xa000] ;  /* 0x00a000008d38783b */ /* 0x000fe80000004200 */
        /* <DEDUP_REMOVED lines=16> */
[----:B------:R-:W-:-:S02]  /*e560*/  FFMA.FTZ R109, R40, c[0x0][0x23c], -R117 ;  /* 0x00008f00286d7a23 */ /* 0x000fc40000010875 */
[--C-:B------:R-:W-:Y:S02]  /*e570*/  FFMA.FTZ R106, R16, c[0x0][0x23c], -R117.reuse ;  /* 0x00008f00106a7a23 */ /* 0x100fe40000010875 */
[--C-:B------:R-:W-:Y:S02]  /*e580*/  FFMA.FTZ R107, R42, c[0x0][0x23c], -R117.reuse ;  /* 0x00008f002a6b7a23 */ /* 0x100fe40000010875 */
[--C-:B------:R-:W-:Y:S01]  /*e590*/  FFMA.FTZ R30, R18, c[0x0][0x23c], -R117.reuse ;  /* 0x00008f00121e7a23 */ /* 0x100fe20000010875 */
[----:B------:R-:W1:Y:S01]  /*e5a0*/  LDSM.16.MT88.4 R40, [R144+0xa000] ;  /* 0x00a000009028783b */ /* 0x000e620000004200 */
[--C-:B------:R-:W-:Y:S01]  /*e5b0*/  FFMA.FTZ R27, R5, c[0x0][0x23c], -R124.reuse ;  /* 0x00008f00051b7a23 */ /* 0x100fe2000001087c */
[----:B------:R-:W2:Y:S01]  /*e5c0*/  MUFU.EX2 R34, R34 ;  /* 0x0000002200227308 */ /* 0x000ea20000000800 */
[----:B------:R-:W-:Y:S01]  /*e5d0*/  FFMA.FTZ R31, R13, c[0x0][0x23c], -R124 ;  /* 0x00008f000d1f7a23 */ /* 0x000fe2000001087c */
[----:B------:R-:W3:Y:S01]  /*e5e0*/  LDSM.16.MT88.4 R4, [R140+0xa000] ;  /* 0x00a000008c04783b */ /* 0x000ee20000004200 */
[----:B------:R-:W-:-:S02]  /*e5f0*/  FFMA.FTZ R32, R12, c[0x0][0x23c], -R117 ;  /* 0x00008f000c207a23 */ /* 0x000fc40000010875 */
[--C-:B------:R-:W-:Y:S01]  /*e600*/  FFMA.FTZ R29, R24, c[0x0][0x23c], -R117.reuse ;  /* 0x00008f00181d7a23 */ /* 0x100fe20000010875 */
[----:B------:R-:W4:Y:S01]  /*e610*/  LDSM.16.MT88.4 R12, [R141+0x8800] ;  /* 0x008800008d0c783b */ /* 0x000f220000004200 */
[--C-:B------:R-:W-:Y:S01]  /*e620*/  FFMA.FTZ R26, R11, c[0x0][0x23c], -R124.reuse ;  /* 0x00008f000b1a7a23 */ /* 0x100fe2000001087c */
[----:B------:R-:W-:Y:S01]  /*e630*/  MUFU.EX2 R33, R33 ;  /* 0x0000002100217308 */ /* 0x000fe20000000800 */
[--C-:B------:R-:W-:Y:S01]  /*e640*/  FFMA.FTZ R0, R9, c[0x0][0x23c], -R124.reuse ;  /* 0x00008f0009007a23 */ /* 0x100fe2000001087c */
[----:B------:R-:W-:Y:S01]  /*e650*/  LDSM.16.MT88.4 R16, [R142+0x8800] ;  /* 0x008800008e10783b */ /* 0x000fe20000004200 */
[--C-:B------:R-:W-:Y:S02]  /*e660*/  FFMA.FTZ R25, R10, c[0x0][0x23c], -R117.reuse ;  /* 0x00008f000a197a23 */ /* 0x100fe40000010875 */
[----:B------:R-:W-:Y:S02]  /*e670*/  FFMA.FTZ R24, R8, c[0x0][0x23c], -R117 ;  /* 0x00008f0008187a23 */ /* 0x000fe40000010875 */
[----:B------:R-:W5:Y:S01]  /*e680*/  LDSM.16.MT88.4 R8, [R140+0x8800] ;  /* 0x008800008c08783b */ /* 0x000f620000004200 */
        /* <DEDUP_REMOVED lines=24> */
[----:B------:R-:W-:Y:S02]  /*e810*/  FADD.FTZ R34, R35, R34 ;  /* 0x0000002223227221 */ /* 0x000fe40000010000 */
        /* <DEDUP_REMOVED lines=134> */
[C---:B----4-:R-:W-:Y:S08]  /*f080*/  HMMA.16816.F32.BF16 R88, R4.reuse, R8, R88 ;  /* 0x000000080458723c */ /* 0x050ff00000041858 */
[C---:B------:R-:W-:Y:S01]  /*f090*/  HMMA.16816.F32.BF16 R84, R4.reuse, R10, R84 ;  /* 0x0000000a0454723c */ /* 0x040fe20000041854 */
[----:B------:R-:W2:Y:S07]  /*f0a0*/  LDSM.16.MT88.4 R8, [R144+0xb800] ;  /* 0x00b800009008783b */ /* 0x000eae0000004200 */
[C---:B------:R-:W-:Y:S01]  /*f0b0*/  HMMA.16816.F32.BF16 R76, R4.reuse, R14, R76 ;  /* 0x0000000e044c723c */ /* 0x040fe2000004184c */
[----:B------:R-:W3:Y:S07]  /*f0c0*/  LDSM.16.MT88.4 R12, [R141+0xb800] ;  /* 0x00b800008d0c783b */ /* 0x000eee0000004200 */
[C---:B------:R-:W-:Y:S08]  /*f0d0*/  HMMA.16816.F32.BF16 R72, R4.reuse, R20, R72 ;  /* 0x000000140448723c */ /* 0x040ff00000041848 */
[C---:B------:R-:W-:Y:S08]  /*f0e0*/  HMMA.16816.F32.BF16 R68, R4.reuse, R22, R68 ;  /* 0x000000160444723c */ /* 0x040ff00000041844 */
[C---:B-1----:R-:W-:Y:S08]  /*f0f0*/  HMMA.16816.F32.BF16 R44, R4.reuse, R16, R44 ;  /* 0x00000010042c723c */ /* 0x042ff0000004182c */
[C---:B------:R-:W-:Y:S08]  /*f100*/  HMMA.16816.F32.BF16 R48, R4.reuse, R18, R48 ;  /* 0x000000120430723c */ /* 0x040ff00000041830 */
[C---:B--2---:R-:W-:Y:S08]  /*f110*/  HMMA.16816.F32.BF16 R36, R4.reuse, R8, R36 ;  /* 0x000000080424723c */ /* 0x044ff00000041824 */
        /* <DEDUP_REMOVED lines=70> */
.L_x_7005:
[----:B------:R-:W-:-:S05]  /*f580*/  IMAD.MOV.U32 R5, RZ, RZ, c[0x0][0x1a0] ;  /* 0x00006800ff057624 */ /* 0x000fca00078e00ff */
[----:B------:R-:W-:-:S04]  /*f590*/  LEA R5, -R5, RZ, 0x6 ;  /* 0x000000ff05057211 */ /* 0x000fc800078e31ff */
[----:B------:R-:W-:Y:S02]  /*f5a0*/  SHF.R.S32.HI R0, RZ, 0x1f, R5 ;  /* 0x0000001fff007819 */ /* 0x000fe40000011405 */
.L_x_7006:
        /* <DEDUP_REMOVED lines=25> */
[----:B------:R3:W-:Y:S04]  /*f740*/  LDGSTS.E.BYPASS.LTC128B.128 [R153+0xb000], [R10.64+0x80] ;  /* 0x0b0000800a997fae */ /* 0x0007e8000b901d46 */
[----:B------:R4:W-:Y:S04]  /*f750*/  LDGSTS.E.BYPASS.LTC128B.128 [R153+0x9800], [R24.64] ;  /* 0x0980000018997fae */ /* 0x0009e8000b901d46 */
[----:B------:R4:W-:Y:S04]  /*f760*/  LDGSTS.E.BYPASS.LTC128B.128 [R153+0xb800], [R24.64+0x80] ;  /* 0x0b80008018997fae */ /* 0x0009e8000b901d46 */
[----:B------:R-:W-:Y:S04]  /*f770*/  LDSM.16.M88.4 R20, [R150] ;  /* 0x000000009614783b */ /* 0x000fe80000000200 */
[----:B------:R-:W3:Y:S04]  /*f780*/  LDSM.16.M88.4 R4, [R149+0x4000] ;  /* 0x004000009504783b */ /* 0x000ee80000000200 */
[----:B------:R-:W5:Y:S04]  /*f790*/  LDSM.16.M88.4 R104, [R149+0x4800] ;  /* 0x004800009568783b */ /* 0x000f680000000200 */
[----:B------:R-:W1:Y:S04]  /*f7a0*/  LDSM.16.M88.4 R28, [R149+0x5000] ;  /* 0x00500000951c783b */ /* 0x000e680000000200 */
[----:B------:R-:W4:Y:S04]  /*f7b0*/  LDSM.16.M88.4 R120, [R149+0x5800] ;  /* 0x005800009578783b */ /* 0x000f280000000200 */
[----:B------:R-:W-:Y:S04]  /*f7c0*/  LDSM.16.M88.4 R112, [R148] ;  /* 0x000000009470783b */ /* 0x000fe80000000200 */
[----:B------:R-:W4:Y:S04]  /*f7d0*/  LDSM.16.M88.4 R116, [R147] ;  /* 0x000000009374783b */ /* 0x000f280000000200 */
[----:B------:R-:W4:Y:S04]  /*f7e0*/  LDSM.16.M88.4 R16, [R139] ;  /* 0x000000008b10783b */ /* 0x000f280000000200 */
[----:B--2---:R-:W2:Y:S04]  /*f7f0*/  LDSM.16.M88.4 R12, [R138] ;  /* 0x000000008a0c783b */ /* 0x004ea80000000200 */
[----:B------:R-:W-:Y:S04]  /*f800*/  LDSM.16.M88.4 R128, [R143+0x5000] ;  /* 0x005000008f80783b */ /* 0x000fe80000000200 */
[----:B------:R-:W-:Y:S01]  /*f810*/  LDSM.16.M88.4 R124, [R143+0x5800] ;  /* 0x005800008f7c783b */ /* 0x000fe20000000200 */
[C---:B---3--:R-:W-:Y:S03]  /*f820*/  HMMA.16816.F32.BF16 R8, R20.reuse, R4, RZ ;  /* 0x000000041408723c */ /* 0x048fe600000418ff */
[----:B------:R-:W0:Y:S05]  /*f830*/  LDGDEPBAR ;  /* 0x00000000000079af */ /* 0x000e2a0000000000 */
[C---:B-----5:R-:W-:Y:S08]  /*f840*/  HMMA.16816.F32.BF16 R108, R20.reuse, R104, RZ ;  /* 0x00000068146c723c */ /* 0x060ff000000418ff */
[C---:B-1----:R-:W-:Y:S08]  /*f850*/  HMMA.16816.F32.BF16 R32, R20.reuse, R28, RZ ;  /* 0x0000001c1420723c */ /* 0x042ff000000418ff */
        /* <DEDUP_REMOVED lines=12> */
[C---:B--2---:R-:W-:Y:S08]  /*f920*/  HMMA.16816.F32.BF16 R32, R112.reuse, R12, R32 ;  /* 0x0000000c7020723c */ /* 0x044ff00000041820 */
[C---:B------:R-:W-:Y:S01]  /*f930*/  HMMA.16816.F32.BF16 R28, R112.reuse, R14, R28 ;  /* 0x0000000e701c723c */ /* 0x040fe2000004181c */
[----:B------:R-:W2:Y:S07]  /*f940*/  LDSM.16.M88.4 R12, [R143+0x4800] ;  /* 0x004800008f0c783b */ /* 0x000eae0000000200 */
[C---:B-1----:R-:W-:Y:S08]  /*f950*/  HMMA.16816.F32.BF16 R24, R112.reuse, R120, R24 ;  /* 0x000000787018723c */ /* 0x042ff00000041818 */
[----:B------:R-:W-:Y:S01]  /*f960*/  HMMA.16816.F32.BF16 R20, R112, R122, R20 ;  /* 0x0000007a7014723c */ /* 0x000fe20000041814 */
[----:B------:R-:W-:Y:S04]  /*f970*/  LDSM.16.M88.4 R112, [R145] ;  /* 0x000000009170783b */ /* 0x000fe80000000200 */
[----:B------:R-:W-:Y:S03]  /*f980*/  LDSM.16.M88.4 R120, [R136] ;  /* 0x000000008878783b */ /* 0x000fe60000000200 */
[C---:B---3--:R-:W-:Y:S08]  /*f990*/  HMMA.16816.F32.BF16 R32, R116.reuse, R128, R32 ;  /* 0x000000807420723c */ /* 0x048ff00000041820 */
[C---:B----4-:R-:W-:Y:S08]  /*f9a0*/  HMMA.16816.F32.BF16 R8, R116.reuse, R16, R8 ;  /* 0x000000107408723c */ /* 0x050ff00000041808 */
[C---:B------:R-:W-:Y:S01]  /*f9b0*/  HMMA.16816.F32.BF16 R4, R116.reuse, R18, R4 ;  /* 0x000000127404723c */ /* 0x040fe20000041804 */
[----:B------:R-:W1:Y:S07]  /*f9c0*/  LDSM.16.M88.4 R16, [R136+0x800] ;  /* 0x000800008810783b */ /* 0x000e6e0000000200 */
[C---:B--2---:R-:W-:Y:S08]  /*f9d0*/  HMMA.16816.F32.BF16 R108, R116.reuse, R12, R108 ;  /* 0x0000000c746c723c */ /* 0x044ff0000004186c */
[C---:B------:R-:W-:Y:S01]  /*f9e0*/  HMMA.16816.F32.BF16 R104, R116.reuse, R14, R104 ;  /* 0x0000000e7468723c */ /* 0x040fe20000041868 */
[----:B------:R-:W2:Y:S07]  /*f9f0*/  LDSM.16.M88.4 R12, [R136+0x1000] ;  /* 0x00100000880c783b */ /* 0x000eae0000000200 */
[C---:B------:R-:W-:Y:S08]  /*fa00*/  HMMA.16816.F32.BF16 R28, R116.reuse, R130, R28 ;  /* 0x00000082741c723c */ /* 0x040ff0000004181c */
[C---:B------:R-:W-:Y:S08]  /*fa10*/  HMMA.16816.F32.BF16 R24, R116.reuse, R124, R24 ;  /* 0x0000007c7418723c */ /* 0x040ff00000041818 */
        /* <DEDUP_REMOVED lines=24> */
[----:B------:R-:W3:Y:S07]  /*fba0*/  LDSM.16.M88.4 R116, [R133] ;  /* 0x000000008574783b */ /* 0x000eee0000000200 */
[C---:B----4-:R-:W-:Y:S08]  /*fbb0*/  HMMA.16816.F32.BF16 R24, R16.reuse, R112, R24 ;  /* 0x000000701018723c */ /* 0x050ff00000041818 */
[----:B------:R-:W-:Y:S01]  /*fbc0*/  HMMA.16816.F32.BF16 R20, R16, R114, R20 ;  /* 0x000000721014723c */ /* 0x000fe20000041814 */
[----:B------:R-:W4:Y:S04]  /*fbd0*/  LDSM.16.M88.4 R112, [R132] ;  /* 0x000000008470783b */ /* 0x000f280000000200 */
[----:B------:R-:W-:Y:S03]  /*fbe0*/  LDSM.16.M88.4 R16, [R146+0x2000] ;  /* 0x002000009210783b */ /* 0x000fe60000000200 */
[C---:B-1----:R-:W-:Y:S08]  /*fbf0*/  HMMA.16816.F32.BF16 R8, R124.reuse, R12, R8 ;  /* 0x0000000c7c08723c */ /* 0x042ff00000041808 */
[C---:B------:R-:W-:Y:S01]  /*fc00*/  HMMA.16816.F32.BF16 R4, R124.reuse, R14, R4 ;  /* 0x0000000e7c04723c */ /* 0x040fe20000041804 */
[----:B------:R-:W1:Y:S07]  /*fc10*/  LDSM.16.M88.4 R12, [R143+0x6000] ;  /* 0x006000008f0c783b */ /* 0x000e6e0000000200 */
[C---:B--2---:R-:W-:Y:S08]  /*fc20*/  HMMA.16816.F32.BF16 R108, R124.reuse, R120, R108 ;  /* 0x000000787c6c723c */ /* 0x044ff0000004186c */
[C---:B------:R-:W-:Y:S08]  /*fc30*/  HMMA.16816.F32.BF16 R104, R124.reuse, R122, R104 ;  /* 0x0000007a7c68723c */ /* 0x040ff00000041868 */
[C---:B---3--:R-:W-:Y:S08]  /*fc40*/  HMMA.16816.F32.BF16 R32, R124.reuse, R116, R32 ;  /* 0x000000747c20723c */ /* 0x048ff00000041820 */
[C---:B------:R-:W-:Y:S01]  /*fc50*/  HMMA.16816.F32.BF16 R28, R124.reuse, R118, R28 ;  /* 0x000000767c1c723c */ /* 0x040fe2000004181c */
[----:B------:R-:W2:Y:S07]  /*fc60*/  LDSM.16.M88.4 R116, [R143+0x6800] ;  /* 0x006800008f74783b */ /* 0x000eae0000000200 */
[C---:B----4-:R-:W-:Y:S08]  /*fc70*/  HMMA.16816.F32.BF16 R24, R124.reuse, R112, R24 ;  /* 0x000000707c18723c */ /* 0x050ff00000041818 */
[----:B------:R-:W-:Y:S01]  /*fc80*/  HMMA.16816.F32.BF16 R124, R124, R114, R20 ;  /* 0x000000727c7c723c */ /* 0x000fe20000041814 */
[----:B------:R-:W-:Y:S04]  /*fc90*/  LDSM.16.M88.4 R112, [R145+0x2000] ;  /* 0x002000009170783b */ /* 0x000fe80000000200 */
[----:B------:R-:W3:Y:S03]  /*fca0*/  LDSM.16.M88.4 R20, [R136+0x2000] ;  /* 0x002000008814783b */ /* 0x000ee60000000200 */
[C---:B-1----:R-:W-:Y:S08]  /*fcb0*/  HMMA.16816.F32.BF16 R8, R16.reuse, R12, R8 ;  /* 0x0000000c1008723c */ /* 0x042ff00000041808 */
[C---:B------:R-:W-:Y:S01]  /*fcc0*/  HMMA.16816.F32.BF16 R4, R16.reuse, R14, R4 ;  /* 0x0000000e1004723c */ /* 0x040fe20000041804 */
[----:B------:R-:W1:Y:S07]  /*fcd0*/  LDSM.16.M88.4 R12, [R136+0x2800] ;  /* 0x00280000880c783b */ /* 0x000e6e0000000200 */
[C---:B--2---:R-:W-:Y:S08]  /*fce0*/  HMMA.16816.F32.BF16 R108, R16.reuse, R116, R108 ;  /* 0x00000074106c723c */ /* 0x044ff0000004186c */
[----:B------:R-:W-:Y:S08]  /*fcf0*/  HMMA.16816.F32.BF16 R104, R16, R118, R104 ;  /* 0x000000761068723c */ /* 0x000ff00000041868 */
[C---:B---3--:R-:W-:Y:S08]  /*fd00*/  HMMA.16816.F32.BF16 R8, R112.reuse, R20, R8 ;  /* 0x000000147008723c */ /* 0x048ff00000041808 */
[C---:B------:R-:W-:Y:S01]  /*fd10*/  HMMA.16816.F32.BF16 R4, R112.reuse, R22, R4 ;  /* 0x000000167004723c */ /* 0x040fe20000041804 */
[----:B------:R-:W2:Y:S07]  /*fd20*/  LDSM.16.M88.4 R20, [R143+0x7000] ;  /* 0x007000008f14783b */ /* 0x000eae0000000200 */
[C---:B-1----:R-:W-:Y:S08]  /*fd30*/  HMMA.16816.F32.BF16 R108, R112.reuse, R12, R108 ;  /* 0x0000000c706c723c */ /* 0x042ff0000004186c */
[----:B------:R-:W-:Y:S01]  /*fd40*/  FMUL.FTZ R8, R8, c[0x0][0x2ec] ;  /* 0x0000bb0008087a20 */ /* 0x000fe20000410000 */
[----:B------:R-:W-:Y:S01]  /*fd50*/  HMMA.16816.F32.BF16 R104, R112, R14, R104 ;  /* 0x0000000e7068723c */ /* 0x000fe20000041868 */
[----:B------:R-:W-:-:S02]  /*fd60*/  FMUL.FTZ R116, R9, c[0x0][0x2ec] ;  /* 0x0000bb0009747a20 */ /* 0x000fc40000410000 */
[----:B------:R1:W3:Y:S01]  /*fd70*/  MUFU.TANH R101, R8 ;  /* 0x0000000800657308 */ /* 0x0002e20000002400 */
[----:B------:R-:W-:Y:S02]  /*fd80*/  FMUL.FTZ R117, R10, c[0x0][0x2ec] ;  /* 0x0000bb000a757a20 */ /* 0x000fe40000410000 */
[----:B------:R-:W-:Y:S02]  /*fd90*/  FMUL.FTZ R0, R11, c[0x0][0x2ec] ;  /* 0x0000bb000b007a20 */ /* 0x000fe40000410000 */
[----:B------:R-:W-:Y:S02]  /*fda0*/  FMUL.FTZ R4, R4, c[0x0][0x2ec] ;  /* 0x0000bb0004047a20 */ /* 0x000fe40000410000 */
[----:B------:R-:W-:Y:S01]  /*fdb0*/  FMUL.FTZ R5, R5, c[0x0][0x2ec] ;  /* 0x0000bb0005057a20 */ /* 0x000fe20000410000 */
[----:B------:R-:W-:Y:S04]  /*fdc0*/  MUFU.TANH R116, R116 ;  /* 0x0000007400747308 */ /* 0x000fe80000002400 */
[----:B------:R-:W-:-:S02]  /*fdd0*/  FMUL.FTZ R15, R108, c[0x0][0x2ec] ;  /* 0x0000bb006c0f7a20 */ /* 0x000fc40000410000 */
[----:B------:R-:W-:Y:S01]  /*fde0*/  FMUL.FTZ R14, R109, c[0x0][0x2ec] ;  /* 0x0000bb006d0e7a20 */ /* 0x000fe20000410000 */
[----:B-1----:R-:W1:Y:S01]  /*fdf0*/  LDSM.16.M88.4 R8, [R136+0x3000] ;  /* 0x003000008808783b */ /* 0x002e620000000200 */
[----:B------:R-:W-:Y:S01]  /*fe00*/  MUFU.TANH R12, R4 ;  /* 0x00000004000c7308 */ /* 0x000fe20000002400 */
[----:B--2---:R-:W-:Y:S04]  /*fe10*/  HMMA.16816.F32.BF16 R32, R16, R20, R32 ;  /* 0x000000141020723c */ /* 0x004fe80000041820 */
[----:B------:R-:W-:Y:S02]  /*fe20*/  FMUL.FTZ R108, R104, c[0x0][0x2ec] ;  /* 0x0000bb00686c7a20 */ /* 0x000fe40000410000 */
[----:B------:R-:W2:Y:S01]  /*fe30*/  S2R R104, SR_TID.X ;  /* 0x0000000000687919 */ /* 0x000ea20000002100 */
[----:B------:R4:W-:Y:S01]  /*fe40*/  MUFU.TANH R13, R5 ;  /* 0x00000005000d7308 */ /* 0x0009e20000002400 */
[----:B------:R-:W-:-:S02]  /*fe50*/  FMUL.FTZ R105, R105, c[0x0][0x2ec] ;  /* 0x0000bb0069697a20 */ /* 0x000fc40000410000 */
[----:B------:R-:W-:Y:S01]  /*fe60*/  FMUL.FTZ R20, R6, c[0x0][0x2ec] ;  /* 0x0000bb0006147a20 */ /* 0x000fe20000410000 */
[----:B------:R-:W-:Y:S01]  /*fe70*/  HMMA.16816.F32.BF16 R28, R16, R22, R28 ;  /* 0x00000016101c723c */ /* 0x000fe2000004181c */
[----:B------:R-:W-:Y:S02]  /*fe80*/  FMUL.FTZ R21, R7, c[0x0][0x2ec] ;  /* 0x0000bb0007157a20 */ /* 0x000fe40000410000 */
[----:B------:R-:W-:Y:S01]  /*fe90*/  FMUL.FTZ R106, R106, c[0x0][0x2ec] ;  /* 0x0000bb006a6a7a20 */ /* 0x000fe20000410000 */
[----:B------:R-:W5:Y:S01]  /*fea0*/  MUFU.TANH R117, R117 ;  /* 0x0000007500757308 */ /* 0x000f620000002400 */
[----:B------:R-:W-:Y:S02]  /*feb0*/  FMUL.FTZ R107, R107, c[0x0][0x2ec] ;  /* 0x0000bb006b6b7a20 */ /* 0x000fe40000410000 */
[----:B------:R-:W-:Y:S02]  /*fec0*/  FMUL.FTZ R22, R110, c[0x0][0x2ec] ;  /* 0x0000bb006e167a20 */ /* 0x000fe40000410000 */
[----:B------:R-:W-:Y:S01]  /*fed0*/  FMUL.FTZ R23, R111, c[0x0][0x2ec] ;  /* 0x0000bb006f177a20 */ /* 0x000fe20000410000 */
[----:B----4-:R-:W4:Y:S02]  /*fee0*/  LDSM.16.M88.4 R4, [R143+0x7800] ;  /* 0x007800008f04783b */ /* 0x010f240000000200 */
[----:B------:R-:W2:Y:S08]  /*fef0*/  MUFU.TANH R0, R0 ;  /* 0x0000000000007308 */ /* 0x000eb00000002400 */
[----:B------:R-:W2:Y:S01]  /*ff00*/  MUFU.TANH R20, R20 ;  /* 0x0000001400147308 */ /* 0x000ea20000002400 */
[C---:B-1----:R-:W-:Y:S07]  /*ff10*/  HMMA.16816.F32.BF16 R32, R112.reuse, R8, R32 ;  /* 0x000000087020723c */ /* 0x042fee0000041820 */
[----:B------:R-:W1:Y:S01]  /*ff20*/  MUFU.TANH R21, R21 ;  /* 0x0000001500157308 */ /* 0x000e620000002400 */
[----:B------:R-:W-:Y:S01]  /*ff30*/  HMMA.16816.F32.BF16 R28, R112, R10, R28 ;  /* 0x0000000a701c723c */ /* 0x000fe2000004181c */
[----:B------:R-:W1:Y:S06]  /*ff40*/  LDSM.16.M88.4 R8, [R136+0x3800] ;  /* 0x003800008808783b */ /* 0x000e6c0000000200 */
[----:B------:R-:W1:Y:S01]  /*ff50*/  MUFU.TANH R15, R15 ;  /* 0x0000000f000f7308 */ /* 0x000e620000002400 */
[----:B------:R-:W-:-:S07]  /*ff60*/  DEPBAR.LE SB0, 0x0 ;  /* 0x000080000000791a */ /* 0x000fce0000000000 */
[----:B------:R-:W1:Y:S01]  /*ff70*/  MUFU.TANH R22, R22 ;  /* 0x0000001600167308 */ /* 0x000e620000002400 */
[----:B------:R-:W-:Y:S01]  /*ff80*/  FMUL.FTZ R32, R32, c[0x0][0x2ec] ;  /* 0x0000bb0020207a20 */ /* 0x000fe20000410000 */
[----:B----4-:R-:W-:Y:S06]  /*ff90*/  HMMA.16816.F32.BF16 R24, R16, R4, R24 ;  /* 0x000000041018723c */ /* 0x010fec0000041818 */
[----:B------:R-:W4:Y:S01]  /*ffa0*/  MUFU.TANH R14, R14 ;  /* 0x0000000e000e7308 */ /* 0x000f220000002400 */
[----:B------:R-:W-:Y:S02]  /*ffb0*/  FMUL.FTZ R33, R33, c[0x0][0x2ec] ;  /* 0x0000bb0021217a20 */ /* 0x000fe40000410000 */
[----:B------:R-:W-:-:S02]  /*ffc0*/  FMUL.FTZ R34, R34, c[0x0][0x2ec] ;  /* 0x0000bb0022227a20 */ /* 0x000fc40000410000 */
[----:B------:R-:W-:Y:S01]  /*ffd0*/  FMUL.FTZ R35, R35, c[0x0][0x2ec] ;  /* 0x0000bb0023237a20 */ /* 0x000fe20000410000 */
[----:B------:R-:W-:Y:S01]  /*ffe0*/  HMMA.16816.F32.BF16 R124, R16, R6, R124 ;  /* 0x00000006107c723c */ /* 0x000fe2000004187c */
[----:B--2---:R-:W-:Y:S01]  /*fff0*/  IMAD.SHL.U32 R5, R104, 0x2, RZ ;  /* 0x0000000268057824 */ /* 0x004fe200078e00ff */
[----:B------:R-:W2:Y:S01]  /*10000*/  MUFU.TANH R23, R23 ;  /* 0x0000001700177308 */ /* 0x000ea20000002400 */
[----:B------:R-:W-:Y:S02]  /*10010*/  FMUL.FTZ R28, R28, c[0x0][0x2ec] ;  /* 0x0000bb001c1c7a20 */ /* 0x000fe40000410000 */
[----:B------:R-:W-:Y:S01]  /*10020*/  FMUL.FTZ R30, R30, c[0x0][0x2ec] ;  /* 0x0000bb001e1e7a20 */ /* 0x000fe20000410000 */
[----:B------:R-:W-:Y:S01]  /*10030*/  LOP3.LUT R5, R5, 0x6, RZ, 0xc0, !PT ;  /* 0x0000000605057812 */ /* 0x000fe200078ec0ff */
[----:B------:R-:W-:-:S03]  /*10040*/  FMUL.FTZ R31, R31, c[0x0][0x2ec] ;  /* 0x0000bb001f1f7a20 */ /* 0x000fc60000410000 */
[----:B------:R-:W2:Y:S01]  /*10050*/  MUFU.TANH R108, R108 ;  /* 0x0000006c006c7308 */ /* 0x000ea20000002400 */
[----:B------:R-:W-:-:S05]  /*10060*/  IMAD R4, R160, 0x40, R5 ;  /* 0x00000040a0047824 */ /* 0x000fca00078e0205 */
[C---:B------:R-:W-:Y:S01]  /*10070*/  IADD3 R5, R4.reuse, 0x1, RZ ;  /* 0x0000000104057810 */ /* 0x040fe20007ffe0ff */
[C---:B-1----:R-:W-:Y:S01]  /*10080*/  HMMA.16816.F32.BF16 R24, R112.reuse, R8, R24 ;  /* 0x000000087018723c */ /* 0x042fe20000041818 */
[CC--:B------:R-:W-:Y:S01]  /*10090*/  ISETP.GE.AND P5, PT, R4.reuse, R2.reuse, PT ;  /* 0x000000020400720c */ /* 0x0c0fe20003fa6270 */
[----:B------:R-:W-:Y:S01]  /*100a0*/  MUFU.TANH R105, R105 ;  /* 0x0000006900697308 */ /* 0x000fe20000002400 */
[C---:B------:R-:W-:Y:S02]  /*100b0*/  ISETP.GE.AND P4, PT, R5.reuse, R2, PT ;  /* 0x000000020500720c */ /* 0x040fe40003f86270 */
[-C--:B------:R-:W-:Y:S02]  /*100c0*/  ISETP.GE.AND P1, PT, R5, R103.reuse, PT ;  /* 0x000000670500720c */ /* 0x080fe40003f26270 */
[C---:B------:R-:W-:Y:S01]  /*100d0*/  IADD3 R5, R4.reuse, 0x8, RZ ;  /* 0x0000000804057810 */ /* 0x040fe20007ffe0ff */
[----:B------:R-:W-:Y:S01]  /*100e0*/  HMMA.16816.F32.BF16 R124, R112, R10, R124 ;  /* 0x0000000a707c723c */ /* 0x000fe2000004187c */
[C---:B------:R-:W-:Y:S01]  /*100f0*/  ISETP.GE.AND P2, PT, R4.reuse, R103, PT ;  /* 0x000000670400720c */ /* 0x040fe20003f46270 */
[----:B------:R-:W1:Y:S01]  /*10100*/  MUFU.TANH R106, R106 ;  /* 0x0000006a006a7308 */ /* 0x000e620000002400 */
[----:B------:R-:W-:Y:S01]  /*10110*/  IADD3 R7, R4, 0x9, RZ ;  /* 0x0000000904077810 */ /* 0x000fe20007ffe0ff */
[----:B------:R-:W-:Y:S01]  /*10120*/  FMUL.FTZ R8, R29, c[0x0][0x2ec] ;  /* 0x0000bb001d087a20 */ /* 0x000fe20000410000 */
[----:B---3--:R-:W-:-:S02]  /*10130*/  FSEL R101, R101, -INF , !P5 ;  /* 0xff80000065657808 */ /* 0x008fc40006800000 */
[CC--:B------:R-:W-:Y:S02]  /*10140*/  ISETP.GE.AND P6, PT, R5.reuse, R2.reuse, PT ;  /* 0x000000020500720c */ /* 0x0c0fe40003fc6270 */
[-C--:B------:R-:W-:Y:S01]  /*10150*/  ISETP.GE.AND P5, PT, R5, R103.reuse, PT ;  /* 0x000000670500720c */ /* 0x080fe20003fa6270 */
[----:B------:R-:W3:Y:S01]  /*10160*/  MUFU.TANH R123, R107 ;  /* 0x0000006b007b7308 */ /* 0x000ee20000002400 */
[----:B-----5:R-:W-:Y:S02]  /*10170*/  FSEL R5, R117, -INF , !P2 ;  /* 0xff80000075057808 */ /* 0x020fe40005000000 */
[----:B------:R-:W-:Y:S02]  /*10180*/  FSEL R6, R116, -INF , !P4 ;  /* 0xff80000074067808 */ /* 0x000fe40006000000 */
        /* <DEDUP_REMOVED lines=10> */
[C---:B------:R-:W-:Y:S01]  /*10230*/  ISETP.GE.AND P1, PT, R7.reuse, R2, PT ;  /* 0x000000020700720c */ /* 0x040fe20003f26270 */
[----:B------:R-:W-:Y:S01]  /*10240*/  MUFU.TANH R122, R33 ;  /* 0x00000021007a7308 */ /* 0x000fe20000002400 */
[----:B------:R-:W-:Y:S01]  /*10250*/  ISETP.GE.AND P6, PT, R7, R103, PT ;  /* 0x000000670700720c */ /* 0x000fe20003fc6270 */
[----:B------:R-:W-:Y:S01]  /*10260*/  FMUL.FTZ R102, R125, c[0x0][0x2ec] ;  /* 0x0000bb007d667a20 */ /* 0x000fe20000410000 */
[----:B------:R-:W-:Y:S01]  /*10270*/  IADD3 R7, R4, 0x11, RZ ;  /* 0x0000001104077810 */ /* 0x000fe20007ffe0ff */
[----:B------:R-:W-:Y:S01]  /*10280*/  FMUL.FTZ R26, R26, c[0x0][0x2ec] ;  /* 0x0000bb001a1a7a20 */ /* 0x000fe20000410000 */
[----:B------:R-:W-:-:S02]  /*10290*/  IADD3 R10, R4, 0x18, RZ ;  /* 0x00000018040a7810 */ /* 0x000fc40007ffe0ff */
[----:B------:R-:W-:Y:S01]  /*102a0*/  FSEL R11, R20, -INF , !P5 ;  /* 0xff800000140b7808 */ /* 0x000fe20006800000 */
[----:B------:R-:W1:Y:S01]  /*102b0*/  MUFU.TANH R121, R34 ;  /* 0x0000002200797308 */ /* 0x000e620000002400 */
[----:B------:R-:W-:Y:S02]  /*102c0*/  FSEL R0, R13, -INF , !P2 ;  /* 0xff8000000d007808 */ /* 0x000fe40005000000 */
[CC--:B------:R-:W-:Y:S02]  /*102d0*/  ISETP.GE.AND P5, PT, R7.reuse, R2.reuse, PT ;  /* 0x000000020700720c */ /* 0x0c0fe40003fa6270 */
[----:B------:R-:W-:Y:S02]  /*102e0*/  ISETP.GE.AND P2, PT, R7, R103, PT ;  /* 0x000000670700720c */ /* 0x000fe40003f46270 */
[----:B------:R-:W-:Y:S01]  /*102f0*/  FSEL R7, R21, -INF , !P4 ;  /* 0xff80000015077808 */ /* 0x000fe20006000000 */
[----:B------:R-:W1:Y:S01]  /*10300*/  MUFU.TANH R119, R35 ;  /* 0x0000002300777308 */ /* 0x000e620000002400 */
[----:B------:R-:W-:-:S02]  /*10310*/  ISETP.GE.AND P4, PT, R10, R2, PT ;  /* 0x000000020a00720c */ /* 0x000fc40003f86270 */
[----:B------:R-:W-:Y:S02]  /*10320*/  FSEL R112, R15, -INF , !P1 ;  /* 0xff8000000f707808 */ /* 0x000fe40004800000 */
[C---:B------:R-:W-:Y:S02]  /*10330*/  IADD3 R13, R4.reuse, 0x19, RZ ;  /* 0x00000019040d7810 */ /* 0x040fe40007ffe0ff */
[----:B------:R-:W-:Y:S01]  /*10340*/  IADD3 R15, R4, 0x20, RZ ;  /* 0x00000020040f7810 */ /* 0x000fe20007ffe0ff */
[----:B------:R-:W1:Y:S01]  /*10350*/  MUFU.TANH R120, R28 ;  /* 0x0000001c00787308 */ /* 0x000e620000002400 */
[----:B------:R-:W-:Y:S02]  /*10360*/  FSEL R111, R22, -INF , !P6 ;  /* 0xff800000166f7808 */ /* 0x000fe40007000000 */
[----:B----4-:R-:W-:Y:S02]  /*10370*/  FSEL R104, R14, -INF , !P5 ;  /* 0xff8000000e687808 */ /* 0x010fe40006800000 */
[----:B--2---:R-:W-:-:S02]  /*10380*/  FSEL R23, R23, -INF , !P2 ;  /* 0xff80000017177808 */ /* 0x004fc40005000000 */
[----:B------:R-:W-:Y:S01]  /*10390*/  FSEL R22, R108, -INF , !P4 ;  /* 0xff8000006c167808 */ /* 0x000fe20006000000 */
[----:B------:R-:W2:Y:S01]  /*103a0*/  MUFU.TANH R117, R30 ;  /* 0x0000001e00757308 */ /* 0x000ea20000002400 */
[-C--:B------:R-:W-:Y:S02]  /*103b0*/  ISETP.GE.AND P1, PT, R10, R103.reuse, PT ;  /* 0x000000670a00720c */ /* 0x080fe40003f26270 */
[CC--:B------:R-:W-:Y:S02]  /*103c0*/  ISETP.GE.AND P6, PT, R13.reuse, R2.reuse, PT ;  /* 0x000000020d00720c */ /* 0x0c0fe40003fc6270 */
[-C--:B------:R-:W-:Y:S02]  /*103d0*/  ISETP.GE.AND P5, PT, R13, R103.reuse, PT ;  /* 0x000000670d00720c */ /* 0x080fe40003fa6270 */
[C---:B------:R-:W-:Y:S01]  /*103e0*/  ISETP.GE.AND P2, PT, R15.reuse, R2, PT ;  /* 0x000000020f00720c */ /* 0x040fe20003f46270 */
[----:B------:R-:W4:Y:S01]  /*103f0*/  MUFU.TANH R115, R31 ;  /* 0x0000001f00737308 */ /* 0x000f220000002400 */
[----:B------:R-:W-:-:S02]  /*10400*/  ISETP.GE.AND P4, PT, R15, R103, PT ;  /* 0x000000670f00720c */ /* 0x000fc40003f86270 */
[C---:B------:R-:W-:Y:S02]  /*10410*/  IADD3 R15, R4.reuse, 0x21, RZ ;  /* 0x00000021040f7810 */ /* 0x040fe40007ffe0ff */
[----:B------:R-:W-:Y:S02]  /*10420*/  IADD3 R14, R4, 0x28, RZ ;  /* 0x00000028040e7810 */ /* 0x000fe40007ffe0ff */
[----:B-1----:R-:W-:Y:S01]  /*10430*/  FSEL R21, R106, -INF , !P1 ;  /* 0xff8000006a157808 */ /* 0x002fe20004800000 */
[----:B------:R1:W-:Y:S01]  /*10440*/  MUFU.TANH R110, R24 ;  /* 0x00000018006e7308 */ /* 0x0003e20000002400 */
[----:B------:R-:W-:Y:S02]  /*10450*/  FSEL R20, R105, -INF , !P6 ;  /* 0xff80000069147808 */ /* 0x000fe40007000000 */
[----:B---3--:R-:W-:Y:S02]  /*10460*/  FSEL R123, R123, -INF , !P5 ;  /* 0xff8000007b7b7808 */ /* 0x008fe40006800000 */
[----:B------:R-:W-:-:S02]  /*10470*/  ISETP.GE.AND P1, PT, R15, R2, PT ;  /* 0x000000020f00720c */ /* 0x000fc40003f26270 */
[-C--:B------:R-:W-:Y:S01]  /*10480*/  ISETP.GE.AND P6, PT, R15, R103.reuse, PT ;  /* 0x000000670f00720c */ /* 0x080fe20003fc6270 */
[----:B------:R3:W-:Y:S01]  /*10490*/  MUFU.TANH R10, R25 ;  /* 0x00000019000a7308 */ /* 0x0007e20000002400 */
[----:B------:R-:W-:Y:S02]  /*104a0*/  ISETP.GE.AND P5, PT, R14, R2, PT ;  /* 0x000000020e00720c */ /* 0x000fe40003fa6270 */
[----:B-----5:R-:W-:Y:S02]  /*104b0*/  FSEL R118, R118, -INF , !P2 ;  /* 0xff80000076767808 */ /* 0x020fe40005000000 */
[C---:B------:R-:W-:Y:S02]  /*104c0*/  IADD3 R16, R4.reuse, 0x29, RZ ;  /* 0x0000002904107810 */ /* 0x040fe40007ffe0ff */
[----:B------:R-:W-:Y:S01]  /*104d0*/  IADD3 R15, R4, 0x30, RZ ;  /* 0x00000030040f7810 */ /* 0x000fe20007ffe0ff */
[----:B-1----:R-:W-:Y:S01]  /*104e0*/  FMUL.FTZ R24, R127, c[0x0][0x2ec] ;  /* 0x0000bb007f187a20 */ /* 0x002fe20000410000 */
[----:B------:R-:W1:Y:S01]  /*104f0*/  MUFU.TANH R8, R8 ;  /* 0x0000000800087308 */ /* 0x000e620000002400 */
[----:B------:R-:W-:-:S02]  /*10500*/  ISETP.GE.AND P2, PT, R14, R103, PT ;  /* 0x000000670e00720c */ /* 0x000fc40003f46270 */
[----:B------:R-:W-:Y:S02]  /*10510*/  FSEL R121, R121, -INF , !P4 ;  /* 0xff80000079797808 */ /* 0x000fe40006000000 */
[----:B------:R-:W-:Y:S01]  /*10520*/  FSEL R122, R122, -INF , !P1 ;  /* 0xff8000007a7a7808 */ /* 0x000fe20004800000 */
[----:B---3--:R-:W-:Y:S02]  /*10530*/  FMUL.FTZ R25, R126, c[0x0][0x2ec] ;  /* 0x0000bb007e197a20 */ /* 0x008fe40000410000 */
[----:B------:R-:W3:Y:S01]  /*10540*/  MUFU.TANH R13, R124 ;  /* 0x0000007c000d7308 */ /* 0x000ee20000002400 */
[----:B------:R-:W-:Y:S02]  /*10550*/  FSEL R119, R119, -INF , !P6 ;  /* 0xff80000077777808 */ /* 0x000fe40007000000 */
[----:B------:R-:W-:Y:S02]  /*10560*/  FSEL R120, R120, -INF , !P5 ;  /* 0xff80000078787808 */ /* 0x000fe40006800000 */
[----:B------:R-:W-:-:S02]  /*10570*/  ISETP.GE.AND P4, PT, R16, R2, PT ;  /* 0x000000021000720c */ /* 0x000fc40003f86270 */
[-C--:B------:R-:W-:Y:S01]  /*10580*/  ISETP.GE.AND P1, PT, R16, R103.reuse, PT ;  /* 0x000000671000720c */ /* 0x080fe20003f26270 */
[----:B------:R-:W5:Y:S01]  /*10590*/  MUFU.TANH R102, R102 ;  /* 0x0000006600667308 */ /* 0x000f620000002400 */
[C---:B------:R-:W-:Y:S02]  /*105a0*/  ISETP.GE.AND P6, PT, R15.reuse, R2, PT ;  /* 0x000000020f00720c */ /* 0x040fe40003fc6270 */
[----:B------:R-:W-:Y:S02]  /*105b0*/  ISETP.GE.AND P5, PT, R15, R103, PT ;  /* 0x000000670f00720c */ /* 0x000fe40003fa6270 */
[C---:B------:R-:W-:Y:S02]  /*105c0*/  IADD3 R16, R4.reuse, 0x31, RZ ;  /* 0x0000003104107810 */ /* 0x040fe40007ffe0ff */
[----:B------:R-:W-:Y:S01]  /*105d0*/  IADD3 R15, R4, 0x38, RZ ;  /* 0x00000038040f7810 */ /* 0x000fe20007ffe0ff */
[----:B------:R-:W3:Y:S01]  /*105e0*/  MUFU.TANH R14, R26 ;  /* 0x0000001a000e7308 */ /* 0x000ee20000002400 */
[----:B--2---:R-:W-:-:S02]  /*105f0*/  FSEL R117, R117, -INF , !P2 ;  /* 0xff80000075757808 */ /* 0x004fc40005000000 */
[----:B----4-:R-:W-:Y:S02]  /*10600*/  FSEL R115, R115, -INF , !P1 ;  /* 0xff80000073737808 */ /* 0x010fe40004800000 */
[-C--:B------:R-:W-:Y:S02]  /*10610*/  ISETP.GE.AND P2, PT, R16, R2.reuse, PT ;  /* 0x000000021000720c */ /* 0x080fe40003f46270 */
[----:B------:R-:W-:Y:S01]  /*10620*/  ISETP.GE.AND P1, PT, R15, R2, PT ;  /* 0x000000020f00720c */ /* 0x000fe20003f26270 */
[----:B------:R-:W2:Y:S01]  /*10630*/  MUFU.TANH R27, R27 ;  /* 0x0000001b001b7308 */ /* 0x000ea20000002400 */
[----:B------:R-:W-:Y:S02]  /*10640*/  IADD3 R4, R4, 0x39, RZ ;  /* 0x0000003904047810 */ /* 0x000fe40007ffe0ff */
[----:B-1----:R-:W-:Y:S02]  /*10650*/  FSEL R116, R8, -INF , !P4 ;  /* 0xff80000008747808 */ /* 0x002fe40006000000 */
[----:B------:R-:W-:-:S02]  /*10660*/  FSEL R110, R110, -INF , !P6 ;  /* 0xff8000006e6e7808 */ /* 0x000fc40007000000 */
[----:B------:R-:W-:Y:S01]  /*10670*/  FSEL R108, R10, -INF , !P2 ;  /* 0xff8000000a6c7808 */ /* 0x000fe20005000000 */
[----:B------:R-:W1:Y:S01]  /*10680*/  MUFU.TANH R25, R25 ;  /* 0x0000001900197308 */ /* 0x000e620000002400 */
[----:B---3--:R-:W-:Y:S01]  /*10690*/  FSEL R106, R13, -INF , !P1 ;  /* 0xff8000000d6a7808 */ /* 0x008fe20004800000 */
[----:B------:R-:W-:Y:S01]  /*106a0*/  BAR.SYNC.DEFER_BLOCKING 0x0 ;  /* 0x0000000000007b1d */ /* 0x000fe20000010000 */
[-C--:B------:R-:W-:Y:S02]  /*106b0*/  ISETP.GE.AND P4, PT, R16, R103.reuse, PT ;  /* 0x000000671000720c */ /* 0x080fe40003f86270 */
[C---:B------:R-:W-:Y:S02]  /*106c0*/  ISETP.GE.AND P6, PT, R4.reuse, R2, PT ;  /* 0x000000020400720c */ /* 0x040fe40003fc6270 */
[-C--:B------:R-:W-:Y:S01]  /*106d0*/  ISETP.GE.AND P2, PT, R15, R103.reuse, PT ;  /* 0x000000670f00720c */ /* 0x080fe20003f46270 */
[----:B------:R-:W3:Y:S01]  /*106e0*/  MUFU.TANH R24, R24 ;  /* 0x0000001800187308 */ /* 0x000ee20000002400 */
[----:B------:R-:W-:-:S02]  /*106f0*/  ISETP.GE.AND P1, PT, R4, R103, PT ;  /* 0x000000670400720c */ /* 0x000fc40003f26270 */
[----:B-----5:R-:W-:Y:S02]  /*10700*/  FSEL R102, R102, -INF , !P6 ;  /* 0xff80000066667808 */ /* 0x020fe40007000000 */
[----:B------:R-:W-:Y:S02]  /*10710*/  FSEL R103, R14, -INF , !P5 ;  /* 0xff8000000e677808 */ /* 0x000fe40006800000 */
[----:B--2---:R-:W-:Y:S02]  /*10720*/  FSEL R27, R27, -INF , !P4 ;  /* 0xff8000001b1b7808 */ /* 0x004fe40006000000 */
[----:B-1----:R-:W-:Y:S02]  /*10730*/  FSEL R25, R25, -INF , !P2 ;  /* 0xff80000019197808 */ /* 0x002fe40005000000 */
[----:B---3--:R-:W-:Y:S01]  /*10740*/  FSEL R24, R24, -INF , !P1 ;  /* 0xff80000018187808 */ /* 0x008fe20004800000 */
        /* <DEDUP_REMOVED lines=59> */
[----:B------:R-:W-:Y:S05]  /*10b00*/  BRA `(.L_x_7009) ;  /* 0x0000003000007947 */ /* 0x000fea0003800000 */
.L_x_7008:
[----:B------:R-:W-:-:S05]  /*10b10*/  IMAD.MOV.U32 R14, RZ, RZ, c[0x0][0x198] ;  /* 0x00006600ff0e7624 */ /* 0x000fca00078e00ff */
[----:B------:R-:W-:-:S04]  /*10b20*/  LEA R14, -R14, RZ, 0x6 ;  /* 0x000000ff0e0e7211 */ /* 0x000fc800078e31ff */
[----:B------:R-:W-:Y:S02]  /*10b30*/  SHF.R.S32.HI R2, RZ, 0x1f, R14 ;  /* 0x0000001fff027819 */ /* 0x000fe4000001140e */
.L_x_7009:
        /* <DEDUP_REMOVED lines=23> */
.L_x_7007:
        /* <DEDUP_REMOVED lines=56> */
[----:B------:R-:W-:Y:S02]  /*11030*/  FFMA.FTZ R0, R11, c[0x0][0x23c], -R26 ;  /* 0x00008f000b007a23 */ /* 0x000fe4000001081a */
[----:B------:R-:W-:Y:S01]  /*11040*/  FADD.FTZ R4, R100, -R5 ;  /* 0x8000000564047221 */ /* 0x000fe20000010000 */
[----:B------:R-:W2:Y:S01]  /*11050*/  LDSM.16.MT88.4 R8, [R141+0x8000] ;  /* 0x008000008d08783b */ /* 0x000ea20000004200 */
[----:B------:R-:W-:Y:S01]  /*11060*/  FADD.FTZ R6, R3, -R6 ;  /* 0x8000000603067221 */ /* 0x000fe20000010000 */
[----:B------:R-:W-:Y:S01]  /*11070*/  MUFU.EX2 R31, R31 ;  /* 0x0000001f001f7308 */ /* 0x000fe20000000800 */
[----:B------:R-:W-:Y:S02]  /*11080*/  FFMA.FTZ R32, R101, c[0x0][0x23c], -R107 ;  /* 0x00008f0065207a23 */ /* 0x000fe4000001086b */
[----:B------:R-:W-:Y:S02]  /*11090*/  FFMA.FTZ R35, R7, c[0x0][0x23c], -R26 ;  /* 0x00008f0007237a23 */ /* 0x000fe4000001081a */
[----:B------:R-:W-:-:S02]  /*110a0*/  FMUL.FTZ R101, R4, c[0x0][0x23c] ;  /* 0x00008f0004657a20 */ /* 0x000fc40000410000 */
[----:B------:R-:W-:Y:S01]  /*110b0*/  FMUL.FTZ R3, R6, c[0x0][0x23c] ;  /* 0x00008f0006037a20 */ /* 0x000fe20000410000 */
[----:B------:R-:W3:Y:S01]  /*110c0*/  MUFU.EX2 R32, R32 ;  /* 0x0000002000207308 */ /* 0x000ee20000000800 */
[--C-:B------:R-:W-:Y:S02]  /*110d0*/  FFMA.FTZ R100, R112, c[0x0][0x23c], -R107.reuse ;  /* 0x00008f0070647a23 */ /* 0x100fe4000001086b */
[--C-:B------:R-:W-:Y:S02]  /*110e0*/  FFMA.FTZ R105, R104, c[0x0][0x23c], -R107.reuse ;  /* 0x00008f0068697a23 */ /* 0x100fe4000001086b */
[--C-:B------:R-:W-:Y:S02]  /*110f0*/  FFMA.FTZ R104, R22, c[0x0][0x23c], -R107.reuse ;  /* 0x00008f0016687a23 */ /* 0x100fe4000001086b */
[----:B------:R-:W-:Y:S01]  /*11100*/  FFMA.FTZ R109, R20, c[0x0][0x23c], -R107 ;  /* 0x00008f00146d7a23 */ /* 0x000fe2000001086b */
[----:B------:R-:W4:Y:S01]  /*11110*/  MUFU.EX2 R29, R29 ;  /* 0x0000001d001d7308 */ /* 0x000f220000000800 */
[----:B------:R-:W-:-:S02]  /*11120*/  FFMA.FTZ R111, R111, c[0x0][0x23c], -R26 ;  /* 0x00008f006f6f7a23 */ /* 0x000fc4000001081a */
[--C-:B------:R-:W-:Y:S02]  /*11130*/  FFMA.FTZ R112, R23, c[0x0][0x23c], -R26.reuse ;  /* 0x00008f0017707a23 */ /* 0x100fe4000001081a */
[--C-:B------:R-:W-:Y:S02]  /*11140*/  FFMA.FTZ R113, R21, c[0x0][0x23c], -R26.reuse ;  /* 0x00008f0015717a23 */ /* 0x100fe4000001081a */
[----:B------:R-:W-:Y:S01]  /*11150*/  FFMA.FTZ R114, R123, c[0x0][0x23c], -R26 ;  /* 0x00008f007b727a23 */ /* 0x000fe2000001081a */
[----:B------:R-:W-:Y:S01]  /*11160*/  MUFU.EX2 R28, R28 ;  /* 0x0000001c001c7308 */ /* 0x000fe20000000800 */
[----:B---3--:R-:W-:Y:S01]  /*11170*/  F2FP.BF16.PACK_AB R4, R31, R32 ;  /* 0x000000201f04723e */ /* 0x008fe200000010ff */
[----:B------:R-:W-:Y:S01]  /*11180*/  LDSM.16.MT88.4 R20, [R142+0x8800] ;  /* 0x008800008e14783b */ /* 0x000fe20000004200 */
[--C-:B------:R-:W-:Y:S02]  /*11190*/  FFMA.FTZ R123, R122, c[0x0][0x23c], -R107.reuse ;  /* 0x00008f007a7b7a23 */ /* 0x100fe4000001086b */
[----:B------:R-:W-:-:S02]  /*111a0*/  FFMA.FTZ R125, R116, c[0x0][0x23c], -R107 ;  /* 0x00008f00747d7a23 */ /* 0x000fc4000001086b */
[--C-:B------:R-:W-:Y:S01]  /*111b0*/  FFMA.FTZ R118, R118, c[0x0][0x23c], -R107.reuse ;  /* 0x00008f0076767a23 */ /* 0x100fe2000001086b */
[----:B------:R-:W3:Y:S01]  /*111c0*/  MUFU.EX2 R2, R2 ;  /* 0x0000000200027308 */ /* 0x000ee20000000800 */
[----:B----4-:R-:W-:Y:S01]  /*111d0*/  F2FP.BF16.PACK_AB R6, R29, R30 ;  /* 0x0000001e1d06723e */ /* 0x010fe200000010ff */
[----:B------:R-:W-:Y:S02]  /*111e0*/  FFMA.FTZ R120, R120, c[0x0][0x23c], -R107 ;  /* 0x00008f0078787a23 */ /* 0x000fe4000001086b */
[--C-:B------:R-:W-:Y:S02]  /*111f0*/  FFMA.FTZ R116, R121, c[0x0][0x23c], -R26.reuse ;  /* 0x00008f0079747a23 */ /* 0x100fe4000001081a */
[--C-:B------:R-:W-:Y:S02]  /*11200*/  FFMA.FTZ R119, R119, c[0x0][0x23c], -R26.reuse ;  /* 0x00008f0077777a23 */ /* 0x100fe4000001081a */
        /* <DEDUP_REMOVED lines=10> */
[----:B------:R-:W3:Y:S01]  /*112b0*/  MUFU.EX2 R101, R101 ;  /* 0x0000006500657308 */ /* 0x000ee20000000800 */
[--C-:B------:R-:W-:Y:S02]  /*112c0*/  FFMA.FTZ R103, R27, c[0x0][0x23c], -R26.reuse ;  /* 0x00008f001b677a23 */ /* 0x100fe4000001081a */
[--C-:B------:R-:W-:Y:S02]  /*112d0*/  FFMA.FTZ R108, R25, c[0x0][0x23c], -R26.reuse ;  /* 0x00008f00196c7a23 */ /* 0x100fe4000001081a */
[----:B------:R-:W-:Y:S02]  /*112e0*/  FFMA.FTZ R121, R24, c[0x0][0x23c], -R26 ;  /* 0x00008f0018797a23 */ /* 0x000fe4000001081a */
[----:B------:R-:W-:Y:S01]  /*112f0*/  LDSM.16.MT88.4 R24, [R141+0x9800] ;  /* 0x009800008d18783b */ /* 0x000fe20000004200 */
        /* <DEDUP_REMOVED lines=11> */
[----:B------:R-:W-:Y:S02]  /*113b0*/  FMUL.FTZ R95, R95, R3 ;  /* 0x000000035f5f7220 */ /* 0x000fe40000410000 */
[-C--:B------:R-:W-:Y:S01]  /*113c0*/  FMUL.FTZ R88, R88, R101.reuse ;  /* 0x0000006558587220 */ /* 0x080fe20000410000 */
[C---:B------:R-:W-:Y:S01]  /*113d0*/  HMMA.16816.F32.BF16 R96, R4.reuse, R16, R96 ;  /* 0x000000100460723c */ /* 0x040fe20000041860 */
[----:B------:R-:W-:Y:S01]  /*113e0*/  FMUL.FTZ R89, R89, R101 ;  /* 0x0000006559597220 */ /* 0x000fe20000410000 */
[----:B------:R-:W-:Y:S01]  /*113f0*/  MUFU.EX2 R104, R104 ;  /* 0x0000006800687308 */ /* 0x000fe20000000800 */
[-C--:B------:R-:W-:Y:S02]  /*11400*/  FMUL.FTZ R90, R90, R3.reuse ;  /* 0x000000035a5a7220 */ /* 0x080fe40000410000 */
[----:B------:R-:W-:Y:S02]  /*11410*/  FMUL.FTZ R91, R91, R3 ;  /* 0x000000035b5b7220 */ /* 0x000fe40000410000 */
[-C--:B------:R-:W-:Y:S01]  /*11420*/  FMUL.FTZ R84, R84, R101.reuse ;  /* 0x0000006554547220 */ /* 0x080fe20000410000 */
[----:B------:R-:W-:Y:S01]  /*11430*/  HMMA.16816.F32.BF16 R92, R4, R18, R92 ;  /* 0x00000012045c723c */ /* 0x000fe2000004185c */
[----:B------:R-:W-:Y:S01]  /*11440*/  FMUL.FTZ R85, R85, R101 ;  /* 0x0000006555557220 */ /* 0x000fe20000410000 */
[----:B------:R-:W4:Y:S01]  /*11450*/  LDSM.16.MT88.4 R16, [R140+0x8000] ;  /* 0x008000008c10783b */ /* 0x000f220000004200 */
        /* <DEDUP_REMOVED lines=11> */
[----:B------:R-:W-:Y:S01]  /*11510*/  FMUL.FTZ R77, R77, R101 ;  /* 0x000000654d4d7220 */ /* 0x000fe20000410000 */
[----:B------:R-:W1:Y:S01]  /*11520*/  LDSM.16.MT88.4 R12, [R144+0xa000] ;  /* 0x00a00000900c783b */ /* 0x000e620000004200 */
[-C--:B------:R-:W-:Y:S01]  /*11530*/  FMUL.FTZ R78, R78, R3.reuse ;  /* 0x000000034e4e7220 */ /* 0x080fe20000410000 */
[----:B------:R-:W5:Y:S01]  /*11540*/  MUFU.EX2 R112, R112 ;  /* 0x0000007000707308 */ /* 0x000f620000000800 */
[----:B------:R-:W-:-:S02]  /*11550*/  FMUL.FTZ R79, R79, R3 ;  /* 0x000000034f4f7220 */ /* 0x000fc40000410000 */
[-C--:B------:R-:W-:Y:S01]  /*11560*/  FMUL.FTZ R72, R72, R101.reuse ;  /* 0x0000006548487220 */ /* 0x080fe20000410000 */
[C---:B--2---:R-:W-:Y:S01]  /*11570*/  HMMA.16816.F32.BF16 R80, R4.reuse, R8, R80 ;  /* 0x000000080450723c */ /* 0x044fe20000041850 */
[----:B------:R-:W-:Y:S02]  /*11580*/  FMUL.FTZ R73, R73, R101 ;  /* 0x0000006549497220 */ /* 0x000fe40000410000 */
[-C--:B------:R-:W-:Y:S01]  /*11590*/  FMUL.FTZ R74, R74, R3.reuse ;  /* 0x000000034a4a7220 */ /* 0x080fe20000410000 */
[----:B------:R-:W-:Y:S01]  /*115a0*/  MUFU.EX2 R113, R113 ;  /* 0x0000007100717308 */ /* 0x000fe20000000800 */
[----:B------:R-:W-:Y:S02]  /*115b0*/  FMUL.FTZ R75, R75, R3 ;  /* 0x000000034b4b7220 */ /* 0x000fe40000410000 */
[-C--:B------:R-:W-:Y:S01]  /*115c0*/  FMUL.FTZ R68, R68, R101.reuse ;  /* 0x0000006544447220 */ /* 0x080fe20000410000 */
[----:B------:R-:W-:Y:S01]  /*115d0*/  HMMA.16816.F32.BF16 R76, R4, R10, R76 ;  /* 0x0000000a044c723c */ /* 0x000fe2000004184c */
[----:B------:R-:W2:Y:S01]  /*115e0*/  LDSM.16.MT88.4 R8, [R142+0xa000] ;  /* 0x00a000008e08783b */ /* 0x000ea20000004200 */
[----:B------:R-:W-:-:S02]  /*115f0*/  FMUL.FTZ R69, R69, R101 ;  /* 0x0000006545457220 */ /* 0x000fc40000410000 */
[-C--:B------:R-:W-:Y:S01]  /*11600*/  FMUL.FTZ R70, R70, R3.reuse ;  /* 0x0000000346467220 */ /* 0x080fe20000410000 */
[----:B------:R-:W1:Y:S01]  /*11610*/  MUFU.EX2 R114, R114 ;  /* 0x0000007200727308 */ /* 0x000e620000000800 */
[----:B------:R-:W-:Y:S02]  /*11620*/  FMUL.FTZ R71, R71, R3 ;  /* 0x0000000347477220 */ /* 0x000fe40000410000 */
[-C--:B------:R-:W-:Y:S02]  /*11630*/  FMUL.FTZ R36, R36, R101.reuse ;  /* 0x0000006524247220 */ /* 0x080fe40000410000 */
[----:B------:R-:W-:Y:S01]  /*11640*/  FMUL.FTZ R37, R37, R101 ;  /* 0x0000006525257220 */ /* 0x000fe20000410000 */
[----:B----4-:R-:W-:Y:S01]  /*11650*/  HMMA.16816.F32.BF16 R72, R4, R16, R72 ;  /* 0x000000100448723c */ /* 0x010fe20000041848 */
[-C--:B------:R-:W-:Y:S01]  /*11660*/  FMUL.FTZ R38, R38, R3.reuse ;  /* 0x0000000326267220 */ /* 0x080fe20000410000 */
[----:B------:R-:W-:Y:S01]  /*11670*/  MUFU.EX2 R118, R118 ;  /* 0x0000007600767308 */ /* 0x000fe20000000800 */
[----:B------:R-:W-:-:S02]  /*11680*/  FMUL.FTZ R39, R39, R3 ;  /* 0x0000000327277220 */ /* 0x000fc40000410000 */
[-C--:B------:R-:W-:Y:S02]  /*11690*/  FMUL.FTZ R40, R40, R101.reuse ;  /* 0x0000006528287220 */ /* 0x080fe40000410000 */
[----:B------:R-:W-:Y:S01]  /*116a0*/  FMUL.FTZ R41, R41, R101 ;  /* 0x0000006529297220 */ /* 0x000fe20000410000 */
[C---:B------:R-:W-:Y:S01]  /*116b0*/  HMMA.16816.F32.BF16 R68, R4.reuse, R18, R68 ;  /* 0x000000120444723c */ /* 0x040fe20000041844 */
[-C--:B------:R-:W-:Y:S01]  /*116c0*/  FMUL.FTZ R42, R42, R3.reuse ;  /* 0x000000032a2a7220 */ /* 0x080fe20000410000 */
[----:B------:R-:W4:Y:S01]  /*116d0*/  LDSM.16.MT88.4 R16, [R141+0xa000] ;  /* 0x00a000008d10783b */ /* 0x000f220000004200 */
[----:B------:R-:W-:Y:S01]  /*116e0*/  FMUL.FTZ R43, R43, R3 ;  /* 0x000000032b2b7220 */ /* 0x000fe20000410000 */
[----:B------:R-:W-:Y:S01]  /*116f0*/  MUFU.EX2 R123, R123 ;  /* 0x0000007b007b7308 */ /* 0x000fe20000000800 */
[-C--:B------:R-:W-:Y:S02]  /*11700*/  FMUL.FTZ R44, R44, R101.reuse ;  /* 0x000000652c2c7220 */ /* 0x080fe40000410000 */
[----:B------:R-:W-:Y:S01]  /*11710*/  FMUL.FTZ R45, R45, R101 ;  /* 0x000000652d2d7220 */ /* 0x000fe20000410000 */
[----:B-1----:R-:W-:Y:S01]  /*11720*/  HMMA.16816.F32.BF16 R36, R4, R12, R36 ;  /* 0x0000000c0424723c */ /* 0x002fe20000041824 */
[----:B------:R-:W-:-:S02]  /*11730*/  FMUL.FTZ R46, R46, R3 ;  /* 0x000000032e2e7220 */ /* 0x000fc40000410000 */
[----:B------:R-:W-:Y:S01]  /*11740*/  FMUL.FTZ R47, R47, R3 ;  /* 0x000000032f2f7220 */ /* 0x000fe20000410000 */
[----:B------:R-:W-:Y:S01]  /*11750*/  MUFU.EX2 R120, R120 ;  /* 0x0000007800787308 */ /* 0x000fe20000000800 */
[-C--:B------:R-:W-:Y:S02]  /*11760*/  FMUL.FTZ R48, R48, R101.reuse ;  /* 0x0000006530307220 */ /* 0x080fe40000410000 */
[----:B------:R-:W-:Y:S01]  /*11770*/  FMUL.FTZ R49, R49, R101 ;  /* 0x0000006531317220 */ /* 0x000fe20000410000 */
[----:B------:R-:W-:Y:S01]  /*11780*/  HMMA.16816.F32.BF16 R40, R4, R14, R40 ;  /* 0x0000000e0428723c */ /* 0x000fe20000041828 */
[-C--:B------:R-:W-:Y:S01]  /*11790*/  FMUL.FTZ R50, R50, R3.reuse ;  /* 0x0000000332327220 */ /* 0x080fe20000410000 */
[----:B------:R-:W1:Y:S01]  /*117a0*/  LDSM.16.MT88.4 R12, [R140+0xa000] ;  /* 0x00a000008c0c783b */ /* 0x000e620000004200 */
[----:B------:R-:W-:Y:S01]  /*117b0*/  FMUL.FTZ R51, R51, R3 ;  /* 0x0000000333337220 */ /* 0x000fe20000410000 */
[----:B------:R-:W-:Y:S01]  /*117c0*/  MUFU.EX2 R125, R125 ;  /* 0x0000007d007d7308 */ /* 0x000fe20000000800 */
[----:B------:R-:W-:-:S02]  /*117d0*/  FMUL.FTZ R52, R52, R101 ;  /* 0x0000006534347220 */ /* 0x000fc40000410000 */
[----:B------:R-:W-:Y:S01]  /*117e0*/  FMUL.FTZ R53, R53, R101 ;  /* 0x0000006535357220 */ /* 0x000fe20000410000 */
[C---:B--2---:R-:W-:Y:S01]  /*117f0*/  HMMA.16816.F32.BF16 R44, R4.reuse, R8, R44 ;  /* 0x00000008042c723c */ /* 0x044fe2000004182c */
[-C--:B------:R-:W-:Y:S02]  /*11800*/  FMUL.FTZ R54, R54, R3.reuse ;  /* 0x0000000336367220 */ /* 0x080fe40000410000 */
[----:B------:R-:W-:Y:S01]  /*11810*/  FMUL.FTZ R55, R55, R3 ;  /* 0x0000000337377220 */ /* 0x000fe20000410000 */
[----:B------:R-:W2:Y:S01]  /*11820*/  MUFU.EX2 R116, R116 ;  /* 0x0000007400747308 */ /* 0x000ea20000000800 */
[-C--:B------:R-:W-:Y:S02]  /*11830*/  FMUL.FTZ R56, R56, R101.reuse ;  /* 0x0000006538387220 */ /* 0x080fe40000410000 */
[----:B------:R-:W-:Y:S01]  /*11840*/  FMUL.FTZ R57, R57, R101 ;  /* 0x0000006539397220 */ /* 0x000fe20000410000 */
[----:B------:R-:W-:Y:S01]  /*11850*/  HMMA.16816.F32.BF16 R48, R4, R10, R48 ;  /* 0x0000000a0430723c */ /* 0x000fe20000041830 */
[----:B------:R-:W2:Y:S01]  /*11860*/  LDSM.16.MT88.4 R8, [R144+0x8800] ;  /* 0x008800009008783b */ /* 0x000ea20000004200 */
[----:B------:R-:W-:-:S02]  /*11870*/  FMUL.FTZ R58, R58, R3 ;  /* 0x000000033a3a7220 */ /* 0x000fc40000410000 */
[----:B------:R-:W-:Y:S01]  /*11880*/  FMUL.FTZ R59, R59, R3 ;  /* 0x000000033b3b7220 */ /* 0x000fe20000410000 */
[----:B------:R-:W1:Y:S01]  /*11890*/  MUFU.EX2 R119, R119 ;  /* 0x0000007700777308 */ /* 0x000e620000000800 */
[-C--:B------:R-:W-:Y:S02]  /*118a0*/  FMUL.FTZ R60, R60, R101.reuse ;  /* 0x000000653c3c7220 */ /* 0x080fe40000410000 */
[----:B------:R-:W-:Y:S02]  /*118b0*/  FMUL.FTZ R61, R61, R101 ;  /* 0x000000653d3d7220 */ /* 0x000fe40000410000 */
[-C--:B------:R-:W-:Y:S01]  /*118c0*/  FMUL.FTZ R62, R62, R3.reuse ;  /* 0x000000033e3e7220 */ /* 0x080fe20000410000 */
[----:B----4-:R-:W-:Y:S01]  /*118d0*/  HMMA.16816.F32.BF16 R52, R4, R16, R52 ;  /* 0x000000100434723c */ /* 0x010fe20000041834 */
[----:B------:R-:W-:Y:S01]  /*118e0*/  FMUL.FTZ R63, R63, R3 ;  /* 0x000000033f3f7220 */ /* 0x000fe20000410000 */
[----:B------:R-:W4:Y:S01]  /*118f0*/  MUFU.EX2 R117, R117 ;  /* 0x0000007500757308 */ /* 0x000f220000000800 */
[----:B------:R-:W-:-:S02]  /*11900*/  FMUL.FTZ R64, R64, R101 ;  /* 0x0000006540407220 */ /* 0x000fc40000410000 */
[----:B------:R-:W-:Y:S02]  /*11910*/  FMUL.FTZ R65, R65, R101 ;  /* 0x0000006541417220 */ /* 0x000fe40000410000 */
[-C--:B------:R-:W-:Y:S01]  /*11920*/  FMUL.FTZ R66, R66, R3.reuse ;  /* 0x0000000342427220 */ /* 0x080fe20000410000 */
[C---:B------:R-:W-:Y:S01]  /*11930*/  HMMA.16816.F32.BF16 R56, R4.reuse, R18, R56 ;  /* 0x000000120438723c */ /* 0x040fe20000041838 */
[----:B------:R-:W-:Y:S01]  /*11940*/  FMUL.FTZ R67, R67, R3 ;  /* 0x0000000343437220 */ /* 0x000fe20000410000 */
[----:B------:R-:W4:Y:S01]  /*11950*/  LDSM.16.MT88.4 R16, [R144+0xa800] ;  /* 0x00a800009010783b */ /* 0x000f220000004200 */
[----:B------:R-:W2:Y:S01]  /*11960*/  MUFU.EX2 R122, R122 ;  /* 0x0000007a007a7308 */ /* 0x000ea20000000800 */
[----:B------:R-:W-:Y:S02]  /*11970*/  FFMA.FTZ R32, R164, R101, R32 ;  /* 0x00000065a4207223 */ /* 0x000fe40000010020 */
[----:B------:R-:W-:Y:S02]  /*11980*/  FFMA.FTZ R3, R165, R3, R28 ;  /* 0x00000003a5037223 */ /* 0x000fe4000001001c */
[----:B-1----:R-:W-:Y:S01]  /*11990*/  HMMA.16816.F32.BF16 R60, R4, R12, R60 ;  /* 0x0000000c043c723c */ /* 0x002fe2000004183c */
[----:B------:R-:W-:-:S02]  /*119a0*/  FADD.FTZ R31, R31, R32 ;  /* 0x000000201f1f7221 */ /* 0x000fc40000010000 */
[----:B------:R-:W-:Y:S01]  /*119b0*/  MUFU.EX2 R110, R110 ;  /* 0x0000006e006e7308 */ /* 0x000fe20000000800 */
[----:B------:R-:W-:Y:S02]  /*119c0*/  FADD.FTZ R3, R2, R3 ;  /* 0x0000000302037221 */ /* 0x000fe40000010000 */
[----:B------:R-:W-:Y:S02]  /*119d0*/  FADD.FTZ R30, R30, R31 ;  /* 0x0000001f1e1e7221 */ /* 0x000fe40000010000 */
[----:B------:R-:W-:Y:S01]  /*119e0*/  HMMA.16816.F32.BF16 R64, R4, R14, R64 ;  /* 0x0000000e0440723c */ /* 0x000fe20000041840 */
[----:B------:R-:W1:Y:S01]  /*119f0*/  LDSM.16.MT88.4 R12, [R141+0x8800] ;  /* 0x008800008d0c783b */ /* 0x000e620000004200 */
[----:B------:R-:W-:Y:S01]  /*11a00*/  FADD.FTZ R0, R0, R3 ;  /* 0x0000000300007221 */ /* 0x000fe20000010000 */
[----:B------:R-:W1:Y:S01]  /*11a10*/  MUFU.EX2 R115, R115 ;  /* 0x0000007300737308 */ /* 0x000e620000000800 */
[----:B------:R-:W-:Y:S02]  /*11a20*/  FADD.FTZ R29, R29, R30 ;  /* 0x0000001e1d1d7221 */ /* 0x000fe40000010000 */
[----:B------:R-:W-:Y:S01]  /*11a30*/  FADD.FTZ R0, R35, R0 ;  /* 0x0000000023007221 */ /* 0x000fe20000010000 */
[----:B---3--:R-:W-:Y:S01]  /*11a40*/  F2FP.BF16.PACK_AB R4, R105, R100 ;  /* 0x000000646904723e */ /* 0x008fe200000010ff */
[----:B------:R-:W-:Y:S01]  /*11a50*/  FADD.FTZ R100, R100, R29 ;  /* 0x0000001d64647221 */ /* 0x000fe20000010000 */
[----:B-----5:R-:W-:Y:S01]  /*11a60*/  F2FP.BF16.PACK_AB R5, R112, R111 ;  /* 0x0000006f7005723e */ /* 0x020fe200000010ff */
[----:B------:R-:W-:Y:S01]  /*11a70*/  FADD.FTZ R111, R111, R0 ;  /* 0x000000006f6f7221 */ /* 0x000fe20000010000 */
[----:B------:R-:W-:Y:S01]  /*11a80*/  F2FP.BF16.PACK_AB R6, R109, R104 ;  /* 0x000000686d06723e */ /* 0x000fe200000010ff */
[----:B------:R-:W-:Y:S01]  /*11a90*/  MUFU.EX2 R106, R106 ;  /* 0x0000006a006a7308 */ /* 0x000fe20000000800 */
[----:B------:R-:W-:Y:S01]  /*11aa0*/  F2FP.BF16.PACK_AB R7, R114, R113 ;  /* 0x000000717207723e */ /* 0x000fe200000010ff */
[----:B------:R-:W-:Y:S01]  /*11ab0*/  FADD.FTZ R105, R105, R100 ;  /* 0x0000006469697221 */ /* 0x000fe20000010000 */
[----:B------:R-:W-:Y:S01]  /*11ac0*/  MOV R100, R34 ;  /* 0x0000002200647202 */ /* 0x000fe20000000f00 */
[----:B------:R-:W-:-:S02]  /*11ad0*/  FADD.FTZ R112, R112, R111 ;  /* 0x0000006f70707221 */ /* 0x000fc40000010000 */
[----:B------:R-:W-:Y:S02]  /*11ae0*/  FADD.FTZ R104, R104, R105 ;  /* 0x0000006968687221 */ /* 0x000fe40000010000 */
[C---:B--2---:R-:W-:Y:S01]  /*11af0*/  HMMA.16816.F32.BF16 R96, R4.reuse, R8, R96 ;  /* 0x000000080460723c */ /* 0x044fe20000041860 */
[----:B------:R-:W-:Y:S01]  /*11b00*/  MUFU.EX2 R107, R107 ;  /* 0x0000006b006b7308 */ /* 0x000fe20000000800 */
[----:B------:R-:W-:Y:S02]  /*11b10*/  FADD.FTZ R3, R113, R112 ;  /* 0x0000007071037221 */ /* 0x000fe40000010000 */
[----:B------:R-:W-:Y:S02]  /*11b20*/  FADD.FTZ R109, R109, R104 ;  /* 0x000000686d6d7221 */ /* 0x000fe40000010000 */
[----:B------:R-:W-:Y:S02]  /*11b30*/  FADD.FTZ R3, R114, R3 ;  /* 0x0000000372037221 */ /* 0x000fe40000010000 */
[----:B------:R-:W-:Y:S01]  /*11b40*/  HMMA.16816.F32.BF16 R92, R4, R10, R92 ;  /* 0x0000000a045c723c */ /* 0x000fe2000004185c */
[----:B------:R-:W2:Y:S01]  /*11b50*/  LDSM.16.MT88.4 R8, [R140+0x8800] ;  /* 0x008800008c08783b */ /* 0x000ea20000004200 */
[----:B------:R-:W-:Y:S01]  /*11b60*/  MUFU.EX2 R102, R102 ;  /* 0x0000006600667308 */ /* 0x000fe20000000800 */
[----:B------:R-:W-:-:S04]  /*11b70*/  FADD.FTZ R0, R116, R3 ;  /* 0x0000000374007221 */ /* 0x000fc80000010000 */
[----:B------:R-:W-:Y:S01]  /*11b80*/  FADD.FTZ R0, R119, R0 ;  /* 0x0000000077007221 */ /* 0x000fe20000010000 */
[----:B----4-:R-:W-:Y:S02]  /*11b90*/  HMMA.16816.F32.BF16 R36, R4, R16, R36 ;  /* 0x000000100424723c */ /* 0x010fe40000041824 */
[----:B------:R-:W3:Y:S01]  /*11ba0*/  MUFU.EX2 R103, R103 ;  /* 0x0000006700677308 */ /* 0x000ee20000000800 */
[----:B------:R-:W-:-:S04]  /*11bb0*/  FADD.FTZ R3, R117, R0 ;  /* 0x0000000075037221 */ /* 0x000fc80000010000 */
[----:B------:R-:W-:Y:S01]  /*11bc0*/  FADD.FTZ R3, R122, R3 ;  /* 0x000000037a037221 */ /* 0x000fe20000010000 */
[C---:B-1----:R-:W-:Y:S02]  /*11bd0*/  HMMA.16816.F32.BF16 R80, R4.reuse, R12, R80 ;  /* 0x0000000c0450723c */ /* 0x042fe40000041850 */
[----:B------:R-:W-:Y:S06]  /*11be0*/  MUFU.EX2 R108, R108 ;  /* 0x0000006c006c7308 */ /* 0x000fec0000000800 */
[C---:B------:R-:W-:Y:S01]  /*11bf0*/  HMMA.16816.F32.BF16 R76, R4.reuse, R14, R76 ;  /* 0x0000000e044c723c */ /* 0x040fe2000004184c */
[----:B------:R-:W1:Y:S01]  /*11c00*/  LDSM.16.MT88.4 R12, [R142+0xa800] ;  /* 0x00a800008e0c783b */ /* 0x000e620000004200 */
[----:B------:R-:W4:Y:S06]  /*11c10*/  MUFU.EX2 R121, R121 ;  /* 0x0000007900797308 */ /* 0x000f2c0000000800 */
[C---:B------:R-:W-:Y:S01]  /*11c20*/  HMMA.16816.F32.BF16 R40, R4.reuse, R18, R40 ;  /* 0x000000120428723c */ /* 0x040fe20000041828 */
[----:B------:R-:W5:Y:S07]  /*11c30*/  LDSM.16.MT88.4 R16, [R140+0xa800] ;  /* 0x00a800008c10783b */ /* 0x000f6e0000004200 */
        /* <DEDUP_REMOVED lines=22> */
[----:B-1----:R-:W-:Y:S01]  /*11da0*/  HMMA.16816.F32.BF16 R96, R4, R12, R96 ;  /* 0x0000000c0460723c */ /* 0x002fe20000041860 */
[----:B------:R-:W-:-:S07]  /*11db0*/  FADD.FTZ R125, R125, R120 ;  /* 0x000000787d7d7221 */ /* 0x000fce0000010000 */
[C---:B------:R-:W-:Y:S01]  /*11dc0*/  HMMA.16816.F32.BF16 R92, R4.reuse, R14, R92 ;  /* 0x0000000e045c723c */ /* 0x040fe2000004185c */
[----:B------:R-:W1:Y:S07]  /*11dd0*/  LDSM.16.MT88.4 R12, [R144+0xb000] ;  /* 0x00b00000900c783b */ /* 0x000e6e0000004200 */
[C---:B-----5:R-:W-:Y:S08]  /*11de0*/  HMMA.16816.F32.BF16 R72, R4.reuse, R16, R72 ;  /* 0x000000100448723c */ /* 0x060ff00000041848 */
[C---:B--2---:R-:W-:Y:S08]  /*11df0*/  HMMA.16816.F32.BF16 R88, R4.reuse, R8, R88 ;  /* 0x000000080458723c */ /* 0x044ff00000041858 */
[C---:B------:R-:W-:Y:S01]  /*11e00*/  HMMA.16816.F32.BF16 R84, R4.reuse, R10, R84 ;  /* 0x0000000a0454723c */ /* 0x040fe20000041854 */
[----:B------:R-:W2:Y:S07]  /*11e10*/  LDSM.16.MT88.4 R8, [R142+0xb000] ;  /* 0x00b000008e08783b */ /* 0x000eae0000004200 */
[C---:B------:R-:W-:Y:S01]  /*11e20*/  HMMA.16816.F32.BF16 R68, R4.reuse, R18, R68 ;  /* 0x000000120444723c */ /* 0x040fe20000041844 */
[----:B------:R-:W5:Y:S07]  /*11e30*/  LDSM.16.MT88.4 R16, [R141+0xb000] ;  /* 0x00b000008d10783b */ /* 0x000f6e0000004200 */
        /* <DEDUP_REMOVED lines=21> */
[----:B----4-:R-:W-:Y:S01]  /*11f90*/  F2FP.BF16.PACK_AB R7, R121, R108 ;  /* 0x0000006c7907723e */ /* 0x010fe200000010ff */
        /* <DEDUP_REMOVED lines=15> */
[C---:B------:R-:W-:Y:S08]  /*12090*/  HMMA.16816.F32.BF16 R80, R4.reuse, R24, R80 ;  /* 0x000000180450723c */ /* 0x040ff00000041850 */
[C---:B------:R-:W-:Y:S08]  /*120a0*/  HMMA.16816.F32.BF16 R76, R4.reuse, R26, R76 ;  /* 0x0000001a044c723c */ /* 0x040ff0000004184c */
[C---:B---3--:R-:W-:Y:S08]  /*120b0*/  HMMA.16816.F32.BF16 R72, R4.reuse, R20, R72 ;  /* 0x000000140448723c */ /* 0x048ff00000041848 */
[C---:B------:R-:W-:Y:S08]  /*120c0*/  HMMA.16816.F32.BF16 R68, R4.reuse, R22, R68 ;  /* 0x000000160444723c */ /* 0x040ff00000041844 */
[C---:B-1----:R-:W-:Y:S08]  /*120d0*/  HMMA.16816.F32.BF16 R44, R4.reuse, R12, R44 ;  /* 0x0000000c042c723c */ /* 0x042ff0000004182c */
[C---:B------:R-:W-:Y:S08]  /*120e0*/  HMMA.16816.F32.BF16 R48, R4.reuse, R14, R48 ;  /* 0x0000000e0430723c */ /* 0x040ff00000041830 */
[C---:B--2---:R-:W-:Y:S08]  /*120f0*/  HMMA.16816.F32.BF16 R52, R4.reuse, R8, R52 ;  /* 0x000000080434723c */ /* 0x044ff00000041834 */
[C---:B------:R-:W-:Y:S08]  /*12100*/  HMMA.16816.F32.BF16 R56, R4.reuse, R10, R56 ;  /* 0x0000000a0438723c */ /* 0x040ff00000041838 */
[C---:B----4-:R-:W-:Y:S08]  /*12110*/  HMMA.16816.F32.BF16 R60, R4.reuse, R16, R60 ;  /* 0x00000010043c723c */ /* 0x050ff0000004183c */
[----:B------:R-:W-:Y:S08]  /*12120*/  HMMA.16816.F32.BF16 R64, R4, R18, R64 ;  /* 0x000000120440723c */ /* 0x000ff00000041840 */
.L_x_7004:
        /* <DEDUP_REMOVED lines=17> */
.L_x_7014:
        /* <DEDUP_REMOVED lines=64> */
.L_x_7011:
        /* <DEDUP_REMOVED lines=31> */
[C---:B-----5:R-:W-:Y:S08]  /*12830*/  HMMA.16816.F32.BF16 R12, R104.reuse, R112, RZ ;  /* 0x00000070680c723c */ /* 0x060ff000000418ff */
[C---:B------:R-:W-:Y:S01]  /*12840*/  HMMA.16816.F32.BF16 R16, R104.reuse, R114, RZ ;  /* 0x000000726810723c */ /* 0x040fe200000418ff */
[----:B------:R-:W5:Y:S07]  /*12850*/  LDSM.16.M88.4 R112, [R138] ;  /* 0x000000008a70783b */ /* 0x000f6e0000000200 */
[C---:B-1----:R-:W-:Y:S08]  /*12860*/  HMMA.16816.F32.BF16 R20, R104.reuse, R116, RZ ;  /* 0x000000746814723c */ /* 0x042ff000000418ff */
[C---:B------:R-:W-:Y:S01]  /*12870*/  HMMA.16816.F32.BF16 R24, R104.reuse, R118, RZ ;  /* 0x000000766818723c */ /* 0x040fe200000418ff */
[----:B------:R-:W-:Y:S07]  /*12880*/  LDSM.16.M88.4 R116, [R146] ;  /* 0x000000009274783b */ /* 0x000fee0000000200 */
[C---:B------:R-:W-:Y:S08]  /*12890*/  HMMA.16816.F32.BF16 R28, R104.reuse, R120, RZ ;  /* 0x00000078681c723c */ /* 0x040ff000000418ff */
[----:B--2---:R-:W-:Y:S01]  /*128a0*/  HMMA.16816.F32.BF16 R32, R104, R122, RZ ;  /* 0x0000007a6820723c */ /* 0x004fe200000418ff */
[----:B------:R-:W1:Y:S07]  /*128b0*/  LDSM.16.M88.4 R104, [R137] ;  /* 0x000000008968783b */ /* 0x000e6e0000000200 */
[C---:B----4-:R-:W-:Y:S01]  /*128c0*/  HMMA.16816.F32.BF16 R4, R124.reuse, R128, R4 ;  /* 0x000000807c04723c */ /* 0x050fe20000041804 */
[----:B------:R-:W2:Y:S07]  /*128d0*/  LDSM.16.M88.4 R120, [R143+0x4000] ;  /* 0x004000008f78783b */ /* 0x000eae0000000200 */
[C---:B------:R-:W-:Y:S01]  /*128e0*/  HMMA.16816.F32.BF16 R8, R124.reuse, R130, R8 ;  /* 0x000000827c08723c */ /* 0x040fe20000041808 */
[----:B------:R-:W4:Y:S07]  /*128f0*/  LDSM.16.M88.4 R128, [R143+0x4800] ;  /* 0x004800008f80783b */ /* 0x000f2e0000000200 */
[C---:B------:R-:W-:Y:S08]  /*12900*/  HMMA.16816.F32.BF16 R12, R124.reuse, R108, R12 ;  /* 0x0000006c7c0c723c */ /* 0x040ff0000004180c */
[C---:B------:R-:W-:Y:S01]  /*12910*/  HMMA.16816.F32.BF16 R16, R124.reuse, R110, R16 ;  /* 0x0000006e7c10723c */ /* 0x040fe20000041810 */
[----:B------:R-:W-:Y:S07]  /*12920*/  LDSM.16.M88.4 R108, [R143+0x5800] ;  /* 0x005800008f6c783b */ /* 0x000fee0000000200 */
[C---:B-----5:R-:W-:Y:S08]  /*12930*/  HMMA.16816.F32.BF16 R20, R124.reuse, R112, R20 ;  /* 0x000000707c14723c */ /* 0x060ff00000041814 */
[C---:B------:R-:W-:Y:S01]  /*12940*/  HMMA.16816.F32.BF16 R24, R124.reuse, R114, R24 ;  /* 0x000000727c18723c */ /* 0x040fe20000041818 */
[----:B------:R-:W-:Y:S07]  /*12950*/  LDSM.16.M88.4 R112, [R145] ;  /* 0x000000009170783b */ /* 0x000fee0000000200 */
[C---:B-1----:R-:W-:Y:S08]  /*12960*/  HMMA.16816.F32.BF16 R28, R124.reuse, R104, R28 ;  /* 0x000000687c1c723c */ /* 0x042ff0000004181c */
[----:B------:R-:W-:Y:S01]  /*12970*/  HMMA.16816.F32.BF16 R32, R124, R106, R32 ;  /* 0x0000006a7c20723c */ /* 0x000fe20000041820 */
[----:B------:R-:W1:Y:S07]  /*12980*/  LDSM.16.M88.4 R104, [R143+0x5000] ;  /* 0x005000008f68783b */ /* 0x000e6e0000000200 */
[C---:B--2---:R-:W-:Y:S01]  /*12990*/  HMMA.16816.F32.BF16 R4, R116.reuse, R120, R4 ;  /* 0x000000787404723c */ /* 0x044fe20000041804 */
[----:B------:R-:W2:Y:S07]  /*129a0*/  LDSM.16.M88.4 R124, [R136] ;  /* 0x00000000887c783b */ /* 0x000eae0000000200 */
[C---:B------:R-:W-:Y:S01]  /*129b0*/  HMMA.16816.F32.BF16 R8, R116.reuse, R122, R8 ;  /* 0x0000007a7408723c */ /* 0x040fe20000041808 */
[----:B------:R-:W5:Y:S07]  /*129c0*/  LDSM.16.M88.4 R120, [R136+0x800] ;  /* 0x000800008878783b */ /* 0x000f6e0000000200 */
        /* <DEDUP_REMOVED lines=12> */
[----:B------:R-:W2:Y:S07]  /*12a90*/  LDSM.16.M88.4 R124, [R149+0x6800] ;  /* 0x00680000957c783b */ /* 0x000eae0000000200 */
[C---:B-----5:R-:W-:Y:S08]  /*12aa0*/  HMMA.16816.F32.BF16 R12, R112.reuse, R120, R12 ;  /* 0x00000078700c723c */ /* 0x060ff0000004180c */
[C---:B------:R-:W-:Y:S01]  /*12ab0*/  HMMA.16816.F32.BF16 R16, R112.reuse, R122, R16 ;  /* 0x0000007a7010723c */ /* 0x040fe20000041810 */
[----:B------:R-:W5:Y:S07]  /*12ac0*/  LDSM.16.M88.4 R120, [R149+0x7000] ;  /* 0x007000009578783b */ /* 0x000f6e0000000200 */
        /* <DEDUP_REMOVED lines=10> */
[C---:B------:R-:W-:Y:S08]  /*12b70*/  HMMA.16816.F32.BF16 R12, R108.reuse, R124, R12 ;  /* 0x0000007c6c0c723c */ /* 0x040ff0000004180c */
[C---:B------:R-:W-:Y:S01]  /*12b80*/  HMMA.16816.F32.BF16 R16, R108.reuse, R126, R16 ;  /* 0x0000007e6c10723c */ /* 0x040fe20000041810 */
[----:B------:R-:W1:Y:S07]  /*12b90*/  LDSM.16.M88.4 R124, [R133] ;  /* 0x00000000857c783b */ /* 0x000e6e0000000200 */
[C---:B-----5:R-:W-:Y:S08]  /*12ba0*/  HMMA.16816.F32.BF16 R20, R108.reuse, R120, R20 ;  /* 0x000000786c14723c */ /* 0x060ff00000041814 */
[C---:B------:R-:W-:Y:S01]  /*12bb0*/  HMMA.16816.F32.BF16 R24, R108.reuse, R122, R24 ;  /* 0x0000007a6c18723c */ /* 0x040fe20000041818 */
[----:B------:R-:W5:Y:S07]  /*12bc0*/  LDSM.16.M88.4 R120, [R132] ;  /* 0x000000008478783b */ /* 0x000f6e0000000200 */
        /* <DEDUP_REMOVED lines=13> */
[C---:B-----5:R-:W-:Y:S08]  /*12ca0*/  HMMA.16816.F32.BF16 R28, R104.reuse, R120, R28 ;  /* 0x00000078681c723c */ /* 0x060ff0000004181c */
[----:B------:R-:W-:Y:S01]  /*12cb0*/  HMMA.16816.F32.BF16 R32, R104, R122, R32 ;  /* 0x0000007a6820723c */ /* 0x000fe20000041820 */
[----:B------:R-:W5:Y:S07]  /*12cc0*/  LDSM.16.M88.4 R104, [R143+0x7800] ;  /* 0x007800008f68783b */ /* 0x000f6e0000000200 */
[----:B------:R-:W3:Y:S01]  /*12cd0*/  LDSM.16.M88.4 R120, [R145+0x2000] ;  /* 0x002000009178783b */ /* 0x000ee20000000200 */
[C---:B----4-:R-:W-:Y:S08]  /*12ce0*/  HMMA.16816.F32.BF16 R4, R108.reuse, R128, R4 ;  /* 0x000000806c04723c */ /* 0x050ff00000041804 */
[C---:B------:R-:W-:Y:S08]  /*12cf0*/  HMMA.16816.F32.BF16 R8, R108.reuse, R130, R8 ;  /* 0x000000826c08723c */ /* 0x040ff00000041808 */
[C---:B-1----:R-:W-:Y:S08]  /*12d00*/  HMMA.16816.F32.BF16 R12, R108.reuse, R112, R12 ;  /* 0x000000706c0c723c */ /* 0x042ff0000004180c */
[C---:B------:R-:W-:Y:S08]  /*12d10*/  HMMA.16816.F32.BF16 R16, R108.reuse, R114, R16 ;  /* 0x000000726c10723c */ /* 0x040ff00000041810 */
[C---:B--2---:R-:W-:Y:S08]  /*12d20*/  HMMA.16816.F32.BF16 R20, R108.reuse, R116, R20 ;  /* 0x000000746c14723c */ /* 0x044ff00000041814 */
[C---:B------:R-:W-:Y:S08]  /*12d30*/  HMMA.16816.F32.BF16 R24, R108.reuse, R118, R24 ;  /* 0x000000766c18723c */ /* 0x040ff00000041818 */
[C---:B-----5:R-:W-:Y:S08]  /*12d40*/  HMMA.16816.F32.BF16 R28, R108.reuse, R104, R28 ;  /* 0x000000686c1c723c */ /* 0x060ff0000004181c */
[----:B------:R-:W-:Y:S01]  /*12d50*/  HMMA.16816.F32.BF16 R32, R108, R106, R32 ;  /* 0x0000006a6c20723c */ /* 0x000fe20000041820 */
[----:B------:R-:W1:Y:S07]  /*12d60*/  LDSM.16.M88.4 R104, [R136+0x2800] ;  /* 0x002800008868783b */ /* 0x000e6e0000000200 */
[----:B------:R-:W2:Y:S01]  /*12d70*/  LDSM.16.M88.4 R108, [R136+0x3000] ;  /* 0x00300000886c783b */ /* 0x000ea20000000200 */
[C---:B---3--:R-:W-:Y:S08]  /*12d80*/  HMMA.16816.F32.BF16 R4, R120.reuse, R124, R4 ;  /* 0x0000007c7804723c */ /* 0x048ff00000041804 */
        /* <DEDUP_REMOVED lines=76> */
[----:B--234-:R-:W-:Y:S02]  /*13250*/  MOV R6, UR12 ;  /* 0x0000000c00067c02 */ /* 0x01cfe40008000f00 */
[----:B-1----:R-:W-:Y:S01]  /*13260*/  MOV R2, UR8 ;  /* 0x0000000800027c02 */ /* 0x002fe20008000f00 */
        /* <DEDUP_REMOVED lines=61> */
.L_x_7013:
        /* <DEDUP_REMOVED lines=20> */
.L_x_7012:
[----:B-1234-:R-:W-:Y:S01]  /*13780*/  FMNMX.FTZ R3, R186, R103, !PT ;  /* 0x00000067ba037209 */ /* 0x01efe20007810000 */
        /* <DEDUP_REMOVED lines=82> */
[----:B------:R-:W-:Y:S01]  /*13cb0*/  FMUL.FTZ R25, R2, R77 ;  /* 0x0000004d02197220 */ /* 0x000fe20000410000 */
[----:B------:R-:W2:Y:S01]  /*13cc0*/  MUFU.EX2 R122, R122 ;  /* 0x0000007a007a7308 */ /* 0x000ea20000000800 */
[----:B------:R-:W-:Y:S02]  /*13cd0*/  FMUL.FTZ R27, R0, R79 ;  /* 0x0000004f001b7220 */ /* 0x000fe40000410000 */
[----:B------:R-:W-:Y:S01]  /*13ce0*/  FMUL.FTZ R32, R2, R68 ;  /* 0x0000004402207220 */ /* 0x000fe20000410000 */
[----:B-1----:R-:W-:Y:S01]  /*13cf0*/  F2FP.BF16.PACK_AB R96, R126, R127 ;  /* 0x0000007f7e60723e */ /* 0x002fe200000010ff */
[----:B------:R-:W-:Y:S01]  /*13d00*/  LDSM.16.MT88.4 R84, [R141+0x8800] ;  /* 0x008800008d54783b */ /* 0x000fe20000004200 */
[----:B------:R-:W-:Y:S02]  /*13d10*/  FMUL.FTZ R33, R2, R69 ;  /* 0x0000004502217220 */ /* 0x000fe40000410000 */
[C---:B------:R-:W-:Y:S02]  /*13d20*/  FMUL.FTZ R34, R0.reuse, R70 ;  /* 0x0000004600227220 */ /* 0x040fe40000410000 */
[----:B------:R-:W-:Y:S01]  /*13d30*/  MUFU.EX2 R125, R125 ;  /* 0x0000007d007d7308 */ /* 0x000fe20000000800 */
[----:B------:R-:W-:Y:S02]  /*13d40*/  FMUL.FTZ R35, R0, R71 ;  /* 0x0000004700237220 */ /* 0x000fe40000410000 */
[----:B------:R-:W-:Y:S01]  /*13d50*/  LDSM.16.MT88.4 R68, [R141+0xa000] ;  /* 0x00a000008d44783b */ /* 0x000fe20000004200 */
[----:B------:R-:W-:Y:S02]  /*13d60*/  FMUL.FTZ R24, R2, R76 ;  /* 0x0000004c02187220 */ /* 0x000fe40000410000 */
[--C-:B------:R-:W-:Y:S02]  /*13d70*/  FFMA.FTZ R76, R166, c[0x0][0x23c], -R105.reuse ;  /* 0x00008f00a64c7a23 */ /* 0x100fe40000010869 */
[C---:B------:R-:W-:Y:S02]  /*13d80*/  FMUL.FTZ R36, R2.reuse, R36 ;  /* 0x0000002402247220 */ /* 0x040fe40000410000 */
[----:B------:R-:W1:Y:S01]  /*13d90*/  MUFU.EX2 R124, R124 ;  /* 0x0000007c007c7308 */ /* 0x000e620000000800 */
        /* <DEDUP_REMOVED lines=19> */
[----:B------:R1:W-:Y:S01]  /*13ed0*/  MUFU.EX2 R103, R76 ;  /* 0x0000004c00677308 */ /* 0x0003e20000000800 */
[--C-:B------:R-:W-:Y:S02]  /*13ee0*/  FFMA.FTZ R128, R180, c[0x0][0x23c], -R105.reuse ;  /* 0x00008f00b4807a23 */ /* 0x100fe40000010869 */
[--C-:B------:R-:W-:Y:S02]  /*13ef0*/  FFMA.FTZ R180, R110, c[0x0][0x23c], -R105.reuse ;  /* 0x00008f006eb47a23 */ /* 0x100fe40000010869 */
[----:B------:R-:W-:Y:S01]  /*13f00*/  LDSM.16.MT88.4 R108, [R140+0x9800] ;  /* 0x009800008c6c783b */ /* 0x000fe20000004200 */
[C---:B------:R-:W-:Y:S02]  /*13f10*/  FMUL.FTZ R60, R2.reuse, R60 ;  /* 0x0000003c023c7220 */ /* 0x040fe40000410000 */
[----:B------:R-:W-:Y:S02]  /*13f20*/  FMUL.FTZ R61, R2, R61 ;  /* 0x0000003d023d7220 */ /* 0x000fe40000410000 */
[C---:B------:R-:W-:Y:S01]  /*13f30*/  FMUL.FTZ R62, R0.reuse, R62 ;  /* 0x0000003e003e7220 */ /* 0x040fe20000410000 */
[----:B------:R-:W3:Y:S01]  /*13f40*/  MUFU.EX2 R128, R128 ;  /* 0x0000008000807308 */ /* 0x000ee20000000800 */
[----:B------:R-:W-:Y:S01]  /*13f50*/  FMUL.FTZ R63, R0, R63 ;  /* 0x0000003f003f7220 */ /* 0x000fe20000410000 */
[----:B--2---:R-:W-:Y:S01]  /*13f60*/  F2FP.BF16.PACK_AB R99, R120, R121 ;  /* 0x000000797863723e */ /* 0x004fe200000010ff */
[C---:B------:R-:W-:Y:S02]  /*13f70*/  FMUL.FTZ R64, R2.reuse, R64 ;  /* 0x0000004002407220 */ /* 0x040fe40000410000 */
[----:B------:R-:W-:Y:S02]  /*13f80*/  FMUL.FTZ R65, R2, R65 ;  /* 0x0000004102417220 */ /* 0x000fe40000410000 */
[C---:B------:R-:W-:Y:S02]  /*13f90*/  FMUL.FTZ R66, R0.reuse, R66 ;  /* 0x0000004200427220 */ /* 0x040fe40000410000 */
[C---:B------:R-:W-:Y:S01]  /*13fa0*/  HMMA.16816.F32.BF16 R4, R96.reuse, R12, R4 ;  /* 0x0000000c6004723c */ /* 0x040fe20000041804 */
[----:B------:R-:W-:Y:S01]  /*13fb0*/  MUFU.EX2 R180, R180 ;  /* 0x000000b400b47308 */ /* 0x000fe20000000800 */
[----:B-1----:R-:W-:Y:S03]  /*13fc0*/  LDSM.16.MT88.4 R76, [R140+0xa000] ;  /* 0x00a000008c4c783b */ /* 0x002fe60000004200 */
[----:B------:R-:W-:Y:S02]  /*13fd0*/  FMUL.FTZ R67, R0, R67 ;  /* 0x0000004300437220 */ /* 0x000fe40000410000 */
[C---:B------:R-:W-:Y:S01]  /*13fe0*/  FMUL.FTZ R12, R2.reuse, R88 ;  /* 0x00000058020c7220 */ /* 0x040fe20000410000 */
[C---:B------:R-:W-:Y:S03]  /*13ff0*/  HMMA.16816.F32.BF16 R8, R96.reuse, R14, R8 ;  /* 0x0000000e6008723c */ /* 0x040fe60000041808 */
[----:B------:R-:W-:Y:S01]  /*14000*/  MUFU.EX2 R182, R182 ;  /* 0x000000b600b67308 */ /* 0x000fe20000000800 */
[C---:B------:R-:W-:Y:S02]  /*14010*/  FMUL.FTZ R13, R2.reuse, R89 ;  /* 0x00000059020d7220 */ /* 0x040fe40000410000 */
[----:B------:R-:W-:Y:S02]  /*14020*/  FMUL.FTZ R52, R2, R52 ;  /* 0x0000003402347220 */ /* 0x000fe40000410000 */
[C---:B------:R-:W-:Y:S04]  /*14030*/  FMUL.FTZ R14, R0.reuse, R90 ;  /* 0x0000005a000e7220 */ /* 0x040fe80000410000 */
[----:B------:R-:W-:Y:S02]  /*14040*/  FMUL.FTZ R15, R0, R91 ;  /* 0x0000005b000f7220 */ /* 0x000fe40000410000 */
[----:B------:R-:W1:Y:S01]  /*14050*/  LDSM.16.MT88.4 R88, [R140+0x8000] ;  /* 0x008000008c58783b */ /* 0x000e620000004200 */
[----:B------:R-:W-:Y:S02]  /*14060*/  FMUL.FTZ R53, R2, R53 ;  /* 0x0000003502357220 */ /* 0x000fe40000410000 */
[C---:B------:R-:W-:Y:S02]  /*14070*/  FMUL.FTZ R54, R0.reuse, R54 ;  /* 0x0000003600367220 */ /* 0x040fe40000410000 */
[C---:B------:R-:W-:Y:S03]  /*14080*/  HMMA.16816.F32.BF16 R12, R96.reuse, R20, R12 ;  /* 0x00000014600c723c */ /* 0x040fe6000004180c */
[----:B------:R-:W-:Y:S02]  /*14090*/  FMUL.FTZ R55, R0, R55 ;  /* 0x0000003700377220 */ /* 0x000fe40000410000 */
[C---:B------:R-:W-:Y:S02]  /*140a0*/  FMUL.FTZ R56, R2.reuse, R56 ;  /* 0x0000003802387220 */ /* 0x040fe40000410000 */
[C---:B------:R-:W-:Y:S01]  /*140b0*/  FMUL.FTZ R20, R2.reuse, R80 ;  /* 0x0000005002147220 */ /* 0x040fe20000410000 */
[C---:B------:R-:W-:Y:S04]  /*140c0*/  HMMA.16816.F32.BF16 R16, R96.reuse, R22, R16 ;  /* 0x000000166010723c */ /* 0x040fe80000041810 */
[C---:B------:R-:W-:Y:S02]  /*140d0*/  FMUL.FTZ R21, R2.reuse, R81 ;  /* 0x0000005102157220 */ /* 0x040fe40000410000 */
[----:B------:R-:W-:Y:S02]  /*140e0*/  FMUL.FTZ R57, R2, R57 ;  /* 0x0000003902397220 */ /* 0x000fe40000410000 */
[C---:B------:R-:W-:Y:S04]  /*140f0*/  FMUL.FTZ R22, R0.reuse, R82 ;  /* 0x0000005200167220 */ /* 0x040fe80000410000 */
[C---:B------:R-:W-:Y:S02]  /*14100*/  FMUL.FTZ R23, R0.reuse, R83 ;  /* 0x0000005300177220 */ /* 0x040fe40000410000 */
[----:B------:R-:W2:Y:S01]  /*14110*/  LDSM.16.MT88.4 R80, [R144+0xa000] ;  /* 0x00a000009050783b */ /* 0x000ea20000004200 */
[C---:B------:R-:W-:Y:S02]  /*14120*/  FMUL.FTZ R58, R0.reuse, R58 ;  /* 0x0000003a003a7220 */ /* 0x040fe40000410000 */
[----:B------:R-:W-:Y:S02]  /*14130*/  FMUL.FTZ R59, R0, R59 ;  /* 0x0000003b003b7220 */ /* 0x000fe40000410000 */
[C---:B------:R-:W-:Y:S03]  /*14140*/  HMMA.16816.F32.BF16 R20, R96.reuse, R28, R20 ;  /* 0x0000001c6014723c */ /* 0x040fe60000041814 */
[--C-:B------:R-:W-:Y:S02]  /*14150*/  FFMA.FTZ R166, R169, c[0x0][0x23c], -R104.reuse ;  /* 0x00008f00a9a67a23 */ /* 0x100fe40000010868 */
[--C-:B------:R-:W-:Y:S02]  /*14160*/  FFMA.FTZ R167, R167, c[0x0][0x23c], -R104.reuse ;  /* 0x00008f00a7a77a23 */ /* 0x100fe40000010868 */
[C---:B------:R-:W-:Y:S01]  /*14170*/  FMUL.FTZ R28, R2.reuse, R72 ;  /* 0x00000048021c7220 */ /* 0x040fe20000410000 */
[C---:B------:R-:W-:Y:S01]  /*14180*/  HMMA.16816.F32.BF16 R24, R96.reuse, R30, R24 ;  /* 0x0000001e6018723c */ /* 0x040fe20000041818 */
[----:B------:R-:W-:Y:S03]  /*14190*/  MUFU.EX2 R166, R166 ;  /* 0x000000a600a67308 */ /* 0x000fe60000000800 */
[----:B------:R-:W-:Y:S02]  /*141a0*/  FMUL.FTZ R29, R2, R73 ;  /* 0x00000049021d7220 */ /* 0x000fe40000410000 */
[--C-:B------:R-:W-:Y:S02]  /*141b0*/  FFMA.FTZ R169, R170, c[0x0][0x23c], -R105.reuse ;  /* 0x00008f00aaa97a23 */ /* 0x100fe40000010869 */
[C---:B------:R-:W-:Y:S03]  /*141c0*/  FMUL.FTZ R30, R0.reuse, R74 ;  /* 0x0000004a001e7220 */ /* 0x040fe60000410000 */
[----:B------:R-:W4:Y:S01]  /*141d0*/  MUFU.EX2 R167, R167 ;  /* 0x000000a700a77308 */ /* 0x000f220000000800 */
[----:B------:R-:W-:Y:S02]  /*141e0*/  FMUL.FTZ R31, R0, R75 ;  /* 0x0000004b001f7220 */ /* 0x000fe40000410000 */
[----:B------:R-:W5:Y:S01]  /*141f0*/  LDSM.16.MT88.4 R72, [R142+0xa000] ;  /* 0x00a000008e48783b */ /* 0x000f620000004200 */
[--C-:B------:R-:W-:Y:S02]  /*14200*/  FFMA.FTZ R168, R168, c[0x0][0x23c], -R105.reuse ;  /* 0x00008f00a8a87a23 */ /* 0x100fe40000010869 */
[--C-:B------:R-:W-:Y:S02]  /*14210*/  FFMA.FTZ R170, R181, c[0x0][0x23c], -R104.reuse ;  /* 0x00008f00b5aa7a23 */ /* 0x100fe40000010868 */
[C---:B-1----:R-:W-:Y:S02]  /*14220*/  HMMA.16816.F32.BF16 R28, R96.reuse, R88, R28 ;  /* 0x00000058601c723c */ /* 0x042fe4000004181c */
[----:B------:R-:W-:Y:S01]  /*14230*/  MUFU.EX2 R169, R169 ;  /* 0x000000a900a97308 */ /* 0x000fe20000000800 */
[--C-:B------:R-:W-:Y:S02]  /*14240*/  FFMA.FTZ R171, R171, c[0x0][0x23c], -R104.reuse ;  /* 0x00008f00abab7a23 */ /* 0x100fe40000010868 */
[--C-:B------:R-:W-:Y:S02]  /*14250*/  FFMA.FTZ R176, R176, c[0x0][0x23c], -R105.reuse ;  /* 0x00008f00b0b07a23 */ /* 0x100fe40000010869 */
[--C-:B------:R-:W-:Y:S01]  /*14260*/  FFMA.FTZ R181, R178, c[0x0][0x23c], -R105.reuse ;  /* 0x00008f00b2b57a23 */ /* 0x100fe20000010869 */
[C---:B------:R-:W-:Y:S01]  /*14270*/  HMMA.16816.F32.BF16 R32, R96.reuse, R90, R32 ;  /* 0x0000005a6020723c */ /* 0x040fe20000041820 */
[----:B------:R-:W-:Y:S03]  /*14280*/  LDSM.16.MT88.4 R88, [R140+0x8800] ;  /* 0x008800008c58783b */ /* 0x000fe60000004200 */
[----:B------:R-:W1:Y:S01]  /*14290*/  MUFU.EX2 R168, R168 ;  /* 0x000000a800a87308 */ /* 0x000e620000000800 */
[--C-:B------:R-:W-:Y:S02]  /*142a0*/  FFMA.FTZ R178, R179, c[0x0][0x23c], -R104.reuse ;  /* 0x00008f00b3b27a23 */ /* 0x100fe40000010868 */
[--C-:B------:R-:W-:Y:S01]  /*142b0*/  FFMA.FTZ R179, R172, c[0x0][0x23c], -R105.reuse ;  /* 0x00008f00acb37a23 */ /* 0x100fe20000010869 */
[C---:B--2---:R-:W-:Y:S04]  /*142c0*/  HMMA.16816.F32.BF16 R36, R96.reuse, R80, R36 ;  /* 0x000000506024723c */ /* 0x044fe80000041824 */
[--C-:B------:R-:W-:Y:S02]  /*142d0*/  FFMA.FTZ R172, R175, c[0x0][0x23c], -R104.reuse ;  /* 0x00008f00afac7a23 */ /* 0x100fe40000010868 */
[--C-:B------:R-:W-:Y:S01]  /*142e0*/  FFMA.FTZ R175, R114, c[0x0][0x23c], -R105.reuse ;  /* 0x00008f0072af7a23 */ /* 0x100fe20000010869 */
[----:B------:R-:W-:Y:S01]  /*142f0*/  MUFU.EX2 R170, R170 ;  /* 0x000000aa00aa7308 */ /* 0x000fe20000000800 */
[C---:B------:R-:W-:Y:S01]  /*14300*/  HMMA.16816.F32.BF16 R40, R96.reuse, R82, R40 ;  /* 0x000000526028723c */ /* 0x040fe20000041828 */
[----:B------:R-:W-:Y:S03]  /*14310*/  LDSM.16.MT88.4 R80, [R142+0x8800] ;  /* 0x008800008e50783b */ /* 0x000fe60000004200 */
[--C-:B------:R-:W-:Y:S02]  /*14320*/  FFMA.FTZ R177, R177, c[0x0][0x23c], -R104.reuse ;  /* 0x00008f00b1b17a23 */ /* 0x100fe40000010868 */
[--C-:B------:R-:W-:Y:S02]  /*14330*/  FFMA.FTZ R174, R174, c[0x0][0x23c], -R105.reuse ;  /* 0x00008f00aeae7a23 */ /* 0x100fe40000010869 */
[--C-:B------:R-:W-:Y:S01]  /*14340*/  FFMA.FTZ R173, R173, c[0x0][0x23c], -R104.reuse ;  /* 0x00008f00adad7a23 */ /* 0x100fe20000010868 */
[----:B------:R-:W-:Y:S01]  /*14350*/  LDSM.16.MT88.4 R112, [R144+0xb800] ;  /* 0x00b800009070783b */ /* 0x000fe20000004200 */
[----:B------:R-:W2:Y:S01]  /*14360*/  MUFU.EX2 R171, R171 ;  /* 0x000000ab00ab7308 */ /* 0x000ea20000000800 */
[C---:B-----5:R-:W-:Y:S03]  /*14370*/  HMMA.16816.F32.BF16 R44, R96.reuse, R72, R44 ;  /* 0x00000048602c723c */ /* 0x060fe6000004182c */
[--C-:B------:R-:W-:Y:S02]  /*14380*/  FFMA.FTZ R131, R131, c[0x0][0x23c], -R104.reuse ;  /* 0x00008f0083837a23 */ /* 0x100fe40000010868 */
[--C-:B------:R-:W-:Y:S02]  /*14390*/  FFMA.FTZ R130, R130, c[0x0][0x23c], -R105.reuse ;  /* 0x00008f0082827a23 */ /* 0x100fe40000010869 */
[----:B------:R-:W-:Y:S01]  /*143a0*/  FFMA.FTZ R105, R129, c[0x0][0x23c], -R105 ;  /* 0x00008f0081697a23 */ /* 0x000fe20000010869 */
[C---:B------:R-:W-:Y:S01]  /*143b0*/  HMMA.16816.F32.BF16 R48, R96.reuse, R74, R48 ;  /* 0x0000004a6030723c */ /* 0x040fe20000041830 */
[----:B------:R-:W5:Y:S01]  /*143c0*/  LDSM.16.MT88.4 R72, [R144+0x8800] ;  /* 0x008800009048783b */ /* 0x000f620000004200 */
[----:B------:R-:W-:Y:S02]  /*143d0*/  MUFU.EX2 R176, R176 ;  /* 0x000000b000b07308 */ /* 0x000fe40000000800 */
[--C-:B------:R-:W-:Y:S02]  /*143e0*/  FFMA.FTZ R102, R102, c[0x0][0x23c], -R104.reuse ;  /* 0x00008f0066667a23 */ /* 0x100fe40000010868 */
[----:B------:R-:W-:Y:S02]  /*143f0*/  FFMA.FTZ R104, R101, c[0x0][0x23c], -R104 ;  /* 0x00008f0065687a23 */ /* 0x000fe40000010868 */
[C---:B------:R-:W-:Y:S04]  /*14400*/  HMMA.16816.F32.BF16 R52, R96.reuse, R68, R52 ;  /* 0x000000446034723c */ /* 0x040fe80000041834 */
[----:B------:R-:W-:Y:S01]  /*14410*/  MUFU.EX2 R181, R181 ;  /* 0x000000b500b57308 */ /* 0x000fe20000000800 */
[----:B------:R-:W-:Y:S02]  /*14420*/  FFMA.FTZ R127, R2, R164, R127 ;  /* 0x000000a4027f7223 */ /* 0x000fe4000001007f */
[----:B---3--:R-:W-:Y:S01]  /*14430*/  F2FP.BF16.PACK_AB R68, R103, R128 ;  /* 0x000000806744723e */ /* 0x008fe200000010ff */
[C---:B------:R-:W-:Y:S04]  /*14440*/  HMMA.16816.F32.BF16 R56, R96.reuse, R70, R56 ;  /* 0x000000466038723c */ /* 0x040fe80000041838 */
[----:B----4-:R-:W-:Y:S01]  /*14450*/  F2FP.BF16.PACK_AB R69, R167, R166 ;  /* 0x000000a6a745723e */ /* 0x010fe200000010ff */
[----:B------:R-:W-:Y:S01]  /*14460*/  FFMA.FTZ R123, R0, R165, R123 ;  /* 0x000000a5007b7223 */ /* 0x000fe2000001007b */
[----:B------:R-:W-:Y:S01]  /*14470*/  MUFU.EX2 R178, R178 ;  /* 0x000000b200b27308 */ /* 0x000fe20000000800 */
[----:B-1----:R-:W-:Y:S01]  /*14480*/  F2FP.BF16.PACK_AB R70, R168, R169 ;  /* 0x000000a9a846723e */ /* 0x002fe200000010ff */
[C---:B------:R-:W-:Y:S04]  /*14490*/  HMMA.16816.F32.BF16 R60, R96.reuse, R76, R60 ;  /* 0x0000004c603c723c */ /* 0x040fe8000004183c */
[----:B--2---:R-:W-:Y:S01]  /*144a0*/  F2FP.BF16.PACK_AB R71, R171, R170 ;  /* 0x000000aaab47723e */ /* 0x004fe200000010ff */
[----:B------:R-:W-:Y:S01]  /*144b0*/  FADD.FTZ R126, R126, R127 ;  /* 0x0000007f7e7e7221 */ /* 0x000fe20000010000 */
[----:B------:R-:W-:Y:S01]  /*144c0*/  IADD3 R0, R160, -0x1, RZ ;  /* 0xffffffffa0007810 */ /* 0x000fe20007ffe0ff */
[----:B------:R-:W-:Y:S01]  /*144d0*/  FADD.FTZ R122, R122, R123 ;  /* 0x0000007b7a7a7221 */ /* 0x000fe20000010000 */
[----:B------:R-:W-:Y:S01]  /*144e0*/  HMMA.16816.F32.BF16 R64, R96, R78, R64 ;  /* 0x0000004e6040723c */ /* 0x000fe20000041840 */
[----:B------:R-:W1:Y:S01]  /*144f0*/  LDSM.16.MT88.4 R76, [R144+0xa800] ;  /* 0x00a80000904c783b */ /* 0x000e620000004200 */
[----:B------:R-:W-:Y:S02]  /*14500*/  MUFU.EX2 R177, R177 ;  /* 0x000000b100b17308 */ /* 0x000fe40000000800 */
[----:B------:R-:W-:Y:S01]  /*14510*/  FADD.FTZ R125, R125, R126 ;  /* 0x0000007e7d7d7221 */ /* 0x000fe20000010000 */
[----:B------:R-:W-:Y:S02]  /*14520*/  MOV R160, R0 ;  /* 0x0000000000a07202 */ /* 0x000fe40000000f00 */
[----:B------:R-:W-:Y:S01]  /*14530*/  MOV R0, R3 ;  /* 0x0000000300007202 */ /* 0x000fe20000000f00 */
[----:B------:R-:W-:Y:S01]  /*14540*/  FADD.FTZ R125, R124, R125 ;  /* 0x0000007d7c7d7221 */ /* 0x000fe20000010000 */
[C---:B-----5:R-:W-:Y:S03]  /*14550*/  HMMA.16816.F32.BF16 R4, R68.reuse, R72, R4 ;  /* 0x000000484404723c */ /* 0x060fe60000041804 */
[----:B------:R-:W-:Y:S02]  /*14560*/  MUFU.EX2 R174, R174 ;  /* 0x000000ae00ae7308 */ /* 0x000fe40000000800 */
[----:B------:R-:W-:Y:S03]  /*14570*/  FADD.FTZ R128, R128, R125 ;  /* 0x0000007d80807221 */ /* 0x000fe60000010000 */
[C---:B------:R-:W-:Y:S01]  /*14580*/  HMMA.16816.F32.BF16 R8, R68.reuse, R74, R8 ;  /* 0x0000004a4408723c */ /* 0x040fe20000041808 */
[----:B------:R-:W2:Y:S03]  /*14590*/  LDSM.16.MT88.4 R72, [R142+0xa800] ;  /* 0x00a800008e48783b */ /* 0x000ea60000004200 */
[----:B------:R-:W-:Y:S01]  /*145a0*/  FADD.FTZ R128, R103, R128 ;  /* 0x0000008067807221 */ /* 0x000fe20000010000 */
[----:B------:R-:W-:Y:S01]  /*145b0*/  MUFU.EX2 R179, R179 ;  /* 0x000000b300b37308 */ /* 0x000fe20000000800 */
[----:B------:R-:W-:Y:S02]  /*145c0*/  MOV R103, R100 ;  /* 0x0000006400677202 */ /* 0x000fe40000000f00 */
[C---:B------:R-:W-:Y:S04]  /*145d0*/  HMMA.16816.F32.BF16 R12, R68.reuse, R80, R12 ;  /* 0x00000050440c723c */ /* 0x040fe8000004180c */
[----:B------:R-:W-:Y:S03]  /*145e0*/  FADD.FTZ R169, R169, R128 ;  /* 0x00000080a9a97221 */ /* 0x000fe60000010000 */
[----:B------:R-:W-:Y:S01]  /*145f0*/  MUFU.EX2 R172, R172 ;  /* 0x000000ac00ac7308 */ /* 0x000fe20000000800 */
[C---:B------:R-:W-:Y:S01]  /*14600*/  HMMA.16816.F32.BF16 R16, R68.reuse, R82, R16 ;  /* 0x000000524410723c */ /* 0x040fe20000041810 */
[----:B------:R-:W3:Y:S03]  /*14610*/  LDSM.16.MT88.4 R80, [R141+0xa800] ;  /* 0x00a800008d50783b */ /* 0x000ee60000004200 */
[----:B------:R-:W-:Y:S04]  /*14620*/  FADD.FTZ R169, R168, R169 ;  /* 0x000000a9a8a97221 */ /* 0x000fe80000010000 */
[C---:B------:R-:W-:Y:S01]  /*14630*/  HMMA.16816.F32.BF16 R20, R68.reuse, R84, R20 ;  /* 0x000000544414723c */ /* 0x040fe20000041814 */
[----:B------:R-:W-:Y:S07]  /*14640*/  MUFU.EX2 R173, R173 ;  /* 0x000000ad00ad7308 */ /* 0x000fee0000000800 */
[C---:B------:R-:W-:Y:S01]  /*14650*/  HMMA.16816.F32.BF16 R24, R68.reuse, R86, R24 ;  /* 0x000000564418723c */ /* 0x040fe20000041818 */
[----:B------:R-:W-:Y:S02]  /*14660*/  LDSM.16.MT88.4 R84, [R144+0x9000] ;  /* 0x009000009054783b */ /* 0x000fe40000004200 */
[----:B------:R-:W-:Y:S05]  /*14670*/  MUFU.EX2 R175, R175 ;  /* 0x000000af00af7308 */ /* 0x000fea0000000800 */
[C---:B------:R-:W-:Y:S05]  /*14680*/  HMMA.16816.F32.BF16 R28, R68.reuse, R88, R28 ;  /* 0x00000058441c723c */ /* 0x040fea000004181c */
[----:B------:R-:W4:Y:S03]  /*14690*/  MUFU.EX2 R131, R131 ;  /* 0x0000008300837308 */ /* 0x000f260000000800 */
[C---:B------:R-:W-:Y:S01]  /*146a0*/  HMMA.16816.F32.BF16 R32, R68.reuse, R90, R32 ;  /* 0x0000005a4420723c */ /* 0x040fe20000041820 */
[----:B------:R-:W-:Y:S06]  /*146b0*/  LDSM.16.MT88.4 R88, [R142+0x9000] ;  /* 0x009000008e58783b */ /* 0x000fec0000004200 */
[----:B------:R-:W-:Y:S01]  /*146c0*/  MUFU.EX2 R130, R130 ;  /* 0x0000008200827308 */ /* 0x000fe20000000800 */
[C---:B-1----:R-:W-:Y:S08]  /*146d0*/  HMMA.16816.F32.BF16 R36, R68.reuse, R76, R36 ;  /* 0x0000004c4424723c */ /* 0x042ff00000041824 */
[C---:B------:R-:W-:Y:S01]  /*146e0*/  HMMA.16816.F32.BF16 R40, R68.reuse, R78, R40 ;  /* 0x0000004e4428723c */ /* 0x040fe20000041828 */
[----:B------:R-:W1:Y:S01]  /*146f0*/  LDSM.16.MT88.4 R76, [R140+0xa800] ;  /* 0x00a800008c4c783b */ /* 0x000e620000004200 */
[----:B------:R4:W5:Y:S06]  /*14700*/  MUFU.EX2 R129, R105 ;  /* 0x0000006900817308 */ /* 0x00096c0000000800 */
[C---:B--2---:R-:W-:Y:S04]  /*14710*/  HMMA.16816.F32.BF16 R44, R68.reuse, R72, R44 ;  /* 0x00000048442c723c */ /* 0x044fe8000004182c */
[----:B------:R-:W-:Y:S04]  /*14720*/  MUFU.EX2 R102, R102 ;  /* 0x0000006600667308 */ /* 0x000fe80000000800 */
[C---:B------:R-:W-:Y:S01]  /*14730*/  HMMA.16816.F32.BF16 R48, R68.reuse, R74, R48 ;  /* 0x0000004a4430723c */ /* 0x040fe20000041830 */
[----:B------:R-:W2:Y:S05]  /*14740*/  LDSM.16.MT88.4 R72, [R141+0x9000] ;  /* 0x009000008d48783b */ /* 0x000eaa0000004200 */
[----:B------:R1:W1:Y:S02]  /*14750*/  MUFU.EX2 R101, R104 ;  /* 0x0000006800657308 */ /* 0x0002640000000800 */
[C---:B---3--:R-:W-:Y:S04]  /*14760*/  HMMA.16816.F32.BF16 R52, R68.reuse, R80, R52 ;  /* 0x000000504434723c */ /* 0x048fe80000041834 */
[----:B----4-:R-:W-:Y:S02]  /*14770*/  F2FP.BF16.PACK_AB R105, R131, R182 ;  /* 0x000000b68369723e */ /* 0x010fe400000010ff */
[----:B-----5:R-:W-:Y:S02]  /*14780*/  F2FP.BF16.PACK_AB R106, R129, R130 ;  /* 0x00000082816a723e */ /* 0x020fe400000010ff */
[C---:B------:R-:W-:Y:S01]  /*14790*/  HMMA.16816.F32.BF16 R56, R68.reuse, R82, R56 ;  /* 0x000000524438723c */ /* 0x040fe20000041838 */
[----:B------:R-:W3:Y:S07]  /*147a0*/  LDSM.16.MT88.4 R80, [R140+0x9000] ;  /* 0x009000008c50783b */ /* 0x000eee0000004200 */
[C---:B-1----:R-:W-:Y:S04]  /*147b0*/  HMMA.16816.F32.BF16 R60, R68.reuse, R76, R60 ;  /* 0x0000004c443c723c */ /* 0x042fe8000004183c */
[----:B------:R-:W-:Y:S02]  /*147c0*/  F2FP.BF16.PACK_AB R104, R180, R175 ;  /* 0x000000afb468723e */ /* 0x000fe400000010ff */
[----:B------:R-:W-:Y:S02]  /*147d0*/  F2FP.BF16.PACK_AB R107, R101, R102 ;  /* 0x00000066656b723e */ /* 0x000fe400000010ff */
[----:B------:R-:W-:Y:S01]  /*147e0*/  HMMA.16816.F32.BF16 R64, R68, R78, R64 ;  /* 0x0000004e4440723c */ /* 0x000fe20000041840 */
[----:B------:R-:W1:Y:S06]  /*147f0*/  LDSM.16.MT88.4 R76, [R144+0xb000] ;  /* 0x00b00000904c783b */ /* 0x000e6c0000004200 */
        /* <DEDUP_REMOVED lines=25> */
[----:B------:R-:W-:Y:S07]  /*14990*/  LDSM.16.MT88.4 R76, [R141+0x9800] ;  /* 0x009800008d4c783b */ /* 0x000fee0000004200 */
[C---:B----4-:R-:W-:Y:S08]  /*149a0*/  HMMA.16816.F32.BF16 R44, R68.reuse, R84, R44 ;  /* 0x00000054442c723c */ /* 0x050ff0000004182c */
        /* <DEDUP_REMOVED lines=39> */
.L_x_7010:
        /* <DEDUP_REMOVED lines=193> */
.L_x_7015:
[----:B------:R-:W2:Y:S04]  /*15830*/  S2R R3, SR_CTAID.Z ;  /* 0x0000000000037919 */ /* 0x000ea80000002700 */
[----:B------:R-:W2:Y:S02]  /*15840*/  S2R R2, SR_CTAID.Y ;  /* 0x0000000000027919 */ /* 0x000ea40000002600 */
[----:B-12---:R-:W-:-:S04]  /*15850*/  IMAD R5, R2, c[0x0][0x1c0], R3 ;  /* 0x0000700002057a24 */ /* 0x006fc800078e0203 */
[----:B------:R-:W-:Y:S02]  /*15860*/  IMAD R5, R5, c[0x0][0x214], RZ ;  /* 0x0000850005057a24 */ /* 0x000fe400078e02ff */
.L_x_7016:
        /* <DEDUP_REMOVED lines=41> */
.L_x_7018:
[----:B------:R-:W-:Y:S05]  /*15b00*/  BSYNC B0 ;  /* 0x0000000000007941 */ /* 0x000fea0003800000 */
.L_x_7017:
        /* <DEDUP_REMOVED lines=36> */
.L_x_7020:
[----:B------:R-:W-:Y:S05]  /*15d50*/  BSYNC B0 ;  /* 0x0000000000007941 */ /* 0x000fea0003800000 */
.L_x_7019:
        /* <DEDUP_REMOVED lines=16> */
.L_x_7022:
[----:B------:R-:W-:Y:S05]  /*15e60*/  BSYNC B0 ;  /* 0x0000000000007941 */ /* 0x000fea0003800000 */
.L_x_7021:
        /* <DEDUP_REMOVED lines=16> */
.L_x_7024:
[----:B------:R-:W-:Y:S05]  /*15f70*/  BSYNC B0 ;  /* 0x0000000000007941 */ /* 0x000fea0003800000 */
.L_x_7023:
        /* <DEDUP_REMOVED lines=16> */
.L_x_7025:
        /* <DEDUP_REMOVED lines=16> */
.L_x_8387:


//--------------------- .text._ZN5flash24flash_fwd_splitkv_kernelI23Flash_fwd_kernel_traitsILi128ELi64ELi64ELi4ELb0ELb0EN7cutlass10bfloat16_tE19Flash_kernel_traitsILi128ELi64ELi64ELi4ES3_EELb1ELb0ELb1ELb0ELb0ELb0ELb0ELb1EEEvNS_16Flash_fwd_paramsE --------------------------
	.section	.text._ZN5flash24flash_fwd_splitkv_kernelI23Flash_fwd_kernel_traitsILi128ELi64ELi64ELi4ELb0ELb0EN7cutlass10bfloat16_tE19Flash_kernel_traitsILi128ELi64ELi64ELi4ES3_EELb1ELb0ELb1ELb0ELb0ELb0ELb0ELb1EEEvNS_16Flash_fwd_paramsE,"ax",@progbits
	.sectioninfo	@"SHI_REGISTERS=200"
	.align	128
        .global         _ZN5flash24flash_fwd_splitkv_kernelI23Flash_fwd_kernel_traitsILi128ELi64ELi64ELi4ELb0ELb0EN7cutlass10bfloat16_tE19Flash_kernel_traitsILi128ELi64ELi64ELi4ES3_EELb1ELb0ELb1ELb0ELb0ELb0ELb0ELb1EEEvNS_16Flash_fwd_paramsE
        .type           _ZN5flash24flash_fwd_splitkv_kernelI23Flash_fwd_kernel_traitsILi128ELi64ELi64ELi4ELb0ELb0EN7cutlass10bfloat16_tE19Flash_kernel_traitsILi128ELi64ELi64ELi4ES3_EELb1ELb0ELb1ELb0ELb0ELb0ELb0ELb1EEEvNS_16Flash_fwd_paramsE,@function
        .size           _ZN5flash24flash_fwd_splitkv_kernelI23Flash_fwd_kernel_traitsILi128ELi64ELi64ELi4ELb0ELb0EN7cutlass10bfloat16_tE19Flash_kernel_traitsILi128ELi64ELi64ELi4ES3_EELb1ELb0ELb1ELb0ELb0ELb0ELb0ELb1EEEvNS_16Flash_fwd_paramsE,(.L_x_8388 - _ZN5flash24flash_fwd_splitkv_kernelI23Flash_fwd_kernel_traitsILi128ELi64ELi64ELi4ELb0ELb0EN7cutlass10bfloat16_tE19Flash_kernel_traitsILi128ELi64ELi64ELi4ES3_EELb1ELb0ELb1ELb0ELb0ELb0ELb0ELb1EEEvNS_16Flash_fwd_paramsE)
        .other          _ZN5flash24flash_fwd_splitkv_kernelI23Flash_fwd_kernel_traitsILi128ELi64ELi64ELi4ELb0ELb0EN7cutlass10bfloat16_tE19Flash_kernel_traitsILi128ELi64ELi64ELi4ES3_EELb1ELb0ELb1ELb0ELb0ELb0ELb0ELb1EEEvNS_16Flash_fwd_paramsE,@"STO_CUDA_ENTRY STV_DEFAULT"
_ZN5flash24flash_fwd_splitkv_kernelI23Flash_fwd_kernel_traitsILi128ELi64ELi64ELi4ELb0ELb0EN7cutlass10bfloat16_tE19Flash_kernel_traitsILi128ELi64ELi64ELi4ES3_EELb1ELb0ELb1ELb0ELb0ELb0ELb0ELb1EEEvNS_16Flash_fwd_paramsE:
.text._ZN5flash24flash_fwd_splitkv_kernelI23Flash_fwd_kernel_traitsILi128ELi64ELi64ELi4ELb0ELb0EN7cutlass10bfloat16_tE19Flash_kernel_traitsILi128ELi64ELi64ELi4ES3_EELb1ELb0ELb1ELb0ELb0ELb0ELb0ELb1EEEvNS_16Flash_fwd_paramsE:
        /* <DEDUP_REMOVED lines=36> */
.L_x_7026:
[----:B-1-34-:R-:W-:Y:S02]  /*0240*/  MOV R67, c[0x0][0x218] ;  /* 0x0000860000437a02 */ /* 0x01afe40000000f00 */
.L_x_7027:
        /* <DEDUP_REMOVED lines=47> */
[----:B------:R-:W-:Y:S01]  /*0540*/  @!P0 IMAD.WIDE.U32 R12, R7, c[0x0][0x1e0], RZ ;  /* 0x00007800070c8a25 */ /* 0x000fe200078e00ff */
[----:B------:R-:W-:-:S03]  /*0550*/  SHF.R.S32.HI R6, RZ, 0x1f, R0 ;  /* 0x0000001fff067819 */ /* 0x000fc60000011400 */
        /* <DEDUP_REMOVED lines=8> */
[----:B------:R-:W-:-:S03]  /*05e0*/  IMAD R15, R15, c[0x0][0x1f0], RZ ;  /* 0x00007c000f0f7a24 */ /* 0x000fc600078e02ff */
[----:B------:R-:W-:Y:S01]  /*05f0*/  IADD3.X R9, R5, R11, R4, P0, !PT ;  /* 0x0000000b05097210 */ /* 0x000fe200007fe404 */
[----:B------:R-:W-:Y:S01]  /*0600*/  IMAD R5, R7, c[0x0][0x1c0], R138 ;  /* 0x0000700007057a24 */ /* 0x000fe200078e028a */
[----:B------:R-:W-:Y:S01]  /*0610*/  ISETP.GE.AND P0, PT, R0, R155, PT ;  /* 0x0000009b0000720c */ /* 0x000fe20003f06270 */
[----:B------:R-:W-:Y:S01]  /*0620*/  IMAD R15, R138, c[0x0][0x1f4], R15 ;  /* 0x00007d008a0f7a24 */ /* 0x000fe200078e020f */
[----:B------:R-:W-:Y:S01]  /*0630*/  IADD3 R7, R2, 0x40, RZ ;  /* 0x0000004002077810 */ /* 0x000fe20007ffe0ff */
[----:B------:R-:W-:-:S04]  /*0640*/  IMAD.WIDE.U32 R138, R138, c[0x0][0x1f0], R8 ;  /* 0x00007c008a8a7a25 */ /* 0x000fc800078e0008 */
[----:B------:R-:W-:Y:S02]  /*0650*/  IMAD R5, R5, c[0x0][0x214], R56 ;  /* 0x0000850005057a24 */ /* 0x000fe400078e0238 */
        /* <DEDUP_REMOVED lines=13> */
.L_x_7030:
[----:B------:R-:W-:Y:S05]  /*0730*/  BSYNC B0 ;  /* 0x0000000000007941 */ /* 0x000fea0003800000 */
.L_x_7029:
        /* <DEDUP_REMOVED lines=18> */
.L_x_7032:
[----:B------:R-:W-:Y:S05]  /*0860*/  BSYNC B0 ;  /* 0x0000000000007941 */ /* 0x000fea0003800000 */
.L_x_7031:
        /* <DEDUP_REMOVED lines=18> */
.L_x_7034:
[----:B------:R-:W-:Y:S05]  /*0990*/  BSYNC B0 ;  /* 0x0000000000007941 */ /* 0x000fea0003800000 */
.L_x_7033:
        /* <DEDUP_REMOVED lines=17> */
.L_x_7036:
[----:B------:R-:W-:Y:S05]  /*0ab0*/  BSYNC B0 ;  /* 0x0000000000007941 */ /* 0x000fea0003800000 */
.L_x_7035:
        /* <DEDUP_REMOVED lines=19> */
.L_x_7028:
        /* <DEDUP_REMOVED lines=23> */
[----:B-----5:R-:W1:Y:S02]  /*0d60*/  F2I.FTZ.U32.TRUNC.NTZ R7, R6 ;  /* 0x0000000600077305 */ /* 0x020e64000021f000 */
        /* <DEDUP_REMOVED lines=17> */
[----:B------:R-:W-:-:S05]  /*0e80*/  @!P1 LOP3.LUT R7, RZ, c[0x0][0x2d0], RZ, 0x33, !PT ;  /* 0x0000b400ff079a12 */ /* 0x000fca00078e33ff */
[----:B------:R-:W-:-:S05]  /*0e90*/  IMAD.WIDE R12, R7, 0x4, R158 ;  /* 0x00000004070c7825 */ /* 0x000fca00078e029e */
[----:B------:R1:W2:Y:S01]  /*0ea0*/  LDG.E R0, [R12.64] ;  /* 0x000000060c007981 */ /* 0x0002a2000c1e1900 */
[----:B------:R-:W-:Y:S02]  /*0eb0*/  IABS R6, c[0x0][0x1c8] ;  /* 0x0000720000067a13 */ /* 0x000fe40000000000 */
[----:B------:R-:W-:Y:S02]  /*0ec0*/  IABS R5, R138 ;  /* 0x0000008a00057213 */ /* 0x000fe40000000000 */
[----:B------:R-:W3:Y:S01]  /*0ed0*/  I2F.RP R10, R6 ;  /* 0x00000006000a7306 */ /* 0x000ee20000209400 */
[----:B------:R-:W-:-:S07]  /*0ee0*/  IADD3 R7, -R7, RZ, RZ ;  /* 0x000000ff07077210 */ /* 0x000fce0007ffe1ff */
[----:B---3--:R-:W3:Y:S02]  /*0ef0*/  MUFU.RCP R8, R10 ;  /* 0x0000000a00087308 */ /* 0x008ee40000001000 */
[----:B---3--:R-:W-:-:S06]  /*0f00*/  IADD3 R8, R8, 0xffffffe, RZ ;  /* 0x0ffffffe08087810 */ /* 0x008fcc0007ffe0ff */
[----:B------:R-:W3:Y:S02]  /*0f10*/  F2I.FTZ.U32.TRUNC.NTZ R9, R8 ;  /* 0x0000000800097305 */ /* 0x000ee4000021f000 */
[----:B---3--:R-:W-:Y:S01]  /*0f20*/  IADD3 R2, RZ, -R9, RZ ;  /* 0x80000009ff027210 */ /* 0x008fe20007ffe0ff */
[----:B------:R-:W-:-:S04]  /*0f30*/  IMAD.MOV.U32 R8, RZ, RZ, RZ ;  /* 0x000000ffff087224 */ /* 0x000fc800078e00ff */
[----:B------:R-:W-:-:S04]  /*0f40*/  IMAD R4, R2, R6, RZ ;  /* 0x0000000602047224 */ /* 0x000fc800078e02ff */
[----:B------:R-:W-:-:S04]  /*0f50*/  IMAD.HI.U32 R4, R9, R4, R8 ;  /* 0x0000000409047227 */ /* 0x000fc800078e0008 */
[----:B------:R-:W-:Y:S02]  /*0f60*/  IMAD R9, R7, c[0x0][0x2d0], R120 ;  /* 0x0000b40007097a24 */ /* 0x000fe400078e0278 */
[----:B------:R-:W-:-:S03]  /*0f70*/  IMAD.HI.U32 R4, R4, R5, RZ ;  /* 0x0000000504047227 */ /* 0x000fc600078e00ff */
[----:B-1----:R-:W-:Y:S02]  /*0f80*/  SHF.R.S32.HI R13, RZ, 0x1f, R9 ;  /* 0x0000001fff0d7819 */ /* 0x002fe40000011409 */
[----:B------:R-:W-:-:S05]  /*0f90*/  IADD3 R2, -R4, RZ, RZ ;  /* 0x000000ff04027210 */ /* 0x000fca0007ffe1ff */
[----:B------:R-:W-:Y:S01]  /*0fa0*/  IMAD R5, R6, R2, R5 ;  /* 0x0000000206057224 */ /* 0x000fe200078e0205 */
[----:B------:R-:W-:-:S04]  /*0fb0*/  LOP3.LUT R2, R138, c[0x0][0x1c8], RZ, 0x3c, !PT ;  /* 0x000072008a027a12 */ /* 0x000fc800078e3cff */
[----:B------:R-:W-:-:S13]  /*0fc0*/  ISETP.GT.U32.AND P0, PT, R6, R5, PT ;  /* 0x000000050600720c */ /* 0x000fda0003f04070 */
[----:B------:R-:W-:Y:S01]  /*0fd0*/  @!P0 IMAD.IADD R5, R5, 0x1, -R6 ;  /* 0x0000000105058824 */ /* 0x000fe200078e0a06 */
[----:B------:R-:W-:Y:S02]  /*0fe0*/  @!P0 IADD3 R4, R4, 0x1, RZ ;  /* 0x0000000104048810 */ /* 0x000fe40007ffe0ff */
[----:B------:R-:W-:Y:S01]  /*0ff0*/  ISETP.GE.AND P0, PT, R2, RZ, PT ;  /* 0x000000ff0200720c */ /* 0x000fe20003f06270 */
[----:B------:R-:W-:Y:S01]  /*1000*/  IMAD R2, R13, c[0x0][0x198], RZ ;  /* 0x000066000d027a24 */ /* 0x000fe200078e02ff */
[----:B------:R-:W-:-:S13]  /*1010*/  ISETP.GE.U32.AND P1, PT, R5, R6, PT ;  /* 0x000000060500720c */ /* 0x000fda0003f26070 */
[----:B------:R-:W-:Y:S02]  /*1020*/  @P1 IADD3 R4, R4, 0x1, RZ ;  /* 0x0000000104041810 */ /* 0x000fe40007ffe0ff */
[----:B------:R-:W-:-:S03]  /*1030*/  ISETP.NE.AND P1, PT, RZ, c[0x0][0x1c8], PT ;  /* 0x00007200ff007a0c */ /* 0x000fc60003f25270 */
[----:B------:R-:W-:-:S10]  /*1040*/  @!P0 IMAD.MOV R4, RZ, RZ, -R4 ;  /* 0x000000ffff048224 */ /* 0x000fd400078e0a04 */
        /* <DEDUP_REMOVED lines=20> */
.L_x_7037:
        /* <DEDUP_REMOVED lines=16> */
.L_x_7039:
[----:B------:R-:W-:Y:S02]  /*1290*/  IABS R6, c[0x0][0x1c8] ;  /* 0x0000720000067a13 */ /* 0x000fe40000000000 */
[----:B------:R-:W-:Y:S02]  /*12a0*/  IABS R5, R138 ;  /* 0x0000008a00057213 */ /* 0x000fe40000000000 */
[----:B------:R-:W1:Y:S01]  /*12b0*/  I2F.RP R12, R6 ;  /* 0x00000006000c7306 */ /* 0x000e620000209400 */
[----:B------:R-:W-:Y:S02]  /*12c0*/  LEA R120, R104, 0xffffffc0, 0x6 ;  /* 0xffffffc068787811 */ /* 0x000fe400078e30ff */
[----:B------:R-:W-:Y:S02]  /*12d0*/  @P4 IADD3 R17, R0, R17, RZ ;  /* 0x0000001100114210 */ /* 0x000fe40007ffe0ff */
[----:B------:R-:W-:Y:S01]  /*12e0*/  SHF.R.S32.HI R13, RZ, 0x1f, R120 ;  /* 0x0000001fff0d7819 */ /* 0x000fe20000011478 */
[----:B------:R-:W-:-:S02]  /*12f0*/  IMAD.WIDE.U32 R8, R120, c[0x0][0x198], R8 ;  /* 0x0000660078087a25 */ /* 0x000fc400078e0008 */
[----:B-1----:R-:W1:Y:S02]  /*1300*/  MUFU.RCP R10, R12 ;  /* 0x0000000c000a7308 */ /* 0x002e640000001000 */
[----:B-1----:R-:W-:-:S06]  /*1310*/  IADD3 R10, R10, 0xffffffe, RZ ;  /* 0x0ffffffe0a0a7810 */ /* 0x002fcc0007ffe0ff */
[----:B------:R-:W1:Y:S02]  /*1320*/  F2I.FTZ.U32.TRUNC.NTZ R11, R10 ;  /* 0x0000000a000b7305 */ /* 0x000e64000021f000 */
[----:B-1----:R-:W-:Y:S01]  /*1330*/  IMAD.MOV R2, RZ, RZ, -R11 ;  /* 0x000000ffff027224 */ /* 0x002fe200078e0a0b */
[----:B------:R-:W-:-:S03]  /*1340*/  MOV R10, RZ ;  /* 0x000000ff000a7202 */ /* 0x000fc60000000f00 */
[----:B------:R-:W-:-:S04]  /*1350*/  IMAD R4, R2, R6, RZ ;  /* 0x0000000602047224 */ /* 0x000fc800078e02ff */
[----:B------:R-:W-:-:S04]  /*1360*/  IMAD.HI.U32 R4, R11, R4, R10 ;  /* 0x000000040b047227 */ /* 0x000fc800078e000a */
[----:B------:R-:W-:-:S04]  /*1370*/  @P4 IMAD.WIDE.U32 R10, R17, c[0x0][0x1a0], RZ ;  /* 0x00006800110a4a25 */ /* 0x000fc800078e00ff */
[----:B------:R-:W-:Y:S01]  /*1380*/  IMAD.HI.U32 R4, R4, R5, RZ ;  /* 0x0000000504047227 */ /* 0x000fe200078e00ff */
[----:B------:R-:W-:-:S03]  /*1390*/  @P4 MOV R16, R10 ;  /* 0x0000000a00104202 */ /* 0x000fc60000000f00 */
[----:B------:R-:W-:Y:S02]  /*13a0*/  IMAD.MOV R2, RZ, RZ, -R4 ;  /* 0x000000ffff027224 */ /* 0x000fe400078e0a04 */
[----:B------:R-:W-:Y:S02]  /*13b0*/  @P4 IMAD R17, R17, c[0x0][0x1a4], R11 ;  /* 0x0000690011114a24 */ /* 0x000fe400078e020b */
[----:B------:R-:W-:Y:S01]  /*13c0*/  IMAD R5, R6, R2, R5 ;  /* 0x0000000206057224 */ /* 0x000fe200078e0205 */
[----:B------:R-:W-:-:S04]  /*13d0*/  LOP3.LUT R2, R138, c[0x0][0x1c8], RZ, 0x3c, !PT ;  /* 0x000072008a027a12 */ /* 0x000fc800078e3cff */
[----:B------:R-:W-:Y:S02]  /*13e0*/  ISETP.GT.U32.AND P0, PT, R6, R5, PT ;  /* 0x000000050600720c */ /* 0x000fe40003f04070 */
[----:B------:R-:W-:-:S11]  /*13f0*/  ISETP.GE.AND P1, PT, R2, RZ, PT ;  /* 0x000000ff0200720c */ /* 0x000fd60003f26270 */
[-C--:B------:R-:W-:Y:S02]  /*1400*/  @!P0 IADD3 R5, R5, -R6.reuse, RZ ;  /* 0x8000000605058210 */ /* 0x080fe40007ffe0ff */
[----:B------:R-:W-:Y:S02]  /*1410*/  @!P0 IADD3 R4, R4, 0x1, RZ ;  /* 0x0000000104048810 */ /* 0x000fe40007ffe0ff */
[----:B------:R-:W-:Y:S01]  /*1420*/  ISETP.GE.U32.AND P2, PT, R5, R6, PT ;  /* 0x000000060500720c */ /* 0x000fe20003f46070 */
[----:B------:R-:W-:Y:S01]  /*1430*/  IMAD R5, R13, c[0x0][0x198], RZ ;  /* 0x000066000d057a24 */ /* 0x000fe200078e02ff */
[----:B------:R-:W-:-:S03]  /*1440*/  ISETP.NE.AND P0, PT, RZ, c[0x0][0x1c8], PT ;  /* 0x00007200ff007a0c */ /* 0x000fc60003f05270 */
[----:B------:R-:W-:-:S04]  /*1450*/  IMAD R5, R120, c[0x0][0x19c], R5 ;  /* 0x0000670078057a24 */ /* 0x000fc800078e0205 */
[----:B------:R-:W-:-:S04]  /*1460*/  IMAD.IADD R9, R9, 0x1, R5 ;  /* 0x0000000109097824 */ /* 0x000fc800078e0205 */
[----:B------:R-:W-:-:S05]  /*1470*/  @P2 IADD3 R4, R4, 0x1, RZ ;  /* 0x0000000104042810 */ /* 0x000fca0007ffe0ff */
[----:B------:R-:W-:Y:S01]  /*1480*/  @!P1 IMAD.MOV R4, RZ, RZ, -R4 ;  /* 0x000000ffff049224 */ /* 0x000fe200078e0a04 */
[----:B------:R-:W-:-:S04]  /*1490*/  @!P0 LOP3.LUT R4, RZ, c[0x0][0x1c8], RZ, 0x33, !PT ;  /* 0x00007200ff048a12 */ /* 0x000fc800078e33ff */
[----:B------:R-:W-:Y:S01]  /*14a0*/  SHF.R.S32.HI R2, RZ, 0x1f, R4 ;  /* 0x0000001fff027819 */ /* 0x000fe20000011404 */
[----:B------:R-:W-:-:S04]  /*14b0*/  IMAD.WIDE.U32 R8, R4, c[0x0][0x1b0], R8 ;  /* 0x00006c0004087a25 */ /* 0x000fc800078e0008 */
[----:B------:R-:W-:Y:S02]  /*14c0*/  IMAD R5, R2, c[0x0][0x1b0], RZ ;  /* 0x00006c0002057a24 */ /* 0x000fe400078e02ff */
[----:B------:R-:W-:Y:S02]  /*14d0*/  IMAD.MOV.U32 R6, RZ, RZ, R8 ;  /* 0x000000ffff067224 */ /* 0x000fe400078e0008 */
[----:B------:R-:W-:-:S05]  /*14e0*/  IMAD R5, R4, c[0x0][0x1b4], R5 ;  /* 0x00006d0004057a24 */ /* 0x000fca00078e0205 */
[----:B------:R-:W-:Y:S01]  /*14f0*/  IADD3 R5, R9, R5, RZ ;  /* 0x0000000509057210 */ /* 0x000fe20007ffe0ff */
[----:B------:R-:W-:Y:S01]  /*1500*/  IMAD.MOV.U32 R9, RZ, RZ, R120 ;  /* 0x000000ffff097224 */ /* 0x000fe200078e0078 */
        /* <DEDUP_REMOVED lines=11> */
.L_x_7038:
[----:B------:R1:W5:Y:S01]  /*15c0*/  @P5 LDG.E R11, [R146.64] ;  /* 0x00000006920b5981 */ /* 0x000362000c1e1900 */
[----:B------:R-:W-:Y:S01]  /*15d0*/  ISETP.NE.AND P0, PT, R156, -0x1, PT ;  /* 0xffffffff9c00780c */ /* 0x000fe20003f05270 */
[----:B------:R-:W-:Y:S01]  /*15e0*/  IMAD.MOV.U32 R21, RZ, RZ, 0x2 ;  /* 0x00000002ff157424 */ /* 0x000fe200078e00ff */
[----:B-----5:R-:W-:Y:S01]  /*15f0*/  SHF.R.S32.HI R7, RZ, 0x1f, R64 ;  /* 0x0000001fff077819 */ /* 0x020fe20000011440 */
[----:B------:R-:W-:Y:S01]  /*1600*/  IMAD.MOV.U32 R74, RZ, RZ, c[0x0][0x230] ;  /* 0x00008c00ff4a7624 */ /* 0x000fe200078e00ff */
[----:B------:R-:W-:Y:S01]  /*1610*/  SHF.R.S32.HI R78, RZ, 0x1f, R67 ;  /* 0x0000001fff4e7819 */ /* 0x000fe20000011443 */
[----:B------:R-:W-:Y:S01]  /*1620*/  IMAD.MOV.U32 R28, RZ, RZ, RZ ;  /* 0x000000ffff1c7224 */ /* 0x000fe200078e00ff */
[CC--:B------:R-:W-:Y:S01]  /*1630*/  LEA.HI R15, R7.reuse, R64.reuse, RZ, 0x3 ;  /* 0x00000040070f7211 */ /* 0x0c0fe200078f18ff */
[----:B------:R-:W-:Y:S01]  /*1640*/  IMAD.MOV.U32 R29, RZ, RZ, c[0x0][0x230] ;  /* 0x00008c00ff1d7624 */ /* 0x000fe200078e00ff */
[----:B------:R-:W-:Y:S01]  /*1650*/  LEA.HI R61, R7, R64, RZ, 0x4 ;  /* 0x00000040073d7211 */ /* 0x000fe200078f20ff */
[----:B------:R-:W-:Y:S01]  /*1660*/  IMAD.MOV.U32 R83, RZ, RZ, 0x20 ;  /* 0x00000020ff537424 */ /* 0x000fe200078e00ff */
[----:B------:R-:W-:Y:S01]  /*1670*/  SHF.R.S32.HI R136, RZ, 0x3, R15 ;  /* 0x00000003ff887819 */ /* 0x000fe2000001140f */
[----:B------:R-:W-:Y:S01]  /*1680*/  IMAD.HI.U32 R74, R21, R74, R28 ;  /* 0x0000004a154a7227 */ /* 0x000fe200078e001c */
[----:B------:R-:W-:-:S02]  /*1690*/  LOP3.LUT R15, R15, 0xfffffff8, RZ, 0xc0, !PT ;  /* 0xfffffff80f0f7812 */ /* 0x000fc400078ec0ff */
[----:B------:R-:W-:Y:S01]  /*16a0*/  SHF.L.U32 R23, R136, 0x6, RZ ;  /* 0x0000000688177819 */ /* 0x000fe200000006ff */
[----:B------:R-:W-:Y:S01]  /*16b0*/  @!P0 IMAD R8, R62, c[0x0][0x178], RZ ;  /* 0x00005e003e088a24 */ /* 0x000fe200078e02ff */
[----:B------:R-:W-:Y:S01]  /*16c0*/  SHF.R.S32.HI R137, RZ, 0x1f, R136 ;  /* 0x0000001fff897819 */ /* 0x000fe20000011488 */
[----:B------:R-:W-:Y:S01]  /*16d0*/  @P0 IMAD.WIDE.U32 R26, R156, c[0x0][0x190], RZ ;  /* 0x000064009c1a0a25 */ /* 0x000fe200078e00ff */
[----:B------:R-:W-:Y:S02]  /*16e0*/  LOP3.LUT R23, R23, 0x1c0, RZ, 0xc0, !PT ;  /* 0x000001c017177812 */ /* 0x000fe400078ec0ff */
[----:B------:R-:W-:Y:S01]  /*16f0*/  LEA.HI R10, R7, R64, RZ, 0x6 ;  /* 0x00000040070a7211 */ /* 0x000fe200078f30ff */
[C---:B------:R-:W-:Y:S01]  /*1700*/  @!P0 IMAD.WIDE.U32 R24, R63.reuse, c[0x0][0x178], RZ ;  /* 0x00005e003f188a25 */ /* 0x040fe200078e00ff */
[----:B------:R-:W-:Y:S02]  /*1710*/  LEA.HI R78, R78, R67, RZ, 0x6 ;  /* 0x000000434e4e7211 */ /* 0x000fe400078f30ff */
[----:B------:R-:W-:Y:S01]  /*1720*/  IADD3 R106, P1, R136, R9, RZ ;  /* 0x00000009886a7210 */ /* 0x000fe20007f3e0ff */
[----:B------:R-:W-:Y:S01]  /*1730*/  IMAD.IADD R58, R64, 0x1, -R15 ;  /* 0x00000001403a7824 */ /* 0x000fe200078e0a0f */
[----:B------:R-:W-:Y:S01]  /*1740*/  SHF.R.S32.HI R78, RZ, 0x6, R78 ;  /* 0x00000006ff4e7819 */ /* 0x000fe2000001144e */
[----:B------:R-:W-:Y:S01]  /*1750*/  @!P0 IMAD R8, R63, c[0x0][0x17c], R8 ;  /* 0x00005f003f088a24 */ /* 0x000fe200078e0208 */
[----:B------:R-:W-:Y:S01]  /*1760*/  SHF.R.S32.HI R73, RZ, 0x1, R74 ;  /* 0x00000001ff497819 */ /* 0x000fe2000001144a */
[----:B------:R-:W-:Y:S01]  /*1770*/  @P0 IMAD.MOV.U32 R0, RZ, RZ, R26 ;  /* 0x000000ffff000224 */ /* 0x000fe200078e001a */
[----:B------:R-:W-:Y:S01]  /*1780*/  IMNMX R78, RZ, R78, !PT ;  /* 0x0000004eff4e7217 */ /* 0x000fe20007800200 */
[----:B------:R-:W-:Y:S01]  /*1790*/  IMAD.SHL.U32 R102, R58, 0x8, RZ ;  /* 0x000000083a667824 */ /* 0x000fe200078e00ff */
[----:B------:R-:W-:Y:S01]  /*17a0*/  SHF.R.S32.HI R139, RZ, 0x1f, R138 ;  /* 0x0000001fff8b7819 */ /* 0x000fe2000001148a */
[----:B------:R-:W-:Y:S01]  /*17b0*/  @!P0 IMAD.MOV.U32 R0, RZ, RZ, R24 ;  /* 0x000000ffff008224 */ /* 0x000fe200078e0018 */
[----:B------:R-:W-:Y:S01]  /*17c0*/  LEA.HI R48, R7, R64, RZ, 0x5 ;  /* 0x0000004007307211 */ /* 0x000fe200078f28ff */
[----:B------:R-:W-:Y:S01]  /*17d0*/  @P0 IMAD R15, R156, c[0x0][0x194], R27 ;  /* 0x000065009c0f0a24 */ /* 0x000fe200078e021b */
[----:B------:R-:W-:Y:S01]  /*17e0*/  @!P0 IADD3 R15, R25, R8, RZ ;  /* 0x00000008190f8210 */ /* 0x000fe20007ffe0ff */
[----:B------:R-:W-:Y:S01]  /*17f0*/  IMAD.WIDE R18, R19, 0x40, R136 ;  /* 0x0000004013127825 */ /* 0x000fe200078e0288 */
[----:B------:R-:W-:-:S02]  /*1800*/  IADD3 R14, P0, R102, R0, RZ ;  /* 0x00000000660e7210 */ /* 0x000fc40007f1e0ff */
[--C-:B------:R-:W-:Y:S01]  /*1810*/  SHF.R.S32.HI R103, RZ, 0x1f, R102.reuse ;  /* 0x0000001fff677819 */ /* 0x100fe20000011466 */
[----:B------:R-:W-:Y:S01]  /*1820*/  IMAD R142, R19, c[0x0][0x190], RZ ;  /* 0x00006400138e7a24 */ /* 0x000fe200078e02ff */
[----:B------:R-:W-:Y:S01]  /*1830*/  LOP3.LUT R21, R23, 0x38, R102, 0xf8, !PT ;  /* 0x0000003817157812 */ /* 0x000fe200078ef866 */
[----:B------:R-:W-:Y:S01]  /*1840*/  IMAD.X R0, R137, 0x1, R13, P1 ;  /* 0x0000000189007824 */ /* 0x000fe200008e060d */
[----:B------:R-:W-:Y:S01]  /*1850*/  SHF.R.U32.HI R8, RZ, 0x3, R23 ;  /* 0x00000003ff087819 */ /* 0x000fe20000011617 */
[----:B------:R-:W-:Y:S01]  /*1860*/  IMAD.X R15, R103, 0x1, R15, P0 ;  /* 0x00000001670f7824 */ /* 0x000fe200000e060f */
[----:B------:R-:W-:Y:S01]  /*1870*/  IADD3 R16, P0, R102, R16, RZ ;  /* 0x0000001066107210 */ /* 0x000fe20007f1e0ff */
[C---:B------:R-:W-:Y:S01]  /*1880*/  IMAD R142, R18.reuse, c[0x0][0x194], R142 ;  /* 0x00006500128e7a24 */ /* 0x040fe200078e028e */
[----:B------:R-:W-:Y:S01]  /*1890*/  LOP3.LUT R19, R61, 0xfffffff0, RZ, 0xc0, !PT ;  /* 0xfffffff03d137812 */ /* 0x000fe200078ec0ff */
[----:B------:R-:W-:Y:S01]  /*18a0*/  IMAD.WIDE.U32 R14, R18, c[0x0][0x190], R14 ;  /* 0x00006400120e7a25 */ /* 0x000fe200078e000e */
[----:B------:R-:W-:-:S02]  /*18b0*/  IADD3 R100, R102, 0x40, RZ ;  /* 0x0000004066647810 */ /* 0x000fc40007ffe0ff */
[----:B------:R-:W-:Y:S01]  /*18c0*/  LOP3.LUT R8, R21, R8, RZ, 0x3c, !PT ;  /* 0x0000000815087212 */ /* 0x000fe200078e3cff */
[----:B------:R-:W-:Y:S01]  /*18d0*/  IMAD.SHL.U32 R21, R10, 0x8, RZ ;  /* 0x000000080a157824 */ /* 0x000fe200078e00ff */
[----:B------:R-:W-:Y:S01]  /*18e0*/  IADD3 R10, -R19, R64, RZ ;  /* 0x00000040130a7210 */ /* 0x000fe20007ffe1ff */
[----:B------:R-:W-:Y:S01]  /*18f0*/  IMAD.X R17, R103, 0x1, R17, P0 ;  /* 0x0000000167117824 */ /* 0x000fe200000e0611 */
[----:B------:R-:W-:Y:S01]  /*1900*/  ISETP.GE.AND P0, PT, R100, c[0x0][0x220], PT ;  /* 0x0000880064007a0c */ /* 0x000fe20003f06270 */
[----:B------:R-:W-:Y:S01]  /*1910*/  IMAD.SHL.U32 R70, R58, 0x4, RZ ;  /* 0x000000043a467824 */ /* 0x000fe200078e00ff */
[----:B------:R-:W-:Y:S01]  /*1920*/  SHF.R.S32.HI R9, RZ, 0x1f, R10 ;  /* 0x0000001fff097819 */ /* 0x000fe2000001140a */
[----:B------:R-:W-:Y:S01]  /*1930*/  IMAD.WIDE.U32 R12, R4, c[0x0][0x1b8], R16 ;  /* 0x00006e00040c7a25 */ /* 0x000fe200078e0010 */
[----:B------:R-:W-:Y:S02]  /*1940*/  SEL R66, RZ, 0xffffffff, P0 ;  /* 0xffffffffff427807 */ /* 0x000fe40000000000 */
[----:B------:R-:W-:Y:S01]  /*1950*/  IADD3 R140, P0, R102, R6, RZ ;  /* 0x00000006668c7210 */ /* 0x000fe20007f1e0ff */
[----:B------:R-:W-:Y:S01]  /*1960*/  IMAD R101, R0, c[0x0][0x1a0], RZ ;  /* 0x0000680000657a24 */ /* 0x000fe200078e02ff */
[----:B------:R-:W-:Y:S01]  /*1970*/  LEA.HI R60, R9, R10, RZ, 0x3 ;  /* 0x0000000a093c7211 */ /* 0x000fe200078f18ff */
[----:B------:R-:W-:Y:S01]  /*1980*/  IMAD R167, R137, c[0x0][0x198], RZ ;  /* 0x0000660089a77a24 */ /* 0x000fe200078e02ff */
[----:B------:R-:W-:Y:S01]  /*1990*/  LOP3.LUT R134, R8, 0xfffffe00, R21, 0xf8, !PT ;  /* 0xfffffe0008867812 */ /* 0x000fe200078ef815 */
[----:B------:R-:W-:Y:S01]  /*19a0*/  IMAD R21, R2, c[0x0][0x1b8], RZ ;  /* 0x00006e0002157a24 */ /* 0x000fe200078e02ff */
[----:B------:R-:W-:Y:S01]  /*19b0*/  LOP3.LUT R59, R60, 0xfffffff8, RZ, 0xc0, !PT ;  /* 0xfffffff83c3b7812 */ /* 0x000fe200078ec0ff */
[----:B------:R-:W-:Y:S01]  /*19c0*/  IMAD.X R141, R103, 0x1, R5, P0 ;  /* 0x00000001678d7824 */ /* 0x000fe200000e0605 */
[----:B------:R-:W-:Y:S01]  /*19d0*/  ISETP.GT.AND P0, PT, R104, R78, PT ;  /* 0x0000004e6800720c */ /* 0x000fe20003f04270 */
[----:B------:R-:W-:Y:S01]  /*19e0*/  IMAD R8, R4, c[0x0][0x1bc], R21 ;  /* 0x00006f0004087a24 */ /* 0x000fe200078e0215 */
[----:B------:R-:W-:Y:S01]  /*19f0*/  ISETP.GE.AND P1, PT, R102, c[0x0][0x220], PT ;  /* 0x0000880066007a0c */ /* 0x000fe20003f26270 */
[----:B------:R-:W-:Y:S01]  /*1a00*/  IMAD.IADD R59, R10, 0x1, -R59 ;  /* 0x000000010a3b7824 */ /* 0x000fe200078e0a3b */
[----:B------:R-:W-:Y:S01]  /*1a10*/  IADD3 R143, R15, R142, RZ ;  /* 0x0000008e0f8f7210 */ /* 0x000fe20007ffe0ff */
[----:B------:R-:W-:Y:S01]  /*1a20*/  IMAD R71, R136, R73, R70 ;  /* 0x0000004988477224 */ /* 0x000fe200078e0246 */
[----:B------:R-:W-:Y:S01]  /*1a30*/  SEL R9, RZ, 0x1, P1 ;  /* 0x00000001ff097807 */ /* 0x000fe20000800000 */
[----:B------:R-:W-:Y:S01]  /*1a40*/  IMAD.IADD R13, R13, 0x1, R8 ;  /* 0x000000010d0d7824 */ /* 0x000fe200078e0208 */
[----:B------:R-:W-:Y:S01]  /*1a50*/  R2P PR, R59, 0x6 ;  /* 0x000000063b007804 */ /* 0x000fe20000000000 */
[----:B------:R-:W-:Y:S01]  /*1a60*/  IMAD.MOV.U32 R142, RZ, RZ, R14 ;  /* 0x000000ffff8e7224 */ /* 0x000fe200078e000e */
[----:B------:R-:W-:Y:S01]  /*1a70*/  MOV R49, 0x10 ;  /* 0x0000001000317802 */ /* 0x000fe20000000f00 */
[----:B------:R-:W-:Y:S01]  /*1a80*/  IMAD R145, R139, c[0x0][0x1a8], RZ ;  /* 0x00006a008b917a24 */ /* 0x000fe200078e02ff */
[----:B------:R-:W-:Y:S01]  /*1a90*/  LOP3.LUT R65, R48, 0xffffffe0, RZ, 0xc0, !PT ;  /* 0xffffffe030417812 */ /* 0x000fe200078ec0ff */
[----:B------:R-:W-:Y:S01]  /*1aa0*/  IMAD.SHL.U32 R66, R66, 0x2, RZ ;  /* 0x0000000242427824 */ /* 0x000fe200078e00ff */
[----:B------:R-:W-:Y:S01]  /*1ab0*/  SHF.R.S32.HI R48, RZ, 0x5, R48 ;  /* 0x00000005ff307819 */ /* 0x000fe20000011430 */
[----:B------:R-:W-:Y:S01]  /*1ac0*/  IMAD R101, R106, c[0x0][0x1a4], R101 ;  /* 0x000069006a657a24 */ /* 0x000fe200078e0265 */
[----:B------:R-:W-:Y:S01]  /*1ad0*/  IADD3 R65, -R65, R64, RZ ;  /* 0x0000004041417210 */ /* 0x000fe20007ffe1ff */
[----:B------:R-:W-:Y:S01]  /*1ae0*/  IMAD.MOV.U32 R160, RZ, RZ, c[0x0][0x198] ;  /* 0x00006600ffa07624 */ /* 0x000fe200078e00ff */
[----:B------:R-:W-:Y:S01]  /*1af0*/  LOP3.LUT R66, R66, 0x2, R9, 0xe2, !PT ;  /* 0x0000000242427812 */ /* 0x000fe200078ee209 */
[----:B------:R-:W-:Y:S01]  /*1b00*/  IMAD.MOV.U32 R0, RZ, RZ, c[0x0][0x1a0] ;  /* 0x00006800ff007624 */ /* 0x000fe200078e00ff */
[----:B------:R-:W-:Y:S01]  /*1b10*/  SHF.R.S32.HI R69, RZ, 0x1f, R71 ;  /* 0x0000001fff457819 */ /* 0x000fe20000011447 */
[----:B------:R-:W-:Y:S01]  /*1b20*/  IMAD R167, R136, c[0x0][0x19c], R167 ;  /* 0x0000670088a77a24 */ /* 0x000fe200078e02a7 */
[-C--:B------:R-:W-:Y:S01]  /*1b30*/  SHF.L.U64.HI R151, R160, R3.reuse, c[0x0][0x19c] ;  /* 0x00006700a0977619 */ /* 0x080fe20000010203 */
[----:B------:R-:W-:Y:S01]  /*1b40*/  IMAD.IADD R70, R70, 0x1, R71 ;  /* 0x0000000146467824 */ /* 0x000fe200078e0247 */
[----:B------:R-:W-:Y:S01]  /*1b50*/  SHF.L.U32 R152, R160, 0x4, RZ ;  /* 0x00000004a0987819 */ /* 0x000fe200000006ff */
[----:B------:R-:W-:Y:S01]  /*1b60*/  IMAD.WIDE.U32 R140, R136, c[0x0][0x198], R140 ;  /* 0x00006600888c7a25 */ /* 0x000fe200078e008c */
[----:B------:R-:W-:-:S02]  /*1b70*/  SHF.L.U64.HI R153, R0, R3, c[0x0][0x1a4] ;  /* 0x0000690000997619 */ /* 0x000fc40000010203 */
[----:B------:R-:W-:Y:S01]  /*1b80*/  SHF.R.S32.HI R68, RZ, 0x1f, R70 ;  /* 0x0000001fff447819 */ /* 0x000fe20000011446 */
[----:B------:R-:W-:Y:S01]  /*1b90*/  IMAD.WIDE.U32 R106, R106, c[0x0][0x1a0], R12 ;  /* 0x000068006a6a7a25 */ /* 0x000fe200078e000c */
[----:B------:R-:W-:Y:S02]  /*1ba0*/  SEL R49, R49, 0xfffffff0, !P1 ;  /* 0xfffffff031317807 */ /* 0x000fe40004800000 */
[----:B------:R-:W-:Y:S01]  /*1bb0*/  IADD3 R167, R141, R167, RZ ;  /* 0x000000a78da77210 */ /* 0x000fe20007ffe0ff */
[C---:B------:R-:W-:Y:S01]  /*1bc0*/  IMAD R145, R138.reuse, c[0x0][0x1ac], R145 ;  /* 0x00006b008a917a24 */ /* 0x040fe200078e0291 */
[----:B------:R-:W-:Y:S01]  /*1bd0*/  SEL R47, R83, 0xffffffe0, !P2 ;  /* 0xffffffe0532f7807 */ /* 0x000fe20005000000 */
[----:B------:R-:W-:-:S04]  /*1be0*/  IMAD.WIDE.U32 R142, R138, c[0x0][0x1a8], R142 ;  /* 0x00006a008a8e7a25 */ /* 0x000fc800078e008e */
[----:B------:R-:W-:Y:S02]  /*1bf0*/  IMAD.SHL.U32 R154, R0, 0x10, RZ ;  /* 0x00000010009a7824 */ /* 0x000fe400078e00ff */
[----:B------:R-:W-:Y:S02]  /*1c00*/  IMAD.SHL.U32 R72, R73, 0x10, RZ ;  /* 0x0000001049487824 */ /* 0x000fe400078e00ff */
[----:B------:R-:W-:Y:S02]  /*1c10*/  IMAD.IADD R101, R107, 0x1, R101 ;  /* 0x000000016b657824 */ /* 0x000fe400078e0265 */
        /* <DEDUP_REMOVED lines=13> */
[----:B------:R-:W-:Y:S01]  /*1cf0*/  LEA.HI.X R111, R140, c[0x0][0x16c], R167, 0x1, P2 ;  /* 0x00005b008c6f7a11 */ /* 0x000fe200010f0ca7 */
[C---:B------:R-:W-:Y:S01]  /*1d00*/  IMAD.WIDE.U32 R12, R63.reuse, c[0x0][0x278], R102 ;  /* 0x00009e003f0c7a25 */ /* 0x040fe200078e0066 */
[----:B------:R-:W-:Y:S01]  /*1d10*/  IADD3 R133, R72, 0x40, RZ ;  /* 0x0000004048857810 */ /* 0x000fe20007ffe0ff */
[----:B------:R-:W-:Y:S01]  /*1d20*/  ULDC.64 UR4, c[0x0][0x1a0] ;  /* 0x0000680000047ab9 */ /* 0x000fe20000000a00 */
[----:B------:R-:W-:Y:S01]  /*1d30*/  MOV R81, 0x5 ;  /* 0x0000000500517802 */ /* 0x000fe20000000f00 */
[----:B------:R-:W-:Y:S01]  /*1d40*/  IMAD R6, R63, c[0x0][0x27c], R6 ;  /* 0x00009f003f067a24 */ /* 0x000fe200078e0206 */
[----:B------:R-:W-:Y:S01]  /*1d50*/  UIMAD UR9, UR8, UR5, URZ ;  /* 0x00000005080972a4 */ /* 0x000fe2000f8e023f */
[----:B------:R-:W-:Y:S01]  /*1d60*/  IMAD.IADD R15, R15, 0x1, R7 ;  /* 0x000000010f0f7824 */ /* 0x000fe200078e0207 */
[----:B------:R-:W-:Y:S01]  /*1d70*/  LOP3.LUT R130, R66, 0xffff, RZ, 0xc0, !PT ;  /* 0x0000ffff42827812 */ /* 0x000fe200078ec0ff */
[C---:B------:R-:W-:Y:S01]  /*1d80*/  IMAD R7, R5.reuse, c[0x0][0x290], RZ ;  /* 0x0000a40005077a24 */ /* 0x040fe200078e02ff */
[----:B------:R-:W-:Y:S01]  /*1d90*/  ULDC UR5, c[0x0][0x294] ;  /* 0x0000a50000057ab9 */ /* 0x000fe20000000800 */
[----:B------:R-:W-:Y:S01]  /*1da0*/  IMAD R5, R5, c[0x0][0x288], RZ ;  /* 0x0000a20005057a24 */ /* 0x000fe200078e02ff */
[----:B------:R-:W-:Y:S01]  /*1db0*/  UIMAD UR5, UR8, UR5, URZ ;  /* 0x00000005080572a4 */ /* 0x000fe2000f8e023f */
[----:B------:R-:W-:Y:S01]  /*1dc0*/  IMAD.IADD R13, R13, 0x1, R6 ;  /* 0x000000010d0d7824 */ /* 0x000fe200078e0206 */
[----:B------:R-:W-:Y:S01]  /*1dd0*/  UIMAD.WIDE.U32 UR10, UR8, UR4, URZ ;  /* 0x00000004080a72a5 */ /* 0x000fe2000f8e003f */
[----:B------:R-:W-:Y:S01]  /*1de0*/  IMAD R7, R8, c[0x0][0x294], R7 ;  /* 0x0000a50008077a24 */ /* 0x000fe200078e0207 */
[----:B------:R-:W-:Y:S01]  /*1df0*/  LOP3.LUT R132, R130, 0x1, RZ, 0xc0, !PT ;  /* 0x0000000182847812 */ /* 0x000fe200078ec0ff */
        /* <DEDUP_REMOVED lines=12> */
[----:B------:R-:W-:Y:S01]  /*1ec0*/  IMAD.MOV.U32 R6, RZ, RZ, R14 ;  /* 0x000000ffff067224 */ /* 0x000fe200078e000e */
[----:B------:R-:W-:Y:S01]  /*1ed0*/  ULDC.U8 UR8, c[0x0][0x313] ;  /* 0x0000c4c000087ab9 */ /* 0x000fe20000000000 */
[----:B------:R-:W-:-:S02]  /*1ee0*/  IMAD R115, R2, c[0x0][0x2a0], RZ ;  /* 0x0000a80002737a24 */ /* 0x000fc400078e02ff */
[----:B------:R-:W-:Y:S02]  /*1ef0*/  IMAD R117, R2, c[0x0][0x298], RZ ;  /* 0x0000a60002757a24 */ /* 0x000fe400078e02ff */
        /* <DEDUP_REMOVED lines=14> */
[----:B------:R-:W-:Y:S01]  /*1fe0*/  IMAD R2, R83, c[0x0][0x1a4], RZ ;  /* 0x0000690053027a24 */ /* 0x000fe200078e02ff */
[----:B------:R-:W-:Y:S01]  /*1ff0*/  IADD3 R50, P4, R71, R120, RZ ;  /* 0x0000007847327210 */ /* 0x000fe20007f9e0ff */
[----:B------:R-:W-:Y:S01]  /*2000*/  IMAD.SHL.U32 R80, R82, 0x10, RZ ;  /* 0x0000001052507824 */ /* 0x000fe200078e00ff */
[----:B------:R-:W-:Y:S01]  /*2010*/  LEA.HI.X R115, R6, c[0x0][0x274], R115, 0x1, P1 ;  /* 0x00009d0006737a11 */ /* 0x000fe200008f0c73 */
[----:B------:R-:W-:Y:S01]  /*2020*/  IMAD.WIDE.U32 R10, R0, 0x20, RZ ;  /* 0x00000020000a7825 */ /* 0x000fe200078e00ff */
[----:B------:R-:W-:-:S02]  /*2030*/  IADD3 R89, P0, R152, 0x40, RZ ;  /* 0x0000004098597810 */ /* 0x000fc40007f1e0ff */
[----:B------:R-:W-:Y:S01]  /*2040*/  IADD3 R120, P2, R70, R120, RZ ;  /* 0x0000007846787210 */ /* 0x000fe20007f5e0ff */
[----:B------:R-:W-:Y:S01]  /*2050*/  IMAD.X R51, R69, 0x1, R121, P4 ;  /* 0x0000000145337824 */ /* 0x000fe200020e0679 */
[----:B------:R-:W-:Y:S01]  /*2060*/  LEA R112, P1, R106, c[0x0][0x170], 0x1 ;  /* 0x00005c006a707a11 */ /* 0x000fe200078208ff */
[----:B------:R-:W-:Y:S01]  /*2070*/  IMAD.X R88, RZ, RZ, R151, P0 ;  /* 0x000000ffff587224 */ /* 0x000fe200000e0697 */
[----:B------:R-:W-:Y:S01]  /*2080*/  SHF.L.U64.HI R79, R82, R3, c[0x0][0x28c] ;  /* 0x0000a300524f7619 */ /* 0x000fe20000010203 */
[----:B------:R-:W-:Y:S01]  /*2090*/  IMAD.X R121, R68, 0x1, R121, P2 ;  /* 0x0000000144797824 */ /* 0x000fe200010e0679 */
[----:B------:R-:W-:Y:S01]  /*20a0*/  LEA.HI.X R113, R106, c[0x0][0x174], R101, 0x1, P1 ;  /* 0x00005d006a717a11 */ /* 0x000fe200008f0c65 */
[----:B------:R-:W-:Y:S01]  /*20b0*/  IMAD.MOV.U32 R148, RZ, RZ, c[0x0][0x290] ;  /* 0x0000a400ff947624 */ /* 0x000fe200078e00ff */
[----:B------:R-:W-:Y:S01]  /*20c0*/  IADD3 R91, P0, R152, R89, RZ ;  /* 0x00000059985b7210 */ /* 0x000fe20007f1e0ff */
[----:B------:R-:W-:Y:S01]  /*20d0*/  IMAD.IADD R129, R72, 0x1, R133 ;  /* 0x0000000148817824 */ /* 0x000fe200078e0285 */
[----:B------:R-:W-:Y:S01]  /*20e0*/  IADD3 R85, P1, R80, 0x40, RZ ;  /* 0x0000004050557810 */ /* 0x000fe20007f3e0ff */
[----:B------:R-:W-:Y:S01]  /*20f0*/  IMAD.SHL.U32 R108, R10, 0x2, RZ ;  /* 0x000000020a6c7824 */ /* 0x000fe200078e00ff */
[----:B------:R-:W-:Y:S01]  /*2100*/  IADD3.X R90, R151, R88, RZ, P0, !PT ;  /* 0x00000058975a7210 */ /* 0x000fe200007fe4ff */
[----:B------:R-:W-:Y:S01]  /*2110*/  IMAD.SHL.U32 R97, R148, 0x10, RZ ;  /* 0x0000001094617824 */ /* 0x000fe200078e00ff */
[C---:B------:R-:W-:Y:S01]  /*2120*/  SHF.L.U64.HI R51, R50.reuse, 0x1, R51 ;  /* 0x0000000132337819 */ /* 0x040fe20000010233 */
[----:B------:R-:W-:Y:S01]  /*2130*/  IMAD.SHL.U32 R50, R50, 0x2, RZ ;  /* 0x0000000232327824 */ /* 0x000fe200078e00ff */
[C---:B------:R-:W-:Y:S01]  /*2140*/  SHF.L.U64.HI R121, R120.reuse, 0x1, R121 ;  /* 0x0000000178797819 */ /* 0x040fe20000010279 */
[----:B------:R-:W-:Y:S01]  /*2150*/  IMAD.SHL.U32 R120, R120, 0x2, RZ ;  /* 0x0000000278787824 */ /* 0x000fe200078e00ff */
[----:B------:R-:W-:Y:S01]  /*2160*/  IADD3.X R84, RZ, R79, RZ, P1, !PT ;  /* 0x0000004fff547210 */ /* 0x000fe20000ffe4ff */
[----:B------:R-:W-:Y:S01]  /*2170*/  IMAD.SHL.U32 R135, R73, 0x20, RZ ;  /* 0x0000002049877824 */ /* 0x000fe200078e00ff */
[----:B------:R-:W-:Y:S01]  /*2180*/  IADD3 R87, P5, R85, R80, RZ ;  /* 0x0000005055577210 */ /* 0x000fe20007fbe0ff */
[----:B------:R-:W-:Y:S01]  /*2190*/  IMAD R131, R73, 0x30, RZ ;  /* 0x0000003049837824 */ /* 0x000fe200078e02ff */
[----:B------:R-:W-:Y:S01]  /*21a0*/  IADD3 R2, R11, R2, RZ ;  /* 0x000000020b027210 */ /* 0x000fe20007ffe0ff */
[----:B------:R-:W-:Y:S01]  /*21b0*/  IMAD.IADD R128, R72, 0x1, R129 ;  /* 0x0000000148807824 */ /* 0x000fe200078e0281 */
[----:B------:R-:W-:Y:S01]  /*21c0*/  IADD3 R95, P0, R152, R91, RZ ;  /* 0x0000005b985f7210 */ /* 0x000fe20007f1e0ff */
[----:B------:R-:W-:Y:S01]  /*21d0*/  IMAD.X R86, R84, 0x1, R79, P5 ;  /* 0x0000000154567824 */ /* 0x000fe200028e064f */
[----:B------:R-:W-:Y:S01]  /*21e0*/  SHF.L.U64.HI R105, R10, 0x1, R2 ;  /* 0x000000010a697819 */ /* 0x000fe20000010202 */
[----:B------:R-:W-:Y:S01]  /*21f0*/  IMAD R83, R83, c[0x0][0x19c], RZ ;  /* 0x0000670053537a24 */ /* 0x000fe200078e02ff */
[C---:B------:R-:W-:Y:S01]  /*2200*/  SHF.L.U64.HI R96, R148.reuse, R3, c[0x0][0x294] ;  /* 0x0000a50094607619 */ /* 0x040fe20000010203 */
[----:B------:R-:W-:Y:S01]  /*2210*/  IMAD.X R94, R151, 0x1, R90, P0 ;  /* 0x00000001975e7824 */ /* 0x000fe200000e065a */
[----:B------:R-:W-:Y:S01]  /*2220*/  SHF.L.U64.HI R98, R148, R81, c[0x0][0x294] ;  /* 0x0000a50094627619 */ /* 0x000fe20000010251 */
[----:B------:R-:W-:Y:S01]  /*2230*/  IMAD.WIDE.U32 R160, R160, 0x20, RZ ;  /* 0x00000020a0a07825 */ /* 0x000fe200078e00ff */
[----:B------:R-:W-:-:S02]  /*2240*/  SHF.L.U32 R99, R148, 0x5, RZ ;  /* 0x0000000594637819 */ /* 0x000fc400000006ff */
[----:B------:R-:W-:Y:S01]  /*2250*/  IADD3 R118, P4, R120, c[0x0][0x2b0], RZ ;  /* 0x0000ac0078767a10 */ /* 0x000fe20007f9e0ff */
[----:B------:R-:W-:Y:S01]  /*2260*/  IMAD.WIDE.U32 R148, R148, 0x60, RZ ;  /* 0x0000006094947825 */ /* 0x000fe200078e00ff */
[----:B------:R-:W-:Y:S02]  /*2270*/  IADD3 R10, P1, R50, c[0x0][0x2b0], RZ ;  /* 0x0000ac00320a7a10 */ /* 0x000fe40007f3e0ff */
[----:B------:R-:W-:Y:S01]  /*2280*/  IADD3 R93, P5, R87, R80, RZ ;  /* 0x00000050575d7210 */ /* 0x000fe20007fbe0ff */
[----:B------:R-:W-:Y:S01]  /*2290*/  IMAD.MOV.U32 R11, RZ, RZ, R104 ;  /* 0x000000ffff0b7224 */ /* 0x000fe200078e0068 */
[----:B------:R-:W-:Y:S01]  /*22a0*/  IADD3 R120, P2, R120, c[0x0][0x2a8], RZ ;  /* 0x0000aa0078787a10 */ /* 0x000fe20007f5e0ff */
[----:B------:R-:W-:Y:S01]  /*22b0*/  IMAD.IADD R83, R161, 0x1, R83 ;  /* 0x00000001a1537824 */ /* 0x000fe200078e0253 */
[----:B------:R-:W-:Y:S01]  /*22c0*/  IADD3 R50, P0, R50, c[0x0][0x2a8], RZ ;  /* 0x0000aa0032327a10 */ /* 0x000fe20007f1e0ff */
[----:B------:R-:W-:Y:S01]  /*22d0*/  IMAD.X R92, R86, 0x1, R79, P5 ;  /* 0x00000001565c7824 */ /* 0x000fe200028e064f */
[C---:B------:R-:W-:Y:S01]  /*22e0*/  SHF.L.U64.HI R81, R82.reuse, R81, c[0x0][0x28c] ;  /* 0x0000a30052517619 */ /* 0x040fe20000010251 */
[----:B------:R-:W-:Y:S01]  /*22f0*/  IMAD.SHL.U32 R82, R82, 0x20, RZ ;  /* 0x0000002052527824 */ /* 0x000fe200078e00ff */
[C---:B------:R-:W-:Y:S01]  /*2300*/  SHF.L.U64.HI R98, R99.reuse, 0x1, R98 ;  /* 0x0000000163627819 */ /* 0x040fe20000010262 */
[----:B------:R-:W-:Y:S01]  /*2310*/  IMAD.SHL.U32 R99, R99, 0x2, RZ ;  /* 0x0000000263637824 */ /* 0x000fe200078e00ff */
[C---:B------:R-:W-:Y:S01]  /*2320*/  SHF.L.U64.HI R96, R97.reuse, 0x1, R96 ;  /* 0x0000000161607819 */ /* 0x040fe20000010260 */
[----:B------:R-:W-:Y:S01]  /*2330*/  IMAD.SHL.U32 R97, R97, 0x2, RZ ;  /* 0x0000000261617824 */ /* 0x000fe200078e00ff */
[----:B------:R-:W-:-:S02]  /*2340*/  IADD3.X R119, R121, c[0x0][0x2b4], RZ, P4, !PT ;  /* 0x0000ad0079777a10 */ /* 0x000fc400027fe4ff */
[----:B------:R-:W-:Y:S02]  /*2350*/  IADD3.X R9, R51, c[0x0][0x2b4], RZ, P1, !PT ;  /* 0x0000ad0033097a10 */ /* 0x000fe40000ffe4ff */
[----:B------:R-:W-:Y:S02]  /*2360*/  SHF.R.S32.HI R126, RZ, 0x1f, R135 ;  /* 0x0000001fff7e7819 */ /* 0x000fe40000011487 */
[----:B------:R-:W-:Y:S02]  /*2370*/  SHF.R.S32.HI R124, RZ, 0x1f, R131 ;  /* 0x0000001fff7c7819 */ /* 0x000fe40000011483 */
[----:B------:R-:W-:Y:S02]  /*2380*/  SHF.R.S32.HI R123, RZ, 0x1f, R129 ;  /* 0x0000001fff7b7819 */ /* 0x000fe40000011481 */
[----:B------:R-:W-:Y:S02]  /*2390*/  IADD3 R109, R149, UR5, RZ ;  /* 0x00000005956d7c10 */ /* 0x000fe4000fffe0ff */
[----:B------:R-:W-:-:S02]  /*23a0*/  SHF.R.S32.HI R122, RZ, 0x1f, R128 ;  /* 0x0000001fff7a7819 */ /* 0x000fc40000011480 */
[----:B------:R-:W-:Y:S02]  /*23b0*/  IADD3.X R121, R121, c[0x0][0x2ac], RZ, P2, !PT ;  /* 0x0000ab0079797a10 */ /* 0x000fe400017fe4ff */
[----:B------:R-:W-:Y:S02]  /*23c0*/  IADD3.X R51, R51, c[0x0][0x2ac], RZ, P0, !PT ;  /* 0x0000ab0033337a10 */ /* 0x000fe400007fe4ff */
.L_x_7109:
        /* <DEDUP_REMOVED lines=15> */
.L_x_7042:
[----:B------:R-:W-:Y:S05]  /*24c0*/  BSYNC B0 ;  /* 0x0000000000007941 */ /* 0x000fea0003800000 */
.L_x_7041:
        /* <DEDUP_REMOVED lines=15> */
.L_x_7044:
[----:B------:R-:W-:Y:S05]  /*25c0*/  BSYNC B0 ;  /* 0x0000000000007941 */ /* 0x000fea0003800000 */
.L_x_7043:
        /* <DEDUP_REMOVED lines=15> */
.L_x_7046:
[----:B------:R-:W-:Y:S05]  /*26c0*/  BSYNC B0 ;  /* 0x0000000000007941 */ /* 0x000fea0003800000 */
.L_x_7045:
        /* <DEDUP_REMOVED lines=15> */
.L_x_7048:
[----:B------:R-:W-:Y:S05]  /*27c0*/  BSYNC B0 ;  /* 0x0000000000007941 */ /* 0x000fea0003800000 */
.L_x_7047:
        /* <DEDUP_REMOVED lines=62> */
.L_x_7054:
[----:B------:R-:W-:Y:S05]  /*2bb0*/  BSYNC B0 ;  /* 0x0000000000007941 */ /* 0x000fea0003800000 */
.L_x_7053:
        /* <DEDUP_REMOVED lines=50> */
.L_x_7052:
[----:B------:R-:W-:Y:S05]  /*2ee0*/  BSYNC B1 ;  /* 0x0000000000017941 */ /* 0x000fea0003800000 */
.L_x_7051:
        /* <DEDUP_REMOVED lines=60> */
.L_x_7058:
[----:B------:R-:W-:Y:S05]  /*32b0*/  BSYNC B0 ;  /* 0x0000000000007941 */ /* 0x000fea0003800000 */
.L_x_7057:
        /* <DEDUP_REMOVED lines=52> */
.L_x_7056:
[----:B------:R-:W-:Y:S05]  /*3600*/  BSYNC B1 ;  /* 0x0000000000017941 */ /* 0x000fea0003800000 */
.L_x_7055:
        /* <DEDUP_REMOVED lines=60> */
.L_x_7062:
[----:B------:R-:W-:Y:S05]  /*39d0*/  BSYNC B0 ;  /* 0x0000000000007941 */ /* 0x000fea0003800000 */
.L_x_7061:
        /* <DEDUP_REMOVED lines=52> */
.L_x_7060:
[----:B------:R-:W-:Y:S05]  /*3d20*/  BSYNC B1 ;  /* 0x0000000000017941 */ /* 0x000fea0003800000 */
.L_x_7059:
        /* <DEDUP_REMOVED lines=63> */
.L_x_7066:
[----:B------:R-:W-:Y:S05]  /*4120*/  BSYNC B0 ;  /* 0x0000000000007941 */ /* 0x000fea0003800000 */
.L_x_7065:
        /* <DEDUP_REMOVED lines=52> */
.L_x_7064:
[----:B------:R-:W-:Y:S05]  /*4470*/  BSYNC B1 ;  /* 0x0000000000017941 */ /* 0x000fea0003800000 */
.L_x_7063:
        /* <DEDUP_REMOVED lines=9> */
.L_x_7050:
        /* <DEDUP_REMOVED lines=89> */
.L_x_7073:
[----:B------:R-:W-:Y:S05]  /*4aa0*/  BSYNC B0 ;  /* 0x0000000000007941 */ /* 0x000fea0003800000 */
.L_x_7072:
[----:B-----5:R2:W-:Y:S02]  /*4ab0*/  STG.E.128 [R110.64], R36 ;  /* 0x000000246e007986 */ /* 0x0205e4000c101d06 */
.L_x_7071:
[----:B------:R-:W-:Y:S05]  /*4ac0*/  BSYNC B1 ;  /* 0x0000000000017941 */ /* 0x000fea0003800000 */
.L_x_7070:
        /* <DEDUP_REMOVED lines=87> */
.L_x_7075:
[----:B------:R-:W-:Y:S05]  /*5040*/  BSYNC B0 ;  /* 0x0000000000007941 */ /* 0x000fea0003800000 */
.L_x_7074:
[----:B-----5:R3:W-:Y:S02]  /*5050*/  STG.E.128 [R110.64+0x80], R36 ;  /* 0x000080246e007986 */ /* 0x0207e4000c101d06 */
.L_x_7069:
[----:B------:R-:W-:Y:S05]  /*5060*/  BSYNC B2 ;  /* 0x0000000000027941 */ /* 0x000fea0003800000 */
.L_x_7068:
        /* <DEDUP_REMOVED lines=94> */
.L_x_7081:
[----:B------:R-:W-:Y:S05]  /*5650*/  BSYNC B0 ;  /* 0x0000000000007941 */ /* 0x000fea0003800000 */
.L_x_7080:
[C---:B------:R-:W-:Y:S04]  /*5660*/  LEA R2, P0, R152.reuse, R110, 0x1 ;  /* 0x0000006e98027211 */ /* 0x040fe800078008ff */
[----:B------:R-:W-:Y:S05]  /*5670*/  LEA.HI.X R3, R152, R111, R151, 0x1, P0 ;  /* 0x0000006f98037211 */ /* 0x000fea00000f0c97 */
[----:B-----5:R3:W-:Y:S04]  /*5680*/  STG.E.128 [R2.64], R36 ;  /* 0x0000002402007986 */ /* 0x0207e8000c101d06 */
.L_x_7079:
[----:B------:R-:W-:Y:S05]  /*5690*/  BSYNC B1 ;  /* 0x0000000000017941 */ /* 0x000fea0003800000 */
.L_x_7078:
        /* <DEDUP_REMOVED lines=91> */
.L_x_7083:
[----:B------:R-:W-:Y:S05]  /*5c50*/  BSYNC B0 ;  /* 0x0000000000007941 */ /* 0x000fea0003800000 */
.L_x_7082:
[C---:B------:R-:W-:Y:S04]  /*5c60*/  LEA R2, P0, R89.reuse, R110, 0x1 ;  /* 0x0000006e59027211 */ /* 0x040fe800078008ff */
[----:B------:R-:W-:Y:S05]  /*5c70*/  LEA.HI.X R3, R89, R111, R88, 0x1, P0 ;  /* 0x0000006f59037211 */ /* 0x000fea00000f0c58 */
[----:B-----5:R3:W-:Y:S04]  /*5c80*/  STG.E.128 [R2.64], R36 ;  /* 0x0000002402007986 */ /* 0x0207e8000c101d06 */
.L_x_7077:
[----:B------:R-:W-:Y:S05]  /*5c90*/  BSYNC B2 ;  /* 0x0000000000027941 */ /* 0x000fea0003800000 */
.L_x_7076:
        /* <DEDUP_REMOVED lines=94> */
.L_x_7089:
[----:B------:R-:W-:Y:S05]  /*6280*/  BSYNC B0 ;  /* 0x0000000000007941 */ /* 0x000fea0003800000 */
.L_x_7088:
[C---:B------:R-:W-:Y:S04]  /*6290*/  LEA R2, P0, R160.reuse, R110, 0x1 ;  /* 0x0000006ea0027211 */ /* 0x040fe800078008ff */
[----:B------:R-:W-:Y:S05]  /*62a0*/  LEA.HI.X R3, R160, R111, R83, 0x1, P0 ;  /* 0x0000006fa0037211 */ /* 0x000fea00000f0c53 */
[----:B-----5:R3:W-:Y:S04]  /*62b0*/  STG.E.128 [R2.64], R36 ;  /* 0x0000002402007986 */ /* 0x0207e8000c101d06 */
.L_x_7087:
[----:B------:R-:W-:Y:S05]  /*62c0*/  BSYNC B1 ;  /* 0x0000000000017941 */ /* 0x000fea0003800000 */
.L_x_7086:
        /* <DEDUP_REMOVED lines=91> */
.L_x_7091:
[----:B------:R-:W-:Y:S05]  /*6880*/  BSYNC B0 ;  /* 0x0000000000007941 */ /* 0x000fea0003800000 */
.L_x_7090:
[C---:B------:R-:W-:Y:S04]  /*6890*/  LEA R2, P0, R91.reuse, R110, 0x1 ;  /* 0x0000006e5b027211 */ /* 0x040fe800078008ff */
[----:B------:R-:W-:Y:S05]  /*68a0*/  LEA.HI.X R3, R91, R111, R90, 0x1, P0 ;  /* 0x0000006f5b037211 */ /* 0x000fea00000f0c5a */
[----:B-----5:R3:W-:Y:S04]  /*68b0*/  STG.E.128 [R2.64], R36 ;  /* 0x0000002402007986 */ /* 0x0207e8000c101d06 */
.L_x_7085:
[----:B------:R-:W-:Y:S05]  /*68c0*/  BSYNC B2 ;  /* 0x0000000000027941 */ /* 0x000fea0003800000 */
.L_x_7084:
        /* <DEDUP_REMOVED lines=96> */
.L_x_7097:
[----:B------:R-:W-:Y:S05]  /*6ed0*/  BSYNC B0 ;  /* 0x0000000000007941 */ /* 0x000fea0003800000 */
.L_x_7096:
[C---:B------:R-:W-:Y:S02]  /*6ee0*/  IMAD R0, R157.reuse, c[0x0][0x19c], RZ ;  /* 0x000067009d007a24 */ /* 0x040fe400078e02ff */
[----:B------:R-:W-:Y:S05]  /*6ef0*/  IMAD.WIDE.U32 R2, R157, c[0x0][0x198], R110 ;  /* 0x000066009d027a25 */ /* 0x000fea00078e006e */
[----:B------:R-:W-:Y:S05]  /*6f00*/  IADD3 R3, R3, R0, RZ ;  /* 0x0000000003037210 */ /* 0x000fea0007ffe0ff */
[----:B-----5:R3:W-:Y:S02]  /*6f10*/  STG.E.128 [R2.64], R36 ;  /* 0x0000002402007986 */ /* 0x0207e4000c101d06 */
.L_x_7095:
[----:B------:R-:W-:Y:S05]  /*6f20*/  BSYNC B1 ;  /* 0x0000000000017941 */ /* 0x000fea0003800000 */
.L_x_7094:
        /* <DEDUP_REMOVED lines=91> */
.L_x_7099:
[----:B------:R-:W-:Y:S05]  /*74e0*/  BSYNC B0 ;  /* 0x0000000000007941 */ /* 0x000fea0003800000 */
.L_x_7098:
[C---:B------:R-:W-:Y:S04]  /*74f0*/  LEA R2, P0, R95.reuse, R110, 0x1 ;  /* 0x0000006e5f027211 */ /* 0x040fe800078008ff */
[----:B------:R-:W-:Y:S05]  /*7500*/  LEA.HI.X R3, R95, R111, R94, 0x1, P0 ;  /* 0x0000006f5f037211 */ /* 0x000fea00000f0c5e */
[----:B-----5:R3:W-:Y:S04]  /*7510*/  STG.E.128 [R2.64], R36 ;  /* 0x0000002402007986 */ /* 0x0207e8000c101d06 */
.L_x_7093:
[----:B------:R-:W-:Y:S05]  /*7520*/  BSYNC B2 ;  /* 0x0000000000027941 */ /* 0x000fea0003800000 */
.L_x_7092:
        /* <DEDUP_REMOVED lines=8> */
.L_x_7049:
        /* <DEDUP_REMOVED lines=8> */
.L_x_7101:
[----:B------:R-:W-:Y:S05]  /*7630*/  BSYNC B0 ;  /* 0x0000000000007941 */ /* 0x000fea0003800000 */
.L_x_7100:
        /* <DEDUP_REMOVED lines=16> */
.L_x_7103:
[----:B------:R-:W-:Y:S05]  /*7740*/  BSYNC B0 ;  /* 0x0000000000007941 */ /* 0x000fea0003800000 */
.L_x_7102:
        /* <DEDUP_REMOVED lines=16> */
.L_x_7105:
[----:B------:R-:W-:Y:S05]  /*7850*/  BSYNC B0 ;  /* 0x0000000000007941 */ /* 0x000fea0003800000 */
.L_x_7104:
        /* <DEDUP_REMOVED lines=20> */
.L_x_7106:
[----:B------:R-:W-:Y:S05]  /*79a0*/  BSYNC B0 ;  /* 0x0000000000007941 */ /* 0x000fea0003800000 */
.L_x_7067:
        /* <DEDUP_REMOVED lines=80> */
.L_x_7107:
        /* <DEDUP_REMOVED lines=8> */
.L_x_7108:
[----:B------:R-:W-:Y:S04]  /*7f30*/  IADD3 R11, R11, -0x1, RZ ;  /* 0xffffffff0b0b7810 */ /* 0x000fe80007ffe0ff */
[----:B------:R-:W-:Y:S11]  /*7f40*/  ISETP.GT.AND P0, PT, R11, R78, PT ;  /* 0x0000004e0b00720c */ /* 0x000ff60003f04270 */
[----:B------:R-:W-:Y:S02]  /*7f50*/  @!UPT UIADD3 URZ, URZ, URZ, URZ ;  /* 0x0000003f3f3ff290 */ /* 0x000fe4000fffe03f */
[----:B------:R-:W-:-:S05]  /*7f60*/  @P0 BRA `(.L_x_7109) ;  /* 0xffffa46000000947 */ /* 0x000fca000383ffff */
.L_x_7040:
        /* <DEDUP_REMOVED lines=26> */
[----:B------:R-:W-:-:S02]  /*8110*/  LEA R28, P4, R4, c[0x0][0x160], 0x1 ;  /* 0x00005800041c7a11 */ /* 0x000fc400078808ff */
[----:B------:R-:W-:Y:S01]  /*8120*/  LEA.HI.X R145, R3, R145, R2, 0x5, P2 ;  /* 0x0000009103917211 */ /* 0x000fe200010f2c02 */
[----:B------:R-:W-:Y:S01]  /*8130*/  IMAD.IADD R3, R155, 0x1, -R56 ;  /* 0x000000019b037824 */ /* 0x000fe200078e0a38 */
[----:B------:R-:W-:Y:S02]  /*8140*/  LEA.HI.X R25, R8, c[0x0][0x164], R5, 0x1, P1 ;  /* 0x0000590008197a11 */ /* 0x000fe400008f0c05 */
[----:B------:R-:W-:Y:S02]  /*8150*/  ISETP.NE.AND P1, PT, RZ, UR4, PT ;  /* 0x00000004ff007c0c */ /* 0x000fe4000bf25270 */
[----:B------:R-:W-:Y:S02]  /*8160*/  LEA.HI.X R29, R4, c[0x0][0x164], R7, 0x1, P4 ;  /* 0x00005900041d7a11 */ /* 0x000fe400020f0c07 */
[----:B------:R-:W-:Y:S02]  /*8170*/  LEA R26, P4, R0, c[0x0][0x160], 0x1 ;  /* 0x00005800001a7a11 */ /* 0x000fe400078808ff */
[----:B------:R-:W-:-:S02]  /*8180*/  ISETP.GE.AND P2, PT, R136, R3, PT ;  /* 0x000000038800720c */ /* 0x000fc40003f46270 */
[----:B------:R-:W-:Y:S02]  /*8190*/  LEA.HI.X R27, R0, c[0x0][0x164], R145, 0x1, P4 ;  /* 0x00005900001b7a11 */ /* 0x000fe400020f0c91 */
[----:B------:R-:W-:Y:S02]  /*81a0*/  ISETP.GT.AND P2, PT, R64, -0x8, !P2 ;  /* 0xfffffff84000780c */ /* 0x000fe40005744270 */
        /* <DEDUP_REMOVED lines=62> */
.L_x_7118:
[----:B------:R-:W-:Y:S05]  /*8590*/  BSYNC B0 ;  /* 0x0000000000007941 */ /* 0x000fea0003800000 */
.L_x_7117:
[----:B-----5:R3:W-:Y:S02]  /*85a0*/  STS.128 [R165], R8 ;  /* 0x00000008a5007388 */ /* 0x0207e40000000c00 */
.L_x_7116:
[----:B------:R-:W-:Y:S05]  /*85b0*/  BSYNC B1 ;  /* 0x0000000000017941 */ /* 0x000fea0003800000 */
.L_x_7115:
        /* <DEDUP_REMOVED lines=44> */
.L_x_7120:
[----:B------:R-:W-:Y:S05]  /*8880*/  BSYNC B0 ;  /* 0x0000000000007941 */ /* 0x000fea0003800000 */
.L_x_7119:
[----:B-----5:R1:W-:Y:S02]  /*8890*/  STS.128 [R165+0x2000], R8 ;  /* 0x00200008a5007388 */ /* 0x0203e40000000c00 */
.L_x_7114:
[----:B------:R-:W-:Y:S05]  /*88a0*/  BSYNC B2 ;  /* 0x0000000000027941 */ /* 0x000fea0003800000 */
.L_x_7113:
        /* <DEDUP_REMOVED lines=60> */
.L_x_7126:
[----:B------:R-:W-:Y:S05]  /*8c70*/  BSYNC B0 ;  /* 0x0000000000007941 */ /* 0x000fea0003800000 */
.L_x_7125:
[----:B-----5:R3:W-:Y:S02]  /*8c80*/  STS.128 [R165+0x800], R8 ;  /* 0x00080008a5007388 */ /* 0x0207e40000000c00 */
.L_x_7124:
[----:B------:R-:W-:Y:S05]  /*8c90*/  BSYNC B1 ;  /* 0x0000000000017941 */ /* 0x000fea0003800000 */
.L_x_7123:
        /* <DEDUP_REMOVED lines=44> */
.L_x_7128:
[----:B------:R-:W-:Y:S05]  /*8f60*/  BSYNC B0 ;  /* 0x0000000000007941 */ /* 0x000fea0003800000 */
.L_x_7127:
[----:B-----5:R1:W-:Y:S02]  /*8f70*/  STS.128 [R165+0x2800], R28 ;  /* 0x0028001ca5007388 */ /* 0x0203e40000000c00 */
.L_x_7122:
[----:B------:R-:W-:Y:S05]  /*8f80*/  BSYNC B2 ;  /* 0x0000000000027941 */ /* 0x000fea0003800000 */
.L_x_7121:
        /* <DEDUP_REMOVED lines=61> */
.L_x_7134:
[----:B------:R-:W-:Y:S05]  /*9360*/  BSYNC B0 ;  /* 0x0000000000007941 */ /* 0x000fea0003800000 */
.L_x_7133:
[----:B-----5:R3:W-:Y:S02]  /*9370*/  STS.128 [R165+0x1000], R8 ;  /* 0x00100008a5007388 */ /* 0x0207e40000000c00 */
.L_x_7132:
[----:B------:R-:W-:Y:S05]  /*9380*/  BSYNC B1 ;  /* 0x0000000000017941 */ /* 0x000fea0003800000 */
.L_x_7131:
        /* <DEDUP_REMOVED lines=45> */
.L_x_7136:
[----:B------:R-:W-:Y:S05]  /*9660*/  BSYNC B0 ;  /* 0x0000000000007941 */ /* 0x000fea0003800000 */
.L_x_7135:
[----:B-----5:R1:W-:Y:S02]  /*9670*/  STS.128 [R165+0x3000], R8 ;  /* 0x00300008a5007388 */ /* 0x0203e40000000c00 */
.L_x_7130:
[----:B------:R-:W-:Y:S05]  /*9680*/  BSYNC B2 ;  /* 0x0000000000027941 */ /* 0x000fea0003800000 */
.L_x_7129:
        /* <DEDUP_REMOVED lines=51> */
[----:B------:R-:W-:Y:S01]  /*99c0*/  FFMA.FTZ R0, R9, R6, -R0 ;  /* 0x0000000609007223 */ /* 0x000fe20000010800 */
[----:B------:R-:W-:Y:S01]  /*99d0*/  F2FP.BF16.PACK_AB R9, R17, R10 ;  /* 0x0000000a1109723e */ /* 0x000fe200000010ff */
[----:B------:R-:W-:Y:S01]  /*99e0*/  FFMA.FTZ R3, R14, R6, R3 ;  /* 0x000000060e037223 */ /* 0x000fe20000010003 */
[----:B------:R-:W-:Y:S01]  /*99f0*/  F2FP.BF16.PACK_AB R11, R16, R19 ;  /* 0x00000013100b723e */ /* 0x000fe200000010ff */
[-C--:B------:R-:W-:Y:S02]  /*9a00*/  FFMA.FTZ R4, R13, R7.reuse, -R4 ;  /* 0x000000070d047223 */ /* 0x080fe40000010804 */
[----:B------:R-:W-:Y:S01]  /*9a10*/  FFMA.FTZ R5, R18, R7, R5 ;  /* 0x0000000712057223 */ /* 0x000fe20000010005 */
[----:B------:R-:W-:-:S04]  /*9a20*/  F2FP.BF16.PACK_AB R8, R3, R0 ;  /* 0x000000000308723e */ /* 0x000fc800000010ff */
[----:B------:R-:W-:Y:S02]  /*9a30*/  F2FP.BF16.PACK_AB R10, R5, R4 ;  /* 0x00000004050a723e */ /* 0x000fe400000010ff */
.L_x_7141:
[----:B------:R-:W-:Y:S05]  /*9a40*/  BSYNC B0 ;  /* 0x0000000000007941 */ /* 0x000fea0003800000 */
.L_x_7140:
[----:B-----5:R3:W-:Y:S02]  /*9a50*/  STS.128 [R165+0x1800], R8 ;  /* 0x00180008a5007388 */ /* 0x0207e40000000c00 */
.L_x_7139:
[----:B------:R-:W-:Y:S05]  /*9a60*/  BSYNC B1 ;  /* 0x0000000000017941 */ /* 0x000fea0003800000 */
.L_x_7138:
        /* <DEDUP_REMOVED lines=11> */
[----:B------:R-:W-:Y:S02]  /*9b20*/  LOP3.LUT R10, R27, 0xffff0000, RZ, 0xc0, !PT ;  /* 0xffff00001b0a7812 */ /* 0x000fe400078ec0ff */
[----:B------:R-:W-:-:S02]  /*9b30*/  SHF.L.U32 R8, R24, 0x10, RZ ;  /* 0x0000001018087819 */ /* 0x000fc400000006ff */
[----:B------:R-:W-:Y:S02]  /*9b40*/  SHF.L.U32 R11, R27, 0x10, RZ ;  /* 0x000000101b0b7819 */ /* 0x000fe400000006ff */
        /* <DEDUP_REMOVED lines=10> */
[----:B------:R-:W-:Y:S01]  /*9bf0*/  FFMA.FTZ R14, R3, R17, -R14 ;  /* 0x00000011030e7223 */ /* 0x000fe2000001080e */
[----:B------:R-:W-:Y:S01]  /*9c00*/  SHF.L.U32 R3, R4, 0x10, RZ ;  /* 0x0000001004037819 */ /* 0x000fe200000006ff */
[----:B------:R-:W-:-:S02]  /*9c10*/  FMUL.FTZ R16, R10, R13 ;  /* 0x0000000d0a107220 */ /* 0x000fc40000410000 */
[C---:B------:R-:W-:Y:S02]  /*9c20*/  FMUL.FTZ R13, R11.reuse, R13 ;  /* 0x0000000d0b0d7220 */ /* 0x040fe40000410000 */
[----:B------:R-:W-:Y:S02]  /*9c30*/  FFMA.FTZ R9, R0, R17, R9 ;  /* 0x0000001100097223 */ /* 0x000fe40000010009 */
[----:B------:R-:W-:Y:S01]  /*9c40*/  FFMA.FTZ R16, R11, R15, -R16 ;  /* 0x0000000f0b107223 */ /* 0x000fe20000010810 */
[----:B------:R-:W-:Y:S01]  /*9c50*/  SHF.L.U32 R11, R6, 0x10, RZ ;  /* 0x00000010060b7819 */ /* 0x000fe200000006ff */
[-C--:B------:R-:W-:Y:S01]  /*9c60*/  FMUL.FTZ R0, R24, R3.reuse ;  /* 0x0000000318007220 */ /* 0x080fe20000410000 */
[----:B------:R-:W-:Y:S01]  /*9c70*/  F2FP.BF16.PACK_AB R25, R9, R14 ;  /* 0x0000000e0919723e */ /* 0x000fe200000010ff */
[----:B------:R-:W-:Y:S02]  /*9c80*/  FMUL.FTZ R4, R8, R3 ;  /* 0x0000000308047220 */ /* 0x000fe40000410000 */
[----:B------:R-:W-:-:S02]  /*9c90*/  FMUL.FTZ R3, R26, R5 ;  /* 0x000000051a037220 */ /* 0x000fc40000410000 */
[----:B------:R-:W-:Y:S02]  /*9ca0*/  FMUL.FTZ R5, R12, R5 ;  /* 0x000000050c057220 */ /* 0x000fe40000410000 */
[----:B------:R-:W-:Y:S02]  /*9cb0*/  FFMA.FTZ R0, R8, R11, -R0 ;  /* 0x0000000b08007223 */ /* 0x000fe40000010800 */
[----:B------:R-:W-:Y:S02]  /*9cc0*/  FFMA.FTZ R13, R10, R15, R13 ;  /* 0x0000000f0a0d7223 */ /* 0x000fe4000001000d */
[----:B------:R-:W-:Y:S02]  /*9cd0*/  FFMA.FTZ R11, R24, R11, R4 ;  /* 0x0000000b180b7223 */ /* 0x000fe40000010004 */
[-C--:B------:R-:W-:Y:S01]  /*9ce0*/  FFMA.FTZ R3, R12, R7.reuse, -R3 ;  /* 0x000000070c037223 */ /* 0x080fe20000010803 */
[----:B------:R-:W-:Y:S01]  /*9cf0*/  F2FP.BF16.PACK_AB R27, R13, R16 ;  /* 0x000000100d1b723e */ /* 0x000fe200000010ff */
[----:B------:R-:W-:Y:S01]  /*9d00*/  FFMA.FTZ R26, R26, R7, R5 ;  /* 0x000000071a1a7223 */ /* 0x000fe20000010005 */
[----:B------:R-:W-:-:S04]  /*9d10*/  F2FP.BF16.PACK_AB R24, R11, R0 ;  /* 0x000000000b18723e */ /* 0x000fc800000010ff */
[----:B------:R-:W-:Y:S02]  /*9d20*/  F2FP.BF16.PACK_AB R26, R26, R3 ;  /* 0x000000031a1a723e */ /* 0x000fe400000010ff */
.L_x_7143:
[----:B------:R-:W-:Y:S05]  /*9d30*/  BSYNC B0 ;  /* 0x0000000000007941 */ /* 0x000fea0003800000 */
.L_x_7142:
[----:B-----5:R2:W-:Y:S01]  /*9d40*/  STS.128 [R165+0x3800], R24 ;  /* 0x00380018a5007388 */ /* 0x0205e20000000c00 */
[----:B------:R-:W-:Y:S05]  /*9d50*/  BRA `(.L_x_7137) ;  /* 0x0000356000007947 */ /* 0x000fea0003800000 */
.L_x_7112:
        /* <DEDUP_REMOVED lines=90> */
.L_x_7149:
[----:B------:R-:W-:Y:S05]  /*a300*/  BSYNC B0 ;  /* 0x0000000000007941 */ /* 0x000fea0003800000 */
.L_x_7148:
[----:B-----5:R3:W-:Y:S02]  /*a310*/  STS.128 [R165], R16 ;  /* 0x00000010a5007388 */ /* 0x0207e40000000c00 */
.L_x_7147:
[----:B------:R-:W-:Y:S05]  /*a320*/  BSYNC B1 ;  /* 0x0000000000017941 */ /* 0x000fea0003800000 */
.L_x_7146:
        /* <DEDUP_REMOVED lines=86> */
.L_x_7151:
[----:B------:R-:W-:Y:S05]  /*a890*/  BSYNC B0 ;  /* 0x0000000000007941 */ /* 0x000fea0003800000 */
.L_x_7150:
[----:B-----5:R1:W-:Y:S02]  /*a8a0*/  STS.128 [R165+0x2000], R16 ;  /* 0x00200010a5007388 */ /* 0x0203e40000000c00 */
.L_x_7145:
[----:B------:R-:W-:Y:S05]  /*a8b0*/  BSYNC B2 ;  /* 0x0000000000027941 */ /* 0x000fea0003800000 */
.L_x_7144:
        /* <DEDUP_REMOVED lines=95> */
.L_x_7157:
[----:B------:R-:W-:Y:S05]  /*aeb0*/  BSYNC B0 ;  /* 0x0000000000007941 */ /* 0x000fea0003800000 */
.L_x_7156:
[----:B-----5:R3:W-:Y:S02]  /*aec0*/  STS.128 [R165+0x800], R16 ;  /* 0x00080010a5007388 */ /* 0x0207e40000000c00 */
.L_x_7155:
[----:B------:R-:W-:Y:S05]  /*aed0*/  BSYNC B1 ;  /* 0x0000000000017941 */ /* 0x000fea0003800000 */
.L_x_7154:
        /* <DEDUP_REMOVED lines=89> */
.L_x_7159:
[----:B------:R-:W-:Y:S05]  /*b470*/  BSYNC B0 ;  /* 0x0000000000007941 */ /* 0x000fea0003800000 */
.L_x_7158:
[----:B-----5:R1:W-:Y:S02]  /*b480*/  STS.128 [R165+0x2800], R4 ;  /* 0x00280004a5007388 */ /* 0x0203e40000000c00 */
.L_x_7153:
[----:B------:R-:W-:Y:S05]  /*b490*/  BSYNC B2 ;  /* 0x0000000000027941 */ /* 0x000fea0003800000 */
.L_x_7152:
        /* <DEDUP_REMOVED lines=97> */
.L_x_7165:
[----:B------:R-:W-:Y:S05]  /*bab0*/  BSYNC B0 ;  /* 0x0000000000007941 */ /* 0x000fea0003800000 */
.L_x_7164:
[----:B-----5:R3:W-:Y:S02]  /*bac0*/  STS.128 [R165+0x1000], R16 ;  /* 0x00100010a5007388 */ /* 0x0207e40000000c00 */
.L_x_7163:
[----:B------:R-:W-:Y:S05]  /*bad0*/  BSYNC B1 ;  /* 0x0000000000017941 */ /* 0x000fea0003800000 */
.L_x_7162:
        /* <DEDUP_REMOVED lines=90> */
.L_x_7167:
[----:B------:R-:W-:Y:S05]  /*c080*/  BSYNC B0 ;  /* 0x0000000000007941 */ /* 0x000fea0003800000 */
.L_x_7166:
[----:B-----5:R3:W-:Y:S02]  /*c090*/  STS.128 [R165+0x3000], R16 ;  /* 0x00300010a5007388 */ /* 0x0207e40000000c00 */
.L_x_7161:
[----:B------:R-:W-:Y:S05]  /*c0a0*/  BSYNC B2 ;  /* 0x0000000000027941 */ /* 0x000fea0003800000 */
.L_x_7160:
        /* <DEDUP_REMOVED lines=95> */
.L_x_7171:
[----:B------:R-:W-:Y:S05]  /*c6a0*/  BSYNC B0 ;  /* 0x0000000000007941 */ /* 0x000fea0003800000 */
.L_x_7170:
[----:B-----5:R3:W-:Y:S02]  /*c6b0*/  STS.128 [R165+0x1800], R16 ;  /* 0x00180010a5007388 */ /* 0x0207e40000000c00 */
.L_x_7169:
[----:B------:R-:W-:Y:S05]  /*c6c0*/  BSYNC B1 ;  /* 0x0000000000017941 */ /* 0x000fea0003800000 */
.L_x_7168:
        /* <DEDUP_REMOVED lines=95> */
.L_x_7173:
[----:B------:R-:W-:Y:S05]  /*ccc0*/  BSYNC B0 ;  /* 0x0000000000007941 */ /* 0x000fea0003800000 */
.L_x_7172:
[----:B-----5:R1:W-:Y:S01]  /*ccd0*/  STS.128 [R165+0x3800], R4 ;  /* 0x00380004a5007388 */ /* 0x0203e20000000c00 */
[----:B------:R-:W-:Y:S05]  /*cce0*/  BRA `(.L_x_7137) ;  /* 0x000005d000007947 */ /* 0x000fea0003800000 */
.L_x_7111:
        /* <DEDUP_REMOVED lines=20> */
.L_x_7175:
[----:B------:R-:W-:Y:S05]  /*ce30*/  BSYNC B0 ;  /* 0x0000000000007941 */ /* 0x000fea0003800000 */
.L_x_7174:
        /* <DEDUP_REMOVED lines=22> */
.L_x_7177:
[----:B------:R-:W-:Y:S05]  /*cfa0*/  BSYNC B0 ;  /* 0x0000000000007941 */ /* 0x000fea0003800000 */
.L_x_7176:
        /* <DEDUP_REMOVED lines=23> */
.L_x_7179:
[----:B------:R-:W-:Y:S05]  /*d120*/  BSYNC B0 ;  /* 0x0000000000007941 */ /* 0x000fea0003800000 */
.L_x_7178:
        /* <DEDUP_REMOVED lines=25> */
.L_x_7137:
[----:B------:R-:W-:Y:S05]  /*d2c0*/  BSYNC B3 ;  /* 0x0000000000037941 */ /* 0x000fea0003800000 */
.L_x_7110:
        /* <DEDUP_REMOVED lines=25> */
.L_x_7181:
[----:B------:R-:W-:Y:S05]  /*d460*/  BSYNC B0 ;  /* 0x0000000000007941 */ /* 0x000fea0003800000 */
.L_x_7180:
        /* <DEDUP_REMOVED lines=22> */
.L_x_7183:
[----:B------:R-:W-:Y:S05]  /*d5d0*/  BSYNC B0 ;  /* 0x0000000000007941 */ /* 0x000fea0003800000 */
.L_x_7182:
        /* <DEDUP_REMOVED lines=26> */
.L_x_7185:
[----:B------:R-:W-:Y:S05]  /*d780*/  BSYNC B0 ;  /* 0x0000000000007941 */ /* 0x000fea0003800000 */
.L_x_7184:
        /* <DEDUP_REMOVED lines=30> */
.L_x_7187:
[----:B------:R-:W-:Y:S05]  /*d970*/  BSYNC B0 ;  /* 0x0000000000007941 */ /* 0x000fea0003800000 */
.L_x_7186:
[----:B------:R-:W-:Y:S01]  /*d980*/  IMAD R62, R62, c[0x0][0x320], RZ ;  /* 0x0000c8003e3e7a24 */ /* 0x000fe200078e02ff */
[----:B------:R-:W0:Y:S01]  /*d990*/  LDGDEPBAR ;  /* 0x00000000000079af */ /* 0x000e220000000000 */
[----:B------:R-:W-:-:S04]  /*d9a0*/  IMAD.WIDE.U32 R138, R63, c[0x0][0x320], R138 ;  /* 0x0000c8003f8a7a25 */ /* 0x000fc800078e008a */
[----:B------:R-:W-:Y:S01]  /*d9b0*/  IMAD R62, R63, c[0x0][0x324], R62 ;  /* 0x0000c9003f3e7a24 */ /* 0x000fe200078e023e */
[----:B-1----:R-:W-:-:S03]  /*d9c0*/  LEA R6, P0, R138, c[0x0][0x318], 0x2 ;  /* 0x0000c6008a067a11 */ /* 0x002fc600078010ff */
[----:B------:R-:W-:-:S05]  /*d9d0*/  IMAD.IADD R62, R139, 0x1, R62 ;  /* 0x000000018b3e7824 */ /* 0x000fca00078e023e */
[----:B------:R-:W-:-:S06]  /*d9e0*/  LEA.HI.X R7, R138, c[0x0][0x31c], R62, 0x2, P0 ;  /* 0x0000c7008a077a11 */ /* 0x000fcc00000f143e */
[----:B------:R-:W2:Y:S01]  /*d9f0*/  LDG.E R7, [R6.64] ;  /* 0x0000000606077981 */ /* 0x000ea2000c1e1900 */
[----:B------:R-:W-:Y:S01]  /*da00*/  ISETP.GE.AND P1, PT, R136, R5, PT ;  /* 0x000000058800720c */ /* 0x000fe20003f26270 */
[----:B------:R-:W2:Y:S01]  /*da10*/  MUFU.RCP R0, c[0x0][0x238] ;  /* 0x00008e0000007b08 */ /* 0x000ea20000001000 */
[----:B------:R-:W-:Y:S01]  /*da20*/  SHF.R.S32.HI R4, RZ, 0x1f, R65 ;  /* 0x0000001fff047819 */ /* 0x000fe20000011441 */
[----:B------:R-:W-:-:S04]  /*da30*/  DEPBAR.LE SB0, 0x0 ;  /* 0x000080000000791a */ /* 0x000fc80000000000 */
[----:B------:R-:W-:Y:S01]  /*da40*/  BAR.SYNC.DEFER_BLOCKING 0x0 ;  /* 0x0000000000007b1d */ /* 0x000fe20000010000 */
[----:B------:R-:W-:Y:S01]  /*da50*/  IMAD.SHL.U32 R162, R64, 0x2, RZ ;  /* 0x0000000240a27824 */ /* 0x000fe200078e00ff */
[----:B------:R-:W-:Y:S02]  /*da60*/  LEA R170, P0, R106, c[0x0][0x170], 0x1 ;  /* 0x00005c006aaa7a11 */ /* 0x000fe400078008ff */
[----:B------:R-:W-:Y:S02]  /*da70*/  LEA.HI R161, R4, R65, RZ, 0x2 ;  /* 0x0000004104a17211 */ /* 0x000fe400078f10ff */
        /* <DEDUP_REMOVED lines=23> */
.L_x_7189:
[----:B-1----:R-:W-:Y:S05]  /*dbf0*/  BSYNC B0 ;  /* 0x0000000000007941 */ /* 0x002fea0003800000 */
.L_x_7188:
        /* <DEDUP_REMOVED lines=22> */
.L_x_7191:
[----:B------:R-:W-:Y:S05]  /*dd60*/  BSYNC B0 ;  /* 0x0000000000007941 */ /* 0x000fea0003800000 */
.L_x_7190:
        /* <DEDUP_REMOVED lines=26> */
.L_x_7193:
[----:B------:R-:W-:Y:S05]  /*df10*/  BSYNC B0 ;  /* 0x0000000000007941 */ /* 0x000fea0003800000 */
.L_x_7192:
        /* <DEDUP_REMOVED lines=28> */
.L_x_7195:
[----:B------:R-:W-:Y:S05]  /*e0e0*/  BSYNC B0 ;  /* 0x0000000000007941 */ /* 0x000fea0003800000 */
.L_x_7194:
        /* <DEDUP_REMOVED lines=9> */
[----:B------:R-:W0:Y:S01]  /*e180*/  LDGDEPBAR ;  /* 0x00000000000079af */ /* 0x000e220000000000 */
[----:B------:R-:W-:-:S02]  /*e190*/  LOP3.LUT R5, R4, 0x1c0, RZ, 0xc0, !PT ;  /* 0x000001c004057812 */ /* 0x000fc400078ec0ff */
[----:B------:R-:W-:Y:S01]  /*e1a0*/  LOP3.LUT R45, R45, 0xfffffe00, RZ, 0xc0, !PT ;  /* 0xfffffe002d2d7812 */ /* 0x000fe200078ec0ff */
[----:B------:R-:W-:Y:S01]  /*e1b0*/  IMAD.IADD R149, R2, 0x1, -R149 ;  /* 0x0000000102957824 */ /* 0x000fe200078e0a95 */
[----:B------:R-:W-:Y:S02]  /*e1c0*/  LOP3.LUT R136, R5, 0x8, R136, 0xf8, !PT ;  /* 0x0000000805887812 */ /* 0x000fe400078ef888 */
        /* <DEDUP_REMOVED lines=18> */
[----:B------:R-:W2:Y:S01]  /*e2f0*/  LDSM.16.M88.4 R20, [R150] ;  /* 0x000000009614783b */ /* 0x000ea20000000200 */
[----:B------:R-:W-:Y:S01]  /*e300*/  IMAD.MOV.U32 R2, RZ, RZ, 0x40 ;  /* 0x00000040ff027424 */ /* 0x000fe200078e00ff */
[----:B------:R-:W-:Y:S01]  /*e310*/  IADD3 R139, R147, 0x800, RZ ;  /* 0x00000800938b7810 */ /* 0x000fe20007ffe0ff */
[C---:B------:R-:W-:Y:S01]  /*e320*/  IMAD R146, R47.reuse, 0x2, R150 ;  /* 0x000000022f927824 */ /* 0x040fe200078e0296 */
[----:B------:R-:W-:Y:S01]  /*e330*/  LDSM.16.M88.4 R72, [R147] ;  /* 0x000000009348783b */ /* 0x000fe20000000200 */
[----:B------:R-:W-:Y:S01]  /*e340*/  IMAD R145, R47, 0x2, R148 ;  /* 0x000000022f917824 */ /* 0x000fe200078e0294 */
[----:B------:R-:W-:-:S02]  /*e350*/  SEL R2, R2, 0xffffffc0, !P2 ;  /* 0xffffffc002027807 */ /* 0x000fc40005000000 */
[----:B------:R-:W5:Y:S01]  /*e360*/  LDSM.16.M88.4 R68, [R148] ;  /* 0x000000009444783b */ /* 0x000f620000000200 */
[----:B------:R-:W-:Y:S02]  /*e370*/  IADD3 R138, R147, 0x1000, RZ ;  /* 0x00001000938a7810 */ /* 0x000fe40007ffe0ff */
[----:B------:R-:W-:Y:S01]  /*e380*/  IMAD.IADD R143, R149, 0x1, R2 ;  /* 0x00000001958f7824 */ /* 0x000fe200078e0202 */
[----:B------:R-:W1:Y:S01]  /*e390*/  LDSM.16.M88.4 R28, [R149+0x5000] ;  /* 0x00500000951c783b */ /* 0x000e620000000200 */
[----:B------:R-:W-:Y:S01]  /*e3a0*/  IMAD.IADD R136, R2, 0x1, R147 ;  /* 0x0000000102887824 */ /* 0x000fe200078e0293 */
[----:B------:R-:W-:Y:S01]  /*e3b0*/  IADD3 R137, R147, 0x1800, RZ ;  /* 0x0000180093897810 */ /* 0x000fe20007ffe0ff */
[----:B------:R-:W-:Y:S01]  /*e3c0*/  IMAD.IADD R2, R3, 0x1, R162 ;  /* 0x0000000103027824 */ /* 0x000fe200078e02a2 */
[----:B------:R-:W3:Y:S01]  /*e3d0*/  LDSM.16.M88.4 R8, [R149+0x5800] ;  /* 0x005800009508783b */ /* 0x000ee20000000200 */
[----:B------:R-:W-:Y:S02]  /*e3e0*/  IADD3 R135, R147, 0x2000, RZ ;  /* 0x0000200093877810 */ /* 0x000fe40007ffe0ff */
[----:B------:R-:W-:Y:S01]  /*e3f0*/  I2F R51, R2 ;  /* 0x0000000200337306 */ /* 0x000fe20000201400 */
[----:B------:R-:W4:Y:S01]  /*e400*/  LDSM.16.M88.4 R64, [R147+0x800] ;  /* 0x000800009340783b */ /* 0x000f220000000200 */
[----:B------:R-:W-:-:S02]  /*e410*/  IADD3 R58, R2, 0x11, RZ ;  /* 0x00000011023a7810 */ /* 0x000fc40007ffe0ff */
[C---:B------:R-:W-:Y:S01]  /*e420*/  IADD3 R134, R147.reuse, 0x2800, RZ ;  /* 0x0000280093867810 */ /* 0x040fe20007ffe0ff */
[----:B------:R-:W-:Y:S01]  /*e430*/  LDSM.16.M88.4 R12, [R143+0x4000] ;  /* 0x004000008f0c783b */ /* 0x000fe20000000200 */
[C---:B------:R-:W-:Y:S02]  /*e440*/  IADD3 R133, R147.reuse, 0x3000, RZ ;  /* 0x0000300093857810 */ /* 0x040fe40007ffe0ff */
[----:B------:R-:W-:Y:S01]  /*e450*/  I2F R56, R58 ;  /* 0x0000003a00387306 */ /* 0x000fe20000201400 */
[----:B------:R-:W1:Y:S01]  /*e460*/  LDSM.16.M88.4 R16, [R146] ;  /* 0x000000009210783b */ /* 0x000e620000000200 */
[----:B------:R-:W-:-:S03]  /*e470*/  IADD3 R132, R147, 0x3800, RZ ;  /* 0x0000380093847810 */ /* 0x000fc60007ffe0ff */
[----:B------:R-:W1:Y:S04]  /*e480*/  LDSM.16.M88.4 R60, [R147+0x1000] ;  /* 0x00100000933c783b */ /* 0x000e680000000200 */
[----:B------:R-:W3:Y:S01]  /*e490*/  LDSM.16.M88.4 R52, [R147+0x1800] ;  /* 0x001800009334783b */ /* 0x000ee20000000200 */
[C---:B--2---:R-:W-:Y:S03]  /*e4a0*/  HMMA.16816.F32.BF16 R4, R20.reuse, R80, RZ ;  /* 0x000000501404723c */ /* 0x044fe600000418ff */
[----:B------:R-:W-:Y:S04]  /*e4b0*/  LDSM.16.M88.4 R76, [R145] ;  /* 0x00000000914c783b */ /* 0x000fe80000000200 */
[----:B------:R-:W-:Y:S01]  /*e4c0*/  LDSM.16.M88.4 R88, [R143+0x5000] ;  /* 0x005000008f58783b */ /* 0x000fe20000000200 */
[C---:B------:R-:W-:Y:S03]  /*e4d0*/  HMMA.16816.F32.BF16 R80, R20.reuse, R82, RZ ;  /* 0x000000521450723c */ /* 0x040fe600000418ff */
[----:B------:R-:W-:Y:S05]  /*e4e0*/  LDSM.16.M88.4 R84, [R143+0x5800] ;  /* 0x005800008f54783b */ /* 0x000fea0000000200 */
[----:B------:R-:W-:Y:S08]  /*e4f0*/  HMMA.16816.F32.BF16 R40, R20, R36, RZ ;  /* 0x000000241428723c */ /* 0x000ff000000418ff */
[----:B-----5:R-:W-:Y:S08]  /*e500*/  HMMA.16816.F32.BF16 R4, R68, R72, R4 ;  /* 0x000000484404723c */ /* 0x020ff00000041804 */
[C---:B-1----:R-:W-:Y:S08]  /*e510*/  HMMA.16816.F32.BF16 R32, R20.reuse, R28, RZ ;  /* 0x0000001c1420723c */ /* 0x042ff000000418ff */
[C---:B------:R-:W-:Y:S08]  /*e520*/  HMMA.16816.F32.BF16 R36, R20.reuse, R38, RZ ;  /* 0x000000261424723c */ /* 0x040ff000000418ff */
[C---:B------:R-:W-:Y:S08]  /*e530*/  HMMA.16816.F32.BF16 R28, R20.reuse, R30, RZ ;  /* 0x0000001e141c723c */ /* 0x040ff000000418ff */
[C---:B---3--:R-:W-:Y:S08]  /*e540*/  HMMA.16816.F32.BF16 R24, R20.reuse, R8, RZ ;  /* 0x000000081418723c */ /* 0x048ff000000418ff */
[----:B------:R-:W-:Y:S01]  /*e550*/  HMMA.16816.F32.BF16 R20, R20, R10, RZ ;  /* 0x0000000a1414723c */ /* 0x000fe200000418ff */
[----:B------:R-:W1:Y:S07]  /*e560*/  LDSM.16.M88.4 R8, [R143+0x4800] ;  /* 0x004800008f08783b */ /* 0x000e6e0000000200 */
[C---:B------:R-:W-:Y:S01]  /*e570*/  HMMA.16816.F32.BF16 R80, R68.reuse, R74, R80 ;  /* 0x0000004a4450723c */ /* 0x040fe20000041850 */
[----:B------:R-:W2:Y:S07]  /*e580*/  LDSM.16.M88.4 R72, [R136] ;  /* 0x000000008848783b */ /* 0x000eae0000000200 */
[----:B----4-:R-:W-:Y:S08]  /*e590*/  HMMA.16816.F32.BF16 R40, R68, R64, R40 ;  /* 0x000000404428723c */ /* 0x010ff00000041828 */
[----:B------:R-:W-:Y:S08]  /*e5a0*/  HMMA.16816.F32.BF16 R4, R16, R12, R4 ;  /* 0x0000000c1004723c */ /* 0x000ff00000041804 */
[C---:B------:R-:W-:Y:S01]  /*e5b0*/  HMMA.16816.F32.BF16 R36, R68.reuse, R66, R36 ;  /* 0x000000424424723c */ /* 0x040fe20000041824 */
[----:B------:R-:W-:Y:S07]  /*e5c0*/  LDSM.16.M88.4 R64, [R150+0x2000] ;  /* 0x002000009640783b */ /* 0x000fee0000000200 */
[C---:B------:R-:W-:Y:S08]  /*e5d0*/  HMMA.16816.F32.BF16 R32, R68.reuse, R60, R32 ;  /* 0x0000003c4420723c */ /* 0x040ff00000041820 */
[C---:B------:R-:W-:Y:S01]  /*e5e0*/  HMMA.16816.F32.BF16 R28, R68.reuse, R62, R28 ;  /* 0x0000003e441c723c */ /* 0x040fe2000004181c */
[----:B------:R-:W3:Y:S07]  /*e5f0*/  LDSM.16.M88.4 R60, [R136+0x800] ;  /* 0x00080000883c783b */ /* 0x000eee0000000200 */
[C---:B------:R-:W-:Y:S08]  /*e600*/  HMMA.16816.F32.BF16 R24, R68.reuse, R52, R24 ;  /* 0x000000344418723c */ /* 0x040ff00000041818 */
[----:B------:R-:W-:Y:S01]  /*e610*/  HMMA.16816.F32.BF16 R20, R68, R54, R20 ;  /* 0x000000364414723c */ /* 0x000fe20000041814 */
[----:B------:R-:W-:Y:S04]  /*e620*/  LDSM.16.M88.4 R52, [R136+0x1000] ;  /* 0x001000008834783b */ /* 0x000fe80000000200 */
[----:B------:R-:W-:Y:S03]  /*e630*/  LDSM.16.M88.4 R68, [R136+0x1800] ;  /* 0x001800008844783b */ /* 0x000fe60000000200 */
[C---:B------:R-:W-:Y:S01]  /*e640*/  HMMA.16816.F32.BF16 R80, R16.reuse, R14, R80 ;  /* 0x0000000e1050723c */ /* 0x040fe20000041850 */
[----:B------:R-:W4:Y:S07]  /*e650*/  LDSM.16.M88.4 R12, [R149+0x6000] ;  /* 0x00600000950c783b */ /* 0x000f2e0000000200 */
[----:B-1----:R-:W-:Y:S08]  /*e660*/  HMMA.16816.F32.BF16 R40, R16, R8, R40 ;  /* 0x000000081028723c */ /* 0x002ff00000041828 */
[----:B--2---:R-:W-:Y:S08]  /*e670*/  HMMA.16816.F32.BF16 R4, R76, R72, R4 ;  /* 0x000000484c04723c */ /* 0x004ff00000041804 */
        /* <DEDUP_REMOVED lines=8> */
[C---:B------:R-:W-:Y:S01]  /*e700*/  HMMA.16816.F32.BF16 R84, R76.reuse, R74, R80 ;  /* 0x0000004a4c54723c */ /* 0x040fe20000041850 */
[----:B------:R-:W-:Y:S04]  /*e710*/  LDSM.16.M88.4 R72, [R147+0x2000] ;  /* 0x002000009348783b */ /* 0x000fe80000000200 */
[----:B------:R-:W2:Y:S03]  /*e720*/  LDSM.16.M88.4 R80, [R148+0x2000] ;  /* 0x002000009450783b */ /* 0x000ea60000000200 */
[----:B---3--:R-:W-:Y:S08]  /*e730*/  HMMA.16816.F32.BF16 R40, R76, R60, R40 ;  /* 0x0000003c4c28723c */ /* 0x008ff00000041828 */
[----:B----4-:R-:W-:Y:S08]  /*e740*/  HMMA.16816.F32.BF16 R4, R64, R12, R4 ;  /* 0x0000000c4004723c */ /* 0x010ff00000041804 */
        /* <DEDUP_REMOVED lines=17> */
[----:B------:R-:W1:Y:S07]  /*e860*/  LDSM.16.M88.4 R8, [R143+0x6800] ;  /* 0x006800008f08783b */ /* 0x000e6e0000000200 */
[C---:B------:R-:W-:Y:S08]  /*e870*/  HMMA.16816.F32.BF16 R24, R64.reuse, R88, R24 ;  /* 0x000000584018723c */ /* 0x040ff00000041818 */
[----:B------:R-:W-:Y:S01]  /*e880*/  HMMA.16816.F32.BF16 R20, R64, R90, R20 ;  /* 0x0000005a4014723c */ /* 0x000fe20000041814 */
[----:B------:R-:W2:Y:S07]  /*e890*/  LDSM.16.M88.4 R64, [R136+0x2000] ;  /* 0x002000008840783b */ /* 0x000eae0000000200 */
[C---:B------:R-:W-:Y:S08]  /*e8a0*/  HMMA.16816.F32.BF16 R84, R80.reuse, R74, R84 ;  /* 0x0000004a5054723c */ /* 0x040ff00000041854 */
[----:B---3--:R-:W-:Y:S08]  /*e8b0*/  HMMA.16816.F32.BF16 R40, R80, R60, R40 ;  /* 0x0000003c5028723c */ /* 0x008ff00000041828 */
[----:B----4-:R-:W-:Y:S08]  /*e8c0*/  HMMA.16816.F32.BF16 R4, R12, R68, R4 ;  /* 0x000000440c04723c */ /* 0x010ff00000041804 */
[C---:B------:R-:W-:Y:S01]  /*e8d0*/  HMMA.16816.F32.BF16 R36, R80.reuse, R62, R36 ;  /* 0x0000003e5024723c */ /* 0x040fe20000041824 */
[----:B------:R-:W3:Y:S07]  /*e8e0*/  LDSM.16.M88.4 R60, [R136+0x2800] ;  /* 0x00280000883c783b */ /* 0x000eee0000000200 */
[C---:B------:R-:W-:Y:S08]  /*e8f0*/  HMMA.16816.F32.BF16 R32, R80.reuse, R52, R32 ;  /* 0x000000345020723c */ /* 0x040ff00000041820 */
[----:B------:R-:W-:Y:S01]  /*e900*/  HMMA.16816.F32.BF16 R28, R80, R54, R28 ;  /* 0x00000036501c723c */ /* 0x000fe2000004181c */
[----:B------:R-:W4:Y:S07]  /*e910*/  LDSM.16.M88.4 R52, [R143+0x7000] ;  /* 0x007000008f34783b */ /* 0x000f2e0000000200 */
[C---:B------:R-:W-:Y:S08]  /*e920*/  HMMA.16816.F32.BF16 R84, R12.reuse, R70, R84 ;  /* 0x000000460c54723c */ /* 0x040ff00000041854 */
[----:B-1----:R-:W-:Y:S07]  /*e930*/  HMMA.16816.F32.BF16 R40, R12, R8, R40 ;  /* 0x000000080c28723c */ /* 0x002fee0000041828 */
[C---:B------:R-:W-:Y:S01]  /*e940*/  IADD3 R9, R2.reuse, 0x1, RZ ;  /* 0x0000000102097810 */ /* 0x040fe20007ffe0ff */
[----:B--2---:R-:W-:Y:S01]  /*e950*/  HMMA.16816.F32.BF16 R68, R16, R64, R4 ;  /* 0x000000401044723c */ /* 0x004fe20000041804 */
[----:B------:R-:W-:-:S02]  /*e960*/  IADD3 R8, R2, 0x8, RZ ;  /* 0x0000000802087810 */ /* 0x000fc40007ffe0ff */
[----:B------:R-:W1:Y:S04]  /*e970*/  I2F R46, R9 ;  /* 0x00000009002e7306 */ /* 0x000e680000201400 */
[----:B------:R-:W-:Y:S01]  /*e980*/  IADD3 R4, R48, 0x1, R161 ;  /* 0x0000000130047810 */ /* 0x000fe20007ffe0a1 */
[----:B------:R-:W-:Y:S01]  /*e990*/  HMMA.16816.F32.BF16 R36, R12, R10, R36 ;  /* 0x0000000a0c24723c */ /* 0x000fe20000041824 */
[----:B------:R-:W-:Y:S02]  /*e9a0*/  IADD3 R48, R2, 0x9, RZ ;  /* 0x0000000902307810 */ /* 0x000fe40007ffe0ff */
[----:B------:R-:W-:Y:S02]  /*e9b0*/  IADD3 R4, R57, R4, -R155 ;  /* 0x0000000439047210 */ /* 0x000fe40007ffe89b */
[----:B------:R-:W2:Y:S02]  /*e9c0*/  I2F R50, R48 ;  /* 0x0000003000327306 */ /* 0x000ea40000201400 */
[----:B------:R-:W-:Y:S01]  /*e9d0*/  IADD3 R4, R4, c[0x0][0x2e8], RZ ;  /* 0x0000ba0004047a10 */ /* 0x000fe20007ffe0ff */
[----:B------:R-:W-:Y:S03]  /*e9e0*/  HMMA.16816.F32.BF16 R84, R16, R66, R84 ;  /* 0x000000421054723c */ /* 0x000fe60000041854 */
[----:B------:R-:W-:-:S02]  /*e9f0*/  IADD3 R128, R4, 0x8, RZ ;  /* 0x0000000804807810 */ /* 0x000fc40007ffe0ff */
[-C--:B------:R-:W-:Y:S02]  /*ea00*/  IMNMX R105, R4, R57.reuse, PT ;  /* 0x0000003904697217 */ /* 0x080fe40003800200 */
[----:B------:R-:W-:Y:S01]  /*ea10*/  IMNMX R128, R128, R57, PT ;  /* 0x0000003980807217 */ /* 0x000fe20003800200 */
[----:B---3--:R-:W-:Y:S01]  /*ea20*/  HMMA.16816.F32.BF16 R40, R16, R60, R40 ;  /* 0x0000003c1028723c */ /* 0x008fe20000041828 */
[----:B------:R3:W5:Y:S01]  /*ea30*/  I2F R57, R8 ;  /* 0x0000000800397306 */ /* 0x0007620000201400 */
[CC--:B------:R-:W-:Y:S01]  /*ea40*/  ISETP.GE.AND P5, PT, R9.reuse, R105.reuse, PT ;  /* 0x000000690900720c */ /* 0x0c0fe20003fa6270 */
[----:B------:R-:W5:Y:S01]  /*ea50*/  LDSM.16.M88.4 R4, [R143+0x7800] ;  /* 0x007800008f04783b */ /* 0x000f620000000200 */
[----:B------:R-:W-:Y:S01]  /*ea60*/  ISETP.GE.AND P0, PT, R9, R128, PT ;  /* 0x000000800900720c */ /* 0x000fe20003f06270 */
[-C--:B-1----:R-:W-:Y:S01]  /*ea70*/  FFMA.FTZ R69, R0, R46.reuse, R69 ;  /* 0x0000002e00457223 */ /* 0x082fe20000010045 */
[----:B------:R-:W-:Y:S01]  /*ea80*/  ISETP.GE.AND P1, PT, R8, R105, PT ;  /* 0x000000690800720c */ /* 0x000fe20003f26270 */
[----:B------:R-:W-:Y:S01]  /*ea90*/  FFMA.FTZ R59, R0, R46, R71 ;  /* 0x0000002e003b7223 */ /* 0x000fe20000010047 */
[----:B------:R-:W-:Y:S01]  /*eaa0*/  ISETP.GE.AND P2, PT, R8, R128, PT ;  /* 0x000000800800720c */ /* 0x000fe20003f46270 */
[----:B----4-:R-:W-:Y:S01]  /*eab0*/  HMMA.16816.F32.BF16 R32, R12, R52, R32 ;  /* 0x000000340c20723c */ /* 0x010fe20000041820 */
[----:B------:R-:W-:-:S02]  /*eac0*/  FSEL R46, R69, -INF , !P5 ;  /* 0xff800000452e7808 */ /* 0x000fc40006800000 */
[----:B------:R-:W-:Y:S02]  /*ead0*/  FSEL R59, R59, -INF , !P0 ;  /* 0xff8000003b3b7808 */ /* 0x000fe40004000000 */
[-C--:B------:R-:W-:Y:S02]  /*eae0*/  ISETP.GE.AND P6, PT, R48, R105.reuse, PT ;  /* 0x000000693000720c */ /* 0x080fe40003fc6270 */
[----:B------:R-:W-:Y:S01]  /*eaf0*/  IADD3 R52, R2, 0x10, RZ ;  /* 0x0000001002347810 */ /* 0x000fe20007ffe0ff */
[----:B---3--:R-:W1:Y:S01]  /*eb00*/  LDSM.16.M88.4 R8, [R136+0x3000] ;  /* 0x003000008808783b */ /* 0x008e620000000200 */
[----:B------:R-:W-:Y:S01]  /*eb10*/  HMMA.16816.F32.BF16 R24, R80, R76, R24 ;  /* 0x0000004c5018723c */ /* 0x000fe20000041818 */
[----:B--2---:R-:W-:Y:S01]  /*eb20*/  FFMA.FTZ R85, R0, R50, R85 ;  /* 0x0000003200557223 */ /* 0x004fe20000010055 */
[----:B------:R-:W2:Y:S01]  /*eb30*/  I2F R53, R52 ;  /* 0x0000003400357306 */ /* 0x000ea20000201400 */
[----:B------:R-:W-:Y:S01]  /*eb40*/  ISETP.GE.AND P5, PT, R52, R105, PT ;  /* 0x000000693400720c */ /* 0x000fe20003fa6270 */
[----:B-----5:R-:W-:Y:S01]  /*eb50*/  FFMA.FTZ R61, R0, R57, R86 ;  /* 0x00000039003d7223 */ /* 0x020fe20000010056 */
[----:B------:R-:W-:-:S02]  /*eb60*/  ISETP.GE.AND P0, PT, R52, R128, PT ;  /* 0x000000803400720c */ /* 0x000fc40003f06270 */
[-C--:B------:R-:W-:Y:S01]  /*eb70*/  ISETP.GE.AND P4, PT, R48, R128.reuse, PT ;  /* 0x000000803000720c */ /* 0x080fe20003f86270 */
[----:B------:R-:W-:Y:S01]  /*eb80*/  HMMA.16816.F32.BF16 R36, R16, R62, R36 ;  /* 0x0000003e1024723c */ /* 0x000fe20000041824 */
[----:B------:R-:W-:Y:S01]  /*eb90*/  FFMA.FTZ R48, R0, R57, R84 ;  /* 0x0000003900307223 */ /* 0x000fe20000010054 */
[----:B------:R-:W-:Y:S02]  /*eba0*/  FSEL R61, R61, -INF , !P2 ;  /* 0xff8000003d3d7808 */ /* 0x000fe40005000000 */
[----:B------:R-:W-:Y:S02]  /*ebb0*/  ISETP.GE.AND P2, PT, R58, R128, PT ;  /* 0x000000803a00720c */ /* 0x000fe40003f46270 */
[----:B------:R-:W-:Y:S01]  /*ebc0*/  FSEL R48, R48, -INF , !P1 ;  /* 0xff80000030307808 */ /* 0x000fe20004800000 */
[C---:B------:R-:W-:Y:S01]  /*ebd0*/  FFMA.FTZ R63, R0.reuse, R50, R87 ;  /* 0x00000032003f7223 */ /* 0x040fe20000010057 */
[----:B------:R-:W-:Y:S01]  /*ebe0*/  HMMA.16816.F32.BF16 R20, R80, R78, R20 ;  /* 0x0000004e5014723c */ /* 0x000fe20000041814 */
[----:B------:R-:W-:Y:S01]  /*ebf0*/  FSEL R50, R85, -INF , !P6 ;  /* 0xff80000055327808 */ /* 0x000fe20007000000 */
[-C--:B--2---:R-:W-:Y:S01]  /*ec00*/  FFMA.FTZ R40, R0, R53.reuse, R40 ;  /* 0x0000003500287223 */ /* 0x084fe20000010028 */
[----:B------:R-:W-:Y:S01]  /*ec10*/  IADD3 R52, R2, 0x18, RZ ;  /* 0x0000001802347810 */ /* 0x000fe20007ffe0ff */
[----:B------:R-:W-:Y:S01]  /*ec20*/  FFMA.FTZ R42, R0, R53, R42 ;  /* 0x00000035002a7223 */ /* 0x000fe2000001002a */
[----:B------:R-:W-:-:S02]  /*ec30*/  FSEL R63, R63, -INF , !P4 ;  /* 0xff8000003f3f7808 */ /* 0x000fc40006000000 */
[----:B------:R2:W3:Y:S01]  /*ec40*/  I2F R65, R52 ;  /* 0x0000003400417306 */ /* 0x0004e20000201400 */
[C---:B------:R-:W-:Y:S01]  /*ec50*/  HMMA.16816.F32.BF16 R28, R12.reuse, R54, R28 ;  /* 0x000000360c1c723c */ /* 0x040fe2000004181c */
[CC--:B------:R-:W-:Y:S02]  /*ec60*/  ISETP.GE.AND P6, PT, R52.reuse, R105.reuse, PT ;  /* 0x000000693400720c */ /* 0x0c0fe40003fc6270 */
[----:B------:R-:W-:Y:S02]  /*ec70*/  ISETP.GE.AND P4, PT, R52, R128, PT ;  /* 0x000000803400720c */ /* 0x000fe40003f86270 */
[----:B------:R-:W-:Y:S01]  /*ec80*/  ISETP.GE.AND P1, PT, R58, R105, PT ;  /* 0x000000693a00720c */ /* 0x000fe20003f26270 */
[----:B------:R-:W-:Y:S01]  /*ec90*/  FFMA.FTZ R58, R0, R56, R41 ;  /* 0x00000038003a7223 */ /* 0x000fe20000010029 */
[----:B------:R-:W-:Y:S01]  /*eca0*/  IADD3 R60, R2, 0x19, RZ ;  /* 0x00000019023c7810 */ /* 0x000fe20007ffe0ff */
[----:B------:R-:W-:Y:S01]  /*ecb0*/  HMMA.16816.F32.BF16 R24, R12, R4, R24 ;  /* 0x000000040c18723c */ /* 0x000fe20000041818 */
[----:B------:R-:W-:-:S02]  /*ecc0*/  FSEL R57, R42, -INF , !P0 ;  /* 0xff8000002a397808 */ /* 0x000fc40004000000 */
[----:B------:R-:W4:Y:S01]  /*ecd0*/  I2F R4, R60 ;  /* 0x0000003c00047306 */ /* 0x000f220000201400 */
[----:B------:R-:W-:Y:S02]  /*ece0*/  IADD3 R42, R2, 0x21, RZ ;  /* 0x00000021022a7810 */ /* 0x000fe40007ffe0ff */
[----:B------:R-:W-:Y:S01]  /*ecf0*/  FSEL R40, R40, -INF , !P5 ;  /* 0xff80000028287808 */ /* 0x000fe20006800000 */
[----:B--2---:R-:W2:Y:S01]  /*ed00*/  LDSM.16.M88.4 R52, [R136+0x3800] ;  /* 0x003800008834783b */ /* 0x004ea20000000200 */
[----:B-1----:R-:W-:Y:S01]  /*ed10*/  HMMA.16816.F32.BF16 R32, R16, R8, R32 ;  /* 0x000000081020723c */ /* 0x002fe20000041820 */
[----:B------:R-:W-:Y:S01]  /*ed20*/  IADD3 R5, R2, 0x20, RZ ;  /* 0x0000002002057810 */ /* 0x000fe20007ffe0ff */
[----:B---3--:R-:W-:Y:S01]  /*ed30*/  FFMA.FTZ R36, R0, R65, R36 ;  /* 0x0000004100247223 */ /* 0x008fe20000010024 */
[----:B------:R-:W-:Y:S01]  /*ed40*/  ISETP.GE.AND P5, PT, R60, R105, PT ;  /* 0x000000693c00720c */ /* 0x000fe20003fa6270 */
[----:B------:R-:W-:Y:S01]  /*ed50*/  FFMA.FTZ R38, R0, R65, R38 ;  /* 0x0000004100267223 */ /* 0x000fe20000010026 */
[----:B------:R-:W1:Y:S01]  /*ed60*/  I2F R41, R5 ;  /* 0x0000000500297306 */ /* 0x000e620000201400 */
[----:B------:R-:W-:Y:S01]  /*ed70*/  ISETP.GE.AND P0, PT, R60, R128, PT ;  /* 0x000000803c00720c */ /* 0x000fe20003f06270 */
[----:B------:R-:W-:Y:S01]  /*ed80*/  FFMA.FTZ R9, R0, R56, R43 ;  /* 0x0000003800097223 */ /* 0x000fe2000001002b */
[----:B------:R-:W-:Y:S01]  /*ed90*/  HMMA.16816.F32.BF16 R20, R12, R6, R20 ;  /* 0x000000060c14723c */ /* 0x000fe20000041814 */
[----:B------:R-:W-:Y:S01]  /*eda0*/  FSEL R8, R58, -INF , !P1 ;  /* 0xff8000003a087808 */ /* 0x000fe20004800000 */
[----:B------:R-:W-:-:S04]  /*edb0*/  DEPBAR.LE SB0, 0x0 ;  /* 0x000080000000791a */ /* 0x000fc80000000000 */
[----:B------:R-:W3:Y:S01]  /*edc0*/  I2F R13, R42 ;  /* 0x0000002a000d7306 */ /* 0x000ee20000201400 */
[----:B------:R-:W-:Y:S01]  /*edd0*/  IADD3 R14, R2, 0x28, RZ ;  /* 0x00000028020e7810 */ /* 0x000fe20007ffe0ff */
[----:B------:R-:W-:Y:S01]  /*ede0*/  HMMA.16816.F32.BF16 R28, R16, R10, R28 ;  /* 0x0000000a101c723c */ /* 0x000fe2000004181c */
[----:B------:R-:W-:Y:S01]  /*edf0*/  FSEL R9, R9, -INF , !P2 ;  /* 0xff80000009097808 */ /* 0x000fe20005000000 */
[CC--:B----4-:R-:W-:Y:S01]  /*ee00*/  FFMA.FTZ R6, R0.reuse, R4.reuse, R37 ;  /* 0x0000000400067223 */ /* 0x0d0fe20000010025 */
[C---:B------:R-:W-:Y:S01]  /*ee10*/  ISETP.GE.AND P1, PT, R5.reuse, R105, PT ;  /* 0x000000690500720c */ /* 0x040fe20003f26270 */
[----:B------:R-:W-:Y:S01]  /*ee20*/  FFMA.FTZ R7, R0, R4, R39 ;  /* 0x0000000400077223 */ /* 0x000fe20000010027 */
[----:B------:R-:W-:Y:S01]  /*ee30*/  ISETP.GE.AND P2, PT, R5, R128, PT ;  /* 0x000000800500720c */ /* 0x000fe20003f46270 */
[----:B------:R-:W4:Y:S01]  /*ee40*/  I2F R11, R14 ;  /* 0x0000000e000b7306 */ /* 0x000f220000201400 */
[----:B------:R-:W-:Y:S01]  /*ee50*/  IADD3 R15, R2, 0x29, RZ ;  /* 0x00000029020f7810 */ /* 0x000fe20007ffe0ff */
[-C--:B-1----:R-:W-:Y:S01]  /*ee60*/  FFMA.FTZ R32, R0, R41.reuse, R32 ;  /* 0x0000002900207223 */ /* 0x082fe20000010020 */
[----:B------:R-:W-:Y:S01]  /*ee70*/  IADD3 R10, R2, 0x30, RZ ;  /* 0x00000030020a7810 */ /* 0x000fe20007ffe0ff */
[----:B------:R-:W-:Y:S01]  /*ee80*/  FFMA.FTZ R34, R0, R41, R34 ;  /* 0x0000002900227223 */ /* 0x000fe20000010022 */
[----:B------:R-:W-:-:S02]  /*ee90*/  FSEL R6, R6, -INF , !P5 ;  /* 0xff80000006067808 */ /* 0x000fc40006800000 */
[----:B------:R-:W-:Y:S01]  /*eea0*/  FSEL R122, R32, -INF , !P1 ;  /* 0xff800000207a7808 */ /* 0x000fe20004800000 */
[----:B------:R-:W1:Y:S01]  /*eeb0*/  I2F R4, R15 ;  /* 0x0000000f00047306 */ /* 0x000e620000201400 */
[----:B------:R-:W-:Y:S01]  /*eec0*/  FSEL R125, R34, -INF , !P2 ;  /* 0xff800000227d7808 */ /* 0x000fe20005000000 */
[C---:B---3--:R-:W-:Y:S01]  /*eed0*/  FFMA.FTZ R33, R0.reuse, R13, R33 ;  /* 0x0000000d00217223 */ /* 0x048fe20000010021 */
[C---:B------:R-:W-:Y:S01]  /*eee0*/  ISETP.GE.AND P1, PT, R15.reuse, R105, PT ;  /* 0x000000690f00720c */ /* 0x040fe20003f26270 */
[C---:B------:R-:W-:Y:S01]  /*eef0*/  FFMA.FTZ R35, R0.reuse, R13, R35 ;  /* 0x0000000d00237223 */ /* 0x040fe20000010023 */
[-C--:B------:R-:W-:Y:S02]  /*ef00*/  ISETP.GE.AND P2, PT, R15, R128.reuse, PT ;  /* 0x000000800f00720c */ /* 0x080fe40003f46270 */
[----:B------:R-:W-:Y:S01]  /*ef10*/  FSEL R7, R7, -INF , !P0 ;  /* 0xff80000007077808 */ /* 0x000fe20004000000 */
[----:B------:R-:W3:Y:S01]  /*ef20*/  I2F R13, R10 ;  /* 0x0000000a000d7306 */ /* 0x000ee20000201400 */
[----:B--2---:R-:W-:Y:S01]  /*ef30*/  HMMA.16816.F32.BF16 R24, R16, R52, R24 ;  /* 0x000000341018723c */ /* 0x004fe20000041818 */
[----:B----4-:R-:W-:Y:S01]  /*ef40*/  FFMA.FTZ R28, R0, R11, R28 ;  /* 0x0000000b001c7223 */ /* 0x010fe2000001001c */
[----:B------:R-:W-:Y:S01]  /*ef50*/  ISETP.GE.AND P5, PT, R14, R105, PT ;  /* 0x000000690e00720c */ /* 0x000fe20003fa6270 */
[----:B------:R-:W-:Y:S01]  /*ef60*/  FFMA.FTZ R30, R0, R11, R30 ;  /* 0x0000000b001e7223 */ /* 0x000fe2000001001e */
[----:B------:R-:W-:-:S02]  /*ef70*/  ISETP.GE.AND P0, PT, R14, R128, PT ;  /* 0x000000800e00720c */ /* 0x000fc40003f06270 */
[----:B------:R-:W-:Y:S01]  /*ef80*/  FSEL R12, R36, -INF , !P6 ;  /* 0xff800000240c7808 */ /* 0x000fe20007000000 */
[-C--:B-1----:R-:W-:Y:S01]  /*ef90*/  FFMA.FTZ R29, R0, R4.reuse, R29 ;  /* 0x00000004001d7223 */ /* 0x082fe2000001001d */
[----:B------:R-:W-:Y:S01]  /*efa0*/  HMMA.16816.F32.BF16 R20, R16, R54, R20 ;  /* 0x000000361014723c */ /* 0x000fe20000041814 */
[----:B------:R-:W-:Y:S01]  /*efb0*/  IADD3 R15, R2, 0x38, RZ ;  /* 0x00000038020f7810 */ /* 0x000fe20007ffe0ff */
[----:B------:R-:W-:Y:S01]  /*efc0*/  FFMA.FTZ R31, R0, R4, R31 ;  /* 0x00000004001f7223 */ /* 0x000fe2000001001f */
[----:B------:R-:W-:Y:S02]  /*efd0*/  FSEL R5, R38, -INF , !P4 ;  /* 0xff80000026057808 */ /* 0x000fe40006000000 */
[----:B------:R-:W1:Y:S01]  /*efe0*/  I2F R11, R15 ;  /* 0x0000000f000b7306 */ /* 0x000e620000201400 */
[----:B------:R-:W-:Y:S02]  /*eff0*/  IADD3 R14, R2, 0x31, RZ ;  /* 0x00000031020e7810 */ /* 0x000fe40007ffe0ff */
[----:B------:R-:W-:-:S02]  /*f000*/  ISETP.GE.AND P6, PT, R42, R105, PT ;  /* 0x000000692a00720c */ /* 0x000fc40003fc6270 */
[-C--:B------:R-:W-:Y:S02]  /*f010*/  ISETP.GE.AND P4, PT, R42, R128.reuse, PT ;  /* 0x000000802a00720c */ /* 0x080fe40003f86270 */
[----:B------:R-:W-:Y:S01]  /*f020*/  FSEL R126, R33, -INF , !P6 ;  /* 0xff800000217e7808 */ /* 0x000fe20007000000 */
[----:B------:R-:W2:Y:S01]  /*f030*/  I2F R16, R14 ;  /* 0x0000000e00107306 */ /* 0x000ea20000201400 */
[----:B------:R-:W-:Y:S02]  /*f040*/  FSEL R129, R35, -INF , !P4 ;  /* 0xff80000023817808 */ /* 0x000fe40006000000 */
[----:B------:R-:W-:Y:S01]  /*f050*/  ISETP.GE.AND P6, PT, R10, R105, PT ;  /* 0x000000690a00720c */ /* 0x000fe20003fc6270 */
[-C--:B---3--:R-:W-:Y:S01]  /*f060*/  FFMA.FTZ R24, R0, R13.reuse, R24 ;  /* 0x0000000d00187223 */ /* 0x088fe20000010018 */
[----:B------:R-:W-:Y:S01]  /*f070*/  ISETP.GE.AND P4, PT, R10, R128, PT ;  /* 0x000000800a00720c */ /* 0x000fe20003f86270 */
[----:B------:R-:W-:Y:S01]  /*f080*/  FFMA.FTZ R26, R0, R13, R26 ;  /* 0x0000000d001a7223 */ /* 0x000fe2000001001a */
[----:B------:R-:W-:-:S02]  /*f090*/  IADD3 R10, R2, 0x39, RZ ;  /* 0x00000039020a7810 */ /* 0x000fc40007ffe0ff */
[----:B------:R-:W-:Y:S02]  /*f0a0*/  FSEL R168, R29, -INF , !P1 ;  /* 0xff8000001da87808 */ /* 0x000fe40004800000 */
[----:B------:R-:W3:Y:S01]  /*f0b0*/  I2F R13, R10 ;  /* 0x0000000a000d7306 */ /* 0x000ee20000201400 */
[C---:B-1----:R-:W-:Y:S01]  /*f0c0*/  FFMA.FTZ R20, R0.reuse, R11, R20 ;  /* 0x0000000b00147223 */ /* 0x042fe20000010014 */
[----:B------:R-:W-:Y:S01]  /*f0d0*/  ISETP.GE.AND P1, PT, R15, R105, PT ;  /* 0x000000690f00720c */ /* 0x000fe20003f26270 */
[----:B------:R-:W-:Y:S01]  /*f0e0*/  FFMA.FTZ R22, R0, R11, R22 ;  /* 0x0000000b00167223 */ /* 0x000fe20000010016 */
[----:B------:R-:W-:Y:S01]  /*f0f0*/  FSEL R130, R28, -INF , !P5 ;  /* 0xff8000001c827808 */ /* 0x000fe20006800000 */
[-C--:B--2---:R-:W-:Y:S01]  /*f100*/  FFMA.FTZ R25, R0, R16.reuse, R25 ;  /* 0x0000001000197223 */ /* 0x084fe20000010019 */
[----:B------:R-:W-:Y:S01]  /*f110*/  FSEL R119, R20, -INF , !P1 ;  /* 0xff80000014777808 */ /* 0x000fe20004800000 */
[----:B------:R-:W-:Y:S01]  /*f120*/  FFMA.FTZ R27, R0, R16, R27 ;  /* 0x00000010001b7223 */ /* 0x000fe2000001001b */
[----:B------:R-:W-:-:S02]  /*f130*/  ISETP.GE.AND P1, PT, R104, 0x2, PT ;  /* 0x000000026800780c */ /* 0x000fc40003f26270 */
[----:B------:R-:W-:Y:S02]  /*f140*/  FSEL R131, R30, -INF , !P0 ;  /* 0xff8000001e837808 */ /* 0x000fe40004000000 */
[C---:B------:R-:W-:Y:S02]  /*f150*/  ISETP.GE.AND P5, PT, R14.reuse, R105, PT ;  /* 0x000000690e00720c */ /* 0x040fe40003fa6270 */
[----:B------:R-:W-:Y:S02]  /*f160*/  ISETP.GE.AND P0, PT, R14, R128, PT ;  /* 0x000000800e00720c */ /* 0x000fe40003f06270 */
[----:B------:R-:W-:Y:S01]  /*f170*/  FSEL R117, R24, -INF , !P6 ;  /* 0xff80000018757808 */ /* 0x000fe20007000000 */
[-C--:B---3--:R-:W-:Y:S01]  /*f180*/  FFMA.FTZ R21, R0, R13.reuse, R21 ;  /* 0x0000000d00157223 */ /* 0x088fe20000010015 */
[----:B------:R-:W-:Y:S01]  /*f190*/  FSEL R113, R26, -INF , !P4 ;  /* 0xff8000001a717808 */ /* 0x000fe20006000000 */
[----:B------:R-:W-:Y:S01]  /*f1a0*/  FFMA.FTZ R23, R0, R13, R23 ;  /* 0x0000000d00177223 */ /* 0x000fe20000010017 */
[----:B------:R-:W-:-:S02]  /*f1b0*/  FSEL R116, R25, -INF , !P5 ;  /* 0xff80000019747808 */ /* 0x000fc40006800000 */
[----:B------:R-:W-:Y:S01]  /*f1c0*/  FSEL R112, R27, -INF , !P0 ;  /* 0xff8000001b707808 */ /* 0x000fe20004000000 */
[----:B------:R-:W-:Y:S01]  /*f1d0*/  BAR.SYNC.DEFER_BLOCKING 0x0 ;  /* 0x0000000000007b1d */ /* 0x000fe20000010000 */
[C---:B------:R-:W-:Y:S02]  /*f1e0*/  ISETP.GE.AND P6, PT, R2.reuse, R105, PT ;  /* 0x000000690200720c */ /* 0x040fe40003fc6270 */
[-C--:B------:R-:W-:Y:S01]  /*f1f0*/  ISETP.GE.AND P4, PT, R2, R128.reuse, PT ;  /* 0x000000800200720c */ /* 0x080fe20003f86270 */
[----:B------:R-:W-:Y:S01]  /*f200*/  FFMA.FTZ R2, R0, R51, R68 ;  /* 0x0000003300027223 */ /* 0x000fe20000010044 */
[C---:B------:R-:W-:Y:S02]  /*f210*/  ISETP.GE.AND P5, PT, R10.reuse, R105, PT ;  /* 0x000000690a00720c */ /* 0x040fe40003fa6270 */
[----:B------:R-:W-:Y:S01]  /*f220*/  ISETP.GE.AND P0, PT, R10, R128, PT ;  /* 0x000000800a00720c */ /* 0x000fe20003f06270 */
[----:B------:R-:W-:Y:S01]  /*f230*/  FFMA.FTZ R10, R0, R51, R70 ;  /* 0x00000033000a7223 */ /* 0x000fe20000010046 */
[----:B------:R-:W-:-:S02]  /*f240*/  FSEL R127, R31, -INF , !P2 ;  /* 0xff8000001f7f7808 */ /* 0x000fc40005000000 */
        /* <DEDUP_REMOVED lines=67> */
.L_x_7197:
[----:B------:R-:W-:-:S05]  /*f680*/  IMAD.MOV.U32 R11, RZ, RZ, c[0x0][0x198] ;  /* 0x00006600ff0b7624 */ /* 0x000fca00078e00ff */
[----:B------:R-:W-:-:S04]  /*f690*/  LEA R11, -R11, RZ, 0x6 ;  /* 0x000000ff0b0b7211 */ /* 0x000fc800078e31ff */
[----:B------:R-:W-:Y:S02]  /*f6a0*/  SHF.R.S32.HI R14, RZ, 0x1f, R11 ;  /* 0x0000001fff0e7819 */ /* 0x000fe4000001140b */
.L_x_7198:
[C---:B------:R-:W-:Y:S02]  /*f6b0*/  LOP3.LUT P0, RZ, R164.reuse, 0x2, RZ, 0xc0, !PT ;  /* 0x00000002a4ff7812 */ /* 0x040fe4000780c0ff */
[----:B------:R-:W-:Y:S02]  /*f6c0*/  LOP3.LUT P6, RZ, R164, 0x1, RZ, 0xc0, !PT ;  /* 0x00000001a4ff7812 */ /* 0x000fe400078cc0ff */
[----:B------:R-:W-:-:S04]  /*f6d0*/  LEA R20, P5, R11, R160, 0x1 ;  /* 0x000000a00b147211 */ /* 0x000fc800078a08ff */
[----:B------:R-:W-:-:S05]  /*f6e0*/  LEA.HI.X R21, R11, R157, R14, 0x1, P5 ;  /* 0x0000009d0b157211 */ /* 0x000fca00028f0c0e */
[-C--:B------:R-:W-:Y:S02]  /*f6f0*/  @P0 IADD3 R16, P2, R11, R140.reuse, RZ ;  /* 0x0000008c0b100210 */ /* 0x080fe40007f5e0ff */
[----:B------:R-:W-:Y:S01]  /*f700*/  @!PT LDS RZ, [RZ] ;  /* 0x00000000fffff984 */ /* 0x000fe20000000800 */
[----:B------:R-:W-:Y:S01]  /*f710*/  @!PT LDS RZ, [RZ] ;  /* 0x00000000fffff984 */ /* 0x000fe20000000800 */
[----:B------:R-:W-:Y:S01]  /*f720*/  @!PT LDS RZ, [RZ] ;  /* 0x00000000fffff984 */ /* 0x000fe20000000800 */
[----:B------:R1:W-:Y:S02]  /*f730*/  @P6 LDGSTS.E.BYPASS.LTC128B.128 [R165+0x4000], [R20.64] ;  /* 0x0400000014a56fae */ /* 0x0003e4000b901d46 */
[----:B------:R-:W-:Y:S01]  /*f740*/  @P0 LEA R18, P4, R16, c[0x0][0x168], 0x1 ;  /* 0x00005a0010120a11 */ /* 0x000fe200078808ff */
        /* <DEDUP_REMOVED lines=23> */
[C---:B------:R-:W-:Y:S01]  /*f8c0*/  @P6 LEA R26, P5, R11.reuse, R160, 0x1 ;  /* 0x000000a00b1a6211 */ /* 0x040fe200078a08ff */
[----:B------:R-:W-:Y:S01]  /*f8d0*/  @P0 IMAD.X R14, R166, 0x1, R167, P2 ;  /* 0x00000001a60e0824 */ /* 0x000fe200010e06a7 */
[----:B------:R-:W-:Y:S01]  /*f8e0*/  IADD3 R13, P2, R152, R11, RZ ;  /* 0x0000000b980d7210 */ /* 0x000fe20007f5e0ff */
[----:B------:R1:W-:Y:S01]  /*f8f0*/  @!P6 STS.128 [R165+0x4800], RZ ;  /* 0x004800ffa500e388 */ /* 0x0003e20000000c00 */
[--C-:B------:R-:W-:Y:S02]  /*f900*/  @P6 LEA.HI.X R27, R11, R157, R166.reuse, 0x1, P5 ;  /* 0x0000009d0b1b6211 */ /* 0x100fe400028f0ca6 */
[----:B------:R-:W-:Y:S01]  /*f910*/  @P0 LEA R24, P4, R3, c[0x0][0x168], 0x1 ;  /* 0x00005a0003180a11 */ /* 0x000fe200078808ff */
[----:B------:R-:W-:Y:S01]  /*f920*/  IMAD.X R166, R151, 0x1, R166, P2 ;  /* 0x0000000197a67824 */ /* 0x000fe200010e06a6 */
[----:B------:R-:W-:Y:S01]  /*f930*/  @P0 IADD3 R140, P2, R13, R140, RZ ;  /* 0x0000008c0d8c0210 */ /* 0x000fe20007f5e0ff */
[----:B------:R-:W-:Y:S01]  /*f940*/  @!PT LDS RZ, [RZ] ;  /* 0x00000000fffff984 */ /* 0x000fe20000000800 */
[----:B------:R-:W-:Y:S01]  /*f950*/  @!PT LDS RZ, [RZ] ;  /* 0x00000000fffff984 */ /* 0x000fe20000000800 */
[----:B------:R-:W-:Y:S01]  /*f960*/  @!PT LDS RZ, [RZ] ;  /* 0x00000000fffff984 */ /* 0x000fe20000000800 */
[----:B------:R1:W-:Y:S01]  /*f970*/  @P0 LDGSTS.E.BYPASS.LTC128B.128 [R165+0x6800], [R22.64+0x80] ;  /* 0x0680008016a50fae */ /* 0x0003e2000b901d46 */
[----:B------:R-:W-:-:S02]  /*f980*/  @P0 LEA.HI.X R25, R3, c[0x0][0x16c], R14, 0x1, P4 ;  /* 0x00005b0003190a11 */ /* 0x000fc400020f0c0e */
        /* <DEDUP_REMOVED lines=29> */
.L_x_7196:
        /* <DEDUP_REMOVED lines=35> */
[C---:B------:R-:W-:Y:S01]  /*fd90*/  LEA R141, R47.reuse, R144, 0x1 ;  /* 0x000000902f8d7211 */ /* 0x040fe200078e08ff */
[----:B------:R-:W-:Y:S01]  /*fda0*/  LDSM.16.MT88.4 R72, [R142+0xa000] ;  /* 0x00a000008e48783b */ /* 0x000fe20000004200 */
[----:B------:R-:W-:-:S03]  /*fdb0*/  LEA R140, R47, R142, 0x1 ;  /* 0x0000008e2f8c7211 */ /* 0x000fc600078e08ff */
[----:B------:R-:W2:Y:S04]  /*fdc0*/  SHFL.BFLY PT, R14, R13, 0x2, 0x1f ;  /* 0x0c401f000d0e7f89 */ /* 0x000ea800000e0000 */
[----:B------:R-:W-:Y:S04]  /*fdd0*/  LDSM.16.MT88.4 R80, [R141+0xa000] ;  /* 0x00a000008d50783b */ /* 0x000fe80000004200 */
[----:B------:R-:W-:Y:S01]  /*fde0*/  LDSM.16.MT88.4 R20, [R140+0x8800] ;  /* 0x008800008c14783b */ /* 0x000fe20000004200 */
        /* <DEDUP_REMOVED lines=9> */
[--C-:B------:R-:W-:Y:S01]  /*fe80*/  FFMA.FTZ R109, R2, c[0x0][0x23c], -R121.reuse ;  /* 0x00008f00026d7a23 */ /* 0x100fe20000010879 */
[----:B--2---:R-:W-:Y:S01]  /*fe90*/  FMNMX.FTZ R2, R14, R11, !PT ;  /* 0x0000000b0e027209 */ /* 0x004fe20007810000 */
[--C-:B------:R-:W-:Y:S02]  /*fea0*/  FFMA.FTZ R31, R40, c[0x0][0x23c], -R121.reuse ;  /* 0x00008f00281f7a23 */ /* 0x100fe40000010879 */
[----:B------:R-:W1:Y:S01]  /*feb0*/  LDSM.16.MT88.4 R40, [R142+0x8000] ;  /* 0x008000008e28783b */ /* 0x000e620000004200 */
[C---:B------:R-:W-:Y:S01]  /*fec0*/  FSETP.NEU.FTZ.AND P0, PT, R2.reuse, -INF , PT ;  /* 0xff8000000200780b */ /* 0x040fe20003f1d000 */
[----:B------:R-:W-:Y:S01]  /*fed0*/  FMUL.FTZ R120, R2, c[0x0][0x23c] ;  /* 0x00008f0002787a20 */ /* 0x000fe20000410000 */
[----:B------:R-:W-:Y:S01]  /*fee0*/  MUFU.EX2 R109, R109 ;  /* 0x0000006d006d7308 */ /* 0x000fe20000000800 */
[--C-:B------:R-:W-:Y:S02]  /*fef0*/  FFMA.FTZ R108, R46, c[0x0][0x23c], -R121.reuse ;  /* 0x00008f002e6c7a23 */ /* 0x100fe40000010879 */
[--C-:B------:R-:W-:Y:S01]  /*ff00*/  FFMA.FTZ R35, R48, c[0x0][0x23c], -R121.reuse ;  /* 0x00008f0030237a23 */ /* 0x100fe20000010879 */
[----:B------:R-:W-:Y:S01]  /*ff10*/  FSEL R120, R120, RZ, P0 ;  /* 0x000000ff78787208 */ /* 0x000fe20000000000 */
[----:B------:R-:W-:-:S02]  /*ff20*/  FFMA.FTZ R30, R50, c[0x0][0x23c], -R121 ;  /* 0x00008f00321e7a23 */ /* 0x000fc40000010879 */
[----:B------:R-:W-:Y:S01]  /*ff30*/  FFMA.FTZ R28, R8, c[0x0][0x23c], -R121 ;  /* 0x00008f00081c7a23 */ /* 0x000fe20000010879 */
[----:B------:R-:W2:Y:S01]  /*ff40*/  MUFU.EX2 R108, R108 ;  /* 0x0000006c006c7308 */ /* 0x000ea20000000800 */
[--C-:B------:R-:W-:Y:S01]  /*ff50*/  FFMA.FTZ R111, R10, c[0x0][0x23c], -R120.reuse ;  /* 0x00008f000a6f7a23 */ /* 0x100fe20000010878 */
[----:B------:R-:W3:Y:S01]  /*ff60*/  LDSM.16.MT88.4 R48, [R141+0x8000] ;  /* 0x008000008d30783b */ /* 0x000ee20000004200 */
[--C-:B------:R-:W-:Y:S02]  /*ff70*/  FFMA.FTZ R110, R59, c[0x0][0x23c], -R120.reuse ;  /* 0x00008f003b6e7a23 */ /* 0x100fe40000010878 */
[--C-:B------:R-:W-:Y:S02]  /*ff80*/  FFMA.FTZ R34, R61, c[0x0][0x23c], -R120.reuse ;  /* 0x00008f003d227a23 */ /* 0x100fe40000010878 */
[--C-:B------:R-:W-:Y:S01]  /*ff90*/  FFMA.FTZ R33, R63, c[0x0][0x23c], -R120.reuse ;  /* 0x00008f003f217a23 */ /* 0x100fe20000010878 */
[----:B------:R-:W-:Y:S01]  /*ffa0*/  MUFU.EX2 R35, R35 ;  /* 0x0000002300237308 */ /* 0x000fe20000000800 */
[----:B------:R-:W-:-:S02]  /*ffb0*/  FFMA.FTZ R27, R9, c[0x0][0x23c], -R120 ;  /* 0x00008f00091b7a23 */ /* 0x000fc40000010878 */
[----:B------:R-:W-:Y:S01]  /*ffc0*/  LDSM.16.MT88.4 R8, [R142+0x8800] ;  /* 0x008800008e08783b */ /* 0x000fe20000004200 */
[--C-:B------:R-:W-:Y:S02]  /*ffd0*/  FFMA.FTZ R29, R12, c[0x0][0x23c], -R121.reuse ;  /* 0x00008f000c1d7a23 */ /* 0x100fe40000010879 */
[----:B------:R-:W-:Y:S01]  /*ffe0*/  FFMA.FTZ R24, R6, c[0x0][0x23c], -R121 ;  /* 0x00008f0006187a23 */ /* 0x000fe20000010879 */
[----:B------:R-:W-:Y:S01]  /*fff0*/  LDSM.16.MT88.4 R12, [R144+0x8800] ;  /* 0x00880000900c783b */ /* 0x000fe20000004200 */
[----:B------:R-:W4:Y:S01]  /*10000*/  MUFU.EX2 R30, R30 ;  /* 0x0000001e001e7308 */ /* 0x000f220000000800 */
[----:B--2---:R-:W-:Y:S01]  /*10010*/  F2FP.BF16.PACK_AB R84, R108, R109 ;  /* 0x0000006d6c54723e */ /* 0x004fe200000010ff */
[--C-:B------:R-:W-:Y:S02]  /*10020*/  FFMA.FTZ R32, R57, c[0x0][0x23c], -R120.reuse ;  /* 0x00008f0039207a23 */ /* 0x100fe40000010878 */
[--C-:B------:R-:W-:Y:S01]  /*10030*/  FFMA.FTZ R26, R5, c[0x0][0x23c], -R120.reuse ;  /* 0x00008f00051a7a23 */ /* 0x100fe20000010878 */
[----:B------:R-:W2:Y:S01]  /*10040*/  LDSM.16.MT88.4 R56, [R140+0x8000] ;  /* 0x008000008c38783b */ /* 0x000ea20000004200 */
[----:B------:R-:W-:-:S02]  /*10050*/  FFMA.FTZ R25, R7, c[0x0][0x23c], -R120 ;  /* 0x00008f0007197a23 */ /* 0x000fc40000010878 */
[----:B------:R-:W-:Y:S01]  /*10060*/  MUFU.EX2 R111, R111 ;  /* 0x0000006f006f7308 */ /* 0x000fe20000000800 */
        /* <DEDUP_REMOVED lines=14> */
[----:B------:R-:W4:Y:S01]  /*10150*/  MUFU.EX2 R33, R33 ;  /* 0x0000002100217308 */ /* 0x000f220000000800 */
[----:B-----5:R-:W-:Y:S01]  /*10160*/  F2FP.BF16.PACK_AB R85, R110, R111 ;  /* 0x0000006f6e55723e */ /* 0x020fe200000010ff */
[----:B------:R-:W-:-:S02]  /*10170*/  FADD.FTZ R108, R109, R108 ;  /* 0x0000006c6d6c7221 */ /* 0x000fc40000010000 */
[----:B------:R-:W-:Y:S02]  /*10180*/  FADD.FTZ R111, R111, R110 ;  /* 0x0000006e6f6f7221 */ /* 0x000fe40000010000 */
[----:B------:R-:W-:Y:S02]  /*10190*/  FADD.FTZ R35, R35, R108 ;  /* 0x0000006c23237221 */ /* 0x000fe40000010000 */
[----:B------:R-:W-:Y:S02]  /*101a0*/  MUFU.EX2 R31, R31 ;  /* 0x0000001f001f7308 */ /* 0x000fe40000000800 */
[----:B------:R-:W-:Y:S01]  /*101b0*/  FADD.FTZ R30, R30, R35 ;  /* 0x000000231e1e7221 */ /* 0x000fe20000010000 */
[----:B----4-:R-:W-:-:S05]  /*101c0*/  F2FP.BF16.PACK_AB R87, R33, R34 ;  /* 0x000000222157723e */ /* 0x010fca00000010ff */
[----:B------:R-:W4:Y:S01]  /*101d0*/  MUFU.EX2 R28, R28 ;  /* 0x0000001c001c7308 */ /* 0x000f220000000800 */
[----:B------:R-:W-:-:S04]  /*101e0*/  FADD.FTZ R34, R34, R111 ;  /* 0x0000006f22227221 */ /* 0x000fc80000010000 */
[----:B------:R-:W-:Y:S01]  /*101f0*/  FADD.FTZ R33, R33, R34 ;  /* 0x0000002221217221 */ /* 0x000fe20000010000 */
[C---:B-1----:R-:W-:Y:S02]  /*10200*/  HMMA.16816.F32.BF16 R36, R84.reuse, R40, RZ ;  /* 0x000000285424723c */ /* 0x042fe400000418ff */
[----:B------:R-:W-:Y:S06]  /*10210*/  MUFU.EX2 R29, R29 ;  /* 0x0000001d001d7308 */ /* 0x000fec0000000800 */
[----:B------:R-:W-:Y:S02]  /*10220*/  HMMA.16816.F32.BF16 R40, R84, R42, RZ ;  /* 0x0000002a5428723c */ /* 0x000fe400000418ff */
[----:B------:R-:W1:Y:S01]  /*10230*/  MUFU.EX2 R24, R24 ;  /* 0x0000001800187308 */ /* 0x000e620000000800 */
[----:B----4-:R-:W-:Y:S01]  /*10240*/  F2FP.BF16.PACK_AB R4, R28, R31 ;  /* 0x0000001f1c04723e */ /* 0x010fe200000010ff */
[----:B------:R-:W-:-:S04]  /*10250*/  FADD.FTZ R31, R31, R30 ;  /* 0x0000001e1f1f7221 */ /* 0x000fc80000010000 */
[C---:B------:R-:W-:Y:S01]  /*10260*/  HMMA.16816.F32.BF16 R96, R84.reuse, R92, RZ ;  /* 0x0000005c5460723c */ /* 0x040fe200000418ff */
[----:B------:R-:W-:Y:S01]  /*10270*/  FADD.FTZ R28, R28, R31 ;  /* 0x0000001f1c1c7221 */ /* 0x000fe20000010000 */
[----:B------:R-:W-:Y:S06]  /*10280*/  MUFU.EX2 R32, R32 ;  /* 0x0000002000207308 */ /* 0x000fec0000000800 */
[----:B------:R-:W-:Y:S02]  /*10290*/  HMMA.16816.F32.BF16 R92, R84, R94, RZ ;  /* 0x0000005e545c723c */ /* 0x000fe400000418ff */
[----:B------:R-:W4:Y:S01]  /*102a0*/  MUFU.EX2 R27, R27 ;  /* 0x0000001b001b7308 */ /* 0x000f220000000800 */
[----:B-1----:R-:W-:Y:S01]  /*102b0*/  F2FP.BF16.PACK_AB R6, R24, R29 ;  /* 0x0000001d1806723e */ /* 0x002fe200000010ff */
[----:B------:R-:W-:-:S04]  /*102c0*/  FADD.FTZ R29, R29, R28 ;  /* 0x0000001c1d1d7221 */ /* 0x000fc80000010000 */
[C---:B------:R-:W-:Y:S01]  /*102d0*/  HMMA.16816.F32.BF16 R60, R84.reuse, R64, RZ ;  /* 0x00000040543c723c */ /* 0x040fe200000418ff */
[----:B------:R-:W-:Y:S01]  /*102e0*/  FADD.FTZ R29, R24, R29 ;  /* 0x0000001d181d7221 */ /* 0x000fe20000010000 */
[----:B------:R-:W-:Y:S06]  /*102f0*/  MUFU.EX2 R26, R26 ;  /* 0x0000001a001a7308 */ /* 0x000fec0000000800 */
[----:B------:R-:W-:Y:S02]  /*10300*/  HMMA.16816.F32.BF16 R64, R84, R66, RZ ;  /* 0x000000425440723c */ /* 0x000fe400000418ff */
[----:B------:R-:W1:Y:S01]  /*10310*/  MUFU.EX2 R25, R25 ;  /* 0x0000001900197308 */ /* 0x000e620000000800 */
[----:B----4-:R-:W-:Y:S01]  /*10320*/  F2FP.BF16.PACK_AB R5, R27, R32 ;  /* 0x000000201b05723e */ /* 0x010fe200000010ff */
[----:B------:R-:W-:-:S04]  /*10330*/  FADD.FTZ R32, R32, R33 ;  /* 0x0000002120207221 */ /* 0x000fc80000010000 */
[C---:B---3--:R-:W-:Y:S01]  /*10340*/  HMMA.16816.F32.BF16 R44, R84.reuse, R48, RZ ;  /* 0x00000030542c723c */ /* 0x048fe200000418ff */
[----:B------:R-:W-:Y:S01]  /*10350*/  FADD.FTZ R27, R27, R32 ;  /* 0x000000201b1b7221 */ /* 0x000fe20000010000 */
[----:B------:R-:W-:Y:S06]  /*10360*/  MUFU.EX2 R124, R124 ;  /* 0x0000007c007c7308 */ /* 0x000fec0000000800 */
[----:B------:R-:W-:Y:S01]  /*10370*/  HMMA.16816.F32.BF16 R48, R84, R50, RZ ;  /* 0x000000325430723c */ /* 0x000fe200000418ff */
[----:B-1----:R-:W-:Y:S01]  /*10380*/  F2FP.BF16.PACK_AB R7, R25, R26 ;  /* 0x0000001a1907723e */ /* 0x002fe200000010ff */
[----:B------:R-:W1:Y:S01]  /*10390*/  MUFU.EX2 R123, R123 ;  /* 0x0000007b007b7308 */ /* 0x000e620000000800 */
        /* <DEDUP_REMOVED lines=9> */
[C---:B------:R-:W-:Y:S02]  /*10430*/  HMMA.16816.F32.BF16 R96, R4.reuse, R12, R96 ;  /* 0x0000000c0460723c */ /* 0x040fe40000041860 */
[----:B------:R-:W-:Y:S06]  /*10440*/  MUFU.EX2 R116, R116 ;  /* 0x0000007400747308 */ /* 0x000fec0000000800 */
[----:B------:R-:W-:Y:S01]  /*10450*/  HMMA.16816.F32.BF16 R92, R4, R14, R92 ;  /* 0x0000000e045c723c */ /* 0x000fe2000004185c */
[----:B------:R-:W3:Y:S01]  /*10460*/  LDSM.16.MT88.4 R12, [R140+0xa000] ;  /* 0x00a000008c0c783b */ /* 0x000ee20000004200 */
[----:B------:R-:W-:Y:S06]  /*10470*/  MUFU.EX2 R119, R119 ;  /* 0x0000007700777308 */ /* 0x000fec0000000800 */
[C---:B------:R-:W-:Y:S02]  /*10480*/  HMMA.16816.F32.BF16 R68, R84.reuse, R72, RZ ;  /* 0x000000485444723c */ /* 0x040fe400000418ff */
[----:B------:R-:W-:Y:S06]  /*10490*/  MUFU.EX2 R118, R118 ;  /* 0x0000007600767308 */ /* 0x000fec0000000800 */
[C---:B------:R-:W-:Y:S02]  /*104a0*/  HMMA.16816.F32.BF16 R76, R84.reuse, R80, RZ ;  /* 0x00000050544c723c */ /* 0x040fe400000418ff */
[----:B------:R-:W-:Y:S06]  /*104b0*/  MUFU.EX2 R113, R113 ;  /* 0x0000007100717308 */ /* 0x000fec0000000800 */
[----:B------:R-:W-:Y:S02]  /*104c0*/  HMMA.16816.F32.BF16 R56, R84, R58, RZ ;  /* 0x0000003a5438723c */ /* 0x000fe400000418ff */
[----:B------:R-:W-:Y:S06]  /*104d0*/  MUFU.EX2 R112, R112 ;  /* 0x0000007000707308 */ /* 0x000fec0000000800 */
[C---:B--2---:R-:W-:Y:S02]  /*104e0*/  HMMA.16816.F32.BF16 R60, R4.reuse, R8, R60 ;  /* 0x00000008043c723c */ /* 0x044fe4000004183c */
[----:B------:R-:W-:Y:S06]  /*104f0*/  MUFU.EX2 R115, R115 ;  /* 0x0000007300737308 */ /* 0x000fec0000000800 */
[----:B------:R-:W-:Y:S01]  /*10500*/  HMMA.16816.F32.BF16 R64, R4, R10, R64 ;  /* 0x0000000a0440723c */ /* 0x000fe20000041840 */
[----:B------:R-:W2:Y:S07]  /*10510*/  LDSM.16.MT88.4 R8, [R140+0xa800] ;  /* 0x00a800008c08783b */ /* 0x000eae0000004200 */
[C---:B------:R-:W-:Y:S08]  /*10520*/  HMMA.16816.F32.BF16 R72, R84.reuse, R74, RZ ;  /* 0x0000004a5448723c */ /* 0x040ff000000418ff */
[C---:B------:R-:W-:Y:S08]  /*10530*/  HMMA.16816.F32.BF16 R80, R84.reuse, R82, RZ ;  /* 0x000000525450723c */ /* 0x040ff000000418ff */
[C---:B---3--:R-:W-:Y:S08]  /*10540*/  HMMA.16816.F32.BF16 R88, R84.reuse, R12, RZ ;  /* 0x0000000c5458723c */ /* 0x048ff000000418ff */
[----:B------:R-:W-:Y:S01]  /*10550*/  HMMA.16816.F32.BF16 R84, R84, R14, RZ ;  /* 0x0000000e5454723c */ /* 0x000fe200000418ff */
[----:B------:R-:W3:Y:S07]  /*10560*/  LDSM.16.MT88.4 R12, [R141+0xa800] ;  /* 0x00a800008d0c783b */ /* 0x000eee0000004200 */
[C---:B------:R-:W-:Y:S08]  /*10570*/  HMMA.16816.F32.BF16 R44, R4.reuse, R16, R44 ;  /* 0x00000010042c723c */ /* 0x040ff0000004182c */
[C---:B------:R-:W-:Y:S01]  /*10580*/  HMMA.16816.F32.BF16 R48, R4.reuse, R18, R48 ;  /* 0x000000120430723c */ /* 0x040fe20000041830 */
[----:B------:R-:W4:Y:S07]  /*10590*/  LDSM.16.MT88.4 R16, [R142+0xa800] ;  /* 0x00a800008e10783b */ /* 0x000f2e0000004200 */
[C---:B--2---:R-:W-:Y:S08]  /*105a0*/  HMMA.16816.F32.BF16 R88, R4.reuse, R8, R88 ;  /* 0x000000080458723c */ /* 0x044ff00000041858 */
[C---:B------:R-:W-:Y:S01]  /*105b0*/  HMMA.16816.F32.BF16 R84, R4.reuse, R10, R84 ;  /* 0x0000000a0454723c */ /* 0x040fe20000041854 */
[----:B------:R-:W2:Y:S07]  /*105c0*/  LDSM.16.MT88.4 R8, [R144+0x9000] ;  /* 0x009000009008783b */ /* 0x000eae0000004200 */
[C---:B------:R-:W-:Y:S07]  /*105d0*/  HMMA.16816.F32.BF16 R52, R4.reuse, R20, R52 ;  /* 0x000000140434723c */ /* 0x040fee0000041834 */
[----:B------:R-:W-:Y:S01]  /*105e0*/  FFMA.FTZ R21, R168, c[0x0][0x23c], -R121 ;  /* 0x00008f00a8157a23 */ /* 0x000fe20000010879 */
[----:B------:R-:W-:Y:S01]  /*105f0*/  HMMA.16816.F32.BF16 R56, R4, R22, R56 ;  /* 0x000000160438723c */ /* 0x000fe20000041838 */
[----:B------:R-:W-:-:S02]  /*10600*/  FFMA.FTZ R20, R127, c[0x0][0x23c], -R120 ;  /* 0x00008f007f147a23 */ /* 0x000fc40000010878 */
[--C-:B------:R-:W-:Y:S02]  /*10610*/  FFMA.FTZ R168, R114, c[0x0][0x23c], -R120.reuse ;  /* 0x00008f0072a87a23 */ /* 0x100fe40000010878 */
[----:B------:R-:W-:Y:S02]  /*10620*/  MUFU.EX2 R21, R21 ;  /* 0x0000001500157308 */ /* 0x000fe40000000800 */
[--C-:B------:R-:W-:Y:S01]  /*10630*/  FFMA.FTZ R22, R129, c[0x0][0x23c], -R120.reuse ;  /* 0x00008f0081167a23 */ /* 0x100fe20000010878 */
[----:B---3--:R-:W-:Y:S01]  /*10640*/  HMMA.16816.F32.BF16 R76, R4, R12, R76 ;  /* 0x0000000c044c723c */ /* 0x008fe2000004184c */
[----:B------:R-:W-:-:S04]  /*10650*/  FFMA.FTZ R23, R131, c[0x0][0x23c], -R120 ;  /* 0x00008f0083177a23 */ /* 0x000fc80000010878 */
[----:B------:R-:W3:Y:S03]  /*10660*/  MUFU.EX2 R22, R22 ;  /* 0x0000001600167308 */ /* 0x000ee60000000800 */
[C---:B----4-:R-:W-:Y:S05]  /*10670*/  HMMA.16816.F32.BF16 R68, R4.reuse, R16, R68 ;  /* 0x000000100444723c */ /* 0x050fea0000041844 */
[----:B------:R-:W-:Y:S03]  /*10680*/  MUFU.EX2 R23, R23 ;  /* 0x0000001700177308 */ /* 0x000fe60000000800 */
[C---:B------:R-:W-:Y:S01]  /*10690*/  HMMA.16816.F32.BF16 R72, R4.reuse, R18, R72 ;  /* 0x000000120448723c */ /* 0x040fe20000041848 */
[----:B------:R-:W4:Y:S04]  /*106a0*/  LDSM.16.MT88.4 R16, [R140+0x9000] ;  /* 0x009000008c10783b */ /* 0x000f280000004200 */
[----:B------:R-:W5:Y:S03]  /*106b0*/  MUFU.EX2 R20, R20 ;  /* 0x0000001400147308 */ /* 0x000f660000000800 */
[----:B------:R-:W-:Y:S01]  /*106c0*/  HMMA.16816.F32.BF16 R80, R4, R14, R80 ;  /* 0x0000000e0450723c */ /* 0x000fe20000041850 */
[----:B------:R-:W4:Y:S04]  /*106d0*/  LDSM.16.MT88.4 R12, [R142+0x9000] ;  /* 0x009000008e0c783b */ /* 0x000f280000004200 */
[----:B------:R-:W4:Y:S02]  /*106e0*/  MUFU.EX2 R168, R168 ;  /* 0x000000a800a87308 */ /* 0x000f240000000800 */
[----:B-1----:R-:W-:Y:S01]  /*106f0*/  F2FP.BF16.PACK_AB R4, R123, R124 ;  /* 0x0000007c7b04723e */ /* 0x002fe200000010ff */
        /* <DEDUP_REMOVED lines=15> */
[C---:B------:R-:W-:Y:S08]  /*107f0*/  HMMA.16816.F32.BF16 R36, R4.reuse, R12, R36 ;  /* 0x0000000c0424723c */ /* 0x040ff00000041824 */
        /* <DEDUP_REMOVED lines=116> */
.L_x_7200:
[----:B------:R-:W-:-:S05]  /*10f40*/  IMAD.MOV.U32 R5, RZ, RZ, c[0x0][0x1a0] ;  /* 0x00006800ff057624 */ /* 0x000fca00078e00ff */
[----:B------:R-:W-:-:S04]  /*10f50*/  LEA R5, -R5, RZ, 0x6 ;  /* 0x000000ff05057211 */ /* 0x000fc800078e31ff */
[----:B------:R-:W-:Y:S02]  /*10f60*/  SHF.R.S32.HI R6, RZ, 0x1f, R5 ;  /* 0x0000001fff067819 */ /* 0x000fe40000011405 */
.L_x_7201:
        /* <DEDUP_REMOVED lines=52> */
[----:B------:R-:W-:-:S02]  /*112b0*/  IMAD R101, R163, 0x40, R162 ;  /* 0x00000040a3657824 */ /* 0x000fc400078e02a2 */
[----:B------:R-:W-:Y:S01]  /*112c0*/  @!P2 STS.128 [R165+0xa800], RZ ;  /* 0x00a800ffa500a388 */ /* 0x000fe20000000c00 */
[----:B------:R-:W-:Y:S02]  /*112d0*/  IMAD.MOV.U32 R171, RZ, RZ, R131 ;  /* 0x000000ffffab7224 */ /* 0x000fe400078e0083 */
[C---:B------:R-:W-:Y:S01]  /*112e0*/  IADD3 R106, R101.reuse, 0x1, RZ ;  /* 0x00000001656a7810 */ /* 0x040fe20007ffe0ff */
[----:B------:R-:W-:Y:S01]  /*112f0*/  @!PT LDS RZ, [RZ] ;  /* 0x00000000fffff984 */ /* 0x000fe20000000800 */
[----:B------:R-:W-:Y:S01]  /*11300*/  @!PT LDS RZ, [RZ] ;  /* 0x00000000fffff984 */ /* 0x000fe20000000800 */
[----:B------:R-:W-:Y:S01]  /*11310*/  @!PT LDS RZ, [RZ] ;  /* 0x00000000fffff984 */ /* 0x000fe20000000800 */
[----:B------:R2:W-:Y:S01]  /*11320*/  @P0 LDGSTS.E.BYPASS.LTC128B.128 [R165+0x9000], [R14.64] ;  /* 0x090000000ea50fae */ /* 0x0005e2000b901d46 */
[----:B------:R-:W-:Y:S02]  /*11330*/  IADD3 R107, R101, 0x8, RZ ;  /* 0x00000008656b7810 */ /* 0x000fe40007ffe0ff */
[CC--:B------:R-:W-:Y:S01]  /*11340*/  ISETP.GE.AND P6, PT, R106.reuse, R105.reuse, PT ;  /* 0x000000696a00720c */ /* 0x0c0fe20003fc6270 */
[----:B------:R-:W-:Y:S01]  /*11350*/  @!P0 STS.128 [R165+0x9000], RZ ;  /* 0x009000ffa5008388 */ /* 0x000fe20000000c00 */
[C---:B------:R-:W-:Y:S02]  /*11360*/  ISETP.GE.AND P5, PT, R107.reuse, R105, PT ;  /* 0x000000696b00720c */ /* 0x040fe40003fa6270 */
[-C--:B------:R-:W-:Y:S01]  /*11370*/  ISETP.GE.AND P4, PT, R106, R128.reuse, PT ;  /* 0x000000806a00720c */ /* 0x080fe20003f86270 */
[----:B------:R-:W-:Y:S01]  /*11380*/  @!PT LDS RZ, [RZ] ;  /* 0x00000000fffff984 */ /* 0x000fe20000000800 */
[----:B------:R-:W-:Y:S01]  /*11390*/  @!PT LDS RZ, [RZ] ;  /* 0x00000000fffff984 */ /* 0x000fe20000000800 */
[----:B------:R-:W-:Y:S01]  /*113a0*/  @!PT LDS RZ, [RZ] ;  /* 0x00000000fffff984 */ /* 0x000fe20000000800 */
[----:B------:R4:W-:Y:S01]  /*113b0*/  @P2 LDGSTS.E.BYPASS.LTC128B.128 [R165+0xb000], [R16.64+0x80] ;  /* 0x0b00008010a52fae */ /* 0x0009e2000b901d46 */
[----:B------:R-:W-:-:S03]  /*113c0*/  ISETP.GE.AND P1, PT, R107, R128, PT ;  /* 0x000000806b00720c */ /* 0x000fc60003f26270 */
[----:B------:R-:W-:Y:S04]  /*113d0*/  @!P2 STS.128 [R165+0xb000], RZ ;  /* 0x00b000ffa500a388 */ /* 0x000fe80000000c00 */
[----:B------:R-:W-:Y:S01]  /*113e0*/  @!PT LDS RZ, [RZ] ;  /* 0x00000000fffff984 */ /* 0x000fe20000000800 */
[----:B------:R-:W-:Y:S01]  /*113f0*/  @!PT LDS RZ, [RZ] ;  /* 0x00000000fffff984 */ /* 0x000fe20000000800 */
[----:B------:R-:W-:Y:S01]  /*11400*/  @!PT LDS RZ, [RZ] ;  /* 0x00000000fffff984 */ /* 0x000fe20000000800 */
[----:B------:R4:W-:Y:S04]  /*11410*/  @P0 LDGSTS.E.BYPASS.LTC128B.128 [R165+0x9800], [R18.64] ;  /* 0x0980000012a50fae */ /* 0x0009e8000b901d46 */
[----:B------:R-:W-:Y:S01]  /*11420*/  @!P0 STS.128 [R165+0x9800], RZ ;  /* 0x009800ffa5008388 */ /* 0x000fe20000000c00 */
[----:B------:R-:W-:Y:S02]  /*11430*/  ISETP.GE.AND P0, PT, R104, 0x3, PT ;  /* 0x000000036800780c */ /* 0x000fe40003f06270 */
[----:B------:R-:W-:Y:S01]  /*11440*/  IADD3 R104, R101, 0x18, RZ ;  /* 0x0000001865687810 */ /* 0x000fe20007ffe0ff */
        /* <DEDUP_REMOVED lines=101> */
[----:B------:R-:W4:Y:S01]  /*11aa0*/  LDSM.16.M88.4 R112, [R136+0x3000] ;  /* 0x003000008870783b */ /* 0x000f220000000200 */
[----:B------:R-:W-:-:S04]  /*11ab0*/  DEPBAR.LE SB0, 0x0 ;  /* 0x000080000000791a */ /* 0x000fc80000000000 */
[C---:B-1----:R-:W-:Y:S08]  /*11ac0*/  HMMA.16816.F32.BF16 R32, R124.reuse, R120, R32 ;  /* 0x000000787c20723c */ /* 0x042ff00000041820 */
[C---:B------:R-:W-:Y:S08]  /*11ad0*/  HMMA.16816.F32.BF16 R28, R124.reuse, R122, R28 ;  /* 0x0000007a7c1c723c */ /* 0x040ff0000004181c */
[C---:B---3--:R-:W-:Y:S08]  /*11ae0*/  HMMA.16816.F32.BF16 R24, R124.reuse, R116, R24 ;  /* 0x000000747c18723c */ /* 0x048ff00000041818 */
[C---:B------:R-:W-:Y:S08]  /*11af0*/  HMMA.16816.F32.BF16 R20, R124.reuse, R118, R20 ;  /* 0x000000767c14723c */ /* 0x040ff00000041814 */
[C---:B--2---:R-:W-:Y:S01]  /*11b00*/  HMMA.16816.F32.BF16 R8, R124.reuse, R108, R8 ;  /* 0x0000006c7c08723c */ /* 0x044fe20000041808 */
[----:B------:R-:W1:Y:S07]  /*11b10*/  I2F R108, R106 ;  /* 0x0000006a006c7306 */ /* 0x000e6e0000201400 */
[C---:B----4-:R-:W-:Y:S01]  /*11b20*/  HMMA.16816.F32.BF16 R16, R124.reuse, R112, R16 ;  /* 0x000000707c10723c */ /* 0x050fe20000041810 */
[----:B------:R-:W2:Y:S06]  /*11b30*/  I2F R113, R107 ;  /* 0x0000006b00717306 */ /* 0x000eac0000201400 */
[----:B------:R-:W-:Y:S01]  /*11b40*/  IADD3 R112, R101, 0x9, RZ ;  /* 0x0000000965707810 */ /* 0x000fe20007ffe0ff */
[----:B------:R-:W-:Y:S01]  /*11b50*/  HMMA.16816.F32.BF16 R4, R124, R110, R4 ;  /* 0x0000006e7c04723c */ /* 0x000fe20000041804 */
[----:B-1----:R-:W-:-:S02]  /*11b60*/  FFMA.FTZ R33, R0, R108, R33 ;  /* 0x0000006c00217223 */ /* 0x002fc40000010021 */
[----:B------:R-:W1:Y:S01]  /*11b70*/  I2F R109, R112 ;  /* 0x00000070006d7306 */ /* 0x000e620000201400 */
[C---:B------:R-:W-:Y:S01]  /*11b80*/  FFMA.FTZ R35, R0.reuse, R108, R35 ;  /* 0x0000006c00237223 */ /* 0x040fe20000010023 */
[C---:B------:R-:W-:Y:S02]  /*11b90*/  IADD3 R108, R101.reuse, 0x11, RZ ;  /* 0x00000011656c7810 */ /* 0x040fe40007ffe0ff */
[----:B------:R-:W-:Y:S01]  /*11ba0*/  IADD3 R110, R101, 0x10, RZ ;  /* 0x00000010656e7810 */ /* 0x000fe20007ffe0ff */
[----:B------:R-:W-:Y:S01]  /*11bb0*/  HMMA.16816.F32.BF16 R12, R124, R114, R12 ;  /* 0x000000727c0c723c */ /* 0x000fe2000004180c */
[CC--:B--2---:R-:W-:Y:S01]  /*11bc0*/  FFMA.FTZ R28, R0.reuse, R113.reuse, R28 ;  /* 0x00000071001c7223 */ /* 0x0c4fe2000001001c */
[----:B------:R-:W-:Y:S01]  /*11bd0*/  FSEL R107, R33, -INF , !P6 ;  /* 0xff800000216b7808 */ /* 0x000fe20007000000 */
[----:B------:R-:W2:Y:S01]  /*11be0*/  I2F R111, R110 ;  /* 0x0000006e006f7306 */ /* 0x000ea20000201400 */
[----:B------:R-:W-:Y:S01]  /*11bf0*/  FFMA.FTZ R30, R0, R113, R30 ;  /* 0x00000071001e7223 */ /* 0x000fe2000001001e */
[----:B------:R-:W-:Y:S01]  /*11c00*/  BAR.SYNC.DEFER_BLOCKING 0x0 ;  /* 0x0000000000007b1d */ /* 0x000fe20000010000 */
[----:B------:R-:W-:-:S02]  /*11c10*/  FSEL R113, R28, -INF , !P5 ;  /* 0xff8000001c717808 */ /* 0x000fc40006800000 */
[----:B------:R-:W-:Y:S02]  /*11c20*/  ISETP.GE.AND P6, PT, R112, R105, PT ;  /* 0x000000697000720c */ /* 0x000fe40003fc6270 */
[----:B------:R-:W-:Y:S01]  /*11c30*/  FSEL R33, R35, -INF , !P4 ;  /* 0xff80000023217808 */ /* 0x000fe20006000000 */
[----:B------:R-:W3:Y:S01]  /*11c40*/  I2F R106, R108 ;  /* 0x0000006c006a7306 */ /* 0x000ee20000201400 */
[-C--:B-1----:R-:W-:Y:S01]  /*11c50*/  FFMA.FTZ R29, R0, R109.reuse, R29 ;  /* 0x0000006d001d7223 */ /* 0x082fe2000001001d */
[----:B------:R-:W-:Y:S01]  /*11c60*/  ISETP.GE.AND P4, PT, R112, R128, PT ;  /* 0x000000807000720c */ /* 0x000fe20003f86270 */
[----:B------:R-:W-:Y:S01]  /*11c70*/  FFMA.FTZ R28, R0, R109, R31 ;  /* 0x0000006d001c7223 */ /* 0x000fe2000001001f */
[----:B------:R-:W-:Y:S02]  /*11c80*/  FSEL R35, R30, -INF , !P1 ;  /* 0xff8000001e237808 */ /* 0x000fe40004800000 */
[----:B------:R-:W-:Y:S02]  /*11c90*/  IADD3 R30, R101, 0x19, RZ ;  /* 0x00000019651e7810 */ /* 0x000fe40007ffe0ff */
[----:B------:R-:W1:Y:S01]  /*11ca0*/  I2F R109, R104 ;  /* 0x00000068006d7306 */ /* 0x000e620000201400 */
[----:B------:R-:W-:Y:S01]  /*11cb0*/  FSEL R31, R29, -INF , !P6 ;  /* 0xff8000001d1f7808 */ /* 0x000fe20007000000 */
[-C--:B--2---:R-:W-:Y:S01]  /*11cc0*/  FFMA.FTZ R129, R0, R111.reuse, R26 ;  /* 0x0000006f00817223 */ /* 0x084fe2000001001a */
[----:B------:R-:W-:Y:S01]  /*11cd0*/  FSEL R29, R28, -INF , !P4 ;  /* 0xff8000001c1d7808 */ /* 0x000fe20006000000 */
[----:B------:R-:W-:Y:S01]  /*11ce0*/  FFMA.FTZ R24, R0, R111, R24 ;  /* 0x0000006f00187223 */ /* 0x000fe20000010018 */
[----:B------:R-:W-:-:S02]  /*11cf0*/  IADD3 R26, R101, 0x20, RZ ;  /* 0x00000020651a7810 */ /* 0x000fc40007ffe0ff */
[-C--:B------:R-:W-:Y:S01]  /*11d00*/  ISETP.GE.AND P5, PT, R110, R105.reuse, PT ;  /* 0x000000696e00720c */ /* 0x080fe20003fa6270 */
[----:B------:R-:W2:Y:S01]  /*11d10*/  I2F R28, R30 ;  /* 0x0000001e001c7306 */ /* 0x000ea20000201400 */
[CC--:B---3--:R-:W-:Y:S01]  /*11d20*/  FFMA.FTZ R193, R0.reuse, R106.reuse, R25 ;  /* 0x0000006a00c17223 */ /* 0x0c8fe20000010019 */
[C---:B------:R-:W-:Y:S01]  /*11d30*/  IADD3 R25, R101.reuse, 0x21, RZ ;  /* 0x0000002165197810 */ /* 0x040fe20007ffe0ff */
[----:B------:R-:W-:Y:S01]  /*11d40*/  FFMA.FTZ R191, R0, R106, R27 ;  /* 0x0000006a00bf7223 */ /* 0x000fe2000001001b */
[----:B------:R-:W-:Y:S02]  /*11d50*/  FSEL R127, R24, -INF , !P5 ;  /* 0xff800000187f7808 */ /* 0x000fe40006800000 */
[----:B------:R-:W-:Y:S02]  /*11d60*/  ISETP.GE.AND P5, PT, R104, R105, PT ;  /* 0x000000696800720c */ /* 0x000fe40003fa6270 */
[----:B------:R-:W3:Y:S01]  /*11d70*/  I2F R27, R26 ;  /* 0x0000001a001b7306 */ /* 0x000ee20000201400 */
[CC--:B-1----:R-:W-:Y:S01]  /*11d80*/  FFMA.FTZ R167, R0.reuse, R109.reuse, R22 ;  /* 0x0000006d00a77223 */ /* 0x0c2fe20000010016 */
[----:B------:R-:W-:Y:S01]  /*11d90*/  IADD3 R22, R101, 0x28, RZ ;  /* 0x0000002865167810 */ /* 0x000fe20007ffe0ff */
[----:B------:R-:W-:Y:S01]  /*11da0*/  FFMA.FTZ R20, R0, R109, R20 ;  /* 0x0000006d00147223 */ /* 0x000fe20000010014 */
[----:B------:R-:W-:-:S02]  /*11db0*/  ISETP.GE.AND P4, PT, R108, R128, PT ;  /* 0x000000806c00720c */ /* 0x000fc40003f86270 */
[----:B------:R-:W-:Y:S02]  /*11dc0*/  ISETP.GE.AND P1, PT, R110, R128, PT ;  /* 0x000000806e00720c */ /* 0x000fe40003f26270 */
[----:B------:R-:W1:Y:S01]  /*11dd0*/  I2F R24, R25 ;  /* 0x0000001900187306 */ /* 0x000e620000201400 */
[CC--:B--2---:R-:W-:Y:S01]  /*11de0*/  FFMA.FTZ R197, R0.reuse, R28.reuse, R21 ;  /* 0x0000001c00c57223 */ /* 0x0c4fe20000010015 */
[C---:B------:R-:W-:Y:S01]  /*11df0*/  IADD3 R21, R101.reuse, 0x29, RZ ;  /* 0x0000002965157810 */ /* 0x040fe20007ffe0ff */
[----:B------:R-:W-:Y:S01]  /*11e00*/  FFMA.FTZ R189, R0, R28, R23 ;  /* 0x0000001c00bd7223 */ /* 0x000fe20000010017 */
[----:B------:R-:W-:Y:S02]  /*11e10*/  FSEL R195, R20, -INF , !P5 ;  /* 0xff80000014c37808 */ /* 0x000fe40006800000 */
[----:B------:R-:W-:Y:S02]  /*11e20*/  ISETP.GE.AND P5, PT, R26, R105, PT ;  /* 0x000000691a00720c */ /* 0x000fe40003fa6270 */
[----:B------:R-:W2:Y:S01]  /*11e30*/  I2F R23, R22 ;  /* 0x0000001600177306 */ /* 0x000ea20000201400 */
[CC--:B---3--:R-:W-:Y:S01]  /*11e40*/  FFMA.FTZ R181, R0.reuse, R27.reuse, R18 ;  /* 0x0000001b00b57223 */ /* 0x0c8fe20000010012 */
[----:B------:R-:W-:Y:S01]  /*11e50*/  IADD3 R18, R101, 0x30, RZ ;  /* 0x0000003065127810 */ /* 0x000fe20007ffe0ff */
[----:B------:R-:W-:Y:S01]  /*11e60*/  FFMA.FTZ R16, R0, R27, R16 ;  /* 0x0000001b00107223 */ /* 0x000fe20000010010 */
[----:B------:R-:W-:-:S02]  /*11e70*/  FSEL R191, R191, -INF , !P4 ;  /* 0xff800000bfbf7808 */ /* 0x000fc40006000000 */
[----:B------:R-:W-:Y:S02]  /*11e80*/  ISETP.GE.AND P4, PT, R30, R128, PT ;  /* 0x000000801e00720c */ /* 0x000fe40003f86270 */
[----:B------:R-:W3:Y:S01]  /*11e90*/  I2F R20, R21 ;  /* 0x0000001500147306 */ /* 0x000ee20000201400 */
[-C--:B-1----:R-:W-:Y:S01]  /*11ea0*/  FFMA.FTZ R183, R0, R24.reuse, R17 ;  /* 0x0000001800b77223 */ /* 0x082fe20000010011 */
[----:B------:R-:W-:Y:S01]  /*11eb0*/  FSEL R179, R16, -INF , !P5 ;  /* 0xff80000010b37808 */ /* 0x000fe20006800000 */
[----:B------:R-:W-:Y:S01]  /*11ec0*/  FFMA.FTZ R19, R0, R24, R19 ;  /* 0x0000001800137223 */ /* 0x000fe20000010013 */
[----:B------:R-:W-:Y:S02]  /*11ed0*/  ISETP.GE.AND P5, PT, R22, R105, PT ;  /* 0x000000691600720c */ /* 0x000fe40003fa6270 */
[----:B------:R-:W-:Y:S02]  /*11ee0*/  FSEL R189, R189, -INF , !P4 ;  /* 0xff800000bdbd7808 */ /* 0x000fe40006000000 */
[----:B------:R-:W1:Y:S01]  /*11ef0*/  I2F R17, R18 ;  /* 0x0000001200117306 */ /* 0x000e620000201400 */
[CC--:B--2---:R-:W-:Y:S01]  /*11f00*/  FFMA.FTZ R185, R0.reuse, R23.reuse, R12 ;  /* 0x0000001700b97223 */ /* 0x0c4fe2000001000c */
[----:B------:R-:W-:Y:S01]  /*11f10*/  IADD3 R12, R101, 0x38, RZ ;  /* 0x00000038650c7810 */ /* 0x000fe20007ffe0ff */
[----:B------:R-:W-:Y:S01]  /*11f20*/  FFMA.FTZ R177, R0, R23, R14 ;  /* 0x0000001700b17223 */ /* 0x000fe2000001000e */
[----:B------:R-:W-:-:S02]  /*11f30*/  ISETP.GE.AND P4, PT, R25, R128, PT ;  /* 0x000000801900720c */ /* 0x000fc40003f86270 */
[----:B------:R-:W-:Y:S01]  /*11f40*/  FSEL R185, R185, -INF , !P5 ;  /* 0xff800000b9b97808 */ /* 0x000fe20006800000 */
[CC--:B---3--:R-:W-:Y:S01]  /*11f50*/  FFMA.FTZ R187, R0.reuse, R20.reuse, R13 ;  /* 0x0000001400bb7223 */ /* 0x0c8fe2000001000d */
[----:B------:R-:W-:Y:S01]  /*11f60*/  FSEL R129, R129, -INF , !P1 ;  /* 0xff80000081817808 */ /* 0x000fe20004800000 */
[----:B------:R-:W2:Y:S01]  /*11f70*/  I2F R13, R12 ;  /* 0x0000000c000d7306 */ /* 0x000ea20000201400 */
[----:B------:R-:W-:Y:S01]  /*11f80*/  IADD3 R16, R101, 0x31, RZ ;  /* 0x0000003165107810 */ /* 0x000fe20007ffe0ff */
[----:B------:R-:W-:Y:S01]  /*11f90*/  FFMA.FTZ R15, R0, R20, R15 ;  /* 0x00000014000f7223 */ /* 0x000fe2000001000f */
[-C--:B------:R-:W-:Y:S02]  /*11fa0*/  ISETP.GE.AND P5, PT, R18, R105.reuse, PT ;  /* 0x000000691200720c */ /* 0x080fe40003fa6270 */
[----:B------:R-:W-:Y:S01]  /*11fb0*/  ISETP.GE.AND P6, PT, R108, R105, PT ;  /* 0x000000696c00720c */ /* 0x000fe20003fc6270 */
[-C--:B-1----:R-:W-:Y:S01]  /*11fc0*/  FFMA.FTZ R8, R0, R17.reuse, R8 ;  /* 0x0000001100087223 */ /* 0x082fe20000010008 */
[-C--:B------:R-:W-:Y:S01]  /*11fd0*/  ISETP.GE.AND P1, PT, R104, R128.reuse, PT ;  /* 0x000000806800720c */ /* 0x080fe20003f26270 */
[----:B------:R-:W1:Y:S01]  /*11fe0*/  I2F R14, R16 ;  /* 0x00000010000e7306 */ /* 0x000e620000201400 */
[----:B------:R-:W-:Y:S01]  /*11ff0*/  FSEL R175, R19, -INF , !P4 ;  /* 0xff80000013af7808 */ /* 0x000fe20006000000 */
[----:B------:R-:W-:Y:S01]  /*12000*/  FFMA.FTZ R10, R0, R17, R10 ;  /* 0x00000011000a7223 */ /* 0x000fe2000001000a */
[----:B------:R-:W-:-:S02]  /*12010*/  ISETP.GE.AND P4, PT, R21, R128, PT ;  /* 0x000000801500720c */ /* 0x000fc40003f86270 */
[----:B------:R-:W-:Y:S02]  /*12020*/  FSEL R121, R8, -INF , !P5 ;  /* 0xff80000008797808 */ /* 0x000fe40006800000 */
[----:B------:R-:W-:Y:S01]  /*12030*/  FSEL R193, R193, -INF , !P6 ;  /* 0xff800000c1c17808 */ /* 0x000fe20007000000 */
[CC--:B--2---:R-:W-:Y:S01]  /*12040*/  FFMA.FTZ R123, R0.reuse, R13.reuse, R4 ;  /* 0x0000000d007b7223 */ /* 0x0c4fe20000010004 */
[----:B------:R-:W-:Y:S01]  /*12050*/  FSEL R167, R167, -INF , !P1 ;  /* 0xff800000a7a77808 */ /* 0x000fe20004800000 */
[----:B------:R-:W-:Y:S01]  /*12060*/  FFMA.FTZ R6, R0, R13, R6 ;  /* 0x0000000d00067223 */ /* 0x000fe20000010006 */
[----:B------:R-:W-:Y:S02]  /*12070*/  IADD3 R8, R101, 0x39, RZ ;  /* 0x0000003965087810 */ /* 0x000fe40007ffe0ff */
[----:B------:R-:W-:Y:S02]  /*12080*/  ISETP.GE.AND P6, PT, R30, R105, PT ;  /* 0x000000691e00720c */ /* 0x000fe40003fc6270 */
[----:B------:R-:W-:Y:S01]  /*12090*/  ISETP.GE.AND P1, PT, R26, R128, PT ;  /* 0x000000801a00720c */ /* 0x000fe20003f26270 */
[----:B------:R-:W2:Y:S01]  /*120a0*/  I2F R4, R8 ;  /* 0x0000000800047306 */ /* 0x000ea20000201400 */
[----:B------:R-:W-:Y:S01]  /*120b0*/  FSEL R173, R15, -INF , !P4 ;  /* 0xff8000000fad7808 */ /* 0x000fe20006000000 */
[CC--:B-1----:R-:W-:Y:S01]  /*120c0*/  FFMA.FTZ R9, R0.reuse, R14.reuse, R9 ;  /* 0x0000000e00097223 */ /* 0x0c2fe20000010009 */
[----:B------:R-:W-:Y:S01]  /*120d0*/  FSEL R197, R197, -INF , !P6 ;  /* 0xff800000c5c57808 */ /* 0x000fe20007000000 */
[----:B------:R-:W-:Y:S01]  /*120e0*/  FFMA.FTZ R11, R0, R14, R11 ;  /* 0x0000000e000b7223 */ /* 0x000fe2000001000b */
[----:B------:R-:W-:-:S02]  /*120f0*/  FSEL R181, R181, -INF , !P1 ;  /* 0xff800000b5b57808 */ /* 0x000fc40004800000 */
[-C--:B------:R-:W-:Y:S01]  /*12100*/  ISETP.GE.AND P6, PT, R25, R105.reuse, PT ;  /* 0x000000691900720c */ /* 0x080fe20003fc6270 */
[----:B------:R-:W1:Y:S01]  /*12110*/  I2F R15, R101 ;  /* 0x00000065000f7306 */ /* 0x000e620000201400 */
[----:B------:R-:W-:Y:S02]  /*12120*/  ISETP.GE.AND P1, PT, R22, R128, PT ;  /* 0x000000801600720c */ /* 0x000fe40003f26270 */
[----:B------:R-:W-:Y:S02]  /*12130*/  FSEL R183, R183, -INF , !P6 ;  /* 0xff800000b7b77808 */ /* 0x000fe40007000000 */
[----:B------:R-:W-:Y:S02]  /*12140*/  FSEL R177, R177, -INF , !P1 ;  /* 0xff800000b1b17808 */ /* 0x000fe40004800000 */
[----:B------:R-:W-:Y:S01]  /*12150*/  ISETP.GE.AND P6, PT, R21, R105, PT ;  /* 0x000000691500720c */ /* 0x000fe20003fc6270 */
[----:B--2---:R-:W-:Y:S01]  /*12160*/  FFMA.FTZ R125, R0, R4, R5 ;  /* 0x00000004007d7223 */ /* 0x004fe20000010005 */
[----:B------:R-:W-:Y:S01]  /*12170*/  ISETP.GE.AND P1, PT, R18, R128, PT ;  /* 0x000000801200720c */ /* 0x000fe20003f26270 */
[----:B------:R-:W-:Y:S01]  /*12180*/  FFMA.FTZ R7, R0, R4, R7 ;  /* 0x0000000400077223 */ /* 0x000fe20000010007 */
[----:B------:R-:W-:-:S02]  /*12190*/  FSEL R187, R187, -INF , !P6 ;  /* 0xff800000bbbb7808 */ /* 0x000fc40007000000 */
[----:B------:R-:W-:Y:S02]  /*121a0*/  FSEL R120, R10, -INF , !P1 ;  /* 0xff8000000a787808 */ /* 0x000fe40004800000 */
[----:B------:R-:W-:Y:S01]  /*121b0*/  ISETP.GE.AND P6, PT, R16, R105, PT ;  /* 0x000000691000720c */ /* 0x000fe20003fc6270 */
[-C--:B-1----:R-:W-:Y:S01]  /*121c0*/  FFMA.FTZ R32, R0, R15.reuse, R32 ;  /* 0x0000000f00207223 */ /* 0x082fe20000010020 */
[-C--:B------:R-:W-:Y:S01]  /*121d0*/  ISETP.GE.AND P4, PT, R16, R128.reuse, PT ;  /* 0x000000801000720c */ /* 0x080fe20003f86270 */
[----:B------:R-:W-:Y:S01]  /*121e0*/  FFMA.FTZ R34, R0, R15, R34 ;  /* 0x0000000f00227223 */ /* 0x000fe20000010022 */
[C---:B------:R-:W-:Y:S02]  /*121f0*/  ISETP.GE.AND P5, PT, R12.reuse, R105, PT ;  /* 0x000000690c00720c */ /* 0x040fe40003fa6270 */
[----:B------:R-:W-:Y:S02]  /*12200*/  ISETP.GE.AND P1, PT, R12, R128, PT ;  /* 0x000000800c00720c */ /* 0x000fe40003f26270 */
[----:B------:R-:W-:-:S02]  /*12210*/  FSEL R124, R9, -INF , !P6 ;  /* 0xff800000097c7808 */ /* 0x000fc40007000000 */
[----:B------:R-:W-:Y:S02]  /*12220*/  FSEL R111, R11, -INF , !P4 ;  /* 0xff8000000b6f7808 */ /* 0x000fe40006000000 */
[----:B------:R-:W-:Y:S02]  /*12230*/  FSEL R123, R123, -INF , !P5 ;  /* 0xff8000007b7b7808 */ /* 0x000fe40006800000 */
[----:B------:R-:W-:Y:S02]  /*12240*/  FSEL R109, R6, -INF , !P1 ;  /* 0xff800000066d7808 */ /* 0x000fe40004800000 */
[CC--:B------:R-:W-:Y:S02]  /*12250*/  ISETP.GE.AND P6, PT, R101.reuse, R105.reuse, PT ;  /* 0x000000696500720c */ /* 0x0c0fe40003fc6270 */
        /* <DEDUP_REMOVED lines=68> */
.L_x_7203:
[----:B------:R-:W-:-:S05]  /*126a0*/  IMAD.MOV.U32 R9, RZ, RZ, c[0x0][0x198] ;  /* 0x00006600ff097624 */ /* 0x000fca00078e00ff */
[----:B------:R-:W-:-:S04]  /*126b0*/  LEA R9, -R9, RZ, 0x6 ;  /* 0x000000ff09097211 */ /* 0x000fc800078e31ff */
[----:B------:R-:W-:Y:S02]  /*126c0*/  SHF.R.S32.HI R10, RZ, 0x1f, R9 ;  /* 0x0000001fff0a7819 */ /* 0x000fe40000011409 */
.L_x_7204:
        /* <DEDUP_REMOVED lines=69> */
.L_x_7202:
[----:B------:R-:W-:Y:S01]  /*12b20*/  FMNMX.FTZ R8, R3, R4, !PT ;  /* 0x0000000403087209 */ /* 0x000fe20007810000 */
[----:B-1----:R-:W-:Y:S01]  /*12b30*/  LDSM.16.MT88.4 R24, [R141+0x8000] ;  /* 0x008000008d18783b */ /* 0x002fe20000004200 */
        /* <DEDUP_REMOVED lines=24> */
[----:B------:R-:W-:Y:S02]  /*12cc0*/  FMNMX.FTZ R8, R124, R7, !PT ;  /* 0x000000077c087209 */ /* 0x000fe40007810000 */
[----:B------:R-:W-:Y:S02]  /*12cd0*/  FMNMX.FTZ R7, R173, R6, !PT ;  /* 0x00000006ad077209 */ /* 0x000fe40007810000 */
[----:B------:R-:W-:-:S04]  /*12ce0*/  FMNMX.FTZ R8, R123, R8, !PT ;  /* 0x000000087b087209 */ /* 0x000fc80007810000 */
[----:B------:R-:W-:Y:S02]  /*12cf0*/  FMNMX.FTZ R9, R125, R8, !PT ;  /* 0x000000087d097209 */ /* 0x000fe40007810000 */
[----:B------:R-:W-:-:S03]  /*12d00*/  FMNMX.FTZ R8, R120, R7, !PT ;  /* 0x0000000778087209 */ /* 0x000fc60007810000 */
[----:B------:R-:W1:Y:S01]  /*12d10*/  SHFL.BFLY PT, R6, R9, 0x2, 0x1f ;  /* 0x0c401f0009067f89 */ /* 0x000e6200000e0000 */
[----:B------:R-:W-:-:S04]  /*12d20*/  FMNMX.FTZ R8, R111, R8, !PT ;  /* 0x000000086f087209 */ /* 0x000fc80007810000 */
[----:B------:R-:W-:-:S04]  /*12d30*/  FMNMX.FTZ R7, R109, R8, !PT ;  /* 0x000000086d077209 */ /* 0x000fc80007810000 */
[----:B------:R-:W-:-:S05]  /*12d40*/  FMNMX.FTZ R8, R118, R7, !PT ;  /* 0x0000000776087209 */ /* 0x000fca0007810000 */
[----:B------:R-:W2:Y:S01]  /*12d50*/  SHFL.BFLY PT, R7, R8, 0x2, 0x1f ;  /* 0x0c401f0008077f89 */ /* 0x000ea200000e0000 */
[----:B-1----:R-:W-:-:S05]  /*12d60*/  FMNMX.FTZ R6, R9, R6, !PT ;  /* 0x0000000609067209 */ /* 0x002fca0007810000 */
[----:B------:R-:W1:Y:S01]  /*12d70*/  SHFL.BFLY PT, R115, R6, 0x1, 0x1f ;  /* 0x0c201f0006737f89 */ /* 0x000e6200000e0000 */
[----:B--2---:R-:W-:-:S03]  /*12d80*/  FMNMX.FTZ R7, R8, R7, !PT ;  /* 0x0000000708077209 */ /* 0x004fc60007810000 */
[----:B------:R-:W-:Y:S04]  /*12d90*/  LDSM.16.MT88.4 R8, [R144+0x8000] ;  /* 0x008000009008783b */ /* 0x000fe80000004200 */
[----:B------:R-:W2:Y:S01]  /*12da0*/  SHFL.BFLY PT, R114, R7, 0x1, 0x1f ;  /* 0x0c201f0007727f89 */ /* 0x000ea200000e0000 */
[----:B-1----:R-:W-:-:S04]  /*12db0*/  FMNMX.FTZ R115, R6, R115, !PT ;  /* 0x0000007306737209 */ /* 0x002fc80007810000 */
[C---:B------:R-:W-:Y:S01]  /*12dc0*/  FSETP.NEU.FTZ.AND P1, PT, R115.reuse, -INF , PT ;  /* 0xff8000007300780b */ /* 0x040fe20003f3d000 */
[----:B------:R-:W-:-:S03]  /*12dd0*/  FMUL.FTZ R126, R115, c[0x0][0x23c] ;  /* 0x00008f00737e7a20 */ /* 0x000fc60000410000 */
[----:B------:R-:W-:Y:S02]  /*12de0*/  FSEL R110, R115, RZ, P1 ;  /* 0x000000ff736e7208 */ /* 0x000fe40000800000 */
[----:B------:R-:W-:-:S03]  /*12df0*/  FSEL R126, R126, RZ, P1 ;  /* 0x000000ff7e7e7208 */ /* 0x000fc60000800000 */
[----:B------:R-:W-:Y:S01]  /*12e00*/  FADD.FTZ R110, R3, -R110 ;  /* 0x8000006e036e7221 */ /* 0x000fe20000010000 */
[----:B--2---:R-:W-:Y:S01]  /*12e10*/  FMNMX.FTZ R114, R7, R114, !PT ;  /* 0x0000007207727209 */ /* 0x004fe20007810000 */
[--C-:B------:R-:W-:Y:S02]  /*12e20*/  FFMA.FTZ R108, R4, c[0x0][0x23c], -R126.reuse ;  /* 0x00008f00046c7a23 */ /* 0x100fe4000001087e */
[--C-:B------:R-:W-:Y:S01]  /*12e30*/  FFMA.FTZ R117, R107, c[0x0][0x23c], -R126.reuse ;  /* 0x00008f006b757a23 */ /* 0x100fe2000001087e */
[C---:B------:R-:W-:Y:S01]  /*12e40*/  FSETP.NEU.FTZ.AND P0, PT, R114.reuse, -INF , PT ;  /* 0xff8000007200780b */ /* 0x040fe20003f1d000 */
[----:B------:R-:W-:Y:S02]  /*12e50*/  FMUL.FTZ R122, R114, c[0x0][0x23c] ;  /* 0x00008f00727a7a20 */ /* 0x000fe40000410000 */
[--C-:B------:R-:W-:Y:S01]  /*12e60*/  FFMA.FTZ R113, R113, c[0x0][0x23c], -R126.reuse ;  /* 0x00008f0071717a23 */ /* 0x100fe2000001087e */
[----:B------:R-:W-:Y:S01]  /*12e70*/  MUFU.EX2 R108, R108 ;  /* 0x0000006c006c7308 */ /* 0x000fe20000000800 */
[----:B------:R-:W-:Y:S01]  /*12e80*/  FFMA.FTZ R112, R31, c[0x0][0x23c], -R126 ;  /* 0x00008f001f707a23 */ /* 0x000fe2000001087e */
[----:B------:R-:W-:Y:S01]  /*12e90*/  FSEL R122, R122, RZ, P0 ;  /* 0x000000ff7a7a7208 */ /* 0x000fe20000000000 */
[----:B------:R-:W-:-:S02]  /*12ea0*/  FMUL.FTZ R110, R110, c[0x0][0x23c] ;  /* 0x00008f006e6e7a20 */ /* 0x000fc40000410000 */
[----:B------:R-:W-:Y:S02]  /*12eb0*/  FFMA.FTZ R131, R127, c[0x0][0x23c], -R126 ;  /* 0x00008f007f837a23 */ /* 0x000fe4000001087e */
[--C-:B------:R-:W-:Y:S01]  /*12ec0*/  FFMA.FTZ R116, R5, c[0x0][0x23c], -R122.reuse ;  /* 0x00008f0005747a23 */ /* 0x100fe2000001087a */
[----:B------:R-:W-:Y:S01]  /*12ed0*/  FSEL R5, R114, RZ, P0 ;  /* 0x000000ff72057208 */ /* 0x000fe20000000000 */
[--C-:B------:R-:W-:Y:S01]  /*12ee0*/  FFMA.FTZ R101, R33, c[0x0][0x23c], -R122.reuse ;  /* 0x00008f0021657a23 */ /* 0x100fe2000001087a */
[----:B------:R-:W1:Y:S01]  /*12ef0*/  MUFU.EX2 R117, R117 ;  /* 0x0000007500757308 */ /* 0x000e620000000800 */
[----:B------:R-:W-:Y:S02]  /*12f00*/  FFMA.FTZ R35, R35, c[0x0][0x23c], -R122 ;  /* 0x00008f0023237a23 */ /* 0x000fe4000001087a */
[----:B------:R-:W-:Y:S02]  /*12f10*/  FADD.FTZ R2, R2, -R5 ;  /* 0x8000000502027221 */ /* 0x000fe40000010000 */
[----:B------:R-:W-:-:S02]  /*12f20*/  FFMA.FTZ R130, R193, c[0x0][0x23c], -R126 ;  /* 0x00008f00c1827a23 */ /* 0x000fc4000001087e */
[----:B------:R-:W-:Y:S01]  /*12f30*/  FMUL.FTZ R119, R2, c[0x0][0x23c] ;  /* 0x00008f0002777a20 */ /* 0x000fe20000410000 */
[----:B------:R-:W-:Y:S01]  /*12f40*/  MUFU.EX2 R113, R113 ;  /* 0x0000007100717308 */ /* 0x000fe20000000800 */
[----:B------:R-:W-:Y:S02]  /*12f50*/  FFMA.FTZ R2, R29, c[0x0][0x23c], -R122 ;  /* 0x00008f001d027a23 */ /* 0x000fe4000001087a */
[--C-:B------:R-:W-:Y:S02]  /*12f60*/  FFMA.FTZ R128, R195, c[0x0][0x23c], -R126.reuse ;  /* 0x00008f00c3807a23 */ /* 0x100fe4000001087e */
[----:B------:R-:W-:Y:S02]  /*12f70*/  FFMA.FTZ R127, R197, c[0x0][0x23c], -R126 ;  /* 0x00008f00c57f7a23 */ /* 0x000fe4000001087e */
[--C-:B------:R-:W-:Y:S01]  /*12f80*/  FFMA.FTZ R129, R129, c[0x0][0x23c], -R122.reuse ;  /* 0x00008f0081817a23 */ /* 0x100fe2000001087a */
[----:B------:R-:W2:Y:S01]  /*12f90*/  MUFU.EX2 R112, R112 ;  /* 0x0000007000707308 */ /* 0x000ea20000000800 */
[----:B-1----:R-:W-:Y:S01]  /*12fa0*/  F2FP.BF16.PACK_AB R104, R117, R108 ;  /* 0x0000006c7568723e */ /* 0x002fe200000010ff */
        /* <DEDUP_REMOVED lines=13> */
[----:B------:R2:W-:Y:S01]  /*13080*/  MUFU.EX2 R3, R35 ;  /* 0x0000002300037308 */ /* 0x0005e20000000800 */
[----:B------:R-:W-:Y:S02]  /*13090*/  FFMA.FTZ R180, R173, c[0x0][0x23c], -R122 ;  /* 0x00008f00adb47a23 */ /* 0x000fe4000001087a */
[--C-:B------:R-:W-:Y:S02]  /*130a0*/  FFMA.FTZ R121, R121, c[0x0][0x23c], -R126.reuse ;  /* 0x00008f0079797a23 */ /* 0x100fe4000001087e */
[--C-:B------:R-:W-:Y:S02]  /*130b0*/  FFMA.FTZ R124, R124, c[0x0][0x23c], -R126.reuse ;  /* 0x00008f007c7c7a23 */ /* 0x100fe4000001087e */
[--C-:B------:R-:W-:Y:S01]  /*130c0*/  FFMA.FTZ R123, R123, c[0x0][0x23c], -R126.reuse ;  /* 0x00008f007b7b7a23 */ /* 0x100fe2000001087e */
[----:B------:R-:W3:Y:S01]  /*130d0*/  MUFU.EX2 R110, R110 ;  /* 0x0000006e006e7308 */ /* 0x000ee20000000800 */
[----:B-1----:R-:W-:Y:S01]  /*130e0*/  F2FP.BF16.PACK_AB R105, R101, R116 ;  /* 0x000000746569723e */ /* 0x002fe200000010ff */
[----:B------:R-:W-:-:S02]  /*130f0*/  FFMA.FTZ R126, R125, c[0x0][0x23c], -R126 ;  /* 0x00008f007d7e7a23 */ /* 0x000fc4000001087e */
[--C-:B------:R-:W-:Y:S02]  /*13100*/  FFMA.FTZ R120, R120, c[0x0][0x23c], -R122.reuse ;  /* 0x00008f0078787a23 */ /* 0x100fe4000001087a */
[--C-:B------:R-:W-:Y:S02]  /*13110*/  FFMA.FTZ R125, R111, c[0x0][0x23c], -R122.reuse ;  /* 0x00008f006f7d7a23 */ /* 0x100fe4000001087a */
[----:B------:R-:W1:Y:S01]  /*13120*/  MUFU.EX2 R119, R119 ;  /* 0x0000007700777308 */ /* 0x000e620000000800 */
[----:B--2---:R-:W2:Y:S01]  /*13130*/  LDSM.16.MT88.4 R32, [R140+0x8000] ;  /* 0x008000008c20783b */ /* 0x004ea20000004200 */
[--C-:B------:R-:W-:Y:S02]  /*13140*/  FFMA.FTZ R173, R109, c[0x0][0x23c], -R122.reuse ;  /* 0x00008f006dad7a23 */ /* 0x100fe4000001087a */
[----:B------:R-:W-:-:S04]  /*13150*/  FFMA.FTZ R118, R118, c[0x0][0x23c], -R122 ;  /* 0x00008f0076767a23 */ /* 0x000fc8000001087a */
[----:B------:R-:W4:Y:S01]  /*13160*/  MUFU.EX2 R2, R2 ;  /* 0x0000000200027308 */ /* 0x000f220000000800 */
[-C--:B---3--:R-:W-:Y:S02]  /*13170*/  FMUL.FTZ R20, R44, R110.reuse ;  /* 0x0000006e2c147220 */ /* 0x088fe40000410000 */
[-C--:B------:R-:W-:Y:S02]  /*13180*/  FMUL.FTZ R21, R45, R110.reuse ;  /* 0x0000006e2d157220 */ /* 0x080fe40000410000 */
[-C--:B------:R-:W-:Y:S02]  /*13190*/  FMUL.FTZ R48, R48, R110.reuse ;  /* 0x0000006e30307220 */ /* 0x080fe40000410000 */
[----:B------:R-:W-:Y:S01]  /*131a0*/  FMUL.FTZ R49, R49, R110 ;  /* 0x0000006e31317220 */ /* 0x000fe20000410000 */
[----:B------:R-:W-:Y:S01]  /*131b0*/  MUFU.EX2 R131, R131 ;  /* 0x0000008300837308 */ /* 0x000fe20000000800 */
[-C--:B-1----:R-:W-:Y:S02]  /*131c0*/  FMUL.FTZ R22, R46, R119.reuse ;  /* 0x000000772e167220 */ /* 0x082fe40000410000 */
[----:B------:R-:W-:-:S02]  /*131d0*/  FMUL.FTZ R23, R47, R119 ;  /* 0x000000772f177220 */ /* 0x000fc40000410000 */
[-C--:B------:R-:W-:Y:S02]  /*131e0*/  FMUL.FTZ R50, R50, R119.reuse ;  /* 0x0000007732327220 */ /* 0x080fe40000410000 */
[----:B------:R-:W-:Y:S01]  /*131f0*/  FMUL.FTZ R51, R51, R119 ;  /* 0x0000007733337220 */ /* 0x000fe20000410000 */
[----:B----4-:R-:W-:Y:S01]  /*13200*/  F2FP.BF16.PACK_AB R107, R2, R3 ;  /* 0x00000003026b723e */ /* 0x010fe200000010ff */
[-C--:B------:R-:W-:Y:S01]  /*13210*/  FMUL.FTZ R28, R52, R110.reuse ;  /* 0x0000006e341c7220 */ /* 0x080fe20000410000 */
[----:B------:R-:W1:Y:S01]  /*13220*/  MUFU.EX2 R130, R130 ;  /* 0x0000008200827308 */ /* 0x000e620000000800 */
        /* <DEDUP_REMOVED lines=8> */
[C---:B------:R-:W-:Y:S01]  /*132b0*/  HMMA.16816.F32.BF16 R24, R104.reuse, R26, R48 ;  /* 0x0000001a6818723c */ /* 0x040fe20000041830 */
[----:B------:R-:W3:Y:S01]  /*132c0*/  LDSM.16.MT88.4 R48, [R142+0xa000] ;  /* 0x00a000008e30783b */ /* 0x000ee20000004200 */
[----:B------:R-:W-:Y:S02]  /*132d0*/  FMUL.FTZ R59, R59, R119 ;  /* 0x000000773b3b7220 */ /* 0x000fe40000410000 */
[-C--:B------:R-:W-:Y:S01]  /*132e0*/  FMUL.FTZ R44, R68, R110.reuse ;  /* 0x0000006e442c7220 */ /* 0x080fe20000410000 */
[----:B------:R-:W4:Y:S01]  /*132f0*/  MUFU.EX2 R127, R127 ;  /* 0x0000007f007f7308 */ /* 0x000f220000000800 */
[----:B------:R-:W-:Y:S01]  /*13300*/  FMUL.FTZ R45, R69, R110 ;  /* 0x0000006e452d7220 */ /* 0x000fe20000410000 */
[----:B-1----:R-:W-:Y:S01]  /*13310*/  F2FP.BF16.PACK_AB R68, R130, R131 ;  /* 0x000000838244723e */ /* 0x002fe200000010ff */
        /* <DEDUP_REMOVED lines=10> */
[-C--:B------:R-:W-:Y:S01]  /*133c0*/  FMUL.FTZ R52, R76, R110.reuse ;  /* 0x0000006e4c347220 */ /* 0x080fe20000410000 */
[----:B------:R-:W2:Y:S01]  /*133d0*/  MUFU.EX2 R172, R172 ;  /* 0x000000ac00ac7308 */ /* 0x000ea20000000800 */
[----:B------:R-:W-:Y:S01]  /*133e0*/  FMUL.FTZ R53, R77, R110 ;  /* 0x0000006e4d357220 */ /* 0x000fe20000410000 */
[----:B----4-:R-:W-:Y:S01]  /*133f0*/  F2FP.BF16.PACK_AB R70, R127, R128 ;  /* 0x000000807f46723e */ /* 0x010fe200000010ff */
[----:B------:R-:W-:-:S02]  /*13400*/  FMUL.FTZ R54, R78, R119 ;  /* 0x000000774e367220 */ /* 0x000fc40000410000 */
[-C--:B------:R-:W-:Y:S02]  /*13410*/  FMUL.FTZ R55, R79, R119.reuse ;  /* 0x000000774f377220 */ /* 0x080fe40000410000 */
[----:B------:R-:W-:Y:S01]  /*13420*/  LDSM.16.MT88.4 R76, [R141+0x8800] ;  /* 0x008800008d4c783b */ /* 0x000fe20000004200 */
[-C--:B------:R-:W-:Y:S01]  /*13430*/  FMUL.FTZ R12, R36, R110.reuse ;  /* 0x0000006e240c7220 */ /* 0x080fe20000410000 */
[----:B------:R-:W-:Y:S01]  /*13440*/  MUFU.EX2 R167, R167 ;  /* 0x000000a700a77308 */ /* 0x000fe20000000800 */
[-C--:B------:R-:W-:Y:S02]  /*13450*/  FMUL.FTZ R13, R37, R110.reuse ;  /* 0x0000006e250d7220 */ /* 0x080fe40000410000 */
[-C--:B------:R-:W-:Y:S02]  /*13460*/  FMUL.FTZ R14, R38, R119.reuse ;  /* 0x00000077260e7220 */ /* 0x080fe40000410000 */
[----:B------:R-:W-:Y:S02]  /*13470*/  FMUL.FTZ R15, R39, R119 ;  /* 0x00000077270f7220 */ /* 0x000fe40000410000 */
[-C--:B------:R-:W-:Y:S01]  /*13480*/  FMUL.FTZ R40, R40, R110.reuse ;  /* 0x0000006e28287220 */ /* 0x080fe20000410000 */
[----:B------:R-:W4:Y:S01]  /*13490*/  MUFU.EX2 R166, R166 ;  /* 0x000000a600a67308 */ /* 0x000f220000000800 */
[----:B------:R-:W-:Y:S01]  /*134a0*/  FMUL.FTZ R41, R41, R110 ;  /* 0x0000006e29297220 */ /* 0x000fe20000410000 */
[----:B--2---:R-:W-:Y:S01]  /*134b0*/  F2FP.BF16.PACK_AB R69, R172, R129 ;  /* 0x00000081ac45723e */ /* 0x004fe200000010ff */
[----:B---3--:R-:W-:Y:S01]  /*134c0*/  HMMA.16816.F32.BF16 R44, R104, R48, R44 ;  /* 0x00000030682c723c */ /* 0x008fe2000004182c */
[----:B------:R-:W-:-:S02]  /*134d0*/  FMUL.FTZ R42, R42, R119 ;  /* 0x000000772a2a7220 */ /* 0x000fc40000410000 */
[-C--:B------:R-:W-:Y:S02]  /*134e0*/  FMUL.FTZ R43, R43, R119.reuse ;  /* 0x000000772b2b7220 */ /* 0x080fe40000410000 */
[-C--:B------:R-:W-:Y:S01]  /*134f0*/  FMUL.FTZ R4, R96, R110.reuse ;  /* 0x0000006e60047220 */ /* 0x080fe20000410000 */
[----:B------:R-:W-:Y:S01]  /*13500*/  MUFU.EX2 R176, R176 ;  /* 0x000000b000b07308 */ /* 0x000fe20000000800 */
[-C--:B------:R-:W-:Y:S01]  /*13510*/  FMUL.FTZ R5, R97, R110.reuse ;  /* 0x0000006e61057220 */ /* 0x080fe20000410000 */
[C---:B------:R-:W-:Y:S01]  /*13520*/  HMMA.16816.F32.BF16 R48, R104.reuse, R50, R72 ;  /* 0x000000326830723c */ /* 0x040fe20000041848 */
[----:B------:R-:W2:Y:S01]  /*13530*/  LDSM.16.MT88.4 R72, [R144+0x8800] ;  /* 0x008800009048783b */ /* 0x000ea20000004200 */
[-C--:B------:R-:W-:Y:S02]  /*13540*/  FMUL.FTZ R6, R98, R119.reuse ;  /* 0x0000007762067220 */ /* 0x080fe40000410000 */
[----:B------:R-:W-:Y:S01]  /*13550*/  FMUL.FTZ R7, R99, R119 ;  /* 0x0000007763077220 */ /* 0x000fe20000410000 */
[----:B----4-:R-:W-:Y:S01]  /*13560*/  F2FP.BF16.PACK_AB R71, R166, R167 ;  /* 0x000000a7a647723e */ /* 0x010fe200000010ff */
[-C--:B------:R-:W-:Y:S01]  /*13570*/  FMUL.FTZ R92, R92, R110.reuse ;  /* 0x0000006e5c5c7220 */ /* 0x080fe20000410000 */
[----:B------:R-:W-:Y:S01]  /*13580*/  MUFU.EX2 R183, R183 ;  /* 0x000000b700b77308 */ /* 0x000fe20000000800 */
[----:B------:R-:W-:Y:S01]  /*13590*/  FMUL.FTZ R93, R93, R110 ;  /* 0x0000006e5d5d7220 */ /* 0x000fe20000410000 */
[----:B------:R-:W-:Y:S01]  /*135a0*/  HMMA.16816.F32.BF16 R12, R104, R16, R12 ;  /* 0x00000010680c723c */ /* 0x000fe2000004180c */
[----:B------:R-:W-:-:S02]  /*135b0*/  FMUL.FTZ R94, R94, R119 ;  /* 0x000000775e5e7220 */ /* 0x000fc40000410000 */
[-C--:B------:R-:W-:Y:S02]  /*135c0*/  FMUL.FTZ R95, R95, R119.reuse ;  /* 0x000000775f5f7220 */ /* 0x080fe40000410000 */
[-C--:B------:R-:W-:Y:S01]  /*135d0*/  FMUL.FTZ R80, R80, R110.reuse ;  /* 0x0000006e50507220 */ /* 0x080fe20000410000 */
[----:B------:R-:W-:Y:S01]  /*135e0*/  MUFU.EX2 R174, R174 ;  /* 0x000000ae00ae7308 */ /* 0x000fe20000000800 */
[-C--:B------:R-:W-:Y:S01]  /*135f0*/  FMUL.FTZ R81, R81, R110.reuse ;  /* 0x0000006e51517220 */ /* 0x080fe20000410000 */
[C---:B------:R-:W-:Y:S01]  /*13600*/  HMMA.16816.F32.BF16 R16, R104.reuse, R18, R40 ;  /* 0x000000126810723c */ /* 0x040fe20000041828 */
[----:B------:R-:W3:Y:S01]  /*13610*/  LDSM.16.MT88.4 R40, [R144+0xa000] ;  /* 0x00a000009028783b */ /* 0x000ee20000004200 */
[-C--:B------:R-:W-:Y:S02]  /*13620*/  FMUL.FTZ R82, R82, R119.reuse ;  /* 0x0000007752527220 */ /* 0x080fe40000410000 */
[----:B------:R-:W-:Y:S02]  /*13630*/  FMUL.FTZ R83, R83, R119 ;  /* 0x0000007753537220 */ /* 0x000fe40000410000 */
[-C--:B------:R-:W-:Y:S01]  /*13640*/  FMUL.FTZ R36, R60, R110.reuse ;  /* 0x0000006e3c247220 */ /* 0x080fe20000410000 */
[----:B------:R-:W-:Y:S01]  /*13650*/  MUFU.EX2 R179, R179 ;  /* 0x000000b300b37308 */ /* 0x000fe20000000800 */
[----:B------:R-:W-:Y:S01]  /*13660*/  HMMA.16816.F32.BF16 R4, R104, R8, R4 ;  /* 0x000000086804723c */ /* 0x000fe20000041804 */
[----:B------:R-:W-:-:S02]  /*13670*/  FMUL.FTZ R37, R61, R110 ;  /* 0x0000006e3d257220 */ /* 0x000fc40000410000 */
[-C--:B------:R-:W-:Y:S02]  /*13680*/  FMUL.FTZ R38, R62, R119.reuse ;  /* 0x000000773e267220 */ /* 0x080fe40000410000 */
[-C--:B------:R-:W-:Y:S02]  /*13690*/  FMUL.FTZ R39, R63, R119.reuse ;  /* 0x000000773f277220 */ /* 0x080fe40000410000 */
[-C--:B------:R-:W-:Y:S01]  /*136a0*/  FMUL.FTZ R64, R64, R110.reuse ;  /* 0x0000006e40407220 */ /* 0x080fe20000410000 */
[----:B------:R-:W-:Y:S01]  /*136b0*/  HMMA.16816.F32.BF16 R8, R104, R10, R92 ;  /* 0x0000000a6808723c */ /* 0x000fe2000004185c */
[----:B------:R-:W-:Y:S01]  /*136c0*/  FMUL.FTZ R65, R65, R110 ;  /* 0x0000006e41417220 */ /* 0x000fe20000410000 */
[----:B------:R-:W-:Y:S01]  /*136d0*/  LDSM.16.MT88.4 R92, [R144+0x9000] ;  /* 0x00900000905c783b */ /* 0x000fe20000004200 */
[-C--:B------:R-:W-:Y:S01]  /*136e0*/  FMUL.FTZ R66, R66, R119.reuse ;  /* 0x0000007742427220 */ /* 0x080fe20000410000 */
[----:B------:R-:W-:Y:S01]  /*136f0*/  MUFU.EX2 R178, R178 ;  /* 0x000000b200b27308 */ /* 0x000fe20000000800 */
[----:B------:R-:W-:-:S02]  /*13700*/  FMUL.FTZ R67, R67, R119 ;  /* 0x0000007743437220 */ /* 0x000fc40000410000 */
[-C--:B------:R-:W-:Y:S01]  /*13710*/  FMUL.FTZ R60, R88, R110.reuse ;  /* 0x0000006e583c7220 */ /* 0x080fe20000410000 */
[C---:B-1----:R-:W-:Y:S01]  /*13720*/  HMMA.16816.F32.BF16 R52, R104.reuse, R56, R52 ;  /* 0x000000386834723c */ /* 0x042fe20000041834 */
[-C--:B------:R-:W-:Y:S02]  /*13730*/  FMUL.FTZ R61, R89, R110.reuse ;  /* 0x0000006e593d7220 */ /* 0x080fe40000410000 */
        /* <DEDUP_REMOVED lines=8> */
[----:B------:R-:W-:Y:S01]  /*137c0*/  MUFU.EX2 R177, R177 ;  /* 0x000000b100b17308 */ /* 0x000fe20000000800 */
[-C--:B------:R-:W-:Y:S02]  /*137d0*/  FMUL.FTZ R87, R87, R119.reuse ;  /* 0x0000007757577220 */ /* 0x080fe40000410000 */
[----:B--2---:R-:W-:Y:S01]  /*137e0*/  HMMA.16816.F32.BF16 R4, R68, R72, R4 ;  /* 0x000000484404723c */ /* 0x004fe20000041804 */
[----:B------:R-:W-:Y:S02]  /*137f0*/  FFMA.FTZ R122, R169, R110, R108 ;  /* 0x0000006ea97a7223 */ /* 0x000fe4000001006c */
[----:B------:R-:W-:Y:S02]  /*13800*/  FFMA.FTZ R116, R168, R119, R116 ;  /* 0x00000077a8747223 */ /* 0x000fe40000010074 */
[----:B------:R-:W-:Y:S01]  /*13810*/  MUFU.EX2 R180, R180 ;  /* 0x000000b400b47308 */ /* 0x000fe20000000800 */
[----:B------:R-:W-:-:S02]  /*13820*/  FADD.FTZ R122, R117, R122 ;  /* 0x0000007a757a7221 */ /* 0x000fc40000010000 */
[C---:B------:R-:W-:Y:S01]  /*13830*/  HMMA.16816.F32.BF16 R8, R68.reuse, R74, R8 ;  /* 0x0000004a4408723c */ /* 0x040fe20000041808 */
[----:B------:R-:W2:Y:S01]  /*13840*/  LDSM.16.MT88.4 R72, [R140+0x8800] ;  /* 0x008800008c48783b */ /* 0x000ea20000004200 */
[----:B------:R-:W-:Y:S02]  /*13850*/  FADD.FTZ R116, R101, R116 ;  /* 0x0000007465747221 */ /* 0x000fe40000010000 */
[----:B------:R-:W-:Y:S01]  /*13860*/  FADD.FTZ R113, R113, R122 ;  /* 0x0000007a71717221 */ /* 0x000fe20000010000 */
[----:B------:R-:W-:Y:S01]  /*13870*/  MUFU.EX2 R121, R121 ;  /* 0x0000007900797308 */ /* 0x000fe20000000800 */
[----:B------:R-:W-:Y:S02]  /*13880*/  FADD.FTZ R3, R3, R116 ;  /* 0x0000007403037221 */ /* 0x000fe40000010000 */
[----:B------:R-:W-:Y:S01]  /*13890*/  HMMA.16816.F32.BF16 R20, R68, R76, R20 ;  /* 0x0000004c4414723c */ /* 0x000fe20000041814 */
[----:B------:R-:W-:Y:S02]  /*138a0*/  FADD.FTZ R112, R112, R113 ;  /* 0x0000007170707221 */ /* 0x000fe40000010000 */
[----:B------:R-:W-:-:S02]  /*138b0*/  FADD.FTZ R2, R2, R3 ;  /* 0x0000000302027221 */ /* 0x000fc40000010000 */
[----:B------:R-:W4:Y:S01]  /*138c0*/  MUFU.EX2 R124, R124 ;  /* 0x0000007c007c7308 */ /* 0x000f220000000800 */
[----:B------:R-:W-:Y:S02]  /*138d0*/  FADD.FTZ R3, R131, R112 ;  /* 0x0000007083037221 */ /* 0x000fe40000010000 */
[----:B------:R-:W-:Y:S01]  /*138e0*/  HMMA.16816.F32.BF16 R24, R68, R78, R24 ;  /* 0x0000004e4418723c */ /* 0x000fe20000041818 */
[----:B------:R-:W5:Y:S01]  /*138f0*/  LDSM.16.MT88.4 R76, [R142+0xa800] ;  /* 0x00a800008e4c783b */ /* 0x000f620000004200 */
[----:B------:R-:W-:Y:S02]  /*13900*/  FADD.FTZ R129, R129, R2 ;  /* 0x0000000281817221 */ /* 0x000fe40000010000 */
[----:B------:R-:W-:Y:S01]  /*13910*/  FADD.FTZ R3, R130, R3 ;  /* 0x0000000382037221 */ /* 0x000fe20000010000 */
[----:B------:R-:W-:Y:S01]  /*13920*/  MUFU.EX2 R123, R123 ;  /* 0x0000007b007b7308 */ /* 0x000fe20000000800 */
[----:B------:R-:W-:Y:S02]  /*13930*/  FADD.FTZ R172, R172, R129 ;  /* 0x00000081acac7221 */ /* 0x000fe40000010000 */
[----:B---3--:R-:W-:Y:S01]  /*13940*/  HMMA.16816.F32.BF16 R36, R104, R40, R36 ;  /* 0x000000286824723c */ /* 0x008fe20000041824 */
[----:B------:R-:W-:-:S02]  /*13950*/  FADD.FTZ R128, R128, R3 ;  /* 0x0000000380807221 */ /* 0x000fc40000010000 */
[----:B------:R-:W-:Y:S02]  /*13960*/  FADD.FTZ R3, R167, R172 ;  /* 0x000000aca7037221 */ /* 0x000fe40000010000 */
[----:B------:R-:W3:Y:S01]  /*13970*/  MUFU.EX2 R126, R126 ;  /* 0x0000007e007e7308 */ /* 0x000ee20000000800 */
[----:B----4-:R-:W-:Y:S01]  /*13980*/  F2FP.BF16.PACK_AB R108, R124, R121 ;  /* 0x000000797c6c723e */ /* 0x010fe200000010ff */
[----:B------:R-:W-:Y:S01]  /*13990*/  FADD.FTZ R127, R127, R128 ;  /* 0x000000807f7f7221 */ /* 0x000fe20000010000 */
[----:B------:R-:W-:Y:S01]  /*139a0*/  HMMA.16816.F32.BF16 R40, R104, R42, R64 ;  /* 0x0000002a6828723c */ /* 0x000fe20000041840 */
[----:B------:R-:W4:Y:S01]  /*139b0*/  LDSM.16.MT88.4 R64, [R140+0xa000] ;  /* 0x00a000008c40783b */ /* 0x000f220000004200 */
[----:B------:R-:W-:-:S03]  /*139c0*/  FADD.FTZ R3, R166, R3 ;  /* 0x00000003a6037221 */ /* 0x000fc60000010000 */
[----:B------:R-:W-:Y:S01]  /*139d0*/  MUFU.EX2 R120, R120 ;  /* 0x0000007800787308 */ /* 0x000fe20000000800 */
[----:B------:R-:W-:Y:S02]  /*139e0*/  FADD.FTZ R2, R178, R3 ;  /* 0x00000003b2027221 */ /* 0x000fe40000010000 */
[----:B-1----:R-:W-:Y:S02]  /*139f0*/  HMMA.16816.F32.BF16 R12, R68, R80, R12 ;  /* 0x00000050440c723c */ /* 0x002fe4000004180c */
[----:B------:R-:W-:-:S03]  /*13a00*/  FADD.FTZ R2, R175, R2 ;  /* 0x00000002af027221 */ /* 0x000fc60000010000 */
[----:B------:R-:W1:Y:S01]  /*13a10*/  MUFU.EX2 R125, R125 ;  /* 0x0000007d007d7308 */ /* 0x000e620000000800 */
[----:B---3--:R-:W-:Y:S01]  /*13a20*/  F2FP.BF16.PACK_AB R110, R126, R123 ;  /* 0x0000007b7e6e723e */ /* 0x008fe200000010ff */
[----:B------:R-:W-:Y:S01]  /*13a30*/  FADD.FTZ R3, R177, R2 ;  /* 0x00000002b1037221 */ /* 0x000fe20000010000 */
[C---:B------:R-:W-:Y:S01]  /*13a40*/  HMMA.16816.F32.BF16 R16, R68.reuse, R82, R16 ;  /* 0x000000524410723c */ /* 0x040fe20000041810 */
[----:B------:R-:W3:Y:S02]  /*13a50*/  LDSM.16.MT88.4 R80, [R144+0xa800] ;  /* 0x00a800009050783b */ /* 0x000ee40000004200 */
[----:B------:R-:W-:Y:S02]  /*13a60*/  FADD.FTZ R3, R180, R3 ;  /* 0x00000003b4037221 */ /* 0x000fe40000010000 */
[----:B------:R-:W-:Y:S03]  /*13a70*/  MUFU.EX2 R173, R173 ;  /* 0x000000ad00ad7308 */ /* 0x000fe60000000800 */
[C---:B--2---:R-:W-:Y:S05]  /*13a80*/  HMMA.16816.F32.BF16 R28, R68.reuse, R72, R28 ;  /* 0x00000048441c723c */ /* 0x044fea000004181c */
[----:B------:R-:W2:Y:S01]  /*13a90*/  MUFU.EX2 R118, R118 ;  /* 0x0000007600767308 */ /* 0x000ea20000000800 */
[C---:B-1----:R-:W-:Y:S01]  /*13aa0*/  F2FP.BF16.PACK_AB R109, R125.reuse, R120 ;  /* 0x000000787d6d723e */ /* 0x042fe200000010ff */
[----:B------:R-:W-:Y:S01]  /*13ab0*/  FADD.FTZ R120, R120, R3 ;  /* 0x0000000378787221 */ /* 0x000fe20000010000 */
[----:B------:R-:W-:Y:S01]  /*13ac0*/  HMMA.16816.F32.BF16 R32, R68, R74, R32 ;  /* 0x0000004a4420723c */ /* 0x000fe20000041820 */
[----:B------:R-:W1:Y:S01]  /*13ad0*/  LDSM.16.MT88.4 R72, [R141+0xa800] ;  /* 0x00a800008d48783b */ /* 0x000e620000004200 */
[----:B------:R-:W-:Y:S01]  /*13ae0*/  MOV R3, R115 ;  /* 0x0000007300037202 */ /* 0x000fe20000000f00 */
[----:B------:R-:W-:-:S05]  /*13af0*/  FADD.FTZ R120, R125, R120 ;  /* 0x000000787d787221 */ /* 0x000fca0000010000 */
[----:B-----5:R-:W-:Y:S01]  /*13b00*/  HMMA.16816.F32.BF16 R44, R68, R76, R44 ;  /* 0x0000004c442c723c */ /* 0x020fe2000004182c */
[----:B--2---:R-:W-:Y:S01]  /*13b10*/  F2FP.BF16.PACK_AB R111, R118, R173 ;  /* 0x000000ad766f723e */ /* 0x004fe200000010ff */
[----:B------:R-:W-:-:S06]  /*13b20*/  FADD.FTZ R173, R173, R120 ;  /* 0x00000078adad7221 */ /* 0x000fcc0000010000 */
[----:B------:R-:W-:Y:S01]  /*13b30*/  HMMA.16816.F32.BF16 R48, R68, R78, R48 ;  /* 0x0000004e4430723c */ /* 0x000fe20000041830 */
[----:B------:R-:W2:Y:S01]  /*13b40*/  LDSM.16.MT88.4 R76, [R140+0xa800] ;  /* 0x00a800008c4c783b */ /* 0x000ea20000004200 */
[----:B------:R-:W-:-:S06]  /*13b50*/  FADD.FTZ R168, R118, R173 ;  /* 0x000000ad76a87221 */ /* 0x000fcc0000010000 */
[C---:B----4-:R-:W-:Y:S08]  /*13b60*/  HMMA.16816.F32.BF16 R60, R104.reuse, R64, R60 ;  /* 0x00000040683c723c */ /* 0x050ff0000004183c */
[----:B------:R-:W-:Y:S01]  /*13b70*/  HMMA.16816.F32.BF16 R64, R104, R66, R84 ;  /* 0x000000426840723c */ /* 0x000fe20000041854 */
[----:B------:R-:W-:Y:S07]  /*13b80*/  LDSM.16.MT88.4 R104, [R140+0xb000] ;  /* 0x00b000008c68783b */ /* 0x000fee0000004200 */
[C---:B---3--:R-:W-:Y:S08]  /*13b90*/  HMMA.16816.F32.BF16 R36, R68.reuse, R80, R36 ;  /* 0x000000504424723c */ /* 0x048ff00000041824 */
        /* <DEDUP_REMOVED lines=15> */
[----:B------:R-:W-:Y:S01]  /*13c90*/  HMMA.16816.F32.BF16 R96, R68, R92, R4 ;  /* 0x0000005c4460723c */ /* 0x000fe20000041804 */
[----:B------:R-:W-:Y:S01]  /*13ca0*/  LDSM.16.MT88.4 R4, [R140+0x9000] ;  /* 0x009000008c04783b */ /* 0x000fe20000004200 */
[----:B------:R-:W-:-:S04]  /*13cb0*/  FADD.FTZ R2, R179, R174 ;  /* 0x000000aeb3027221 */ /* 0x000fc80000010000 */
[----:B------:R-:W-:Y:S01]  /*13cc0*/  FADD.FTZ R121, R121, R2 ;  /* 0x0000000279797221 */ /* 0x000fe20000010000 */
[----:B------:R-:W-:Y:S01]  /*13cd0*/  MOV R2, R114 ;  /* 0x0000007200027202 */ /* 0x000fe20000000f00 */
[----:B------:R-:W-:Y:S01]  /*13ce0*/  HMMA.16816.F32.BF16 R92, R68, R94, R8 ;  /* 0x0000005e445c723c */ /* 0x000fe20000041808 */
[----:B------:R-:W3:Y:S01]  /*13cf0*/  LDSM.16.MT88.4 R8, [R144+0xb000] ;  /* 0x00b000009008783b */ /* 0x000ee20000004200 */
[----:B------:R-:W-:-:S04]  /*13d00*/  FADD.FTZ R124, R124, R121 ;  /* 0x000000797c7c7221 */ /* 0x000fc80000010000 */
[----:B------:R-:W-:Y:S02]  /*13d10*/  FADD.FTZ R123, R123, R124 ;  /* 0x0000007c7b7b7221 */ /* 0x000fe40000010000 */
[----:B-1----:R-:W-:Y:S02]  /*13d20*/  HMMA.16816.F32.BF16 R20, R68, R72, R20 ;  /* 0x000000484414723c */ /* 0x002fe40000041814 */
[----:B------:R-:W-:-:S06]  /*13d30*/  FADD.FTZ R169, R126, R123 ;  /* 0x0000007b7ea97221 */ /* 0x000fcc0000010000 */
[C---:B--2---:R-:W-:Y:S08]  /*13d40*/  HMMA.16816.F32.BF16 R84, R68.reuse, R76, R12 ;  /* 0x0000004c4454723c */ /* 0x044ff0000004180c */
[C---:B------:R-:W-:Y:S01]  /*13d50*/  HMMA.16816.F32.BF16 R24, R68.reuse, R74, R24 ;  /* 0x0000004a4418723c */ /* 0x040fe20000041818 */
[----:B------:R-:W1:Y:S07]  /*13d60*/  LDSM.16.MT88.4 R72, [R142+0xb000] ;  /* 0x00b000008e48783b */ /* 0x000e6e0000004200 */
[C---:B------:R-:W-:Y:S08]  /*13d70*/  HMMA.16816.F32.BF16 R88, R68.reuse, R104, R60 ;  /* 0x000000684458723c */ /* 0x040ff0000004183c */
[C---:B------:R-:W-:Y:S01]  /*13d80*/  HMMA.16816.F32.BF16 R104, R68.reuse, R106, R64 ;  /* 0x0000006a4468723c */ /* 0x040fe20000041840 */
[----:B------:R-:W-:Y:S07]  /*13d90*/  LDSM.16.MT88.4 R64, [R144+0xb800] ;  /* 0x00b800009040783b */ /* 0x000fee0000004200 */
[C---:B---3--:R-:W-:Y:S01]  /*13da0*/  HMMA.16816.F32.BF16 R12, R68.reuse, R8, R36 ;  /* 0x00000008440c723c */ /* 0x048fe20000041824 */
[----:B------:R-:W2:Y:S07]  /*13db0*/  LDSM.16.MT88.4 R36, [R144+0x9800] ;  /* 0x009800009024783b */ /* 0x000eae0000004200 */
[C---:B------:R-:W-:Y:S01]  /*13dc0*/  HMMA.16816.F32.BF16 R8, R68.reuse, R10, R40 ;  /* 0x0000000a4408723c */ /* 0x040fe20000041828 */
[----:B------:R-:W3:Y:S07]  /*13dd0*/  LDSM.16.MT88.4 R40, [R142+0x9800] ;  /* 0x009800008e28783b */ /* 0x000eee0000004200 */
[C---:B------:R-:W-:Y:S08]  /*13de0*/  HMMA.16816.F32.BF16 R16, R68.reuse, R78, R16 ;  /* 0x0000004e4410723c */ /* 0x040ff00000041810 */
[C---:B------:R-:W-:Y:S08]  /*13df0*/  HMMA.16816.F32.BF16 R28, R68.reuse, R4, R28 ;  /* 0x00000004441c723c */ /* 0x040ff0000004181c */
[C---:B------:R-:W-:Y:S08]  /*13e00*/  HMMA.16816.F32.BF16 R32, R68.reuse, R6, R32 ;  /* 0x000000064420723c */ /* 0x040ff00000041820 */
[C---:B-1----:R-:W-:Y:S08]  /*13e10*/  HMMA.16816.F32.BF16 R4, R68.reuse, R72, R44 ;  /* 0x000000484404723c */ /* 0x042ff0000004182c */
[----:B------:R-:W-:Y:S08]  /*13e20*/  HMMA.16816.F32.BF16 R76, R68, R80, R52 ;  /* 0x00000050444c723c */ /* 0x000ff00000041834 */
[C---:B--2---:R-:W-:Y:S08]  /*13e30*/  HMMA.16816.F32.BF16 R96, R108.reuse, R36, R96 ;  /* 0x000000246c60723c */ /* 0x044ff00000041860 */
[----:B------:R-:W-:Y:S08]  /*13e40*/  HMMA.16816.F32.BF16 R92, R108, R38, R92 ;  /* 0x000000266c5c723c */ /* 0x000ff0000004185c */
[C---:B------:R-:W-:Y:S01]  /*13e50*/  HMMA.16816.F32.BF16 R72, R68.reuse, R74, R48 ;  /* 0x0000004a4448723c */ /* 0x040fe20000041830 */
[----:B------:R-:W1:Y:S07]  /*13e60*/  LDSM.16.MT88.4 R48, [R141+0x9800] ;  /* 0x009800008d30783b */ /* 0x000e6e0000004200 */
[----:B------:R-:W-:Y:S01]  /*13e70*/  HMMA.16816.F32.BF16 R80, R68, R82, R56 ;  /* 0x000000524450723c */ /* 0x000fe20000041838 */
[----:B------:R-:W2:Y:S07]  /*13e80*/  LDSM.16.MT88.4 R56, [R140+0x9800] ;  /* 0x009800008c38783b */ /* 0x000eae0000004200 */
[C---:B---3--:R-:W-:Y:S01]  /*13e90*/  HMMA.16816.F32.BF16 R36, R108.reuse, R40, R84 ;  /* 0x000000286c24723c */ /* 0x048fe20000041854 */
[----:B------:R-:W3:Y:S07]  /*13ea0*/  LDSM.16.MT88.4 R84, [R140+0xb800] ;  /* 0x00b800008c54783b */ /* 0x000eee0000004200 */
[C---:B------:R-:W-:Y:S01]  /*13eb0*/  HMMA.16816.F32.BF16 R40, R108.reuse, R42, R16 ;  /* 0x0000002a6c28723c */ /* 0x040fe20000041810 */
[----:B------:R-:W4:Y:S07]  /*13ec0*/  LDSM.16.MT88.4 R16, [R142+0xb800] ;  /* 0x00b800008e10783b */ /* 0x000f2e0000004200 */
[C---:B------:R-:W-:Y:S01]  /*13ed0*/  HMMA.16816.F32.BF16 R60, R108.reuse, R64, R12 ;  /* 0x000000406c3c723c */ /* 0x040fe2000004180c */
[----:B------:R-:W5:Y:S07]  /*13ee0*/  LDSM.16.MT88.4 R12, [R141+0xb800] ;  /* 0x00b800008d0c783b */ /* 0x000f6e0000004200 */
[C---:B------:R-:W-:Y:S08]  /*13ef0*/  HMMA.16816.F32.BF16 R64, R108.reuse, R66, R8 ;  /* 0x000000426c40723c */ /* 0x040ff00000041808 */
[C---:B-1----:R-:W-:Y:S08]  /*13f00*/  HMMA.16816.F32.BF16 R44, R108.reuse, R48, R20 ;  /* 0x000000306c2c723c */ /* 0x042ff00000041814 */
[C---:B--2---:R-:W-:Y:S08]  /*13f10*/  HMMA.16816.F32.BF16 R52, R108.reuse, R56, R28 ;  /* 0x000000386c34723c */ /* 0x044ff0000004181c */
[C---:B---3--:R-:W-:Y:S08]  /*13f20*/  HMMA.16816.F32.BF16 R88, R108.reuse, R84, R88 ;  /* 0x000000546c58723c */ /* 0x048ff00000041858 */
[C---:B------:R-:W-:Y:S08]  /*13f30*/  HMMA.16816.F32.BF16 R48, R108.reuse, R50, R24 ;  /* 0x000000326c30723c */ /* 0x040ff00000041818 */
[C---:B------:R-:W-:Y:S08]  /*13f40*/  HMMA.16816.F32.BF16 R56, R108.reuse, R58, R32 ;  /* 0x0000003a6c38723c */ /* 0x040ff00000041820 */
[C---:B----4-:R-:W-:Y:S08]  /*13f50*/  HMMA.16816.F32.BF16 R68, R108.reuse, R16, R4 ;  /* 0x000000106c44723c */ /* 0x050ff00000041804 */
[C---:B------:R-:W-:Y:S08]  /*13f60*/  HMMA.16816.F32.BF16 R72, R108.reuse, R18, R72 ;  /* 0x000000126c48723c */ /* 0x040ff00000041848 */
[C---:B-----5:R-:W-:Y:S08]  /*13f70*/  HMMA.16816.F32.BF16 R76, R108.reuse, R12, R76 ;  /* 0x0000000c6c4c723c */ /* 0x060ff0000004184c */
[C---:B------:R-:W-:Y:S08]  /*13f80*/  HMMA.16816.F32.BF16 R80, R108.reuse, R14, R80 ;  /* 0x0000000e6c50723c */ /* 0x040ff00000041850 */
[----:B------:R-:W-:Y:S08]  /*13f90*/  HMMA.16816.F32.BF16 R84, R108, R86, R104 ;  /* 0x000000566c54723c */ /* 0x000ff00000041868 */
.L_x_7199:
        /* <DEDUP_REMOVED lines=12> */
.L_x_7209:
        /* <DEDUP_REMOVED lines=65> */
.L_x_7206:
[C---:B------:R-:W-:Y:S02]  /*14470*/  LOP3.LUT P4, RZ, R164.reuse, 0x1, RZ, 0xc0, !PT ;  /* 0x00000001a4ff7812 */ /* 0x040fe4000788c0ff */
[CC--:B------:R-:W-:Y:S02]  /*14480*/  LEA R2, P6, R3.reuse, R170.reuse, 0x1 ;  /* 0x000000aa03027211 */ /* 0x0c0fe400078c08ff */
        /* <DEDUP_REMOVED lines=236> */
.L_x_7208:
        /* <DEDUP_REMOVED lines=63> */
.L_x_7207:
        /* <DEDUP_REMOVED lines=44> */
[----:B------:R-:W-:Y:S01]  /*15a00*/  FFMA.FTZ R18, R0, R109, R18 ;  /* 0x0000006d00127223 */ /* 0x000fe20000010012 */
[----:B------:R-:W-:Y:S01]  /*15a10*/  FMNMX.FTZ R114, R8, R119, !PT ;  /* 0x0000007708727209 */ /* 0x000fe20007810000 */
[C---:B------:R-:W-:Y:S01]  /*15a20*/  FFMA.FTZ R9, R0.reuse, R108, R9 ;  /* 0x0000006c00097223 */ /* 0x040fe20000010009 */
        /* <DEDUP_REMOVED lines=18> */
[----:B------:R-:W-:Y:S01]  /*15b50*/  FFMA.FTZ R26, R0, R107, R26 ;  /* 0x0000006b001a7223 */ /* 0x000fe2000001001a */
[----:B------:R-:W-:Y:S01]  /*15b60*/  FMNMX.FTZ R110, R16, R115, !PT ;  /* 0x00000073106e7209 */ /* 0x000fe20007810000 */
[C---:B------:R-:W-:Y:S01]  /*15b70*/  FFMA.FTZ R21, R0.reuse, R106, R21 ;  /* 0x0000006a00157223 */ /* 0x040fe20000010015 */
[----:B------:R-:W-:Y:S01]  /*15b80*/  FMNMX.FTZ R119, R19, R112, !PT ;  /* 0x0000007013777209 */ /* 0x000fe20007810000 */
[C---:B------:R-:W-:Y:S01]  /*15b90*/  FFMA.FTZ R27, R0.reuse, R3, R27 ;  /* 0x00000003001b7223 */ /* 0x040fe2000001001b */
[----:B------:R-:W4:Y:S01]  /*15ba0*/  I2F R2, R2 ;  /* 0x0000000200027306 */ /* 0x000f220000201400 */
[----:B------:R-:W-:Y:S01]  /*15bb0*/  FMNMX.FTZ R111, R17, R110, !PT ;  /* 0x0000006e116f7209 */ /* 0x000fe20007810000 */
[----:B------:R-:W-:Y:S01]  /*15bc0*/  FFMA.FTZ R24, R0, R107, R24 ;  /* 0x0000006b00187223 */ /* 0x000fe20000010018 */
[----:B------:R-:W-:Y:S01]  /*15bd0*/  FMNMX.FTZ R112, R22, R119, !PT ;  /* 0x0000007716707209 */ /* 0x000fe20007810000 */
[----:B------:R-:W-:Y:S01]  /*15be0*/  FFMA.FTZ R25, R0, R3, R25 ;  /* 0x0000000300197223 */ /* 0x000fe20000010019 */
[----:B------:R-:W-:Y:S01]  /*15bf0*/  FMNMX.FTZ R106, R20, R111, !PT ;  /* 0x0000006f146a7209 */ /* 0x000fe20007810000 */
[C---:B------:R-:W-:Y:S01]  /*15c00*/  FFMA.FTZ R28, R0.reuse, R105, R28 ;  /* 0x00000069001c7223 */ /* 0x040fe2000001001c */
[----:B-1----:R-:W-:Y:S01]  /*15c10*/  FMNMX.FTZ R113, R23, R112, !PT ;  /* 0x0000007017717209 */ /* 0x002fe20007810000 */
[CC--:B--2---:R-:W-:Y:S01]  /*15c20*/  FFMA.FTZ R34, R0.reuse, R109.reuse, R34 ;  /* 0x0000006d00227223 */ /* 0x0c4fe20000010022 */
[----:B------:R-:W-:Y:S01]  /*15c30*/  FMNMX.FTZ R107, R21, R106, !PT ;  /* 0x0000006a156b7209 */ /* 0x000fe20007810000 */
[----:B------:R-:W-:Y:S01]  /*15c40*/  FFMA.FTZ R32, R0, R109, R32 ;  /* 0x0000006d00207223 */ /* 0x000fe20000010020 */
[----:B------:R-:W-:Y:S02]  /*15c50*/  FMNMX.FTZ R110, R26, R113, !PT ;  /* 0x000000711a6e7209 */ /* 0x000fe40007810000 */
[----:B------:R-:W-:Y:S01]  /*15c60*/  FMNMX.FTZ R106, R24, R107, !PT ;  /* 0x0000006b186a7209 */ /* 0x000fe20007810000 */
[C---:B---3--:R-:W-:Y:S01]  /*15c70*/  FFMA.FTZ R31, R0.reuse, R108, R31 ;  /* 0x0000006c001f7223 */ /* 0x048fe2000001001f */
[----:B------:R-:W-:Y:S01]  /*15c80*/  FMNMX.FTZ R111, R27, R110, !PT ;  /* 0x0000006e1b6f7209 */ /* 0x000fe20007810000 */
[----:B------:R-:W-:Y:S01]  /*15c90*/  FFMA.FTZ R29, R0, R108, R29 ;  /* 0x0000006c001d7223 */ /* 0x000fe2000001001d */
[----:B------:R-:W-:Y:S01]  /*15ca0*/  FMNMX.FTZ R105, R25, R106, !PT ;  /* 0x0000006a19697209 */ /* 0x000fe20007810000 */
[----:B------:R-:W-:Y:S01]  /*15cb0*/  LDSM.16.MT88.4 R112, [R142+0x8000] ;  /* 0x008000008e70783b */ /* 0x000fe20000004200 */
[----:B------:R-:W-:Y:S04]  /*15cc0*/  FMNMX.FTZ R110, R30, R111, !PT ;  /* 0x0000006f1e6e7209 */ /* 0x000fe80007810000 */
[----:B------:R-:W-:Y:S01]  /*15cd0*/  FMNMX.FTZ R3, R31, R110, !PT ;  /* 0x0000006e1f037209 */ /* 0x000fe20007810000 */
[-C--:B----4-:R-:W-:Y:S01]  /*15ce0*/  FFMA.FTZ R35, R0, R2.reuse, R35 ;  /* 0x0000000200237223 */ /* 0x090fe20000010023 */
        /* <DEDUP_REMOVED lines=13> */
[----:B------:R-:W3:Y:S01]  /*15dc0*/  LDSM.16.MT88.4 R108, [R144+0x8000] ;  /* 0x00800000906c783b */ /* 0x000ee20000004200 */
        /* <DEDUP_REMOVED lines=15> */
[----:B------:R-:W-:Y:S01]  /*15ec0*/  ISETP.GT.AND P0, PT, R163, 0x1, PT ;  /* 0x00000001a300780c */ /* 0x000fe20003f04270 */
[--C-:B------:R-:W-:Y:S01]  /*15ed0*/  FFMA.FTZ R119, R8, c[0x0][0x23c], -R122.reuse ;  /* 0x00008f0008777a23 */ /* 0x100fe2000001087a */
[----:B------:R-:W-:Y:S01]  /*15ee0*/  MOV R163, R117 ;  /* 0x0000007500a37202 */ /* 0x000fe20000000f00 */
[----:B------:R-:W-:Y:S02]  /*15ef0*/  FFMA.FTZ R116, R9, c[0x0][0x23c], -R122 ;  /* 0x00008f0009747a23 */ /* 0x000fe4000001087a */
[--C-:B------:R-:W-:Y:S02]  /*15f00*/  FFMA.FTZ R120, R6, c[0x0][0x23c], -R126.reuse ;  /* 0x00008f0006787a23 */ /* 0x100fe4000001087e */
[----:B------:R-:W-:Y:S01]  /*15f10*/  FFMA.FTZ R107, R7, c[0x0][0x23c], -R126 ;  /* 0x00008f00076b7a23 */ /* 0x000fe2000001087e */
[----:B------:R-:W2:Y:S01]  /*15f20*/  MUFU.EX2 R104, R104 ;  /* 0x0000006800687308 */ /* 0x000ea20000000800 */
[--C-:B------:R-:W-:Y:S02]  /*15f30*/  FFMA.FTZ R121, R4, c[0x0][0x23c], -R122.reuse ;  /* 0x00008f0004797a23 */ /* 0x100fe4000001087a */
[--C-:B------:R-:W-:Y:S02]  /*15f40*/  FFMA.FTZ R118, R5, c[0x0][0x23c], -R122.reuse ;  /* 0x00008f0005767a23 */ /* 0x100fe4000001087a */
        /* <DEDUP_REMOVED lines=14> */
[----:B------:R-:W2:Y:S01]  /*16030*/  LDSM.16.MT88.4 R92, [R141+0x8000] ;  /* 0x008000008d5c783b */ /* 0x000ea20000004200 */
[----:B------:R-:W-:Y:S01]  /*16040*/  MUFU.EX2 R106, R106 ;  /* 0x0000006a006a7308 */ /* 0x000fe20000000800 */
[C---:B------:R-:W-:Y:S02]  /*16050*/  FMUL.FTZ R4, R104.reuse, R96 ;  /* 0x0000006068047220 */ /* 0x040fe40000410000 */
[C---:B------:R-:W-:Y:S02]  /*16060*/  FMUL.FTZ R5, R104.reuse, R97 ;  /* 0x0000006168057220 */ /* 0x040fe40000410000 */
[C---:B------:R-:W-:Y:S02]  /*16070*/  FMUL.FTZ R39, R101.reuse, R39 ;  /* 0x0000002765277220 */ /* 0x040fe40000410000 */
[C---:B------:R-:W-:Y:S02]  /*16080*/  FMUL.FTZ R36, R104.reuse, R36 ;  /* 0x0000002468247220 */ /* 0x040fe40000410000 */
[C---:B------:R-:W-:Y:S01]  /*16090*/  FMUL.FTZ R37, R104.reuse, R37 ;  /* 0x0000002568257220 */ /* 0x040fe20000410000 */
[----:B------:R-:W4:Y:S01]  /*160a0*/  MUFU.EX2 R105, R105 ;  /* 0x0000006900697308 */ /* 0x000f220000000800 */
[C---:B------:R-:W-:Y:S02]  /*160b0*/  FMUL.FTZ R42, R101.reuse, R42 ;  /* 0x0000002a652a7220 */ /* 0x040fe40000410000 */
[----:B------:R-:W-:Y:S01]  /*160c0*/  FMUL.FTZ R43, R101, R43 ;  /* 0x0000002b652b7220 */ /* 0x000fe20000410000 */
        /* <DEDUP_REMOVED lines=10> */
[----:B------:R-:W1:Y:S01]  /*16170*/  MUFU.EX2 R118, R118 ;  /* 0x0000007600767308 */ /* 0x000e620000000800 */
[C---:B------:R-:W-:Y:S02]  /*16180*/  FMUL.FTZ R48, R104.reuse, R48 ;  /* 0x0000003068307220 */ /* 0x040fe40000410000 */
[C---:B------:R-:W-:Y:S01]  /*16190*/  FMUL.FTZ R49, R104.reuse, R49 ;  /* 0x0000003168317220 */ /* 0x040fe20000410000 */
[----:B----4-:R-:W-:Y:S01]  /*161a0*/  F2FP.BF16.PACK_AB R99, R105, R106 ;  /* 0x0000006a6963723e */ /* 0x010fe200000010ff */
[C---:B------:R-:W-:Y:S02]  /*161b0*/  FMUL.FTZ R54, R101.reuse, R54 ;  /* 0x0000003665367220 */ /* 0x040fe40000410000 */
[C---:B------:R-:W-:Y:S02]  /*161c0*/  FMUL.FTZ R55, R101.reuse, R55 ;  /* 0x0000003765377220 */ /* 0x040fe40000410000 */
[C---:B------:R-:W-:Y:S01]  /*161d0*/  FMUL.FTZ R52, R104.reuse, R52 ;  /* 0x0000003468347220 */ /* 0x040fe20000410000 */
[----:B------:R-:W-:Y:S01]  /*161e0*/  MUFU.EX2 R119, R119 ;  /* 0x0000007700777308 */ /* 0x000fe20000000800 */
[C---:B------:R-:W-:Y:S02]  /*161f0*/  FMUL.FTZ R53, R104.reuse, R53 ;  /* 0x0000003568357220 */ /* 0x040fe40000410000 */
[C---:B------:R-:W-:Y:S02]  /*16200*/  FMUL.FTZ R58, R101.reuse, R58 ;  /* 0x0000003a653a7220 */ /* 0x040fe40000410000 */
[----:B------:R-:W-:Y:S02]  /*16210*/  FMUL.FTZ R59, R101, R59 ;  /* 0x0000003b653b7220 */ /* 0x000fe40000410000 */
[C---:B------:R-:W-:Y:S02]  /*16220*/  FMUL.FTZ R56, R104.reuse, R56 ;  /* 0x0000003868387220 */ /* 0x040fe40000410000 */
[----:B------:R-:W-:Y:S01]  /*16230*/  FMUL.FTZ R57, R104, R57 ;  /* 0x0000003968397220 */ /* 0x000fe20000410000 */
[----:B------:R-:W4:Y:S01]  /*16240*/  MUFU.EX2 R116, R116 ;  /* 0x0000007400747308 */ /* 0x000f220000000800 */
[----:B------:R-:W-:Y:S02]  /*16250*/  FFMA.FTZ R176, R29, c[0x0][0x23c], -R122 ;  /* 0x00008f001db07a23 */ /* 0x000fe4000001087a */
[----:B------:R-:W-:Y:S01]  /*16260*/  LDSM.16.MT88.4 R28, [R141+0x9800] ;  /* 0x009800008d1c783b */ /* 0x000fe20000004200 */
        /* <DEDUP_REMOVED lines=10> */
[----:B------:R-:W-:Y:S01]  /*16310*/  MUFU.EX2 R172, R172 ;  /* 0x000000ac00ac7308 */ /* 0x000fe20000000800 */
[C---:B------:R-:W-:Y:S02]  /*16320*/  FMUL.FTZ R70, R101.reuse, R70 ;  /* 0x0000004665467220 */ /* 0x040fe40000410000 */
[C---:B------:R-:W-:Y:S01]  /*16330*/  FMUL.FTZ R71, R101.reuse, R71 ;  /* 0x0000004765477220 */ /* 0x040fe20000410000 */
[----:B----4-:R-:W-:Y:S01]  /*16340*/  F2FP.BF16.PACK_AB R98, R116, R119 ;  /* 0x000000777462723e */ /* 0x010fe200000010ff */
[C---:B------:R-:W-:Y:S02]  /*16350*/  FMUL.FTZ R68, R104.reuse, R68 ;  /* 0x0000004468447220 */ /* 0x040fe40000410000 */
[C---:B------:R-:W-:Y:S02]  /*16360*/  FMUL.FTZ R69, R104.reuse, R69 ;  /* 0x0000004568457220 */ /* 0x040fe40000410000 */
[C---:B------:R-:W-:Y:S01]  /*16370*/  FMUL.FTZ R74, R101.reuse, R74 ;  /* 0x0000004a654a7220 */ /* 0x040fe20000410000 */
[----:B------:R-:W-:Y:S01]  /*16380*/  MUFU.EX2 R131, R131 ;  /* 0x0000008300837308 */ /* 0x000fe20000000800 */
[C---:B---3--:R-:W-:Y:S05]  /*16390*/  HMMA.16816.F32.BF16 R4, R96.reuse, R108, R4 ;  /* 0x0000006c6004723c */ /* 0x048fea0000041804 */
[C---:B------:R-:W-:Y:S02]  /*163a0*/  FMUL.FTZ R75, R101.reuse, R75 ;  /* 0x0000004b654b7220 */ /* 0x040fe40000410000 */
[C---:B------:R-:W-:Y:S01]  /*163b0*/  FMUL.FTZ R72, R104.reuse, R72 ;  /* 0x0000004868487220 */ /* 0x040fe20000410000 */
[C---:B------:R-:W-:Y:S01]  /*163c0*/  HMMA.16816.F32.BF16 R8, R96.reuse, R110, R8 ;  /* 0x0000006e6008723c */ /* 0x040fe20000041808 */
[----:B------:R-:W1:Y:S01]  /*163d0*/  LDSM.16.MT88.4 R108, [R140+0x8000] ;  /* 0x008000008c6c783b */ /* 0x000e620000004200 */
[----:B------:R-:W-:Y:S02]  /*163e0*/  MUFU.EX2 R174, R174 ;  /* 0x000000ae00ae7308 */ /* 0x000fe40000000800 */
[C---:B------:R-:W-:Y:S02]  /*163f0*/  FMUL.FTZ R73, R104.reuse, R73 ;  /* 0x0000004968497220 */ /* 0x040fe40000410000 */
[C---:B------:R-:W-:Y:S02]  /*16400*/  FMUL.FTZ R78, R101.reuse, R78 ;  /* 0x0000004e654e7220 */ /* 0x040fe40000410000 */
[C---:B------:R-:W-:Y:S04]  /*16410*/  HMMA.16816.F32.BF16 R36, R96.reuse, R112, R36 ;  /* 0x000000706024723c */ /* 0x040fe80000041824 */
[C---:B------:R-:W-:Y:S01]  /*16420*/  FMUL.FTZ R79, R101.reuse, R79 ;  /* 0x0000004f654f7220 */ /* 0x040fe20000410000 */
[----:B------:R-:W-:Y:S01]  /*16430*/  MUFU.EX2 R173, R173 ;  /* 0x000000ad00ad7308 */ /* 0x000fe20000000800 */
[C---:B------:R-:W-:Y:S02]  /*16440*/  FMUL.FTZ R76, R104.reuse, R76 ;  /* 0x0000004c684c7220 */ /* 0x040fe40000410000 */
[C---:B------:R-:W-:Y:S01]  /*16450*/  HMMA.16816.F32.BF16 R40, R96.reuse, R114, R40 ;  /* 0x000000726028723c */ /* 0x040fe20000041828 */
[----:B------:R-:W3:Y:S03]  /*16460*/  LDSM.16.MT88.4 R112, [R144+0xa000] ;  /* 0x00a000009070783b */ /* 0x000ee60000004200 */
[C---:B------:R-:W-:Y:S02]  /*16470*/  FMUL.FTZ R77, R104.reuse, R77 ;  /* 0x0000004d684d7220 */ /* 0x040fe40000410000 */
[C---:B------:R-:W-:Y:S01]  /*16480*/  FMUL.FTZ R82, R101.reuse, R82 ;  /* 0x0000005265527220 */ /* 0x040fe20000410000 */
[----:B------:R-:W-:Y:S01]  /*16490*/  MUFU.EX2 R176, R176 ;  /* 0x000000b000b07308 */ /* 0x000fe20000000800 */
[C---:B--2---:R-:W-:Y:S04]  /*164a0*/  HMMA.16816.F32.BF16 R44, R96.reuse, R92, R44 ;  /* 0x0000005c602c723c */ /* 0x044fe8000004182c */
[C---:B------:R-:W-:Y:S02]  /*164b0*/  FMUL.FTZ R83, R101.reuse, R83 ;  /* 0x0000005365537220 */ /* 0x040fe40000410000 */
[C---:B------:R-:W-:Y:S02]  /*164c0*/  FMUL.FTZ R80, R104.reuse, R80 ;  /* 0x0000005068507220 */ /* 0x040fe40000410000 */
[C---:B------:R-:W-:Y:S01]  /*164d0*/  HMMA.16816.F32.BF16 R48, R96.reuse, R94, R48 ;  /* 0x0000005e6030723c */ /* 0x040fe20000041830 */
[----:B------:R-:W2:Y:S03]  /*164e0*/  LDSM.16.MT88.4 R92, [R142+0xa000] ;  /* 0x00a000008e5c783b */ /* 0x000ea60000004200 */
[----:B------:R-:W-:Y:S02]  /*164f0*/  FMUL.FTZ R81, R104, R81 ;  /* 0x0000005168517220 */ /* 0x000fe40000410000 */
[--C-:B------:R-:W-:Y:S02]  /*16500*/  FFMA.FTZ R124, R14, c[0x0][0x23c], -R126.reuse ;  /* 0x00008f000e7c7a23 */ /* 0x100fe4000001087e */
[----:B------:R-:W-:Y:S01]  /*16510*/  FMUL.FTZ R14, R101, R90 ;  /* 0x0000005a650e7220 */ /* 0x000fe20000410000 */
[C---:B-1----:R-:W-:Y:S03]  /*16520*/  HMMA.16816.F32.BF16 R52, R96.reuse, R108, R52 ;  /* 0x0000006c6034723c */ /* 0x042fe60000041834 */
[----:B------:R-:W-:Y:S01]  /*16530*/  FFMA.FTZ R123, R15, c[0x0][0x23c], -R126 ;  /* 0x00008f000f7b7a23 */ /* 0x000fe2000001087e */
[----:B------:R-:W-:Y:S01]  /*16540*/  MUFU.EX2 R124, R124 ;  /* 0x0000007c007c7308 */ /* 0x000fe20000000800 */
[----:B------:R-:W-:Y:S02]  /*16550*/  FMUL.FTZ R15, R101, R91 ;  /* 0x0000005b650f7220 */ /* 0x000fe40000410000 */
[--C-:B------:R-:W-:Y:S01]  /*16560*/  FFMA.FTZ R127, R20, c[0x0][0x23c], -R122.reuse ;  /* 0x00008f00147f7a23 */ /* 0x100fe2000001087a */
[C---:B------:R-:W-:Y:S01]  /*16570*/  HMMA.16816.F32.BF16 R56, R96.reuse, R110, R56 ;  /* 0x0000006e6038723c */ /* 0x040fe20000041838 */
[----:B------:R-:W1:Y:S03]  /*16580*/  LDSM.16.MT88.4 R108, [R141+0xa000] ;  /* 0x00a000008d6c783b */ /* 0x000e660000004200 */
[----:B------:R-:W-:Y:S02]  /*16590*/  FFMA.FTZ R130, R21, c[0x0][0x23c], -R122 ;  /* 0x00008f0015827a23 */ /* 0x000fe4000001087a */
[----:B------:R-:W-:Y:S01]  /*165a0*/  MUFU.EX2 R123, R123 ;  /* 0x0000007b007b7308 */ /* 0x000fe20000000800 */
[----:B------:R-:W-:Y:S01]  /*165b0*/  FFMA.FTZ R125, R18, c[0x0][0x23c], -R126 ;  /* 0x00008f00127d7a23 */ /* 0x000fe2000001087e */
[C---:B---3--:R-:W-:Y:S04]  /*165c0*/  HMMA.16816.F32.BF16 R60, R96.reuse, R112, R60 ;  /* 0x00000070603c723c */ /* 0x048fe8000004183c */
[----:B------:R-:W-:Y:S02]  /*165d0*/  FFMA.FTZ R18, R12, c[0x0][0x23c], -R122 ;  /* 0x00008f000c127a23 */ /* 0x000fe4000001087a */
[----:B------:R-:W-:Y:S02]  /*165e0*/  FMUL.FTZ R12, R104, R88 ;  /* 0x00000058680c7220 */ /* 0x000fe40000410000 */
[C---:B------:R-:W-:Y:S01]  /*165f0*/  HMMA.16816.F32.BF16 R64, R96.reuse, R114, R64 ;  /* 0x000000726040723c */ /* 0x040fe20000041840 */
[----:B------:R-:W3:Y:S01]  /*16600*/  LDSM.16.MT88.4 R112, [R140+0xa000] ;  /* 0x00a000008c70783b */ /* 0x000ee20000004200 */
[----:B------:R-:W-:Y:S02]  /*16610*/  MUFU.EX2 R125, R125 ;  /* 0x0000007d007d7308 */ /* 0x000fe40000000800 */
[--C-:B------:R-:W-:Y:S02]  /*16620*/  FFMA.FTZ R128, R19, c[0x0][0x23c], -R126.reuse ;  /* 0x00008f0013807a23 */ /* 0x100fe4000001087e */
[C---:B------:R-:W-:Y:S02]  /*16630*/  FMUL.FTZ R19, R101.reuse, R87 ;  /* 0x0000005765137220 */ /* 0x040fe40000410000 */
[C---:B--2---:R-:W-:Y:S04]  /*16640*/  HMMA.16816.F32.BF16 R68, R96.reuse, R92, R68 ;  /* 0x0000005c6044723c */ /* 0x044fe80000041844 */
[----:B------:R-:W2:Y:S01]  /*16650*/  MUFU.EX2 R128, R128 ;  /* 0x0000008000807308 */ /* 0x000ea20000000800 */
[----:B------:R-:W-:Y:S02]  /*16660*/  FFMA.FTZ R34, R34, c[0x0][0x23c], -R126 ;  /* 0x00008f0022227a23 */ /* 0x000fe4000001087e */
[----:B------:R-:W-:Y:S01]  /*16670*/  FFMA.FTZ R32, R32, c[0x0][0x23c], -R122 ;  /* 0x00008f0020207a23 */ /* 0x000fe2000001087a */
[C---:B------:R-:W-:Y:S01]  /*16680*/  HMMA.16816.F32.BF16 R72, R96.reuse, R94, R72 ;  /* 0x0000005e6048723c */ /* 0x040fe20000041848 */
[----:B------:R-:W-:Y:S03]  /*16690*/  LDSM.16.MT88.4 R92, [R142+0x8800] ;  /* 0x008800008e5c783b */ /* 0x000fe60000004200 */
[----:B------:R-:W-:Y:S02]  /*166a0*/  FFMA.FTZ R120, R101, R168, R120 ;  /* 0x000000a865787223 */ /* 0x000fe40000010078 */
[----:B------:R-:W-:Y:S01]  /*166b0*/  MUFU.EX2 R127, R127 ;  /* 0x0000007f007f7308 */ /* 0x000fe20000000800 */
[----:B------:R-:W-:Y:S01]  /*166c0*/  FFMA.FTZ R121, R104, R169, R121 ;  /* 0x000000a968797223 */ /* 0x000fe20000010079 */
[C---:B-1----:R-:W-:Y:S04]  /*166d0*/  HMMA.16816.F32.BF16 R76, R96.reuse, R108, R76 ;  /* 0x0000006c604c723c */ /* 0x042fe8000004184c */
[----:B------:R-:W-:Y:S02]  /*166e0*/  FADD.FTZ R107, R107, R120 ;  /* 0x000000786b6b7221 */ /* 0x000fe40000010000 */
[----:B------:R-:W-:Y:S02]  /*166f0*/  FADD.FTZ R118, R118, R121 ;  /* 0x0000007976767221 */ /* 0x000fe40000010000 */
[--C-:B------:R-:W-:Y:S01]  /*16700*/  FFMA.FTZ R109, R13, c[0x0][0x23c], -R122.reuse ;  /* 0x00008f000d6d7a23 */ /* 0x100fe2000001087a */
[C---:B------:R-:W-:Y:S01]  /*16710*/  HMMA.16816.F32.BF16 R80, R96.reuse, R110, R80 ;  /* 0x0000006e6050723c */ /* 0x040fe20000041850 */
[----:B------:R1:W-:Y:S02]  /*16720*/  MUFU.EX2 R108, R18 ;  /* 0x00000012006c7308 */ /* 0x0003e40000000800 */
[----:B------:R-:W-:Y:S01]  /*16730*/  FMUL.FTZ R13, R104, R89 ;  /* 0x00000059680d7220 */ /* 0x000fe20000410000 */
[----:B--2---:R-:W-:Y:S01]  /*16740*/  F2FP.BF16.PACK_AB R87, R128, R125 ;  /* 0x0000007d8057723e */ /* 0x004fe200000010ff */
[----:B------:R-:W2:Y:S02]  /*16750*/  LDSM.16.MT88.4 R88, [R144+0x8800] ;  /* 0x008800009058783b */ /* 0x000ea40000004200 */
[--C-:B------:R-:W-:Y:S02]  /*16760*/  FFMA.FTZ R110, R16, c[0x0][0x23c], -R122.reuse ;  /* 0x00008f00106e7a23 */ /* 0x100fe4000001087a */
[----:B------:R-:W-:Y:S01]  /*16770*/  FFMA.FTZ R111, R17, c[0x0][0x23c], -R122 ;  /* 0x00008f00116f7a23 */ /* 0x000fe2000001087a */
[C---:B---3--:R-:W-:Y:S01]  /*16780*/  HMMA.16816.F32.BF16 R12, R96.reuse, R112, R12 ;  /* 0x00000070600c723c */ /* 0x048fe2000004180c */
[----:B------:R-:W3:Y:S02]  /*16790*/  MUFU.EX2 R109, R109 ;  /* 0x0000006d006d7308 */ /* 0x000ee40000000800 */
[C---:B------:R-:W-:Y:S02]  /*167a0*/  FMUL.FTZ R16, R104.reuse, R84 ;  /* 0x0000005468107220 */ /* 0x040fe40000410000 */
[----:B------:R-:W-:Y:S01]  /*167b0*/  FMUL.FTZ R17, R104, R85 ;  /* 0x0000005568117220 */ /* 0x000fe20000410000 */
[----:B------:R-:W-:Y:S01]  /*167c0*/  F2FP.BF16.PACK_AB R85, R123, R124 ;  /* 0x0000007c7b55723e */ /* 0x000fe200000010ff */
[--C-:B------:R-:W-:Y:S01]  /*167d0*/  FFMA.FTZ R112, R27, c[0x0][0x23c], -R126.reuse ;  /* 0x00008f001b707a23 */ /* 0x100fe2000001087e */
[----:B------:R-:W-:Y:S01]  /*167e0*/  MOV R104, R3 ;  /* 0x0000000300687202 */ /* 0x000fe20000000f00 */
[----:B------:R-:W-:Y:S02]  /*167f0*/  FFMA.FTZ R113, R23, c[0x0][0x23c], -R126 ;  /* 0x00008f0017717a23 */ /* 0x000fe4000001087e */
[----:B------:R-:W-:Y:S01]  /*16800*/  MUFU.EX2 R110, R110 ;  /* 0x0000006e006e7308 */ /* 0x000fe20000000800 */
[----:B------:R-:W-:Y:S02]  /*16810*/  FFMA.FTZ R122, R33, c[0x0][0x23c], -R122 ;  /* 0x00008f00217a7a23 */ /* 0x000fe4000001087a */
[----:B-1----:R-:W-:Y:S01]  /*16820*/  FMUL.FTZ R18, R101, R86 ;  /* 0x0000005665127220 */ /* 0x002fe20000410000 */
[----:B------:R-:W-:Y:S01]  /*16830*/  MOV R101, R2 ;  /* 0x0000000200657202 */ /* 0x000fe20000000f00 */
[----:B------:R-:W-:Y:S04]  /*16840*/  FADD.FTZ R106, R106, R107 ;  /* 0x0000006b6a6a7221 */ /* 0x000fe80000010000 */
[----:B------:R-:W-:Y:S01]  /*16850*/  FADD.FTZ R105, R105, R106 ;  /* 0x0000006a69697221 */ /* 0x000fe20000010000 */
[----:B------:R-:W-:Y:S01]  /*16860*/  HMMA.16816.F32.BF16 R16, R96, R114, R16 ;  /* 0x000000726010723c */ /* 0x000fe20000041810 */
[----:B------:R-:W1:Y:S01]  /*16870*/  MUFU.EX2 R111, R111 ;  /* 0x0000006f006f7308 */ /* 0x000e620000000800 */
[----:B------:R-:W4:Y:S01]  /*16880*/  LDSM.16.MT88.4 R96, [R141+0x8800] ;  /* 0x008800008d60783b */ /* 0x000f220000004200 */
[----:B------:R-:W-:Y:S01]  /*16890*/  FADD.FTZ R124, R124, R105 ;  /* 0x000000697c7c7221 */ /* 0x000fe20000010000 */
[----:B---3--:R-:W-:Y:S03]  /*168a0*/  F2FP.BF16.PACK_AB R84, R109, R108 ;  /* 0x0000006c6d54723e */ /* 0x008fe600000010ff */
[--C-:B------:R-:W-:Y:S02]  /*168b0*/  FFMA.FTZ R115, R26, c[0x0][0x23c], -R126.reuse ;  /* 0x00008f001a737a23 */ /* 0x100fe4000001087e */
[--C-:B------:R-:W-:Y:S01]  /*168c0*/  FFMA.FTZ R114, R22, c[0x0][0x23c], -R126.reuse ;  /* 0x00008f0016727a23 */ /* 0x100fe2000001087e */
[----:B------:R-:W-:Y:S01]  /*168d0*/  LDSM.16.MT88.4 R24, [R141+0x9000] ;  /* 0x009000008d18783b */ /* 0x000fe20000004200 */
[----:B------:R-:W-:Y:S01]  /*168e0*/  MUFU.EX2 R113, R113 ;  /* 0x0000007100717308 */ /* 0x000fe20000000800 */
[----:B------:R-:W-:Y:S01]  /*168f0*/  F2FP.BF16.PACK_AB R22, R172, R129 ;  /* 0x00000081ac16723e */ /* 0x000fe200000010ff */
[----:B------:R-:W-:Y:S02]  /*16900*/  FFMA.FTZ R126, R35, c[0x0][0x23c], -R126 ;  /* 0x00008f00237e7a23 */ /* 0x000fe4000001087e */
[----:B------:R-:W-:Y:S04]  /*16910*/  FADD.FTZ R124, R123, R124 ;  /* 0x0000007c7b7c7221 */ /* 0x000fe80000010000 */
[----:B------:R-:W-:Y:S02]  /*16920*/  FADD.FTZ R125, R125, R124 ;  /* 0x0000007c7d7d7221 */ /* 0x000fe40000010000 */
[----:B------:R-:W3:Y:S02]  /*16930*/  MUFU.EX2 R114, R114 ;  /* 0x0000007200727308 */ /* 0x000ee40000000800 */
[----:B------:R-:W-:Y:S01]  /*16940*/  FADD.FTZ R125, R128, R125 ;  /* 0x0000007d807d7221 */ /* 0x000fe20000010000 */
[----:B-1----:R-:W-:Y:S07]  /*16950*/  F2FP.BF16.PACK_AB R86, R111, R110 ;  /* 0x0000006e6f56723e */ /* 0x002fee00000010ff */
[----:B------:R-:W-:Y:S01]  /*16960*/  MUFU.EX2 R115, R115 ;  /* 0x0000007300737308 */ /* 0x000fe20000000800 */
[C---:B--2---:R-:W-:Y:S08]  /*16970*/  HMMA.16816.F32.BF16 R4, R84.reuse, R88, R4 ;  /* 0x000000585404723c */ /* 0x044ff00000041804 */
[C---:B------:R-:W-:Y:S01]  /*16980*/  HMMA.16816.F32.BF16 R8, R84.reuse, R90, R8 ;  /* 0x0000005a5408723c */ /* 0x040fe20000041808 */
[----:B------:R-:W1:Y:S01]  /*16990*/  LDSM.16.MT88.4 R88, [R140+0x8800] ;  /* 0x008800008c58783b */ /* 0x000e620000004200 */
[----:B------:R-:W2:Y:S02]  /*169a0*/  MUFU.EX2 R112, R112 ;  /* 0x0000007000707308 */ /* 0x000ea40000000800 */
[C---:B---3--:R-:W-:Y:S01]  /*169b0*/  F2FP.BF16.PACK_AB R21, R113.reuse, R114 ;  /* 0x000000727115723e */ /* 0x048fe200000010ff */
[----:B------:R-:W-:Y:S03]  /*169c0*/  FADD.FTZ R114, R114, R125 ;  /* 0x0000007d72727221 */ /* 0x000fe60000010000 */
[C---:B------:R-:W-:Y:S04]  /*169d0*/  HMMA.16816.F32.BF16 R36, R84.reuse, R92, R36 ;  /* 0x0000005c5424723c */ /* 0x040fe80000041824 */
[----:B------:R-:W3:Y:S01]  /*169e0*/  MUFU.EX2 R130, R130 ;  /* 0x0000008200827308 */ /* 0x000ee20000000800 */
[----:B------:R-:W-:Y:S03]  /*169f0*/  FADD.FTZ R114, R113, R114 ;  /* 0x0000007271727221 */ /* 0x000fe60000010000 */
[C---:B------:R-:W-:Y:S01]  /*16a00*/  HMMA.16816.F32.BF16 R40, R84.reuse, R94, R40 ;  /* 0x0000005e5428723c */ /* 0x040fe20000041828 */
[----:B------:R-:W5:Y:S05]  /*16a10*/  LDSM.16.MT88.4 R92, [R144+0xa800] ;  /* 0x00a80000905c783b */ /* 0x000f6a0000004200 */
[----:B------:R-:W-:Y:S02]  /*16a20*/  MUFU.EX2 R34, R34 ;  /* 0x0000002200227308 */ /* 0x000fe40000000800 */
[C---:B----4-:R-:W-:Y:S04]  /*16a30*/  HMMA.16816.F32.BF16 R44, R84.reuse, R96, R44 ;  /* 0x00000060542c723c */ /* 0x050fe8000004182c */
[----:B--2---:R-:W-:Y:S01]  /*16a40*/  F2FP.BF16.PACK_AB R23, R112, R115 ;  /* 0x000000737017723e */ /* 0x004fe200000010ff */
[----:B------:R-:W-:Y:S03]  /*16a50*/  FADD.FTZ R115, R115, R114 ;  /* 0x0000007273737221 */ /* 0x000fe60000010000 */
[C---:B------:R-:W-:Y:S01]  /*16a60*/  HMMA.16816.F32.BF16 R48, R84.reuse, R98, R48 ;  /* 0x000000625430723c */ /* 0x040fe20000041830 */
[----:B------:R-:W2:Y:S01]  /*16a70*/  LDSM.16.MT88.4 R96, [R142+0xa800] ;  /* 0x00a800008e60783b */ /* 0x000ea20000004200 */
[----:B------:R-:W4:Y:S02]  /*16a80*/  MUFU.EX2 R35, R126 ;  /* 0x0000007e00237308 */ /* 0x000f240000000800 */
[----:B---3--:R-:W-:Y:S01]  /*16a90*/  F2FP.BF16.PACK_AB R20, R130, R127 ;  /* 0x0000007f8214723e */ /* 0x008fe200000010ff */
[----:B------:R-:W-:Y:S03]  /*16aa0*/  FADD.FTZ R112, R112, R115 ;  /* 0x0000007370707221 */ /* 0x000fe60000010000 */
[C---:B-1----:R-:W-:Y:S04]  /*16ab0*/  HMMA.16816.F32.BF16 R52, R84.reuse, R88, R52 ;  /* 0x000000585434723c */ /* 0x042fe80000041834 */
[----:B------:R-:W-:Y:S04]  /*16ac0*/  MUFU.EX2 R32, R32 ;  /* 0x0000002000207308 */ /* 0x000fe80000000800 */
[C---:B------:R-:W-:Y:S01]  /*16ad0*/  HMMA.16816.F32.BF16 R56, R84.reuse, R90, R56 ;  /* 0x0000005a5438723c */ /* 0x040fe20000041838 */
[----:B------:R-:W1:Y:S05]  /*16ae0*/  LDSM.16.MT88.4 R88, [R141+0xa800] ;  /* 0x00a800008d58783b */ /* 0x000e6a0000004200 */
[----:B------:R-:W3:Y:S02]  /*16af0*/  MUFU.EX2 R33, R122 ;  /* 0x0000007a00217308 */ /* 0x000ee40000000800 */
        /* <DEDUP_REMOVED lines=9> */
[C---:B-----5:R-:W-:Y:S08]  /*16b90*/  HMMA.16816.F32.BF16 R12, R84.reuse, R92, R12 ;  /* 0x0000005c540c723c */ /* 0x060ff0000004180c */
[----:B------:R-:W-:Y:S01]  /*16ba0*/  HMMA.16816.F32.BF16 R16, R84, R94, R16 ;  /* 0x0000005e5410723c */ /* 0x000fe20000041810 */
[----:B------:R-:W2:Y:S08]  /*16bb0*/  LDSM.16.MT88.4 R84, [R140+0x9000] ;  /* 0x009000008c54783b */ /* 0x000eb00000004200 */
[----:B------:R-:W-:Y:S01]  /*16bc0*/  LDSM.16.MT88.4 R92, [R144+0x9800] ;  /* 0x00980000905c783b */ /* 0x000fe20000004200 */
[C---:B-1----:R-:W-:Y:S08]  /*16bd0*/  HMMA.16816.F32.BF16 R4, R20.reuse, R88, R4 ;  /* 0x000000581404723c */ /* 0x042ff00000041804 */
[C---:B------:R-:W-:Y:S01]  /*16be0*/  HMMA.16816.F32.BF16 R8, R20.reuse, R90, R8 ;  /* 0x0000005a1408723c */ /* 0x040fe20000041808 */
[----:B------:R-:W1:Y:S07]  /*16bf0*/  LDSM.16.MT88.4 R88, [R144+0xb000] ;  /* 0x00b000009058783b */ /* 0x000e6e0000004200 */
[C---:B------:R-:W-:Y:S08]  /*16c00*/  HMMA.16816.F32.BF16 R36, R20.reuse, R96, R36 ;  /* 0x000000601424723c */ /* 0x040ff00000041824 */
[C---:B------:R-:W-:Y:S08]  /*16c10*/  HMMA.16816.F32.BF16 R40, R20.reuse, R98, R40 ;  /* 0x000000621428723c */ /* 0x040ff00000041828 */
[C---:B------:R-:W-:Y:S08]  /*16c20*/  HMMA.16816.F32.BF16 R44, R20.reuse, R24, R44 ;  /* 0x00000018142c723c */ /* 0x040ff0000004182c */
        /* <DEDUP_REMOVED lines=11> */
[C---:B--2---:R-:W-:Y:S07]  /*16ce0*/  HMMA.16816.F32.BF16 R76, R20.reuse, R84, R76 ;  /* 0x00000054144c723c */ /* 0x044fee000004184c */
[----:B------:R-:W-:Y:S01]  /*16cf0*/  F2FP.BF16.PACK_AB R85, R174, R131 ;  /* 0x00000083ae55723e */ /* 0x000fe200000010ff */
[C---:B------:R-:W-:Y:S04]  /*16d00*/  HMMA.16816.F32.BF16 R80, R20.reuse, R86, R80 ;  /* 0x000000561450723c */ /* 0x040fe80000041850 */
[----:B------:R-:W-:Y:S01]  /*16d10*/  F2FP.BF16.PACK_AB R84, R176, R173 ;  /* 0x000000adb054723e */ /* 0x000fe200000010ff */
[----:B------:R-:W-:Y:S02]  /*16d20*/  FADD.FTZ R131, R131, R112 ;  /* 0x0000007083837221 */ /* 0x000fe40000010000 */
[----:B----4-:R-:W-:Y:S01]  /*16d30*/  F2FP.BF16.PACK_AB R87, R35, R34 ;  /* 0x000000222357723e */ /* 0x010fe200000010ff */
[C---:B-1----:R-:W-:Y:S04]  /*16d40*/  HMMA.16816.F32.BF16 R12, R20.reuse, R88, R12 ;  /* 0x00000058140c723c */ /* 0x042fe8000004180c */
[----:B---3--:R-:W-:Y:S01]  /*16d50*/  F2FP.BF16.PACK_AB R86, R33, R32 ;  /* 0x000000202156723e */ /* 0x008fe200000010ff */
[----:B------:R-:W-:Y:S03]  /*16d60*/  FADD.FTZ R131, R174, R131 ;  /* 0x00000083ae837221 */ /* 0x000fe60000010000 */
[----:B------:R-:W-:Y:S01]  /*16d70*/  HMMA.16816.F32.BF16 R16, R20, R90, R16 ;  /* 0x0000005a1410723c */ /* 0x000fe20000041810 */
[----:B------:R-:W-:Y:S03]  /*16d80*/  LDSM.16.MT88.4 R20, [R142+0xb800] ;  /* 0x00b800008e14783b */ /* 0x000fe60000004200 */
[----:B------:R-:W-:Y:S04]  /*16d90*/  FADD.FTZ R34, R34, R131 ;  /* 0x0000008322227221 */ /* 0x000fe80000010000 */
[C---:B------:R-:W-:Y:S01]  /*16da0*/  HMMA.16816.F32.BF16 R96, R84.reuse, R92, R4 ;  /* 0x0000005c5460723c */ /* 0x040fe20000041804 */
[----:B------:R-:W1:Y:S04]  /*16db0*/  LDSM.16.MT88.4 R4, [R140+0x9800] ;  /* 0x009800008c04783b */ /* 0x000e680000004200 */
[----:B------:R-:W-:Y:S03]  /*16dc0*/  FADD.FTZ R168, R35, R34 ;  /* 0x0000002223a87221 */ /* 0x000fe60000010000 */
[C---:B------:R-:W-:Y:S01]  /*16dd0*/  HMMA.16816.F32.BF16 R92, R84.reuse, R94, R8 ;  /* 0x0000005e545c723c */ /* 0x040fe20000041808 */
[----:B------:R-:W2:Y:S07]  /*16de0*/  LDSM.16.MT88.4 R8, [R144+0xb800] ;  /* 0x00b800009008783b */ /* 0x000eae0000004200 */
[C---:B-----5:R-:W-:Y:S08]  /*16df0*/  HMMA.16816.F32.BF16 R36, R84.reuse, R24, R36 ;  /* 0x000000185424723c */ /* 0x060ff00000041824 */
[C---:B------:R-:W-:Y:S01]  /*16e00*/  HMMA.16816.F32.BF16 R40, R84.reuse, R26, R40 ;  /* 0x0000001a5428723c */ /* 0x040fe20000041828 */
[----:B------:R-:W3:Y:S07]  /*16e10*/  LDSM.16.MT88.4 R24, [R141+0xb800] ;  /* 0x00b800008d18783b */ /* 0x000eee0000004200 */
[C---:B------:R-:W-:Y:S08]  /*16e20*/  HMMA.16816.F32.BF16 R44, R84.reuse, R28, R44 ;  /* 0x0000001c542c723c */ /* 0x040ff0000004182c */
[C---:B------:R-:W-:Y:S08]  /*16e30*/  HMMA.16816.F32.BF16 R48, R84.reuse, R30, R48 ;  /* 0x0000001e5430723c */ /* 0x040ff00000041830 */
[C---:B-1----:R-:W-:Y:S08]  /*16e40*/  HMMA.16816.F32.BF16 R52, R84.reuse, R4, R52 ;  /* 0x000000045434723c */ /* 0x042ff00000041834 */
[C---:B------:R-:W-:Y:S01]  /*16e50*/  HMMA.16816.F32.BF16 R56, R84.reuse, R6, R56 ;  /* 0x000000065438723c */ /* 0x040fe20000041838 */
[----:B------:R-:W1:Y:S07]  /*16e60*/  LDSM.16.MT88.4 R4, [R140+0xb800] ;  /* 0x00b800008c04783b */ /* 0x000e6e0000004200 */
[C---:B--2---:R-:W-:Y:S07]  /*16e70*/  HMMA.16816.F32.BF16 R60, R84.reuse, R8, R60 ;  /* 0x00000008543c723c */ /* 0x044fee000004183c */
[----:B------:R-:W-:Y:S01]  /*16e80*/  FADD.FTZ R9, R119, R118 ;  /* 0x0000007677097221 */ /* 0x000fe20000010000 */
[C---:B------:R-:W-:Y:S04]  /*16e90*/  HMMA.16816.F32.BF16 R64, R84.reuse, R10, R64 ;  /* 0x0000000a5440723c */ /* 0x040fe80000041840 */
[----:B------:R-:W-:Y:S04]  /*16ea0*/  FADD.FTZ R9, R116, R9 ;  /* 0x0000000974097221 */ /* 0x000fe80000010000 */
        /* <DEDUP_REMOVED lines=17> */
[----:B------:R-:W-:Y:S01]  /*16fc0*/  FADD.FTZ R169, R33, R32 ;  /* 0x0000002021a97221 */ /* 0x000fe20000010000 */
[----:B------:R-:W-:-:S05]  /*16fd0*/  @P0 BRA `(.L_x_7209) ;  /* 0xffffd08000000947 */ /* 0x000fca000383ffff */
.L_x_7205:
        /* <DEDUP_REMOVED lines=8> */
[----:B------:R-:W1:Y:S04]  /*17060*/  SHFL.BFLY PT, R5, R8, 0x1, 0x1f ;  /* 0x0c201f0008057f89 */ /* 0x000e6800000e0000 */
[----:B------:R-:W2:Y:S01]  /*17070*/  SHFL.BFLY PT, R4, R9, 0x1, 0x1f ;  /* 0x0c201f0009047f89 */ /* 0x000ea200000e0000 */
        /* <DEDUP_REMOVED lines=143> */
[----:B------:R2:W-:Y:S01]  /*17970*/  STS [R15], R40 ;  /* 0x000000280f007388 */ /* 0x0005e20000000800 */
        /* <DEDUP_REMOVED lines=8> */
[----:B------:R-:W-:Y:S01]  /*17a00*/  STS [R21], R52 ;  /* 0x0000003415007388 */ /* 0x000fe20000000800 */
[----:B--2---:R-:W-:-:S03]  /*17a10*/  MOV R40, 0x7f800000 ;  /* 0x7f80000000287802 */ /* 0x004fc60000000f00 */
        /* <DEDUP_REMOVED lines=29> */
.L_x_7210:
[----:B------:R-:W1:Y:S04]  /*17bf0*/  S2R R3, SR_CTAID.Z ;  /* 0x0000000000037919 */ /* 0x000e680000002700 */
[----:B------:R-:W1:Y:S02]  /*17c00*/  S2R R2, SR_CTAID.Y ;  /* 0x0000000000027919 */ /* 0x000e640000002600 */
[----:B-1----:R-:W-:-:S04]  /*17c10*/  IMAD R4, R2, c[0x0][0x1c0], R3 ;  /* 0x0000700002047a24 */ /* 0x002fc800078e0203 */
[----:B------:R-:W-:Y:S02]  /*17c20*/  IMAD R4, R4, c[0x0][0x214], RZ ;  /* 0x0000850004047a24 */ /* 0x000fe400078e02ff */
.L_x_7211:
        /* <DEDUP_REMOVED lines=41> */
.L_x_7213:
[----:B------:R-:W-:Y:S05]  /*17ec0*/  BSYNC B0 ;  /* 0x0000000000007941 */ /* 0x000fea0003800000 */
.L_x_7212:
        /* <DEDUP_REMOVED lines=35> */
.L_x_7215:
[----:B------:R-:W-:Y:S05]  /*18100*/  BSYNC B0 ;  /* 0x0000000000007941 */ /* 0x000fea0003800000 */
.L_x_7214:
        /* <DEDUP_REMOVED lines=18> */
.L_x_7217:
[----:B------:R-:W-:Y:S05]  /*18230*/  BSYNC B0 ;  /* 0x0000000000007941 */ /* 0x000fea0003800000 */
.L_x_7216:
        /* <DEDUP_REMOVED lines=18> */
.L_x_7219:
[----:B------:R-:W-:Y:S05]  /*18360*/  BSYNC B0 ;  /* 0x0000000000007941 */ /* 0x000fea0003800000 */
.L_x_7218:
        /* <DEDUP_REMOVED lines=19> */
.L_x_7220:
        /* <DEDUP_REMOVED lines=14> */
.L_x_8388:


//--------------------- .text._ZN5flash24flash_fwd_splitkv_kernelI23Flash_fwd_kernel_traitsILi128ELi64ELi64ELi4ELb0ELb0EN7cutlass10bfloat16_tE19Flash_kernel_traitsILi128ELi64ELi64ELi4ES3_EELb1ELb0ELb1ELb0ELb0ELb1ELb0ELb1EEEvNS_16Flash_fwd_paramsE --------------------------
	.section	.text._ZN5flash24flash_fwd_splitkv_kernelI23Flash_fwd_kernel_traitsILi128ELi64ELi64ELi4ELb0ELb0EN7cutlass10bfloat16_tE19Flash_kernel_traitsILi128ELi64ELi64ELi4ES3_EELb1ELb0ELb1ELb0ELb0ELb1ELb0ELb1EEEvNS_16Flash_fwd_paramsE,"ax",@progbits
	.sectioninfo	@"SHI_REGISTERS=201"
	.align	128
        .global         _ZN5flash24flash_fwd_splitkv_kernelI23Flash_fwd_kernel_traitsILi128ELi64ELi64ELi4ELb0ELb0EN7cutlass10bfloat16_tE19Flash_kernel_traitsILi128ELi64ELi64ELi4ES3_EELb1ELb0ELb1ELb0ELb0ELb1ELb0ELb1EEEvNS_16Flash_fwd_paramsE
        .type           _ZN5flash24flash_fwd_splitkv_kernelI23Flash_fwd_kernel_traitsILi128ELi64ELi64ELi4ELb0ELb0EN7cutlass10bfloat16_tE19Flash_kernel_traitsILi128ELi64ELi64ELi4ES3_EELb1ELb0ELb1ELb0ELb0ELb1ELb0ELb1EEEvNS_16Flash_fwd_paramsE,@function
        .size           _ZN5flash24flash_fwd_splitkv_kernelI23Flash_fwd_kernel_traitsILi128ELi64ELi64ELi4ELb0ELb0EN7cutlass10bfloat16_tE19Flash_kernel_traitsILi128ELi64ELi64ELi4ES3_EELb1ELb0ELb1ELb0ELb0ELb1ELb0ELb1EEEvNS_16Flash_fwd_paramsE,(.L_x_8389 - _ZN5flash24flash_fwd_splitkv_kernelI23Flash_fwd_kernel_traitsILi128ELi64ELi64ELi4ELb0ELb0EN7cutlass10bfloat16_tE19Flash_kernel_traitsILi128ELi64ELi64ELi4ES3_EELb1ELb0ELb1ELb0ELb0ELb1ELb0ELb1EEEvNS_16Flash_fwd_paramsE)
        .other          _ZN5flash24flash_fwd_splitkv_kernelI23Flash_fwd_kernel_traitsILi128ELi64ELi64ELi4ELb0ELb0EN7cutlass10bfloat16_tE19Flash_kernel_traitsILi128ELi64ELi64ELi4ES3_EELb1ELb0ELb1ELb0ELb0ELb1ELb0ELb1EEEvNS_16Flash_fwd_paramsE,@"STO_CUDA_ENTRY STV_DEFAULT"
_ZN5flash24flash_fwd_splitkv_kernelI23Flash_fwd_kernel_traitsILi128ELi64ELi64ELi4ELb0ELb0EN7cutlass10bfloat16_tE19Flash_kernel_traitsILi128ELi64ELi64ELi4ES3_EELb1ELb0ELb1ELb0ELb0ELb1ELb0ELb1EEEvNS_16Flash_fwd_paramsE:
.text._ZN5flash24flash_fwd_splitkv_kernelI23Flash_fwd_kernel_traitsILi128ELi64ELi64ELi4ELb0ELb0EN7cutlass10bfloat16_tE19Flash_kernel_traitsILi128ELi64ELi64ELi4ES3_EELb1ELb0ELb1ELb0ELb0ELb1ELb0ELb1EEEvNS_16Flash_fwd_paramsE:
        /* <DEDUP_REMOVED lines=36> */
.L_x_7221:
[----:B-1-34-:R-:W-:Y:S02]  /*0240*/  MOV R67, c[0x0][0x218] ;  /* 0x0000860000437a02 */ /* 0x01afe40000000f00 */
.L_x_7222:
        /* <DEDUP_REMOVED lines=78> */
.L_x_7225:
[----:B------:R-:W-:Y:S05]  /*0730*/  BSYNC B0 ;  /* 0x0000000000007941 */ /* 0x000fea0003800000 */
.L_x_7224:
        /* <DEDUP_REMOVED lines=18> */
.L_x_7227:
[----:B------:R-:W-:Y:S05]  /*0860*/  BSYNC B0 ;  /* 0x0000000000007941 */ /* 0x000fea0003800000 */
.L_x_7226:
        /* <DEDUP_REMOVED lines=18> */
.L_x_7229:
[----:B------:R-:W-:Y:S05]  /*0990*/  BSYNC B0 ;  /* 0x0000000000007941 */ /* 0x000fea0003800000 */
.L_x_7228:
        /* <DEDUP_REMOVED lines=17> */
.L_x_7231:
[----:B------:R-:W-:Y:S05]  /*0ab0*/  BSYNC B0 ;  /* 0x0000000000007941 */ /* 0x000fea0003800000 */
.L_x_7230:
        /* <DEDUP_REMOVED lines=19> */
.L_x_7223:
        /* <DEDUP_REMOVED lines=90> */
.L_x_7232:
        /* <DEDUP_REMOVED lines=16> */
.L_x_7234:
        /* <DEDUP_REMOVED lines=51> */
.L_x_7233:
        /* <DEDUP_REMOVED lines=225> */
.L_x_7304:
        /* <DEDUP_REMOVED lines=15> */
.L_x_7237:
[----:B------:R-:W-:Y:S05]  /*24c0*/  BSYNC B0 ;  /* 0x0000000000007941 */ /* 0x000fea0003800000 */
.L_x_7236:
        /* <DEDUP_REMOVED lines=15> */
.L_x_7239:
[----:B------:R-:W-:Y:S05]  /*25c0*/  BSYNC B0 ;  /* 0x0000000000007941 */ /* 0x000fea0003800000 */
.L_x_7238:
        /* <DEDUP_REMOVED lines=15> */
.L_x_7241:
[----:B------:R-:W-:Y:S05]  /*26c0*/  BSYNC B0 ;  /* 0x0000000000007941 */ /* 0x000fea0003800000 */
.L_x_7240:
        /* <DEDUP_REMOVED lines=15> */
.L_x_7243:
[----:B------:R-:W-:Y:S05]  /*27c0*/  BSYNC B0 ;  /* 0x0000000000007941 */ /* 0x000fea0003800000 */
.L_x_7242:
        /* <DEDUP_REMOVED lines=62> */
.L_x_7249:
[----:B------:R-:W-:Y:S05]  /*2bb0*/  BSYNC B0 ;  /* 0x0000000000007941 */ /* 0x000fea0003800000 */
.L_x_7248:
        /* <DEDUP_REMOVED lines=50> */
.L_x_7247:
[----:B------:R-:W-:Y:S05]  /*2ee0*/  BSYNC B1 ;  /* 0x0000000000017941 */ /* 0x000fea0003800000 */
.L_x_7246:
        /* <DEDUP_REMOVED lines=60> */
.L_x_7253:
[----:B------:R-:W-:Y:S05]  /*32b0*/  BSYNC B0 ;  /* 0x0000000000007941 */ /* 0x000fea0003800000 */
.L_x_7252:
        /* <DEDUP_REMOVED lines=52> */
.L_x_7251:
[----:B------:R-:W-:Y:S05]  /*3600*/  BSYNC B1 ;  /* 0x0000000000017941 */ /* 0x000fea0003800000 */
.L_x_7250:
        /* <DEDUP_REMOVED lines=60> */
.L_x_7257:
[----:B------:R-:W-:Y:S05]  /*39d0*/  BSYNC B0 ;  /* 0x0000000000007941 */ /* 0x000fea0003800000 */
.L_x_7256:
        /* <DEDUP_REMOVED lines=52> */
.L_x_7255:
[----:B------:R-:W-:Y:S05]  /*3d20*/  BSYNC B1 ;  /* 0x0000000000017941 */ /* 0x000fea0003800000 */
.L_x_7254:
        /* <DEDUP_REMOVED lines=63> */
.L_x_7261:
[----:B------:R-:W-:Y:S05]  /*4120*/  BSYNC B0 ;  /* 0x0000000000007941 */ /* 0x000fea0003800000 */
.L_x_7260:
        /* <DEDUP_REMOVED lines=52> */
.L_x_7259:
[----:B------:R-:W-:Y:S05]  /*4470*/  BSYNC B1 ;  /* 0x0000000000017941 */ /* 0x000fea0003800000 */
.L_x_7258:
        /* <DEDUP_REMOVED lines=9> */
.L_x_7245:
        /* <DEDUP_REMOVED lines=89> */
.L_x_7268:
[----:B------:R-:W-:Y:S05]  /*4aa0*/  BSYNC B0 ;  /* 0x0000000000007941 */ /* 0x000fea0003800000 */
.L_x_7267:
[----:B-----5:R2:W-:Y:S02]  /*4ab0*/  STG.E.128 [R110.64], R36 ;  /* 0x000000246e007986 */ /* 0x0205e4000c101d06 */
.L_x_7266:
[----:B------:R-:W-:Y:S05]  /*4ac0*/  BSYNC B1 ;  /* 0x0000000000017941 */ /* 0x000fea0003800000 */
.L_x_7265:
        /* <DEDUP_REMOVED lines=87> */
.L_x_7270:
[----:B------:R-:W-:Y:S05]  /*5040*/  BSYNC B0 ;  /* 0x0000000000007941 */ /* 0x000fea0003800000 */
.L_x_7269:
[----:B-----5:R3:W-:Y:S02]  /*5050*/  STG.E.128 [R110.64+0x80], R36 ;  /* 0x000080246e007986 */ /* 0x0207e4000c101d06 */
.L_x_7264:
[----:B------:R-:W-:Y:S05]  /*5060*/  BSYNC B2 ;  /* 0x0000000000027941 */ /* 0x000fea0003800000 */
.L_x_7263:
        /* <DEDUP_REMOVED lines=94> */
.L_x_7276:
[----:B------:R-:W-:Y:S05]  /*5650*/  BSYNC B0 ;  /* 0x0000000000007941 */ /* 0x000fea0003800000 */
.L_x_7275:
[C---:B------:R-:W-:Y:S04]  /*5660*/  LEA R2, P0, R152.reuse, R110, 0x1 ;  /* 0x0000006e98027211 */ /* 0x040fe800078008ff */
[----:B------:R-:W-:Y:S05]  /*5670*/  LEA.HI.X R3, R152, R111, R151, 0x1, P0 ;  /* 0x0000006f98037211 */ /* 0x000fea00000f0c97 */
[----:B-----5:R3:W-:Y:S04]  /*5680*/  STG.E.128 [R2.64], R36 ;  /* 0x0000002402007986 */ /* 0x0207e8000c101d06 */
.L_x_7274:
[----:B------:R-:W-:Y:S05]  /*5690*/  BSYNC B1 ;  /* 0x0000000000017941 */ /* 0x000fea0003800000 */
.L_x_7273:
        /* <DEDUP_REMOVED lines=91> */
.L_x_7278:
[----:B------:R-:W-:Y:S05]  /*5c50*/  BSYNC B0 ;  /* 0x0000000000007941 */ /* 0x000fea0003800000 */
.L_x_7277:
[C---:B------:R-:W-:Y:S04]  /*5c60*/  LEA R2, P0, R89.reuse, R110, 0x1 ;  /* 0x0000006e59027211 */ /* 0x040fe800078008ff */
[----:B------:R-:W-:Y:S05]  /*5c70*/  LEA.HI.X R3, R89, R111, R88, 0x1, P0 ;  /* 0x0000006f59037211 */ /* 0x000fea00000f0c58 */
[----:B-----5:R3:W-:Y:S04]  /*5c80*/  STG.E.128 [R2.64], R36 ;  /* 0x0000002402007986 */ /* 0x0207e8000c101d06 */
.L_x_7272:
[----:B------:R-:W-:Y:S05]  /*5c90*/  BSYNC B2 ;  /* 0x0000000000027941 */ /* 0x000fea0003800000 */
.L_x_7271:
        /* <DEDUP_REMOVED lines=94> */
.L_x_7284:
[----:B------:R-:W-:Y:S05]  /*6280*/  BSYNC B0 ;  /* 0x0000000000007941 */ /* 0x000fea0003800000 */
.L_x_7283:
[C---:B------:R-:W-:Y:S04]  /*6290*/  LEA R2, P0, R160.reuse, R110, 0x1 ;  /* 0x0000006ea0027211 */ /* 0x040fe800078008ff */
[----:B------:R-:W-:Y:S05]  /*62a0*/  LEA.HI.X R3, R160, R111, R83, 0x1, P0 ;  /* 0x0000006fa0037211 */ /* 0x000fea00000f0c53 */
[----:B-----5:R3:W-:Y:S04]  /*62b0*/  STG.E.128 [R2.64], R36 ;  /* 0x0000002402007986 */ /* 0x0207e8000c101d06 */
.L_x_7282:
[----:B------:R-:W-:Y:S05]  /*62c0*/  BSYNC B1 ;  /* 0x0000000000017941 */ /* 0x000fea0003800000 */
.L_x_7281:
        /* <DEDUP_REMOVED lines=91> */
.L_x_7286:
[----:B------:R-:W-:Y:S05]  /*6880*/  BSYNC B0 ;  /* 0x0000000000007941 */ /* 0x000fea0003800000 */
.L_x_7285:
[C---:B------:R-:W-:Y:S04]  /*6890*/  LEA R2, P0, R91.reuse, R110, 0x1 ;  /* 0x0000006e5b027211 */ /* 0x040fe800078008ff */
[----:B------:R-:W-:Y:S05]  /*68a0*/  LEA.HI.X R3, R91, R111, R90, 0x1, P0 ;  /* 0x0000006f5b037211 */ /* 0x000fea00000f0c5a */
[----:B-----5:R3:W-:Y:S04]  /*68b0*/  STG.E.128 [R2.64], R36 ;  /* 0x0000002402007986 */ /* 0x0207e8000c101d06 */
.L_x_7280:
[----:B------:R-:W-:Y:S05]  /*68c0*/  BSYNC B2 ;  /* 0x0000000000027941 */ /* 0x000fea0003800000 */
.L_x_7279:
        /* <DEDUP_REMOVED lines=96> */
.L_x_7292:
[----:B------:R-:W-:Y:S05]  /*6ed0*/  BSYNC B0 ;  /* 0x0000000000007941 */ /* 0x000fea0003800000 */
.L_x_7291:
[C---:B------:R-:W-:Y:S02]  /*6ee0*/  IMAD R0, R157.reuse, c[0x0][0x19c], RZ ;  /* 0x000067009d007a24 */ /* 0x040fe400078e02ff */
[----:B------:R-:W-:Y:S05]  /*6ef0*/  IMAD.WIDE.U32 R2, R157, c[0x0][0x198], R110 ;  /* 0x000066009d027a25 */ /* 0x000fea00078e006e */
[----:B------:R-:W-:Y:S05]  /*6f00*/  IADD3 R3, R3, R0, RZ ;  /* 0x0000000003037210 */ /* 0x000fea0007ffe0ff */
[----:B-----5:R3:W-:Y:S02]  /*6f10*/  STG.E.128 [R2.64], R36 ;  /* 0x0000002402007986 */ /* 0x0207e4000c101d06 */
.L_x_7290:
[----:B------:R-:W-:Y:S05]  /*6f20*/  BSYNC B1 ;  /* 0x0000000000017941 */ /* 0x000fea0003800000 */
.L_x_7289:
        /* <DEDUP_REMOVED lines=91> */
.L_x_7294:
[----:B------:R-:W-:Y:S05]  /*74e0*/  BSYNC B0 ;  /* 0x0000000000007941 */ /* 0x000fea0003800000 */
.L_x_7293:
[C---:B------:R-:W-:Y:S04]  /*74f0*/  LEA R2, P0, R95.reuse, R110, 0x1 ;  /* 0x0000006e5f027211 */ /* 0x040fe800078008ff */
[----:B------:R-:W-:Y:S05]  /*7500*/  LEA.HI.X R3, R95, R111, R94, 0x1, P0 ;  /* 0x0000006f5f037211 */ /* 0x000fea00000f0c5e */
[----:B-----5:R3:W-:Y:S04]  /*7510*/  STG.E.128 [R2.64], R36 ;  /* 0x0000002402007986 */ /* 0x0207e8000c101d06 */
.L_x_7288:
[----:B------:R-:W-:Y:S05]  /*7520*/  BSYNC B2 ;  /* 0x0000000000027941 */ /* 0x000fea0003800000 */
.L_x_7287:
        /* <DEDUP_REMOVED lines=8> */
.L_x_7244:
        /* <DEDUP_REMOVED lines=8> */
.L_x_7296:
[----:B------:R-:W-:Y:S05]  /*7630*/  BSYNC B0 ;  /* 0x0000000000007941 */ /* 0x000fea0003800000 */
.L_x_7295:
        /* <DEDUP_REMOVED lines=16> */
.L_x_7298:
[----:B------:R-:W-:Y:S05]  /*7740*/  BSYNC B0 ;  /* 0x0000000000007941 */ /* 0x000fea0003800000 */
.L_x_7297:
        /* <DEDUP_REMOVED lines=16> */
.L_x_7300:
[----:B------:R-:W-:Y:S05]  /*7850*/  BSYNC B0 ;  /* 0x0000000000007941 */ /* 0x000fea0003800000 */
.L_x_7299:
        /* <DEDUP_REMOVED lines=20> */
.L_x_7301:
[----:B------:R-:W-:Y:S05]  /*79a0*/  BSYNC B0 ;  /* 0x0000000000007941 */ /* 0x000fea0003800000 */
.L_x_7262:
        /* <DEDUP_REMOVED lines=80> */
.L_x_7302:
        /* <DEDUP_REMOVED lines=8> */
.L_x_7303:
[----:B------:R-:W-:Y:S04]  /*7f30*/  IADD3 R11, R11, -0x1, RZ ;  /* 0xffffffff0b0b7810 */ /* 0x000fe80007ffe0ff */
[----:B------:R-:W-:Y:S11]  /*7f40*/  ISETP.GT.AND P0, PT, R11, R78, PT ;  /* 0x0000004e0b00720c */ /* 0x000ff60003f04270 */
[----:B------:R-:W-:Y:S02]  /*7f50*/  @!UPT UIADD3 URZ, URZ, URZ, URZ ;  /* 0x0000003f3f3ff290 */ /* 0x000fe4000fffe03f */
[----:B------:R-:W-:-:S05]  /*7f60*/  @P0 BRA `(.L_x_7304) ;  /* 0xffffa46000000947 */ /* 0x000fca000383ffff */
.L_x_7235:
        /* <DEDUP_REMOVED lines=98> */
.L_x_7313:
[----:B------:R-:W-:Y:S05]  /*8590*/  BSYNC B0 ;  /* 0x0000000000007941 */ /* 0x000fea0003800000 */
.L_x_7312:
[----:B-----5:R3:W-:Y:S02]  /*85a0*/  STS.128 [R165], R8 ;  /* 0x00000008a5007388 */ /* 0x0207e40000000c00 */
.L_x_7311:
[----:B------:R-:W-:Y:S05]  /*85b0*/  BSYNC B1 ;  /* 0x0000000000017941 */ /* 0x000fea0003800000 */
.L_x_7310:
        /* <DEDUP_REMOVED lines=44> */
.L_x_7315:
[----:B------:R-:W-:Y:S05]  /*8880*/  BSYNC B0 ;  /* 0x0000000000007941 */ /* 0x000fea0003800000 */
.L_x_7314:
[----:B-----5:R1:W-:Y:S02]  /*8890*/  STS.128 [R165+0x2000], R8 ;  /* 0x00200008a5007388 */ /* 0x0203e40000000c00 */
.L_x_7309:
[----:B------:R-:W-:Y:S05]  /*88a0*/  BSYNC B2 ;  /* 0x0000000000027941 */ /* 0x000fea0003800000 */
.L_x_7308:
        /* <DEDUP_REMOVED lines=60> */
.L_x_7321:
[----:B------:R-:W-:Y:S05]  /*8c70*/  BSYNC B0 ;  /* 0x0000000000007941 */ /* 0x000fea0003800000 */
.L_x_7320:
[----:B-----5:R3:W-:Y:S02]  /*8c80*/  STS.128 [R165+0x800], R8 ;  /* 0x00080008a5007388 */ /* 0x0207e40000000c00 */
.L_x_7319:
[----:B------:R-:W-:Y:S05]  /*8c90*/  BSYNC B1 ;  /* 0x0000000000017941 */ /* 0x000fea0003800000 */
.L_x_7318:
        /* <DEDUP_REMOVED lines=44> */
.L_x_7323:
[----:B------:R-:W-:Y:S05]  /*8f60*/  BSYNC B0 ;  /* 0x0000000000007941 */ /* 0x000fea0003800000 */
.L_x_7322:
[----:B-----5:R1:W-:Y:S02]  /*8f70*/  STS.128 [R165+0x2800], R28 ;  /* 0x0028001ca5007388 */ /* 0x0203e40000000c00 */
.L_x_7317:
[----:B------:R-:W-:Y:S05]  /*8f80*/  BSYNC B2 ;  /* 0x0000000000027941 */ /* 0x000fea0003800000 */
.L_x_7316:
        /* <DEDUP_REMOVED lines=61> */
.L_x_7329:
[----:B------:R-:W-:Y:S05]  /*9360*/  BSYNC B0 ;  /* 0x0000000000007941 */ /* 0x000fea0003800000 */
.L_x_7328:
[----:B-----5:R3:W-:Y:S02]  /*9370*/  STS.128 [R165+0x1000], R8 ;  /* 0x00100008a5007388 */ /* 0x0207e40000000c00 */
.L_x_7327:
[----:B------:R-:W-:Y:S05]  /*9380*/  BSYNC B1 ;  /* 0x0000000000017941 */ /* 0x000fea0003800000 */
.L_x_7326:
        /* <DEDUP_REMOVED lines=45> */
.L_x_7331:
[----:B------:R-:W-:Y:S05]  /*9660*/  BSYNC B0 ;  /* 0x0000000000007941 */ /* 0x000fea0003800000 */
.L_x_7330:
[----:B-----5:R1:W-:Y:S02]  /*9670*/  STS.128 [R165+0x3000], R8 ;  /* 0x00300008a5007388 */ /* 0x0203e40000000c00 */
.L_x_7325:
[----:B------:R-:W-:Y:S05]  /*9680*/  BSYNC B2 ;  /* 0x0000000000027941 */ /* 0x000fea0003800000 */
.L_x_7324:
        /* <DEDUP_REMOVED lines=59> */
.L_x_7336:
[----:B------:R-:W-:Y:S05]  /*9a40*/  BSYNC B0 ;  /* 0x0000000000007941 */ /* 0x000fea0003800000 */
.L_x_7335:
[----:B-----5:R3:W-:Y:S02]  /*9a50*/  STS.128 [R165+0x1800], R8 ;  /* 0x00180008a5007388 */ /* 0x0207e40000000c00 */
.L_x_7334:
[----:B------:R-:W-:Y:S05]  /*9a60*/  BSYNC B1 ;  /* 0x0000000000017941 */ /* 0x000fea0003800000 */
.L_x_7333:
        /* <DEDUP_REMOVED lines=44> */
.L_x_7338:
[----:B------:R-:W-:Y:S05]  /*9d30*/  BSYNC B0 ;  /* 0x0000000000007941 */ /* 0x000fea0003800000 */
.L_x_7337:
[----:B-----5:R2:W-:Y:S01]  /*9d40*/  STS.128 [R165+0x3800], R24 ;  /* 0x00380018a5007388 */ /* 0x0205e20000000c00 */
[----:B------:R-:W-:Y:S05]  /*9d50*/  BRA `(.L_x_7332) ;  /* 0x0000356000007947 */ /* 0x000fea0003800000 */
.L_x_7307:
        /* <DEDUP_REMOVED lines=90> */
.L_x_7344:
[----:B------:R-:W-:Y:S05]  /*a300*/  BSYNC B0 ;  /* 0x0000000000007941 */ /* 0x000fea0003800000 */
.L_x_7343:
[----:B-----5:R3:W-:Y:S02]  /*a310*/  STS.128 [R165], R16 ;  /* 0x00000010a5007388 */ /* 0x0207e40000000c00 */
.L_x_7342:
[----:B------:R-:W-:Y:S05]  /*a320*/  BSYNC B1 ;  /* 0x0000000000017941 */ /* 0x000fea0003800000 */
.L_x_7341:
        /* <DEDUP_REMOVED lines=86> */
.L_x_7346:
[----:B------:R-:W-:Y:S05]  /*a890*/  BSYNC B0 ;  /* 0x0000000000007941 */ /* 0x000fea0003800000 */
.L_x_7345:
[----:B-----5:R1:W-:Y:S02]  /*a8a0*/  STS.128 [R165+0x2000], R16 ;  /* 0x00200010a5007388 */ /* 0x0203e40000000c00 */
.L_x_7340:
[----:B------:R-:W-:Y:S05]  /*a8b0*/  BSYNC B2 ;  /* 0x0000000000027941 */ /* 0x000fea0003800000 */
.L_x_7339:
        /* <DEDUP_REMOVED lines=95> */
.L_x_7352:
[----:B------:R-:W-:Y:S05]  /*aeb0*/  BSYNC B0 ;  /* 0x0000000000007941 */ /* 0x000fea0003800000 */
.L_x_7351:
[----:B-----5:R3:W-:Y:S02]  /*aec0*/  STS.128 [R165+0x800], R16 ;  /* 0x00080010a5007388 */ /* 0x0207e40000000c00 */
.L_x_7350:
[----:B------:R-:W-:Y:S05]  /*aed0*/  BSYNC B1 ;  /* 0x0000000000017941 */ /* 0x000fea0003800000 */
.L_x_7349:
        /* <DEDUP_REMOVED lines=89> */
.L_x_7354:
[----:B------:R-:W-:Y:S05]  /*b470*/  BSYNC B0 ;  /* 0x0000000000007941 */ /* 0x000fea0003800000 */
.L_x_7353:
[----:B-----5:R1:W-:Y:S02]  /*b480*/  STS.128 [R165+0x2800], R4 ;  /* 0x00280004a5007388 */ /* 0x0203e40000000c00 */
.L_x_7348:
[----:B------:R-:W-:Y:S05]  /*b490*/  BSYNC B2 ;  /* 0x0000000000027941 */ /* 0x000fea0003800000 */
.L_x_7347:
        /* <DEDUP_REMOVED lines=97> */
.L_x_7360:
[----:B------:R-:W-:Y:S05]  /*bab0*/  BSYNC B0 ;  /* 0x0000000000007941 */ /* 0x000fea0003800000 */
.L_x_7359:
[----:B-----5:R3:W-:Y:S02]  /*bac0*/  STS.128 [R165+0x1000], R16 ;  /* 0x00100010a5007388 */ /* 0x0207e40000000c00 */
.L_x_7358:
[----:B------:R-:W-:Y:S05]  /*bad0*/  BSYNC B1 ;  /* 0x0000000000017941 */ /* 0x000fea0003800000 */
.L_x_7357:
        /* <DEDUP_REMOVED lines=90> */
.L_x_7362:
[----:B------:R-:W-:Y:S05]  /*c080*/  BSYNC B0 ;  /* 0x0000000000007941 */ /* 0x000fea0003800000 */
.L_x_7361:
[----:B-----5:R3:W-:Y:S02]  /*c090*/  STS.128 [R165+0x3000], R16 ;  /* 0x00300010a5007388 */ /* 0x0207e40000000c00 */
.L_x_7356:
[----:B------:R-:W-:Y:S05]  /*c0a0*/  BSYNC B2 ;  /* 0x0000000000027941 */ /* 0x000fea0003800000 */
.L_x_7355:
        /* <DEDUP_REMOVED lines=95> */
.L_x_7366:
[----:B------:R-:W-:Y:S05]  /*c6a0*/  BSYNC B0 ;  /* 0x0000000000007941 */ /* 0x000fea0003800000 */
.L_x_7365:
[----:B-----5:R3:W-:Y:S02]  /*c6b0*/  STS.128 [R165+0x1800], R16 ;  /* 0x00180010a5007388 */ /* 0x0207e40000000c00 */
.L_x_7364:
[----:B------:R-:W-:Y:S05]  /*c6c0*/  BSYNC B1 ;  /* 0x0000000000017941 */ /* 0x000fea0003800000 */
.L_x_7363:
        /* <DEDUP_REMOVED lines=95> */
.L_x_7368:
[----:B------:R-:W-:Y:S05]  /*ccc0*/  BSYNC B0 ;  /* 0x0000000000007941 */ /* 0x000fea0003800000 */
.L_x_7367:
[----:B-----5:R1:W-:Y:S01]  /*ccd0*/  STS.128 [R165+0x3800], R4 ;  /* 0x00380004a5007388 */ /* 0x0203e20000000c00 */
[----:B------:R-:W-:Y:S05]  /*cce0*/  BRA `(.L_x_7332) ;  /* 0x000005d000007947 */ /* 0x000fea0003800000 */
.L_x_7306:
        /* <DEDUP_REMOVED lines=20> */
.L_x_7370:
[----:B------:R-:W-:Y:S05]  /*ce30*/  BSYNC B0 ;  /* 0x0000000000007941 */ /* 0x000fea0003800000 */
.L_x_7369:
        /* <DEDUP_REMOVED lines=22> */
.L_x_7372:
[----:B------:R-:W-:Y:S05]  /*cfa0*/  BSYNC B0 ;  /* 0x0000000000007941 */ /* 0x000fea0003800000 */
.L_x_7371:
        /* <DEDUP_REMOVED lines=23> */
.L_x_7374:
[----:B------:R-:W-:Y:S05]  /*d120*/  BSYNC B0 ;  /* 0x0000000000007941 */ /* 0x000fea0003800000 */
.L_x_7373:
        /* <DEDUP_REMOVED lines=25> */
.L_x_7332:
[----:B------:R-:W-:Y:S05]  /*d2c0*/  BSYNC B3 ;  /* 0x0000000000037941 */ /* 0x000fea0003800000 */
.L_x_7305:
        /* <DEDUP_REMOVED lines=25> */
.L_x_7376:
[----:B------:R-:W-:Y:S05]  /*d460*/  BSYNC B0 ;  /* 0x0000000000007941 */ /* 0x000fea0003800000 */
.L_x_7375:
        /* <DEDUP_REMOVED lines=22> */
.L_x_7378:
[----:B------:R-:W-:Y:S05]  /*d5d0*/  BSYNC B0 ;  /* 0x0000000000007941 */ /* 0x000fea0003800000 */
.L_x_7377:
        /* <DEDUP_REMOVED lines=26> */
.L_x_7380:
[----:B------:R-:W-:Y:S05]  /*d780*/  BSYNC B0 ;  /* 0x0000000000007941 */ /* 0x000fea0003800000 */
.L_x_7379:
        /* <DEDUP_REMOVED lines=30> */
.L_x_7382:
[----:B------:R-:W-:Y:S05]  /*d970*/  BSYNC B0 ;  /* 0x0000000000007941 */ /* 0x000fea0003800000 */
.L_x_7381:
        /* <DEDUP_REMOVED lines=39> */
.L_x_7384:
[----:B-1----:R-:W-:Y:S05]  /*dbf0*/  BSYNC B0 ;  /* 0x0000000000007941 */ /* 0x002fea0003800000 */
.L_x_7383:
        /* <DEDUP_REMOVED lines=22> */
.L_x_7386:
[----:B------:R-:W-:Y:S05]  /*dd60*/  BSYNC B0 ;  /* 0x0000000000007941 */ /* 0x000fea0003800000 */
.L_x_7385:
        /* <DEDUP_REMOVED lines=26> */
.L_x_7388:
[----:B------:R-:W-:Y:S05]  /*df10*/  BSYNC B0 ;  /* 0x0000000000007941 */ /* 0x000fea0003800000 */
.L_x_7387:
        /* <DEDUP_REMOVED lines=28> */
.L_x_7390:
[----:B------:R-:W-:Y:S05]  /*e0e0*/  BSYNC B0 ;  /* 0x0000000000007941 */ /* 0x000fea0003800000 */
.L_x_7389:
        /* <DEDUP_REMOVED lines=33> */
[--C-:B------:R-:W-:Y:S01]  /*e300*/  IMAD R148, R49, 0x2, R150.reuse ;  /* 0x0000000231947824 */ /* 0x100fe200078e0296 */
[----:B------:R-:W-:Y:S01]  /*e310*/  IADD3 R48, R57, R48, -R155 ;  /* 0x0000003039307210 */ /* 0x000fe20007ffe89b */
        /* <DEDUP_REMOVED lines=8> */
[----:B------:R-:W-:Y:S02]  /*e3a0*/  IADD3 R48, R48, c[0x0][0x2e8], RZ ;  /* 0x0000ba0030307a10 */ /* 0x000fe40007ffe0ff */
[----:B------:R-:W-:Y:S01]  /*e3b0*/  IMAD.IADD R143, R149, 0x1, R2 ;  /* 0x00000001958f7824 */ /* 0x000fe200078e0202 */
[----:B------:R-:W1:Y:S01]  /*e3c0*/  LDSM.16.M88.4 R24, [R149+0x5000] ;  /* 0x005000009518783b */ /* 0x000e620000000200 */
[----:B------:R-:W-:Y:S01]  /*e3d0*/  IMAD.IADD R136, R2, 0x1, R147 ;  /* 0x0000000102887824 */ /* 0x000fe200078e0293 */
[C---:B------:R-:W-:Y:S01]  /*e3e0*/  IMNMX R105, R48.reuse, R57, PT ;  /* 0x0000003930697217 */ /* 0x040fe20003800200 */
[----:B------:R-:W-:Y:S01]  /*e3f0*/  IMAD.IADD R2, R3, 0x1, R162 ;  /* 0x0000000103027824 */ /* 0x000fe200078e02a2 */
[----:B------:R-:W3:Y:S01]  /*e400*/  LDSM.16.M88.4 R72, [R149+0x5800] ;  /* 0x005800009548783b */ /* 0x000ee20000000200 */
[----:B------:R-:W-:Y:S02]  /*e410*/  IADD3 R106, R48, 0x8, RZ ;  /* 0x00000008306a7810 */ /* 0x000fe40007ffe0ff */
[----:B------:R-:W-:Y:S01]  /*e420*/  I2F R51, R2 ;  /* 0x0000000200337306 */ /* 0x000fe20000201400 */
[----:B------:R-:W-:Y:S01]  /*e430*/  LDSM.16.M88.4 R12, [R143+0x4000] ;  /* 0x004000008f0c783b */ /* 0x000fe20000000200 */
[----:B------:R-:W-:-:S02]  /*e440*/  IADD3 R50, R2, 0x8, RZ ;  /* 0x0000000802327810 */ /* 0x000fc40007ffe0ff */
[C---:B------:R-:W-:Y:S01]  /*e450*/  IADD3 R98, R2.reuse, 0x11, RZ ;  /* 0x0000001102627810 */ /* 0x040fe20007ffe0ff */
[----:B------:R-:W4:Y:S01]  /*e460*/  LDSM.16.M88.4 R16, [R146] ;  /* 0x000000009210783b */ /* 0x000f220000000200 */
[C---:B------:R-:W-:Y:S02]  /*e470*/  IADD3 R114, R2.reuse, 0x20, RZ ;  /* 0x0000002002727810 */ /* 0x040fe40007ffe0ff */
[----:B------:R-:W-:Y:S01]  /*e480*/  I2F R97, R50 ;  /* 0x0000003200617306 */ /* 0x000fe20000201400 */
[----:B------:R-:W1:Y:S01]  /*e490*/  LDSM.16.M88.4 R64, [R147+0x800] ;  /* 0x000800009340783b */ /* 0x000e620000000200 */
[C---:B------:R-:W-:Y:S02]  /*e4a0*/  IADD3 R58, R2.reuse, 0x9, RZ ;  /* 0x00000009023a7810 */ /* 0x040fe40007ffe0ff */
[----:B------:R-:W-:Y:S01]  /*e4b0*/  IADD3 R110, R2, 0x18, RZ ;  /* 0x00000018026e7810 */ /* 0x000fe20007ffe0ff */
[----:B------:R-:W1:Y:S01]  /*e4c0*/  LDSM.16.M88.4 R52, [R147+0x1800] ;  /* 0x001800009334783b */ /* 0x000e620000000200 */
[----:B------:R-:W-:-:S02]  /*e4d0*/  ISETP.GE.AND P1, PT, R50, R105, PT ;  /* 0x000000693200720c */ /* 0x000fc40003f26270 */
[----:B------:R-:W-:Y:S01]  /*e4e0*/  I2F R111, R98 ;  /* 0x00000062006f7306 */ /* 0x000fe20000201400 */
[----:B------:R-:W3:Y:S01]  /*e4f0*/  LDSM.16.M88.4 R60, [R147+0x1000] ;  /* 0x00100000933c783b */ /* 0x000ee20000000200 */
[C---:B------:R-:W-:Y:S02]  /*e500*/  IADD3 R112, R2.reuse, 0x19, RZ ;  /* 0x0000001902707810 */ /* 0x040fe40007ffe0ff */
[C---:B------:R-:W-:Y:S01]  /*e510*/  IADD3 R46, R2.reuse, 0x1, RZ ;  /* 0x00000001022e7810 */ /* 0x040fe20007ffe0ff */
[----:B--2---:R-:W-:Y:S01]  /*e520*/  HMMA.16816.F32.BF16 R4, R88, R40, RZ ;  /* 0x000000285804723c */ /* 0x004fe200000418ff */
[----:B------:R-:W-:Y:S01]  /*e530*/  LDSM.16.M88.4 R76, [R145] ;  /* 0x00000000914c783b */ /* 0x000fe20000000200 */
[C---:B------:R-:W-:Y:S01]  /*e540*/  IADD3 R96, R2.reuse, 0x10, RZ ;  /* 0x0000001002607810 */ /* 0x040fe20007ffe0ff */
[----:B------:R-:W-:Y:S01]  /*e550*/  I2F R117, R114 ;  /* 0x0000007200757306 */ /* 0x000fe20000201400 */
[----:B------:R-:W-:Y:S01]  /*e560*/  IADD3 R120, R2, 0x29, RZ ;  /* 0x0000002902787810 */ /* 0x000fe20007ffe0ff */
[----:B------:R-:W-:Y:S01]  /*e570*/  LDSM.16.M88.4 R8, [R143+0x4800] ;  /* 0x004800008f08783b */ /* 0x000fe20000000200 */
[----:B------:R-:W-:-:S02]  /*e580*/  IMNMX R106, R106, R57, PT ;  /* 0x000000396a6a7217 */ /* 0x000fc40003800200 */
[C---:B------:R-:W-:Y:S01]  /*e590*/  HMMA.16816.F32.BF16 R40, R88.reuse, R42, RZ ;  /* 0x0000002a5828723c */ /* 0x040fe200000418ff */
[----:B------:R-:W-:Y:S01]  /*e5a0*/  LDSM.16.M88.4 R84, [R143+0x5000] ;  /* 0x005000008f54783b */ /* 0x000fe20000000200 */
[----:B------:R-:W-:Y:S01]  /*e5b0*/  ISETP.GE.AND P6, PT, R58, R105, PT ;  /* 0x000000693a00720c */ /* 0x000fe20003fc6270 */
[----:B------:R-:W-:Y:S01]  /*e5c0*/  I2F R99, R58 ;  /* 0x0000003a00637306 */ /* 0x000fe20000201400 */
[----:B------:R-:W-:Y:S01]  /*e5d0*/  ISETP.GE.AND P2, PT, R50, R106, PT ;  /* 0x0000006a3200720c */ /* 0x000fe20003f46270 */
[----:B------:R-:W-:Y:S01]  /*e5e0*/  LDSM.16.M88.4 R80, [R143+0x5800] ;  /* 0x005800008f50783b */ /* 0x000fe20000000200 */
[C---:B------:R-:W-:Y:S02]  /*e5f0*/  IADD3 R124, R2.reuse, 0x38, RZ ;  /* 0x00000038027c7810 */ /* 0x040fe40007ffe0ff */
[----:B------:R-:W-:Y:S01]  /*e600*/  HMMA.16816.F32.BF16 R36, R88, R32, RZ ;  /* 0x000000205824723c */ /* 0x000fe200000418ff */
[C---:B------:R-:W-:Y:S02]  /*e610*/  IADD3 R116, R2.reuse, 0x21, RZ ;  /* 0x0000002102747810 */ /* 0x040fe40007ffe0ff */
[----:B------:R-:W-:Y:S01]  /*e620*/  I2F R113, R110 ;  /* 0x0000006e00717306 */ /* 0x000fe20000201400 */
[----:B------:R-:W-:-:S02]  /*e630*/  IADD3 R118, R2, 0x28, RZ ;  /* 0x0000002802767810 */ /* 0x000fc40007ffe0ff */
[----:B------:R-:W-:Y:S02]  /*e640*/  IADD3 R122, R2, 0x30, RZ ;  /* 0x00000030027a7810 */ /* 0x000fe40007ffe0ff */
[----:B-----5:R-:W-:Y:S01]  /*e650*/  HMMA.16816.F32.BF16 R4, R68, R92, R4 ;  /* 0x0000005c4404723c */ /* 0x020fe20000041804 */
[C---:B------:R-:W-:Y:S02]  /*e660*/  ISETP.GE.AND P5, PT, R46.reuse, R105, PT ;  /* 0x000000692e00720c */ /* 0x040fe40003fa6270 */
[----:B------:R-:W-:Y:S01]  /*e670*/  I2F R115, R112 ;  /* 0x0000007000737306 */ /* 0x000fe20000201400 */
[-C--:B------:R-:W-:Y:S02]  /*e680*/  ISETP.GE.AND P0, PT, R46, R106.reuse, PT ;  /* 0x0000006a2e00720c */ /* 0x080fe40003f06270 */
[----:B------:R-:W-:Y:S02]  /*e690*/  ISETP.GE.AND P4, PT, R58, R106, PT ;  /* 0x0000006a3a00720c */ /* 0x000fe40003f86270 */
[----:B-1----:R-:W-:Y:S01]  /*e6a0*/  HMMA.16816.F32.BF16 R28, R88, R24, RZ ;  /* 0x00000018581c723c */ /* 0x002fe200000418ff */
[----:B------:R-:W-:-:S02]  /*e6b0*/  IADD3 R126, R2, 0x39, RZ ;  /* 0x00000039027e7810 */ /* 0x000fc40007ffe0ff */
[----:B------:R-:W-:Y:S01]  /*e6c0*/  I2F R59, R46 ;  /* 0x0000002e003b7306 */ /* 0x000fe20000201400 */
[C---:B------:R-:W-:Y:S02]  /*e6d0*/  IADD3 R138, R147.reuse, 0x1000, RZ ;  /* 0x00001000938a7810 */ /* 0x040fe40007ffe0ff */
[C---:B------:R-:W-:Y:S02]  /*e6e0*/  IADD3 R137, R147.reuse, 0x1800, RZ ;  /* 0x0000180093897810 */ /* 0x040fe40007ffe0ff */
[C---:B------:R-:W-:Y:S01]  /*e6f0*/  HMMA.16816.F32.BF16 R32, R88.reuse, R34, RZ ;  /* 0x000000225820723c */ /* 0x040fe200000418ff */
[----:B------:R-:W-:Y:S02]  /*e700*/  IADD3 R134, R147, 0x2800, RZ ;  /* 0x0000280093867810 */ /* 0x000fe40007ffe0ff */
[----:B------:R-:W-:Y:S05]  /*e710*/  I2F R107, R96 ;  /* 0x00000060006b7306 */ /* 0x000fea0000201400 */
[C---:B------:R-:W-:Y:S03]  /*e720*/  HMMA.16816.F32.BF16 R24, R88.reuse, R26, RZ ;  /* 0x0000001a5818723c */ /* 0x040fe600000418ff */
[----:B------:R-:W-:Y:S05]  /*e730*/  I2F R125, R120 ;  /* 0x00000078007d7306 */ /* 0x000fea0000201400 */
[----:B---3--:R-:W-:Y:S03]  /*e740*/  HMMA.16816.F32.BF16 R20, R88, R72, RZ ;  /* 0x000000485814723c */ /* 0x008fe600000418ff */
[----:B------:R-:W-:Y:S05]  /*e750*/  I2F R133, R124 ;  /* 0x0000007c00857306 */ /* 0x000fea0000201400 */
[----:B------:R-:W-:Y:S01]  /*e760*/  HMMA.16816.F32.BF16 R40, R68, R94, R40 ;  /* 0x0000005e4428723c */ /* 0x000fe20000041828 */
[----:B------:R-:W-:Y:S02]  /*e770*/  LDSM.16.M88.4 R92, [R149+0x7000] ;  /* 0x00700000955c783b */ /* 0x000fe40000000200 */
[----:B------:R-:W-:Y:S05]  /*e780*/  I2F R119, R116 ;  /* 0x0000007400777306 */ /* 0x000fea0000201400 */
[----:B------:R-:W-:Y:S01]  /*e790*/  HMMA.16816.F32.BF16 R88, R88, R74, RZ ;  /* 0x0000004a5858723c */ /* 0x000fe200000418ff */
[----:B------:R-:W1:Y:S02]  /*e7a0*/  LDSM.16.M88.4 R72, [R136] ;  /* 0x000000008848783b */ /* 0x000e640000000200 */
[----:B------:R-:W-:Y:S05]  /*e7b0*/  I2F R121, R118 ;  /* 0x0000007600797306 */ /* 0x000fea0000201400 */
[C---:B----4-:R-:W-:Y:S03]  /*e7c0*/  HMMA.16816.F32.BF16 R4, R16.reuse, R12, R4 ;  /* 0x0000000c1004723c */ /* 0x050fe60000041804 */
[----:B------:R-:W-:Y:S05]  /*e7d0*/  I2F R131, R122 ;  /* 0x0000007a00837306 */ /* 0x000fea0000201400 */
[----:B------:R-:W-:Y:S01]  /*e7e0*/  HMMA.16816.F32.BF16 R40, R16, R14, R40 ;  /* 0x0000000e1028723c */ /* 0x000fe20000041828 */
[----:B------:R-:W-:Y:S02]  /*e7f0*/  LDSM.16.M88.4 R12, [R147+0x2000] ;  /* 0x00200000930c783b */ /* 0x000fe40000000200 */
[----:B------:R-:W-:Y:S05]  /*e800*/  I2F R135, R126 ;  /* 0x0000007e00877306 */ /* 0x000fea0000201400 */
[C---:B------:R-:W-:Y:S08]  /*e810*/  HMMA.16816.F32.BF16 R36, R68.reuse, R64, R36 ;  /* 0x000000404424723c */ /* 0x040ff00000041824 */
[C---:B------:R-:W-:Y:S01]  /*e820*/  HMMA.16816.F32.BF16 R32, R68.reuse, R66, R32 ;  /* 0x000000424420723c */ /* 0x040fe20000041820 */
[----:B------:R-:W-:Y:S07]  /*e830*/  LDSM.16.M88.4 R64, [R150+0x2000] ;  /* 0x002000009640783b */ /* 0x000fee0000000200 */
[C---:B------:R-:W-:Y:S08]  /*e840*/  HMMA.16816.F32.BF16 R20, R68.reuse, R52, R20 ;  /* 0x000000344414723c */ /* 0x040ff00000041814 */
[C---:B------:R-:W-:Y:S01]  /*e850*/  HMMA.16816.F32.BF16 R88, R68.reuse, R54, R88 ;  /* 0x000000364458723c */ /* 0x040fe20000041858 */
[----:B------:R-:W2:Y:S07]  /*e860*/  LDSM.16.M88.4 R52, [R149+0x6000] ;  /* 0x006000009534783b */ /* 0x000eae0000000200 */
[C---:B------:R-:W-:Y:S08]  /*e870*/  HMMA.16816.F32.BF16 R28, R68.reuse, R60, R28 ;  /* 0x0000003c441c723c */ /* 0x040ff0000004181c */
[----:B------:R-:W-:Y:S01]  /*e880*/  HMMA.16816.F32.BF16 R24, R68, R62, R24 ;  /* 0x0000003e4418723c */ /* 0x000fe20000041818 */
[----:B------:R-:W3:Y:S04]  /*e890*/  LDSM.16.M88.4 R60, [R136+0x800] ;  /* 0x00080000883c783b */ /* 0x000ee80000000200 */
[----:B------:R-:W-:Y:S03]  /*e8a0*/  LDSM.16.M88.4 R68, [R149+0x6800] ;  /* 0x006800009544783b */ /* 0x000fe60000000200 */
[C---:B-1----:R-:W-:Y:S08]  /*e8b0*/  HMMA.16816.F32.BF16 R4, R76.reuse, R72, R4 ;  /* 0x000000484c04723c */ /* 0x042ff00000041804 */
[----:B------:R-:W-:Y:S08]  /*e8c0*/  HMMA.16816.F32.BF16 R40, R76, R74, R40 ;  /* 0x0000004a4c28723c */ /* 0x000ff00000041828 */
[C---:B------:R-:W-:Y:S08]  /*e8d0*/  HMMA.16816.F32.BF16 R36, R16.reuse, R8, R36 ;  /* 0x000000081024723c */ /* 0x040ff00000041824 */
[C---:B------:R-:W-:Y:S01]  /*e8e0*/  HMMA.16816.F32.BF16 R32, R16.reuse, R10, R32 ;  /* 0x0000000a1020723c */ /* 0x040fe20000041820 */
[----:B------:R-:W1:Y:S07]  /*e8f0*/  LDSM.16.M88.4 R8, [R148+0x2000] ;  /* 0x002000009408783b */ /* 0x000e6e0000000200 */
[C---:B------:R-:W-:Y:S08]  /*e900*/  HMMA.16816.F32.BF16 R28, R16.reuse, R84, R28 ;  /* 0x00000054101c723c */ /* 0x040ff0000004181c */
[C---:B------:R-:W-:Y:S08]  /*e910*/  HMMA.16816.F32.BF16 R24, R16.reuse, R86, R24 ;  /* 0x000000561018723c */ /* 0x040ff00000041818 */
[C---:B------:R-:W-:Y:S08]  /*e920*/  HMMA.16816.F32.BF16 R20, R16.reuse, R80, R20 ;  /* 0x000000501014723c */ /* 0x040ff00000041814 */
[----:B------:R-:W-:Y:S01]  /*e930*/  HMMA.16816.F32.BF16 R88, R16, R82, R88 ;  /* 0x000000521058723c */ /* 0x000fe20000041858 */
[----:B------:R-:W4:Y:S04]  /*e940*/  LDSM.16.M88.4 R16, [R136+0x1000] ;  /* 0x001000008810783b */ /* 0x000f280000000200 */
[----:B------:R-:W-:Y:S03]  /*e950*/  LDSM.16.M88.4 R80, [R136+0x2000] ;  /* 0x002000008850783b */ /* 0x000fe60000000200 */
[C---:B--2---:R-:W-:Y:S08]  /*e960*/  HMMA.16816.F32.BF16 R4, R64.reuse, R52, R4 ;  /* 0x000000344004723c */ /* 0x044ff00000041804 */
[----:B------:R-:W-:Y:S01]  /*e970*/  HMMA.16816.F32.BF16 R40, R64, R54, R40 ;  /* 0x000000364028723c */ /* 0x000fe20000041828 */
[----:B------:R-:W-:Y:S07]  /*e980*/  LDSM.16.M88.4 R52, [R147+0x2800] ;  /* 0x002800009334783b */ /* 0x000fee0000000200 */
[C---:B---3--:R-:W-:Y:S08]  /*e990*/  HMMA.16816.F32.BF16 R36, R76.reuse, R60, R36 ;  /* 0x0000003c4c24723c */ /* 0x048ff00000041824 */
[----:B------:R-:W-:Y:S01]  /*e9a0*/  HMMA.16816.F32.BF16 R72, R76, R62, R32 ;  /* 0x0000003e4c48723c */ /* 0x000fe20000041820 */
[----:B------:R-:W-:Y:S04]  /*e9b0*/  LDSM.16.M88.4 R60, [R143+0x6000] ;  /* 0x006000008f3c783b */ /* 0x000fe80000000200 */
[----:B------:R-:W2:Y:S03]  /*e9c0*/  LDSM.16.M88.4 R32, [R146+0x2000] ;  /* 0x002000009220783b */ /* 0x000ea60000000200 */
[C---:B-1----:R-:W-:Y:S08]  /*e9d0*/  HMMA.16816.F32.BF16 R4, R8.reuse, R12, R4 ;  /* 0x0000000c0804723c */ /* 0x042ff00000041804 */
[----:B------:R-:W-:Y:S01]  /*e9e0*/  HMMA.16816.F32.BF16 R40, R8, R14, R40 ;  /* 0x0000000e0828723c */ /* 0x000fe20000041828 */
[----:B------:R-:W-:Y:S07]  /*e9f0*/  LDSM.16.M88.4 R12, [R143+0x6800] ;  /* 0x006800008f0c783b */ /* 0x000fee0000000200 */
[----:B----4-:R-:W-:Y:S01]  /*ea00*/  HMMA.16816.F32.BF16 R84, R76, R16, R28 ;  /* 0x000000104c54723c */ /* 0x010fe2000004181c */
[----:B------:R-:W1:Y:S07]  /*ea10*/  LDSM.16.M88.4 R28, [R145+0x2000] ;  /* 0x00200000911c783b */ /* 0x000e6e0000000200 */
[C---:B------:R-:W-:Y:S08]  /*ea20*/  HMMA.16816.F32.BF16 R36, R64.reuse, R68, R36 ;  /* 0x000000444024723c */ /* 0x040ff00000041824 */
[----:B------:R-:W-:Y:S01]  /*ea30*/  HMMA.16816.F32.BF16 R72, R64, R70, R72 ;  /* 0x000000464048723c */ /* 0x000fe20000041848 */
[----:B------:R-:W-:Y:S07]  /*ea40*/  LDSM.16.M88.4 R68, [R136+0x2800] ;  /* 0x002800008844783b */ /* 0x000fee0000000200 */
[C---:B--2---:R-:W-:Y:S08]  /*ea50*/  HMMA.16816.F32.BF16 R4, R32.reuse, R60, R4 ;  /* 0x0000003c2004723c */ /* 0x044ff00000041804 */
[----:B------:R-:W-:Y:S01]  /*ea60*/  HMMA.16816.F32.BF16 R40, R32, R62, R40 ;  /* 0x0000003e2028723c */ /* 0x000fe20000041828 */
[----:B------:R-:W2:Y:S07]  /*ea70*/  LDSM.16.M88.4 R60, [R147+0x3000] ;  /* 0x00300000933c783b */ /* 0x000eae0000000200 */
[----:B------:R-:W-:Y:S07]  /*ea80*/  HMMA.16816.F32.BF16 R84, R64, R92, R84 ;  /* 0x0000005c4054723c */ /* 0x000fee0000041854 */
[----:B------:R-:W-:Y:S01]  /*ea90*/  IADD3 R92, R2, 0x31, RZ ;  /* 0x00000031025c7810 */ /* 0x000fe20007ffe0ff */
[----:B------:R-:W-:Y:S03]  /*eaa0*/  HMMA.16816.F32.BF16 R36, R8, R52, R36 ;  /* 0x000000340824723c */ /* 0x000fe60000041824 */
[----:B------:R-:W-:Y:S05]  /*eab0*/  I2F R93, R92 ;  /* 0x0000005c005d7306 */ /* 0x000fea0000201400 */
[----:B-1----:R-:W-:Y:S08]  /*eac0*/  HMMA.16816.F32.BF16 R4, R28, R80, R4 ;  /* 0x000000501c04723c */ /* 0x002ff00000041804 */
[----:B------:R-:W-:Y:S01]  /*ead0*/  HMMA.16816.F32.BF16 R72, R8, R54, R72 ;  /* 0x000000360848723c */ /* 0x000fe20000041848 */
[----:B------:R-:W1:Y:S07]  /*eae0*/  LDSM.16.M88.4 R52, [R136+0x1800] ;  /* 0x001800008834783b */ /* 0x000e6e0000000200 */
[----:B------:R-:W-:Y:S01]  /*eaf0*/  HMMA.16816.F32.BF16 R24, R76, R18, R24 ;  /* 0x000000124c18723c */ /* 0x000fe20000041818 */
[----:B------:R-:W-:Y:S07]  /*eb00*/  LDSM.16.M88.4 R16, [R147+0x3800] ;  /* 0x003800009310783b */ /* 0x000fee0000000200 */
[----:B--2---:R-:W-:Y:S01]  /*eb10*/  HMMA.16816.F32.BF16 R84, R8, R60, R84 ;  /* 0x0000003c0854723c */ /* 0x004fe20000041854 */
[----:B------:R-:W-:-:S02]  /*eb20*/  FMUL.FTZ R132, R4, c[0x0][0x2ec] ;  /* 0x0000bb0004847a20 */ /* 0x000fc40000410000 */
[----:B------:R-:W-:-:S04]  /*eb30*/  FMUL.FTZ R123, R5, c[0x0][0x2ec] ;  /* 0x0000bb00057b7a20 */ /* 0x000fc80000410000 */
[----:B------:R-:W-:Y:S01]  /*eb40*/  FMUL.FTZ R60, R6, c[0x0][0x2ec] ;  /* 0x0000bb00063c7a20 */ /* 0x000fe20000410000 */
[----:B------:R-:W-:Y:S01]  /*eb50*/  HMMA.16816.F32.BF16 R36, R32, R12, R36 ;  /* 0x0000000c2024723c */ /* 0x000fe20000041824 */
[----:B------:R-:W-:Y:S01]  /*eb60*/  FMUL.FTZ R61, R7, c[0x0][0x2ec] ;  /* 0x0000bb00073d7a20 */ /* 0x000fe20000410000 */
[----:B------:R-:W-:Y:S01]  /*eb70*/  MUFU.TANH R123, R123 ;  /* 0x0000007b007b7308 */ /* 0x000fe20000002400 */
[----:B------:R-:W2:Y:S05]  /*eb80*/  LDSM.16.M88.4 R4, [R149+0x7800] ;  /* 0x007800009504783b */ /* 0x000eaa0000000200 */
[----:B------:R-:W-:Y:S01]  /*eb90*/  HMMA.16816.F32.BF16 R40, R28, R82, R40 ;  /* 0x000000521c28723c */ /* 0x000fe20000041828 */
[----:B------:R-:W3:Y:S01]  /*eba0*/  LDSM.16.M88.4 R80, [R143+0x7000] ;  /* 0x007000008f50783b */ /* 0x000ee20000000200 */
[----:B------:R-:W-:Y:S06]  /*ebb0*/  MUFU.TANH R61, R61 ;  /* 0x0000003d003d7308 */ /* 0x000fec0000002400 */
[----:B------:R-:W-:Y:S02]  /*ebc0*/  HMMA.16816.F32.BF16 R24, R64, R94, R24 ;  /* 0x0000005e4018723c */ /* 0x000fe40000041818 */
[----:B------:R-:W-:Y:S06]  /*ebd0*/  MUFU.TANH R132, R132 ;  /* 0x0000008400847308 */ /* 0x000fec0000002400 */
[----:B-1----:R-:W-:Y:S02]  /*ebe0*/  HMMA.16816.F32.BF16 R88, R76, R54, R88 ;  /* 0x000000364c58723c */ /* 0x002fe40000041858 */
[----:B------:R-:W-:Y:S06]  /*ebf0*/  MUFU.TANH R60, R60 ;  /* 0x0000003c003c7308 */ /* 0x000fec0000002400 */
[----:B------:R-:W-:Y:S01]  /*ec00*/  HMMA.16816.F32.BF16 R36, R28, R68, R36 ;  /* 0x000000441c24723c */ /* 0x000fe20000041824 */
[----:B------:R-:W-:-:S02]  /*ec10*/  FMUL.FTZ R40, R40, c[0x0][0x2ec] ;  /* 0x0000bb0028287a20 */ /* 0x000fc40000410000 */
[----:B------:R-:W-:Y:S02]  /*ec20*/  FMUL.FTZ R41, R41, c[0x0][0x2ec] ;  /* 0x0000bb0029297a20 */ /* 0x000fe40000410000 */
[----:B------:R-:W-:Y:S02]  /*ec30*/  FMUL.FTZ R42, R42, c[0x0][0x2ec] ;  /* 0x0000bb002a2a7a20 */ /* 0x000fe40000410000 */
[----:B------:R-:W-:Y:S01]  /*ec40*/  MUFU.TANH R40, R40 ;  /* 0x0000002800287308 */ /* 0x000fe20000002400 */
[----:B------:R-:W-:Y:S01]  /*ec50*/  HMMA.16816.F32.BF16 R20, R76, R52, R20 ;  /* 0x000000344c14723c */ /* 0x000fe20000041814 */
[----:B------:R-:W-:-:S06]  /*ec60*/  FMUL.FTZ R43, R43, c[0x0][0x2ec] ;  /* 0x0000bb002b2b7a20 */ /* 0x000fcc0000410000 */
[----:B------:R-:W-:Y:S01]  /*ec70*/  MUFU.TANH R41, R41 ;  /* 0x0000002900297308 */ /* 0x000fe20000002400 */
[----:B--2---:R-:W-:Y:S07]  /*ec80*/  HMMA.16816.F32.BF16 R88, R64, R6, R88 ;  /* 0x000000064058723c */ /* 0x004fee0000041858 */
[----:B------:R-:W-:Y:S01]  /*ec90*/  MUFU.TANH R42, R42 ;  /* 0x0000002a002a7308 */ /* 0x000fe20000002400 */
[----:B------:R-:W-:Y:S01]  /*eca0*/  HMMA.16816.F32.BF16 R72, R32, R14, R72 ;  /* 0x0000000e2048723c */ /* 0x000fe20000041848 */
[----:B------:R-:W1:Y:S01]  /*ecb0*/  LDSM.16.M88.4 R12, [R136+0x3000] ;  /* 0x00300000880c783b */ /* 0x000e620000000200 */
[----:B------:R-:W-:-:S02]  /*ecc0*/  FMUL.FTZ R52, R36, c[0x0][0x2ec] ;  /* 0x0000bb0024347a20 */ /* 0x000fc40000410000 */
[----:B------:R-:W-:Y:S02]  /*ecd0*/  FMUL.FTZ R53, R37, c[0x0][0x2ec] ;  /* 0x0000bb0025357a20 */ /* 0x000fe40000410000 */
[----:B------:R-:W-:Y:S01]  /*ece0*/  FMUL.FTZ R54, R39, c[0x0][0x2ec] ;  /* 0x0000bb0027367a20 */ /* 0x000fe20000410000 */
[----:B------:R-:W2:Y:S01]  /*ecf0*/  MUFU.TANH R43, R43 ;  /* 0x0000002b002b7308 */ /* 0x000ea20000002400 */
[----:B------:R-:W-:Y:S07]  /*ed00*/  HMMA.16816.F32.BF16 R24, R8, R62, R24 ;  /* 0x0000003e0818723c */ /* 0x000fee0000041818 */
[----:B------:R-:W-:Y:S01]  /*ed10*/  FMUL.FTZ R62, R38, c[0x0][0x2ec] ;  /* 0x0000bb00263e7a20 */ /* 0x000fe20000410000 */
[----:B------:R-:W-:Y:S01]  /*ed20*/  HMMA.16816.F32.BF16 R20, R64, R4, R20 ;  /* 0x000000044014723c */ /* 0x000fe20000041814 */
[----:B------:R-:W4:Y:S01]  /*ed30*/  LDSM.16.M88.4 R36, [R143+0x7800] ;  /* 0x007800008f24783b */ /* 0x000f220000000200 */
[----:B------:R-:W5:Y:S03]  /*ed40*/  MUFU.TANH R53, R53 ;  /* 0x0000003500357308 */ /* 0x000f660000002400 */
[----:B------:R-:W4:Y:S01]  /*ed50*/  LDSM.16.M88.4 R4, [R136+0x3800] ;  /* 0x003800008804783b */ /* 0x000f220000000200 */
[----:B------:R-:W-:-:S04]  /*ed60*/  DEPBAR.LE SB0, 0x0 ;  /* 0x000080000000791a */ /* 0x000fc80000000000 */
[----:B---3--:R-:W-:Y:S01]  /*ed70*/  HMMA.16816.F32.BF16 R84, R32, R80, R84 ;  /* 0x000000502054723c */ /* 0x008fe20000041854 */
[----:B------:R-:W-:Y:S01]  /*ed80*/  MUFU.TANH R54, R54 ;  /* 0x0000003600367308 */ /* 0x000fe20000002400 */
[----:B--2---:R-:W-:-:S06]  /*ed90*/  FFMA.FTZ R43, R0, R99, R43 ;  /* 0x00000063002b7223 */ /* 0x004fcc000001002b */
[C---:B------:R-:W-:Y:S01]  /*eda0*/  HMMA.16816.F32.BF16 R88, R8.reuse, R18, R88 ;  /* 0x000000120858723c */ /* 0x040fe20000041858 */
[----:B------:R-:W2:Y:S06]  /*edb0*/  MUFU.TANH R52, R52 ;  /* 0x0000003400347308 */ /* 0x000eac0000002400 */
[----:B------:R-:W-:Y:S01]  /*edc0*/  FFMA.FTZ R18, R0, R97, R42 ;  /* 0x0000006100127223 */ /* 0x000fe2000001002a */
[----:B------:R-:W-:Y:S01]  /*edd0*/  HMMA.16816.F32.BF16 R20, R8, R16, R20 ;  /* 0x000000100814723c */ /* 0x000fe20000041814 */
[----:B------:R-:W-:Y:S03]  /*ede0*/  MUFU.TANH R62, R62 ;  /* 0x0000003e003e7308 */ /* 0x000fe60000002400 */
[----:B------:R-:W-:-:S02]  /*edf0*/  FSEL R18, R18, -INF , !P2 ;  /* 0xff80000012127808 */ /* 0x000fc40005000000 */
[----:B------:R-:W-:Y:S01]  /*ee00*/  ISETP.GE.AND P2, PT, R98, R106, PT ;  /* 0x0000006a6200720c */ /* 0x000fe20003f46270 */
[C---:B------:R-:W-:Y:S01]  /*ee10*/  FFMA.FTZ R10, R0.reuse, R97, R40 ;  /* 0x00000061000a7223 */ /* 0x040fe20000010028 */
[----:B------:R-:W-:Y:S01]  /*ee20*/  HMMA.16816.F32.BF16 R24, R32, R82, R24 ;  /* 0x000000522018723c */ /* 0x000fe20000041818 */
[C---:B-----5:R-:W-:Y:S02]  /*ee30*/  FFMA.FTZ R11, R0.reuse, R111, R53 ;  /* 0x0000006f000b7223 */ /* 0x060fe40000010035 */
[CC--:B------:R-:W-:Y:S02]  /*ee40*/  FFMA.FTZ R9, R0.reuse, R59.reuse, R123 ;  /* 0x0000003b00097223 */ /* 0x0c0fe4000001007b */
[C---:B------:R-:W-:Y:S02]  /*ee50*/  FFMA.FTZ R8, R0.reuse, R59, R61 ;  /* 0x0000003b00087223 */ /* 0x040fe4000001003d */
[----:B--2---:R-:W-:Y:S01]  /*ee60*/  FFMA.FTZ R52, R0, R107, R52 ;  /* 0x0000006b00347223 */ /* 0x004fe20000010034 */
[----:B-1----:R-:W-:Y:S01]  /*ee70*/  HMMA.16816.F32.BF16 R84, R28, R12, R84 ;  /* 0x0000000c1c54723c */ /* 0x002fe20000041854 */
[----:B------:R-:W-:-:S02]  /*ee80*/  FSEL R9, R9, -INF , !P5 ;  /* 0xff80000009097808 */ /* 0x000fc40006800000 */
[----:B------:R-:W-:Y:S02]  /*ee90*/  ISETP.GE.AND P5, PT, R96, R105, PT ;  /* 0x000000696000720c */ /* 0x000fe40003fa6270 */
[----:B------:R-:W-:Y:S02]  /*eea0*/  FSEL R8, R8, -INF , !P0 ;  /* 0xff80000008087808 */ /* 0x000fe40004000000 */
[----:B------:R-:W-:Y:S01]  /*eeb0*/  ISETP.GE.AND P0, PT, R96, R106, PT ;  /* 0x0000006a6000720c */ /* 0x000fe20003f06270 */
[----:B----4-:R-:W-:Y:S08]  /*eec0*/  HMMA.16816.F32.BF16 R88, R32, R38, R88 ;  /* 0x000000262058723c */ /* 0x010ff00000041858 */
[----:B------:R-:W-:Y:S08]  /*eed0*/  HMMA.16816.F32.BF16 R72, R28, R70, R72 ;  /* 0x000000461c48723c */ /* 0x000ff00000041848 */
[----:B------:R-:W-:Y:S01]  /*eee0*/  HMMA.16816.F32.BF16 R20, R32, R36, R20 ;  /* 0x000000242014723c */ /* 0x000fe20000041814 */
[----:B------:R-:W-:-:S02]  /*eef0*/  FMUL.FTZ R84, R84, c[0x0][0x2ec] ;  /* 0x0000bb0054547a20 */ /* 0x000fc40000410000 */
[----:B------:R-:W-:Y:S02]  /*ef00*/  FMUL.FTZ R86, R86, c[0x0][0x2ec] ;  /* 0x0000bb0056567a20 */ /* 0x000fe40000410000 */
[----:B------:R-:W-:Y:S02]  /*ef10*/  FMUL.FTZ R85, R85, c[0x0][0x2ec] ;  /* 0x0000bb0055557a20 */ /* 0x000fe40000410000 */
[----:B------:R-:W1:Y:S01]  /*ef20*/  MUFU.TANH R19, R86 ;  /* 0x0000005600137308 */ /* 0x000e620000002400 */
[----:B------:R-:W-:Y:S01]  /*ef30*/  HMMA.16816.F32.BF16 R24, R28, R14, R24 ;  /* 0x0000000e1c18723c */ /* 0x000fe20000041818 */
[----:B------:R-:W-:-:S06]  /*ef40*/  FMUL.FTZ R37, R87, c[0x0][0x2ec] ;  /* 0x0000bb0057257a20 */ /* 0x000fcc0000410000 */
[----:B------:R-:W2:Y:S01]  /*ef50*/  MUFU.TANH R15, R84 ;  /* 0x00000054000f7308 */ /* 0x000ea20000002400 */
[C---:B------:R-:W-:Y:S01]  /*ef60*/  HMMA.16816.F32.BF16 R88, R28.reuse, R6, R88 ;  /* 0x000000061c58723c */ /* 0x040fe20000041858 */
[----:B------:R-:W-:Y:S02]  /*ef70*/  FMUL.FTZ R12, R72, c[0x0][0x2ec] ;  /* 0x0000bb00480c7a20 */ /* 0x000fe40000410000 */
[----:B------:R-:W-:Y:S02]  /*ef80*/  FMUL.FTZ R13, R73, c[0x0][0x2ec] ;  /* 0x0000bb00490d7a20 */ /* 0x000fe40000410000 */
[----:B------:R-:W-:Y:S02]  /*ef90*/  FMUL.FTZ R16, R74, c[0x0][0x2ec] ;  /* 0x0000bb004a107a20 */ /* 0x000fe40000410000 */
[----:B------:R-:W3:Y:S01]  /*efa0*/  MUFU.TANH R12, R12 ;  /* 0x0000000c000c7308 */ /* 0x000ee20000002400 */
[----:B------:R-:W-:Y:S01]  /*efb0*/  HMMA.16816.F32.BF16 R20, R28, R4, R20 ;  /* 0x000000041c14723c */ /* 0x000fe20000041814 */
[----:B------:R-:W-:-:S02]  /*efc0*/  FMUL.FTZ R17, R75, c[0x0][0x2ec] ;  /* 0x0000bb004b117a20 */ /* 0x000fc40000410000 */
[C---:B-1----:R-:W-:Y:S02]  /*efd0*/  FFMA.FTZ R19, R0.reuse, R117, R19 ;  /* 0x0000007500137223 */ /* 0x042fe40000010013 */
[----:B------:R-:W-:Y:S02]  /*efe0*/  FFMA.FTZ R14, R0, R107, R62 ;  /* 0x0000006b000e7223 */ /* 0x000fe4000001003e */
[----:B------:R-:W-:Y:S01]  /*eff0*/  FSEL R5, R10, -INF , !P1 ;  /* 0xff8000000a057808 */ /* 0x000fe20004800000 */
[----:B------:R-:W1:Y:S01]  /*f000*/  MUFU.TANH R13, R13 ;  /* 0x0000000d000d7308 */ /* 0x000e620000002400 */
[----:B------:R-:W-:Y:S01]  /*f010*/  ISETP.GE.AND P1, PT, R98, R105, PT ;  /* 0x000000696200720c */ /* 0x000fe20003f26270 */
[----:B--2---:R-:W-:Y:S01]  /*f020*/  FFMA.FTZ R15, R0, R117, R15 ;  /* 0x00000075000f7223 */ /* 0x004fe2000001000f */
[----:B------:R-:W-:Y:S01]  /*f030*/  FSEL R14, R14, -INF , !P0 ;  /* 0xff8000000e0e7808 */ /* 0x000fe20004000000 */
[----:B------:R-:W-:Y:S01]  /*f040*/  FMUL.FTZ R4, R25, c[0x0][0x2ec] ;  /* 0x0000bb0019047a20 */ /* 0x000fe20000410000 */
[----:B------:R-:W-:Y:S01]  /*f050*/  FSEL R11, R11, -INF , !P1 ;  /* 0xff8000000b0b7808 */ /* 0x000fe20004800000 */
[----:B------:R-:W-:Y:S01]  /*f060*/  FFMA.FTZ R25, R0, R99, R41 ;  /* 0x0000006300197223 */ /* 0x000fe20000010029 */
[----:B------:R-:W-:Y:S01]  /*f070*/  ISETP.GE.AND P1, PT, R114, R105, PT ;  /* 0x000000697200720c */ /* 0x000fe20003f26270 */
[----:B------:R-:W2:Y:S01]  /*f080*/  MUFU.TANH R16, R16 ;  /* 0x0000001000107308 */ /* 0x000ea20000002400 */
[----:B------:R-:W-:Y:S01]  /*f090*/  FMUL.FTZ R33, R27, c[0x0][0x2ec] ;  /* 0x0000bb001b217a20 */ /* 0x000fe20000410000 */
[----:B------:R-:W-:Y:S01]  /*f0a0*/  FSEL R27, R52, -INF , !P5 ;  /* 0xff800000341b7808 */ /* 0x000fe20006800000 */
[----:B---3--:R-:W-:Y:S01]  /*f0b0*/  FFMA.FTZ R12, R0, R113, R12 ;  /* 0x00000071000c7223 */ /* 0x008fe2000001000c */
[----:B------:R-:W-:Y:S01]  /*f0c0*/  FSEL R129, R15, -INF , !P1 ;  /* 0xff8000000f817808 */ /* 0x000fe20004800000 */
[----:B------:R-:W-:Y:S01]  /*f0d0*/  FMUL.FTZ R15, R88, c[0x0][0x2ec] ;  /* 0x0000bb00580f7a20 */ /* 0x000fe20000410000 */
[----:B------:R-:W-:Y:S01]  /*f0e0*/  FSEL R25, R25, -INF , !P6 ;  /* 0xff80000019197808 */ /* 0x000fe20007000000 */
[----:B------:R-:W-:Y:S01]  /*f0f0*/  FFMA.FTZ R10, R0, R111, R54 ;  /* 0x0000006f000a7223 */ /* 0x000fe20000010036 */
[----:B------:R-:W3:Y:S01]  /*f100*/  MUFU.TANH R17, R17 ;  /* 0x0000001100117308 */ /* 0x000ee20000002400 */
[-C--:B------:R-:W-:Y:S01]  /*f110*/  ISETP.GE.AND P6, PT, R110, R105.reuse, PT ;  /* 0x000000696e00720c */ /* 0x080fe20003fc6270 */
[----:B------:R-:W-:Y:S01]  /*f120*/  FMUL.FTZ R26, R26, c[0x0][0x2ec] ;  /* 0x0000bb001a1a7a20 */ /* 0x000fe20000410000 */
[----:B------:R-:W-:Y:S01]  /*f130*/  ISETP.GE.AND P1, PT, R120, R105, PT ;  /* 0x000000697800720c */ /* 0x000fe20003f26270 */
[----:B------:R-:W-:Y:S01]  /*f140*/  FMUL.FTZ R24, R24, c[0x0][0x2ec] ;  /* 0x0000bb0018187a20 */ /* 0x000fe20000410000 */
[----:B------:R-:W-:Y:S01]  /*f150*/  FSEL R29, R12, -INF , !P6 ;  /* 0xff8000000c1d7808 */ /* 0x000fe20007000000 */
[----:B-1----:R-:W-:Y:S01]  /*f160*/  FFMA.FTZ R7, R0, R115, R13 ;  /* 0x0000007300077223 */ /* 0x002fe2000001000d */
[----:B------:R-:W-:Y:S01]  /*f170*/  FSEL R10, R10, -INF , !P2 ;  /* 0xff8000000a0a7808 */ /* 0x000fe20005000000 */
[----:B------:R3:W1:Y:S01]  /*f180*/  MUFU.TANH R32, R4 ;  /* 0x0000000400207308 */ /* 0x0006620000002400 */
[----:B------:R-:W-:Y:S01]  /*f190*/  FMUL.FTZ R20, R20, c[0x0][0x2ec] ;  /* 0x0000bb0014147a20 */ /* 0x000fe20000410000 */
[-C--:B------:R-:W-:Y:S01]  /*f1a0*/  ISETP.GE.AND P2, PT, R114, R106.reuse, PT ;  /* 0x0000006a7200720c */ /* 0x080fe20003f46270 */
[----:B------:R-:W-:Y:S01]  /*f1b0*/  FMUL.FTZ R13, R22, c[0x0][0x2ec] ;  /* 0x0000bb00160d7a20 */ /* 0x000fe20000410000 */
[----:B------:R-:W-:Y:S01]  /*f1c0*/  ISETP.GE.AND P5, PT, R112, R105, PT ;  /* 0x000000697000720c */ /* 0x000fe20003fa6270 */
[----:B--2---:R-:W-:Y:S01]  /*f1d0*/  FFMA.FTZ R6, R0, R113, R16 ;  /* 0x0000007100067223 */ /* 0x004fe20000010010 */
[----:B------:R-:W-:Y:S01]  /*f1e0*/  FSEL R172, R19, -INF , !P2 ;  /* 0xff80000013ac7808 */ /* 0x000fe20005000000 */
[----:B------:R-:W-:Y:S01]  /*f1f0*/  FMUL.FTZ R12, R21, c[0x0][0x2ec] ;  /* 0x0000bb00150c7a20 */ /* 0x000fe20000410000 */
[----:B------:R-:W2:Y:S01]  /*f200*/  MUFU.TANH R33, R33 ;  /* 0x0000002100217308 */ /* 0x000ea20000002400 */
[----:B------:R-:W-:Y:S01]  /*f210*/  FMUL.FTZ R16, R23, c[0x0][0x2ec] ;  /* 0x0000bb0017107a20 */ /* 0x000fe20000410000 */
[-C--:B------:R-:W-:Y:S01]  /*f220*/  ISETP.GE.AND P0, PT, R112, R106.reuse, PT ;  /* 0x0000006a7000720c */ /* 0x080fe20003f06270 */
[----:B------:R-:W-:Y:S01]  /*f230*/  FMUL.FTZ R19, R89, c[0x0][0x2ec] ;  /* 0x0000bb0059137a20 */ /* 0x000fe20000410000 */
[----:B------:R-:W-:Y:S01]  /*f240*/  ISETP.GE.AND P2, PT, R120, R106, PT ;  /* 0x0000006a7800720c */ /* 0x000fe20003f46270 */
[----:B------:R-:W-:Y:S01]  /*f250*/  FMUL.FTZ R91, R91, c[0x0][0x2ec] ;  /* 0x0000bb005b5b7a20 */ /* 0x000fe20000410000 */
[----:B------:R-:W-:-:S02]  /*f260*/  ISETP.GE.AND P6, PT, R116, R105, PT ;  /* 0x000000697400720c */ /* 0x000fc40003fc6270 */
[----:B------:R-:W4:Y:S01]  /*f270*/  MUFU.TANH R15, R15 ;  /* 0x0000000f000f7308 */ /* 0x000f220000002400 */
[----:B---3--:R-:W-:Y:S01]  /*f280*/  FFMA.FTZ R4, R0, R115, R17 ;  /* 0x0000007300047223 */ /* 0x008fe20000010011 */
[----:B------:R-:W-:Y:S01]  /*f290*/  FSEL R7, R7, -INF , !P5 ;  /* 0xff80000007077808 */ /* 0x000fe20006800000 */
[----:B------:R-:W-:Y:S01]  /*f2a0*/  FMUL.FTZ R17, R90, c[0x0][0x2ec] ;  /* 0x0000bb005a117a20 */ /* 0x000fe20000410000 */
[----:B------:R-:W-:Y:S01]  /*f2b0*/  ISETP.GE.AND P5, PT, R118, R105, PT ;  /* 0x000000697600720c */ /* 0x000fe20003fa6270 */
[-C--:B-1----:R-:W-:Y:S01]  /*f2c0*/  FFMA.FTZ R32, R0, R125.reuse, R32 ;  /* 0x0000007d00207223 */ /* 0x082fe20000010020 */
[----:B------:R-:W-:Y:S02]  /*f2d0*/  FSEL R4, R4, -INF , !P0 ;  /* 0xff80000004047808 */ /* 0x000fe40004000000 */
[----:B------:R-:W1:Y:S01]  /*f2e0*/  MUFU.TANH R36, R85 ;  /* 0x0000005500247308 */ /* 0x000e620000002400 */
[----:B--2---:R-:W-:Y:S01]  /*f2f0*/  FFMA.FTZ R33, R0, R125, R33 ;  /* 0x0000007d00217223 */ /* 0x004fe20000010021 */
[----:B------:R-:W-:-:S02]  /*f300*/  FSEL R125, R32, -INF , !P1 ;  /* 0xff800000207d7808 */ /* 0x000fc40004800000 */
[----:B------:R-:W-:Y:S02]  /*f310*/  ISETP.GE.AND P1, PT, R124, R105, PT ;  /* 0x000000697c00720c */ /* 0x000fe40003f26270 */
[-C--:B------:R-:W-:Y:S02]  /*f320*/  ISETP.GE.AND P0, PT, R118, R106.reuse, PT ;  /* 0x0000006a7600720c */ /* 0x080fe40003f06270 */
[----:B------:R-:W2:Y:S01]  /*f330*/  MUFU.TANH R37, R37 ;  /* 0x0000002500257308 */ /* 0x000ea20000002400 */
[----:B----4-:R-:W-:Y:S01]  /*f340*/  FFMA.FTZ R15, R0, R133, R15 ;  /* 0x00000085000f7223 */ /* 0x010fe2000001000f */
[----:B------:R-:W-:Y:S02]  /*f350*/  FSEL R128, R33, -INF , !P2 ;  /* 0xff80000021807808 */ /* 0x000fe40005000000 */
[----:B------:R-:W-:Y:S02]  /*f360*/  ISETP.GE.AND P2, PT, R124, R106, PT ;  /* 0x0000006a7c00720c */ /* 0x000fe40003f46270 */
[----:B------:R-:W-:-:S02]  /*f370*/  FSEL R120, R15, -INF , !P1 ;  /* 0xff8000000f787808 */ /* 0x000fc40004800000 */
[----:B------:R3:W4:Y:S01]  /*f380*/  MUFU.TANH R40, R24 ;  /* 0x0000001800287308 */ /* 0x0007220000002400 */
[----:B-1----:R-:W-:Y:S01]  /*f390*/  FFMA.FTZ R36, R0, R119, R36 ;  /* 0x0000007700247223 */ /* 0x002fe20000010024 */
[----:B------:R-:W-:-:S04]  /*f3a0*/  ISETP.GE.AND P1, PT, R104, 0x2, PT ;  /* 0x000000026800780c */ /* 0x000fc80003f26270 */
[----:B------:R-:W-:Y:S02]  /*f3b0*/  FSEL R123, R36, -INF , !P6 ;  /* 0xff800000247b7808 */ /* 0x000fe40007000000 */
[----:B------:R-:W1:Y:S01]  /*f3c0*/  MUFU.TANH R26, R26 ;  /* 0x0000001a001a7308 */ /* 0x000e620000002400 */
[----:B--2---:R-:W-:Y:S01]  /*f3d0*/  FFMA.FTZ R37, R0, R119, R37 ;  /* 0x0000007700257223 */ /* 0x004fe20000010025 */
[----:B------:R-:W-:-:S06]  /*f3e0*/  ISETP.GE.AND P6, PT, R122, R105, PT ;  /* 0x000000697a00720c */ /* 0x000fcc0003fc6270 */
[----:B------:R-:W2:Y:S01]  /*f3f0*/  MUFU.TANH R20, R20 ;  /* 0x0000001400147308 */ /* 0x000ea20000002400 */
[----:B---3--:R-:W-:Y:S01]  /*f400*/  FSEL R24, R43, -INF , !P4 ;  /* 0xff8000002b187808 */ /* 0x008fe20006000000 */
[----:B----4-:R-:W-:Y:S01]  /*f410*/  FFMA.FTZ R40, R0, R121, R40 ;  /* 0x0000007900287223 */ /* 0x010fe20000010028 */
[----:B------:R-:W-:-:S04]  /*f420*/  ISETP.GE.AND P4, PT, R110, R106, PT ;  /* 0x0000006a6e00720c */ /* 0x000fc80003f86270 */
[----:B------:R-:W-:Y:S01]  /*f430*/  FSEL R6, R6, -INF , !P4 ;  /* 0xff80000006067808 */ /* 0x000fe20006000000 */
[----:B------:R-:W3:Y:S01]  /*f440*/  MUFU.TANH R13, R13 ;  /* 0x0000000d000d7308 */ /* 0x000ee20000002400 */
[-C--:B------:R-:W-:Y:S01]  /*f450*/  ISETP.GE.AND P4, PT, R116, R106.reuse, PT ;  /* 0x0000006a7400720c */ /* 0x080fe20003f86270 */
[----:B-1----:R-:W-:Y:S01]  /*f460*/  FFMA.FTZ R26, R0, R121, R26 ;  /* 0x00000079001a7223 */ /* 0x002fe2000001001a */
[----:B------:R-:W-:Y:S02]  /*f470*/  FSEL R127, R40, -INF , !P5 ;  /* 0xff800000287f7808 */ /* 0x000fe40006800000 */
[----:B------:R-:W-:Y:S02]  /*f480*/  FSEL R168, R37, -INF , !P4 ;  /* 0xff80000025a87808 */ /* 0x000fe40006000000 */
[----:B------:R-:W-:Y:S01]  /*f490*/  ISETP.GE.AND P4, PT, R122, R106, PT ;  /* 0x0000006a7a00720c */ /* 0x000fe20003f86270 */
[----:B------:R-:W1:Y:S01]  /*f4a0*/  MUFU.TANH R12, R12 ;  /* 0x0000000c000c7308 */ /* 0x000e620000002400 */
[----:B--2---:R-:W-:Y:S01]  /*f4b0*/  FFMA.FTZ R20, R0, R131, R20 ;  /* 0x0000008300147223 */ /* 0x004fe20000010014 */
[----:B------:R-:W-:-:S02]  /*f4c0*/  ISETP.GE.AND P5, PT, R92, R105, PT ;  /* 0x000000695c00720c */ /* 0x000fc40003fa6270 */
[----:B------:R-:W-:Y:S02]  /*f4d0*/  FSEL R130, R26, -INF , !P0 ;  /* 0xff8000001a827808 */ /* 0x000fe40004000000 */
[----:B------:R-:W-:Y:S02]  /*f4e0*/  ISETP.GE.AND P0, PT, R92, R106, PT ;  /* 0x0000006a5c00720c */ /* 0x000fe40003f06270 */
[----:B------:R-:W2:Y:S01]  /*f4f0*/  MUFU.TANH R16, R16 ;  /* 0x0000001000107308 */ /* 0x000ea20000002400 */
[----:B---3--:R-:W-:Y:S01]  /*f500*/  FFMA.FTZ R13, R0, R131, R13 ;  /* 0x00000083000d7223 */ /* 0x008fe2000001000d */
[----:B------:R-:W-:Y:S01]  /*f510*/  FSEL R118, R20, -INF , !P6 ;  /* 0xff80000014767808 */ /* 0x000fe20007000000 */
[----:B------:R-:W-:Y:S01]  /*f520*/  BAR.SYNC.DEFER_BLOCKING 0x0 ;  /* 0x0000000000007b1d */ /* 0x000fe20000010000 */
[----:B------:R-:W-:Y:S02]  /*f530*/  ISETP.GE.AND P6, PT, R2, R105, PT ;  /* 0x000000690200720c */ /* 0x000fe40003fc6270 */
[----:B------:R-:W-:Y:S01]  /*f540*/  FSEL R114, R13, -INF , !P4 ;  /* 0xff8000000d727808 */ /* 0x000fe20006000000 */
[----:B-1----:R-:W-:-:S02]  /*f550*/  FFMA.FTZ R12, R0, R93, R12 ;  /* 0x0000005d000c7223 */ /* 0x002fc4000001000c */
[----:B------:R-:W1:Y:S01]  /*f560*/  MUFU.TANH R17, R17 ;  /* 0x0000001100117308 */ /* 0x000e620000002400 */
[----:B------:R-:W-:Y:S01]  /*f570*/  ISETP.GE.AND P4, PT, R2, R106, PT ;  /* 0x0000006a0200720c */ /* 0x000fe20003f86270 */
[-C--:B------:R-:W-:Y:S01]  /*f580*/  FFMA.FTZ R2, R0, R51.reuse, R132 ;  /* 0x0000003300027223 */ /* 0x080fe20000010084 */
[----:B------:R-:W-:Y:S02]  /*f590*/  IADD3 R132, R147, 0x3800, RZ ;  /* 0x0000380093847810 */ /* 0x000fe40007ffe0ff */
[----:B------:R-:W-:Y:S01]  /*f5a0*/  FSEL R117, R12, -INF , !P5 ;  /* 0xff8000000c757808 */ /* 0x000fe20006800000 */
[----:B------:R-:W-:Y:S01]  /*f5b0*/  FFMA.FTZ R12, R0, R51, R60 ;  /* 0x00000033000c7223 */ /* 0x000fe2000001003c */
[----:B------:R-:W-:Y:S01]  /*f5c0*/  ISETP.GE.AND P5, PT, R126, R105, PT ;  /* 0x000000697e00720c */ /* 0x000fe20003fa6270 */
[----:B------:R-:W3:Y:S01]  /*f5d0*/  MUFU.TANH R19, R19 ;  /* 0x0000001300137308 */ /* 0x000ee20000002400 */
[----:B--2---:R-:W-:Y:S01]  /*f5e0*/  FFMA.FTZ R16, R0, R93, R16 ;  /* 0x0000005d00107223 */ /* 0x004fe20000010010 */
[----:B------:R-:W-:-:S02]  /*f5f0*/  FSEL R2, R2, -INF , !P6 ;  /* 0xff80000002027808 */ /* 0x000fc40007000000 */
[----:B------:R-:W-:Y:S02]  /*f600*/  FSEL R12, R12, -INF , !P4 ;  /* 0xff8000000c0c7808 */ /* 0x000fe40006000000 */
[----:B------:R-:W-:Y:S02]  /*f610*/  FSEL R113, R16, -INF , !P0 ;  /* 0xff80000010717808 */ /* 0x000fe40004000000 */
[----:B------:R-:W2:Y:S01]  /*f620*/  MUFU.TANH R91, R91 ;  /* 0x0000005b005b7308 */ /* 0x000ea20000002400 */
[----:B-1----:R-:W-:Y:S01]  /*f630*/  FFMA.FTZ R17, R0, R133, R17 ;  /* 0x0000008500117223 */ /* 0x002fe20000010011 */
[----:B------:R-:W-:Y:S02]  /*f640*/  ISETP.GE.AND P0, PT, R126, R106, PT ;  /* 0x0000006a7e00720c */ /* 0x000fe40003f06270 */
[----:B------:R-:W-:Y:S02]  /*f650*/  IADD3 R133, R147, 0x3000, RZ ;  /* 0x0000300093857810 */ /* 0x000fe40007ffe0ff */
[----:B------:R-:W-:Y:S01]  /*f660*/  FSEL R116, R17, -INF , !P2 ;  /* 0xff80000011747808 */ /* 0x000fe20005000000 */
[----:B---3--:R-:W-:-:S05]  /*f670*/  FFMA.FTZ R19, R0, R135, R19 ;  /* 0x0000008700137223 */ /* 0x008fca0000010013 */
[----:B------:R-:W-:Y:S01]  /*f680*/  FSEL R119, R19, -INF , !P5 ;  /* 0xff80000013777808 */ /* 0x000fe20006800000 */
[----:B--2---:R-:W-:Y:S01]  /*f690*/  FFMA.FTZ R115, R0, R135, R91 ;  /* 0x0000008700737223 */ /* 0x004fe2000001005b */
[----:B------:R-:W-:-:S04]  /*f6a0*/  IADD3 R135, R147, 0x2000, RZ ;  /* 0x0000200093877810 */ /* 0x000fc80007ffe0ff */
        /* <DEDUP_REMOVED lines=61> */
.L_x_7392:
[----:B------:R-:W-:-:S05]  /*fa80*/  IMAD.MOV.U32 R13, RZ, RZ, c[0x0][0x198] ;  /* 0x00006600ff0d7624 */ /* 0x000fca00078e00ff */
[----:B------:R-:W-:-:S04]  /*fa90*/  LEA R13, -R13, RZ, 0x6 ;  /* 0x000000ff0d0d7211 */ /* 0x000fc800078e31ff */
[----:B------:R-:W-:Y:S02]  /*faa0*/  SHF.R.S32.HI R16, RZ, 0x1f, R13 ;  /* 0x0000001fff107819 */ /* 0x000fe4000001140d */
.L_x_7393:
        /* <DEDUP_REMOVED lines=75> */
.L_x_7391:
        /* <DEDUP_REMOVED lines=33> */
[----:B------:R-:W-:Y:S02]  /*10170*/  LEA R140, R47, R142, 0x1 ;  /* 0x0000008e2f8c7211 */ /* 0x000fe400078e08ff */
[----:B------:R-:W-:Y:S01]  /*10180*/  FMNMX.FTZ R3, R113, R16, !PT ;  /* 0x0000001071037209 */ /* 0x000fe20007810000 */
[----:B------:R-:W1:Y:S03]  /*10190*/  SHFL.BFLY PT, R20, R13, 0x2, 0x1f ;  /* 0x0c401f000d147f89 */ /* 0x000e6600000e0000 */
[----:B------:R-:W-:Y:S01]  /*101a0*/  FMNMX.FTZ R16, R116, R3, !PT ;  /* 0x0000000374107209 */ /* 0x000fe20007810000 */
[----:B------:R-:W-:Y:S03]  /*101b0*/  LDSM.16.MT88.4 R76, [R141+0x8000] ;  /* 0x008000008d4c783b */ /* 0x000fe60000004200 */
        /* <DEDUP_REMOVED lines=17> */
[--C-:B------:R-:W-:Y:S01]  /*102d0*/  FFMA.FTZ R35, R5, c[0x0][0x23c], -R122.reuse ;  /* 0x00008f0005237a23 */ /* 0x100fe2000001087a */
[C---:B------:R-:W-:Y:S01]  /*102e0*/  FSETP.NEU.FTZ.AND P0, PT, R2.reuse, -INF , PT ;  /* 0xff8000000200780b */ /* 0x040fe20003f1d000 */
[----:B------:R-:W-:Y:S01]  /*102f0*/  FMUL.FTZ R121, R2, c[0x0][0x23c] ;  /* 0x00008f0002797a20 */ /* 0x000fe20000410000 */
[----:B------:R-:W-:Y:S01]  /*10300*/  MUFU.EX2 R110, R110 ;  /* 0x0000006e006e7308 */ /* 0x000fe20000000800 */
[--C-:B------:R-:W-:Y:S02]  /*10310*/  FFMA.FTZ R30, R25, c[0x0][0x23c], -R122.reuse ;  /* 0x00008f00191e7a23 */ /* 0x100fe4000001087a */
[--C-:B------:R-:W-:Y:S01]  /*10320*/  FFMA.FTZ R31, R27, c[0x0][0x23c], -R122.reuse ;  /* 0x00008f001b1f7a23 */ /* 0x100fe2000001087a */
[----:B------:R-:W-:Y:S01]  /*10330*/  FSEL R121, R121, RZ, P0 ;  /* 0x000000ff79797208 */ /* 0x000fe20000000000 */
[----:B------:R-:W-:-:S02]  /*10340*/  FFMA.FTZ R28, R11, c[0x0][0x23c], -R122 ;  /* 0x00008f000b1c7a23 */ /* 0x000fc4000001087a */
[--C-:B------:R-:W-:Y:S01]  /*10350*/  FFMA.FTZ R29, R29, c[0x0][0x23c], -R122.reuse ;  /* 0x00008f001d1d7a23 */ /* 0x100fe2000001087a */
[----:B------:R-:W1:Y:S01]  /*10360*/  MUFU.EX2 R107, R107 ;  /* 0x0000006b006b7308 */ /* 0x000e620000000800 */
[--C-:B------:R-:W-:Y:S02]  /*10370*/  FFMA.FTZ R112, R12, c[0x0][0x23c], -R121.reuse ;  /* 0x00008f000c707a23 */ /* 0x100fe40000010879 */
[--C-:B------:R-:W-:Y:S02]  /*10380*/  FFMA.FTZ R111, R8, c[0x0][0x23c], -R121.reuse ;  /* 0x00008f00086f7a23 */ /* 0x100fe40000010879 */
[--C-:B------:R-:W-:Y:S02]  /*10390*/  FFMA.FTZ R34, R18, c[0x0][0x23c], -R121.reuse ;  /* 0x00008f0012227a23 */ /* 0x100fe40000010879 */
[--C-:B------:R-:W-:Y:S01]  /*103a0*/  FFMA.FTZ R33, R24, c[0x0][0x23c], -R121.reuse ;  /* 0x00008f0018217a23 */ /* 0x100fe20000010879 */
[----:B------:R-:W-:Y:S01]  /*103b0*/  MUFU.EX2 R35, R35 ;  /* 0x0000002300237308 */ /* 0x000fe20000000800 */
[----:B------:R-:W-:Y:S01]  /*103c0*/  FFMA.FTZ R27, R10, c[0x0][0x23c], -R121 ;  /* 0x00008f000a1b7a23 */ /* 0x000fe20000010879 */
[----:B------:R-:W-:Y:S01]  /*103d0*/  LDSM.16.MT88.4 R16, [R141+0x8800] ;  /* 0x008800008d10783b */ /* 0x000fe20000004200 */
[----:B------:R-:W-:-:S02]  /*103e0*/  FFMA.FTZ R24, R7, c[0x0][0x23c], -R122 ;  /* 0x00008f0007187a23 */ /* 0x000fc4000001087a */
[--C-:B------:R-:W-:Y:S01]  /*103f0*/  FFMA.FTZ R32, R14, c[0x0][0x23c], -R121.reuse ;  /* 0x00008f000e207a23 */ /* 0x100fe20000010879 */
[----:B------:R-:W2:Y:S01]  /*10400*/  LDSM.16.MT88.4 R8, [R142+0x8800] ;  /* 0x008800008e08783b */ /* 0x000ea20000004200 */
[--C-:B------:R-:W-:Y:S01]  /*10410*/  FFMA.FTZ R26, R6, c[0x0][0x23c], -R121.reuse ;  /* 0x00008f00061a7a23 */ /* 0x100fe20000010879 */
[----:B------:R-:W3:Y:S01]  /*10420*/  MUFU.EX2 R30, R30 ;  /* 0x0000001e001e7308 */ /* 0x000ee20000000800 */
[----:B-1----:R-:W-:Y:S01]  /*10430*/  F2FP.BF16.PACK_AB R64, R107, R110 ;  /* 0x0000006e6b40723e */ /* 0x002fe200000010ff */
[----:B------:R-:W-:Y:S01]  /*10440*/  FFMA.FTZ R25, R4, c[0x0][0x23c], -R121 ;  /* 0x00008f0004197a23 */ /* 0x000fe20000010879 */
[----:B------:R-:W1:Y:S01]  /*10450*/  LDSM.16.MT88.4 R12, [R144+0x8800] ;  /* 0x00880000900c783b */ /* 0x000e620000004200 */
        /* <DEDUP_REMOVED lines=9> */
[----:B------:R-:W-:Y:S02]  /*104f0*/  FFMA.FTZ R119, R119, c[0x0][0x23c], -R122 ;  /* 0x00008f0077777a23 */ /* 0x000fe4000001087a */
[--C-:B------:R-:W-:Y:S02]  /*10500*/  FFMA.FTZ R114, R114, c[0x0][0x23c], -R121.reuse ;  /* 0x00008f0072727a23 */ /* 0x100fe40000010879 */
[----:B------:R-:W-:-:S02]  /*10510*/  FFMA.FTZ R113, R113, c[0x0][0x23c], -R121 ;  /* 0x00008f0071717a23 */ /* 0x000fc40000010879 */
[----:B------:R-:W-:Y:S01]  /*10520*/  MUFU.EX2 R34, R34 ;  /* 0x0000002200227308 */ /* 0x000fe20000000800 */
[----:B------:R-:W-:Y:S02]  /*10530*/  FFMA.FTZ R116, R116, c[0x0][0x23c], -R121 ;  /* 0x00008f0074747a23 */ /* 0x000fe40000010879 */
[----:B------:R-:W-:-:S04]  /*10540*/  FADD.FTZ R110, R110, R107 ;  /* 0x0000006b6e6e7221 */ /* 0x000fc80000010000 */
[----:B------:R-:W-:Y:S01]  /*10550*/  FADD.FTZ R35, R35, R110 ;  /* 0x0000006e23237221 */ /* 0x000fe20000010000 */
[----:B------:R-:W3:Y:S01]  /*10560*/  MUFU.EX2 R33, R33 ;  /* 0x0000002100217308 */ /* 0x000ee20000000800 */
[----:B----4-:R-:W-:Y:S01]  /*10570*/  F2FP.BF16.PACK_AB R65, R111, R112 ;  /* 0x000000706f41723e */ /* 0x010fe200000010ff */
[----:B------:R-:W-:Y:S02]  /*10580*/  FADD.FTZ R111, R112, R111 ;  /* 0x0000006f706f7221 */ /* 0x000fe40000010000 */
[----:B------:R-:W-:-:S04]  /*10590*/  FADD.FTZ R30, R30, R35 ;  /* 0x000000231e1e7221 */ /* 0x000fc80000010000 */
        /* <DEDUP_REMOVED lines=30> */
[----:B------:R-:W3:Y:S01]  /*10780*/  MUFU.EX2 R123, R123 ;  /* 0x0000007b007b7308 */ /* 0x000ee20000000800 */
[----:B------:R-:W-:-:S05]  /*10790*/  FADD.FTZ R26, R26, R27 ;  /* 0x0000001b1a1a7221 */ /* 0x000fca0000010000 */
[----:B------:R-:W-:Y:S01]  /*107a0*/  HMMA.16816.F32.BF16 R72, R64, R68, RZ ;  /* 0x000000444048723c */ /* 0x000fe200000418ff */
[----:B------:R-:W-:Y:S01]  /*107b0*/  FADD.FTZ R26, R25, R26 ;  /* 0x0000001a191a7221 */ /* 0x000fe20000010000 */
        /* <DEDUP_REMOVED lines=15> */
[----:B------:R-:W-:Y:S08]  /*108b0*/  HMMA.16816.F32.BF16 R68, R64, R70, RZ ;  /* 0x000000464044723c */ /* 0x000ff000000418ff */
[C---:B--2---:R-:W-:Y:S08]  /*108c0*/  HMMA.16816.F32.BF16 R36, R4.reuse, R8, R36 ;  /* 0x000000080424723c */ /* 0x044ff00000041824 */
[----:B------:R-:W-:Y:S01]  /*108d0*/  HMMA.16816.F32.BF16 R40, R4, R10, R40 ;  /* 0x0000000a0428723c */ /* 0x000fe20000041828 */
[----:B------:R-:W2:Y:S07]  /*108e0*/  LDSM.16.MT88.4 R8, [R140+0xa800] ;  /* 0x00a800008c08783b */ /* 0x000eae0000004200 */
[C---:B------:R-:W-:Y:S08]  /*108f0*/  HMMA.16816.F32.BF16 R48, R64.reuse, R50, RZ ;  /* 0x000000324030723c */ /* 0x040ff000000418ff */
[C---:B------:R-:W-:Y:S08]  /*10900*/  HMMA.16816.F32.BF16 R56, R64.reuse, R58, RZ ;  /* 0x0000003a4038723c */ /* 0x040ff000000418ff */
[C---:B-1----:R-:W-:Y:S08]  /*10910*/  HMMA.16816.F32.BF16 R60, R64.reuse, R12, RZ ;  /* 0x0000000c403c723c */ /* 0x042ff000000418ff */
[----:B------:R-:W-:Y:S01]  /*10920*/  HMMA.16816.F32.BF16 R64, R64, R14, RZ ;  /* 0x0000000e4040723c */ /* 0x000fe200000418ff */
[----:B------:R-:W1:Y:S07]  /*10930*/  LDSM.16.MT88.4 R12, [R141+0xa800] ;  /* 0x00a800008d0c783b */ /* 0x000e6e0000004200 */
        /* <DEDUP_REMOVED lines=13> */
[C---:B-1----:R-:W-:Y:S01]  /*10a10*/  HMMA.16816.F32.BF16 R52, R4.reuse, R12, R52 ;  /* 0x0000000c0434723c */ /* 0x042fe20000041834 */
[--C-:B------:R-:W-:Y:S02]  /*10a20*/  FFMA.FTZ R23, R130, c[0x0][0x23c], -R121.reuse ;  /* 0x00008f0082177a23 */ /* 0x100fe40000010879 */
[----:B------:R-:W-:Y:S02]  /*10a30*/  FFMA.FTZ R168, R115, c[0x0][0x23c], -R121 ;  /* 0x00008f0073a87a23 */ /* 0x000fe40000010879 */
[----:B------:R-:W-:Y:S03]  /*10a40*/  MUFU.EX2 R125, R125 ;  /* 0x0000007d007d7308 */ /* 0x000fe60000000800 */
[C---:B----4-:R-:W-:Y:S05]  /*10a50*/  HMMA.16816.F32.BF16 R44, R4.reuse, R16, R44 ;  /* 0x00000010042c723c */ /* 0x050fea000004182c */
[----:B------:R-:W1:Y:S03]  /*10a60*/  MUFU.EX2 R22, R22 ;  /* 0x0000001600167308 */ /* 0x000e660000000800 */
[C---:B------:R-:W-:Y:S01]  /*10a70*/  HMMA.16816.F32.BF16 R48, R4.reuse, R18, R48 ;  /* 0x000000120430723c */ /* 0x040fe20000041830 */
[----:B------:R-:W-:Y:S04]  /*10a80*/  LDSM.16.MT88.4 R16, [R140+0x9000] ;  /* 0x009000008c10783b */ /* 0x000fe80000004200 */
[----:B------:R-:W-:Y:S03]  /*10a90*/  MUFU.EX2 R23, R23 ;  /* 0x0000001700177308 */ /* 0x000fe60000000800 */
[----:B------:R-:W-:Y:S01]  /*10aa0*/  HMMA.16816.F32.BF16 R56, R4, R14, R56 ;  /* 0x0000000e0438723c */ /* 0x000fe20000041838 */
[----:B------:R-:W4:Y:S04]  /*10ab0*/  LDSM.16.MT88.4 R12, [R142+0x9000] ;  /* 0x009000008e0c783b */ /* 0x000f280000004200 */
[----:B------:R-:W5:Y:S02]  /*10ac0*/  MUFU.EX2 R20, R20 ;  /* 0x0000001400147308 */ /* 0x000f640000000800 */
[----:B---3--:R-:W-:Y:S01]  /*10ad0*/  F2FP.BF16.PACK_AB R4, R123, R126 ;  /* 0x0000007e7b04723e */ /* 0x008fe200000010ff */
[----:B------:R-:W-:Y:S01]  /*10ae0*/  FADD.FTZ R126, R126, R29 ;  /* 0x0000001d7e7e7221 */ /* 0x000fe20000010000 */
[C---:B-1----:R-:W-:Y:S01]  /*10af0*/  F2FP.BF16.PACK_AB R5, R22.reuse, R125 ;  /* 0x0000007d1605723e */ /* 0x042fe200000010ff */
[----:B------:R-:W-:Y:S01]  /*10b00*/  FADD.FTZ R125, R125, R26 ;  /* 0x0000001a7d7d7221 */ /* 0x000fe20000010000 */
[----:B------:R-:W-:Y:S01]  /*10b10*/  F2FP.BF16.PACK_AB R6, R21, R124 ;  /* 0x0000007c1506723e */ /* 0x000fe200000010ff */
[----:B------:R-:W-:Y:S01]  /*10b20*/  FADD.FTZ R123, R123, R126 ;  /* 0x0000007e7b7b7221 */ /* 0x000fe20000010000 */
[----:B------:R-:W-:Y:S01]  /*10b30*/  MUFU.EX2 R115, R116 ;  /* 0x0000007400737308 */ /* 0x000fe20000000800 */
[----:B------:R-:W-:-:S02]  /*10b40*/  FADD.FTZ R22, R22, R125 ;  /* 0x0000007d16167221 */ /* 0x000fc40000010000 */
[----:B------:R-:W-:-:S04]  /*10b50*/  FADD.FTZ R124, R124, R123 ;  /* 0x0000007b7c7c7221 */ /* 0x000fc80000010000 */
[----:B------:R-:W-:Y:S01]  /*10b60*/  FADD.FTZ R21, R21, R124 ;  /* 0x0000007c15157221 */ /* 0x000fe20000010000 */
[----:B-----5:R-:W-:Y:S01]  /*10b70*/  F2FP.BF16.PACK_AB R7, R20, R23 ;  /* 0x000000171407723e */ /* 0x020fe200000010ff */
[----:B------:R-:W1:Y:S01]  /*10b80*/  MUFU.EX2 R168, R168 ;  /* 0x000000a800a87308 */ /* 0x000e620000000800 */
[----:B------:R-:W-:-:S04]  /*10b90*/  FADD.FTZ R23, R23, R22 ;  /* 0x0000001617177221 */ /* 0x000fc80000010000 */
[----:B------:R-:W-:Y:S01]  /*10ba0*/  FADD.FTZ R23, R20, R23 ;  /* 0x0000001714177221 */ /* 0x000fe20000010000 */
[C---:B--2---:R-:W-:Y:S08]  /*10bb0*/  HMMA.16816.F32.BF16 R96, R4.reuse, R8, R96 ;  /* 0x000000080460723c */ /* 0x044ff00000041860 */
[C---:B------:R-:W-:Y:S01]  /*10bc0*/  HMMA.16816.F32.BF16 R92, R4.reuse, R10, R92 ;  /* 0x0000000a045c723c */ /* 0x040fe2000004185c */
[----:B------:R-:W2:Y:S07]  /*10bd0*/  LDSM.16.MT88.4 R8, [R141+0x9000] ;  /* 0x009000008d08783b */ /* 0x000eae0000004200 */
[C---:B----4-:R-:W-:Y:S08]  /*10be0*/  HMMA.16816.F32.BF16 R88, R4.reuse, R12, R88 ;  /* 0x0000000c0458723c */ /* 0x050ff00000041858 */
        /* <DEDUP_REMOVED lines=11> */
[C---:B--2---:R-:W-:Y:S08]  /*10ca0*/  HMMA.16816.F32.BF16 R44, R4.reuse, R8, R44 ;  /* 0x00000008042c723c */ /* 0x044ff0000004182c */
[C---:B------:R-:W-:Y:S01]  /*10cb0*/  HMMA.16816.F32.BF16 R48, R4.reuse, R10, R48 ;  /* 0x0000000a0430723c */ /* 0x040fe20000041830 */
[----:B------:R-:W2:Y:S07]  /*10cc0*/  LDSM.16.MT88.4 R8, [R140+0xb000] ;  /* 0x00b000008c08783b */ /* 0x000eae0000004200 */
        /* <DEDUP_REMOVED lines=21> */
[C---:B------:R-:W-:Y:S08]  /*10e20*/  HMMA.16816.F32.BF16 R80, R4.reuse, R16, R80 ;  /* 0x000000100450723c */ /* 0x040ff00000041850 */
        /* <DEDUP_REMOVED lines=81> */
.L_x_7395:
[----:B------:R-:W-:-:S05]  /*11340*/  IMAD.MOV.U32 R5, RZ, RZ, c[0x0][0x1a0] ;  /* 0x00006800ff057624 */ /* 0x000fca00078e00ff */
[----:B------:R-:W-:-:S04]  /*11350*/  LEA R5, -R5, RZ, 0x6 ;  /* 0x000000ff05057211 */ /* 0x000fc800078e31ff */
[----:B------:R-:W-:Y:S02]  /*11360*/  SHF.R.S32.HI R6, RZ, 0x1f, R5 ;  /* 0x0000001fff067819 */ /* 0x000fe40000011405 */
.L_x_7396:
        /* <DEDUP_REMOVED lines=176> */
[----:B------:R-:W-:Y:S01]  /*11e70*/  HMMA.16816.F32.BF16 R24, R124, R116, R24 ;  /* 0x000000747c18723c */ /* 0x000fe20000041818 */
[----:B------:R-:W-:-:S02]  /*11e80*/  FMUL.FTZ R33, R33, c[0x0][0x2ec] ;  /* 0x0000bb0021217a20 */ /* 0x000fc40000410000 */
[----:B------:R-:W-:Y:S02]  /*11e90*/  FMUL.FTZ R35, R35, c[0x0][0x2ec] ;  /* 0x0000bb0023237a20 */ /* 0x000fe40000410000 */
[----:B------:R-:W-:Y:S02]  /*11ea0*/  FMUL.FTZ R32, R32, c[0x0][0x2ec] ;  /* 0x0000bb0020207a20 */ /* 0x000fe40000410000 */
[----:B------:R-:W-:Y:S01]  /*11eb0*/  MUFU.TANH R33, R33 ;  /* 0x0000002100217308 */ /* 0x000fe20000002400 */
[----:B--2---:R-:W-:Y:S01]  /*11ec0*/  HMMA.16816.F32.BF16 R8, R124, R108, R8 ;  /* 0x0000006c7c08723c */ /* 0x004fe20000041808 */
[----:B------:R-:W-:Y:S02]  /*11ed0*/  FMUL.FTZ R28, R28, c[0x0][0x2ec] ;  /* 0x0000bb001c1c7a20 */ /* 0x000fe40000410000 */
[----:B------:R-:W-:Y:S02]  /*11ee0*/  FMUL.FTZ R30, R30, c[0x0][0x2ec] ;  /* 0x0000bb001e1e7a20 */ /* 0x000fe40000410000 */
[----:B------:R-:W-:-:S02]  /*11ef0*/  FMUL.FTZ R29, R29, c[0x0][0x2ec] ;  /* 0x0000bb001d1d7a20 */ /* 0x000fc40000410000 */
[----:B------:R-:W-:Y:S01]  /*11f00*/  IMAD R108, R163, 0x40, R162 ;  /* 0x00000040a36c7824 */ /* 0x000fe200078e02a2 */
[C---:B----4-:R-:W-:Y:S01]  /*11f10*/  HMMA.16816.F32.BF16 R12, R124.reuse, R114, R12 ;  /* 0x000000727c0c723c */ /* 0x050fe2000004180c */
[----:B------:R-:W-:Y:S01]  /*11f20*/  MUFU.TANH R35, R35 ;  /* 0x0000002300237308 */ /* 0x000fe20000002400 */
[----:B------:R-:W-:Y:S02]  /*11f30*/  FMUL.FTZ R31, R31, c[0x0][0x2ec] ;  /* 0x0000bb001f1f7a20 */ /* 0x000fe40000410000 */
[----:B------:R-:W-:Y:S02]  /*11f40*/  FMUL.FTZ R22, R22, c[0x0][0x2ec] ;  /* 0x0000bb0016167a20 */ /* 0x000fe40000410000 */
[----:B------:R-:W-:Y:S02]  /*11f50*/  FMUL.FTZ R20, R20, c[0x0][0x2ec] ;  /* 0x0000bb0014147a20 */ /* 0x000fe40000410000 */
[----:B------:R-:W-:Y:S01]  /*11f60*/  HMMA.16816.F32.BF16 R16, R124, R112, R16 ;  /* 0x000000707c10723c */ /* 0x000fe20000041810 */
[----:B------:R-:W-:Y:S01]  /*11f70*/  MUFU.TANH R28, R28 ;  /* 0x0000001c001c7308 */ /* 0x000fe20000002400 */
[----:B------:R-:W-:-:S02]  /*11f80*/  FMUL.FTZ R26, R26, c[0x0][0x2ec] ;  /* 0x0000bb001a1a7a20 */ /* 0x000fc40000410000 */
[----:B------:R-:W-:Y:S02]  /*11f90*/  FMUL.FTZ R24, R24, c[0x0][0x2ec] ;  /* 0x0000bb0018187a20 */ /* 0x000fe40000410000 */
[----:B------:R-:W-:Y:S01]  /*11fa0*/  FMUL.FTZ R25, R25, c[0x0][0x2ec] ;  /* 0x0000bb0019197a20 */ /* 0x000fe20000410000 */
[----:B------:R-:W-:Y:S01]  /*11fb0*/  IADD3 R112, R108, 0x1, RZ ;  /* 0x000000016c707810 */ /* 0x000fe20007ffe0ff */
[----:B------:R-:W-:Y:S01]  /*11fc0*/  HMMA.16816.F32.BF16 R4, R124, R110, R4 ;  /* 0x0000006e7c04723c */ /* 0x000fe20000041804 */
[----:B------:R-:W-:Y:S01]  /*11fd0*/  MUFU.TANH R30, R30 ;  /* 0x0000001e001e7308 */ /* 0x000fe20000002400 */
[----:B------:R-:W-:Y:S01]  /*11fe0*/  FMUL.FTZ R113, R8, c[0x0][0x2ec] ;  /* 0x0000bb0008717a20 */ /* 0x000fe20000410000 */
[----:B------:R-:W-:Y:S01]  /*11ff0*/  IADD3 R8, R108, 0x9, RZ ;  /* 0x000000096c087810 */ /* 0x000fe20007ffe0ff */
[----:B------:R-:W-:Y:S01]  /*12000*/  FMUL.FTZ R27, R27, c[0x0][0x2ec] ;  /* 0x0000bb001b1b7a20 */ /* 0x000fe20000410000 */
[-C--:B------:R-:W-:Y:S01]  /*12010*/  ISETP.GE.AND P6, PT, R112, R105.reuse, PT ;  /* 0x000000697000720c */ /* 0x080fe20003fc6270 */
[----:B------:R-:W-:Y:S01]  /*12020*/  FMUL.FTZ R21, R21, c[0x0][0x2ec] ;  /* 0x0000bb0015157a20 */ /* 0x000fe20000410000 */
[----:B------:R-:W-:Y:S01]  /*12030*/  IADD3 R110, R108, 0x8, RZ ;  /* 0x000000086c6e7810 */ /* 0x000fe20007ffe0ff */
[----:B------:R-:W-:Y:S01]  /*12040*/  FMUL.FTZ R115, R12, c[0x0][0x2ec] ;  /* 0x0000bb000c737a20 */ /* 0x000fe20000410000 */
[----:B------:R-:W-:Y:S01]  /*12050*/  I2F R111, R112 ;  /* 0x00000070006f7306 */ /* 0x000fe20000201400 */
[----:B------:R-:W-:Y:S01]  /*12060*/  FMUL.FTZ R14, R14, c[0x0][0x2ec] ;  /* 0x0000bb000e0e7a20 */ /* 0x000fe20000410000 */
[-C--:B------:R-:W-:Y:S01]  /*12070*/  ISETP.GE.AND P4, PT, R112, R106.reuse, PT ;  /* 0x0000006a7000720c */ /* 0x080fe20003f86270 */
[----:B------:R-:W-:Y:S01]  /*12080*/  FMUL.FTZ R23, R23, c[0x0][0x2ec] ;  /* 0x0000bb0017177a20 */ /* 0x000fe20000410000 */
[C---:B------:R-:W-:Y:S01]  /*12090*/  ISETP.GE.AND P5, PT, R110.reuse, R105, PT ;  /* 0x000000696e00720c */ /* 0x040fe20003fa6270 */
[----:B------:R-:W-:Y:S01]  /*120a0*/  FMUL.FTZ R13, R13, c[0x0][0x2ec] ;  /* 0x0000bb000d0d7a20 */ /* 0x000fe20000410000 */
[----:B------:R-:W-:Y:S01]  /*120b0*/  ISETP.GE.AND P1, PT, R110, R106, PT ;  /* 0x0000006a6e00720c */ /* 0x000fe20003f26270 */
[----:B------:R-:W-:Y:S01]  /*120c0*/  FMUL.FTZ R18, R18, c[0x0][0x2ec] ;  /* 0x0000bb0012127a20 */ /* 0x000fe20000410000 */
[----:B------:R-:W1:Y:S01]  /*120d0*/  I2F R109, R110 ;  /* 0x0000006e006d7306 */ /* 0x000e620000201400 */
[----:B------:R-:W-:-:S02]  /*120e0*/  FMUL.FTZ R16, R16, c[0x0][0x2ec] ;  /* 0x0000bb0010107a20 */ /* 0x000fc40000410000 */
[----:B------:R-:W-:Y:S02]  /*120f0*/  FMUL.FTZ R17, R17, c[0x0][0x2ec] ;  /* 0x0000bb0011117a20 */ /* 0x000fe40000410000 */
[----:B------:R-:W-:Y:S02]  /*12100*/  FMUL.FTZ R19, R19, c[0x0][0x2ec] ;  /* 0x0000bb0013137a20 */ /* 0x000fe40000410000 */
[----:B------:R-:W-:Y:S01]  /*12110*/  FMUL.FTZ R15, R15, c[0x0][0x2ec] ;  /* 0x0000bb000f0f7a20 */ /* 0x000fe20000410000 */
[----:B------:R-:W-:Y:S01]  /*12120*/  MUFU.TANH R29, R29 ;  /* 0x0000001d001d7308 */ /* 0x000fe20000002400 */
[----:B------:R-:W-:Y:S02]  /*12130*/  FMUL.FTZ R4, R4, c[0x0][0x2ec] ;  /* 0x0000bb0004047a20 */ /* 0x000fe40000410000 */
[----:B------:R-:W-:Y:S02]  /*12140*/  FMUL.FTZ R9, R9, c[0x0][0x2ec] ;  /* 0x0000bb0009097a20 */ /* 0x000fe40000410000 */
[----:B------:R-:W-:-:S02]  /*12150*/  FMUL.FTZ R11, R11, c[0x0][0x2ec] ;  /* 0x0000bb000b0b7a20 */ /* 0x000fc40000410000 */
[----:B------:R-:W-:Y:S01]  /*12160*/  FMUL.FTZ R6, R6, c[0x0][0x2ec] ;  /* 0x0000bb0006067a20 */ /* 0x000fe20000410000 */
[----:B------:R-:W2:Y:S01]  /*12170*/  I2F R12, R8 ;  /* 0x00000008000c7306 */ /* 0x000ea20000201400 */
[----:B-1----:R-:W-:Y:S02]  /*12180*/  FFMA.FTZ R30, R0, R109, R30 ;  /* 0x0000006d001e7223 */ /* 0x002fe4000001001e */
[----:B------:R-:W-:Y:S02]  /*12190*/  FMUL.FTZ R7, R7, c[0x0][0x2ec] ;  /* 0x0000bb0007077a20 */ /* 0x000fe40000410000 */
[----:B------:R-:W-:-:S03]  /*121a0*/  FMUL.FTZ R5, R5, c[0x0][0x2ec] ;  /* 0x0000bb0005057a20 */ /* 0x000fc60000410000 */
[----:B------:R-:W1:Y:S08]  /*121b0*/  MUFU.TANH R31, R31 ;  /* 0x0000001f001f7308 */ /* 0x000e700000002400 */
[----:B------:R3:W-:Y:S08]  /*121c0*/  MUFU.TANH R127, R22 ;  /* 0x00000016007f7308 */ /* 0x0007f00000002400 */
[----:B------:R4:W-:Y:S01]  /*121d0*/  MUFU.TANH R119, R20 ;  /* 0x0000001400777308 */ /* 0x0009e20000002400 */
[----:B---3--:R-:W-:-:S07]  /*121e0*/  IADD3 R22, R108, 0x10, RZ ;  /* 0x000000106c167810 */ /* 0x008fce0007ffe0ff */
[----:B------:R3:W-:Y:S01]  /*121f0*/  MUFU.TANH R125, R18 ;  /* 0x00000012007d7308 */ /* 0x0007e20000002400 */
[----:B----4-:R-:W-:-:S07]  /*12200*/  IADD3 R20, R108, 0x11, RZ ;  /* 0x000000116c147810 */ /* 0x010fce0007ffe0ff */
[----:B------:R4:W-:Y:S01]  /*12210*/  MUFU.TANH R123, R14 ;  /* 0x0000000e007b7308 */ /* 0x0009e20000002400 */
[----:B---3--:R-:W-:-:S07]  /*12220*/  FFMA.FTZ R18, R0, R111, R33 ;  /* 0x0000006f00127223 */ /* 0x008fce0000010021 */
[----:B------:R-:W-:Y:S01]  /*12230*/  MUFU.TANH R131, R26 ;  /* 0x0000001a00837308 */ /* 0x000fe20000002400 */
[----:B------:R-:W-:Y:S02]  /*12240*/  FSEL R18, R18, -INF , !P6 ;  /* 0xff80000012127808 */ /* 0x000fe40007000000 */
[----:B------:R-:W-:Y:S01]  /*12250*/  ISETP.GE.AND P6, PT, R8, R105, PT ;  /* 0x000000690800720c */ /* 0x000fe20003fc6270 */
[----:B----4-:R-:W-:-:S04]  /*12260*/  FFMA.FTZ R14, R0, R111, R35 ;  /* 0x0000006f000e7223 */ /* 0x010fc80000010023 */
[----:B------:R3:W-:Y:S01]  /*12270*/  MUFU.TANH R117, R16 ;  /* 0x0000001000757308 */ /* 0x0007e20000002400 */
[CC--:B--2---:R-:W-:Y:S02]  /*12280*/  FFMA.FTZ R35, R0.reuse, R12.reuse, R29 ;  /* 0x0000000c00237223 */ /* 0x0c4fe4000001001d */
[----:B-1----:R-:W-:Y:S01]  /*12290*/  FFMA.FTZ R12, R0, R12, R31 ;  /* 0x0000000c000c7223 */ /* 0x002fe2000001001f */
[----:B------:R-:W-:Y:S01]  /*122a0*/  FSEL R14, R14, -INF , !P4 ;  /* 0xff8000000e0e7808 */ /* 0x000fe20006000000 */
[----:B------:R-:W-:Y:S01]  /*122b0*/  FMUL.FTZ R29, R10, c[0x0][0x2ec] ;  /* 0x0000bb000a1d7a20 */ /* 0x000fe20000410000 */
[-C--:B------:R-:W-:Y:S02]  /*122c0*/  ISETP.GE.AND P4, PT, R8, R106.reuse, PT ;  /* 0x0000006a0800720c */ /* 0x080fe40003f86270 */
[----:B------:R-:W-:Y:S01]  /*122d0*/  MUFU.TANH R121, R24 ;  /* 0x0000001800797308 */ /* 0x000fe20000002400 */
[----:B------:R-:W-:Y:S02]  /*122e0*/  FSEL R8, R30, -INF , !P1 ;  /* 0xff8000001e087808 */ /* 0x000fe40004800000 */
[----:B------:R-:W-:-:S02]  /*122f0*/  ISETP.GE.AND P1, PT, R22, R106, PT ;  /* 0x0000006a1600720c */ /* 0x000fc40003f26270 */
[----:B------:R-:W-:Y:S02]  /*12300*/  FSEL R10, R35, -INF , !P6 ;  /* 0xff800000230a7808 */ /* 0x000fe40007000000 */
[----:B------:R-:W-:Y:S01]  /*12310*/  FSEL R12, R12, -INF , !P4 ;  /* 0xff8000000c0c7808 */ /* 0x000fe20006000000 */
[----:B------:R1:W2:Y:S01]  /*12320*/  I2F R26, R22 ;  /* 0x00000016001a7306 */ /* 0x0002a20000201400 */
[----:B---3--:R-:W-:Y:S01]  /*12330*/  FFMA.FTZ R16, R0, R109, R28 ;  /* 0x0000006d00107223 */ /* 0x008fe2000001001c */
[----:B------:R-:W-:Y:S02]  /*12340*/  IADD3 R28, R108, 0x18, RZ ;  /* 0x000000186c1c7810 */ /* 0x000fe40007ffe0ff */
[-C--:B------:R-:W-:Y:S02]  /*12350*/  ISETP.GE.AND P6, PT, R20, R105.reuse, PT ;  /* 0x000000691400720c */ /* 0x080fe40003fc6270 */
[----:B------:R-:W-:Y:S02]  /*12360*/  FSEL R16, R16, -INF , !P5 ;  /* 0xff80000010107808 */ /* 0x000fe40006800000 */
[----:B------:R-:W-:Y:S01]  /*12370*/  MUFU.TANH R25, R25 ;  /* 0x0000001900197308 */ /* 0x000fe20000002400 */
[----:B------:R-:W-:-:S02]  /*12380*/  ISETP.GE.AND P5, PT, R22, R105, PT ;  /* 0x000000691600720c */ /* 0x000fc40003fa6270 */
[----:B------:R-:W-:-:S05]  /*12390*/  ISETP.GE.AND P4, PT, R20, R106, PT ;  /* 0x0000006a1400720c */ /* 0x000fca0003f86270 */
[----:B------:R-:W-:Y:S01]  /*123a0*/  MUFU.TANH R27, R27 ;  /* 0x0000001b001b7308 */ /* 0x000fe20000002400 */
[----:B-1----:R-:W-:Y:S01]  /*123b0*/  IADD3 R22, R108, 0x19, RZ ;  /* 0x000000196c167810 */ /* 0x002fe20007ffe0ff */
[CC--:B--2---:R-:W-:Y:S02]  /*123c0*/  FFMA.FTZ R121, R0.reuse, R26.reuse, R121 ;  /* 0x0000001a00797223 */ /* 0x0c4fe40000010079 */
[----:B------:R-:W-:Y:S01]  /*123d0*/  FFMA.FTZ R130, R0, R26, R131 ;  /* 0x0000001a00827223 */ /* 0x000fe20000010083 */
[----:B------:R-:W-:Y:S02]  /*123e0*/  IADD3 R26, R108, 0x20, RZ ;  /* 0x000000206c1a7810 */ /* 0x000fe40007ffe0ff */
[----:B------:R-:W-:Y:S01]  /*123f0*/  FSEL R166, R121, -INF , !P5 ;  /* 0xff80000079a67808 */ /* 0x000fe20006800000 */
[----:B------:R1:W2:Y:S01]  /*12400*/  I2F R24, R20 ;  /* 0x0000001400187306 */ /* 0x0002a20000201400 */
[----:B------:R-:W-:Y:S02]  /*12410*/  FSEL R130, R130, -INF , !P1 ;  /* 0xff80000082827808 */ /* 0x000fe40004800000 */
[----:B------:R-:W-:-:S02]  /*12420*/  ISETP.GE.AND P5, PT, R28, R105, PT ;  /* 0x000000691c00720c */ /* 0x000fc40003fa6270 */
[----:B------:R-:W-:-:S03]  /*12430*/  ISETP.GE.AND P1, PT, R28, R106, PT ;  /* 0x0000006a1c00720c */ /* 0x000fc60003f26270 */
[----:B------:R-:W-:Y:S08]  /*12440*/  MUFU.TANH R21, R21 ;  /* 0x0000001500157308 */ /* 0x000ff00000002400 */
[----:B------:R3:W4:Y:S01]  /*12450*/  I2F R30, R22 ;  /* 0x00000016001e7306 */ /* 0x0007220000201400 */
[----:B-1----:R-:W-:Y:S01]  /*12460*/  IADD3 R20, R108, 0x21, RZ ;  /* 0x000000216c147810 */ /* 0x002fe20007ffe0ff */
[----:B--2---:R-:W-:-:S02]  /*12470*/  FFMA.FTZ R25, R0, R24, R25 ;  /* 0x0000001800197223 */ /* 0x004fc40000010019 */
[----:B------:R-:W-:-:S03]  /*12480*/  FFMA.FTZ R27, R0, R24, R27 ;  /* 0x00000018001b7223 */ /* 0x000fc6000001001b */
[----:B------:R-:W-:Y:S01]  /*12490*/  FSEL R198, R25, -INF , !P6 ;  /* 0xff80000019c67808 */ /* 0x000fe20007000000 */
[----:B------:R-:W1:Y:S01]  /*124a0*/  I2F R33, R28 ;  /* 0x0000001c00217306 */ /* 0x000e620000201400 */
[----:B------:R-:W-:Y:S02]  /*124b0*/  FSEL R192, R27, -INF , !P4 ;  /* 0xff8000001bc07808 */ /* 0x000fe40006000000 */
[C---:B------:R-:W-:Y:S02]  /*124c0*/  ISETP.GE.AND P6, PT, R22.reuse, R105, PT ;  /* 0x000000691600720c */ /* 0x040fe40003fc6270 */
[----:B------:R-:W-:Y:S02]  /*124d0*/  ISETP.GE.AND P4, PT, R22, R106, PT ;  /* 0x0000006a1600720c */ /* 0x000fe40003f86270 */
[C---:B------:R-:W-:Y:S01]  /*124e0*/  IADD3 R25, R108.reuse, 0x28, RZ ;  /* 0x000000286c197810 */ /* 0x040fe20007ffe0ff */
[----:B------:R-:W2:Y:S01]  /*124f0*/  MUFU.TANH R23, R23 ;  /* 0x0000001700177308 */ /* 0x000ea20000002400 */
[----:B---3--:R-:W-:Y:S01]  /*12500*/  IADD3 R22, R108, 0x29, RZ ;  /* 0x000000296c167810 */ /* 0x008fe20007ffe0ff */
[----:B----4-:R-:W-:-:S05]  /*12510*/  FFMA.FTZ R194, R0, R30, R21 ;  /* 0x0000001e00c27223 */ /* 0x010fca0000010015 */
[----:B------:R-:W-:Y:S01]  /*12520*/  FSEL R194, R194, -INF , !P6 ;  /* 0xff800000c2c27808 */ /* 0x000fe20007000000 */
[----:B------:R-:W-:Y:S01]  /*12530*/  MUFU.TANH R17, R17 ;  /* 0x0000001100117308 */ /* 0x000fe20000002400 */
[----:B-1----:R-:W-:Y:S01]  /*12540*/  FFMA.FTZ R119, R0, R33, R119 ;  /* 0x0000002100777223 */ /* 0x002fe20000010077 */
[----:B------:R-:W-:Y:S01]  /*12550*/  ISETP.GE.AND P6, PT, R20, R105, PT ;  /* 0x000000691400720c */ /* 0x000fe20003fc6270 */
[----:B------:R-:W-:-:S03]  /*12560*/  FFMA.FTZ R127, R0, R33, R127 ;  /* 0x00000021007f7223 */ /* 0x000fc6000001007f */
[----:B------:R-:W-:Y:S02]  /*12570*/  FSEL R196, R119, -INF , !P5 ;  /* 0xff80000077c47808 */ /* 0x000fe40006800000 */
[----:B------:R-:W-:Y:S01]  /*12580*/  MUFU.TANH R19, R19 ;  /* 0x0000001300137308 */ /* 0x000fe20000002400 */
[----:B--2---:R-:W-:Y:S01]  /*12590*/  FFMA.FTZ R190, R0, R30, R23 ;  /* 0x0000001e00be7223 */ /* 0x004fe20000010017 */
[----:B------:R-:W-:Y:S02]  /*125a0*/  FSEL R172, R127, -INF , !P1 ;  /* 0xff8000007fac7808 */ /* 0x000fe40004800000 */
[C---:B------:R-:W-:Y:S02]  /*125b0*/  ISETP.GE.AND P5, PT, R26.reuse, R105, PT ;  /* 0x000000691a00720c */ /* 0x040fe40003fa6270 */
[----:B------:R-:W-:Y:S02]  /*125c0*/  ISETP.GE.AND P1, PT, R26, R106, PT ;  /* 0x0000006a1a00720c */ /* 0x000fe40003f26270 */
[----:B------:R1:W2:Y:S01]  /*125d0*/  I2F R31, R26 ;  /* 0x0000001a001f7306 */ /* 0x0002a20000201400 */
[----:B------:R-:W-:-:S02]  /*125e0*/  FSEL R190, R190, -INF , !P4 ;  /* 0xff800000bebe7808 */ /* 0x000fc40006000000 */
[----:B------:R-:W-:-:S05]  /*125f0*/  ISETP.GE.AND P4, PT, R20, R106, PT ;  /* 0x0000006a1400720c */ /* 0x000fca0003f86270 */
[----:B------:R-:W3:Y:S08]  /*12600*/  I2F R24, R20 ;  /* 0x0000001400187306 */ /* 0x000ef00000201400 */
[----:B------:R-:W-:Y:S01]  /*12610*/  MUFU.TANH R13, R13 ;  /* 0x0000000d000d7308 */ /* 0x000fe20000002400 */
[----:B-1----:R-:W-:Y:S01]  /*12620*/  IADD3 R26, R108, 0x30, RZ ;  /* 0x000000306c1a7810 */ /* 0x002fe20007ffe0ff */
[----:B--2---:R-:W-:-:S02]  /*12630*/  FFMA.FTZ R117, R0, R31, R117 ;  /* 0x0000001f00757223 */ /* 0x004fc40000010075 */
[----:B------:R-:W-:-:S03]  /*12640*/  FFMA.FTZ R125, R0, R31, R125 ;  /* 0x0000001f007d7223 */ /* 0x000fc6000001007d */
[----:B------:R-:W-:Y:S01]  /*12650*/  FSEL R182, R117, -INF , !P5 ;  /* 0xff80000075b67808 */ /* 0x000fe20006800000 */
[----:B------:R-:W-:Y:S01]  /*12660*/  MUFU.TANH R15, R15 ;  /* 0x0000000f000f7308 */ /* 0x000fe20000002400 */
[CC--:B---3--:R-:W-:Y:S01]  /*12670*/  FFMA.FTZ R186, R0.reuse, R24.reuse, R17 ;  /* 0x0000001800ba7223 */ /* 0x0c8fe20000010011 */
[----:B------:R-:W-:Y:S01]  /*12680*/  FSEL R180, R125, -INF , !P1 ;  /* 0xff8000007db47808 */ /* 0x000fe20004800000 */
[----:B------:R-:W-:Y:S01]  /*12690*/  FFMA.FTZ R178, R0, R24, R19 ;  /* 0x0000001800b27223 */ /* 0x000fe20000010013 */
[----:B------:R-:W-:Y:S02]  /*126a0*/  IADD3 R19, R108, 0x38, RZ ;  /* 0x000000386c137810 */ /* 0x000fe40007ffe0ff */
[----:B------:R-:W-:Y:S02]  /*126b0*/  FSEL R186, R186, -INF , !P6 ;  /* 0xff800000baba7808 */ /* 0x000fe40007000000 */
[----:B------:R-:W1:Y:S01]  /*126c0*/  I2F R21, R22 ;  /* 0x0000001600157306 */ /* 0x000e620000201400 */
[----:B------:R-:W-:-:S02]  /*126d0*/  FSEL R178, R178, -INF , !P4 ;  /* 0xff800000b2b27808 */ /* 0x000fc40006000000 */
[CC--:B------:R-:W-:Y:S02]  /*126e0*/  ISETP.GE.AND P5, PT, R25.reuse, R105.reuse, PT ;  /* 0x000000691900720c */ /* 0x0c0fe40003fa6270 */
[-C--:B------:R-:W-:Y:S02]  /*126f0*/  ISETP.GE.AND P1, PT, R25, R106.reuse, PT ;  /* 0x0000006a1900720c */ /* 0x080fe40003f26270 */
[C---:B------:R-:W-:Y:S01]  /*12700*/  ISETP.GE.AND P6, PT, R22.reuse, R105, PT ;  /* 0x000000691600720c */ /* 0x040fe20003fc6270 */
[----:B------:R-:W-:Y:S01]  /*12710*/  MUFU.TANH R115, R115 ;  /* 0x0000007300737308 */ /* 0x000fe20000002400 */
[----:B------:R-:W-:-:S07]  /*12720*/  ISETP.GE.AND P4, PT, R22, R106, PT ;  /* 0x0000006a1600720c */ /* 0x000fce0003f86270 */
[----:B------:R-:W2:Y:S01]  /*12730*/  I2F R27, R25 ;  /* 0x00000019001b7306 */ /* 0x000ea20000201400 */
[CC--:B-1----:R-:W-:Y:S02]  /*12740*/  FFMA.FTZ R188, R0.reuse, R21.reuse, R13 ;  /* 0x0000001500bc7223 */ /* 0x0c2fe4000001000d */
[----:B------:R-:W-:Y:S02]  /*12750*/  FFMA.FTZ R174, R0, R21, R15 ;  /* 0x0000001500ae7223 */ /* 0x000fe4000001000f */
[----:B------:R-:W-:Y:S01]  /*12760*/  FMUL.FTZ R15, R34, c[0x0][0x2ec] ;  /* 0x0000bb00220f7a20 */ /* 0x000fe20000410000 */
[----:B------:R-:W-:Y:S02]  /*12770*/  FSEL R188, R188, -INF , !P6 ;  /* 0xff800000bcbc7808 */ /* 0x000fe40007000000 */
[----:B------:R-:W-:Y:S01]  /*12780*/  MUFU.TANH R113, R113 ;  /* 0x0000007100717308 */ /* 0x000fe20000002400 */
[----:B------:R-:W-:-:S07]  /*12790*/  FSEL R174, R174, -INF , !P4 ;  /* 0xff800000aeae7808 */ /* 0x000fce0006000000 */
[----:B------:R-:W-:Y:S01]  /*127a0*/  MUFU.TANH R29, R29 ;  /* 0x0000001d001d7308 */ /* 0x000fe20000002400 */
[CC--:B--2---:R-:W-:Y:S02]  /*127b0*/  FFMA.FTZ R115, R0.reuse, R27.reuse, R115 ;  /* 0x0000001b00737223 */ /* 0x0c4fe40000010073 */
[----:B------:R-:W-:-:S03]  /*127c0*/  FFMA.FTZ R123, R0, R27, R123 ;  /* 0x0000001b007b7223 */ /* 0x000fc6000001007b */
[----:B------:R-:W-:Y:S02]  /*127d0*/  FSEL R184, R115, -INF , !P5 ;  /* 0xff80000073b87808 */ /* 0x000fe40006800000 */
[----:B------:R-:W1:Y:S01]  /*127e0*/  I2F R20, R26 ;  /* 0x0000001a00147306 */ /* 0x000e620000201400 */
[----:B------:R-:W-:Y:S02]  /*127f0*/  FSEL R176, R123, -INF , !P1 ;  /* 0xff8000007bb07808 */ /* 0x000fe40004800000 */
[C---:B------:R-:W-:Y:S02]  /*12800*/  ISETP.GE.AND P5, PT, R26.reuse, R105, PT ;  /* 0x000000691a00720c */ /* 0x040fe40003fa6270 */
[----:B------:R-:W-:-:S03]  /*12810*/  ISETP.GE.AND P1, PT, R26, R106, PT ;  /* 0x0000006a1a00720c */ /* 0x000fc60003f26270 */
[----:B------:R2:W-:Y:S08]  /*12820*/  MUFU.TANH R23, R4 ;  /* 0x0000000400177308 */ /* 0x0005f00000002400 */
[----:B------:R3:W-:Y:S01]  /*12830*/  MUFU.TANH R25, R6 ;  /* 0x0000000600197308 */ /* 0x0007e20000002400 */
[CC--:B-1----:R-:W-:Y:S02]  /*12840*/  FFMA.FTZ R113, R0.reuse, R20.reuse, R113 ;  /* 0x0000001400717223 */ /* 0x0c2fe40000010071 */
[----:B------:R-:W-:-:S03]  /*12850*/  FFMA.FTZ R29, R0, R20, R29 ;  /* 0x00000014001d7223 */ /* 0x000fc6000001001d */
[----:B------:R-:W-:Y:S02]  /*12860*/  FSEL R123, R113, -INF , !P5 ;  /* 0xff800000717b7808 */ /* 0x000fe40006800000 */
[----:B--2---:R-:W-:Y:S01]  /*12870*/  IADD3 R4, R108, 0x31, RZ ;  /* 0x000000316c047810 */ /* 0x004fe20007ffe0ff */
[----:B------:R-:W1:Y:S01]  /*12880*/  I2F R22, R19 ;  /* 0x0000001300167306 */ /* 0x000e620000201400 */
[----:B------:R-:W-:Y:S02]  /*12890*/  FSEL R122, R29, -INF , !P1 ;  /* 0xff8000001d7a7808 */ /* 0x000fe40004800000 */
[CC--:B------:R-:W-:Y:S02]  /*128a0*/  ISETP.GE.AND P6, PT, R4.reuse, R105.reuse, PT ;  /* 0x000000690400720c */ /* 0x0c0fe40003fc6270 */
[----:B------:R-:W-:Y:S02]  /*128b0*/  ISETP.GE.AND P4, PT, R4, R106, PT ;  /* 0x0000006a0400720c */ /* 0x000fe40003f86270 */
[----:B---3--:R-:W-:Y:S01]  /*128c0*/  IADD3 R6, R108, 0x39, RZ ;  /* 0x000000396c067810 */ /* 0x008fe20007ffe0ff */
[----:B------:R-:W-:Y:S01]  /*128d0*/  MUFU.TANH R9, R9 ;  /* 0x0000000900097308 */ /* 0x000fe20000002400 */
[----:B------:R-:W-:-:S02]  /*128e0*/  ISETP.GE.AND P5, PT, R19, R105, PT ;  /* 0x000000691300720c */ /* 0x000fc40003fa6270 */
[----:B------:R-:W-:-:S05]  /*128f0*/  ISETP.GE.AND P1, PT, R19, R106, PT ;  /* 0x0000006a1300720c */ /* 0x000fca0003f26270 */
[----:B------:R-:W-:Y:S01]  /*12900*/  MUFU.TANH R11, R11 ;  /* 0x0000000b000b7308 */ /* 0x000fe20000002400 */
[CC--:B-1----:R-:W-:Y:S02]  /*12910*/  FFMA.FTZ R23, R0.reuse, R22.reuse, R23 ;  /* 0x0000001600177223 */ /* 0x0c2fe40000010017 */
[----:B------:R-:W-:-:S03]  /*12920*/  FFMA.FTZ R25, R0, R22, R25 ;  /* 0x0000001600197223 */ /* 0x000fc60000010019 */
[----:B------:R-:W-:Y:S02]  /*12930*/  FSEL R124, R23, -INF , !P5 ;  /* 0xff800000177c7808 */ /* 0x000fe40006800000 */
[----:B------:R-:W1:Y:S01]  /*12940*/  I2F R17, R4 ;  /* 0x0000000400117306 */ /* 0x000e620000201400 */
[----:B------:R-:W-:Y:S02]  /*12950*/  FSEL R118, R25, -INF , !P1 ;  /* 0xff80000019767808 */ /* 0x000fe40004800000 */
[C---:B------:R-:W-:Y:S02]  /*12960*/  ISETP.GE.AND P5, PT, R6.reuse, R105, PT ;  /* 0x000000690600720c */ /* 0x040fe40003fa6270 */
[----:B------:R-:W-:-:S03]  /*12970*/  ISETP.GE.AND P1, PT, R6, R106, PT ;  /* 0x0000006a0600720c */ /* 0x000fc60003f26270 */
[----:B------:R-:W-:Y:S08]  /*12980*/  I2F R101, R108 ;  /* 0x0000006c00657306 */ /* 0x000ff00000201400 */
[----:B------:R-:W2:Y:S01]  /*12990*/  MUFU.TANH R32, R32 ;  /* 0x0000002000207308 */ /* 0x000ea20000002400 */
[CC--:B-1----:R-:W-:Y:S02]  /*129a0*/  FFMA.FTZ R9, R0.reuse, R17.reuse, R9 ;  /* 0x0000001100097223 */ /* 0x0c2fe40000010009 */
[----:B------:R-:W-:-:S03]  /*129b0*/  FFMA.FTZ R11, R0, R17, R11 ;  /* 0x00000011000b7223 */ /* 0x000fc6000001000b */
[----:B------:R-:W-:Y:S02]  /*129c0*/  FSEL R125, R9, -INF , !P6 ;  /* 0xff800000097d7808 */ /* 0x000fe40007000000 */
[----:B------:R2:W-:Y:S01]  /*129d0*/  I2F R13, R6 ;  /* 0x00000006000d7306 */ /* 0x0005e20000201400 */
[----:B------:R-:W-:Y:S01]  /*129e0*/  FSEL R120, R11, -INF , !P4 ;  /* 0xff8000000b787808 */ /* 0x000fe20006000000 */
[----:B------:R-:W-:Y:S01]  /*129f0*/  BAR.SYNC.DEFER_BLOCKING 0x0 ;  /* 0x0000000000007b1d */ /* 0x000fe20000010000 */
[C---:B------:R-:W-:Y:S02]  /*12a00*/  ISETP.GE.AND P6, PT, R108.reuse, R105, PT ;  /* 0x000000696c00720c */ /* 0x040fe40003fc6270 */
[----:B------:R-:W-:-:S03]  /*12a10*/  ISETP.GE.AND P4, PT, R108, R106, PT ;  /* 0x0000006a6c00720c */ /* 0x000fc60003f86270 */
[----:B------:R-:W1:Y:S08]  /*12a20*/  MUFU.TANH R15, R15 ;  /* 0x0000000f000f7308 */ /* 0x000e700000002400 */
[----:B------:R-:W3:Y:S01]  /*12a30*/  MUFU.TANH R4, R5 ;  /* 0x0000000500047308 */ /* 0x000ee20000002400 */
[----:B--2---:R-:W-:-:S05]  /*12a40*/  FFMA.FTZ R6, R0, R101, R32 ;  /* 0x0000006500067223 */ /* 0x004fca0000010020 */
[----:B------:R-:W-:Y:S02]  /*12a50*/  FSEL R6, R6, -INF , !P6 ;  /* 0xff80000006067808 */ /* 0x000fe40007000000 */
[----:B------:R-:W2:Y:S01]  /*12a60*/  MUFU.TANH R7, R7 ;  /* 0x0000000700077308 */ /* 0x000ea20000002400 */
[C---:B-1----:R-:W-:Y:S02]  /*12a70*/  FFMA.FTZ R15, R0.reuse, R101, R15 ;  /* 0x00000065000f7223 */ /* 0x042fe4000001000f */
[----:B---3--:R-:W-:-:S03]  /*12a80*/  FFMA.FTZ R126, R0, R13, R4 ;  /* 0x0000000d007e7223 */ /* 0x008fc60000010004 */
[----:B------:R-:W-:Y:S02]  /*12a90*/  FSEL R4, R15, -INF , !P4 ;  /* 0xff8000000f047808 */ /* 0x000fe40006000000 */
        /* <DEDUP_REMOVED lines=64> */
.L_x_7398:
[----:B------:R-:W-:-:S05]  /*12ea0*/  IMAD.MOV.U32 R9, RZ, RZ, c[0x0][0x198] ;  /* 0x00006600ff097624 */ /* 0x000fca00078e00ff */
[----:B------:R-:W-:-:S04]  /*12eb0*/  LEA R9, -R9, RZ, 0x6 ;  /* 0x000000ff09097211 */ /* 0x000fc800078e31ff */
[----:B------:R-:W-:Y:S02]  /*12ec0*/  SHF.R.S32.HI R22, RZ, 0x1f, R9 ;  /* 0x0000001fff167819 */ /* 0x000fe40000011409 */
.L_x_7399:
[----:B------:R-:W-:Y:S02]  /*12ed0*/  LOP3.LUT R7, R164, 0x1, RZ, 0xc0, !PT ;  /* 0x00000001a4077812 */ /* 0x000fe400078ec0ff */
[CC--:B------:R-:W-:Y:S02]  /*12ee0*/  @P2 IADD3 R5, P0, R152.reuse, R9.reuse, RZ ;  /* 0x0000000998052210 */ /* 0x0c0fe40007f1e0ff */
        /* <DEDUP_REMOVED lines=13> */
[--C-:B------:R-:W-:Y:S01]  /*12fc0*/  @P2 IMAD.MOV.U32 R21, RZ, RZ, R31.reuse ;  /* 0x000000ffff152224 */ /* 0x100fe200078e001f */
[-CC-:B------:R-:W-:Y:S01]  /*12fd0*/  @!P1 LEA.HI.X R29, R7, R157.reuse, R20.reuse, 0x1, P5 ;  /* 0x0000009d071d9211 */ /* 0x180fe200028f0c14 */
[----:B------:R-:W-:Y:S01]  /*12fe0*/  IMAD.X R20, R151, 0x1, R20, P4 ;  /* 0x0000000197147824 */ /* 0x000fe200020e0614 */
[-C--:B------:R-:W-:Y:S01]  /*12ff0*/  @!P1 LEA R34, P4, R5, R160.reuse, 0x1 ;  /* 0x000000a005229211 */ /* 0x080fe200078808ff */
[----:B------:R-:W-:Y:S01]  /*13000*/  @!P1 IMAD.X R22, R151, 0x1, R22, P6 ;  /* 0x0000000197169824 */ /* 0x000fe200030e0616 */
[-C--:B------:R-:W-:Y:S01]  /*13010*/  @P2 LEA R32, P0, R5, R160.reuse, 0x1 ;  /* 0x000000a005202211 */ /* 0x080fe200078008ff */
[----:B------:R-:W-:Y:S01]  /*13020*/  @!PT LDS RZ, [RZ] ;  /* 0x00000000fffff984 */ /* 0x000fe20000000800 */
[----:B------:R-:W-:Y:S01]  /*13030*/  @!PT LDS RZ, [RZ] ;  /* 0x00000000fffff984 */ /* 0x000fe20000000800 */
[----:B------:R-:W-:Y:S01]  /*13040*/  @!PT LDS RZ, [RZ] ;  /* 0x00000000fffff984 */ /* 0x000fe20000000800 */
[----:B------:R1:W-:Y:S01]  /*13050*/  @!P1 LDGSTS.E.BYPASS.LTC128B.128 [R165+0x4000], [R30.64] ;  /* 0x040000001ea59fae */ /* 0x0003e2000b901d46 */
[----:B------:R-:W-:Y:S01]  /*13060*/  @!P1 LEA R104, P5, R9, R160, 0x1 ;  /* 0x000000a009689211 */ /* 0x000fe200078a08ff */
[----:B------:R-:W-:Y:S01]  /*13070*/  IMAD.MOV.U32 R160, RZ, RZ, R30 ;  /* 0x000000ffffa07224 */ /* 0x000fe200078e001e */
[CCC-:B------:R-:W-:Y:S01]  /*13080*/  @!P1 LEA.HI.X R35, R5.reuse, R157.reuse, R20.reuse, 0x1, P4 ;  /* 0x0000009d05239211 */ /* 0x1c0fe200020f0c14 */
[----:B------:R1:W-:Y:S01]  /*13090*/  @P1 STS.128 [R165+0x4000], RZ ;  /* 0x004000ffa5001388 */ /* 0x0003e20000000c00 */
        /* <DEDUP_REMOVED lines=40> */
.L_x_7397:
        /* <DEDUP_REMOVED lines=55> */
[----:B------:R-:W-:Y:S01]  /*13690*/  FADD.FTZ R105, R3, -R6 ;  /* 0x8000000603697221 */ /* 0x000fe20000010000 */
[----:B------:R-:W-:Y:S01]  /*136a0*/  LDSM.16.MT88.4 R16, [R142+0x8000] ;  /* 0x008000008e10783b */ /* 0x000fe20000004200 */
[----:B------:R-:W-:-:S02]  /*136b0*/  FMUL.FTZ R119, R2, c[0x0][0x23c] ;  /* 0x00008f0002777a20 */ /* 0x000fc40000410000 */
[----:B------:R-:W-:Y:S02]  /*136c0*/  FFMA.FTZ R112, R10, c[0x0][0x23c], -R127 ;  /* 0x00008f000a707a23 */ /* 0x000fe4000001087f */
[--C-:B------:R-:W-:Y:S01]  /*136d0*/  FFMA.FTZ R116, R4, c[0x0][0x23c], -R121.reuse ;  /* 0x00008f0004747a23 */ /* 0x100fe20000010879 */
[----:B------:R-:W1:Y:S01]  /*136e0*/  MUFU.EX2 R117, R117 ;  /* 0x0000007500757308 */ /* 0x000e620000000800 */
[--C-:B------:R-:W-:Y:S02]  /*136f0*/  FFMA.FTZ R101, R14, c[0x0][0x23c], -R121.reuse ;  /* 0x00008f000e657a23 */ /* 0x100fe40000010879 */
[----:B------:R-:W-:Y:S02]  /*13700*/  FMUL.FTZ R105, R105, c[0x0][0x23c] ;  /* 0x00008f0069697a20 */ /* 0x000fe40000410000 */
[--C-:B------:R-:W-:Y:S02]  /*13710*/  FFMA.FTZ R2, R12, c[0x0][0x23c], -R121.reuse ;  /* 0x00008f000c027a23 */ /* 0x100fe40000010879 */
[----:B------:R-:W-:Y:S01]  /*13720*/  FFMA.FTZ R4, R8, c[0x0][0x23c], -R121 ;  /* 0x00008f0008047a23 */ /* 0x000fe20000010879 */
[----:B------:R-:W-:Y:S01]  /*13730*/  MUFU.EX2 R113, R113 ;  /* 0x0000007100717308 */ /* 0x000fe20000000800 */
[----:B------:R-:W-:Y:S01]  /*13740*/  LDSM.16.MT88.4 R8, [R144+0x8000] ;  /* 0x008000009008783b */ /* 0x000fe20000004200 */
[----:B------:R-:W-:-:S02]  /*13750*/  FFMA.FTZ R166, R166, c[0x0][0x23c], -R127 ;  /* 0x00008f00a6a67a23 */ /* 0x000fc4000001087f */
[--C-:B------:R-:W-:Y:S02]  /*13760*/  FFMA.FTZ R131, R198, c[0x0][0x23c], -R127.reuse ;  /* 0x00008f00c6837a23 */ /* 0x100fe4000001087f */
        /* <DEDUP_REMOVED lines=8> */
[--C-:B------:R-:W-:Y:S02]  /*137f0*/  FFMA.FTZ R167, R190, c[0x0][0x23c], -R121.reuse ;  /* 0x00008f00bea77a23 */ /* 0x100fe40000010879 */
[--C-:B------:R-:W-:Y:S02]  /*13800*/  FFMA.FTZ R173, R180, c[0x0][0x23c], -R121.reuse ;  /* 0x00008f00b4ad7a23 */ /* 0x100fe40000010879 */
[--C-:B------:R-:W-:Y:S01]  /*13810*/  FFMA.FTZ R178, R178, c[0x0][0x23c], -R121.reuse ;  /* 0x00008f00b2b27a23 */ /* 0x100fe20000010879 */
        /* <DEDUP_REMOVED lines=12> */
[----:B------:R-:W-:-:S06]  /*138e0*/  FFMA.FTZ R118, R118, c[0x0][0x23c], -R121 ;  /* 0x00008f0076767a23 */ /* 0x000fcc0000010879 */
[----:B------:R-:W1:Y:S08]  /*138f0*/  MUFU.EX2 R119, R119 ;  /* 0x0000007700777308 */ /* 0x000e700000000800 */
[----:B------:R-:W3:Y:S01]  /*13900*/  MUFU.EX2 R2, R2 ;  /* 0x0000000200027308 */ /* 0x000ee20000000800 */
[-C--:B--2---:R-:W-:Y:S02]  /*13910*/  FMUL.FTZ R28, R72, R105.reuse ;  /* 0x00000069481c7220 */ /* 0x084fe40000410000 */
[----:B------:R-:W-:-:S02]  /*13920*/  FMUL.FTZ R29, R73, R105 ;  /* 0x00000069491d7220 */ /* 0x000fc40000410000 */
[-C--:B------:R-:W-:Y:S02]  /*13930*/  FMUL.FTZ R68, R68, R105.reuse ;  /* 0x0000006944447220 */ /* 0x080fe40000410000 */
[----:B------:R-:W-:Y:S01]  /*13940*/  FMUL.FTZ R69, R69, R105 ;  /* 0x0000006945457220 */ /* 0x000fe20000410000 */
[----:B------:R-:W-:Y:S01]  /*13950*/  MUFU.EX2 R166, R166 ;  /* 0x000000a600a67308 */ /* 0x000fe20000000800 */
[-C--:B-1----:R-:W-:Y:S02]  /*13960*/  FMUL.FTZ R30, R74, R119.reuse ;  /* 0x000000774a1e7220 */ /* 0x082fe40000410000 */
[-C--:B------:R-:W-:Y:S02]  /*13970*/  FMUL.FTZ R31, R75, R119.reuse ;  /* 0x000000774b1f7220 */ /* 0x080fe40000410000 */
[-C--:B------:R-:W-:Y:S01]  /*13980*/  FMUL.FTZ R70, R70, R119.reuse ;  /* 0x0000007746467220 */ /* 0x080fe20000410000 */
[----:B------:R-:W-:Y:S01]  /*13990*/  LDSM.16.MT88.4 R72, [R142+0xa000] ;  /* 0x00a000008e48783b */ /* 0x000fe20000004200 */
[----:B------:R-:W-:Y:S01]  /*139a0*/  FMUL.FTZ R71, R71, R119 ;  /* 0x0000007747477220 */ /* 0x000fe20000410000 */
[----:B---3--:R-:W-:Y:S01]  /*139b0*/  F2FP.BF16.PACK_AB R111, R2, R3 ;  /* 0x00000003026f723e */ /* 0x008fe200000010ff */
[-C--:B------:R-:W-:Y:S01]  /*139c0*/  FMUL.FTZ R20, R80, R105.reuse ;  /* 0x0000006950147220 */ /* 0x080fe20000410000 */
[----:B------:R-:W1:Y:S01]  /*139d0*/  MUFU.EX2 R131, R131 ;  /* 0x0000008300837308 */ /* 0x000e620000000800 */
[----:B------:R-:W-:-:S02]  /*139e0*/  FMUL.FTZ R21, R81, R105 ;  /* 0x0000006951157220 */ /* 0x000fc40000410000 */
[-C--:B------:R-:W-:Y:S02]  /*139f0*/  FMUL.FTZ R22, R82, R119.reuse ;  /* 0x0000007752167220 */ /* 0x080fe40000410000 */
[C---:B------:R-:W-:Y:S01]  /*13a00*/  HMMA.16816.F32.BF16 R28, R108.reuse, R32, R28 ;  /* 0x000000206c1c723c */ /* 0x040fe2000004181c */
[----:B------:R-:W-:Y:S02]  /*13a10*/  FMUL.FTZ R23, R83, R119 ;  /* 0x0000007753177220 */ /* 0x000fe40000410000 */
[-C--:B------:R-:W-:Y:S01]  /*13a20*/  FMUL.FTZ R76, R76, R105.reuse ;  /* 0x000000694c4c7220 */ /* 0x080fe20000410000 */
[----:B------:R-:W-:Y:S01]  /*13a30*/  MUFU.EX2 R129, R129 ;  /* 0x0000008100817308 */ /* 0x000fe20000000800 */
[----:B------:R-:W-:Y:S01]  /*13a40*/  FMUL.FTZ R77, R77, R105 ;  /* 0x000000694d4d7220 */ /* 0x000fe20000410000 */
[----:B------:R-:W-:Y:S01]  /*13a50*/  LDSM.16.MT88.4 R80, [R142+0x8800] ;  /* 0x008800008e50783b */ /* 0x000fe20000004200 */
        /* <DEDUP_REMOVED lines=9> */
[----:B------:R-:W-:Y:S02]  /*13af0*/  FMUL.FTZ R55, R55, R119 ;  /* 0x0000007737377220 */ /* 0x000fe40000410000 */
        /* <DEDUP_REMOVED lines=21> */
[----:B--2---:R-:W-:Y:S01]  /*13c50*/  HMMA.16816.F32.BF16 R52, R108, R68, R52 ;  /* 0x000000446c34723c */ /* 0x004fe20000041834 */
[----:B------:R-:W-:-:S02]  /*13c60*/  FMUL.FTZ R47, R47, R119 ;  /* 0x000000772f2f7220 */ /* 0x000fc40000410000 */
[-C--:B------:R-:W-:Y:S01]  /*13c70*/  FMUL.FTZ R48, R48, R105.reuse ;  /* 0x0000006930307220 */ /* 0x080fe20000410000 */
[----:B------:R-:W-:Y:S01]  /*13c80*/  MUFU.EX2 R173, R173 ;  /* 0x000000ad00ad7308 */ /* 0x000fe20000000800 */
[----:B------:R-:W-:Y:S02]  /*13c90*/  FMUL.FTZ R49, R49, R105 ;  /* 0x0000006931317220 */ /* 0x000fe40000410000 */
        /* <DEDUP_REMOVED lines=8> */
[C---:B---3--:R-:W-:Y:S01]  /*13d20*/  HMMA.16816.F32.BF16 R36, R108.reuse, R76, R36 ;  /* 0x0000004c6c24723c */ /* 0x048fe20000041824 */
[----:B------:R-:W-:Y:S02]  /*13d30*/  FMUL.FTZ R7, R99, R119 ;  /* 0x0000007763077220 */ /* 0x000fe40000410000 */
[-C--:B------:R-:W-:Y:S01]  /*13d40*/  FMUL.FTZ R92, R92, R105.reuse ;  /* 0x000000695c5c7220 */ /* 0x080fe20000410000 */
[----:B------:R-:W-:Y:S01]  /*13d50*/  MUFU.EX2 R175, R175 ;  /* 0x000000af00af7308 */ /* 0x000fe20000000800 */
[----:B------:R-:W-:Y:S02]  /*13d60*/  FMUL.FTZ R93, R93, R105 ;  /* 0x000000695d5d7220 */ /* 0x000fe40000410000 */
[-C--:B------:R-:W-:Y:S01]  /*13d70*/  FMUL.FTZ R94, R94, R119.reuse ;  /* 0x000000775e5e7220 */ /* 0x080fe20000410000 */
[----:B------:R-:W-:Y:S01]  /*13d80*/  HMMA.16816.F32.BF16 R40, R108, R78, R40 ;  /* 0x0000004e6c28723c */ /* 0x000fe20000041828 */
[----:B------:R-:W-:Y:S01]  /*13d90*/  LDSM.16.MT88.4 R76, [R141+0x8800] ;  /* 0x008800008d4c783b */ /* 0x000fe20000004200 */
[----:B------:R-:W-:-:S02]  /*13da0*/  FMUL.FTZ R95, R95, R119 ;  /* 0x000000775f5f7220 */ /* 0x000fc40000410000 */
[-C--:B------:R-:W-:Y:S01]  /*13db0*/  FMUL.FTZ R60, R60, R105.reuse ;  /* 0x000000693c3c7220 */ /* 0x080fe20000410000 */
[----:B------:R-:W-:Y:S01]  /*13dc0*/  MUFU.EX2 R174, R174 ;  /* 0x000000ae00ae7308 */ /* 0x000fe20000000800 */
[----:B------:R-:W-:Y:S02]  /*13dd0*/  FMUL.FTZ R61, R61, R105 ;  /* 0x000000693d3d7220 */ /* 0x000fe40000410000 */
[C---:B------:R-:W-:Y:S01]  /*13de0*/  HMMA.16816.F32.BF16 R44, R108.reuse, R72, R44 ;  /* 0x000000486c2c723c */ /* 0x040fe2000004182c */
[-C--:B------:R-:W-:Y:S02]  /*13df0*/  FMUL.FTZ R62, R62, R119.reuse ;  /* 0x000000773e3e7220 */ /* 0x080fe40000410000 */
[----:B------:R-:W-:Y:S02]  /*13e00*/  FMUL.FTZ R63, R63, R119 ;  /* 0x000000773f3f7220 */ /* 0x000fe40000410000 */
[-C--:B------:R-:W-:Y:S01]  /*13e10*/  FMUL.FTZ R64, R64, R105.reuse ;  /* 0x0000006940407220 */ /* 0x080fe20000410000 */
[----:B------:R-:W-:Y:S01]  /*13e20*/  MUFU.EX2 R123, R123 ;  /* 0x0000007b007b7308 */ /* 0x000fe20000000800 */
[----:B------:R-:W-:Y:S01]  /*13e30*/  FMUL.FTZ R65, R65, R105 ;  /* 0x0000006941417220 */ /* 0x000fe20000410000 */
[----:B------:R-:W-:Y:S01]  /*13e40*/  HMMA.16816.F32.BF16 R48, R108, R74, R48 ;  /* 0x0000004a6c30723c */ /* 0x000fe20000041830 */
[----:B------:R-:W3:Y:S01]  /*13e50*/  LDSM.16.MT88.4 R72, [R144+0x8800] ;  /* 0x008800009048783b */ /* 0x000ee20000004200 */
[----:B------:R-:W-:-:S02]  /*13e60*/  FMUL.FTZ R66, R66, R119 ;  /* 0x0000007742427220 */ /* 0x000fc40000410000 */
[----:B------:R-:W-:Y:S02]  /*13e70*/  FMUL.FTZ R67, R67, R119 ;  /* 0x0000007743437220 */ /* 0x000fe40000410000 */
[-C--:B------:R-:W-:Y:S01]  /*13e80*/  FMUL.FTZ R12, R88, R105.reuse ;  /* 0x00000069580c7220 */ /* 0x080fe20000410000 */
[----:B------:R-:W-:Y:S01]  /*13e90*/  MUFU.EX2 R176, R176 ;  /* 0x000000b000b07308 */ /* 0x000fe20000000800 */
[C---:B------:R-:W-:Y:S01]  /*13ea0*/  HMMA.16816.F32.BF16 R4, R108.reuse, R8, R4 ;  /* 0x000000086c04723c */ /* 0x040fe20000041804 */
[----:B------:R-:W-:Y:S02]  /*13eb0*/  FMUL.FTZ R13, R89, R105 ;  /* 0x00000069590d7220 */ /* 0x000fe40000410000 */
[-C--:B------:R-:W-:Y:S02]  /*13ec0*/  FMUL.FTZ R14, R90, R119.reuse ;  /* 0x000000775a0e7220 */ /* 0x080fe40000410000 */
[----:B------:R-:W-:Y:S02]  /*13ed0*/  FMUL.FTZ R15, R91, R119 ;  /* 0x000000775b0f7220 */ /* 0x000fe40000410000 */
[-C--:B------:R-:W-:Y:S01]  /*13ee0*/  FMUL.FTZ R84, R84, R105.reuse ;  /* 0x0000006954547220 */ /* 0x080fe20000410000 */
[----:B------:R-:W-:Y:S01]  /*13ef0*/  HMMA.16816.F32.BF16 R8, R108, R10, R92 ;  /* 0x0000000a6c08723c */ /* 0x000fe2000004185c */
[----:B------:R-:W-:Y:S01]  /*13f00*/  FMUL.FTZ R85, R85, R105 ;  /* 0x0000006955557220 */ /* 0x000fe20000410000 */
[----:B------:R-:W-:Y:S01]  /*13f10*/  LDSM.16.MT88.4 R92, [R144+0x9800] ;  /* 0x00980000905c783b */ /* 0x000fe20000004200 */
[-C--:B------:R-:W-:Y:S01]  /*13f20*/  FMUL.FTZ R86, R86, R119.reuse ;  /* 0x0000007756567220 */ /* 0x080fe20000410000 */
[----:B------:R-:W-:Y:S01]  /*13f30*/  MUFU.EX2 R124, R124 ;  /* 0x0000007c007c7308 */ /* 0x000fe20000000800 */
[----:B------:R-:W-:-:S02]  /*13f40*/  FMUL.FTZ R87, R87, R119 ;  /* 0x0000007757577220 */ /* 0x000fc40000410000 */
[----:B------:R-:W-:Y:S01]  /*13f50*/  FFMA.FTZ R116, R168, R119, R116 ;  /* 0x00000077a8747223 */ /* 0x000fe20000010074 */
[C---:B--2---:R-:W-:Y:S03]  /*13f60*/  HMMA.16816.F32.BF16 R60, R108.reuse, R68, R60 ;  /* 0x000000446c3c723c */ /* 0x044fe6000004183c */
[----:B------:R-:W-:Y:S01]  /*13f70*/  FADD.FTZ R116, R101, R116 ;  /* 0x0000007465747221 */ /* 0x000fe20000010000 */
[----:B------:R-:W2:Y:S03]  /*13f80*/  MUFU.EX2 R125, R125 ;  /* 0x0000007d007d7308 */ /* 0x000ea60000000800 */
[----:B-1----:R-:W-:Y:S01]  /*13f90*/  F2FP.BF16.PACK_AB R68, R131, R166 ;  /* 0x000000a68344723e */ /* 0x002fe200000010ff */
[----:B------:R-:W-:Y:S01]  /*13fa0*/  HMMA.16816.F32.BF16 R64, R108, R70, R64 ;  /* 0x000000466c40723c */ /* 0x000fe20000041840 */
[----:B----4-:R-:W-:-:S03]  /*13fb0*/  F2FP.BF16.PACK_AB R69, R169, R130 ;  /* 0x00000082a945723e */ /* 0x010fc600000010ff */
[----:B------:R-:W-:Y:S03]  /*13fc0*/  MUFU.EX2 R122, R122 ;  /* 0x0000007a007a7308 */ /* 0x000fe60000000800 */
[----:B------:R-:W-:Y:S01]  /*13fd0*/  F2FP.BF16.PACK_AB R70, R128, R129 ;  /* 0x000000818046723e */ /* 0x000fe200000010ff */
[----:B------:R-:W-:Y:S01]  /*13fe0*/  HMMA.16816.F32.BF16 R12, R108, R16, R12 ;  /* 0x000000106c0c723c */ /* 0x000fe2000004180c */
[----:B-----5:R-:W-:-:S03]  /*13ff0*/  F2FP.BF16.PACK_AB R71, R167, R172 ;  /* 0x000000aca747723e */ /* 0x020fc600000010ff */
[----:B------:R-:W-:Y:S04]  /*14000*/  MUFU.EX2 R118, R118 ;  /* 0x0000007600767308 */ /* 0x000fe80000000800 */
[C---:B---3--:R-:W-:Y:S08]  /*14010*/  HMMA.16816.F32.BF16 R4, R68.reuse, R72, R4 ;  /* 0x000000484404723c */ /* 0x048ff00000041804 */
[C---:B------:R-:W-:Y:S01]  /*14020*/  HMMA.16816.F32.BF16 R8, R68.reuse, R74, R8 ;  /* 0x0000004a4408723c */ /* 0x040fe20000041808 */
[----:B------:R-:W1:Y:S07]  /*14030*/  LDSM.16.MT88.4 R72, [R140+0x8800] ;  /* 0x008800008c48783b */ /* 0x000e6e0000004200 */
[C---:B------:R-:W-:Y:S08]  /*14040*/  HMMA.16816.F32.BF16 R20, R68.reuse, R76, R20 ;  /* 0x0000004c4414723c */ /* 0x040ff00000041814 */
[----:B------:R-:W-:Y:S01]  /*14050*/  HMMA.16816.F32.BF16 R24, R68, R78, R24 ;  /* 0x0000004e4418723c */ /* 0x000fe20000041818 */
[----:B------:R-:W3:Y:S07]  /*14060*/  LDSM.16.MT88.4 R76, [R142+0xa800] ;  /* 0x00a800008e4c783b */ /* 0x000eee0000004200 */
[----:B------:R-:W-:Y:S01]  /*14070*/  HMMA.16816.F32.BF16 R16, R108, R18, R84 ;  /* 0x000000126c10723c */ /* 0x000fe20000041854 */
[----:B------:R-:W-:Y:S06]  /*14080*/  LDSM.16.MT88.4 R84, [R142+0x9800] ;  /* 0x009800008e54783b */ /* 0x000fec0000004200 */
[--C-:B------:R-:W-:Y:S01]  /*14090*/  FFMA.FTZ R110, R182, c[0x0][0x23c], -R127.reuse ;  /* 0x00008f00b66e7a23 */ /* 0x100fe2000001087f */
[----:B------:R-:W-:Y:S01]  /*140a0*/  HMMA.16816.F32.BF16 R12, R68, R80, R12 ;  /* 0x00000050440c723c */ /* 0x000fe2000004180c */
[----:B------:R-:W-:-:S02]  /*140b0*/  FFMA.FTZ R111, R186, c[0x0][0x23c], -R127 ;  /* 0x00008f00ba6f7a23 */ /* 0x000fc4000001087f */
[--C-:B------:R-:W-:Y:S02]  /*140c0*/  FFMA.FTZ R108, R184, c[0x0][0x23c], -R127.reuse ;  /* 0x00008f00b86c7a23 */ /* 0x100fe4000001087f */
[----:B------:R-:W-:Y:S01]  /*140d0*/  FFMA.FTZ R109, R188, c[0x0][0x23c], -R127 ;  /* 0x00008f00bc6d7a23 */ /* 0x000fe2000001087f */
[----:B------:R-:W-:Y:S01]  /*140e0*/  MUFU.EX2 R110, R110 ;  /* 0x0000006e006e7308 */ /* 0x000fe20000000800 */
[--C-:B------:R-:W-:Y:S01]  /*140f0*/  FFMA.FTZ R127, R120, c[0x0][0x23c], -R121.reuse ;  /* 0x00008f00787f7a23 */ /* 0x100fe20000010879 */
[C---:B-1----:R-:W-:Y:S01]  /*14100*/  HMMA.16816.F32.BF16 R28, R68.reuse, R72, R28 ;  /* 0x00000048441c723c */ /* 0x042fe2000004181c */
[----:B------:R-:W-:Y:S01]  /*14110*/  FFMA.FTZ R121, R106, c[0x0][0x23c], -R121 ;  /* 0x00008f006a797a23 */ /* 0x000fe20000010879 */
[----:B--2---:R-:W-:Y:S01]  /*14120*/  F2FP.BF16.PACK_AB R106, R125, R124 ;  /* 0x0000007c7d6a723e */ /* 0x004fe200000010ff */
[----:B------:R-:W-:Y:S01]  /*14130*/  FFMA.FTZ R120, R107, R105, R104 ;  /* 0x000000696b787223 */ /* 0x000fe20000010068 */
[----:B------:R-:W-:Y:S02]  /*14140*/  F2FP.BF16.PACK_AB R104, R176, R123 ;  /* 0x0000007bb068723e */ /* 0x000fe400000010ff */
[----:B------:R-:W-:Y:S01]  /*14150*/  MUFU.EX2 R111, R111 ;  /* 0x0000006f006f7308 */ /* 0x000fe20000000800 */
[----:B------:R-:W-:Y:S01]  /*14160*/  FADD.FTZ R120, R117, R120 ;  /* 0x0000007875787221 */ /* 0x000fe20000010000 */
[----:B------:R-:W-:Y:S01]  /*14170*/  HMMA.16816.F32.BF16 R32, R68, R74, R32 ;  /* 0x0000004a4420723c */ /* 0x000fe20000041820 */
[----:B------:R-:W1:Y:S02]  /*14180*/  LDSM.16.MT88.4 R72, [R141+0xa800] ;  /* 0x00a800008d48783b */ /* 0x000e640000004200 */
[----:B------:R-:W-:-:S03]  /*14190*/  FADD.FTZ R113, R113, R120 ;  /* 0x0000007871717221 */ /* 0x000fc60000010000 */
[----:B------:R-:W-:Y:S02]  /*141a0*/  MUFU.EX2 R108, R108 ;  /* 0x0000006c006c7308 */ /* 0x000fe40000000800 */
[C---:B---3--:R-:W-:Y:S06]  /*141b0*/  HMMA.16816.F32.BF16 R44, R68.reuse, R76, R44 ;  /* 0x0000004c442c723c */ /* 0x048fec000004182c */
[----:B------:R-:W-:Y:S02]  /*141c0*/  MUFU.EX2 R109, R109 ;  /* 0x0000006d006d7308 */ /* 0x000fe40000000800 */
[C---:B------:R-:W-:Y:S01]  /*141d0*/  HMMA.16816.F32.BF16 R48, R68.reuse, R78, R48 ;  /* 0x0000004e4430723c */ /* 0x040fe20000041830 */
[----:B------:R-:W2:Y:S05]  /*141e0*/  LDSM.16.MT88.4 R76, [R140+0xa800] ;  /* 0x00a800008c4c783b */ /* 0x000eaa0000004200 */
[----:B------:R-:W3:Y:S02]  /*141f0*/  MUFU.EX2 R127, R127 ;  /* 0x0000007f007f7308 */ /* 0x000ee40000000800 */
[C---:B------:R-:W-:Y:S01]  /*14200*/  HMMA.16816.F32.BF16 R16, R68.reuse, R82, R16 ;  /* 0x000000524410723c */ /* 0x040fe20000041810 */
[----:B------:R-:W4:Y:S05]  /*14210*/  LDSM.16.MT88.4 R80, [R144+0xa800] ;  /* 0x00a800009050783b */ /* 0x000f2a0000004200 */
[----:B------:R-:W5:Y:S01]  /*14220*/  MUFU.EX2 R121, R121 ;  /* 0x0000007900797308 */ /* 0x000f620000000800 */
[----:B---3--:R-:W-:Y:S01]  /*14230*/  F2FP.BF16.PACK_AB R105, R127, R122 ;  /* 0x0000007a7f69723e */ /* 0x008fe200000010ff */
[----:B-1----:R-:W-:Y:S01]  /*14240*/  HMMA.16816.F32.BF16 R52, R68, R72, R52 ;  /* 0x000000484434723c */ /* 0x002fe20000041834 */
[----:B-----5:R-:W-:-:S07]  /*14250*/  F2FP.BF16.PACK_AB R107, R121, R118 ;  /* 0x00000076796b723e */ /* 0x020fce00000010ff */
[C---:B------:R-:W-:Y:S01]  /*14260*/  HMMA.16816.F32.BF16 R56, R68.reuse, R74, R56 ;  /* 0x0000004a4438723c */ /* 0x040fe20000041838 */
[----:B------:R-:W1:Y:S07]  /*14270*/  LDSM.16.MT88.4 R72, [R141+0x9000] ;  /* 0x009000008d48783b */ /* 0x000e6e0000004200 */
[C---:B--2---:R-:W-:Y:S08]  /*14280*/  HMMA.16816.F32.BF16 R60, R68.reuse, R76, R60 ;  /* 0x0000004c443c723c */ /* 0x044ff0000004183c */
[C---:B------:R-:W-:Y:S01]  /*14290*/  HMMA.16816.F32.BF16 R64, R68.reuse, R78, R64 ;  /* 0x0000004e4440723c */ /* 0x040fe20000041840 */
[----:B------:R-:W2:Y:S07]  /*142a0*/  LDSM.16.MT88.4 R76, [R142+0x9000] ;  /* 0x009000008e4c783b */ /* 0x000eae0000004200 */
[C---:B----4-:R-:W-:Y:S08]  /*142b0*/  HMMA.16816.F32.BF16 R36, R68.reuse, R80, R36 ;  /* 0x000000504424723c */ /* 0x050ff00000041824 */
[----:B------:R-:W-:Y:S01]  /*142c0*/  HMMA.16816.F32.BF16 R40, R68, R82, R40 ;  /* 0x000000524428723c */ /* 0x000fe20000041828 */
[----:B------:R-:W3:Y:S06]  /*142d0*/  LDSM.16.MT88.4 R80, [R144+0x9000] ;  /* 0x009000009050783b */ /* 0x000eec0000004200 */
[----:B------:R-:W-:-:S02]  /*142e0*/  F2FP.BF16.PACK_AB R68, R111, R110 ;  /* 0x0000006e6f44723e */ /* 0x000fc400000010ff */
[----:B------:R-:W-:Y:S02]  /*142f0*/  F2FP.BF16.PACK_AB R69, R178, R173 ;  /* 0x000000adb245723e */ /* 0x000fe400000010ff */
[----:B------:R-:W-:Y:S02]  /*14300*/  F2FP.BF16.PACK_AB R70, R109, R108 ;  /* 0x0000006c6d46723e */ /* 0x000fe400000010ff */
[----:B------:R-:W-:-:S07]  /*14310*/  F2FP.BF16.PACK_AB R71, R174, R175 ;  /* 0x000000afae47723e */ /* 0x000fce00000010ff */
[C---:B-1----:R-:W-:Y:S08]  /*14320*/  HMMA.16816.F32.BF16 R20, R68.reuse, R72, R20 ;  /* 0x000000484414723c */ /* 0x042ff00000041814 */
[C---:B--2---:R-:W-:Y:S08]  /*14330*/  HMMA.16816.F32.BF16 R12, R68.reuse, R76, R12 ;  /* 0x0000004c440c723c */ /* 0x044ff0000004180c */
[C---:B------:R-:W-:Y:S01]  /*14340*/  HMMA.16816.F32.BF16 R16, R68.reuse, R78, R16 ;  /* 0x0000004e4410723c */ /* 0x040fe20000041810 */
[----:B------:R-:W1:Y:S07]  /*14350*/  LDSM.16.MT88.4 R76, [R144+0xb000] ;  /* 0x00b00000904c783b */ /* 0x000e6e0000004200 */
[C---:B------:R-:W-:Y:S01]  /*14360*/  HMMA.16816.F32.BF16 R24, R68.reuse, R74, R24 ;  /* 0x0000004a4418723c */ /* 0x040fe20000041818 */
[----:B------:R-:W2:Y:S07]  /*14370*/  LDSM.16.MT88.4 R72, [R142+0xb000] ;  /* 0x00b000008e48783b */ /* 0x000eae0000004200 */
[----:B---3--:R-:W-:Y:S08]  /*14380*/  HMMA.16816.F32.BF16 R4, R68, R80, R4 ;  /* 0x000000504404723c */ /* 0x008ff00000041804 */
[----:B------:R-:W-:Y:S01]  /*14390*/  HMMA.16816.F32.BF16 R88, R104, R84, R12 ;  /* 0x000000546858723c */ /* 0x000fe2000004180c */
[----:B------:R-:W-:Y:S07]  /*143a0*/  LDSM.16.MT88.4 R12, [R142+0xb800] ;  /* 0x00b800008e0c783b */ /* 0x000fee0000004200 */
[----:B------:R-:W-:Y:S01]  /*143b0*/  HMMA.16816.F32.BF16 R8, R68, R82, R8 ;  /* 0x000000524408723c */ /* 0x000fe20000041808 */
[----:B------:R-:W3:Y:S07]  /*143c0*/  LDSM.16.MT88.4 R80, [R140+0x9000] ;  /* 0x009000008c50783b */ /* 0x000eee0000004200 */
[----:B------:R-:W-:Y:S01]  /*143d0*/  HMMA.16816.F32.BF16 R96, R104, R92, R4 ;  /* 0x0000005c6860723c */ /* 0x000fe20000041804 */
[----:B------:R-:W-:Y:S07]  /*143e0*/  LDSM.16.MT88.4 R4, [R144+0xb800] ;  /* 0x00b800009004783b */ /* 0x000fee0000004200 */
[C---:B-1----:R-:W-:Y:S08]  /*143f0*/  HMMA.16816.F32.BF16 R36, R68.reuse, R76, R36 ;  /* 0x0000004c4424723c */ /* 0x042ff00000041824 */
[C---:B------:R-:W-:Y:S01]  /*14400*/  HMMA.16816.F32.BF16 R40, R68.reuse, R78, R40 ;  /* 0x0000004e4428723c */ /* 0x040fe20000041828 */
[----:B------:R-:W1:Y:S07]  /*14410*/  LDSM.16.MT88.4 R76, [R141+0xb000] ;  /* 0x00b000008d4c783b */ /* 0x000e6e0000004200 */
[C---:B--2---:R-:W-:Y:S08]  /*14420*/  HMMA.16816.F32.BF16 R44, R68.reuse, R72, R44 ;  /* 0x00000048442c723c */ /* 0x044ff0000004182c */
[C---:B------:R-:W-:Y:S01]  /*14430*/  HMMA.16816.F32.BF16 R48, R68.reuse, R74, R48 ;  /* 0x0000004a4430723c */ /* 0x040fe20000041830 */
[----:B------:R-:W2:Y:S07]  /*14440*/  LDSM.16.MT88.4 R72, [R140+0xb000] ;  /* 0x00b000008c48783b */ /* 0x000eae0000004200 */
[----:B---3--:R-:W-:Y:S08]  /*14450*/  HMMA.16816.F32.BF16 R28, R68, R80, R28 ;  /* 0x00000050441c723c */ /* 0x008ff0000004181c */
[----:B------:R-:W-:Y:S07]  /*14460*/  HMMA.16816.F32.BF16 R44, R104, R12, R44 ;  /* 0x0000000c682c723c */ /* 0x000fee000004182c */
        /* <DEDUP_REMOVED lines=16> */
[----:B--2---:R-:W-:Y:S01]  /*14570*/  HMMA.16816.F32.BF16 R60, R68, R72, R60 ;  /* 0x00000048443c723c */ /* 0x004fe2000004183c */
[----:B------:R-:W-:-:S02]  /*14580*/  FADD.FTZ R173, R173, R2 ;  /* 0x00000002adad7221 */ /* 0x000fc40000010000 */
[----:B------:R-:W-:Y:S02]  /*14590*/  FADD.FTZ R111, R111, R110 ;  /* 0x0000006e6f6f7221 */ /* 0x000fe40000010000 */
[----:B------:R-:W-:Y:S02]  /*145a0*/  FADD.FTZ R178, R178, R173 ;  /* 0x000000adb2b27221 */ /* 0x000fe40000010000 */
[----:B------:R-:W-:Y:S01]  /*145b0*/  FADD.FTZ R2, R108, R111 ;  /* 0x0000006f6c027221 */ /* 0x000fe20000010000 */
[----:B------:R-:W-:Y:S01]  /*145c0*/  HMMA.16816.F32.BF16 R64, R68, R74, R64 ;  /* 0x0000004a4440723c */ /* 0x000fe20000041840 */
[----:B------:R-:W2:Y:S01]  /*145d0*/  LDSM.16.MT88.4 R68, [R140+0x9800] ;  /* 0x009800008c44783b */ /* 0x000ea20000004200 */
[----:B------:R-:W-:Y:S02]  /*145e0*/  FADD.FTZ R3, R175, R178 ;  /* 0x000000b2af037221 */ /* 0x000fe40000010000 */
[----:B------:R-:W-:Y:S02]  /*145f0*/  FADD.FTZ R2, R109, R2 ;  /* 0x000000026d027221 */ /* 0x000fe40000010000 */
[----:B------:R-:W-:-:S02]  /*14600*/  FADD.FTZ R3, R174, R3 ;  /* 0x00000003ae037221 */ /* 0x000fc40000010000 */
[C---:B------:R-:W-:Y:S01]  /*14610*/  HMMA.16816.F32.BF16 R92, R104.reuse, R94, R8 ;  /* 0x0000005e685c723c */ /* 0x040fe20000041808 */
[----:B------:R-:W3:Y:S01]  /*14620*/  LDSM.16.MT88.4 R8, [R141+0xb800] ;  /* 0x00b800008d08783b */ /* 0x000ee20000004200 */
[----:B------:R-:W-:Y:S01]  /*14630*/  FADD.FTZ R123, R123, R2 ;  /* 0x000000027b7b7221 */ /* 0x000fe20000010000 */
[----:B------:R-:W-:Y:S01]  /*14640*/  MOV R2, R114 ;  /* 0x0000007200027202 */ /* 0x000fe20000000f00 */
[----:B------:R-:W-:Y:S01]  /*14650*/  FADD.FTZ R122, R122, R3 ;  /* 0x000000037a7a7221 */ /* 0x000fe20000010000 */
[----:B------:R-:W-:Y:S01]  /*14660*/  MOV R3, R115 ;  /* 0x0000007300037202 */ /* 0x000fe20000000f00 */
[----:B------:R-:W-:Y:S02]  /*14670*/  FADD.FTZ R123, R176, R123 ;  /* 0x0000007bb07b7221 */ /* 0x000fe40000010000 */
[----:B------:R-:W-:Y:S01]  /*14680*/  HMMA.16816.F32.BF16 R36, R104, R4, R36 ;  /* 0x000000046824723c */ /* 0x000fe20000041824 */
[----:B------:R-:W-:Y:S02]  /*14690*/  FADD.FTZ R127, R127, R122 ;  /* 0x0000007a7f7f7221 */ /* 0x000fe40000010000 */
[----:B------:R-:W-:-:S02]  /*146a0*/  FADD.FTZ R124, R124, R123 ;  /* 0x0000007b7c7c7221 */ /* 0x000fc40000010000 */
[----:B------:R-:W-:-:S03]  /*146b0*/  FADD.FTZ R118, R118, R127 ;  /* 0x0000007f76767221 */ /* 0x000fc60000010000 */
[----:B------:R-:W-:Y:S01]  /*146c0*/  HMMA.16816.F32.BF16 R40, R104, R6, R40 ;  /* 0x000000066828723c */ /* 0x000fe20000041828 */
[----:B------:R-:W4:Y:S01]  /*146d0*/  LDSM.16.MT88.4 R4, [R140+0xb800] ;  /* 0x00b800008c04783b */ /* 0x000f220000004200 */
[----:B------:R-:W-:-:S06]  /*146e0*/  FADD.FTZ R168, R121, R118 ;  /* 0x0000007679a87221 */ /* 0x000fcc0000010000 */
[C---:B-1----:R-:W-:Y:S08]  /*146f0*/  HMMA.16816.F32.BF16 R80, R104.reuse, R76, R20 ;  /* 0x0000004c6850723c */ /* 0x042ff00000041814 */
[C---:B------:R-:W-:Y:S08]  /*14700*/  HMMA.16816.F32.BF16 R84, R104.reuse, R86, R16 ;  /* 0x000000566854723c */ /* 0x040ff00000041810 */
[C---:B--2---:R-:W-:Y:S08]  /*14710*/  HMMA.16816.F32.BF16 R72, R104.reuse, R68, R28 ;  /* 0x000000446848723c */ /* 0x044ff0000004181c */
[C---:B------:R-:W-:Y:S08]  /*14720*/  HMMA.16816.F32.BF16 R76, R104.reuse, R78, R24 ;  /* 0x0000004e684c723c */ /* 0x040ff00000041818 */
[C---:B------:R-:W-:Y:S08]  /*14730*/  HMMA.16816.F32.BF16 R68, R104.reuse, R70, R32 ;  /* 0x000000466844723c */ /* 0x040ff00000041820 */
[C---:B------:R-:W-:Y:S08]  /*14740*/  HMMA.16816.F32.BF16 R48, R104.reuse, R14, R48 ;  /* 0x0000000e6830723c */ /* 0x040ff00000041830 */
[C---:B---3--:R-:W-:Y:S08]  /*14750*/  HMMA.16816.F32.BF16 R52, R104.reuse, R8, R52 ;  /* 0x000000086834723c */ /* 0x048ff00000041834 */
[C---:B------:R-:W-:Y:S08]  /*14760*/  HMMA.16816.F32.BF16 R56, R104.reuse, R10, R56 ;  /* 0x0000000a6838723c */ /* 0x040ff00000041838 */
[C---:B----4-:R-:W-:Y:S08]  /*14770*/  HMMA.16816.F32.BF16 R60, R104.reuse, R4, R60 ;  /* 0x00000004683c723c */ /* 0x050ff0000004183c */
[----:B------:R-:W-:Y:S07]  /*14780*/  HMMA.16816.F32.BF16 R64, R104, R6, R64 ;  /* 0x000000066840723c */ /* 0x000fee0000041840 */
[----:B------:R-:W-:-:S02]  /*14790*/  FADD.FTZ R107, R125, R124 ;  /* 0x0000007c7d6b7221 */ /* 0x000fc40000010000 */
.L_x_7394:
        /* <DEDUP_REMOVED lines=12> */
.L_x_7404:
        /* <DEDUP_REMOVED lines=65> */
.L_x_7401:
[----:B------:R-:W-:Y:S02]  /*14c70*/  LOP3.LUT P4, RZ, R164, 0x1, RZ, 0xc0, !PT ;  /* 0x00000001a4ff7812 */ /* 0x000fe4000788c0ff */
[C---:B------:R-:W-:Y:S02]  /*14c80*/  LEA R2, P6, R3.reuse, R170, 0x1 ;  /* 0x000000aa03027211 */ /* 0x040fe400078c08ff */
[----:B------:R-:W-:Y:S02]  /*14c90*/  IADD3 R169, P0, R154, R3, RZ ;  /* 0x000000039aa97210 */ /* 0x000fe40007f1e0ff */
        /* <DEDUP_REMOVED lines=61> */
[----:B------:R-:W1:Y:S07]  /*15070*/  LDSM.16.M88.4 R112, [R149+0x4000] ;  /* 0x004000009570783b */ /* 0x000e6e0000000200 */
[----:B------:R-:W2:Y:S07]  /*15080*/  LDSM.16.M88.4 R116, [R149+0x4800] ;  /* 0x004800009574783b */ /* 0x000eae0000000200 */
[----:B------:R-:W2:Y:S07]  /*15090*/  LDSM.16.M88.4 R120, [R149+0x5000] ;  /* 0x005000009578783b */ /* 0x000eae0000000200 */
[----:B------:R-:W0:Y:S07]  /*150a0*/  LDGDEPBAR ;  /* 0x00000000000079af */ /* 0x000e2e0000000000 */
[----:B------:R-:W3:Y:S07]  /*150b0*/  LDSM.16.M88.4 R124, [R149+0x5800] ;  /* 0x00580000957c783b */ /* 0x000eee0000000200 */
[----:B------:R-:W-:Y:S01]  /*150c0*/  LDSM.16.M88.4 R128, [R138] ;  /* 0x000000008a80783b */ /* 0x000fe20000000200 */
[C---:B-1----:R-:W-:Y:S08]  /*150d0*/  HMMA.16816.F32.BF16 R4, R108.reuse, R112, RZ ;  /* 0x000000706c04723c */ /* 0x042ff000000418ff */
[C---:B------:R-:W-:Y:S01]  /*150e0*/  HMMA.16816.F32.BF16 R8, R108.reuse, R114, RZ ;  /* 0x000000726c08723c */ /* 0x040fe200000418ff */
[----:B------:R-:W-:Y:S07]  /*150f0*/  LDSM.16.M88.4 R112, [R148] ;  /* 0x000000009470783b */ /* 0x000fee0000000200 */
[C---:B--2---:R-:W-:Y:S08]  /*15100*/  HMMA.16816.F32.BF16 R12, R108.reuse, R116, RZ ;  /* 0x000000746c0c723c */ /* 0x044ff000000418ff */
        /* <DEDUP_REMOVED lines=96> */
[----:B------:R-:W-:Y:S01]  /*15710*/  FMUL.FTZ R105, R12, c[0x0][0x2ec] ;  /* 0x0000bb000c697a20 */ /* 0x000fe20000410000 */
[C---:B------:R-:W-:Y:S03]  /*15720*/  HMMA.16816.F32.BF16 R24, R120.reuse, R114, R24 ;  /* 0x000000727818723c */ /* 0x040fe60000041818 */
[----:B------:R-:W-:Y:S02]  /*15730*/  FMUL.FTZ R170, R14, c[0x0][0x2ec] ;  /* 0x0000bb000eaa7a20 */ /* 0x000fe40000410000 */
[----:B------:R3:W2:Y:S01]  /*15740*/  MUFU.TANH R128, R105 ;  /* 0x0000006900807308 */ /* 0x0006a20000002400 */
[----:B------:R-:W-:Y:S02]  /*15750*/  FMUL.FTZ R175, R6, c[0x0][0x2ec] ;  /* 0x0000bb0006af7a20 */ /* 0x000fe40000410000 */
[----:B------:R-:W-:Y:S04]  /*15760*/  FMUL.FTZ R106, R16, c[0x0][0x2ec] ;  /* 0x0000bb00106a7a20 */ /* 0x000fe80000410000 */
[----:B------:R-:W-:Y:S02]  /*15770*/  FMUL.FTZ R177, R7, c[0x0][0x2ec] ;  /* 0x0000bb0007b17a20 */ /* 0x000fe40000410000 */
[----:B-----5:R-:W-:Y:S01]  /*15780*/  FMUL.FTZ R179, R8, c[0x0][0x2ec] ;  /* 0x0000bb0008b37a20 */ /* 0x020fe20000410000 */
[----:B------:R5:W2:Y:S01]  /*15790*/  MUFU.TANH R124, R170 ;  /* 0x000000aa007c7308 */ /* 0x000aa20000002400 */
[----:B------:R-:W-:Y:S02]  /*157a0*/  FMUL.FTZ R181, R9, c[0x0][0x2ec] ;  /* 0x0000bb0009b57a20 */ /* 0x000fe40000410000 */
[----:B----4-:R-:W-:Y:S02]  /*157b0*/  FMUL.FTZ R183, R10, c[0x0][0x2ec] ;  /* 0x0000bb000ab77a20 */ /* 0x010fe40000410000 */
[----:B------:R-:W-:Y:S02]  /*157c0*/  FMUL.FTZ R185, R11, c[0x0][0x2ec] ;  /* 0x0000bb000bb97a20 */ /* 0x000fe40000410000 */
[----:B------:R-:W-:Y:S01]  /*157d0*/  FMUL.FTZ R190, R13, c[0x0][0x2ec] ;  /* 0x0000bb000dbe7a20 */ /* 0x000fe20000410000 */
[C---:B-1----:R-:W-:Y:S02]  /*157e0*/  HMMA.16816.F32.BF16 R28, R120.reuse, R108, R28 ;  /* 0x0000006c781c723c */ /* 0x042fe4000004181c */
[----:B------:R-:W1:Y:S01]  /*157f0*/  MUFU.TANH R130, R106 ;  /* 0x0000006a00827308 */ /* 0x000e620000002400 */
[----:B------:R-:W-:Y:S02]  /*15800*/  FMUL.FTZ R194, R15, c[0x0][0x2ec] ;  /* 0x0000bb000fc27a20 */ /* 0x000fe40000410000 */
[----:B---3--:R-:W-:Y:S02]  /*15810*/  FMUL.FTZ R105, R18, c[0x0][0x2ec] ;  /* 0x0000bb0012697a20 */ /* 0x008fe40000410000 */
[----:B------:R-:W-:Y:S01]  /*15820*/  FMUL.FTZ R188, R17, c[0x0][0x2ec] ;  /* 0x0000bb0011bc7a20 */ /* 0x000fe20000410000 */
[----:B------:R-:W-:Y:S04]  /*15830*/  HMMA.16816.F32.BF16 R32, R120, R110, R32 ;  /* 0x0000006e7820723c */ /* 0x000fe80000041820 */
[----:B------:R3:W4:Y:S01]  /*15840*/  MUFU.TANH R126, R105 ;  /* 0x00000069007e7308 */ /* 0x0007220000002400 */
[----:B------:R-:W-:Y:S02]  /*15850*/  FMUL.FTZ R192, R19, c[0x0][0x2ec] ;  /* 0x0000bb0013c07a20 */ /* 0x000fe40000410000 */
[----:B------:R-:W-:Y:S02]  /*15860*/  FMUL.FTZ R178, R20, c[0x0][0x2ec] ;  /* 0x0000bb0014b27a20 */ /* 0x000fe40000410000 */
[----:B------:R-:W-:Y:S03]  /*15870*/  FMUL.FTZ R176, R21, c[0x0][0x2ec] ;  /* 0x0000bb0015b07a20 */ /* 0x000fe60000410000 */
[----:B------:R-:W-:Y:S02]  /*15880*/  FMUL.FTZ R186, R22, c[0x0][0x2ec] ;  /* 0x0000bb0016ba7a20 */ /* 0x000fe40000410000 */
[----:B------:R-:W1:Y:S01]  /*15890*/  MUFU.TANH R173, R173 ;  /* 0x000000ad00ad7308 */ /* 0x000e620000002400 */
[----:B------:R-:W-:Y:S02]  /*158a0*/  FMUL.FTZ R184, R23, c[0x0][0x2ec] ;  /* 0x0000bb0017b87a20 */ /* 0x000fe40000410000 */
[----:B-----5:R-:W-:Y:S02]  /*158b0*/  FMUL.FTZ R170, R31, c[0x0][0x2ec] ;  /* 0x0000bb001faa7a20 */ /* 0x020fe40000410000 */
[----:B------:R-:W-:Y:S02]  /*158c0*/  FMUL.FTZ R174, R24, c[0x0][0x2ec] ;  /* 0x0000bb0018ae7a20 */ /* 0x000fe40000410000 */
[----:B------:R-:W-:Y:S02]  /*158d0*/  FMUL.FTZ R172, R25, c[0x0][0x2ec] ;  /* 0x0000bb0019ac7a20 */ /* 0x000fe40000410000 */
[----:B------:R-:W-:Y:S01]  /*158e0*/  FMUL.FTZ R182, R26, c[0x0][0x2ec] ;  /* 0x0000bb001ab67a20 */ /* 0x000fe20000410000 */
[----:B------:R5:W1:Y:S01]  /*158f0*/  MUFU.TANH R122, R170 ;  /* 0x000000aa007a7308 */ /* 0x000a620000002400 */
[----:B------:R-:W-:Y:S02]  /*15900*/  FMUL.FTZ R171, R32, c[0x0][0x2ec] ;  /* 0x0000bb0020ab7a20 */ /* 0x000fe40000410000 */
[----:B------:R-:W-:Y:S02]  /*15910*/  FMUL.FTZ R180, R27, c[0x0][0x2ec] ;  /* 0x0000bb001bb47a20 */ /* 0x000fe40000410000 */
[----:B---3--:R-:W-:Y:S02]  /*15920*/  FMUL.FTZ R105, R29, c[0x0][0x2ec] ;  /* 0x0000bb001d697a20 */ /* 0x008fe40000410000 */
[----:B------:R-:W-:Y:S02]  /*15930*/  FMUL.FTZ R187, R28, c[0x0][0x2ec] ;  /* 0x0000bb001cbb7a20 */ /* 0x000fe40000410000 */
[----:B------:R-:W-:Y:S01]  /*15940*/  FMUL.FTZ R106, R34, c[0x0][0x2ec] ;  /* 0x0000bb00226a7a20 */ /* 0x000fe20000410000 */
[----:B------:R3:W1:Y:S01]  /*15950*/  MUFU.TANH R119, R105 ;  /* 0x0000006900777308 */ /* 0x0006620000002400 */
[----:B------:R-:W-:Y:S02]  /*15960*/  FMUL.FTZ R191, R30, c[0x0][0x2ec] ;  /* 0x0000bb001ebf7a20 */ /* 0x000fe40000410000 */
[----:B------:R-:W-:Y:S07]  /*15970*/  FMUL.FTZ R189, R33, c[0x0][0x2ec] ;  /* 0x0000bb0021bd7a20 */ /* 0x000fee0000410000 */
[----:B------:R1:W1:Y:S01]  /*15980*/  MUFU.TANH R118, R171 ;  /* 0x000000ab00767308 */ /* 0x0002620000002400 */
[----:B-----5:R-:W-:Y:S09]  /*15990*/  MOV R170, R2 ;  /* 0x0000000200aa7202 */ /* 0x020ff20000000f00 */
[----:B------:R-:W2:Y:S01]  /*159a0*/  MUFU.TANH R175, R175 ;  /* 0x000000af00af7308 */ /* 0x000ea20000002400 */
[----:B---3--:R-:W-:Y:S09]  /*159b0*/  FMUL.FTZ R105, R35, c[0x0][0x2ec] ;  /* 0x0000bb0023697a20 */ /* 0x008ff20000410000 */
[----:B------:R-:W3:Y:S01]  /*159c0*/  MUFU.TANH R177, R177 ;  /* 0x000000b100b17308 */ /* 0x000ee20000002400 */
        /* <DEDUP_REMOVED lines=20> */
[----:B------:R-:W1:Y:S10]  /*15b10*/  MUFU.TANH R106, R106 ;  /* 0x0000006a006a7308 */ /* 0x000e740000002400 */
[----:B------:R-:W1:Y:S01]  /*15b20*/  MUFU.TANH R105, R105 ;  /* 0x0000006900697308 */ /* 0x000e620000002400 */
        /* <DEDUP_REMOVED lines=65> */
.L_x_7403:
        /* <DEDUP_REMOVED lines=63> */
.L_x_7402:
[----:B--234-:R-:W-:Y:S01]  /*16330*/  IADD3 R109, R163, -0x1, RZ ;  /* 0xffffffffa36d7810 */ /* 0x01cfe20007ffe0ff */
[----:B------:R-:W-:Y:S03]  /*16340*/  LDSM.16.MT88.4 R20, [R142+0x8000] ;  /* 0x008000008e14783b */ /* 0x000fe60000004200 */
[----:B------:R-:W-:Y:S04]  /*16350*/  LEA R2, R109, R162, 0x6 ;  /* 0x000000a26d027211 */ /* 0x000fe800078e30ff */
        /* <DEDUP_REMOVED lines=25> */
[----:B------:R-:W2:Y:S02]  /*164f0*/  I2F R120, R120 ;  /* 0x0000007800787306 */ /* 0x000ea40000201400 */
[C---:B-12---:R-:W-:Y:S02]  /*16500*/  FFMA.FTZ R125, R0.reuse, R120, R125 ;  /* 0x00000078007d7223 */ /* 0x046fe4000001007d */
        /* <DEDUP_REMOVED lines=34> */
[----:B------:R-:W2:Y:S01]  /*16730*/  I2F R13, R8 ;  /* 0x00000008000d7306 */ /* 0x000ea20000201400 */
[----:B------:R-:W-:Y:S01]  /*16740*/  IADD3 R5, R2, 0x39, RZ ;  /* 0x0000003902057810 */ /* 0x000fe20007ffe0ff */
        /* <DEDUP_REMOVED lines=8> */
[----:B------:R-:W3:Y:S01]  /*167d0*/  I2F R5, R5 ;  /* 0x0000000500057306 */ /* 0x000ee20000201400 */
[----:B------:R-:W-:Y:S01]  /*167e0*/  FMNMX.FTZ R17, R184, R17, !PT ;  /* 0x00000011b8117209 */ /* 0x000fe20007810000 */
[----:B------:R-:W-:Y:S01]  /*167f0*/  FFMA.FTZ R174, R0, R7, R174 ;  /* 0x0000000700ae7223 */ /* 0x000fe200000100ae */
[----:B------:R-:W-:Y:S01]  /*16800*/  FMNMX.FTZ R19, R178, R19, !PT ;  /* 0x00000013b2137209 */ /* 0x000fe20007810000 */
[----:B------:R-:W-:Y:S01]  /*16810*/  FFMA.FTZ R172, R0, R3, R172 ;  /* 0x0000000300ac7223 */ /* 0x000fe200000100ac */
[----:B------:R-:W-:Y:S01]  /*16820*/  FMNMX.FTZ R17, R182, R17, !PT ;  /* 0x00000011b6117209 */ /* 0x000fe20007810000 */
[----:B-1----:R-:W-:Y:S01]  /*16830*/  FFMA.FTZ R122, R0, R11, R122 ;  /* 0x0000000b007a7223 */ /* 0x002fe2000001007a */
[----:B------:R-:W-:Y:S01]  /*16840*/  FMNMX.FTZ R19, R176, R19, !PT ;  /* 0x00000013b0137209 */ /* 0x000fe20007810000 */
[----:B------:R-:W-:Y:S01]  /*16850*/  FFMA.FTZ R120, R0, R120, R187 ;  /* 0x0000007800787223 */ /* 0x000fe200000100bb */
[----:B------:R-:W-:Y:S01]  /*16860*/  FMNMX.FTZ R2, R180, R17, !PT ;  /* 0x00000011b4027209 */ /* 0x000fe20007810000 */
[----:B------:R-:W-:Y:S01]  /*16870*/  FFMA.FTZ R119, R0, R11, R119 ;  /* 0x0000000b00777223 */ /* 0x000fe20000010077 */
[----:B------:R-:W-:Y:S02]  /*16880*/  FMNMX.FTZ R19, R174, R19, !PT ;  /* 0x00000013ae137209 */ /* 0x000fe40007810000 */
[----:B------:R-:W-:Y:S01]  /*16890*/  FMNMX.FTZ R3, R125, R2, !PT ;  /* 0x000000027d037209 */ /* 0x000fe20007810000 */
[----:B--2---:R-:W-:Y:S01]  /*168a0*/  FFMA.FTZ R106, R0, R13, R106 ;  /* 0x0000000d006a7223 */ /* 0x004fe2000001006a */
[----:B------:R-:W-:Y:S01]  /*168b0*/  FMNMX.FTZ R19, R172, R19, !PT ;  /* 0x00000013ac137209 */ /* 0x000fe20007810000 */
[----:B------:R-:W-:Y:S01]  /*168c0*/  FFMA.FTZ R118, R0, R13, R118 ;  /* 0x0000000d00767223 */ /* 0x000fe20000010076 */
[----:B------:R-:W-:Y:S01]  /*168d0*/  FMNMX.FTZ R3, R122, R3, !PT ;  /* 0x000000037a037209 */ /* 0x000fe20007810000 */
[----:B------:R-:W-:Y:S01]  /*168e0*/  LDSM.16.MT88.4 R12, [R144+0x8000] ;  /* 0x00800000900c783b */ /* 0x000fe20000004200 */
[----:B------:R-:W-:Y:S02]  /*168f0*/  FMNMX.FTZ R4, R120, R19, !PT ;  /* 0x0000001378047209 */ /* 0x000fe40007810000 */
[----:B------:R-:W-:Y:S02]  /*16900*/  FMNMX.FTZ R2, R106, R3, !PT ;  /* 0x000000036a027209 */ /* 0x000fe40007810000 */
[----:B------:R-:W-:Y:S01]  /*16910*/  FMNMX.FTZ R3, R119, R4, !PT ;  /* 0x0000000477037209 */ /* 0x000fe20007810000 */
[CC--:B---3--:R-:W-:Y:S02]  /*16920*/  FFMA.FTZ R105, R0.reuse, R5.reuse, R105 ;  /* 0x0000000500697223 */ /* 0x0c8fe40000010069 */
[----:B------:R-:W-:Y:S01]  /*16930*/  FFMA.FTZ R116, R0, R5, R116 ;  /* 0x0000000500747223 */ /* 0x000fe20000010074 */
[----:B------:R-:W-:Y:S02]  /*16940*/  FMNMX.FTZ R9, R118, R3, !PT ;  /* 0x0000000376097209 */ /* 0x000fe40007810000 */
        /* <DEDUP_REMOVED lines=22> */
[--C-:B------:R-:W-:Y:S01]  /*16ab0*/  FFMA.FTZ R110, R177, c[0x0][0x23c], -R127.reuse ;  /* 0x00008f00b16e7a23 */ /* 0x100fe2000001087f */
[----:B------:R-:W-:Y:S01]  /*16ac0*/  ISETP.GT.AND P0, PT, R163, 0x1, PT ;  /* 0x00000001a300780c */ /* 0x000fe20003f04270 */
[--C-:B------:R-:W-:Y:S01]  /*16ad0*/  FFMA.FTZ R111, R183, c[0x0][0x23c], -R127.reuse ;  /* 0x00008f00b76f7a23 */ /* 0x100fe2000001087f */
[----:B------:R-:W-:Y:S01]  /*16ae0*/  MOV R163, R109 ;  /* 0x0000006d00a37202 */ /* 0x000fe20000000f00 */
[----:B------:R-:W-:Y:S02]  /*16af0*/  FFMA.FTZ R108, R185, c[0x0][0x23c], -R127 ;  /* 0x00008f00b96c7a23 */ /* 0x000fe4000001087f */
[--C-:B------:R-:W-:Y:S02]  /*16b00*/  FFMA.FTZ R115, R169, c[0x0][0x23c], -R121.reuse ;  /* 0x00008f00a9737a23 */ /* 0x100fe40000010879 */
[--C-:B------:R-:W-:Y:S01]  /*16b10*/  FFMA.FTZ R114, R173, c[0x0][0x23c], -R121.reuse ;  /* 0x00008f00ad727a23 */ /* 0x100fe20000010879 */
[----:B------:R-:W2:Y:S01]  /*16b20*/  MUFU.EX2 R104, R104 ;  /* 0x0000006800687308 */ /* 0x000ea20000000800 */
[--C-:B------:R-:W-:Y:S02]  /*16b30*/  FFMA.FTZ R113, R179, c[0x0][0x23c], -R121.reuse ;  /* 0x00008f00b3717a23 */ /* 0x100fe40000010879 */
[----:B------:R-:W-:Y:S02]  /*16b40*/  FFMA.FTZ R112, R181, c[0x0][0x23c], -R121 ;  /* 0x00008f00b5707a23 */ /* 0x000fe40000010879 */
[--C-:B------:R-:W-:Y:S02]  /*16b50*/  FFMA.FTZ R186, R186, c[0x0][0x23c], -R127.reuse ;  /* 0x00008f00baba7a23 */ /* 0x100fe4000001087f */
[--C-:B------:R-:W-:Y:S02]  /*16b60*/  FFMA.FTZ R175, R184, c[0x0][0x23c], -R127.reuse ;  /* 0x00008f00b8af7a23 */ /* 0x100fe4000001087f */
        /* <DEDUP_REMOVED lines=23> */
[----:B------:R-:W-:Y:S01]  /*16ce0*/  FMUL.FTZ R24, R104, R76 ;  /* 0x0000004c68187220 */ /* 0x000fe20000410000 */
        /* <DEDUP_REMOVED lines=67> */
[C---:B------:R-:W-:Y:S01]  /*17120*/  FMUL.FTZ R23, R101.reuse, R83 ;  /* 0x0000005365177220 */ /* 0x040fe20000410000 */
[----:B------:R-:W-:Y:S01]  /*17130*/  MUFU.EX2 R174, R174 ;  /* 0x000000ae00ae7308 */ /* 0x000fe20000000800 */
[----:B------:R-:W-:Y:S01]  /*17140*/  LDSM.16.MT88.4 R80, [R142+0x8800] ;  /* 0x008800008e50783b */ /* 0x000fe20000004200 */
[----:B------:R-:W-:Y:S02]  /*17150*/  FFMA.FTZ R179, R172, c[0x0][0x23c], -R121 ;  /* 0x00008f00acb37a23 */ /* 0x000fe40000010879 */
[----:B------:R-:W-:Y:S02]  /*17160*/  FFMA.FTZ R172, R106, c[0x0][0x23c], -R127 ;  /* 0x00008f006aac7a23 */ /* 0x000fe4000001087f */
[C---:B------:R-:W-:Y:S03]  /*17170*/  HMMA.16816.F32.BF16 R20, R96.reuse, R28, R20 ;  /* 0x0000001c6014723c */ /* 0x040fe60000041814 */
[----:B------:R-:W-:Y:S01]  /*17180*/  FFMA.FTZ R115, R104, R107, R115 ;  /* 0x0000006b68737223 */ /* 0x000fe20000010073 */
        /* <DEDUP_REMOVED lines=8> */
[----:B------:R-:W2:Y:S01]  /*17210*/  LDSM.16.MT88.4 R72, [R142+0xa000] ;  /* 0x00a000008e48783b */ /* 0x000ea20000004200 */
[--C-:B------:R-:W-:Y:S02]  /*17220*/  FFMA.FTZ R123, R194, c[0x0][0x23c], -R127.reuse ;  /* 0x00008f00c27b7a23 */ /* 0x100fe4000001087f */
[--C-:B------:R-:W-:Y:S02]  /*17230*/  FFMA.FTZ R126, R126, c[0x0][0x23c], -R127.reuse ;  /* 0x00008f007e7e7a23 */ /* 0x100fe4000001087f */
[C---:B-1----:R-:W-:Y:S01]  /*17240*/  HMMA.16816.F32.BF16 R28, R96.reuse, R88, R28 ;  /* 0x00000058601c723c */ /* 0x042fe2000004181c */
[----:B------:R-:W-:Y:S02]  /*17250*/  MUFU.EX2 R172, R172 ;  /* 0x000000ac00ac7308 */ /* 0x000fe40000000800 */
[----:B------:R-:W-:Y:S02]  /*17260*/  FFMA.FTZ R129, R192, c[0x0][0x23c], -R127 ;  /* 0x00008f00c0817a23 */ /* 0x000fe4000001087f */
[--C-:B------:R-:W-:Y:S02]  /*17270*/  FFMA.FTZ R128, R128, c[0x0][0x23c], -R121.reuse ;  /* 0x00008f0080807a23 */ /* 0x100fe40000010879 */
[--C-:B------:R-:W-:Y:S01]  /*17280*/  FFMA.FTZ R131, R190, c[0x0][0x23c], -R121.reuse ;  /* 0x00008f00be837a23 */ /* 0x100fe20000010879 */
[C---:B------:R-:W-:Y:S03]  /*17290*/  HMMA.16816.F32.BF16 R32, R96.reuse, R90, R32 ;  /* 0x0000005a6020723c */ /* 0x040fe60000041820 */
[----:B------:R-:W1:Y:S01]  /*172a0*/  MUFU.EX2 R123, R123 ;  /* 0x0000007b007b7308 */ /* 0x000e620000000800 */
[--C-:B------:R-:W-:Y:S02]  /*172b0*/  FFMA.FTZ R130, R130, c[0x0][0x23c], -R121.reuse ;  /* 0x00008f0082827a23 */ /* 0x100fe40000010879 */
[----:B------:R-:W-:Y:S02]  /*172c0*/  FFMA.FTZ R169, R188, c[0x0][0x23c], -R121 ;  /* 0x00008f00bca97a23 */ /* 0x000fe40000010879 */
[C---:B------:R-:W-:Y:S04]  /*172d0*/  HMMA.16816.F32.BF16 R36, R96.reuse, R76, R36 ;  /* 0x0000004c6024723c */ /* 0x040fe80000041824 */
[--C-:B------:R-:W-:Y:S01]  /*172e0*/  FFMA.FTZ R125, R125, c[0x0][0x23c], -R127.reuse ;  /* 0x00008f007d7d7a23 */ /* 0x100fe2000001087f */
[----:B------:R-:W-:Y:S01]  /*172f0*/  MUFU.EX2 R126, R126 ;  /* 0x0000007e007e7308 */ /* 0x000fe20000000800 */
[--C-:B------:R-:W-:Y:S02]  /*17300*/  FFMA.FTZ R122, R122, c[0x0][0x23c], -R127.reuse ;  /* 0x00008f007a7a7a23 */ /* 0x100fe4000001087f */
[C---:B------:R-:W-:Y:S01]  /*17310*/  HMMA.16816.F32.BF16 R40, R96.reuse, R78, R40 ;  /* 0x0000004e6028723c */ /* 0x040fe20000041828 */
[----:B------:R-:W3:Y:S03]  /*17320*/  LDSM.16.MT88.4 R76, [R140+0xa000] ;  /* 0x00a000008c4c783b */ /* 0x000ee60000004200 */
[----:B------:R-:W-:Y:S02]  /*17330*/  FFMA.FTZ R127, R105, c[0x0][0x23c], -R127 ;  /* 0x00008f00697f7a23 */ /* 0x000fe4000001087f */
[--C-:B------:R-:W-:Y:S01]  /*17340*/  FFMA.FTZ R120, R120, c[0x0][0x23c], -R121.reuse ;  /* 0x00008f0078787a23 */ /* 0x100fe20000010879 */
[----:B------:R-:W4:Y:S01]  /*17350*/  MUFU.EX2 R129, R129 ;  /* 0x0000008100817308 */ /* 0x000f220000000800 */
[--C-:B------:R-:W-:Y:S01]  /*17360*/  FFMA.FTZ R119, R119, c[0x0][0x23c], -R121.reuse ;  /* 0x00008f0077777a23 */ /* 0x100fe20000010879 */
[C---:B--2---:R-:W-:Y:S03]  /*17370*/  HMMA.16816.F32.BF16 R44, R96.reuse, R72, R44 ;  /* 0x00000048602c723c */ /* 0x044fe6000004182c */
[--C-:B------:R-:W-:Y:S02]  /*17380*/  FFMA.FTZ R118, R118, c[0x0][0x23c], -R121.reuse ;  /* 0x00008f0076767a23 */ /* 0x100fe40000010879 */
[----:B------:R-:W-:Y:S03]  /*17390*/  FFMA.FTZ R121, R116, c[0x0][0x23c], -R121 ;  /* 0x00008f0074797a23 */ /* 0x000fe60000010879 */
[----:B------:R-:W-:Y:S01]  /*173a0*/  MUFU.EX2 R128, R128 ;  /* 0x0000008000807308 */ /* 0x000fe20000000800 */
[----:B------:R-:W-:Y:S01]  /*173b0*/  FFMA.FTZ R117, R101, R168, R117 ;  /* 0x000000a865757223 */ /* 0x000fe20000010075 */
[C---:B------:R-:W-:Y:S01]  /*173c0*/  HMMA.16816.F32.BF16 R48, R96.reuse, R74, R48 ;  /* 0x0000004a6030723c */ /* 0x040fe20000041830 */
[----:B------:R-:W2:Y:S02]  /*173d0*/  LDSM.16.MT88.4 R72, [R144+0x8800] ;  /* 0x008800009048783b */ /* 0x000ea40000004200 */
[----:B------:R-:W-:Y:S01]  /*173e0*/  MOV R101, R2 ;  /* 0x0000000200657202 */ /* 0x000fe20000000f00 */
[----:B------:R-:W-:Y:S02]  /*173f0*/  FADD.FTZ R110, R110, R117 ;  /* 0x000000756e6e7221 */ /* 0x000fe40000010000 */
[----:B------:R-:W-:Y:S02]  /*17400*/  FADD.FTZ R114, R114, R115 ;  /* 0x0000007372727221 */ /* 0x000fe40000010000 */
[C---:B------:R-:W-:Y:S01]  /*17410*/  HMMA.16816.F32.BF16 R52, R96.reuse, R68, R52 ;  /* 0x000000446034723c */ /* 0x040fe20000041834 */
[----:B------:R-:W5:Y:S03]  /*17420*/  MUFU.EX2 R131, R131 ;  /* 0x0000008300837308 */ /* 0x000f660000000800 */
[----:B------:R-:W-:Y:S03]  /*17430*/  FADD.FTZ R111, R111, R110 ;  /* 0x0000006e6f6f7221 */ /* 0x000fe60000010000 */
[----:B-1----:R-:W-:Y:S01]  /*17440*/  F2FP.BF16.PACK_AB R69, R123, R124 ;  /* 0x0000007c7b45723e */ /* 0x002fe200000010ff */
[C---:B------:R-:W-:Y:S03]  /*17450*/  HMMA.16816.F32.BF16 R56, R96.reuse, R70, R56 ;  /* 0x000000466038723c */ /* 0x040fe60000041838 */
[----:B------:R-:W-:Y:S01]  /*17460*/  MUFU.EX2 R130, R130 ;  /* 0x0000008200827308 */ /* 0x000fe20000000800 */
[----:B------:R-:W-:Y:S03]  /*17470*/  FADD.FTZ R111, R108, R111 ;  /* 0x0000006f6c6f7221 */ /* 0x000fe60000010000 */
[----:B----4-:R-:W-:Y:S01]  /*17480*/  F2FP.BF16.PACK_AB R71, R129, R126 ;  /* 0x0000007e8147723e */ /* 0x010fe200000010ff */
[C---:B---3--:R-:W-:Y:S04]  /*17490*/  HMMA.16816.F32.BF16 R60, R96.reuse, R76, R60 ;  /* 0x0000004c603c723c */ /* 0x048fe8000004183c */
[----:B------:R-:W-:Y:S01]  /*174a0*/  FADD.FTZ R124, R124, R111 ;  /* 0x0000006f7c7c7221 */ /* 0x000fe20000010000 */
[----:B------:R-:W1:Y:S03]  /*174b0*/  MUFU.EX2 R169, R169 ;  /* 0x000000a900a97308 */ /* 0x000e660000000800 */
[----:B------:R-:W-:Y:S01]  /*174c0*/  HMMA.16816.F32.BF16 R64, R96, R78, R64 ;  /* 0x0000004e6040723c */ /* 0x000fe20000041840 */
[----:B------:R-:W3:Y:S03]  /*174d0*/  LDSM.16.MT88.4 R76, [R141+0x8800] ;  /* 0x008800008d4c783b */ /* 0x000ee60000004200 */
[----:B-----5:R-:W-:Y:S01]  /*174e0*/  F2FP.BF16.PACK_AB R68, R131, R128 ;  /* 0x000000808344723e */ /* 0x020fe200000010ff */
[----:B------:R-:W-:Y:S02]  /*174f0*/  FADD.FTZ R123, R123, R124 ;  /* 0x0000007c7b7b7221 */ /* 0x000fe40000010000 */
[----:B------:R-:W-:Y:S02]  /*17500*/  MUFU.EX2 R125, R125 ;  /* 0x0000007d007d7308 */ /* 0x000fe40000000800 */
[----:B------:R-:W-:Y:S04]  /*17510*/  FADD.FTZ R126, R126, R123 ;  /* 0x0000007b7e7e7221 */ /* 0x000fe80000010000 */
[----:B------:R-:W-:Y:S04]  /*17520*/  FADD.FTZ R129, R129, R126 ;  /* 0x0000007e81817221 */ /* 0x000fe80000010000 */
[----:B------:R-:W4:Y:S01]  /*17530*/  MUFU.EX2 R122, R122 ;  /* 0x0000007a007a7308 */ /* 0x000f220000000800 */
[----:B-1----:R-:W-:Y:S09]  /*17540*/  F2FP.BF16.PACK_AB R70, R169, R130 ;  /* 0x00000082a946723e */ /* 0x002ff200000010ff */
[----:B------:R-:W1:Y:S01]  /*17550*/  MUFU.EX2 R127, R127 ;  /* 0x0000007f007f7308 */ /* 0x000e620000000800 */
[C---:B--2---:R-:W-:Y:S08]  /*17560*/  HMMA.16816.F32.BF16 R4, R68.reuse, R72, R4 ;  /* 0x000000484404723c */ /* 0x044ff00000041804 */
[C---:B------:R-:W-:Y:S01]  /*17570*/  HMMA.16816.F32.BF16 R8, R68.reuse, R74, R8 ;  /* 0x0000004a4408723c */ /* 0x040fe20000041808 */
[----:B------:R-:W2:Y:S01]  /*17580*/  LDSM.16.MT88.4 R72, [R140+0x8800] ;  /* 0x008800008c48783b */ /* 0x000ea20000004200 */
[----:B------:R-:W-:Y:S02]  /*17590*/  MUFU.EX2 R120, R120 ;  /* 0x0000007800787308 */ /* 0x000fe40000000800 */
[----:B----4-:R-:W-:Y:S04]  /*175a0*/  F2FP.BF16.PACK_AB R105, R122, R125 ;  /* 0x0000007d7a69723e */ /* 0x010fe800000010ff */
[C---:B------:R-:W-:Y:S04]  /*175b0*/  HMMA.16816.F32.BF16 R12, R68.reuse, R80, R12 ;  /* 0x00000050440c723c */ /* 0x040fe8000004180c */
[----:B------:R-:W4:Y:S01]  /*175c0*/  MUFU.EX2 R119, R119 ;  /* 0x0000007700777308 */ /* 0x000f220000000800 */
[----:B-1----:R-:W-:Y:S03]  /*175d0*/  F2FP.BF16.PACK_AB R107, R127, R172 ;  /* 0x000000ac7f6b723e */ /* 0x002fe600000010ff */
[C---:B------:R-:W-:Y:S01]  /*175e0*/  HMMA.16816.F32.BF16 R16, R68.reuse, R82, R16 ;  /* 0x000000524410723c */ /* 0x040fe20000041810 */
[----:B------:R-:W1:Y:S05]  /*175f0*/  LDSM.16.MT88.4 R80, [R144+0xa800] ;  /* 0x00a800009050783b */ /* 0x000e6a0000004200 */
[----:B------:R-:W-:Y:S02]  /*17600*/  MUFU.EX2 R118, R118 ;  /* 0x0000007600767308 */ /* 0x000fe40000000800 */
[C---:B---3--:R-:W-:Y:S08]  /*17610*/  HMMA.16816.F32.BF16 R20, R68.reuse, R76, R20 ;  /* 0x0000004c4414723c */ /* 0x048ff00000041814 */
[C---:B------:R-:W-:Y:S01]  /*17620*/  HMMA.16816.F32.BF16 R24, R68.reuse, R78, R24 ;  /* 0x0000004e4418723c */ /* 0x040fe20000041818 */
[----:B------:R-:W3:Y:S01]  /*17630*/  LDSM.16.MT88.4 R76, [R142+0xa800] ;  /* 0x00a800008e4c783b */ /* 0x000ee20000004200 */
[----:B------:R-:W5:Y:S02]  /*17640*/  MUFU.EX2 R121, R121 ;  /* 0x0000007900797308 */ /* 0x000f640000000800 */
[----:B----4-:R-:W-:Y:S04]  /*17650*/  F2FP.BF16.PACK_AB R104, R119, R120 ;  /* 0x000000787768723e */ /* 0x010fe800000010ff */
[C---:B--2---:R-:W-:Y:S08]  /*17660*/  HMMA.16816.F32.BF16 R28, R68.reuse, R72, R28 ;  /* 0x00000048441c723c */ /* 0x044ff0000004181c */
[C---:B------:R-:W-:Y:S01]  /*17670*/  HMMA.16816.F32.BF16 R32, R68.reuse, R74, R32 ;  /* 0x0000004a4420723c */ /* 0x040fe20000041820 */
[----:B------:R-:W2:Y:S07]  /*17680*/  LDSM.16.MT88.4 R72, [R141+0xa800] ;  /* 0x00a800008d48783b */ /* 0x000eae0000004200 */
[C---:B-1----:R-:W-:Y:S04]  /*17690*/  HMMA.16816.F32.BF16 R36, R68.reuse, R80, R36 ;  /* 0x000000504424723c */ /* 0x042fe80000041824 */
[----:B-----5:R-:W-:Y:S04]  /*176a0*/  F2FP.BF16.PACK_AB R106, R121, R118 ;  /* 0x00000076796a723e */ /* 0x020fe800000010ff */
        /* <DEDUP_REMOVED lines=18> */
[----:B------:R-:W-:Y:S01]  /*177d0*/  FADD.FTZ R182, R173, R182 ;  /* 0x000000b6adb67221 */ /* 0x000fe20000010000 */
[C---:B--2---:R-:W-:Y:S03]  /*177e0*/  HMMA.16816.F32.BF16 R4, R68.reuse, R72, R4 ;  /* 0x000000484404723c */ /* 0x044fe60000041804 */
[----:B------:R-:W-:Y:S04]  /*177f0*/  FADD.FTZ R125, R125, R182 ;  /* 0x000000b67d7d7221 */ /* 0x000fe80000010000 */
[----:B------:R-:W-:Y:S01]  /*17800*/  FADD.FTZ R125, R122, R125 ;  /* 0x0000007d7a7d7221 */ /* 0x000fe20000010000 */
[C---:B------:R-:W-:Y:S01]  /*17810*/  HMMA.16816.F32.BF16 R8, R68.reuse, R74, R8 ;  /* 0x0000004a4408723c */ /* 0x040fe20000041808 */
[----:B------:R-:W2:Y:S03]  /*17820*/  LDSM.16.MT88.4 R72, [R140+0x9000] ;  /* 0x009000008c48783b */ /* 0x000ea60000004200 */
[----:B------:R-:W-:Y:S04]  /*17830*/  FADD.FTZ R168, R172, R125 ;  /* 0x0000007daca87221 */ /* 0x000fe80000010000 */
[C---:B------:R-:W-:Y:S04]  /*17840*/  HMMA.16816.F32.BF16 R12, R68.reuse, R76, R12 ;  /* 0x0000004c440c723c */ /* 0x040fe8000004180c */
[----:B------:R-:W-:Y:S04]  /*17850*/  FADD.FTZ R168, R127, R168 ;  /* 0x000000a87fa87221 */ /* 0x000fe80000010000 */
        /* <DEDUP_REMOVED lines=16> */
[C---:B---3--:R-:W-:Y:S08]  /*17960*/  HMMA.16816.F32.BF16 R60, R68.reuse, R76, R60 ;  /* 0x0000004c443c723c */ /* 0x048ff0000004183c */
        /* <DEDUP_REMOVED lines=8> */
[C---:B------:R-:W-:Y:S08]  /*179f0*/  HMMA.16816.F32.BF16 R84, R104.reuse, R86, R16 ;  /* 0x000000566854723c */ /* 0x040ff00000041810 */
[C---:B-1----:R-:W-:Y:S08]  /*17a00*/  HMMA.16816.F32.BF16 R80, R104.reuse, R72, R20 ;  /* 0x000000486850723c */ /* 0x042ff00000041814 */
        /* <DEDUP_REMOVED lines=19> */
[----:B------:R-:W-:Y:S03]  /*17b40*/  FADD.FTZ R9, R176, R9 ;  /* 0x00000009b0097221 */ /* 0x000fe60000010000 */
[----:B------:R-:W-:Y:S01]  /*17b50*/  MOV R104, R3 ;  /* 0x0000000300687202 */ /* 0x000fe20000000f00 */
[----:B------:R-:W-:Y:S04]  /*17b60*/  FADD.FTZ R174, R174, R9 ;  /* 0x00000009aeae7221 */ /* 0x000fe80000010000 */
[----:B------:R-:W-:Y:S04]  /*17b70*/  FADD.FTZ R179, R179, R174 ;  /* 0x000000aeb3b37221 */ /* 0x000fe80000010000 */
[----:B------:R-:W-:Y:S04]  /*17b80*/  FADD.FTZ R120, R120, R179 ;  /* 0x000000b378787221 */ /* 0x000fe80000010000 */
[----:B------:R-:W-:Y:S04]  /*17b90*/  FADD.FTZ R119, R119, R120 ;  /* 0x0000007877777221 */ /* 0x000fe80000010000 */
[----:B------:R-:W-:Y:S04]  /*17ba0*/  FADD.FTZ R118, R118, R119 ;  /* 0x0000007776767221 */ /* 0x000fe80000010000 */
[----:B------:R-:W-:Y:S01]  /*17bb0*/  FADD.FTZ R107, R121, R118 ;  /* 0x00000076796b7221 */ /* 0x000fe20000010000 */
[----:B------:R-:W-:-:S05]  /*17bc0*/  @P0 BRA `(.L_x_7404) ;  /* 0xffffcc9000000947 */ /* 0x000fca000383ffff */
.L_x_7400:
        /* <DEDUP_REMOVED lines=193> */
.L_x_7405:
[----:B------:R-:W1:Y:S04]  /*187e0*/  S2R R3, SR_CTAID.Z ;  /* 0x0000000000037919 */ /* 0x000e680000002700 */
[----:B------:R-:W1:Y:S02]  /*187f0*/  S2R R2, SR_CTAID.Y ;  /* 0x0000000000027919 */ /* 0x000e640000002600 */
[----:B-1----:R-:W-:-:S04]  /*18800*/  IMAD R4, R2, c[0x0][0x1c0], R3 ;  /* 0x0000700002047a24 */ /* 0x002fc800078e0203 */
[----:B------:R-:W-:Y:S02]  /*18810*/  IMAD R4, R4, c[0x0][0x214], RZ ;  /* 0x0000850004047a24 */ /* 0x000fe400078e02ff */
.L_x_7406:
        /* <DEDUP_REMOVED lines=41> */
.L_x_7408:
[----:B------:R-:W-:Y:S05]  /*18ab0*/  BSYNC B0 ;  /* 0x0000000000007941 */ /* 0x000fea0003800000 */
.L_x_7407:
        /* <DEDUP_REMOVED lines=35> */
.L_x_7410:
[----:B------:R-:W-:Y:S05]  /*18cf0*/  BSYNC B0 ;  /* 0x0000000000007941 */ /* 0x000fea0003800000 */
.L_x_7409:
        /* <DEDUP_REMOVED lines=18> */
.L_x_7412:
[----:B------:R-:W-:Y:S05]  /*18e20*/  BSYNC B0 ;  /* 0x0000000000007941 */ /* 0x000fea0003800000 */
.L_x_7411:
        /* <DEDUP_REMOVED lines=18> */
.L_x_7414:
[----:B------:R-:W-:Y:S05]  /*18f50*/  BSYNC B0 ;  /* 0x0000000000007941 */ /* 0x000fea0003800000 */
.L_x_7413:
        /* <DEDUP_REMOVED lines=19> */
.L_x_7415:
        /* <DEDUP_REMOVED lines=15> */
.L_x_8389:


//--------------------- .text._ZN5flash24flash_fwd_splitkv_kernelI23Flash_fwd_kernel_traitsILi128ELi64ELi64ELi4ELb0ELb0EN7cutlass10bfloat16_tE19Flash_kernel_traitsILi128ELi64ELi64ELi4ES3_EELb1ELb0ELb0ELb0ELb1ELb0ELb1ELb0EEEvNS_16Flash_fwd_paramsE --------------------------
	.section	.text._ZN5flash24flash_fwd_splitkv_kernelI23Flash_fwd_kernel_traitsILi128ELi64ELi64ELi4ELb0ELb0EN7cutlass10bfloat16_tE19Flash_kernel_traitsILi128ELi64ELi64ELi4ES3_EELb1ELb0ELb0ELb0ELb1ELb0ELb1ELb0EEEvNS_16Flash_fwd_paramsE,"ax",@progbits
	.sectioninfo	@"SHI_REGISTERS=202"
	.align	128
        .global         _ZN5flash24flash_fwd_splitkv_kernelI23Flash_fwd_kernel_traitsILi128ELi64ELi64ELi4ELb0ELb0EN7cutlass10bfloat16_tE19Flash_kernel_traitsILi128ELi64ELi64ELi4ES3_EELb1ELb0ELb0ELb0ELb1ELb0ELb1ELb0EEEvNS_16Flash_fwd_paramsE
        .type           _ZN5flash24flash_fwd_splitkv_kernelI23Flash_fwd_kernel_traitsILi128ELi64ELi64ELi4ELb0ELb0EN7cutlass10bfloat16_tE19Flash_kernel_traitsILi128ELi64ELi64ELi4ES3_EELb1ELb0ELb0ELb0ELb1ELb0ELb1ELb0EEEvNS_16Flash_fwd_paramsE,@function
        .size           _ZN5flash24flash_fwd_splitkv_kernelI23Flash_fwd_kernel_traitsILi128ELi64ELi64ELi4ELb0ELb0EN7cutlass10bfloat16_tE19Flash_kernel_traitsILi128ELi64ELi64ELi4ES3_EELb1ELb0ELb0ELb0ELb1ELb0ELb1ELb0EEEvNS_16Flash_fwd_paramsE,(.L_x_8390 - _ZN5flash24flash_fwd_splitkv_kernelI23Flash_fwd_kernel_traitsILi128ELi64ELi64ELi4ELb0ELb0EN7cutlass10bfloat16_tE19Flash_kernel_traitsILi128ELi64ELi64ELi4ES3_EELb1ELb0ELb0ELb0ELb1ELb0ELb1ELb0EEEvNS_16Flash_fwd_paramsE)
        .other          _ZN5flash24flash_fwd_splitkv_kernelI23Flash_fwd_kernel_traitsILi128ELi64ELi64ELi4ELb0ELb0EN7cutlass10bfloat16_tE19Flash_kernel_traitsILi128ELi64ELi64ELi4ES3_EELb1ELb0ELb0ELb0ELb1ELb0ELb1ELb0EEEvNS_16Flash_fwd_paramsE,@"STO_CUDA_ENTRY STV_DEFAULT"
_ZN5flash24flash_fwd_splitkv_kernelI23Flash_fwd_kernel_traitsILi128ELi64ELi64ELi4ELb0ELb0EN7cutlass10bfloat16_tE19Flash_kernel_traitsILi128ELi64ELi64ELi4ES3_EELb1ELb0ELb0ELb0ELb1ELb0ELb1ELb0EEEvNS_16Flash_fwd_paramsE:
.text._ZN5flash24flash_fwd_splitkv_kernelI23Flash_fwd_kernel_traitsILi128ELi64ELi64ELi4ELb0ELb0EN7cutlass10bfloat16_tE19Flash_kernel_traitsILi128ELi64ELi64ELi4ES3_EELb1ELb0ELb0ELb0ELb1ELb0ELb1ELb0EEEvNS_16Flash_fwd_paramsE:
[----:B------:R-:W-:Y:S02]  /*0000*/  MOV R1, c[0x0][0x28] ;  /* 0x00000a0000017a02 */ /* 0x000fe40000000f00 */
[----:B------:R-:W1:Y:S01]  /*0010*/  I2F.U32.RP R4, c[0x0][0x1c0] ;  /* 0x0000700000047b06 */ /* 0x000e620000209000 */
[----:B------:R-:W2:Y:S01]  /*0020*/  S2R R11, SR_CTAID.Z ;  /* 0x00000000000b7919 */ /* 0x000ea20000002700 */
[----:B------:R-:W-:Y:S01]  /*0030*/  IMAD.MOV.U32 R2, RZ, RZ, RZ ;  /* 0x000000ffff027224 */ /* 0x000fe200078e00ff */
[----:B------:R-:W-:Y:S01]  /*0040*/  ISETP.NE.U32.AND P1, PT, RZ, c[0x0][0x1c0], PT ;  /* 0x00007000ff007a0c */ /* 0x000fe20003f25070 */
[----:B------:R-:W-:Y:S01]  /*0050*/  IMAD.MOV.U32 R12, RZ, RZ, -0x1 ;  /* 0xffffffffff0c7424 */ /* 0x000fe200078e00ff */
[----:B------:R-:W-:-:S03]  /*0060*/  ULDC.64 UR4, c[0x0][0x118] ;  /* 0x0000460000047ab9 */ /* 0x000fc60000000a00 */
[----:B-1----:R-:W1:Y:S02]  /*0070*/  MUFU.RCP R3, R4 ;  /* 0x0000000400037308 */ /* 0x002e640000001000 */
[----:B-1----:R-:W-:-:S06]  /*0080*/  IADD3 R3, R3, 0xffffffe, RZ ;  /* 0x0ffffffe03037810 */ /* 0x002fcc0007ffe0ff */
[----:B------:R-:W1:Y:S02]  /*0090*/  F2I.FTZ.U32.TRUNC.NTZ R3, R3 ;  /* 0x0000000300037305 */ /* 0x000e64000021f000 */
[----:B-1----:R-:W-:-:S04]  /*00a0*/  IMAD.MOV R0, RZ, RZ, -R3 ;  /* 0x000000ffff007224 */ /* 0x002fc800078e0a03 */
[----:B------:R-:W-:Y:S02]  /*00b0*/  IMAD R5, R0, c[0x0][0x1c0], RZ ;  /* 0x0000700000057a24 */ /* 0x000fe400078e02ff */
[----:B------:R-:W1:Y:S02]  /*00c0*/  LDC.U8 R0, c[0x0][0x312] ;  /* 0x0000c480ff007b82 */ /* 0x000e640000000000 */
[----:B------:R-:W-:-:S04]  /*00d0*/  IMAD.HI.U32 R2, R3, R5, R2 ;  /* 0x0000000503027227 */ /* 0x000fc800078e0002 */
[----:B------:R-:W-:Y:S02]  /*00e0*/  IMAD.MOV.U32 R5, RZ, RZ, 0x4 ;  /* 0x00000004ff057424 */ /* 0x000fe400078e00ff */
        /* <DEDUP_REMOVED lines=38> */
.L_x_7416:
[----:B-1-34-:R-:W-:Y:S02]  /*0350*/  MOV R2, c[0x0][0x218] ;  /* 0x0000860000027a02 */ /* 0x01afe40000000f00 */
.L_x_7417:
        /* <DEDUP_REMOVED lines=26> */
[----:B--2---:R-:W-:-:S04]  /*0500*/  IADD3 R10, R10, 0xffffffe, RZ ;  /* 0x0ffffffe0a0a7810 */ /* 0x004fc80007ffe0ff */
[----:B------:R-:W2:Y:S02]  /*0510*/  F2I.FTZ.U32.TRUNC.NTZ R11, R10 ;  /* 0x0000000a000b7305 */ /* 0x000ea4000021f000 */
        /* <DEDUP_REMOVED lines=12> */
[----:B------:R-:W-:-:S11]  /*05e0*/  IADD3 R8, R6, 0x3f, RZ ;  /* 0x0000003f06087810 */ /* 0x000fd60007ffe0ff */
        /* <DEDUP_REMOVED lines=19> */
[----:B------:R-:W-:Y:S01]  /*0720*/  LOP3.LUT P6, RZ, R84, 0xf, RZ, 0xc0, !PT ;  /* 0x0000000f54ff7812 */ /* 0x000fe200078cc0ff */
[----:B------:R-:W-:Y:S01]  /*0730*/  IMAD.IADD R87, R87, 0x1, -R90 ;  /* 0x0000000157577824 */ /* 0x000fe200078e0a5a */
[----:B------:R-:W-:-:S04]  /*0740*/  LEA.HI R0, R3, R84, RZ, 0x4 ;  /* 0x0000005403007211 */ /* 0x000fc800078f20ff */
[----:B------:R-:W-:Y:S02]  /*0750*/  LOP3.LUT R3, R0, 0x3ffffff0, RZ, 0xc0, !PT ;  /* 0x3ffffff000037812 */ /* 0x000fe400078ec0ff */
[----:B------:R-:W-:-:S03]  /*0760*/  SHF.R.S32.HI R0, RZ, 0x4, R0 ;  /* 0x00000004ff007819 */ /* 0x000fc60000011400 */
[----:B------:R-:W-:Y:S01]  /*0770*/  IMAD.IADD R6, R84, 0x1, -R3 ;  /* 0x0000000154067824 */ /* 0x000fe200078e0a03 */
[C---:B------:R-:W-:Y:S01]  /*0780*/  IADD3 R12, R0.reuse, 0x10, RZ ;  /* 0x00000010000c7810 */ /* 0x040fe20007ffe0ff */
[----:B------:R-:W-:Y:S01]  /*0790*/  IMAD R3, R7, c[0x0][0x1c0], R26 ;  /* 0x0000700007037a24 */ /* 0x000fe200078e021a */
[----:B------:R-:W-:Y:S01]  /*07a0*/  IADD3 R4, R0, 0x8, RZ ;  /* 0x0000000800047810 */ /* 0x000fe20007ffe0ff */
[----:B------:R-:W-:Y:S01]  /*07b0*/  IMAD.SHL.U32 R6, R6, 0x4, RZ ;  /* 0x0000000406067824 */ /* 0x000fe200078e00ff */
[C---:B------:R-:W-:Y:S01]  /*07c0*/  IADD3 R10, R0.reuse, 0x18, RZ ;  /* 0x00000018000a7810 */ /* 0x040fe20007ffe0ff */
[----:B------:R-:W-:Y:S01]  /*07d0*/  IMAD R3, R3, c[0x0][0x214], R90 ;  /* 0x0000850003037a24 */ /* 0x000fe200078e025a */
[----:B------:R-:W-:Y:S02]  /*07e0*/  IADD3 R8, R0, 0x20, RZ ;  /* 0x0000002000087810 */ /* 0x000fe40007ffe0ff */
[----:B------:R-:W-:Y:S01]  /*07f0*/  SHF.R.S32.HI R7, RZ, 0x1f, R6 ;  /* 0x0000001fff077819 */ /* 0x000fe20000011406 */
[----:B------:R-:W-:Y:S01]  /*0800*/  IMAD R5, R3, c[0x0][0x22c], RZ ;  /* 0x00008b0003057a24 */ /* 0x000fe200078e02ff */
[----:B------:R-:W-:-:S02]  /*0810*/  ISETP.GE.AND P2, PT, R4, R87, PT ;  /* 0x000000570400720c */ /* 0x000fc40003f46270 */
[CC--:B------:R-:W-:Y:S01]  /*0820*/  ISETP.GE.AND P3, PT, R0.reuse, R87.reuse, PT ;  /* 0x000000570000720c */ /* 0x0c0fe20003f66270 */
[----:B------:R-:W-:Y:S01]  /*0830*/  IMAD.WIDE R6, R0, 0x80, R6 ;  /* 0x0000008000067825 */ /* 0x000fe200078e0206 */
[-C--:B------:R-:W-:Y:S02]  /*0840*/  ISETP.GE.AND P1, PT, R10, R87.reuse, PT ;  /* 0x000000570a00720c */ /* 0x080fe40003f26270 */
[-C--:B------:R-:W-:Y:S02]  /*0850*/  ISETP.GE.AND P4, PT, R8, R87.reuse, PT ;  /* 0x000000570800720c */ /* 0x080fe40003f86270 */
[C---:B------:R-:W-:Y:S02]  /*0860*/  IADD3 R2, P0, R5.reuse, R6, RZ ;  /* 0x0000000605027210 */ /* 0x040fe40007f1e0ff */
[----:B------:R-:W-:Y:S02]  /*0870*/  ISETP.GE.OR P5, PT, R4, R87, P6 ;  /* 0x000000570400720c */ /* 0x000fe400037a6670 */
[----:B------:R-:W-:-:S02]  /*0880*/  LEA.HI.X.SX32 R5, R5, R7, 0x1, P0 ;  /* 0x0000000705057211 */ /* 0x000fc400000f0eff */
[----:B------:R-:W-:Y:S02]  /*0890*/  LEA R14, P0, R2, c[0x0][0x1d8], 0x2 ;  /* 0x00007600020e7a11 */ /* 0x000fe400078010ff */
[----:B------:R-:W-:Y:S02]  /*08a0*/  IADD3 R6, R0, 0x28, RZ ;  /* 0x0000002800067810 */ /* 0x000fe40007ffe0ff */
[----:B------:R-:W-:Y:S02]  /*08b0*/  LEA.HI.X R15, R2, c[0x0][0x1dc], R5, 0x2, P0 ;  /* 0x00007700020f7a11 */ /* 0x000fe400000f1405 */
[----:B------:R-:W-:Y:S02]  /*08c0*/  ISETP.GE.AND P0, PT, R12, R87, PT ;  /* 0x000000570c00720c */ /* 0x000fe40003f06270 */
[C---:B------:R-:W-:Y:S01]  /*08d0*/  IADD3 R4, R0.reuse, 0x30, RZ ;  /* 0x0000003000047810 */ /* 0x040fe20007ffe0ff */
[----:B------:R1:W-:Y:S01]  /*08e0*/  @!P3 STG.E.128 [R14.64], RZ ;  /* 0x000000ff0e00b986 */ /* 0x0003e2000c101d04 */
[----:B------:R-:W-:-:S02]  /*08f0*/  IADD3 R2, R0, 0x38, RZ ;  /* 0x0000003800027810 */ /* 0x000fc40007ffe0ff */
[----:B------:R-:W-:Y:S01]  /*0900*/  SHF.R.S32.HI R5, RZ, 0x1f, R3 ;  /* 0x0000001fff057819 */ /* 0x000fe20000011403 */
[----:B------:R1:W-:Y:S01]  /*0910*/  @!P3 STG.E.128 [R14.64+0x100], RZ ;  /* 0x000100ff0e00b986 */ /* 0x0003e2000c101d04 */
[----:B------:R-:W-:-:S03]  /*0920*/  ISETP.GE.AND P3, PT, R6, R87, PT ;  /* 0x000000570600720c */ /* 0x000fc60003f66270 */
[----:B------:R1:W-:Y:S04]  /*0930*/  @!P2 STG.E.128 [R14.64+0x1000], RZ ;  /* 0x001000ff0e00a986 */ /* 0x0003e8000c101d04 */
[----:B------:R1:W-:Y:S04]  /*0940*/  @!P0 STG.E.128 [R14.64+0x2000], RZ ;  /* 0x002000ff0e008986 */ /* 0x0003e8000c101d04 */
        /* <DEDUP_REMOVED lines=43> */
.L_x_7418:
[----:B-1----:R-:W-:Y:S01]  /*0c00*/  ISETP.NE.U32.AND P0, PT, RZ, c[0x0][0x2b8], PT ;  /* 0x0000ae00ff007a0c */ /* 0x002fe20003f05070 */
[----:B------:R-:W-:Y:S01]  /*0c10*/  IMAD.MOV.U32 R2, RZ, RZ, R168 ;  /* 0x000000ffff027224 */ /* 0x000fe200078e00a8 */
[----:B------:R-:W-:Y:S02]  /*0c20*/  ISETP.NE.U32.AND P2, PT, RZ, c[0x0][0x2c0], PT ;  /* 0x0000b000ff007a0c */ /* 0x000fe40003f45070 */
[----:B------:R-:W-:Y:S02]  /*0c30*/  ISETP.NE.AND.EX P0, PT, RZ, c[0x0][0x2bc], PT, P0 ;  /* 0x0000af00ff007a0c */ /* 0x000fe40003f05300 */
[----:B------:R-:W-:-:S11]  /*0c40*/  ISETP.NE.AND.EX P2, PT, RZ, c[0x0][0x2c4], PT, P2 ;  /* 0x0000b100ff007a0c */ /* 0x000fd60003f45320 */
[C---:B------:R-:W-:Y:S02]  /*0c50*/  @P0 IMAD.WIDE R10, R168.reuse, R5, c[0x0][0x2b8] ;  /* 0x0000ae00a80a0625 */ /* 0x040fe400078e0205 */
[----:B------:R-:W-:Y:S02]  /*0c60*/  @P2 SHF.R.S32.HI R5, RZ, 0x1f, R168 ;  /* 0x0000001fff052819 */ /* 0x000fe400000114a8 */
[----:B------:R-:W-:Y:S01]  /*0c70*/  @P2 IMAD.WIDE.U32 R8, R168, c[0x0][0x2c8], RZ ;  /* 0x0000b200a8082a25 */ /* 0x000fe200078e00ff */
        /* <DEDUP_REMOVED lines=74> */
[----:B------:R-:W-:-:S04]  /*1120*/  IMAD.WIDE.U32 R18, R18, c[0x0][0x188], RZ ;  /* 0x0000620012127a25 */ /* 0x000fc800078e00ff */
[----:B------:R-:W-:Y:S01]  /*1130*/  IMAD.WIDE.U32 R22, R11, c[0x0][0x198], R8 ;  /* 0x000066000b167a25 */ /* 0x000fe200078e0008 */
[----:B------:R-:W-:Y:S02]  /*1140*/  SHF.R.S32.HI R8, RZ, 0x1f, R10 ;  /* 0x0000001fff087819 */ /* 0x000fe4000001140a */
[----:B------:R-:W-:Y:S01]  /*1150*/  IADD3 R4, R19, R4, RZ ;  /* 0x0000000413047210 */ /* 0x000fe20007ffe0ff */
[----:B------:R-:W-:Y:S02]  /*1160*/  IMAD.IADD R23, R23, 0x1, R3 ;  /* 0x0000000117177824 */ /* 0x000fe400078e0203 */
[----:B------:R-:W-:Y:S02]  /*1170*/  IMAD R3, R8, c[0x0][0x1b0], RZ ;  /* 0x00006c0008037a24 */ /* 0x000fe400078e02ff */
[----:B------:R-:W-:-:S04]  /*1180*/  IMAD.WIDE.U32 R22, R10, c[0x0][0x1b0], R22 ;  /* 0x00006c000a167a25 */ /* 0x000fc800078e0016 */
[----:B------:R-:W-:-:S04]  /*1190*/  IMAD R0, R10, c[0x0][0x1b4], R3 ;  /* 0x00006d000a007a24 */ /* 0x000fc800078e0203 */
[----:B------:R-:W-:Y:S01]  /*11a0*/  IMAD.IADD R0, R23, 0x1, R0 ;  /* 0x0000000117007824 */ /* 0x000fe200078e0200 */
[----:B------:R-:W-:Y:S05]  /*11b0*/  BRA `(.L_x_7420) ;  /* 0x0000041000007947 */ /* 0x000fea0003800000 */
.L_x_7419:
        /* <DEDUP_REMOVED lines=15> */
.L_x_7421:
[----:B------:R-:W-:Y:S01]  /*12b0*/  IABS R9, c[0x0][0x1c8] ;  /* 0x0000720000097a13 */ /* 0x000fe20000000000 */
[----:B------:R-:W-:Y:S02]  /*12c0*/  IMAD.MOV.U32 R10, RZ, RZ, RZ ;  /* 0x000000ffff0a7224 */ /* 0x000fe400078e00ff */
[----:B------:R-:W-:Y:S01]  /*12d0*/  @P4 IMAD.IADD R4, R3, 0x1, R4 ;  /* 0x0000000103044824 */ /* 0x000fe200078e0204 */
        /* <DEDUP_REMOVED lines=13> */
[----:B------:R-:W-:-:S04]  /*13b0*/  IMAD.MOV R0, RZ, RZ, -R10 ;  /* 0x000000ffff007224 */ /* 0x000fc800078e0a0a */
[----:B------:R-:W-:Y:S01]  /*13c0*/  IMAD R0, R9, R0, R7 ;  /* 0x0000000009007224 */ /* 0x000fe200078e0207 */
[----:B------:R-:W-:-:S04]  /*13d0*/  SHF.R.S32.HI R7, RZ, 0x1f, R11 ;  /* 0x0000001fff077819 */ /* 0x000fc8000001140b */
        /* <DEDUP_REMOVED lines=9> */
[C---:B------:R-:W-:Y:S02]  /*1470*/  IMAD R5, R11.reuse, c[0x0][0x19c], R0 ;  /* 0x000067000b057a24 */ /* 0x040fe400078e0200 */
        /* <DEDUP_REMOVED lines=21> */
.L_x_7420:
[----:B------:R-:W-:Y:S01]  /*15d0*/  ISETP.NE.AND P1, PT, R12, -0x1, PT ;  /* 0xffffffff0c00780c */ /* 0x000fe20003f25270 */
[----:B------:R-:W-:Y:S01]  /*15e0*/  IMAD.IADD R163, R87, 0x1, -R90 ;  /* 0x0000000157a37824 */ /* 0x000fe200078e0a5a */
[----:B------:R-:W-:Y:S01]  /*15f0*/  SHF.R.S32.HI R9, RZ, 0x1f, R84 ;  /* 0x0000001fff097819 */ /* 0x000fe20000011454 */
[----:B------:R-:W-:Y:S01]  /*1600*/  IMAD.SHL.U32 R178, R84, 0x2, RZ ;  /* 0x0000000254b27824 */ /* 0x000fe200078e00ff */
[----:B------:R-:W-:Y:S02]  /*1610*/  IADD3 R169, R105, -0x1, RZ ;  /* 0xffffffff69a97810 */ /* 0x000fe40007ffe0ff */
[CC--:B------:R-:W-:Y:S02]  /*1620*/  LEA.HI R16, R9.reuse, R84.reuse, RZ, 0x3 ;  /* 0x0000005409107211 */ /* 0x0c0fe400078f18ff */
[----:B------:R-:W-:Y:S02]  /*1630*/  LEA.HI R88, R9, R84, RZ, 0x5 ;  /* 0x0000005409587211 */ /* 0x000fe400078f28ff */
[----:B------:R-:W-:-:S02]  /*1640*/  LOP3.LUT R5, R16, 0xfffffff8, RZ, 0xc0, !PT ;  /* 0xfffffff810057812 */ /* 0x000fc400078ec0ff */
[----:B------:R-:W-:Y:S01]  /*1650*/  SHF.R.S32.HI R16, RZ, 0x3, R16 ;  /* 0x00000003ff107819 */ /* 0x000fe20000011410 */
[----:B------:R-:W-:Y:S01]  /*1660*/  @!P1 IMAD.WIDE.U32 R24, R168, c[0x0][0x178], RZ ;  /* 0x00005e00a8189a25 */ /* 0x000fe200078e00ff */
[----:B------:R-:W-:Y:S02]  /*1670*/  @!P1 SHF.R.S32.HI R3, RZ, 0x1f, R168 ;  /* 0x0000001fff039819 */ /* 0x000fe400000114a8 */
[----:B------:R-:W-:Y:S01]  /*1680*/  IADD3 R15, R16, 0x10, RZ ;  /* 0x00000010100f7810 */ /* 0x000fe20007ffe0ff */
[----:B------:R-:W-:Y:S01]  /*1690*/  IMAD.IADD R5, R84, 0x1, -R5 ;  /* 0x0000000154057824 */ /* 0x000fe200078e0a05 */
[----:B------:R-:W-:Y:S01]  /*16a0*/  SHF.R.S32.HI R17, RZ, 0x1f, R16 ;  /* 0x0000001fff117819 */ /* 0x000fe20000011410 */
[----:B------:R-:W-:Y:S01]  /*16b0*/  @!P1 IMAD R3, R3, c[0x0][0x178], RZ ;  /* 0x00005e0003039a24 */ /* 0x000fe200078e02ff */
[C---:B------:R-:W-:Y:S01]  /*16c0*/  ISETP.GE.AND P6, PT, R16.reuse, R163, PT ;  /* 0x000000a31000720c */ /* 0x040fe20003fc6270 */
[----:B------:R-:W-:Y:S01]  /*16d0*/  IMAD.SHL.U32 R14, R16, 0x40, RZ ;  /* 0x00000040100e7824 */ /* 0x000fe200078e00ff */
[----:B------:R-:W-:Y:S01]  /*16e0*/  SHF.R.S32.HI R86, RZ, 0x5, R88 ;  /* 0x00000005ff567819 */ /* 0x000fe20000011458 */
[----:B------:R-:W-:Y:S01]  /*16f0*/  @P1 IMAD.WIDE.U32 R20, R12, c[0x0][0x190], RZ ;  /* 0x000064000c141a25 */ /* 0x000fe200078e00ff */
[----:B------:R-:W-:-:S02]  /*1700*/  LOP3.LUT R178, R178, 0x6, RZ, 0xc0, !PT ;  /* 0x00000006b2b27812 */ /* 0x000fc400078ec0ff */
[----:B------:R-:W-:Y:S01]  /*1710*/  LOP3.LUT R14, R14, 0x1c0, RZ, 0xc0, !PT ;  /* 0x000001c00e0e7812 */ /* 0x000fe200078ec0ff */
[----:B-----5:R-:W-:Y:S01]  /*1720*/  @!P1 IMAD R2, R168, c[0x0][0x17c], R3 ;  /* 0x00005f00a8029a24 */ /* 0x020fe200078e0203 */
[----:B------:R-:W-:Y:S01]  /*1730*/  SHF.R.S32.HI R3, RZ, 0x1f, R26 ;  /* 0x0000001fff037819 */ /* 0x000fe2000001141a */
[----:B------:R-:W-:Y:S01]  /*1740*/  @!P1 IMAD.MOV.U32 R20, RZ, RZ, R24 ;  /* 0x000000ffff149224 */ /* 0x000fe200078e0018 */
[----:B------:R-:W-:Y:S01]  /*1750*/  SHF.R.U32.HI R171, RZ, 0x3, R14 ;  /* 0x00000003ffab7819 */ /* 0x000fe2000001160e */
[----:B------:R-:W-:Y:S02]  /*1760*/  IMAD.SHL.U32 R13, R5, 0x8, RZ ;  /* 0x00000008050d7824 */ /* 0x000fe400078e00ff */
[----:B------:R-:W-:Y:S02]  /*1770*/  @P1 IMAD R12, R12, c[0x0][0x194], R21 ;  /* 0x000065000c0c1a24 */ /* 0x000fe400078e0215 */
[----:B------:R-:W-:Y:S01]  /*1780*/  @!P1 IMAD.IADD R12, R25, 0x1, R2 ;  /* 0x00000001190c9824 */ /* 0x000fe200078e0202 */
[----:B------:R-:W-:Y:S01]  /*1790*/  IADD3 R18, P2, R13, R18, RZ ;  /* 0x000000120d127210 */ /* 0x000fe20007f5e0ff */
[----:B------:R-:W-:Y:S01]  /*17a0*/  IMAD R3, R3, c[0x0][0x1a8], RZ ;  /* 0x00006a0003037a24 */ /* 0x000fe200078e02ff */
[----:B------:R-:W-:Y:S01]  /*17b0*/  LOP3.LUT R2, R14, 0x38, R13, 0xf8, !PT ;  /* 0x000000380e027812 */ /* 0x000fe200078ef80d */
[----:B------:R-:W-:Y:S01]  /*17c0*/  IMAD.WIDE R32, R33, 0x40, R16 ;  /* 0x0000004021207825 */ /* 0x000fe200078e0210 */
[----:B------:R-:W-:-:S02]  /*17d0*/  IADD3 R22, P3, R13, R22, RZ ;  /* 0x000000160d167210 */ /* 0x000fc40007f7e0ff */
[----:B------:R-:W-:Y:S01]  /*17e0*/  IADD3 R20, P1, R13, R20, RZ ;  /* 0x000000140d147210 */ /* 0x000fe20007f3e0ff */
[----:B------:R-:W-:Y:S01]  /*17f0*/  IMAD R28, R26, c[0x0][0x1ac], R3 ;  /* 0x00006b001a1c7a24 */ /* 0x000fe200078e0203 */
[----:B------:R-:W-:Y:S01]  /*1800*/  SHF.R.S32.HI R13, RZ, 0x1f, R13 ;  /* 0x0000001fff0d7819 */ /* 0x000fe2000001140d */
[----:B------:R-:W-:Y:S01]  /*1810*/  IMAD R103, R17, c[0x0][0x198], RZ ;  /* 0x0000660011677a24 */ /* 0x000fe200078e02ff */
[----:B------:R-:W-:Y:S02]  /*1820*/  LOP3.LUT R171, R2, R171, RZ, 0x3c, !PT ;  /* 0x000000ab02ab7212 */ /* 0x000fe400078e3cff */
[----:B------:R-:W-:Y:S01]  /*1830*/  LEA.HI R2, R9, R84, RZ, 0x6 ;  /* 0x0000005409027211 */ /* 0x000fe200078f30ff */
[----:B------:R-:W-:Y:S01]  /*1840*/  IMAD.X R19, R13, 0x1, R4, P2 ;  /* 0x000000010d137824 */ /* 0x000fe200010e0604 */
[----:B------:R-:W-:Y:S01]  /*1850*/  ISETP.GE.AND P2, PT, R15, R163, PT ;  /* 0x000000a30f00720c */ /* 0x000fe20003f46270 */
[C---:B------:R-:W-:Y:S02]  /*1860*/  IMAD.X R23, R13.reuse, 0x1, R0, P3 ;  /* 0x000000010d177824 */ /* 0x040fe400018e0600 */
[----:B------:R-:W-:Y:S01]  /*1870*/  IMAD.X R21, R13, 0x1, R12, P1 ;  /* 0x000000010d157824 */ /* 0x000fe200008e060c */
[C---:B------:R-:W-:Y:S01]  /*1880*/  IADD3 R13, R16.reuse, 0x20, RZ ;  /* 0x00000020100d7810 */ /* 0x040fe20007ffe0ff */
[C---:B------:R-:W-:Y:S01]  /*1890*/  IMAD.WIDE.U32 R22, R16.reuse, c[0x0][0x198], R22 ;  /* 0x0000660010167a25 */ /* 0x040fe200078e0016 */
[----:B------:R-:W-:-:S02]  /*18a0*/  IADD3 R106, P1, R16, R11, RZ ;  /* 0x0000000b106a7210 */ /* 0x000fc40007f3e0ff */
[----:B------:R-:W-:Y:S01]  /*18b0*/  ISETP.GE.AND P5, PT, R13, R163, PT ;  /* 0x000000a30d00720c */ /* 0x000fe20003fa6270 */
[----:B------:R-:W-:Y:S01]  /*18c0*/  IMAD.WIDE.U32 R26, R26, c[0x0][0x1a8], R20 ;  /* 0x00006a001a1a7a25 */ /* 0x000fe200078e0014 */
[----:B------:R-:W-:-:S03]  /*18d0*/  IADD3 R11, R16, 0x30, RZ ;  /* 0x00000030100b7810 */ /* 0x000fc60007ffe0ff */
[----:B------:R-:W-:Y:S01]  /*18e0*/  IMAD.X R0, R17, 0x1, R7, P1 ;  /* 0x0000000111007824 */ /* 0x000fe200008e0607 */
[----:B------:R-:W-:Y:S01]  /*18f0*/  ISETP.GE.AND P4, PT, R11, R163, PT ;  /* 0x000000a30b00720c */ /* 0x000fe20003f86270 */
[----:B------:R-:W-:Y:S01]  /*1900*/  IMAD.MOV.U32 R102, RZ, RZ, R22 ;  /* 0x000000ffff667224 */ /* 0x000fe200078e0016 */
[C---:B------:R-:W-:Y:S01]  /*1910*/  @!P2 IADD3 R22, P1, R32.reuse, 0x10, RZ ;  /* 0x000000102016a810 */ /* 0x040fe20007f3e0ff */
[----:B------:R-:W-:Y:S02]  /*1920*/  IMAD.IADD R29, R27, 0x1, R28 ;  /* 0x000000011b1d7824 */ /* 0x000fe400078e021c */
[----:B------:R-:W-:Y:S02]  /*1930*/  @!P6 IMAD R4, R33, c[0x0][0x190], RZ ;  /* 0x000064002104ea24 */ /* 0x000fe400078e02ff */
[----:B------:R-:W-:Y:S01]  /*1940*/  @!P5 IADD3 R20, P3, R32, 0x20, RZ ;  /* 0x000000202014d810 */ /* 0x000fe20007f7e0ff */
[----:B------:R-:W-:Y:S02]  /*1950*/  @!P2 IMAD.X R17, RZ, RZ, R33, P1 ;  /* 0x000000ffff11a224 */ /* 0x000fe400008e0621 */
[----:B------:R-:W-:-:S02]  /*1960*/  @!P6 IMAD.MOV.U32 R28, RZ, RZ, R26 ;  /* 0x000000ffff1ce224 */ /* 0x000fc400078e001a */
[----:B------:R-:W-:Y:S01]  /*1970*/  @!P5 IMAD.X R3, RZ, RZ, R33, P3 ;  /* 0x000000ffff03d224 */ /* 0x000fe200018e0621 */
[----:B------:R-:W-:Y:S01]  /*1980*/  @!P4 IADD3 R14, P1, R32, 0x30, RZ ;  /* 0x00000030200ec810 */ /* 0x000fe20007f3e0ff */
[----:B------:R-:W-:Y:S02]  /*1990*/  IMAD.SHL.U32 R2, R2, 0x8, RZ ;  /* 0x0000000802027824 */ /* 0x000fe400078e00ff */
[--C-:B------:R-:W-:Y:S02]  /*19a0*/  @!P2 IMAD.MOV.U32 R31, RZ, RZ, R29.reuse ;  /* 0x000000ffff1fa224 */ /* 0x100fe400078e001d */
[--C-:B------:R-:W-:Y:S01]  /*19b0*/  @!P5 IMAD.MOV.U32 R25, RZ, RZ, R29.reuse ;  /* 0x000000ffff19d224 */ /* 0x100fe200078e001d */
[----:B------:R-:W-:Y:S01]  /*19c0*/  LOP3.LUT R171, R171, 0xfffffe00, R2, 0xf8, !PT ;  /* 0xfffffe00abab7812 */ /* 0x000fe200078ef802 */
[----:B------:R-:W-:Y:S02]  /*19d0*/  @!P4 IMAD.MOV.U32 R27, RZ, RZ, R29 ;  /* 0x000000ffff1bc224 */ /* 0x000fe400078e001d */
[----:B------:R-:W-:-:S02]  /*19e0*/  @!P5 IMAD R3, R3, c[0x0][0x190], RZ ;  /* 0x000064000303da24 */ /* 0x000fc400078e02ff */
[----:B------:R-:W-:Y:S02]  /*19f0*/  IMAD R103, R16, c[0x0][0x19c], R103 ;  /* 0x0000670010677a24 */ /* 0x000fe400078e0267 */
[----:B------:R-:W-:Y:S02]  /*1a00*/  @!P5 IMAD.MOV.U32 R24, RZ, RZ, R26 ;  /* 0x000000ffff18d224 */ /* 0x000fe400078e001a */
[C---:B------:R-:W-:Y:S02]  /*1a10*/  @!P6 IMAD R4, R32.reuse, c[0x0][0x194], R4 ;  /* 0x000065002004ea24 */ /* 0x040fe400078e0204 */
[----:B------:R-:W-:Y:S02]  /*1a20*/  @!P2 IMAD R17, R17, c[0x0][0x190], RZ ;  /* 0x000064001111aa24 */ /* 0x000fe400078e02ff */
[----:B------:R-:W-:-:S04]  /*1a30*/  @!P6 IMAD.WIDE.U32 R28, R32, c[0x0][0x190], R28 ;  /* 0x00006400201cea25 */ /* 0x000fc800078e001c */
[----:B------:R-:W-:Y:S02]  /*1a40*/  @!P2 IMAD.MOV.U32 R30, RZ, RZ, R26 ;  /* 0x000000ffff1ea224 */ /* 0x000fe400078e001a */
[----:B------:R-:W-:Y:S02]  /*1a50*/  @!P5 IMAD R2, R20, c[0x0][0x194], R3 ;  /* 0x000065001402da24 */ /* 0x000fe400078e0203 */
[----:B------:R-:W-:Y:S02]  /*1a60*/  IMAD.IADD R103, R23, 0x1, R103 ;  /* 0x0000000117677824 */ /* 0x000fe400078e0267 */
[----:B------:R-:W-:Y:S02]  /*1a70*/  @!P4 IMAD.X R7, RZ, RZ, R33, P1 ;  /* 0x000000ffff07c224 */ /* 0x000fe400008e0621 */
[----:B------:R-:W-:Y:S02]  /*1a80*/  @!P2 IMAD R12, R22, c[0x0][0x194], R17 ;  /* 0x00006500160caa24 */ /* 0x000fe400078e0211 */
[----:B------:R-:W-:Y:S01]  /*1a90*/  @!P5 IMAD.WIDE.U32 R20, R20, c[0x0][0x190], R24 ;  /* 0x000064001414da25 */ /* 0x000fe200078e0018 */
[----:B------:R-:W-:-:S03]  /*1aa0*/  @!P6 LEA R24, P1, R28, c[0x0][0x160], 0x1 ;  /* 0x000058001c18ea11 */ /* 0x000fc600078208ff */
[----:B------:R-:W-:Y:S02]  /*1ab0*/  @!P6 IMAD.IADD R4, R29, 0x1, R4 ;  /* 0x000000011d04e824 */ /* 0x000fe400078e0204 */
[----:B------:R-:W-:-:S03]  /*1ac0*/  @!P2 IMAD.WIDE.U32 R22, R22, c[0x0][0x190], R30 ;  /* 0x000064001616aa25 */ /* 0x000fc600078e001e */
[----:B------:R-:W-:Y:S01]  /*1ad0*/  @!P6 LEA.HI.X R25, R28, c[0x0][0x164], R4, 0x1, P1 ;  /* 0x000059001c19ea11 */ /* 0x000fe200008f0c04 */
[----:B------:R-:W-:Y:S01]  /*1ae0*/  IMAD.SHL.U32 R3, R169, 0x40, RZ ;  /* 0x00000040a9037824 */ /* 0x000fe200078e00ff */
[----:B------:R-:W-:Y:S01]  /*1af0*/  @!P2 LEA R30, P3, R22, c[0x0][0x160], 0x1 ;  /* 0x00005800161eaa11 */ /* 0x000fe200078608ff */
[----:B------:R-:W-:Y:S01]  /*1b00*/  @!P2 IMAD.IADD R12, R23, 0x1, R12 ;  /* 0x00000001170ca824 */ /* 0x000fe200078e020c */
[----:B------:R-:W-:Y:S01]  /*1b10*/  @!P5 LEA R28, P1, R20, c[0x0][0x160], 0x1 ;  /* 0x00005800141cda11 */ /* 0x000fe200078208ff */
[----:B------:R-:W-:Y:S02]  /*1b20*/  IMAD.IADD R4, R6, 0x1, -R3 ;  /* 0x0000000106047824 */ /* 0x000fe400078e0a03 */
[----:B------:R-:W-:Y:S01]  /*1b30*/  @!P4 IMAD R7, R7, c[0x0][0x190], RZ ;  /* 0x000064000707ca24 */ /* 0x000fe200078e02ff */
[----:B------:R-:W-:Y:S01]  /*1b40*/  @!P2 LEA.HI.X R31, R22, c[0x0][0x164], R12, 0x1, P3 ;  /* 0x00005900161faa11 */ /* 0x000fe200018f0c0c */
[----:B------:R-:W-:Y:S01]  /*1b50*/  IMAD.SHL.U32 R171, R171, 0x2, RZ ;  /* 0x00000002abab7824 */ /* 0x000fe200078e00ff */
[----:B------:R-:W-:Y:S01]  /*1b60*/  ISETP.GE.AND P3, PT, R15, R4, PT ;  /* 0x000000040f00720c */ /* 0x000fe20003f66270 */
[----:B------:R-:W-:-:S02]  /*1b70*/  @!P5 IMAD.IADD R17, R21, 0x1, R2 ;  /* 0x000000011511d824 */ /* 0x000fc400078e0202 */
[C---:B------:R-:W-:Y:S01]  /*1b80*/  @!P4 IMAD R7, R14.reuse, c[0x0][0x194], R7 ;  /* 0x000065000e07ca24 */ /* 0x040fe200078e0207 */
[----:B------:R-:W-:Y:S01]  /*1b90*/  @!PT LDS RZ, [RZ] ;  /* 0x00000000fffff984 */ /* 0x000fe20000000800 */
[----:B------:R-:W-:Y:S01]  /*1ba0*/  @!PT LDS RZ, [RZ] ;  /* 0x00000000fffff984 */ /* 0x000fe20000000800 */
[----:B------:R-:W-:Y:S01]  /*1bb0*/  @!PT LDS RZ, [RZ] ;  /* 0x00000000fffff984 */ /* 0x000fe20000000800 */
[----:B------:R1:W-:Y:S01]  /*1bc0*/  @!P6 LDGSTS.E.BYPASS.LTC128B.128 [R171], [R24.64] ;  /* 0x0000000018abefae */ /* 0x0003e2000b901d44 */
[----:B------:R-:W-:Y:S01]  /*1bd0*/  @!P4 IMAD.WIDE.U32 R26, R14, c[0x0][0x190], R26 ;  /* 0x000064000e1aca25 */ /* 0x000fe200078e001a */
[----:B------:R-:W-:Y:S02]  /*1be0*/  @!P5 LEA.HI.X R29, R20, c[0x0][0x164], R17, 0x1, P1 ;  /* 0x00005900141dda11 */ /* 0x000fe400008f0c11 */
[----:B------:R1:W-:Y:S01]  /*1bf0*/  @!P6 LDGSTS.E.BYPASS.LTC128B.128 [R171+0x2000], [R24.64+0x80] ;  /* 0x0200008018abefae */ /* 0x0003e2000b901d44 */
[----:B------:R-:W-:Y:S01]  /*1c00*/  IMAD.MOV.U32 R2, RZ, RZ, c[0x0][0x198] ;  /* 0x00006600ff027624 */ /* 0x000fe200078e00ff */
[----:B------:R-:W-:Y:S01]  /*1c10*/  ISETP.GE.AND P1, PT, R13, R4, PT ;  /* 0x000000040d00720c */ /* 0x000fe20003f26270 */
[----:B------:R-:W-:Y:S01]  /*1c20*/  @!P4 IMAD.IADD R17, R27, 0x1, R7 ;  /* 0x000000011b11c824 */ /* 0x000fe200078e0207 */
[----:B------:R2:W-:Y:S01]  /*1c30*/  @!P2 LDGSTS.E.BYPASS.LTC128B.128 [R171+0x800], [R30.64] ;  /* 0x008000001eabafae */ /* 0x0005e2000b901d44 */
[----:B------:R-:W-:Y:S01]  /*1c40*/  @!P4 LEA R20, P6, R26, c[0x0][0x160], 0x1 ;  /* 0x000058001a14ca11 */ /* 0x000fe200078c08ff */
[----:B------:R-:W-:-:S02]  /*1c50*/  IMAD.MOV.U32 R7, RZ, RZ, c[0x0][0x19c] ;  /* 0x00006700ff077624 */ /* 0x000fc400078e00ff */
[----:B------:R2:W-:Y:S01]  /*1c60*/  @!P2 LDGSTS.E.BYPASS.LTC128B.128 [R171+0x2800], [R30.64+0x80] ;  /* 0x028000801eabafae */ /* 0x0005e2000b901d44 */
[----:B------:R-:W-:Y:S01]  /*1c70*/  @!P3 LEA R12, P2, R2, R102, 0x4 ;  /* 0x00000066020cb211 */ /* 0x000fe200078420ff */
[----:B------:R-:W-:Y:S01]  /*1c80*/  IMAD.WIDE.U32 R18, R10, c[0x0][0x1b8], R18 ;  /* 0x00006e000a127a25 */ /* 0x000fe200078e0012 */
[----:B------:R-:W-:Y:S01]  /*1c90*/  @!P4 LEA.HI.X R21, R26, c[0x0][0x164], R17, 0x1, P6 ;  /* 0x000059001a15ca11 */ /* 0x000fe200030f0c11 */
[----:B------:R2:W-:Y:S01]  /*1ca0*/  @!P5 LDGSTS.E.BYPASS.LTC128B.128 [R171+0x1000], [R28.64] ;  /* 0x010000001cabdfae */ /* 0x0005e2000b901d44 */
[C---:B------:R-:W-:Y:S01]  /*1cb0*/  @!P3 LEA.HI.X R17, R2.reuse, R103, R7, 0x4, P2 ;  /* 0x000000670211b211 */ /* 0x040fe200010f2407 */
[----:B------:R-:W-:Y:S01]  /*1cc0*/  IMAD.WIDE.U32 R26, R2, 0x20, RZ ;  /* 0x00000020021a7825 */ /* 0x000fe200078e00ff */
[----:B------:R-:W-:Y:S01]  /*1cd0*/  @!P3 LEA R22, P2, R12, c[0x0][0x168], 0x1 ;  /* 0x00005a000c16ba11 */ /* 0x000fe200078408ff */
[----:B------:R2:W-:Y:S01]  /*1ce0*/  @!P5 LDGSTS.E.BYPASS.LTC128B.128 [R171+0x3000], [R28.64+0x80] ;  /* 0x030000801cabdfae */ /* 0x0005e2000b901d44 */
[----:B------:R-:W-:Y:S02]  /*1cf0*/  ISETP.GE.AND P6, PT, R16, R4, PT ;  /* 0x000000041000720c */ /* 0x000fe40003fc6270 */
[----:B------:R-:W-:Y:S01]  /*1d00*/  @!P3 LEA.HI.X R23, R12, c[0x0][0x16c], R17, 0x1, P2 ;  /* 0x00005b000c17ba11 */ /* 0x000fe200010f0c11 */
[----:B------:R-:W-:Y:S01]  /*1d10*/  IMAD.SHL.U32 R12, R7, 0x20, RZ ;  /* 0x00000020070c7824 */ /* 0x000fe200078e00ff */
[----:B------:R-:W-:Y:S01]  /*1d20*/  @!P1 IADD3 R14, P2, R102, R26, RZ ;  /* 0x0000001a660e9210 */ /* 0x000fe20007f5e0ff */
[----:B------:R3:W-:Y:S03]  /*1d30*/  @!P4 LDGSTS.E.BYPASS.LTC128B.128 [R171+0x1800], [R20.64] ;  /* 0x0180000014abcfae */ /* 0x0007e6000b901d44 */
[----:B------:R-:W-:Y:S01]  /*1d40*/  @!P1 IADD3.X R17, R103, R27, R12, P2, !PT ;  /* 0x0000001b67119210 */ /* 0x000fe200017fe40c */
[----:B------:R3:W-:Y:S01]  /*1d50*/  @!P4 LDGSTS.E.BYPASS.LTC128B.128 [R171+0x3800], [R20.64+0x80] ;  /* 0x0380008014abcfae */ /* 0x0007e2000b901d44 */
[----:B-1----:R-:W-:-:S02]  /*1d60*/  @!P1 LEA R24, P2, R14, c[0x0][0x168], 0x1 ;  /* 0x00005a000e189a11 */ /* 0x002fc400078408ff */
[----:B------:R-:W-:Y:S02]  /*1d70*/  LEA.HI R12, R9, R84, RZ, 0x4 ;  /* 0x00000054090c7211 */ /* 0x000fe400078f20ff */
[----:B------:R-:W-:Y:S01]  /*1d80*/  @!P1 LEA.HI.X R25, R14, c[0x0][0x16c], R17, 0x1, P2 ;  /* 0x00005b000e199a11 */ /* 0x000fe200010f0c11 */
[----:B------:R-:W-:Y:S01]  /*1d90*/  IMAD.SHL.U32 R17, R16, 0x8, RZ ;  /* 0x0000000810117824 */ /* 0x000fe200078e00ff */
[-C--:B------:R-:W-:Y:S02]  /*1da0*/  ISETP.GE.AND P2, PT, R11, R4.reuse, PT ;  /* 0x000000040b00720c */ /* 0x080fe40003f46270 */
[----:B------:R-:W-:Y:S02]  /*1db0*/  @!P6 LEA R26, P5, R102, c[0x0][0x168], 0x1 ;  /* 0x00005a00661aea11 */ /* 0x000fe400078a08ff */
[----:B------:R-:W-:Y:S02]  /*1dc0*/  ISETP.GE.AND P4, PT, R13, R4, PT ;  /* 0x000000040d00720c */ /* 0x000fe40003f86270 */
[----:B------:R-:W-:-:S02]  /*1dd0*/  SHF.R.S32.HI R13, RZ, 0x4, R12 ;  /* 0x00000004ff0d7819 */ /* 0x000fc4000001140c */
[----:B------:R-:W-:Y:S02]  /*1de0*/  @!P6 LEA.HI.X R27, R102, c[0x0][0x16c], R103, 0x1, P5 ;  /* 0x00005b00661bea11 */ /* 0x000fe400028f0c67 */
[----:B------:R-:W-:Y:S02]  /*1df0*/  LEA.HI R14, R13, R13, RZ, 0x1 ;  /* 0x0000000d0d0e7211 */ /* 0x000fe400078f08ff */
[-C--:B------:R-:W-:Y:S01]  /*1e00*/  ISETP.GE.AND P5, PT, R15, R4.reuse, PT ;  /* 0x000000040f00720c */ /* 0x080fe20003fa6270 */
[----:B------:R1:W-:Y:S01]  /*1e10*/  @!P6 LDGSTS.E.BYPASS.LTC128B.128 [R171+0x4000], [R26.64] ;  /* 0x040000001aabefae */ /* 0x0003e2000b901d44 */
[----:B------:R-:W-:Y:S01]  /*1e20*/  IMAD R15, R8, c[0x0][0x1b8], RZ ;  /* 0x00006e00080f7a24 */ /* 0x000fe200078e02ff */
[----:B------:R-:W-:Y:S01]  /*1e30*/  LOP3.LUT R14, R14, 0xfffffffe, RZ, 0xc0, !PT ;  /* 0xfffffffe0e0e7812 */ /* 0x000fe200078ec0ff */
[----:B------:R-:W-:Y:S01]  /*1e40*/  @!P2 IMAD R7, R7, 0x30, RZ ;  /* 0x000000300707a824 */ /* 0x000fe200078e02ff */
[----:B------:R1:W-:Y:S01]  /*1e50*/  @!P6 LDGSTS.E.BYPASS.LTC128B.128 [R171+0x6000], [R26.64+0x80] ;  /* 0x060000801aabefae */ /* 0x0003e2000b901d44 */
[----:B------:R-:W-:Y:S01]  /*1e60*/  IMAD R15, R10, c[0x0][0x1bc], R15 ;  /* 0x00006f000a0f7a24 */ /* 0x000fe200078e020f */
[-C--:B------:R-:W-:Y:S01]  /*1e70*/  ISETP.GE.AND P6, PT, R16, R4.reuse, PT ;  /* 0x000000041000720c */ /* 0x080fe20003fc6270 */
[----:B---3--:R-:W-:Y:S01]  /*1e80*/  @!P2 IMAD.WIDE.U32 R20, R2, 0x30, R102 ;  /* 0x000000300214a825 */ /* 0x008fe200078e0066 */
[----:B------:R3:W-:Y:S03]  /*1e90*/  @!P3 LDGSTS.E.BYPASS.LTC128B.128 [R171+0x4800], [R22.64] ;  /* 0x0480000016abbfae */ /* 0x0007e6000b901d44 */
[----:B------:R-:W-:Y:S01]  /*1ea0*/  IMAD.IADD R13, R13, 0x1, -R14 ;  /* 0x000000010d0d7824 */ /* 0x000fe200078e0a0e */
[----:B------:R3:W-:Y:S01]  /*1eb0*/  @!P3 LDGSTS.E.BYPASS.LTC128B.128 [R171+0x6800], [R22.64+0x80] ;  /* 0x0680008016abbfae */ /* 0x0007e2000b901d44 */
[----:B------:R-:W-:Y:S01]  /*1ec0*/  @!P2 IMAD.IADD R10, R21, 0x1, R7 ;  /* 0x00000001150aa824 */ /* 0x000fe200078e0207 */
[----:B------:R-:W-:Y:S01]  /*1ed0*/  ISETP.GE.AND P3, PT, R11, R4, PT ;  /* 0x000000040b00720c */ /* 0x000fe20003f66270 */
[----:B------:R-:W-:Y:S01]  /*1ee0*/  IMAD.IADD R19, R19, 0x1, R15 ;  /* 0x0000000113137824 */ /* 0x000fe200078e020f */
[----:B------:R1:W-:Y:S01]  /*1ef0*/  @!P1 LDGSTS.E.BYPASS.LTC128B.128 [R171+0x5000], [R24.64] ;  /* 0x0500000018ab9fae */ /* 0x0003e2000b901d44 */
[----:B------:R-:W-:Y:S01]  /*1f00*/  LOP3.LUT R11, R12, 0xfffffff0, RZ, 0xc0, !PT ;  /* 0xfffffff00c0b7812 */ /* 0x000fe200078ec0ff */
[----:B------:R-:W-:-:S02]  /*1f10*/  IMAD.SHL.U32 R4, R5, 0x40, RZ ;  /* 0x0000004005047824 */ /* 0x000fc400078e00ff */
[----:B------:R1:W-:Y:S01]  /*1f20*/  @!P1 LDGSTS.E.BYPASS.LTC128B.128 [R171+0x7000], [R24.64+0x80] ;  /* 0x0700008018ab9fae */ /* 0x0003e2000b901d44 */
[----:B------:R-:W-:Y:S01]  /*1f30*/  @!P2 LEA R14, P1, R20, c[0x0][0x168], 0x1 ;  /* 0x00005a00140eaa11 */ /* 0x000fe200078208ff */
[----:B------:R-:W-:Y:S01]  /*1f40*/  IMAD.IADD R11, R84, 0x1, -R11 ;  /* 0x00000001540b7824 */ /* 0x000fe200078e0a0b */
[----:B------:R-:W-:Y:S02]  /*1f50*/  LOP3.LUT R4, R4, 0x1c0, RZ, 0xc0, !PT ;  /* 0x000001c004047812 */ /* 0x000fe400078ec0ff */
[----:B------:R-:W-:Y:S01]  /*1f60*/  @!P2 LEA.HI.X R15, R20, c[0x0][0x16c], R10, 0x1, P1 ;  /* 0x00005b00140faa11 */ /* 0x000fe200008f0c0a */
[----:B------:R-:W-:Y:S01]  /*1f70*/  @!P4 IMAD.MOV.U32 R10, RZ, RZ, c[0x0][0x1a4] ;  /* 0x00006900ff0ac624 */ /* 0x000fe200078e00ff */
[----:B------:R-:W-:Y:S02]  /*1f80*/  SHF.R.S32.HI R8, RZ, 0x1f, R11 ;  /* 0x0000001fff087819 */ /* 0x000fe4000001140b */
[----:B------:R-:W-:Y:S01]  /*1f90*/  LOP3.LUT R17, R4, 0x8, R17, 0xf8, !PT ;  /* 0x0000000804117812 */ /* 0x000fe200078ef811 */
[----:B------:R4:W-:Y:S01]  /*1fa0*/  @!P2 LDGSTS.E.BYPASS.LTC128B.128 [R171+0x5800], [R14.64] ;  /* 0x058000000eabafae */ /* 0x0009e2000b901d44 */
[----:B------:R-:W-:-:S02]  /*1fb0*/  LEA.HI R8, R8, R11, RZ, 0x3 ;  /* 0x0000000b08087211 */ /* 0x000fc400078f18ff */
[----:B------:R-:W-:Y:S01]  /*1fc0*/  SHF.R.U32.HI R4, RZ, 0x3, R4 ;  /* 0x00000003ff047819 */ /* 0x000fe20000011604 */
[----:B------:R4:W-:Y:S01]  /*1fd0*/  @!P2 LDGSTS.E.BYPASS.LTC128B.128 [R171+0x7800], [R14.64+0x80] ;  /* 0x078000800eabafae */ /* 0x0009e2000b901d44 */
[C---:B------:R-:W-:Y:S01]  /*1fe0*/  LOP3.LUT R12, R8.reuse, 0xfffffff8, RZ, 0xc0, !PT ;  /* 0xfffffff8080c7812 */ /* 0x040fe200078ec0ff */
[----:B------:R-:W-:Y:S01]  /*1ff0*/  IMAD.SHL.U32 R85, R8, 0x40, RZ ;  /* 0x0000004008557824 */ /* 0x000fe200078e00ff */
[----:B------:R-:W-:Y:S01]  /*2000*/  LOP3.LUT R4, R17, R4, RZ, 0x3c, !PT ;  /* 0x0000000411047212 */ /* 0x000fe200078e3cff */
[----:B------:R-:W0:Y:S02]  /*2010*/  LDGDEPBAR ;  /* 0x00000000000079af */ /* 0x000e240000000000 */
[----:B------:R-:W-:Y:S01]  /*2020*/  IMAD.IADD R7, R11, 0x1, -R12 ;  /* 0x000000010b077824 */ /* 0x000fe200078e0a0c */
[----:B------:R-:W-:Y:S01]  /*2030*/  LOP3.LUT R85, R85, 0xfffffe00, RZ, 0xc0, !PT ;  /* 0xfffffe0055557812 */ /* 0x000fe200078ec0ff */
[----:B------:R-:W-:Y:S02]  /*2040*/  IMAD R11, R0, c[0x0][0x1a0], RZ ;  /* 0x00006800000b7a24 */ /* 0x000fe400078e02ff */
[----:B------:R-:W-:-:S02]  /*2050*/  IMAD.SHL.U32 R0, R7, 0x40, RZ ;  /* 0x0000004007007824 */ /* 0x000fc400078e00ff */
[C---:B------:R-:W-:Y:S02]  /*2060*/  IMAD R11, R106.reuse, c[0x0][0x1a4], R11 ;  /* 0x000069006a0b7a24 */ /* 0x040fe400078e020b */
[----:B------:R-:W-:-:S04]  /*2070*/  IMAD.WIDE.U32 R106, R106, c[0x0][0x1a0], R18 ;  /* 0x000068006a6a7a25 */ /* 0x000fc800078e0012 */
[----:B------:R-:W-:Y:S01]  /*2080*/  IMAD.IADD R104, R107, 0x1, R11 ;  /* 0x000000016b687824 */ /* 0x000fe200078e020b */
[----:B------:R-:W-:Y:S01]  /*2090*/  LEA R166, P1, R106, c[0x0][0x170], 0x1 ;  /* 0x00005c006aa67a11 */ /* 0x000fe200078208ff */
[C---:B------:R-:W-:Y:S01]  /*20a0*/  IMAD R161, R13.reuse, 0x200, R4 ;  /* 0x000002000da17824 */ /* 0x040fe200078e0204 */
[----:B------:R-:W-:Y:S01]  /*20b0*/  LOP3.LUT R4, R0, 0x1c0, RZ, 0xc0, !PT ;  /* 0x000001c000047812 */ /* 0x000fe200078ec0ff */
[----:B------:R-:W-:Y:S01]  /*20c0*/  IMAD.SHL.U32 R13, R13, 0x8, RZ ;  /* 0x000000080d0d7824 */ /* 0x000fe200078e00ff */
[----:B------:R-:W-:Y:S01]  /*20d0*/  LEA.HI.X R165, R106, c[0x0][0x174], R104, 0x1, P1 ;  /* 0x00005d006aa57a11 */ /* 0x000fe200008f0c68 */
[----:B------:R-:W-:Y:S02]  /*20e0*/  IMAD.MOV.U32 R0, RZ, RZ, 0x20 ;  /* 0x00000020ff007424 */ /* 0x000fe400078e00ff */
[----:B------:R-:W-:Y:S01]  /*20f0*/  @!P3 IMAD.MOV.U32 R18, RZ, RZ, c[0x0][0x1a0] ;  /* 0x00006800ff12b624 */ /* 0x000fe200078e00ff */
[----:B------:R-:W-:Y:S01]  /*2100*/  LOP3.LUT R11, R4, 0x8, R13, 0xf8, !PT ;  /* 0x00000008040b7812 */ /* 0x000fe200078ef80d */
[----:B------:R-:W-:-:S04]  /*2110*/  DEPBAR.LE SB0, 0x0 ;  /* 0x000080000000791a */ /* 0x000fc80000000000 */
[----:B------:R-:W-:Y:S01]  /*2120*/  BAR.SYNC.DEFER_BLOCKING 0x0 ;  /* 0x0000000000007b1d */ /* 0x000fe20000010000 */
[----:B----4-:R-:W-:Y:S01]  /*2130*/  IMAD.WIDE.U32 R14, R0, c[0x0][0x1a0], RZ ;  /* 0x00006800000e7a25 */ /* 0x010fe200078e00ff */
[----:B------:R-:W-:-:S03]  /*2140*/  SHF.R.U32.HI R4, RZ, 0x3, R4 ;  /* 0x00000003ff047819 */ /* 0x000fc60000011604 */
[----:B------:R-:W-:Y:S01]  /*2150*/  @!P3 IMAD.MOV.U32 R167, RZ, RZ, R165 ;  /* 0x000000ffffa7b224 */ /* 0x000fe200078e00a5 */
[----:B------:R-:W-:Y:S01]  /*2160*/  @!P5 IADD3 R16, P2, R166, R14, RZ ;  /* 0x0000000ea610d210 */ /* 0x000fe20007f5e0ff */
[----:B------:R-:W-:Y:S01]  /*2170*/  @!P4 IMAD.MOV.U32 R13, RZ, RZ, c[0x0][0x1a0] ;  /* 0x00006800ff0dc624 */ /* 0x000fe200078e00ff */
[----:B------:R-:W-:Y:S01]  /*2180*/  LOP3.LUT R4, R11, R4, RZ, 0x3c, !PT ;  /* 0x000000040b047212 */ /* 0x000fe200078e3cff */
[----:B------:R-:W-:Y:S02]  /*2190*/  IMAD R12, R0, c[0x0][0x1a4], RZ ;  /* 0x00006900000c7a24 */ /* 0x000fe400078e02ff */
[----:B------:R-:W-:Y:S01]  /*21a0*/  @!P3 IMAD.WIDE.U32 R18, R18, 0x60, R166 ;  /* 0x000000601212b825 */ /* 0x000fe200078e00a6 */
[----:B------:R-:W-:Y:S02]  /*21b0*/  @!P4 LEA R14, P1, R13, R166, 0x6 ;  /* 0x000000a60d0ec211 */ /* 0x000fe400078230ff */
[----:B------:R-:W-:Y:S01]  /*21c0*/  @!P5 IADD3.X R17, R165, R15, R12, P2, !PT ;  /* 0x0000000fa511d210 */ /* 0x000fe200017fe40c */
[----:B------:R-:W-:Y:S01]  /*21d0*/  @!P6 IMAD.MOV.U32 R167, RZ, RZ, R165 ;  /* 0x000000ffffa7e224 */ /* 0x000fe200078e00a5 */
[----:B------:R-:W-:Y:S01]  /*21e0*/  @!P4 LEA.HI.X R15, R13, R165, R10, 0x6, P1 ;  /* 0x000000a50d0fc211 */ /* 0x000fe200008f340a */
[----:B------:R-:W-:-:S02]  /*21f0*/  @!P3 IMAD.MOV.U32 R11, RZ, RZ, c[0x0][0x1a4] ;  /* 0x00006900ff0bb624 */ /* 0x000fc400078e00ff */
[----:B------:R-:W-:Y:S02]  /*2200*/  IMAD R9, R86, 0x400, R85 ;  /* 0x0000040056097824 */ /* 0x000fe400078e0255 */
[----:B------:R-:W-:Y:S02]  /*2210*/  @!P3 IMAD R11, R11, 0x60, RZ ;  /* 0x000000600b0bb824 */ /* 0x000fe400078e02ff */
[----:B------:R-:W-:Y:S01]  /*2220*/  IMAD.IADD R162, R4, 0x1, R9 ;  /* 0x0000000104a27824 */ /* 0x000fe200078e0209 */
[----:B------:R-:W-:Y:S01]  /*2230*/  @P6 STS.128 [R171+0x8000], RZ ;  /* 0x008000ffab006388 */ /* 0x000fe20000000c00 */
[----:B------:R-:W-:Y:S02]  /*2240*/  @!P3 IMAD.IADD R11, R19, 0x1, R11 ;  /* 0x00000001130bb824 */ /* 0x000fe400078e020b */
[----:B------:R-:W-:Y:S01]  /*2250*/  @!P3 IMAD.MOV.U32 R10, RZ, RZ, R18 ;  /* 0x000000ffff0ab224 */ /* 0x000fe200078e0012 */
[----:B------:R-:W-:Y:S01]  /*2260*/  @P6 STS.128 [R171+0xa000], RZ ;  /* 0x00a000ffab006388 */ /* 0x000fe20000000c00 */
[----:B------:R-:W-:-:S02]  /*2270*/  IMAD.SHL.U32 R161, R161, 0x2, RZ ;  /* 0x00000002a1a17824 */ /* 0x000fc400078e00ff */
[----:B------:R-:W-:Y:S01]  /*2280*/  IMAD.SHL.U32 R162, R162, 0x2, RZ ;  /* 0x00000002a2a27824 */ /* 0x000fe200078e00ff */
[----:B------:R-:W-:Y:S01]  /*2290*/  @!PT LDS RZ, [RZ] ;  /* 0x00000000fffff984 */ /* 0x000fe20000000800 */
[----:B------:R-:W-:Y:S01]  /*22a0*/  @!PT LDS RZ, [RZ] ;  /* 0x00000000fffff984 */ /* 0x000fe20000000800 */
[----:B------:R-:W-:Y:S01]  /*22b0*/  @!PT LDS RZ, [RZ] ;  /* 0x00000000fffff984 */ /* 0x000fe20000000800 */
[----:B------:R4:W-:Y:S02]  /*22c0*/  @!P6 LDGSTS.E.BYPASS.LTC128B.128 [R171+0x8000], [R166.64] ;  /* 0x08000000a6abefae */ /* 0x0009e4000b901d44 */
[C---:B------:R-:W-:Y:S02]  /*22d0*/  IADD3 R8, R161.reuse, 0x4000, RZ ;  /* 0x00004000a1087810 */ /* 0x040fe40007ffe0ff */
[----:B------:R4:W-:Y:S01]  /*22e0*/  @!P6 LDGSTS.E.BYPASS.LTC128B.128 [R171+0xa000], [R166.64+0x80] ;  /* 0x0a000080a6abefae */ /* 0x0009e2000b901d44 */
[----:B------:R-:W-:-:S03]  /*22f0*/  IADD3 R159, R161, 0x4020, RZ ;  /* 0x00004020a19f7810 */ /* 0x000fc60007ffe0ff */
        /* <DEDUP_REMOVED lines=22> */
[----:B------:R-:W-:Y:S01]  /*2460*/  LDSM.16.M88.4 R56, [R162] ;  /* 0x00000000a238783b */ /* 0x000fe20000000200 */
[----:B------:R-:W-:Y:S01]  /*2470*/  R2P PR, R7, 0x6 ;  /* 0x0000000607007804 */ /* 0x000fe20000000000 */
[----:B------:R-:W-:Y:S02]  /*2480*/  IMAD.MOV.U32 R7, RZ, RZ, 0x10 ;  /* 0x00000010ff077424 */ /* 0x000fe400078e00ff */
[----:B--2---:R-:W2:Y:S03]  /*2490*/  LDSM.16.M88.4 R28, [R161+0x4000] ;  /* 0x00400000a11c783b */ /* 0x004ea60000000200 */
[----:B------:R-:W-:Y:S01]  /*24a0*/  SEL R7, R7, 0xfffffff0, !P1 ;  /* 0xfffffff007077807 */ /* 0x000fe20004800000 */
[----:B------:R-:W4:Y:S01]  /*24b0*/  LDSM.16.M88.4 R72, [R161+0x4800] ;  /* 0x00480000a148783b */ /* 0x000f220000000200 */
[----:B------:R-:W-:Y:S02]  /*24c0*/  LOP3.LUT P1, RZ, R5, 0x4, RZ, 0xc0, !PT ;  /* 0x0000000405ff7812 */ /* 0x000fe4000782c0ff */
[----:B------:R-:W-:Y:S01]  /*24d0*/  @P3 IADD3 R159, R8, -0x20, RZ ;  /* 0xffffffe0089f3810 */ /* 0x000fe20007ffe0ff */
[----:B------:R-:W4:Y:S01]  /*24e0*/  LDSM.16.M88.4 R64, [R161+0x5000] ;  /* 0x00500000a140783b */ /* 0x000f220000000200 */
[----:B------:R-:W-:Y:S01]  /*24f0*/  IMAD R160, R7, 0x2, R162 ;  /* 0x0000000207a07824 */ /* 0x000fe200078e02a2 */
[----:B------:R-:W-:-:S02]  /*2500*/  SEL R5, R0, 0xffffffe0, !P2 ;  /* 0xffffffe000057807 */ /* 0x000fc40005000000 */
[----:B-1----:R-:W1:Y:S01]  /*2510*/  LDSM.16.M88.4 R12, [R161+0x5800] ;  /* 0x00580000a10c783b */ /* 0x002e620000000200 */
[----:B------:R-:W-:Y:S02]  /*2520*/  SEL R0, R0, 0xffffffe0, !P1 ;  /* 0xffffffe000007807 */ /* 0x000fe40004800000 */
[C---:B------:R-:W-:Y:S01]  /*2530*/  IMAD R158, R5.reuse, 0x2, R162 ;  /* 0x00000002059e7824 */ /* 0x040fe200078e02a2 */
[----:B------:R-:W-:Y:S01]  /*2540*/  LDSM.16.M88.4 R24, [R160] ;  /* 0x00000000a018783b */ /* 0x000fe20000000200 */
[----:B------:R-:W-:Y:S01]  /*2550*/  IMAD R157, R5, 0x2, R160 ;  /* 0x00000002059d7824 */ /* 0x000fe200078e02a0 */
[----:B------:R-:W-:Y:S01]  /*2560*/  ISETP.GT.AND P2, PT, R169, R164, PT ;  /* 0x000000a4a900720c */ /* 0x000fe20003f44270 */
[C---:B------:R-:W-:Y:S01]  /*2570*/  IMAD R155, R0.reuse, 0x2, R161 ;  /* 0x00000002009b7824 */ /* 0x040fe200078e02a1 */
[----:B---3--:R-:W3:Y:S01]  /*2580*/  LDSM.16.M88.4 R8, [R159] ;  /* 0x000000009f08783b */ /* 0x008ee20000000200 */
[----:B------:R-:W-:Y:S01]  /*2590*/  IMAD R148, R0, 0x2, R159 ;  /* 0x0000000200947824 */ /* 0x000fe200078e029f */
[----:B------:R-:W-:-:S02]  /*25a0*/  IADD3 R151, R159, 0x800, RZ ;  /* 0x000008009f977810 */ /* 0x000fc40007ffe0ff */
[----:B------:R-:W1:Y:S01]  /*25b0*/  LDSM.16.M88.4 R44, [R159+0x800] ;  /* 0x000800009f2c783b */ /* 0x000e620000000200 */
[C---:B------:R-:W-:Y:S02]  /*25c0*/  IADD3 R150, R159.reuse, 0x1000, RZ ;  /* 0x000010009f967810 */ /* 0x040fe40007ffe0ff */
[C---:B------:R-:W-:Y:S01]  /*25d0*/  IADD3 R149, R159.reuse, 0x1800, RZ ;  /* 0x000018009f957810 */ /* 0x040fe20007ffe0ff */
[----:B------:R-:W1:Y:S01]  /*25e0*/  LDSM.16.M88.4 R40, [R159+0x1000] ;  /* 0x001000009f28783b */ /* 0x000e620000000200 */
[C---:B------:R-:W-:Y:S02]  /*25f0*/  IADD3 R147, R159.reuse, 0x2000, RZ ;  /* 0x000020009f937810 */ /* 0x040fe40007ffe0ff */
[C---:B------:R-:W-:Y:S01]  /*2600*/  @!P2 LEA R174, P1, R102.reuse, c[0x0][0x168], 0x1 ;  /* 0x00005a0066aeaa11 */ /* 0x040fe200078208ff */
[----:B------:R-:W1:Y:S01]  /*2610*/  LDSM.16.M88.4 R36, [R159+0x1800] ;  /* 0x001800009f24783b */ /* 0x000e620000000200 */
[C---:B------:R-:W-:Y:S02]  /*2620*/  IADD3 R146, R159.reuse, 0x2800, RZ ;  /* 0x000028009f927810 */ /* 0x040fe40007ffe0ff */
[----:B------:R-:W-:Y:S01]  /*2630*/  @!P2 LEA.HI.X R175, R102, c[0x0][0x16c], R103, 0x1, P1 ;  /* 0x00005b0066afaa11 */ /* 0x000fe200008f0c67 */
[----:B------:R-:W-:Y:S01]  /*2640*/  LDSM.16.M88.4 R16, [R158] ;  /* 0x000000009e10783b */ /* 0x000fe20000000200 */
[----:B------:R-:W-:-:S02]  /*2650*/  IADD3 R145, R159, 0x3000, RZ ;  /* 0x000030009f917810 */ /* 0x000fc40007ffe0ff */
[----:B------:R-:W-:Y:S01]  /*2660*/  IADD3 R144, R159, 0x3800, RZ ;  /* 0x000038009f907810 */ /* 0x000fe20007ffe0ff */
[C---:B--2---:R-:W-:Y:S01]  /*2670*/  HMMA.16816.F32.BF16 R32, R56.reuse, R28, RZ ;  /* 0x0000001c3820723c */ /* 0x044fe200000418ff */
[----:B------:R-:W2:Y:S04]  /*2680*/  LDSM.16.M88.4 R20, [R155+0x4000] ;  /* 0x004000009b14783b */ /* 0x000ea80000000200 */
[----:B------:R-:W-:Y:S03]  /*2690*/  LDSM.16.M88.4 R80, [R155+0x5800] ;  /* 0x005800009b50783b */ /* 0x000fe60000000200 */
[C---:B------:R-:W-:Y:S01]  /*26a0*/  HMMA.16816.F32.BF16 R28, R56.reuse, R30, RZ ;  /* 0x0000001e381c723c */ /* 0x040fe200000418ff */
[----:B------:R-:W-:Y:S04]  /*26b0*/  LDSM.16.M88.4 R52, [R157] ;  /* 0x000000009d34783b */ /* 0x000fe80000000200 */
[----:B------:R-:W-:Y:S03]  /*26c0*/  LDSM.16.M88.4 R48, [R148] ;  /* 0x000000009430783b */ /* 0x000fe60000000200 */
[C---:B----4-:R-:W-:Y:S01]  /*26d0*/  HMMA.16816.F32.BF16 R76, R56.reuse, R72, RZ ;  /* 0x00000048384c723c */ /* 0x050fe200000418ff */
[----:B------:R-:W0:Y:S07]  /*26e0*/  LDGDEPBAR ;  /* 0x00000000000079af */ /* 0x000e2e0000000000 */
[C---:B------:R-:W-:Y:S08]  /*26f0*/  HMMA.16816.F32.BF16 R72, R56.reuse, R74, RZ ;  /* 0x0000004a3848723c */ /* 0x040ff000000418ff */
[C---:B------:R-:W-:Y:S08]  /*2700*/  HMMA.16816.F32.BF16 R68, R56.reuse, R64, RZ ;  /* 0x000000403844723c */ /* 0x040ff000000418ff */
[C---:B------:R-:W-:Y:S08]  /*2710*/  HMMA.16816.F32.BF16 R64, R56.reuse, R66, RZ ;  /* 0x000000423840723c */ /* 0x040ff000000418ff */
[C---:B-1----:R-:W-:Y:S08]  /*2720*/  HMMA.16816.F32.BF16 R60, R56.reuse, R12, RZ ;  /* 0x0000000c383c723c */ /* 0x042ff000000418ff */
[----:B------:R-:W-:Y:S01]  /*2730*/  HMMA.16816.F32.BF16 R56, R56, R14, RZ ;  /* 0x0000000e3838723c */ /* 0x000fe200000418ff */
[----:B------:R-:W1:Y:S07]  /*2740*/  LDSM.16.M88.4 R12, [R155+0x4800] ;  /* 0x004800009b0c783b */ /* 0x000e6e0000000200 */
        /* <DEDUP_REMOVED lines=8> */
[----:B------:R-:W3:Y:S07]  /*27d0*/  LDSM.16.M88.4 R40, [R148+0x1000] ;  /* 0x001000009428783b */ /* 0x000eee0000000200 */
        /* <DEDUP_REMOVED lines=9> */
[----:B------:R-:W-:Y:S07]  /*2870*/  LDSM.16.M88.4 R12, [R161+0x7000] ;  /* 0x00700000a10c783b */ /* 0x000fee0000000200 */
[C---:B---3--:R-:W-:Y:S08]  /*2880*/  HMMA.16816.F32.BF16 R68, R16.reuse, R8, R68 ;  /* 0x000000081044723c */ /* 0x048ff00000041844 */
[C---:B------:R-:W-:Y:S01]  /*2890*/  HMMA.16816.F32.BF16 R64, R16.reuse, R10, R64 ;  /* 0x0000000a1040723c */ /* 0x040fe20000041840 */
[----:B------:R-:W1:Y:S07]  /*28a0*/  LDSM.16.M88.4 R8, [R161+0x6800] ;  /* 0x00680000a108783b */ /* 0x000e6e0000000200 */
[C---:B------:R-:W-:Y:S08]  /*28b0*/  HMMA.16816.F32.BF16 R60, R16.reuse, R80, R60 ;  /* 0x00000050103c723c */ /* 0x040ff0000004183c */
[----:B------:R-:W-:Y:S01]  /*28c0*/  HMMA.16816.F32.BF16 R56, R16, R82, R56 ;  /* 0x000000521038723c */ /* 0x000fe20000041838 */
        /* <DEDUP_REMOVED lines=22> */
[----:B------:R-:W1:Y:S07]  /*2a30*/  LDSM.16.M88.4 R12, [R155+0x6800] ;  /* 0x006800009b0c783b */ /* 0x000e6e0000000200 */
[C---:B---3--:R-:W-:Y:S01]  /*2a40*/  HMMA.16816.F32.BF16 R80, R24.reuse, R16, R60 ;  /* 0x000000101850723c */ /* 0x048fe2000004183c */
[----:B------:R-:W3:Y:S07]  /*2a50*/  LDSM.16.M88.4 R60, [R155+0x7000] ;  /* 0x007000009b3c783b */ /* 0x000eee0000000200 */
[----:B------:R-:W-:Y:S01]  /*2a60*/  HMMA.16816.F32.BF16 R56, R24, R18, R56 ;  /* 0x000000121838723c */ /* 0x000fe20000041838 */
[----:B------:R-:W-:Y:S04]  /*2a70*/  LDSM.16.M88.4 R16, [R157+0x2000] ;  /* 0x002000009d10783b */ /* 0x000fe80000000200 */
[----:B------:R-:W-:Y:S03]  /*2a80*/  LDSM.16.M88.4 R24, [R148+0x2000] ;  /* 0x002000009418783b */ /* 0x000fe60000000200 */
[C---:B----4-:R-:W-:Y:S08]  /*2a90*/  HMMA.16816.F32.BF16 R32, R40.reuse, R36, R32 ;  /* 0x000000242820723c */ /* 0x050ff00000041820 */
[C---:B------:R-:W-:Y:S01]  /*2aa0*/  HMMA.16816.F32.BF16 R28, R40.reuse, R38, R28 ;  /* 0x00000026281c723c */ /* 0x040fe2000004181c */
[----:B------:R-:W4:Y:S07]  /*2ab0*/  LDSM.16.M88.4 R36, [R155+0x7800] ;  /* 0x007800009b24783b */ /* 0x000f2e0000000200 */
[C---:B--2---:R-:W-:Y:S08]  /*2ac0*/  HMMA.16816.F32.BF16 R76, R40.reuse, R20, R76 ;  /* 0x00000014284c723c */ /* 0x044ff0000004184c */
[C---:B------:R-:W-:Y:S01]  /*2ad0*/  HMMA.16816.F32.BF16 R72, R40.reuse, R22, R72 ;  /* 0x000000162848723c */ /* 0x040fe20000041848 */
[----:B------:R-:W2:Y:S07]  /*2ae0*/  LDSM.16.M88.4 R20, [R148+0x2800] ;  /* 0x002800009414783b */ /* 0x000eae0000000200 */
[C---:B------:R-:W-:Y:S08]  /*2af0*/  HMMA.16816.F32.BF16 R68, R40.reuse, R44, R68 ;  /* 0x0000002c2844723c */ /* 0x040ff00000041844 */
[C---:B------:R-:W-:Y:S01]  /*2b00*/  HMMA.16816.F32.BF16 R64, R40.reuse, R46, R64 ;  /* 0x0000002e2840723c */ /* 0x040fe20000041840 */
[----:B------:R-:W2:Y:S07]  /*2b10*/  LDSM.16.M88.4 R44, [R148+0x3000] ;  /* 0x00300000942c783b */ /* 0x000eae0000000200 */
[C---:B-1----:R-:W-:Y:S08]  /*2b20*/  HMMA.16816.F32.BF16 R80, R40.reuse, R8, R80 ;  /* 0x000000082850723c */ /* 0x042ff00000041850 */
[----:B------:R-:W-:Y:S01]  /*2b30*/  HMMA.16816.F32.BF16 R56, R40, R10, R56 ;  /* 0x0000000a2838723c */ /* 0x000fe20000041838 */
[----:B------:R-:W1:Y:S01]  /*2b40*/  LDSM.16.M88.4 R8, [R148+0x3800] ;  /* 0x003800009408783b */ /* 0x000e620000000200 */
[----:B------:R-:W-:-:S06]  /*2b50*/  DEPBAR.LE SB0, 0x0 ;  /* 0x000080000000791a */ /* 0x000fcc0000000000 */
[C---:B------:R-:W-:Y:S07]  /*2b60*/  HMMA.16816.F32.BF16 R76, R52.reuse, R12, R76 ;  /* 0x0000000c344c723c */ /* 0x040fee000004184c */
        /* <DEDUP_REMOVED lines=8> */
[----:B------:R-:W-:Y:S02]  /*2bf0*/  SHF.R.S32.HI R170, RZ, 0x2, R0 ;  /* 0x00000002ffaa7819 */ /* 0x000fe40000011400 */
[----:B------:R-:W-:Y:S02]  /*2c00*/  LOP3.LUT R0, R4, R85, RZ, 0xfc, !PT ;  /* 0x0000005504007212 */ /* 0x000fe400078efcff */
[----:B------:R-:W-:-:S03]  /*2c10*/  IADD3 R13, R13, 0x1, R170 ;  /* 0x000000010d0d7810 */ /* 0x000fc60007ffe0aa */
[----:B---3--:R-:W-:Y:S01]  /*2c20*/  HMMA.16816.F32.BF16 R68, R52, R60, R68 ;  /* 0x0000003c3444723c */ /* 0x008fe20000041844 */
[----:B------:R-:W-:-:S04]  /*2c30*/  IADD3 R87, R6, R13, -R87 ;  /* 0x0000000d06577210 */ /* 0x000fc80007ffe857 */
[----:B------:R-:W-:-:S03]  /*2c40*/  IADD3 R87, R87, c[0x0][0x2e8], RZ ;  /* 0x0000ba0057577a10 */ /* 0x000fc60007ffe0ff */
[----:B------:R-:W-:Y:S01]  /*2c50*/  HMMA.16816.F32.BF16 R64, R52, R62, R64 ;  /* 0x0000003e3440723c */ /* 0x000fe20000041840 */
[C---:B------:R-:W-:Y:S02]  /*2c60*/  IADD3 R167, R87.reuse, 0x8, RZ ;  /* 0x0000000857a77810 */ /* 0x040fe40007ffe0ff */
[-C--:B------:R-:W-:Y:S02]  /*2c70*/  IMNMX R176, R87, R6.reuse, PT ;  /* 0x0000000657b07217 */ /* 0x080fe40003800200 */
[----:B------:R-:W-:-:S03]  /*2c80*/  IMNMX R167, R167, R6, PT ;  /* 0x00000006a7a77217 */ /* 0x000fc60003800200 */
[C---:B----4-:R-:W-:Y:S08]  /*2c90*/  HMMA.16816.F32.BF16 R80, R52.reuse, R36, R80 ;  /* 0x000000243450723c */ /* 0x050ff00000041850 */
[----:B------:R-:W-:Y:S08]  /*2ca0*/  HMMA.16816.F32.BF16 R56, R52, R38, R56 ;  /* 0x000000263438723c */ /* 0x000ff00000041838 */
[C---:B------:R-:W-:Y:S08]  /*2cb0*/  HMMA.16816.F32.BF16 R32, R16.reuse, R24, R32 ;  /* 0x000000181020723c */ /* 0x040ff00000041820 */
[C---:B------:R-:W-:Y:S08]  /*2cc0*/  HMMA.16816.F32.BF16 R28, R16.reuse, R26, R28 ;  /* 0x0000001a101c723c */ /* 0x040ff0000004181c */
[C---:B--2---:R-:W-:Y:S08]  /*2cd0*/  HMMA.16816.F32.BF16 R76, R16.reuse, R20, R76 ;  /* 0x00000014104c723c */ /* 0x044ff0000004184c */
[C---:B------:R-:W-:Y:S08]  /*2ce0*/  HMMA.16816.F32.BF16 R72, R16.reuse, R22, R72 ;  /* 0x000000161048723c */ /* 0x040ff00000041848 */
[C---:B------:R-:W-:Y:S08]  /*2cf0*/  HMMA.16816.F32.BF16 R68, R16.reuse, R44, R68 ;  /* 0x0000002c1044723c */ /* 0x040ff00000041844 */
[C---:B------:R-:W-:Y:S08]  /*2d00*/  HMMA.16816.F32.BF16 R64, R16.reuse, R46, R64 ;  /* 0x0000002e1040723c */ /* 0x040ff00000041840 */
[C---:B-1----:R-:W-:Y:S08]  /*2d10*/  HMMA.16816.F32.BF16 R80, R16.reuse, R8, R80 ;  /* 0x000000081050723c */ /* 0x042ff00000041850 */
        /* <DEDUP_REMOVED lines=62> */
.L_x_7423:
[----:B------:R-:W-:-:S04]  /*3100*/  LEA R6, -R2, RZ, 0x6 ;  /* 0x000000ff02067211 */ /* 0x000fc800078e31ff */
[----:B------:R-:W-:Y:S02]  /*3110*/  SHF.R.S32.HI R4, RZ, 0x1f, R6 ;  /* 0x0000001fff047819 */ /* 0x000fe40000011406 */
.L_x_7424:
        /* <DEDUP_REMOVED lines=25> */
.L_x_7422:
[----:B------:R-:W-:Y:S02]  /*32b0*/  IMAD.IADD R14, R3, 0x1, R178 ;  /* 0x00000001030e7824 */ /* 0x000fe400078e02b2 */
[----:B------:R-:W-:-:S03]  /*32c0*/  IMAD.SHL.U32 R156, R0, 0x2, RZ ;  /* 0x00000002009c7824 */ /* 0x000fc600078e00ff */
[C---:B------:R-:W-:Y:S01]  /*32d0*/  IADD3 R4, R14.reuse, 0x1, RZ ;  /* 0x000000010e047810 */ /* 0x040fe20007ffe0ff */
        /* <DEDUP_REMOVED lines=17> */
[----:B-1----:R-:W-:Y:S01]  /*33f0*/  FSEL R10, R28, -INF , !P1 ;  /* 0xff8000001c0a7808 */ /* 0x002fe20004800000 */
[----:B------:R-:W-:Y:S01]  /*3400*/  LDSM.16.MT88.4 R92, [R154+0xa000] ;  /* 0x00a000009a5c783b */ /* 0x000fe20000004200 */
[----:B------:R-:W-:-:S02]  /*3410*/  FSEL R15, R30, -INF , !P3 ;  /* 0xff8000001e0f7808 */ /* 0x000fc40005800000 */
[CC--:B------:R-:W-:Y:S01]  /*3420*/  ISETP.GE.AND P1, PT, R3.reuse, R176.reuse, PT ;  /* 0x000000b00300720c */ /* 0x0c0fe20003f26270 */
[----:B------:R-:W-:Y:S01]  /*3430*/  LDSM.16.MT88.4 R24, [R156+0x8800] ;  /* 0x008800009c18783b */ /* 0x000fe20000004200 */
[----:B------:R-:W-:Y:S02]  /*3440*/  ISETP.GE.AND P3, PT, R3, R167, PT ;  /* 0x000000a70300720c */ /* 0x000fe40003f66270 */
[----:B------:R-:W-:Y:S02]  /*3450*/  FSEL R6, R29, -INF , !P6 ;  /* 0xff8000001d067808 */ /* 0x000fe40007000000 */
[----:B------:R-:W-:Y:S02]  /*3460*/  IADD3 R3, R14, 0x18, RZ ;  /* 0x000000180e037810 */ /* 0x000fe40007ffe0ff */
[----:B------:R-:W-:Y:S02]  /*3470*/  ISETP.GE.AND P6, PT, R4, R176, PT ;  /* 0x000000b00400720c */ /* 0x000fe40003fc6270 */
        /* <DEDUP_REMOVED lines=8> */
[-C--:B------:R-:W-:Y:S02]  /*3500*/  ISETP.GE.AND P6, PT, R14, R176.reuse, PT ;  /* 0x000000b00e00720c */ /* 0x080fe40003fc6270 */
[----:B------:R-:W-:Y:S02]  /*3510*/  FSEL R79, R79, -INF , !P4 ;  /* 0xff8000004f4f7808 */ /* 0x000fe40006000000 */
[----:B------:R-:W-:Y:S02]  /*3520*/  FSEL R12, R33, -INF , !P2 ;  /* 0xff800000210c7808 */ /* 0x000fe40005000000 */
[C---:B------:R-:W-:Y:S02]  /*3530*/  ISETP.GE.AND P2, PT, R3.reuse, R176, PT ;  /* 0x000000b00300720c */ /* 0x040fe40003f46270 */
[----:B------:R-:W-:-:S02]  /*3540*/  ISETP.GE.AND P4, PT, R3, R167, PT ;  /* 0x000000a70300720c */ /* 0x000fc40003f86270 */
[----:B------:R-:W-:Y:S02]  /*3550*/  FSEL R3, R32, -INF , !P6 ;  /* 0xff80000020037808 */ /* 0x000fe40007000000 */
[C---:B------:R-:W-:Y:S02]  /*3560*/  IADD3 R8, R14.reuse, 0x20, RZ ;  /* 0x000000200e087810 */ /* 0x040fe40007ffe0ff */
[----:B------:R-:W-:Y:S02]  /*3570*/  FMNMX.FTZ R17, R3, R12, !PT ;  /* 0x0000000c03117209 */ /* 0x000fe40007810000 */
[----:B------:R-:W-:Y:S02]  /*3580*/  IADD3 R9, R14, 0x21, RZ ;  /* 0x000000210e097810 */ /* 0x000fe40007ffe0ff */
[----:B------:R-:W-:Y:S02]  /*3590*/  FSEL R72, R72, -INF , !P1 ;  /* 0xff80000048487808 */ /* 0x000fe40004800000 */
[----:B------:R-:W-:-:S02]  /*35a0*/  FSEL R11, R74, -INF , !P3 ;  /* 0xff8000004a0b7808 */ /* 0x000fc40005800000 */
[CC--:B------:R-:W-:Y:S02]  /*35b0*/  ISETP.GE.AND P1, PT, R8.reuse, R176.reuse, PT ;  /* 0x000000b00800720c */ /* 0x0c0fe40003f26270 */
[----:B------:R-:W-:Y:S02]  /*35c0*/  ISETP.GE.AND P3, PT, R8, R167, PT ;  /* 0x000000a70800720c */ /* 0x000fe40003f66270 */
[----:B------:R-:W-:Y:S02]  /*35d0*/  FMNMX.FTZ R17, R10, R17, !PT ;  /* 0x000000110a117209 */ /* 0x000fe40007810000 */
[----:B------:R-:W-:Y:S02]  /*35e0*/  FSEL R8, R73, -INF , !P2 ;  /* 0xff80000049087808 */ /* 0x000fe40005000000 */
[C---:B------:R-:W-:Y:S02]  /*35f0*/  ISETP.GE.AND P6, PT, R9.reuse, R176, PT ;  /* 0x000000b00900720c */ /* 0x040fe40003fc6270 */
[----:B------:R-:W-:-:S02]  /*3600*/  ISETP.GE.AND P2, PT, R9, R167, PT ;  /* 0x000000a70900720c */ /* 0x000fc40003f46270 */
[----:B------:R-:W-:Y:S02]  /*3610*/  FSEL R9, R75, -INF , !P4 ;  /* 0xff8000004b097808 */ /* 0x000fe40006000000 */
[----:B------:R-:W-:Y:S02]  /*3620*/  ISETP.GE.AND P4, PT, R14, R167, PT ;  /* 0x000000a70e00720c */ /* 0x000fe40003f86270 */
[----:B------:R-:W-:Y:S02]  /*3630*/  FMNMX.FTZ R19, R6, R17, !PT ;  /* 0x0000001106137209 */ /* 0x000fe40007810000 */
[----:B------:R-:W-:Y:S02]  /*3640*/  FSEL R35, R35, -INF , !P5 ;  /* 0xff80000023237808 */ /* 0x000fe40006800000 */
[----:B------:R-:W-:Y:S02]  /*3650*/  FMNMX.FTZ R19, R76, R19, !PT ;  /* 0x000000134c137209 */ /* 0x000fe40007810000 */
[----:B------:R-:W-:-:S02]  /*3660*/  FSEL R34, R34, -INF , !P4 ;  /* 0xff80000022227808 */ /* 0x000fc40006000000 */
[----:B------:R-:W-:Y:S02]  /*3670*/  FMNMX.FTZ R19, R4, R19, !PT ;  /* 0x0000001304137209 */ /* 0x000fe40007810000 */
[----:B------:R-:W-:Y:S02]  /*3680*/  FMNMX.FTZ R20, R34, R35, !PT ;  /* 0x0000002322147209 */ /* 0x000fe40007810000 */
[----:B------:R-:W-:Y:S02]  /*3690*/  FMNMX.FTZ R19, R72, R19, !PT ;  /* 0x0000001348137209 */ /* 0x000fe40007810000 */
[----:B------:R-:W-:Y:S02]  /*36a0*/  FMNMX.FTZ R20, R15, R20, !PT ;  /* 0x000000140f147209 */ /* 0x000fe40007810000 */
[----:B------:R-:W-:Y:S02]  /*36b0*/  IADD3 R16, R14, 0x28, RZ ;  /* 0x000000280e107810 */ /* 0x000fe40007ffe0ff */
[----:B------:R-:W-:-:S02]  /*36c0*/  FSEL R122, R68, -INF , !P1 ;  /* 0xff800000447a7808 */ /* 0x000fc40004800000 */
[----:B------:R-:W-:Y:S02]  /*36d0*/  FMNMX.FTZ R19, R8, R19, !PT ;  /* 0x0000001308137209 */ /* 0x000fe40007810000 */
[----:B------:R-:W-:Y:S02]  /*36e0*/  FMNMX.FTZ R20, R31, R20, !PT ;  /* 0x000000141f147209 */ /* 0x000fe40007810000 */
[C---:B------:R-:W-:Y:S02]  /*36f0*/  ISETP.GE.AND P5, PT, R16.reuse, R176, PT ;  /* 0x000000b01000720c */ /* 0x040fe40003fa6270 */
[----:B------:R-:W-:Y:S02]  /*3700*/  ISETP.GE.AND P1, PT, R16, R167, PT ;  /* 0x000000a71000720c */ /* 0x000fe40003f26270 */
[----:B------:R-:W-:Y:S02]  /*3710*/  IADD3 R16, R14, 0x29, RZ ;  /* 0x000000290e107810 */ /* 0x000fe40007ffe0ff */
[----:B------:R-:W-:-:S02]  /*3720*/  FSEL R32, R69, -INF , !P6 ;  /* 0xff80000045207808 */ /* 0x000fc40007000000 */
[----:B------:R-:W-:Y:S02]  /*3730*/  FMNMX.FTZ R19, R122, R19, !PT ;  /* 0x000000137a137209 */ /* 0x000fe40007810000 */
[----:B------:R-:W-:Y:S02]  /*3740*/  FMNMX.FTZ R20, R13, R20, !PT ;  /* 0x000000140d147209 */ /* 0x000fe40007810000 */
[----:B------:R-:W-:Y:S02]  /*3750*/  FSEL R29, R70, -INF , !P3 ;  /* 0xff800000461d7808 */ /* 0x000fe40005800000 */
[----:B------:R-:W-:Y:S02]  /*3760*/  ISETP.GE.AND P3, PT, R16, R176, PT ;  /* 0x000000b01000720c */ /* 0x000fe40003f66270 */
[----:B------:R-:W-:Y:S02]  /*3770*/  IADD3 R18, R14, 0x30, RZ ;  /* 0x000000300e127810 */ /* 0x000fe40007ffe0ff */
[----:B------:R-:W-:-:S02]  /*3780*/  FSEL R30, R64, -INF , !P5 ;  /* 0xff800000401e7808 */ /* 0x000fc40006800000 */
[----:B------:R-:W-:Y:S02]  /*3790*/  FMNMX.FTZ R19, R32, R19, !PT ;  /* 0x0000001320137209 */ /* 0x000fe40007810000 */
[----:B------:R-:W-:Y:S02]  /*37a0*/  FMNMX.FTZ R20, R79, R20, !PT ;  /* 0x000000144f147209 */ /* 0x000fe40007810000 */
[----:B------:R-:W-:Y:S02]  /*37b0*/  FSEL R131, R71, -INF , !P2 ;  /* 0xff80000047837808 */ /* 0x000fe40005000000 */
[----:B------:R-:W-:Y:S01]  /*37c0*/  IADD3 R17, R14, 0x31, RZ ;  /* 0x000000310e117810 */ /* 0x000fe20007ffe0ff */
[----:B------:R-:W-:Y:S01]  /*37d0*/  LDSM.16.MT88.4 R68, [R156+0xa000] ;  /* 0x00a000009c44783b */ /* 0x000fe20000004200 */
[----:B------:R-:W-:Y:S02]  /*37e0*/  ISETP.GE.AND P2, PT, R18, R176, PT ;  /* 0x000000b01200720c */ /* 0x000fe40003f46270 */
[----:B------:R-:W-:-:S02]  /*37f0*/  FSEL R28, R65, -INF , !P3 ;  /* 0xff800000411c7808 */ /* 0x000fc40005800000 */
[----:B------:R-:W-:Y:S02]  /*3800*/  FMNMX.FTZ R19, R30, R19, !PT ;  /* 0x000000131e137209 */ /* 0x000fe40007810000 */
[----:B------:R-:W-:Y:S02]  /*3810*/  FMNMX.FTZ R20, R11, R20, !PT ;  /* 0x000000140b147209 */ /* 0x000fe40007810000 */
        /* <DEDUP_REMOVED lines=18> */
[----:B------:R-:W-:Y:S02]  /*3940*/  ISETP.GE.AND P1, PT, R18, R167, PT ;  /* 0x000000a71200720c */ /* 0x000fe40003f26270 */
[----:B------:R-:W-:Y:S02]  /*3950*/  FSEL R143, R67, -INF , !P4 ;  /* 0xff800000438f7808 */ /* 0x000fe40006000000 */
[----:B------:R-:W-:Y:S02]  /*3960*/  FMNMX.FTZ R20, R133, R20, !PT ;  /* 0x0000001485147209 */ /* 0x000fe40007810000 */
[----:B------:R-:W-:-:S02]  /*3970*/  FMNMX.FTZ R18, R132, R19, !PT ;  /* 0x0000001384127209 */ /* 0x000fc40007810000 */
[-C--:B------:R-:W-:Y:S02]  /*3980*/  ISETP.GE.AND P2, PT, R17, R167.reuse, PT ;  /* 0x000000a71100720c */ /* 0x080fe40003f46270 */
[----:B------:R-:W-:Y:S01]  /*3990*/  FSEL R139, R82, -INF , !P1 ;  /* 0xff800000528b7808 */ /* 0x000fe20004800000 */
[----:B------:R-:W1:Y:S01]  /*39a0*/  SHFL.BFLY PT, R17, R18, 0x2, 0x1f ;  /* 0x0c401f0012117f89 */ /* 0x000e6200000e0000 */
[----:B------:R-:W-:Y:S02]  /*39b0*/  FMNMX.FTZ R20, R143, R20, !PT ;  /* 0x000000148f147209 */ /* 0x000fe40007810000 */
[-C--:B------:R-:W-:Y:S02]  /*39c0*/  ISETP.GE.AND P1, PT, R16, R167.reuse, PT ;  /* 0x000000a71000720c */ /* 0x080fe40003f26270 */
[----:B------:R-:W-:Y:S02]  /*39d0*/  FSEL R137, R83, -INF , !P2 ;  /* 0xff80000053897808 */ /* 0x000fe40005000000 */
[----:B------:R-:W-:Y:S01]  /*39e0*/  FMNMX.FTZ R20, R139, R20, !PT ;  /* 0x000000148b147209 */ /* 0x000fe20007810000 */
[----:B------:R-:W-:Y:S01]  /*39f0*/  LDSM.16.MT88.4 R80, [R153+0xa000] ;  /* 0x00a000009950783b */ /* 0x000fe20000004200 */
[----:B------:R-:W-:-:S02]  /*3a00*/  ISETP.GE.AND P2, PT, R14, R167, PT ;  /* 0x000000a70e00720c */ /* 0x000fc40003f46270 */
[----:B------:R-:W-:Y:S02]  /*3a10*/  FSEL R135, R58, -INF , !P1 ;  /* 0xff8000003a877808 */ /* 0x000fe40004800000 */
[----:B------:R-:W-:Y:S02]  /*3a20*/  FMNMX.FTZ R20, R137, R20, !PT ;  /* 0x0000001489147209 */ /* 0x000fe40007810000 */
[----:B------:R-:W-:Y:S02]  /*3a30*/  FSEL R129, R59, -INF , !P2 ;  /* 0xff8000003b817808 */ /* 0x000fe40005000000 */
[----:B------:R-:W-:Y:S02]  /*3a40*/  FMNMX.FTZ R20, R135, R20, !PT ;  /* 0x0000001487147209 */ /* 0x000fe40007810000 */
[----:B------:R-:W-:Y:S02]  /*3a50*/  ISETP.GT.AND P4, PT, R169, R164, PT ;  /* 0x000000a4a900720c */ /* 0x000fe40003f84270 */
[----:B------:R-:W-:-:S02]  /*3a60*/  FMNMX.FTZ R21, R129, R20, !PT ;  /* 0x0000001481157209 */ /* 0x000fc40007810000 */
[----:B-1----:R-:W-:-:S03]  /*3a70*/  FMNMX.FTZ R19, R18, R17, !PT ;  /* 0x0000001112137209 */ /* 0x002fc60007810000 */
[----:B------:R-:W1:Y:S04]  /*3a80*/  SHFL.BFLY PT, R14, R21, 0x2, 0x1f ;  /* 0x0c401f00150e7f89 */ /* 0x000e6800000e0000 */
[----:B------:R-:W2:Y:S01]  /*3a90*/  SHFL.BFLY PT, R100, R19, 0x1, 0x1f ;  /* 0x0c201f0013647f89 */ /* 0x000ea200000e0000 */
[----:B-1----:R-:W-:-:S03]  /*3aa0*/  FMNMX.FTZ R17, R21, R14, !PT ;  /* 0x0000000e15117209 */ /* 0x002fc60007810000 */
[----:B------:R-:W-:Y:S01]  /*3ab0*/  LDSM.16.MT88.4 R20, [R153+0x8800] ;  /* 0x008800009914783b */ /* 0x000fe20000004200 */
        /* <DEDUP_REMOVED lines=11> */
[----:B------:R-:W2:Y:S01]  /*3b70*/  LDSM.16.MT88.4 R4, [R152+0xa000] ;  /* 0x00a000009804783b */ /* 0x000ea20000004200 */
[----:B-1----:R-:W-:Y:S01]  /*3b80*/  FMNMX.FTZ R3, R17, R14, !PT ;  /* 0x0000000e11037209 */ /* 0x002fe20007810000 */
[----:B------:R-:W-:-:S02]  /*3b90*/  FFMA.FTZ R0, R8, c[0x0][0x23c], -R141 ;  /* 0x00008f0008007a23 */ /* 0x000fc4000001088d */
[----:B------:R-:W1:Y:S01]  /*3ba0*/  LDSM.16.MT88.4 R16, [R154+0x8800] ;  /* 0x008800009a10783b */ /* 0x000e620000004200 */
[C---:B------:R-:W-:Y:S01]  /*3bb0*/  FSETP.NEU.FTZ.AND P1, PT, R3.reuse, -INF , PT ;  /* 0xff8000000300780b */ /* 0x040fe20003f3d000 */
[----:B------:R-:W-:Y:S01]  /*3bc0*/  FMUL.FTZ R128, R3, c[0x0][0x23c] ;  /* 0x00008f0003807a20 */ /* 0x000fe20000410000 */
[----:B------:R-:W3:Y:S01]  /*3bd0*/  MUFU.EX2 R114, R114 ;  /* 0x0000007200727308 */ /* 0x000ee20000000800 */
        /* <DEDUP_REMOVED lines=8> */
[--C-:B------:R-:W-:Y:S01]  /*3c60*/  FFMA.FTZ R120, R15, c[0x0][0x23c], -R128.reuse ;  /* 0x00008f000f787a23 */ /* 0x100fe20000010880 */
[----:B------:R-:W-:Y:S01]  /*3c70*/  LDSM.16.MT88.4 R32, [R153+0xa800] ;  /* 0x00a800009920783b */ /* 0x000fe20000004200 */
[--C-:B------:R-:W-:Y:S01]  /*3c80*/  FFMA.FTZ R113, R31, c[0x0][0x23c], -R128.reuse ;  /* 0x00008f001f717a23 */ /* 0x100fe20000010880 */
[----:B------:R-:W4:Y:S01]  /*3c90*/  MUFU.EX2 R112, R112 ;  /* 0x0000007000707308 */ /* 0x000f220000000800 */
[--C-:B------:R-:W-:Y:S01]  /*3ca0*/  FFMA.FTZ R116, R13, c[0x0][0x23c], -R128.reuse ;  /* 0x00008f000d747a23 */ /* 0x100fe20000010880 */
[----:B---3--:R-:W-:Y:S01]  /*3cb0*/  F2FP.BF16.PACK_AB R84, R114, R119 ;  /* 0x000000777254723e */ /* 0x008fe200000010ff */
[----:B------:R-:W3:Y:S01]  /*3cc0*/  LDSM.16.MT88.4 R12, [R152+0x8800] ;  /* 0x00880000980c783b */ /* 0x000ee20000004200 */
[--C-:B------:R-:W-:Y:S02]  /*3cd0*/  FFMA.FTZ R121, R11, c[0x0][0x23c], -R128.reuse ;  /* 0x00008f000b797a23 */ /* 0x100fe40000010880 */
[----:B------:R-:W-:-:S02]  /*3ce0*/  FFMA.FTZ R108, R9, c[0x0][0x23c], -R128 ;  /* 0x00008f00096c7a23 */ /* 0x000fc40000010880 */
[----:B------:R-:W-:Y:S01]  /*3cf0*/  MUFU.EX2 R118, R118 ;  /* 0x0000007600767308 */ /* 0x000fe20000000800 */
[----:B------:R-:W5:Y:S01]  /*3d00*/  LDSM.16.MT88.4 R8, [R156+0xa800] ;  /* 0x00a800009c08783b */ /* 0x000f620000004200 */
[--C-:B------:R-:W-:Y:S02]  /*3d10*/  FFMA.FTZ R109, R79, c[0x0][0x23c], -R128.reuse ;  /* 0x00008f004f6d7a23 */ /* 0x100fe40000010880 */
[----:B------:R-:W-:Y:S02]  /*3d20*/  FFMA.FTZ R130, R133, c[0x0][0x23c], -R128 ;  /* 0x00008f0085827a23 */ /* 0x000fe40000010880 */
[--C-:B------:R-:W-:Y:S02]  /*3d30*/  FFMA.FTZ R124, R30, c[0x0][0x23c], -R141.reuse ;  /* 0x00008f001e7c7a23 */ /* 0x100fe4000001088d */
[----:B------:R-:W1:Y:S01]  /*3d40*/  MUFU.EX2 R123, R123 ;  /* 0x0000007b007b7308 */ /* 0x000e620000000800 */
[----:B----4-:R-:W-:Y:S01]  /*3d50*/  F2FP.BF16.PACK_AB R86, R112, R117 ;  /* 0x000000757056723e */ /* 0x010fe200000010ff */
[----:B------:R-:W-:-:S02]  /*3d60*/  FFMA.FTZ R127, R28, c[0x0][0x23c], -R141 ;  /* 0x00008f001c7f7a23 */ /* 0x000fc4000001088d */
[--C-:B------:R-:W-:Y:S02]  /*3d70*/  FFMA.FTZ R126, R29, c[0x0][0x23c], -R128.reuse ;  /* 0x00008f001d7e7a23 */ /* 0x100fe40000010880 */
[--C-:B------:R-:W-:Y:S01]  /*3d80*/  FFMA.FTZ R131, R131, c[0x0][0x23c], -R128.reuse ;  /* 0x00008f0083837a23 */ /* 0x100fe20000010880 */
[----:B------:R-:W-:Y:S01]  /*3d90*/  LDSM.16.MT88.4 R28, [R156+0x9000] ;  /* 0x009000009c1c783b */ /* 0x000fe20000004200 */
[----:B------:R-:W-:Y:S01]  /*3da0*/  MUFU.EX2 R120, R120 ;  /* 0x0000007800787308 */ /* 0x000fe20000000800 */
[--C-:B------:R-:W-:Y:S02]  /*3db0*/  FFMA.FTZ R133, R143, c[0x0][0x23c], -R128.reuse ;  /* 0x00008f008f857a23 */ /* 0x100fe40000010880 */
[----:B------:R-:W-:Y:S02]  /*3dc0*/  FFMA.FTZ R187, R132, c[0x0][0x23c], -R141 ;  /* 0x00008f0084bb7a23 */ /* 0x000fe4000001088d */
[--C-:B------:R-:W-:Y:S02]  /*3dd0*/  FFMA.FTZ R132, R139, c[0x0][0x23c], -R128.reuse ;  /* 0x00008f008b847a23 */ /* 0x100fe40000010880 */
[--C-:B------:R-:W-:Y:S01]  /*3de0*/  FFMA.FTZ R137, R137, c[0x0][0x23c], -R128.reuse ;  /* 0x00008f0089897a23 */ /* 0x100fe20000010880 */
[----:B------:R-:W4:Y:S01]  /*3df0*/  MUFU.EX2 R113, R113 ;  /* 0x0000007100717308 */ /* 0x000f220000000800 */
[----:B-1----:R-:W-:Y:S01]  /*3e00*/  F2FP.BF16.PACK_AB R85, R123, R118 ;  /* 0x000000767b55723e */ /* 0x002fe200000010ff */
[----:B------:R-:W-:-:S02]  /*3e10*/  FFMA.FTZ R135, R135, c[0x0][0x23c], -R128 ;  /* 0x00008f0087877a23 */ /* 0x000fc40000010880 */
[--C-:B------:R-:W-:Y:S02]  /*3e20*/  FFMA.FTZ R138, R138, c[0x0][0x23c], -R141.reuse ;  /* 0x00008f008a8a7a23 */ /* 0x100fe4000001088d */
[--C-:B------:R-:W-:Y:S02]  /*3e30*/  FFMA.FTZ R143, R136, c[0x0][0x23c], -R141.reuse ;  /* 0x00008f00888f7a23 */ /* 0x100fe4000001088d */
[----:B------:R-:W-:Y:S01]  /*3e40*/  MUFU.EX2 R115, R115 ;  /* 0x0000007300737308 */ /* 0x000fe20000000800 */
[----:B------:R-:W-:Y:S02]  /*3e50*/  FFMA.FTZ R134, R134, c[0x0][0x23c], -R141 ;  /* 0x00008f0086867a23 */ /* 0x000fe4000001088d */
[----:B------:R-:W-:Y:S02]  /*3e60*/  FFMA.FTZ R128, R129, c[0x0][0x23c], -R128 ;  /* 0x00008f0081807a23 */ /* 0x000fe40000010880 */
[----:B------:R-:W-:Y:S02]  /*3e70*/  FADD.FTZ R114, R119, R114 ;  /* 0x0000007277727221 */ /* 0x000fe40000010000 */
[----:B------:R-:W-:Y:S01]  /*3e80*/  FADD.FTZ R123, R118, R123 ;  /* 0x0000007b767b7221 */ /* 0x000fe20000010000 */
[----:B----4-:R-:W-:Y:S01]  /*3e90*/  F2FP.BF16.PACK_AB R87, R113, R120 ;  /* 0x000000787157723e */ /* 0x010fe200000010ff */
        /* <DEDUP_REMOVED lines=33> */
[C---:B--2---:R-:W-:Y:S02]  /*40b0*/  HMMA.16816.F32.BF16 R88, R84.reuse, R4, RZ ;  /* 0x000000045458723c */ /* 0x044fe400000418ff */
[----:B------:R-:W-:Y:S05]  /*40c0*/  MUFU.EX2 R138, R138 ;  /* 0x0000008a008a7308 */ /* 0x000fea0000000800 */
[----:B-1----:R-:W-:Y:S01]  /*40d0*/  F2FP.BF16.PACK_AB R4, R110, R115 ;  /* 0x000000736e04723e */ /* 0x002fe200000010ff */
        /* <DEDUP_REMOVED lines=19> */
[C---:B---3--:R-:W-:Y:S02]  /*4210*/  HMMA.16816.F32.BF16 R56, R4.reuse, R12, R56 ;  /* 0x0000000c0438723c */ /* 0x048fe40000041838 */
[----:B------:R-:W3:Y:S06]  /*4220*/  MUFU.EX2 R137, R137 ;  /* 0x0000008900897308 */ /* 0x000eec0000000800 */
[C---:B------:R-:W-:Y:S01]  /*4230*/  HMMA.16816.F32.BF16 R60, R4.reuse, R14, R60 ;  /* 0x0000000e043c723c */ /* 0x040fe2000004183c */
[----:B------:R-:W4:Y:S01]  /*4240*/  LDSM.16.MT88.4 R12, [R152+0xa800] ;  /* 0x00a80000980c783b */ /* 0x000f220000004200 */
[----:B------:R-:W-:Y:S06]  /*4250*/  MUFU.EX2 R135, R135 ;  /* 0x0000008700877308 */ /* 0x000fec0000000800 */
[C---:B-----5:R-:W-:Y:S02]  /*4260*/  HMMA.16816.F32.BF16 R64, R4.reuse, R8, R64 ;  /* 0x000000080440723c */ /* 0x060fe40000041840 */
[----:B------:R-:W5:Y:S06]  /*4270*/  MUFU.EX2 R128, R128 ;  /* 0x0000008000807308 */ /* 0x000f6c0000000800 */
        /* <DEDUP_REMOVED lines=14> */
[C---:B----4-:R-:W-:Y:S08]  /*4360*/  HMMA.16816.F32.BF16 R88, R4.reuse, R12, R88 ;  /* 0x0000000c0458723c */ /* 0x050ff00000041858 */
        /* <DEDUP_REMOVED lines=32> */
[C---:B------:R-:W-:Y:S08]  /*4570*/  HMMA.16816.F32.BF16 R56, R4.reuse, R20, R56 ;  /* 0x000000140438723c */ /* 0x040ff00000041838 */
[C---:B------:R-:W-:Y:S01]  /*4580*/  HMMA.16816.F32.BF16 R60, R4.reuse, R22, R60 ;  /* 0x00000016043c723c */ /* 0x040fe2000004183c */
[----:B------:R-:W1:Y:S07]  /*4590*/  LDSM.16.MT88.4 R20, [R152+0x9800] ;  /* 0x009800009814783b */ /* 0x000e6e0000004200 */
        /* <DEDUP_REMOVED lines=96> */
.L_x_7426:
[----:B------:R-:W-:-:S05]  /*4ba0*/  IMAD.MOV.U32 R5, RZ, RZ, c[0x0][0x1a0] ;  /* 0x00006800ff057624 */ /* 0x000fca00078e00ff */
[----:B------:R-:W-:-:S04]  /*4bb0*/  LEA R5, -R5, RZ, 0x6 ;  /* 0x000000ff05057211 */ /* 0x000fc800078e31ff */
[----:B------:R-:W-:Y:S02]  /*4bc0*/  SHF.R.S32.HI R4, RZ, 0x1f, R5 ;  /* 0x0000001fff047819 */ /* 0x000fe40000011405 */
.L_x_7427:
[----:B------:R-:W-:Y:S01]  /*4bd0*/  IMAD.MOV.U32 R0, RZ, RZ, c[0x0][0x1a0] ;  /* 0x00006800ff007624 */ /* 0x000fe200078e00ff */
[C---:B------:R-:W-:Y:S01]  /*4be0*/  LEA R166, P2, R5.reuse, R166, 0x1 ;  /* 0x000000a605a67211 */ /* 0x040fe200078408ff */
[----:B------:R-:W-:Y:S01]  /*4bf0*/  IMAD.MOV.U32 R177, RZ, RZ, 0x5 ;  /* 0x00000005ffb17424 */ /* 0x000fe200078e00ff */
[C---:B------:R-:W-:Y:S01]  /*4c00*/  IADD3 R106, P1, R5.reuse, R106, RZ ;  /* 0x0000006a056a7210 */ /* 0x040fe20007f3e0ff */
[C---:B------:R-:W-:Y:S01]  /*4c10*/  IMAD.SHL.U32 R7, R0.reuse, 0x20, RZ ;  /* 0x0000002000077824 */ /* 0x040fe200078e00ff */
[----:B------:R-:W-:Y:S01]  /*4c20*/  LEA.HI.X R165, R5, R165, R4, 0x1, P2 ;  /* 0x000000a505a57211 */ /* 0x000fe200010f0c04 */
[----:B------:R-:W-:Y:S01]  /*4c30*/  IMAD.MOV.U32 R10, RZ, RZ, R166 ;  /* 0x000000ffff0a7224 */ /* 0x000fe200078e00a6 */
[----:B------:R-:W-:Y:S01]  /*4c40*/  SHF.L.U64.HI R0, R0, R177, c[0x0][0x1a4] ;  /* 0x0000690000007619 */ /* 0x000fe200000102b1 */
[----:B------:R-:W-:Y:S01]  /*4c50*/  IMAD.X R5, R4, 0x1, R104, P1 ;  /* 0x0000000104057824 */ /* 0x000fe200008e0668 */
[----:B------:R-:W-:Y:S01]  /*4c60*/  IADD3 R8, P2, R7, R166, RZ ;  /* 0x000000a607087210 */ /* 0x000fe20007f5e0ff */
[--C-:B------:R-:W-:Y:S01]  /*4c70*/  IMAD.MOV.U32 R11, RZ, RZ, R165.reuse ;  /* 0x000000ffff0b7224 */ /* 0x100fe200078e00a5 */
[----:B------:R-:W-:Y:S01]  /*4c80*/  LEA R4, P3, R106, c[0x0][0x170], 0x1 ;  /* 0x00005c006a047a11 */ /* 0x000fe200078608ff */
[----:B------:R-:W-:Y:S01]  /*4c90*/  IMAD R178, R169, 0x40, R178 ;  /* 0x00000040a9b27824 */ /* 0x000fe200078e02b2 */
[-C--:B------:R-:W-:Y:S01]  /*4ca0*/  IADD3 R16, P1, R8, R7.reuse, RZ ;  /* 0x0000000708107210 */ /* 0x080fe20007f3e0ff */
[----:B------:R-:W-:Y:S01]  /*4cb0*/  IMAD.X R9, R0, 0x1, R165, P2 ;  /* 0x0000000100097824 */ /* 0x000fe200010e06a5 */
[----:B------:R-:W-:Y:S01]  /*4cc0*/  LEA.HI.X R5, R106, c[0x0][0x174], R5, 0x1, P3 ;  /* 0x00005d006a057a11 */ /* 0x000fe200018f0c05 */
[----:B------:R-:W-:Y:S01]  /*4cd0*/  @!PT LDS RZ, [RZ] ;  /* 0x00000000fffff984 */ /* 0x000fe20000000800 */
[----:B------:R-:W-:Y:S01]  /*4ce0*/  @!PT LDS RZ, [RZ] ;  /* 0x00000000fffff984 */ /* 0x000fe20000000800 */
[----:B------:R-:W-:Y:S01]  /*4cf0*/  @!PT LDS RZ, [RZ] ;  /* 0x00000000fffff984 */ /* 0x000fe20000000800 */
[----:B------:R1:W-:Y:S01]  /*4d00*/  LDGSTS.E.BYPASS.LTC128B.128 [R171+0x8000], [R10.64] ;  /* 0x080000000aab7fae */ /* 0x0003e2000b901d44 */
[----:B------:R-:W-:Y:S01]  /*4d10*/  IADD3 R18, P2, R16, R7, RZ ;  /* 0x0000000710127210 */ /* 0x000fe20007f5e0ff */
[--C-:B------:R-:W-:Y:S01]  /*4d20*/  IMAD.X R17, R9, 0x1, R0.reuse, P1 ;  /* 0x0000000109117824 */ /* 0x100fe200008e0600 */
[CC--:B------:R-:W-:Y:S01]  /*4d30*/  ISETP.GE.AND P3, PT, R178.reuse, R176.reuse, PT ;  /* 0x000000b0b200720c */ /* 0x0c0fe20003f66270 */
[----:B------:R2:W-:Y:S02]  /*4d40*/  LDGSTS.E.BYPASS.LTC128B.128 [R171+0xa000], [R4.64+0x80] ;  /* 0x0a00008004ab7fae */ /* 0x0005e4000b901d44 */
[----:B------:R-:W-:Y:S01]  /*4d50*/  IMAD.X R19, R17, 0x1, R0, P2 ;  /* 0x0000000111137824 */ /* 0x000fe200010e0600 */
[----:B------:R-:W-:Y:S01]  /*4d60*/  IADD3 R0, R178, 0x1, RZ ;  /* 0x00000001b2007810 */ /* 0x000fe20007ffe0ff */
[----:B------:R1:W-:Y:S03]  /*4d70*/  LDGSTS.E.BYPASS.LTC128B.128 [R171+0x8800], [R8.64] ;  /* 0x0880000008ab7fae */ /* 0x0003e6000b901d44 */
[C---:B------:R-:W-:Y:S01]  /*4d80*/  ISETP.GE.AND P4, PT, R0.reuse, R176, PT ;  /* 0x000000b00000720c */ /* 0x040fe20003f86270 */
[----:B------:R1:W-:Y:S01]  /*4d90*/  LDGSTS.E.BYPASS.LTC128B.128 [R171+0xa800], [R8.64+0x80] ;  /* 0x0a80008008ab7fae */ /* 0x0003e2000b901d44 */
[----:B------:R-:W-:-:S02]  /*4da0*/  ISETP.GE.AND P1, PT, R0, R167, PT ;  /* 0x000000a70000720c */ /* 0x000fc40003f26270 */
[----:B------:R-:W-:Y:S01]  /*4db0*/  IADD3 R0, R178, 0x8, RZ ;  /* 0x00000008b2007810 */ /* 0x000fe20007ffe0ff */
[----:B------:R3:W-:Y:S03]  /*4dc0*/  LDGSTS.E.BYPASS.LTC128B.128 [R171+0x9000], [R16.64] ;  /* 0x0900000010ab7fae */ /* 0x0007e6000b901d44 */
[CC--:B------:R-:W-:Y:S01]  /*4dd0*/  ISETP.GE.AND P5, PT, R0.reuse, R176.reuse, PT ;  /* 0x000000b00000720c */ /* 0x0c0fe20003fa6270 */
[----:B------:R3:W-:Y:S01]  /*4de0*/  LDGSTS.E.BYPASS.LTC128B.128 [R171+0xb000], [R16.64+0x80] ;  /* 0x0b00008010ab7fae */ /* 0x0007e2000b901d44 */
[----:B------:R-:W-:Y:S02]  /*4df0*/  ISETP.GE.AND P6, PT, R0, R167, PT ;  /* 0x000000a70000720c */ /* 0x000fe40003fc6270 */
[C---:B------:R-:W-:Y:S01]  /*4e00*/  IADD3 R0, R178.reuse, 0x11, RZ ;  /* 0x00000011b2007810 */ /* 0x040fe20007ffe0ff */
[----:B------:R3:W-:Y:S04]  /*4e10*/  LDGSTS.E.BYPASS.LTC128B.128 [R171+0x9800], [R18.64] ;  /* 0x0980000012ab7fae */ /* 0x0007e8000b901d44 */
[----:B------:R3:W-:Y:S04]  /*4e20*/  LDGSTS.E.BYPASS.LTC128B.128 [R171+0xb800], [R18.64+0x80] ;  /* 0x0b80008012ab7fae */ /* 0x0007e8000b901d44 */
[----:B------:R-:W-:Y:S04]  /*4e30*/  LDSM.16.M88.4 R116, [R162] ;  /* 0x00000000a274783b */ /* 0x000fe80000000200 */
[----:B------:R-:W4:Y:S04]  /*4e40*/  LDSM.16.M88.4 R20, [R161+0x4000] ;  /* 0x00400000a114783b */ /* 0x000f280000000200 */
[----:B------:R-:W3:Y:S04]  /*4e50*/  LDSM.16.M88.4 R12, [R161+0x4800] ;  /* 0x00480000a10c783b */ /* 0x000ee80000000200 */
[----:B------:R-:W5:Y:S04]  /*4e60*/  LDSM.16.M88.4 R124, [R161+0x5000] ;  /* 0x00500000a17c783b */ /* 0x000f680000000200 */
[----:B------:R-:W3:Y:S04]  /*4e70*/  LDSM.16.M88.4 R28, [R161+0x5800] ;  /* 0x00580000a11c783b */ /* 0x000ee80000000200 */
[----:B------:R-:W-:Y:S04]  /*4e80*/  LDSM.16.M88.4 R140, [R160] ;  /* 0x00000000a08c783b */ /* 0x000fe80000000200 */
[----:B-1----:R-:W1:Y:S04]  /*4e90*/  LDSM.16.M88.4 R8, [R159] ;  /* 0x000000009f08783b */ /* 0x002e680000000200 */
[----:B--2---:R-:W2:Y:S04]  /*4ea0*/  LDSM.16.M88.4 R4, [R151] ;  /* 0x000000009704783b */ /* 0x004ea80000000200 */
[----:B------:R-:W1:Y:S04]  /*4eb0*/  LDSM.16.M88.4 R132, [R149] ;  /* 0x000000009584783b */ /* 0x000e680000000200 */
[----:B------:R-:W1:Y:S04]  /*4ec0*/  LDSM.16.M88.4 R136, [R150] ;  /* 0x000000009688783b */ /* 0x000e680000000200 */
[----:B------:R-:W-:Y:S01]  /*4ed0*/  LDSM.16.M88.4 R112, [R158] ;  /* 0x000000009e70783b */ /* 0x000fe20000000200 */
[C---:B----4-:R-:W-:Y:S03]  /*4ee0*/  HMMA.16816.F32.BF16 R24, R116.reuse, R20, RZ ;  /* 0x000000147418723c */ /* 0x050fe600000418ff */
[----:B------:R-:W4:Y:S04]  /*4ef0*/  LDSM.16.M88.4 R108, [R155+0x4000] ;  /* 0x004000009b6c783b */ /* 0x000f280000000200 */
[----:B------:R-:W1:Y:S01]  /*4f00*/  LDSM.16.M88.4 R104, [R155+0x4800] ;  /* 0x004800009b68783b */ /* 0x000e620000000200 */
[C---:B------:R-:W-:Y:S03]  /*4f10*/  HMMA.16816.F32.BF16 R20, R116.reuse, R22, RZ ;  /* 0x000000167414723c */ /* 0x040fe600000418ff */
[----:B------:R-:W-:Y:S04]  /*4f20*/  LDSM.16.M88.4 R32, [R155+0x5000] ;  /* 0x005000009b20783b */ /* 0x000fe80000000200 */
[----:B------:R-:W0:Y:S01]  /*4f30*/  LDGDEPBAR ;  /* 0x00000000000079af */ /* 0x000e220000000000 */
[C---:B---3--:R-:W-:Y:S08]  /*4f40*/  HMMA.16816.F32.BF16 R16, R116.reuse, R12, RZ ;  /* 0x0000000c7410723c */ /* 0x048ff000000418ff */
[C---:B------:R-:W-:Y:S08]  /*4f50*/  HMMA.16816.F32.BF16 R12, R116.reuse, R14, RZ ;  /* 0x0000000e740c723c */ /* 0x040ff000000418ff */
[C---:B-----5:R-:W-:Y:S08]  /*4f60*/  HMMA.16816.F32.BF16 R128, R116.reuse, R124, RZ ;  /* 0x0000007c7480723c */ /* 0x060ff000000418ff */
[C---:B------:R-:W-:Y:S08]  /*4f70*/  HMMA.16816.F32.BF16 R124, R116.reuse, R126, RZ ;  /* 0x0000007e747c723c */ /* 0x040ff000000418ff */
[C---:B------:R-:W-:Y:S08]  /*4f80*/  HMMA.16816.F32.BF16 R120, R116.reuse, R28, RZ ;  /* 0x0000001c7478723c */ /* 0x040ff000000418ff */
[----:B------:R-:W-:Y:S01]  /*4f90*/  HMMA.16816.F32.BF16 R116, R116, R30, RZ ;  /* 0x0000001e7474723c */ /* 0x000fe200000418ff */
[----:B------:R-:W3:Y:S07]  /*4fa0*/  LDSM.16.M88.4 R28, [R155+0x5800] ;  /* 0x005800009b1c783b */ /* 0x000eee0000000200 */
[C---:B-1----:R-:W-:Y:S08]  /*4fb0*/  HMMA.16816.F32.BF16 R24, R140.reuse, R8, R24 ;  /* 0x000000088c18723c */ /* 0x042ff00000041818 */
[C---:B------:R-:W-:Y:S01]  /*4fc0*/  HMMA.16816.F32.BF16 R20, R140.reuse, R10, R20 ;  /* 0x0000000a8c14723c */ /* 0x040fe20000041814 */
[----:B------:R-:W-:Y:S07]  /*4fd0*/  LDSM.16.M88.4 R8, [R157] ;  /* 0x000000009d08783b */ /* 0x000fee0000000200 */
[C---:B--2---:R-:W-:Y:S08]  /*4fe0*/  HMMA.16816.F32.BF16 R16, R140.reuse, R4, R16 ;  /* 0x000000048c10723c */ /* 0x044ff00000041810 */
[C---:B------:R-:W-:Y:S01]  /*4ff0*/  HMMA.16816.F32.BF16 R12, R140.reuse, R6, R12 ;  /* 0x000000068c0c723c */ /* 0x040fe2000004180c */
[----:B------:R-:W1:Y:S07]  /*5000*/  LDSM.16.M88.4 R4, [R148] ;  /* 0x000000009404783b */ /* 0x000e6e0000000200 */
[C---:B------:R-:W-:Y:S08]  /*5010*/  HMMA.16816.F32.BF16 R120, R140.reuse, R132, R120 ;  /* 0x000000848c78723c */ /* 0x040ff00000041878 */
[C---:B------:R-:W-:Y:S01]  /*5020*/  HMMA.16816.F32.BF16 R132, R140.reuse, R134, R116 ;  /* 0x000000868c84723c */ /* 0x040fe20000041874 */
[----:B------:R-:W2:Y:S07]  /*5030*/  LDSM.16.M88.4 R116, [R148+0x800] ;  /* 0x000800009474783b */ /* 0x000eae0000000200 */
[C---:B------:R-:W-:Y:S08]  /*5040*/  HMMA.16816.F32.BF16 R128, R140.reuse, R136, R128 ;  /* 0x000000888c80723c */ /* 0x040ff00000041880 */
[----:B------:R-:W-:Y:S08]  /*5050*/  HMMA.16816.F32.BF16 R124, R140, R138, R124 ;  /* 0x0000008a8c7c723c */ /* 0x000ff0000004187c */
        /* <DEDUP_REMOVED lines=21> */
[----:B------:R-:W-:Y:S04]  /*51b0*/  LDSM.16.M88.4 R124, [R160+0x2000] ;  /* 0x00200000a07c783b */ /* 0x000fe80000000200 */
[----:B------:R-:W4:Y:S03]  /*51c0*/  LDSM.16.M88.4 R108, [R147] ;  /* 0x00000000936c783b */ /* 0x000f260000000200 */
[C---:B---3--:R-:W-:Y:S08]  /*51d0*/  HMMA.16816.F32.BF16 R120, R8.reuse, R28, R120 ;  /* 0x0000001c0878723c */ /* 0x048ff00000041878 */
[----:B------:R-:W-:Y:S01]  /*51e0*/  HMMA.16816.F32.BF16 R132, R8, R30, R132 ;  /* 0x0000001e0884723c */ /* 0x000fe20000041884 */
[----:B------:R-:W-:Y:S04]  /*51f0*/  LDSM.16.M88.4 R8, [R145] ;  /* 0x000000009108783b */ /* 0x000fe80000000200 */
[----:B------:R-:W-:Y:S03]  /*5200*/  LDSM.16.M88.4 R28, [R144] ;  /* 0x00000000901c783b */ /* 0x000fe60000000200 */
[C---:B-1----:R-:W-:Y:S08]  /*5210*/  HMMA.16816.F32.BF16 R24, R32.reuse, R4, R24 ;  /* 0x000000042018723c */ /* 0x042ff00000041818 */
[C---:B------:R-:W-:Y:S01]  /*5220*/  HMMA.16816.F32.BF16 R20, R32.reuse, R6, R20 ;  /* 0x000000062014723c */ /* 0x040fe20000041814 */
[----:B------:R-:W1:Y:S07]  /*5230*/  LDSM.16.M88.4 R4, [R146] ;  /* 0x000000009204783b */ /* 0x000e6e0000000200 */
[C---:B------:R-:W-:Y:S08]  /*5240*/  HMMA.16816.F32.BF16 R16, R32.reuse, R104, R16 ;  /* 0x000000682010723c */ /* 0x040ff00000041810 */
[C---:B------:R-:W-:Y:S01]  /*5250*/  HMMA.16816.F32.BF16 R12, R32.reuse, R106, R12 ;  /* 0x0000006a200c723c */ /* 0x040fe2000004180c */
[----:B------:R-:W-:Y:S07]  /*5260*/  LDSM.16.M88.4 R104, [R158+0x2000] ;  /* 0x002000009e68783b */ /* 0x000fee0000000200 */
[C---:B--2---:R-:W-:Y:S08]  /*5270*/  HMMA.16816.F32.BF16 R128, R32.reuse, R116, R128 ;  /* 0x000000742080723c */ /* 0x044ff00000041880 */
[C---:B------:R-:W-:Y:S01]  /*5280*/  HMMA.16816.F32.BF16 R136, R32.reuse, R118, R136 ;  /* 0x000000762088723c */ /* 0x040fe20000041888 */
[----:B------:R-:W-:Y:S07]  /*5290*/  LDSM.16.M88.4 R116, [R155+0x7000] ;  /* 0x007000009b74783b */ /* 0x000fee0000000200 */
[C---:B------:R-:W-:Y:S08]  /*52a0*/  HMMA.16816.F32.BF16 R120, R32.reuse, R112, R120 ;  /* 0x000000702078723c */ /* 0x040ff00000041878 */
[----:B------:R-:W-:Y:S01]  /*52b0*/  HMMA.16816.F32.BF16 R132, R32, R114, R132 ;  /* 0x000000722084723c */ /* 0x000fe20000041884 */
[----:B------:R-:W2:Y:S04]  /*52c0*/  LDSM.16.M88.4 R32, [R155+0x6000] ;  /* 0x006000009b20783b */ /* 0x000ea80000000200 */
[----:B------:R-:W-:Y:S03]  /*52d0*/  LDSM.16.M88.4 R112, [R155+0x7800] ;  /* 0x007800009b70783b */ /* 0x000fe60000000200 */
[C---:B----4-:R-:W-:Y:S08]  /*52e0*/  HMMA.16816.F32.BF16 R24, R124.reuse, R108, R24 ;  /* 0x0000006c7c18723c */ /* 0x050ff00000041818 */
[C---:B-1----:R-:W-:Y:S08]  /*52f0*/  HMMA.16816.F32.BF16 R16, R124.reuse, R4, R16 ;  /* 0x000000047c10723c */ /* 0x042ff00000041810 */
[C---:B------:R-:W-:Y:S01]  /*5300*/  HMMA.16816.F32.BF16 R12, R124.reuse, R6, R12 ;  /* 0x000000067c0c723c */ /* 0x040fe2000004180c */
[----:B------:R-:W-:Y:S07]  /*5310*/  LDSM.16.M88.4 R4, [R148+0x2000] ;  /* 0x002000009404783b */ /* 0x000fee0000000200 */
[C---:B------:R-:W-:Y:S08]  /*5320*/  HMMA.16816.F32.BF16 R128, R124.reuse, R8, R128 ;  /* 0x000000087c80723c */ /* 0x040ff00000041880 */
[----:B------:R-:W-:Y:S01]  /*5330*/  HMMA.16816.F32.BF16 R136, R124, R10, R136 ;  /* 0x0000000a7c88723c */ /* 0x000fe20000041888 */
[----:B------:R-:W1:Y:S07]  /*5340*/  LDSM.16.M88.4 R8, [R157+0x2000] ;  /* 0x002000009d08783b */ /* 0x000e6e0000000200 */
[----:B--2---:R-:W-:Y:S08]  /*5350*/  HMMA.16816.F32.BF16 R24, R104, R32, R24 ;  /* 0x000000206818723c */ /* 0x004ff00000041818 */
[C---:B------:R-:W-:Y:S01]  /*5360*/  HMMA.16816.F32.BF16 R20, R124.reuse, R110, R20 ;  /* 0x0000006e7c14723c */ /* 0x040fe20000041814 */
[----:B------:R-:W2:Y:S07]  /*5370*/  LDSM.16.M88.4 R108, [R155+0x6800] ;  /* 0x006800009b6c783b */ /* 0x000eae0000000200 */
[C---:B------:R-:W-:Y:S08]  /*5380*/  HMMA.16816.F32.BF16 R120, R124.reuse, R28, R120 ;  /* 0x0000001c7c78723c */ /* 0x040ff00000041878 */
[----:B------:R-:W-:Y:S01]  /*5390*/  HMMA.16816.F32.BF16 R132, R124, R30, R132 ;  /* 0x0000001e7c84723c */ /* 0x000fe20000041884 */
[----:B------:R-:W3:Y:S07]  /*53a0*/  LDSM.16.M88.4 R28, [R148+0x2800] ;  /* 0x00280000941c783b */ /* 0x000eee0000000200 */
[----:B------:R-:W-:Y:S01]  /*53b0*/  HMMA.16816.F32.BF16 R20, R104, R34, R20 ;  /* 0x000000226814723c */ /* 0x000fe20000041814 */
[----:B------:R-:W4:Y:S07]  /*53c0*/  LDSM.16.M88.4 R32, [R148+0x3000] ;  /* 0x003000009420783b */ /* 0x000f2e0000000200 */
[----:B-1----:R-:W-:Y:S07]  /*53d0*/  HMMA.16816.F32.BF16 R24, R8, R4, R24 ;  /* 0x000000040818723c */ /* 0x002fee0000041818 */
[----:B------:R-:W-:Y:S01]  /*53e0*/  IADD3 R4, R178, 0x9, RZ ;  /* 0x00000009b2047810 */ /* 0x000fe20007ffe0ff */
[----:B------:R-:W-:Y:S03]  /*53f0*/  HMMA.16816.F32.BF16 R128, R104, R116, R128 ;  /* 0x000000746880723c */ /* 0x000fe60000041880 */
[----:B------:R-:W-:-:S05]  /*5400*/  ISETP.GE.AND P2, PT, R4, R176, PT ;  /* 0x000000b00400720c */ /* 0x000fca0003f46270 */
[----:B--2---:R-:W-:Y:S08]  /*5410*/  HMMA.16816.F32.BF16 R16, R104, R108, R16 ;  /* 0x0000006c6810723c */ /* 0x004ff00000041810 */
[----:B------:R-:W-:Y:S01]  /*5420*/  FSEL R109, R24, -INF , !P3 ;  /* 0xff800000186d7808 */ /* 0x000fe20005800000 */
[----:B------:R-:W-:Y:S01]  /*5430*/  HMMA.16816.F32.BF16 R20, R8, R6, R20 ;  /* 0x000000060814723c */ /* 0x000fe20000041814 */
[----:B------:R-:W-:-:S02]  /*5440*/  ISETP.GE.AND P3, PT, R4, R167, PT ;  /* 0x000000a70400720c */ /* 0x000fc40003f66270 */
[----:B------:R-:W1:Y:S01]  /*5450*/  LDSM.16.M88.4 R4, [R148+0x3800] ;  /* 0x003800009404783b */ /* 0x000e620000000200 */
[----:B------:R-:W-:Y:S01]  /*5460*/  IADD3 R24, R178, 0x10, RZ ;  /* 0x00000010b2187810 */ /* 0x000fe20007ffe0ff */
[----:B------:R-:W-:-:S04]  /*5470*/  DEPBAR.LE SB0, 0x0 ;  /* 0x000080000000791a */ /* 0x000fc80000000000 */
[----:B------:R-:W-:Y:S01]  /*5480*/  HMMA.16816.F32.BF16 R12, R104, R110, R12 ;  /* 0x0000006e680c723c */ /* 0x000fe2000004180c */
[----:B------:R-:W-:Y:S02]  /*5490*/  FSEL R193, R25, -INF , !P4 ;  /* 0xff80000019c17808 */ /* 0x000fe40006000000 */
[----:B------:R-:W-:-:S04]  /*54a0*/  ISETP.GE.AND P4, PT, R178, R167, PT ;  /* 0x000000a7b200720c */ /* 0x000fc80003f86270 */
[----:B------:R-:W-:Y:S01]  /*54b0*/  FSEL R26, R26, -INF , !P4 ;  /* 0xff8000001a1a7808 */ /* 0x000fe20006000000 */
[----:B------:R-:W-:Y:S01]  /*54c0*/  HMMA.16816.F32.BF16 R120, R104, R112, R120 ;  /* 0x000000706878723c */ /* 0x000fe20000041878 */
[----:B------:R-:W-:-:S06]  /*54d0*/  ISETP.GE.AND P4, PT, R24, R167, PT ;  /* 0x000000a71800720c */ /* 0x000fcc0003f86270 */
[----:B------:R-:W-:Y:S01]  /*54e0*/  FSEL R191, R20, -INF , !P5 ;  /* 0xff80000014bf7808 */ /* 0x000fe20006800000 */
[----:B------:R-:W-:Y:S01]  /*54f0*/  HMMA.16816.F32.BF16 R136, R104, R118, R136 ;  /* 0x000000766888723c */ /* 0x000fe20000041888 */
[----:B------:R-:W-:Y:S02]  /*5500*/  FSEL R113, R27, -INF , !P1 ;  /* 0xff8000001b717808 */ /* 0x000fe40004800000 */
[----:B------:R-:W-:Y:S02]  /*5510*/  FSEL R197, R21, -INF , !P2 ;  /* 0xff80000015c57808 */ /* 0x000fe40005000000 */
[-C--:B------:R-:W-:Y:S02]  /*5520*/  ISETP.GE.AND P5, PT, R24, R176.reuse, PT ;  /* 0x000000b01800720c */ /* 0x080fe40003fa6270 */
[C---:B------:R-:W-:Y:S01]  /*5530*/  ISETP.GE.AND P2, PT, R0.reuse, R176, PT ;  /* 0x000000b00000720c */ /* 0x040fe20003f46270 */
[----:B---3--:R-:W-:Y:S01]  /*5540*/  HMMA.16816.F32.BF16 R16, R8, R28, R16 ;  /* 0x0000001c0810723c */ /* 0x008fe20000041810 */
[----:B------:R-:W-:-:S02]  /*5550*/  ISETP.GE.AND P1, PT, R0, R167, PT ;  /* 0x000000a70000720c */ /* 0x000fc40003f26270 */
[C---:B------:R-:W-:Y:S02]  /*5560*/  IADD3 R20, R178.reuse, 0x18, RZ ;  /* 0x00000018b2147810 */ /* 0x040fe40007ffe0ff */
[----:B------:R-:W-:Y:S02]  /*5570*/  IADD3 R0, R178, 0x19, RZ ;  /* 0x00000019b2007810 */ /* 0x000fe40007ffe0ff */
[----:B------:R-:W-:Y:S01]  /*5580*/  FSEL R195, R23, -INF , !P3 ;  /* 0xff80000017c37808 */ /* 0x000fe20005800000 */
[----:B------:R-:W-:Y:S01]  /*5590*/  HMMA.16816.F32.BF16 R12, R8, R30, R12 ;  /* 0x0000001e080c723c */ /* 0x000fe2000004180c */
[----:B------:R-:W-:Y:S02]  /*55a0*/  ISETP.GE.AND P3, PT, R20, R176, PT ;  /* 0x000000b01400720c */ /* 0x000fe40003f66270 */
[----:B------:R-:W-:Y:S02]  /*55b0*/  FSEL R199, R22, -INF , !P6 ;  /* 0xff80000016c77808 */ /* 0x000fe40007000000 */
[----:B------:R-:W-:-:S03]  /*55c0*/  ISETP.GE.AND P6, PT, R20, R167, PT ;  /* 0x000000a71400720c */ /* 0x000fc60003fc6270 */
[----:B------:R-:W-:Y:S08]  /*55d0*/  HMMA.16816.F32.BF16 R132, R104, R114, R132 ;  /* 0x000000726884723c */ /* 0x000ff00000041884 */
[----:B----4-:R-:W-:Y:S01]  /*55e0*/  HMMA.16816.F32.BF16 R128, R8, R32, R128 ;  /* 0x000000200880723c */ /* 0x010fe20000041880 */
[----:B------:R-:W-:Y:S02]  /*55f0*/  FSEL R183, R16, -INF , !P5 ;  /* 0xff80000010b77808 */ /* 0x000fe40006800000 */
[----:B------:R-:W-:-:S02]  /*5600*/  FSEL R181, R17, -INF , !P2 ;  /* 0xff80000011b57808 */ /* 0x000fc40005000000 */
[CC--:B------:R-:W-:Y:S02]  /*5610*/  ISETP.GE.AND P5, PT, R0.reuse, R176.reuse, PT ;  /* 0x000000b00000720c */ /* 0x0c0fe40003fa6270 */
[-C--:B------:R-:W-:Y:S01]  /*5620*/  ISETP.GE.AND P2, PT, R0, R167.reuse, PT ;  /* 0x000000a70000720c */ /* 0x080fe20003f46270 */
[C---:B-1----:R-:W-:Y:S01]  /*5630*/  HMMA.16816.F32.BF16 R120, R8.reuse, R4, R120 ;  /* 0x000000040878723c */ /* 0x042fe20000041878 */
[----:B------:R-:W-:Y:S02]  /*5640*/  IADD3 R0, R178, 0x20, RZ ;  /* 0x00000020b2007810 */ /* 0x000fe40007ffe0ff */
[----:B------:R-:W-:Y:S02]  /*5650*/  FSEL R189, R12, -INF , !P3 ;  /* 0xff8000000cbd7808 */ /* 0x000fe40005800000 */
[----:B------:R-:W-:Y:S02]  /*5660*/  FSEL R25, R18, -INF , !P4 ;  /* 0xff80000012197808 */ /* 0x000fe40006000000 */
[C---:B------:R-:W-:Y:S01]  /*5670*/  ISETP.GE.AND P3, PT, R0.reuse, R176, PT ;  /* 0x000000b00000720c */ /* 0x040fe20003f66270 */
[----:B------:R-:W-:Y:S01]  /*5680*/  HMMA.16816.F32.BF16 R136, R8, R34, R136 ;  /* 0x000000220888723c */ /* 0x000fe20000041888 */
[----:B------:R-:W-:-:S02]  /*5690*/  ISETP.GE.AND P4, PT, R0, R167, PT ;  /* 0x000000a70000720c */ /* 0x000fc40003f86270 */
[C---:B------:R-:W-:Y:S02]  /*56a0*/  IADD3 R16, R178.reuse, 0x21, RZ ;  /* 0x00000021b2107810 */ /* 0x040fe40007ffe0ff */
[C---:B------:R-:W-:Y:S02]  /*56b0*/  IADD3 R0, R178.reuse, 0x28, RZ ;  /* 0x00000028b2007810 */ /* 0x040fe40007ffe0ff */
[----:B------:R-:W-:Y:S01]  /*56c0*/  IADD3 R4, R178, 0x30, RZ ;  /* 0x00000030b2047810 */ /* 0x000fe20007ffe0ff */
[----:B------:R-:W-:Y:S01]  /*56d0*/  HMMA.16816.F32.BF16 R132, R8, R6, R132 ;  /* 0x000000060884723c */ /* 0x000fe20000041884 */
[----:B------:R-:W-:Y:S02]  /*56e0*/  FSEL R27, R13, -INF , !P5 ;  /* 0xff8000000d1b7808 */ /* 0x000fe40006800000 */
[----:B------:R-:W-:Y:S02]  /*56f0*/  FSEL R21, R14, -INF , !P6 ;  /* 0xff8000000e157808 */ /* 0x000fe40007000000 */
[----:B------:R-:W-:-:S02]  /*5700*/  FSEL R179, R15, -INF , !P2 ;  /* 0xff8000000fb37808 */ /* 0x000fc40005000000 */
[----:B------:R-:W-:Y:S01]  /*5710*/  FSEL R29, R130, -INF , !P4 ;  /* 0xff800000821d7808 */ /* 0x000fe20006000000 */
[----:B------:R-:W-:Y:S01]  /*5720*/  BAR.SYNC.DEFER_BLOCKING 0x0 ;  /* 0x0000000000007b1d */ /* 0x000fe20000010000 */
[-C--:B------:R-:W-:Y:S02]  /*5730*/  ISETP.GE.AND P5, PT, R16, R176.reuse, PT ;  /* 0x000000b01000720c */ /* 0x080fe40003fa6270 */
        /* <DEDUP_REMOVED lines=8> */
[----:B------:R-:W-:Y:S02]  /*57c0*/  ISETP.GE.AND P1, PT, R16, R167, PT ;  /* 0x000000a71000720c */ /* 0x000fe40003f26270 */
[----:B------:R-:W-:-:S02]  /*57d0*/  ISETP.GE.AND P3, PT, R0, R176, PT ;  /* 0x000000b00000720c */ /* 0x000fc40003f66270 */
[----:B------:R-:W-:Y:S02]  /*57e0*/  ISETP.GE.AND P5, PT, R0, R167, PT ;  /* 0x000000a70000720c */ /* 0x000fe40003fa6270 */
[----:B------:R-:W-:Y:S02]  /*57f0*/  ISETP.GT.AND P4, PT, R169, R164, PT ;  /* 0x000000a4a900720c */ /* 0x000fe40003f84270 */
[----:B------:R-:W-:Y:S02]  /*5800*/  IADD3 R0, R178, 0x31, RZ ;  /* 0x00000031b2007810 */ /* 0x000fe40007ffe0ff */
[----:B------:R-:W-:Y:S02]  /*5810*/  FSEL R141, R131, -INF , !P1 ;  /* 0xff800000838d7808 */ /* 0x000fe40004800000 */
[----:B------:R-:W-:Y:S02]  /*5820*/  FSEL R143, R137, -INF , !P3 ;  /* 0xff800000898f7808 */ /* 0x000fe40005800000 */
[----:B------:R-:W-:-:S02]  /*5830*/  FSEL R31, R136, -INF , !P2 ;  /* 0xff800000881f7808 */ /* 0x000fc40005000000 */
[CC--:B------:R-:W-:Y:S02]  /*5840*/  ISETP.GE.AND P1, PT, R0.reuse, R176.reuse, PT ;  /* 0x000000b00000720c */ /* 0x0c0fe40003f26270 */
[----:B------:R-:W-:Y:S02]  /*5850*/  ISETP.GE.AND P3, PT, R0, R167, PT ;  /* 0x000000a70000720c */ /* 0x000fe40003f66270 */
[----:B------:R-:W-:Y:S02]  /*5860*/  ISETP.GE.AND P2, PT, R4, R176, PT ;  /* 0x000000b00400720c */ /* 0x000fe40003f46270 */
[C---:B------:R-:W-:Y:S02]  /*5870*/  IADD3 R0, R178.reuse, 0x38, RZ ;  /* 0x00000038b2007810 */ /* 0x040fe40007ffe0ff */
[----:B------:R-:W-:Y:S02]  /*5880*/  IADD3 R178, R178, 0x39, RZ ;  /* 0x00000039b2b27810 */ /* 0x000fe40007ffe0ff */
[----:B------:R-:W-:-:S02]  /*5890*/  FSEL R137, R138, -INF , !P6 ;  /* 0xff8000008a897808 */ /* 0x000fc40007000000 */
[----:B------:R-:W-:Y:S02]  /*58a0*/  FSEL R139, R139, -INF , !P5 ;  /* 0xff8000008b8b7808 */ /* 0x000fe40006800000 */
[----:B------:R-:W-:Y:S02]  /*58b0*/  FSEL R127, R120, -INF , !P2 ;  /* 0xff800000787f7808 */ /* 0x000fe40005000000 */
[----:B------:R-:W-:Y:S02]  /*58c0*/  FSEL R125, R121, -INF , !P1 ;  /* 0xff800000797d7808 */ /* 0x000fe40004800000 */
[-C--:B------:R-:W-:Y:S02]  /*58d0*/  ISETP.GE.AND P6, PT, R0, R176.reuse, PT ;  /* 0x000000b00000720c */ /* 0x080fe40003fc6270 */
[----:B------:R-:W-:Y:S02]  /*58e0*/  ISETP.GE.AND P5, PT, R178, R176, PT ;  /* 0x000000b0b200720c */ /* 0x000fe40003fa6270 */
        /* <DEDUP_REMOVED lines=40> */
[----:B------:R-:W-:-:S05]  /*5b70*/  ISETP.NE.AND P2, PT, RZ, c[0x0][0x2d0], PT ;  /* 0x0000b400ff007a0c */ /* 0x000fca0003f45270 */
        /* <DEDUP_REMOVED lines=25> */
.L_x_7429:
[----:B------:R-:W-:-:S04]  /*5d10*/  LEA R6, -R2, RZ, 0x6 ;  /* 0x000000ff02067211 */ /* 0x000fc800078e31ff */
[----:B------:R-:W-:Y:S02]  /*5d20*/  SHF.R.S32.HI R0, RZ, 0x1f, R6 ;  /* 0x0000001fff007819 */ /* 0x000fe40000011406 */
.L_x_7430:
        /* <DEDUP_REMOVED lines=24> */
.L_x_7428:
        /* <DEDUP_REMOVED lines=52> */
[----:B------:R-:W-:Y:S01]  /*61f0*/  FADD.FTZ R6, R3, -R6 ;  /* 0x8000000603067221 */ /* 0x000fe20000010000 */
[----:B------:R-:W-:Y:S01]  /*6200*/  LDSM.16.MT88.4 R100, [R153+0xb000] ;  /* 0x00b000009964783b */ /* 0x000fe20000004200 */
        /* <DEDUP_REMOVED lines=8> */
[----:B------:R-:W-:Y:S01]  /*6290*/  FFMA.FTZ R113, R195, c[0x0][0x23c], -R116 ;  /* 0x00008f00c3717a23 */ /* 0x000fe20000010874 */
[----:B------:R-:W-:Y:S01]  /*62a0*/  MUFU.EX2 R109, R109 ;  /* 0x0000006d006d7308 */ /* 0x000fe20000000800 */
[----:B------:R-:W-:Y:S02]  /*62b0*/  FMUL.FTZ R114, R4, c[0x0][0x23c] ;  /* 0x00008f0004727a20 */ /* 0x000fe40000410000 */
[----:B------:R-:W-:Y:S02]  /*62c0*/  FMUL.FTZ R112, R6, c[0x0][0x23c] ;  /* 0x00008f0006707a20 */ /* 0x000fe40000410000 */
[--C-:B------:R-:W-:Y:S02]  /*62d0*/  FFMA.FTZ R3, R183, c[0x0][0x23c], -R118.reuse ;  /* 0x00008f00b7037a23 */ /* 0x100fe40000010876 */
[--C-:B------:R-:W-:Y:S01]  /*62e0*/  FFMA.FTZ R122, R181, c[0x0][0x23c], -R118.reuse ;  /* 0x00008f00b57a7a23 */ /* 0x100fe20000010876 */
[----:B------:R-:W1:Y:S01]  /*62f0*/  MUFU.EX2 R108, R108 ;  /* 0x0000006c006c7308 */ /* 0x000e620000000800 */
[----:B------:R-:W-:-:S02]  /*6300*/  FFMA.FTZ R120, R189, c[0x0][0x23c], -R118 ;  /* 0x00008f00bd787a23 */ /* 0x000fc40000010876 */
[----:B------:R-:W-:Y:S02]  /*6310*/  FFMA.FTZ R129, R27, c[0x0][0x23c], -R118 ;  /* 0x00008f001b817a23 */ /* 0x000fe40000010876 */
[--C-:B------:R-:W-:Y:S02]  /*6320*/  FFMA.FTZ R124, R25, c[0x0][0x23c], -R116.reuse ;  /* 0x00008f00197c7a23 */ /* 0x100fe40000010874 */
[--C-:B------:R-:W-:Y:S01]  /*6330*/  FFMA.FTZ R131, R23, c[0x0][0x23c], -R116.reuse ;  /* 0x00008f0017837a23 */ /* 0x100fe20000010874 */
[----:B------:R-:W-:Y:S01]  /*6340*/  MUFU.EX2 R107, R107 ;  /* 0x0000006b006b7308 */ /* 0x000fe20000000800 */
[--C-:B------:R-:W-:Y:S01]  /*6350*/  FFMA.FTZ R126, R21, c[0x0][0x23c], -R116.reuse ;  /* 0x00008f00157e7a23 */ /* 0x100fe20000010874 */
[----:B------:R-:W-:Y:S01]  /*6360*/  LDSM.16.MT88.4 R24, [R156+0x8800] ;  /* 0x008800009c18783b */ /* 0x000fe20000004200 */
[----:B------:R-:W-:Y:S02]  /*6370*/  FFMA.FTZ R135, R179, c[0x0][0x23c], -R116 ;  /* 0x00008f00b3877a23 */ /* 0x000fe40000010874 */
[--C-:B------:R-:W-:Y:S01]  /*6380*/  FFMA.FTZ R128, R35, c[0x0][0x23c], -R118.reuse ;  /* 0x00008f0023807a23 */ /* 0x100fe20000010876 */
[----:B------:R-:W-:Y:S01]  /*6390*/  LDSM.16.MT88.4 R20, [R153+0x8800] ;  /* 0x008800009914783b */ /* 0x000fe20000004200 */
[----:B------:R-:W-:Y:S01]  /*63a0*/  FFMA.FTZ R167, R33, c[0x0][0x23c], -R118 ;  /* 0x00008f0021a77a23 */ /* 0x000fe20000010876 */
[----:B------:R-:W2:Y:S01]  /*63b0*/  MUFU.EX2 R106, R106 ;  /* 0x0000006a006a7308 */ /* 0x000ea20000000800 */
[----:B-1----:R-:W-:Y:S01]  /*63c0*/  F2FP.BF16.PACK_AB R4, R108, R109 ;  /* 0x0000006d6c04723e */ /* 0x002fe200000010ff */
[----:B------:R-:W-:Y:S01]  /*63d0*/  LDSM.16.MT88.4 R32, [R153+0xa800] ;  /* 0x00a800009920783b */ /* 0x000fe20000004200 */
[----:B------:R-:W-:-:S02]  /*63e0*/  FFMA.FTZ R134, R137, c[0x0][0x23c], -R116 ;  /* 0x00008f0089867a23 */ /* 0x000fc40000010874 */
[--C-:B------:R-:W-:Y:S02]  /*63f0*/  FFMA.FTZ R130, R31, c[0x0][0x23c], -R118.reuse ;  /* 0x00008f001f827a23 */ /* 0x100fe40000010876 */
[----:B------:R-:W-:Y:S01]  /*6400*/  FFMA.FTZ R143, R143, c[0x0][0x23c], -R118 ;  /* 0x00008f008f8f7a23 */ /* 0x000fe20000010876 */
[----:B------:R-:W1:Y:S01]  /*6410*/  MUFU.EX2 R105, R105 ;  /* 0x0000006900697308 */ /* 0x000e620000000800 */
[--C-:B------:R-:W-:Y:S02]  /*6420*/  FFMA.FTZ R132, R29, c[0x0][0x23c], -R116.reuse ;  /* 0x00008f001d847a23 */ /* 0x100fe40000010874 */
[--C-:B------:R-:W-:Y:S01]  /*6430*/  FFMA.FTZ R141, R141, c[0x0][0x23c], -R116.reuse ;  /* 0x00008f008d8d7a23 */ /* 0x100fe20000010874 */
[----:B------:R-:W-:Y:S01]  /*6440*/  LDSM.16.MT88.4 R28, [R156+0x9000] ;  /* 0x009000009c1c783b */ /* 0x000fe20000004200 */
[----:B------:R-:W-:Y:S02]  /*6450*/  FFMA.FTZ R137, R139, c[0x0][0x23c], -R116 ;  /* 0x00008f008b897a23 */ /* 0x000fe40000010874 */
[--C-:B------:R-:W-:Y:S01]  /*6460*/  FFMA.FTZ R127, R127, c[0x0][0x23c], -R118.reuse ;  /* 0x00008f007f7f7a23 */ /* 0x100fe20000010876 */
[----:B------:R-:W-:Y:S01]  /*6470*/  MUFU.EX2 R0, R0 ;  /* 0x0000000000007308 */ /* 0x000fe20000000800 */
[----:B--2---:R-:W-:Y:S01]  /*6480*/  F2FP.BF16.PACK_AB R6, R106, R107 ;  /* 0x0000006b6a06723e */ /* 0x004fe200000010ff */
[----:B------:R-:W-:-:S02]  /*6490*/  FFMA.FTZ R136, R125, c[0x0][0x23c], -R118 ;  /* 0x00008f007d887a23 */ /* 0x000fc40000010876 */
[--C-:B------:R-:W-:Y:S02]  /*64a0*/  FFMA.FTZ R121, R121, c[0x0][0x23c], -R118.reuse ;  /* 0x00008f0079797a23 */ /* 0x100fe40000010876 */
[----:B------:R-:W-:Y:S02]  /*64b0*/  FFMA.FTZ R118, R133, c[0x0][0x23c], -R118 ;  /* 0x00008f0085767a23 */ /* 0x000fe40000010876 */
[----:B------:R-:W2:Y:S01]  /*64c0*/  MUFU.EX2 R113, R113 ;  /* 0x0000007100717308 */ /* 0x000ea20000000800 */
[----:B-1----:R-:W-:Y:S01]  /*64d0*/  F2FP.BF16.PACK_AB R5, R104, R105 ;  /* 0x000000696805723e */ /* 0x002fe200000010ff */
[--C-:B------:R-:W-:Y:S02]  /*64e0*/  FFMA.FTZ R119, R119, c[0x0][0x23c], -R116.reuse ;  /* 0x00008f0077777a23 */ /* 0x100fe40000010874 */
[--C-:B------:R-:W-:Y:S02]  /*64f0*/  FFMA.FTZ R138, R123, c[0x0][0x23c], -R116.reuse ;  /* 0x00008f007b8a7a23 */ /* 0x100fe40000010874 */
[----:B------:R-:W-:-:S02]  /*6500*/  FFMA.FTZ R117, R117, c[0x0][0x23c], -R116 ;  /* 0x00008f0075757a23 */ /* 0x000fc40000010874 */
[----:B------:R-:W1:Y:S08]  /*6510*/  MUFU.EX2 R114, R114 ;  /* 0x0000007200727308 */ /* 0x000e700000000800 */
        /* <DEDUP_REMOVED lines=20> */
[----:B------:R-:W2:Y:S01]  /*6660*/  LDSM.16.MT88.4 R8, [R152+0x8000] ;  /* 0x008000009808783b */ /* 0x000ea20000004200 */
[----:B------:R-:W-:Y:S01]  /*6670*/  FMUL.FTZ R53, R53, R114 ;  /* 0x0000007235357220 */ /* 0x000fe20000410000 */
[----:B------:R-:W-:Y:S01]  /*6680*/  MUFU.EX2 R129, R129 ;  /* 0x0000008100817308 */ /* 0x000fe20000000800 */
[----:B------:R-:W-:-:S02]  /*6690*/  FMUL.FTZ R54, R54, R112 ;  /* 0x0000007036367220 */ /* 0x000fc40000410000 */
[----:B------:R-:W-:Y:S02]  /*66a0*/  FMUL.FTZ R55, R55, R112 ;  /* 0x0000007037377220 */ /* 0x000fe40000410000 */
[C---:B------:R-:W-:Y:S01]  /*66b0*/  HMMA.16816.F32.BF16 R48, R4.reuse, R12, R48 ;  /* 0x0000000c0430723c */ /* 0x040fe20000041830 */
        /* <DEDUP_REMOVED lines=22> */
[----:B------:R-:W1:Y:S01]  /*6820*/  MUFU.EX2 R135, R135 ;  /* 0x0000008700877308 */ /* 0x000e620000000800 */
[-C--:B------:R-:W-:Y:S02]  /*6830*/  FMUL.FTZ R62, R62, R112.reuse ;  /* 0x000000703e3e7220 */ /* 0x080fe40000410000 */
[----:B------:R-:W-:Y:S01]  /*6840*/  FMUL.FTZ R63, R63, R112 ;  /* 0x000000703f3f7220 */ /* 0x000fe20000410000 */
[----:B--2---:R-:W-:Y:S01]  /*6850*/  HMMA.16816.F32.BF16 R56, R4, R8, R56 ;  /* 0x000000080438723c */ /* 0x004fe20000041838 */
[-C--:B------:R-:W-:Y:S02]  /*6860*/  FMUL.FTZ R72, R72, R114.reuse ;  /* 0x0000007248487220 */ /* 0x080fe40000410000 */
[----:B------:R-:W-:Y:S01]  /*6870*/  FMUL.FTZ R73, R73, R114 ;  /* 0x0000007249497220 */ /* 0x000fe20000410000 */
[----:B------:R-:W-:Y:S01]  /*6880*/  MUFU.EX2 R128, R128 ;  /* 0x0000008000807308 */ /* 0x000fe20000000800 */
[----:B------:R-:W-:-:S02]  /*6890*/  FMUL.FTZ R74, R74, R112 ;  /* 0x000000704a4a7220 */ /* 0x000fc40000410000 */
[----:B------:R-:W-:Y:S01]  /*68a0*/  FMUL.FTZ R75, R75, R112 ;  /* 0x000000704b4b7220 */ /* 0x000fe20000410000 */
[C---:B------:R-:W-:Y:S01]  /*68b0*/  HMMA.16816.F32.BF16 R60, R4.reuse, R10, R60 ;  /* 0x0000000a043c723c */ /* 0x040fe2000004183c */
[----:B------:R-:W2:Y:S01]  /*68c0*/  LDSM.16.MT88.4 R8, [R153+0xa000] ;  /* 0x00a000009908783b */ /* 0x000ea20000004200 */
        /* <DEDUP_REMOVED lines=51> */
[----:B------:R-:W2:Y:S02]  /*6c00*/  MUFU.EX2 R136, R136 ;  /* 0x0000008800887308 */ /* 0x000ea40000000800 */
[----:B------:R-:W-:Y:S01]  /*6c10*/  FADD.FTZ R106, R106, R107 ;  /* 0x0000006b6a6a7221 */ /* 0x000fe20000010000 */
[C---:B-1----:R-:W-:Y:S02]  /*6c20*/  F2FP.BF16.PACK_AB R4, R122.reuse, R3 ;  /* 0x000000037a04723e */ /* 0x042fe400000010ff */
        /* <DEDUP_REMOVED lines=12> */
[----:B------:R-:W1:Y:S01]  /*6cf0*/  LDSM.16.MT88.4 R16, [R152+0xa800] ;  /* 0x00a800009810783b */ /* 0x000e620000004200 */
[----:B------:R-:W-:Y:S06]  /*6d00*/  MUFU.EX2 R119, R119 ;  /* 0x0000007700777308 */ /* 0x000fec0000000800 */
[C---:B--2---:R-:W-:Y:S02]  /*6d10*/  HMMA.16816.F32.BF16 R40, R4.reuse, R8, R40 ;  /* 0x000000080428723c */ /* 0x044fe40000041828 */
[----:B------:R-:W2:Y:S06]  /*6d20*/  MUFU.EX2 R138, R138 ;  /* 0x0000008a008a7308 */ /* 0x000eac0000000800 */
        /* <DEDUP_REMOVED lines=50> */
[----:B------:R-:W-:Y:S07]  /*7050*/  HMMA.16816.F32.BF16 R84, R4, R34, R84 ;  /* 0x000000220454723c */ /* 0x000fee0000041854 */
[----:B------:R-:W-:-:S02]  /*7060*/  F2FP.BF16.PACK_AB R4, R136, R127 ;  /* 0x0000007f8804723e */ /* 0x000fc400000010ff */
[----:B--2---:R-:W-:Y:S02]  /*7070*/  F2FP.BF16.PACK_AB R5, R138, R119 ;  /* 0x000000778a05723e */ /* 0x004fe400000010ff */
[----:B------:R-:W-:Y:S02]  /*7080*/  F2FP.BF16.PACK_AB R6, R118, R121 ;  /* 0x000000797606723e */ /* 0x000fe400000010ff */
[----:B---3--:R-:W-:-:S07]  /*7090*/  F2FP.BF16.PACK_AB R7, R101, R100 ;  /* 0x000000646507723e */ /* 0x008fce00000010ff */
[C---:B-----5:R-:W-:Y:S07]  /*70a0*/  HMMA.16816.F32.BF16 R56, R4.reuse, R20, R56 ;  /* 0x000000140438723c */ /* 0x060fee0000041838 */
[----:B------:R-:W-:Y:S01]  /*70b0*/  FFMA.FTZ R21, R185, R112, R105 ;  /* 0x00000070b9157223 */ /* 0x000fe20000010069 */
[----:B-1----:R-:W-:Y:S03]  /*70c0*/  HMMA.16816.F32.BF16 R96, R4, R16, R96 ;  /* 0x000000100460723c */ /* 0x002fe60000041860 */
[----:B------:R-:W-:-:S04]  /*70d0*/  FADD.FTZ R21, R104, R21 ;  /* 0x0000001568157221 */ /* 0x000fc80000010000 */
[----:B------:R-:W-:Y:S01]  /*70e0*/  FADD.FTZ R0, R0, R21 ;  /* 0x0000001500007221 */ /* 0x000fe20000010000 */
[C---:B------:R-:W-:Y:S01]  /*70f0*/  HMMA.16816.F32.BF16 R36, R4.reuse, R18, R36 ;  /* 0x000000120424723c */ /* 0x040fe20000041824 */
[----:B------:R-:W1:Y:S02]  /*7100*/  LDSM.16.MT88.4 R16, [R153+0xb800] ;  /* 0x00b800009910783b */ /* 0x000e640000004200 */
        /* <DEDUP_REMOVED lines=25> */
[----:B------:R-:W-:Y:S01]  /*72a0*/  FADD.FTZ R185, R101, R100 ;  /* 0x0000006465b97221 */ /* 0x000fe20000010000 */
[----:B------:R-:W-:-:S04]  /*72b0*/  MOV R100, R111 ;  /* 0x0000006f00647202 */ /* 0x000fc80000000f00 */
[C---:B------:R-:W-:Y:S08]  /*72c0*/  HMMA.16816.F32.BF16 R52, R4.reuse, R26, R52 ;  /* 0x0000001a0434723c */ /* 0x040ff00000041834 */
[C---:B------:R-:W-:Y:S08]  /*72d0*/  HMMA.16816.F32.BF16 R60, R4.reuse, R22, R60 ;  /* 0x00000016043c723c */ /* 0x040ff0000004183c */
[C---:B------:R-:W-:Y:S08]  /*72e0*/  HMMA.16816.F32.BF16 R92, R4.reuse, R10, R92 ;  /* 0x0000000a045c723c */ /* 0x040ff0000004185c */
[C---:B-1----:R-:W-:Y:S08]  /*72f0*/  HMMA.16816.F32.BF16 R76, R4.reuse, R16, R76 ;  /* 0x00000010044c723c */ /* 0x042ff0000004184c */
[C---:B------:R-:W-:Y:S08]  /*7300*/  HMMA.16816.F32.BF16 R80, R4.reuse, R18, R80 ;  /* 0x000000120450723c */ /* 0x040ff00000041850 */
[C---:B--2---:R-:W-:Y:S08]  /*7310*/  HMMA.16816.F32.BF16 R88, R4.reuse, R12, R88 ;  /* 0x0000000c0458723c */ /* 0x044ff00000041858 */
[----:B------:R-:W-:Y:S11]  /*7320*/  HMMA.16816.F32.BF16 R84, R4, R14, R84 ;  /* 0x0000000e0454723c */ /* 0x000ff60000041854 */
[----:B------:R-:W-:Y:S08]  /*7330*/  @!UPT UIADD3 URZ, URZ, URZ, URZ ;  /* 0x0000003f3f3ff290 */ /* 0x000ff0000fffe03f */
.L_x_7425:
        /* <DEDUP_REMOVED lines=10> */
[----:B------:R-:W-:-:S02]  /*73e0*/  SHF.L.U32 R179, R179, 0x5, RZ ;  /* 0x00000005b3b37819 */ /* 0x000fc400000006ff */
[----:B------:R-:W-:Y:S02]  /*73f0*/  SHF.R.S32.HI R180, RZ, 0x1f, R181 ;  /* 0x0000001fffb47819 */ /* 0x000fe400000114b5 */
[----:B------:R-:W-:Y:S02]  /*7400*/  SHF.R.S32.HI R182, RZ, 0x1f, R183 ;  /* 0x0000001fffb67819 */ /* 0x000fe400000114b7 */
.L_x_7435:
        /* <DEDUP_REMOVED lines=65> */
.L_x_7432:
[C---:B------:R-:W-:Y:S04]  /*7820*/  LEA R166, P1, R6.reuse, R166, 0x1 ;  /* 0x000000a606a67211 */ /* 0x040fe800078208ff */
        /* <DEDUP_REMOVED lines=11> */
[----:B------:R-:W-:Y:S03]  /*78e0*/  IADD3 R188, P1, R2, R179, RZ ;  /* 0x000000b302bc7210 */ /* 0x000fe60007f3e0ff */
[----:B------:R1:W-:Y:S02]  /*78f0*/  LDGSTS.E.BYPASS.LTC128B.128 [R171+0x8800], [R102.64] ;  /* 0x0880000066ab7fae */ /* 0x0003e4000b901d44 */
[----:B------:R-:W-:Y:S01]  /*7900*/  IMAD.X R189, R3, 0x1, R178, P1 ;  /* 0x0000000103bd7824 */ /* 0x000fe200008e06b2 */
[----:B------:R-:W-:Y:S01]  /*7910*/  ISETP.GT.AND P1, PT, R169, R164, PT ;  /* 0x000000a4a900720c */ /* 0x000fe20003f24270 */
[----:B------:R1:W-:Y:S04]  /*7920*/  LDGSTS.E.BYPASS.LTC128B.128 [R171+0xa800], [R102.64+0x80] ;  /* 0x0a80008066ab7fae */ /* 0x0003e8000b901d44 */
[----:B------:R1:W-:Y:S04]  /*7930*/  LDGSTS.E.BYPASS.LTC128B.128 [R171+0x9000], [R2.64] ;  /* 0x0900000002ab7fae */ /* 0x0003e8000b901d44 */
        /* <DEDUP_REMOVED lines=174> */
.L_x_7434:
        /* <DEDUP_REMOVED lines=20> */
.L_x_7433:
        /* <DEDUP_REMOVED lines=90> */
[--C-:B------:R-:W-:Y:S01]  /*8b00*/  FFMA.FTZ R133, R28, c[0x0][0x23c], -R122.reuse ;  /* 0x00008f001c857a23 */ /* 0x100fe2000001087a */
[----:B------:R-:W-:Y:S01]  /*8b10*/  MUFU.EX2 R103, R103 ;  /* 0x0000006700677308 */ /* 0x000fe20000000800 */
[--C-:B------:R-:W-:Y:S02]  /*8b20*/  FFMA.FTZ R134, R29, c[0x0][0x23c], -R122.reuse ;  /* 0x00008f001d867a23 */ /* 0x100fe4000001087a */
[--C-:B------:R-:W-:Y:S02]  /*8b30*/  FFMA.FTZ R135, R30, c[0x0][0x23c], -R119.reuse ;  /* 0x00008f001e877a23 */ /* 0x100fe40000010877 */
[--C-:B------:R-:W-:Y:S02]  /*8b40*/  FFMA.FTZ R136, R31, c[0x0][0x23c], -R119.reuse ;  /* 0x00008f001f887a23 */ /* 0x100fe40000010877 */
[----:B------:R-:W-:Y:S01]  /*8b50*/  LDSM.16.MT88.4 R28, [R152+0xb000] ;  /* 0x00b00000981c783b */ /* 0x000fe20000004200 */
[--C-:B------:R-:W-:Y:S02]  /*8b60*/  FFMA.FTZ R137, R32, c[0x0][0x23c], -R122.reuse ;  /* 0x00008f0020897a23 */ /* 0x100fe4000001087a */
[----:B------:R-:W2:Y:S01]  /*8b70*/  MUFU.EX2 R116, R116 ;  /* 0x0000007400747308 */ /* 0x000ea20000000800 */
[--C-:B------:R-:W-:Y:S02]  /*8b80*/  FFMA.FTZ R138, R34, c[0x0][0x23c], -R119.reuse ;  /* 0x00008f00228a7a23 */ /* 0x100fe40000010877 */
        /* <DEDUP_REMOVED lines=24> */
[----:B------:R-:W-:Y:S01]  /*8d10*/  MUFU.EX2 R130, R130 ;  /* 0x0000008200827308 */ /* 0x000fe20000000800 */
[----:B------:R-:W-:Y:S02]  /*8d20*/  FMUL.FTZ R67, R0, R67 ;  /* 0x0000004300437220 */ /* 0x000fe40000410000 */
[----:B------:R-:W-:Y:S01]  /*8d30*/  FMUL.FTZ R68, R2, R68 ;  /* 0x0000004402447220 */ /* 0x000fe20000410000 */
[----:B---3--:R-:W-:Y:S01]  /*8d40*/  F2FP.BF16.PACK_AB R99, R118, R117 ;  /* 0x000000757663723e */ /* 0x008fe200000010ff */
[----:B------:R-:W-:Y:S02]  /*8d50*/  FMUL.FTZ R69, R2, R69 ;  /* 0x0000004502457220 */ /* 0x000fe40000410000 */
[C---:B------:R-:W-:Y:S02]  /*8d60*/  FMUL.FTZ R70, R0.reuse, R70 ;  /* 0x0000004600467220 */ /* 0x040fe40000410000 */
[----:B------:R-:W-:Y:S01]  /*8d70*/  FMUL.FTZ R71, R0, R71 ;  /* 0x0000004700477220 */ /* 0x000fe20000410000 */
[----:B------:R-:W-:Y:S01]  /*8d80*/  MUFU.EX2 R131, R131 ;  /* 0x0000008300837308 */ /* 0x000fe20000000800 */
[C---:B-1----:R-:W-:Y:S05]  /*8d90*/  HMMA.16816.F32.BF16 R8, R96.reuse, R104, R8 ;  /* 0x000000686008723c */ /* 0x042fea0000041808 */
[--C-:B------:R-:W-:Y:S02]  /*8da0*/  FFMA.FTZ R120, R12, c[0x0][0x23c], -R122.reuse ;  /* 0x00008f000c787a23 */ /* 0x100fe4000001087a */
[C---:B------:R-:W-:Y:S01]  /*8db0*/  FMUL.FTZ R12, R2.reuse, R92 ;  /* 0x0000005c020c7220 */ /* 0x040fe20000410000 */
[C---:B------:R-:W-:Y:S01]  /*8dc0*/  HMMA.16816.F32.BF16 R36, R96.reuse, R106, R36 ;  /* 0x0000006a6024723c */ /* 0x040fe20000041824 */
[----:B------:R-:W1:Y:S01]  /*8dd0*/  LDSM.16.MT88.4 R104, [R152+0x8000] ;  /* 0x008000009868783b */ /* 0x000e620000004200 */
[----:B------:R-:W-:Y:S02]  /*8de0*/  MUFU.EX2 R132, R132 ;  /* 0x0000008400847308 */ /* 0x000fe40000000800 */
[--C-:B------:R-:W-:Y:S02]  /*8df0*/  FFMA.FTZ R121, R13, c[0x0][0x23c], -R122.reuse ;  /* 0x00008f000d797a23 */ /* 0x100fe4000001087a */
[----:B------:R-:W-:Y:S02]  /*8e00*/  FMUL.FTZ R13, R2, R93 ;  /* 0x0000005d020d7220 */ /* 0x000fe40000410000 */
[C---:B------:R-:W-:Y:S04]  /*8e10*/  HMMA.16816.F32.BF16 R40, R96.reuse, R108, R40 ;  /* 0x0000006c6028723c */ /* 0x040fe80000041828 */
[--C-:B------:R-:W-:Y:S01]  /*8e20*/  FFMA.FTZ R123, R14, c[0x0][0x23c], -R119.reuse ;  /* 0x00008f000e7b7a23 */ /* 0x100fe20000010877 */
[----:B------:R-:W-:Y:S01]  /*8e30*/  MUFU.EX2 R120, R120 ;  /* 0x0000007800787308 */ /* 0x000fe20000000800 */
[C---:B------:R-:W-:Y:S02]  /*8e40*/  FMUL.FTZ R14, R0.reuse, R94 ;  /* 0x0000005e000e7220 */ /* 0x040fe40000410000 */
[C---:B------:R-:W-:Y:S01]  /*8e50*/  HMMA.16816.F32.BF16 R44, R96.reuse, R110, R44 ;  /* 0x0000006e602c723c */ /* 0x040fe2000004182c */
[----:B------:R-:W2:Y:S03]  /*8e60*/  LDSM.16.MT88.4 R108, [R156+0xa000] ;  /* 0x00a000009c6c783b */ /* 0x000ea60000004200 */
[--C-:B------:R-:W-:Y:S02]  /*8e70*/  FFMA.FTZ R124, R15, c[0x0][0x23c], -R119.reuse ;  /* 0x00008f000f7c7a23 */ /* 0x100fe40000010877 */
[----:B------:R-:W-:Y:S01]  /*8e80*/  FMUL.FTZ R15, R0, R95 ;  /* 0x0000005f000f7220 */ /* 0x000fe20000410000 */
[----:B------:R-:W3:Y:S01]  /*8e90*/  MUFU.EX2 R121, R121 ;  /* 0x0000007900797308 */ /* 0x000ee20000000800 */
[C---:B------:R-:W-:Y:S01]  /*8ea0*/  HMMA.16816.F32.BF16 R48, R96.reuse, R112, R48 ;  /* 0x000000706030723c */ /* 0x040fe20000041830 */
[----:B------:R-:W-:Y:S03]  /*8eb0*/  LDSM.16.MT88.4 R92, [R152+0xa000] ;  /* 0x00a00000985c783b */ /* 0x000fe60000004200 */
[C---:B------:R-:W-:Y:S02]  /*8ec0*/  FMUL.FTZ R72, R2.reuse, R72 ;  /* 0x0000004802487220 */ /* 0x040fe40000410000 */
[----:B------:R-:W-:Y:S02]  /*8ed0*/  FMUL.FTZ R73, R2, R73 ;  /* 0x0000004902497220 */ /* 0x000fe40000410000 */
[C---:B------:R-:W-:Y:S01]  /*8ee0*/  HMMA.16816.F32.BF16 R52, R96.reuse, R114, R52 ;  /* 0x000000726034723c */ /* 0x040fe20000041834 */
[----:B------:R-:W4:Y:S01]  /*8ef0*/  LDSM.16.MT88.4 R112, [R154+0xa000] ;  /* 0x00a000009a70783b */ /* 0x000f220000004200 */
[----:B------:R-:W-:Y:S02]  /*8f00*/  MUFU.EX2 R123, R123 ;  /* 0x0000007b007b7308 */ /* 0x000fe40000000800 */
[C---:B------:R-:W-:Y:S02]  /*8f10*/  FMUL.FTZ R74, R0.reuse, R74 ;  /* 0x0000004a004a7220 */ /* 0x040fe40000410000 */
[----:B------:R-:W-:Y:S02]  /*8f20*/  FMUL.FTZ R75, R0, R75 ;  /* 0x0000004b004b7220 */ /* 0x000fe40000410000 */
[C---:B------:R-:W-:Y:S01]  /*8f30*/  FMUL.FTZ R76, R2.reuse, R76 ;  /* 0x0000004c024c7220 */ /* 0x040fe20000410000 */
[C---:B-1----:R-:W-:Y:S03]  /*8f40*/  HMMA.16816.F32.BF16 R56, R96.reuse, R104, R56 ;  /* 0x000000686038723c */ /* 0x042fe60000041838 */
[----:B------:R-:W-:Y:S01]  /*8f50*/  FMUL.FTZ R77, R2, R77 ;  /* 0x0000004d024d7220 */ /* 0x000fe20000410000 */
[----:B------:R-:W1:Y:S01]  /*8f60*/  MUFU.EX2 R124, R124 ;  /* 0x0000007c007c7308 */ /* 0x000e620000000800 */
[C---:B------:R-:W-:Y:S02]  /*8f70*/  FMUL.FTZ R78, R0.reuse, R78 ;  /* 0x0000004e004e7220 */ /* 0x040fe40000410000 */
[----:B------:R-:W-:Y:S01]  /*8f80*/  FMUL.FTZ R79, R0, R79 ;  /* 0x0000004f004f7220 */ /* 0x000fe20000410000 */
[C---:B------:R-:W-:Y:S01]  /*8f90*/  HMMA.16816.F32.BF16 R60, R96.reuse, R106, R60 ;  /* 0x0000006a603c723c */ /* 0x040fe2000004183c */
[----:B------:R-:W5:Y:S03]  /*8fa0*/  LDSM.16.MT88.4 R104, [R153+0xa000] ;  /* 0x00a000009968783b */ /* 0x000f660000004200 */
[--C-:B------:R-:W-:Y:S02]  /*8fb0*/  FFMA.FTZ R125, R16, c[0x0][0x23c], -R122.reuse ;  /* 0x00008f00107d7a23 */ /* 0x100fe4000001087a */
[----:B------:R-:W-:Y:S01]  /*8fc0*/  FFMA.FTZ R126, R17, c[0x0][0x23c], -R122 ;  /* 0x00008f00117e7a23 */ /* 0x000fe2000001087a */
[----:B------:R-:W-:Y:S01]  /*8fd0*/  MUFU.EX2 R133, R133 ;  /* 0x0000008500857308 */ /* 0x000fe20000000800 */
[C---:B--2---:R-:W-:Y:S04]  /*8fe0*/  HMMA.16816.F32.BF16 R64, R96.reuse, R108, R64 ;  /* 0x0000006c6040723c */ /* 0x044fe80000041840 */
[--C-:B------:R-:W-:Y:S02]  /*8ff0*/  FFMA.FTZ R127, R18, c[0x0][0x23c], -R119.reuse ;  /* 0x00008f00127f7a23 */ /* 0x100fe40000010877 */
[----:B------:R-:W-:Y:S02]  /*9000*/  FFMA.FTZ R128, R19, c[0x0][0x23c], -R119 ;  /* 0x00008f0013807a23 */ /* 0x000fe40000010877 */
[C---:B------:R-:W-:Y:S01]  /*9010*/  HMMA.16816.F32.BF16 R68, R96.reuse, R110, R68 ;  /* 0x0000006e6044723c */ /* 0x040fe20000041844 */
[----:B------:R-:W2:Y:S01]  /*9020*/  LDSM.16.MT88.4 R108, [R156+0x8800] ;  /* 0x008800009c6c783b */ /* 0x000ea20000004200 */
[----:B------:R-:W-:Y:S02]  /*9030*/  MUFU.EX2 R125, R125 ;  /* 0x0000007d007d7308 */ /* 0x000fe40000000800 */
[C---:B------:R-:W-:Y:S02]  /*9040*/  FMUL.FTZ R80, R2.reuse, R80 ;  /* 0x0000005002507220 */ /* 0x040fe40000410000 */
[----:B------:R-:W-:Y:S02]  /*9050*/  FMUL.FTZ R81, R2, R81 ;  /* 0x0000005102517220 */ /* 0x000fe40000410000 */
[C---:B----4-:R-:W-:Y:S04]  /*9060*/  HMMA.16816.F32.BF16 R72, R96.reuse, R112, R72 ;  /* 0x000000706048723c */ /* 0x050fe80000041848 */
[----:B------:R-:W4:Y:S01]  /*9070*/  MUFU.EX2 R126, R126 ;  /* 0x0000007e007e7308 */ /* 0x000f220000000800 */
[C---:B------:R-:W-:Y:S02]  /*9080*/  FMUL.FTZ R82, R0.reuse, R82 ;  /* 0x0000005200527220 */ /* 0x040fe40000410000 */
[----:B------:R-:W-:Y:S01]  /*9090*/  FMUL.FTZ R83, R0, R83 ;  /* 0x0000005300537220 */ /* 0x000fe20000410000 */
[C---:B------:R-:W-:Y:S01]  /*90a0*/  HMMA.16816.F32.BF16 R12, R96.reuse, R114, R12 ;  /* 0x00000072600c723c */ /* 0x040fe2000004180c */
[----:B------:R-:W-:Y:S03]  /*90b0*/  LDSM.16.MT88.4 R112, [R153+0x8800] ;  /* 0x008800009970783b */ /* 0x000fe60000004200 */
[C---:B------:R-:W-:Y:S01]  /*90c0*/  FMUL.FTZ R16, R2.reuse, R88 ;  /* 0x0000005802107220 */ /* 0x040fe20000410000 */
[----:B---3--:R-:W-:Y:S01]  /*90d0*/  F2FP.BF16.PACK_AB R88, R121, R120 ;  /* 0x000000787958723e */ /* 0x008fe200000010ff */
[----:B------:R-:W-:Y:S01]  /*90e0*/  MUFU.EX2 R127, R127 ;  /* 0x0000007f007f7308 */ /* 0x000fe20000000800 */
[----:B------:R-:W-:Y:S01]  /*90f0*/  FMUL.FTZ R17, R2, R89 ;  /* 0x0000005902117220 */ /* 0x000fe20000410000 */
[----:B-1----:R-:W-:Y:S01]  /*9100*/  F2FP.BF16.PACK_AB R89, R124, R123 ;  /* 0x0000007b7c59723e */ /* 0x002fe200000010ff */
[C---:B-----5:R-:W-:Y:S03]  /*9110*/  HMMA.16816.F32.BF16 R76, R96.reuse, R104, R76 ;  /* 0x00000068604c723c */ /* 0x060fe6000004184c */
[C---:B------:R-:W-:Y:S02]  /*9120*/  FMUL.FTZ R18, R0.reuse, R90 ;  /* 0x0000005a00127220 */ /* 0x040fe40000410000 */
[----:B------:R-:W-:Y:S02]  /*9130*/  FMUL.FTZ R19, R0, R91 ;  /* 0x0000005b00137220 */ /* 0x000fe40000410000 */
[----:B------:R-:W1:Y:S01]  /*9140*/  MUFU.EX2 R128, R128 ;  /* 0x0000008000807308 */ /* 0x000e620000000800 */
[C---:B------:R-:W-:Y:S01]  /*9150*/  HMMA.16816.F32.BF16 R80, R96.reuse, R106, R80 ;  /* 0x0000006a6050723c */ /* 0x040fe20000041850 */
[----:B------:R-:W3:Y:S03]  /*9160*/  LDSM.16.MT88.4 R104, [R154+0x8800] ;  /* 0x008800009a68783b */ /* 0x000ee60000004200 */
[----:B----4-:R-:W-:Y:S01]  /*9170*/  F2FP.BF16.PACK_AB R90, R126, R125 ;  /* 0x0000007d7e5a723e */ /* 0x010fe200000010ff */
[C---:B------:R-:W-:Y:S02]  /*9180*/  FMUL.FTZ R84, R2.reuse, R84 ;  /* 0x0000005402547220 */ /* 0x040fe40000410000 */
[----:B------:R-:W-:Y:S01]  /*9190*/  FMUL.FTZ R85, R2, R85 ;  /* 0x0000005502557220 */ /* 0x000fe20000410000 */
[C---:B------:R-:W-:Y:S01]  /*91a0*/  HMMA.16816.F32.BF16 R16, R96.reuse, R92, R16 ;  /* 0x0000005c6010723c */ /* 0x040fe20000041810 */
[----:B------:R-:W-:Y:S03]  /*91b0*/  MUFU.EX2 R134, R134 ;  /* 0x0000008600867308 */ /* 0x000fe60000000800 */
[C---:B------:R-:W-:Y:S02]  /*91c0*/  FMUL.FTZ R86, R0.reuse, R86 ;  /* 0x0000005600567220 */ /* 0x040fe40000410000 */
[----:B------:R-:W-:Y:S02]  /*91d0*/  FMUL.FTZ R87, R0, R87 ;  /* 0x0000005700577220 */ /* 0x000fe40000410000 */
[----:B------:R-:W-:Y:S03]  /*91e0*/  FFMA.FTZ R102, R2, R187, R102 ;  /* 0x000000bb02667223 */ /* 0x000fe60000010066 */
[----:B------:R-:W-:Y:S01]  /*91f0*/  MUFU.EX2 R135, R135 ;  /* 0x0000008700877308 */ /* 0x000fe20000000800 */
[----:B------:R-:W-:Y:S01]  /*9200*/  FFMA.FTZ R6, R0, R185, R6 ;  /* 0x000000b900067223 */ /* 0x000fe20000010006 */
[----:B------:R-:W-:Y:S01]  /*9210*/  HMMA.16816.F32.BF16 R84, R96, R94, R84 ;  /* 0x0000005e6054723c */ /* 0x000fe20000041854 */
[----:B------:R-:W4:Y:S02]  /*9220*/  LDSM.16.MT88.4 R92, [R152+0x8800] ;  /* 0x00880000985c783b */ /* 0x000f240000004200 */
[----:B-1----:R-:W-:Y:S01]  /*9230*/  F2FP.BF16.PACK_AB R91, R128, R127 ;  /* 0x0000007f805b723e */ /* 0x002fe200000010ff */
[----:B------:R-:W-:Y:S02]  /*9240*/  FADD.FTZ R102, R5, R102 ;  /* 0x0000006605667221 */ /* 0x000fe40000010000 */
[----:B------:R-:W-:Y:S02]  /*9250*/  FADD.FTZ R6, R7, R6 ;  /* 0x0000000607067221 */ /* 0x000fe40000010000 */
[----:B------:R-:W-:Y:S01]  /*9260*/  MUFU.EX2 R136, R136 ;  /* 0x0000008800887308 */ /* 0x000fe20000000800 */
[----:B------:R-:W1:Y:S01]  /*9270*/  LDSM.16.MT88.4 R96, [R156+0xa800] ;  /* 0x00a800009c60783b */ /* 0x000e620000004200 */
[C---:B--2---:R-:W-:Y:S05]  /*9280*/  HMMA.16816.F32.BF16 R8, R88.reuse, R108, R8 ;  /* 0x0000006c5808723c */ /* 0x044fea0000041808 */
[----:B------:R-:W-:Y:S02]  /*9290*/  FADD.FTZ R5, R103, R102 ;  /* 0x0000006667057221 */ /* 0x000fe40000010000 */
[----:B------:R-:W-:Y:S01]  /*92a0*/  FADD.FTZ R117, R117, R6 ;  /* 0x0000000675757221 */ /* 0x000fe20000010000 */
[C---:B------:R-:W-:Y:S01]  /*92b0*/  HMMA.16816.F32.BF16 R36, R88.reuse, R110, R36 ;  /* 0x0000006e5824723c */ /* 0x040fe20000041824 */
[----:B------:R-:W-:Y:S01]  /*92c0*/  LDSM.16.MT88.4 R108, [R154+0x9000] ;  /* 0x009000009a6c783b */ /* 0x000fe20000004200 */
        /* <DEDUP_REMOVED lines=17> */
[C---:B----4-:R-:W-:Y:S01]  /*93e0*/  HMMA.16816.F32.BF16 R56, R88.reuse, R92, R56 ;  /* 0x0000005c5838723c */ /* 0x050fe20000041838 */
[----:B------:R-:W3:Y:S01]  /*93f0*/  LDSM.16.MT88.4 R20, [R153+0xa800] ;  /* 0x00a800009914783b */ /* 0x000ee20000004200 */
[----:B------:R-:W4:Y:S02]  /*9400*/  MUFU.EX2 R112, R112 ;  /* 0x0000007000707308 */ /* 0x000f240000000800 */
[--C-:B------:R-:W-:Y:S02]  /*9410*/  FFMA.FTZ R114, R24, c[0x0][0x23c], -R122.reuse ;  /* 0x00008f0018727a23 */ /* 0x100fe4000001087a */
[--C-:B------:R-:W-:Y:S02]  /*9420*/  FFMA.FTZ R115, R25, c[0x0][0x23c], -R122.reuse ;  /* 0x00008f0019737a23 */ /* 0x100fe4000001087a */
[C---:B------:R-:W-:Y:S01]  /*9430*/  HMMA.16816.F32.BF16 R60, R88.reuse, R94, R60 ;  /* 0x0000005e583c723c */ /* 0x040fe2000004183c */
[----:B------:R-:W5:Y:S03]  /*9440*/  LDSM.16.MT88.4 R92, [R152+0xa800] ;  /* 0x00a80000985c783b */ /* 0x000f660000004200 */
[----:B------:R-:W-:Y:S01]  /*9450*/  FFMA.FTZ R122, R33, c[0x0][0x23c], -R122 ;  /* 0x00008f00217a7a23 */ /* 0x000fe2000001087a */
[----:B------:R-:W3:Y:S01]  /*9460*/  MUFU.EX2 R113, R113 ;  /* 0x0000007100717308 */ /* 0x000ee20000000800 */
[----:B------:R-:W-:Y:S02]  /*9470*/  FFMA.FTZ R119, R35, c[0x0][0x23c], -R119 ;  /* 0x00008f0023777a23 */ /* 0x000fe40000010877 */
[C---:B-1----:R-:W-:Y:S01]  /*9480*/  HMMA.16816.F32.BF16 R64, R88.reuse, R96, R64 ;  /* 0x000000605840723c */ /* 0x042fe20000041840 */
[----:B------:R-:W-:Y:S03]  /*9490*/  LDSM.16.MT88.4 R24, [R153+0x9000] ;  /* 0x009000009918783b */ /* 0x000fe60000004200 */
[----:B------:R-:W-:Y:S02]  /*94a0*/  FADD.FTZ R126, R126, R125 ;  /* 0x0000007d7e7e7221 */ /* 0x000fe40000010000 */
[----:B------:R-:W-:Y:S01]  /*94b0*/  FADD.FTZ R5, R128, R5 ;  /* 0x0000000580057221 */ /* 0x000fe20000010000 */
[----:B------:R-:W-:Y:S01]  /*94c0*/  MUFU.EX2 R114, R114 ;  /* 0x0000007200727308 */ /* 0x000fe20000000800 */
[C---:B------:R-:W-:Y:S01]  /*94d0*/  HMMA.16816.F32.BF16 R68, R88.reuse, R98, R68 ;  /* 0x000000625844723c */ /* 0x040fe20000041844 */
[----:B------:R-:W1:Y:S03]  /*94e0*/  LDSM.16.MT88.4 R96, [R156+0x9000] ;  /* 0x009000009c60783b */ /* 0x000e660000004200 */
[----:B----4-:R-:W-:Y:S04]  /*94f0*/  FADD.FTZ R0, R112, R5 ;  /* 0x0000000570007221 */ /* 0x010fe80000010000 */
[C---:B--2---:R-:W-:Y:S01]  /*9500*/  HMMA.16816.F32.BF16 R72, R88.reuse, R104, R72 ;  /* 0x000000685848723c */ /* 0x044fe20000041848 */
[----:B------:R-:W-:Y:S01]  /*9510*/  LDSM.16.MT88.4 R32, [R154+0x9800] ;  /* 0x009800009a20783b */ /* 0x000fe20000004200 */
[----:B------:R-:W2:Y:S02]  /*9520*/  MUFU.EX2 R115, R115 ;  /* 0x0000007300737308 */ /* 0x000ea40000000800 */
[C---:B---3--:R-:W-:Y:S04]  /*9530*/  FADD.FTZ R0, R113.reuse, R0 ;  /* 0x0000000071007221 */ /* 0x048fe80000010000 */
[C---:B------:R-:W-:Y:S01]  /*9540*/  HMMA.16816.F32.BF16 R12, R88.reuse, R106, R12 ;  /* 0x0000006a580c723c */ /* 0x040fe2000004180c */
[----:B------:R-:W3:Y:S03]  /*9550*/  LDSM.16.MT88.4 R104, [R152+0x9000] ;  /* 0x009000009868783b */ /* 0x000ee60000004200 */
[----:B------:R-:W4:Y:S04]  /*9560*/  MUFU.EX2 R122, R122 ;  /* 0x0000007a007a7308 */ /* 0x000f280000000800 */
[C---:B------:R-:W-:Y:S06]  /*9570*/  HMMA.16816.F32.BF16 R76, R88.reuse, R20, R76 ;  /* 0x00000014584c723c */ /* 0x040fec000004184c */
[----:B------:R-:W1:Y:S01]  /*9580*/  MUFU.EX2 R119, R119 ;  /* 0x0000007700777308 */ /* 0x000e620000000800 */
[----:B------:R-:W-:Y:S01]  /*9590*/  F2FP.BF16.PACK_AB R20, R130, R129 ;  /* 0x000000818214723e */ /* 0x000fe200000010ff */
[C---:B------:R-:W-:Y:S04]  /*95a0*/  HMMA.16816.F32.BF16 R80, R88.reuse, R22, R80 ;  /* 0x000000165850723c */ /* 0x040fe80000041850 */
[----:B------:R-:W-:Y:S01]  /*95b0*/  F2FP.BF16.PACK_AB R21, R113, R112 ;  /* 0x000000707115723e */ /* 0x000fe200000010ff */
[----:B------:R-:W-:Y:S02]  /*95c0*/  FADD.FTZ R129, R129, R126 ;  /* 0x0000007e81817221 */ /* 0x000fe40000010000 */
[----:B--2---:R-:W-:Y:S01]  /*95d0*/  F2FP.BF16.PACK_AB R22, R115, R114 ;  /* 0x000000727316723e */ /* 0x004fe200000010ff */
[C---:B-----5:R-:W-:Y:S04]  /*95e0*/  HMMA.16816.F32.BF16 R16, R88.reuse, R92, R16 ;  /* 0x0000005c5810723c */ /* 0x060fe80000041810 */
[----:B------:R-:W-:Y:S01]  /*95f0*/  F2FP.BF16.PACK_AB R23, R132, R131 ;  /* 0x000000838417723e */ /* 0x000fe200000010ff */
[----:B------:R-:W-:Y:S02]  /*9600*/  FADD.FTZ R5, R130, R129 ;  /* 0x0000008182057221 */ /* 0x000fe40000010000 */
[----:B------:R-:W-:Y:S01]  /*9610*/  FADD.FTZ R131, R131, R0 ;  /* 0x0000000083837221 */ /* 0x000fe20000010000 */
[----:B------:R-:W-:Y:S01]  /*9620*/  HMMA.16816.F32.BF16 R84, R88, R94, R84 ;  /* 0x0000005e5854723c */ /* 0x000fe20000041854 */
[----:B------:R-:W2:Y:S03]  /*9630*/  LDSM.16.MT88.4 R88, [R156+0xb000] ;  /* 0x00b000009c58783b */ /* 0x000ea60000004200 */
[----:B------:R-:W-:Y:S02]  /*9640*/  FADD.FTZ R114, R114, R5 ;  /* 0x0000000572727221 */ /* 0x000fe40000010000 */
[----:B------:R-:W-:Y:S02]  /*9650*/  FADD.FTZ R132, R132, R131 ;  /* 0x0000008384847221 */ /* 0x000fe40000010000 */
[C---:B-1----:R-:W-:Y:S01]  /*9660*/  HMMA.16816.F32.BF16 R8, R20.reuse, R96, R8 ;  /* 0x000000601408723c */ /* 0x042fe20000041808 */
[----:B------:R-:W1:Y:S04]  /*9670*/  LDSM.16.MT88.4 R92, [R154+0xb000] ;  /* 0x00b000009a5c783b */ /* 0x000e680000004200 */
[----:B------:R-:W-:Y:S03]  /*9680*/  FADD.FTZ R0, R115, R114 ;  /* 0x0000007273007221 */ /* 0x000fe60000010000 */
[C---:B------:R-:W-:Y:S08]  /*9690*/  HMMA.16816.F32.BF16 R36, R20.reuse, R98, R36 ;  /* 0x000000621424723c */ /* 0x040ff00000041824 */
        /* <DEDUP_REMOVED lines=17> */
[----:B------:R-:W3:Y:S07]  /*97b0*/  LDSM.16.MT88.4 R24, [R154+0xb800] ;  /* 0x00b800009a18783b */ /* 0x000eee0000004200 */
[C---:B------:R-:W-:Y:S08]  /*97c0*/  HMMA.16816.F32.BF16 R16, R20.reuse, R28, R16 ;  /* 0x0000001c1410723c */ /* 0x040ff00000041810 */
[----:B------:R-:W-:Y:S01]  /*97d0*/  HMMA.16816.F32.BF16 R84, R20, R30, R84 ;  /* 0x0000001e1454723c */ /* 0x000fe20000041854 */
[----:B------:R-:W-:Y:S06]  /*97e0*/  LDSM.16.MT88.4 R28, [R152+0xb800] ;  /* 0x00b80000981c783b */ /* 0x000fec0000004200 */
[----:B------:R-:W-:Y:S01]  /*97f0*/  F2FP.BF16.PACK_AB R20, R134, R133 ;  /* 0x000000858614723e */ /* 0x000fe200000010ff */
[----:B------:R-:W-:Y:S01]  /*9800*/  FADD.FTZ R133, R133, R0 ;  /* 0x0000000085857221 */ /* 0x000fe20000010000 */
[----:B------:R-:W-:Y:S03]  /*9810*/  F2FP.BF16.PACK_AB R21, R136, R135 ;  /* 0x000000878815723e */ /* 0x000fe600000010ff */
[----:B----4-:R-:W-:Y:S01]  /*9820*/  F2FP.BF16.PACK_AB R22, R122, R137 ;  /* 0x000000897a16723e */ /* 0x010fe200000010ff */
[----:B------:R-:W-:Y:S01]  /*9830*/  FADD.FTZ R135, R135, R132 ;  /* 0x0000008487877221 */ /* 0x000fe20000010000 */
[----:B------:R-:W-:Y:S01]  /*9840*/  F2FP.BF16.PACK_AB R23, R119, R138 ;  /* 0x0000008a7717723e */ /* 0x000fe200000010ff */
[----:B------:R-:W-:Y:S01]  /*9850*/  FADD.FTZ R134, R134, R133 ;  /* 0x0000008586867221 */ /* 0x000fe20000010000 */
[----:B------:R-:W-:Y:S01]  /*9860*/  MOV R0, R3 ;  /* 0x0000000300007202 */ /* 0x000fe20000000f00 */
[----:B------:R-:W-:Y:S02]  /*9870*/  FADD.FTZ R135, R136, R135 ;  /* 0x0000008788877221 */ /* 0x000fe40000010000 */
[----:B------:R-:W-:Y:S02]  /*9880*/  FADD.FTZ R137, R137, R134 ;  /* 0x0000008689897221 */ /* 0x000fe40000010000 */
[C---:B--2---:R-:W-:Y:S01]  /*9890*/  HMMA.16816.F32.BF16 R96, R20.reuse, R88, R8 ;  /* 0x000000581460723c */ /* 0x044fe20000041808 */
[----:B------:R-:W2:Y:S02]  /*98a0*/  LDSM.16.MT88.4 R8, [R153+0xb800] ;  /* 0x00b800009908783b */ /* 0x000ea40000004200 */
[----:B------:R-:W-:Y:S02]  /*98b0*/  FADD.FTZ R138, R138, R135 ;  /* 0x000000878a8a7221 */ /* 0x000fe40000010000 */
[----:B------:R-:W-:Y:S02]  /*98c0*/  FADD.FTZ R187, R122, R137 ;  /* 0x000000897abb7221 */ /* 0x000fe40000010000 */
[----:B------:R-:W-:Y:S01]  /*98d0*/  FADD.FTZ R185, R119, R138 ;  /* 0x0000008a77b97221 */ /* 0x000fe20000010000 */
        /* <DEDUP_REMOVED lines=9> */
[C---:B---3--:R-:W-:Y:S08]  /*9970*/  HMMA.16816.F32.BF16 R72, R20.reuse, R24, R72 ;  /* 0x000000181448723c */ /* 0x048ff00000041848 */
[C---:B------:R-:W-:Y:S08]  /*9980*/  HMMA.16816.F32.BF16 R92, R20.reuse, R26, R12 ;  /* 0x0000001a145c723c */ /* 0x040ff0000004180c */
[C---:B--2---:R-:W-:Y:S08]  /*9990*/  HMMA.16816.F32.BF16 R76, R20.reuse, R8, R76 ;  /* 0x00000008144c723c */ /* 0x044ff0000004184c */
[C---:B------:R-:W-:Y:S08]  /*99a0*/  HMMA.16816.F32.BF16 R80, R20.reuse, R10, R80 ;  /* 0x0000000a1450723c */ /* 0x040ff00000041850 */
[C---:B------:R-:W-:Y:S08]  /*99b0*/  HMMA.16816.F32.BF16 R88, R20.reuse, R28, R16 ;  /* 0x0000001c1458723c */ /* 0x040ff00000041810 */
[----:B------:R-:W-:Y:S01]  /*99c0*/  HMMA.16816.F32.BF16 R84, R20, R30, R84 ;  /* 0x0000001e1454723c */ /* 0x000fe20000041854 */
[----:B------:R-:W-:-:S07]  /*99d0*/  @P1 BRA `(.L_x_7435) ;  /* 0xffffda3000001947 */ /* 0x000fce000383ffff */
.L_x_7431:
[----:B------:R-:W1:Y:S01]  /*99e0*/  SHFL.BFLY PT, R2, R185, 0x2, 0x1f ;  /* 0x0c401f00b9027f89 */ /* 0x000e6200000e0000 */
[----:B------:R-:W-:Y:S01]  /*99f0*/  MOV R8, 0x3f800000 ;  /* 0x3f80000000087802 */ /* 0x000fe20000000f00 */
[----:B------:R-:W-:Y:S02]  /*9a00*/  BSSY B0, `(.L_x_7436) ;  /* 0x00000d4000007945 */ /* 0x000fe40003800000 */
[----:B------:R-:W2:Y:S04]  /*9a10*/  SHFL.BFLY PT, R0, R187, 0x2, 0x1f ;  /* 0x0c401f00bb007f89 */ /* 0x000ea800000e0000 */
[----:B------:R-:W3:Y:S04]  /*9a20*/  S2R R15, SR_TID.X ;  /* 0x00000000000f7919 */ /* 0x000ee80000002100 */
[----:B------:R-:W-:Y:S01]  /*9a30*/  BAR.SYNC.DEFER_BLOCKING 0x0 ;  /* 0x0000000000007b1d */ /* 0x000fe20000010000 */
[----:B-1----:R-:W-:-:S05]  /*9a40*/  FADD.FTZ R7, R2, R185 ;  /* 0x000000b902077221 */ /* 0x002fca0000010000 */
[----:B------:R-:W1:Y:S01]  /*9a50*/  S2R R2, SR_TID.X ;  /* 0x0000000000027919 */ /* 0x000e620000002100 */
[----:B--2---:R-:W-:-:S03]  /*9a60*/  FADD.FTZ R0, R0, R187 ;  /* 0x000000bb00007221 */ /* 0x004fc60000010000 */
[----:B------:R-:W2:Y:S04]  /*9a70*/  SHFL.BFLY PT, R4, R7, 0x1, 0x1f ;  /* 0x0c201f0007047f89 */ /* 0x000ea800000e0000 */
[----:B------:R-:W4:Y:S01]  /*9a80*/  SHFL.BFLY PT, R5, R0, 0x1, 0x1f ;  /* 0x0c201f0000057f89 */ /* 0x000f2200000e0000 */
[----:B-1----:R-:W-:-:S04]  /*9a90*/  SHF.R.S32.HI R11, RZ, 0x1f, R2 ;  /* 0x0000001fff0b7819 */ /* 0x002fc80000011402 */
[----:B------:R-:W-:Y:S01]  /*9aa0*/  LEA.HI R10, R11, R2, RZ, 0x2 ;  /* 0x000000020b0a7211 */ /* 0x000fe200078f10ff */
[----:B--2---:R-:W-:Y:S01]  /*9ab0*/  FADD.FTZ R4, R7, R4 ;  /* 0x0000000407047221 */ /* 0x004fe20000010000 */
[----:B------:R-:W-:Y:S01]  /*9ac0*/  MOV R7, 0x3f800000 ;  /* 0x3f80000000077802 */ /* 0x000fe20000000f00 */
[----:B----4-:R-:W-:Y:S01]  /*9ad0*/  FADD.FTZ R5, R0, R5 ;  /* 0x0000000500057221 */ /* 0x010fe20000010000 */
[--C-:B------:R-:W-:Y:S02]  /*9ae0*/  SHF.R.S32.HI R13, RZ, 0x2, R10.reuse ;  /* 0x00000002ff0d7819 */ /* 0x100fe4000001140a */
[----:B------:R-:W-:Y:S02]  /*9af0*/  SHF.R.S32.HI R6, RZ, 0x1f, R10 ;  /* 0x0000001fff067819 */ /* 0x000fe4000001140a */
[----:B---3--:R-:W-:Y:S02]  /*9b00*/  SHF.R.S32.HI R0, RZ, 0x1f, R15 ;  /* 0x0000001fff007819 */ /* 0x008fe4000001140f */
[----:B------:R-:W-:-:S02]  /*9b10*/  LEA.HI R6, R6, R13, RZ, 0x3 ;  /* 0x0000000d06067211 */ /* 0x000fc400078f18ff */
[----:B------:R-:W-:Y:S02]  /*9b20*/  FSETP.NE.FTZ.AND P4, PT, R5, RZ, PT ;  /* 0x000000ff0500720b */ /* 0x000fe40003f95000 */
[----:B------:R-:W-:Y:S02]  /*9b30*/  FSETP.NE.FTZ.AND P3, PT, R4, RZ, PT ;  /* 0x000000ff0400720b */ /* 0x000fe40003f75000 */
[----:B------:R-:W-:Y:S02]  /*9b40*/  LEA.HI R9, R0, R15, RZ, 0x4 ;  /* 0x0000000f00097211 */ /* 0x000fe400078f20ff */
[----:B------:R-:W-:Y:S02]  /*9b50*/  LOP3.LUT R6, R6, 0xfffffff8, RZ, 0xc0, !PT ;  /* 0xfffffff806067812 */ /* 0x000fe400078ec0ff */
[----:B------:R-:W-:Y:S02]  /*9b60*/  LOP3.LUT R0, R9, 0xfffffff0, RZ, 0xc0, !PT ;  /* 0xfffffff009007812 */ /* 0x000fe400078ec0ff */
[----:B------:R-:W-:-:S02]  /*9b70*/  IADD3 R6, R13, -R6, RZ ;  /* 0x800000060d067210 */ /* 0x000fc40007ffe0ff */
[----:B------:R-:W-:Y:S01]  /*9b80*/  LOP3.LUT R13, R10, 0x1ffffffc, RZ, 0xc0, !PT ;  /* 0x1ffffffc0a0d7812 */ /* 0x000fe200078ec0ff */
[----:B------:R-:W1:Y:S01]  /*9b90*/  @P4 MUFU.RCP R8, R5 ;  /* 0x0000000500084308 */ /* 0x000e620000001000 */
[----:B------:R-:W-:Y:S02]  /*9ba0*/  IADD3 R0, -R0, R15, RZ ;  /* 0x0000000f00007210 */ /* 0x000fe40007ffe1ff */
[----:B------:R-:W-:Y:S02]  /*9bb0*/  SHF.R.S32.HI R10, RZ, 0x4, R9 ;  /* 0x00000004ff0a7819 */ /* 0x000fe40000011409 */
[----:B------:R-:W-:Y:S02]  /*9bc0*/  IADD3 R12, -R13, R2, RZ ;  /* 0x000000020d0c7210 */ /* 0x000fe40007ffe1ff */
[----:B------:R-:W-:Y:S01]  /*9bd0*/  LOP3.LUT R14, R6, 0x1, RZ, 0xc0, !PT ;  /* 0x00000001060e7812 */ /* 0x000fe200078ec0ff */
[----:B------:R-:W2:Y:S01]  /*9be0*/  @P3 MUFU.RCP R7, R4 ;  /* 0x0000000400073308 */ /* 0x000ea20000001000 */
[----:B------:R-:W-:-:S02]  /*9bf0*/  SHF.L.U32 R13, R10, 0x6, RZ ;  /* 0x000000060a0d7819 */ /* 0x000fc400000006ff */
[----:B------:R-:W-:Y:S02]  /*9c00*/  LEA.HI R15, R0, R0, RZ, 0x1 ;  /* 0x00000000000f7211 */ /* 0x000fe400078f08ff */
        /* <DEDUP_REMOVED lines=9> */
[----:B------:R-:W-:Y:S01]  /*9ca0*/  SHF.R.S32.HI R9, RZ, 0x5, R11 ;  /* 0x00000005ff097819 */ /* 0x000fe2000001140b */
[----:B--2---:R-:W-:Y:S01]  /*9cb0*/  FMUL.FTZ R99, R7, R99 ;  /* 0x0000006307637220 */ /* 0x004fe20000410000 */
[----:B------:R-:W-:Y:S01]  /*9cc0*/  LOP3.LUT R17, R17, 0x1c0, RZ, 0xc0, !PT ;  /* 0x000001c011117812 */ /* 0x000fe200078ec0ff */
[----:B------:R-:W-:Y:S01]  /*9cd0*/  FMUL.FTZ R98, R7, R98 ;  /* 0x0000006207627220 */ /* 0x000fe20000410000 */
[----:B------:R-:W-:Y:S01]  /*9ce0*/  LOP3.LUT R14, R13, 0x38, R14, 0xf8, !PT ;  /* 0x000000380d0e7812 */ /* 0x000fe200078ef80e */
[----:B------:R-:W-:Y:S01]  /*9cf0*/  FMUL.FTZ R39, R7, R39 ;  /* 0x0000002707277220 */ /* 0x000fe20000410000 */
[----:B------:R-:W-:Y:S01]  /*9d00*/  LEA R12, R9, R12, 0x9 ;  /* 0x0000000c090c7211 */ /* 0x000fe200078e48ff */
[----:B------:R-:W-:Y:S01]  /*9d10*/  FMUL.FTZ R38, R7, R38 ;  /* 0x0000002607267220 */ /* 0x000fe20000410000 */
[----:B------:R-:W-:Y:S01]  /*9d20*/  LEA.HI R17, R17, R17, RZ, 0x1d ;  /* 0x0000001111117211 */ /* 0x000fe200078fe8ff */
[C---:B------:R-:W-:Y:S01]  /*9d30*/  FMUL.FTZ R40, R8.reuse, R40 ;  /* 0x0000002808287220 */ /* 0x040fe20000410000 */
[----:B------:R-:W-:Y:S01]  /*9d40*/  SHF.R.U32.HI R13, RZ, 0x3, R13 ;  /* 0x00000003ff0d7819 */ /* 0x000fe2000001160d */
[----:B------:R-:W-:Y:S01]  /*9d50*/  FMUL.FTZ R41, R8, R41 ;  /* 0x0000002908297220 */ /* 0x000fe20000410000 */
[----:B------:R-:W-:Y:S01]  /*9d60*/  LOP3.LUT R15, R15, 0xffffffe, RZ, 0xc0, !PT ;  /* 0x0ffffffe0f0f7812 */ /* 0x000fe200078ec0ff */
[C---:B------:R-:W-:Y:S01]  /*9d70*/  FMUL.FTZ R43, R7.reuse, R43 ;  /* 0x0000002b072b7220 */ /* 0x040fe20000410000 */
[----:B------:R-:W-:Y:S01]  /*9d80*/  LEA R12, R12, R17, 0x1 ;  /* 0x000000110c0c7211 */ /* 0x000fe200078e08ff */
[C---:B------:R-:W-:Y:S01]  /*9d90*/  FMUL.FTZ R42, R7.reuse, R42 ;  /* 0x0000002a072a7220 */ /* 0x040fe20000410000 */
[----:B------:R-:W-:Y:S01]  /*9da0*/  LOP3.LUT R13, R14, R13, RZ, 0x3c, !PT ;  /* 0x0000000d0e0d7212 */ /* 0x000fe200078e3cff */
[----:B------:R-:W-:Y:S01]  /*9db0*/  FMUL.FTZ R44, R8, R44 ;  /* 0x0000002c082c7220 */ /* 0x000fe20000410000 */
[----:B------:R-:W-:Y:S01]  /*9dc0*/  IADD3 R14, R0, -R15, RZ ;  /* 0x8000000f000e7210 */ /* 0x000fe20007ffe0ff */
[----:B------:R-:W-:Y:S01]  /*9dd0*/  FMUL.FTZ R45, R8, R45 ;  /* 0x0000002d082d7220 */ /* 0x000fe20000410000 */
[----:B------:R-:W-:Y:S01]  /*9de0*/  R2P PR, R6, 0x6 ;  /* 0x0000000606007804 */ /* 0x000fe20000000000 */
[C---:B------:R-:W-:Y:S01]  /*9df0*/  FMUL.FTZ R47, R7.reuse, R47 ;  /* 0x0000002f072f7220 */ /* 0x040fe20000410000 */
[----:B------:R-:W-:Y:S01]  /*9e00*/  LEA R6, R14, R13, 0x2 ;  /* 0x0000000d0e067211 */ /* 0x000fe200078e10ff */
[----:B------:R-:W-:Y:S01]  /*9e10*/  FMUL.FTZ R46, R7, R46 ;  /* 0x0000002e072e7220 */ /* 0x000fe20000410000 */
[----:B------:R-:W-:Y:S01]  /*9e20*/  MOV R13, 0x80 ;  /* 0x00000080000d7802 */ /* 0x000fe20000000f00 */
[C---:B------:R-:W-:Y:S01]  /*9e30*/  FMUL.FTZ R48, R8.reuse, R48 ;  /* 0x0000003008307220 */ /* 0x040fe20000410000 */
[----:B------:R1:W-:Y:S01]  /*9e40*/  STS.64 [R12.X4], R96 ;  /* 0x000000600c007388 */ /* 0x0003e20000004a00 */
[C---:B------:R-:W-:Y:S01]  /*9e50*/  FMUL.FTZ R49, R8.reuse, R49 ;  /* 0x0000003108317220 */ /* 0x040fe20000410000 */
[----:B------:R-:W-:Y:S01]  /*9e60*/  SEL R16, R13, 0xffffff80, !P2 ;  /* 0xffffff800d107807 */ /* 0x000fe20005000000 */
[C---:B------:R-:W-:Y:S01]  /*9e70*/  FMUL.FTZ R51, R7.reuse, R51 ;  /* 0x0000003307337220 */ /* 0x040fe20000410000 */
[----:B------:R-:W-:Y:S01]  /*9e80*/  STS.64 [R12.X4+0x800], R98 ;  /* 0x000800620c007388 */ /* 0x000fe20000004a00 */
[----:B------:R-:W-:Y:S01]  /*9e90*/  FMUL.FTZ R50, R7, R50 ;  /* 0x0000003207327220 */ /* 0x000fe20000410000 */
[----:B------:R-:W-:Y:S01]  /*9ea0*/  LOP3.LUT R11, R11, 0xffffffe0, RZ, 0xc0, !PT ;  /* 0xffffffe00b0b7812 */ /* 0x000fe200078ec0ff */
[C---:B------:R-:W-:Y:S01]  /*9eb0*/  FMUL.FTZ R52, R8.reuse, R52 ;  /* 0x0000003408347220 */ /* 0x040fe20000410000 */
[----:B------:R-:W2:Y:S01]  /*9ec0*/  @P4 MUFU.LG2 R5, R5 ;  /* 0x0000000500054308 */ /* 0x000ea20000000c00 */
[----:B------:R-:W-:Y:S01]  /*9ed0*/  FMUL.FTZ R53, R8, R53 ;  /* 0x0000003508357220 */ /* 0x000fe20000410000 */
[----:B------:R-:W-:Y:S01]  /*9ee0*/  IADD3 R11, -R11, R2, RZ ;  /* 0x000000020b0b7210 */ /* 0x000fe20007ffe1ff */
[C---:B------:R-:W-:Y:S01]  /*9ef0*/  FMUL.FTZ R55, R7.reuse, R55 ;  /* 0x0000003707377220 */ /* 0x040fe20000410000 */
[----:B------:R-:W-:Y:S01]  /*9f00*/  MOV R2, 0xff800000 ;  /* 0xff80000000027802 */ /* 0x000fe20000000f00 */
[----:B------:R-:W-:-:S02]  /*9f10*/  FMUL.FTZ R54, R7, R54 ;  /* 0x0000003607367220 */ /* 0x000fc40000410000 */
[C---:B------:R-:W-:Y:S01]  /*9f20*/  FMUL.FTZ R56, R8.reuse, R56 ;  /* 0x0000003808387220 */ /* 0x040fe20000410000 */
[----:B------:R-:W3:Y:S01]  /*9f30*/  @P3 MUFU.LG2 R4, R4 ;  /* 0x0000000400043308 */ /* 0x000ee20000000c00 */
[C---:B------:R-:W-:Y:S02]  /*9f40*/  FMUL.FTZ R57, R8.reuse, R57 ;  /* 0x0000003908397220 */ /* 0x040fe40000410000 */
[C---:B------:R-:W-:Y:S02]  /*9f50*/  FMUL.FTZ R59, R7.reuse, R59 ;  /* 0x0000003b073b7220 */ /* 0x040fe40000410000 */
[----:B------:R-:W-:Y:S02]  /*9f60*/  FMUL.FTZ R58, R7, R58 ;  /* 0x0000003a073a7220 */ /* 0x000fe40000410000 */
[C---:B------:R-:W-:Y:S02]  /*9f70*/  FMUL.FTZ R60, R8.reuse, R60 ;  /* 0x0000003c083c7220 */ /* 0x040fe40000410000 */
[----:B------:R-:W-:-:S02]  /*9f80*/  FMUL.FTZ R61, R8, R61 ;  /* 0x0000003d083d7220 */ /* 0x000fc40000410000 */
[C---:B------:R-:W-:Y:S01]  /*9f90*/  FMUL.FTZ R63, R7.reuse, R63 ;  /* 0x0000003f073f7220 */ /* 0x040fe20000410000 */
[----:B-1----:R-:W1:Y:S01]  /*9fa0*/  S2R R96, SR_CTAID.Z ;  /* 0x0000000000607919 */ /* 0x002e620000002700 */
        /* <DEDUP_REMOVED lines=35> */
[----:B--2---:R-:W-:Y:S01]  /*a1e0*/  @P4 FMUL.FTZ R5, R5, 0.69314718246459960938 ;  /* 0x3f31721805054820 */ /* 0x004fe20000410000 */
[----:B------:R-:W-:Y:S01]  /*a1f0*/  SEL R8, R8, 0xffffffc0, !P1 ;  /* 0xffffffc008087807 */ /* 0x000fe20004800000 */
[----:B---3--:R-:W-:Y:S01]  /*a200*/  @P3 FMUL.FTZ R4, R4, 0.69314718246459960938 ;  /* 0x3f31721804043820 */ /* 0x008fe20000410000 */
[C---:B------:R-:W-:Y:S01]  /*a210*/  IADD3 R15, R7.reuse, -0x20, RZ ;  /* 0xffffffe0070f7810 */ /* 0x040fe20007ffe0ff */
[----:B------:R-:W-:Y:S01]  /*a220*/  @P4 FFMA.FTZ R2, R100, c[0x0][0x238], R5 ;  /* 0x00008e0064024a23 */ /* 0x000fe20000010005 */
[----:B------:R-:W-:-:S02]  /*a230*/  @P0 IADD3 R15, R7, 0x20, RZ ;  /* 0x00000020070f0810 */ /* 0x000fc40007ffe0ff */
[C---:B------:R-:W-:Y:S02]  /*a240*/  IADD3 R14, R7.reuse, R8, RZ ;  /* 0x00000008070e7210 */ /* 0x040fe40007ffe0ff */
[-C--:B------:R-:W-:Y:S01]  /*a250*/  IADD3 R13, R8, R15.reuse, RZ ;  /* 0x0000000f080d7210 */ /* 0x080fe20007ffe0ff */
[----:B------:R-:W-:Y:S01]  /*a260*/  STS.64 [R15], R36 ;  /* 0x000000240f007388 */ /* 0x000fe20000000a00 */
[-C--:B------:R-:W-:Y:S02]  /*a270*/  IADD3 R17, R7, R16.reuse, RZ ;  /* 0x0000001007117210 */ /* 0x080fe40007ffe0ff */
[----:B------:R-:W-:Y:S01]  /*a280*/  IADD3 R18, R16, R15, RZ ;  /* 0x0000000f10127210 */ /* 0x000fe20007ffe0ff */
[----:B------:R-:W-:Y:S01]  /*a290*/  STS.64 [R15+0x800], R38 ;  /* 0x000800260f007388 */ /* 0x000fe20000000a00 */
[-C--:B------:R-:W-:Y:S02]  /*a2a0*/  IADD3 R19, R14, R16.reuse, RZ ;  /* 0x000000100e137210 */ /* 0x080fe40007ffe0ff */
[----:B------:R-:W-:Y:S01]  /*a2b0*/  IADD3 R16, R13, R16, RZ ;  /* 0x000000100d107210 */ /* 0x000fe20007ffe0ff */
[----:B------:R-:W-:Y:S01]  /*a2c0*/  STS.64 [R14], R40 ;  /* 0x000000280e007388 */ /* 0x000fe20000000a00 */
[----:B------:R-:W-:-:S03]  /*a2d0*/  LOP3.LUT P0, RZ, R11, 0x3, RZ, 0xc0, !PT ;  /* 0x000000030bff7812 */ /* 0x000fc6000780c0ff */
        /* <DEDUP_REMOVED lines=17> */
[----:B------:R-:W2:Y:S04]  /*a3f0*/  S2R R7, SR_CTAID.Y ;  /* 0x0000000000077919 */ /* 0x000ea80000002600 */
[----:B------:R-:W-:Y:S04]  /*a400*/  STS.64 [R13+0x4000], R92 ;  /* 0x0040005c0d007388 */ /* 0x000fe80000000a00 */
[----:B------:R-:W-:Y:S04]  /*a410*/  STS.64 [R13+0x4800], R94 ;  /* 0x0048005e0d007388 */ /* 0x000fe80000000a00 */
[----:B------:R3:W-:Y:S04]  /*a420*/  STS.64 [R17+0x4000], R76 ;  /* 0x0040004c11007388 */ /* 0x0007e80000000a00 */
[----:B------:R-:W-:Y:S04]  /*a430*/  STS.64 [R17+0x4800], R78 ;  /* 0x0048004e11007388 */ /* 0x000fe80000000a00 */
[----:B------:R-:W-:Y:S04]  /*a440*/  STS.64 [R18+0x4000], R80 ;  /* 0x0040005012007388 */ /* 0x000fe80000000a00 */
[----:B------:R-:W-:Y:S04]  /*a450*/  STS.64 [R18+0x4800], R82 ;  /* 0x0048005212007388 */ /* 0x000fe80000000a00 */
[----:B------:R-:W4:Y:S04]  /*a460*/  S2R R8, SR_CTAID.X ;  /* 0x0000000000087919 */ /* 0x000f280000002500 */
[----:B------:R-:W-:Y:S04]  /*a470*/  STS.64 [R19+0x4000], R88 ;  /* 0x0040005813007388 */ /* 0x000fe80000000a00 */
[----:B------:R-:W-:Y:S01]  /*a480*/  STS.64 [R19+0x4800], R90 ;  /* 0x0048005a13007388 */ /* 0x000fe20000000a00 */
[----:B---3--:R-:W-:-:S03]  /*a490*/  SHF.R.S32.HI R76, RZ, 0x1f, R9 ;  /* 0x0000001fff4c7819 */ /* 0x008fc60000011409 */
[----:B------:R-:W-:Y:S01]  /*a4a0*/  STS.64 [R16+0x4000], R84 ;  /* 0x0040005410007388 */ /* 0x000fe20000000a00 */
[----:B------:R-:W-:Y:S01]  /*a4b0*/  IADD3 R77, -R168, RZ, RZ ;  /* 0x000000ffa84d7210 */ /* 0x000fe20007ffe1ff */
[----:B--2---:R-:W-:Y:S01]  /*a4c0*/  IMAD R168, R7, c[0x0][0x210], R168 ;  /* 0x0000840007a87a24 */ /* 0x004fe200078e02a8 */
[----:B------:R-:W-:Y:S01]  /*a4d0*/  LEA.HI R76, R76, R9, RZ, 0x2 ;  /* 0x000000094c4c7211 */ /* 0x000fe200078f10ff */
[----:B------:R-:W-:Y:S02]  /*a4e0*/  STS.64 [R16+0x4800], R86 ;  /* 0x0048005610007388 */ /* 0x000fe40000000a00 */
[----:B-1----:R-:W-:Y:S01]  /*a4f0*/  IMAD R77, R77, c[0x0][0x1c0], R96 ;  /* 0x000070004d4d7a24 */ /* 0x002fe200078e0260 */
[----:B------:R-:W-:Y:S01]  /*a500*/  LOP3.LUT R76, R76, 0xffffffc, RZ, 0xc0, !PT ;  /* 0x0ffffffc4c4c7812 */ /* 0x000fe200078ec0ff */
[----:B------:R-:W-:Y:S02]  /*a510*/  BAR.SYNC.DEFER_BLOCKING 0x0 ;  /* 0x0000000000007b1d */ /* 0x000fe40000010000 */
[----:B------:R-:W-:Y:S01]  /*a520*/  IMAD R77, R168, c[0x0][0x1c0], R77 ;  /* 0x00007000a84d7a24 */ /* 0x000fe200078e024d */
[----:B------:R-:W-:-:S02]  /*a530*/  IADD3 R9, R9, -R76, RZ ;  /* 0x8000004c09097210 */ /* 0x000fc40007ffe0ff */
[----:B----4-:R-:W-:Y:S02]  /*a540*/  SHF.L.U32 R8, R8, 0x6, RZ ;  /* 0x0000000608087819 */ /* 0x010fe400000006ff */
[----:B------:R-:W-:-:S03]  /*a550*/  LEA R9, R9, R170, 0x4 ;  /* 0x000000aa09097211 */ /* 0x000fc600078e20ff */
        /* <DEDUP_REMOVED lines=30> */
.L_x_7437:
[----:B--234-:R-:W-:Y:S05]  /*a740*/  BSYNC B0 ;  /* 0x0000000000007941 */ /* 0x01cfea0003800000 */
.L_x_7436:
[----:B------:R-:W-:Y:S01]  /*a750*/  IMAD.SHL.U32 R4, R0, 0x4, RZ ;  /* 0x0000000400047824 */ /* 0x000fe200078e00ff */
[----:B------:R-:W-:Y:S01]  /*a760*/  IADD3 R2, R10, 0x8, RZ ;  /* 0x000000080a027810 */ /* 0x000fe20007ffe0ff */
        /* <DEDUP_REMOVED lines=40> */
.L_x_7438:
        /* <DEDUP_REMOVED lines=9> */
.L_x_8390:


//--------------------- .text._ZN5flash24flash_fwd_splitkv_kernelI23Flash_fwd_kernel_traitsILi128ELi64ELi64ELi4ELb0ELb0EN7cutlass10bfloat16_tE19Flash_kernel_traitsILi128ELi64ELi64ELi4ES3_EELb1ELb0ELb0ELb0ELb1ELb1ELb1ELb0EEEvNS_16Flash_fwd_paramsE --------------------------
	.section	.text._ZN5flash24flash_fwd_splitkv_kernelI23Flash_fwd_kernel_traitsILi128ELi64ELi64ELi4ELb0ELb0EN7cutlass10bfloat16_tE19Flash_kernel_traitsILi128ELi64ELi64ELi4ES3_EELb1ELb0ELb0ELb0ELb1ELb1ELb1ELb0EEEvNS_16Flash_fwd_paramsE,"ax",@progbits
	.sectioninfo	@"SHI_REGISTERS=226"
	.align	128
        .global         _ZN5flash24flash_fwd_splitkv_kernelI23Flash_fwd_kernel_traitsILi128ELi64ELi64ELi4ELb0ELb0EN7cutlass10bfloat16_tE19Flash_kernel_traitsILi128ELi64ELi64ELi4ES3_EELb1ELb0ELb0ELb0ELb1ELb1ELb1ELb0EEEvNS_16Flash_fwd_paramsE
        .type           _ZN5flash24flash_fwd_splitkv_kernelI23Flash_fwd_kernel_traitsILi128ELi64ELi64ELi4ELb0ELb0EN7cutlass10bfloat16_tE19Flash_kernel_traitsILi128ELi64ELi64ELi4ES3_EELb1ELb0ELb0ELb0ELb1ELb1ELb1ELb0EEEvNS_16Flash_fwd_paramsE,@function
        .size           _ZN5flash24flash_fwd_splitkv_kernelI23Flash_fwd_kernel_traitsILi128ELi64ELi64ELi4ELb0ELb0EN7cutlass10bfloat16_tE19Flash_kernel_traitsILi128ELi64ELi64ELi4ES3_EELb1ELb0ELb0ELb0ELb1ELb1ELb1ELb0EEEvNS_16Flash_fwd_paramsE,(.L_x_8391 - _ZN5flash24flash_fwd_splitkv_kernelI23Flash_fwd_kernel_traitsILi128ELi64ELi64ELi4ELb0ELb0EN7cutlass10bfloat16_tE19Flash_kernel_traitsILi128ELi64ELi64ELi4ES3_EELb1ELb0ELb0ELb0ELb1ELb1ELb1ELb0EEEvNS_16Flash_fwd_paramsE)
        .other          _ZN5flash24flash_fwd_splitkv_kernelI23Flash_fwd_kernel_traitsILi128ELi64ELi64ELi4ELb0ELb0EN7cutlass10bfloat16_tE19Flash_kernel_traitsILi128ELi64ELi64ELi4ES3_EELb1ELb0ELb0ELb0ELb1ELb1ELb1ELb0EEEvNS_16Flash_fwd_paramsE,@"STO_CUDA_ENTRY STV_DEFAULT"
_ZN5flash24flash_fwd_splitkv_kernelI23Flash_fwd_kernel_traitsILi128ELi64ELi64ELi4ELb0ELb0EN7cutlass10bfloat16_tE19Flash_kernel_traitsILi128ELi64ELi64ELi4ES3_EELb1ELb0ELb0ELb0ELb1ELb1ELb1ELb0EEEvNS_16Flash_fwd_paramsE:
.text._ZN5flash24flash_fwd_splitkv_kernelI23Flash_fwd_kernel_traitsILi128ELi64ELi64ELi4ELb0ELb0EN7cutlass10bfloat16_tE19Flash_kernel_traitsILi128ELi64ELi64ELi4ES3_EELb1ELb0ELb0ELb0ELb1ELb1ELb1ELb0EEEvNS_16Flash_fwd_paramsE:
        /* <DEDUP_REMOVED lines=53> */
.L_x_7439:
[----:B-1-34-:R-:W-:Y:S02]  /*0350*/  MOV R2, c[0x0][0x218] ;  /* 0x0000860000027a02 */ /* 0x01afe40000000f00 */
.L_x_7440:
        /* <DEDUP_REMOVED lines=24> */
[----:B------:R-:W-:-:S04]  /*04e0*/  LOP3.LUT R8, R8, c[0x0][0x10], RZ, 0x3c, !PT ;  /* 0x0000040008087a12 */ /* 0x000fc800078e3cff */
[----:B------:R-:W-:Y:S01]  /*04f0*/  ISETP.GE.AND P0, PT, R8, RZ, PT ;  /* 0x000000ff0800720c */ /* 0x000fe20003f06270 */
[----:B-1----:R-:W-:Y:S02]  /*0500*/  IMAD.MOV R9, RZ, RZ, -R11 ;  /* 0x000000ffff097224 */ /* 0x002fe400078e0a0b */
        /* <DEDUP_REMOVED lines=21> */
[C---:B------:R-:W-:Y:S01]  /*0660*/  IMAD R172, R0.reuse, R7, RZ ;  /* 0x0000000700ac7224 */ /* 0x040fe200078e02ff */
[----:B------:R-:W-:Y:S01]  /*0670*/  SHF.R.S32.HI R9, RZ, 0x6, R9 ;  /* 0x00000006ff097819 */ /* 0x000fe20000011409 */
[----:B------:R-:W1:Y:S01]  /*0680*/  S2R R6, SR_TID.X ;  /* 0x0000000000067919 */ /* 0x000e620000002100 */
        /* <DEDUP_REMOVED lines=19> */
[----:B------:R-:W-:Y:S01]  /*07c0*/  IADD3 R10, R0, 0x18, RZ ;  /* 0x00000018000a7810 */ /* 0x000fe20007ffe0ff */
[----:B------:R-:W-:Y:S01]  /*07d0*/  IMAD R3, R3, c[0x0][0x214], R98 ;  /* 0x0000850003037a24 */ /* 0x000fe200078e0262 */
[-C--:B------:R-:W-:Y:S02]  /*07e0*/  ISETP.GE.AND P2, PT, R4, R95.reuse, PT ;  /* 0x0000005f0400720c */ /* 0x080fe40003f46270 */
[----:B------:R-:W-:Y:S01]  /*07f0*/  SHF.R.S32.HI R9, RZ, 0x1f, R8 ;  /* 0x0000001fff097819 */ /* 0x000fe20000011408 */
[----:B------:R-:W-:Y:S01]  /*0800*/  IMAD R5, R3, c[0x0][0x22c], RZ ;  /* 0x00008b0003057a24 */ /* 0x000fe200078e02ff */
[----:B------:R-:W-:-:S02]  /*0810*/  ISETP.GE.AND P3, PT, R0, R95, PT ;  /* 0x0000005f0000720c */ /* 0x000fc40003f66270 */
[-C--:B------:R-:W-:Y:S01]  /*0820*/  ISETP.GE.AND P1, PT, R10, R95.reuse, PT ;  /* 0x0000005f0a00720c */ /* 0x080fe20003f26270 */
[----:B------:R-:W-:Y:S01]  /*0830*/  IMAD.WIDE R8, R0, 0x80, R8 ;  /* 0x0000008000087825 */ /* 0x000fe200078e0208 */
[----:B------:R-:W-:Y:S02]  /*0840*/  ISETP.GE.OR P5, PT, R4, R95, P6 ;  /* 0x0000005f0400720c */ /* 0x000fe400037a6670 */
[C---:B------:R-:W-:Y:S02]  /*0850*/  IADD3 R6, R0.reuse, 0x28, RZ ;  /* 0x0000002800067810 */ /* 0x040fe40007ffe0ff */
[C---:B------:R-:W-:Y:S02]  /*0860*/  IADD3 R2, P0, R5.reuse, R8, RZ ;  /* 0x0000000805027210 */ /* 0x040fe40007f1e0ff */
[----:B------:R-:W-:Y:S02]  /*0870*/  IADD3 R8, R0, 0x20, RZ ;  /* 0x0000002000087810 */ /* 0x000fe40007ffe0ff */
[----:B------:R-:W-:-:S02]  /*0880*/  LEA.HI.X.SX32 R5, R5, R9, 0x1, P0 ;  /* 0x0000000905057211 */ /* 0x000fc400000f0eff */
[----:B------:R-:W-:Y:S02]  /*0890*/  LEA R14, P0, R2, c[0x0][0x1d8], 0x2 ;  /* 0x00007600020e7a11 */ /* 0x000fe400078010ff */
[-C--:B------:R-:W-:Y:S02]  /*08a0*/  ISETP.GE.AND P4, PT, R8, R95.reuse, PT ;  /* 0x0000005f0800720c */ /* 0x080fe40003f86270 */
        /* <DEDUP_REMOVED lines=53> */
.L_x_7441:
        /* <DEDUP_REMOVED lines=92> */
.L_x_7442:
        /* <DEDUP_REMOVED lines=15> */
.L_x_7444:
        /* <DEDUP_REMOVED lines=50> */
.L_x_7443:
        /* <DEDUP_REMOVED lines=38> */
[C---:B------:R-:W-:Y:S01]  /*1830*/  IADD3.X R19, R13.reuse, R4, RZ, P2, !PT ;  /* 0x000000040d137210 */ /* 0x040fe200017fe4ff */
[----:B------:R-:W-:Y:S01]  /*1840*/  IMAD.X R23, R13, 0x1, R0, P3 ;  /* 0x000000010d177824 */ /* 0x000fe200018e0600 */
[----:B------:R-:W-:Y:S01]  /*1850*/  ISETP.GE.AND P2, PT, R15, R171, PT ;  /* 0x000000ab0f00720c */ /* 0x000fe20003f46270 */
[----:B------:R-:W-:Y:S01]  /*1860*/  IMAD.X R21, R13, 0x1, R12, P1 ;  /* 0x000000010d157824 */ /* 0x000fe200008e060c */
[C---:B------:R-:W-:Y:S01]  /*1870*/  IADD3 R13, R16.reuse, 0x20, RZ ;  /* 0x00000020100d7810 */ /* 0x040fe20007ffe0ff */
[C---:B------:R-:W-:Y:S01]  /*1880*/  IMAD.WIDE.U32 R22, R16.reuse, c[0x0][0x198], R22 ;  /* 0x0000660010167a25 */ /* 0x040fe200078e0016 */
[----:B------:R-:W-:-:S02]  /*1890*/  IADD3 R106, P1, R16, R11, RZ ;  /* 0x0000000b106a7210 */ /* 0x000fc40007f3e0ff */
[-C--:B------:R-:W-:Y:S01]  /*18a0*/  ISETP.GE.AND P5, PT, R13, R171.reuse, PT ;  /* 0x000000ab0d00720c */ /* 0x080fe20003fa6270 */
[----:B------:R-:W-:Y:S01]  /*18b0*/  IMAD.WIDE.U32 R26, R26, c[0x0][0x1a8], R20 ;  /* 0x00006a001a1a7a25 */ /* 0x000fe200078e0014 */
[----:B------:R-:W-:Y:S02]  /*18c0*/  IADD3 R11, R16, 0x30, RZ ;  /* 0x00000030100b7810 */ /* 0x000fe40007ffe0ff */
[----:B------:R-:W-:Y:S01]  /*18d0*/  LEA.HI R2, R9, R6, RZ, 0x6 ;  /* 0x0000000609027211 */ /* 0x000fe200078f30ff */
[----:B------:R-:W-:Y:S01]  /*18e0*/  IMAD.X R0, R17, 0x1, R7, P1 ;  /* 0x0000000111007824 */ /* 0x000fe200008e0607 */
[----:B------:R-:W-:Y:S01]  /*18f0*/  ISETP.GE.AND P4, PT, R11, R171, PT ;  /* 0x000000ab0b00720c */ /* 0x000fe20003f86270 */
[----:B------:R-:W-:Y:S01]  /*1900*/  IMAD.MOV.U32 R102, RZ, RZ, R22 ;  /* 0x000000ffff667224 */ /* 0x000fe200078e0016 */
[----:B------:R-:W-:Y:S01]  /*1910*/  @!P2 IADD3 R22, P1, R32, 0x10, RZ ;  /* 0x000000102016a810 */ /* 0x000fe20007f3e0ff */
[----:B------:R-:W-:Y:S01]  /*1920*/  IMAD.IADD R29, R27, 0x1, R28 ;  /* 0x000000011b1d7824 */ /* 0x000fe200078e021c */
[----:B------:R-:W-:Y:S01]  /*1930*/  @!P2 MOV R30, R26 ;  /* 0x0000001a001ea202 */ /* 0x000fe20000000f00 */
[----:B------:R-:W-:-:S02]  /*1940*/  @!P6 IMAD R4, R33, c[0x0][0x190], RZ ;  /* 0x000064002104ea24 */ /* 0x000fc400078e02ff */
[C---:B------:R-:W-:Y:S01]  /*1950*/  @!P5 IADD3 R20, P3, R32.reuse, 0x20, RZ ;  /* 0x000000202014d810 */ /* 0x040fe20007f7e0ff */
[--C-:B------:R-:W-:Y:S02]  /*1960*/  @!P2 IMAD.X R17, RZ, RZ, R33.reuse, P1 ;  /* 0x000000ffff11a224 */ /* 0x100fe400008e0621 */
[----:B------:R-:W-:Y:S02]  /*1970*/  @!P6 IMAD.MOV.U32 R28, RZ, RZ, R26 ;  /* 0x000000ffff1ce224 */ /* 0x000fe400078e001a */
[----:B------:R-:W-:Y:S01]  /*1980*/  @!P5 IMAD.X R3, RZ, RZ, R33, P3 ;  /* 0x000000ffff03d224 */ /* 0x000fe200018e0621 */
[----:B------:R-:W-:Y:S01]  /*1990*/  @!P4 IADD3 R14, P1, R32, 0x30, RZ ;  /* 0x00000030200ec810 */ /* 0x000fe20007f3e0ff */
[----:B------:R-:W-:Y:S02]  /*19a0*/  IMAD.SHL.U32 R2, R2, 0x8, RZ ;  /* 0x0000000802027824 */ /* 0x000fe400078e00ff */
[----:B------:R-:W-:Y:S02]  /*19b0*/  IMAD R103, R16, c[0x0][0x19c], R103 ;  /* 0x0000670010677a24 */ /* 0x000fe400078e0267 */
[--C-:B------:R-:W-:Y:S01]  /*19c0*/  @!P2 IMAD.MOV.U32 R31, RZ, RZ, R29.reuse ;  /* 0x000000ffff1fa224 */ /* 0x100fe200078e001d */
[----:B------:R-:W-:Y:S01]  /*19d0*/  LOP3.LUT R179, R179, 0xfffffe00, R2, 0xf8, !PT ;  /* 0xfffffe00b3b37812 */ /* 0x000fe200078ef802 */
[--C-:B------:R-:W-:Y:S01]  /*19e0*/  @!P5 IMAD.MOV.U32 R25, RZ, RZ, R29.reuse ;  /* 0x000000ffff19d224 */ /* 0x100fe200078e001d */
[----:B------:R-:W-:Y:S01]  /*19f0*/  IADD3 R103, R23, R103, RZ ;  /* 0x0000006717677210 */ /* 0x000fe20007ffe0ff */
[----:B------:R-:W-:Y:S01]  /*1a00*/  @!P4 IMAD.MOV.U32 R27, RZ, RZ, R29 ;  /* 0x000000ffff1bc224 */ /* 0x000fe200078e001d */
[----:B------:R-:W-:Y:S01]  /*1a10*/  SHF.L.U32 R179, R179, 0x1, RZ ;  /* 0x00000001b3b37819 */ /* 0x000fe200000006ff */
[----:B------:R-:W-:-:S02]  /*1a20*/  @!P5 IMAD R3, R3, c[0x0][0x190], RZ ;  /* 0x000064000303da24 */ /* 0x000fc400078e02ff */
[----:B------:R-:W-:Y:S02]  /*1a30*/  @!P5 IMAD.MOV.U32 R24, RZ, RZ, R26 ;  /* 0x000000ffff18d224 */ /* 0x000fe400078e001a */
[C---:B------:R-:W-:Y:S02]  /*1a40*/  @!P6 IMAD R4, R32.reuse, c[0x0][0x194], R4 ;  /* 0x000065002004ea24 */ /* 0x040fe400078e0204 */
[----:B------:R-:W-:Y:S02]  /*1a50*/  @!P2 IMAD R17, R17, c[0x0][0x190], RZ ;  /* 0x000064001111aa24 */ /* 0x000fe400078e02ff */
[----:B------:R-:W-:-:S04]  /*1a60*/  @!P6 IMAD.WIDE.U32 R28, R32, c[0x0][0x190], R28 ;  /* 0x00006400201cea25 */ /* 0x000fc800078e001c */
[----:B------:R-:W-:Y:S01]  /*1a70*/  @!P5 IMAD R2, R20, c[0x0][0x194], R3 ;  /* 0x000065001402da24 */ /* 0x000fe200078e0203 */
[----:B------:R-:W-:Y:S01]  /*1a80*/  @!P6 IADD3 R4, R29, R4, RZ ;  /* 0x000000041d04e210 */ /* 0x000fe20007ffe0ff */
[----:B------:R-:W-:Y:S02]  /*1a90*/  @!P4 IMAD.X R7, RZ, RZ, R33, P1 ;  /* 0x000000ffff07c224 */ /* 0x000fe400008e0621 */
[----:B------:R-:W-:Y:S02]  /*1aa0*/  @!P2 IMAD R12, R22, c[0x0][0x194], R17 ;  /* 0x00006500160caa24 */ /* 0x000fe400078e0211 */
[----:B------:R-:W-:Y:S01]  /*1ab0*/  @!P5 IMAD.WIDE.U32 R20, R20, c[0x0][0x190], R24 ;  /* 0x000064001414da25 */ /* 0x000fe200078e0018 */
[----:B------:R-:W-:-:S03]  /*1ac0*/  @!P6 LEA R24, P1, R28, c[0x0][0x160], 0x1 ;  /* 0x000058001c18ea11 */ /* 0x000fc600078208ff */
[----:B------:R-:W-:Y:S01]  /*1ad0*/  @!P2 IMAD.WIDE.U32 R22, R22, c[0x0][0x190], R30 ;  /* 0x000064001616aa25 */ /* 0x000fe200078e001e */
[----:B------:R-:W-:Y:S02]  /*1ae0*/  @!P6 LEA.HI.X R25, R28, c[0x0][0x164], R4, 0x1, P1 ;  /* 0x000059001c19ea11 */ /* 0x000fe400008f0c04 */
[----:B------:R-:W-:Y:S01]  /*1af0*/  @!P5 LEA R28, P1, R20, c[0x0][0x160], 0x1 ;  /* 0x00005800141cda11 */ /* 0x000fe200078208ff */
[----:B------:R-:W-:Y:S01]  /*1b00*/  IMAD.SHL.U32 R3, R177, 0x40, RZ ;  /* 0x00000040b1037824 */ /* 0x000fe200078e00ff */
[----:B------:R-:W-:Y:S01]  /*1b10*/  @!P2 LEA R30, P3, R22, c[0x0][0x160], 0x1 ;  /* 0x00005800161eaa11 */ /* 0x000fe200078608ff */
[----:B------:R-:W-:Y:S01]  /*1b20*/  @!P2 IMAD.IADD R12, R23, 0x1, R12 ;  /* 0x00000001170ca824 */ /* 0x000fe200078e020c */
[----:B------:R-:W-:Y:S01]  /*1b30*/  @!PT LDS RZ, [RZ] ;  /* 0x00000000fffff984 */ /* 0x000fe20000000800 */
[----:B------:R-:W-:Y:S01]  /*1b40*/  @!PT LDS RZ, [RZ] ;  /* 0x00000000fffff984 */ /* 0x000fe20000000800 */
[----:B------:R-:W-:Y:S01]  /*1b50*/  @!PT LDS RZ, [RZ] ;  /* 0x00000000fffff984 */ /* 0x000fe20000000800 */
[----:B------:R1:W-:Y:S01]  /*1b60*/  @!P6 LDGSTS.E.BYPASS.LTC128B.128 [R179], [R24.64] ;  /* 0x0000000018b3efae */ /* 0x0003e2000b901d44 */
[----:B------:R-:W-:Y:S02]  /*1b70*/  IMAD.IADD R4, R92, 0x1, -R3 ;  /* 0x000000015c047824 */ /* 0x000fe400078e0a03 */
[----:B------:R-:W-:Y:S01]  /*1b80*/  @!P4 IMAD R7, R7, c[0x0][0x190], RZ ;  /* 0x000064000707ca24 */ /* 0x000fe200078e02ff */
[----:B------:R-:W-:Y:S01]  /*1b90*/  @!P2 LEA.HI.X R31, R22, c[0x0][0x164], R12, 0x1, P3 ;  /* 0x00005900161faa11 */ /* 0x000fe200018f0c0c */
[----:B------:R-:W-:Y:S01]  /*1ba0*/  @!P5 IMAD.IADD R17, R21, 0x1, R2 ;  /* 0x000000011511d824 */ /* 0x000fe200078e0202 */
[----:B------:R-:W-:Y:S01]  /*1bb0*/  ISETP.GE.AND P3, PT, R15, R4, PT ;  /* 0x000000040f00720c */ /* 0x000fe20003f66270 */
[C---:B------:R-:W-:Y:S01]  /*1bc0*/  @!P4 IMAD R7, R14.reuse, c[0x0][0x194], R7 ;  /* 0x000065000e07ca24 */ /* 0x040fe200078e0207 */
[----:B------:R1:W-:Y:S01]  /*1bd0*/  @!P6 LDGSTS.E.BYPASS.LTC128B.128 [R179+0x2000], [R24.64+0x80] ;  /* 0x0200008018b3efae */ /* 0x0003e2000b901d44 */
[----:B------:R-:W-:Y:S01]  /*1be0*/  @!P4 IMAD.WIDE.U32 R26, R14, c[0x0][0x190], R26 ;  /* 0x000064000e1aca25 */ /* 0x000fe200078e001a */
[----:B------:R-:W-:-:S02]  /*1bf0*/  @!P5 LEA.HI.X R29, R20, c[0x0][0x164], R17, 0x1, P1 ;  /* 0x00005900141dda11 */ /* 0x000fc400008f0c11 */
[----:B------:R2:W-:Y:S01]  /*1c00*/  @!P2 LDGSTS.E.BYPASS.LTC128B.128 [R179+0x800], [R30.64] ;  /* 0x008000001eb3afae */ /* 0x0005e2000b901d44 */
[----:B------:R-:W-:Y:S01]  /*1c10*/  IMAD.MOV.U32 R2, RZ, RZ, c[0x0][0x198] ;  /* 0x00006600ff027624 */ /* 0x000fe200078e00ff */
[----:B------:R-:W-:Y:S01]  /*1c20*/  ISETP.GE.AND P1, PT, R13, R4, PT ;  /* 0x000000040d00720c */ /* 0x000fe20003f26270 */
[----:B------:R-:W-:Y:S01]  /*1c30*/  @!P4 IMAD.IADD R17, R27, 0x1, R7 ;  /* 0x000000011b11c824 */ /* 0x000fe200078e0207 */
[----:B------:R2:W-:Y:S01]  /*1c40*/  @!P2 LDGSTS.E.BYPASS.LTC128B.128 [R179+0x2800], [R30.64+0x80] ;  /* 0x028000801eb3afae */ /* 0x0005e2000b901d44 */
[----:B------:R-:W-:Y:S01]  /*1c50*/  @!P4 LEA R20, P6, R26, c[0x0][0x160], 0x1 ;  /* 0x000058001a14ca11 */ /* 0x000fe200078c08ff */
[----:B------:R-:W-:Y:S01]  /*1c60*/  IMAD.MOV.U32 R7, RZ, RZ, c[0x0][0x19c] ;  /* 0x00006700ff077624 */ /* 0x000fe200078e00ff */
[----:B------:R-:W-:Y:S01]  /*1c70*/  @!P3 LEA R12, P2, R2, R102, 0x4 ;  /* 0x00000066020cb211 */ /* 0x000fe200078420ff */
[----:B------:R2:W-:Y:S01]  /*1c80*/  @!P5 LDGSTS.E.BYPASS.LTC128B.128 [R179+0x1000], [R28.64] ;  /* 0x010000001cb3dfae */ /* 0x0005e2000b901d44 */
[----:B------:R-:W-:Y:S01]  /*1c90*/  @!P4 LEA.HI.X R21, R26, c[0x0][0x164], R17, 0x1, P6 ;  /* 0x000059001a15ca11 */ /* 0x000fe200030f0c11 */
[C---:B------:R-:W-:Y:S01]  /*1ca0*/  IMAD.WIDE.U32 R26, R2.reuse, 0x20, RZ ;  /* 0x00000020021a7825 */ /* 0x040fe200078e00ff */
[----:B------:R-:W-:Y:S01]  /*1cb0*/  @!P3 LEA.HI.X R17, R2, R103, R7, 0x4, P2 ;  /* 0x000000670211b211 */ /* 0x000fe200010f2407 */
[----:B------:R2:W-:Y:S01]  /*1cc0*/  @!P5 LDGSTS.E.BYPASS.LTC128B.128 [R179+0x3000], [R28.64+0x80] ;  /* 0x030000801cb3dfae */ /* 0x0005e2000b901d44 */
[----:B------:R-:W-:Y:S01]  /*1cd0*/  @!P3 LEA R22, P2, R12, c[0x0][0x168], 0x1 ;  /* 0x00005a000c16ba11 */ /* 0x000fe200078408ff */
[----:B------:R-:W-:Y:S01]  /*1ce0*/  IMAD.WIDE.U32 R18, R10, c[0x0][0x1b8], R18 ;  /* 0x00006e000a127a25 */ /* 0x000fe200078e0012 */
[----:B------:R-:W-:Y:S01]  /*1cf0*/  ISETP.GE.AND P6, PT, R16, R4, PT ;  /* 0x000000041000720c */ /* 0x000fe20003fc6270 */
[----:B------:R3:W-:Y:S01]  /*1d00*/  @!P4 LDGSTS.E.BYPASS.LTC128B.128 [R179+0x1800], [R20.64] ;  /* 0x0180000014b3cfae */ /* 0x0007e2000b901d44 */
[----:B------:R-:W-:Y:S01]  /*1d10*/  @!P3 LEA.HI.X R23, R12, c[0x0][0x16c], R17, 0x1, P2 ;  /* 0x00005b000c17ba11 */ /* 0x000fe200010f0c11 */
[----:B------:R-:W-:Y:S01]  /*1d20*/  IMAD.SHL.U32 R12, R7, 0x20, RZ ;  /* 0x00000020070c7824 */ /* 0x000fe200078e00ff */
[----:B------:R-:W-:Y:S01]  /*1d30*/  @!P1 IADD3 R14, P2, R102, R26, RZ ;  /* 0x0000001a660e9210 */ /* 0x000fe20007f5e0ff */
[----:B------:R3:W-:Y:S01]  /*1d40*/  @!P4 LDGSTS.E.BYPASS.LTC128B.128 [R179+0x3800], [R20.64+0x80] ;  /* 0x0380008014b3cfae */ /* 0x0007e2000b901d44 */
[----:B------:R-:W-:-:S02]  /*1d50*/  ISETP.GE.AND P4, PT, R13, R4, PT ;  /* 0x000000040d00720c */ /* 0x000fc40003f86270 */
[----:B------:R-:W-:Y:S02]  /*1d60*/  @!P1 IADD3.X R17, R103, R27, R12, P2, !PT ;  /* 0x0000001b67119210 */ /* 0x000fe400017fe40c */
[C---:B-1----:R-:W-:Y:S02]  /*1d70*/  @!P1 LEA R24, P2, R14.reuse, c[0x0][0x168], 0x1 ;  /* 0x00005a000e189a11 */ /* 0x042fe400078408ff */
[----:B------:R-:W-:Y:S02]  /*1d80*/  LEA.HI R12, R9, R6, RZ, 0x4 ;  /* 0x00000006090c7211 */ /* 0x000fe400078f20ff */
[----:B------:R-:W-:Y:S01]  /*1d90*/  @!P1 LEA.HI.X R25, R14, c[0x0][0x16c], R17, 0x1, P2 ;  /* 0x00005b000e199a11 */ /* 0x000fe200010f0c11 */
[----:B------:R-:W-:Y:S01]  /*1da0*/  IMAD.SHL.U32 R17, R16, 0x8, RZ ;  /* 0x0000000810117824 */ /* 0x000fe200078e00ff */
[----:B------:R-:W-:Y:S02]  /*1db0*/  ISETP.GE.AND P2, PT, R11, R4, PT ;  /* 0x000000040b00720c */ /* 0x000fe40003f46270 */
[----:B------:R-:W-:-:S02]  /*1dc0*/  @!P6 LEA R26, P5, R102, c[0x0][0x168], 0x1 ;  /* 0x00005a00661aea11 */ /* 0x000fc400078a08ff */
[----:B------:R-:W-:Y:S02]  /*1dd0*/  SHF.R.S32.HI R13, RZ, 0x4, R12 ;  /* 0x00000004ff0d7819 */ /* 0x000fe4000001140c */
[--C-:B------:R-:W-:Y:S02]  /*1de0*/  @!P6 LEA.HI.X R27, R102, c[0x0][0x16c], R103.reuse, 0x1, P5 ;  /* 0x00005b00661bea11 */ /* 0x100fe400028f0c67 */
[----:B------:R-:W-:Y:S02]  /*1df0*/  LEA.HI R14, R13, R13, RZ, 0x1 ;  /* 0x0000000d0d0e7211 */ /* 0x000fe400078f08ff */
[----:B------:R-:W-:Y:S01]  /*1e00*/  ISETP.GE.AND P5, PT, R15, R4, PT ;  /* 0x000000040f00720c */ /* 0x000fe20003fa6270 */
[----:B------:R1:W-:Y:S01]  /*1e10*/  @!P6 LDGSTS.E.BYPASS.LTC128B.128 [R179+0x4000], [R26.64] ;  /* 0x040000001ab3efae */ /* 0x0003e2000b901d44 */
[----:B------:R-:W-:Y:S01]  /*1e20*/  IMAD R15, R8, c[0x0][0x1b8], RZ ;  /* 0x00006e00080f7a24 */ /* 0x000fe200078e02ff */
[----:B------:R-:W-:Y:S01]  /*1e30*/  LOP3.LUT R14, R14, 0xfffffffe, RZ, 0xc0, !PT ;  /* 0xfffffffe0e0e7812 */ /* 0x000fe200078ec0ff */
[----:B------:R-:W-:Y:S01]  /*1e40*/  @!P2 IMAD R7, R7, 0x30, RZ ;  /* 0x000000300707a824 */ /* 0x000fe200078e02ff */
[----:B------:R1:W-:Y:S01]  /*1e50*/  @!P6 LDGSTS.E.BYPASS.LTC128B.128 [R179+0x6000], [R26.64+0x80] ;  /* 0x060000801ab3efae */ /* 0x0003e2000b901d44 */
[----:B---3--:R-:W-:Y:S01]  /*1e60*/  @!P2 IMAD.WIDE.U32 R20, R2, 0x30, R102 ;  /* 0x000000300214a825 */ /* 0x008fe200078e0066 */
[----:B------:R-:W-:-:S02]  /*1e70*/  IADD3 R13, R13, -R14, RZ ;  /* 0x8000000e0d0d7210 */ /* 0x000fc40007ffe0ff */
[----:B------:R3:W-:Y:S01]  /*1e80*/  @!P3 LDGSTS.E.BYPASS.LTC128B.128 [R179+0x4800], [R22.64] ;  /* 0x0480000016b3bfae */ /* 0x0007e2000b901d44 */
[----:B------:R-:W-:Y:S01]  /*1e90*/  IMAD R15, R10, c[0x0][0x1bc], R15 ;  /* 0x00006f000a0f7a24 */ /* 0x000fe200078e020f */
[----:B------:R-:W-:Y:S02]  /*1ea0*/  @!P2 IADD3 R10, R21, R7, RZ ;  /* 0x00000007150aa210 */ /* 0x000fe40007ffe0ff */
[----:B------:R3:W-:Y:S01]  /*1eb0*/  @!P3 LDGSTS.E.BYPASS.LTC128B.128 [R179+0x6800], [R22.64+0x80] ;  /* 0x0680008016b3bfae */ /* 0x0007e2000b901d44 */
[----:B------:R-:W-:Y:S01]  /*1ec0*/  IMAD.IADD R19, R19, 0x1, R15 ;  /* 0x0000000113137824 */ /* 0x000fe200078e020f */
[-C--:B------:R-:W-:Y:S02]  /*1ed0*/  ISETP.GE.AND P3, PT, R11, R4.reuse, PT ;  /* 0x000000040b00720c */ /* 0x080fe40003f66270 */
[----:B------:R1:W-:Y:S01]  /*1ee0*/  @!P1 LDGSTS.E.BYPASS.LTC128B.128 [R179+0x5000], [R24.64] ;  /* 0x0500000018b39fae */ /* 0x0003e2000b901d44 */
[----:B------:R-:W-:Y:S02]  /*1ef0*/  LOP3.LUT R11, R12, 0xfffffff0, RZ, 0xc0, !PT ;  /* 0xfffffff00c0b7812 */ /* 0x000fe400078ec0ff */
[----:B------:R-:W-:Y:S01]  /*1f00*/  ISETP.GE.AND P6, PT, R16, R4, PT ;  /* 0x000000041000720c */ /* 0x000fe20003fc6270 */
[----:B------:R1:W-:Y:S01]  /*1f10*/  @!P1 LDGSTS.E.BYPASS.LTC128B.128 [R179+0x7000], [R24.64+0x80] ;  /* 0x0700008018b39fae */ /* 0x0003e2000b901d44 */
[----:B------:R-:W-:Y:S01]  /*1f20*/  @!P2 LEA R14, P1, R20, c[0x0][0x168], 0x1 ;  /* 0x00005a00140eaa11 */ /* 0x000fe200078208ff */
[----:B------:R-:W-:-:S02]  /*1f30*/  IMAD.IADD R11, R6, 0x1, -R11 ;  /* 0x00000001060b7824 */ /* 0x000fc400078e0a0b */
[----:B------:R-:W-:Y:S01]  /*1f40*/  IMAD.SHL.U32 R4, R5, 0x40, RZ ;  /* 0x0000004005047824 */ /* 0x000fe200078e00ff */
[----:B------:R-:W-:Y:S01]  /*1f50*/  @!P2 LEA.HI.X R15, R20, c[0x0][0x16c], R10, 0x1, P1 ;  /* 0x00005b00140faa11 */ /* 0x000fe200008f0c0a */
[----:B------:R-:W-:Y:S01]  /*1f60*/  @!P4 IMAD.MOV.U32 R10, RZ, RZ, c[0x0][0x1a4] ;  /* 0x00006900ff0ac624 */ /* 0x000fe200078e00ff */
[----:B------:R-:W-:Y:S02]  /*1f70*/  SHF.R.S32.HI R8, RZ, 0x1f, R11 ;  /* 0x0000001fff087819 */ /* 0x000fe4000001140b */
[----:B------:R-:W-:Y:S01]  /*1f80*/  LOP3.LUT R4, R4, 0x1c0, RZ, 0xc0, !PT ;  /* 0x000001c004047812 */ /* 0x000fe200078ec0ff */
[----:B------:R4:W-:Y:S01]  /*1f90*/  @!P2 LDGSTS.E.BYPASS.LTC128B.128 [R179+0x5800], [R14.64] ;  /* 0x058000000eb3afae */ /* 0x0009e2000b901d44 */
[----:B------:R-:W-:Y:S02]  /*1fa0*/  LEA.HI R8, R8, R11, RZ, 0x3 ;  /* 0x0000000b08087211 */ /* 0x000fe400078f18ff */
[----:B------:R-:W-:Y:S01]  /*1fb0*/  LOP3.LUT R17, R4, 0x8, R17, 0xf8, !PT ;  /* 0x0000000804117812 */ /* 0x000fe200078ef811 */
[----:B------:R4:W-:Y:S01]  /*1fc0*/  @!P2 LDGSTS.E.BYPASS.LTC128B.128 [R179+0x7800], [R14.64+0x80] ;  /* 0x078000800eb3afae */ /* 0x0009e2000b901d44 */
[C---:B------:R-:W-:Y:S01]  /*1fd0*/  LOP3.LUT R12, R8.reuse, 0xfffffff8, RZ, 0xc0, !PT ;  /* 0xfffffff8080c7812 */ /* 0x040fe200078ec0ff */
[----:B------:R-:W-:Y:S01]  /*1fe0*/  IMAD.SHL.U32 R93, R8, 0x40, RZ ;  /* 0x00000040085d7824 */ /* 0x000fe200078e00ff */
[----:B------:R-:W-:Y:S01]  /*1ff0*/  SHF.R.U32.HI R4, RZ, 0x3, R4 ;  /* 0x00000003ff047819 */ /* 0x000fe20000011604 */
[----:B------:R-:W0:Y:S02]  /*2000*/  LDGDEPBAR ;  /* 0x00000000000079af */ /* 0x000e240000000000 */
[----:B------:R-:W-:Y:S01]  /*2010*/  IMAD.IADD R7, R11, 0x1, -R12 ;  /* 0x000000010b077824 */ /* 0x000fe200078e0a0c */
[----:B------:R-:W-:Y:S01]  /*2020*/  LOP3.LUT R4, R17, R4, RZ, 0x3c, !PT ;  /* 0x0000000411047212 */ /* 0x000fe200078e3cff */
[----:B------:R-:W-:Y:S01]  /*2030*/  IMAD R11, R0, c[0x0][0x1a0], RZ ;  /* 0x00006800000b7a24 */ /* 0x000fe200078e02ff */
[----:B------:R-:W-:Y:S01]  /*2040*/  LOP3.LUT R93, R93, 0xfffffe00, RZ, 0xc0, !PT ;  /* 0xfffffe005d5d7812 */ /* 0x000fe200078ec0ff */
        /* <DEDUP_REMOVED lines=8> */
[----:B------:R-:W-:Y:S01]  /*20d0*/  MOV R0, 0x20 ;  /* 0x0000002000007802 */ /* 0x000fe20000000f00 */
[----:B------:R-:W-:Y:S01]  /*20e0*/  @!P3 IMAD.MOV.U32 R18, RZ, RZ, c[0x0][0x1a0] ;  /* 0x00006800ff12b624 */ /* 0x000fe200078e00ff */
[----:B------:R-:W-:Y:S01]  /*20f0*/  LEA.HI.X R173, R106, c[0x0][0x174], R104, 0x1, P1 ;  /* 0x00005d006aad7a11 */ /* 0x000fe200008f0c68 */
[----:B------:R-:W-:Y:S01]  /*2100*/  IMAD R9, R94, 0x400, R93 ;  /* 0x000004005e097824 */ /* 0x000fe200078e025d */
[----:B------:R-:W-:Y:S01]  /*2110*/  LOP3.LUT R11, R4, 0x8, R13, 0xf8, !PT ;  /* 0x00000008040b7812 */ /* 0x000fe200078ef80d */
[----:B------:R-:W-:-:S04]  /*2120*/  DEPBAR.LE SB0, 0x0 ;  /* 0x000080000000791a */ /* 0x000fc80000000000 */
[----:B------:R-:W-:Y:S01]  /*2130*/  BAR.SYNC.DEFER_BLOCKING 0x0 ;  /* 0x0000000000007b1d */ /* 0x000fe20000010000 */
[----:B----4-:R-:W-:Y:S01]  /*2140*/  IMAD.WIDE.U32 R14, R0, c[0x0][0x1a0], RZ ;  /* 0x00006800000e7a25 */ /* 0x010fe200078e00ff */
[----:B------:R-:W-:Y:S02]  /*2150*/  SHF.R.U32.HI R4, RZ, 0x3, R4 ;  /* 0x00000003ff047819 */ /* 0x000fe40000011604 */
[----:B------:R-:W-:Y:S01]  /*2160*/  @!P4 MOV R13, c[0x0][0x1a0] ;  /* 0x00006800000dca02 */ /* 0x000fe20000000f00 */
[----:B------:R-:W-:Y:S01]  /*2170*/  @!P3 IMAD.MOV.U32 R175, RZ, RZ, R173 ;  /* 0x000000ffffafb224 */ /* 0x000fe200078e00ad */
[----:B------:R-:W-:Y:S01]  /*2180*/  @!P5 IADD3 R16, P2, R174, R14, RZ ;  /* 0x0000000eae10d210 */ /* 0x000fe20007f5e0ff */
[----:B------:R-:W-:Y:S01]  /*2190*/  IMAD R12, R0, c[0x0][0x1a4], RZ ;  /* 0x00006900000c7a24 */ /* 0x000fe200078e02ff */
[----:B------:R-:W-:Y:S01]  /*21a0*/  LOP3.LUT R4, R11, R4, RZ, 0x3c, !PT ;  /* 0x000000040b047212 */ /* 0x000fe200078e3cff */
[----:B------:R-:W-:Y:S01]  /*21b0*/  @!P3 IMAD.WIDE.U32 R18, R18, 0x60, R174 ;  /* 0x000000601212b825 */ /* 0x000fe200078e00ae */
[----:B------:R-:W-:-:S02]  /*21c0*/  @!P6 MOV R175, R173 ;  /* 0x000000ad00afe202 */ /* 0x000fc40000000f00 */
[----:B------:R-:W-:Y:S01]  /*21d0*/  @!P4 LEA R14, P1, R13, R174, 0x6 ;  /* 0x000000ae0d0ec211 */ /* 0x000fe200078230ff */
[----:B------:R-:W-:Y:S01]  /*21e0*/  @!P3 IMAD.MOV.U32 R11, RZ, RZ, c[0x0][0x1a4] ;  /* 0x00006900ff0bb624 */ /* 0x000fe200078e00ff */
[----:B------:R-:W-:Y:S01]  /*21f0*/  @!P5 IADD3.X R17, R173, R15, R12, P2, !PT ;  /* 0x0000000fad11d210 */ /* 0x000fe200017fe40c */
[C---:B------:R-:W-:Y:S01]  /*2200*/  IMAD.IADD R170, R4.reuse, 0x1, R9 ;  /* 0x0000000104aa7824 */ /* 0x040fe200078e0209 */
[----:B------:R-:W-:Y:S01]  /*2210*/  @!P4 LEA.HI.X R15, R13, R173, R10, 0x6, P1 ;  /* 0x000000ad0d0fc211 */ /* 0x000fe200008f340a */
[----:B------:R-:W-:Y:S01]  /*2220*/  @!P3 IMAD R11, R11, 0x60, RZ ;  /* 0x000000600b0bb824 */ /* 0x000fe200078e02ff */
[----:B------:R-:W-:Y:S01]  /*2230*/  LOP3.LUT R164, R4, R93, RZ, 0xfc, !PT ;  /* 0x0000005d04a47212 */ /* 0x000fe200078efcff */
[----:B------:R-:W-:Y:S02]  /*2240*/  @!P3 IMAD.MOV.U32 R10, RZ, RZ, R18 ;  /* 0x000000ffff0ab224 */ /* 0x000fe400078e0012 */
[----:B------:R-:W-:Y:S02]  /*2250*/  @!P3 IMAD.IADD R11, R19, 0x1, R11 ;  /* 0x00000001130bb824 */ /* 0x000fe400078e020b */
[----:B------:R-:W-:Y:S01]  /*2260*/  IMAD.SHL.U32 R169, R169, 0x2, RZ ;  /* 0x00000002a9a97824 */ /* 0x000fe200078e00ff */
[----:B------:R-:W-:Y:S01]  /*2270*/  @P6 STS.128 [R179+0x8000], RZ ;  /* 0x008000ffb3006388 */ /* 0x000fe20000000c00 */
[----:B------:R-:W-:-:S03]  /*2280*/  IMAD.SHL.U32 R170, R170, 0x2, RZ ;  /* 0x00000002aaaa7824 */ /* 0x000fc600078e00ff */
[----:B------:R-:W-:Y:S01]  /*2290*/  @P6 STS.128 [R179+0xa000], RZ ;  /* 0x00a000ffb3006388 */ /* 0x000fe20000000c00 */
[C---:B------:R-:W-:Y:S02]  /*22a0*/  IADD3 R8, R169.reuse, 0x4000, RZ ;  /* 0x00004000a9087810 */ /* 0x040fe40007ffe0ff */
[----:B------:R-:W-:Y:S01]  /*22b0*/  IADD3 R167, R169, 0x4020, RZ ;  /* 0x00004020a9a77810 */ /* 0x000fe20007ffe0ff */
        /* <DEDUP_REMOVED lines=28> */
[----:B------:R-:W-:Y:S02]  /*2480*/  R2P PR, R7, 0x6 ;  /* 0x0000000607007804 */ /* 0x000fe40000000000 */
[----:B------:R-:W-:Y:S01]  /*2490*/  MOV R7, 0x10 ;  /* 0x0000001000077802 */ /* 0x000fe20000000f00 */
[----:B-1----:R-:W3:Y:S03]  /*24a0*/  LDSM.16.M88.4 R16, [R169+0x4000] ;  /* 0x00400000a910783b */ /* 0x002ee60000000200 */
[----:B------:R-:W-:Y:S01]  /*24b0*/  SEL R7, R7, 0xfffffff0, !P1 ;  /* 0xfffffff007077807 */ /* 0x000fe20004800000 */
[----:B------:R-:W1:Y:S01]  /*24c0*/  LDSM.16.M88.4 R44, [R169+0x4800] ;  /* 0x00480000a92c783b */ /* 0x000e620000000200 */
[----:B------:R-:W-:Y:S02]  /*24d0*/  LOP3.LUT P1, RZ, R5, 0x4, RZ, 0xc0, !PT ;  /* 0x0000000405ff7812 */ /* 0x000fe4000782c0ff */
[----:B------:R-:W-:Y:S01]  /*24e0*/  @P3 IADD3 R167, R8, -0x20, RZ ;  /* 0xffffffe008a73810 */ /* 0x000fe20007ffe0ff */
[----:B------:R-:W-:Y:S01]  /*24f0*/  IMAD R168, R7, 0x2, R170 ;  /* 0x0000000207a87824 */ /* 0x000fe200078e02aa */
[----:B------:R-:W-:Y:S01]  /*2500*/  LDSM.16.M88.4 R64, [R169+0x5000] ;  /* 0x00500000a940783b */ /* 0x000fe20000000200 */
[----:B------:R-:W-:-:S02]  /*2510*/  SEL R5, R0, 0xffffffe0, !P2 ;  /* 0xffffffe000057807 */ /* 0x000fc40005000000 */
[----:B------:R-:W-:Y:S01]  /*2520*/  SEL R0, R0, 0xffffffe0, !P1 ;  /* 0xffffffe000007807 */ /* 0x000fe20004800000 */
[----:B------:R-:W-:Y:S01]  /*2530*/  LDSM.16.M88.4 R52, [R167] ;  /* 0x00000000a734783b */ /* 0x000fe20000000200 */
[----:B------:R-:W-:Y:S01]  /*2540*/  ISETP.GT.AND P2, PT, R177, R172, PT ;  /* 0x000000acb100720c */ /* 0x000fe20003f44270 */
[C---:B------:R-:W-:Y:S01]  /*2550*/  IMAD R166, R5.reuse, 0x2, R170 ;  /* 0x0000000205a67824 */ /* 0x040fe200078e02aa */
[C---:B------:R-:W-:Y:S01]  /*2560*/  LEA R156, R0.reuse, R167, 0x1 ;  /* 0x000000a7009c7211 */ /* 0x040fe200078e08ff */
[----:B------:R-:W-:Y:S01]  /*2570*/  IMAD R163, R0, 0x2, R169 ;  /* 0x0000000200a37824 */ /* 0x000fe200078e02a9 */
[----:B------:R-:W-:Y:S01]  /*2580*/  LDSM.16.M88.4 R36, [R169+0x5800] ;  /* 0x00580000a924783b */ /* 0x000fe20000000200 */
[----:B------:R-:W-:Y:S01]  /*2590*/  IMAD R165, R5, 0x2, R168 ;  /* 0x0000000205a57824 */ /* 0x000fe200078e02a8 */
[C---:B------:R-:W-:Y:S02]  /*25a0*/  IADD3 R159, R167.reuse, 0x800, RZ ;  /* 0x00000800a79f7810 */ /* 0x040fe40007ffe0ff */
[----:B--2---:R-:W2:Y:S01]  /*25b0*/  LDSM.16.M88.4 R8, [R168] ;  /* 0x00000000a808783b */ /* 0x004ea20000000200 */
[----:B------:R-:W-:-:S02]  /*25c0*/  IADD3 R158, R167, 0x1000, RZ ;  /* 0x00001000a79e7810 */ /* 0x000fc40007ffe0ff */
[C---:B------:R-:W-:Y:S01]  /*25d0*/  IADD3 R157, R167.reuse, 0x1800, RZ ;  /* 0x00001800a79d7810 */ /* 0x040fe20007ffe0ff */
[----:B------:R-:W-:Y:S01]  /*25e0*/  LDSM.16.M88.4 R56, [R166] ;  /* 0x00000000a638783b */ /* 0x000fe20000000200 */
[C---:B------:R-:W-:Y:S02]  /*25f0*/  @!P2 LEA R182, P1, R102.reuse, c[0x0][0x168], 0x1 ;  /* 0x00005a0066b6aa11 */ /* 0x040fe400078208ff */
[C---:B------:R-:W-:Y:S01]  /*2600*/  IADD3 R155, R167.reuse, 0x2000, RZ ;  /* 0x00002000a79b7810 */ /* 0x040fe20007ffe0ff */
[----:B------:R-:W4:Y:S01]  /*2610*/  LDSM.16.M88.4 R12, [R163+0x4000] ;  /* 0x00400000a30c783b */ /* 0x000f220000000200 */
[----:B------:R-:W-:Y:S02]  /*2620*/  @!P2 LEA.HI.X R183, R102, c[0x0][0x16c], R103, 0x1, P1 ;  /* 0x00005b0066b7aa11 */ /* 0x000fe400008f0c67 */
[C---:B------:R-:W-:Y:S01]  /*2630*/  IADD3 R154, R167.reuse, 0x2800, RZ ;  /* 0x00002800a79a7810 */ /* 0x040fe20007ffe0ff */
[----:B------:R-:W4:Y:S01]  /*2640*/  LDSM.16.M88.4 R28, [R167+0x800] ;  /* 0x00080000a71c783b */ /* 0x000f220000000200 */
[----:B------:R-:W-:-:S02]  /*2650*/  IADD3 R153, R167, 0x3000, RZ ;  /* 0x00003000a7997810 */ /* 0x000fc40007ffe0ff */
[----:B------:R-:W-:Y:S01]  /*2660*/  IADD3 R152, R167, 0x3800, RZ ;  /* 0x00003800a7987810 */ /* 0x000fe20007ffe0ff */
[----:B------:R-:W4:Y:S01]  /*2670*/  LDSM.16.M88.4 R24, [R167+0x1000] ;  /* 0x00100000a718783b */ /* 0x000f220000000200 */
[C---:B---3--:R-:W-:Y:S03]  /*2680*/  HMMA.16816.F32.BF16 R20, R40.reuse, R16, RZ ;  /* 0x000000102814723c */ /* 0x048fe600000418ff */
[----:B------:R-:W-:Y:S04]  /*2690*/  LDSM.16.M88.4 R80, [R165] ;  /* 0x00000000a550783b */ /* 0x000fe80000000200 */
[----:B------:R-:W3:Y:S01]  /*26a0*/  LDSM.16.M88.4 R72, [R156] ;  /* 0x000000009c48783b */ /* 0x000ee20000000200 */
[C---:B------:R-:W-:Y:S03]  /*26b0*/  HMMA.16816.F32.BF16 R16, R40.reuse, R18, RZ ;  /* 0x000000122810723c */ /* 0x040fe600000418ff */
[----:B------:R-:W3:Y:S04]  /*26c0*/  LDSM.16.M88.4 R48, [R167+0x1800] ;  /* 0x00180000a730783b */ /* 0x000ee80000000200 */
[----:B------:R-:W-:Y:S01]  /*26d0*/  LDSM.16.M88.4 R88, [R156+0x800] ;  /* 0x000800009c58783b */ /* 0x000fe20000000200 */
[----:B-1----:R-:W-:Y:S03]  /*26e0*/  HMMA.16816.F32.BF16 R32, R40, R44, RZ ;  /* 0x0000002c2820723c */ /* 0x002fe600000418ff */
[----:B------:R-:W-:Y:S04]  /*26f0*/  LDSM.16.M88.4 R76, [R156+0x1000] ;  /* 0x001000009c4c783b */ /* 0x000fe80000000200 */
[----:B------:R-:W-:Y:S01]  /*2700*/  LDSM.16.M88.4 R84, [R169+0x6800] ;  /* 0x00680000a954783b */ /* 0x000fe20000000200 */
[C---:B--2---:R-:W-:Y:S03]  /*2710*/  HMMA.16816.F32.BF16 R20, R8.reuse, R52, R20 ;  /* 0x000000340814723c */ /* 0x044fe60000041814 */
[----:B------:R-:W0:Y:S05]  /*2720*/  LDGDEPBAR ;  /* 0x00000000000079af */ /* 0x000e2a0000000000 */
[----:B------:R-:W-:Y:S01]  /*2730*/  HMMA.16816.F32.BF16 R16, R8, R54, R16 ;  /* 0x000000360810723c */ /* 0x000fe20000041810 */
[----:B------:R-:W-:Y:S07]  /*2740*/  LDSM.16.M88.4 R52, [R170+0x2000] ;  /* 0x00200000aa34783b */ /* 0x000fee0000000200 */
[C---:B------:R-:W-:Y:S08]  /*2750*/  HMMA.16816.F32.BF16 R68, R40.reuse, R64, RZ ;  /* 0x000000402844723c */ /* 0x040ff000000418ff */
[C---:B------:R-:W-:Y:S08]  /*2760*/  HMMA.16816.F32.BF16 R44, R40.reuse, R46, RZ ;  /* 0x0000002e282c723c */ /* 0x040ff000000418ff */
[----:B------:R-:W-:Y:S08]  /*2770*/  HMMA.16816.F32.BF16 R64, R40, R66, RZ ;  /* 0x000000422840723c */ /* 0x000ff000000418ff */
[----:B----4-:R-:W-:Y:S08]  /*2780*/  HMMA.16816.F32.BF16 R20, R56, R12, R20 ;  /* 0x0000000c3814723c */ /* 0x010ff00000041814 */
[----:B------:R-:W-:Y:S08]  /*2790*/  HMMA.16816.F32.BF16 R60, R40, R36, RZ ;  /* 0x00000024283c723c */ /* 0x000ff000000418ff */
[----:B------:R-:W-:Y:S01]  /*27a0*/  HMMA.16816.F32.BF16 R16, R56, R14, R16 ;  /* 0x0000000e3810723c */ /* 0x000fe20000041810 */
[----:B------:R-:W-:Y:S07]  /*27b0*/  LDSM.16.M88.4 R12, [R163+0x5800] ;  /* 0x00580000a30c783b */ /* 0x000fee0000000200 */
[----:B------:R-:W-:Y:S01]  /*27c0*/  HMMA.16816.F32.BF16 R40, R40, R38, RZ ;  /* 0x000000262828723c */ /* 0x000fe200000418ff */
[----:B------:R-:W1:Y:S07]  /*27d0*/  LDSM.16.M88.4 R36, [R169+0x6000] ;  /* 0x00600000a924783b */ /* 0x000e6e0000000200 */
[C---:B------:R-:W-:Y:S08]  /*27e0*/  HMMA.16816.F32.BF16 R32, R8.reuse, R28, R32 ;  /* 0x0000001c0820723c */ /* 0x040ff00000041820 */
[C---:B------:R-:W-:Y:S01]  /*27f0*/  HMMA.16816.F32.BF16 R44, R8.reuse, R30, R44 ;  /* 0x0000001e082c723c */ /* 0x040fe2000004182c */
[----:B------:R-:W2:Y:S07]  /*2800*/  LDSM.16.M88.4 R28, [R163+0x4800] ;  /* 0x00480000a31c783b */ /* 0x000eae0000000200 */
[C---:B------:R-:W-:Y:S08]  /*2810*/  HMMA.16816.F32.BF16 R68, R8.reuse, R24, R68 ;  /* 0x000000180844723c */ /* 0x040ff00000041844 */
[----:B------:R-:W-:Y:S01]  /*2820*/  HMMA.16816.F32.BF16 R64, R8, R26, R64 ;  /* 0x0000001a0840723c */ /* 0x000fe20000041840 */
[----:B------:R-:W4:Y:S07]  /*2830*/  LDSM.16.M88.4 R24, [R163+0x5000] ;  /* 0x00500000a318783b */ /* 0x000f2e0000000200 */
[----:B---3--:R-:W-:Y:S08]  /*2840*/  HMMA.16816.F32.BF16 R20, R80, R72, R20 ;  /* 0x000000485014723c */ /* 0x008ff00000041814 */
[----:B------:R-:W-:Y:S08]  /*2850*/  HMMA.16816.F32.BF16 R60, R8, R48, R60 ;  /* 0x00000030083c723c */ /* 0x000ff0000004183c */
[----:B------:R-:W-:Y:S01]  /*2860*/  HMMA.16816.F32.BF16 R16, R80, R74, R16 ;  /* 0x0000004a5010723c */ /* 0x000fe20000041810 */
[----:B------:R-:W-:Y:S07]  /*2870*/  LDSM.16.M88.4 R72, [R156+0x1800] ;  /* 0x001800009c48783b */ /* 0x000fee0000000200 */
[----:B------:R-:W-:Y:S01]  /*2880*/  HMMA.16816.F32.BF16 R8, R8, R50, R40 ;  /* 0x000000320808723c */ /* 0x000fe20000041828 */
[----:B------:R-:W-:Y:S04]  /*2890*/  LDSM.16.M88.4 R40, [R168+0x2000] ;  /* 0x00200000a828783b */ /* 0x000fe80000000200 */
[----:B------:R-:W3:Y:S03]  /*28a0*/  LDSM.16.M88.4 R48, [R167+0x2000] ;  /* 0x00200000a730783b */ /* 0x000ee60000000200 */
[C---:B-1----:R-:W-:Y:S08]  /*28b0*/  HMMA.16816.F32.BF16 R20, R52.reuse, R36, R20 ;  /* 0x000000243414723c */ /* 0x042ff00000041814 */
[----:B------:R-:W-:Y:S01]  /*28c0*/  HMMA.16816.F32.BF16 R16, R52, R38, R16 ;  /* 0x000000263410723c */ /* 0x000fe20000041810 */
[----:B------:R-:W-:Y:S07]  /*28d0*/  LDSM.16.M88.4 R36, [R167+0x2800] ;  /* 0x00280000a724783b */ /* 0x000fee0000000200 */
[C---:B--2---:R-:W-:Y:S08]  /*28e0*/  HMMA.16816.F32.BF16 R32, R56.reuse, R28, R32 ;  /* 0x0000001c3820723c */ /* 0x044ff00000041820 */
[C---:B------:R-:W-:Y:S01]  /*28f0*/  HMMA.16816.F32.BF16 R44, R56.reuse, R30, R44 ;  /* 0x0000001e382c723c */ /* 0x040fe2000004182c */
[----:B------:R-:W-:Y:S07]  /*2900*/  LDSM.16.M88.4 R28, [R166+0x2000] ;  /* 0x00200000a61c783b */ /* 0x000fee0000000200 */
[C---:B----4-:R-:W-:Y:S08]  /*2910*/  HMMA.16816.F32.BF16 R68, R56.reuse, R24, R68 ;  /* 0x000000183844723c */ /* 0x050ff00000041844 */
[----:B------:R-:W-:Y:S01]  /*2920*/  HMMA.16816.F32.BF16 R64, R56, R26, R64 ;  /* 0x0000001a3840723c */ /* 0x000fe20000041840 */
[----:B------:R-:W1:Y:S07]  /*2930*/  LDSM.16.M88.4 R24, [R163+0x6000] ;  /* 0x00600000a318783b */ /* 0x000e6e0000000200 */
[----:B---3--:R-:W-:Y:S08]  /*2940*/  HMMA.16816.F32.BF16 R20, R40, R48, R20 ;  /* 0x000000302814723c */ /* 0x008ff00000041814 */
[----:B------:R-:W-:Y:S08]  /*2950*/  HMMA.16816.F32.BF16 R60, R56, R12, R60 ;  /* 0x0000000c383c723c */ /* 0x000ff0000004183c */
[----:B------:R-:W-:Y:S01]  /*2960*/  HMMA.16816.F32.BF16 R16, R40, R50, R16 ;  /* 0x000000322810723c */ /* 0x000fe20000041810 */
[----:B------:R-:W2:Y:S07]  /*2970*/  LDSM.16.M88.4 R48, [R169+0x7000] ;  /* 0x00700000a930783b */ /* 0x000eae0000000200 */
[----:B------:R-:W-:Y:S01]  /*2980*/  HMMA.16816.F32.BF16 R56, R56, R14, R8 ;  /* 0x0000000e3838723c */ /* 0x000fe20000041808 */
[----:B------:R-:W-:Y:S04]  /*2990*/  LDSM.16.M88.4 R12, [R165+0x2000] ;  /* 0x00200000a50c783b */ /* 0x000fe80000000200 */
[----:B------:R-:W3:Y:S03]  /*29a0*/  LDSM.16.M88.4 R8, [R156+0x2000] ;  /* 0x002000009c08783b */ /* 0x000ee60000000200 */
[C---:B------:R-:W-:Y:S08]  /*29b0*/  HMMA.16816.F32.BF16 R32, R80.reuse, R88, R32 ;  /* 0x000000585020723c */ /* 0x040ff00000041820 */
[C---:B------:R-:W-:Y:S08]  /*29c0*/  HMMA.16816.F32.BF16 R44, R80.reuse, R90, R44 ;  /* 0x0000005a502c723c */ /* 0x040ff0000004182c */
[----:B------:R-:W-:Y:S01]  /*29d0*/  HMMA.16816.F32.BF16 R88, R80, R76, R68 ;  /* 0x0000004c5058723c */ /* 0x000fe20000041844 */
[----:B------:R-:W-:Y:S07]  /*29e0*/  LDSM.16.M88.4 R68, [R163+0x6800] ;  /* 0x00680000a344783b */ /* 0x000fee0000000200 */
[C---:B-1----:R-:W-:Y:S08]  /*29f0*/  HMMA.16816.F32.BF16 R20, R28.reuse, R24, R20 ;  /* 0x000000181c14723c */ /* 0x042ff00000041814 */
[----:B------:R-:W-:Y:S01]  /*2a00*/  HMMA.16816.F32.BF16 R16, R28, R26, R16 ;  /* 0x0000001a1c10723c */ /* 0x000fe20000041810 */
[----:B------:R-:W1:Y:S07]  /*2a10*/  LDSM.16.M88.4 R24, [R167+0x3000] ;  /* 0x00300000a718783b */ /* 0x000e6e0000000200 */
[----:B------:R-:W-:Y:S01]  /*2a20*/  HMMA.16816.F32.BF16 R64, R80, R78, R64 ;  /* 0x0000004e5040723c */ /* 0x000fe20000041840 */
[----:B------:R-:W4:Y:S07]  /*2a30*/  LDSM.16.M88.4 R76, [R169+0x7800] ;  /* 0x00780000a94c783b */ /* 0x000f2e0000000200 */
[----:B--2---:R-:W-:Y:S08]  /*2a40*/  HMMA.16816.F32.BF16 R88, R52, R48, R88 ;  /* 0x000000303458723c */ /* 0x004ff00000041858 */
[----:B---3--:R-:W-:Y:S08]  /*2a50*/  HMMA.16816.F32.BF16 R20, R12, R8, R20 ;  /* 0x000000080c14723c */ /* 0x008ff00000041814 */
[C---:B------:R-:W-:Y:S08]  /*2a60*/  HMMA.16816.F32.BF16 R60, R80.reuse, R72, R60 ;  /* 0x00000048503c723c */ /* 0x040ff0000004183c */
[----:B------:R-:W-:Y:S01]  /*2a70*/  HMMA.16816.F32.BF16 R72, R80, R74, R56 ;  /* 0x0000004a5048723c */ /* 0x000fe20000041838 */
[----:B------:R-:W-:Y:S07]  /*2a80*/  LDSM.16.M88.4 R56, [R156+0x2800] ;  /* 0x002800009c38783b */ /* 0x000fee0000000200 */
[----:B------:R-:W-:Y:S01]  /*2a90*/  HMMA.16816.F32.BF16 R64, R52, R50, R64 ;  /* 0x000000323440723c */ /* 0x000fe20000041840 */
[----:B------:R-:W-:-:S02]  /*2aa0*/  FMUL.FTZ R48, R20, c[0x0][0x2ec] ;  /* 0x0000bb0014307a20 */ /* 0x000fc40000410000 */
[----:B------:R-:W-:-:S04]  /*2ab0*/  FMUL.FTZ R49, R21, c[0x0][0x2ec] ;  /* 0x0000bb0015317a20 */ /* 0x000fc80000410000 */
[----:B------:R-:W2:Y:S01]  /*2ac0*/  MUFU.TANH R48, R48 ;  /* 0x0000003000307308 */ /* 0x000ea20000002400 */
[----:B-1----:R-:W-:Y:S07]  /*2ad0*/  HMMA.16816.F32.BF16 R88, R40, R24, R88 ;  /* 0x000000182858723c */ /* 0x002fee0000041858 */
[----:B------:R-:W-:Y:S01]  /*2ae0*/  FMUL.FTZ R24, R22, c[0x0][0x2ec] ;  /* 0x0000bb0016187a20 */ /* 0x000fe20000410000 */
[----:B------:R-:W-:Y:S01]  /*2af0*/  HMMA.16816.F32.BF16 R16, R12, R10, R16 ;  /* 0x0000000a0c10723c */ /* 0x000fe20000041810 */
[----:B------:R-:W-:Y:S01]  /*2b00*/  FMUL.FTZ R25, R23, c[0x0][0x2ec] ;  /* 0x0000bb0017197a20 */ /* 0x000fe20000410000 */
[----:B------:R-:W-:Y:S01]  /*2b10*/  LDSM.16.M88.4 R8, [R163+0x7000] ;  /* 0x00700000a308783b */ /* 0x000fe20000000200 */
[----:B------:R-:W1:Y:S03]  /*2b20*/  MUFU.TANH R49, R49 ;  /* 0x0000003100317308 */ /* 0x000e660000002400 */
[----:B------:R-:W3:Y:S02]  /*2b30*/  LDSM.16.M88.4 R20, [R167+0x3800] ;  /* 0x00380000a714783b */ /* 0x000ee40000000200 */
[C---:B------:R-:W-:Y:S03]  /*2b40*/  HMMA.16816.F32.BF16 R32, R52.reuse, R84, R32 ;  /* 0x000000543420723c */ /* 0x040fe60000041820 */
[----:B------:R-:W1:Y:S05]  /*2b50*/  MUFU.TANH R24, R24 ;  /* 0x0000001800187308 */ /* 0x000e6a0000002400 */
[C---:B------:R-:W-:Y:S03]  /*2b60*/  HMMA.16816.F32.BF16 R44, R52.reuse, R86, R44 ;  /* 0x00000056342c723c */ /* 0x040fe6000004182c */
[----:B------:R-:W1:Y:S05]  /*2b70*/  MUFU.TANH R25, R25 ;  /* 0x0000001900197308 */ /* 0x000e6a0000002400 */
[----:B----4-:R-:W-:Y:S01]  /*2b80*/  HMMA.16816.F32.BF16 R60, R52, R76, R60 ;  /* 0x0000004c343c723c */ /* 0x010fe2000004183c */
[----:B------:R-:W-:-:S02]  /*2b90*/  FMUL.FTZ R50, R16, c[0x0][0x2ec] ;  /* 0x0000bb0010327a20 */ /* 0x000fc40000410000 */
[----:B------:R-:W-:-:S04]  /*2ba0*/  FMUL.FTZ R51, R17, c[0x0][0x2ec] ;  /* 0x0000bb0011337a20 */ /* 0x000fc80000410000 */
[----:B------:R-:W4:Y:S01]  /*2bb0*/  MUFU.TANH R50, R50 ;  /* 0x0000003200327308 */ /* 0x000f220000002400 */
[----:B------:R-:W-:Y:S07]  /*2bc0*/  HMMA.16816.F32.BF16 R72, R52, R78, R72 ;  /* 0x0000004e3448723c */ /* 0x000fee0000041848 */
[----:B------:R-:W1:Y:S01]  /*2bd0*/  MUFU.TANH R51, R51 ;  /* 0x0000003300337308 */ /* 0x000e620000002400 */
[C---:B------:R-:W-:Y:S07]  /*2be0*/  HMMA.16816.F32.BF16 R64, R40.reuse, R26, R64 ;  /* 0x0000001a2840723c */ /* 0x040fee0000041840 */
[----:B------:R-:W-:Y:S01]  /*2bf0*/  FMUL.FTZ R26, R18, c[0x0][0x2ec] ;  /* 0x0000bb00121a7a20 */ /* 0x000fe20000410000 */
[----:B------:R-:W-:Y:S01]  /*2c00*/  HMMA.16816.F32.BF16 R32, R40, R36, R32 ;  /* 0x000000242820723c */ /* 0x000fe20000041820 */
[----:B------:R-:W-:-:S02]  /*2c10*/  FMUL.FTZ R27, R19, c[0x0][0x2ec] ;  /* 0x0000bb00131b7a20 */ /* 0x000fc40000410000 */
[----:B------:R-:W1:Y:S02]  /*2c20*/  LDSM.16.M88.4 R16, [R163+0x7800] ;  /* 0x00780000a310783b */ /* 0x000e640000000200 */
[----:B------:R-:W1:Y:S03]  /*2c30*/  MUFU.TANH R26, R26 ;  /* 0x0000001a001a7308 */ /* 0x000e660000002400 */
[C---:B------:R-:W-:Y:S01]  /*2c40*/  HMMA.16816.F32.BF16 R44, R40.reuse, R38, R44 ;  /* 0x00000026282c723c */ /* 0x040fe2000004182c */
[----:B------:R-:W1:Y:S04]  /*2c50*/  LDSM.16.M88.4 R36, [R156+0x3000] ;  /* 0x003000009c24783b */ /* 0x000e680000000200 */
[----:B------:R-:W1:Y:S03]  /*2c60*/  MUFU.TANH R27, R27 ;  /* 0x0000001b001b7308 */ /* 0x000e660000002400 */
[C---:B---3--:R-:W-:Y:S08]  /*2c70*/  HMMA.16816.F32.BF16 R60, R40.reuse, R20, R60 ;  /* 0x00000014283c723c */ /* 0x048ff0000004183c */
[----:B------:R-:W-:Y:S08]  /*2c80*/  HMMA.16816.F32.BF16 R72, R40, R22, R72 ;  /* 0x000000162848723c */ /* 0x000ff00000041848 */
[C---:B------:R-:W-:Y:S08]  /*2c90*/  HMMA.16816.F32.BF16 R88, R28.reuse, R8, R88 ;  /* 0x000000081c58723c */ /* 0x040ff00000041858 */
[----:B------:R-:W-:Y:S01]  /*2ca0*/  HMMA.16816.F32.BF16 R64, R28, R10, R64 ;  /* 0x0000000a1c40723c */ /* 0x000fe20000041840 */
[----:B------:R-:W3:Y:S01]  /*2cb0*/  LDSM.16.M88.4 R8, [R156+0x3800] ;  /* 0x003800009c08783b */ /* 0x000ee20000000200 */
[----:B------:R-:W-:-:S06]  /*2cc0*/  DEPBAR.LE SB0, 0x0 ;  /* 0x000080000000791a */ /* 0x000fcc0000000000 */
[C---:B------:R-:W-:Y:S08]  /*2cd0*/  HMMA.16816.F32.BF16 R32, R28.reuse, R68, R32 ;  /* 0x000000441c20723c */ /* 0x040ff00000041820 */
[C---:B------:R-:W-:Y:S08]  /*2ce0*/  HMMA.16816.F32.BF16 R44, R28.reuse, R70, R44 ;  /* 0x000000461c2c723c */ /* 0x040ff0000004182c */
[C---:B-1----:R-:W-:Y:S08]  /*2cf0*/  HMMA.16816.F32.BF16 R60, R28.reuse, R16, R60 ;  /* 0x000000101c3c723c */ /* 0x042ff0000004183c */
[----:B------:R-:W-:Y:S08]  /*2d00*/  HMMA.16816.F32.BF16 R72, R28, R18, R72 ;  /* 0x000000121c48723c */ /* 0x000ff00000041848 */
[C---:B------:R-:W-:Y:S08]  /*2d10*/  HMMA.16816.F32.BF16 R32, R12.reuse, R56, R32 ;  /* 0x000000380c20723c */ /* 0x040ff00000041820 */
[C---:B------:R-:W-:Y:S08]  /*2d20*/  HMMA.16816.F32.BF16 R44, R12.reuse, R58, R44 ;  /* 0x0000003a0c2c723c */ /* 0x040ff0000004182c */
[C---:B------:R-:W-:Y:S08]  /*2d30*/  HMMA.16816.F32.BF16 R88, R12.reuse, R36, R88 ;  /* 0x000000240c58723c */ /* 0x040ff00000041858 */
[----:B------:R-:W-:Y:S01]  /*2d40*/  HMMA.16816.F32.BF16 R64, R12, R38, R64 ;  /* 0x000000260c40723c */ /* 0x000fe20000041840 */
[----:B------:R-:W-:-:S02]  /*2d50*/  FMUL.FTZ R20, R34, c[0x0][0x2ec] ;  /* 0x0000bb0022147a20 */ /* 0x000fc40000410000 */
[----:B------:R-:W-:Y:S02]  /*2d60*/  FMUL.FTZ R21, R35, c[0x0][0x2ec] ;  /* 0x0000bb0023157a20 */ /* 0x000fe40000410000 */
[----:B------:R-:W-:Y:S02]  /*2d70*/  FMUL.FTZ R32, R32, c[0x0][0x2ec] ;  /* 0x0000bb0020207a20 */ /* 0x000fe40000410000 */
[----:B------:R-:W-:Y:S01]  /*2d80*/  FMUL.FTZ R33, R33, c[0x0][0x2ec] ;  /* 0x0000bb0021217a20 */ /* 0x000fe20000410000 */
[----:B---3--:R-:W-:Y:S01]  /*2d90*/  HMMA.16816.F32.BF16 R60, R12, R8, R60 ;  /* 0x000000080c3c723c */ /* 0x008fe2000004183c */
[----:B------:R-:W-:Y:S01]  /*2da0*/  FMUL.FTZ R35, R44, c[0x0][0x2ec] ;  /* 0x0000bb002c237a20 */ /* 0x000fe20000410000 */
[----:B------:R-:W1:Y:S01]  /*2db0*/  MUFU.TANH R20, R20 ;  /* 0x0000001400147308 */ /* 0x000e620000002400 */
[----:B------:R-:W-:Y:S02]  /*2dc0*/  FMUL.FTZ R34, R45, c[0x0][0x2ec] ;  /* 0x0000bb002d227a20 */ /* 0x000fe40000410000 */
[----:B------:R-:W-:-:S02]  /*2dd0*/  FMUL.FTZ R16, R46, c[0x0][0x2ec] ;  /* 0x0000bb002e107a20 */ /* 0x000fc40000410000 */
[----:B------:R-:W-:Y:S01]  /*2de0*/  LOP3.LUT R9, R96, 0xffffffe0, RZ, 0xc0, !PT ;  /* 0xffffffe060097812 */ /* 0x000fe200078ec0ff */
[----:B------:R-:W-:Y:S01]  /*2df0*/  HMMA.16816.F32.BF16 R72, R12, R10, R72 ;  /* 0x0000000a0c48723c */ /* 0x000fe20000041848 */
[----:B------:R-:W-:Y:S01]  /*2e00*/  FMUL.FTZ R17, R47, c[0x0][0x2ec] ;  /* 0x0000bb002f117a20 */ /* 0x000fe20000410000 */
[----:B------:R-:W3:Y:S01]  /*2e10*/  MUFU.TANH R32, R32 ;  /* 0x0000002000207308 */ /* 0x000ee20000002400 */
[----:B------:R-:W-:Y:S02]  /*2e20*/  FMUL.FTZ R23, R88, c[0x0][0x2ec] ;  /* 0x0000bb0058177a20 */ /* 0x000fe40000410000 */
[----:B------:R-:W-:Y:S02]  /*2e30*/  IMAD.IADD R9, R6, 0x1, -R9 ;  /* 0x0000000106097824 */ /* 0x000fe400078e0a09 */
[----:B------:R-:W-:Y:S02]  /*2e40*/  FMUL.FTZ R22, R89, c[0x0][0x2ec] ;  /* 0x0000bb0059167a20 */ /* 0x000fe40000410000 */
[----:B------:R-:W-:Y:S01]  /*2e50*/  FMUL.FTZ R36, R90, c[0x0][0x2ec] ;  /* 0x0000bb005a247a20 */ /* 0x000fe20000410000 */
[----:B------:R-:W-:Y:S01]  /*2e60*/  SHF.R.S32.HI R0, RZ, 0x1f, R9 ;  /* 0x0000001fff007819 */ /* 0x000fe20000011409 */
[----:B------:R-:W-:Y:S01]  /*2e70*/  FMUL.FTZ R30, R65, c[0x0][0x2ec] ;  /* 0x0000bb00411e7a20 */ /* 0x000fe20000410000 */
[----:B------:R-:W1:Y:S01]  /*2e80*/  MUFU.TANH R33, R33 ;  /* 0x0000002100217308 */ /* 0x000e620000002400 */
[----:B------:R-:W-:Y:S01]  /*2e90*/  FMUL.FTZ R91, R91, c[0x0][0x2ec] ;  /* 0x0000bb005b5b7a20 */ /* 0x000fe20000410000 */
[----:B------:R-:W-:Y:S01]  /*2ea0*/  LEA.HI R0, R0, R9, RZ, 0x2 ;  /* 0x0000000900007211 */ /* 0x000fe200078f10ff */
[----:B------:R-:W-:-:S02]  /*2eb0*/  IMAD R9, R94, 0x10, R98 ;  /* 0x000000105e097824 */ /* 0x000fc400078e0262 */
[----:B------:R-:W-:Y:S01]  /*2ec0*/  FMUL.FTZ R64, R64, c[0x0][0x2ec] ;  /* 0x0000bb0040407a20 */ /* 0x000fe20000410000 */
[----:B------:R-:W-:Y:S01]  /*2ed0*/  SHF.R.S32.HI R178, RZ, 0x2, R0 ;  /* 0x00000002ffb27819 */ /* 0x000fe20000011400 */
[----:B------:R-:W-:Y:S01]  /*2ee0*/  FMUL.FTZ R66, R66, c[0x0][0x2ec] ;  /* 0x0000bb0042427a20 */ /* 0x000fe20000410000 */
[----:B------:R-:W1:Y:S01]  /*2ef0*/  MUFU.TANH R21, R21 ;  /* 0x0000001500157308 */ /* 0x000e620000002400 */
[----:B------:R-:W-:Y:S01]  /*2f00*/  FMUL.FTZ R67, R67, c[0x0][0x2ec] ;  /* 0x0000bb0043437a20 */ /* 0x000fe20000410000 */
[----:B------:R-:W-:Y:S01]  /*2f10*/  IADD3 R9, R9, 0x1, R178 ;  /* 0x0000000109097810 */ /* 0x000fe20007ffe0b2 */
[----:B------:R-:W-:Y:S02]  /*2f20*/  FMUL.FTZ R60, R60, c[0x0][0x2ec] ;  /* 0x0000bb003c3c7a20 */ /* 0x000fe40000410000 */
[----:B------:R-:W-:Y:S01]  /*2f30*/  FMUL.FTZ R61, R61, c[0x0][0x2ec] ;  /* 0x0000bb003d3d7a20 */ /* 0x000fe20000410000 */
[----:B------:R-:W-:Y:S01]  /*2f40*/  IADD3 R9, R92, R9, -R95 ;  /* 0x000000095c097210 */ /* 0x000fe20007ffe85f */
[----:B------:R-:W-:Y:S01]  /*2f50*/  FMUL.FTZ R62, R62, c[0x0][0x2ec] ;  /* 0x0000bb003e3e7a20 */ /* 0x000fe20000410000 */
[----:B------:R-:W1:Y:S01]  /*2f60*/  MUFU.TANH R35, R35 ;  /* 0x0000002300237308 */ /* 0x000e620000002400 */
[----:B------:R-:W-:Y:S01]  /*2f70*/  FMUL.FTZ R63, R63, c[0x0][0x2ec] ;  /* 0x0000bb003f3f7a20 */ /* 0x000fe20000410000 */
[----:B------:R-:W-:Y:S01]  /*2f80*/  IADD3 R175, R9, c[0x0][0x2e8], RZ ;  /* 0x0000ba0009af7a10 */ /* 0x000fe20007ffe0ff */
[----:B------:R-:W-:-:S02]  /*2f90*/  FMUL.FTZ R72, R72, c[0x0][0x2ec] ;  /* 0x0000bb0048487a20 */ /* 0x000fc40000410000 */
[----:B------:R-:W-:Y:S01]  /*2fa0*/  FMUL.FTZ R73, R73, c[0x0][0x2ec] ;  /* 0x0000bb0049497a20 */ /* 0x000fe20000410000 */
[----:B------:R-:W-:Y:S01]  /*2fb0*/  IADD3 R9, R175, 0x8, RZ ;  /* 0x00000008af097810 */ /* 0x000fe20007ffe0ff */
[----:B------:R-:W-:Y:S01]  /*2fc0*/  FMUL.FTZ R74, R74, c[0x0][0x2ec] ;  /* 0x0000bb004a4a7a20 */ /* 0x000fe20000410000 */
[----:B------:R-:W1:Y:S01]  /*2fd0*/  MUFU.TANH R34, R34 ;  /* 0x0000002200227308 */ /* 0x000e620000002400 */
[----:B------:R-:W-:Y:S01]  /*2fe0*/  FMUL.FTZ R75, R75, c[0x0][0x2ec] ;  /* 0x0000bb004b4b7a20 */ /* 0x000fe20000410000 */
[-C--:B------:R-:W-:Y:S02]  /*2ff0*/  IMNMX R175, R175, R92.reuse, PT ;  /* 0x0000005cafaf7217 */ /* 0x080fe40003800200 */
[----:B------:R-:W-:-:S04]  /*3000*/  IMNMX R0, R9, R92, PT ;  /* 0x0000005c09007217 */ /* 0x000fc80003800200 */
[----:B------:R-:W1:Y:S08]  /*3010*/  MUFU.TANH R16, R16 ;  /* 0x0000001000107308 */ /* 0x000e700000002400 */
[----:B------:R-:W1:Y:S08]  /*3020*/  MUFU.TANH R17, R17 ;  /* 0x0000001100117308 */ /* 0x000e700000002400 */
[----:B------:R-:W1:Y:S08]  /*3030*/  MUFU.TANH R23, R23 ;  /* 0x0000001700177308 */ /* 0x000e700000002400 */
[----:B------:R-:W1:Y:S08]  /*3040*/  MUFU.TANH R22, R22 ;  /* 0x0000001600167308 */ /* 0x000e700000002400 */
[----:B------:R-:W1:Y:S08]  /*3050*/  MUFU.TANH R36, R36 ;  /* 0x0000002400247308 */ /* 0x000e700000002400 */
[----:B------:R1:W1:Y:S08]  /*3060*/  MUFU.TANH R150, R91 ;  /* 0x0000005b00967308 */ /* 0x0002700000002400 */
[----:B------:R1:W1:Y:S08]  /*3070*/  MUFU.TANH R126, R64 ;  /* 0x00000040007e7308 */ /* 0x0002700000002400 */
        /* <DEDUP_REMOVED lines=71> */
.L_x_7446:
[----:B------:R-:W-:-:S04]  /*34f0*/  LEA R6, -R2, RZ, 0x6 ;  /* 0x000000ff02067211 */ /* 0x000fc800078e31ff */
[----:B------:R-:W-:Y:S02]  /*3500*/  SHF.R.S32.HI R4, RZ, 0x1f, R6 ;  /* 0x0000001fff047819 */ /* 0x000fe40000011406 */
.L_x_7447:
        /* <DEDUP_REMOVED lines=25> */
.L_x_7445:
        /* <DEDUP_REMOVED lines=14> */
[C---:B------:R-:W-:Y:S01]  /*3780*/  IADD3 R6, R3.reuse, 0x10, RZ ;  /* 0x0000001003067810 */ /* 0x040fe20007ffe0ff */
        /* <DEDUP_REMOVED lines=8> */
[CC--:B------:R-:W-:Y:S02]  /*3810*/  ISETP.GE.AND P5, PT, R6.reuse, R175.reuse, PT ;  /* 0x000000af0600720c */ /* 0x0c0fe40003fa6270 */
[----:B------:R-:W-:Y:S02]  /*3820*/  ISETP.GE.AND P2, PT, R6, R0, PT ;  /* 0x000000000600720c */ /* 0x000fe40003f46270 */
[----:B------:R-:W-:Y:S02]  /*3830*/  FSEL R50, R50, -INF , !P6 ;  /* 0xff80000032327808 */ /* 0x000fe40007000000 */
[----:B------:R-:W-:Y:S02]  /*3840*/  FSEL R38, R26, -INF , !P1 ;  /* 0xff8000001a267808 */ /* 0x000fe40004800000 */
[----:B------:R-:W-:Y:S02]  /*3850*/  IADD3 R6, R3, 0x18, RZ ;  /* 0x0000001803067810 */ /* 0x000fe40007ffe0ff */
[----:B------:R-:W-:-:S02]  /*3860*/  ISETP.GE.AND P6, PT, R4, R175, PT ;  /* 0x000000af0400720c */ /* 0x000fc40003fc6270 */
[----:B------:R-:W-:Y:S02]  /*3870*/  ISETP.GE.AND P1, PT, R4, R0, PT ;  /* 0x000000000400720c */ /* 0x000fe40003f26270 */
[C---:B------:R-:W-:Y:S02]  /*3880*/  IADD3 R4, R3.reuse, 0x19, RZ ;  /* 0x0000001903047810 */ /* 0x040fe40007ffe0ff */
[----:B------:R-:W-:Y:S02]  /*3890*/  IADD3 R9, R3, 0x20, RZ ;  /* 0x0000002003097810 */ /* 0x000fe40007ffe0ff */
[----:B------:R-:W-:Y:S02]  /*38a0*/  FSEL R44, R51, -INF , !P4 ;  /* 0xff800000332c7808 */ /* 0x000fe40006000000 */
[----:B------:R-:W-:Y:S02]  /*38b0*/  FSEL R26, R27, -INF , !P3 ;  /* 0xff8000001b1a7808 */ /* 0x000fe40005800000 */
[----:B------:R-:W-:-:S02]  /*38c0*/  ISETP.GE.AND P4, PT, R6, R175, PT ;  /* 0x000000af0600720c */ /* 0x000fc40003f86270 */
[----:B------:R-:W-:Y:S02]  /*38d0*/  ISETP.GE.AND P3, PT, R6, R0, PT ;  /* 0x000000000600720c */ /* 0x000fe40003f66270 */
[----:B------:R-:W-:Y:S02]  /*38e0*/  FSEL R18, R32, -INF , !P5 ;  /* 0xff80000020127808 */ /* 0x000fe40006800000 */
[-C--:B------:R-:W-:Y:S02]  /*38f0*/  ISETP.GE.AND P5, PT, R4, R175.reuse, PT ;  /* 0x000000af0400720c */ /* 0x080fe40003fa6270 */
[----:B-1----:R-:W-:Y:S02]  /*3900*/  FSEL R6, R33, -INF , !P6 ;  /* 0xff80000021067808 */ /* 0x002fe40007000000 */
[----:B------:R-:W-:Y:S02]  /*3910*/  FSEL R12, R21, -INF , !P1 ;  /* 0xff800000150c7808 */ /* 0x000fe40004800000 */
[----:B------:R-:W-:-:S02]  /*3920*/  ISETP.GE.AND P6, PT, R3, R175, PT ;  /* 0x000000af0300720c */ /* 0x000fc40003fc6270 */
[----:B------:R-:W-:Y:S02]  /*3930*/  ISETP.GE.AND P1, PT, R9, R175, PT ;  /* 0x000000af0900720c */ /* 0x000fe40003f26270 */
[----:B------:R-:W-:Y:S02]  /*3940*/  FSEL R10, R16, -INF , !P3 ;  /* 0xff800000100a7808 */ /* 0x000fe40005800000 */
[----:B------:R-:W-:Y:S02]  /*3950*/  FSEL R16, R34, -INF , !P5 ;  /* 0xff80000022107808 */ /* 0x000fe40006800000 */
[----:B------:R-:W-:Y:S02]  /*3960*/  FSEL R48, R48, -INF , !P6 ;  /* 0xff80000030307808 */ /* 0x000fe40007000000 */
[----:B------:R-:W-:Y:S02]  /*3970*/  FSEL R34, R23, -INF , !P1 ;  /* 0xff80000017227808 */ /* 0x000fe40004800000 */
[----:B------:R-:W-:-:S02]  /*3980*/  ISETP.GE.AND P1, PT, R3, R0, PT ;  /* 0x000000000300720c */ /* 0x000fc40003f26270 */
[----:B------:R-:W-:Y:S02]  /*3990*/  FMNMX.FTZ R11, R48, R42, !PT ;  /* 0x0000002a300b7209 */ /* 0x000fe40007810000 */
[----:B------:R-:W-:Y:S02]  /*39a0*/  FSEL R24, R24, -INF , !P1 ;  /* 0xff80000018187808 */ /* 0x000fe40004800000 */
[----:B------:R-:W-:Y:S02]  /*39b0*/  FSEL R14, R20, -INF , !P2 ;  /* 0xff800000140e7808 */ /* 0x000fe40005000000 */
[----:B------:R-:W-:Y:S02]  /*39c0*/  IADD3 R8, R3, 0x21, RZ ;  /* 0x0000002103087810 */ /* 0x000fe40007ffe0ff */
[----:B------:R-:W-:Y:S02]  /*39d0*/  ISETP.GE.AND P2, PT, R4, R0, PT ;  /* 0x000000000400720c */ /* 0x000fe40003f46270 */
[----:B------:R-:W-:-:S02]  /*39e0*/  FMNMX.FTZ R11, R50, R11, !PT ;  /* 0x0000000b320b7209 */ /* 0x000fc40007810000 */
[----:B------:R-:W-:Y:S02]  /*39f0*/  FMNMX.FTZ R15, R24, R40, !PT ;  /* 0x00000028180f7209 */ /* 0x000fe40007810000 */
[C---:B------:R-:W-:Y:S02]  /*3a00*/  ISETP.GE.AND P6, PT, R8.reuse, R175, PT ;  /* 0x000000af0800720c */ /* 0x040fe40003fc6270 */
[----:B------:R-:W-:Y:S02]  /*3a10*/  ISETP.GE.AND P3, PT, R8, R0, PT ;  /* 0x000000000800720c */ /* 0x000fe40003f66270 */
[----:B------:R-:W-:Y:S02]  /*3a20*/  FSEL R8, R17, -INF , !P2 ;  /* 0xff80000011087808 */ /* 0x000fe40005000000 */
[----:B------:R-:W-:Y:S02]  /*3a30*/  FMNMX.FTZ R17, R44, R11, !PT ;  /* 0x0000000b2c117209 */ /* 0x000fe40007810000 */
[----:B------:R-:W-:-:S02]  /*3a40*/  FMNMX.FTZ R15, R38, R15, !PT ;  /* 0x0000000f260f7209 */ /* 0x000fc40007810000 */
[----:B------:R-:W-:Y:S02]  /*3a50*/  FMNMX.FTZ R17, R18, R17, !PT ;  /* 0x0000001112117209 */ /* 0x000fe40007810000 */
[----:B------:R-:W-:Y:S02]  /*3a60*/  FMNMX.FTZ R15, R26, R15, !PT ;  /* 0x0000000f1a0f7209 */ /* 0x000fe40007810000 */
[----:B------:R-:W-:Y:S02]  /*3a70*/  FSEL R4, R35, -INF , !P4 ;  /* 0xff80000023047808 */ /* 0x000fe40006000000 */
[----:B------:R-:W-:Y:S02]  /*3a80*/  FMNMX.FTZ R17, R6, R17, !PT ;  /* 0x0000001106117209 */ /* 0x000fe40007810000 */
[----:B------:R-:W-:Y:S02]  /*3a90*/  FMNMX.FTZ R15, R14, R15, !PT ;  /* 0x0000000f0e0f7209 */ /* 0x000fe40007810000 */
[----:B------:R-:W-:-:S02]  /*3aa0*/  FMNMX.FTZ R17, R4, R17, !PT ;  /* 0x0000001104117209 */ /* 0x000fc40007810000 */
[----:B------:R-:W-:Y:S02]  /*3ab0*/  FMNMX.FTZ R15, R12, R15, !PT ;  /* 0x0000000f0c0f7209 */ /* 0x000fe40007810000 */
[----:B------:R-:W-:Y:S02]  /*3ac0*/  ISETP.GE.AND P4, PT, R9, R0, PT ;  /* 0x000000000900720c */ /* 0x000fe40003f86270 */
[----:B------:R-:W-:Y:S02]  /*3ad0*/  IADD3 R9, R3, 0x28, RZ ;  /* 0x0000002803097810 */ /* 0x000fe40007ffe0ff */
[----:B------:R-:W-:Y:S02]  /*3ae0*/  FMNMX.FTZ R17, R16, R17, !PT ;  /* 0x0000001110117209 */ /* 0x000fe40007810000 */
[----:B------:R-:W-:Y:S02]  /*3af0*/  FMNMX.FTZ R15, R10, R15, !PT ;  /* 0x0000000f0a0f7209 */ /* 0x000fe40007810000 */
[----:B------:R-:W-:-:S02]  /*3b00*/  ISETP.GE.AND P5, PT, R9, R175, PT ;  /* 0x000000af0900720c */ /* 0x000fc40003fa6270 */
[----:B------:R-:W-:Y:S02]  /*3b10*/  ISETP.GE.AND P2, PT, R9, R0, PT ;  /* 0x000000000900720c */ /* 0x000fe40003f46270 */
[----:B------:R-:W-:Y:S02]  /*3b20*/  IADD3 R9, R3, 0x29, RZ ;  /* 0x0000002903097810 */ /* 0x000fe40007ffe0ff */
[----:B------:R-:W-:Y:S02]  /*3b30*/  FSEL R32, R22, -INF , !P6 ;  /* 0xff80000016207808 */ /* 0x000fe40007000000 */
[----:B------:R-:W-:Y:S02]  /*3b40*/  FMNMX.FTZ R17, R34, R17, !PT ;  /* 0x0000001122117209 */ /* 0x000fe40007810000 */
[----:B------:R-:W-:Y:S02]  /*3b50*/  FSEL R28, R36, -INF , !P4 ;  /* 0xff800000241c7808 */ /* 0x000fe40006000000 */
[----:B------:R-:W-:-:S02]  /*3b60*/  FMNMX.FTZ R15, R8, R15, !PT ;  /* 0x0000000f080f7209 */ /* 0x000fc40007810000 */
[----:B------:R-:W-:Y:S02]  /*3b70*/  ISETP.GE.AND P4, PT, R9, R175, PT ;  /* 0x000000af0900720c */ /* 0x000fe40003f86270 */
[----:B------:R-:W-:Y:S02]  /*3b80*/  IADD3 R13, R3, 0x30, RZ ;  /* 0x00000030030d7810 */ /* 0x000fe40007ffe0ff */
        /* <DEDUP_REMOVED lines=18> */
[----:B------:R-:W-:Y:S02]  /*3cb0*/  IADD3 R3, R3, 0x39, RZ ;  /* 0x0000003903037810 */ /* 0x000fe40007ffe0ff */
        /* <DEDUP_REMOVED lines=9> */
[-C--:B------:R-:W-:Y:S02]  /*3d50*/  ISETP.GE.AND P2, PT, R9, R0.reuse, PT ;  /* 0x000000000900720c */ /* 0x080fe40003f46270 */
[----:B------:R-:W-:Y:S02]  /*3d60*/  FSEL R136, R136, -INF , !P1 ;  /* 0xff80000088887808 */ /* 0x000fe40004800000 */
[----:B------:R-:W-:Y:S02]  /*3d70*/  FMNMX.FTZ R15, R138, R15, !PT ;  /* 0x0000000f8a0f7209 */ /* 0x000fe40007810000 */
[----:B------:R-:W-:Y:S02]  /*3d80*/  FSEL R140, R140, -INF , !P6 ;  /* 0xff8000008c8c7808 */ /* 0x000fe40007000000 */
[----:B------:R-:W-:Y:S02]  /*3d90*/  FMNMX.FTZ R17, R142, R17, !PT ;  /* 0x000000118e117209 */ /* 0x000fe40007810000 */
[----:B------:R-:W-:-:S02]  /*3da0*/  ISETP.GE.AND P1, PT, R3, R0, PT ;  /* 0x000000000300720c */ /* 0x000fc40003f26270 */
[----:B------:R-:W-:Y:S02]  /*3db0*/  FSEL R134, R134, -INF , !P2 ;  /* 0xff80000086867808 */ /* 0x000fe40005000000 */
[----:B------:R-:W-:Y:S02]  /*3dc0*/  FMNMX.FTZ R15, R136, R15, !PT ;  /* 0x0000000f880f7209 */ /* 0x000fe40007810000 */
[----:B------:R-:W-:Y:S02]  /*3dd0*/  FMNMX.FTZ R13, R140, R17, !PT ;  /* 0x000000118c0d7209 */ /* 0x000fe40007810000 */
[----:B------:R-:W-:Y:S02]  /*3de0*/  FSEL R130, R130, -INF , !P1 ;  /* 0xff80000082827808 */ /* 0x000fe40004800000 */
[----:B------:R-:W-:Y:S01]  /*3df0*/  FMNMX.FTZ R15, R134, R15, !PT ;  /* 0x0000000f860f7209 */ /* 0x000fe20007810000 */
[----:B------:R-:W1:Y:S01]  /*3e00*/  SHFL.BFLY PT, R20, R13, 0x2, 0x1f ;  /* 0x0c401f000d147f89 */ /* 0x000e6200000e0000 */
[----:B------:R-:W-:-:S02]  /*3e10*/  ISETP.GT.AND P4, PT, R177, R172, PT ;  /* 0x000000acb100720c */ /* 0x000fc40003f84270 */
        /* <DEDUP_REMOVED lines=17> */
[--C-:B------:R-:W-:Y:S02]  /*3f30*/  FFMA.FTZ R116, R50, c[0x0][0x23c], -R135.reuse ;  /* 0x00008f0032747a23 */ /* 0x100fe40000010887 */
[----:B------:R-:W-:Y:S01]  /*3f40*/  FFMA.FTZ R113, R44, c[0x0][0x23c], -R135 ;  /* 0x00008f002c717a23 */ /* 0x000fe20000010887 */
[----:B------:R-:W-:Y:S01]  /*3f50*/  LDSM.16.MT88.4 R48, [R162+0xa000] ;  /* 0x00a00000a230783b */ /* 0x000fe20000004200 */
[--C-:B------:R-:W-:Y:S01]  /*3f60*/  FFMA.FTZ R122, R40, c[0x0][0x23c], -R129.reuse ;  /* 0x00008f00287a7a23 */ /* 0x100fe20000010881 */
[----:B------:R-:W-:Y:S01]  /*3f70*/  MUFU.EX2 R118, R118 ;  /* 0x0000007600767308 */ /* 0x000fe20000000800 */
[--C-:B------:R-:W-:Y:S01]  /*3f80*/  FFMA.FTZ R121, R24, c[0x0][0x23c], -R129.reuse ;  /* 0x00008f0018797a23 */ /* 0x100fe20000010881 */
[----:B------:R-:W1:Y:S01]  /*3f90*/  LDSM.16.MT88.4 R40, [R164+0xa000] ;  /* 0x00a00000a428783b */ /* 0x000e620000004200 */
[----:B------:R-:W-:-:S02]  /*3fa0*/  FFMA.FTZ R123, R38, c[0x0][0x23c], -R129 ;  /* 0x00008f00267b7a23 */ /* 0x000fc40000010881 */
[----:B------:R-:W-:Y:S02]  /*3fb0*/  FFMA.FTZ R114, R26, c[0x0][0x23c], -R129 ;  /* 0x00008f001a727a23 */ /* 0x000fe40000010881 */
        /* <DEDUP_REMOVED lines=9> */
[--C-:B------:R-:W-:Y:S01]  /*4050*/  FFMA.FTZ R110, R12, c[0x0][0x23c], -R129.reuse ;  /* 0x00008f000c6e7a23 */ /* 0x100fe20000010881 */
[----:B------:R-:W4:Y:S01]  /*4060*/  LDSM.16.MT88.4 R16, [R162+0x8800] ;  /* 0x00880000a210783b */ /* 0x000f220000004200 */
[----:B------:R-:W-:-:S02]  /*4070*/  FFMA.FTZ R120, R10, c[0x0][0x23c], -R129 ;  /* 0x00008f000a787a23 */ /* 0x000fc40000010881 */
[----:B------:R-:W-:Y:S01]  /*4080*/  FFMA.FTZ R109, R8, c[0x0][0x23c], -R129 ;  /* 0x00008f00086d7a23 */ /* 0x000fe20000010881 */
[----:B------:R-:W5:Y:S01]  /*4090*/  LDSM.16.MT88.4 R12, [R160+0x8800] ;  /* 0x00880000a00c783b */ /* 0x000f620000004200 */
[--C-:B------:R-:W-:Y:S01]  /*40a0*/  FFMA.FTZ R124, R34, c[0x0][0x23c], -R135.reuse ;  /* 0x00008f00227c7a23 */ /* 0x100fe20000010887 */
[----:B------:R-:W1:Y:S01]  /*40b0*/  MUFU.EX2 R113, R113 ;  /* 0x0000007100717308 */ /* 0x000e620000000800 */
[----:B--2---:R-:W-:Y:S01]  /*40c0*/  F2FP.BF16.PACK_AB R64, R117, R118 ;  /* 0x000000767540723e */ /* 0x004fe200000010ff */
[----:B------:R-:W2:Y:S01]  /*40d0*/  LDSM.16.MT88.4 R8, [R164+0xa800] ;  /* 0x00a80000a408783b */ /* 0x000ea20000004200 */
        /* <DEDUP_REMOVED lines=9> */
[----:B------:R-:W-:Y:S01]  /*4170*/  FFMA.FTZ R133, R148, c[0x0][0x23c], -R129 ;  /* 0x00008f0094857a23 */ /* 0x000fe20000010881 */
[----:B------:R-:W3:Y:S01]  /*4180*/  MUFU.EX2 R122, R122 ;  /* 0x0000007a007a7308 */ /* 0x000ee20000000800 */
        /* <DEDUP_REMOVED lines=9> */
[----:B------:R-:W1:Y:S01]  /*4220*/  MUFU.EX2 R114, R114 ;  /* 0x0000007200727308 */ /* 0x000e620000000800 */
[----:B---3--:R-:W-:Y:S01]  /*4230*/  F2FP.BF16.PACK_AB R65, R122, R121 ;  /* 0x000000797a41723e */ /* 0x008fe200000010ff */
[----:B------:R-:W-:-:S02]  /*4240*/  FFMA.FTZ R193, R130, c[0x0][0x23c], -R129 ;  /* 0x00008f0082c17a23 */ /* 0x000fc40000010881 */
[----:B------:R-:W-:Y:S02]  /*4250*/  FADD.FTZ R117, R118, R117 ;  /* 0x0000007576757221 */ /* 0x000fe40000010000 */
[----:B------:R-:W-:Y:S02]  /*4260*/  FADD.FTZ R122, R121, R122 ;  /* 0x0000007a797a7221 */ /* 0x000fe40000010000 */
[----:B------:R-:W-:Y:S01]  /*4270*/  MUFU.EX2 R115, R115 ;  /* 0x0000007300737308 */ /* 0x000fe20000000800 */
[----:B------:R-:W-:-:S04]  /*4280*/  FADD.FTZ R116, R116, R117 ;  /* 0x0000007574747221 */ /* 0x000fc80000010000 */
[----:B------:R-:W-:Y:S01]  /*4290*/  FADD.FTZ R116, R113, R116 ;  /* 0x0000007471747221 */ /* 0x000fe20000010000 */
[----:B-1----:R-:W-:Y:S02]  /*42a0*/  F2FP.BF16.PACK_AB R67, R114, R123 ;  /* 0x0000007b7243723e */ /* 0x002fe400000010ff */
        /* <DEDUP_REMOVED lines=53> */
[C---:B-----5:R-:W-:Y:S02]  /*4600*/  HMMA.16816.F32.BF16 R72, R4.reuse, R12, R72 ;  /* 0x0000000c0448723c */ /* 0x060fe40000041848 */
        /* <DEDUP_REMOVED lines=151> */
.L_x_7449:
[----:B------:R-:W-:-:S05]  /*4f80*/  IMAD.MOV.U32 R6, RZ, RZ, c[0x0][0x1a0] ;  /* 0x00006800ff067624 */ /* 0x000fca00078e00ff */
[----:B------:R-:W-:-:S04]  /*4f90*/  LEA R6, -R6, RZ, 0x6 ;  /* 0x000000ff06067211 */ /* 0x000fc800078e31ff */
[----:B------:R-:W-:Y:S02]  /*4fa0*/  SHF.R.S32.HI R5, RZ, 0x1f, R6 ;  /* 0x0000001fff057819 */ /* 0x000fe40000011406 */
.L_x_7450:
[----:B------:R-:W-:Y:S01]  /*4fb0*/  IMAD.MOV.U32 R4, RZ, RZ, c[0x0][0x1a0] ;  /* 0x00006800ff047624 */ /* 0x000fe200078e00ff */
[C---:B------:R-:W-:Y:S01]  /*4fc0*/  LEA R174, P2, R6.reuse, R174, 0x1 ;  /* 0x000000ae06ae7211 */ /* 0x040fe200078408ff */
[----:B------:R-:W-:Y:S01]  /*4fd0*/  IMAD.MOV.U32 R185, RZ, RZ, 0x5 ;  /* 0x00000005ffb97424 */ /* 0x000fe200078e00ff */
[----:B------:R-:W-:Y:S01]  /*4fe0*/  IADD3 R106, P1, R6, R106, RZ ;  /* 0x0000006a066a7210 */ /* 0x000fe20007f3e0ff */
[----:B------:R-:W-:Y:S01]  /*4ff0*/  IMAD.SHL.U32 R7, R4, 0x20, RZ ;  /* 0x0000002004077824 */ /* 0x000fe200078e00ff */
        /* <DEDUP_REMOVED lines=16> */
[----:B------:R-:W-:-:S02]  /*5100*/  IMAD.X R7, R9, 0x1, R4, P1 ;  /* 0x0000000109077824 */ /* 0x000fc400008e0604 */
[----:B------:R2:W-:Y:S02]  /*5110*/  LDGSTS.E.BYPASS.LTC128B.128 [R179+0xa000], [R10.64+0x80] ;  /* 0x0a0000800ab37fae */ /* 0x0005e4000b901d44 */
[----:B------:R-:W-:Y:S01]  /*5120*/  IMAD.X R21, R7, 0x1, R4, P2 ;  /* 0x0000000107157824 */ /* 0x000fe200010e0604 */
[----:B------:R-:W-:Y:S01]  /*5130*/  ISETP.GE.AND P2, PT, R184, R175, PT ;  /* 0x000000afb800720c */ /* 0x000fe20003f46270 */
        /* <DEDUP_REMOVED lines=8> */
[----:B------:R-:W-:Y:S04]  /*51c0*/  LDSM.16.M88.4 R136, [R168] ;  /* 0x00000000a888783b */ /* 0x000fe80000000200 */
[----:B------:R-:W-:Y:S04]  /*51d0*/  LDSM.16.M88.4 R124, [R167] ;  /* 0x00000000a77c783b */ /* 0x000fe80000000200 */
[----:B------:R-:W5:Y:S04]  /*51e0*/  LDSM.16.M88.4 R116, [R169+0x4800] ;  /* 0x00480000a974783b */ /* 0x000f680000000200 */
[----:B------:R-:W5:Y:S04]  /*51f0*/  LDSM.16.M88.4 R108, [R169+0x5000] ;  /* 0x00500000a96c783b */ /* 0x000f680000000200 */
[----:B------:R-:W-:Y:S04]  /*5200*/  LDSM.16.M88.4 R24, [R166] ;  /* 0x00000000a618783b */ /* 0x000fe80000000200 */
[----:B------:R-:W5:Y:S04]  /*5210*/  LDSM.16.M88.4 R148, [R163+0x4000] ;  /* 0x00400000a394783b */ /* 0x000f680000000200 */
[----:B------:R-:W5:Y:S04]  /*5220*/  LDSM.16.M88.4 R32, [R169+0x5800] ;  /* 0x00580000a920783b */ /* 0x000f680000000200 */
[----:B----4-:R-:W4:Y:S04]  /*5230*/  LDSM.16.M88.4 R20, [R159] ;  /* 0x000000009f14783b */ /* 0x010f280000000200 */
[----:B--2---:R-:W2:Y:S01]  /*5240*/  LDSM.16.M88.4 R8, [R158] ;  /* 0x000000009e08783b */ /* 0x004ea20000000200 */
[C---:B-1----:R-:W-:Y:S03]  /*5250*/  HMMA.16816.F32.BF16 R16, R128.reuse, R12, RZ ;  /* 0x0000000c8010723c */ /* 0x042fe600000418ff */
[----:B------:R-:W-:Y:S04]  /*5260*/  LDSM.16.M88.4 R140, [R165] ;  /* 0x00000000a58c783b */ /* 0x000fe80000000200 */
[----:B------:R-:W1:Y:S01]  /*5270*/  LDSM.16.M88.4 R120, [R156] ;  /* 0x000000009c78783b */ /* 0x000e620000000200 */
[C---:B------:R-:W-:Y:S03]  /*5280*/  HMMA.16816.F32.BF16 R12, R128.reuse, R14, RZ ;  /* 0x0000000e800c723c */ /* 0x040fe600000418ff */
[----:B------:R-:W1:Y:S04]  /*5290*/  LDSM.16.M88.4 R144, [R157] ;  /* 0x000000009d90783b */ /* 0x000e680000000200 */
[----:B---3--:R-:W3:Y:S01]  /*52a0*/  LDSM.16.M88.4 R4, [R163+0x4800] ;  /* 0x00480000a304783b */ /* 0x008ee20000000200 */
[----:B-----5:R-:W-:Y:S03]  /*52b0*/  HMMA.16816.F32.BF16 R28, R128, R116, RZ ;  /* 0x00000074801c723c */ /* 0x020fe600000418ff */
[----:B------:R-:W5:Y:S04]  /*52c0*/  LDSM.16.M88.4 R104, [R163+0x5000] ;  /* 0x00500000a368783b */ /* 0x000f680000000200 */
[----:B------:R-:W0:Y:S01]  /*52d0*/  LDGDEPBAR ;  /* 0x00000000000079af */ /* 0x000e220000000000 */
[C---:B------:R-:W-:Y:S08]  /*52e0*/  HMMA.16816.F32.BF16 R16, R136.reuse, R124, R16 ;  /* 0x0000007c8810723c */ /* 0x040ff00000041810 */
[----:B------:R-:W-:Y:S01]  /*52f0*/  HMMA.16816.F32.BF16 R12, R136, R126, R12 ;  /* 0x0000007e880c723c */ /* 0x000fe2000004180c */
[----:B------:R-:W-:Y:S07]  /*5300*/  LDSM.16.M88.4 R124, [R170+0x2000] ;  /* 0x00200000aa7c783b */ /* 0x000fee0000000200 */
[C---:B------:R-:W-:Y:S08]  /*5310*/  HMMA.16816.F32.BF16 R112, R128.reuse, R108, RZ ;  /* 0x0000006c8070723c */ /* 0x040ff000000418ff */
        /* <DEDUP_REMOVED lines=8> */
[C---:B----4-:R-:W-:Y:S08]  /*53a0*/  HMMA.16816.F32.BF16 R28, R136.reuse, R20, R28 ;  /* 0x00000014881c723c */ /* 0x050ff0000004181c */
[C---:B------:R-:W-:Y:S01]  /*53b0*/  HMMA.16816.F32.BF16 R116, R136.reuse, R22, R116 ;  /* 0x000000168874723c */ /* 0x040fe20000041874 */
[----:B------:R-:W-:Y:S07]  /*53c0*/  LDSM.16.M88.4 R20, [R156+0x800] ;  /* 0x000800009c14783b */ /* 0x000fee0000000200 */
[C---:B--2---:R-:W-:Y:S08]  /*53d0*/  HMMA.16816.F32.BF16 R112, R136.reuse, R8, R112 ;  /* 0x000000088870723c */ /* 0x044ff00000041870 */
        /* <DEDUP_REMOVED lines=14> */
[----:B------:R-:W1:Y:S07]  /*54c0*/  LDSM.16.M88.4 R104, [R168+0x2000] ;  /* 0x00200000a868783b */ /* 0x000e6e0000000200 */
[C---:B--2---:R-:W-:Y:S08]  /*54d0*/  HMMA.16816.F32.BF16 R16, R124.reuse, R8, R16 ;  /* 0x000000087c10723c */ /* 0x044ff00000041810 */
        /* <DEDUP_REMOVED lines=8> */
[----:B------:R-:W2:Y:S07]  /*5560*/  LDSM.16.M88.4 R20, [R163+0x6000] ;  /* 0x00600000a314783b */ /* 0x000eae0000000200 */
[C---:B-1----:R-:W-:Y:S08]  /*5570*/  HMMA.16816.F32.BF16 R16, R104.reuse, R148, R16 ;  /* 0x000000946810723c */ /* 0x042ff00000041810 */
[----:B------:R-:W-:Y:S08]  /*5580*/  HMMA.16816.F32.BF16 R12, R104, R150, R12 ;  /* 0x00000096680c723c */ /* 0x000ff0000004180c */
[C---:B------:R-:W-:Y:S08]  /*5590*/  HMMA.16816.F32.BF16 R112, R140.reuse, R4, R112 ;  /* 0x000000048c70723c */ /* 0x040ff00000041870 */
[----:B------:R-:W-:Y:S01]  /*55a0*/  HMMA.16816.F32.BF16 R108, R140, R6, R108 ;  /* 0x000000068c6c723c */ /* 0x000fe2000004186c */
[----:B------:R-:W1:Y:S07]  /*55b0*/  LDSM.16.M88.4 R4, [R156+0x2000] ;  /* 0x002000009c04783b */ /* 0x000e6e0000000200 */
[C---:B------:R-:W-:Y:S08]  /*55c0*/  HMMA.16816.F32.BF16 R28, R124.reuse, R144, R28 ;  /* 0x000000907c1c723c */ /* 0x040ff0000004181c */
[----:B------:R-:W-:Y:S08]  /*55d0*/  HMMA.16816.F32.BF16 R116, R124, R146, R116 ;  /* 0x000000927c74723c */ /* 0x000ff00000041874 */
[C---:B--2---:R-:W-:Y:S08]  /*55e0*/  HMMA.16816.F32.BF16 R16, R24.reuse, R20, R16 ;  /* 0x000000141810723c */ /* 0x044ff00000041810 */
[----:B------:R-:W-:Y:S01]  /*55f0*/  HMMA.16816.F32.BF16 R12, R24, R22, R12 ;  /* 0x00000016180c723c */ /* 0x000fe2000004180c */
[----:B------:R-:W2:Y:S07]  /*5600*/  LDSM.16.M88.4 R20, [R153] ;  /* 0x000000009914783b */ /* 0x000eae0000000200 */
        /* <DEDUP_REMOVED lines=8> */
[C---:B-1----:R-:W-:Y:S08]  /*5690*/  HMMA.16816.F32.BF16 R16, R8.reuse, R4, R16 ;  /* 0x000000040810723c */ /* 0x042ff00000041810 */
[----:B------:R-:W-:Y:S01]  /*56a0*/  HMMA.16816.F32.BF16 R12, R8, R6, R12 ;  /* 0x00000006080c723c */ /* 0x000fe2000004180c */
[----:B------:R-:W1:Y:S07]  /*56b0*/  LDSM.16.M88.4 R4, [R163+0x7000] ;  /* 0x00700000a304783b */ /* 0x000e6e0000000200 */
[----:B------:R-:W-:Y:S08]  /*56c0*/  HMMA.16816.F32.BF16 R128, R140, R138, R128 ;  /* 0x0000008a8c80723c */ /* 0x000ff00000041880 */
[----:B--2---:R-:W-:Y:S01]  /*56d0*/  HMMA.16816.F32.BF16 R144, R104, R20, R144 ;  /* 0x000000146890723c */ /* 0x004fe20000041890 */
[----:B------:R-:W-:-:S02]  /*56e0*/  FMUL.FTZ R16, R16, c[0x0][0x2ec] ;  /* 0x0000bb0010107a20 */ /* 0x000fc40000410000 */
[----:B------:R-:W-:Y:S02]  /*56f0*/  FMUL.FTZ R17, R17, c[0x0][0x2ec] ;  /* 0x0000bb0011117a20 */ /* 0x000fe40000410000 */
[----:B------:R-:W-:Y:S01]  /*5700*/  MUFU.TANH R120, R16 ;  /* 0x0000001000787308 */ /* 0x000fe20000002400 */
[----:B------:R-:W-:Y:S02]  /*5710*/  FMUL.FTZ R122, R18, c[0x0][0x2ec] ;  /* 0x0000bb00127a7a20 */ /* 0x000fe40000410000 */
[----:B------:R-:W-:Y:S01]  /*5720*/  HMMA.16816.F32.BF16 R108, R104, R22, R108 ;  /* 0x00000016686c723c */ /* 0x000fe2000004186c */
[----:B------:R-:W2:Y:S01]  /*5730*/  LDSM.16.M88.4 R20, [R152] ;  /* 0x000000009814783b */ /* 0x000ea20000000200 */
[----:B------:R-:W-:Y:S02]  /*5740*/  FMUL.FTZ R12, R12, c[0x0][0x2ec] ;  /* 0x0000bb000c0c7a20 */ /* 0x000fe40000410000 */
[----:B------:R-:W-:Y:S01]  /*5750*/  FMUL.FTZ R13, R13, c[0x0][0x2ec] ;  /* 0x0000bb000d0d7a20 */ /* 0x000fe20000410000 */
[----:B------:R5:W-:Y:S01]  /*5760*/  MUFU.TANH R121, R17 ;  /* 0x0000001100797308 */ /* 0x000be20000002400 */
[----:B------:R-:W-:-:S02]  /*5770*/  FMUL.FTZ R14, R14, c[0x0][0x2ec] ;  /* 0x0000bb000e0e7a20 */ /* 0x000fc40000410000 */
[----:B---3--:R-:W-:Y:S01]  /*5780*/  HMMA.16816.F32.BF16 R28, R24, R132, R28 ;  /* 0x00000084181c723c */ /* 0x008fe2000004181c */
[----:B------:R-:W-:-:S04]  /*5790*/  FMUL.FTZ R15, R15, c[0x0][0x2ec] ;  /* 0x0000bb000f0f7a20 */ /* 0x000fc80000410000 */
[----:B------:R-:W-:Y:S03]  /*57a0*/  MUFU.TANH R123, R12 ;  /* 0x0000000c007b7308 */ /* 0x000fe60000002400 */
[----:B----4-:R-:W-:Y:S05]  /*57b0*/  HMMA.16816.F32.BF16 R128, R124, R34, R128 ;  /* 0x000000227c80723c */ /* 0x010fea0000041880 */
[----:B------:R-:W-:Y:S03]  /*57c0*/  MUFU.TANH R122, R122 ;  /* 0x0000007a007a7308 */ /* 0x000fe60000002400 */
[C---:B------:R-:W-:Y:S08]  /*57d0*/  HMMA.16816.F32.BF16 R116, R24.reuse, R134, R116 ;  /* 0x000000861874723c */ /* 0x040ff00000041874 */
[C---:B-1----:R-:W-:Y:S08]  /*57e0*/  HMMA.16816.F32.BF16 R144, R24.reuse, R4, R144 ;  /* 0x000000041890723c */ /* 0x042ff00000041890 */
[----:B------:R-:W-:Y:S01]  /*57f0*/  HMMA.16816.F32.BF16 R108, R24, R6, R108 ;  /* 0x00000006186c723c */ /* 0x000fe2000004186c */
[----:B------:R-:W1:Y:S07]  /*5800*/  LDSM.16.M88.4 R4, [R163+0x7800] ;  /* 0x00780000a304783b */ /* 0x000e6e0000000200 */
[----:B------:R-:W-:Y:S08]  /*5810*/  HMMA.16816.F32.BF16 R148, R124, R32, R148 ;  /* 0x000000207c94723c */ /* 0x000ff00000041894 */
[----:B------:R-:W-:Y:S01]  /*5820*/  HMMA.16816.F32.BF16 R28, R8, R112, R28 ;  /* 0x00000070081c723c */ /* 0x000fe2000004181c */
[----:B------:R-:W3:Y:S06]  /*5830*/  MUFU.TANH R112, R13 ;  /* 0x0000000d00707308 */ /* 0x000eec0000002400 */
[----:B------:R-:W-:Y:S01]  /*5840*/  FMUL.FTZ R113, R19, c[0x0][0x2ec] ;  /* 0x0000bb0013717a20 */ /* 0x000fe20000410000 */
[----:B--2---:R-:W-:Y:S01]  /*5850*/  HMMA.16816.F32.BF16 R128, R104, R22, R128 ;  /* 0x000000166880723c */ /* 0x004fe20000041880 */
[----:B-----5:R-:W2:Y:S04]  /*5860*/  LDSM.16.M88.4 R16, [R156+0x3000] ;  /* 0x003000009c10783b */ /* 0x020ea80000000200 */
[----:B------:R-:W4:Y:S03]  /*5870*/  MUFU.TANH R113, R113 ;  /* 0x0000007100717308 */ /* 0x000f260000002400 */
[----:B------:R-:W-:Y:S05]  /*5880*/  HMMA.16816.F32.BF16 R116, R8, R114, R116 ;  /* 0x000000720874723c */ /* 0x000fea0000041874 */
[----:B------:R-:W-:Y:S03]  /*5890*/  MUFU.TANH R114, R14 ;  /* 0x0000000e00727308 */ /* 0x000fe60000002400 */
[----:B------:R-:W-:Y:S01]  /*58a0*/  HMMA.16816.F32.BF16 R148, R104, R20, R148 ;  /* 0x000000146894723c */ /* 0x000fe20000041894 */
[----:B------:R-:W-:-:S02]  /*58b0*/  FMUL.FTZ R28, R28, c[0x0][0x2ec] ;  /* 0x0000bb001c1c7a20 */ /* 0x000fc40000410000 */
[----:B------:R-:W-:Y:S02]  /*58c0*/  FMUL.FTZ R29, R29, c[0x0][0x2ec] ;  /* 0x0000bb001d1d7a20 */ /* 0x000fe40000410000 */
[----:B------:R5:W-:Y:S03]  /*58d0*/  MUFU.TANH R115, R15 ;  /* 0x0000000f00737308 */ /* 0x000be60000002400 */
[----:B-1----:R-:W-:Y:S05]  /*58e0*/  HMMA.16816.F32.BF16 R128, R24, R6, R128 ;  /* 0x000000061880723c */ /* 0x002fea0000041880 */
[----:B------:R-:W-:Y:S02]  /*58f0*/  MUFU.TANH R28, R28 ;  /* 0x0000001c001c7308 */ /* 0x000fe40000002400 */
[----:B------:R-:W-:Y:S01]  /*5900*/  IADD3 R7, R184, 0x9, RZ ;  /* 0x00000009b8077810 */ /* 0x000fe20007ffe0ff */
[----:B------:R-:W-:-:S02]  /*5910*/  FMUL.FTZ R32, R116, c[0x0][0x2ec] ;  /* 0x0000bb0074207a20 */ /* 0x000fc40000410000 */
[----:B------:R-:W-:Y:S01]  /*5920*/  FMUL.FTZ R33, R117, c[0x0][0x2ec] ;  /* 0x0000bb0075217a20 */ /* 0x000fe20000410000 */
[----:B------:R-:W-:Y:S01]  /*5930*/  ISETP.GE.AND P6, PT, R7, R175, PT ;  /* 0x000000af0700720c */ /* 0x000fe20003fc6270 */
[----:B------:R-:W-:Y:S01]  /*5940*/  FMUL.FTZ R21, R118, c[0x0][0x2ec] ;  /* 0x0000bb0076157a20 */ /* 0x000fe20000410000 */
[----:B-----5:R-:W1:Y:S01]  /*5950*/  LDSM.16.M88.4 R12, [R156+0x3800] ;  /* 0x003800009c0c783b */ /* 0x020e620000000200 */
[----:B------:R-:W-:Y:S01]  /*5960*/  MUFU.TANH R29, R29 ;  /* 0x0000001d001d7308 */ /* 0x000fe20000002400 */
[----:B---3--:R-:W-:Y:S01]  /*5970*/  FSEL R112, R112, -INF , !P6 ;  /* 0xff80000070707808 */ /* 0x008fe20007000000 */
[----:B------:R-:W-:Y:S01]  /*5980*/  HMMA.16816.F32.BF16 R148, R24, R4, R148 ;  /* 0x000000041894723c */ /* 0x000fe20000041894 */
[----:B------:R-:W-:-:S05]  /*5990*/  DEPBAR.LE SB0, 0x0 ;  /* 0x000080000000791a */ /* 0x000fca0000000000 */
[----:B------:R-:W-:Y:S01]  /*59a0*/  MUFU.TANH R32, R32 ;  /* 0x0000002000207308 */ /* 0x000fe20000002400 */
[----:B------:R-:W-:Y:S01]  /*59b0*/  IADD3 R5, R184, 0x1, RZ ;  /* 0x00000001b8057810 */ /* 0x000fe20007ffe0ff */
[C---:B--2---:R-:W-:Y:S03]  /*59c0*/  HMMA.16816.F32.BF16 R144, R8.reuse, R16, R144 ;  /* 0x000000100890723c */ /* 0x044fe60000041890 */
[CC--:B------:R-:W-:Y:S02]  /*59d0*/  ISETP.GE.AND P4, PT, R5.reuse, R175.reuse, PT ;  /* 0x000000af0500720c */ /* 0x0c0fe40003f86270 */
[-C--:B------:R-:W-:Y:S01]  /*59e0*/  ISETP.GE.AND P3, PT, R5, R0.reuse, PT ;  /* 0x000000000500720c */ /* 0x080fe20003f66270 */
[----:B------:R-:W-:Y:S01]  /*59f0*/  MUFU.TANH R33, R33 ;  /* 0x0000002100217308 */ /* 0x000fe20000002400 */
[----:B------:R-:W-:Y:S01]  /*5a00*/  FMUL.FTZ R16, R30, c[0x0][0x2ec] ;  /* 0x0000bb001e107a20 */ /* 0x000fe20000410000 */
[----:B------:R-:W-:Y:S01]  /*5a10*/  HMMA.16816.F32.BF16 R108, R8, R18, R108 ;  /* 0x00000012086c723c */ /* 0x000fe2000004186c */
[----:B------:R-:W-:Y:S01]  /*5a20*/  IADD3 R5, R184, 0x8, RZ ;  /* 0x00000008b8057810 */ /* 0x000fe20007ffe0ff */
[----:B------:R-:W-:Y:S01]  /*5a30*/  FMUL.FTZ R17, R31, c[0x0][0x2ec] ;  /* 0x0000bb001f117a20 */ /* 0x000fe20000410000 */
[----:B----4-:R-:W-:Y:S01]  /*5a40*/  FSEL R113, R113, -INF , !P3 ;  /* 0xff80000071717808 */ /* 0x010fe20005800000 */
[----:B------:R-:W-:Y:S01]  /*5a50*/  FMUL.FTZ R31, R119, c[0x0][0x2ec] ;  /* 0x0000bb00771f7a20 */ /* 0x000fe20000410000 */
[C---:B------:R-:W-:Y:S01]  /*5a60*/  ISETP.GE.AND P1, PT, R5.reuse, R175, PT ;  /* 0x000000af0500720c */ /* 0x040fe20003f26270 */
[----:B------:R-:W-:Y:S01]  /*5a70*/  MUFU.TANH R16, R16 ;  /* 0x0000001000107308 */ /* 0x000fe20000002400 */
[----:B------:R-:W-:-:S02]  /*5a80*/  ISETP.GE.AND P5, PT, R5, R0, PT ;  /* 0x000000000500720c */ /* 0x000fc40003fa6270 */
[----:B------:R-:W-:Y:S02]  /*5a90*/  FSEL R5, R120, -INF , !P2 ;  /* 0xff80000078057808 */ /* 0x000fe40005000000 */
[-C--:B------:R-:W-:Y:S02]  /*5aa0*/  ISETP.GE.AND P2, PT, R7, R0.reuse, PT ;  /* 0x000000000700720c */ /* 0x080fe40003f46270 */
[C---:B------:R-:W-:Y:S01]  /*5ab0*/  IADD3 R7, R184.reuse, 0x11, RZ ;  /* 0x00000011b8077810 */ /* 0x040fe20007ffe0ff */
[----:B------:R-:W2:Y:S01]  /*5ac0*/  MUFU.TANH R17, R17 ;  /* 0x0000001100117308 */ /* 0x000ea20000002400 */
[----:B------:R-:W-:Y:S01]  /*5ad0*/  IADD3 R18, R184, 0x18, RZ ;  /* 0x00000018b8127810 */ /* 0x000fe20007ffe0ff */
[----:B------:R-:W-:Y:S01]  /*5ae0*/  FMUL.FTZ R4, R145, c[0x0][0x2ec] ;  /* 0x0000bb0091047a20 */ /* 0x000fe20000410000 */
[----:B------:R-:W-:Y:S01]  /*5af0*/  ISETP.GE.AND P3, PT, R7, R0, PT ;  /* 0x000000000700720c */ /* 0x000fe20003f66270 */
[----:B------:R-:W-:Y:S02]  /*5b00*/  FMUL.FTZ R135, R147, c[0x0][0x2ec] ;  /* 0x0000bb0093877a20 */ /* 0x000fe40000410000 */
[----:B------:R-:W-:Y:S01]  /*5b10*/  FMUL.FTZ R146, R146, c[0x0][0x2ec] ;  /* 0x0000bb0092927a20 */ /* 0x000fe20000410000 */
[----:B-1----:R-:W-:Y:S01]  /*5b20*/  HMMA.16816.F32.BF16 R128, R8, R14, R128 ;  /* 0x0000000e0880723c */ /* 0x002fe20000041880 */
[----:B------:R-:W1:Y:S01]  /*5b30*/  MUFU.TANH R4, R4 ;  /* 0x0000000400047308 */ /* 0x000e620000002400 */
[----:B------:R-:W-:-:S02]  /*5b40*/  FMUL.FTZ R34, R144, c[0x0][0x2ec] ;  /* 0x0000bb0090227a20 */ /* 0x000fc40000410000 */
[----:B------:R-:W-:Y:S02]  /*5b50*/  FMUL.FTZ R110, R110, c[0x0][0x2ec] ;  /* 0x0000bb006e6e7a20 */ /* 0x000fe40000410000 */
[----:B------:R-:W-:Y:S01]  /*5b60*/  FMUL.FTZ R30, R108, c[0x0][0x2ec] ;  /* 0x0000bb006c1e7a20 */ /* 0x000fe20000410000 */
[----:B------:R-:W-:Y:S01]  /*5b70*/  IADD3 R15, R184, 0x19, RZ ;  /* 0x00000019b80f7810 */ /* 0x000fe20007ffe0ff */
[----:B------:R-:W-:Y:S01]  /*5b80*/  HMMA.16816.F32.BF16 R148, R8, R12, R148 ;  /* 0x0000000c0894723c */ /* 0x000fe20000041894 */
[----:B------:R-:W3:Y:S01]  /*5b90*/  MUFU.TANH R31, R31 ;  /* 0x0000001f001f7308 */ /* 0x000ee20000002400 */
[----:B--2---:R-:W-:Y:S01]  /*5ba0*/  FSEL R23, R17, -INF , !P3 ;  /* 0xff80000011177808 */ /* 0x004fe20005800000 */
[----:B------:R-:W-:-:S04]  /*5bb0*/  FMUL.FTZ R6, R109, c[0x0][0x2ec] ;  /* 0x0000bb006d067a20 */ /* 0x000fc80000410000 */
[----:B------:R-:W-:Y:S01]  /*5bc0*/  FSEL R12, R121, -INF , !P4 ;  /* 0xff800000790c7808 */ /* 0x000fe20006000000 */
[----:B------:R-:W-:Y:S01]  /*5bd0*/  FMUL.FTZ R11, R111, c[0x0][0x2ec] ;  /* 0x0000bb006f0b7a20 */ /* 0x000fe20000410000 */
[C---:B------:R-:W-:Y:S01]  /*5be0*/  IADD3 R8, R184.reuse, 0x10, RZ ;  /* 0x00000010b8087810 */ /* 0x040fe20007ffe0ff */
[----:B------:R-:W2:Y:S01]  /*5bf0*/  MUFU.TANH R13, R146 ;  /* 0x00000092000d7308 */ /* 0x000ea20000002400 */
[-C--:B------:R-:W-:Y:S02]  /*5c00*/  ISETP.GE.AND P4, PT, R184, R0.reuse, PT ;  /* 0x00000000b800720c */ /* 0x080fe40003f86270 */
[----:B------:R-:W-:Y:S02]  /*5c10*/  FSEL R10, R123, -INF , !P1 ;  /* 0xff8000007b0a7808 */ /* 0x000fe40004800000 */
[-C--:B------:R-:W-:Y:S01]  /*5c20*/  ISETP.GE.AND P1, PT, R8, R175.reuse, PT ;  /* 0x000000af0800720c */ /* 0x080fe20003f26270 */
[----:B------:R-:W-:Y:S01]  /*5c30*/  FMUL.FTZ R120, R128, c[0x0][0x2ec] ;  /* 0x0000bb0080787a20 */ /* 0x000fe20000410000 */
[-C--:B------:R-:W-:Y:S01]  /*5c40*/  ISETP.GE.AND P6, PT, R8, R0.reuse, PT ;  /* 0x000000000800720c */ /* 0x080fe20003fc6270 */
[----:B------:R-:W4:Y:S01]  /*5c50*/  MUFU.TANH R135, R135 ;  /* 0x0000008700877308 */ /* 0x000f220000002400 */
[----:B------:R-:W-:Y:S01]  /*5c60*/  FSEL R8, R122, -INF , !P4 ;  /* 0xff8000007a087808 */ /* 0x000fe20006000000 */
[----:B------:R-:W-:Y:S01]  /*5c70*/  FMUL.FTZ R118, R129, c[0x0][0x2ec] ;  /* 0x0000bb0081767a20 */ /* 0x000fe20000410000 */
[-C--:B------:R-:W-:Y:S01]  /*5c80*/  ISETP.GE.AND P4, PT, R7, R175.reuse, PT ;  /* 0x000000af0700720c */ /* 0x080fe20003f86270 */
[----:B------:R-:W-:Y:S01]  /*5c90*/  FMUL.FTZ R117, R130, c[0x0][0x2ec] ;  /* 0x0000bb0082757a20 */ /* 0x000fe20000410000 */
[----:B------:R-:W-:Y:S01]  /*5ca0*/  FSEL R26, R28, -INF , !P1 ;  /* 0xff8000001c1a7808 */ /* 0x000fe20004800000 */
[----:B------:R-:W-:Y:S01]  /*5cb0*/  FMUL.FTZ R14, R148, c[0x0][0x2ec] ;  /* 0x0000bb00940e7a20 */ /* 0x000fe20000410000 */
[----:B------:R-:W-:Y:S01]  /*5cc0*/  FSEL R24, R29, -INF , !P4 ;  /* 0xff8000001d187808 */ /* 0x000fe20006000000 */
[----:B------:R-:W5:Y:S01]  /*5cd0*/  MUFU.TANH R133, R110 ;  /* 0x0000006e00857308 */ /* 0x000f620000002400 */
[-C--:B------:R-:W-:Y:S01]  /*5ce0*/  ISETP.GE.AND P1, PT, R15, R175.reuse, PT ;  /* 0x000000af0f00720c */ /* 0x080fe20003f26270 */
[----:B------:R-:W-:Y:S01]  /*5cf0*/  FMUL.FTZ R122, R149, c[0x0][0x2ec] ;  /* 0x0000bb00957a7a20 */ /* 0x000fe20000410000 */
[----:B------:R-:W-:Y:S01]  /*5d00*/  ISETP.GE.AND P4, PT, R15, R0, PT ;  /* 0x000000000f00720c */ /* 0x000fe20003f86270 */
[----:B------:R-:W-:Y:S01]  /*5d10*/  FMUL.FTZ R121, R150, c[0x0][0x2ec] ;  /* 0x0000bb0096797a20 */ /* 0x000fe20000410000 */
[----:B------:R-:W-:Y:S01]  /*5d20*/  IADD3 R15, R184, 0x21, RZ ;  /* 0x00000021b80f7810 */ /* 0x000fe20007ffe0ff */
[----:B------:R-:W-:Y:S01]  /*5d30*/  FMUL.FTZ R119, R151, c[0x0][0x2ec] ;  /* 0x0000bb0097777a20 */ /* 0x000fe20000410000 */
[----:B------:R-:W-:Y:S01]  /*5d40*/  FSEL R9, R114, -INF , !P5 ;  /* 0xff80000072097808 */ /* 0x000fe20006800000 */
[----:B------:R-:W1:Y:S01]  /*5d50*/  MUFU.TANH R120, R120 ;  /* 0x0000007800787308 */ /* 0x000e620000002400 */
[----:B------:R-:W-:Y:S01]  /*5d60*/  FSEL R7, R115, -INF , !P2 ;  /* 0xff80000073077808 */ /* 0x000fe20005000000 */
[----:B------:R-:W-:Y:S01]  /*5d70*/  FMUL.FTZ R115, R131, c[0x0][0x2ec] ;  /* 0x0000bb0083737a20 */ /* 0x000fe20000410000 */
[----:B------:R-:W-:-:S02]  /*5d80*/  ISETP.GE.AND P5, PT, R18, R175, PT ;  /* 0x000000af1200720c */ /* 0x000fc40003fa6270 */
[-C--:B------:R-:W-:Y:S02]  /*5d90*/  ISETP.GE.AND P2, PT, R18, R0.reuse, PT ;  /* 0x000000001200720c */ /* 0x080fe40003f46270 */
[----:B------:R-:W-:Y:S01]  /*5da0*/  FSEL R25, R16, -INF , !P6 ;  /* 0xff80000010197808 */ /* 0x000fe20007000000 */
[----:B------:R-:W2:Y:S01]  /*5db0*/  MUFU.TANH R21, R21 ;  /* 0x0000001500157308 */ /* 0x000ea20000002400 */
[----:B------:R-:W-:Y:S02]  /*5dc0*/  IADD3 R18, R184, 0x20, RZ ;  /* 0x00000020b8127810 */ /* 0x000fe40007ffe0ff */
[----:B------:R-:W-:Y:S02]  /*5dd0*/  ISETP.GE.AND P6, PT, R15, R175, PT ;  /* 0x000000af0f00720c */ /* 0x000fe40003fc6270 */
[----:B------:R-:W-:Y:S02]  /*5de0*/  FSEL R22, R32, -INF , !P5 ;  /* 0xff80000020167808 */ /* 0x000fe40006800000 */
[----:B------:R-:W-:Y:S01]  /*5df0*/  FSEL R20, R33, -INF , !P1 ;  /* 0xff80000021147808 */ /* 0x000fe20004800000 */
[----:B------:R-:W5:Y:S01]  /*5e00*/  MUFU.TANH R34, R34 ;  /* 0x0000002200227308 */ /* 0x000f620000002400 */
[----:B------:R-:W-:-:S02]  /*5e10*/  ISETP.GE.AND P1, PT, R18, R0, PT ;  /* 0x000000001200720c */ /* 0x000fc40003f26270 */
[----:B------:R-:W-:Y:S02]  /*5e20*/  ISETP.GE.AND P3, PT, R15, R0, PT ;  /* 0x000000000f00720c */ /* 0x000fe40003f66270 */
[----:B-1----:R-:W-:Y:S02]  /*5e30*/  FSEL R32, R4, -INF , !P6 ;  /* 0xff80000004207808 */ /* 0x002fe40007000000 */
[C---:B------:R-:W-:Y:S01]  /*5e40*/  IADD3 R16, R184.reuse, 0x28, RZ ;  /* 0x00000028b8107810 */ /* 0x040fe20007ffe0ff */
[----:B------:R-:W1:Y:S01]  /*5e50*/  MUFU.TANH R30, R30 ;  /* 0x0000001e001e7308 */ /* 0x000e620000002400 */
[----:B------:R-:W-:Y:S02]  /*5e60*/  IADD3 R4, R184, 0x31, RZ ;  /* 0x00000031b8047810 */ /* 0x000fe40007ffe0ff */
[----:B---3--:R-:W-:Y:S02]  /*5e70*/  FSEL R31, R31, -INF , !P4 ;  /* 0xff8000001f1f7808 */ /* 0x008fe40006000000 */
[----:B--2---:R-:W-:-:S02]  /*5e80*/  FSEL R29, R13, -INF , !P1 ;  /* 0xff8000000d1d7808 */ /* 0x004fc40004800000 */
[----:B----4-:R-:W-:Y:S01]  /*5e90*/  FSEL R135, R135, -INF , !P3 ;  /* 0xff80000087877808 */ /* 0x010fe20005800000 */
[----:B------:R-:W2:Y:S01]  /*5ea0*/  MUFU.TANH R6, R6 ;  /* 0x0000000600067308 */ /* 0x000ea20000002400 */
[-C--:B------:R-:W-:Y:S02]  /*5eb0*/  ISETP.GE.AND P4, PT, R16, R0.reuse, PT ;  /* 0x000000001000720c */ /* 0x080fe40003f86270 */
[C---:B------:R-:W-:Y:S02]  /*5ec0*/  ISETP.GE.AND P1, PT, R4.reuse, R175, PT ;  /* 0x000000af0400720c */ /* 0x040fe40003f26270 */
[----:B------:R-:W-:Y:S02]  /*5ed0*/  ISETP.GE.AND P3, PT, R4, R0, PT ;  /* 0x000000000400720c */ /* 0x000fe40003f66270 */
[----:B------:R-:W-:Y:S01]  /*5ee0*/  IADD3 R4, R184, 0x38, RZ ;  /* 0x00000038b8047810 */ /* 0x000fe20007ffe0ff */
[----:B------:R-:W3:Y:S01]  /*5ef0*/  MUFU.TANH R11, R11 ;  /* 0x0000000b000b7308 */ /* 0x000ee20000002400 */
[----:B-----5:R-:W-:-:S02]  /*5f00*/  FSEL R133, R133, -INF , !P4 ;  /* 0xff80000085857808 */ /* 0x020fc40006000000 */
[-C--:B------:R-:W-:Y:S02]  /*5f10*/  ISETP.GE.AND P4, PT, R4, R175.reuse, PT ;  /* 0x000000af0400720c */ /* 0x080fe40003f86270 */
[----:B------:R-:W-:Y:S02]  /*5f20*/  ISETP.GE.AND P5, PT, R18, R175, PT ;  /* 0x000000af1200720c */ /* 0x000fe40003fa6270 */
[----:B------:R-:W-:Y:S01]  /*5f30*/  IADD3 R15, R184, 0x29, RZ ;  /* 0x00000029b80f7810 */ /* 0x000fe20007ffe0ff */
[----:B------:R-:W4:Y:S01]  /*5f40*/  MUFU.TANH R14, R14 ;  /* 0x0000000e000e7308 */ /* 0x000f220000002400 */
[----:B------:R-:W-:Y:S02]  /*5f50*/  FSEL R120, R120, -INF , !P4 ;  /* 0xff80000078787808 */ /* 0x000fe40006000000 */
[----:B------:R-:W-:Y:S02]  /*5f60*/  FSEL R21, R21, -INF , !P2 ;  /* 0xff80000015157808 */ /* 0x000fe40005000000 */
[----:B------:R-:W-:-:S02]  /*5f70*/  FSEL R34, R34, -INF , !P5 ;  /* 0xff80000022227808 */ /* 0x000fc40006800000 */
[----:B------:R-:W-:Y:S01]  /*5f80*/  ISETP.GT.AND P4, PT, R177, R172, PT ;  /* 0x000000acb100720c */ /* 0x000fe20003f84270 */
[----:B------:R-:W5:Y:S01]  /*5f90*/  MUFU.TANH R122, R122 ;  /* 0x0000007a007a7308 */ /* 0x000f620000002400 */
[-C--:B------:R-:W-:Y:S02]  /*5fa0*/  ISETP.GE.AND P2, PT, R16, R175.reuse, PT ;  /* 0x000000af1000720c */ /* 0x080fe40003f46270 */
[C---:B------:R-:W-:Y:S02]  /*5fb0*/  ISETP.GE.AND P5, PT, R15.reuse, R175, PT ;  /* 0x000000af0f00720c */ /* 0x040fe40003fa6270 */
[----:B------:R-:W-:Y:S02]  /*5fc0*/  ISETP.GE.AND P6, PT, R15, R0, PT ;  /* 0x000000000f00720c */ /* 0x000fe40003fc6270 */
[----:B------:R-:W-:Y:S01]  /*5fd0*/  IADD3 R15, R184, 0x30, RZ ;  /* 0x00000030b80f7810 */ /* 0x000fe20007ffe0ff */
[----:B------:R-:W5:Y:S01]  /*5fe0*/  MUFU.TANH R118, R118 ;  /* 0x0000007600767308 */ /* 0x000f620000002400 */
[----:B-1----:R-:W-:-:S02]  /*5ff0*/  FSEL R30, R30, -INF , !P2 ;  /* 0xff8000001e1e7808 */ /* 0x002fc40005000000 */
[----:B------:R-:W-:Y:S02]  /*6000*/  ISETP.GE.AND P2, PT, R15, R175, PT ;  /* 0x000000af0f00720c */ /* 0x000fe40003f46270 */
[----:B------:R-:W-:Y:S02]  /*6010*/  IADD3 R184, R184, 0x39, RZ ;  /* 0x00000039b8b87810 */ /* 0x000fe40007ffe0ff */
[----:B--2---:R-:W-:Y:S01]  /*6020*/  FSEL R28, R6, -INF , !P5 ;  /* 0xff800000061c7808 */ /* 0x004fe20006800000 */
[----:B------:R-:W1:Y:S01]  /*6030*/  MUFU.TANH R121, R121 ;  /* 0x0000007900797308 */ /* 0x000e620000002400 */
[----:B---3--:R-:W-:Y:S02]  /*6040*/  FSEL R131, R11, -INF , !P6 ;  /* 0xff8000000b837808 */ /* 0x008fe40007000000 */
[----:B----4-:R-:W-:Y:S02]  /*6050*/  FSEL R128, R14, -INF , !P2 ;  /* 0xff8000000e807808 */ /* 0x010fe40005000000 */
[----:B-----5:R-:W-:Y:S01]  /*6060*/  FSEL R122, R122, -INF , !P1 ;  /* 0xff8000007a7a7808 */ /* 0x020fe20004800000 */
[----:B------:R-:W-:Y:S01]  /*6070*/  BAR.SYNC.DEFER_BLOCKING 0x0 ;  /* 0x0000000000007b1d */ /* 0x000fe20000010000 */
[----:B------:R-:W-:-:S02]  /*6080*/  ISETP.GE.AND P5, PT, R15, R0, PT ;  /* 0x000000000f00720c */ /* 0x000fc40003fa6270 */
[----:B------:R-:W-:Y:S02]  /*6090*/  ISETP.GE.AND P6, PT, R184, R175, PT ;  /* 0x000000afb800720c */ /* 0x000fe40003fc6270 */
[-C--:B------:R-:W-:Y:S01]  /*60a0*/  ISETP.GE.AND P2, PT, R4, R0.reuse, PT ;  /* 0x000000000400720c */ /* 0x080fe20003f46270 */
[----:B------:R-:W2:Y:S01]  /*60b0*/  MUFU.TANH R119, R119 ;  /* 0x0000007700777308 */ /* 0x000ea20000002400 */
[----:B------:R-:W-:Y:S02]  /*60c0*/  ISETP.GE.AND P1, PT, R184, R0, PT ;  /* 0x00000000b800720c */ /* 0x000fe40003f26270 */
[----:B------:R-:W-:Y:S02]  /*60d0*/  FSEL R118, R118, -INF , !P6 ;  /* 0xff80000076767808 */ /* 0x000fe40007000000 */
[----:B-1----:R-:W-:-:S03]  /*60e0*/  FSEL R121, R121, -INF , !P5 ;  /* 0xff80000079797808 */ /* 0x002fc60006800000 */
[----:B------:R-:W1:Y:S08]  /*60f0*/  MUFU.TANH R117, R117 ;  /* 0x0000007500757308 */ /* 0x000e700000002400 */
[----:B------:R-:W3:Y:S01]  /*6100*/  MUFU.TANH R115, R115 ;  /* 0x0000007300737308 */ /* 0x000ee20000002400 */
[----:B--2---:R-:W-:Y:S02]  /*6110*/  FSEL R119, R119, -INF , !P3 ;  /* 0xff80000077777808 */ /* 0x004fe40005800000 */
[----:B-1----:R-:W-:-:S02]  /*6120*/  FSEL R117, R117, -INF , !P2 ;  /* 0xff80000075757808 */ /* 0x002fc40005000000 */
[----:B---3--:R-:W-:Y:S01]  /*6130*/  FSEL R115, R115, -INF , !P1 ;  /* 0xff80000073737808 */ /* 0x008fe20004800000 */
        /* <DEDUP_REMOVED lines=59> */
.L_x_7452:
[----:B------:R-:W-:-:S04]  /*64f0*/  LEA R14, -R2, RZ, 0x6 ;  /* 0x000000ff020e7211 */ /* 0x000fc800078e31ff */
[----:B------:R-:W-:Y:S02]  /*6500*/  SHF.R.S32.HI R0, RZ, 0x1f, R14 ;  /* 0x0000001fff007819 */ /* 0x000fe4000001140e */
.L_x_7453:
        /* <DEDUP_REMOVED lines=24> */
.L_x_7451:
        /* <DEDUP_REMOVED lines=49> */
[----:B------:R-:W-:Y:S01]  /*69a0*/  FFMA.FTZ R109, R5, c[0x0][0x23c], -R123 ;  /* 0x00008f00056d7a23 */ /* 0x000fe2000001087b */
[----:B------:R-:W-:Y:S01]  /*69b0*/  FSEL R5, R111, RZ, P2 ;  /* 0x000000ff6f057208 */ /* 0x000fe20001000000 */
[--C-:B------:R-:W-:Y:S02]  /*69c0*/  FFMA.FTZ R105, R8, c[0x0][0x23c], -R116.reuse ;  /* 0x00008f0008697a23 */ /* 0x100fe40000010874 */
[----:B------:R-:W-:Y:S01]  /*69d0*/  FFMA.FTZ R0, R9, c[0x0][0x23c], -R116 ;  /* 0x00008f0009007a23 */ /* 0x000fe20000010874 */
[----:B------:R-:W-:Y:S01]  /*69e0*/  MUFU.EX2 R107, R107 ;  /* 0x0000006b006b7308 */ /* 0x000fe20000000800 */
[----:B------:R-:W1:Y:S01]  /*69f0*/  LDSM.16.MT88.4 R8, [R164+0x8000] ;  /* 0x00800000a408783b */ /* 0x000e620000004200 */
[----:B------:R-:W-:Y:S02]  /*6a00*/  FADD.FTZ R4, R100, -R5 ;  /* 0x8000000564047221 */ /* 0x000fe40000010000 */
[----:B------:R-:W-:Y:S01]  /*6a10*/  FADD.FTZ R6, R3, -R6 ;  /* 0x8000000603067221 */ /* 0x000fe20000010000 */
[----:B------:R-:W-:Y:S01]  /*6a20*/  LDSM.16.MT88.4 R100, [R161+0xb000] ;  /* 0x00b00000a164783b */ /* 0x000fe20000004200 */
[----:B------:R-:W-:-:S02]  /*6a30*/  FFMA.FTZ R106, R112, c[0x0][0x23c], -R123 ;  /* 0x00008f00706a7a23 */ /* 0x000fc4000001087b */
[--C-:B------:R-:W-:Y:S01]  /*6a40*/  FFMA.FTZ R104, R113, c[0x0][0x23c], -R116.reuse ;  /* 0x00008f0071687a23 */ /* 0x100fe20000010874 */
[----:B------:R-:W-:Y:S01]  /*6a50*/  MUFU.EX2 R109, R109 ;  /* 0x0000006d006d7308 */ /* 0x000fe20000000800 */
[--C-:B------:R-:W-:Y:S02]  /*6a60*/  FFMA.FTZ R108, R12, c[0x0][0x23c], -R123.reuse ;  /* 0x00008f000c6c7a23 */ /* 0x100fe4000001087b */
[----:B------:R-:W-:Y:S01]  /*6a70*/  FFMA.FTZ R113, R7, c[0x0][0x23c], -R116 ;  /* 0x00008f0007717a23 */ /* 0x000fe20000010874 */
[----:B------:R-:W2:Y:S01]  /*6a80*/  LDSM.16.MT88.4 R12, [R161+0x8000] ;  /* 0x00800000a10c783b */ /* 0x000ea20000004200 */
[----:B------:R-:W-:Y:S02]  /*6a90*/  FMUL.FTZ R114, R4, c[0x0][0x23c] ;  /* 0x00008f0004727a20 */ /* 0x000fe40000410000 */
[----:B------:R-:W-:Y:S01]  /*6aa0*/  FMUL.FTZ R112, R6, c[0x0][0x23c] ;  /* 0x00008f0006707a20 */ /* 0x000fe20000410000 */
        /* <DEDUP_REMOVED lines=8> */
[----:B------:R-:W-:Y:S01]  /*6b30*/  LDSM.16.MT88.4 R24, [R164+0x8800] ;  /* 0x00880000a418783b */ /* 0x000fe20000004200 */
[----:B------:R-:W-:-:S02]  /*6b40*/  FFMA.FTZ R129, R21, c[0x0][0x23c], -R116 ;  /* 0x00008f0015817a23 */ /* 0x000fc40000010874 */
[----:B------:R-:W-:Y:S01]  /*6b50*/  FFMA.FTZ R132, R31, c[0x0][0x23c], -R116 ;  /* 0x00008f001f847a23 */ /* 0x000fe20000010874 */
[----:B------:R-:W-:Y:S01]  /*6b60*/  MUFU.EX2 R105, R105 ;  /* 0x0000006900697308 */ /* 0x000fe20000000800 */
[----:B---3--:R-:W-:Y:S01]  /*6b70*/  F2FP.BF16.PACK_AB R4, R108, R109 ;  /* 0x0000006d6c04723e */ /* 0x008fe200000010ff */
[----:B------:R-:W-:Y:S01]  /*6b80*/  LDSM.16.MT88.4 R20, [R161+0x8800] ;  /* 0x00880000a114783b */ /* 0x000fe20000004200 */
[--C-:B------:R-:W-:Y:S02]  /*6b90*/  FFMA.FTZ R134, R34, c[0x0][0x23c], -R123.reuse ;  /* 0x00008f0022867a23 */ /* 0x100fe4000001087b */
[--C-:B------:R-:W-:Y:S02]  /*6ba0*/  FFMA.FTZ R137, R32, c[0x0][0x23c], -R123.reuse ;  /* 0x00008f0020897a23 */ /* 0x100fe4000001087b */
[----:B------:R-:W-:Y:S01]  /*6bb0*/  LDSM.16.MT88.4 R32, [R161+0xa800] ;  /* 0x00a80000a120783b */ /* 0x000fe20000004200 */
[----:B------:R-:W3:Y:S01]  /*6bc0*/  MUFU.EX2 R104, R104 ;  /* 0x0000006800687308 */ /* 0x000ee20000000800 */
[----:B----4-:R-:W-:Y:S01]  /*6bd0*/  F2FP.BF16.PACK_AB R6, R106, R107 ;  /* 0x0000006b6a06723e */ /* 0x010fe200000010ff */
[----:B------:R-:W-:-:S02]  /*6be0*/  FFMA.FTZ R136, R30, c[0x0][0x23c], -R123 ;  /* 0x00008f001e887a23 */ /* 0x000fc4000001087b */
[--C-:B------:R-:W-:Y:S02]  /*6bf0*/  FFMA.FTZ R139, R28, c[0x0][0x23c], -R123.reuse ;  /* 0x00008f001c8b7a23 */ /* 0x100fe4000001087b */
[--C-:B------:R-:W-:Y:S02]  /*6c00*/  FFMA.FTZ R138, R29, c[0x0][0x23c], -R116.reuse ;  /* 0x00008f001d8a7a23 */ /* 0x100fe40000010874 */
[----:B------:R-:W-:Y:S01]  /*6c10*/  MUFU.EX2 R0, R0 ;  /* 0x0000000000007308 */ /* 0x000fe20000000800 */
[--C-:B------:R-:W-:Y:S01]  /*6c20*/  FFMA.FTZ R135, R135, c[0x0][0x23c], -R116.reuse ;  /* 0x00008f0087877a23 */ /* 0x100fe20000010874 */
[----:B------:R-:W-:Y:S01]  /*6c30*/  LDSM.16.MT88.4 R28, [R164+0x9000] ;  /* 0x00900000a41c783b */ /* 0x000fe20000004200 */
        /* <DEDUP_REMOVED lines=8> */
[----:B------:R-:W3:Y:S01]  /*6cc0*/  MUFU.EX2 R114, R114 ;  /* 0x0000007200727308 */ /* 0x000ee20000000800 */
[--C-:B------:R-:W-:Y:S02]  /*6cd0*/  FFMA.FTZ R118, R121, c[0x0][0x23c], -R116.reuse ;  /* 0x00008f0079767a23 */ /* 0x100fe40000010874 */
[--C-:B------:R-:W-:Y:S02]  /*6ce0*/  FFMA.FTZ R119, R119, c[0x0][0x23c], -R116.reuse ;  /* 0x00008f0077777a23 */ /* 0x100fe40000010874 */
[----:B------:R-:W-:-:S03]  /*6cf0*/  FFMA.FTZ R117, R117, c[0x0][0x23c], -R116 ;  /* 0x00008f0075757a23 */ /* 0x000fc60000010874 */
        /* <DEDUP_REMOVED lines=112> */
[----:B---3--:R-:W-:Y:S02]  /*7400*/  F2FP.BF16.PACK_AB R4, R126, R3 ;  /* 0x000000037e04723e */ /* 0x008fe400000010ff */
        /* <DEDUP_REMOVED lines=88> */
[----:B------:R-:W-:Y:S01]  /*7990*/  HMMA.16816.F32.BF16 R40, R4, R14, R40 ;  /* 0x0000000e0428723c */ /* 0x000fe20000041828 */
[----:B------:R-:W3:Y:S02]  /*79a0*/  LDSM.16.MT88.4 R12, [R160+0xb800] ;  /* 0x00b80000a00c783b */ /* 0x000ee40000004200 */
        /* <DEDUP_REMOVED lines=8> */
[----:B-1----:R-:W-:Y:S01]  /*7a30*/  HMMA.16816.F32.BF16 R80, R4, R24, R80 ;  /* 0x000000180450723c */ /* 0x002fe20000041850 */
[----:B------:R-:W-:Y:S02]  /*7a40*/  MOV R3, R110 ;  /* 0x0000006e00037202 */ /* 0x000fe40000000f00 */
        /* <DEDUP_REMOVED lines=11> */
[----:B------:R-:W-:Y:S11]  /*7b00*/  HMMA.16816.F32.BF16 R64, R4, R14, R64 ;  /* 0x0000000e0440723c */ /* 0x000ff60000041840 */
[----:B------:R-:W-:Y:S08]  /*7b10*/  @!UPT UIADD3 URZ, URZ, URZ, URZ ;  /* 0x0000003f3f3ff290 */ /* 0x000ff0000fffe03f */
.L_x_7448:
        /* <DEDUP_REMOVED lines=13> */
.L_x_7458:
        /* <DEDUP_REMOVED lines=65> */
.L_x_7455:
[C---:B------:R-:W-:Y:S04]  /*8000*/  LEA R174, P1, R6.reuse, R174, 0x1 ;  /* 0x000000ae06ae7211 */ /* 0x040fe800078208ff */
[----:B------:R-:W-:Y:S02]  /*8010*/  LEA.HI.X R173, R6, R173, R2, 0x1, P1 ;  /* 0x000000ad06ad7211 */ /* 0x000fe400008f0c02 */
[----:B------:R-:W-:Y:S02]  /*8020*/  IADD3 R100, P1, R174, R187, RZ ;  /* 0x000000bbae647210 */ /* 0x000fe40007f3e0ff */
[----:B------:R-:W-:Y:S02]  /*8030*/  MOV R175, R173 ;  /* 0x000000ad00af7202 */ /* 0x000fe40000000f00 */
[-C--:B------:R-:W-:Y:S02]  /*8040*/  IADD3.X R101, R173, R186.reuse, RZ, P1, !PT ;  /* 0x000000baad657210 */ /* 0x080fe40000ffe4ff */
[-C--:B------:R-:W-:Y:S01]  /*8050*/  IADD3 R2, P1, R100, R187.reuse, RZ ;  /* 0x000000bb64027210 */ /* 0x080fe20007f3e0ff */
[----:B------:R-:W-:Y:S01]  /*8060*/  @!PT LDS RZ, [RZ] ;  /* 0x00000000fffff984 */ /* 0x000fe20000000800 */
[----:B------:R-:W-:Y:S01]  /*8070*/  @!PT LDS RZ, [RZ] ;  /* 0x00000000fffff984 */ /* 0x000fe20000000800 */
[----:B------:R-:W-:Y:S01]  /*8080*/  @!PT LDS RZ, [RZ] ;  /* 0x00000000fffff984 */ /* 0x000fe20000000800 */
[----:B------:R1:W-:Y:S03]  /*8090*/  LDGSTS.E.BYPASS.LTC128B.128 [R179+0x8000], [R174.64] ;  /* 0x08000000aeb37fae */ /* 0x0003e6000b901d44 */
[-C--:B------:R-:W-:Y:S02]  /*80a0*/  IADD3.X R3, R101, R186.reuse, RZ, P1, !PT ;  /* 0x000000ba65037210 */ /* 0x080fe40000ffe4ff */
[----:B------:R-:W-:Y:S02]  /*80b0*/  IADD3 R196, P1, R2, R187, RZ ;  /* 0x000000bb02c47210 */ /* 0x000fe40007f3e0ff */
[----:B------:R1:W-:Y:S02]  /*80c0*/  LDGSTS.E.BYPASS.LTC128B.128 [R179+0xa000], [R174.64+0x80] ;  /* 0x0a000080aeb37fae */ /* 0x0003e4000b901d44 */
[----:B------:R-:W-:Y:S02]  /*80d0*/  IADD3.X R197, R3, R186, RZ, P1, !PT ;  /* 0x000000ba03c57210 */ /* 0x000fe40000ffe4ff */
[----:B------:R-:W-:Y:S03]  /*80e0*/  ISETP.GT.AND P1, PT, R177, R172, PT ;  /* 0x000000acb100720c */ /* 0x000fe60003f24270 */
[----:B------:R2:W-:Y:S07]  /*80f0*/  LDGSTS.E.BYPASS.LTC128B.128 [R179+0x8800], [R100.64] ;  /* 0x0880000064b37fae */ /* 0x0005ee000b901d44 */
[----:B------:R2:W-:Y:S07]  /*8100*/  LDGSTS.E.BYPASS.LTC128B.128 [R179+0xa800], [R100.64+0x80] ;  /* 0x0a80008064b37fae */ /* 0x0005ee000b901d44 */
[----:B------:R3:W-:Y:S07]  /*8110*/  LDGSTS.E.BYPASS.LTC128B.128 [R179+0x9000], [R2.64] ;  /* 0x0900000002b37fae */ /* 0x0007ee000b901d44 */
[----:B------:R3:W-:Y:S07]  /*8120*/  LDGSTS.E.BYPASS.LTC128B.128 [R179+0xb000], [R2.64+0x80] ;  /* 0x0b00008002b37fae */ /* 0x0007ee000b901d44 */
[----:B------:R4:W-:Y:S07]  /*8130*/  LDGSTS.E.BYPASS.LTC128B.128 [R179+0x9800], [R196.64] ;  /* 0x09800000c4b37fae */ /* 0x0009ee000b901d44 */
[----:B------:R4:W-:Y:S07]  /*8140*/  LDGSTS.E.BYPASS.LTC128B.128 [R179+0xb800], [R196.64+0x80] ;  /* 0x0b800080c4b37fae */ /* 0x0009ee000b901d44 */
[----:B------:R-:W-:Y:S07]  /*8150*/  LDSM.16.M88.4 R104, [R170] ;  /* 0x00000000aa68783b */ /* 0x000fee0000000200 */
[----:B------:R-:W5:Y:S07]  /*8160*/  LDSM.16.M88.4 R108, [R169+0x4000] ;  /* 0x00400000a96c783b */ /* 0x000f6e0000000200 */
        /* <DEDUP_REMOVED lines=9> */
[C---:B-1----:R-:W-:Y:S04]  /*8200*/  HMMA.16816.F32.BF16 R12, R104.reuse, R112, RZ ;  /* 0x00000070680c723c */ /* 0x042fe800000418ff */
[----:B------:R-:W1:Y:S04]  /*8210*/  LDSM.16.M88.4 R136, [R158] ;  /* 0x000000009e88783b */ /* 0x000e680000000200 */
[C---:B------:R-:W-:Y:S03]  /*8220*/  HMMA.16816.F32.BF16 R16, R104.reuse, R114, RZ ;  /* 0x000000726810723c */ /* 0x040fe600000418ff */
[----:B------:R-:W1:Y:S05]  /*8230*/  LDSM.16.M88.4 R140, [R157] ;  /* 0x000000009d8c783b */ /* 0x000e6a0000000200 */
[C---:B------:R-:W-:Y:S02]  /*8240*/  HMMA.16816.F32.BF16 R20, R104.reuse, R116, RZ ;  /* 0x000000746814723c */ /* 0x040fe400000418ff */
[----:B------:R-:W-:Y:S06]  /*8250*/  LDSM.16.M88.4 R144, [R166] ;  /* 0x00000000a690783b */ /* 0x000fec0000000200 */
[C---:B------:R-:W-:Y:S01]  /*8260*/  HMMA.16816.F32.BF16 R24, R104.reuse, R118, RZ ;  /* 0x000000766818723c */ /* 0x040fe200000418ff */
[----:B------:R-:W1:Y:S07]  /*8270*/  LDSM.16.M88.4 R148, [R163+0x4000] ;  /* 0x00400000a394783b */ /* 0x000e6e0000000200 */
[C---:B--2---:R-:W-:Y:S01]  /*8280*/  HMMA.16816.F32.BF16 R28, R104.reuse, R120, RZ ;  /* 0x00000078681c723c */ /* 0x044fe200000418ff */
[----:B------:R-:W-:Y:S07]  /*8290*/  LDSM.16.M88.4 R108, [R163+0x5000] ;  /* 0x00500000a36c783b */ /* 0x000fee0000000200 */
[----:B------:R-:W-:Y:S01]  /*82a0*/  HMMA.16816.F32.BF16 R32, R104, R122, RZ ;  /* 0x0000007a6820723c */ /* 0x000fe200000418ff */
[----:B------:R-:W2:Y:S07]  /*82b0*/  LDSM.16.M88.4 R104, [R163+0x4800] ;  /* 0x00480000a368783b */ /* 0x000eae0000000200 */
[C---:B-----5:R-:W-:Y:S01]  /*82c0*/  HMMA.16816.F32.BF16 R4, R124.reuse, R128, R4 ;  /* 0x000000807c04723c */ /* 0x060fe20000041804 */
[----:B------:R-:W5:Y:S07]  /*82d0*/  LDSM.16.M88.4 R112, [R163+0x5800] ;  /* 0x00580000a370783b */ /* 0x000f6e0000000200 */
[C---:B------:R-:W-:Y:S01]  /*82e0*/  HMMA.16816.F32.BF16 R8, R124.reuse, R130, R8 ;  /* 0x000000827c08723c */ /* 0x040fe20000041808 */
[----:B------:R-:W-:Y:S07]  /*82f0*/  LDSM.16.M88.4 R116, [R165] ;  /* 0x00000000a574783b */ /* 0x000fee0000000200 */
[C---:B---3--:R-:W-:Y:S01]  /*8300*/  HMMA.16816.F32.BF16 R12, R124.reuse, R132, R12 ;  /* 0x000000847c0c723c */ /* 0x048fe2000004180c */
[----:B------:R-:W3:Y:S07]  /*8310*/  LDSM.16.M88.4 R120, [R156] ;  /* 0x000000009c78783b */ /* 0x000eee0000000200 */
[C---:B------:R-:W-:Y:S01]  /*8320*/  HMMA.16816.F32.BF16 R16, R124.reuse, R134, R16 ;  /* 0x000000867c10723c */ /* 0x040fe20000041810 */
[----:B------:R-:W-:Y:S07]  /*8330*/  LDSM.16.M88.4 R128, [R156+0x1000] ;  /* 0x001000009c80783b */ /* 0x000fee0000000200 */
[C---:B-1----:R-:W-:Y:S01]  /*8340*/  HMMA.16816.F32.BF16 R20, R124.reuse, R136, R20 ;  /* 0x000000887c14723c */ /* 0x042fe20000041814 */
[----:B------:R-:W-:Y:S07]  /*8350*/  LDSM.16.M88.4 R132, [R156+0x1800] ;  /* 0x001800009c84783b */ /* 0x000fee0000000200 */
[C---:B------:R-:W-:Y:S01]  /*8360*/  HMMA.16816.F32.BF16 R24, R124.reuse, R138, R24 ;  /* 0x0000008a7c18723c */ /* 0x040fe20000041818 */
[----:B------:R-:W-:Y:S07]  /*8370*/  LDSM.16.M88.4 R136, [R170+0x2000] ;  /* 0x00200000aa88783b */ /* 0x000fee0000000200 */
[C---:B------:R-:W-:Y:S08]  /*8380*/  HMMA.16816.F32.BF16 R28, R124.reuse, R140, R28 ;  /* 0x0000008c7c1c723c */ /* 0x040ff0000004181c */
[----:B------:R-:W-:Y:S01]  /*8390*/  HMMA.16816.F32.BF16 R32, R124, R142, R32 ;  /* 0x0000008e7c20723c */ /* 0x000fe20000041820 */
[----:B------:R-:W1:Y:S07]  /*83a0*/  LDSM.16.M88.4 R124, [R156+0x800] ;  /* 0x000800009c7c783b */ /* 0x000e6e0000000200 */
[C---:B------:R-:W-:Y:S01]  /*83b0*/  HMMA.16816.F32.BF16 R4, R144.reuse, R148, R4 ;  /* 0x000000949004723c */ /* 0x040fe20000041804 */
[----:B------:R-:W1:Y:S07]  /*83c0*/  LDSM.16.M88.4 R140, [R169+0x6000] ;  /* 0x00600000a98c783b */ /* 0x000e6e0000000200 */
[C---:B------:R-:W-:Y:S01]  /*83d0*/  HMMA.16816.F32.BF16 R8, R144.reuse, R150, R8 ;  /* 0x000000969008723c */ /* 0x040fe20000041808 */
[----:B------:R-:W-:Y:S07]  /*83e0*/  LDSM.16.M88.4 R148, [R155] ;  /* 0x000000009b94783b */ /* 0x000fee0000000200 */
[C---:B--2---:R-:W-:Y:S08]  /*83f0*/  HMMA.16816.F32.BF16 R12, R144.reuse, R104, R12 ;  /* 0x00000068900c723c */ /* 0x044ff0000004180c */
[C---:B------:R-:W-:Y:S01]  /*8400*/  HMMA.16816.F32.BF16 R16, R144.reuse, R106, R16 ;  /* 0x0000006a9010723c */ /* 0x040fe20000041810 */
[----:B------:R-:W2:Y:S07]  /*8410*/  LDSM.16.M88.4 R104, [R169+0x6800] ;  /* 0x00680000a968783b */ /* 0x000eae0000000200 */
[C---:B------:R-:W-:Y:S08]  /*8420*/  HMMA.16816.F32.BF16 R20, R144.reuse, R108, R20 ;  /* 0x0000006c9014723c */ /* 0x040ff00000041814 */
[C---:B------:R-:W-:Y:S01]  /*8430*/  HMMA.16816.F32.BF16 R24, R144.reuse, R110, R24 ;  /* 0x0000006e9018723c */ /* 0x040fe20000041818 */
[----:B------:R-:W2:Y:S07]  /*8440*/  LDSM.16.M88.4 R108, [R169+0x7000] ;  /* 0x00700000a96c783b */ /* 0x000eae0000000200 */
[C---:B-----5:R-:W-:Y:S08]  /*8450*/  HMMA.16816.F32.BF16 R28, R144.reuse, R112, R28 ;  /* 0x00000070901c723c */ /* 0x060ff0000004181c */
[----:B------:R-:W-:Y:S01]  /*8460*/  HMMA.16816.F32.BF16 R32, R144, R114, R32 ;  /* 0x000000729020723c */ /* 0x000fe20000041820 */
[----:B------:R-:W5:Y:S07]  /*8470*/  LDSM.16.M88.4 R112, [R169+0x7800] ;  /* 0x00780000a970783b */ /* 0x000f6e0000000200 */
[C---:B---3--:R-:W-:Y:S01]  /*8480*/  HMMA.16816.F32.BF16 R4, R116.reuse, R120, R4 ;  /* 0x000000787404723c */ /* 0x048fe20000041804 */
[----:B------:R-:W3:Y:S07]  /*8490*/  LDSM.16.M88.4 R144, [R168+0x2000] ;  /* 0x00200000a890783b */ /* 0x000eee0000000200 */
[C---:B------:R-:W-:Y:S01]  /*84a0*/  HMMA.16816.F32.BF16 R8, R116.reuse, R122, R8 ;  /* 0x0000007a7408723c */ /* 0x040fe20000041808 */
[----:B------:R-:W-:Y:S07]  /*84b0*/  LDSM.16.M88.4 R120, [R153] ;  /* 0x000000009978783b */ /* 0x000fee0000000200 */
        /* <DEDUP_REMOVED lines=8> */
[----:B------:R-:W1:Y:S07]  /*8540*/  LDSM.16.M88.4 R116, [R154] ;  /* 0x000000009a74783b */ /* 0x000e6e0000000200 */
[----:B------:R-:W1:Y:S01]  /*8550*/  LDSM.16.M88.4 R132, [R163+0x6000] ;  /* 0x00600000a384783b */ /* 0x000e620000000200 */
        /* <DEDUP_REMOVED lines=8> */
[----:B------:R-:W1:Y:S07]  /*85e0*/  LDSM.16.M88.4 R108, [R163+0x7000] ;  /* 0x00700000a36c783b */ /* 0x000e6e0000000200 */
[C---:B-----5:R-:W-:Y:S08]  /*85f0*/  HMMA.16816.F32.BF16 R28, R136.reuse, R112, R28 ;  /* 0x00000070881c723c */ /* 0x060ff0000004181c */
[----:B------:R-:W-:Y:S01]  /*8600*/  HMMA.16816.F32.BF16 R32, R136, R114, R32 ;  /* 0x000000728820723c */ /* 0x000fe20000041820 */
[----:B------:R-:W5:Y:S07]  /*8610*/  LDSM.16.M88.4 R112, [R163+0x7800] ;  /* 0x00780000a370783b */ /* 0x000f6e0000000200 */
[----:B------:R-:W2:Y:S01]  /*8620*/  LDSM.16.M88.4 R136, [R165+0x2000] ;  /* 0x00200000a588783b */ /* 0x000ea20000000200 */
[C---:B---3--:R-:W-:Y:S08]  /*8630*/  HMMA.16816.F32.BF16 R4, R144.reuse, R148, R4 ;  /* 0x000000949004723c */ /* 0x048ff00000041804 */
[C---:B------:R-:W-:Y:S08]  /*8640*/  HMMA.16816.F32.BF16 R8, R144.reuse, R150, R8 ;  /* 0x000000969008723c */ /* 0x040ff00000041808 */
[C---:B-1----:R-:W-:Y:S08]  /*8650*/  HMMA.16816.F32.BF16 R12, R144.reuse, R116, R12 ;  /* 0x00000074900c723c */ /* 0x042ff0000004180c */
        /* <DEDUP_REMOVED lines=9> */
[----:B------:R-:W1:Y:S07]  /*86f0*/  LDSM.16.M88.4 R104, [R156+0x2800] ;  /* 0x002800009c68783b */ /* 0x000e6e0000000200 */
[C---:B------:R-:W-:Y:S08]  /*8700*/  HMMA.16816.F32.BF16 R20, R128.reuse, R108, R20 ;  /* 0x0000006c8014723c */ /* 0x040ff00000041814 */
[C---:B------:R-:W-:Y:S01]  /*8710*/  HMMA.16816.F32.BF16 R24, R128.reuse, R110, R24 ;  /* 0x0000006e8018723c */ /* 0x040fe20000041818 */
[----:B------:R-:W2:Y:S07]  /*8720*/  LDSM.16.M88.4 R108, [R156+0x3000] ;  /* 0x003000009c6c783b */ /* 0x000eae0000000200 */
[C---:B-----5:R-:W-:Y:S08]  /*8730*/  HMMA.16816.F32.BF16 R28, R128.reuse, R112, R28 ;  /* 0x00000070801c723c */ /* 0x060ff0000004181c */
        /* <DEDUP_REMOVED lines=44> */
[----:B----4-:R-:W-:Y:S02]  /*8a00*/  FMUL.FTZ R196, R29, c[0x0][0x2ec] ;  /* 0x0000bb001dc47a20 */ /* 0x010fe40000410000 */
[----:B------:R-:W-:Y:S02]  /*8a10*/  FMUL.FTZ R199, R30, c[0x0][0x2ec] ;  /* 0x0000bb001ec77a20 */ /* 0x000fe40000410000 */
[----:B------:R-:W-:Y:S01]  /*8a20*/  FMUL.FTZ R197, R31, c[0x0][0x2ec] ;  /* 0x0000bb001fc57a20 */ /* 0x000fe20000410000 */
[----:B------:R-:W4:Y:S01]  /*8a30*/  MUFU.TANH R221, R221 ;  /* 0x000000dd00dd7308 */ /* 0x000f220000002400 */
        /* <DEDUP_REMOVED lines=91> */
.L_x_7457:
        /* <DEDUP_REMOVED lines=20> */
.L_x_7456:
        /* <DEDUP_REMOVED lines=213> */
[----:B------:R-:W-:Y:S03]  /*9e80*/  LDSM.16.MT88.4 R76, [R162+0xa800] ;  /* 0x00a80000a24c783b */ /* 0x000fe60000004200 */
[----:B------:R-:W-:Y:S03]  /*9e90*/  FADD.FTZ R122, R122, R123 ;  /* 0x0000007b7a7a7221 */ /* 0x000fe60000010000 */
[----:B------:R-:W-:Y:S01]  /*9ea0*/  MUFU.EX2 R140, R140 ;  /* 0x0000008c008c7308 */ /* 0x000fe20000000800 */
[C---:B-----5:R-:W-:Y:S08]  /*9eb0*/  HMMA.16816.F32.BF16 R4, R68.reuse, R72, R4 ;  /* 0x000000484404723c */ /* 0x060ff00000041804 */
[C---:B------:R-:W-:Y:S01]  /*9ec0*/  HMMA.16816.F32.BF16 R8, R68.reuse, R74, R8 ;  /* 0x0000004a4408723c */ /* 0x040fe20000041808 */
[----:B------:R-:W1:Y:S01]  /*9ed0*/  LDSM.16.MT88.4 R72, [R164+0xa800] ;  /* 0x00a80000a448783b */ /* 0x000e620000004200 */
[----:B------:R-:W-:Y:S06]  /*9ee0*/  MUFU.EX2 R141, R141 ;  /* 0x0000008d008d7308 */ /* 0x000fec0000000800 */
[C---:B------:R-:W-:Y:S04]  /*9ef0*/  HMMA.16816.F32.BF16 R12, R68.reuse, R80, R12 ;  /* 0x00000050440c723c */ /* 0x040fe8000004180c */
[----:B------:R-:W-:Y:S04]  /*9f00*/  MUFU.EX2 R142, R142 ;  /* 0x0000008e008e7308 */ /* 0x000fe80000000800 */
[C---:B------:R-:W-:Y:S01]  /*9f10*/  HMMA.16816.F32.BF16 R16, R68.reuse, R82, R16 ;  /* 0x000000524410723c */ /* 0x040fe20000041810 */
[----:B------:R-:W2:Y:S05]  /*9f20*/  LDSM.16.MT88.4 R80, [R161+0xa800] ;  /* 0x00a80000a150783b */ /* 0x000eaa0000004200 */
[----:B------:R-:W-:Y:S02]  /*9f30*/  MUFU.EX2 R143, R143 ;  /* 0x0000008f008f7308 */ /* 0x000fe40000000800 */
[C---:B------:R-:W-:Y:S08]  /*9f40*/  HMMA.16816.F32.BF16 R20, R68.reuse, R84, R20 ;  /* 0x000000544414723c */ /* 0x040ff00000041814 */
        /* <DEDUP_REMOVED lines=27> */
[----:B------:R-:W-:Y:S02]  /*a100*/  F2FP.BF16.PACK_AB R68, R137, R136 ;  /* 0x000000888944723e */ /* 0x000fe400000010ff */
[----:B------:R-:W-:Y:S03]  /*a110*/  F2FP.BF16.PACK_AB R69, R139, R138 ;  /* 0x0000008a8b45723e */ /* 0x000fe600000010ff */
[----:B------:R-:W-:Y:S02]  /*a120*/  F2FP.BF16.PACK_AB R70, R141, R140 ;  /* 0x0000008c8d46723e */ /* 0x000fe400000010ff */
[----:B------:R-:W-:Y:S02]  /*a130*/  F2FP.BF16.PACK_AB R71, R143, R142 ;  /* 0x0000008e8f47723e */ /* 0x000fe400000010ff */
[----:B---3--:R-:W-:Y:S05]  /*a140*/  F2FP.BF16.PACK_AB R104, R145, R144 ;  /* 0x000000909168723e */ /* 0x008fea00000010ff */
[C---:B------:R-:W-:Y:S03]  /*a150*/  HMMA.16816.F32.BF16 R4, R68.reuse, R72, R4 ;  /* 0x000000484404723c */ /* 0x040fe60000041804 */
[----:B------:R-:W-:Y:S05]  /*a160*/  F2FP.BF16.PACK_AB R107, R101, R102 ;  /* 0x00000066656b723e */ /* 0x000fea00000010ff */
[C---:B------:R-:W-:Y:S01]  /*a170*/  HMMA.16816.F32.BF16 R8, R68.reuse, R74, R8 ;  /* 0x0000004a4408723c */ /* 0x040fe20000041808 */
[----:B------:R-:W1:Y:S07]  /*a180*/  LDSM.16.MT88.4 R72, [R164+0xb000] ;  /* 0x00b00000a448783b */ /* 0x000e6e0000004200 */
[C---:B------:R-:W-:Y:S08]  /*a190*/  HMMA.16816.F32.BF16 R12, R68.reuse, R88, R12 ;  /* 0x00000058440c723c */ /* 0x040ff0000004180c */
[C---:B------:R-:W-:Y:S08]  /*a1a0*/  HMMA.16816.F32.BF16 R16, R68.reuse, R90, R16 ;  /* 0x0000005a4410723c */ /* 0x040ff00000041810 */
[C---:B-----5:R-:W-:Y:S08]  /*a1b0*/  HMMA.16816.F32.BF16 R20, R68.reuse, R76, R20 ;  /* 0x0000004c4414723c */ /* 0x060ff00000041814 */
[C---:B------:R-:W-:Y:S01]  /*a1c0*/  HMMA.16816.F32.BF16 R24, R68.reuse, R78, R24 ;  /* 0x0000004e4418723c */ /* 0x040fe20000041818 */
[----:B------:R-:W3:Y:S07]  /*a1d0*/  LDSM.16.MT88.4 R76, [R161+0xb000] ;  /* 0x00b00000a14c783b */ /* 0x000eee0000004200 */
[C---:B--2---:R-:W-:Y:S08]  /*a1e0*/  HMMA.16816.F32.BF16 R28, R68.reuse, R80, R28 ;  /* 0x00000050441c723c */ /* 0x044ff0000004181c */
[C---:B------:R-:W-:Y:S01]  /*a1f0*/  HMMA.16816.F32.BF16 R32, R68.reuse, R82, R32 ;  /* 0x000000524420723c */ /* 0x040fe20000041820 */
[----:B------:R-:W2:Y:S07]  /*a200*/  LDSM.16.MT88.4 R80, [R160+0xb000] ;  /* 0x00b00000a050783b */ /* 0x000eae0000004200 */
[C---:B-1----:R-:W-:Y:S08]  /*a210*/  HMMA.16816.F32.BF16 R36, R68.reuse, R72, R36 ;  /* 0x000000484424723c */ /* 0x042ff00000041824 */
[C---:B------:R-:W-:Y:S01]  /*a220*/  HMMA.16816.F32.BF16 R40, R68.reuse, R74, R40 ;  /* 0x0000004a4428723c */ /* 0x040fe20000041828 */
[----:B------:R-:W-:Y:S07]  /*a230*/  LDSM.16.MT88.4 R72, [R161+0x9800] ;  /* 0x00980000a148783b */ /* 0x000fee0000004200 */
[C---:B------:R-:W-:Y:S08]  /*a240*/  HMMA.16816.F32.BF16 R44, R68.reuse, R84, R44 ;  /* 0x00000054442c723c */ /* 0x040ff0000004182c */
[C---:B------:R-:W-:Y:S01]  /*a250*/  HMMA.16816.F32.BF16 R48, R68.reuse, R86, R48 ;  /* 0x000000564430723c */ /* 0x040fe20000041830 */
[----:B------:R-:W1:Y:S07]  /*a260*/  LDSM.16.MT88.4 R84, [R162+0x9800] ;  /* 0x00980000a254783b */ /* 0x000e6e0000004200 */
        /* <DEDUP_REMOVED lines=32> */
[----:B------:R-:W-:Y:S03]  /*a470*/  FADD.FTZ R143, R143, R142 ;  /* 0x0000008e8f8f7221 */ /* 0x000fe60000010000 */
[----:B------:R-:W-:Y:S01]  /*a480*/  FADD.FTZ R5, R133, R0 ;  /* 0x0000000085057221 */ /* 0x000fe20000010000 */
[C---:B------:R-:W-:Y:S04]  /*a490*/  HMMA.16816.F32.BF16 R56, R104.reuse, R6, R56 ;  /* 0x000000066838723c */ /* 0x040fe80000041838 */
[----:B------:R-:W-:Y:S01]  /*a4a0*/  FADD.FTZ R5, R132, R5 ;  /* 0x0000000584057221 */ /* 0x000fe20000010000 */
[----:B------:R-:W-:Y:S01]  /*a4b0*/  MOV R0, R3 ;  /* 0x0000000300007202 */ /* 0x000fe20000000f00 */
[----:B------:R-:W-:Y:S02]  /*a4c0*/  FADD.FTZ R146, R146, R143 ;  /* 0x0000008f92927221 */ /* 0x000fe40000010000 */
[----:B------:R-:W-:Y:S01]  /*a4d0*/  FADD.FTZ R136, R136, R5 ;  /* 0x0000000588887221 */ /* 0x000fe20000010000 */
[C---:B---3--:R-:W-:Y:S03]  /*a4e0*/  HMMA.16816.F32.BF16 R60, R104.reuse, R8, R60 ;  /* 0x00000008683c723c */ /* 0x048fe6000004183c */
        /* <DEDUP_REMOVED lines=12> */
.L_x_7454:
        /* <DEDUP_REMOVED lines=70> */
[----:B------:R-:W-:Y:S01]  /*aa10*/  STS.64 [R12.X4], R96 ;  /* 0x000000600c007388 */ /* 0x000fe20000004a00 */
[C---:B------:R-:W-:Y:S01]  /*aa20*/  FMUL.FTZ R81, R8.reuse, R81 ;  /* 0x0000005108517220 */ /* 0x040fe20000410000 */
[----:B------:R-:W-:Y:S01]  /*aa30*/  SEL R16, R13, 0xffffff80, !P2 ;  /* 0xffffff800d107807 */ /* 0x000fe20005000000 */
[C---:B------:R-:W-:Y:S01]  /*aa40*/  FMUL.FTZ R83, R7.reuse, R83 ;  /* 0x0000005307537220 */ /* 0x040fe20000410000 */
[----:B------:R-:W-:Y:S01]  /*aa50*/  STS.64 [R12.X4+0x800], R98 ;  /* 0x000800620c007388 */ /* 0x000fe20000004a00 */
[----:B------:R-:W-:Y:S01]  /*aa60*/  FMUL.FTZ R82, R7, R82 ;  /* 0x0000005207527220 */ /* 0x000fe20000410000 */
[----:B------:R-:W-:Y:S01]  /*aa70*/  LOP3.LUT R11, R11, 0xffffffe0, RZ, 0xc0, !PT ;  /* 0xffffffe00b0b7812 */ /* 0x000fe200078ec0ff */
[C---:B------:R-:W-:Y:S01]  /*aa80*/  FMUL.FTZ R76, R8.reuse, R76 ;  /* 0x0000004c084c7220 */ /* 0x040fe20000410000 */
[----:B------:R-:W1:Y:S01]  /*aa90*/  @P4 MUFU.LG2 R5, R5 ;  /* 0x0000000500054308 */ /* 0x000e620000000c00 */
[----:B------:R-:W-:Y:S01]  /*aaa0*/  FMUL.FTZ R77, R8, R77 ;  /* 0x0000004d084d7220 */ /* 0x000fe20000410000 */
[----:B------:R-:W-:Y:S01]  /*aab0*/  IADD3 R11, -R11, R2, RZ ;  /* 0x000000020b0b7210 */ /* 0x000fe20007ffe1ff */
[C---:B------:R-:W-:Y:S01]  /*aac0*/  FMUL.FTZ R79, R7.reuse, R79 ;  /* 0x0000004f074f7220 */ /* 0x040fe20000410000 */
[----:B------:R-:W-:Y:S01]  /*aad0*/  MOV R2, 0xff800000 ;  /* 0xff80000000027802 */ /* 0x000fe20000000f00 */
[----:B------:R-:W-:-:S02]  /*aae0*/  FMUL.FTZ R78, R7, R78 ;  /* 0x0000004e074e7220 */ /* 0x000fc40000410000 */
[C---:B------:R-:W-:Y:S01]  /*aaf0*/  FMUL.FTZ R72, R8.reuse, R72 ;  /* 0x0000004808487220 */ /* 0x040fe20000410000 */
[----:B------:R-:W2:Y:S01]  /*ab00*/  @P3 MUFU.LG2 R4, R4 ;  /* 0x0000000400043308 */ /* 0x000ea20000000c00 */
        /* <DEDUP_REMOVED lines=74> */
[----:B-1----:R-:W1:Y:S04]  /*afb0*/  S2R R80, SR_CTAID.Z ;  /* 0x0000000000507919 */ /* 0x002e680000002700 */
[----:B------:R-:W2:Y:S04]  /*afc0*/  S2R R7, SR_CTAID.Y ;  /* 0x0000000000077919 */ /* 0x000ea80000002600 */
[----:B------:R-:W-:Y:S04]  /*afd0*/  STS.64 [R13+0x4000], R48 ;  /* 0x004000300d007388 */ /* 0x000fe80000000a00 */
[----:B------:R-:W-:Y:S04]  /*afe0*/  STS.64 [R13+0x4800], R50 ;  /* 0x004800320d007388 */ /* 0x000fe80000000a00 */
[----:B------:R-:W-:Y:S04]  /*aff0*/  STS.64 [R17+0x4000], R52 ;  /* 0x0040003411007388 */ /* 0x000fe80000000a00 */
[----:B------:R-:W-:Y:S04]  /*b000*/  STS.64 [R17+0x4800], R54 ;  /* 0x0048003611007388 */ /* 0x000fe80000000a00 */
[----:B------:R-:W-:Y:S04]  /*b010*/  STS.64 [R18+0x4000], R56 ;  /* 0x0040003812007388 */ /* 0x000fe80000000a00 */
[----:B------:R-:W-:Y:S04]  /*b020*/  STS.64 [R18+0x4800], R58 ;  /* 0x0048003a12007388 */ /* 0x000fe80000000a00 */
[----:B------:R-:W3:Y:S04]  /*b030*/  S2R R8, SR_CTAID.X ;  /* 0x0000000000087919 */ /* 0x000ee80000002500 */
[----:B------:R-:W-:Y:S04]  /*b040*/  STS.64 [R19+0x4000], R60 ;  /* 0x0040003c13007388 */ /* 0x000fe80000000a00 */
[----:B------:R-:W-:Y:S04]  /*b050*/  STS.64 [R19+0x4800], R62 ;  /* 0x0048003e13007388 */ /* 0x000fe80000000a00 */
[----:B------:R4:W-:Y:S04]  /*b060*/  STS.64 [R16+0x4000], R64 ;  /* 0x0040004010007388 */ /* 0x0009e80000000a00 */
[----:B------:R-:W-:Y:S04]  /*b070*/  STS.64 [R16+0x4800], R66 ;  /* 0x0048004210007388 */ /* 0x000fe80000000a00 */
[----:B------:R-:W-:Y:S01]  /*b080*/  BAR.SYNC.DEFER_BLOCKING 0x0 ;  /* 0x0000000000007b1d */ /* 0x000fe20000010000 */
[----:B---3--:R-:W-:-:S02]  /*b090*/  SHF.L.U32 R8, R8, 0x6, RZ ;  /* 0x0000000608087819 */ /* 0x008fc400000006ff */
[----:B----4-:R-:W-:Y:S02]  /*b0a0*/  SHF.R.S32.HI R64, RZ, 0x1f, R9 ;  /* 0x0000001fff407819 */ /* 0x010fe40000011409 */
[----:B------:R-:W-:Y:S01]  /*b0b0*/  IADD3 R65, -R176, RZ, RZ ;  /* 0x000000ffb0417210 */ /* 0x000fe20007ffe1ff */
[----:B--2---:R-:W-:Y:S01]  /*b0c0*/  IMAD R176, R7, c[0x0][0x210], R176 ;  /* 0x0000840007b07a24 */ /* 0x004fe200078e02b0 */
[----:B------:R-:W-:Y:S01]  /*b0d0*/  LEA.HI R64, R64, R9, RZ, 0x2 ;  /* 0x0000000940407211 */ /* 0x000fe200078f10ff */
[----:B------:R-:W2:Y:S02]  /*b0e0*/  LDS.128 R76, [R6.X4] ;  /* 0x00000000064c7984 */ /* 0x000ea40000004c00 */
[----:B-1----:R-:W-:Y:S01]  /*b0f0*/  IMAD R65, R65, c[0x0][0x1c0], R80 ;  /* 0x0000700041417a24 */ /* 0x002fe200078e0250 */
[----:B------:R-:W-:Y:S01]  /*b100*/  LOP3.LUT R64, R64, 0xffffffc, RZ, 0xc0, !PT ;  /* 0x0ffffffc40407812 */ /* 0x000fe200078ec0ff */
[----:B------:R-:W1:Y:S02]  /*b110*/  LDS.128 R72, [R6.X4+0x800] ;  /* 0x0008000006487984 */ /* 0x000e640000004c00 */
[----:B------:R-:W-:Y:S01]  /*b120*/  IMAD R65, R176, c[0x0][0x1c0], R65 ;  /* 0x00007000b0417a24 */ /* 0x000fe200078e0241 */
[----:B------:R-:W-:Y:S01]  /*b130*/  IADD3 R9, R9, -R64, RZ ;  /* 0x8000004009097210 */ /* 0x000fe20007ffe0ff */
[----:B------:R-:W3:Y:S02]  /*b140*/  LDS.128 R68, [R6.X4+0x1000] ;  /* 0x0010000006447984 */ /* 0x000ee40000004c00 */
[----:B------:R-:W-:Y:S01]  /*b150*/  IMAD R8, R65, c[0x0][0x214], R8 ;  /* 0x0000850041087a24 */ /* 0x000fe200078e0208 */
[----:B------:R-:W-:Y:S01]  /*b160*/  LEA R9, R9, R178, 0x4 ;  /* 0x000000b209097211 */ /* 0x000fe200078e20ff */
        /* <DEDUP_REMOVED lines=26> */
.L_x_7460:
[----:B--234-:R-:W-:Y:S05]  /*b310*/  BSYNC B0 ;  /* 0x0000000000007941 */ /* 0x01cfea0003800000 */
.L_x_7459:
        /* <DEDUP_REMOVED lines=18> */
[----:B-1----:R1:W-:Y:S01]  /*b440*/  @!P5 STG.E.128 [R4.64+0x1000], R72 ;  /* 0x001000480400d986 */ /* 0x0023e2000c101d04 */
[----:B------:R-:W-:-:S02]  /*b450*/  ISETP.GE.AND P6, PT, R10, R171, PT ;  /* 0x000000ab0a00720c */ /* 0x000fc40003fc6270 */
[C---:B------:R-:W-:Y:S01]  /*b460*/  IADD3 R0, R10.reuse, 0x28, RZ ;  /* 0x000000280a007810 */ /* 0x040fe20007ffe0ff */
[----:B------:R1:W-:Y:S01]  /*b470*/  @!P5 STG.E.128 [R4.64+0x1100], R32 ;  /* 0x001100200400d986 */ /* 0x0003e2000c101d04 */
        /* <DEDUP_REMOVED lines=20> */
.L_x_7461:
        /* <DEDUP_REMOVED lines=12> */
.L_x_8391:


//--------------------- .text._ZN5flash24flash_fwd_splitkv_kernelI23Flash_fwd_kernel_traitsILi128ELi64ELi64ELi4ELb0ELb0EN7cutlass10bfloat16_tE19Flash_kernel_traitsILi128ELi64ELi64ELi4ES3_EELb1ELb0ELb1ELb0ELb0ELb0ELb1ELb0EEEvNS_16Flash_fwd_paramsE --------------------------
	.section	.text._ZN5flash24flash_fwd_splitkv_kernelI23Flash_fwd_kernel_traitsILi128ELi64ELi64ELi4ELb0ELb0EN7cutlass10bfloat16_tE19Flash_kernel_traitsILi128ELi64ELi64ELi4ES3_EELb1ELb0ELb1ELb0ELb0ELb0ELb1ELb0EEEvNS_16Flash_fwd_paramsE,"ax",@progbits
	.sectioninfo	@"SHI_REGISTERS=201"
	.align	128
        .global         _ZN5flash24flash_fwd_splitkv_kernelI23Flash_fwd_kernel_traitsILi128ELi64ELi64ELi4ELb0ELb0EN7cutlass10bfloat16_tE19Flash_kernel_traitsILi128ELi64ELi64ELi4ES3_EELb1ELb0ELb1ELb0ELb0ELb0ELb1ELb0EEEvNS_16Flash_fwd_paramsE
        .type           _ZN5flash24flash_fwd_splitkv_kernelI23Flash_fwd_kernel_traitsILi128ELi64ELi64ELi4ELb0ELb0EN7cutlass10bfloat16_tE19Flash_kernel_traitsILi128ELi64ELi64ELi4ES3_EELb1ELb0ELb1ELb0ELb0ELb0ELb1ELb0EEEvNS_16Flash_fwd_paramsE,@function
        .size           _ZN5flash24flash_fwd_splitkv_kernelI23Flash_fwd_kernel_traitsILi128ELi64ELi64ELi4ELb0ELb0EN7cutlass10bfloat16_tE19Flash_kernel_traitsILi128ELi64ELi64ELi4ES3_EELb1ELb0ELb1ELb0ELb0ELb0ELb1ELb0EEEvNS_16Flash_fwd_paramsE,(.L_x_8392 - _ZN5flash24flash_fwd_splitkv_kernelI23Flash_fwd_kernel_traitsILi128ELi64ELi64ELi4ELb0ELb0EN7cutlass10bfloat16_tE19Flash_kernel_traitsILi128ELi64ELi64ELi4ES3_EELb1ELb0ELb1ELb0ELb0ELb0ELb1ELb0EEEvNS_16Flash_fwd_paramsE)
        .other          _ZN5flash24flash_fwd_splitkv_kernelI23Flash_fwd_kernel_traitsILi128ELi64ELi64ELi4ELb0ELb0EN7cutlass10bfloat16_tE19Flash_kernel_traitsILi128ELi64ELi64ELi4ES3_EELb1ELb0ELb1ELb0ELb0ELb0ELb1ELb0EEEvNS_16Flash_fwd_paramsE,@"STO_CUDA_ENTRY STV_DEFAULT"
_ZN5flash24flash_fwd_splitkv_kernelI23Flash_fwd_kernel_traitsILi128ELi64ELi64ELi4ELb0ELb0EN7cutlass10bfloat16_tE19Flash_kernel_traitsILi128ELi64ELi64ELi4ES3_EELb1ELb0ELb1ELb0ELb0ELb0ELb1ELb0EEEvNS_16Flash_fwd_paramsE:
.text._ZN5flash24flash_fwd_splitkv_kernelI23Flash_fwd_kernel_traitsILi128ELi64ELi64ELi4ELb0ELb0EN7cutlass10bfloat16_tE19Flash_kernel_traitsILi128ELi64ELi64ELi4ES3_EELb1ELb0ELb1ELb0ELb0ELb0ELb1ELb0EEEvNS_16Flash_fwd_paramsE:
        /* <DEDUP_REMOVED lines=53> */
.L_x_7462:
[----:B-1-34-:R-:W-:Y:S02]  /*0350*/  MOV R4, c[0x0][0x218] ;  /* 0x0000860000047a02 */ /* 0x01afe40000000f00 */
.L_x_7463:
        /* <DEDUP_REMOVED lines=42> */
[----:B------:R-:W-:Y:S02]  /*0600*/  IADD3 R2, R5, c[0x0][0x2e8], R82 ;  /* 0x0000ba0005027a10 */ /* 0x000fe40007ffe052 */
[----:B------:R-:W-:Y:S02]  /*0610*/  SHF.R.S32.HI R5, RZ, 0x1f, R4 ;  /* 0x0000001fff057819 */ /* 0x000fe40000011404 */
[----:B------:R-:W-:Y:S02]  /*0620*/  SHF.R.S32.HI R25, RZ, 0x1f, R2 ;  /* 0x0000001fff197819 */ /* 0x000fe40000011402 */
[----:B------:R-:W-:Y:S02]  /*0630*/  LEA.HI R5, R5, R4, RZ, 0x6 ;  /* 0x0000000405057211 */ /* 0x000fe400078f30ff */
[----:B------:R-:W-:Y:S02]  /*0640*/  @P2 IADD3 R7, R7, 0x1, RZ ;  /* 0x0000000107072810 */ /* 0x000fe40007ffe0ff */
[----:B------:R-:W-:-:S02]  /*0650*/  LEA.HI R25, R25, R2, RZ, 0x6 ;  /* 0x0000000219197211 */ /* 0x000fc400078f30ff */
[----:B------:R-:W-:Y:S01]  /*0660*/  SHF.R.S32.HI R5, RZ, 0x6, R5 ;  /* 0x00000006ff057819 */ /* 0x000fe20000011405 */
[----:B------:R-:W-:Y:S01]  /*0670*/  @!P0 IMAD.MOV R7, RZ, RZ, -R7 ;  /* 0x000000ffff078224 */ /* 0x000fe200078e0a07 */
[----:B------:R-:W-:Y:S02]  /*0680*/  @!P1 LOP3.LUT R7, RZ, c[0x0][0x10], RZ, 0x33, !PT ;  /* 0x00000400ff079a12 */ /* 0x000fe400078e33ff */
[----:B------:R-:W-:-:S03]  /*0690*/  SHF.R.S32.HI R25, RZ, 0x6, R25 ;  /* 0x00000006ff197819 */ /* 0x000fc60000011419 */
        /* <DEDUP_REMOVED lines=10> */
[----:B------:R-:W-:-:S04]  /*0740*/  LEA.HI R2, R3, R154, RZ, 0x4 ;  /* 0x0000009a03027211 */ /* 0x000fc800078f20ff */
[----:B------:R-:W-:Y:S02]  /*0750*/  LOP3.LUT R3, R2, 0xfffffff0, RZ, 0xc0, !PT ;  /* 0xfffffff002037812 */ /* 0x000fe400078ec0ff */
[----:B------:R-:W-:-:S03]  /*0760*/  SHF.R.S32.HI R0, RZ, 0x4, R2 ;  /* 0x00000004ff007819 */ /* 0x000fc60000011402 */
[----:B------:R-:W-:Y:S01]  /*0770*/  IMAD.IADD R154, R154, 0x1, -R3 ;  /* 0x000000019a9a7824 */ /* 0x000fe200078e0a03 */
[----:B------:R-:W-:Y:S01]  /*0780*/  ISETP.GE.AND P1, PT, R0, R83, PT ;  /* 0x000000530000720c */ /* 0x000fe20003f26270 */
[----:B------:R-:W-:Y:S02]  /*0790*/  IMAD R3, R159, c[0x0][0x1c0], R20 ;  /* 0x000070009f037a24 */ /* 0x000fe400078e0214 */
[----:B------:R-:W-:Y:S02]  /*07a0*/  IMAD.SHL.U32 R4, R154, 0x4, RZ ;  /* 0x000000049a047824 */ /* 0x000fe400078e00ff */
[----:B------:R-:W-:-:S03]  /*07b0*/  IMAD R3, R3, c[0x0][0x214], R86 ;  /* 0x0000850003037a24 */ /* 0x000fc600078e0256 */
[----:B------:R-:W-:Y:S01]  /*07c0*/  SHF.R.S32.HI R5, RZ, 0x1f, R4 ;  /* 0x0000001fff057819 */ /* 0x000fe20000011404 */
[----:B------:R-:W-:-:S04]  /*07d0*/  IMAD R7, R3, c[0x0][0x22c], RZ ;  /* 0x00008b0003077a24 */ /* 0x000fc800078e02ff */
        /* <DEDUP_REMOVED lines=11> */
.L_x_7466:
[----:B------:R-:W-:Y:S05]  /*0890*/  BSYNC B0 ;  /* 0x0000000000007941 */ /* 0x000fea0003800000 */
.L_x_7465:
        /* <DEDUP_REMOVED lines=8> */
.L_x_7468:
[----:B------:R-:W-:Y:S05]  /*0920*/  BSYNC B0 ;  /* 0x0000000000007941 */ /* 0x000fea0003800000 */
.L_x_7467:
        /* <DEDUP_REMOVED lines=8> */
.L_x_7470:
[----:B------:R-:W-:Y:S05]  /*09b0*/  BSYNC B0 ;  /* 0x0000000000007941 */ /* 0x000fea0003800000 */
.L_x_7469:
        /* <DEDUP_REMOVED lines=8> */
.L_x_7472:
[----:B------:R-:W-:Y:S05]  /*0a40*/  BSYNC B0 ;  /* 0x0000000000007941 */ /* 0x000fea0003800000 */
.L_x_7471:
        /* <DEDUP_REMOVED lines=8> */
.L_x_7474:
[----:B------:R-:W-:Y:S05]  /*0ad0*/  BSYNC B0 ;  /* 0x0000000000007941 */ /* 0x000fea0003800000 */
.L_x_7473:
        /* <DEDUP_REMOVED lines=8> */
.L_x_7476:
[----:B------:R-:W-:Y:S05]  /*0b60*/  BSYNC B0 ;  /* 0x0000000000007941 */ /* 0x000fea0003800000 */
.L_x_7475:
        /* <DEDUP_REMOVED lines=8> */
.L_x_7478:
[----:B------:R-:W-:Y:S05]  /*0bf0*/  BSYNC B0 ;  /* 0x0000000000007941 */ /* 0x000fea0003800000 */
.L_x_7477:
        /* <DEDUP_REMOVED lines=8> */
.L_x_7480:
[----:B------:R-:W-:Y:S05]  /*0c80*/  BSYNC B0 ;  /* 0x0000000000007941 */ /* 0x000fea0003800000 */
.L_x_7479:
        /* <DEDUP_REMOVED lines=32> */
.L_x_7464:
        /* <DEDUP_REMOVED lines=42> */
[----:B------:R-:W-:Y:S02]  /*1130*/  @!P1 IADD3 R5, -R5, RZ, RZ ;  /* 0x000000ff05059210 */ /* 0x000fe40007ffe1ff */
[----:B------:R-:W-:-:S05]  /*1140*/  @!P2 LOP3.LUT R5, RZ, c[0x0][0x2d0], RZ, 0x33, !PT ;  /* 0x0000b400ff05aa12 */ /* 0x000fca00078e33ff */
[----:B------:R-:W-:-:S05]  /*1150*/  IMAD.WIDE R12, R5, 0x4, R160 ;  /* 0x00000004050c7825 */ /* 0x000fca00078e02a0 */
[----:B------:R-:W2:Y:S01]  /*1160*/  LDG.E R2, [R12.64] ;  /* 0x000000080c027981 */ /* 0x000ea2000c1e1900 */
[----:B------:R-:W-:Y:S02]  /*1170*/  IABS R3, c[0x0][0x1c8] ;  /* 0x0000720000037a13 */ /* 0x000fe40000000000 */
[----:B------:R-:W-:Y:S02]  /*1180*/  MOV R6, RZ ;  /* 0x000000ff00067202 */ /* 0x000fe40000000f00 */
[----:B------:R-:W1:Y:S08]  /*1190*/  I2F.RP R10, R3 ;  /* 0x00000003000a7306 */ /* 0x000e700000209400 */
        /* <DEDUP_REMOVED lines=43> */
.L_x_7481:
        /* <DEDUP_REMOVED lines=15> */
.L_x_7483:
[----:B------:R-:W-:Y:S01]  /*1540*/  IABS R7, c[0x0][0x1c8] ;  /* 0x0000720000077a13 */ /* 0x000fe20000000000 */
[----:B------:R-:W-:Y:S01]  /*1550*/  @P4 IMAD.IADD R10, R3, 0x1, R10 ;  /* 0x00000001030a4824 */ /* 0x000fe200078e020a */
[----:B------:R-:W-:Y:S02]  /*1560*/  MOV R8, RZ ;  /* 0x000000ff00087202 */ /* 0x000fe40000000f00 */
[----:B------:R-:W1:Y:S01]  /*1570*/  I2F.RP R13, R7 ;  /* 0x00000007000d7306 */ /* 0x000e620000209400 */
[----:B------:R-:W-:-:S04]  /*1580*/  @P4 IMAD.WIDE.U32 R26, R10, c[0x0][0x1a0], RZ ;  /* 0x000068000a1a4a25 */ /* 0x000fc800078e00ff */
[----:B------:R-:W-:-:S03]  /*1590*/  @P4 IMAD R10, R10, c[0x0][0x1a4], R27 ;  /* 0x000069000a0a4a24 */ /* 0x000fc600078e021b */
[----:B-1----:R-:W1:Y:S02]  /*15a0*/  MUFU.RCP R12, R13 ;  /* 0x0000000d000c7308 */ /* 0x002e640000001000 */
[----:B-1----:R-:W-:Y:S02]  /*15b0*/  IADD3 R12, R12, 0xffffffe, RZ ;  /* 0x0ffffffe0c0c7810 */ /* 0x002fe40007ffe0ff */
[----:B------:R-:W-:-:S04]  /*15c0*/  MOV R13, R5 ;  /* 0x00000005000d7202 */ /* 0x000fc80000000f00 */
[----:B------:R-:W1:Y:S02]  /*15d0*/  F2I.FTZ.U32.TRUNC.NTZ R9, R12 ;  /* 0x0000000c00097305 */ /* 0x000e64000021f000 */
[----:B-1----:R-:W-:Y:S02]  /*15e0*/  IMAD.MOV R0, RZ, RZ, -R9 ;  /* 0x000000ffff007224 */ /* 0x002fe400078e0a09 */
[----:B------:R-:W-:Y:S02]  /*15f0*/  IMAD.MOV.U32 R12, RZ, RZ, R6 ;  /* 0x000000ffff0c7224 */ /* 0x000fe400078e0006 */
        /* <DEDUP_REMOVED lines=39> */
.L_x_7482:
[----:B------:R-:W-:Y:S01]  /*1870*/  ISETP.NE.AND P1, PT, R11, -0x1, PT ;  /* 0xffffffff0b00780c */ /* 0x000fe20003f25270 */
[----:B------:R-:W-:Y:S01]  /*1880*/  IMAD.IADD R147, R83, 0x1, -R86 ;  /* 0x0000000153937824 */ /* 0x000fe200078e0a56 */
[----:B------:R-:W-:Y:S01]  /*1890*/  SHF.R.S32.HI R5, RZ, 0x1f, R154 ;  /* 0x0000001fff057819 */ /* 0x000fe2000001149a */
[----:B------:R-:W-:Y:S01]  /*18a0*/  BSSY B0, `(.L_x_7484) ;  /* 0x000005e000007945 */ /* 0x000fe20003800000 */
[----:B------:R-:W-:Y:S02]  /*18b0*/  SHF.R.S32.HI R21, RZ, 0x1f, R20 ;  /* 0x0000001fff157819 */ /* 0x000fe40000011414 */
[CC--:B------:R-:W-:Y:S02]  /*18c0*/  LEA.HI R18, R5.reuse, R154.reuse, RZ, 0x3 ;  /* 0x0000009a05127211 */ /* 0x0c0fe400078f18ff */
[----:B------:R-:W-:Y:S02]  /*18d0*/  LEA.HI R4, R5, R154, RZ, 0x4 ;  /* 0x0000009a05047211 */ /* 0x000fe400078f20ff */
[----:B------:R-:W-:-:S02]  /*18e0*/  LOP3.LUT R13, R18, 0xfffffff8, RZ, 0xc0, !PT ;  /* 0xfffffff8120d7812 */ /* 0x000fc400078ec0ff */
[----:B------:R-:W-:Y:S01]  /*18f0*/  SHF.R.S32.HI R18, RZ, 0x3, R18 ;  /* 0x00000003ff127819 */ /* 0x000fe20000011412 */
[----:B------:R-:W-:Y:S01]  /*1900*/  @!P1 IMAD.WIDE.U32 R14, R159, c[0x0][0x178], RZ ;  /* 0x00005e009f0e9a25 */ /* 0x000fe200078e00ff */
[----:B-----5:R-:W-:Y:S02]  /*1910*/  @!P1 SHF.R.S32.HI R2, RZ, 0x1f, R159 ;  /* 0x0000001fff029819 */ /* 0x020fe4000001149f */
[----:B------:R-:W-:Y:S01]  /*1920*/  SHF.R.S32.HI R19, RZ, 0x1f, R18 ;  /* 0x0000001fff137819 */ /* 0x000fe20000011412 */
[----:B------:R-:W-:Y:S01]  /*1930*/  @P1 IMAD.WIDE.U32 R22, R11, c[0x0][0x190], RZ ;  /* 0x000064000b161a25 */ /* 0x000fe200078e00ff */
[----:B------:R-:W-:-:S03]  /*1940*/  LEA.HI R84, R5, R154, RZ, 0x5 ;  /* 0x0000009a05547211 */ /* 0x000fc600078f28ff */
[----:B------:R-:W-:Y:S02]  /*1950*/  @!P1 IMAD R2, R2, c[0x0][0x178], RZ ;  /* 0x00005e0002029a24 */ /* 0x000fe400078e02ff */
[----:B------:R-:W-:Y:S02]  /*1960*/  @!P1 IMAD.MOV.U32 R22, RZ, RZ, R14 ;  /* 0x000000ffff169224 */ /* 0x000fe400078e000e */
[----:B------:R-:W-:Y:S02]  /*1970*/  @!P1 IMAD R3, R159, c[0x0][0x17c], R2 ;  /* 0x00005f009f039a24 */ /* 0x000fe400078e0202 */
[----:B------:R-:W-:Y:S02]  /*1980*/  IMAD.IADD R2, R154, 0x1, -R13 ;  /* 0x000000019a027824 */ /* 0x000fe400078e0a0d */
[----:B------:R-:W-:Y:S02]  /*1990*/  @P1 IMAD R11, R11, c[0x0][0x194], R23 ;  /* 0x000065000b0b1a24 */ /* 0x000fe400078e0217 */
[----:B------:R-:W-:Y:S01]  /*19a0*/  @!P1 IMAD.IADD R11, R15, 0x1, R3 ;  /* 0x000000010f0b9824 */ /* 0x000fe200078e0203 */
[----:B------:R-:W-:Y:S01]  /*19b0*/  SHF.L.U32 R158, R2, 0x3, RZ ;  /* 0x00000003029e7819 */ /* 0x000fe200000006ff */
[----:B------:R-:W-:Y:S01]  /*19c0*/  IMAD.SHL.U32 R17, R18, 0x40, RZ ;  /* 0x0000004012117824 */ /* 0x000fe200078e00ff */
[----:B------:R-:W-:Y:S01]  /*19d0*/  LOP3.LUT R3, R4, 0xfffffff0, RZ, 0xc0, !PT ;  /* 0xfffffff004037812 */ /* 0x000fe200078ec0ff */
[----:B------:R-:W-:Y:S01]  /*19e0*/  IMAD.WIDE R30, R31, 0x40, R18 ;  /* 0x000000401f1e7825 */ /* 0x000fe200078e0212 */
[----:B------:R-:W-:-:S02]  /*19f0*/  SHF.R.S32.HI R13, RZ, 0x1f, R158 ;  /* 0x0000001fff0d7819 */ /* 0x000fc4000001149e */
[C---:B------:R-:W-:Y:S02]  /*1a00*/  IADD3 R22, P1, R158.reuse, R22, RZ ;  /* 0x000000169e167210 */ /* 0x040fe40007f3e0ff */
[----:B------:R-:W-:Y:S02]  /*1a10*/  IADD3 R3, -R3, R154, RZ ;  /* 0x0000009a03037210 */ /* 0x000fe40007ffe1ff */
[----:B------:R-:W-:Y:S01]  /*1a20*/  LOP3.LUT R17, R17, 0x1c0, RZ, 0xc0, !PT ;  /* 0x000001c011117812 */ /* 0x000fe200078ec0ff */
[----:B------:R-:W-:Y:S01]  /*1a30*/  IMAD.X R23, R13, 0x1, R11, P1 ;  /* 0x000000010d177824 */ /* 0x000fe200008e060b */
[----:B------:R-:W-:Y:S01]  /*1a40*/  IADD3 R26, P2, R158, R26, RZ ;  /* 0x0000001a9e1a7210 */ /* 0x000fe20007f5e0ff */
[----:B------:R-:W-:Y:S01]  /*1a50*/  IMAD R11, R6, c[0x0][0x1b8], RZ ;  /* 0x00006e00060b7a24 */ /* 0x000fe200078e02ff */
[----:B------:R-:W-:Y:S01]  /*1a60*/  IADD3 R28, P3, R158, R28, RZ ;  /* 0x0000001c9e1c7210 */ /* 0x000fe20007f7e0ff */
[----:B------:R-:W-:Y:S01]  /*1a70*/  IMAD.WIDE.U32 R22, R20, c[0x0][0x1a8], R22 ;  /* 0x00006a0014167a25 */ /* 0x000fe200078e0016 */
[----:B------:R-:W-:-:S02]  /*1a80*/  SHF.R.S32.HI R14, RZ, 0x1f, R3 ;  /* 0x0000001fff0e7819 */ /* 0x000fc40000011403 */
[----:B------:R-:W-:Y:S01]  /*1a90*/  LOP3.LUT R15, R17, 0x38, R158, 0xf8, !PT ;  /* 0x00000038110f7812 */ /* 0x000fe200078ef89e */
[C---:B------:R-:W-:Y:S01]  /*1aa0*/  IMAD.X R27, R13.reuse, 0x1, R10, P2 ;  /* 0x000000010d1b7824 */ /* 0x040fe200010e060a */
[----:B------:R-:W-:Y:S01]  /*1ab0*/  SHF.R.U32.HI R12, RZ, 0x3, R17 ;  /* 0x00000003ff0c7819 */ /* 0x000fe20000011611 */
[----:B------:R-:W-:Y:S01]  /*1ac0*/  IMAD.X R29, R13, 0x1, R8, P3 ;  /* 0x000000010d1d7824 */ /* 0x000fe200018e0608 */
[----:B------:R-:W-:Y:S01]  /*1ad0*/  LEA.HI R6, R5, R154, RZ, 0x6 ;  /* 0x0000009a05067211 */ /* 0x000fe200078f30ff */
[----:B------:R-:W-:Y:S01]  /*1ae0*/  IMAD R13, R19, c[0x0][0x198], RZ ;  /* 0x00006600130d7a24 */ /* 0x000fe200078e02ff */
[----:B------:R-:W-:Y:S01]  /*1af0*/  IADD3 R9, P1, R18, R9, RZ ;  /* 0x0000000912097210 */ /* 0x000fe20007f3e0ff */
[----:B------:R-:W-:Y:S01]  /*1b00*/  IMAD R11, R0, c[0x0][0x1bc], R11 ;  /* 0x00006f00000b7a24 */ /* 0x000fe200078e020b */
[----:B------:R-:W-:Y:S01]  /*1b10*/  LEA.HI R14, R14, R3, RZ, 0x3 ;  /* 0x000000030e0e7211 */ /* 0x000fe200078f18ff */
[----:B------:R-:W-:Y:S01]  /*1b20*/  IMAD.WIDE.U32 R26, R0, c[0x0][0x1b8], R26 ;  /* 0x00006e00001a7a25 */ /* 0x000fe200078e001a */
[----:B------:R-:W-:-:S02]  /*1b30*/  LOP3.LUT R12, R15, R12, RZ, 0x3c, !PT ;  /* 0x0000000c0f0c7212 */ /* 0x000fc400078e3cff */
[----:B------:R-:W-:Y:S01]  /*1b40*/  LOP3.LUT R0, R14, 0xfffffff8, RZ, 0xc0, !PT ;  /* 0xfffffff80e007812 */ /* 0x000fe200078ec0ff */
[----:B------:R-:W-:Y:S01]  /*1b50*/  IMAD.SHL.U32 R15, R6, 0x8, RZ ;  /* 0x00000008060f7824 */ /* 0x000fe200078e00ff */
[C---:B------:R-:W-:Y:S01]  /*1b60*/  ISETP.GE.AND P3, PT, R18.reuse, R147, PT ;  /* 0x000000931200720c */ /* 0x040fe20003f66270 */
[----:B------:R-:W-:Y:S01]  /*1b70*/  IMAD.X R7, R19, 0x1, R7, P1 ;  /* 0x0000000113077824 */ /* 0x000fe200008e0607 */
[----:B------:R-:W-:Y:S01]  /*1b80*/  MOV R5, 0x20 ;  /* 0x0000002000057802 */ /* 0x000fe20000000f00 */
[----:B------:R-:W-:Y:S01]  /*1b90*/  IMAD R13, R18, c[0x0][0x19c], R13 ;  /* 0x00006700120d7a24 */ /* 0x000fe200078e020d */
[----:B------:R-:W-:Y:S01]  /*1ba0*/  LOP3.LUT R156, R12, 0xfffffe00, R15, 0xf8, !PT ;  /* 0xfffffe000c9c7812 */ /* 0x000fe200078ef80f */
[----:B------:R-:W-:Y:S01]  /*1bb0*/  IMAD.WIDE.U32 R28, R18, c[0x0][0x198], R28 ;  /* 0x00006600121c7a25 */ /* 0x000fe200078e001c */
[----:B------:R-:W-:Y:S02]  /*1bc0*/  IADD3 R12, R3, -R0, RZ ;  /* 0x80000000030c7210 */ /* 0x000fe40007ffe0ff */
[----:B------:R-:W-:Y:S01]  /*1bd0*/  SHF.R.S32.HI R4, RZ, 0x4, R4 ;  /* 0x00000004ff047819 */ /* 0x000fe20000011404 */
[----:B------:R-:W-:Y:S01]  /*1be0*/  IMAD.IADD R27, R27, 0x1, R11 ;  /* 0x000000011b1b7824 */ /* 0x000fe200078e020b */
[----:B------:R-:W-:Y:S01]  /*1bf0*/  R2P PR, R12, 0x6 ;  /* 0x000000060c007804 */ /* 0x000fe20000000000 */
[----:B------:R-:W-:Y:S01]  /*1c00*/  IMAD R0, R7, c[0x0][0x1a0], RZ ;  /* 0x0000680007007a24 */ /* 0x000fe200078e02ff */
[----:B------:R-:W-:Y:S01]  /*1c10*/  IADD3 R157, R158, 0x40, RZ ;  /* 0x000000409e9d7810 */ /* 0x000fe20007ffe0ff */
[----:B------:R-:W-:-:S02]  /*1c20*/  IMAD.IADD R116, R29, 0x1, R13 ;  /* 0x000000011d747824 */ /* 0x000fc400078e020d */
[----:B------:R-:W-:Y:S01]  /*1c30*/  IMAD R29, R21, c[0x0][0x1a8], RZ ;  /* 0x00006a00151d7a24 */ /* 0x000fe200078e02ff */
[----:B------:R-:W-:Y:S01]  /*1c40*/  SEL R5, R5, 0xffffffe0, !P2 ;  /* 0xffffffe005057807 */ /* 0x000fe20005000000 */
[C---:B------:R-:W-:Y:S02]  /*1c50*/  IMAD R3, R9.reuse, c[0x0][0x1a4], R0 ;  /* 0x0000690009037a24 */ /* 0x040fe400078e0200 */
[----:B------:R-:W-:Y:S01]  /*1c60*/  IMAD.WIDE.U32 R26, R9, c[0x0][0x1a0], R26 ;  /* 0x00006800091a7a25 */ /* 0x000fe200078e001a */
[----:B------:R-:W-:Y:S02]  /*1c70*/  LOP3.LUT R9, R84, 0xffffffe0, RZ, 0xc0, !PT ;  /* 0xffffffe054097812 */ /* 0x000fe400078ec0ff */
[----:B------:R-:W-:Y:S01]  /*1c80*/  SHF.R.S32.HI R84, RZ, 0x5, R84 ;  /* 0x00000005ff547819 */ /* 0x000fe20000011454 */
[----:B------:R-:W-:Y:S02]  /*1c90*/  IMAD.MOV.U32 R7, RZ, RZ, 0x10 ;  /* 0x00000010ff077424 */ /* 0x000fe400078e00ff */
[----:B------:R-:W-:-:S02]  /*1ca0*/  IMAD R29, R20, c[0x0][0x1ac], R29 ;  /* 0x00006b00141d7a24 */ /* 0x000fc400078e021d */
[----:B------:R-:W-:Y:S01]  /*1cb0*/  IMAD.MOV.U32 R117, RZ, RZ, R28 ;  /* 0x000000ffff757224 */ /* 0x000fe200078e001c */
[----:B------:R-:W-:Y:S01]  /*1cc0*/  SEL R7, R7, 0xfffffff0, !P1 ;  /* 0xfffffff007077807 */ /* 0x000fe20004800000 */
[----:B------:R-:W-:Y:S01]  /*1cd0*/  IMAD.IADD R10, R154, 0x1, -R9 ;  /* 0x000000019a0a7824 */ /* 0x000fe200078e0a09 */
[----:B------:R-:W-:Y:S01]  /*1ce0*/  IADD3 R29, R23, R29, RZ ;  /* 0x0000001d171d7210 */ /* 0x000fe20007ffe0ff */
        /* <DEDUP_REMOVED lines=25> */
.L_x_7485:
[----:B------:R-:W-:Y:S05]  /*1e80*/  BSYNC B0 ;  /* 0x0000000000007941 */ /* 0x000fea0003800000 */
.L_x_7484:
        /* <DEDUP_REMOVED lines=29> */
.L_x_7487:
[----:B------:R-:W-:Y:S05]  /*2060*/  BSYNC B0 ;  /* 0x0000000000007941 */ /* 0x000fea0003800000 */
.L_x_7486:
        /* <DEDUP_REMOVED lines=29> */
.L_x_7489:
[----:B------:R-:W-:Y:S05]  /*2240*/  BSYNC B0 ;  /* 0x0000000000007941 */ /* 0x000fea0003800000 */
.L_x_7488:
        /* <DEDUP_REMOVED lines=28> */
.L_x_7491:
[----:B------:R-:W-:Y:S05]  /*2410*/  BSYNC B0 ;  /* 0x0000000000007941 */ /* 0x000fea0003800000 */
.L_x_7490:
        /* <DEDUP_REMOVED lines=23> */
.L_x_7493:
[----:B------:R-:W-:Y:S05]  /*2590*/  BSYNC B0 ;  /* 0x0000000000007941 */ /* 0x000fea0003800000 */
.L_x_7492:
        /* <DEDUP_REMOVED lines=25> */
.L_x_7495:
[----:B------:R-:W-:Y:S05]  /*2730*/  BSYNC B0 ;  /* 0x0000000000007941 */ /* 0x000fea0003800000 */
.L_x_7494:
        /* <DEDUP_REMOVED lines=23> */
.L_x_7497:
[----:B------:R-:W-:Y:S05]  /*28b0*/  BSYNC B0 ;  /* 0x0000000000007941 */ /* 0x000fea0003800000 */
.L_x_7496:
[----:B------:R-:W-:Y:S01]  /*28c0*/  ISETP.GE.AND P1, PT, R13, R8, PT ;  /* 0x000000080d00720c */ /* 0x000fe20003f26270 */
[----:B------:R-:W-:-:S12]  /*28d0*/  BSSY B0, `(.L_x_7498) ;  /* 0x0000018000007945 */ /* 0x000fd80003800000 */
[----:B------:R-:W-:Y:S05]  /*28e0*/  @P1 BRA `(.L_x_7499) ;  /* 0x0000016000001947 */ /* 0x000fea0003800000 */
[----:B------:R-:W-:Y:S01]  /*28f0*/  ISETP.GE.AND P3, PT, R158, c[0x0][0x220], PT ;  /* 0x000088009e007a0c */ /* 0x000fe20003f66270 */
[----:B---3--:R-:W-:Y:S01]  /*2900*/  IMAD.MOV.U32 R22, RZ, RZ, R117 ;  /* 0x000000ffff167224 */ /* 0x008fe200078e0075 */
[----:B------:R-:W-:Y:S01]  /*2910*/  ISETP.GE.AND P2, PT, R157, c[0x0][0x220], PT ;  /* 0x000088009d007a0c */ /* 0x000fe20003f46270 */
[----:B------:R-:W-:Y:S01]  /*2920*/  IMAD.MOV.U32 R23, RZ, RZ, R116 ;  /* 0x000000ffff177224 */ /* 0x000fe200078e0074 */
[----:B------:R-:W-:Y:S02]  /*2930*/  ULDC UR4, c[0x0][0x19c] ;  /* 0x0000670000047ab9 */ /* 0x000fe40000000800 */
[----:B------:R-:W-:Y:S01]  /*2940*/  UIMAD UR4, UR4, 0x30, URZ ;  /* 0x00000030040478a4 */ /* 0x000fe2000f8e023f */
[----:B--2---:R-:W-:-:S05]  /*2950*/  IMAD.WIDE.U32 R28, R6, 0x30, R22 ;  /* 0x00000030061c7825 */ /* 0x004fca00078e0016 */
[----:B------:R-:W-:Y:S01]  /*2960*/  IADD3 R0, R29, UR4, RZ ;  /* 0x000000041d007c10 */ /* 0x000fe2000fffe0ff */
[----:B------:R2:W-:Y:S01]  /*2970*/  @P3 STS.128 [R156+0x5800], RZ ;  /* 0x005800ff9c003388 */ /* 0x0005e20000000c00 */
[C---:B------:R-:W-:Y:S02]  /*2980*/  @!P3 LEA R30, P4, R28.reuse, c[0x0][0x168], 0x1 ;  /* 0x00005a001c1eba11 */ /* 0x040fe400078808ff */
        /* <DEDUP_REMOVED lines=12> */
.L_x_7499:
[----:B------:R-:W-:Y:S05]  /*2a50*/  BSYNC B0 ;  /* 0x0000000000007941 */ /* 0x000fea0003800000 */
.L_x_7498:
        /* <DEDUP_REMOVED lines=40> */
.L_x_7501:
[----:B---3--:R-:W-:Y:S05]  /*2ce0*/  BSYNC B0 ;  /* 0x0000000000007941 */ /* 0x008fea0003800000 */
.L_x_7500:
        /* <DEDUP_REMOVED lines=25> */
.L_x_7503:
[----:B------:R-:W-:Y:S05]  /*2e80*/  BSYNC B0 ;  /* 0x0000000000007941 */ /* 0x000fea0003800000 */
.L_x_7502:
        /* <DEDUP_REMOVED lines=9> */
[----:B----4-:R-:W-:-:S07]  /*2f20*/  SHF.L.U64.HI R16, R10, R9, c[0x0][0x1a4] ;  /* 0x000069000a107619 */ /* 0x010fce0000010209 */
        /* <DEDUP_REMOVED lines=15> */
.L_x_7505:
[----:B------:R-:W-:Y:S05]  /*3020*/  BSYNC B0 ;  /* 0x0000000000007941 */ /* 0x000fea0003800000 */
.L_x_7504:
        /* <DEDUP_REMOVED lines=11> */
[----:B----4-:R-:W-:-:S05]  /*30e0*/  @!P2 IMAD.WIDE.U32 R16, R10, 0x60, R168 ;  /* 0x000000600a10a825 */ /* 0x010fca00078e00a8 */
        /* <DEDUP_REMOVED lines=16> */
.L_x_7507:
[----:B------:R-:W-:Y:S05]  /*31f0*/  BSYNC B0 ;  /* 0x0000000000007941 */ /* 0x000fea0003800000 */
.L_x_7506:
[----:B------:R-:W-:Y:S01]  /*3200*/  LEA.HI R145, R4, R4, RZ, 0x1 ;  /* 0x0000000404917211 */ /* 0x000fe200078f08ff */
[----:B------:R-:W-:Y:S01]  /*3210*/  IMAD.SHL.U32 R12, R12, 0x40, RZ ;  /* 0x000000400c0c7824 */ /* 0x000fe200078e00ff */
[C---:B------:R-:W-:Y:S01]  /*3220*/  R2P PR, R2.reuse, 0x6 ;  /* 0x0000000602007804 */ /* 0x040fe20000000000 */
[----:B--2---:R-:W-:Y:S01]  /*3230*/  IMAD.SHL.U32 R8, R2, 0x40, RZ ;  /* 0x0000004002087824 */ /* 0x004fe200078e00ff */
        /* <DEDUP_REMOVED lines=21> */
[----:B------:R-:W-:Y:S01]  /*3390*/  IMAD.SHL.U32 R145, R145, 0x2, RZ ;  /* 0x0000000291917824 */ /* 0x000fe200078e00ff */
[----:B------:R-:W-:Y:S01]  /*33a0*/  LOP3.LUT R4, R4, R81, RZ, 0xfc, !PT ;  /* 0x0000005104047212 */ /* 0x000fe200078efcff */
[----:B------:R-:W-:Y:S01]  /*33b0*/  IMAD.SHL.U32 R146, R146, 0x2, RZ ;  /* 0x0000000292927824 */ /* 0x000fe200078e00ff */
[----:B------:R-:W-:Y:S02]  /*33c0*/  IADD3 R119, R119, c[0x0][0x2e8], RZ ;  /* 0x0000ba0077777a10 */ /* 0x000fe40007ffe0ff */
[----:B----4-:R-:W-:Y:S01]  /*33d0*/  LDSM.16.M88.4 R20, [R145+0x4000] ;  /* 0x004000009114783b */ /* 0x010fe20000000200 */
[----:B------:R-:W-:Y:S01]  /*33e0*/  IADD3 R2, R145, 0x4000, RZ ;  /* 0x0000400091027810 */ /* 0x000fe20007ffe0ff */
[----:B------:R-:W-:Y:S01]  /*33f0*/  IMAD R144, R7, 0x2, R146 ;  /* 0x0000000207907824 */ /* 0x000fe200078e0292 */
[----:B------:R-:W-:Y:S01]  /*3400*/  IADD3 R143, R145, 0x4020, RZ ;  /* 0x00004020918f7810 */ /* 0x000fe20007ffe0ff */
[----:B------:R-:W2:Y:S01]  /*3410*/  LDSM.16.M88.4 R48, [R146] ;  /* 0x000000009230783b */ /* 0x000ea20000000200 */
[----:B------:R-:W-:Y:S01]  /*3420*/  @P1 IADD3 R143, R2, -0x20, RZ ;  /* 0xffffffe0028f1810 */ /* 0x000fe20007ffe0ff */
[----:B------:R-:W-:-:S02]  /*3430*/  IMAD.MOV.U32 R2, RZ, RZ, 0x40 ;  /* 0x00000040ff027424 */ /* 0x000fc400078e00ff */
[----:B------:R-:W4:Y:S01]  /*3440*/  LDSM.16.M88.4 R12, [R145+0x4800] ;  /* 0x00480000910c783b */ /* 0x000f220000000200 */
[----:B------:R-:W-:Y:S01]  /*3450*/  IMAD R142, R5, 0x2, R146 ;  /* 0x00000002058e7824 */ /* 0x000fe200078e0292 */
[----:B------:R-:W-:Y:S01]  /*3460*/  IADD3 R135, R143, 0x800, RZ ;  /* 0x000008008f877810 */ /* 0x000fe20007ffe0ff */
[----:B------:R-:W-:Y:S01]  /*3470*/  IMAD R141, R5, 0x2, R144 ;  /* 0x00000002058d7824 */ /* 0x000fe200078e0290 */
[----:B------:R-:W5:Y:S01]  /*3480*/  LDSM.16.M88.4 R72, [R145+0x5000] ;  /* 0x005000009148783b */ /* 0x000f620000000200 */
[----:B------:R-:W-:Y:S02]  /*3490*/  SEL R2, R2, 0xffffffc0, !P2 ;  /* 0xffffffc002027807 */ /* 0x000fe40005000000 */
[C---:B------:R-:W-:Y:S01]  /*34a0*/  IADD3 R134, R143.reuse, 0x1000, RZ ;  /* 0x000010008f867810 */ /* 0x040fe20007ffe0ff */
[----:B------:R-:W1:Y:S01]  /*34b0*/  LDSM.16.M88.4 R36, [R145+0x5800] ;  /* 0x005800009124783b */ /* 0x000e620000000200 */
[----:B------:R-:W-:Y:S01]  /*34c0*/  IADD3 R133, R143, 0x1800, RZ ;  /* 0x000018008f857810 */ /* 0x000fe20007ffe0ff */
[----:B------:R-:W-:Y:S01]  /*34d0*/  IMAD.IADD R139, R145, 0x1, R2 ;  /* 0x00000001918b7824 */ /* 0x000fe200078e0202 */
[C---:B------:R-:W-:Y:S01]  /*34e0*/  IADD3 R131, R143.reuse, 0x2000, RZ ;  /* 0x000020008f837810 */ /* 0x040fe20007ffe0ff */
[----:B-1----:R-:W-:Y:S01]  /*34f0*/  LDSM.16.M88.4 R32, [R143] ;  /* 0x000000008f20783b */ /* 0x002fe20000000200 */
[----:B------:R-:W-:Y:S01]  /*3500*/  IMAD.IADD R132, R2, 0x1, R143 ;  /* 0x0000000102847824 */ /* 0x000fe200078e028f */
[----:B------:R-:W-:Y:S01]  /*3510*/  IADD3 R130, R143, 0x2800, RZ ;  /* 0x000028008f827810 */ /* 0x000fe20007ffe0ff */
[----:B------:R-:W-:Y:S01]  /*3520*/  IMAD.IADD R2, R3, 0x1, R154 ;  /* 0x0000000103027824 */ /* 0x000fe200078e029a */
[----:B------:R-:W1:Y:S01]  /*3530*/  LDSM.16.M88.4 R60, [R144] ;  /* 0x00000000903c783b */ /* 0x000e620000000200 */
[----:B------:R-:W-:-:S02]  /*3540*/  IADD3 R129, R143, 0x3000, RZ ;  /* 0x000030008f817810 */ /* 0x000fc40007ffe0ff */
[----:B------:R-:W-:Y:S01]  /*3550*/  IADD3 R128, R143, 0x3800, RZ ;  /* 0x000038008f807810 */ /* 0x000fe20007ffe0ff */
[----:B------:R-:W3:Y:S04]  /*3560*/  LDSM.16.M88.4 R68, [R143+0x800] ;  /* 0x000800008f44783b */ /* 0x000ee80000000200 */
[----:B------:R-:W1:Y:S04]  /*3570*/  LDSM.16.M88.4 R64, [R143+0x1000] ;  /* 0x001000008f40783b */ /* 0x000e680000000200 */
[----:B------:R-:W1:Y:S04]  /*3580*/  LDSM.16.M88.4 R56, [R143+0x1800] ;  /* 0x001800008f38783b */ /* 0x000e680000000200 */
[----:B------:R-:W-:Y:S01]  /*3590*/  LDSM.16.M88.4 R40, [R139+0x4000] ;  /* 0x004000008b28783b */ /* 0x000fe20000000200 */
[C---:B--2---:R-:W-:Y:S03]  /*35a0*/  HMMA.16816.F32.BF16 R28, R48.reuse, R20, RZ ;  /* 0x00000014301c723c */ /* 0x044fe600000418ff */
[----:B------:R-:W2:Y:S04]  /*35b0*/  LDSM.16.M88.4 R44, [R142] ;  /* 0x000000008e2c783b */ /* 0x000ea80000000200 */
[----:B------:R-:W-:Y:S01]  /*35c0*/  LDSM.16.M88.4 R76, [R139+0x5800] ;  /* 0x005800008b4c783b */ /* 0x000fe20000000200 */
[C---:B------:R-:W-:Y:S08]  /*35d0*/  HMMA.16816.F32.BF16 R20, R48.reuse, R22, RZ ;  /* 0x000000163014723c */ /* 0x040ff000000418ff */
[C---:B----4-:R-:W-:Y:S08]  /*35e0*/  HMMA.16816.F32.BF16 R16, R48.reuse, R12, RZ ;  /* 0x0000000c3010723c */ /* 0x050ff000000418ff */
[C---:B-----5:R-:W-:Y:S08]  /*35f0*/  HMMA.16816.F32.BF16 R8, R48.reuse, R72, RZ ;  /* 0x000000483008723c */ /* 0x060ff000000418ff */
[C---:B------:R-:W-:Y:S08]  /*3600*/  HMMA.16816.F32.BF16 R12, R48.reuse, R14, RZ ;  /* 0x0000000e300c723c */ /* 0x040ff000000418ff */
[C---:B------:R-:W-:Y:S08]  /*3610*/  HMMA.16816.F32.BF16 R72, R48.reuse, R74, RZ ;  /* 0x0000004a3048723c */ /* 0x040ff000000418ff */
[C---:B------:R-:W-:Y:S08]  /*3620*/  HMMA.16816.F32.BF16 R52, R48.reuse, R36, RZ ;  /* 0x000000243034723c */ /* 0x040ff000000418ff */
[----:B------:R-:W-:Y:S01]  /*3630*/  HMMA.16816.F32.BF16 R48, R48, R38, RZ ;  /* 0x000000263030723c */ /* 0x000fe200000418ff */
[----:B------:R-:W4:Y:S07]  /*3640*/  LDSM.16.M88.4 R36, [R139+0x4800] ;  /* 0x004800008b24783b */ /* 0x000f2e0000000200 */
[C---:B-1----:R-:W-:Y:S08]  /*3650*/  HMMA.16816.F32.BF16 R28, R60.reuse, R32, R28 ;  /* 0x000000203c1c723c */ /* 0x042ff0000004181c */
[C---:B------:R-:W-:Y:S01]  /*3660*/  HMMA.16816.F32.BF16 R20, R60.reuse, R34, R20 ;  /* 0x000000223c14723c */ /* 0x040fe20000041814 */
[----:B------:R-:W1:Y:S07]  /*3670*/  LDSM.16.M88.4 R32, [R139+0x5000] ;  /* 0x005000008b20783b */ /* 0x000e6e0000000200 */
[C---:B---3--:R-:W-:Y:S08]  /*3680*/  HMMA.16816.F32.BF16 R16, R60.reuse, R68, R16 ;  /* 0x000000443c10723c */ /* 0x048ff00000041810 */
[C---:B------:R-:W-:Y:S01]  /*3690*/  HMMA.16816.F32.BF16 R12, R60.reuse, R70, R12 ;  /* 0x000000463c0c723c */ /* 0x040fe2000004180c */
[----:B------:R-:W-:Y:S07]  /*36a0*/  LDSM.16.M88.4 R68, [R141] ;  /* 0x000000008d44783b */ /* 0x000fee0000000200 */
[C---:B------:R-:W-:Y:S08]  /*36b0*/  HMMA.16816.F32.BF16 R8, R60.reuse, R64, R8 ;  /* 0x000000403c08723c */ /* 0x040ff00000041808 */
[C---:B------:R-:W-:Y:S01]  /*36c0*/  HMMA.16816.F32.BF16 R72, R60.reuse, R66, R72 ;  /* 0x000000423c48723c */ /* 0x040fe20000041848 */
[----:B------:R-:W3:Y:S07]  /*36d0*/  LDSM.16.M88.4 R64, [R132] ;  /* 0x000000008440783b */ /* 0x000eee0000000200 */
[C---:B------:R-:W-:Y:S08]  /*36e0*/  HMMA.16816.F32.BF16 R52, R60.reuse, R56, R52 ;  /* 0x000000383c34723c */ /* 0x040ff00000041834 */
[----:B------:R-:W-:Y:S01]  /*36f0*/  HMMA.16816.F32.BF16 R48, R60, R58, R48 ;  /* 0x0000003a3c30723c */ /* 0x000fe20000041830 */
[----:B------:R-:W-:Y:S04]  /*3700*/  LDSM.16.M88.4 R56, [R146+0x2000] ;  /* 0x002000009238783b */ /* 0x000fe80000000200 */
[----:B------:R-:W-:Y:S03]  /*3710*/  LDSM.16.M88.4 R60, [R145+0x7000] ;  /* 0x00700000913c783b */ /* 0x000fe60000000200 */
[C---:B--2---:R-:W-:Y:S08]  /*3720*/  HMMA.16816.F32.BF16 R28, R44.reuse, R40, R28 ;  /* 0x000000282c1c723c */ /* 0x044ff0000004181c */
[C---:B------:R-:W-:Y:S01]  /*3730*/  HMMA.16816.F32.BF16 R20, R44.reuse, R42, R20 ;  /* 0x0000002a2c14723c */ /* 0x040fe20000041814 */
[----:B------:R-:W2:Y:S07]  /*3740*/  LDSM.16.M88.4 R40, [R132+0x800] ;  /* 0x000800008428783b */ /* 0x000eae0000000200 */
        /* <DEDUP_REMOVED lines=8> */
[----:B------:R-:W5:Y:S04]  /*37d0*/  LDSM.16.M88.4 R44, [R145+0x6000] ;  /* 0x00600000912c783b */ /* 0x000f680000000200 */
[----:B------:R-:W-:Y:S03]  /*37e0*/  LDSM.16.M88.4 R76, [R145+0x7800] ;  /* 0x00780000914c783b */ /* 0x000fe60000000200 */
[C---:B---3--:R-:W-:Y:S08]  /*37f0*/  HMMA.16816.F32.BF16 R28, R68.reuse, R64, R28 ;  /* 0x00000040441c723c */ /* 0x048ff0000004181c */
[C---:B------:R-:W-:Y:S01]  /*3800*/  HMMA.16816.F32.BF16 R20, R68.reuse, R66, R20 ;  /* 0x000000424414723c */ /* 0x040fe20000041814 */
[----:B------:R-:W3:Y:S07]  /*3810*/  LDSM.16.M88.4 R64, [R145+0x6800] ;  /* 0x006800009140783b */ /* 0x000eee0000000200 */
[C---:B--2---:R-:W-:Y:S08]  /*3820*/  HMMA.16816.F32.BF16 R16, R68.reuse, R40, R16 ;  /* 0x000000284410723c */ /* 0x044ff00000041810 */
[C---:B------:R-:W-:Y:S01]  /*3830*/  HMMA.16816.F32.BF16 R12, R68.reuse, R42, R12 ;  /* 0x0000002a440c723c */ /* 0x040fe2000004180c */
[----:B------:R-:W-:Y:S07]  /*3840*/  LDSM.16.M88.4 R40, [R144+0x2000] ;  /* 0x002000009028783b */ /* 0x000fee0000000200 */
[C---:B----4-:R-:W-:Y:S08]  /*3850*/  HMMA.16816.F32.BF16 R8, R68.reuse, R36, R8 ;  /* 0x000000244408723c */ /* 0x050ff00000041808 */
[C---:B------:R-:W-:Y:S01]  /*3860*/  HMMA.16816.F32.BF16 R72, R68.reuse, R38, R72 ;  /* 0x000000264448723c */ /* 0x040fe20000041848 */
[----:B------:R-:W2:Y:S07]  /*3870*/  LDSM.16.M88.4 R36, [R143+0x2000] ;  /* 0x002000008f24783b */ /* 0x000eae0000000200 */
[C---:B-1----:R-:W-:Y:S08]  /*3880*/  HMMA.16816.F32.BF16 R52, R68.reuse, R32, R52 ;  /* 0x000000204434723c */ /* 0x042ff00000041834 */
[----:B------:R-:W-:Y:S01]  /*3890*/  HMMA.16816.F32.BF16 R48, R68, R34, R48 ;  /* 0x000000224430723c */ /* 0x000fe20000041830 */
[----:B------:R-:W1:Y:S04]  /*38a0*/  LDSM.16.M88.4 R32, [R143+0x2800] ;  /* 0x002800008f20783b */ /* 0x000e680000000200 */
[----:B------:R-:W-:Y:S03]  /*38b0*/  LDSM.16.M88.4 R68, [R143+0x3800] ;  /* 0x003800008f44783b */ /* 0x000fe60000000200 */
[C---:B-----5:R-:W-:Y:S08]  /*38c0*/  HMMA.16816.F32.BF16 R28, R56.reuse, R44, R28 ;  /* 0x0000002c381c723c */ /* 0x060ff0000004181c */
[C---:B------:R-:W-:Y:S01]  /*38d0*/  HMMA.16816.F32.BF16 R20, R56.reuse, R46, R20 ;  /* 0x0000002e3814723c */ /* 0x040fe20000041814 */
[----:B------:R-:W-:Y:S07]  /*38e0*/  LDSM.16.M88.4 R44, [R143+0x3000] ;  /* 0x003000008f2c783b */ /* 0x000fee0000000200 */
[C---:B---3--:R-:W-:Y:S08]  /*38f0*/  HMMA.16816.F32.BF16 R16, R56.reuse, R64, R16 ;  /* 0x000000403810723c */ /* 0x048ff00000041810 */
[C---:B------:R-:W-:Y:S08]  /*3900*/  HMMA.16816.F32.BF16 R12, R56.reuse, R66, R12 ;  /* 0x00000042380c723c */ /* 0x040ff0000004180c */
[C---:B------:R-:W-:Y:S08]  /*3910*/  HMMA.16816.F32.BF16 R8, R56.reuse, R60, R8 ;  /* 0x0000003c3808723c */ /* 0x040ff00000041808 */
[C---:B------:R-:W-:Y:S01]  /*3920*/  HMMA.16816.F32.BF16 R72, R56.reuse, R62, R72 ;  /* 0x0000003e3848723c */ /* 0x040fe20000041848 */
[----:B------:R-:W-:Y:S07]  /*3930*/  LDSM.16.M88.4 R60, [R139+0x6000] ;  /* 0x006000008b3c783b */ /* 0x000fee0000000200 */
[----:B------:R-:W-:Y:S01]  /*3940*/  HMMA.16816.F32.BF16 R64, R56, R76, R52 ;  /* 0x0000004c3840723c */ /* 0x000fe20000041834 */
[----:B------:R-:W3:Y:S07]  /*3950*/  LDSM.16.M88.4 R52, [R142+0x2000] ;  /* 0x002000008e34783b */ /* 0x000eee0000000200 */
[----:B--2---:R-:W-:Y:S08]  /*3960*/  HMMA.16816.F32.BF16 R28, R40, R36, R28 ;  /* 0x00000024281c723c */ /* 0x004ff0000004181c */
[----:B------:R-:W-:Y:S01]  /*3970*/  HMMA.16816.F32.BF16 R48, R56, R78, R48 ;  /* 0x0000004e3830723c */ /* 0x000fe20000041830 */
[----:B------:R-:W2:Y:S07]  /*3980*/  LDSM.16.M88.4 R56, [R139+0x6800] ;  /* 0x006800008b38783b */ /* 0x000eae0000000200 */
[C---:B------:R-:W-:Y:S01]  /*3990*/  HMMA.16816.F32.BF16 R20, R40.reuse, R38, R20 ;  /* 0x000000262814723c */ /* 0x040fe20000041814 */
[----:B------:R-:W-:Y:S07]  /*39a0*/  LDSM.16.M88.4 R36, [R132+0x2000] ;  /* 0x002000008424783b */ /* 0x000fee0000000200 */
[C---:B-1----:R-:W-:Y:S01]  /*39b0*/  HMMA.16816.F32.BF16 R76, R40.reuse, R32, R16 ;  /* 0x00000020284c723c */ /* 0x042fe20000041810 */
[----:B------:R-:W1:Y:S07]  /*39c0*/  LDSM.16.M88.4 R16, [R141+0x2000] ;  /* 0x002000008d10783b */ /* 0x000e6e0000000200 */
[----:B------:R-:W-:Y:S01]  /*39d0*/  HMMA.16816.F32.BF16 R12, R40, R34, R12 ;  /* 0x00000022280c723c */ /* 0x000fe2000004180c */
[----:B------:R-:W-:Y:S07]  /*39e0*/  LDSM.16.M88.4 R32, [R132+0x2800] ;  /* 0x002800008420783b */ /* 0x000fee0000000200 */
[C---:B---3--:R-:W-:Y:S08]  /*39f0*/  HMMA.16816.F32.BF16 R28, R52.reuse, R60, R28 ;  /* 0x0000003c341c723c */ /* 0x048ff0000004181c */
[----:B------:R-:W-:Y:S01]  /*3a00*/  HMMA.16816.F32.BF16 R60, R52, R62, R20 ;  /* 0x0000003e343c723c */ /* 0x000fe20000041814 */
[----:B------:R-:W3:Y:S07]  /*3a10*/  LDSM.16.M88.4 R20, [R139+0x7000] ;  /* 0x007000008b14783b */ /* 0x000eee0000000200 */
[----:B------:R-:W-:Y:S01]  /*3a20*/  HMMA.16816.F32.BF16 R8, R40, R44, R8 ;  /* 0x0000002c2808723c */ /* 0x000fe20000041808 */
[----:B------:R-:W-:Y:S07]  /*3a30*/  I2F R45, R2 ;  /* 0x00000002002d7306 */ /* 0x000fee0000201400 */
[----:B--2---:R-:W-:Y:S07]  /*3a40*/  HMMA.16816.F32.BF16 R76, R52, R56, R76 ;  /* 0x00000038344c723c */ /* 0x004fee000004184c */
[----:B------:R-:W-:Y:S01]  /*3a50*/  IADD3 R56, R2, 0x9, RZ ;  /* 0x0000000902387810 */ /* 0x000fe20007ffe0ff */
[C---:B-1----:R-:W-:Y:S07]  /*3a60*/  HMMA.16816.F32.BF16 R28, R16.reuse, R36, R28 ;  /* 0x00000024101c723c */ /* 0x042fee000004181c */
[C---:B------:R-:W-:Y:S01]  /*3a70*/  IADD3 R37, R119.reuse, 0x8, RZ ;  /* 0x0000000877257810 */ /* 0x040fe20007ffe0ff */
[----:B------:R-:W-:Y:S01]  /*3a80*/  HMMA.16816.F32.BF16 R60, R16, R38, R60 ;  /* 0x00000026103c723c */ /* 0x000fe2000004183c */
[----:B------:R-:W-:-:S02]  /*3a90*/  IMNMX R119, R119, R82, PT ;  /* 0x0000005277777217 */ /* 0x000fc40003800200 */
[----:B------:R-:W-:Y:S02]  /*3aa0*/  IMNMX R118, R37, R82, PT ;  /* 0x0000005225767217 */ /* 0x000fe40003800200 */
[----:B------:R-:W1:Y:S01]  /*3ab0*/  LDSM.16.M88.4 R36, [R139+0x7800] ;  /* 0x007800008b24783b */ /* 0x000e620000000200 */
[C---:B------:R-:W-:Y:S02]  /*3ac0*/  ISETP.GE.AND P6, PT, R56.reuse, R119, PT ;  /* 0x000000773800720c */ /* 0x040fe40003fc6270 */
[----:B------:R-:W-:Y:S01]  /*3ad0*/  HMMA.16816.F32.BF16 R72, R40, R46, R72 ;  /* 0x0000002e2848723c */ /* 0x000fe20000041848 */
[----:B------:R-:W-:-:S06]  /*3ae0*/  ISETP.GE.AND P4, PT, R56, R118, PT ;  /* 0x000000763800720c */ /* 0x000fcc0003f86270 */
[C---:B------:R-:W-:Y:S01]  /*3af0*/  IADD3 R46, R2.reuse, 0x10, RZ ;  /* 0x00000010022e7810 */ /* 0x040fe20007ffe0ff */
[C---:B------:R-:W-:Y:S08]  /*3b00*/  HMMA.16816.F32.BF16 R64, R40.reuse, R68, R64 ;  /* 0x000000442840723c */ /* 0x040ff00000041840 */
[----:B------:R-:W-:Y:S07]  /*3b10*/  HMMA.16816.F32.BF16 R48, R40, R70, R48 ;  /* 0x000000462830723c */ /* 0x000fee0000041830 */
[----:B------:R-:W-:Y:S01]  /*3b20*/  SHF.R.S32.HI R41, RZ, 0x1f, R84 ;  /* 0x0000001fff297819 */ /* 0x000fe20000011454 */
[----:B------:R-:W-:Y:S01]  /*3b30*/  HMMA.16816.F32.BF16 R12, R52, R58, R12 ;  /* 0x0000003a340c723c */ /* 0x000fe2000004180c */
[----:B------:R-:W-:-:S02]  /*3b40*/  IADD3 R40, R2, 0x1, RZ ;  /* 0x0000000102287810 */ /* 0x000fc40007ffe0ff */
[----:B------:R-:W-:Y:S02]  /*3b50*/  LEA.HI R41, R41, R84, RZ, 0x2 ;  /* 0x0000005429297211 */ /* 0x000fe400078f10ff */
[----:B------:R-:W2:Y:S01]  /*3b60*/  I2F R44, R40 ;  /* 0x00000028002c7306 */ /* 0x000ea20000201400 */
[C---:B------:R-:W-:Y:S02]  /*3b70*/  ISETP.GE.AND P5, PT, R40.reuse, R119, PT ;  /* 0x000000772800720c */ /* 0x040fe40003fa6270 */
[----:B------:R-:W-:Y:S01]  /*3b80*/  LOP3.LUT R41, R41, 0xfffffffc, RZ, 0xc0, !PT ;  /* 0xfffffffc29297812 */ /* 0x000fe200078ec0ff */
[----:B---3--:R-:W-:Y:S01]  /*3b90*/  HMMA.16816.F32.BF16 R8, R52, R20, R8 ;  /* 0x000000143408723c */ /* 0x008fe20000041808 */
[----:B------:R-:W-:-:S03]  /*3ba0*/  ISETP.GE.AND P1, PT, R40, R118, PT ;  /* 0x000000762800720c */ /* 0x000fc60003f26270 */
[----:B------:R-:W-:Y:S01]  /*3bb0*/  IMAD.IADD R162, R84, 0x1, -R41 ;  /* 0x0000000154a27824 */ /* 0x000fe200078e0a29 */
[----:B------:R-:W-:Y:S01]  /*3bc0*/  IADD3 R41, R2, 0x8, RZ ;  /* 0x0000000802297810 */ /* 0x000fe20007ffe0ff */
[----:B------:R-:W3:Y:S02]  /*3bd0*/  I2F R20, R56 ;  /* 0x0000003800147306 */ /* 0x000ee40000201400 */
[----:B------:R-:W-:Y:S01]  /*3be0*/  HMMA.16816.F32.BF16 R76, R16, R32, R76 ;  /* 0x00000020104c723c */ /* 0x000fe2000004184c */
[C---:B------:R-:W-:Y:S02]  /*3bf0*/  ISETP.GE.AND P3, PT, R41.reuse, R119, PT ;  /* 0x000000772900720c */ /* 0x040fe40003f66270 */
[----:B------:R-:W-:Y:S01]  /*3c00*/  ISETP.GE.AND P2, PT, R41, R118, PT ;  /* 0x000000762900720c */ /* 0x000fe20003f46270 */
[CC--:B--2---:R-:W-:Y:S02]  /*3c10*/  FFMA.FTZ R29, R0.reuse, R44.reuse, R29 ;  /* 0x0000002c001d7223 */ /* 0x0c4fe4000001001d */
[----:B------:R2:W4:Y:S01]  /*3c20*/  I2F R47, R41 ;  /* 0x00000029002f7306 */ /* 0x0005220000201400 */
[----:B------:R-:W-:Y:S01]  /*3c30*/  FFMA.FTZ R31, R0, R44, R31 ;  /* 0x0000002c001f7223 */ /* 0x000fe2000001001f */
[----:B------:R-:W-:Y:S01]  /*3c40*/  HMMA.16816.F32.BF16 R72, R52, R22, R72 ;  /* 0x000000163448723c */ /* 0x000fe20000041848 */
[----:B------:R-:W-:-:S02]  /*3c50*/  FSEL R32, R29, -INF , !P5 ;  /* 0xff8000001d207808 */ /* 0x000fc40006800000 */
[----:B------:R-:W-:Y:S02]  /*3c60*/  ISETP.GE.AND P5, PT, R46, R119, PT ;  /* 0x000000772e00720c */ /* 0x000fe40003fa6270 */
[----:B------:R-:W-:Y:S01]  /*3c70*/  FSEL R31, R31, -INF , !P1 ;  /* 0xff8000001f1f7808 */ /* 0x000fe20004800000 */
[----:B------:R-:W5:Y:S01]  /*3c80*/  I2F R21, R46 ;  /* 0x0000002e00157306 */ /* 0x000f620000201400 */
[-C--:B---3--:R-:W-:Y:S01]  /*3c90*/  FFMA.FTZ R61, R0, R20.reuse, R61 ;  /* 0x00000014003d7223 */ /* 0x088fe2000001003d */
[----:B------:R-:W-:Y:S01]  /*3ca0*/  IADD3 R22, R2, 0x18, RZ ;  /* 0x0000001802167810 */ /* 0x000fe20007ffe0ff */
[----:B------:R-:W-:Y:S01]  /*3cb0*/  FFMA.FTZ R63, R0, R20, R63 ;  /* 0x00000014003f7223 */ /* 0x000fe2000001003f */
[----:B------:R-:W-:Y:S01]  /*3cc0*/  HMMA.16816.F32.BF16 R12, R16, R34, R12 ;  /* 0x00000022100c723c */ /* 0x000fe2000004180c */
[-C--:B------:R-:W-:Y:S02]  /*3cd0*/  ISETP.GE.AND P1, PT, R46, R118.reuse, PT ;  /* 0x000000762e00720c */ /* 0x080fe40003f26270 */
[----:B------:R-:W-:Y:S01]  /*3ce0*/  IADD3 R33, R2, 0x11, RZ ;  /* 0x0000001102217810 */ /* 0x000fe20007ffe0ff */
[----:B--2---:R-:W2:Y:S01]  /*3cf0*/  LDSM.16.M88.4 R40, [R132+0x3000] ;  /* 0x003000008428783b */ /* 0x004ea20000000200 */
[----:B------:R3:W3:Y:S01]  /*3d00*/  I2F R35, R22 ;  /* 0x0000001600237306 */ /* 0x0006e20000201400 */
[CC--:B----4-:R-:W-:Y:S01]  /*3d10*/  FFMA.FTZ R44, R0.reuse, R47.reuse, R60 ;  /* 0x0000002f002c7223 */ /* 0x0d0fe2000001003c */
[----:B------:R-:W-:Y:S01]  /*3d20*/  FSEL R34, R61, -INF , !P6 ;  /* 0xff8000003d227808 */ /* 0x000fe20007000000 */
[C---:B-1----:R-:W-:Y:S01]  /*3d30*/  HMMA.16816.F32.BF16 R64, R52.reuse, R36, R64 ;  /* 0x000000243440723c */ /* 0x042fe20000041840 */
[----:B------:R-:W-:Y:S01]  /*3d40*/  FSEL R61, R63, -INF , !P4 ;  /* 0xff8000003f3d7808 */ /* 0x000fe20006000000 */
[----:B------:R-:W-:Y:S01]  /*3d50*/  FFMA.FTZ R59, R0, R47, R62 ;  /* 0x0000002f003b7223 */ /* 0x000fe2000001003e */
[----:B------:R-:W-:Y:S01]  /*3d60*/  ISETP.GE.AND P6, PT, R22, R119, PT ;  /* 0x000000771600720c */ /* 0x000fe20003fc6270 */
[-C--:B-----5:R-:W-:Y:S01]  /*3d70*/  FFMA.FTZ R46, R0, R21.reuse, R76 ;  /* 0x00000015002e7223 */ /* 0x0a0fe2000001004c */
[----:B------:R-:W-:Y:S01]  /*3d80*/  ISETP.GE.AND P4, PT, R22, R118, PT ;  /* 0x000000761600720c */ /* 0x000fe20003f86270 */
[----:B------:R-:W1:Y:S01]  /*3d90*/  I2F R29, R33 ;  /* 0x00000021001d7306 */ /* 0x000e620000201400 */
[----:B------:R-:W-:Y:S01]  /*3da0*/  FFMA.FTZ R37, R0, R21, R78 ;  /* 0x0000001500257223 */ /* 0x000fe2000001004e */
[----:B------:R-:W-:Y:S01]  /*3db0*/  IADD3 R47, R2, 0x19, RZ ;  /* 0x00000019022f7810 */ /* 0x000fe20007ffe0ff */
[----:B------:R-:W-:Y:S01]  /*3dc0*/  HMMA.16816.F32.BF16 R48, R52, R38, R48 ;  /* 0x000000263430723c */ /* 0x000fe20000041830 */
[----:B------:R-:W-:-:S02]  /*3dd0*/  FSEL R44, R44, -INF , !P3 ;  /* 0xff8000002c2c7808 */ /* 0x000fc40005800000 */
[----:B------:R-:W-:Y:S01]  /*3de0*/  FSEL R59, R59, -INF , !P2 ;  /* 0xff8000003b3b7808 */ /* 0x000fe20005000000 */
[----:B---3--:R-:W3:Y:S01]  /*3df0*/  LDSM.16.M88.4 R20, [R132+0x3800] ;  /* 0x003800008414783b */ /* 0x008ee20000000200 */
[----:B------:R-:W-:Y:S01]  /*3e00*/  ISETP.GE.AND P3, PT, R33, R119, PT ;  /* 0x000000772100720c */ /* 0x000fe20003f66270 */
[----:B------:R-:W-:-:S04]  /*3e10*/  DEPBAR.LE SB0, 0x0 ;  /* 0x000080000000791a */ /* 0x000fc80000000000 */
[----:B------:R-:W-:Y:S01]  /*3e20*/  ISETP.GE.AND P2, PT, R33, R118, PT ;  /* 0x000000762100720c */ /* 0x000fe20003f46270 */
[----:B------:R-:W-:Y:S01]  /*3e30*/  FFMA.FTZ R12, R0, R35, R12 ;  /* 0x00000023000c7223 */ /* 0x000fe2000001000c */
[----:B------:R-:W4:Y:S01]  /*3e40*/  I2F R33, R47 ;  /* 0x0000002f00217306 */ /* 0x000f220000201400 */
[----:B------:R-:W-:Y:S01]  /*3e50*/  IADD3 R56, R2, 0x20, RZ ;  /* 0x0000002002387810 */ /* 0x000fe20007ffe0ff */
[-C--:B-1----:R-:W-:Y:S01]  /*3e60*/  FFMA.FTZ R36, R0, R29.reuse, R77 ;  /* 0x0000001d00247223 */ /* 0x082fe2000001004d */
[----:B------:R-:W-:Y:S01]  /*3e70*/  IADD3 R38, R2, 0x28, RZ ;  /* 0x0000002802267810 */ /* 0x000fe20007ffe0ff */
[----:B------:R-:W-:Y:S01]  /*3e80*/  FFMA.FTZ R57, R0, R29, R79 ;  /* 0x0000001d00397223 */ /* 0x000fe2000001004f */
[----:B------:R-:W-:Y:S01]  /*3e90*/  FSEL R46, R46, -INF , !P5 ;  /* 0xff8000002e2e7808 */ /* 0x000fe20006800000 */
[----:B------:R-:W-:Y:S01]  /*3ea0*/  FFMA.FTZ R29, R0, R35, R14 ;  /* 0x00000023001d7223 */ /* 0x000fe2000001000e */
[----:B------:R-:W-:Y:S02]  /*3eb0*/  FSEL R14, R12, -INF , !P6 ;  /* 0xff8000000c0e7808 */ /* 0x000fe40007000000 */
[----:B------:R-:W-:-:S02]  /*3ec0*/  FSEL R37, R37, -INF , !P1 ;  /* 0xff80000025257808 */ /* 0x000fc40004800000 */
[C---:B------:R-:W-:Y:S02]  /*3ed0*/  ISETP.GE.AND P5, PT, R47.reuse, R119, PT ;  /* 0x000000772f00720c */ /* 0x040fe40003fa6270 */
[----:B------:R-:W-:Y:S01]  /*3ee0*/  ISETP.GE.AND P1, PT, R47, R118, PT ;  /* 0x000000762f00720c */ /* 0x000fe20003f26270 */
[C---:B--2---:R-:W-:Y:S01]  /*3ef0*/  HMMA.16816.F32.BF16 R8, R16.reuse, R40, R8 ;  /* 0x000000281008723c */ /* 0x044fe20000041808 */
[----:B------:R-:W1:Y:S01]  /*3f00*/  I2F R41, R56 ;  /* 0x0000003800297306 */ /* 0x000e620000201400 */
[CC--:B----4-:R-:W-:Y:S01]  /*3f10*/  FFMA.FTZ R12, R0.reuse, R33.reuse, R13 ;  /* 0x00000021000c7223 */ /* 0x0d0fe2000001000d */
[----:B------:R-:W-:Y:S01]  /*3f20*/  FSEL R29, R29, -INF , !P4 ;  /* 0xff8000001d1d7808 */ /* 0x000fe20006000000 */
[----:B------:R-:W-:Y:S01]  /*3f30*/  FFMA.FTZ R47, R0, R33, R15 ;  /* 0x00000021002f7223 */ /* 0x000fe2000001000f */
[C---:B------:R-:W-:Y:S02]  /*3f40*/  IADD3 R15, R2.reuse, 0x29, RZ ;  /* 0x00000029020f7810 */ /* 0x040fe40007ffe0ff */
[----:B------:R-:W-:Y:S01]  /*3f50*/  IADD3 R40, R2, 0x21, RZ ;  /* 0x0000002102287810 */ /* 0x000fe20007ffe0ff */
[----:B------:R-:W-:Y:S01]  /*3f60*/  HMMA.16816.F32.BF16 R72, R16, R42, R72 ;  /* 0x0000002a1048723c */ /* 0x000fe20000041848 */
[----:B------:R-:W2:Y:S01]  /*3f70*/  I2F R13, R38 ;  /* 0x00000026000d7306 */ /* 0x000ea20000201400 */
[----:B------:R-:W-:-:S02]  /*3f80*/  FSEL R36, R36, -INF , !P3 ;  /* 0xff80000024247808 */ /* 0x000fc40005800000 */
[-C--:B------:R-:W-:Y:S02]  /*3f90*/  ISETP.GE.AND P4, PT, R40, R118.reuse, PT ;  /* 0x000000762800720c */ /* 0x080fe40003f86270 */
[----:B------:R-:W-:Y:S02]  /*3fa0*/  FSEL R57, R57, -INF , !P2 ;  /* 0xff80000039397808 */ /* 0x000fe40005000000 */
[C---:B------:R-:W-:Y:S01]  /*3fb0*/  ISETP.GE.AND P3, PT, R56.reuse, R119, PT ;  /* 0x000000773800720c */ /* 0x040fe20003f66270 */
[----:B------:R-:W4:Y:S01]  /*3fc0*/  I2F R35, R40 ;  /* 0x0000002800237306 */ /* 0x000f220000201400 */
[C---:B---3--:R-:W-:Y:S01]  /*3fd0*/  HMMA.16816.F32.BF16 R64, R16.reuse, R20, R64 ;  /* 0x000000141040723c */ /* 0x048fe20000041840 */
[----:B------:R-:W-:Y:S02]  /*3fe0*/  ISETP.GE.AND P2, PT, R56, R118, PT ;  /* 0x000000763800720c */ /* 0x000fe40003f46270 */
[----:B------:R-:W-:Y:S02]  /*3ff0*/  FSEL R12, R12, -INF , !P5 ;  /* 0xff8000000c0c7808 */ /* 0x000fe40006800000 */
[----:B------:R-:W-:Y:S01]  /*4000*/  FSEL R47, R47, -INF , !P1 ;  /* 0xff8000002f2f7808 */ /* 0x000fe20004800000 */
[----:B-1----:R-:W-:Y:S01]  /*4010*/  FFMA.FTZ R122, R0, R41, R8 ;  /* 0x00000029007a7223 */ /* 0x002fe20000010008 */
[----:B------:R-:W-:Y:S01]  /*4020*/  ISETP.GE.AND P6, PT, R40, R119, PT ;  /* 0x000000772800720c */ /* 0x000fe20003fc6270 */
[----:B------:R-:W-:Y:S01]  /*4030*/  HMMA.16816.F32.BF16 R48, R16, R22, R48 ;  /* 0x000000161030723c */ /* 0x000fe20000041830 */
[----:B------:R-:W-:Y:S01]  /*4040*/  FFMA.FTZ R123, R0, R41, R10 ;  /* 0x00000029007b7223 */ /* 0x000fe2000001000a */
[----:B------:R-:W-:Y:S01]  /*4050*/  IADD3 R10, R2, 0x30, RZ ;  /* 0x00000030020a7810 */ /* 0x000fe20007ffe0ff */
[----:B------:R-:W1:Y:S01]  /*4060*/  I2F R8, R15 ;  /* 0x0000000f00087306 */ /* 0x000e620000201400 */
[----:B------:R-:W-:-:S02]  /*4070*/  FSEL R122, R122, -INF , !P3 ;  /* 0xff8000007a7a7808 */ /* 0x000fc40005800000 */
[CC--:B--2---:R-:W-:Y:S01]  /*4080*/  FFMA.FTZ R72, R0.reuse, R13.reuse, R72 ;  /* 0x0000000d00487223 */ /* 0x0c4fe20000010048 */
[----:B------:R-:W-:Y:S01]  /*4090*/  FSEL R123, R123, -INF , !P2 ;  /* 0xff8000007b7b7808 */ /* 0x000fe20005000000 */
[----:B------:R-:W-:Y:S01]  /*40a0*/  FFMA.FTZ R74, R0, R13, R74 ;  /* 0x0000000d004a7223 */ /* 0x000fe2000001004a */
[----:B------:R-:W-:Y:S01]  /*40b0*/  IADD3 R13, R2, 0x38, RZ ;  /* 0x00000038020d7810 */ /* 0x000fe20007ffe0ff */
[C---:B----4-:R-:W-:Y:S01]  /*40c0*/  FFMA.FTZ R124, R0.reuse, R35, R9 ;  /* 0x00000023007c7223 */ /* 0x050fe20000010009 */
[C---:B------:R-:W-:Y:S01]  /*40d0*/  ISETP.GE.AND P3, PT, R15.reuse, R119, PT ;  /* 0x000000770f00720c */ /* 0x040fe20003f66270 */
[----:B------:R-:W-:Y:S01]  /*40e0*/  FFMA.FTZ R11, R0, R35, R11 ;  /* 0x00000023000b7223 */ /* 0x000fe2000001000b */
[----:B------:R-:W2:Y:S01]  /*40f0*/  I2F R9, R10 ;  /* 0x0000000a00097306 */ /* 0x000ea20000201400 */
[----:B------:R-:W-:Y:S02]  /*4100*/  ISETP.GE.AND P2, PT, R15, R118, PT ;  /* 0x000000760f00720c */ /* 0x000fe40003f46270 */
[----:B------:R-:W-:-:S02]  /*4110*/  ISETP.GE.AND P5, PT, R38, R119, PT ;  /* 0x000000772600720c */ /* 0x000fc40003fa6270 */
[----:B------:R-:W-:Y:S01]  /*4120*/  FSEL R163, R11, -INF , !P4 ;  /* 0xff8000000ba37808 */ /* 0x000fe20006000000 */
[-C--:B-1----:R-:W-:Y:S01]  /*4130*/  FFMA.FTZ R73, R0, R8.reuse, R73 ;  /* 0x0000000800497223 */ /* 0x082fe20000010049 */
[----:B------:R-:W-:Y:S01]  /*4140*/  IADD3 R11, R2, 0x31, RZ ;  /* 0x00000031020b7810 */ /* 0x000fe20007ffe0ff */
[----:B------:R-:W1:Y:S01]  /*4150*/  I2F R17, R13 ;  /* 0x0000000d00117306 */ /* 0x000e620000201400 */
[----:B------:R-:W-:Y:S01]  /*4160*/  FFMA.FTZ R75, R0, R8, R75 ;  /* 0x00000008004b7223 */ /* 0x000fe2000001004b */
[----:B------:R-:W-:Y:S02]  /*4170*/  IADD3 R8, R2, 0x39, RZ ;  /* 0x0000003902087810 */ /* 0x000fe40007ffe0ff */
[----:B------:R-:W-:Y:S02]  /*4180*/  FSEL R126, R73, -INF , !P3 ;  /* 0xff800000497e7808 */ /* 0x000fe40005800000 */
[----:B------:R-:W-:Y:S02]  /*4190*/  ISETP.GE.AND P3, PT, R13, R119, PT ;  /* 0x000000770d00720c */ /* 0x000fe40003f66270 */
[----:B------:R-:W3:Y:S01]  /*41a0*/  I2F R15, R11 ;  /* 0x0000000b000f7306 */ /* 0x000ee20000201400 */
[-C--:B--2---:R-:W-:Y:S01]  /*41b0*/  FFMA.FTZ R64, R0, R9.reuse, R64 ;  /* 0x0000000900407223 */ /* 0x084fe20000010040 */
[----:B------:R-:W-:Y:S01]  /*41c0*/  ISETP.GE.AND P1, PT, R38, R118, PT ;  /* 0x000000762600720c */ /* 0x000fe20003f26270 */
[----:B------:R-:W-:Y:S01]  /*41d0*/  FFMA.FTZ R66, R0, R9, R66 ;  /* 0x0000000900427223 */ /* 0x000fe20000010042 */
[----:B------:R-:W-:-:S02]  /*41e0*/  FSEL R124, R124, -INF , !P6 ;  /* 0xff8000007c7c7808 */ /* 0x000fc40007000000 */
[----:B------:R-:W-:Y:S02]  /*41f0*/  FSEL R164, R72, -INF , !P5 ;  /* 0xff80000048a47808 */ /* 0x000fe40006800000 */
[----:B------:R-:W2:Y:S01]  /*4200*/  I2F R9, R8 ;  /* 0x0000000800097306 */ /* 0x000ea20000201400 */
[-C--:B-1----:R-:W-:Y:S01]  /*4210*/  FFMA.FTZ R48, R0, R17.reuse, R48 ;  /* 0x0000001100307223 */ /* 0x082fe20000010030 */
[----:B------:R-:W-:Y:S01]  /*4220*/  FSEL R165, R74, -INF , !P1 ;  /* 0xff8000004aa57808 */ /* 0x000fe20004800000 */
[----:B------:R-:W-:Y:S01]  /*4230*/  FFMA.FTZ R50, R0, R17, R50 ;  /* 0x0000001100327223 */ /* 0x000fe20000010032 */
[----:B------:R-:W-:Y:S02]  /*4240*/  ISETP.GE.AND P6, PT, R10, R119, PT ;  /* 0x000000770a00720c */ /* 0x000fe40003fc6270 */
[----:B------:R-:W-:Y:S02]  /*4250*/  FSEL R115, R48, -INF , !P3 ;  /* 0xff80000030737808 */ /* 0x000fe40005800000 */
[----:B------:R-:W-:Y:S01]  /*4260*/  ISETP.GT.AND P3, PT, R155, R148, PT ;  /* 0x000000949b00720c */ /* 0x000fe20003f64270 */
[-C--:B---3--:R-:W-:Y:S01]  /*4270*/  FFMA.FTZ R65, R0, R15.reuse, R65 ;  /* 0x0000000f00417223 */ /* 0x088fe20000010041 */
[----:B------:R-:W-:Y:S01]  /*4280*/  ISETP.GE.AND P4, PT, R10, R118, PT ;  /* 0x000000760a00720c */ /* 0x000fe20003f86270 */
[----:B------:R-:W-:Y:S01]  /*4290*/  FFMA.FTZ R67, R0, R15, R67 ;  /* 0x0000000f00437223 */ /* 0x000fe20000010043 */
[----:B------:R-:W-:Y:S01]  /*42a0*/  BAR.SYNC.DEFER_BLOCKING 0x0 ;  /* 0x0000000000007b1d */ /* 0x000fe20000010000 */
[----:B------:R-:W-:-:S02]  /*42b0*/  ISETP.GE.AND P5, PT, R11, R119, PT ;  /* 0x000000770b00720c */ /* 0x000fc40003fa6270 */
[----:B------:R-:W-:Y:S01]  /*42c0*/  ISETP.GE.AND P1, PT, R11, R118, PT ;  /* 0x000000760b00720c */ /* 0x000fe20003f26270 */
[-C--:B--2---:R-:W-:Y:S01]  /*42d0*/  FFMA.FTZ R49, R0, R9.reuse, R49 ;  /* 0x0000000900317223 */ /* 0x084fe20000010031 */
[----:B------:R-:W-:Y:S01]  /*42e0*/  FSEL R111, R64, -INF , !P6 ;  /* 0xff800000406f7808 */ /* 0x000fe20007000000 */
[----:B------:R-:W-:Y:S01]  /*42f0*/  FFMA.FTZ R51, R0, R9, R51 ;  /* 0x0000000900337223 */ /* 0x000fe20000010033 */
[----:B------:R-:W-:Y:S02]  /*4300*/  FSEL R109, R66, -INF , !P4 ;  /* 0xff800000426d7808 */ /* 0x000fe40006000000 */
[----:B------:R-:W-:Y:S02]  /*4310*/  FSEL R110, R65, -INF , !P5 ;  /* 0xff800000416e7808 */ /* 0x000fe40006800000 */
[----:B------:R-:W-:Y:S02]  /*4320*/  FSEL R108, R67, -INF , !P1 ;  /* 0xff800000436c7808 */ /* 0x000fe40004800000 */
[----:B------:R-:W-:-:S02]  /*4330*/  ISETP.GE.AND P6, PT, R2, R119, PT ;  /* 0x000000770200720c */ /* 0x000fc40003fc6270 */
[-C--:B------:R-:W-:Y:S01]  /*4340*/  ISETP.GE.AND P4, PT, R2, R118.reuse, PT ;  /* 0x000000760200720c */ /* 0x080fe20003f86270 */
[----:B------:R-:W-:Y:S01]  /*4350*/  FFMA.FTZ R2, R0, R45, R28 ;  /* 0x0000002d00027223 */ /* 0x000fe2000001001c */
[C---:B------:R-:W-:Y:S02]  /*4360*/  ISETP.GE.AND P5, PT, R8.reuse, R119, PT ;  /* 0x000000770800720c */ /* 0x040fe40003fa6270 */
[-C--:B------:R-:W-:Y:S01]  /*4370*/  ISETP.GE.AND P1, PT, R8, R118.reuse, PT ;  /* 0x000000760800720c */ /* 0x080fe20003f26270 */
[----:B------:R-:W-:Y:S01]  /*4380*/  FFMA.FTZ R8, R0, R45, R30 ;  /* 0x0000002d00087223 */ /* 0x000fe2000001001e */
[----:B------:R-:W-:Y:S02]  /*4390*/  FSEL R127, R75, -INF , !P2 ;  /* 0xff8000004b7f7808 */ /* 0x000fe40005000000 */
[----:B------:R-:W-:Y:S02]  /*43a0*/  ISETP.GE.AND P2, PT, R13, R118, PT ;  /* 0x000000760d00720c */ /* 0x000fe40003f46270 */
[----:B------:R-:W-:-:S02]  /*43b0*/  FSEL R2, R2, -INF , !P6 ;  /* 0xff80000002027808 */ /* 0x000fc40007000000 */
[----:B------:R-:W-:Y:S02]  /*43c0*/  FSEL R113, R50, -INF , !P2 ;  /* 0xff80000032717808 */ /* 0x000fe40005000000 */
[----:B------:R-:W-:Y:S02]  /*43d0*/  FSEL R8, R8, -INF , !P4 ;  /* 0xff80000008087808 */ /* 0x000fe40006000000 */
[----:B------:R-:W-:Y:S02]  /*43e0*/  FSEL R114, R49, -INF , !P5 ;  /* 0xff80000031727808 */ /* 0x000fe40006800000 */
[----:B------:R-:W-:Y:S01]  /*43f0*/  FSEL R112, R51, -INF , !P1 ;  /* 0xff80000033707808 */ /* 0x000fe20004800000 */
[----:B------:R-:W-:Y:S05]  /*4400*/  @!P3 BRA `(.L_x_7508) ;  /* 0x000009100000b947 */ /* 0x000fea0003800000 */
[----:B------:R-:W-:Y:S05]  /*4410*/  @!P0 BRA `(.L_x_7509) ;  /* 0x0000038000008947 */ /* 0x000fea0003800000 */
        /* <DEDUP_REMOVED lines=18> */
[C---:B------:R-:W-:Y:S01]  /*4540*/  IMAD R11, R80.reuse, R11, R10 ;  /* 0x0000000b500b7224 */ /* 0x040fe200078e020a */
[----:B------:R-:W-:Y:S01]  /*4550*/  LOP3.LUT R10, RZ, c[0x0][0x2d0], RZ, 0x33, !PT ;  /* 0x0000b400ff0a7a12 */ /* 0x000fe200078e33ff */
        /* <DEDUP_REMOVED lines=36> */
.L_x_7509:
[----:B------:R-:W-:-:S04]  /*47a0*/  LEA R16, -R6, RZ, 0x6 ;  /* 0x000000ff06107211 */ /* 0x000fc800078e31ff */
[----:B------:R-:W-:Y:S02]  /*47b0*/  SHF.R.S32.HI R11, RZ, 0x1f, R16 ;  /* 0x0000001fff0b7819 */ /* 0x000fe40000011410 */
.L_x_7510:
        /* <DEDUP_REMOVED lines=82> */
.L_x_7512:
[----:B------:R-:W-:Y:S05]  /*4ce0*/  BSYNC B0 ;  /* 0x0000000000007941 */ /* 0x000fea0003800000 */
.L_x_7511:
[----:B------:R-:W0:Y:S01]  /*4cf0*/  LDGDEPBAR ;  /* 0x00000000000079af */ /* 0x000e220000000000 */
[----:B------:R-:W-:-:S04]  /*4d00*/  IADD3 R117, P1, R16, R117, RZ ;  /* 0x0000007510757210 */ /* 0x000fc80007f3e0ff */
[----:B------:R-:W-:Y:S02]  /*4d10*/  IADD3.X R116, R11, R116, RZ, P1, !PT ;  /* 0x000000740b747210 */ /* 0x000fe40000ffe4ff */
.L_x_7508:
        /* <DEDUP_REMOVED lines=32> */
[-C--:B------:R-:W-:Y:S01]  /*4f20*/  LEA R138, R7, R140.reuse, 0x1 ;  /* 0x0000008c078a7211 */ /* 0x080fe200078e08ff */
[----:B------:R-:W2:Y:S01]  /*4f30*/  SHFL.BFLY PT, R10, R11, 0x2, 0x1f ;  /* 0x0c401f000b0a7f89 */ /* 0x000ea200000e0000 */
[----:B------:R-:W-:Y:S02]  /*4f40*/  FMNMX.FTZ R16, R112, R3, !PT ;  /* 0x0000000370107209 */ /* 0x000fe40007810000 */
[C---:B------:R-:W-:Y:S01]  /*4f50*/  LEA R137, R5.reuse, R140, 0x1 ;  /* 0x0000008c05897211 */ /* 0x040fe200078e08ff */
[----:B-1----:R-:W-:Y:S01]  /*4f60*/  LDSM.16.MT88.4 R40, [R138+0x8000] ;  /* 0x008000008a28783b */ /* 0x002fe20000004200 */
[----:B------:R-:W-:-:S03]  /*4f70*/  LEA R136, R5, R138, 0x1 ;  /* 0x0000008a05887211 */ /* 0x000fc600078e08ff */
[----:B------:R-:W1:Y:S04]  /*4f80*/  SHFL.BFLY PT, R9, R16, 0x2, 0x1f ;  /* 0x0c401f0010097f89 */ /* 0x000e6800000e0000 */
[----:B------:R-:W-:Y:S04]  /*4f90*/  LDSM.16.MT88.4 R48, [R137+0x8000] ;  /* 0x008000008930783b */ /* 0x000fe80000004200 */
[----:B------:R-:W-:Y:S04]  /*4fa0*/  LDSM.16.MT88.4 R72, [R138+0xa000] ;  /* 0x00a000008a48783b */ /* 0x000fe80000004200 */
[----:B------:R-:W-:Y:S01]  /*4fb0*/  LDSM.16.MT88.4 R80, [R137+0xa000] ;  /* 0x00a000008950783b */ /* 0x000fe20000004200 */
[----:B--2---:R-:W-:-:S03]  /*4fc0*/  FMNMX.FTZ R10, R11, R10, !PT ;  /* 0x0000000a0b0a7209 */ /* 0x004fc60007810000 */
[----:B------:R-:W-:Y:S04]  /*4fd0*/  LDSM.16.MT88.4 R20, [R136+0x8800] ;  /* 0x008800008814783b */ /* 0x000fe80000004200 */
[----:B------:R-:W2:Y:S01]  /*4fe0*/  SHFL.BFLY PT, R3, R10, 0x1, 0x1f ;  /* 0x0c201f000a037f89 */ /* 0x000ea200000e0000 */
[----:B-1----:R-:W-:-:S03]  /*4ff0*/  FMNMX.FTZ R9, R16, R9, !PT ;  /* 0x0000000910097209 */ /* 0x002fc60007810000 */
[----:B------:R-:W-:Y:S04]  /*5000*/  LDSM.16.MT88.4 R16, [R137+0x8800] ;  /* 0x008800008910783b */ /* 0x000fe80000004200 */
[----:B------:R-:W1:Y:S01]  /*5010*/  SHFL.BFLY PT, R6, R9, 0x1, 0x1f ;  /* 0x0c201f0009067f89 */ /* 0x000e6200000e0000 */
[----:B--2---:R-:W-:-:S04]  /*5020*/  FMNMX.FTZ R3, R10, R3, !PT ;  /* 0x000000030a037209 */ /* 0x004fc80007810000 */
[C---:B------:R-:W-:Y:S01]  /*5030*/  FSETP.NEU.FTZ.AND P1, PT, R3.reuse, -INF , PT ;  /* 0xff8000000300780b */ /* 0x040fe20003f3d000 */
[----:B------:R-:W-:-:S05]  /*5040*/  FMUL.FTZ R121, R3, c[0x0][0x23c] ;  /* 0x00008f0003797a20 */ /* 0x000fca0000410000 */
[----:B------:R-:W-:-:S05]  /*5050*/  FSEL R121, R121, RZ, P1 ;  /* 0x000000ff79797208 */ /* 0x000fca0000800000 */
[--C-:B------:R-:W-:Y:S01]  /*5060*/  FFMA.FTZ R105, R2, c[0x0][0x23c], -R121.reuse ;  /* 0x00008f0002697a23 */ /* 0x100fe20000010879 */
[----:B-1----:R-:W-:Y:S01]  /*5070*/  FMNMX.FTZ R2, R9, R6, !PT ;  /* 0x0000000609027209 */ /* 0x002fe20007810000 */
        /* <DEDUP_REMOVED lines=8> */
[--C-:B------:R-:W-:Y:S01]  /*5100*/  FFMA.FTZ R102, R36, c[0x0][0x23c], -R121.reuse ;  /* 0x00008f0024667a23 */ /* 0x100fe20000010879 */
[----:B------:R-:W-:Y:S01]  /*5110*/  LEA R166, P1, R117, c[0x0][0x168], 0x1 ;  /* 0x00005a0075a67a11 */ /* 0x000fe200078208ff */
[----:B------:R-:W-:Y:S01]  /*5120*/  FFMA.FTZ R32, R14, c[0x0][0x23c], -R121 ;  /* 0x00008f000e207a23 */ /* 0x000fe20000010879 */
[----:B------:R-:W1:Y:S01]  /*5130*/  MUFU.EX2 R104, R104 ;  /* 0x0000006800687308 */ /* 0x000e620000000800 */
[----:B------:R-:W-:-:S02]  /*5140*/  FFMA.FTZ R107, R8, c[0x0][0x23c], -R120 ;  /* 0x00008f00086b7a23 */ /* 0x000fc40000010878 */
[--C-:B------:R-:W-:Y:S01]  /*5150*/  FFMA.FTZ R106, R31, c[0x0][0x23c], -R120.reuse ;  /* 0x00008f001f6a7a23 */ /* 0x100fe20000010878 */
[----:B------:R-:W-:Y:S01]  /*5160*/  LDSM.16.MT88.4 R8, [R138+0x8800] ;  /* 0x008800008a08783b */ /* 0x000fe20000004200 */
[--C-:B------:R-:W-:Y:S02]  /*5170*/  FFMA.FTZ R103, R59, c[0x0][0x23c], -R120.reuse ;  /* 0x00008f003b677a23 */ /* 0x100fe40000010878 */
[--C-:B------:R-:W-:Y:S01]  /*5180*/  FFMA.FTZ R100, R61, c[0x0][0x23c], -R120.reuse ;  /* 0x00008f003d647a23 */ /* 0x100fe20000010878 */
[----:B------:R-:W-:Y:S01]  /*5190*/  MUFU.EX2 R35, R35 ;  /* 0x0000002300237308 */ /* 0x000fe20000000800 */
[----:B------:R-:W-:Y:S02]  /*51a0*/  FFMA.FTZ R31, R12, c[0x0][0x23c], -R121 ;  /* 0x00008f000c1f7a23 */ /* 0x000fe40000010879 */
[--C-:B------:R-:W-:Y:S01]  /*51b0*/  FFMA.FTZ R101, R37, c[0x0][0x23c], -R120.reuse ;  /* 0x00008f0025657a23 */ /* 0x100fe20000010878 */
[----:B------:R-:W-:Y:S01]  /*51c0*/  LDSM.16.MT88.4 R12, [R140+0x8800] ;  /* 0x008800008c0c783b */ /* 0x000fe20000004200 */
[----:B------:R-:W-:-:S02]  /*51d0*/  FFMA.FTZ R30, R57, c[0x0][0x23c], -R120 ;  /* 0x00008f00391e7a23 */ /* 0x000fc40000010878 */
[--C-:B------:R-:W-:Y:S01]  /*51e0*/  FFMA.FTZ R29, R29, c[0x0][0x23c], -R120.reuse ;  /* 0x00008f001d1d7a23 */ /* 0x100fe20000010878 */
[----:B------:R-:W2:Y:S01]  /*51f0*/  MUFU.EX2 R34, R34 ;  /* 0x0000002200227308 */ /* 0x000ea20000000800 */
        /* <DEDUP_REMOVED lines=12> */
[--C-:B------:R-:W-:Y:S02]  /*52c0*/  FFMA.FTZ R115, R115, c[0x0][0x23c], -R121.reuse ;  /* 0x00008f0073737a23 */ /* 0x100fe40000010879 */
[----:B------:R-:W-:Y:S02]  /*52d0*/  FFMA.FTZ R168, R114, c[0x0][0x23c], -R121 ;  /* 0x00008f0072a87a23 */ /* 0x000fe40000010879 */
[----:B------:R-:W-:-:S02]  /*52e0*/  FFMA.FTZ R109, R109, c[0x0][0x23c], -R120 ;  /* 0x00008f006d6d7a23 */ /* 0x000fc40000010878 */
[----:B------:R-:W-:Y:S01]  /*52f0*/  MUFU.EX2 R103, R103 ;  /* 0x0000006700677308 */ /* 0x000fe20000000800 */
[--C-:B------:R-:W-:Y:S02]  /*5300*/  FFMA.FTZ R108, R108, c[0x0][0x23c], -R120.reuse ;  /* 0x00008f006c6c7a23 */ /* 0x100fe40000010878 */
[--C-:B------:R-:W-:Y:S02]  /*5310*/  FFMA.FTZ R167, R112, c[0x0][0x23c], -R120.reuse ;  /* 0x00008f0070a77a23 */ /* 0x100fe40000010878 */
[----:B------:R-:W-:Y:S02]  /*5320*/  FFMA.FTZ R113, R113, c[0x0][0x23c], -R120 ;  /* 0x00008f0071717a23 */ /* 0x000fe40000010878 */
[----:B------:R-:W-:Y:S01]  /*5330*/  FADD.FTZ R104, R105, R104 ;  /* 0x0000006869687221 */ /* 0x000fe20000010000 */
[----:B------:R-:W2:Y:S01]  /*5340*/  MUFU.EX2 R100, R100 ;  /* 0x0000006400647308 */ /* 0x000ea20000000800 */
[----:B---3--:R-:W-:Y:S01]  /*5350*/  F2FP.BF16.PACK_AB R85, R106, R107 ;  /* 0x0000006b6a55723e */ /* 0x008fe200000010ff */
[----:B------:R-:W-:-:S02]  /*5360*/  FADD.FTZ R106, R107, R106 ;  /* 0x0000006a6b6a7221 */ /* 0x000fc40000010000 */
[----:B------:R-:W-:-:S04]  /*5370*/  FADD.FTZ R35, R35, R104 ;  /* 0x0000006823237221 */ /* 0x000fc80000010000 */
[----:B------:R-:W-:Y:S01]  /*5380*/  MUFU.EX2 R33, R33 ;  /* 0x0000002100217308 */ /* 0x000fe20000000800 */
[----:B------:R-:W-:Y:S01]  /*5390*/  FADD.FTZ R34, R34, R35 ;  /* 0x0000002322227221 */ /* 0x000fe20000010000 */
[----:B--2---:R-:W-:-:S06]  /*53a0*/  F2FP.BF16.PACK_AB R87, R100, R103 ;  /* 0x000000676457723e */ /* 0x004fcc00000010ff */
[----:B------:R-:W2:Y:S01]  /*53b0*/  MUFU.EX2 R102, R102 ;  /* 0x0000006600667308 */ /* 0x000ea20000000800 */
[----:B------:R-:W-:-:S04]  /*53c0*/  FADD.FTZ R103, R103, R106 ;  /* 0x0000006a67677221 */ /* 0x000fc80000010000 */
[----:B------:R-:W-:Y:S01]  /*53d0*/  FADD.FTZ R100, R100, R103 ;  /* 0x0000006764647221 */ /* 0x000fe20000010000 */
[C---:B------:R-:W-:Y:S02]  /*53e0*/  HMMA.16816.F32.BF16 R36, R84.reuse, R40, RZ ;  /* 0x000000285424723c */ /* 0x040fe400000418ff */
[----:B------:R-:W-:Y:S06]  /*53f0*/  MUFU.EX2 R32, R32 ;  /* 0x0000002000207308 */ /* 0x000fec0000000800 */
[----:B------:R-:W-:Y:S02]  /*5400*/  HMMA.16816.F32.BF16 R40, R84, R42, RZ ;  /* 0x0000002a5428723c */ /* 0x000fe400000418ff */
[----:B------:R-:W3:Y:S01]  /*5410*/  MUFU.EX2 R31, R31 ;  /* 0x0000001f001f7308 */ /* 0x000ee20000000800 */
[----:B--2---:R-:W-:-:S05]  /*5420*/  F2FP.BF16.PACK_AB R4, R102, R33 ;  /* 0x000000216604723e */ /* 0x004fca00000010ff */
[C---:B------:R-:W-:Y:S02]  /*5430*/  HMMA.16816.F32.BF16 R96, R84.reuse, R92, RZ ;  /* 0x0000005c5460723c */ /* 0x040fe400000418ff */
[----:B------:R-:W-:Y:S06]  /*5440*/  MUFU.EX2 R101, R101 ;  /* 0x0000006500657308 */ /* 0x000fec0000000800 */
[----:B------:R-:W-:Y:S02]  /*5450*/  HMMA.16816.F32.BF16 R92, R84, R94, RZ ;  /* 0x0000005e545c723c */ /* 0x000fe400000418ff */
[----:B------:R-:W2:Y:S01]  /*5460*/  MUFU.EX2 R30, R30 ;  /* 0x0000001e001e7308 */ /* 0x000ea20000000800 */
[----:B---3--:R-:W-:-:S05]  /*5470*/  F2FP.BF16.PACK_AB R6, R31, R32 ;  /* 0x000000201f06723e */ /* 0x008fca00000010ff */
[C---:B------:R-:W-:Y:S02]  /*5480*/  HMMA.16816.F32.BF16 R60, R84.reuse, R64, RZ ;  /* 0x00000040543c723c */ /* 0x040fe400000418ff */
[----:B------:R-:W-:Y:S06]  /*5490*/  MUFU.EX2 R29, R29 ;  /* 0x0000001d001d7308 */ /* 0x000fec0000000800 */
[----:B------:R-:W-:Y:S02]  /*54a0*/  HMMA.16816.F32.BF16 R64, R84, R66, RZ ;  /* 0x000000425440723c */ /* 0x000fe400000418ff */
[----:B------:R-:W3:Y:S01]  /*54b0*/  MUFU.EX2 R28, R28 ;  /* 0x0000001c001c7308 */ /* 0x000ee20000000800 */
[----:B--2---:R-:W-:Y:S01]  /*54c0*/  F2FP.BF16.PACK_AB R5, R30, R101 ;  /* 0x000000651e05723e */ /* 0x004fe200000010ff */
[----:B------:R-:W-:-:S04]  /*54d0*/  FADD.FTZ R101, R101, R100 ;  /* 0x0000006465657221 */ /* 0x000fc80000010000 */
[C---:B------:R-:W-:Y:S01]  /*54e0*/  HMMA.16816.F32.BF16 R44, R84.reuse, R48, RZ ;  /* 0x00000030542c723c */ /* 0x040fe200000418ff */
[----:B------:R-:W-:Y:S01]  /*54f0*/  FADD.FTZ R30, R30, R101 ;  /* 0x000000651e1e7221 */ /* 0x000fe20000010000 */
[----:B------:R-:W-:Y:S06]  /*5500*/  MUFU.EX2 R125, R125 ;  /* 0x0000007d007d7308 */ /* 0x000fec0000000800 */
[----:B------:R-:W-:Y:S01]  /*5510*/  HMMA.16816.F32.BF16 R48, R84, R50, RZ ;  /* 0x000000325430723c */ /* 0x000fe200000418ff */
[----:B---3--:R-:W-:Y:S01]  /*5520*/  F2FP.BF16.PACK_AB R7, R28, R29 ;  /* 0x0000001d1c07723e */ /* 0x008fe200000010ff */
[----:B------:R-:W2:Y:S01]  /*5530*/  MUFU.EX2 R124, R124 ;  /* 0x0000007c007c7308 */ /* 0x000ea20000000800 */
[----:B------:R-:W-:-:S05]  /*5540*/  FADD.FTZ R29, R29, R30 ;  /* 0x0000001e1d1d7221 */ /* 0x000fca0000010000 */
[----:B-1----:R-:W-:Y:S01]  /*5550*/  HMMA.16816.F32.BF16 R52, R84, R56, RZ ;  /* 0x000000385434723c */ /* 0x002fe200000418ff */
[----:B------:R-:W-:Y:S01]  /*5560*/  FADD.FTZ R28, R28, R29 ;  /* 0x0000001d1c1c7221 */ /* 0x000fe20000010000 */
        /* <DEDUP_REMOVED lines=17> */
[C---:B-1----:R-:W-:Y:S02]  /*5680*/  HMMA.16816.F32.BF16 R60, R4.reuse, R8, R60 ;  /* 0x00000008043c723c */ /* 0x042fe4000004183c */
[----:B------:R-:W-:Y:S06]  /*5690*/  MUFU.EX2 R112, R113 ;  /* 0x0000007100707308 */ /* 0x000fec0000000800 */
[----:B------:R-:W-:Y:S01]  /*56a0*/  HMMA.16816.F32.BF16 R64, R4, R10, R64 ;  /* 0x0000000a0440723c */ /* 0x000fe20000041840 */
[----:B------:R-:W1:Y:S01]  /*56b0*/  LDSM.16.MT88.4 R8, [R136+0xa800] ;  /* 0x00a800008808783b */ /* 0x000e620000004200 */
[----:B------:R-:W-:Y:S06]  /*56c0*/  MUFU.EX2 R167, R167 ;  /* 0x000000a700a77308 */ /* 0x000fec0000000800 */
        /* <DEDUP_REMOVED lines=14> */
[----:B------:R-:W-:Y:S01]  /*57b0*/  FFMA.FTZ R20, R127, c[0x0][0x23c], -R120 ;  /* 0x00008f007f147a23 */ /* 0x000fe20000010878 */
[----:B------:R-:W-:-:S03]  /*57c0*/  LEA.HI.X R165, R117, c[0x0][0x16c], R116, 0x1, P1 ;  /* 0x00005b0075a57a11 */ /* 0x000fc600008f0c74 */
[----:B------:R-:W-:Y:S02]  /*57d0*/  MUFU.EX2 R21, R21 ;  /* 0x0000001500157308 */ /* 0x000fe40000000800 */
[----:B------:R-:W-:Y:S01]  /*57e0*/  FFMA.FTZ R23, R126, c[0x0][0x23c], -R121 ;  /* 0x00008f007e177a23 */ /* 0x000fe20000010879 */
[----:B---3--:R-:W-:Y:S01]  /*57f0*/  HMMA.16816.F32.BF16 R76, R4, R12, R76 ;  /* 0x0000000c044c723c */ /* 0x008fe2000004184c */
[----:B------:R-:W-:-:S04]  /*5800*/  FFMA.FTZ R22, R163, c[0x0][0x23c], -R120 ;  /* 0x00008f00a3167a23 */ /* 0x000fc80000010878 */
[----:B------:R-:W-:Y:S03]  /*5810*/  MUFU.EX2 R23, R23 ;  /* 0x0000001700177308 */ /* 0x000fe60000000800 */
[C---:B----4-:R-:W-:Y:S05]  /*5820*/  HMMA.16816.F32.BF16 R68, R4.reuse, R16, R68 ;  /* 0x000000100444723c */ /* 0x050fea0000041844 */
[----:B------:R-:W3:Y:S03]  /*5830*/  MUFU.EX2 R22, R22 ;  /* 0x0000001600167308 */ /* 0x000ee60000000800 */
[C---:B------:R-:W-:Y:S01]  /*5840*/  HMMA.16816.F32.BF16 R72, R4.reuse, R18, R72 ;  /* 0x000000120448723c */ /* 0x040fe20000041848 */
[----:B------:R-:W4:Y:S04]  /*5850*/  LDSM.16.MT88.4 R16, [R138+0x9000] ;  /* 0x009000008a10783b */ /* 0x000f280000004200 */
[----:B------:R-:W5:Y:S03]  /*5860*/  MUFU.EX2 R20, R20 ;  /* 0x0000001400147308 */ /* 0x000f660000000800 */
[----:B------:R-:W-:Y:S01]  /*5870*/  HMMA.16816.F32.BF16 R80, R4, R14, R80 ;  /* 0x0000000e0450723c */ /* 0x000fe20000041850 */
[----:B------:R-:W4:Y:S06]  /*5880*/  LDSM.16.MT88.4 R12, [R136+0x9000] ;  /* 0x00900000880c783b */ /* 0x000f2c0000004200 */
[----:B--2---:R-:W-:-:S02]  /*5890*/  F2FP.BF16.PACK_AB R4, R124, R125 ;  /* 0x0000007d7c04723e */ /* 0x004fc400000010ff */
[----:B---3--:R-:W-:Y:S01]  /*58a0*/  F2FP.BF16.PACK_AB R5, R22, R123 ;  /* 0x0000007b1605723e */ /* 0x008fe200000010ff */
[----:B------:R-:W-:Y:S01]  /*58b0*/  FADD.FTZ R123, R123, R28 ;  /* 0x0000001c7b7b7221 */ /* 0x000fe20000010000 */
[----:B------:R-:W-:Y:S02]  /*58c0*/  F2FP.BF16.PACK_AB R6, R23, R122 ;  /* 0x0000007a1706723e */ /* 0x000fe400000010ff */
[----:B-----5:R-:W-:Y:S01]  /*58d0*/  F2FP.BF16.PACK_AB R7, R20, R21 ;  /* 0x000000151407723e */ /* 0x020fe200000010ff */
[----:B------:R-:W-:-:S04]  /*58e0*/  FADD.FTZ R22, R22, R123 ;  /* 0x0000007b16167221 */ /* 0x000fc80000010000 */
[----:B------:R-:W-:Y:S02]  /*58f0*/  FADD.FTZ R21, R21, R22 ;  /* 0x0000001615157221 */ /* 0x000fe40000010000 */
[----:B-1----:R-:W-:Y:S02]  /*5900*/  HMMA.16816.F32.BF16 R96, R4, R8, R96 ;  /* 0x000000080460723c */ /* 0x002fe40000041860 */
[----:B------:R-:W-:-:S06]  /*5910*/  FADD.FTZ R20, R20, R21 ;  /* 0x0000001514147221 */ /* 0x000fcc0000010000 */
[C---:B------:R-:W-:Y:S01]  /*5920*/  HMMA.16816.F32.BF16 R92, R4.reuse, R10, R92 ;  /* 0x0000000a045c723c */ /* 0x040fe2000004185c */
[----:B------:R-:W1:Y:S07]  /*5930*/  LDSM.16.MT88.4 R8, [R137+0x9000] ;  /* 0x009000008908783b */ /* 0x000e6e0000004200 */
[C---:B----4-:R-:W-:Y:S08]  /*5940*/  HMMA.16816.F32.BF16 R36, R4.reuse, R16, R36 ;  /* 0x000000100424723c */ /* 0x050ff00000041824 */
[C---:B------:R-:W-:Y:S08]  /*5950*/  HMMA.16816.F32.BF16 R52, R4.reuse, R12, R52 ;  /* 0x0000000c0434723c */ /* 0x040ff00000041834 */
        /* <DEDUP_REMOVED lines=9> */
[----:B------:R-:W-:Y:S07]  /*59f0*/  LDSM.16.MT88.4 R12, [R138+0x9800] ;  /* 0x009800008a0c783b */ /* 0x000fee0000004200 */
[C---:B---3--:R-:W-:Y:S08]  /*5a00*/  HMMA.16816.F32.BF16 R68, R4.reuse, R16, R68 ;  /* 0x000000100444723c */ /* 0x048ff00000041844 */
[C---:B------:R-:W-:Y:S01]  /*5a10*/  HMMA.16816.F32.BF16 R72, R4.reuse, R18, R72 ;  /* 0x000000120448723c */ /* 0x040fe20000041848 */
[----:B------:R-:W-:Y:S07]  /*5a20*/  LDSM.16.MT88.4 R16, [R140+0x9800] ;  /* 0x009800008c10783b */ /* 0x000fee0000004200 */
[C---:B-1----:R-:W-:Y:S08]  /*5a30*/  HMMA.16816.F32.BF16 R60, R4.reuse, R8, R60 ;  /* 0x00000008043c723c */ /* 0x042ff0000004183c */
[C---:B------:R-:W-:Y:S01]  /*5a40*/  HMMA.16816.F32.BF16 R64, R4.reuse, R10, R64 ;  /* 0x0000000a0440723c */ /* 0x040fe20000041840 */
[----:B------:R-:W1:Y:S07]  /*5a50*/  LDSM.16.MT88.4 R8, [R136+0xb000] ;  /* 0x00b000008808783b */ /* 0x000e6e0000004200 */
        /* <DEDUP_REMOVED lines=10> */
[----:B------:R-:W-:Y:S02]  /*5b00*/  HMMA.16816.F32.BF16 R36, R4, R12, R36 ;  /* 0x0000000c0424723c */ /* 0x000fe40000041824 */
[----:B------:R-:W-:-:S06]  /*5b10*/  FADD.FTZ R167, R167, R112 ;  /* 0x00000070a7a77221 */ /* 0x000fcc0000010000 */
        /* <DEDUP_REMOVED lines=14> */
[C---:B---3--:R-:W-:Y:S07]  /*5c00*/  HMMA.16816.F32.BF16 R52, R4.reuse, R16, R52 ;  /* 0x000000100434723c */ /* 0x048fee0000041834 */
[----:B------:R-:W-:Y:S01]  /*5c10*/  FADD.FTZ R17, R33, R34 ;  /* 0x0000002221117221 */ /* 0x000fe20000010000 */
[----:B------:R-:W-:Y:S03]  /*5c20*/  HMMA.16816.F32.BF16 R56, R4, R18, R56 ;  /* 0x000000120438723c */ /* 0x000fe60000041838 */
[----:B------:R-:W-:-:S05]  /*5c30*/  FADD.FTZ R17, R102, R17 ;  /* 0x0000001166117221 */ /* 0x000fca0000010000 */
        /* <DEDUP_REMOVED lines=78> */
.L_x_7514:
[----:B------:R-:W-:-:S05]  /*6120*/  IMAD.MOV.U32 R5, RZ, RZ, c[0x0][0x1a0] ;  /* 0x00006800ff057624 */ /* 0x000fca00078e00ff */
[----:B------:R-:W-:-:S04]  /*6130*/  LEA R5, -R5, RZ, 0x6 ;  /* 0x000000ff05057211 */ /* 0x000fc800078e31ff */
[----:B------:R-:W-:Y:S02]  /*6140*/  SHF.R.S32.HI R6, RZ, 0x1f, R5 ;  /* 0x0000001fff067819 */ /* 0x000fe40000011405 */
.L_x_7515:
        /* <DEDUP_REMOVED lines=75> */
[----:B------:R-:W3:Y:S04]  /*6600*/  LDSM.16.M88.4 R4, [R145+0x4000] ;  /* 0x004000009104783b */ /* 0x000ee80000000200 */
[----:B------:R-:W5:Y:S04]  /*6610*/  LDSM.16.M88.4 R28, [R145+0x4800] ;  /* 0x00480000911c783b */ /* 0x000f680000000200 */
[----:B------:R-:W1:Y:S04]  /*6620*/  LDSM.16.M88.4 R20, [R145+0x5000] ;  /* 0x005000009114783b */ /* 0x000e680000000200 */
[----:B------:R-:W4:Y:S04]  /*6630*/  LDSM.16.M88.4 R108, [R145+0x5800] ;  /* 0x00580000916c783b */ /* 0x000f280000000200 */
[----:B------:R-:W-:Y:S04]  /*6640*/  LDSM.16.M88.4 R100, [R144] ;  /* 0x000000009064783b */ /* 0x000fe80000000200 */
[----:B------:R-:W2:Y:S04]  /*6650*/  LDSM.16.M88.4 R104, [R143] ;  /* 0x000000008f68783b */ /* 0x000ea80000000200 */
[----:B------:R-:W1:Y:S04]  /*6660*/  LDSM.16.M88.4 R112, [R135] ;  /* 0x000000008770783b */ /* 0x000e680000000200 */
[----:B------:R-:W0:Y:S01]  /*6670*/  LDGDEPBAR ;  /* 0x00000000000079af */ /* 0x000e220000000000 */
[C---:B---3--:R-:W-:Y:S08]  /*6680*/  HMMA.16816.F32.BF16 R8, R12.reuse, R4, RZ ;  /* 0x000000040c08723c */ /* 0x048ff000000418ff */
[C---:B------:R-:W-:Y:S08]  /*6690*/  HMMA.16816.F32.BF16 R4, R12.reuse, R6, RZ ;  /* 0x000000060c04723c */ /* 0x040ff000000418ff */
[C---:B-----5:R-:W-:Y:S08]  /*66a0*/  HMMA.16816.F32.BF16 R32, R12.reuse, R28, RZ ;  /* 0x0000001c0c20723c */ /* 0x060ff000000418ff */
[C---:B-1----:R-:W-:Y:S08]  /*66b0*/  HMMA.16816.F32.BF16 R24, R12.reuse, R20, RZ ;  /* 0x000000140c18723c */ /* 0x042ff000000418ff */
[C---:B------:R-:W-:Y:S08]  /*66c0*/  HMMA.16816.F32.BF16 R28, R12.reuse, R30, RZ ;  /* 0x0000001e0c1c723c */ /* 0x040ff000000418ff */
[C---:B------:R-:W-:Y:S08]  /*66d0*/  HMMA.16816.F32.BF16 R20, R12.reuse, R22, RZ ;  /* 0x000000160c14723c */ /* 0x040ff000000418ff */
[C---:B----4-:R-:W-:Y:S08]  /*66e0*/  HMMA.16816.F32.BF16 R16, R12.reuse, R108, RZ ;  /* 0x0000006c0c10723c */ /* 0x050ff000000418ff */
[----:B------:R-:W-:Y:S01]  /*66f0*/  HMMA.16816.F32.BF16 R12, R12, R110, RZ ;  /* 0x0000006e0c0c723c */ /* 0x000fe200000418ff */
[----:B------:R-:W1:Y:S07]  /*6700*/  LDSM.16.M88.4 R108, [R134] ;  /* 0x00000000866c783b */ /* 0x000e6e0000000200 */
[C---:B--2---:R-:W-:Y:S08]  /*6710*/  HMMA.16816.F32.BF16 R8, R100.reuse, R104, R8 ;  /* 0x000000686408723c */ /* 0x044ff00000041808 */
[C---:B------:R-:W-:Y:S01]  /*6720*/  HMMA.16816.F32.BF16 R4, R100.reuse, R106, R4 ;  /* 0x0000006a6404723c */ /* 0x040fe20000041804 */
[----:B------:R-:W2:Y:S07]  /*6730*/  LDSM.16.M88.4 R104, [R133] ;  /* 0x000000008568783b */ /* 0x000eae0000000200 */
[C---:B------:R-:W-:Y:S08]  /*6740*/  HMMA.16816.F32.BF16 R32, R100.reuse, R112, R32 ;  /* 0x000000706420723c */ /* 0x040ff00000041820 */
[C---:B------:R-:W-:Y:S01]  /*6750*/  HMMA.16816.F32.BF16 R28, R100.reuse, R114, R28 ;  /* 0x00000072641c723c */ /* 0x040fe2000004181c */
[----:B------:R-:W-:Y:S07]  /*6760*/  LDSM.16.M88.4 R112, [R139+0x4000] ;  /* 0x004000008b70783b */ /* 0x000fee0000000200 */
[C---:B-1----:R-:W-:Y:S08]  /*6770*/  HMMA.16816.F32.BF16 R24, R100.reuse, R108, R24 ;  /* 0x0000006c6418723c */ /* 0x042ff00000041818 */
[C---:B------:R-:W-:Y:S01]  /*6780*/  HMMA.16816.F32.BF16 R20, R100.reuse, R110, R20 ;  /* 0x0000006e6414723c */ /* 0x040fe20000041814 */
[----:B------:R-:W1:Y:S07]  /*6790*/  LDSM.16.M88.4 R108, [R142] ;  /* 0x000000008e6c783b */ /* 0x000e6e0000000200 */
[C---:B--2---:R-:W-:Y:S08]  /*67a0*/  HMMA.16816.F32.BF16 R16, R100.reuse, R104, R16 ;  /* 0x000000686410723c */ /* 0x044ff00000041810 */
        /* <DEDUP_REMOVED lines=8> */
[----:B------:R-:W-:Y:S07]  /*6830*/  LDSM.16.M88.4 R104, [R132] ;  /* 0x000000008468783b */ /* 0x000fee0000000200 */
[C---:B---3--:R-:W-:Y:S08]  /*6840*/  HMMA.16816.F32.BF16 R24, R108.reuse, R100, R24 ;  /* 0x000000646c18723c */ /* 0x048ff00000041818 */
        /* <DEDUP_REMOVED lines=27> */
[----:B------:R-:W2:Y:S07]  /*6a00*/  LDSM.16.M88.4 R100, [R144+0x2000] ;  /* 0x002000009064783b */ /* 0x000eae0000000200 */
[C---:B-1----:R-:W-:Y:S08]  /*6a10*/  HMMA.16816.F32.BF16 R16, R108.reuse, R112, R16 ;  /* 0x000000706c10723c */ /* 0x042ff00000041810 */
[----:B------:R-:W-:Y:S01]  /*6a20*/  HMMA.16816.F32.BF16 R12, R108, R114, R12 ;  /* 0x000000726c0c723c */ /* 0x000fe2000004180c */
[----:B------:R-:W1:Y:S04]  /*6a30*/  LDSM.16.M88.4 R112, [R130] ;  /* 0x000000008270783b */ /* 0x000e680000000200 */
[----:B------:R-:W3:Y:S03]  /*6a40*/  LDSM.16.M88.4 R108, [R129] ;  /* 0x00000000816c783b */ /* 0x000ee60000000200 */
[C---:B--2---:R-:W-:Y:S08]  /*6a50*/  HMMA.16816.F32.BF16 R8, R100.reuse, R104, R8 ;  /* 0x000000686408723c */ /* 0x044ff00000041808 */
[C---:B------:R-:W-:Y:S01]  /*6a60*/  HMMA.16816.F32.BF16 R4, R100.reuse, R106, R4 ;  /* 0x0000006a6404723c */ /* 0x040fe20000041804 */
[----:B------:R-:W2:Y:S07]  /*6a70*/  LDSM.16.M88.4 R104, [R128] ;  /* 0x000000008068783b */ /* 0x000eae0000000200 */
[C---:B-1----:R-:W-:Y:S08]  /*6a80*/  HMMA.16816.F32.BF16 R32, R100.reuse, R112, R32 ;  /* 0x000000706420723c */ /* 0x042ff00000041820 */
[C---:B------:R-:W-:Y:S01]  /*6a90*/  HMMA.16816.F32.BF16 R28, R100.reuse, R114, R28 ;  /* 0x00000072641c723c */ /* 0x040fe2000004181c */
[----:B------:R-:W-:Y:S07]  /*6aa0*/  LDSM.16.M88.4 R112, [R139+0x6000] ;  /* 0x006000008b70783b */ /* 0x000fee0000000200 */
[C---:B---3--:R-:W-:Y:S08]  /*6ab0*/  HMMA.16816.F32.BF16 R24, R100.reuse, R108, R24 ;  /* 0x0000006c6418723c */ /* 0x048ff00000041818 */
        /* <DEDUP_REMOVED lines=14> */
[----:B------:R-:W2:Y:S07]  /*6ba0*/  LDSM.16.M88.4 R108, [R139+0x7800] ;  /* 0x007800008b6c783b */ /* 0x000eae0000000200 */
[C---:B-1----:R-:W-:Y:S08]  /*6bb0*/  HMMA.16816.F32.BF16 R8, R112.reuse, R100, R8 ;  /* 0x000000647008723c */ /* 0x042ff00000041808 */
[----:B------:R-:W-:Y:S01]  /*6bc0*/  HMMA.16816.F32.BF16 R4, R112, R102, R4 ;  /* 0x000000667004723c */ /* 0x000fe20000041804 */
[----:B------:R-:W1:Y:S07]  /*6bd0*/  LDSM.16.M88.4 R100, [R132+0x3800] ;  /* 0x003800008464783b */ /* 0x000e6e0000000200 */
[C---:B--2---:R-:W-:Y:S08]  /*6be0*/  HMMA.16816.F32.BF16 R16, R104.reuse, R108, R16 ;  /* 0x0000006c6810723c */ /* 0x044ff00000041810 */
[----:B------:R-:W-:Y:S01]  /*6bf0*/  HMMA.16816.F32.BF16 R12, R104, R110, R12 ;  /* 0x0000006e680c723c */ /* 0x000fe2000004180c */
[----:B------:R-:W2:Y:S04]  /*6c00*/  LDSM.16.M88.4 R104, [R132+0x3000] ;  /* 0x003000008468783b */ /* 0x000ea80000000200 */
[----:B------:R-:W3:Y:S01]  /*6c10*/  LDSM.16.M88.4 R108, [R132+0x2800] ;  /* 0x00280000846c783b */ /* 0x000ee20000000200 */
[----:B------:R-:W-:Y:S11]  /*6c20*/  DEPBAR.LE SB0, 0x0 ;  /* 0x000080000000791a */ /* 0x000ff60000000000 */
[----:B------:R-:W-:Y:S07]  /*6c30*/  @!UPT UIADD3 URZ, URZ, URZ, URZ ;  /* 0x0000003f3f3ff290 */ /* 0x000fee000fffe03f */
[C---:B-1----:R-:W-:Y:S07]  /*6c40*/  HMMA.16816.F32.BF16 R12, R112.reuse, R102, R12 ;  /* 0x00000066700c723c */ /* 0x042fee000004180c */
[----:B------:R-:W-:Y:S01]  /*6c50*/  IMAD R102, R155, 0x40, R154 ;  /* 0x000000409b667824 */ /* 0x000fe200078e029a */
[----:B------:R-:W-:Y:S04]  /*6c60*/  HMMA.16816.F32.BF16 R16, R112, R100, R16 ;  /* 0x000000647010723c */ /* 0x000fe80000041810 */
[----:B------:R-:W-:-:S04]  /*6c70*/  IADD3 R103, R102, 0x9, RZ ;  /* 0x0000000966677810 */ /* 0x000fc80007ffe0ff */
[C---:B--2---:R-:W-:Y:S01]  /*6c80*/  HMMA.16816.F32.BF16 R20, R112.reuse, R106, R20 ;  /* 0x0000006a7014723c */ /* 0x044fe20000041814 */
[----:B------:R-:W1:Y:S06]  /*6c90*/  I2F R100, R103 ;  /* 0x0000006700647306 */ /* 0x000e6c0000201400 */
[----:B------:R-:W-:Y:S01]  /*6ca0*/  IADD3 R106, R102, 0x1, RZ ;  /* 0x00000001666a7810 */ /* 0x000fe20007ffe0ff */
[----:B------:R-:W-:Y:S03]  /*6cb0*/  HMMA.16816.F32.BF16 R24, R112, R104, R24 ;  /* 0x000000687018723c */ /* 0x000fe60000041818 */
[----:B------:R-:W2:Y:S01]  /*6cc0*/  I2F R105, R106 ;  /* 0x0000006a00697306 */ /* 0x000ea20000201400 */
[----:B------:R-:W-:Y:S01]  /*6cd0*/  BAR.SYNC.DEFER_BLOCKING 0x0 ;  /* 0x0000000000007b1d */ /* 0x000fe20000010000 */
[----:B------:R-:W-:-:S02]  /*6ce0*/  ISETP.GE.AND P4, PT, R106, R118, PT ;  /* 0x000000766a00720c */ /* 0x000fc40003f86270 */
[----:B------:R-:W-:Y:S01]  /*6cf0*/  IADD3 R104, R102, 0x8, RZ ;  /* 0x0000000866687810 */ /* 0x000fe20007ffe0ff */
[C---:B---3--:R-:W-:Y:S01]  /*6d00*/  HMMA.16816.F32.BF16 R32, R112.reuse, R108, R32 ;  /* 0x0000006c7020723c */ /* 0x048fe20000041820 */
[-C--:B------:R-:W-:Y:S01]  /*6d10*/  ISETP.GE.AND P6, PT, R106, R119.reuse, PT ;  /* 0x000000776a00720c */ /* 0x080fe20003fc6270 */
[----:B-1----:R-:W-:Y:S01]  /*6d20*/  FFMA.FTZ R5, R0, R100, R5 ;  /* 0x0000006400057223 */ /* 0x002fe20000010005 */
[----:B------:R-:W1:Y:S01]  /*6d30*/  I2F R101, R104 ;  /* 0x0000006800657306 */ /* 0x000e620000201400 */
[C---:B------:R-:W-:Y:S02]  /*6d40*/  ISETP.GE.AND P3, PT, R104.reuse, R119, PT ;  /* 0x000000776800720c */ /* 0x040fe40003f66270 */
[----:B------:R-:W-:Y:S02]  /*6d50*/  ISETP.GE.AND P5, PT, R104, R118, PT ;  /* 0x000000766800720c */ /* 0x000fe40003fa6270 */
[----:B------:R-:W-:Y:S01]  /*6d60*/  HMMA.16816.F32.BF16 R28, R112, R110, R28 ;  /* 0x0000006e701c723c */ /* 0x000fe2000004181c */
[----:B--2---:R-:W-:-:S02]  /*6d70*/  FFMA.FTZ R11, R0, R105, R11 ;  /* 0x00000069000b7223 */ /* 0x004fc4000001000b */
[----:B------:R-:W-:Y:S01]  /*6d80*/  FFMA.FTZ R108, R0, R105, R9 ;  /* 0x00000069006c7223 */ /* 0x000fe20000010009 */
[----:B------:R-:W-:-:S03]  /*6d90*/  IADD3 R9, R102, 0x10, RZ ;  /* 0x0000001066097810 */ /* 0x000fc60007ffe0ff */
[----:B------:R-:W-:Y:S02]  /*6da0*/  FSEL R112, R11, -INF , !P4 ;  /* 0xff8000000b707808 */ /* 0x000fe40006000000 */
[----:B------:R-:W2:Y:S01]  /*6db0*/  I2F R11, R9 ;  /* 0x00000009000b7306 */ /* 0x000ea20000201400 */
[-C--:B-1----:R-:W-:Y:S01]  /*6dc0*/  FFMA.FTZ R198, R0, R101.reuse, R4 ;  /* 0x0000006500c67223 */ /* 0x082fe20000010004 */
[----:B------:R-:W-:Y:S01]  /*6dd0*/  FSEL R108, R108, -INF , !P6 ;  /* 0xff8000006c6c7808 */ /* 0x000fe20007000000 */
[----:B------:R-:W-:Y:S01]  /*6de0*/  FFMA.FTZ R6, R0, R101, R6 ;  /* 0x0000006500067223 */ /* 0x000fe20000010006 */
[----:B------:R-:W-:Y:S01]  /*6df0*/  IADD3 R101, R102, 0x11, RZ ;  /* 0x0000001166657810 */ /* 0x000fe20007ffe0ff */
[----:B------:R-:W-:Y:S01]  /*6e00*/  FFMA.FTZ R4, R0, R100, R7 ;  /* 0x0000006400047223 */ /* 0x000fe20000010007 */
[----:B------:R-:W-:Y:S02]  /*6e10*/  ISETP.GE.AND P6, PT, R103, R119, PT ;  /* 0x000000776700720c */ /* 0x000fe40003fc6270 */
[----:B------:R-:W1:Y:S01]  /*6e20*/  I2F R100, R101 ;  /* 0x0000006500647306 */ /* 0x000e620000201400 */
[----:B------:R-:W-:-:S02]  /*6e30*/  IADD3 R7, R102, 0x18, RZ ;  /* 0x0000001866077810 */ /* 0x000fc40007ffe0ff */
[----:B------:R-:W-:Y:S02]  /*6e40*/  FSEL R198, R198, -INF , !P3 ;  /* 0xff800000c6c67808 */ /* 0x000fe40005800000 */
[----:B------:R-:W-:Y:S02]  /*6e50*/  FSEL R6, R6, -INF , !P5 ;  /* 0xff80000006067808 */ /* 0x000fe40006800000 */
[C---:B------:R-:W-:Y:S01]  /*6e60*/  ISETP.GE.AND P3, PT, R9.reuse, R119, PT ;  /* 0x000000770900720c */ /* 0x040fe20003f66270 */
[CC--:B--2---:R-:W-:Y:S01]  /*6e70*/  FFMA.FTZ R126, R0.reuse, R11.reuse, R32 ;  /* 0x0000000b007e7223 */ /* 0x0c4fe20000010020 */
[----:B------:R-:W-:Y:S01]  /*6e80*/  ISETP.GE.AND P5, PT, R9, R118, PT ;  /* 0x000000760900720c */ /* 0x000fe20003fa6270 */
[----:B------:R-:W-:Y:S01]  /*6e90*/  FFMA.FTZ R34, R0, R11, R34 ;  /* 0x0000000b00227223 */ /* 0x000fe20000010022 */
[----:B------:R-:W-:Y:S01]  /*6ea0*/  FSEL R196, R5, -INF , !P6 ;  /* 0xff80000005c47808 */ /* 0x000fe20007000000 */
[----:B------:R-:W2:Y:S01]  /*6eb0*/  I2F R9, R7 ;  /* 0x0000000700097306 */ /* 0x000ea20000201400 */
[----:B------:R-:W-:-:S02]  /*6ec0*/  IADD3 R5, R102, 0x19, RZ ;  /* 0x0000001966057810 */ /* 0x000fc40007ffe0ff */
[----:B------:R-:W-:Y:S01]  /*6ed0*/  ISETP.GE.AND P4, PT, R103, R118, PT ;  /* 0x000000766700720c */ /* 0x000fe20003f86270 */
[-C--:B-1----:R-:W-:Y:S01]  /*6ee0*/  FFMA.FTZ R33, R0, R100.reuse, R33 ;  /* 0x0000006400217223 */ /* 0x082fe20000010021 */
[----:B------:R-:W-:Y:S01]  /*6ef0*/  IADD3 R11, R102, 0x20, RZ ;  /* 0x00000020660b7810 */ /* 0x000fe20007ffe0ff */
[----:B------:R-:W-:Y:S01]  /*6f00*/  FFMA.FTZ R35, R0, R100, R35 ;  /* 0x0000006400237223 */ /* 0x000fe20000010023 */
[----:B------:R-:W-:Y:S01]  /*6f10*/  FSEL R4, R4, -INF , !P4 ;  /* 0xff80000004047808 */ /* 0x000fe20006000000 */
[----:B------:R-:W1:Y:S01]  /*6f20*/  I2F R32, R5 ;  /* 0x0000000500207306 */ /* 0x000e620000201400 */
[C---:B------:R-:W-:Y:S02]  /*6f30*/  ISETP.GE.AND P6, PT, R101.reuse, R119, PT ;  /* 0x000000776500720c */ /* 0x040fe40003fc6270 */
[----:B------:R-:W-:Y:S02]  /*6f40*/  ISETP.GE.AND P4, PT, R101, R118, PT ;  /* 0x000000766500720c */ /* 0x000fe40003f86270 */
[----:B------:R-:W-:-:S02]  /*6f50*/  FSEL R126, R126, -INF , !P3 ;  /* 0xff8000007e7e7808 */ /* 0x000fc40005800000 */
[----:B------:R-:W-:Y:S01]  /*6f60*/  FSEL R190, R34, -INF , !P5 ;  /* 0xff80000022be7808 */ /* 0x000fe20006800000 */
[C---:B--2---:R-:W-:Y:S01]  /*6f70*/  FFMA.FTZ R28, R0.reuse, R9, R28 ;  /* 0x00000009001c7223 */ /* 0x044fe2000001001c */
[C---:B------:R-:W-:Y:S01]  /*6f80*/  ISETP.GE.AND P3, PT, R7.reuse, R119, PT ;  /* 0x000000770700720c */ /* 0x040fe20003f66270 */
[C---:B------:R-:W-:Y:S01]  /*6f90*/  FFMA.FTZ R30, R0.reuse, R9, R30 ;  /* 0x00000009001e7223 */ /* 0x040fe2000001001e */
[----:B------:R-:W-:Y:S02]  /*6fa0*/  ISETP.GE.AND P5, PT, R7, R118, PT ;  /* 0x000000760700720c */ /* 0x000fe40003fa6270 */
[----:B------:R-:W2:Y:S01]  /*6fb0*/  I2F R7, R11 ;  /* 0x0000000b00077306 */ /* 0x000ea20000201400 */
[----:B------:R-:W-:Y:S02]  /*6fc0*/  FSEL R122, R33, -INF , !P6 ;  /* 0xff800000217a7808 */ /* 0x000fe40007000000 */
[----:B------:R-:W-:Y:S01]  /*6fd0*/  FSEL R124, R35, -INF , !P4 ;  /* 0xff800000237c7808 */ /* 0x000fe20006000000 */
[CC--:B-1----:R-:W-:Y:S01]  /*6fe0*/  FFMA.FTZ R29, R0.reuse, R32.reuse, R29 ;  /* 0x00000020001d7223 */ /* 0x0c2fe2000001001d */
[C---:B------:R-:W-:Y:S01]  /*6ff0*/  ISETP.GE.AND P6, PT, R5.reuse, R119, PT ;  /* 0x000000770500720c */ /* 0x040fe20003fc6270 */
[----:B------:R-:W-:Y:S01]  /*7000*/  FFMA.FTZ R31, R0, R32, R31 ;  /* 0x00000020001f7223 */ /* 0x000fe2000001001f */
[----:B------:R-:W-:-:S02]  /*7010*/  ISETP.GE.AND P4, PT, R5, R118, PT ;  /* 0x000000760500720c */ /* 0x000fc40003f86270 */
[----:B------:R-:W-:Y:S02]  /*7020*/  IADD3 R5, R102, 0x21, RZ ;  /* 0x0000002166057810 */ /* 0x000fe40007ffe0ff */
[----:B------:R-:W-:Y:S02]  /*7030*/  FSEL R194, R28, -INF , !P3 ;  /* 0xff8000001cc27808 */ /* 0x000fe40005800000 */
[----:B------:R-:W1:Y:S01]  /*7040*/  I2F R9, R5 ;  /* 0x0000000500097306 */ /* 0x000e620000201400 */
[----:B------:R-:W-:Y:S02]  /*7050*/  FSEL R188, R30, -INF , !P5 ;  /* 0xff8000001ebc7808 */ /* 0x000fe40006800000 */
[C---:B------:R-:W-:Y:S01]  /*7060*/  ISETP.GE.AND P3, PT, R11.reuse, R119, PT ;  /* 0x000000770b00720c */ /* 0x040fe20003f66270 */
[CC--:B--2---:R-:W-:Y:S01]  /*7070*/  FFMA.FTZ R24, R0.reuse, R7.reuse, R24 ;  /* 0x0000000700187223 */ /* 0x0c4fe20000010018 */
[----:B------:R-:W-:Y:S01]  /*7080*/  ISETP.GE.AND P5, PT, R11, R118, PT ;  /* 0x000000760b00720c */ /* 0x000fe20003fa6270 */
[----:B------:R-:W-:Y:S01]  /*7090*/  FFMA.FTZ R176, R0, R7, R26 ;  /* 0x0000000700b07223 */ /* 0x000fe2000001001a */
[----:B------:R-:W-:-:S02]  /*70a0*/  IADD3 R11, R102, 0x28, RZ ;  /* 0x00000028660b7810 */ /* 0x000fc40007ffe0ff */
[----:B------:R-:W-:Y:S02]  /*70b0*/  FSEL R192, R29, -INF , !P6 ;  /* 0xff8000001dc07808 */ /* 0x000fe40007000000 */
[----:B------:R-:W-:Y:S02]  /*70c0*/  FSEL R186, R31, -INF , !P4 ;  /* 0xff8000001fba7808 */ /* 0x000fe40006000000 */
[C---:B------:R-:W-:Y:S02]  /*70d0*/  ISETP.GE.AND P6, PT, R5.reuse, R119, PT ;  /* 0x000000770500720c */ /* 0x040fe40003fc6270 */
[----:B------:R-:W-:Y:S01]  /*70e0*/  ISETP.GE.AND P4, PT, R5, R118, PT ;  /* 0x000000760500720c */ /* 0x000fe20003f86270 */
[-C--:B-1----:R-:W-:Y:S01]  /*70f0*/  FFMA.FTZ R25, R0, R9.reuse, R25 ;  /* 0x0000000900197223 */ /* 0x082fe20000010019 */
[----:B------:R-:W1:Y:S01]  /*7100*/  I2F R5, R11 ;  /* 0x0000000b00057306 */ /* 0x000e620000201400 */
[----:B------:R-:W-:Y:S01]  /*7110*/  IADD3 R26, R102, 0x29, RZ ;  /* 0x00000029661a7810 */ /* 0x000fe20007ffe0ff */
[----:B------:R-:W-:Y:S01]  /*7120*/  FFMA.FTZ R27, R0, R9, R27 ;  /* 0x00000009001b7223 */ /* 0x000fe2000001001b */
[----:B------:R-:W-:-:S02]  /*7130*/  FSEL R180, R24, -INF , !P3 ;  /* 0xff80000018b47808 */ /* 0x000fc40005800000 */
[----:B------:R-:W-:Y:S02]  /*7140*/  IADD3 R24, R102, 0x30, RZ ;  /* 0x0000003066187810 */ /* 0x000fe40007ffe0ff */
[----:B------:R-:W-:Y:S01]  /*7150*/  FSEL R176, R176, -INF , !P5 ;  /* 0xff800000b0b07808 */ /* 0x000fe20006800000 */
[----:B------:R-:W2:Y:S01]  /*7160*/  I2F R9, R26 ;  /* 0x0000001a00097306 */ /* 0x000ea20000201400 */
[C---:B------:R-:W-:Y:S02]  /*7170*/  ISETP.GE.AND P3, PT, R11.reuse, R119, PT ;  /* 0x000000770b00720c */ /* 0x040fe40003f66270 */
[----:B------:R-:W-:Y:S02]  /*7180*/  ISETP.GE.AND P5, PT, R11, R118, PT ;  /* 0x000000760b00720c */ /* 0x000fe40003fa6270 */
[----:B------:R-:W-:Y:S02]  /*7190*/  FSEL R178, R25, -INF , !P6 ;  /* 0xff80000019b27808 */ /* 0x000fe40007000000 */
[----:B------:R-:W-:Y:S01]  /*71a0*/  FSEL R174, R27, -INF , !P4 ;  /* 0xff8000001bae7808 */ /* 0x000fe20006000000 */
[----:B------:R-:W3:Y:S01]  /*71b0*/  I2F R7, R24 ;  /* 0x0000001800077306 */ /* 0x000ee20000201400 */
[-C--:B-1----:R-:W-:Y:S01]  /*71c0*/  FFMA.FTZ R182, R0, R5.reuse, R20 ;  /* 0x0000000500b67223 */ /* 0x082fe20000010014 */
[----:B------:R-:W-:Y:S01]  /*71d0*/  IADD3 R20, R102, 0x31, RZ ;  /* 0x0000003166147810 */ /* 0x000fe20007ffe0ff */
[----:B------:R-:W-:Y:S01]  /*71e0*/  FFMA.FTZ R22, R0, R5, R22 ;  /* 0x0000000500167223 */ /* 0x000fe20000010016 */
[----:B------:R-:W-:-:S02]  /*71f0*/  IADD3 R5, R102, 0x38, RZ ;  /* 0x0000003866057810 */ /* 0x000fc40007ffe0ff */
[----:B------:R-:W-:Y:S02]  /*7200*/  FSEL R182, R182, -INF , !P3 ;  /* 0xff800000b6b67808 */ /* 0x000fe40005800000 */
[----:B------:R-:W1:Y:S01]  /*7210*/  I2F R11, R20 ;  /* 0x00000014000b7306 */ /* 0x000e620000201400 */
[----:B--2---:R-:W-:Y:S01]  /*7220*/  FFMA.FTZ R21, R0, R9, R21 ;  /* 0x0000000900157223 */ /* 0x004fe20000010015 */
[----:B------:R-:W-:Y:S01]  /*7230*/  ISETP.GE.AND P3, PT, R24, R119, PT ;  /* 0x000000771800720c */ /* 0x000fe20003f66270 */
[----:B------:R-:W-:Y:S01]  /*7240*/  FFMA.FTZ R23, R0, R9, R23 ;  /* 0x0000000900177223 */ /* 0x000fe20000010017 */
[C---:B------:R-:W-:Y:S02]  /*7250*/  ISETP.GE.AND P6, PT, R26.reuse, R119, PT ;  /* 0x000000771a00720c */ /* 0x040fe40003fc6270 */
[----:B------:R-:W-:Y:S02]  /*7260*/  ISETP.GE.AND P4, PT, R26, R118, PT ;  /* 0x000000761a00720c */ /* 0x000fe40003f86270 */
[----:B------:R-:W2:Y:S01]  /*7270*/  I2F R9, R5 ;  /* 0x0000000500097306 */ /* 0x000ea20000201400 */
[CC--:B---3--:R-:W-:Y:S01]  /*7280*/  FFMA.FTZ R16, R0.reuse, R7.reuse, R16 ;  /* 0x0000000700107223 */ /* 0x0c8fe20000010010 */
[----:B------:R-:W-:Y:S01]  /*7290*/  FSEL R184, R21, -INF , !P6 ;  /* 0xff80000015b87808 */ /* 0x000fe20007000000 */
[----:B------:R-:W-:Y:S01]  /*72a0*/  FFMA.FTZ R18, R0, R7, R18 ;  /* 0x0000000700127223 */ /* 0x000fe20000010012 */
[----:B------:R-:W-:-:S02]  /*72b0*/  FSEL R172, R23, -INF , !P4 ;  /* 0xff80000017ac7808 */ /* 0x000fc40006000000 */
[----:B------:R-:W-:Y:S02]  /*72c0*/  FSEL R100, R16, -INF , !P3 ;  /* 0xff80000010647808 */ /* 0x000fe40005800000 */
[----:B------:R-:W3:Y:S01]  /*72d0*/  I2F R7, R102 ;  /* 0x0000006600077306 */ /* 0x000ee20000201400 */
[----:B-1----:R-:W-:Y:S01]  /*72e0*/  FFMA.FTZ R17, R0, R11, R17 ;  /* 0x0000000b00117223 */ /* 0x002fe20000010011 */
[----:B------:R-:W-:Y:S01]  /*72f0*/  ISETP.GE.AND P3, PT, R102, R119, PT ;  /* 0x000000776600720c */ /* 0x000fe20003f66270 */
[----:B------:R-:W-:Y:S01]  /*7300*/  FFMA.FTZ R19, R0, R11, R19 ;  /* 0x0000000b00137223 */ /* 0x000fe20000010013 */
[----:B------:R-:W-:Y:S02]  /*7310*/  IADD3 R11, R102, 0x39, RZ ;  /* 0x00000039660b7810 */ /* 0x000fe40007ffe0ff */
[----:B------:R-:W-:Y:S01]  /*7320*/  ISETP.GE.AND P6, PT, R20, R119, PT ;  /* 0x000000771400720c */ /* 0x000fe20003fc6270 */
[-C--:B--2---:R-:W-:Y:S01]  /*7330*/  FFMA.FTZ R12, R0, R9.reuse, R12 ;  /* 0x00000009000c7223 */ /* 0x084fe2000001000c */
[-C--:B------:R-:W-:Y:S01]  /*7340*/  ISETP.GE.AND P4, PT, R20, R118.reuse, PT ;  /* 0x000000761400720c */ /* 0x080fe20003f86270 */
[----:B------:R-:W-:Y:S01]  /*7350*/  FFMA.FTZ R14, R0, R9, R14 ;  /* 0x00000009000e7223 */ /* 0x000fe2000001000e */
[----:B------:R-:W-:Y:S01]  /*7360*/  FSEL R164, R22, -INF , !P5 ;  /* 0xff80000016a47808 */ /* 0x000fe20006800000 */
[----:B------:R-:W1:Y:S01]  /*7370*/  I2F R9, R11 ;  /* 0x0000000b00097306 */ /* 0x000e620000201400 */
[----:B------:R-:W-:-:S02]  /*7380*/  ISETP.GE.AND P5, PT, R24, R118, PT ;  /* 0x000000761800720c */ /* 0x000fc40003fa6270 */
[----:B------:R-:W-:Y:S01]  /*7390*/  FSEL R101, R17, -INF , !P6 ;  /* 0xff80000011657808 */ /* 0x000fe20007000000 */
[----:B---3--:R-:W-:Y:S01]  /*73a0*/  FFMA.FTZ R8, R0, R7, R8 ;  /* 0x0000000700087223 */ /* 0x008fe20000010008 */
[----:B------:R-:W-:Y:S02]  /*73b0*/  FSEL R106, R19, -INF , !P4 ;  /* 0xff800000136a7808 */ /* 0x000fe40006000000 */
[----:B------:R-:W-:Y:S02]  /*73c0*/  ISETP.GE.AND P6, PT, R5, R119, PT ;  /* 0x000000770500720c */ /* 0x000fe40003fc6270 */
[----:B------:R-:W-:Y:S02]  /*73d0*/  FSEL R8, R8, -INF , !P3 ;  /* 0xff80000008087808 */ /* 0x000fe40005800000 */
[----:B------:R-:W-:Y:S02]  /*73e0*/  ISETP.GT.AND P3, PT, R155, R148, PT ;  /* 0x000000949b00720c */ /* 0x000fe40003f64270 */
[-C--:B------:R-:W-:Y:S01]  /*73f0*/  ISETP.GE.AND P4, PT, R5, R118.reuse, PT ;  /* 0x000000760500720c */ /* 0x080fe20003f86270 */
[----:B------:R-:W-:Y:S01]  /*7400*/  FFMA.FTZ R5, R0, R7, R10 ;  /* 0x0000000700057223 */ /* 0x000fe2000001000a */
[----:B------:R-:W-:Y:S01]  /*7410*/  FSEL R105, R18, -INF , !P5 ;  /* 0xff80000012697808 */ /* 0x000fe20006800000 */
[-C--:B-1----:R-:W-:Y:S01]  /*7420*/  FFMA.FTZ R13, R0, R9.reuse, R13 ;  /* 0x00000009000d7223 */ /* 0x082fe2000001000d */
        /* <DEDUP_REMOVED lines=42> */
[----:B------:R-:W-:-:S04]  /*76d0*/  ISETP.GE.AND P6, PT, R10, RZ, PT ;  /* 0x000000ff0a00720c */ /* 0x000fc80003fc6270 */
[----:B------:R-:W-:Y:S02]  /*76e0*/  @P4 IADD3 R9, R9, 0x1, RZ ;  /* 0x0000000109094810 */ /* 0x000fe40007ffe0ff */
[----:B------:R-:W-:-:S03]  /*76f0*/  ISETP.NE.AND P4, PT, RZ, c[0x0][0x2d0], PT ;  /* 0x0000b400ff007a0c */ /* 0x000fc60003f85270 */
[----:B------:R-:W-:Y:S01]  /*7700*/  IMAD.MOV.U32 R10, RZ, RZ, R9 ;  /* 0x000000ffff0a7224 */ /* 0x000fe200078e0009 */
[----:B------:R-:W-:-:S03]  /*7710*/  LOP3.LUT R9, RZ, c[0x0][0x2d0], RZ, 0x33, !PT ;  /* 0x0000b400ff097a12 */ /* 0x000fc600078e33ff */
        /* <DEDUP_REMOVED lines=10> */
[----:B------:R-:W-:-:S05]  /*77c0*/  IMAD R10, R7, c[0x0][0x2d0], -R10 ;  /* 0x0000b400070a7a24 */ /* 0x000fca00078e0a0a */
        /* <DEDUP_REMOVED lines=13> */
.L_x_7517:
[----:B------:R-:W-:-:S05]  /*78a0*/  IMAD.MOV.U32 R7, RZ, RZ, c[0x0][0x198] ;  /* 0x00006600ff077624 */ /* 0x000fca00078e00ff */
[----:B------:R-:W-:-:S04]  /*78b0*/  LEA R7, -R7, RZ, 0x6 ;  /* 0x000000ff07077211 */ /* 0x000fc800078e31ff */
[----:B------:R-:W-:Y:S02]  /*78c0*/  SHF.R.S32.HI R10, RZ, 0x1f, R7 ;  /* 0x0000001fff0a7819 */ /* 0x000fe40000011407 */
.L_x_7518:
[----:B------:R-:W-:Y:S01]  /*78d0*/  @!P1 IADD3 R12, P4, R117, R7, RZ ;  /* 0x00000007750c9210 */ /* 0x000fe20007f9e0ff */
[----:B------:R1:W-:Y:S01]  /*78e0*/  @P2 STS.128 [R156+0x4000], RZ ;  /* 0x004000ff9c002388 */ /* 0x0003e20000000c00 */
[C---:B------:R-:W-:Y:S01]  /*78f0*/  @!P2 LEA R22, P5, R7.reuse, R166, 0x1 ;  /* 0x000000a60716a211 */ /* 0x040fe200078a08ff */
[----:B------:R-:W-:Y:S02]  /*7900*/  BSSY B0, `(.L_x_7519) ;  /* 0x0000045000007945 */ /* 0x000fe40003800000 */
[--C-:B------:R-:W-:Y:S01]  /*7910*/  @!P1 IMAD.X R9, R116, 0x1, R10.reuse, P4 ;  /* 0x0000000174099824 */ /* 0x100fe200020e060a */
[C---:B------:R-:W-:Y:S02]  /*7920*/  @!P1 LEA R20, P4, R12.reuse, c[0x0][0x168], 0x1 ;  /* 0x00005a000c149a11 */ /* 0x040fe400078808ff */
        /* <DEDUP_REMOVED lines=11> */
[C---:B------:R-:W-:Y:S02]  /*79e0*/  @!P2 LEA R18, P6, R9.reuse, R166, 0x1 ;  /* 0x000000a60912a211 */ /* 0x040fe400078c08ff */
[C---:B------:R-:W-:Y:S01]  /*79f0*/  @!P1 LEA R16, P4, R14.reuse, c[0x0][0x168], 0x1 ;  /* 0x00005a000e109a11 */ /* 0x040fe200078808ff */
        /* <DEDUP_REMOVED lines=14> */
[----:B------:R1:W-:Y:S04]  /*7ae0*/  @P1 STS.128 [R156+0x6800], RZ ;  /* 0x006800ff9c001388 */ /* 0x0003e80000000c00 */
[----:B------:R-:W-:Y:S01]  /*7af0*/  @!PT LDS RZ, [RZ] ;  /* 0x00000000fffff984 */ /* 0x000fe20000000800 */
[----:B------:R-:W-:Y:S01]  /*7b00*/  @!PT LDS RZ, [RZ] ;  /* 0x00000000fffff984 */ /* 0x000fe20000000800 */
[----:B------:R-:W-:Y:S01]  /*7b10*/  @!PT LDS RZ, [RZ] ;  /* 0x00000000fffff984 */ /* 0x000fe20000000800 */
[----:B------:R1:W-:Y:S01]  /*7b20*/  @!P1 LDGSTS.E.BYPASS.LTC128B.128 [R156+0x6800], [R16.64+0x80] ;  /* 0x06800080109c9fae */ /* 0x0003e2000b901d48 */
[----:B--2---:R-:W-:-:S03]  /*7b30*/  @!P2 LEA R22, P4, R9, R166, 0x1 ;  /* 0x000000a60916a211 */ /* 0x004fc600078808ff */
[----:B------:R1:W-:Y:S01]  /*7b40*/  @P2 STS.128 [R156+0x5000], RZ ;  /* 0x005000ff9c002388 */ /* 0x0003e20000000c00 */
[----:B------:R-:W-:Y:S02]  /*7b50*/  @!P2 LEA.HI.X R23, R9, R165, R12, 0x1, P4 ;  /* 0x000000a50917a211 */ /* 0x000fe400020f0c0c */
[----:B------:R-:W-:-:S03]  /*7b60*/  IADD3 R14, P4, R150, R9, RZ ;  /* 0x00000009960e7210 */ /* 0x000fc60007f9e0ff */
[----:B------:R-:W-:Y:S01]  /*7b70*/  @!PT LDS RZ, [RZ] ;  /* 0x00000000fffff984 */ /* 0x000fe20000000800 */
[----:B------:R-:W-:Y:S01]  /*7b80*/  @!PT LDS RZ, [RZ] ;  /* 0x00000000fffff984 */ /* 0x000fe20000000800 */
[----:B------:R-:W-:Y:S01]  /*7b90*/  @!PT LDS RZ, [RZ] ;  /* 0x00000000fffff984 */ /* 0x000fe20000000800 */
[----:B------:R1:W-:Y:S01]  /*7ba0*/  @!P2 LDGSTS.E.BYPASS.LTC128B.128 [R156+0x5000], [R22.64] ;  /* 0x05000000169cafae */ /* 0x0003e2000b901d48 */
[--C-:B---3--:R-:W-:Y:S02]  /*7bb0*/  @!P1 IMAD.X R20, R116, 0x1, R12.reuse, P5 ;  /* 0x0000000174149824 */ /* 0x108fe400028e060c */
[----:B------:R-:W-:Y:S01]  /*7bc0*/  IMAD.X R9, R149, 0x1, R12, P4 ;  /* 0x0000000195097824 */ /* 0x000fe200020e060c */
[C---:B------:R-:W-:Y:S01]  /*7bd0*/  @!P2 LEA R12, P4, R14.reuse, R166, 0x1 ;  /* 0x000000a60e0ca211 */ /* 0x040fe200078808ff */
[----:B------:R1:W-:Y:S03]  /*7be0*/  @P1 STS.128 [R156+0x7000], RZ ;  /* 0x007000ff9c001388 */ /* 0x0003e60000000c00 */
[----:B------:R-:W-:Y:S02]  /*7bf0*/  @!P2 LEA.HI.X R13, R14, R165, R9, 0x1, P4 ;  /* 0x000000a50e0da211 */ /* 0x000fe400020f0c09 */
[----:B----4-:R-:W-:-:S04]  /*7c00*/  @!P1 LEA R18, P5, R11, c[0x0][0x168], 0x1 ;  /* 0x00005a000b129a11 */ /* 0x010fc800078a08ff */
[----:B------:R-:W-:-:S05]  /*7c10*/  @!P1 LEA.HI.X R19, R11, c[0x0][0x16c], R20, 0x1, P5 ;  /* 0x00005b000b139a11 */ /* 0x000fca00028f0c14 */
        /* <DEDUP_REMOVED lines=19> */
.L_x_7520:
[----:B------:R-:W-:Y:S05]  /*7d50*/  BSYNC B0 ;  /* 0x0000000000007941 */ /* 0x000fea0003800000 */
.L_x_7519:
[----:B------:R-:W0:Y:S01]  /*7d60*/  LDGDEPBAR ;  /* 0x00000000000079af */ /* 0x000e220000000000 */
[----:B------:R-:W-:-:S04]  /*7d70*/  LEA R166, P1, R7, R166, 0x1 ;  /* 0x000000a607a67211 */ /* 0x000fc800078208ff */
[----:B------:R-:W-:Y:S02]  /*7d80*/  LEA.HI.X R165, R7, R165, R10, 0x1, P1 ;  /* 0x000000a507a57211 */ /* 0x000fe400008f0c0a */
.L_x_7516:
        /* <DEDUP_REMOVED lines=51> */
[----:B------:R-:W-:Y:S02]  /*80c0*/  FFMA.FTZ R114, R108, c[0x0][0x23c], -R119 ;  /* 0x00008f006c727a23 */ /* 0x000fe40000010877 */
[----:B------:R-:W-:Y:S01]  /*80d0*/  FFMA.FTZ R113, R5, c[0x0][0x23c], -R117 ;  /* 0x00008f0005717a23 */ /* 0x000fe20000010875 */
[----:B------:R-:W-:Y:S01]  /*80e0*/  FSEL R5, R110, RZ, P1 ;  /* 0x000000ff6e057208 */ /* 0x000fe20000800000 */
[----:B------:R-:W-:Y:S01]  /*80f0*/  FADD.FTZ R115, R3, -R8 ;  /* 0x8000000803737221 */ /* 0x000fe20000010000 */
[----:B------:R-:W-:Y:S01]  /*8100*/  MUFU.EX2 R107, R107 ;  /* 0x0000006b006b7308 */ /* 0x000fe20000000800 */
[----:B------:R-:W-:Y:S01]  /*8110*/  FFMA.FTZ R109, R198, c[0x0][0x23c], -R119 ;  /* 0x00008f00c66d7a23 */ /* 0x000fe20000010877 */
[----:B------:R-:W1:Y:S01]  /*8120*/  LDSM.16.MT88.4 R8, [R140+0x8000] ;  /* 0x008000008c08783b */ /* 0x000e620000004200 */
[----:B------:R-:W-:-:S02]  /*8130*/  FADD.FTZ R2, R2, -R5 ;  /* 0x8000000502027221 */ /* 0x000fc40000010000 */
[----:B------:R-:W-:Y:S02]  /*8140*/  FMUL.FTZ R115, R115, c[0x0][0x23c] ;  /* 0x00008f0073737a20 */ /* 0x000fe40000410000 */
[----:B------:R-:W-:Y:S01]  /*8150*/  FMUL.FTZ R116, R2, c[0x0][0x23c] ;  /* 0x00008f0002747a20 */ /* 0x000fe20000410000 */
[----:B------:R-:W-:Y:S01]  /*8160*/  MUFU.EX2 R114, R114 ;  /* 0x0000007200727308 */ /* 0x000fe20000000800 */
[----:B------:R-:W-:Y:S02]  /*8170*/  FFMA.FTZ R108, R196, c[0x0][0x23c], -R119 ;  /* 0x00008f00c46c7a23 */ /* 0x000fe40000010877 */
        /* <DEDUP_REMOVED lines=14> */
[----:B--2---:R-:W-:Y:S01]  /*8260*/  FMUL.FTZ R4, R96, R115 ;  /* 0x0000007360047220 */ /* 0x004fe20000410000 */
[----:B------:R-:W-:Y:S01]  /*8270*/  F2FP.BF16.PACK_AB R96, R114, R107 ;  /* 0x0000006b7260723e */ /* 0x000fe200000010ff */
[-C--:B------:R-:W-:Y:S02]  /*8280*/  FMUL.FTZ R5, R97, R115.reuse ;  /* 0x0000007361057220 */ /* 0x080fe40000410000 */
[-C--:B------:R-:W-:Y:S02]  /*8290*/  FMUL.FTZ R20, R44, R115.reuse ;  /* 0x000000732c147220 */ /* 0x080fe40000410000 */
[----:B------:R-:W-:Y:S01]  /*82a0*/  FMUL.FTZ R21, R45, R115 ;  /* 0x000000732d157220 */ /* 0x000fe20000410000 */
[----:B------:R-:W-:Y:S01]  /*82b0*/  MUFU.EX2 R108, R108 ;  /* 0x0000006c006c7308 */ /* 0x000fe20000000800 */
[----:B---3--:R-:W-:-:S02]  /*82c0*/  FMUL.FTZ R7, R99, R116 ;  /* 0x0000007463077220 */ /* 0x008fc40000410000 */
[-C--:B------:R-:W-:Y:S02]  /*82d0*/  FMUL.FTZ R22, R46, R116.reuse ;  /* 0x000000742e167220 */ /* 0x080fe40000410000 */
[-C--:B------:R-:W-:Y:S02]  /*82e0*/  FMUL.FTZ R23, R47, R116.reuse ;  /* 0x000000742f177220 */ /* 0x080fe40000410000 */
[-C--:B------:R-:W-:Y:S01]  /*82f0*/  FMUL.FTZ R48, R48, R115.reuse ;  /* 0x0000007330307220 */ /* 0x080fe20000410000 */
[----:B------:R-:W-:Y:S01]  /*8300*/  MUFU.EX2 R113, R113 ;  /* 0x0000007100717308 */ /* 0x000fe20000000800 */
[----:B------:R-:W-:Y:S02]  /*8310*/  FMUL.FTZ R49, R49, R115 ;  /* 0x0000007331317220 */ /* 0x000fe40000410000 */
[-C--:B------:R-:W-:Y:S02]  /*8320*/  FMUL.FTZ R50, R50, R116.reuse ;  /* 0x0000007432327220 */ /* 0x080fe40000410000 */
[----:B------:R-:W-:-:S02]  /*8330*/  FMUL.FTZ R51, R51, R116 ;  /* 0x0000007433337220 */ /* 0x000fc40000410000 */
[-C--:B------:R-:W-:Y:S01]  /*8340*/  FMUL.FTZ R44, R68, R115.reuse ;  /* 0x00000073442c7220 */ /* 0x080fe20000410000 */
[----:B------:R-:W2:Y:S01]  /*8350*/  MUFU.EX2 R112, R112 ;  /* 0x0000007000707308 */ /* 0x000ea20000000800 */
[-C--:B------:R-:W-:Y:S02]  /*8360*/  FMUL.FTZ R45, R69, R115.reuse ;  /* 0x00000073452d7220 */ /* 0x080fe40000410000 */
[-C--:B------:R-:W-:Y:S02]  /*8370*/  FMUL.FTZ R46, R70, R116.reuse ;  /* 0x00000074462e7220 */ /* 0x080fe40000410000 */
[----:B------:R-:W-:Y:S02]  /*8380*/  FMUL.FTZ R47, R71, R116 ;  /* 0x00000074472f7220 */ /* 0x000fe40000410000 */
[-C--:B------:R-:W-:Y:S01]  /*8390*/  FMUL.FTZ R72, R72, R115.reuse ;  /* 0x0000007348487220 */ /* 0x080fe20000410000 */
[----:B------:R3:W-:Y:S01]  /*83a0*/  MUFU.EX2 R3, R6 ;  /* 0x0000000600037308 */ /* 0x0007e20000000800 */
[----:B------:R-:W-:-:S02]  /*83b0*/  FMUL.FTZ R73, R73, R115 ;  /* 0x0000007349497220 */ /* 0x000fc40000410000 */
[-C--:B------:R-:W-:Y:S02]  /*83c0*/  FMUL.FTZ R74, R74, R116.reuse ;  /* 0x000000744a4a7220 */ /* 0x080fe40000410000 */
[-C--:B------:R-:W-:Y:S02]  /*83d0*/  FMUL.FTZ R75, R75, R116.reuse ;  /* 0x000000744b4b7220 */ /* 0x080fe40000410000 */
[----:B------:R-:W-:Y:S01]  /*83e0*/  FMUL.FTZ R92, R92, R115 ;  /* 0x000000735c5c7220 */ /* 0x000fe20000410000 */
[----:B------:R-:W4:Y:S01]  /*83f0*/  MUFU.EX2 R2, R2 ;  /* 0x0000000200027308 */ /* 0x000f220000000800 */
[----:B--2---:R-:W-:Y:S01]  /*8400*/  F2FP.BF16.PACK_AB R97, R112, R113 ;  /* 0x000000717061723e */ /* 0x004fe200000010ff */
[----:B------:R-:W-:Y:S02]  /*8410*/  FMUL.FTZ R93, R93, R115 ;  /* 0x000000735d5d7220 */ /* 0x000fe40000410000 */
[-C--:B------:R-:W-:Y:S02]  /*8420*/  FMUL.FTZ R94, R94, R116.reuse ;  /* 0x000000745e5e7220 */ /* 0x080fe40000410000 */
[----:B------:R-:W-:-:S02]  /*8430*/  FMUL.FTZ R95, R95, R116 ;  /* 0x000000745f5f7220 */ /* 0x000fc40000410000 */
[-C--:B---3--:R-:W-:Y:S01]  /*8440*/  FMUL.FTZ R6, R98, R116.reuse ;  /* 0x0000007462067220 */ /* 0x088fe20000410000 */
[----:B------:R-:W-:Y:S01]  /*8450*/  F2FP.BF16.PACK_AB R98, R108, R109 ;  /* 0x0000006d6c62723e */ /* 0x000fe200000010ff */
[----:B------:R-:W-:Y:S01]  /*8460*/  MUFU.EX2 R127, R127 ;  /* 0x0000007f007f7308 */ /* 0x000fe20000000800 */
[-C--:B------:R-:W-:Y:S02]  /*8470*/  FMUL.FTZ R28, R52, R115.reuse ;  /* 0x00000073341c7220 */ /* 0x080fe40000410000 */
[----:B------:R-:W-:Y:S02]  /*8480*/  FMUL.FTZ R29, R53, R115 ;  /* 0x00000073351d7220 */ /* 0x000fe40000410000 */
[-C--:B------:R-:W-:Y:S01]  /*8490*/  FMUL.FTZ R30, R54, R116.reuse ;  /* 0x00000074361e7220 */ /* 0x080fe20000410000 */
[----:B----4-:R-:W-:Y:S01]  /*84a0*/  F2FP.BF16.PACK_AB R99, R2, R3 ;  /* 0x000000030263723e */ /* 0x010fe200000010ff */
[----:B------:R-:W-:Y:S01]  /*84b0*/  FMUL.FTZ R31, R55, R116 ;  /* 0x00000074371f7220 */ /* 0x000fe20000410000 */
[----:B------:R-:W2:Y:S01]  /*84c0*/  MUFU.EX2 R126, R126 ;  /* 0x0000007e007e7308 */ /* 0x000ea20000000800 */
[----:B------:R-:W-:-:S02]  /*84d0*/  FMUL.FTZ R56, R56, R115 ;  /* 0x0000007338387220 */ /* 0x000fc40000410000 */
[-C--:B------:R-:W-:Y:S02]  /*84e0*/  FMUL.FTZ R57, R57, R115.reuse ;  /* 0x0000007339397220 */ /* 0x080fe40000410000 */
[C---:B------:R-:W-:Y:S01]  /*84f0*/  HMMA.16816.F32.BF16 R20, R96.reuse, R24, R20 ;  /* 0x000000186014723c */ /* 0x040fe20000041814 */
[-C--:B------:R-:W-:Y:S02]  /*8500*/  FMUL.FTZ R58, R58, R116.reuse ;  /* 0x000000743a3a7220 */ /* 0x080fe40000410000 */
[----:B------:R-:W-:Y:S01]  /*8510*/  MUFU.EX2 R123, R123 ;  /* 0x0000007b007b7308 */ /* 0x000fe20000000800 */
[-C--:B------:R-:W-:Y:S02]  /*8520*/  FMUL.FTZ R59, R59, R116.reuse ;  /* 0x000000743b3b7220 */ /* 0x080fe40000410000 */
[-C--:B------:R-:W-:Y:S02]  /*8530*/  FMUL.FTZ R12, R36, R115.reuse ;  /* 0x00000073240c7220 */ /* 0x080fe40000410000 */
[----:B------:R-:W-:Y:S01]  /*8540*/  HMMA.16816.F32.BF16 R24, R96, R26, R48 ;  /* 0x0000001a6018723c */ /* 0x000fe20000041830 */
[----:B------:R-:W3:Y:S01]  /*8550*/  LDSM.16.MT88.4 R48, [R138+0xa000] ;  /* 0x00a000008a30783b */ /* 0x000ee20000004200 */
[----:B------:R-:W-:Y:S01]  /*8560*/  FMUL.FTZ R13, R37, R115 ;  /* 0x00000073250d7220 */ /* 0x000fe20000410000 */
[----:B------:R-:W4:Y:S01]  /*8570*/  MUFU.EX2 R122, R122 ;  /* 0x0000007a007a7308 */ /* 0x000f220000000800 */
[----:B--2---:R-:W-:Y:S01]  /*8580*/  F2FP.BF16.PACK_AB R68, R126, R127 ;  /* 0x0000007f7e44723e */ /* 0x004fe200000010ff */
[----:B------:R-:W-:-:S02]  /*8590*/  FMUL.FTZ R14, R38, R116 ;  /* 0x00000074260e7220 */ /* 0x000fc40000410000 */
[-C--:B------:R-:W-:Y:S01]  /*85a0*/  FMUL.FTZ R15, R39, R116.reuse ;  /* 0x00000074270f7220 */ /* 0x080fe20000410000 */
[C---:B-1----:R-:W-:Y:S01]  /*85b0*/  HMMA.16816.F32.BF16 R4, R96.reuse, R8, R4 ;  /* 0x000000086004723c */ /* 0x042fe20000041804 */
[-C--:B------:R-:W-:Y:S02]  /*85c0*/  FMUL.FTZ R40, R40, R115.reuse ;  /* 0x0000007328287220 */ /* 0x080fe40000410000 */
[----:B------:R-:W-:Y:S01]  /*85d0*/  MUFU.EX2 R125, R125 ;  /* 0x0000007d007d7308 */ /* 0x000fe20000000800 */
[----:B------:R-:W-:Y:S02]  /*85e0*/  FMUL.FTZ R41, R41, R115 ;  /* 0x0000007329297220 */ /* 0x000fe40000410000 */
[-C--:B------:R-:W-:Y:S02]  /*85f0*/  FMUL.FTZ R42, R42, R116.reuse ;  /* 0x000000742a2a7220 */ /* 0x080fe40000410000 */
[----:B------:R-:W-:Y:S01]  /*8600*/  HMMA.16816.F32.BF16 R8, R96, R10, R92 ;  /* 0x0000000a6008723c */ /* 0x000fe2000004185c */
[----:B------:R-:W-:Y:S01]  /*8610*/  FMUL.FTZ R43, R43, R116 ;  /* 0x000000742b2b7220 */ /* 0x000fe20000410000 */
[----:B------:R-:W-:Y:S01]  /*8620*/  LDSM.16.MT88.4 R92, [R140+0x9000] ;  /* 0x009000008c5c783b */ /* 0x000fe20000004200 */
[----:B------:R-:W1:Y:S01]  /*8630*/  MUFU.EX2 R124, R124 ;  /* 0x0000007c007c7308 */ /* 0x000e620000000800 */
[----:B----4-:R-:W-:Y:S01]  /*8640*/  F2FP.BF16.PACK_AB R70, R122, R123 ;  /* 0x0000007b7a46723e */ /* 0x010fe200000010ff */
[----:B------:R-:W-:-:S02]  /*8650*/  FMUL.FTZ R52, R76, R115 ;  /* 0x000000734c347220 */ /* 0x000fc40000410000 */
[-C--:B------:R-:W-:Y:S01]  /*8660*/  FMUL.FTZ R53, R77, R115.reuse ;  /* 0x000000734d357220 */ /* 0x080fe20000410000 */
[C---:B------:R-:W-:Y:S01]  /*8670*/  HMMA.16816.F32.BF16 R28, R96.reuse, R32, R28 ;  /* 0x00000020601c723c */ /* 0x040fe2000004181c */
[-C--:B------:R-:W-:Y:S02]  /*8680*/  FMUL.FTZ R54, R78, R116.reuse ;  /* 0x000000744e367220 */ /* 0x080fe40000410000 */
[----:B------:R-:W-:Y:S01]  /*8690*/  MUFU.EX2 R121, R121 ;  /* 0x0000007900797308 */ /* 0x000fe20000000800 */
[----:B------:R-:W-:Y:S02]  /*86a0*/  FMUL.FTZ R55, R79, R116 ;  /* 0x000000744f377220 */ /* 0x000fe40000410000 */
[-C--:B------:R-:W-:Y:S01]  /*86b0*/  FMUL.FTZ R80, R80, R115.reuse ;  /* 0x0000007350507220 */ /* 0x080fe20000410000 */
[----:B------:R-:W2:Y:S01]  /*86c0*/  LDSM.16.MT88.4 R76, [R137+0x8800] ;  /* 0x00880000894c783b */ /* 0x000ea20000004200 */
[----:B------:R-:W-:Y:S01]  /*86d0*/  HMMA.16816.F32.BF16 R32, R96, R34, R56 ;  /* 0x000000226020723c */ /* 0x000fe20000041838 */
[----:B------:R-:W-:-:S02]  /*86e0*/  FMUL.FTZ R81, R81, R115 ;  /* 0x0000007351517220 */ /* 0x000fc40000410000 */
[----:B------:R-:W4:Y:S01]  /*86f0*/  MUFU.EX2 R120, R120 ;  /* 0x0000007800787308 */ /* 0x000f220000000800 */
[----:B-1----:R-:W-:Y:S01]  /*8700*/  F2FP.BF16.PACK_AB R69, R124, R125 ;  /* 0x0000007d7c45723e */ /* 0x002fe200000010ff */
[----:B------:R-:W1:Y:S01]  /*8710*/  LDSM.16.MT88.4 R56, [R137+0xa000] ;  /* 0x00a000008938783b */ /* 0x000e620000004200 */
[-C--:B------:R-:W-:Y:S02]  /*8720*/  FMUL.FTZ R82, R82, R116.reuse ;  /* 0x0000007452527220 */ /* 0x080fe40000410000 */
[----:B------:R-:W-:Y:S01]  /*8730*/  HMMA.16816.F32.BF16 R12, R96, R16, R12 ;  /* 0x00000010600c723c */ /* 0x000fe2000004180c */
[----:B------:R-:W-:Y:S02]  /*8740*/  FMUL.FTZ R83, R83, R116 ;  /* 0x0000007453537220 */ /* 0x000fe40000410000 */
[-C--:B------:R-:W-:Y:S02]  /*8750*/  FMUL.FTZ R36, R60, R115.reuse ;  /* 0x000000733c247220 */ /* 0x080fe40000410000 */
[----:B------:R-:W-:-:S02]  /*8760*/  FMUL.FTZ R37, R61, R115 ;  /* 0x000000733d257220 */ /* 0x000fc40000410000 */
[-C--:B------:R-:W-:Y:S01]  /*8770*/  FMUL.FTZ R38, R62, R116.reuse ;  /* 0x000000743e267220 */ /* 0x080fe20000410000 */
[----:B---3--:R-:W-:Y:S01]  /*8780*/  HMMA.16816.F32.BF16 R44, R96, R48, R44 ;  /* 0x00000030602c723c */ /* 0x008fe2000004182c */
[----:B------:R-:W-:Y:S01]  /*8790*/  FMUL.FTZ R39, R63, R116 ;  /* 0x000000743f277220 */ /* 0x000fe20000410000 */
[----:B----4-:R-:W-:Y:S01]  /*87a0*/  F2FP.BF16.PACK_AB R71, R120, R121 ;  /* 0x000000797847723e */ /* 0x010fe200000010ff */
[-C--:B------:R-:W-:Y:S02]  /*87b0*/  FMUL.FTZ R64, R64, R115.reuse ;  /* 0x0000007340407220 */ /* 0x080fe40000410000 */
[----:B------:R-:W-:-:S03]  /*87c0*/  FMUL.FTZ R65, R65, R115 ;  /* 0x0000007341417220 */ /* 0x000fc60000410000 */
[C---:B------:R-:W-:Y:S01]  /*87d0*/  HMMA.16816.F32.BF16 R48, R96.reuse, R50, R72 ;  /* 0x000000326030723c */ /* 0x040fe20000041848 */
[----:B------:R-:W3:Y:S01]  /*87e0*/  LDSM.16.MT88.4 R72, [R140+0x8800] ;  /* 0x008800008c48783b */ /* 0x000ee20000004200 */
[-C--:B------:R-:W-:Y:S02]  /*87f0*/  FMUL.FTZ R66, R66, R116.reuse ;  /* 0x0000007442427220 */ /* 0x080fe40000410000 */
[----:B------:R-:W-:Y:S02]  /*8800*/  FMUL.FTZ R67, R67, R116 ;  /* 0x0000007443437220 */ /* 0x000fe40000410000 */
[-C--:B------:R-:W-:Y:S02]  /*8810*/  FMUL.FTZ R60, R88, R115.reuse ;  /* 0x00000073583c7220 */ /* 0x080fe40000410000 */
[----:B------:R-:W-:Y:S01]  /*8820*/  HMMA.16816.F32.BF16 R16, R96, R18, R40 ;  /* 0x000000126010723c */ /* 0x000fe20000041828 */
[----:B------:R-:W4:Y:S01]  /*8830*/  LDSM.16.MT88.4 R40, [R140+0xa000] ;  /* 0x00a000008c28783b */ /* 0x000f220000004200 */
[----:B------:R-:W-:-:S02]  /*8840*/  FMUL.FTZ R61, R89, R115 ;  /* 0x00000073593d7220 */ /* 0x000fc40000410000 */
[-C--:B------:R-:W-:Y:S02]  /*8850*/  FMUL.FTZ R62, R90, R116.reuse ;  /* 0x000000745a3e7220 */ /* 0x080fe40000410000 */
[-C--:B------:R-:W-:Y:S02]  /*8860*/  FMUL.FTZ R63, R91, R116.reuse ;  /* 0x000000745b3f7220 */ /* 0x080fe40000410000 */
[----:B--2---:R-:W-:Y:S01]  /*8870*/  HMMA.16816.F32.BF16 R20, R68, R76, R20 ;  /* 0x0000004c4414723c */ /* 0x004fe20000041814 */
[-C--:B------:R-:W-:Y:S02]  /*8880*/  FMUL.FTZ R84, R84, R115.reuse ;  /* 0x0000007354547220 */ /* 0x080fe40000410000 */
[----:B------:R-:W-:Y:S02]  /*8890*/  FMUL.FTZ R85, R85, R115 ;  /* 0x0000007355557220 */ /* 0x000fe40000410000 */
[-C--:B------:R-:W-:Y:S02]  /*88a0*/  FMUL.FTZ R86, R86, R116.reuse ;  /* 0x0000007456567220 */ /* 0x080fe40000410000 */
[----:B------:R-:W-:Y:S01]  /*88b0*/  FMUL.FTZ R87, R87, R116 ;  /* 0x0000007457577220 */ /* 0x000fe20000410000 */
[----:B-1----:R-:W-:Y:S01]  /*88c0*/  HMMA.16816.F32.BF16 R52, R96, R56, R52 ;  /* 0x000000386034723c */ /* 0x002fe20000041834 */
[----:B------:R-:W-:-:S02]  /*88d0*/  FFMA.FTZ R171, R180, c[0x0][0x23c], -R119 ;  /* 0x00008f00b4ab7a23 */ /* 0x000fc40000010877 */
[--C-:B------:R-:W-:Y:S02]  /*88e0*/  FFMA.FTZ R180, R178, c[0x0][0x23c], -R119.reuse ;  /* 0x00008f00b2b47a23 */ /* 0x100fe40000010877 */
[--C-:B------:R-:W-:Y:S02]  /*88f0*/  FFMA.FTZ R163, R182, c[0x0][0x23c], -R119.reuse ;  /* 0x00008f00b6a37a23 */ /* 0x100fe40000010877 */
[----:B------:R-:W-:Y:S01]  /*8900*/  FFMA.FTZ R178, R184, c[0x0][0x23c], -R119 ;  /* 0x00008f00b8b27a23 */ /* 0x000fe20000010877 */
[----:B------:R-:W-:Y:S01]  /*8910*/  HMMA.16816.F32.BF16 R56, R96, R58, R80 ;  /* 0x0000003a6038723c */ /* 0x000fe20000041850 */
[----:B------:R-:W1:Y:S01]  /*8920*/  LDSM.16.MT88.4 R80, [R138+0x8800] ;  /* 0x008800008a50783b */ /* 0x000e620000004200 */
[--C-:B------:R-:W-:Y:S01]  /*8930*/  FFMA.FTZ R175, R176, c[0x0][0x23c], -R117.reuse ;  /* 0x00008f00b0af7a23 */ /* 0x100fe20000010875 */
[----:B------:R-:W-:Y:S01]  /*8940*/  MUFU.EX2 R171, R171 ;  /* 0x000000ab00ab7308 */ /* 0x000fe20000000800 */
[--C-:B------:R-:W-:Y:S02]  /*8950*/  FFMA.FTZ R174, R174, c[0x0][0x23c], -R117.reuse ;  /* 0x00008f00aeae7a23 */ /* 0x100fe40000010875 */
[----:B------:R-:W-:-:S02]  /*8960*/  FFMA.FTZ R164, R164, c[0x0][0x23c], -R117 ;  /* 0x00008f00a4a47a23 */ /* 0x000fc40000010875 */
[C---:B------:R-:W-:Y:S01]  /*8970*/  HMMA.16816.F32.BF16 R24, R68.reuse, R78, R24 ;  /* 0x0000004e4418723c */ /* 0x040fe20000041818 */
[----:B------:R-:W2:Y:S01]  /*8980*/  LDSM.16.MT88.4 R76, [R138+0xa800] ;  /* 0x00a800008a4c783b */ /* 0x000ea20000004200 */
[----:B------:R-:W-:Y:S01]  /*8990*/  FFMA.FTZ R173, R172, c[0x0][0x23c], -R117 ;  /* 0x00008f00acad7a23 */ /* 0x000fe20000010875 */
[----:B------:R-:W-:Y:S01]  /*89a0*/  MUFU.EX2 R180, R180 ;  /* 0x000000b400b47308 */ /* 0x000fe20000000800 */
[--C-:B------:R-:W-:Y:S02]  /*89b0*/  FFMA.FTZ R172, R100, c[0x0][0x23c], -R119.reuse ;  /* 0x00008f0064ac7a23 */ /* 0x100fe40000010877 */
[--C-:B------:R-:W-:Y:S02]  /*89c0*/  FFMA.FTZ R177, R101, c[0x0][0x23c], -R119.reuse ;  /* 0x00008f0065b17a23 */ /* 0x100fe40000010877 */
[----:B---3--:R-:W-:Y:S01]  /*89d0*/  HMMA.16816.F32.BF16 R4, R68, R72, R4 ;  /* 0x000000484404723c */ /* 0x008fe20000041804 */
[----:B------:R-:W-:Y:S02]  /*89e0*/  FFMA.FTZ R176, R103, c[0x0][0x23c], -R119 ;  /* 0x00008f0067b07a23 */ /* 0x000fe40000010877 */
[----:B------:R-:W-:Y:S01]  /*89f0*/  MUFU.EX2 R163, R163 ;  /* 0x000000a300a37308 */ /* 0x000fe20000000800 */
[----:B------:R-:W-:-:S02]  /*8a00*/  FFMA.FTZ R179, R105, c[0x0][0x23c], -R117 ;  /* 0x00008f0069b37a23 */ /* 0x000fc40000010875 */
[--C-:B------:R-:W-:Y:S02]  /*8a10*/  FFMA.FTZ R182, R106, c[0x0][0x23c], -R117.reuse ;  /* 0x00008f006ab67a23 */ /* 0x100fe40000010875 */
[----:B------:R-:W-:Y:S01]  /*8a20*/  HMMA.16816.F32.BF16 R8, R68, R74, R8 ;  /* 0x0000004a4408723c */ /* 0x000fe20000041808 */
[----:B------:R-:W3:Y:S01]  /*8a30*/  LDSM.16.MT88.4 R72, [R136+0x8800] ;  /* 0x008800008848783b */ /* 0x000ee20000004200 */
[--C-:B------:R-:W-:Y:S01]  /*8a40*/  FFMA.FTZ R181, R104, c[0x0][0x23c], -R117.reuse ;  /* 0x00008f0068b57a23 */ /* 0x100fe20000010875 */
[----:B------:R-:W-:Y:S01]  /*8a50*/  MUFU.EX2 R178, R178 ;  /* 0x000000b200b27308 */ /* 0x000fe20000000800 */
[----:B------:R-:W-:Y:S02]  /*8a60*/  FFMA.FTZ R118, R118, c[0x0][0x23c], -R117 ;  /* 0x00008f0076767a23 */ /* 0x000fe40000010875 */
[----:B------:R-:W-:Y:S02]  /*8a70*/  FFMA.FTZ R115, R168, R115, R107 ;  /* 0x00000073a8737223 */ /* 0x000fe4000001006b */
[----:B----4-:R-:W-:Y:S01]  /*8a80*/  HMMA.16816.F32.BF16 R36, R96, R40, R36 ;  /* 0x000000286024723c */ /* 0x010fe20000041824 */
[----:B------:R-:W-:-:S02]  /*8a90*/  FFMA.FTZ R113, R167, R116, R113 ;  /* 0x00000074a7717223 */ /* 0x000fc40000010071 */
[----:B------:R-:W4:Y:S01]  /*8aa0*/  MUFU.EX2 R175, R175 ;  /* 0x000000af00af7308 */ /* 0x000f220000000800 */
[----:B------:R-:W-:Y:S02]  /*8ab0*/  FADD.FTZ R114, R114, R115 ;  /* 0x0000007372727221 */ /* 0x000fe40000010000 */
[----:B------:R-:W-:Y:S02]  /*8ac0*/  FADD.FTZ R112, R112, R113 ;  /* 0x0000007170707221 */ /* 0x000fe40000010000 */
[----:B------:R-:W-:Y:S01]  /*8ad0*/  HMMA.16816.F32.BF16 R40, R96, R42, R64 ;  /* 0x0000002a6028723c */ /* 0x000fe20000041840 */
[----:B------:R-:W5:Y:S01]  /*8ae0*/  LDSM.16.MT88.4 R64, [R136+0xa000] ;  /* 0x00a000008840783b */ /* 0x000f620000004200 */
[----:B------:R-:W-:Y:S01]  /*8af0*/  FADD.FTZ R109, R109, R114 ;  /* 0x000000726d6d7221 */ /* 0x000fe20000010000 */
[----:B------:R-:W2:Y:S01]  /*8b00*/  MUFU.EX2 R174, R174 ;  /* 0x000000ae00ae7308 */ /* 0x000ea20000000800 */
[----:B------:R-:W-:Y:S02]  /*8b10*/  FADD.FTZ R3, R3, R112 ;  /* 0x0000007003037221 */ /* 0x000fe40000010000 */
[----:B------:R-:W-:-:S02]  /*8b20*/  FADD.FTZ R108, R108, R109 ;  /* 0x0000006d6c6c7221 */ /* 0x000fc40000010000 */
[C---:B-1----:R-:W-:Y:S01]  /*8b30*/  HMMA.16816.F32.BF16 R12, R68.reuse, R80, R12 ;  /* 0x00000050440c723c */ /* 0x042fe2000004180c */
[----:B------:R-:W-:Y:S02]  /*8b40*/  FADD.FTZ R2, R2, R3 ;  /* 0x0000000302027221 */ /* 0x000fe40000010000 */
[----:B------:R-:W1:Y:S01]  /*8b50*/  MUFU.EX2 R164, R164 ;  /* 0x000000a400a47308 */ /* 0x000e620000000800 */
[----:B------:R-:W-:Y:S02]  /*8b60*/  FADD.FTZ R127, R127, R108 ;  /* 0x0000006c7f7f7221 */ /* 0x000fe40000010000 */
[----:B------:R-:W-:Y:S02]  /*8b70*/  FADD.FTZ R125, R125, R2 ;  /* 0x000000027d7d7221 */ /* 0x000fe40000010000 */
[----:B------:R-:W-:Y:S01]  /*8b80*/  HMMA.16816.F32.BF16 R16, R68, R82, R16 ;  /* 0x000000524410723c */ /* 0x000fe20000041810 */
[----:B------:R-:W5:Y:S01]  /*8b90*/  LDSM.16.MT88.4 R80, [R140+0xa800] ;  /* 0x00a800008c50783b */ /* 0x000f620000004200 */
[----:B------:R-:W-:Y:S01]  /*8ba0*/  FADD.FTZ R126, R126, R127 ;  /* 0x0000007f7e7e7221 */ /* 0x000fe20000010000 */
[----:B------:R-:W1:Y:S01]  /*8bb0*/  MUFU.EX2 R173, R173 ;  /* 0x000000ad00ad7308 */ /* 0x000e620000000800 */
[----:B------:R-:W-:-:S02]  /*8bc0*/  FADD.FTZ R124, R124, R125 ;  /* 0x0000007d7c7c7221 */ /* 0x000fc40000010000 */
[----:B------:R-:W-:Y:S02]  /*8bd0*/  FADD.FTZ R123, R123, R126 ;  /* 0x0000007e7b7b7221 */ /* 0x000fe40000010000 */
[C---:B--2---:R-:W-:Y:S01]  /*8be0*/  HMMA.16816.F32.BF16 R44, R68.reuse, R76, R44 ;  /* 0x0000004c442c723c */ /* 0x044fe2000004182c */
[----:B------:R-:W-:Y:S02]  /*8bf0*/  FADD.FTZ R121, R121, R124 ;  /* 0x0000007c79797221 */ /* 0x000fe40000010000 */
[----:B------:R-:W-:Y:S01]  /*8c00*/  MUFU.EX2 R172, R172 ;  /* 0x000000ac00ac7308 */ /* 0x000fe20000000800 */
[----:B------:R-:W-:Y:S02]  /*8c10*/  FADD.FTZ R122, R122, R123 ;  /* 0x0000007b7a7a7221 */ /* 0x000fe40000010000 */
[----:B------:R-:W-:Y:S02]  /*8c20*/  FADD.FTZ R120, R120, R121 ;  /* 0x0000007978787221 */ /* 0x000fe40000010000 */
[----:B---3--:R-:W-:Y:S02]  /*8c30*/  HMMA.16816.F32.BF16 R28, R68, R72, R28 ;  /* 0x00000048441c723c */ /* 0x008fe4000004181c */
[----:B----4-:R-:W-:Y:S01]  /*8c40*/  FADD.FTZ R3, R175, R120 ;  /* 0x00000078af037221 */ /* 0x010fe20000010000 */
[----:B------:R-:W2:Y:S03]  /*8c50*/  MUFU.EX2 R177, R177 ;  /* 0x000000b100b17308 */ /* 0x000ea60000000800 */
[----:B------:R-:W-:-:S02]  /*8c60*/  FADD.FTZ R3, R174, R3 ;  /* 0x00000003ae037221 */ /* 0x000fc40000010000 */
[----:B------:R-:W-:Y:S01]  /*8c70*/  HMMA.16816.F32.BF16 R32, R68, R74, R32 ;  /* 0x0000004a4420723c */ /* 0x000fe20000041820 */
[----:B------:R-:W3:Y:S01]  /*8c80*/  LDSM.16.MT88.4 R72, [R137+0xa800] ;  /* 0x00a800008948783b */ /* 0x000ee20000004200 */
[----:B-1----:R-:W-:Y:S01]  /*8c90*/  FADD.FTZ R2, R164, R3 ;  /* 0x00000003a4027221 */ /* 0x002fe20000010000 */
[----:B------:R-:W-:Y:S03]  /*8ca0*/  MUFU.EX2 R176, R176 ;  /* 0x000000b000b07308 */ /* 0x000fe60000000800 */
[----:B------:R-:W-:Y:S02]  /*8cb0*/  FADD.FTZ R2, R173, R2 ;  /* 0x00000002ad027221 */ /* 0x000fe40000010000 */
[----:B-----5:R-:W-:Y:S03]  /*8cc0*/  HMMA.16816.F32.BF16 R60, R96, R64, R60 ;  /* 0x00000040603c723c */ /* 0x020fe6000004183c */
[----:B------:R-:W-:Y:S01]  /*8cd0*/  MUFU.EX2 R179, R179 ;  /* 0x000000b300b37308 */ /* 0x000fe20000000800 */
[----:B--2---:R-:W-:-:S04]  /*8ce0*/  F2FP.BF16.PACK_AB R104, R177, R172 ;  /* 0x000000acb168723e */ /* 0x004fc800000010ff */
[----:B------:R-:W-:Y:S03]  /*8cf0*/  HMMA.16816.F32.BF16 R64, R96, R66, R84 ;  /* 0x000000426040723c */ /* 0x000fe60000041854 */
[----:B------:R-:W1:Y:S05]  /*8d00*/  MUFU.EX2 R182, R182 ;  /* 0x000000b600b67308 */ /* 0x000e6a0000000800 */
[C---:B------:R-:W-:Y:S03]  /*8d10*/  HMMA.16816.F32.BF16 R36, R68.reuse, R80, R36 ;  /* 0x000000504424723c */ /* 0x040fe60000041824 */
[----:B------:R-:W2:Y:S05]  /*8d20*/  MUFU.EX2 R181, R181 ;  /* 0x000000b500b57308 */ /* 0x000eaa0000000800 */
[----:B------:R-:W-:Y:S01]  /*8d30*/  HMMA.16816.F32.BF16 R40, R68, R82, R40 ;  /* 0x000000524428723c */ /* 0x000fe20000041828 */
[----:B------:R-:W-:Y:S02]  /*8d40*/  LDSM.16.MT88.4 R80, [R137+0xb000] ;  /* 0x00b000008950783b */ /* 0x000fe40000004200 */
[----:B------:R-:W4:Y:S01]  /*8d50*/  MUFU.EX2 R118, R118 ;  /* 0x0000007600767308 */ /* 0x000f220000000800 */
[----:B-1----:R-:W-:Y:S01]  /*8d60*/  F2FP.BF16.PACK_AB R105, R182, R179 ;  /* 0x000000b3b669723e */ /* 0x002fe200000010ff */
[----:B------:R-:W-:Y:S01]  /*8d70*/  FADD.FTZ R179, R179, R2 ;  /* 0x00000002b3b37221 */ /* 0x000fe20000010000 */
[----:B------:R-:W-:-:S02]  /*8d80*/  MOV R2, R110 ;  /* 0x0000006e00027202 */ /* 0x000fc40000000f00 */
[----:B------:R-:W-:Y:S01]  /*8d90*/  HMMA.16816.F32.BF16 R48, R68, R78, R48 ;  /* 0x0000004e4430723c */ /* 0x000fe20000041830 */
[----:B------:R-:W-:-:S04]  /*8da0*/  FADD.FTZ R182, R182, R179 ;  /* 0x000000b3b6b67221 */ /* 0x000fc80000010000 */
[----:B--2---:R-:W-:-:S03]  /*8db0*/  FADD.FTZ R167, R181, R182 ;  /* 0x000000b6b5a77221 */ /* 0x004fc60000010000 */
[----:B---3--:R-:W-:Y:S01]  /*8dc0*/  HMMA.16816.F32.BF16 R52, R68, R72, R52 ;  /* 0x000000484434723c */ /* 0x008fe20000041834 */
[C---:B----4-:R-:W-:Y:S01]  /*8dd0*/  F2FP.BF16.PACK_AB R107, R118.reuse, R181 ;  /* 0x000000b5766b723e */ /* 0x050fe200000010ff */
[----:B------:R-:W-:-:S06]  /*8de0*/  FADD.FTZ R167, R118, R167 ;  /* 0x000000a776a77221 */ /* 0x000fcc0000010000 */
[C---:B------:R-:W-:Y:S01]  /*8df0*/  HMMA.16816.F32.BF16 R56, R68.reuse, R74, R56 ;  /* 0x0000004a4438723c */ /* 0x040fe20000041838 */
[----:B------:R-:W1:Y:S07]  /*8e00*/  LDSM.16.MT88.4 R72, [R136+0xa800] ;  /* 0x00a800008848783b */ /* 0x000e6e0000004200 */
        /* <DEDUP_REMOVED lines=11> */
[----:B------:R-:W2:Y:S01]  /*8ec0*/  LDSM.16.MT88.4 R4, [R136+0x9000] ;  /* 0x009000008804783b */ /* 0x000ea20000004200 */
[----:B------:R-:W-:-:S04]  /*8ed0*/  FADD.FTZ R3, R178, R163 ;  /* 0x000000a3b2037221 */ /* 0x000fc80000010000 */
[----:B------:R-:W-:Y:S01]  /*8ee0*/  FADD.FTZ R172, R172, R3 ;  /* 0x00000003acac7221 */ /* 0x000fe20000010000 */
[----:B------:R-:W-:Y:S01]  /*8ef0*/  MOV R3, R111 ;  /* 0x0000006f00037202 */ /* 0x000fe20000000f00 */
[----:B------:R-:W-:Y:S01]  /*8f00*/  HMMA.16816.F32.BF16 R92, R68, R94, R8 ;  /* 0x0000005e445c723c */ /* 0x000fe20000041808 */
[----:B------:R-:W3:Y:S01]  /*8f10*/  LDSM.16.MT88.4 R8, [R137+0x9000] ;  /* 0x009000008908783b */ /* 0x000ee20000004200 */
[----:B------:R-:W-:-:S06]  /*8f20*/  FADD.FTZ R172, R177, R172 ;  /* 0x000000acb1ac7221 */ /* 0x000fcc0000010000 */
[C---:B------:R-:W-:Y:S08]  /*8f30*/  HMMA.16816.F32.BF16 R76, R68.reuse, R80, R52 ;  /* 0x00000050444c723c */ /* 0x040ff00000041834 */
[C---:B-1----:R-:W-:Y:S08]  /*8f40*/  HMMA.16816.F32.BF16 R84, R68.reuse, R72, R12 ;  /* 0x000000484454723c */ /* 0x042ff0000004180c */
[C---:B------:R-:W-:Y:S01]  /*8f50*/  HMMA.16816.F32.BF16 R16, R68.reuse, R74, R16 ;  /* 0x0000004a4410723c */ /* 0x040fe20000041810 */
[----:B------:R-:W1:Y:S07]  /*8f60*/  LDSM.16.MT88.4 R72, [R138+0xb000] ;  /* 0x00b000008a48783b */ /* 0x000e6e0000004200 */
[C---:B------:R-:W-:Y:S01]  /*8f70*/  HMMA.16816.F32.BF16 R80, R68.reuse, R82, R56 ;  /* 0x000000524450723c */ /* 0x040fe20000041838 */
[----:B------:R-:W-:Y:S07]  /*8f80*/  LDSM.16.MT88.4 R56, [R136+0x9800] ;  /* 0x009800008838783b */ /* 0x000fee0000004200 */
[C---:B--2---:R-:W-:Y:S08]  /*8f90*/  HMMA.16816.F32.BF16 R28, R68.reuse, R4, R28 ;  /* 0x00000004441c723c */ /* 0x044ff0000004181c */
[C---:B---3--:R-:W-:Y:S08]  /*8fa0*/  HMMA.16816.F32.BF16 R20, R68.reuse, R8, R20 ;  /* 0x000000084414723c */ /* 0x048ff00000041814 */
[C---:B------:R-:W-:Y:S01]  /*8fb0*/  HMMA.16816.F32.BF16 R24, R68.reuse, R10, R24 ;  /* 0x0000000a4418723c */ /* 0x040fe20000041818 */
[----:B------:R-:W2:Y:S07]  /*8fc0*/  LDSM.16.MT88.4 R8, [R140+0xb000] ;  /* 0x00b000008c08783b */ /* 0x000eae0000004200 */
[C---:B------:R-:W-:Y:S08]  /*8fd0*/  HMMA.16816.F32.BF16 R32, R68.reuse, R6, R32 ;  /* 0x000000064420723c */ /* 0x040ff00000041820 */
[C---:B-1----:R-:W-:Y:S08]  /*8fe0*/  HMMA.16816.F32.BF16 R4, R68.reuse, R72, R44 ;  /* 0x000000484404723c */ /* 0x042ff0000004182c */
[C---:B------:R-:W-:Y:S01]  /*8ff0*/  HMMA.16816.F32.BF16 R72, R68.reuse, R74, R48 ;  /* 0x0000004a4448723c */ /* 0x040fe20000041830 */
[----:B------:R-:W-:Y:S07]  /*9000*/  LDSM.16.MT88.4 R48, [R137+0x9800] ;  /* 0x009800008930783b */ /* 0x000fee0000004200 */
[C---:B--2---:R-:W-:Y:S01]  /*9010*/  HMMA.16816.F32.BF16 R12, R68.reuse, R8, R36 ;  /* 0x00000008440c723c */ /* 0x044fe20000041824 */
[----:B------:R-:W1:Y:S07]  /*9020*/  LDSM.16.MT88.4 R36, [R140+0x9800] ;  /* 0x009800008c24783b */ /* 0x000e6e0000004200 */
[----:B------:R-:W-:Y:S07]  /*9030*/  HMMA.16816.F32.BF16 R8, R68, R10, R40 ;  /* 0x0000000a4408723c */ /* 0x000fee0000041828 */
[----:B------:R-:W-:-:S02]  /*9040*/  FFMA.FTZ R40, R102, c[0x0][0x23c], -R119 ;  /* 0x00008f0066287a23 */ /* 0x000fc40000010877 */
[----:B------:R-:W2:Y:S02]  /*9050*/  LDSM.16.MT88.4 R100, [R136+0xb000] ;  /* 0x00b000008864783b */ /* 0x000ea40000004200 */
[----:B------:R3:W4:Y:S02]  /*9060*/  MUFU.EX2 R119, R40 ;  /* 0x0000002800777308 */ /* 0x0007240000000800 */
[----:B---3--:R-:W3:Y:S01]  /*9070*/  LDSM.16.MT88.4 R40, [R138+0x9800] ;  /* 0x009800008a28783b */ /* 0x008ee20000004200 */
[----:B----4-:R-:W-:Y:S01]  /*9080*/  F2FP.BF16.PACK_AB R106, R176, R119 ;  /* 0x00000077b06a723e */ /* 0x010fe200000010ff */
[----:B------:R-:W-:-:S04]  /*9090*/  FADD.FTZ R119, R119, R172 ;  /* 0x000000ac77777221 */ /* 0x000fc80000010000 */
[----:B------:R-:W-:Y:S02]  /*90a0*/  FADD.FTZ R168, R176, R119 ;  /* 0x00000077b0a87221 */ /* 0x000fe40000010000 */
[C---:B-1----:R-:W-:Y:S08]  /*90b0*/  HMMA.16816.F32.BF16 R96, R104.reuse, R36, R96 ;  /* 0x000000246860723c */ /* 0x042ff00000041860 */
[----:B------:R-:W-:Y:S08]  /*90c0*/  HMMA.16816.F32.BF16 R92, R104, R38, R92 ;  /* 0x00000026685c723c */ /* 0x000ff0000004185c */
[C---:B--2---:R-:W-:Y:S08]  /*90d0*/  HMMA.16816.F32.BF16 R88, R68.reuse, R100, R60 ;  /* 0x000000644458723c */ /* 0x044ff0000004183c */
[----:B------:R-:W-:Y:S01]  /*90e0*/  HMMA.16816.F32.BF16 R100, R68, R102, R64 ;  /* 0x000000664464723c */ /* 0x000fe20000041840 */
[----:B------:R-:W1:Y:S07]  /*90f0*/  LDSM.16.MT88.4 R64, [R140+0xb800] ;  /* 0x00b800008c40783b */ /* 0x000e6e0000004200 */
[C---:B---3--:R-:W-:Y:S01]  /*9100*/  HMMA.16816.F32.BF16 R36, R104.reuse, R40, R84 ;  /* 0x000000286824723c */ /* 0x048fe20000041854 */
[----:B------:R-:W2:Y:S07]  /*9110*/  LDSM.16.MT88.4 R84, [R136+0xb800] ;  /* 0x00b800008854783b */ /* 0x000eae0000004200 */
[C---:B------:R-:W-:Y:S01]  /*9120*/  HMMA.16816.F32.BF16 R40, R104.reuse, R42, R16 ;  /* 0x0000002a6828723c */ /* 0x040fe20000041810 */
[----:B------:R-:W3:Y:S07]  /*9130*/  LDSM.16.MT88.4 R16, [R138+0xb800] ;  /* 0x00b800008a10783b */ /* 0x000eee0000004200 */
[C---:B------:R-:W-:Y:S08]  /*9140*/  HMMA.16816.F32.BF16 R44, R104.reuse, R48, R20 ;  /* 0x00000030682c723c */ /* 0x040ff00000041814 */
[C---:B------:R-:W-:Y:S08]  /*9150*/  HMMA.16816.F32.BF16 R52, R104.reuse, R56, R28 ;  /* 0x000000386834723c */ /* 0x040ff0000004181c */
[C---:B------:R-:W-:Y:S08]  /*9160*/  HMMA.16816.F32.BF16 R48, R104.reuse, R50, R24 ;  /* 0x000000326830723c */ /* 0x040ff00000041818 */
[C---:B-1----:R-:W-:Y:S01]  /*9170*/  HMMA.16816.F32.BF16 R60, R104.reuse, R64, R12 ;  /* 0x00000040683c723c */ /* 0x042fe2000004180c */
[----:B------:R-:W1:Y:S07]  /*9180*/  LDSM.16.MT88.4 R12, [R137+0xb800] ;  /* 0x00b80000890c783b */ /* 0x000e6e0000004200 */
[C---:B--2---:R-:W-:Y:S08]  /*9190*/  HMMA.16816.F32.BF16 R88, R104.reuse, R84, R88 ;  /* 0x000000546858723c */ /* 0x044ff00000041858 */
[C---:B------:R-:W-:Y:S08]  /*91a0*/  HMMA.16816.F32.BF16 R56, R104.reuse, R58, R32 ;  /* 0x0000003a6838723c */ /* 0x040ff00000041820 */
[C---:B------:R-:W-:Y:S08]  /*91b0*/  HMMA.16816.F32.BF16 R64, R104.reuse, R66, R8 ;  /* 0x000000426840723c */ /* 0x040ff00000041808 */
[C---:B---3--:R-:W-:Y:S08]  /*91c0*/  HMMA.16816.F32.BF16 R68, R104.reuse, R16, R4 ;  /* 0x000000106844723c */ /* 0x048ff00000041804 */
[C---:B------:R-:W-:Y:S08]  /*91d0*/  HMMA.16816.F32.BF16 R72, R104.reuse, R18, R72 ;  /* 0x000000126848723c */ /* 0x040ff00000041848 */
[C---:B-1----:R-:W-:Y:S08]  /*91e0*/  HMMA.16816.F32.BF16 R76, R104.reuse, R12, R76 ;  /* 0x0000000c684c723c */ /* 0x042ff0000004184c */
[C---:B------:R-:W-:Y:S08]  /*91f0*/  HMMA.16816.F32.BF16 R80, R104.reuse, R14, R80 ;  /* 0x0000000e6850723c */ /* 0x040ff00000041850 */
[----:B------:R-:W-:Y:S11]  /*9200*/  HMMA.16816.F32.BF16 R84, R104, R86, R100 ;  /* 0x000000566854723c */ /* 0x000ff60000041864 */
[----:B------:R-:W-:Y:S08]  /*9210*/  @!UPT UIADD3 URZ, URZ, URZ, URZ ;  /* 0x0000003f3f3ff290 */ /* 0x000ff0000fffe03f */
.L_x_7513:
        /* <DEDUP_REMOVED lines=11> */
.L_x_7525:
        /* <DEDUP_REMOVED lines=66> */
.L_x_7522:
        /* <DEDUP_REMOVED lines=237> */
.L_x_7524:
        /* <DEDUP_REMOVED lines=63> */
.L_x_7523:
[----:B------:R-:W-:Y:S04]  /*a9b0*/  LEA R2, R155, R154, 0x6 ;  /* 0x0000009a9b027211 */ /* 0x000fe800078e30ff */
        /* <DEDUP_REMOVED lines=34> */
[-C--:B------:R-:W-:Y:S01]  /*abe0*/  FFMA.FTZ R15, R0, R106.reuse, R15 ;  /* 0x0000006a000f7223 */ /* 0x080fe2000001000f */
[----:B------:R-:W-:Y:S01]  /*abf0*/  FMNMX.FTZ R108, R4, R101, !PT ;  /* 0x00000065046c7209 */ /* 0x000fe20007810000 */
[----:B------:R-:W-:Y:S01]  /*ac00*/  FFMA.FTZ R13, R0, R106, R13 ;  /* 0x0000006a000d7223 */ /* 0x000fe2000001000d */
[----:B------:R-:W-:Y:S01]  /*ac10*/  IADD3 R106, R2, 0x38, RZ ;  /* 0x00000038026a7810 */ /* 0x000fe20007ffe0ff */
[----:B------:R-:W-:Y:S01]  /*ac20*/  FFMA.FTZ R18, R0, R109, R18 ;  /* 0x0000006d00127223 */ /* 0x000fe20000010012 */
[----:B------:R-:W-:Y:S01]  /*ac30*/  FMNMX.FTZ R110, R10, R115, !PT ;  /* 0x000000730a6e7209 */ /* 0x000fe20007810000 */
[C---:B------:R-:W-:Y:S01]  /*ac40*/  FFMA.FTZ R16, R0.reuse, R109, R16 ;  /* 0x0000006d00107223 */ /* 0x040fe20000010010 */
[----:B------:R-:W-:Y:S01]  /*ac50*/  FMNMX.FTZ R115, R5, R108, !PT ;  /* 0x0000006c05737209 */ /* 0x000fe20007810000 */
[CC--:B------:R-:W-:Y:S01]  /*ac60*/  FFMA.FTZ R11, R0.reuse, R102.reuse, R11 ;  /* 0x00000066000b7223 */ /* 0x0c0fe2000001000b */
[----:B------:R1:W2:Y:S01]  /*ac70*/  I2F R109, R106 ;  /* 0x0000006a006d7306 */ /* 0x0002a20000201400 */
[----:B------:R-:W-:Y:S01]  /*ac80*/  FFMA.FTZ R9, R0, R102, R9 ;  /* 0x0000006600097223 */ /* 0x000fe20000010009 */
[----:B------:R-:W-:Y:S01]  /*ac90*/  IADD3 R102, R2, 0x31, RZ ;  /* 0x0000003102667810 */ /* 0x000fe20007ffe0ff */
[-C--:B------:R-:W-:Y:S01]  /*aca0*/  FFMA.FTZ R14, R0, R113.reuse, R14 ;  /* 0x00000071000e7223 */ /* 0x080fe2000001000e */
[----:B------:R-:W-:Y:S01]  /*acb0*/  IADD3 R2, R2, 0x39, RZ ;  /* 0x0000003902027810 */ /* 0x000fe20007ffe0ff */
[C---:B------:R-:W-:Y:S01]  /*acc0*/  FFMA.FTZ R12, R0.reuse, R113, R12 ;  /* 0x00000071000c7223 */ /* 0x040fe2000001000c */
[----:B------:R-:W-:Y:S01]  /*acd0*/  FMNMX.FTZ R113, R11, R110, !PT ;  /* 0x0000006e0b717209 */ /* 0x000fe20007810000 */
[-C--:B------:R-:W-:Y:S01]  /*ace0*/  FFMA.FTZ R19, R0, R104.reuse, R19 ;  /* 0x0000006800137223 */ /* 0x080fe20000010013 */
        /* <DEDUP_REMOVED lines=13> */
[----:B------:R-:W4:Y:S01]  /*adc0*/  I2F R2, R2 ;  /* 0x0000000200027306 */ /* 0x000f220000201400 */
[----:B------:R-:W-:Y:S01]  /*add0*/  FMNMX.FTZ R115, R19, R108, !PT ;  /* 0x0000006c13737209 */ /* 0x000fe20007810000 */
[----:B------:R-:W-:Y:S01]  /*ade0*/  FFMA.FTZ R21, R0, R100, R21 ;  /* 0x0000006400157223 */ /* 0x000fe20000010015 */
[----:B------:R-:W-:Y:S01]  /*adf0*/  FMNMX.FTZ R104, R16, R113, !PT ;  /* 0x0000007110687209 */ /* 0x000fe20007810000 */
[----:B------:R-:W-:Y:S01]  /*ae00*/  FFMA.FTZ R27, R0, R3, R27 ;  /* 0x00000003001b7223 */ /* 0x000fe2000001001b */
[----:B-1----:R-:W-:Y:S01]  /*ae10*/  FMNMX.FTZ R106, R22, R115, !PT ;  /* 0x00000073166a7209 */ /* 0x002fe20007810000 */
[C---:B------:R-:W-:Y:S01]  /*ae20*/  FFMA.FTZ R24, R0.reuse, R107, R24 ;  /* 0x0000006b00187223 */ /* 0x040fe20000010018 */
[----:B------:R-:W-:Y:S01]  /*ae30*/  FMNMX.FTZ R111, R17, R104, !PT ;  /* 0x00000068116f7209 */ /* 0x000fe20007810000 */
[C---:B------:R-:W-:Y:S01]  /*ae40*/  FFMA.FTZ R25, R0.reuse, R3, R25 ;  /* 0x0000000300197223 */ /* 0x040fe20000010019 */
[----:B------:R-:W-:Y:S01]  /*ae50*/  FMNMX.FTZ R113, R23, R106, !PT ;  /* 0x0000006a17717209 */ /* 0x000fe20007810000 */
[----:B------:R-:W-:Y:S01]  /*ae60*/  FFMA.FTZ R28, R0, R105, R28 ;  /* 0x00000069001c7223 */ /* 0x000fe2000001001c */
[----:B------:R-:W-:Y:S01]  /*ae70*/  FMNMX.FTZ R100, R20, R111, !PT ;  /* 0x0000006f14647209 */ /* 0x000fe20007810000 */
[----:B--2---:R-:W-:Y:S01]  /*ae80*/  FFMA.FTZ R34, R0, R109, R34 ;  /* 0x0000006d00227223 */ /* 0x004fe20000010022 */
[----:B------:R-:W-:Y:S01]  /*ae90*/  FMNMX.FTZ R104, R26, R113, !PT ;  /* 0x000000711a687209 */ /* 0x000fe20007810000 */
[C---:B---3--:R-:W-:Y:S01]  /*aea0*/  FFMA.FTZ R31, R0.reuse, R102, R31 ;  /* 0x00000066001f7223 */ /* 0x048fe2000001001f */
[----:B------:R-:W-:Y:S01]  /*aeb0*/  FMNMX.FTZ R107, R21, R100, !PT ;  /* 0x00000064156b7209 */ /* 0x000fe20007810000 */
[C---:B------:R-:W-:Y:S01]  /*aec0*/  FFMA.FTZ R29, R0.reuse, R102, R29 ;  /* 0x00000066001d7223 */ /* 0x040fe2000001001d */
[----:B------:R-:W-:Y:S01]  /*aed0*/  FMNMX.FTZ R111, R27, R104, !PT ;  /* 0x000000681b6f7209 */ /* 0x000fe20007810000 */
[----:B------:R-:W-:Y:S01]  /*aee0*/  FFMA.FTZ R32, R0, R109, R32 ;  /* 0x0000006d00207223 */ /* 0x000fe20000010020 */
[----:B------:R-:W-:Y:S02]  /*aef0*/  FMNMX.FTZ R100, R24, R107, !PT ;  /* 0x0000006b18647209 */ /* 0x000fe40007810000 */
[----:B------:R-:W-:Y:S02]  /*af00*/  FMNMX.FTZ R104, R30, R111, !PT ;  /* 0x0000006f1e687209 */ /* 0x000fe40007810000 */
[----:B------:R-:W-:Y:S01]  /*af10*/  FMNMX.FTZ R105, R25, R100, !PT ;  /* 0x0000006419697209 */ /* 0x000fe20007810000 */
[C---:B----4-:R-:W-:Y:S01]  /*af20*/  FFMA.FTZ R35, R0.reuse, R2, R35 ;  /* 0x0000000200237223 */ /* 0x050fe20000010023 */
[----:B------:R-:W-:Y:S01]  /*af30*/  FMNMX.FTZ R3, R31, R104, !PT ;  /* 0x000000681f037209 */ /* 0x000fe20007810000 */
[----:B------:R-:W-:Y:S01]  /*af40*/  FFMA.FTZ R33, R0, R2, R33 ;  /* 0x0000000200217223 */ /* 0x000fe20000010021 */
[----:B------:R-:W-:Y:S01]  /*af50*/  FMNMX.FTZ R102, R28, R105, !PT ;  /* 0x000000691c667209 */ /* 0x000fe20007810000 */
[----:B------:R-:W-:Y:S01]  /*af60*/  LDSM.16.MT88.4 R108, [R138+0x8000] ;  /* 0x008000008a6c783b */ /* 0x000fe20000004200 */
        /* <DEDUP_REMOVED lines=27> */
[----:B------:R-:W-:Y:S01]  /*b120*/  ISETP.GT.AND P1, PT, R155, R148, PT ;  /* 0x000000949b00720c */ /* 0x000fe20003f24270 */
[--C-:B------:R-:W-:Y:S02]  /*b130*/  FFMA.FTZ R114, R8, c[0x0][0x23c], -R118.reuse ;  /* 0x00008f0008727a23 */ /* 0x100fe40000010876 */
[----:B------:R-:W-:Y:S02]  /*b140*/  FFMA.FTZ R113, R9, c[0x0][0x23c], -R118 ;  /* 0x00008f0009717a23 */ /* 0x000fe40000010876 */
[--C-:B------:R-:W-:Y:S02]  /*b150*/  FFMA.FTZ R117, R6, c[0x0][0x23c], -R122.reuse ;  /* 0x00008f0006757a23 */ /* 0x100fe4000001087a */
[----:B------:R-:W-:Y:S01]  /*b160*/  FFMA.FTZ R112, R7, c[0x0][0x23c], -R122 ;  /* 0x00008f0007707a23 */ /* 0x000fe2000001087a */
[----:B------:R-:W3:Y:S01]  /*b170*/  MUFU.EX2 R101, R101 ;  /* 0x0000006500657308 */ /* 0x000ee20000000800 */
        /* <DEDUP_REMOVED lines=16> */
[----:B------:R-:W3:Y:S01]  /*b280*/  LDSM.16.MT88.4 R92, [R137+0x8000] ;  /* 0x00800000895c783b */ /* 0x000ee20000004200 */
        /* <DEDUP_REMOVED lines=32> */
[----:B------:R-:W4:Y:S01]  /*b490*/  MUFU.EX2 R113, R113 ;  /* 0x0000007100717308 */ /* 0x000f220000000800 */
[----:B------:R-:W-:Y:S02]  /*b4a0*/  FFMA.FTZ R176, R29, c[0x0][0x23c], -R118 ;  /* 0x00008f001db07a23 */ /* 0x000fe40000010876 */
[----:B------:R-:W-:Y:S01]  /*b4b0*/  LDSM.16.MT88.4 R28, [R137+0x9800] ;  /* 0x00980000891c783b */ /* 0x000fe20000004200 */
        /* <DEDUP_REMOVED lines=18> */
[C---:B-1----:R-:W-:Y:S05]  /*b5e0*/  HMMA.16816.F32.BF16 R4, R96.reuse, R104, R4 ;  /* 0x000000686004723c */ /* 0x042fea0000041804 */
        /* <DEDUP_REMOVED lines=16> */
[C---:B---3--:R-:W-:Y:S04]  /*b6f0*/  HMMA.16816.F32.BF16 R44, R96.reuse, R92, R44 ;  /* 0x0000005c602c723c */ /* 0x048fe8000004182c */
[----:B------:R-:W-:Y:S02]  /*b700*/  FMUL.FTZ R83, R100, R83 ;  /* 0x0000005364537220 */ /* 0x000fe40000410000 */
[C---:B------:R-:W-:Y:S02]  /*b710*/  FMUL.FTZ R80, R101.reuse, R80 ;  /* 0x0000005065507220 */ /* 0x040fe40000410000 */
[C---:B------:R-:W-:Y:S01]  /*b720*/  HMMA.16816.F32.BF16 R48, R96.reuse, R94, R48 ;  /* 0x0000005e6030723c */ /* 0x040fe20000041830 */
[----:B------:R-:W3:Y:S03]  /*b730*/  LDSM.16.MT88.4 R92, [R138+0xa000] ;  /* 0x00a000008a5c783b */ /* 0x000ee60000004200 */
[----:B------:R-:W-:Y:S02]  /*b740*/  FMUL.FTZ R81, R101, R81 ;  /* 0x0000005165517220 */ /* 0x000fe40000410000 */
[--C-:B------:R-:W-:Y:S02]  /*b750*/  FFMA.FTZ R120, R14, c[0x0][0x23c], -R122.reuse ;  /* 0x00008f000e787a23 */ /* 0x100fe4000001087a */
[C---:B------:R-:W-:Y:S01]  /*b760*/  FMUL.FTZ R14, R100.reuse, R90 ;  /* 0x0000005a640e7220 */ /* 0x040fe20000410000 */
        /* <DEDUP_REMOVED lines=10> */
[C---:B--2---:R-:W-:Y:S04]  /*b810*/  HMMA.16816.F32.BF16 R60, R96.reuse, R108, R60 ;  /* 0x0000006c603c723c */ /* 0x044fe8000004183c */
[----:B------:R-:W-:Y:S02]  /*b820*/  FFMA.FTZ R18, R12, c[0x0][0x23c], -R118 ;  /* 0x00008f000c127a23 */ /* 0x000fe40000010876 */
[----:B------:R-:W-:Y:S02]  /*b830*/  FMUL.FTZ R12, R101, R88 ;  /* 0x00000058650c7220 */ /* 0x000fe40000410000 */
[C---:B------:R-:W-:Y:S01]  /*b840*/  HMMA.16816.F32.BF16 R64, R96.reuse, R110, R64 ;  /* 0x0000006e6040723c */ /* 0x040fe20000041840 */
[----:B------:R-:W2:Y:S01]  /*b850*/  LDSM.16.MT88.4 R108, [R136+0xa000] ;  /* 0x00a00000886c783b */ /* 0x000ea20000004200 */
[----:B------:R-:W-:Y:S02]  /*b860*/  MUFU.EX2 R121, R121 ;  /* 0x0000007900797308 */ /* 0x000fe40000000800 */
[--C-:B------:R-:W-:Y:S02]  /*b870*/  FFMA.FTZ R124, R19, c[0x0][0x23c], -R122.reuse ;  /* 0x00008f00137c7a23 */ /* 0x100fe4000001087a */
[----:B------:R-:W-:Y:S02]  /*b880*/  FMUL.FTZ R19, R100, R87 ;  /* 0x0000005764137220 */ /* 0x000fe40000410000 */
[C---:B---3--:R-:W-:Y:S04]  /*b890*/  HMMA.16816.F32.BF16 R68, R96.reuse, R92, R68 ;  /* 0x0000005c6044723c */ /* 0x048fe80000041844 */
[----:B------:R-:W3:Y:S01]  /*b8a0*/  MUFU.EX2 R124, R124 ;  /* 0x0000007c007c7308 */ /* 0x000ee20000000800 */
        /* <DEDUP_REMOVED lines=14> */
[----:B---3--:R-:W-:Y:S01]  /*b990*/  F2FP.BF16.PACK_AB R87, R124, R121 ;  /* 0x000000797c57723e */ /* 0x008fe200000010ff */
[----:B------:R-:W3:Y:S02]  /*b9a0*/  LDSM.16.MT88.4 R88, [R140+0x8800] ;  /* 0x008800008c58783b */ /* 0x000ee40000004200 */
[--C-:B------:R-:W-:Y:S02]  /*b9b0*/  FFMA.FTZ R106, R16, c[0x0][0x23c], -R118.reuse ;  /* 0x00008f00106a7a23 */ /* 0x100fe40000010876 */
[----:B------:R-:W-:Y:S01]  /*b9c0*/  FFMA.FTZ R107, R17, c[0x0][0x23c], -R118 ;  /* 0x00008f00116b7a23 */ /* 0x000fe20000010876 */
[C---:B--2---:R-:W-:Y:S01]  /*b9d0*/  HMMA.16816.F32.BF16 R12, R96.reuse, R108, R12 ;  /* 0x0000006c600c723c */ /* 0x044fe2000004180c */
[----:B------:R-:W2:Y:S02]  /*b9e0*/  MUFU.EX2 R105, R105 ;  /* 0x0000006900697308 */ /* 0x000ea40000000800 */
[C---:B------:R-:W-:Y:S02]  /*b9f0*/  FMUL.FTZ R16, R101.reuse, R84 ;  /* 0x0000005465107220 */ /* 0x040fe40000410000 */
[----:B------:R-:W-:Y:S01]  /*ba00*/  FMUL.FTZ R17, R101, R85 ;  /* 0x0000005565117220 */ /* 0x000fe20000410000 */
[----:B------:R-:W-:Y:S01]  /*ba10*/  F2FP.BF16.PACK_AB R85, R119, R120 ;  /* 0x000000787755723e */ /* 0x000fe200000010ff */
[--C-:B------:R-:W-:Y:S01]  /*ba20*/  FFMA.FTZ R108, R26, c[0x0][0x23c], -R122.reuse ;  /* 0x00008f001a6c7a23 */ /* 0x100fe2000001087a */
[----:B------:R-:W-:Y:S01]  /*ba30*/  MOV R101, R3 ;  /* 0x0000000300657202 */ /* 0x000fe20000000f00 */
[----:B------:R-:W-:Y:S02]  /*ba40*/  FFMA.FTZ R109, R27, c[0x0][0x23c], -R122 ;  /* 0x00008f001b6d7a23 */ /* 0x000fe4000001087a */
[----:B------:R-:W-:Y:S01]  /*ba50*/  MUFU.EX2 R106, R106 ;  /* 0x0000006a006a7308 */ /* 0x000fe20000000800 */
[----:B------:R-:W-:Y:S01]  /*ba60*/  LDSM.16.MT88.4 R24, [R137+0x9000] ;  /* 0x009000008918783b */ /* 0x000fe20000004200 */
[----:B------:R-:W-:Y:S02]  /*ba70*/  FFMA.FTZ R118, R33, c[0x0][0x23c], -R118 ;  /* 0x00008f0021767a23 */ /* 0x000fe40000010876 */
[----:B-1----:R-:W-:Y:S02]  /*ba80*/  FMUL.FTZ R18, R100, R86 ;  /* 0x0000005664127220 */ /* 0x002fe40000410000 */
[----:B------:R-:W-:Y:S04]  /*ba90*/  FADD.FTZ R114, R114, R115 ;  /* 0x0000007372727221 */ /* 0x000fe80000010000 */
[----:B------:R-:W1:Y:S01]  /*baa0*/  MUFU.EX2 R107, R107 ;  /* 0x0000006b006b7308 */ /* 0x000e620000000800 */
[----:B------:R-:W-:Y:S01]  /*bab0*/  HMMA.16816.F32.BF16 R16, R96, R110, R16 ;  /* 0x0000006e6010723c */ /* 0x000fe20000041810 */
[----:B------:R-:W4:Y:S02]  /*bac0*/  LDSM.16.MT88.4 R96, [R137+0x8800] ;  /* 0x008800008960783b */ /* 0x000f240000004200 */
[----:B--2---:R-:W-:Y:S01]  /*bad0*/  F2FP.BF16.PACK_AB R84, R105, R104 ;  /* 0x000000686954723e */ /* 0x004fe200000010ff */
[----:B------:R-:W-:Y:S03]  /*bae0*/  FADD.FTZ R113, R113, R114 ;  /* 0x0000007271717221 */ /* 0x000fe60000010000 */
[--C-:B------:R-:W-:Y:S01]  /*baf0*/  FFMA.FTZ R110, R22, c[0x0][0x23c], -R122.reuse ;  /* 0x00008f00166e7a23 */ /* 0x100fe2000001087a */
[----:B------:R-:W-:Y:S01]  /*bb00*/  F2FP.BF16.PACK_AB R22, R172, R125 ;  /* 0x0000007dac16723e */ /* 0x000fe200000010ff */
[--C-:B------:R-:W-:Y:S01]  /*bb10*/  FFMA.FTZ R111, R23, c[0x0][0x23c], -R122.reuse ;  /* 0x00008f00176f7a23 */ /* 0x100fe2000001087a */
[----:B------:R-:W-:Y:S02]  /*bb20*/  MUFU.EX2 R108, R108 ;  /* 0x0000006c006c7308 */ /* 0x000fe40000000800 */
[----:B------:R-:W-:Y:S02]  /*bb30*/  FFMA.FTZ R122, R35, c[0x0][0x23c], -R122 ;  /* 0x00008f00237a7a23 */ /* 0x000fe4000001087a */
[----:B------:R-:W-:Y:S04]  /*bb40*/  FADD.FTZ R104, R104, R113 ;  /* 0x0000007168687221 */ /* 0x000fe80000010000 */
[----:B------:R-:W-:Y:S02]  /*bb50*/  FADD.FTZ R105, R105, R104 ;  /* 0x0000006869697221 */ /* 0x000fe40000010000 */
[----:B------:R-:W-:Y:S01]  /*bb60*/  MUFU.EX2 R110, R110 ;  /* 0x0000006e006e7308 */ /* 0x000fe20000000800 */
[----:B-1----:R-:W-:Y:S07]  /*bb70*/  F2FP.BF16.PACK_AB R86, R107, R106 ;  /* 0x0000006a6b56723e */ /* 0x002fee00000010ff */
[C---:B---3--:R-:W-:Y:S02]  /*bb80*/  HMMA.16816.F32.BF16 R4, R84.reuse, R88, R4 ;  /* 0x000000585404723c */ /* 0x048fe40000041804 */
[----:B------:R-:W1:Y:S06]  /*bb90*/  MUFU.EX2 R111, R111 ;  /* 0x0000006f006f7308 */ /* 0x000e6c0000000800 */
[C---:B------:R-:W-:Y:S01]  /*bba0*/  HMMA.16816.F32.BF16 R8, R84.reuse, R90, R8 ;  /* 0x0000005a5408723c */ /* 0x040fe20000041808 */
[----:B------:R-:W2:Y:S03]  /*bbb0*/  LDSM.16.MT88.4 R88, [R136+0x8800] ;  /* 0x008800008858783b */ /* 0x000ea60000004200 */
[----:B------:R-:W3:Y:S04]  /*bbc0*/  MUFU.EX2 R109, R109 ;  /* 0x0000006d006d7308 */ /* 0x000ee80000000800 */
[C---:B------:R-:W-:Y:S06]  /*bbd0*/  HMMA.16816.F32.BF16 R36, R84.reuse, R92, R36 ;  /* 0x0000005c5424723c */ /* 0x040fec0000041824 */
[----:B------:R-:W5:Y:S02]  /*bbe0*/  MUFU.EX2 R126, R126 ;  /* 0x0000007e007e7308 */ /* 0x000f640000000800 */
[C---:B------:R-:W-:Y:S01]  /*bbf0*/  HMMA.16816.F32.BF16 R40, R84.reuse, R94, R40 ;  /* 0x0000005e5428723c */ /* 0x040fe20000041828 */
[----:B------:R-:W2:Y:S03]  /*bc00*/  LDSM.16.MT88.4 R92, [R140+0xa800] ;  /* 0x00a800008c5c783b */ /* 0x000ea60000004200 */
[----:B-1----:R-:W-:Y:S04]  /*bc10*/  F2FP.BF16.PACK_AB R21, R111, R110 ;  /* 0x0000006e6f15723e */ /* 0x002fe800000010ff */
[----:B------:R-:W-:Y:S01]  /*bc20*/  MUFU.EX2 R34, R34 ;  /* 0x0000002200227308 */ /* 0x000fe20000000800 */
[C---:B----4-:R-:W-:Y:S03]  /*bc30*/  HMMA.16816.F32.BF16 R44, R84.reuse, R96, R44 ;  /* 0x00000060542c723c */ /* 0x050fe6000004182c */
[----:B---3--:R-:W-:Y:S05]  /*bc40*/  F2FP.BF16.PACK_AB R23, R109, R108 ;  /* 0x0000006c6d17723e */ /* 0x008fea00000010ff */
[C---:B------:R-:W-:Y:S01]  /*bc50*/  HMMA.16816.F32.BF16 R48, R84.reuse, R98, R48 ;  /* 0x000000625430723c */ /* 0x040fe20000041830 */
[----:B------:R-:W1:Y:S01]  /*bc60*/  LDSM.16.MT88.4 R96, [R138+0xa800] ;  /* 0x00a800008a60783b */ /* 0x000e620000004200 */
[----:B------:R-:W3:Y:S02]  /*bc70*/  MUFU.EX2 R35, R122 ;  /* 0x0000007a00237308 */ /* 0x000ee40000000800 */
[----:B-----5:R-:W-:Y:S04]  /*bc80*/  F2FP.BF16.PACK_AB R20, R126, R123 ;  /* 0x0000007b7e14723e */ /* 0x020fe800000010ff */
[C---:B--2---:R-:W-:Y:S04]  /*bc90*/  HMMA.16816.F32.BF16 R52, R84.reuse, R88, R52 ;  /* 0x000000585434723c */ /* 0x044fe80000041834 */
[----:B------:R-:W-:Y:S04]  /*bca0*/  MUFU.EX2 R32, R32 ;  /* 0x0000002000207308 */ /* 0x000fe80000000800 */
[C---:B------:R-:W-:Y:S01]  /*bcb0*/  HMMA.16816.F32.BF16 R56, R84.reuse, R90, R56 ;  /* 0x0000005a5438723c */ /* 0x040fe20000041838 */
[----:B------:R-:W2:Y:S05]  /*bcc0*/  LDSM.16.MT88.4 R88, [R137+0xa800] ;  /* 0x00a800008958783b */ /* 0x000eaa0000004200 */
[----:B------:R-:W4:Y:S02]  /*bcd0*/  MUFU.EX2 R33, R118 ;  /* 0x0000007600217308 */ /* 0x000f240000000800 */
[C---:B------:R-:W-:Y:S08]  /*bce0*/  HMMA.16816.F32.BF16 R60, R84.reuse, R92, R60 ;  /* 0x0000005c543c723c */ /* 0x040ff0000004183c */
[C---:B------:R-:W-:Y:S01]  /*bcf0*/  HMMA.16816.F32.BF16 R64, R84.reuse, R94, R64 ;  /* 0x0000005e5440723c */ /* 0x040fe20000041840 */
[----:B------:R-:W5:Y:S07]  /*bd00*/  LDSM.16.MT88.4 R92, [R136+0xa800] ;  /* 0x00a80000885c783b */ /* 0x000f6e0000004200 */
[C---:B-1----:R-:W-:Y:S08]  /*bd10*/  HMMA.16816.F32.BF16 R68, R84.reuse, R96, R68 ;  /* 0x000000605444723c */ /* 0x042ff00000041844 */
[C---:B------:R-:W-:Y:S01]  /*bd20*/  HMMA.16816.F32.BF16 R72, R84.reuse, R98, R72 ;  /* 0x000000625448723c */ /* 0x040fe20000041848 */
[----:B------:R-:W-:Y:S07]  /*bd30*/  LDSM.16.MT88.4 R96, [R138+0x9000] ;  /* 0x009000008a60783b */ /* 0x000fee0000004200 */
[C---:B--2---:R-:W-:Y:S08]  /*bd40*/  HMMA.16816.F32.BF16 R76, R84.reuse, R88, R76 ;  /* 0x00000058544c723c */ /* 0x044ff0000004184c */
        /* <DEDUP_REMOVED lines=26> */
[----:B------:R-:W-:Y:S03]  /*bef0*/  F2FP.BF16.PACK_AB R84, R176, R171 ;  /* 0x000000abb054723e */ /* 0x000fe600000010ff */
[----:B---3--:R-:W-:Y:S01]  /*bf00*/  F2FP.BF16.PACK_AB R87, R35, R34 ;  /* 0x000000222357723e */ /* 0x008fe200000010ff */
[C---:B-1----:R-:W-:Y:S04]  /*bf10*/  HMMA.16816.F32.BF16 R12, R20.reuse, R88, R12 ;  /* 0x00000058140c723c */ /* 0x042fe8000004180c */
[----:B----4-:R-:W-:Y:S04]  /*bf20*/  F2FP.BF16.PACK_AB R86, R33, R32 ;  /* 0x000000202156723e */ /* 0x010fe800000010ff */
[----:B------:R-:W-:Y:S01]  /*bf30*/  HMMA.16816.F32.BF16 R16, R20, R90, R16 ;  /* 0x0000005a1410723c */ /* 0x000fe20000041810 */
[----:B------:R-:W-:Y:S07]  /*bf40*/  LDSM.16.MT88.4 R20, [R138+0xb800] ;  /* 0x00b800008a14783b */ /* 0x000fee0000004200 */
[C---:B------:R-:W-:Y:S01]  /*bf50*/  HMMA.16816.F32.BF16 R96, R84.reuse, R92, R4 ;  /* 0x0000005c5460723c */ /* 0x040fe20000041804 */
[----:B------:R-:W1:Y:S07]  /*bf60*/  LDSM.16.MT88.4 R4, [R136+0x9800] ;  /* 0x009800008804783b */ /* 0x000e6e0000004200 */
        /* <DEDUP_REMOVED lines=13> */
[----:B------:R-:W-:Y:S01]  /*c040*/  MOV R103, R2 ;  /* 0x0000000200677202 */ /* 0x000fe20000000f00 */
[----:B------:R-:W-:Y:S03]  /*c050*/  FADD.FTZ R9, R102, R9 ;  /* 0x0000000966097221 */ /* 0x000fe60000010000 */
[C---:B------:R-:W-:Y:S04]  /*c060*/  HMMA.16816.F32.BF16 R68, R84.reuse, R20, R68 ;  /* 0x000000145444723c */ /* 0x040fe80000041844 */
[----:B------:R-:W-:Y:S04]  /*c070*/  FADD.FTZ R8, R120, R9 ;  /* 0x0000000978087221 */ /* 0x000fe80000010000 */
[----:B------:R-:W-:Y:S01]  /*c080*/  FADD.FTZ R8, R119, R8 ;  /* 0x0000000877087221 */ /* 0x000fe20000010000 */
[C---:B------:R-:W-:Y:S03]  /*c090*/  HMMA.16816.F32.BF16 R72, R84.reuse, R22, R72 ;  /* 0x000000165448723c */ /* 0x040fe60000041848 */
[----:B------:R-:W-:Y:S02]  /*c0a0*/  FADD.FTZ R9, R121, R8 ;  /* 0x0000000879097221 */ /* 0x000fe40000010000 */
[----:B------:R-:W-:Y:S02]  /*c0b0*/  FADD.FTZ R8, R106, R105 ;  /* 0x000000696a087221 */ /* 0x000fe40000010000 */
[----:B------:R-:W-:Y:S01]  /*c0c0*/  FADD.FTZ R9, R124, R9 ;  /* 0x000000097c097221 */ /* 0x000fe20000010000 */
[C---:B---3--:R-:W-:Y:S04]  /*c0d0*/  HMMA.16816.F32.BF16 R76, R84.reuse, R24, R76 ;  /* 0x00000018544c723c */ /* 0x048fe8000004184c */
[----:B------:R-:W-:Y:S02]  /*c0e0*/  FADD.FTZ R8, R107, R8 ;  /* 0x000000086b087221 */ /* 0x000fe40000010000 */
[----:B------:R-:W-:Y:S02]  /*c0f0*/  FADD.FTZ R110, R110, R9 ;  /* 0x000000096e6e7221 */ /* 0x000fe40000010000 */
[----:B------:R-:W-:Y:S01]  /*c100*/  FADD.FTZ R123, R123, R8 ;  /* 0x000000087b7b7221 */ /* 0x000fe20000010000 */
[C---:B------:R-:W-:Y:S03]  /*c110*/  HMMA.16816.F32.BF16 R80, R84.reuse, R26, R80 ;  /* 0x0000001a5450723c */ /* 0x040fe60000041850 */
[----:B------:R-:W-:Y:S02]  /*c120*/  FADD.FTZ R111, R111, R110 ;  /* 0x0000006e6f6f7221 */ /* 0x000fe40000010000 */
[----:B------:R-:W-:Y:S03]  /*c130*/  FADD.FTZ R126, R126, R123 ;  /* 0x0000007b7e7e7221 */ /* 0x000fe60000010000 */
[C---:B-1----:R-:W-:Y:S04]  /*c140*/  HMMA.16816.F32.BF16 R88, R84.reuse, R4, R12 ;  /* 0x000000045458723c */ /* 0x042fe8000004180c */
[----:B------:R-:W-:Y:S03]  /*c150*/  FADD.FTZ R125, R125, R126 ;  /* 0x0000007e7d7d7221 */ /* 0x000fe60000010000 */
        /* <DEDUP_REMOVED lines=13> */
.L_x_7521:
        /* <DEDUP_REMOVED lines=164> */
[----:B-1----:R-:W-:-:S03]  /*cc70*/  IADD3 R14, -R159, RZ, RZ ;  /* 0x000000ff9f0e7210 */ /* 0x002fc60007ffe1ff */
        /* <DEDUP_REMOVED lines=8> */
[----:B-1----:R-:W-:-:S03]  /*cd00*/  LOP3.LUT R13, R0, 0xffffffe0, RZ, 0xc0, !PT ;  /* 0xffffffe0000d7812 */ /* 0x002fc600078ec0ff */
[----:B------:R1:W1:Y:S01]  /*cd10*/  LDS.128 R72, [R7.X4] ;  /* 0x0000000007487984 */ /* 0x0002620000004c00 */
[----:B------:R-:W-:Y:S01]  /*cd20*/  MOV R0, 0xff800000 ;  /* 0xff80000000007802 */ /* 0x000fe20000000f00 */
[----:B------:R-:W-:Y:S01]  /*cd30*/  @P4 FFMA.FTZ R0, R3, c[0x0][0x238], R6 ;  /* 0x00008e0003004a23 */ /* 0x000fe20000010006 */
[----:B------:R-:W-:Y:S01]  /*cd40*/  IADD3 R13, -R13, R4, RZ ;  /* 0x000000040d0d7210 */ /* 0x000fe20007ffe1ff */
[----:B------:R1:W1:Y:S01]  /*cd50*/  LDS.128 R68, [R7.X4+0x800] ;  /* 0x0008000007447984 */ /* 0x0002620000004c00 */
[----:B------:R-:W-:Y:S01]  /*cd60*/  MOV R4, 0xff800000 ;  /* 0xff80000000047802 */ /* 0x000fe20000000f00 */
[----:B--2---:R-:W-:Y:S01]  /*cd70*/  IMAD R9, R14, c[0x0][0x1c0], R9 ;  /* 0x000070000e097a24 */ /* 0x004fe200078e0209 */
[----:B------:R-:W-:Y:S01]  /*cd80*/  LOP3.LUT P0, RZ, R13, 0x3, RZ, 0xc0, !PT ;  /* 0x000000030dff7812 */ /* 0x000fe2000780c0ff */
[----:B------:R2:W1:Y:S01]  /*cd90*/  LDS.128 R64, [R7.X4+0x1000] ;  /* 0x0010000007407984 */ /* 0x0004620000004c00 */
[----:B------:R-:W-:Y:S01]  /*cda0*/  SHF.R.S32.HI R13, RZ, 0x1f, R12 ;  /* 0x0000001fff0d7819 */ /* 0x000fe2000001140c */
[----:B---3--:R-:W-:-:S02]  /*cdb0*/  IMAD R8, R8, c[0x0][0x210], R159 ;  /* 0x0000840008087a24 */ /* 0x008fc400078e029f */
[----:B------:R2:W3:Y:S01]  /*cdc0*/  LDS.128 R60, [R7.X4+0x1800] ;  /* 0x00180000073c7984 */ /* 0x0004e20000004c00 */
[----:B------:R-:W-:Y:S01]  /*cdd0*/  @P3 FFMA.FTZ R4, R2, c[0x0][0x238], R5 ;  /* 0x00008e0002043a23 */ /* 0x000fe20000010005 */
[----:B----4-:R-:W-:Y:S01]  /*cde0*/  SHF.L.U32 R11, R11, 0x6, RZ ;  /* 0x000000060b0b7819 */ /* 0x010fe200000006ff */
[----:B------:R-:W-:Y:S01]  /*cdf0*/  IMAD R8, R8, c[0x0][0x1c0], R9 ;  /* 0x0000700008087a24 */ /* 0x000fe200078e0209 */
[----:B------:R2:W4:Y:S03]  /*ce00*/  LDS.128 R56, [R7.X4+0x2000] ;  /* 0x0020000007387984 */ /* 0x0005260000004c00 */
[----:B------:R-:W-:Y:S01]  /*ce10*/  IMAD R11, R8, c[0x0][0x214], R11 ;  /* 0x00008500080b7a24 */ /* 0x000fe200078e020b */
        /* <DEDUP_REMOVED lines=22> */
.L_x_7527:
[----:B---34-:R-:W-:Y:S05]  /*cf80*/  BSYNC B0 ;  /* 0x0000000000007941 */ /* 0x018fea0003800000 */
.L_x_7526:
        /* <DEDUP_REMOVED lines=15> */
.L_x_7529:
[----:B------:R-:W-:Y:S05]  /*d080*/  BSYNC B0 ;  /* 0x0000000000007941 */ /* 0x000fea0003800000 */
.L_x_7528:
        /* <DEDUP_REMOVED lines=8> */
.L_x_7531:
[----:B------:R-:W-:Y:S05]  /*d110*/  BSYNC B0 ;  /* 0x0000000000007941 */ /* 0x000fea0003800000 */
.L_x_7530:
        /* <DEDUP_REMOVED lines=8> */
.L_x_7533:
[----:B------:R-:W-:Y:S05]  /*d1a0*/  BSYNC B0 ;  /* 0x0000000000007941 */ /* 0x000fea0003800000 */
.L_x_7532:
        /* <DEDUP_REMOVED lines=8> */
.L_x_7535:
[----:B------:R-:W-:Y:S05]  /*d230*/  BSYNC B0 ;  /* 0x0000000000007941 */ /* 0x000fea0003800000 */
.L_x_7534:
        /* <DEDUP_REMOVED lines=8> */
.L_x_7537:
[----:B------:R-:W-:Y:S05]  /*d2c0*/  BSYNC B0 ;  /* 0x0000000000007941 */ /* 0x000fea0003800000 */
.L_x_7536:
        /* <DEDUP_REMOVED lines=8> */
.L_x_7539:
[----:B------:R-:W-:Y:S05]  /*d350*/  BSYNC B0 ;  /* 0x0000000000007941 */ /* 0x000fea0003800000 */
.L_x_7538:
        /* <DEDUP_REMOVED lines=8> */
.L_x_7541:
[----:B------:R-:W-:Y:S05]  /*d3e0*/  BSYNC B0 ;  /* 0x0000000000007941 */ /* 0x000fea0003800000 */
.L_x_7540:
        /* <DEDUP_REMOVED lines=9> */
.L_x_7542:
        /* <DEDUP_REMOVED lines=16> */
.L_x_8392:


//--------------------- .text._ZN5flash24flash_fwd_splitkv_kernelI23Flash_fwd_kernel_traitsILi128ELi64ELi64ELi4ELb0ELb0EN7cutlass10bfloat16_tE19Flash_kernel_traitsILi128ELi64ELi64ELi4ES3_EELb1ELb0ELb1ELb0ELb0ELb1ELb1ELb0EEEvNS_16Flash_fwd_paramsE --------------------------
	.section	.text._ZN5flash24flash_fwd_splitkv_kernelI23Flash_fwd_kernel_traitsILi128ELi64ELi64ELi4ELb0ELb0EN7cutlass10bfloat16_tE19Flash_kernel_traitsILi128ELi64ELi64ELi4ES3_EELb1ELb0ELb1ELb0ELb0ELb1ELb1ELb0EEEvNS_16Flash_fwd_paramsE,"ax",@progbits
	.sectioninfo	@"SHI_REGISTERS=197"
	.align	128
        .global         _ZN5flash24flash_fwd_splitkv_kernelI23Flash_fwd_kernel_traitsILi128ELi64ELi64ELi4ELb0ELb0EN7cutlass10bfloat16_tE19Flash_kernel_traitsILi128ELi64ELi64ELi4ES3_EELb1ELb0ELb1ELb0ELb0ELb1ELb1ELb0EEEvNS_16Flash_fwd_paramsE
        .type           _ZN5flash24flash_fwd_splitkv_kernelI23Flash_fwd_kernel_traitsILi128ELi64ELi64ELi4ELb0ELb0EN7cutlass10bfloat16_tE19Flash_kernel_traitsILi128ELi64ELi64ELi4ES3_EELb1ELb0ELb1ELb0ELb0ELb1ELb1ELb0EEEvNS_16Flash_fwd_paramsE,@function
        .size           _ZN5flash24flash_fwd_splitkv_kernelI23Flash_fwd_kernel_traitsILi128ELi64ELi64ELi4ELb0ELb0EN7cutlass10bfloat16_tE19Flash_kernel_traitsILi128ELi64ELi64ELi4ES3_EELb1ELb0ELb1ELb0ELb0ELb1ELb1ELb0EEEvNS_16Flash_fwd_paramsE,(.L_x_8393 - _ZN5flash24flash_fwd_splitkv_kernelI23Flash_fwd_kernel_traitsILi128ELi64ELi64ELi4ELb0ELb0EN7cutlass10bfloat16_tE19Flash_kernel_traitsILi128ELi64ELi64ELi4ES3_EELb1ELb0ELb1ELb0ELb0ELb1ELb1ELb0EEEvNS_16Flash_fwd_paramsE)
        .other          _ZN5flash24flash_fwd_splitkv_kernelI23Flash_fwd_kernel_traitsILi128ELi64ELi64ELi4ELb0ELb0EN7cutlass10bfloat16_tE19Flash_kernel_traitsILi128ELi64ELi64ELi4ES3_EELb1ELb0ELb1ELb0ELb0ELb1ELb1ELb0EEEvNS_16Flash_fwd_paramsE,@"STO_CUDA_ENTRY STV_DEFAULT"
_ZN5flash24flash_fwd_splitkv_kernelI23Flash_fwd_kernel_traitsILi128ELi64ELi64ELi4ELb0ELb0EN7cutlass10bfloat16_tE19Flash_kernel_traitsILi128ELi64ELi64ELi4ES3_EELb1ELb0ELb1ELb0ELb0ELb1ELb1ELb0EEEvNS_16Flash_fwd_paramsE:
.text._ZN5flash24flash_fwd_splitkv_kernelI23Flash_fwd_kernel_traitsILi128ELi64ELi64ELi4ELb0ELb0EN7cutlass10bfloat16_tE19Flash_kernel_traitsILi128ELi64ELi64ELi4ES3_EELb1ELb0ELb1ELb0ELb0ELb1ELb1ELb0EEEvNS_16Flash_fwd_paramsE:
        /* <DEDUP_REMOVED lines=53> */
.L_x_7543:
[----:B-1-34-:R-:W-:Y:S02]  /*0350*/  MOV R2, c[0x0][0x218] ;  /* 0x0000860000027a02 */ /* 0x01afe40000000f00 */
.L_x_7544:
        /* <DEDUP_REMOVED lines=14> */
[----:B------:R-:W2:Y:S02]  /*0440*/  S2R R155, SR_TID.X ;  /* 0x00000000009b7919 */ /* 0x000ea40000002100 */
[----:B------:R-:W3:Y:S02]  /*0450*/  I2F.RP R0, R4 ;  /* 0x0000000400007306 */ /* 0x000ee40000209400 */
[----:B------:R-:W-:-:S04]  /*0460*/  IADD3 R7, R7, 0x3f, RZ ;  /* 0x0000003f07077810 */ /* 0x000fc80007ffe0ff */
[----:B------:R-:W-:-:S04]  /*0470*/  SHF.R.S32.HI R6, RZ, 0x1f, R7 ;  /* 0x0000001fff067819 */ /* 0x000fc80000011407 */
[----:B------:R-:W-:-:S04]  /*0480*/  LEA.HI R6, R6, R7, RZ, 0x6 ;  /* 0x0000000706067211 */ /* 0x000fc800078f30ff */
[----:B------:R-:W-:Y:S01]  /*0490*/  LEA.HI.SX32 R6, R6, c[0x0][0x10], 0x1a ;  /* 0x0000040006067a11 */ /* 0x000fe200078fd2ff */
[----:B-1-3--:R-:W1:Y:S03]  /*04a0*/  MUFU.RCP R8, R0 ;  /* 0x0000000000087308 */ /* 0x00ae660000001000 */
        /* <DEDUP_REMOVED lines=24> */
[----:B------:R-:W-:Y:S02]  /*0630*/  IADD3 R2, R27, 0x3f, RZ ;  /* 0x0000003f1b027810 */ /* 0x000fe40007ffe0ff */
[----:B------:R-:W-:Y:S01]  /*0640*/  SHF.R.S32.HI R26, RZ, 0x6, R26 ;  /* 0x00000006ff1a7819 */ /* 0x000fe2000001141a */
        /* <DEDUP_REMOVED lines=11> */
[----:B--2---:R-:W-:Y:S01]  /*0700*/  SHF.R.S32.HI R0, RZ, 0x1f, R155 ;  /* 0x0000001fff007819 */ /* 0x004fe2000001149b */
        /* <DEDUP_REMOVED lines=24> */
.L_x_7547:
[----:B------:R-:W-:Y:S05]  /*0890*/  BSYNC B0 ;  /* 0x0000000000007941 */ /* 0x000fea0003800000 */
.L_x_7546:
        /* <DEDUP_REMOVED lines=8> */
.L_x_7549:
[----:B------:R-:W-:Y:S05]  /*0920*/  BSYNC B0 ;  /* 0x0000000000007941 */ /* 0x000fea0003800000 */
.L_x_7548:
        /* <DEDUP_REMOVED lines=8> */
.L_x_7551:
[----:B------:R-:W-:Y:S05]  /*09b0*/  BSYNC B0 ;  /* 0x0000000000007941 */ /* 0x000fea0003800000 */
.L_x_7550:
        /* <DEDUP_REMOVED lines=8> */
.L_x_7553:
[----:B------:R-:W-:Y:S05]  /*0a40*/  BSYNC B0 ;  /* 0x0000000000007941 */ /* 0x000fea0003800000 */
.L_x_7552:
        /* <DEDUP_REMOVED lines=8> */
.L_x_7555:
[----:B------:R-:W-:Y:S05]  /*0ad0*/  BSYNC B0 ;  /* 0x0000000000007941 */ /* 0x000fea0003800000 */
.L_x_7554:
        /* <DEDUP_REMOVED lines=8> */
.L_x_7557:
[----:B------:R-:W-:Y:S05]  /*0b60*/  BSYNC B0 ;  /* 0x0000000000007941 */ /* 0x000fea0003800000 */
.L_x_7556:
        /* <DEDUP_REMOVED lines=8> */
.L_x_7559:
[----:B------:R-:W-:Y:S05]  /*0bf0*/  BSYNC B0 ;  /* 0x0000000000007941 */ /* 0x000fea0003800000 */
.L_x_7558:
        /* <DEDUP_REMOVED lines=8> */
.L_x_7561:
[----:B------:R-:W-:Y:S05]  /*0c80*/  BSYNC B0 ;  /* 0x0000000000007941 */ /* 0x000fea0003800000 */
.L_x_7560:
        /* <DEDUP_REMOVED lines=32> */
.L_x_7545:
        /* <DEDUP_REMOVED lines=62> */
[----:B------:R-:W-:Y:S01]  /*1270*/  ISETP.GE.U32.AND P2, PT, R4, R3, PT ;  /* 0x000000030400720c */ /* 0x000fe20003f46070 */
[----:B------:R-:W-:Y:S01]  /*1280*/  IMAD.MOV R4, RZ, RZ, -R5 ;  /* 0x000000ffff047224 */ /* 0x000fe200078e0a05 */
[----:B------:R-:W-:-:S03]  /*1290*/  LOP3.LUT R3, R22, c[0x0][0x1c8], RZ, 0x3c, !PT ;  /* 0x0000720016037a12 */ /* 0x000fc600078e3cff */
[----:B------:R-:W-:Y:S01]  /*12a0*/  IMAD R9, R4, c[0x0][0x2d0], R9 ;  /* 0x0000b40004097a24 */ /* 0x000fe200078e0209 */
[----:B------:R-:W-:-:S04]  /*12b0*/  ISETP.GE.AND P1, PT, R3, RZ, PT ;  /* 0x000000ff0300720c */ /* 0x000fc80003f26270 */
[----:B------:R-:W-:-:S03]  /*12c0*/  SHF.R.S32.HI R7, RZ, 0x1f, R9 ;  /* 0x0000001fff077819 */ /* 0x000fc60000011409 */
[----:B------:R-:W-:Y:S02]  /*12d0*/  @P2 IADD3 R2, R2, 0x1, RZ ;  /* 0x0000000102022810 */ /* 0x000fe40007ffe0ff */
[----:B------:R-:W-:Y:S01]  /*12e0*/  ISETP.NE.AND P2, PT, RZ, c[0x0][0x1c8], PT ;  /* 0x00007200ff007a0c */ /* 0x000fe20003f45270 */
[----:B------:R-:W-:-:S03]  /*12f0*/  IMAD R4, R7, c[0x0][0x198], RZ ;  /* 0x0000660007047a24 */ /* 0x000fc600078e02ff */
[----:B------:R-:W-:-:S09]  /*1300*/  @!P1 IADD3 R2, -R2, RZ, RZ ;  /* 0x000000ff02029210 */ /* 0x000fd20007ffe1ff */
        /* <DEDUP_REMOVED lines=19> */
.L_x_7562:
        /* <DEDUP_REMOVED lines=15> */
.L_x_7564:
[----:B------:R-:W-:Y:S01]  /*1530*/  IABS R7, c[0x0][0x1c8] ;  /* 0x0000720000077a13 */ /* 0x000fe20000000000 */
[----:B------:R-:W-:Y:S01]  /*1540*/  @P4 IMAD.IADD R10, R3, 0x1, R10 ;  /* 0x00000001030a4824 */ /* 0x000fe200078e020a */
[----:B------:R-:W-:Y:S02]  /*1550*/  MOV R8, RZ ;  /* 0x000000ff00087202 */ /* 0x000fe40000000f00 */
[----:B------:R-:W1:Y:S01]  /*1560*/  I2F.RP R14, R7 ;  /* 0x00000007000e7306 */ /* 0x000e620000209400 */
[----:B------:R-:W-:Y:S01]  /*1570*/  MOV R15, R5 ;  /* 0x00000005000f7202 */ /* 0x000fe20000000f00 */
[----:B------:R-:W-:-:S04]  /*1580*/  @P4 IMAD.WIDE.U32 R20, R10, c[0x0][0x1a0], RZ ;  /* 0x000068000a144a25 */ /* 0x000fc800078e00ff */
[----:B------:R-:W-:Y:S02]  /*1590*/  @P4 IMAD R10, R10, c[0x0][0x1a4], R21 ;  /* 0x000069000a0a4a24 */ /* 0x000fe400078e0215 */
[----:B-1----:R-:W1:Y:S02]  /*15a0*/  MUFU.RCP R13, R14 ;  /* 0x0000000e000d7308 */ /* 0x002e640000001000 */
[----:B-1----:R-:W-:Y:S01]  /*15b0*/  IADD3 R13, R13, 0xffffffe, RZ ;  /* 0x0ffffffe0d0d7810 */ /* 0x002fe20007ffe0ff */
[----:B------:R-:W-:-:S05]  /*15c0*/  IMAD.MOV.U32 R14, RZ, RZ, R6 ;  /* 0x000000ffff0e7224 */ /* 0x000fca00078e0006 */
        /* <DEDUP_REMOVED lines=41> */
.L_x_7563:
[----:B------:R-:W-:Y:S01]  /*1860*/  ISETP.NE.AND P1, PT, R12, -0x1, PT ;  /* 0xffffffff0c00780c */ /* 0x000fe20003f25270 */
[----:B------:R-:W-:Y:S01]  /*1870*/  IMAD.IADD R148, R85, 0x1, -R84 ;  /* 0x0000000155947824 */ /* 0x000fe200078e0a54 */
[----:B-----5:R-:W-:Y:S01]  /*1880*/  SHF.R.S32.HI R0, RZ, 0x1f, R155 ;  /* 0x0000001fff007819 */ /* 0x020fe2000001149b */
[----:B------:R-:W-:Y:S03]  /*1890*/  BSSY B0, `(.L_x_7565) ;  /* 0x000005d000007945 */ /* 0x000fe60003800000 */
[CC--:B------:R-:W-:Y:S02]  /*18a0*/  LEA.HI R18, R0.reuse, R155.reuse, RZ, 0x3 ;  /* 0x0000009b00127211 */ /* 0x0c0fe400078f18ff */
[----:B------:R-:W-:Y:S02]  /*18b0*/  LEA.HI R5, R0, R155, RZ, 0x4 ;  /* 0x0000009b00057211 */ /* 0x000fe400078f20ff */
[----:B------:R-:W-:-:S02]  /*18c0*/  LOP3.LUT R14, R18, 0xfffffff8, RZ, 0xc0, !PT ;  /* 0xfffffff8120e7812 */ /* 0x000fc400078ec0ff */
[----:B------:R-:W-:Y:S01]  /*18d0*/  SHF.R.S32.HI R18, RZ, 0x3, R18 ;  /* 0x00000003ff127819 */ /* 0x000fe20000011412 */
[----:B------:R-:W-:Y:S01]  /*18e0*/  @P1 IMAD.WIDE.U32 R16, R12, c[0x0][0x190], RZ ;  /* 0x000064000c101a25 */ /* 0x000fe200078e00ff */
[----:B------:R-:W-:Y:S02]  /*18f0*/  @!P1 SHF.R.S32.HI R3, RZ, 0x1f, R160 ;  /* 0x0000001fff039819 */ /* 0x000fe400000114a0 */
[----:B------:R-:W-:Y:S01]  /*1900*/  SHF.R.S32.HI R19, RZ, 0x1f, R18 ;  /* 0x0000001fff137819 */ /* 0x000fe20000011412 */
[----:B------:R-:W-:-:S04]  /*1910*/  @!P1 IMAD.WIDE.U32 R30, R160, c[0x0][0x178], RZ ;  /* 0x00005e00a01e9a25 */ /* 0x000fc800078e00ff */
[----:B------:R-:W-:Y:S02]  /*1920*/  @!P1 IMAD R3, R3, c[0x0][0x178], RZ ;  /* 0x00005e0003039a24 */ /* 0x000fe400078e02ff */
[----:B------:R-:W-:Y:S02]  /*1930*/  @P1 IMAD R12, R12, c[0x0][0x194], R17 ;  /* 0x000065000c0c1a24 */ /* 0x000fe400078e0211 */
[----:B------:R-:W-:Y:S02]  /*1940*/  @!P1 IMAD R4, R160, c[0x0][0x17c], R3 ;  /* 0x00005f00a0049a24 */ /* 0x000fe400078e0203 */
[----:B------:R-:W-:Y:S02]  /*1950*/  IMAD.IADD R3, R155, 0x1, -R14 ;  /* 0x000000019b037824 */ /* 0x000fe400078e0a0e */
[----:B------:R-:W-:Y:S01]  /*1960*/  @!P1 IMAD.IADD R12, R31, 0x1, R4 ;  /* 0x000000011f0c9824 */ /* 0x000fe200078e0204 */
[----:B------:R-:W-:Y:S01]  /*1970*/  LOP3.LUT R4, R5, 0xfffffff0, RZ, 0xc0, !PT ;  /* 0xfffffff005047812 */ /* 0x000fe200078ec0ff */
[----:B------:R-:W-:Y:S01]  /*1980*/  IMAD.SHL.U32 R14, R18, 0x40, RZ ;  /* 0x00000040120e7824 */ /* 0x000fe200078e00ff */
[----:B------:R-:W-:Y:S01]  /*1990*/  SHF.R.S32.HI R5, RZ, 0x4, R5 ;  /* 0x00000004ff057819 */ /* 0x000fe20000011405 */
[----:B------:R-:W-:-:S02]  /*19a0*/  @!P1 IMAD.MOV.U32 R16, RZ, RZ, R30 ;  /* 0x000000ffff109224 */ /* 0x000fc400078e001e */
[----:B------:R-:W-:Y:S01]  /*19b0*/  IMAD.SHL.U32 R159, R3, 0x8, RZ ;  /* 0x00000008039f7824 */ /* 0x000fe200078e00ff */
[----:B------:R-:W-:Y:S01]  /*19c0*/  LOP3.LUT R14, R14, 0x1c0, RZ, 0xc0, !PT ;  /* 0x000001c00e0e7812 */ /* 0x000fe200078ec0ff */
[----:B------:R-:W-:Y:S02]  /*19d0*/  IMAD.IADD R4, R155, 0x1, -R4 ;  /* 0x000000019b047824 */ /* 0x000fe400078e0a04 */
[----:B------:R-:W-:Y:S01]  /*19e0*/  IMAD R23, R19, c[0x0][0x198], RZ ;  /* 0x0000660013177a24 */ /* 0x000fe200078e02ff */
[----:B------:R-:W-:Y:S01]  /*19f0*/  IADD3 R28, P3, R159, R28, RZ ;  /* 0x0000001c9f1c7210 */ /* 0x000fe20007f7e0ff */
[----:B------:R-:W-:Y:S01]  /*1a00*/  IMAD.WIDE R34, R35, 0x40, R18 ;  /* 0x0000004023227825 */ /* 0x000fe200078e0212 */
[----:B------:R-:W-:Y:S02]  /*1a10*/  SHF.R.S32.HI R13, RZ, 0x1f, R159 ;  /* 0x0000001fff0d7819 */ /* 0x000fe4000001149f */
[C---:B------:R-:W-:Y:S01]  /*1a20*/  IADD3 R16, P1, R159.reuse, R16, RZ ;  /* 0x000000109f107210 */ /* 0x040fe20007f3e0ff */
[----:B------:R-:W-:Y:S01]  /*1a30*/  IMAD R23, R18, c[0x0][0x19c], R23 ;  /* 0x0000670012177a24 */ /* 0x000fe200078e0217 */
[----:B------:R-:W-:Y:S01]  /*1a40*/  IADD3 R20, P2, R159, R20, RZ ;  /* 0x000000149f147210 */ /* 0x000fe20007f5e0ff */
[C---:B------:R-:W-:Y:S01]  /*1a50*/  IMAD.X R29, R13.reuse, 0x1, R8, P3 ;  /* 0x000000010d1d7824 */ /* 0x040fe200018e0608 */
[----:B------:R-:W-:Y:S01]  /*1a60*/  LOP3.LUT R15, R14, 0x38, R159, 0xf8, !PT ;  /* 0x000000380e0f7812 */ /* 0x000fe200078ef89f */
[C---:B------:R-:W-:Y:S01]  /*1a70*/  IMAD.X R17, R13.reuse, 0x1, R12, P1 ;  /* 0x000000010d117824 */ /* 0x040fe200008e060c */
[----:B------:R-:W-:Y:S01]  /*1a80*/  SHF.R.U32.HI R14, RZ, 0x3, R14 ;  /* 0x00000003ff0e7819 */ /* 0x000fe2000001160e */
[----:B------:R-:W-:Y:S01]  /*1a90*/  IMAD.WIDE.U32 R120, R18, c[0x0][0x198], R28 ;  /* 0x0000660012787a25 */ /* 0x000fe200078e001c */
[----:B------:R-:W-:-:S02]  /*1aa0*/  IADD3.X R21, R13, R10, RZ, P2, !PT ;  /* 0x0000000a0d157210 */ /* 0x000fc400017fe4ff */
[----:B------:R-:W-:Y:S01]  /*1ab0*/  SHF.R.S32.HI R31, RZ, 0x1f, R4 ;  /* 0x0000001fff1f7819 */ /* 0x000fe20000011404 */
[----:B------:R-:W-:Y:S01]  /*1ac0*/  IMAD R13, R6, c[0x0][0x1b8], RZ ;  /* 0x00006e00060d7a24 */ /* 0x000fe200078e02ff */
[----:B------:R-:W-:Y:S01]  /*1ad0*/  LOP3.LUT R15, R15, R14, RZ, 0x3c, !PT ;  /* 0x0000000e0f0f7212 */ /* 0x000fe200078e3cff */
[----:B------:R-:W-:Y:S01]  /*1ae0*/  IMAD.IADD R121, R121, 0x1, R23 ;  /* 0x0000000179797824 */ /* 0x000fe200078e0217 */
[----:B------:R-:W-:Y:S01]  /*1af0*/  LEA.HI R14, R31, R4, RZ, 0x3 ;  /* 0x000000041f0e7211 */ /* 0x000fe200078f18ff */
[----:B------:R-:W-:Y:S01]  /*1b00*/  IMAD R13, R2, c[0x0][0x1bc], R13 ;  /* 0x00006f00020d7a24 */ /* 0x000fe200078e020d */
[----:B------:R-:W-:Y:S01]  /*1b10*/  IADD3 R9, P1, R18, R9, RZ ;  /* 0x0000000912097210 */ /* 0x000fe20007f3e0ff */
[----:B------:R-:W-:Y:S01]  /*1b20*/  IMAD.WIDE.U32 R30, R2, c[0x0][0x1b8], R20 ;  /* 0x00006e00021e7a25 */ /* 0x000fe200078e0014 */
[----:B------:R-:W-:Y:S02]  /*1b30*/  LOP3.LUT R21, R14, 0xfffffff8, RZ, 0xc0, !PT ;  /* 0xfffffff80e157812 */ /* 0x000fe400078ec0ff */
[----:B------:R-:W-:Y:S01]  /*1b40*/  ISETP.GE.AND P3, PT, R18, R148, PT ;  /* 0x000000941200720c */ /* 0x000fe20003f66270 */
[----:B------:R-:W-:Y:S01]  /*1b50*/  IMAD.IADD R31, R31, 0x1, R13 ;  /* 0x000000011f1f7824 */ /* 0x000fe200078e020d */
[-C--:B------:R-:W-:Y:S01]  /*1b60*/  LEA.HI R6, R0, R155.reuse, RZ, 0x6 ;  /* 0x0000009b00067211 */ /* 0x080fe200078f30ff */
[----:B------:R-:W-:Y:S01]  /*1b70*/  IMAD.X R7, R19, 0x1, R7, P1 ;  /* 0x0000000113077824 */ /* 0x000fe200008e0607 */
[----:B------:R-:W-:Y:S01]  /*1b80*/  SHF.R.S32.HI R23, RZ, 0x1f, R22 ;  /* 0x0000001fff177819 */ /* 0x000fe20000011416 */
[----:B------:R-:W-:Y:S01]  /*1b90*/  IMAD.IADD R12, R4, 0x1, -R21 ;  /* 0x00000001040c7824 */ /* 0x000fe200078e0a15 */
[----:B------:R-:W-:Y:S01]  /*1ba0*/  SHF.L.U32 R6, R6, 0x3, RZ ;  /* 0x0000000306067819 */ /* 0x000fe200000006ff */
[----:B------:R-:W-:Y:S01]  /*1bb0*/  IMAD.WIDE.U32 R28, R9, c[0x0][0x1a0], R30 ;  /* 0x00006800091c7a25 */ /* 0x000fe200078e001e */
[----:B------:R-:W-:-:S02]  /*1bc0*/  LEA.HI R31, R0, R155, RZ, 0x5 ;  /* 0x0000009b001f7211 */ /* 0x000fc400078f28ff */
[----:B------:R-:W-:Y:S01]  /*1bd0*/  LOP3.LUT R157, R15, 0xfffffe00, R6, 0xf8, !PT ;  /* 0xfffffe000f9d7812 */ /* 0x000fe200078ef806 */
[----:B------:R-:W-:Y:S01]  /*1be0*/  IMAD R2, R7, c[0x0][0x1a0], RZ ;  /* 0x0000680007027a24 */ /* 0x000fe200078e02ff */
[----:B------:R-:W-:Y:S01]  /*1bf0*/  LOP3.LUT R0, R31, 0xffffffe0, RZ, 0xc0, !PT ;  /* 0xffffffe01f007812 */ /* 0x000fe200078ec0ff */
[----:B------:R-:W-:Y:S01]  /*1c00*/  IMAD R33, R23, c[0x0][0x1a8], RZ ;  /* 0x00006a0017217a24 */ /* 0x000fe200078e02ff */
[----:B------:R-:W-:Y:S01]  /*1c10*/  R2P PR, R12, 0x6 ;  /* 0x000000060c007804 */ /* 0x000fe20000000000 */
[----:B------:R-:W-:Y:S01]  /*1c20*/  IMAD.MOV.U32 R4, RZ, RZ, 0x20 ;  /* 0x00000020ff047424 */ /* 0x000fe200078e00ff */
[----:B------:R-:W-:Y:S01]  /*1c30*/  MOV R6, 0x10 ;  /* 0x0000001000067802 */ /* 0x000fe20000000f00 */
[----:B------:R-:W-:Y:S01]  /*1c40*/  IMAD R7, R9, c[0x0][0x1a4], R2 ;  /* 0x0000690009077a24 */ /* 0x000fe200078e0202 */
[----:B------:R-:W-:Y:S01]  /*1c50*/  SHF.R.S32.HI R31, RZ, 0x5, R31 ;  /* 0x00000005ff1f7819 */ /* 0x000fe2000001141f */
[C---:B------:R-:W-:Y:S01]  /*1c60*/  IMAD R33, R22.reuse, c[0x0][0x1ac], R33 ;  /* 0x00006b0016217a24 */ /* 0x040fe200078e0221 */
[----:B------:R-:W-:Y:S01]  /*1c70*/  IADD3 R158, R159, 0x40, RZ ;  /* 0x000000409f9e7810 */ /* 0x000fe20007ffe0ff */
[----:B------:R-:W-:Y:S01]  /*1c80*/  IMAD.WIDE.U32 R16, R22, c[0x0][0x1a8], R16 ;  /* 0x00006a0016107a25 */ /* 0x000fe200078e0010 */
[----:B------:R-:W-:-:S02]  /*1c90*/  SHF.L.U32 R157, R157, 0x1, RZ ;  /* 0x000000019d9d7819 */ /* 0x000fc400000006ff */
[----:B------:R-:W-:Y:S01]  /*1ca0*/  SEL R6, R6, 0xfffffff0, !P1 ;  /* 0xfffffff006067807 */ /* 0x000fe20004800000 */
[----:B------:R-:W-:Y:S01]  /*1cb0*/  IMAD.IADD R21, R155, 0x1, -R0 ;  /* 0x000000019b157824 */ /* 0x000fe200078e0a00 */
[----:B------:R-:W-:Y:S01]  /*1cc0*/  SEL R4, R4, 0xffffffe0, !P2 ;  /* 0xffffffe004047807 */ /* 0x000fe20005000000 */
        /* <DEDUP_REMOVED lines=25> */
.L_x_7566:
[----:B------:R-:W-:Y:S05]  /*1e60*/  BSYNC B0 ;  /* 0x0000000000007941 */ /* 0x000fea0003800000 */
.L_x_7565:
        /* <DEDUP_REMOVED lines=29> */
.L_x_7568:
[----:B------:R-:W-:Y:S05]  /*2040*/  BSYNC B0 ;  /* 0x0000000000007941 */ /* 0x000fea0003800000 */
.L_x_7567:
        /* <DEDUP_REMOVED lines=29> */
.L_x_7570:
[----:B------:R-:W-:Y:S05]  /*2220*/  BSYNC B0 ;  /* 0x0000000000007941 */ /* 0x000fea0003800000 */
.L_x_7569:
        /* <DEDUP_REMOVED lines=28> */
.L_x_7572:
[----:B------:R-:W-:Y:S05]  /*23f0*/  BSYNC B0 ;  /* 0x0000000000007941 */ /* 0x000fea0003800000 */
.L_x_7571:
        /* <DEDUP_REMOVED lines=23> */
.L_x_7574:
[----:B------:R-:W-:Y:S05]  /*2570*/  BSYNC B0 ;  /* 0x0000000000007941 */ /* 0x000fea0003800000 */
.L_x_7573:
        /* <DEDUP_REMOVED lines=25> */
.L_x_7576:
[----:B------:R-:W-:Y:S05]  /*2710*/  BSYNC B0 ;  /* 0x0000000000007941 */ /* 0x000fea0003800000 */
.L_x_7575:
        /* <DEDUP_REMOVED lines=23> */
.L_x_7578:
[----:B------:R-:W-:Y:S05]  /*2890*/  BSYNC B0 ;  /* 0x0000000000007941 */ /* 0x000fea0003800000 */
.L_x_7577:
[----:B------:R-:W-:Y:S01]  /*28a0*/  ISETP.GE.AND P1, PT, R13, R8, PT ;  /* 0x000000080d00720c */ /* 0x000fe20003f26270 */
[----:B------:R-:W-:-:S12]  /*28b0*/  BSSY B0, `(.L_x_7579) ;  /* 0x0000016000007945 */ /* 0x000fd80003800000 */
        /* <DEDUP_REMOVED lines=21> */
.L_x_7580:
[----:B------:R-:W-:Y:S05]  /*2a10*/  BSYNC B0 ;  /* 0x0000000000007941 */ /* 0x000fea0003800000 */
.L_x_7579:
[----:B------:R-:W-:Y:S01]  /*2a20*/  SHF.R.S32.HI R0, RZ, 0x1f, R160 ;  /* 0x0000001fff007819 */ /* 0x000fe200000114a0 */
[----:B------:R-:W-:Y:S01]  /*2a30*/  IMAD.WIDE.U32 R22, R160, c[0x0][0x320], R22 ;  /* 0x0000c800a0167a25 */ /* 0x000fe200078e0016 */
[----:B------:R-:W0:Y:S03]  /*2a40*/  LDGDEPBAR ;  /* 0x00000000000079af */ /* 0x000e260000000000 */
[----:B--23--:R-:W-:Y:S01]  /*2a50*/  IMAD R17, R0, c[0x0][0x320], RZ ;  /* 0x0000c80000117a24 */ /* 0x00cfe200078e02ff */
[----:B------:R-:W-:-:S03]  /*2a60*/  LEA R16, P1, R22, c[0x0][0x318], 0x2 ;  /* 0x0000c60016107a11 */ /* 0x000fc600078210ff */
[----:B------:R-:W-:-:S04]  /*2a70*/  IMAD R17, R160, c[0x0][0x324], R17 ;  /* 0x0000c900a0117a24 */ /* 0x000fc800078e0211 */
[----:B------:R-:W-:-:S05]  /*2a80*/  IMAD.IADD R17, R23, 0x1, R17 ;  /* 0x0000000117117824 */ /* 0x000fca00078e0211 */
[----:B------:R-:W-:-:S06]  /*2a90*/  LEA.HI.X R17, R22, c[0x0][0x31c], R17, 0x2, P1 ;  /* 0x0000c70016117a11 */ /* 0x000fcc00008f1411 */
[----:B------:R-:W2:Y:S01]  /*2aa0*/  LDG.E R17, [R16.64] ;  /* 0x0000000810117981 */ /* 0x000ea2000c1e1900 */
[----:B------:R-:W-:Y:S01]  /*2ab0*/  ISETP.GE.AND P2, PT, R18, R8, PT ;  /* 0x000000081200720c */ /* 0x000fe20003f46270 */
[----:B------:R-:W-:-:S04]  /*2ac0*/  DEPBAR.LE SB0, 0x0 ;  /* 0x000080000000791a */ /* 0x000fc80000000000 */
[----:B------:R-:W-:Y:S01]  /*2ad0*/  BAR.SYNC.DEFER_BLOCKING 0x0 ;  /* 0x0000000000007b1d */ /* 0x000fe20000010000 */
[----:B------:R-:W-:Y:S01]  /*2ae0*/  SHF.R.S32.HI R154, RZ, 0x1f, R21 ;  /* 0x0000001fff9a7819 */ /* 0x000fe20000011415 */
[----:B------:R-:W-:Y:S01]  /*2af0*/  IMAD.SHL.U32 R155, R155, 0x2, RZ ;  /* 0x000000029b9b7824 */ /* 0x000fe200078e00ff */
[----:B------:R-:W-:Y:S02]  /*2b00*/  LEA R172, P1, R28, c[0x0][0x170], 0x1 ;  /* 0x00005c001cac7a11 */ /* 0x000fe400078208ff */
[----:B------:R-:W-:Y:S01]  /*2b10*/  LEA.HI R154, R154, R21, RZ, 0x2 ;  /* 0x000000159a9a7211 */ /* 0x000fe200078f10ff */
[----:B------:R-:W2:Y:S01]  /*2b20*/  MUFU.RCP R0, c[0x0][0x238] ;  /* 0x00008e0000007b08 */ /* 0x000ea20000001000 */
[----:B------:R-:W-:Y:S01]  /*2b30*/  BSSY B0, `(.L_x_7581) ;  /* 0x0000017000007945 */ /* 0x000fe20003800000 */
[----:B------:R-:W-:Y:S02]  /*2b40*/  LOP3.LUT R155, R155, 0x6, RZ, 0xc0, !PT ;  /* 0x000000069b9b7812 */ /* 0x000fe400078ec0ff */
[----:B------:R-:W-:-:S02]  /*2b50*/  LEA.HI.X R169, R28, c[0x0][0x174], R24, 0x1, P1 ;  /* 0x00005d001ca97a11 */ /* 0x000fc400008f0c18 */
        /* <DEDUP_REMOVED lines=20> */
.L_x_7582:
[----:B---3--:R-:W-:Y:S05]  /*2ca0*/  BSYNC B0 ;  /* 0x0000000000007941 */ /* 0x008fea0003800000 */
.L_x_7581:
        /* <DEDUP_REMOVED lines=25> */
.L_x_7584:
[----:B------:R-:W-:Y:S05]  /*2e40*/  BSYNC B0 ;  /* 0x0000000000007941 */ /* 0x000fea0003800000 */
.L_x_7583:
        /* <DEDUP_REMOVED lines=25> */
.L_x_7586:
[----:B------:R-:W-:Y:S05]  /*2fe0*/  BSYNC B0 ;  /* 0x0000000000007941 */ /* 0x000fea0003800000 */
.L_x_7585:
        /* <DEDUP_REMOVED lines=28> */
.L_x_7588:
[----:B------:R-:W-:Y:S05]  /*31b0*/  BSYNC B0 ;  /* 0x0000000000007941 */ /* 0x000fea0003800000 */
.L_x_7587:
        /* <DEDUP_REMOVED lines=20> */
[----:B------:R-:W-:Y:S02]  /*3300*/  LOP3.LUT R5, R8, R9, RZ, 0x3c, !PT ;  /* 0x0000000908057212 */ /* 0x000fe400078e3cff */
[C---:B------:R-:W-:Y:S01]  /*3310*/  IADD3 R89, R87.reuse, 0x1, RZ ;  /* 0x0000000157597810 */ /* 0x040fe20007ffe0ff */
[----:B------:R-:W-:Y:S01]  /*3320*/  IMAD R146, R146, 0x200, R11 ;  /* 0x0000020092927824 */ /* 0x000fe200078e020b */
[----:B------:R-:W-:Y:S01]  /*3330*/  IADD3 R129, R87, 0x21, RZ ;  /* 0x0000002157817810 */ /* 0x000fe20007ffe0ff */
[----:B------:R-:W-:Y:S01]  /*3340*/  IMAD.IADD R147, R5, 0x1, R10 ;  /* 0x0000000105937824 */ /* 0x000fe200078e020a */
[C---:B------:R-:W-:Y:S01]  /*3350*/  IADD3 R97, R87.reuse, 0x8, RZ ;  /* 0x0000000857617810 */ /* 0x040fe20007ffe0ff */
[----:B------:R-:W-:Y:S01]  /*3360*/  IMAD.SHL.U32 R146, R146, 0x2, RZ ;  /* 0x0000000292927824 */ /* 0x000fe200078e00ff */
[----:B------:R-:W-:Y:S01]  /*3370*/  IADD3 R99, R87, 0x9, RZ ;  /* 0x0000000957637810 */ /* 0x000fe20007ffe0ff */
[----:B------:R-:W-:Y:S01]  /*3380*/  IMAD.SHL.U32 R147, R147, 0x2, RZ ;  /* 0x0000000293937824 */ /* 0x000fe200078e00ff */
[----:B------:R-:W-:Y:S01]  /*3390*/  I2F R91, R89 ;  /* 0x00000059005b7306 */ /* 0x000fe20000201400 */
[----:B------:R-:W-:Y:S01]  /*33a0*/  IADD3 R103, R87, 0x10, RZ ;  /* 0x0000001057677810 */ /* 0x000fe20007ffe0ff */
[----:B------:R-:W-:Y:S01]  /*33b0*/  LDSM.16.M88.4 R52, [R146+0x4000] ;  /* 0x004000009234783b */ /* 0x000fe20000000200 */
[----:B------:R-:W-:Y:S01]  /*33c0*/  IADD3 R3, R146, 0x4000, RZ ;  /* 0x0000400092037810 */ /* 0x000fe20007ffe0ff */
[--C-:B------:R-:W-:Y:S01]  /*33d0*/  IMAD R145, R6, 0x2, R147.reuse ;  /* 0x0000000206917824 */ /* 0x100fe200078e0293 */
[----:B------:R-:W-:Y:S01]  /*33e0*/  IADD3 R144, R146, 0x4020, RZ ;  /* 0x0000402092907810 */ /* 0x000fe20007ffe0ff */
[----:B------:R-:W2:Y:S01]  /*33f0*/  LDSM.16.M88.4 R80, [R147] ;  /* 0x000000009350783b */ /* 0x000ea20000000200 */
[----:B------:R-:W-:Y:S01]  /*3400*/  @P1 IADD3 R144, R3, -0x20, RZ ;  /* 0xffffffe003901810 */ /* 0x000fe20007ffe0ff */
[----:B------:R-:W-:Y:S01]  /*3410*/  IMAD.MOV.U32 R3, RZ, RZ, 0x40 ;  /* 0x00000040ff037424 */ /* 0x000fe200078e00ff */
[----:B------:R-:W-:Y:S01]  /*3420*/  I2F R123, R129 ;  /* 0x00000081007b7306 */ /* 0x000fe20000201400 */
[----:B----4-:R-:W4:Y:S01]  /*3430*/  LDSM.16.M88.4 R20, [R146+0x4800] ;  /* 0x004800009214783b */ /* 0x010f220000000200 */
[C---:B------:R-:W-:Y:S01]  /*3440*/  IMAD R143, R4.reuse, 0x2, R147 ;  /* 0x00000002048f7824 */ /* 0x040fe200078e0293 */
[----:B------:R-:W-:Y:S01]  /*3450*/  IADD3 R107, R87, 0x11, RZ ;  /* 0x00000011576b7810 */ /* 0x000fe20007ffe0ff */
[----:B------:R-:W-:Y:S01]  /*3460*/  IMAD R142, R4, 0x2, R145 ;  /* 0x00000002048e7824 */ /* 0x000fe200078e0291 */
[----:B------:R-:W5:Y:S01]  /*3470*/  LDSM.16.M88.4 R12, [R146+0x5000] ;  /* 0x00500000920c783b */ /* 0x000f620000000200 */
[----:B------:R-:W-:-:S02]  /*3480*/  SEL R3, R3, 0xffffffc0, !P2 ;  /* 0xffffffc003037807 */ /* 0x000fc40005000000 */
[----:B------:R-:W-:Y:S01]  /*3490*/  I2F R93, R97 ;  /* 0x00000061005d7306 */ /* 0x000fe20000201400 */
[----:B------:R-:W1:Y:S01]  /*34a0*/  LDSM.16.M88.4 R48, [R146+0x5800] ;  /* 0x005800009230783b */ /* 0x000e620000000200 */
[----:B------:R-:W-:Y:S01]  /*34b0*/  IADD3 R113, R87, 0x18, RZ ;  /* 0x0000001857717810 */ /* 0x000fe20007ffe0ff */
[----:B------:R-:W-:Y:S01]  /*34c0*/  IMAD.IADD R140, R146, 0x1, R3 ;  /* 0x00000001928c7824 */ /* 0x000fe200078e0203 */
[----:B------:R-:W-:Y:S01]  /*34d0*/  LOP3.LUT R5, R5, R30, RZ, 0xfc, !PT ;  /* 0x0000001e05057212 */ /* 0x000fe200078efcff */
[----:B------:R-:W-:Y:S01]  /*34e0*/  LDSM.16.M88.4 R44, [R144] ;  /* 0x00000000902c783b */ /* 0x000fe20000000200 */
[----:B------:R-:W-:Y:S01]  /*34f0*/  IMAD.IADD R133, R3, 0x1, R144 ;  /* 0x0000000103857824 */ /* 0x000fe200078e0290 */
[C---:B------:R-:W-:Y:S01]  /*3500*/  IADD3 R109, R87.reuse, 0x19, RZ ;  /* 0x00000019576d7810 */ /* 0x040fe20007ffe0ff */
[----:B------:R-:W-:Y:S01]  /*3510*/  I2F R95, R99 ;  /* 0x00000063005f7306 */ /* 0x000fe20000201400 */
[----:B------:R-:W3:Y:S01]  /*3520*/  LDSM.16.M88.4 R64, [R145] ;  /* 0x000000009140783b */ /* 0x000ee20000000200 */
[----:B------:R-:W-:-:S02]  /*3530*/  IADD3 R117, R87, 0x20, RZ ;  /* 0x0000002057757810 */ /* 0x000fc40007ffe0ff */
[C---:B------:R-:W-:Y:S01]  /*3540*/  IADD3 R131, R87.reuse, 0x29, RZ ;  /* 0x0000002957837810 */ /* 0x040fe20007ffe0ff */
[----:B------:R-:W1:Y:S01]  /*3550*/  LDSM.16.M88.4 R40, [R144+0x800] ;  /* 0x000800009028783b */ /* 0x000e620000000200 */
[C---:B------:R-:W-:Y:S02]  /*3560*/  IADD3 R175, R87.reuse, 0x38, RZ ;  /* 0x0000003857af7810 */ /* 0x040fe40007ffe0ff */
[----:B------:R-:W-:Y:S01]  /*3570*/  I2F R101, R103 ;  /* 0x0000006700657306 */ /* 0x000fe20000201400 */
[----:B-1----:R-:W1:Y:S01]  /*3580*/  LDSM.16.M88.4 R36, [R144+0x1000] ;  /* 0x001000009024783b */ /* 0x002e620000000200 */
[C---:B------:R-:W-:Y:S02]  /*3590*/  IADD3 R125, R87.reuse, 0x28, RZ ;  /* 0x00000028577d7810 */ /* 0x040fe40007ffe0ff */
[C---:B------:R-:W-:Y:S01]  /*35a0*/  IADD3 R139, R87.reuse, 0x30, RZ ;  /* 0x00000030578b7810 */ /* 0x040fe20007ffe0ff */
[----:B------:R-:W1:Y:S01]  /*35b0*/  LDSM.16.M88.4 R68, [R144+0x1800] ;  /* 0x001800009044783b */ /* 0x000e620000000200 */
[----:B------:R-:W-:-:S02]  /*35c0*/  IADD3 R173, R87, 0x31, RZ ;  /* 0x0000003157ad7810 */ /* 0x000fc40007ffe0ff */
[----:B------:R-:W-:Y:S01]  /*35d0*/  I2F R105, R107 ;  /* 0x0000006b00697306 */ /* 0x000fe20000201400 */
[----:B------:R-:W-:Y:S01]  /*35e0*/  LDSM.16.M88.4 R60, [R140+0x4000] ;  /* 0x004000008c3c783b */ /* 0x000fe20000000200 */
[----:B------:R-:W-:Y:S02]  /*35f0*/  IADD3 R167, R87, 0x39, RZ ;  /* 0x0000003957a77810 */ /* 0x000fe40007ffe0ff */
[C---:B------:R-:W-:Y:S01]  /*3600*/  IADD3 R136, R144.reuse, 0x800, RZ ;  /* 0x0000080090887810 */ /* 0x040fe20007ffe0ff */
[----:B--2---:R-:W-:Y:S01]  /*3610*/  HMMA.16816.F32.BF16 R56, R80, R52, RZ ;  /* 0x000000345038723c */ /* 0x004fe200000418ff */
[----:B------:R-:W-:Y:S01]  /*3620*/  LDSM.16.M88.4 R72, [R133] ;  /* 0x000000008548783b */ /* 0x000fe20000000200 */
[C---:B------:R-:W-:Y:S01]  /*3630*/  IADD3 R134, R144.reuse, 0x1800, RZ ;  /* 0x0000180090867810 */ /* 0x040fe20007ffe0ff */
[----:B------:R-:W-:Y:S01]  /*3640*/  I2F R111, R113 ;  /* 0x00000071006f7306 */ /* 0x000fe20000201400 */
[C---:B------:R-:W-:Y:S01]  /*3650*/  IADD3 R132, R144.reuse, 0x2000, RZ ;  /* 0x0000200090847810 */ /* 0x040fe20007ffe0ff */
[----:B------:R-:W-:Y:S01]  /*3660*/  LDSM.16.M88.4 R76, [R142] ;  /* 0x000000008e4c783b */ /* 0x000fe20000000200 */
[----:B------:R-:W-:-:S02]  /*3670*/  IADD3 R106, R144, 0x3000, RZ ;  /* 0x00003000906a7810 */ /* 0x000fc40007ffe0ff */
[C---:B------:R-:W-:Y:S03]  /*3680*/  HMMA.16816.F32.BF16 R52, R80.reuse, R54, RZ ;  /* 0x000000365034723c */ /* 0x040fe600000418ff */
[----:B------:R-:W-:Y:S05]  /*3690*/  I2F R119, R109 ;  /* 0x0000006d00777306 */ /* 0x000fea0000201400 */
[C---:B----4-:R-:W-:Y:S03]  /*36a0*/  HMMA.16816.F32.BF16 R32, R80.reuse, R20, RZ ;  /* 0x000000145020723c */ /* 0x050fe600000418ff */
[----:B------:R-:W-:Y:S05]  /*36b0*/  I2F R115, R117 ;  /* 0x0000007500737306 */ /* 0x000fea0000201400 */
[C---:B------:R-:W-:Y:S03]  /*36c0*/  HMMA.16816.F32.BF16 R20, R80.reuse, R22, RZ ;  /* 0x000000165014723c */ /* 0x040fe600000418ff */
[----:B------:R-:W-:Y:S05]  /*36d0*/  I2F R127, R131 ;  /* 0x00000083007f7306 */ /* 0x000fea0000201400 */
[C---:B-----5:R-:W-:Y:S03]  /*36e0*/  HMMA.16816.F32.BF16 R16, R80.reuse, R12, RZ ;  /* 0x0000000c5010723c */ /* 0x060fe600000418ff */
[----:B------:R-:W-:Y:S05]  /*36f0*/  I2F R171, R175 ;  /* 0x000000af00ab7306 */ /* 0x000fea0000201400 */
[C---:B------:R-:W-:Y:S03]  /*3700*/  HMMA.16816.F32.BF16 R12, R80.reuse, R14, RZ ;  /* 0x0000000e500c723c */ /* 0x040fe600000418ff */
[----:B------:R-:W-:Y:S05]  /*3710*/  I2F R137, R125 ;  /* 0x0000007d00897306 */ /* 0x000fea0000201400 */
[C---:B------:R-:W-:Y:S03]  /*3720*/  HMMA.16816.F32.BF16 R8, R80.reuse, R48, RZ ;  /* 0x000000305008723c */ /* 0x040fe600000418ff */
[----:B------:R-:W-:Y:S05]  /*3730*/  I2F R135, R139 ;  /* 0x0000008b00877306 */ /* 0x000fea0000201400 */
[----:B------:R-:W-:Y:S01]  /*3740*/  HMMA.16816.F32.BF16 R80, R80, R50, RZ ;  /* 0x000000325050723c */ /* 0x000fe200000418ff */
[----:B------:R-:W2:Y:S02]  /*3750*/  LDSM.16.M88.4 R48, [R143] ;  /* 0x000000008f30783b */ /* 0x000ea40000000200 */
[----:B------:R-:W-:Y:S05]  /*3760*/  I2F R141, R173 ;  /* 0x000000ad008d7306 */ /* 0x000fea0000201400 */
[C---:B---3--:R-:W-:Y:S03]  /*3770*/  HMMA.16816.F32.BF16 R56, R64.reuse, R44, R56 ;  /* 0x0000002c4038723c */ /* 0x048fe60000041838 */
[----:B------:R-:W-:Y:S05]  /*3780*/  I2F R3, R87 ;  /* 0x0000005700037306 */ /* 0x000fea0000201400 */
[C---:B------:R-:W-:Y:S01]  /*3790*/  HMMA.16816.F32.BF16 R52, R64.reuse, R46, R52 ;  /* 0x0000002e4034723c */ /* 0x040fe20000041834 */
[----:B------:R-:W3:Y:S02]  /*37a0*/  LDSM.16.M88.4 R44, [R140+0x4800] ;  /* 0x004800008c2c783b */ /* 0x000ee40000000200 */
[----:B------:R-:W-:Y:S05]  /*37b0*/  I2F R177, R167 ;  /* 0x000000a700b17306 */ /* 0x000fea0000201400 */
[C---:B------:R-:W-:Y:S08]  /*37c0*/  HMMA.16816.F32.BF16 R32, R64.reuse, R40, R32 ;  /* 0x000000284020723c */ /* 0x040ff00000041820 */
        /* <DEDUP_REMOVED lines=13> */
[C---:B------:R-:W-:Y:S08]  /*38a0*/  HMMA.16816.F32.BF16 R20, R48.reuse, R46, R20 ;  /* 0x0000002e3014723c */ /* 0x040ff00000041814 */
[C---:B----4-:R-:W-:Y:S08]  /*38b0*/  HMMA.16816.F32.BF16 R16, R48.reuse, R40, R16 ;  /* 0x000000283010723c */ /* 0x050ff00000041810 */
[C---:B------:R-:W-:Y:S01]  /*38c0*/  HMMA.16816.F32.BF16 R44, R48.reuse, R42, R12 ;  /* 0x0000002a302c723c */ /* 0x040fe2000004180c */
[----:B------:R-:W-:Y:S04]  /*38d0*/  LDSM.16.M88.4 R12, [R146+0x6000] ;  /* 0x00600000920c783b */ /* 0x000fe80000000200 */
[----:B------:R-:W3:Y:S03]  /*38e0*/  LDSM.16.M88.4 R40, [R147+0x2000] ;  /* 0x002000009328783b */ /* 0x000ee60000000200 */
[C---:B-1----:R-:W-:Y:S08]  /*38f0*/  HMMA.16816.F32.BF16 R8, R48.reuse, R36, R8 ;  /* 0x000000243008723c */ /* 0x042ff00000041808 */
[----:B------:R-:W-:Y:S01]  /*3900*/  HMMA.16816.F32.BF16 R80, R48, R38, R80 ;  /* 0x000000263050723c */ /* 0x000fe20000041850 */
[----:B------:R-:W1:Y:S04]  /*3910*/  LDSM.16.M88.4 R36, [R146+0x6800] ;  /* 0x006800009224783b */ /* 0x000e680000000200 */
[----:B------:R-:W-:Y:S03]  /*3920*/  LDSM.16.M88.4 R48, [R144+0x2000] ;  /* 0x002000009030783b */ /* 0x000fe60000000200 */
[C---:B------:R-:W-:Y:S08]  /*3930*/  HMMA.16816.F32.BF16 R56, R76.reuse, R72, R56 ;  /* 0x000000484c38723c */ /* 0x040ff00000041838 */
[C---:B------:R-:W-:Y:S01]  /*3940*/  HMMA.16816.F32.BF16 R52, R76.reuse, R74, R52 ;  /* 0x0000004a4c34723c */ /* 0x040fe20000041834 */
[----:B------:R-:W-:Y:S07]  /*3950*/  LDSM.16.M88.4 R72, [R133+0x2000] ;  /* 0x002000008548783b */ /* 0x000fee0000000200 */
[C---:B-----5:R-:W-:Y:S08]  /*3960*/  HMMA.16816.F32.BF16 R32, R76.reuse, R68, R32 ;  /* 0x000000444c20723c */ /* 0x060ff00000041820 */
[C---:B------:R-:W-:Y:S08]  /*3970*/  HMMA.16816.F32.BF16 R20, R76.reuse, R70, R20 ;  /* 0x000000464c14723c */ /* 0x040ff00000041814 */
[C---:B------:R-:W-:Y:S08]  /*3980*/  HMMA.16816.F32.BF16 R16, R76.reuse, R64, R16 ;  /* 0x000000404c10723c */ /* 0x040ff00000041810 */
[C---:B------:R-:W-:Y:S08]  /*3990*/  HMMA.16816.F32.BF16 R44, R76.reuse, R66, R44 ;  /* 0x000000424c2c723c */ /* 0x040ff0000004182c */
[C---:B--2---:R-:W-:Y:S01]  /*39a0*/  HMMA.16816.F32.BF16 R64, R76.reuse, R60, R8 ;  /* 0x0000003c4c40723c */ /* 0x044fe20000041808 */
[----:B------:R-:W2:Y:S07]  /*39b0*/  LDSM.16.M88.4 R8, [R145+0x2000] ;  /* 0x002000009108783b */ /* 0x000eae0000000200 */
[----:B------:R-:W-:Y:S01]  /*39c0*/  HMMA.16816.F32.BF16 R80, R76, R62, R80 ;  /* 0x0000003e4c50723c */ /* 0x000fe20000041850 */
[----:B------:R-:W4:Y:S07]  /*39d0*/  LDSM.16.M88.4 R60, [R146+0x7000] ;  /* 0x00700000923c783b */ /* 0x000f2e0000000200 */
[C---:B---3--:R-:W-:Y:S08]  /*39e0*/  HMMA.16816.F32.BF16 R56, R40.reuse, R12, R56 ;  /* 0x0000000c2838723c */ /* 0x048ff00000041838 */
[C---:B------:R-:W-:Y:S01]  /*39f0*/  HMMA.16816.F32.BF16 R68, R40.reuse, R14, R52 ;  /* 0x0000000e2844723c */ /* 0x040fe20000041834 */
[----:B------:R-:W-:Y:S04]  /*3a00*/  LDSM.16.M88.4 R52, [R140+0x6000] ;  /* 0x006000008c34783b */ /* 0x000fe80000000200 */
[----:B------:R-:W3:Y:S03]  /*3a10*/  LDSM.16.M88.4 R12, [R143+0x2000] ;  /* 0x002000008f0c783b */ /* 0x000ee60000000200 */
[C---:B-1----:R-:W-:Y:S08]  /*3a20*/  HMMA.16816.F32.BF16 R32, R40.reuse, R36, R32 ;  /* 0x000000242820723c */ /* 0x042ff00000041820 */
[----:B------:R-:W-:Y:S01]  /*3a30*/  HMMA.16816.F32.BF16 R20, R40, R38, R20 ;  /* 0x000000262814723c */ /* 0x000fe20000041814 */
[----:B------:R-:W1:Y:S07]  /*3a40*/  LDSM.16.M88.4 R36, [R144+0x2800] ;  /* 0x002800009024783b */ /* 0x000e6e0000000200 */
[C---:B--2---:R-:W-:Y:S08]  /*3a50*/  HMMA.16816.F32.BF16 R56, R8.reuse, R48, R56 ;  /* 0x000000300838723c */ /* 0x044ff00000041838 */
[----:B------:R-:W-:Y:S01]  /*3a60*/  HMMA.16816.F32.BF16 R68, R8, R50, R68 ;  /* 0x000000320844723c */ /* 0x000fe20000041844 */
[----:B------:R-:W2:Y:S07]  /*3a70*/  LDSM.16.M88.4 R48, [R140+0x6800] ;  /* 0x006800008c30783b */ /* 0x000eae0000000200 */
[----:B----4-:R-:W-:Y:S01]  /*3a80*/  HMMA.16816.F32.BF16 R76, R40, R60, R16 ;  /* 0x0000003c284c723c */ /* 0x010fe20000041810 */
[----:B------:R-:W4:Y:S07]  /*3a90*/  LDSM.16.M88.4 R16, [R142+0x2000] ;  /* 0x002000008e10783b */ /* 0x000f2e0000000200 */
[C---:B---3--:R-:W-:Y:S08]  /*3aa0*/  HMMA.16816.F32.BF16 R56, R12.reuse, R52, R56 ;  /* 0x000000340c38723c */ /* 0x048ff00000041838 */
[----:B------:R-:W-:Y:S01]  /*3ab0*/  HMMA.16816.F32.BF16 R68, R12, R54, R68 ;  /* 0x000000360c44723c */ /* 0x000fe20000041844 */
[----:B------:R-:W3:Y:S07]  /*3ac0*/  LDSM.16.M88.4 R52, [R144+0x3000] ;  /* 0x003000009034783b */ /* 0x000eee0000000200 */
[C---:B-1----:R-:W-:Y:S08]  /*3ad0*/  HMMA.16816.F32.BF16 R32, R8.reuse, R36, R32 ;  /* 0x000000240820723c */ /* 0x042ff00000041820 */
[----:B------:R-:W-:Y:S01]  /*3ae0*/  HMMA.16816.F32.BF16 R36, R8, R38, R20 ;  /* 0x000000260824723c */ /* 0x000fe20000041814 */
[----:B------:R-:W1:Y:S07]  /*3af0*/  LDSM.16.M88.4 R20, [R133+0x2800] ;  /* 0x002800008514783b */ /* 0x000e6e0000000200 */
[----:B------:R-:W-:Y:S01]  /*3b00*/  HMMA.16816.F32.BF16 R60, R40, R62, R44 ;  /* 0x0000003e283c723c */ /* 0x000fe2000004182c */
[----:B------:R-:W-:Y:S07]  /*3b10*/  LDSM.16.M88.4 R44, [R133+0x3000] ;  /* 0x00300000852c783b */ /* 0x000fee0000000200 */
[C---:B--2---:R-:W-:Y:S08]  /*3b20*/  HMMA.16816.F32.BF16 R32, R12.reuse, R48, R32 ;  /* 0x000000300c20723c */ /* 0x044ff00000041820 */
[----:B------:R-:W-:Y:S01]  /*3b30*/  HMMA.16816.F32.BF16 R36, R12, R50, R36 ;  /* 0x000000320c24723c */ /* 0x000fe20000041824 */
[----:B------:R-:W2:Y:S07]  /*3b40*/  LDSM.16.M88.4 R48, [R146+0x7800] ;  /* 0x007800009230783b */ /* 0x000eae0000000200 */
[C---:B----4-:R-:W-:Y:S08]  /*3b50*/  HMMA.16816.F32.BF16 R56, R16.reuse, R72, R56 ;  /* 0x000000481038723c */ /* 0x050ff00000041838 */
[----:B------:R-:W-:Y:S01]  /*3b60*/  HMMA.16816.F32.BF16 R68, R16, R74, R68 ;  /* 0x0000004a1044723c */ /* 0x000fe20000041844 */
[----:B------:R-:W4:Y:S07]  /*3b70*/  LDSM.16.M88.4 R72, [R140+0x7000] ;  /* 0x007000008c48783b */ /* 0x000f2e0000000200 */
[----:B---3--:R-:W-:Y:S08]  /*3b80*/  HMMA.16816.F32.BF16 R76, R8, R52, R76 ;  /* 0x00000034084c723c */ /* 0x008ff0000004184c */
[----:B-1----:R-:W-:Y:S01]  /*3b90*/  HMMA.16816.F32.BF16 R32, R16, R20, R32 ;  /* 0x000000141020723c */ /* 0x002fe20000041820 */
[----:B------:R-:W-:-:S02]  /*3ba0*/  FMUL.FTZ R52, R58, c[0x0][0x2ec] ;  /* 0x0000bb003a347a20 */ /* 0x000fc40000410000 */
[----:B------:R-:W-:Y:S02]  /*3bb0*/  FMUL.FTZ R53, R57, c[0x0][0x2ec] ;  /* 0x0000bb0039357a20 */ /* 0x000fe40000410000 */
[----:B------:R-:W-:Y:S02]  /*3bc0*/  FMUL.FTZ R57, R59, c[0x0][0x2ec] ;  /* 0x0000bb003b397a20 */ /* 0x000fe40000410000 */
[----:B------:R-:W-:Y:S01]  /*3bd0*/  FMUL.FTZ R56, R56, c[0x0][0x2ec] ;  /* 0x0000bb0038387a20 */ /* 0x000fe20000410000 */
[----:B------:R-:W-:Y:S01]  /*3be0*/  HMMA.16816.F32.BF16 R36, R16, R22, R36 ;  /* 0x000000161024723c */ /* 0x000fe20000041824 */
[----:B------:R-:W1:Y:S01]  /*3bf0*/  LDSM.16.M88.4 R20, [R144+0x3800] ;  /* 0x003800009014783b */ /* 0x000e620000000200 */
[----:B------:R-:W-:Y:S01]  /*3c00*/  FMUL.FTZ R58, R68, c[0x0][0x2ec] ;  /* 0x0000bb00443a7a20 */ /* 0x000fe20000410000 */
[----:B------:R-:W-:Y:S01]  /*3c10*/  MUFU.TANH R53, R53 ;  /* 0x0000003500357308 */ /* 0x000fe20000002400 */
[----:B------:R-:W-:Y:S02]  /*3c20*/  FMUL.FTZ R59, R69, c[0x0][0x2ec] ;  /* 0x0000bb00453b7a20 */ /* 0x000fe40000410000 */
[----:B------:R-:W-:-:S02]  /*3c30*/  FMUL.FTZ R69, R70, c[0x0][0x2ec] ;  /* 0x0000bb0046457a20 */ /* 0x000fc40000410000 */
[----:B--2---:R-:W-:Y:S01]  /*3c40*/  HMMA.16816.F32.BF16 R80, R40, R50, R80 ;  /* 0x000000322850723c */ /* 0x004fe20000041850 */
[----:B------:R-:W-:Y:S02]  /*3c50*/  FMUL.FTZ R70, R71, c[0x0][0x2ec] ;  /* 0x0000bb0047467a20 */ /* 0x000fe40000410000 */
[----:B------:R-:W-:Y:S05]  /*3c60*/  MUFU.TANH R57, R57 ;  /* 0x0000003900397308 */ /* 0x000fea0000002400 */
[----:B------:R-:W-:Y:S01]  /*3c70*/  HMMA.16816.F32.BF16 R60, R8, R54, R60 ;  /* 0x00000036083c723c */ /* 0x000fe2000004183c */
[----:B------:R-:W-:Y:S02]  /*3c80*/  FMUL.FTZ R68, R32, c[0x0][0x2ec] ;  /* 0x0000bb0020447a20 */ /* 0x000fe40000410000 */
[----:B------:R-:W-:Y:S04]  /*3c90*/  MUFU.TANH R69, R69 ;  /* 0x0000004500457308 */ /* 0x000fe80000002400 */
[----:B------:R-:W-:Y:S01]  /*3ca0*/  FMUL.FTZ R54, R33, c[0x0][0x2ec] ;  /* 0x0000bb0021367a20 */ /* 0x000fe20000410000 */
[----:B----4-:R-:W-:Y:S01]  /*3cb0*/  HMMA.16816.F32.BF16 R76, R12, R72, R76 ;  /* 0x000000480c4c723c */ /* 0x010fe2000004184c */
[----:B------:R-:W-:-:S02]  /*3cc0*/  FMUL.FTZ R55, R35, c[0x0][0x2ec] ;  /* 0x0000bb0023377a20 */ /* 0x000fc40000410000 */
[----:B------:R-:W-:Y:S01]  /*3cd0*/  FMUL.FTZ R36, R36, c[0x0][0x2ec] ;  /* 0x0000bb0024247a20 */ /* 0x000fe20000410000 */
[----:B------:R-:W2:Y:S04]  /*3ce0*/  MUFU.TANH R70, R70 ;  /* 0x0000004600467308 */ /* 0x000ea80000002400 */
[----:B------:R-:W-:Y:S04]  /*3cf0*/  HMMA.16816.F32.BF16 R64, R40, R48, R64 ;  /* 0x000000302840723c */ /* 0x000fe80000041840 */
[----:B------:R-:W3:Y:S03]  /*3d00*/  MUFU.TANH R58, R58 ;  /* 0x0000003a003a7308 */ /* 0x000ee60000002400 */
[----:B------:R-:W-:Y:S01]  /*3d10*/  FMUL.FTZ R48, R34, c[0x0][0x2ec] ;  /* 0x0000bb0022307a20 */ /* 0x000fe20000410000 */
[----:B------:R-:W-:Y:S01]  /*3d20*/  HMMA.16816.F32.BF16 R60, R12, R74, R60 ;  /* 0x0000004a0c3c723c */ /* 0x000fe2000004183c */
[----:B------:R-:W4:Y:S01]  /*3d30*/  LDSM.16.M88.4 R32, [R140+0x7800] ;  /* 0x007800008c20783b */ /* 0x000f220000000200 */
[----:B------:R-:W-:Y:S01]  /*3d40*/  FMUL.FTZ R49, R37, c[0x0][0x2ec] ;  /* 0x0000bb0025317a20 */ /* 0x000fe20000410000 */
[----:B------:R-:W-:Y:S01]  /*3d50*/  SHF.R.S32.HI R42, RZ, 0x1f, R31 ;  /* 0x0000001fff2a7819 */ /* 0x000fe2000001141f */
[----:B------:R-:W-:Y:S01]  /*3d60*/  IMAD R41, R31, 0x10, R84 ;  /* 0x000000101f297824 */ /* 0x000fe200078e0254 */
[----:B------:R-:W-:Y:S01]  /*3d70*/  MUFU.TANH R68, R68 ;  /* 0x0000004400447308 */ /* 0x000fe20000002400 */
[----:B--2---:R-:W-:-:S02]  /*3d80*/  FFMA.FTZ R70, R0, R95, R70 ;  /* 0x0000005f00467223 */ /* 0x004fc40000010046 */
[----:B-1----:R-:W-:Y:S01]  /*3d90*/  HMMA.16816.F32.BF16 R80, R8, R22, R80 ;  /* 0x000000160850723c */ /* 0x002fe20000041850 */
[----:B------:R-:W-:Y:S02]  /*3da0*/  IADD3 R50, R41, 0x1, R154 ;  /* 0x0000000129327810 */ /* 0x000fe40007ffe09a */
[----:B------:R-:W-:Y:S02]  /*3db0*/  LEA.HI R41, R42, R31, RZ, 0x2 ;  /* 0x0000001f2a297211 */ /* 0x000fe400078f10ff */
[----:B------:R-:W-:Y:S01]  /*3dc0*/  IADD3 R85, R27, R50, -R85 ;  /* 0x000000321b557210 */ /* 0x000fe20007ffe855 */
[----:B------:R-:W-:Y:S01]  /*3dd0*/  MUFU.TANH R48, R48 ;  /* 0x0000003000307308 */ /* 0x000fe20000002400 */
[----:B------:R-:W-:Y:S01]  /*3de0*/  LOP3.LUT R42, R41, 0xfffffffc, RZ, 0xc0, !PT ;  /* 0xfffffffc292a7812 */ /* 0x000fe200078ec0ff */
[----:B------:R-:W-:Y:S01]  /*3df0*/  HMMA.16816.F32.BF16 R76, R16, R44, R76 ;  /* 0x0000002c104c723c */ /* 0x000fe2000004184c */
[----:B------:R-:W-:-:S03]  /*3e00*/  IADD3 R122, R85, c[0x0][0x2e8], RZ ;  /* 0x0000ba00557a7a10 */ /* 0x000fc60007ffe0ff */
[----:B------:R-:W-:Y:S01]  /*3e10*/  IMAD.IADD R161, R31, 0x1, -R42 ;  /* 0x000000011fa17824 */ /* 0x000fe200078e0a2a */
[C---:B------:R-:W-:Y:S01]  /*3e20*/  IADD3 R104, R122.reuse, 0x8, RZ ;  /* 0x000000087a687810 */ /* 0x040fe20007ffe0ff */
[----:B------:R1:W-:Y:S01]  /*3e30*/  MUFU.TANH R45, R36 ;  /* 0x00000024002d7308 */ /* 0x0003e20000002400 */
[-C--:B------:R-:W-:Y:S01]  /*3e40*/  IMNMX R122, R122, R27.reuse, PT ;  /* 0x0000001b7a7a7217 */ /* 0x080fe20003800200 */
[----:B------:R-:W-:Y:S01]  /*3e50*/  HMMA.16816.F32.BF16 R64, R8, R20, R64 ;  /* 0x000000140840723c */ /* 0x000fe20000041840 */
[----:B------:R-:W-:Y:S01]  /*3e60*/  IMNMX R104, R104, R27, PT ;  /* 0x0000001b68687217 */ /* 0x000fe20003800200 */
[----:B------:R-:W-:Y:S01]  /*3e70*/  FFMA.FTZ R27, R0, R93, R69 ;  /* 0x0000005d001b7223 */ /* 0x000fe20000010045 */
[C---:B------:R-:W-:Y:S02]  /*3e80*/  ISETP.GE.AND P5, PT, R89.reuse, R122, PT ;  /* 0x0000007a5900720c */ /* 0x040fe40003fa6270 */
[-C--:B------:R-:W-:Y:S01]  /*3e90*/  ISETP.GE.AND P1, PT, R89, R104.reuse, PT ;  /* 0x000000685900720c */ /* 0x080fe20003f26270 */
[----:B------:R-:W2:Y:S01]  /*3ea0*/  MUFU.TANH R44, R55 ;  /* 0x00000037002c7308 */ /* 0x000ea20000002400 */
[----:B------:R-:W-:Y:S01]  /*3eb0*/  FMUL.FTZ R20, R38, c[0x0][0x2ec] ;  /* 0x0000bb0026147a20 */ /* 0x000fe20000410000 */
[----:B------:R-:W-:Y:S01]  /*3ec0*/  HMMA.16816.F32.BF16 R60, R16, R46, R60 ;  /* 0x0000002e103c723c */ /* 0x000fe2000004183c */
[----:B------:R-:W-:Y:S01]  /*3ed0*/  FMUL.FTZ R21, R39, c[0x0][0x2ec] ;  /* 0x0000bb0027157a20 */ /* 0x000fe20000410000 */
[-C--:B------:R-:W-:Y:S01]  /*3ee0*/  ISETP.GE.AND P2, PT, R97, R104.reuse, PT ;  /* 0x000000686100720c */ /* 0x080fe20003f46270 */
[CC--:B------:R-:W-:Y:S01]  /*3ef0*/  FFMA.FTZ R8, R0.reuse, R91.reuse, R53 ;  /* 0x0000005b00087223 */ /* 0x0c0fe20000010035 */
[----:B------:R-:W-:Y:S01]  /*3f00*/  ISETP.GE.AND P4, PT, R99, R104, PT ;  /* 0x000000686300720c */ /* 0x000fe20003f86270 */
[----:B------:R-:W-:Y:S01]  /*3f10*/  FFMA.FTZ R9, R0, R91, R57 ;  /* 0x0000005b00097223 */ /* 0x000fe20000010039 */
[----:B-1----:R-:W1:Y:S01]  /*3f20*/  LDSM.16.M88.4 R36, [R133+0x3800] ;  /* 0x003800008524783b */ /* 0x002e620000000200 */
[----:B------:R-:W5:Y:S01]  /*3f30*/  MUFU.TANH R20, R20 ;  /* 0x0000001400147308 */ /* 0x000f620000002400 */
[----:B------:R-:W-:Y:S01]  /*3f40*/  FMUL.FTZ R22, R79, c[0x0][0x2ec] ;  /* 0x0000bb004f167a20 */ /* 0x000fe20000410000 */
[C---:B----4-:R-:W-:Y:S01]  /*3f50*/  HMMA.16816.F32.BF16 R80, R12.reuse, R34, R80 ;  /* 0x000000220c50723c */ /* 0x050fe20000041850 */
[----:B------:R-:W-:Y:S01]  /*3f60*/  FMUL.FTZ R30, R78, c[0x0][0x2ec] ;  /* 0x0000bb004e1e7a20 */ /* 0x000fe20000410000 */
[-C--:B------:R-:W-:Y:S01]  /*3f70*/  ISETP.GE.AND P3, PT, R97, R122.reuse, PT ;  /* 0x0000007a6100720c */ /* 0x080fe20003f66270 */
[----:B------:R-:W-:Y:S01]  /*3f80*/  FMUL.FTZ R40, R76, c[0x0][0x2ec] ;  /* 0x0000bb004c287a20 */ /* 0x000fe20000410000 */
[----:B------:R-:W-:Y:S01]  /*3f90*/  FSEL R8, R8, -INF , !P5 ;  /* 0xff80000008087808 */ /* 0x000fe20006800000 */
[C---:B---3--:R-:W-:Y:S01]  /*3fa0*/  FFMA.FTZ R10, R0.reuse, R93, R58 ;  /* 0x0000005d000a7223 */ /* 0x048fe2000001003a */
[----:B------:R-:W3:Y:S01]  /*3fb0*/  MUFU.TANH R22, R22 ;  /* 0x0000001600167308 */ /* 0x000ee20000002400 */
[----:B------:R-:W-:Y:S01]  /*3fc0*/  FSEL R9, R9, -INF , !P1 ;  /* 0xff80000009097808 */ /* 0x000fe20004800000 */
[----:B------:R-:W-:Y:S01]  /*3fd0*/  HMMA.16816.F32.BF16 R64, R12, R32, R64 ;  /* 0x000000200c40723c */ /* 0x000fe20000041840 */
[C---:B------:R-:W-:Y:S01]  /*3fe0*/  ISETP.GE.AND P5, PT, R103.reuse, R122, PT ;  /* 0x0000007a6700720c */ /* 0x040fe20003fa6270 */
[----:B--2---:R-:W-:Y:S01]  /*3ff0*/  FFMA.FTZ R11, R0, R105, R44 ;  /* 0x00000069000b7223 */ /* 0x004fe2000001002c */
[-C--:B------:R-:W-:Y:S01]  /*4000*/  ISETP.GE.AND P1, PT, R103, R104.reuse, PT ;  /* 0x000000686700720c */ /* 0x080fe20003f26270 */
[----:B------:R-:W-:Y:S01]  /*4010*/  FMUL.FTZ R77, R77, c[0x0][0x2ec] ;  /* 0x0000bb004d4d7a20 */ /* 0x000fe20000410000 */
[----:B------:R-:W-:Y:S01]  /*4020*/  FSEL R27, R27, -INF , !P2 ;  /* 0xff8000001b1b7808 */ /* 0x000fe20005000000 */
[----:B------:R-:W2:Y:S01]  /*4030*/  MUFU.TANH R54, R54 ;  /* 0x0000003600367308 */ /* 0x000ea20000002400 */
[----:B------:R-:W-:Y:S01]  /*4040*/  FMUL.FTZ R33, R61, c[0x0][0x2ec] ;  /* 0x0000bb003d217a20 */ /* 0x000fe20000410000 */
[----:B------:R-:W-:Y:S01]  /*4050*/  FSEL R15, R70, -INF , !P4 ;  /* 0xff800000460f7808 */ /* 0x000fe20006000000 */
[----:B------:R-:W-:Y:S01]  /*4060*/  FFMA.FTZ R13, R0, R101, R48 ;  /* 0x00000065000d7223 */ /* 0x000fe20000010030 */
[-C--:B------:R-:W-:Y:S01]  /*4070*/  ISETP.GE.AND P2, PT, R107, R104.reuse, PT ;  /* 0x000000686b00720c */ /* 0x080fe20003f46270 */
[----:B------:R-:W-:Y:S01]  /*4080*/  FMUL.FTZ R32, R60, c[0x0][0x2ec] ;  /* 0x0000bb003c207a20 */ /* 0x000fe20000410000 */
[----:B------:R-:W-:Y:S01]  /*4090*/  ISETP.GE.AND P4, PT, R113, R104, PT ;  /* 0x000000687100720c */ /* 0x000fe20003f86270 */
[C---:B-----5:R-:W-:Y:S01]  /*40a0*/  FFMA.FTZ R20, R0.reuse, R111, R20 ;  /* 0x0000006f00147223 */ /* 0x060fe20000010014 */
[----:B------:R-:W-:Y:S01]  /*40b0*/  MUFU.TANH R49, R49 ;  /* 0x0000003100317308 */ /* 0x000fe20000002400 */
[----:B---3--:R-:W-:Y:S01]  /*40c0*/  FFMA.FTZ R165, R0, R123, R22 ;  /* 0x0000007b00a57223 */ /* 0x008fe20000010016 */
[----:B------:R-:W-:Y:S01]  /*40d0*/  FSEL R10, R10, -INF , !P3 ;  /* 0xff8000000a0a7808 */ /* 0x000fe20005800000 */
[----:B------:R-:W-:Y:S01]  /*40e0*/  FMUL.FTZ R34, R62, c[0x0][0x2ec] ;  /* 0x0000bb003e227a20 */ /* 0x000fe20000410000 */
[----:B------:R-:W-:Y:S01]  /*40f0*/  ISETP.GE.AND P3, PT, R107, R122, PT ;  /* 0x0000007a6b00720c */ /* 0x000fe20003f66270 */
[----:B------:R-:W-:Y:S01]  /*4100*/  FMUL.FTZ R35, R63, c[0x0][0x2ec] ;  /* 0x0000bb003f237a20 */ /* 0x000fe20000410000 */
[----:B------:R-:W-:Y:S01]  /*4110*/  FSEL R13, R13, -INF , !P1 ;  /* 0xff8000000d0d7808 */ /* 0x000fe20004800000 */
[C---:B------:R-:W-:Y:S01]  /*4120*/  FFMA.FTZ R45, R0.reuse, R111, R45 ;  /* 0x0000006f002d7223 */ /* 0x040fe2000001002d */
[----:B------:R-:W3:Y:S01]  /*4130*/  MUFU.TANH R21, R21 ;  /* 0x0000001500157308 */ /* 0x000ee20000002400 */
[----:B--2---:R-:W-:Y:S01]  /*4140*/  FFMA.FTZ R12, R0, R105, R54 ;  /* 0x00000069000c7223 */ /* 0x004fe20000010036 */
[----:B------:R-:W-:Y:S01]  /*4150*/  ISETP.GE.AND P1, PT, R109, R104, PT ;  /* 0x000000686d00720c */ /* 0x000fe20003f26270 */
[----:B------:R-:W-:-:S04]  /*4160*/  DEPBAR.LE SB0, 0x0 ;  /* 0x000080000000791a */ /* 0x000fc80000000000 */
[C---:B-1----:R-:W-:Y:S01]  /*4170*/  HMMA.16816.F32.BF16 R80, R16.reuse, R38, R80 ;  /* 0x000000261050723c */ /* 0x042fe20000041850 */
[----:B------:R-:W1:Y:S01]  /*4180*/  MUFU.TANH R30, R30 ;  /* 0x0000001e001e7308 */ /* 0x000e620000002400 */
[----:B------:R-:W-:Y:S02]  /*4190*/  FSEL R11, R11, -INF , !P2 ;  /* 0xff8000000b0b7808 */ /* 0x000fe40005000000 */
[----:B------:R-:W-:Y:S02]  /*41a0*/  FSEL R23, R20, -INF , !P4 ;  /* 0xff80000014177808 */ /* 0x000fe40006000000 */
[----:B------:R-:W-:Y:S02]  /*41b0*/  ISETP.GE.AND P2, PT, R117, R104, PT ;  /* 0x000000687500720c */ /* 0x000fe40003f46270 */
[----:B------:R-:W-:Y:S01]  /*41c0*/  HMMA.16816.F32.BF16 R64, R16, R36, R64 ;  /* 0x000000241040723c */ /* 0x000fe20000041840 */
[----:B------:R-:W2:Y:S01]  /*41d0*/  MUFU.TANH R40, R40 ;  /* 0x0000002800287308 */ /* 0x000ea20000002400 */
[----:B---3--:R-:W-:Y:S01]  /*41e0*/  FFMA.FTZ R21, R0, R119, R21 ;  /* 0x0000007700157223 */ /* 0x008fe20000010015 */
[----:B------:R-:W-:-:S02]  /*41f0*/  FSEL R12, R12, -INF , !P3 ;  /* 0xff8000000c0c7808 */ /* 0x000fc40005800000 */
[----:B------:R-:W-:Y:S02]  /*4200*/  ISETP.GE.AND P3, PT, R117, R122, PT ;  /* 0x0000007a7500720c */ /* 0x000fe40003f66270 */
[C---:B------:R-:W-:Y:S01]  /*4210*/  FFMA.FTZ R36, R0.reuse, R101, R68 ;  /* 0x0000006500247223 */ /* 0x040fe20000010044 */
[----:B------:R-:W-:Y:S01]  /*4220*/  FSEL R21, R21, -INF , !P1 ;  /* 0xff80000015157808 */ /* 0x000fe20004800000 */
[----:B------:R-:W3:Y:S01]  /*4230*/  MUFU.TANH R59, R59 ;  /* 0x0000003b003b7308 */ /* 0x000ee20000002400 */
[C---:B------:R-:W-:Y:S01]  /*4240*/  FFMA.FTZ R16, R0.reuse, R119, R49 ;  /* 0x0000007700107223 */ /* 0x040fe20000010031 */
[----:B------:R-:W-:Y:S01]  /*4250*/  ISETP.GE.AND P1, PT, R125, R104, PT ;  /* 0x000000687d00720c */ /* 0x000fe20003f26270 */
[-C--:B-1----:R-:W-:Y:S01]  /*4260*/  FFMA.FTZ R30, R0, R115.reuse, R30 ;  /* 0x00000073001e7223 */ /* 0x082fe2000001001e */
[----:B------:R-:W-:Y:S02]  /*4270*/  FSEL R36, R36, -INF , !P5 ;  /* 0xff80000024247808 */ /* 0x000fe40006800000 */
[-C--:B------:R-:W-:Y:S01]  /*4280*/  ISETP.GE.AND P5, PT, R109, R122.reuse, PT ;  /* 0x0000007a6d00720c */ /* 0x080fe20003fa6270 */
        /* <DEDUP_REMOVED lines=8> */
[----:B------:R-:W-:Y:S01]  /*4310*/  FMUL.FTZ R17, R65, c[0x0][0x2ec] ;  /* 0x0000bb0041117a20 */ /* 0x000fe20000410000 */
[----:B------:R-:W2:Y:S01]  /*4320*/  MUFU.TANH R22, R22 ;  /* 0x0000001600167308 */ /* 0x000ea20000002400 */
[----:B------:R-:W-:Y:S01]  /*4330*/  FMUL.FTZ R19, R66, c[0x0][0x2ec] ;  /* 0x0000bb0042137a20 */ /* 0x000fe20000410000 */
[-C--:B------:R-:W-:Y:S01]  /*4340*/  ISETP.GE.AND P6, PT, R99, R122.reuse, PT ;  /* 0x0000007a6300720c */ /* 0x080fe20003fc6270 */
[----:B------:R-:W-:Y:S01]  /*4350*/  FMUL.FTZ R37, R64, c[0x0][0x2ec] ;  /* 0x0000bb0040257a20 */ /* 0x000fe20000410000 */
[----:B------:R-:W-:Y:S01]  /*4360*/  FSEL R128, R40, -INF , !P3 ;  /* 0xff80000028807808 */ /* 0x000fe20005800000 */
[----:B------:R-:W-:Y:S01]  /*4370*/  FMUL.FTZ R20, R67, c[0x0][0x2ec] ;  /* 0x0000bb0043147a20 */ /* 0x000fe20000410000 */
[----:B------:R-:W-:Y:S01]  /*4380*/  ISETP.GE.AND P3, PT, R131, R122, PT ;  /* 0x0000007a8300720c */ /* 0x000fe20003f66270 */
[C---:B---3--:R-:W-:Y:S01]  /*4390*/  FFMA.FTZ R59, R0.reuse, R95, R59 ;  /* 0x0000005f003b7223 */ /* 0x048fe2000001003b */
[----:B------:R-:W3:Y:S01]  /*43a0*/  MUFU.TANH R32, R32 ;  /* 0x0000002000207308 */ /* 0x000ee20000002400 */
[----:B------:R-:W-:Y:S01]  /*43b0*/  FMUL.FTZ R30, R81, c[0x0][0x2ec] ;  /* 0x0000bb00511e7a20 */ /* 0x000fe20000410000 */
[----:B------:R-:W-:Y:S01]  /*43c0*/  ISETP.GE.AND P4, PT, R129, R104, PT ;  /* 0x000000688100720c */ /* 0x000fe20003f86270 */
[----:B-1----:R-:W-:Y:S01]  /*43d0*/  FFMA.FTZ R33, R0, R127, R33 ;  /* 0x0000007f00217223 */ /* 0x002fe20000010021 */
[----:B------:R-:W-:-:S02]  /*43e0*/  FSEL R14, R59, -INF , !P6 ;  /* 0xff8000003b0e7808 */ /* 0x000fc40007000000 */
[-C--:B------:R-:W-:Y:S02]  /*43f0*/  ISETP.GE.AND P6, PT, R113, R122.reuse, PT ;  /* 0x0000007a7100720c */ /* 0x080fe40003fc6270 */
[----:B------:R-:W1:Y:S01]  /*4400*/  MUFU.TANH R31, R77 ;  /* 0x0000004d001f7308 */ /* 0x000e620000002400 */
[----:B------:R-:W-:Y:S01]  /*4410*/  FSEL R130, R33, -INF , !P3 ;  /* 0xff80000021827808 */ /* 0x000fe20005800000 */
[----:B--2---:R-:W-:Y:S01]  /*4420*/  FFMA.FTZ R22, R0, R171, R22 ;  /* 0x000000ab00167223 */ /* 0x004fe20000010016 */
[----:B------:R-:W-:Y:S02]  /*4430*/  ISETP.GE.AND P3, PT, R175, R122, PT ;  /* 0x0000007aaf00720c */ /* 0x000fe40003f66270 */
[----:B------:R-:W-:Y:S02]  /*4440*/  FSEL R18, R45, -INF , !P6 ;  /* 0xff8000002d127808 */ /* 0x000fe40007000000 */
[----:B------:R-:W-:Y:S01]  /*4450*/  FSEL R117, R22, -INF , !P3 ;  /* 0xff80000016757808 */ /* 0x000fe20005800000 */
[----:B------:R-:W2:Y:S01]  /*4460*/  MUFU.TANH R34, R34 ;  /* 0x0000002200227308 */ /* 0x000ea20000002400 */
[----:B---3--:R-:W-:Y:S01]  /*4470*/  FFMA.FTZ R32, R0, R137, R32 ;  /* 0x0000008900207223 */ /* 0x008fe20000010020 */
[----:B------:R-:W-:-:S02]  /*4480*/  ISETP.GT.AND P3, PT, R156, R149, PT ;  /* 0x000000959c00720c */ /* 0x000fc40003f64270 */
[----:B------:R-:W-:Y:S02]  /*4490*/  ISETP.GE.AND P6, PT, R129, R122, PT ;  /* 0x0000007a8100720c */ /* 0x000fe40003fc6270 */
        /* <DEDUP_REMOVED lines=8> */
[----:B------:R-:W-:Y:S02]  /*4520*/  ISETP.GE.AND P4, PT, R139, R104, PT ;  /* 0x000000688b00720c */ /* 0x000fe40003f86270 */
[-C--:B------:R-:W-:Y:S02]  /*4530*/  ISETP.GE.AND P5, PT, R173, R122.reuse, PT ;  /* 0x0000007aad00720c */ /* 0x080fe40003fa6270 */
[----:B------:R-:W-:Y:S02]  /*4540*/  FSEL R131, R34, -INF , !P1 ;  /* 0xff80000022837808 */ /* 0x000fe40004800000 */
[----:B------:R-:W2:Y:S01]  /*4550*/  MUFU.TANH R35, R35 ;  /* 0x0000002300237308 */ /* 0x000ea20000002400 */
[----:B---3--:R-:W-:Y:S01]  /*4560*/  FFMA.FTZ R17, R0, R141, R17 ;  /* 0x0000008d00117223 */ /* 0x008fe20000010011 */
[----:B------:R-:W-:-:S02]  /*4570*/  ISETP.GE.AND P6, PT, R139, R122, PT ;  /* 0x0000007a8b00720c */ /* 0x000fc40003fc6270 */
[----:B------:R-:W-:Y:S02]  /*4580*/  ISETP.GE.AND P1, PT, R173, R104, PT ;  /* 0x00000068ad00720c */ /* 0x000fe40003f26270 */
[----:B------:R-:W-:Y:S02]  /*4590*/  FSEL R118, R17, -INF , !P5 ;  /* 0xff80000011767808 */ /* 0x000fe40006800000 */
[----:B------:R-:W3:Y:S01]  /*45a0*/  MUFU.TANH R37, R37 ;  /* 0x0000002500257308 */ /* 0x000ee20000002400 */
[----:B-1----:R-:W-:Y:S01]  /*45b0*/  FFMA.FTZ R19, R0, R135, R19 ;  /* 0x0000008700137223 */ /* 0x002fe20000010013 */
[----:B------:R-:W-:Y:S02]  /*45c0*/  ISETP.GE.AND P5, PT, R167, R122, PT ;  /* 0x0000007aa700720c */ /* 0x000fe40003fa6270 */
[----:B------:R-:W-:Y:S02]  /*45d0*/  IADD3 R107, R144, 0x2800, RZ ;  /* 0x00002800906b7810 */ /* 0x000fe40007ffe0ff */
[----:B------:R-:W-:-:S02]  /*45e0*/  FSEL R115, R19, -INF , !P4 ;  /* 0xff80000013737808 */ /* 0x000fc40006000000 */
[----:B------:R-:W1:Y:S01]  /*45f0*/  MUFU.TANH R20, R20 ;  /* 0x0000001400147308 */ /* 0x000e620000002400 */
[----:B--2---:R-:W-:Y:S01]  /*4600*/  FFMA.FTZ R35, R0, R127, R35 ;  /* 0x0000007f00237223 */ /* 0x004fe20000010023 */
[-C--:B------:R-:W-:Y:S02]  /*4610*/  ISETP.GE.AND P4, PT, R87, R104.reuse, PT ;  /* 0x000000685700720c */ /* 0x080fe40003f86270 */
[----:B------:R-:W-:Y:S02]  /*4620*/  IADD3 R105, R144, 0x3800, RZ ;  /* 0x0000380090697810 */ /* 0x000fe40007ffe0ff */
[----:B------:R-:W-:Y:S02]  /*4630*/  FSEL R129, R35, -INF , !P2 ;  /* 0xff80000023817808 */ /* 0x000fe40005000000 */
[----:B------:R-:W2:Y:S01]  /*4640*/  MUFU.TANH R56, R56 ;  /* 0x0000003800387308 */ /* 0x000ea20000002400 */
[----:B---3--:R-:W-:Y:S01]  /*4650*/  FFMA.FTZ R37, R0, R135, R37 ;  /* 0x0000008700257223 */ /* 0x008fe20000010025 */
[----:B------:R-:W-:-:S02]  /*4660*/  ISETP.GE.AND P2, PT, R175, R104, PT ;  /* 0x00000068af00720c */ /* 0x000fc40003f46270 */
[----:B------:R-:W-:Y:S02]  /*4670*/  IADD3 R135, R144, 0x1000, RZ ;  /* 0x0000100090877810 */ /* 0x000fe40007ffe0ff */
[----:B------:R-:W-:Y:S02]  /*4680*/  FSEL R119, R37, -INF , !P6 ;  /* 0xff80000025777808 */ /* 0x000fe40007000000 */
[----:B------:R-:W3:Y:S01]  /*4690*/  MUFU.TANH R52, R52 ;  /* 0x0000003400347308 */ /* 0x000ee20000002400 */
[----:B-1----:R-:W-:Y:S01]  /*46a0*/  FFMA.FTZ R20, R0, R141, R20 ;  /* 0x0000008d00147223 */ /* 0x002fe20000010014 */
[----:B------:R-:W-:Y:S01]  /*46b0*/  BAR.SYNC.DEFER_BLOCKING 0x0 ;  /* 0x0000000000007b1d */ /* 0x000fe20000010000 */
[----:B------:R-:W-:-:S03]  /*46c0*/  ISETP.GE.AND P6, PT, R87, R122, PT ;  /* 0x0000007a5700720c */ /* 0x000fc60003fc6270 */
[----:B------:R-:W-:Y:S02]  /*46d0*/  FSEL R114, R20, -INF , !P1 ;  /* 0xff80000014727808 */ /* 0x000fe40004800000 */
[----:B------:R-:W1:Y:S01]  /*46e0*/  MUFU.TANH R30, R30 ;  /* 0x0000001e001e7308 */ /* 0x000e620000002400 */
[----:B--2---:R-:W-:Y:S01]  /*46f0*/  FFMA.FTZ R19, R0, R3, R56 ;  /* 0x0000000300137223 */ /* 0x004fe20000010038 */
[----:B------:R-:W-:-:S04]  /*4700*/  ISETP.GE.AND P1, PT, R167, R104, PT ;  /* 0x00000068a700720c */ /* 0x000fc80003f26270 */
[----:B------:R-:W-:Y:S02]  /*4710*/  FSEL R19, R19, -INF , !P6 ;  /* 0xff80000013137808 */ /* 0x000fe40007000000 */
[----:B------:R-:W2:Y:S01]  /*4720*/  MUFU.TANH R113, R82 ;  /* 0x0000005200717308 */ /* 0x000ea20000002400 */
[----:B---3--:R-:W-:-:S05]  /*4730*/  FFMA.FTZ R17, R0, R3, R52 ;  /* 0x0000000300117223 */ /* 0x008fca0000010034 */
[----:B------:R-:W-:Y:S02]  /*4740*/  FSEL R17, R17, -INF , !P4 ;  /* 0xff80000011117808 */ /* 0x000fe40006000000 */
        /* <DEDUP_REMOVED lines=66> */
.L_x_7590:
[----:B------:R-:W-:-:S04]  /*4b70*/  LEA R25, -R7, RZ, 0x6 ;  /* 0x000000ff07197211 */ /* 0x000fc800078e31ff */
[----:B------:R-:W-:Y:S02]  /*4b80*/  SHF.R.S32.HI R22, RZ, 0x1f, R25 ;  /* 0x0000001fff167819 */ /* 0x000fe40000011419 */
.L_x_7591:
        /* <DEDUP_REMOVED lines=82> */
.L_x_7593:
[----:B------:R-:W-:Y:S05]  /*50b0*/  BSYNC B0 ;  /* 0x0000000000007941 */ /* 0x000fea0003800000 */
.L_x_7592:
[----:B------:R-:W0:Y:S01]  /*50c0*/  LDGDEPBAR ;  /* 0x00000000000079af */ /* 0x000e220000000000 */
[----:B------:R-:W-:-:S04]  /*50d0*/  IADD3 R120, P1, R25, R120, RZ ;  /* 0x0000007819787210 */ /* 0x000fc80007f3e0ff */
[----:B------:R-:W-:Y:S02]  /*50e0*/  IADD3.X R121, R22, R121, RZ, P1, !PT ;  /* 0x0000007916797210 */ /* 0x000fe40000ffe4ff */
.L_x_7589:
        /* <DEDUP_REMOVED lines=61> */
[--C-:B------:R-:W-:Y:S01]  /*54c0*/  FFMA.FTZ R112, R17, c[0x0][0x23c], -R124.reuse ;  /* 0x00008f0011707a23 */ /* 0x100fe2000001087c */
[----:B------:R-:W-:Y:S01]  /*54d0*/  LEA.HI.X R166, R120, c[0x0][0x16c], R121, 0x1, P1 ;  /* 0x00005b0078a67a11 */ /* 0x000fe200008f0c79 */
[----:B------:R-:W-:-:S02]  /*54e0*/  FFMA.FTZ R109, R9, c[0x0][0x23c], -R124 ;  /* 0x00008f00096d7a23 */ /* 0x000fc4000001087c */
[--C-:B------:R-:W-:Y:S02]  /*54f0*/  FFMA.FTZ R102, R27, c[0x0][0x23c], -R124.reuse ;  /* 0x00008f001b667a23 */ /* 0x100fe4000001087c */
[--C-:B------:R-:W-:Y:S01]  /*5500*/  FFMA.FTZ R101, R15, c[0x0][0x23c], -R124.reuse ;  /* 0x00008f000f657a23 */ /* 0x100fe2000001087c */
[----:B------:R-:W1:Y:S01]  /*5510*/  MUFU.EX2 R103, R103 ;  /* 0x0000006700677308 */ /* 0x000e620000000800 */
[----:B------:R-:W-:Y:S02]  /*5520*/  FFMA.FTZ R27, R11, c[0x0][0x23c], -R124 ;  /* 0x00008f000b1b7a23 */ /* 0x000fe4000001087c */
[----:B------:R-:W2:Y:S01]  /*5530*/  LDSM.16.MT88.4 R8, [R139+0x8800] ;  /* 0x008800008b08783b */ /* 0x000ea20000004200 */
[--C-:B------:R-:W-:Y:S02]  /*5540*/  FFMA.FTZ R33, R36, c[0x0][0x23c], -R123.reuse ;  /* 0x00008f0024217a23 */ /* 0x100fe4000001087b */
[--C-:B------:R-:W-:Y:S02]  /*5550*/  FFMA.FTZ R108, R12, c[0x0][0x23c], -R123.reuse ;  /* 0x00008f000c6c7a23 */ /* 0x100fe4000001087b */
[----:B------:R-:W-:Y:S01]  /*5560*/  MUFU.EX2 R35, R35 ;  /* 0x0000002300237308 */ /* 0x000fe20000000800 */
[----:B------:R-:W-:-:S02]  /*5570*/  FFMA.FTZ R32, R18, c[0x0][0x23c], -R123 ;  /* 0x00008f0012207a23 */ /* 0x000fc4000001087b */
[--C-:B------:R-:W-:Y:S02]  /*5580*/  FFMA.FTZ R31, R16, c[0x0][0x23c], -R123.reuse ;  /* 0x00008f00101f7a23 */ /* 0x100fe4000001087b */
[--C-:B------:R-:W-:Y:S01]  /*5590*/  FFMA.FTZ R100, R13, c[0x0][0x23c], -R124.reuse ;  /* 0x00008f000d647a23 */ /* 0x100fe2000001087c */
[----:B------:R-:W-:Y:S01]  /*55a0*/  LDSM.16.MT88.4 R16, [R138+0x8800] ;  /* 0x008800008a10783b */ /* 0x000fe20000004200 */
[--C-:B------:R-:W-:Y:S01]  /*55b0*/  FFMA.FTZ R30, R23, c[0x0][0x23c], -R124.reuse ;  /* 0x00008f00171e7a23 */ /* 0x100fe2000001087c */
[----:B------:R-:W3:Y:S01]  /*55c0*/  MUFU.EX2 R34, R34 ;  /* 0x0000002200227308 */ /* 0x000ee20000000800 */
[----:B-1----:R-:W-:Y:S01]  /*55d0*/  F2FP.BF16.PACK_AB R64, R103, R110 ;  /* 0x0000006e6740723e */ /* 0x002fe200000010ff */
[----:B------:R-:W-:Y:S01]  /*55e0*/  FFMA.FTZ R25, R21, c[0x0][0x23c], -R124 ;  /* 0x00008f0015197a23 */ /* 0x000fe2000001087c */
[----:B------:R-:W1:Y:S01]  /*55f0*/  LDSM.16.MT88.4 R12, [R141+0x8800] ;  /* 0x008800008d0c783b */ /* 0x000e620000004200 */
[--C-:B------:R-:W-:Y:S02]  /*5600*/  FFMA.FTZ R128, R128, c[0x0][0x23c], -R123.reuse ;  /* 0x00008f0080807a23 */ /* 0x100fe4000001087b */
[--C-:B------:R-:W-:Y:S01]  /*5610*/  FFMA.FTZ R127, R164, c[0x0][0x23c], -R123.reuse ;  /* 0x00008f00a47f7a23 */ /* 0x100fe2000001087b */
        /* <DEDUP_REMOVED lines=16> */
[----:B------:R-:W3:Y:S01]  /*5720*/  MUFU.EX2 R101, R101 ;  /* 0x0000006500657308 */ /* 0x000ee20000000800 */
[----:B----4-:R-:W-:Y:S01]  /*5730*/  F2FP.BF16.PACK_AB R65, R109, R112 ;  /* 0x000000706d41723e */ /* 0x010fe200000010ff */
[----:B------:R-:W-:-:S02]  /*5740*/  FADD.FTZ R109, R112, R109 ;  /* 0x0000006d706d7221 */ /* 0x000fc40000010000 */
[----:B------:R-:W-:-:S04]  /*5750*/  FADD.FTZ R35, R35, R110 ;  /* 0x0000006e23237221 */ /* 0x000fc80000010000 */
[----:B------:R-:W-:Y:S01]  /*5760*/  MUFU.EX2 R33, R33 ;  /* 0x0000002100217308 */ /* 0x000fe20000000800 */
[----:B------:R-:W-:Y:S01]  /*5770*/  FADD.FTZ R34, R34, R35 ;  /* 0x0000002322227221 */ /* 0x000fe20000010000 */
[----:B---3--:R-:W-:-:S06]  /*5780*/  F2FP.BF16.PACK_AB R67, R101, R102 ;  /* 0x000000666543723e */ /* 0x008fcc00000010ff */
[----:B------:R-:W3:Y:S01]  /*5790*/  MUFU.EX2 R108, R108 ;  /* 0x0000006c006c7308 */ /* 0x000ee20000000800 */
[----:B------:R-:W-:-:S04]  /*57a0*/  FADD.FTZ R102, R102, R109 ;  /* 0x0000006d66667221 */ /* 0x000fc80000010000 */
[----:B------:R-:W-:Y:S01]  /*57b0*/  FADD.FTZ R101, R101, R102 ;  /* 0x0000006665657221 */ /* 0x000fe20000010000 */
[C---:B------:R-:W-:Y:S02]  /*57c0*/  HMMA.16816.F32.BF16 R88, R64.reuse, R84, RZ ;  /* 0x000000544058723c */ /* 0x040fe400000418ff */
[----:B------:R-:W-:Y:S06]  /*57d0*/  MUFU.EX2 R32, R32 ;  /* 0x0000002000207308 */ /* 0x000fec0000000800 */
[----:B------:R-:W-:Y:S02]  /*57e0*/  HMMA.16816.F32.BF16 R84, R64, R86, RZ ;  /* 0x000000564054723c */ /* 0x000fe400000418ff */
[----:B------:R-:W4:Y:S01]  /*57f0*/  MUFU.EX2 R31, R31 ;  /* 0x0000001f001f7308 */ /* 0x000f220000000800 */
[----:B---3--:R-:W-:-:S05]  /*5800*/  F2FP.BF16.PACK_AB R4, R108, R33 ;  /* 0x000000216c04723e */ /* 0x008fca00000010ff */
[C---:B------:R-:W-:Y:S02]  /*5810*/  HMMA.16816.F32.BF16 R96, R64.reuse, R92, RZ ;  /* 0x0000005c4060723c */ /* 0x040fe400000418ff */
[----:B------:R-:W-:Y:S06]  /*5820*/  MUFU.EX2 R100, R100 ;  /* 0x0000006400647308 */ /* 0x000fec0000000800 */
[----:B------:R-:W-:Y:S02]  /*5830*/  HMMA.16816.F32.BF16 R92, R64, R94, RZ ;  /* 0x0000005e405c723c */ /* 0x000fe400000418ff */
[----:B------:R-:W3:Y:S01]  /*5840*/  MUFU.EX2 R27, R27 ;  /* 0x0000001b001b7308 */ /* 0x000ee20000000800 */
[----:B----4-:R-:W-:-:S05]  /*5850*/  F2FP.BF16.PACK_AB R6, R31, R32 ;  /* 0x000000201f06723e */ /* 0x010fca00000010ff */
        /* <DEDUP_REMOVED lines=35> */
[----:B------:R-:W2:Y:S01]  /*5a90*/  LDSM.16.MT88.4 R8, [R137+0xa800] ;  /* 0x00a800008908783b */ /* 0x000ea20000004200 */
[----:B------:R-:W-:Y:S06]  /*5aa0*/  MUFU.EX2 R167, R167 ;  /* 0x000000a700a77308 */ /* 0x000fec0000000800 */
        /* <DEDUP_REMOVED lines=17> */
[----:B-1----:R-:W-:Y:S01]  /*5bc0*/  HMMA.16816.F32.BF16 R52, R4, R12, R52 ;  /* 0x0000000c0434723c */ /* 0x002fe20000041834 */
[----:B------:R-:W-:-:S04]  /*5bd0*/  FFMA.FTZ R22, R165, c[0x0][0x23c], -R124 ;  /* 0x00008f00a5167a23 */ /* 0x000fc8000001087c */
[----:B------:R-:W-:Y:S03]  /*5be0*/  MUFU.EX2 R23, R23 ;  /* 0x0000001700177308 */ /* 0x000fe60000000800 */
[C---:B----4-:R-:W-:Y:S05]  /*5bf0*/  HMMA.16816.F32.BF16 R44, R4.reuse, R16, R44 ;  /* 0x00000010042c723c */ /* 0x050fea000004182c */
[----:B------:R-:W1:Y:S03]  /*5c00*/  MUFU.EX2 R22, R22 ;  /* 0x0000001600167308 */ /* 0x000e660000000800 */
[C---:B------:R-:W-:Y:S01]  /*5c10*/  HMMA.16816.F32.BF16 R48, R4.reuse, R18, R48 ;  /* 0x000000120430723c */ /* 0x040fe20000041830 */
[----:B------:R-:W4:Y:S04]  /*5c20*/  LDSM.16.MT88.4 R16, [R139+0x9000] ;  /* 0x009000008b10783b */ /* 0x000f280000004200 */
[----:B------:R-:W5:Y:S03]  /*5c30*/  MUFU.EX2 R20, R20 ;  /* 0x0000001400147308 */ /* 0x000f660000000800 */
[----:B------:R-:W-:Y:S01]  /*5c40*/  HMMA.16816.F32.BF16 R56, R4, R14, R56 ;  /* 0x0000000e0438723c */ /* 0x000fe20000041838 */
[----:B------:R-:W4:Y:S06]  /*5c50*/  LDSM.16.MT88.4 R12, [R137+0x9000] ;  /* 0x00900000890c783b */ /* 0x000f2c0000004200 */
[----:B---3--:R-:W-:-:S02]  /*5c60*/  F2FP.BF16.PACK_AB R4, R127, R128 ;  /* 0x000000807f04723e */ /* 0x008fc400000010ff */
[----:B-1----:R-:W-:Y:S01]  /*5c70*/  F2FP.BF16.PACK_AB R5, R22, R125 ;  /* 0x0000007d1605723e */ /* 0x002fe200000010ff */
[----:B------:R-:W-:Y:S01]  /*5c80*/  FADD.FTZ R125, R125, R30 ;  /* 0x0000001e7d7d7221 */ /* 0x000fe20000010000 */
[----:B------:R-:W-:Y:S02]  /*5c90*/  F2FP.BF16.PACK_AB R6, R23, R126 ;  /* 0x0000007e1706723e */ /* 0x000fe400000010ff */
[----:B-----5:R-:W-:Y:S01]  /*5ca0*/  F2FP.BF16.PACK_AB R7, R20, R21 ;  /* 0x000000151407723e */ /* 0x020fe200000010ff */
[----:B------:R-:W-:-:S04]  /*5cb0*/  FADD.FTZ R22, R22, R125 ;  /* 0x0000007d16167221 */ /* 0x000fc80000010000 */
[----:B------:R-:W-:Y:S02]  /*5cc0*/  FADD.FTZ R21, R21, R22 ;  /* 0x0000001615157221 */ /* 0x000fe40000010000 */
[----:B--2---:R-:W-:Y:S02]  /*5cd0*/  HMMA.16816.F32.BF16 R96, R4, R8, R96 ;  /* 0x000000080460723c */ /* 0x004fe40000041860 */
[----:B------:R-:W-:-:S06]  /*5ce0*/  FADD.FTZ R20, R20, R21 ;  /* 0x0000001514147221 */ /* 0x000fcc0000010000 */
        /* <DEDUP_REMOVED lines=40> */
[C---:B--2---:R-:W-:Y:S07]  /*5f70*/  HMMA.16816.F32.BF16 R72, R4.reuse, R16, R72 ;  /* 0x000000100448723c */ /* 0x044fee0000041848 */
[----:B------:R-:W-:Y:S01]  /*5f80*/  FADD.FTZ R17, R33, R34 ;  /* 0x0000002221117221 */ /* 0x000fe20000010000 */
[----:B------:R-:W-:Y:S03]  /*5f90*/  HMMA.16816.F32.BF16 R68, R4, R18, R68 ;  /* 0x000000120444723c */ /* 0x000fe60000041844 */
[----:B------:R-:W-:-:S04]  /*5fa0*/  FADD.FTZ R17, R108, R17 ;  /* 0x000000116c117221 */ /* 0x000fc80000010000 */
[----:B------:R-:W-:-:S04]  /*5fb0*/  FADD.FTZ R32, R32, R17 ;  /* 0x0000001120207221 */ /* 0x000fc80000010000 */
        /* <DEDUP_REMOVED lines=84> */
.L_x_7595:
[----:B------:R-:W-:-:S05]  /*6500*/  IMAD.MOV.U32 R4, RZ, RZ, c[0x0][0x1a0] ;  /* 0x00006800ff047624 */ /* 0x000fca00078e00ff */
[----:B------:R-:W-:-:S04]  /*6510*/  LEA R4, -R4, RZ, 0x6 ;  /* 0x000000ff04047211 */ /* 0x000fc800078e31ff */
[----:B------:R-:W-:Y:S02]  /*6520*/  SHF.R.S32.HI R7, RZ, 0x1f, R4 ;  /* 0x0000001fff077819 */ /* 0x000fe40000011404 */
.L_x_7596:
        /* <DEDUP_REMOVED lines=31> */
[----:B------:R-:W-:-:S02]  /*6720*/  @!P1 IADD3 R6, P5, R4, R28, RZ ;  /* 0x0000001c04069210 */ /* 0x000fc40007fbe0ff */
        /* <DEDUP_REMOVED lines=43> */
[----:B------:R-:W2:Y:S04]  /*69e0*/  LDSM.16.M88.4 R28, [R146+0x4800] ;  /* 0x00480000921c783b */ /* 0x000ea80000000200 */
[----:B------:R-:W5:Y:S04]  /*69f0*/  LDSM.16.M88.4 R20, [R146+0x5000] ;  /* 0x005000009214783b */ /* 0x000f680000000200 */
[----:B------:R-:W4:Y:S04]  /*6a00*/  LDSM.16.M88.4 R112, [R146+0x5800] ;  /* 0x005800009270783b */ /* 0x000f280000000200 */
[----:B------:R-:W-:Y:S04]  /*6a10*/  LDSM.16.M88.4 R100, [R145] ;  /* 0x000000009164783b */ /* 0x000fe80000000200 */
[----:B------:R-:W1:Y:S04]  /*6a20*/  LDSM.16.M88.4 R108, [R144] ;  /* 0x00000000906c783b */ /* 0x000e680000000200 */
[----:B------:R-:W1:Y:S04]  /*6a30*/  LDSM.16.M88.4 R116, [R136] ;  /* 0x000000008874783b */ /* 0x000e680000000200 */
[----:B------:R-:W0:Y:S01]  /*6a40*/  LDGDEPBAR ;  /* 0x00000000000079af */ /* 0x000e220000000000 */
[C---:B---3--:R-:W-:Y:S08]  /*6a50*/  HMMA.16816.F32.BF16 R8, R12.reuse, R4, RZ ;  /* 0x000000040c08723c */ /* 0x048ff000000418ff */
[C---:B------:R-:W-:Y:S08]  /*6a60*/  HMMA.16816.F32.BF16 R4, R12.reuse, R6, RZ ;  /* 0x000000060c04723c */ /* 0x040ff000000418ff */
[C---:B--2---:R-:W-:Y:S08]  /*6a70*/  HMMA.16816.F32.BF16 R32, R12.reuse, R28, RZ ;  /* 0x0000001c0c20723c */ /* 0x044ff000000418ff */
[C---:B-----5:R-:W-:Y:S08]  /*6a80*/  HMMA.16816.F32.BF16 R24, R12.reuse, R20, RZ ;  /* 0x000000140c18723c */ /* 0x060ff000000418ff */
[C---:B------:R-:W-:Y:S08]  /*6a90*/  HMMA.16816.F32.BF16 R28, R12.reuse, R30, RZ ;  /* 0x0000001e0c1c723c */ /* 0x040ff000000418ff */
[C---:B------:R-:W-:Y:S08]  /*6aa0*/  HMMA.16816.F32.BF16 R20, R12.reuse, R22, RZ ;  /* 0x000000160c14723c */ /* 0x040ff000000418ff */
[C---:B----4-:R-:W-:Y:S08]  /*6ab0*/  HMMA.16816.F32.BF16 R16, R12.reuse, R112, RZ ;  /* 0x000000700c10723c */ /* 0x050ff000000418ff */
[----:B------:R-:W-:Y:S01]  /*6ac0*/  HMMA.16816.F32.BF16 R12, R12, R114, RZ ;  /* 0x000000720c0c723c */ /* 0x000fe200000418ff */
[----:B------:R-:W2:Y:S07]  /*6ad0*/  LDSM.16.M88.4 R112, [R135] ;  /* 0x000000008770783b */ /* 0x000eae0000000200 */
        /* <DEDUP_REMOVED lines=18> */
[----:B------:R-:W-:Y:S07]  /*6c00*/  LDSM.16.M88.4 R108, [R133] ;  /* 0x00000000856c783b */ /* 0x000fee0000000200 */
[C---:B---3--:R-:W-:Y:S08]  /*6c10*/  HMMA.16816.F32.BF16 R24, R112.reuse, R100, R24 ;  /* 0x000000647018723c */ /* 0x048ff00000041818 */
        /* <DEDUP_REMOVED lines=27> */
[----:B------:R-:W1:Y:S07]  /*6dd0*/  LDSM.16.M88.4 R100, [R145+0x2000] ;  /* 0x002000009164783b */ /* 0x000e6e0000000200 */
        /* <DEDUP_REMOVED lines=9> */
[----:B------:R-:W-:Y:S07]  /*6e70*/  LDSM.16.M88.4 R112, [R140+0x6800] ;  /* 0x006800008c70783b */ /* 0x000fee0000000200 */
[C---:B---3--:R-:W-:Y:S08]  /*6e80*/  HMMA.16816.F32.BF16 R32, R100.reuse, R116, R32 ;  /* 0x000000746420723c */ /* 0x048ff00000041820 */
[C---:B------:R-:W-:Y:S01]  /*6e90*/  HMMA.16816.F32.BF16 R28, R100.reuse, R118, R28 ;  /* 0x00000076641c723c */ /* 0x040fe2000004181c */
[----:B------:R-:W-:Y:S07]  /*6ea0*/  LDSM.16.M88.4 R116, [R140+0x6000] ;  /* 0x006000008c74783b */ /* 0x000fee0000000200 */
[C---:B-1----:R-:W-:Y:S08]  /*6eb0*/  HMMA.16816.F32.BF16 R16, R100.reuse, R108, R16 ;  /* 0x0000006c6410723c */ /* 0x042ff00000041810 */
[----:B------:R-:W-:Y:S01]  /*6ec0*/  HMMA.16816.F32.BF16 R12, R100, R110, R12 ;  /* 0x0000006e640c723c */ /* 0x000fe2000004180c */
[----:B------:R-:W1:Y:S04]  /*6ed0*/  LDSM.16.M88.4 R108, [R143+0x2000] ;  /* 0x002000008f6c783b */ /* 0x000e680000000200 */
[----:B------:R-:W2:Y:S03]  /*6ee0*/  LDSM.16.M88.4 R100, [R140+0x7000] ;  /* 0x007000008c64783b */ /* 0x000ea60000000200 */
        /* <DEDUP_REMOVED lines=9> */
[C---:B-1----:R-:W-:Y:S08]  /*6f80*/  HMMA.16816.F32.BF16 R16, R108.reuse, R112, R16 ;  /* 0x000000706c10723c */ /* 0x042ff00000041810 */
[----:B------:R-:W-:Y:S01]  /*6f90*/  HMMA.16816.F32.BF16 R12, R108, R114, R12 ;  /* 0x000000726c0c723c */ /* 0x000fe2000004180c */
[----:B------:R-:W1:Y:S04]  /*6fa0*/  LDSM.16.M88.4 R108, [R133+0x3000] ;  /* 0x00300000856c783b */ /* 0x000e680000000200 */
[----:B------:R-:W3:Y:S03]  /*6fb0*/  LDSM.16.M88.4 R112, [R133+0x2800] ;  /* 0x002800008570783b */ /* 0x000ee60000000200 */
[C---:B--2---:R-:W-:Y:S08]  /*6fc0*/  HMMA.16816.F32.BF16 R8, R116.reuse, R100, R8 ;  /* 0x000000647408723c */ /* 0x044ff00000041808 */
[----:B------:R-:W-:Y:S01]  /*6fd0*/  HMMA.16816.F32.BF16 R4, R116, R102, R4 ;  /* 0x000000667404723c */ /* 0x000fe20000041804 */
[----:B------:R-:W2:Y:S01]  /*6fe0*/  LDSM.16.M88.4 R100, [R133+0x3800] ;  /* 0x003800008564783b */ /* 0x000ea20000000200 */
[----:B------:R-:W-:-:S06]  /*6ff0*/  DEPBAR.LE SB0, 0x0 ;  /* 0x000080000000791a */ /* 0x000fcc0000000000 */
[C---:B-1----:R-:W-:Y:S07]  /*7000*/  HMMA.16816.F32.BF16 R24, R116.reuse, R108, R24 ;  /* 0x0000006c7418723c */ /* 0x042fee0000041818 */
[----:B------:R-:W-:Y:S01]  /*7010*/  IMAD R109, R156, 0x40, R155 ;  /* 0x000000409c6d7824 */ /* 0x000fe200078e029b */
[----:B------:R-:W-:Y:S04]  /*7020*/  HMMA.16816.F32.BF16 R20, R116, R110, R20 ;  /* 0x0000006e7414723c */ /* 0x000fe80000041814 */
[----:B------:R-:W-:-:S04]  /*7030*/  IADD3 R173, R109, 0x9, RZ ;  /* 0x000000096dad7810 */ /* 0x000fc80007ffe0ff */
[----:B------:R-:W-:Y:S01]  /*7040*/  FMUL.FTZ R4, R4, c[0x0][0x2ec] ;  /* 0x0000bb0004047a20 */ /* 0x000fe20000410000 */
[C---:B---3--:R-:W-:Y:S01]  /*7050*/  HMMA.16816.F32.BF16 R32, R116.reuse, R112, R32 ;  /* 0x000000707420723c */ /* 0x048fe20000041820 */
[----:B------:R-:W-:Y:S01]  /*7060*/  FMUL.FTZ R6, R6, c[0x0][0x2ec] ;  /* 0x0000bb0006067a20 */ /* 0x000fe20000410000 */
[----:B------:R-:W-:Y:S01]  /*7070*/  IADD3 R111, R109, 0x8, RZ ;  /* 0x000000086d6f7810 */ /* 0x000fe20007ffe0ff */
[----:B------:R-:W-:Y:S02]  /*7080*/  FMUL.FTZ R5, R5, c[0x0][0x2ec] ;  /* 0x0000bb0005057a20 */ /* 0x000fe40000410000 */
[----:B------:R-:W-:Y:S01]  /*7090*/  FMUL.FTZ R7, R7, c[0x0][0x2ec] ;  /* 0x0000bb0007077a20 */ /* 0x000fe20000410000 */
[----:B------:R-:W-:Y:S01]  /*70a0*/  MUFU.TANH R4, R4 ;  /* 0x0000000400047308 */ /* 0x000fe20000002400 */
[----:B------:R-:W-:Y:S01]  /*70b0*/  ISETP.GE.AND P3, PT, R111, R122, PT ;  /* 0x0000007a6f00720c */ /* 0x000fe20003f66270 */
[----:B------:R-:W-:Y:S01]  /*70c0*/  HMMA.16816.F32.BF16 R28, R116, R114, R28 ;  /* 0x00000072741c723c */ /* 0x000fe2000004181c */
[----:B------:R-:W-:Y:S01]  /*70d0*/  FMUL.FTZ R165, R27, c[0x0][0x2ec] ;  /* 0x0000bb001ba57a20 */ /* 0x000fe20000410000 */
[----:B------:R-:W-:Y:S01]  /*70e0*/  ISETP.GE.AND P5, PT, R111, R104, PT ;  /* 0x000000686f00720c */ /* 0x000fe20003fa6270 */
[----:B------:R-:W-:-:S02]  /*70f0*/  FMUL.FTZ R24, R24, c[0x0][0x2ec] ;  /* 0x0000bb0018187a20 */ /* 0x000fc40000410000 */
[----:B------:R-:W-:Y:S01]  /*7100*/  FMUL.FTZ R26, R26, c[0x0][0x2ec] ;  /* 0x0000bb001a1a7a20 */ /* 0x000fe20000410000 */
[----:B------:R-:W-:Y:S01]  /*7110*/  MUFU.TANH R6, R6 ;  /* 0x0000000600067308 */ /* 0x000fe20000002400 */
[----:B------:R-:W-:Y:S01]  /*7120*/  IADD3 R115, R109, 0x1, RZ ;  /* 0x000000016d737810 */ /* 0x000fe20007ffe0ff */
[C---:B--2---:R-:W-:Y:S01]  /*7130*/  HMMA.16816.F32.BF16 R16, R116.reuse, R100, R16 ;  /* 0x000000647410723c */ /* 0x044fe20000041810 */
[----:B------:R-:W-:Y:S02]  /*7140*/  FMUL.FTZ R27, R21, c[0x0][0x2ec] ;  /* 0x0000bb00151b7a20 */ /* 0x000fe40000410000 */
[----:B------:R-:W-:Y:S01]  /*7150*/  FMUL.FTZ R20, R20, c[0x0][0x2ec] ;  /* 0x0000bb0014147a20 */ /* 0x000fe20000410000 */
[----:B------:R-:W-:Y:S01]  /*7160*/  ISETP.GE.AND P6, PT, R115, R122, PT ;  /* 0x0000007a7300720c */ /* 0x000fe20003fc6270 */
[----:B------:R-:W-:Y:S01]  /*7170*/  FMUL.FTZ R22, R22, c[0x0][0x2ec] ;  /* 0x0000bb0016167a20 */ /* 0x000fe20000410000 */
[----:B------:R1:W-:Y:S01]  /*7180*/  I2F R113, R115 ;  /* 0x0000007300717306 */ /* 0x0003e20000201400 */
[----:B------:R-:W-:Y:S01]  /*7190*/  FMUL.FTZ R101, R8, c[0x0][0x2ec] ;  /* 0x0000bb0008657a20 */ /* 0x000fe20000410000 */
[----:B------:R-:W-:Y:S01]  /*71a0*/  HMMA.16816.F32.BF16 R12, R116, R102, R12 ;  /* 0x00000066740c723c */ /* 0x000fe2000004180c */
[----:B------:R-:W-:Y:S01]  /*71b0*/  FMUL.FTZ R8, R9, c[0x0][0x2ec] ;  /* 0x0000bb0009087a20 */ /* 0x000fe20000410000 */
[----:B------:R-:W-:Y:S01]  /*71c0*/  ISETP.GE.AND P4, PT, R115, R104, PT ;  /* 0x000000687300720c */ /* 0x000fe20003f86270 */
[----:B------:R-:W-:-:S02]  /*71d0*/  FMUL.FTZ R9, R10, c[0x0][0x2ec] ;  /* 0x0000bb000a097a20 */ /* 0x000fc40000410000 */
[----:B------:R-:W-:Y:S01]  /*71e0*/  FMUL.FTZ R10, R11, c[0x0][0x2ec] ;  /* 0x0000bb000b0a7a20 */ /* 0x000fe20000410000 */
[----:B------:R2:W3:Y:S01]  /*71f0*/  I2F R103, R111 ;  /* 0x0000006f00677306 */ /* 0x0004e20000201400 */
[----:B------:R-:W-:Y:S02]  /*7200*/  FMUL.FTZ R119, R33, c[0x0][0x2ec] ;  /* 0x0000bb0021777a20 */ /* 0x000fe40000410000 */
[----:B------:R-:W-:Y:S02]  /*7210*/  FMUL.FTZ R171, R35, c[0x0][0x2ec] ;  /* 0x0000bb0023ab7a20 */ /* 0x000fe40000410000 */
[----:B------:R-:W-:Y:S02]  /*7220*/  FMUL.FTZ R169, R31, c[0x0][0x2ec] ;  /* 0x0000bb001fa97a20 */ /* 0x000fe40000410000 */
[----:B------:R-:W-:Y:S01]  /*7230*/  FMUL.FTZ R31, R25, c[0x0][0x2ec] ;  /* 0x0000bb00191f7a20 */ /* 0x000fe20000410000 */
[----:B------:R-:W4:Y:S01]  /*7240*/  MUFU.TANH R8, R8 ;  /* 0x0000000800087308 */ /* 0x000f220000002400 */
[----:B------:R-:W-:Y:S01]  /*7250*/  FMUL.FTZ R34, R34, c[0x0][0x2ec] ;  /* 0x0000bb0022227a20 */ /* 0x000fe20000410000 */
[----:B-1----:R-:W-:Y:S01]  /*7260*/  IADD3 R115, R109, 0x18, RZ ;  /* 0x000000186d737810 */ /* 0x002fe20007ffe0ff */
[----:B------:R-:W-:-:S02]  /*7270*/  FMUL.FTZ R21, R16, c[0x0][0x2ec] ;  /* 0x0000bb0010157a20 */ /* 0x000fc40000410000 */
[----:B------:R-:W-:Y:S02]  /*7280*/  FMUL.FTZ R32, R32, c[0x0][0x2ec] ;  /* 0x0000bb0020207a20 */ /* 0x000fe40000410000 */
[----:B------:R-:W-:Y:S01]  /*7290*/  FMUL.FTZ R28, R28, c[0x0][0x2ec] ;  /* 0x0000bb001c1c7a20 */ /* 0x000fe20000410000 */
[----:B------:R-:W1:Y:S01]  /*72a0*/  MUFU.TANH R10, R10 ;  /* 0x0000000a000a7308 */ /* 0x000e620000002400 */
[----:B--2---:R-:W-:Y:S01]  /*72b0*/  IADD3 R111, R109, 0x11, RZ ;  /* 0x000000116d6f7810 */ /* 0x004fe20007ffe0ff */
[CC--:B---3--:R-:W-:Y:S02]  /*72c0*/  FFMA.FTZ R4, R0.reuse, R103.reuse, R4 ;  /* 0x0000006700047223 */ /* 0x0c8fe40000010004 */
[----:B------:R-:W-:Y:S02]  /*72d0*/  FFMA.FTZ R6, R0, R103, R6 ;  /* 0x0000006700067223 */ /* 0x000fe40000010006 */
[----:B------:R-:W-:Y:S02]  /*72e0*/  FMUL.FTZ R103, R18, c[0x0][0x2ec] ;  /* 0x0000bb0012677a20 */ /* 0x000fe40000410000 */
[----:B------:R-:W-:Y:S01]  /*72f0*/  MUFU.TANH R5, R5 ;  /* 0x0000000500057308 */ /* 0x000fe20000002400 */
[----:B----4-:R-:W-:Y:S01]  /*7300*/  FFMA.FTZ R11, R0, R113, R8 ;  /* 0x00000071000b7223 */ /* 0x010fe20000010008 */
[----:B------:R-:W-:Y:S01]  /*7310*/  FSEL R6, R6, -INF , !P5 ;  /* 0xff80000006067808 */ /* 0x000fe20006800000 */
[----:B------:R-:W-:-:S02]  /*7320*/  FMUL.FTZ R30, R30, c[0x0][0x2ec] ;  /* 0x0000bb001e1e7a20 */ /* 0x000fc40000410000 */
[----:B------:R-:W-:Y:S01]  /*7330*/  FMUL.FTZ R35, R29, c[0x0][0x2ec] ;  /* 0x0000bb001d237a20 */ /* 0x000fe20000410000 */
[----:B------:R-:W-:Y:S01]  /*7340*/  FSEL R11, R11, -INF , !P6 ;  /* 0xff8000000b0b7808 */ /* 0x000fe20007000000 */
[----:B------:R-:W-:Y:S01]  /*7350*/  FMUL.FTZ R23, R23, c[0x0][0x2ec] ;  /* 0x0000bb0017177a20 */ /* 0x000fe20000410000 */
[----:B------:R-:W-:Y:S01]  /*7360*/  MUFU.TANH R7, R7 ;  /* 0x0000000700077308 */ /* 0x000fe20000002400 */
[----:B-1----:R-:W-:Y:S01]  /*7370*/  FFMA.FTZ R8, R0, R113, R10 ;  /* 0x0000007100087223 */ /* 0x002fe2000001000a */
[----:B------:R-:W-:Y:S01]  /*7380*/  IADD3 R113, R109, 0x10, RZ ;  /* 0x000000106d717810 */ /* 0x000fe20007ffe0ff */
[----:B------:R-:W-:Y:S01]  /*7390*/  FMUL.FTZ R19, R19, c[0x0][0x2ec] ;  /* 0x0000bb0013137a20 */ /* 0x000fe20000410000 */
[----:B------:R-:W-:Y:S01]  /*73a0*/  ISETP.GE.AND P6, PT, R173, R122, PT ;  /* 0x0000007aad00720c */ /* 0x000fe20003fc6270 */
[----:B------:R-:W-:Y:S01]  /*73b0*/  FMUL.FTZ R17, R17, c[0x0][0x2ec] ;  /* 0x0000bb0011117a20 */ /* 0x000fe20000410000 */
[----:B------:R-:W-:Y:S01]  /*73c0*/  FSEL R8, R8, -INF , !P4 ;  /* 0xff80000008087808 */ /* 0x000fe20006000000 */
[----:B------:R-:W-:Y:S01]  /*73d0*/  FMUL.FTZ R13, R13, c[0x0][0x2ec] ;  /* 0x0000bb000d0d7a20 */ /* 0x000fe20000410000 */
[----:B------:R-:W1:Y:S01]  /*73e0*/  I2F R16, R173 ;  /* 0x000000ad00107306 */ /* 0x000e620000201400 */
[-C--:B------:R-:W-:Y:S01]  /*73f0*/  ISETP.GE.AND P4, PT, R173, R104.reuse, PT ;  /* 0x00000068ad00720c */ /* 0x080fe20003f86270 */
[----:B------:R-:W-:Y:S01]  /*7400*/  FMUL.FTZ R15, R15, c[0x0][0x2ec] ;  /* 0x0000bb000f0f7a20 */ /* 0x000fe20000410000 */
[----:B------:R-:W-:-:S05]  /*7410*/  ISETP.GE.AND P5, PT, R113, R104, PT ;  /* 0x000000687100720c */ /* 0x000fca0003fa6270 */
[----:B------:R-:W-:Y:S08]  /*7420*/  MUFU.TANH R25, R20 ;  /* 0x0000001400197308 */ /* 0x000ff00000002400 */
[----:B------:R-:W-:Y:S01]  /*7430*/  MUFU.TANH R119, R119 ;  /* 0x0000007700777308 */ /* 0x000fe20000002400 */
[CC--:B-1----:R-:W-:Y:S02]  /*7440*/  FFMA.FTZ R5, R0.reuse, R16.reuse, R5 ;  /* 0x0000001000057223 */ /* 0x0c2fe40000010005 */
[----:B------:R-:W-:Y:S01]  /*7450*/  FFMA.FTZ R18, R0, R16, R7 ;  /* 0x0000001000127223 */ /* 0x000fe20000010007 */
[----:B------:R-:W-:-:S02]  /*7460*/  FSEL R7, R4, -INF , !P3 ;  /* 0xff80000004077808 */ /* 0x000fc40005800000 */
[----:B------:R-:W-:Y:S02]  /*7470*/  FSEL R5, R5, -INF , !P6 ;  /* 0xff80000005057808 */ /* 0x000fe40007000000 */
[----:B------:R-:W-:Y:S01]  /*7480*/  MUFU.TANH R171, R171 ;  /* 0x000000ab00ab7308 */ /* 0x000fe20000002400 */
[----:B------:R-:W-:Y:S02]  /*7490*/  FSEL R4, R18, -INF , !P4 ;  /* 0xff80000012047808 */ /* 0x000fe40006000000 */
[C---:B------:R-:W-:Y:S02]  /*74a0*/  ISETP.GE.AND P6, PT, R111.reuse, R122, PT ;  /* 0x0000007a6f00720c */ /* 0x040fe40003fc6270 */
[----:B------:R-:W-:Y:S02]  /*74b0*/  ISETP.GE.AND P4, PT, R111, R104, PT ;  /* 0x000000686f00720c */ /* 0x000fe40003f86270 */
[----:B------:R-:W-:Y:S01]  /*74c0*/  ISETP.GE.AND P3, PT, R113, R122, PT ;  /* 0x0000007a7100720c */ /* 0x000fe20003f66270 */
[----:B------:R1:W2:Y:S08]  /*74d0*/  I2F R20, R111 ;  /* 0x0000006f00147306 */ /* 0x0002b00000201400 */
[----:B------:R-:W-:Y:S08]  /*74e0*/  MUFU.TANH R129, R34 ;  /* 0x0000002200817308 */ /* 0x000ff00000002400 */
[----:B------:R-:W3:Y:S01]  /*74f0*/  I2F R10, R113 ;  /* 0x00000071000a7306 */ /* 0x000ee20000201400 */
[----:B-1----:R-:W-:Y:S01]  /*7500*/  IADD3 R111, R109, 0x19, RZ ;  /* 0x000000196d6f7810 */ /* 0x002fe20007ffe0ff */
[----:B--2---:R-:W-:-:S02]  /*7510*/  FFMA.FTZ R119, R0, R20, R119 ;  /* 0x0000001400777223 */ /* 0x004fc40000010077 */
[----:B------:R-:W-:-:S04]  /*7520*/  FFMA.FTZ R171, R0, R20, R171 ;  /* 0x0000001400ab7223 */ /* 0x000fc800000100ab */
[----:B------:R-:W1:Y:S01]  /*7530*/  MUFU.TANH R117, R32 ;  /* 0x0000002000757308 */ /* 0x000e620000002400 */
[----:B------:R-:W-:Y:S02]  /*7540*/  FSEL R184, R171, -INF , !P4 ;  /* 0xff800000abb87808 */ /* 0x000fe40006000000 */
[----:B------:R-:W-:-:S05]  /*7550*/  ISETP.GE.AND P4, PT, R111, R104, PT ;  /* 0x000000686f00720c */ /* 0x000fca0003f86270 */
[----:B------:R-:W-:Y:S01]  /*7560*/  MUFU.TANH R33, R28 ;  /* 0x0000001c00217308 */ /* 0x000fe20000002400 */
[C---:B---3--:R-:W-:Y:S01]  /*7570*/  FFMA.FTZ R128, R0.reuse, R10, R129 ;  /* 0x0000000a00807223 */ /* 0x048fe20000010081 */
[----:B------:R-:W-:Y:S02]  /*7580*/  IADD3 R113, R109, 0x20, RZ ;  /* 0x000000206d717810 */ /* 0x000fe40007ffe0ff */
[----:B------:R-:W-:Y:S02]  /*7590*/  FSEL R129, R119, -INF , !P6 ;  /* 0xff80000077817808 */ /* 0x000fe40007000000 */
[----:B------:R-:W-:Y:S02]  /*75a0*/  ISETP.GE.AND P6, PT, R111, R122, PT ;  /* 0x0000007a6f00720c */ /* 0x000fe40003fc6270 */
[----:B------:R-:W-:Y:S01]  /*75b0*/  MUFU.TANH R127, R30 ;  /* 0x0000001e007f7308 */ /* 0x000fe20000002400 */
[----:B-1----:R-:W-:Y:S01]  /*75c0*/  FFMA.FTZ R117, R0, R10, R117 ;  /* 0x0000000a00757223 */ /* 0x002fe20000010075 */
[----:B------:R-:W-:-:S02]  /*75d0*/  FSEL R128, R128, -INF , !P5 ;  /* 0xff80000080807808 */ /* 0x000fc40006800000 */
[----:B------:R-:W-:Y:S02]  /*75e0*/  ISETP.GE.AND P5, PT, R115, R104, PT ;  /* 0x000000687300720c */ /* 0x000fe40003fa6270 */
[----:B------:R-:W-:Y:S02]  /*75f0*/  FSEL R177, R117, -INF , !P3 ;  /* 0xff80000075b17808 */ /* 0x000fe40005800000 */
[----:B------:R-:W1:Y:S01]  /*7600*/  I2F R16, R115 ;  /* 0x0000007300107306 */ /* 0x000e620000201400 */
[----:B------:R-:W-:-:S07]  /*7610*/  ISETP.GE.AND P3, PT, R115, R122, PT ;  /* 0x0000007a7300720c */ /* 0x000fce0003f66270 */
[----:B------:R-:W-:Y:S08]  /*7620*/  MUFU.TANH R35, R35 ;  /* 0x0000002300237308 */ /* 0x000ff00000002400 */
[----:B------:R2:W3:Y:S01]  /*7630*/  I2F R18, R111 ;  /* 0x0000006f00127306 */ /* 0x0004e20000201400 */
[CC--:B-1----:R-:W-:Y:S01]  /*7640*/  FFMA.FTZ R175, R0.reuse, R16.reuse, R33 ;  /* 0x0000001000af7223 */ /* 0x0c2fe20000010021 */
[----:B------:R-:W-:Y:S01]  /*7650*/  IADD3 R115, R109, 0x28, RZ ;  /* 0x000000286d737810 */ /* 0x000fe20007ffe0ff */
[----:B------:R-:W-:-:S02]  /*7660*/  FFMA.FTZ R127, R0, R16, R127 ;  /* 0x00000010007f7223 */ /* 0x000fc4000001007f */
[----:B------:R-:W-:Y:S01]  /*7670*/  FMUL.FTZ R33, R12, c[0x0][0x2ec] ;  /* 0x0000bb000c217a20 */ /* 0x000fe20000410000 */
[----:B------:R-:W-:Y:S02]  /*7680*/  FSEL R175, R175, -INF , !P3 ;  /* 0xff800000afaf7808 */ /* 0x000fe40005800000 */
[----:B------:R-:W-:Y:S01]  /*7690*/  MUFU.TANH R29, R24 ;  /* 0x00000018001d7308 */ /* 0x000fe20000002400 */
[----:B------:R-:W-:Y:S02]  /*76a0*/  FSEL R182, R127, -INF , !P5 ;  /* 0xff8000007fb67808 */ /* 0x000fe40006800000 */
[C---:B------:R-:W-:Y:S02]  /*76b0*/  ISETP.GE.AND P3, PT, R113.reuse, R122, PT ;  /* 0x0000007a7100720c */ /* 0x040fe40003f66270 */
[----:B------:R-:W-:Y:S02]  /*76c0*/  ISETP.GE.AND P5, PT, R113, R104, PT ;  /* 0x000000687100720c */ /* 0x000fe40003fa6270 */
[----:B--2---:R-:W-:Y:S01]  /*76d0*/  IADD3 R111, R109, 0x21, RZ ;  /* 0x000000216d6f7810 */ /* 0x004fe20007ffe0ff */
[----:B------:R-:W-:Y:S01]  /*76e0*/  MUFU.TANH R131, R26 ;  /* 0x0000001a00837308 */ /* 0x000fe20000002400 */
[----:B---3--:R-:W-:-:S05]  /*76f0*/  FFMA.FTZ R35, R0, R18, R35 ;  /* 0x0000001200237223 */ /* 0x008fca0000010023 */
[----:B------:R-:W-:Y:S02]  /*7700*/  FSEL R127, R35, -INF , !P6 ;  /* 0xff800000237f7808 */ /* 0x000fe40007000000 */
[----:B------:R-:W1:Y:S01]  /*7710*/  I2F R10, R113 ;  /* 0x00000071000a7306 */ /* 0x000e620000201400 */
[----:B------:R-:W-:Y:S02]  /*7720*/  IADD3 R35, R109, 0x29, RZ ;  /* 0x000000296d237810 */ /* 0x000fe40007ffe0ff */
[----:B------:R-:W-:-:S05]  /*7730*/  ISETP.GE.AND P6, PT, R111, R122, PT ;  /* 0x0000007a6f00720c */ /* 0x000fca0003fc6270 */
[----:B------:R-:W2:Y:S08]  /*7740*/  MUFU.TANH R169, R169 ;  /* 0x000000a900a97308 */ /* 0x000eb00000002400 */
[----:B------:R-:W-:Y:S01]  /*7750*/  MUFU.TANH R31, R31 ;  /* 0x0000001f001f7308 */ /* 0x000fe20000002400 */
[CC--:B-1----:R-:W-:Y:S02]  /*7760*/  FFMA.FTZ R173, R0.reuse, R10.reuse, R29 ;  /* 0x0000000a00ad7223 */ /* 0x0c2fe4000001001d */
[----:B------:R-:W-:-:S02]  /*7770*/  FFMA.FTZ R131, R0, R10, R131 ;  /* 0x0000000a00837223 */ /* 0x000fc40000010083 */
[----:B------:R-:W-:Y:S01]  /*7780*/  FMUL.FTZ R29, R14, c[0x0][0x2ec] ;  /* 0x0000bb000e1d7a20 */ /* 0x000fe20000410000 */
[----:B------:R-:W-:Y:S02]  /*7790*/  FSEL R173, R173, -INF , !P3 ;  /* 0xff800000adad7808 */ /* 0x000fe40005800000 */
[----:B------:R-:W1:Y:S01]  /*77a0*/  I2F R16, R111 ;  /* 0x0000006f00107306 */ /* 0x000e620000201400 */
[----:B--2---:R-:W-:Y:S01]  /*77b0*/  FFMA.FTZ R169, R0, R18, R169 ;  /* 0x0000001200a97223 */ /* 0x004fe200000100a9 */
[----:B------:R-:W-:Y:S02]  /*77c0*/  ISETP.GE.AND P3, PT, R115, R122, PT ;  /* 0x0000007a7300720c */ /* 0x000fe40003f66270 */
[----:B------:R-:W-:Y:S02]  /*77d0*/  FSEL R178, R131, -INF , !P5 ;  /* 0xff80000083b27808 */ /* 0x000fe40006800000 */
[----:B------:R-:W-:Y:S01]  /*77e0*/  FSEL R180, R169, -INF , !P4 ;  /* 0xff800000a9b47808 */ /* 0x000fe20006000000 */
[----:B------:R-:W-:Y:S01]  /*77f0*/  IMAD.MOV.U32 R169, RZ, RZ, R125 ;  /* 0x000000ffffa97224 */ /* 0x000fe200078e007d */
[----:B------:R-:W-:Y:S01]  /*7800*/  MUFU.TANH R123, R22 ;  /* 0x00000016007b7308 */ /* 0x000fe20000002400 */
[----:B------:R-:W-:-:S02]  /*7810*/  ISETP.GE.AND P4, PT, R111, R104, PT ;  /* 0x000000686f00720c */ /* 0x000fc40003f86270 */
[----:B------:R-:W-:-:S05]  /*7820*/  ISETP.GE.AND P5, PT, R115, R104, PT ;  /* 0x000000687300720c */ /* 0x000fca0003fa6270 */
[----:B------:R-:W2:Y:S01]  /*7830*/  I2F R12, R115 ;  /* 0x00000073000c7306 */ /* 0x000ea20000201400 */
[----:B-1----:R-:W-:Y:S01]  /*7840*/  FFMA.FTZ R31, R0, R16, R31 ;  /* 0x00000010001f7223 */ /* 0x002fe2000001001f */
[----:B------:R-:W-:-:S04]  /*7850*/  IADD3 R111, R109, 0x30, RZ ;  /* 0x000000306d6f7810 */ /* 0x000fc80007ffe0ff */
[----:B------:R-:W-:Y:S02]  /*7860*/  FSEL R171, R31, -INF , !P6 ;  /* 0xff8000001fab7808 */ /* 0x000fe40007000000 */
[----:B------:R-:W-:Y:S01]  /*7870*/  MUFU.TANH R27, R27 ;  /* 0x0000001b001b7308 */ /* 0x000fe20000002400 */
[----:B------:R-:W-:Y:S02]  /*7880*/  IADD3 R31, R109, 0x31, RZ ;  /* 0x000000316d1f7810 */ /* 0x000fe40007ffe0ff */
[----:B------:R-:W-:-:S05]  /*7890*/  ISETP.GE.AND P6, PT, R35, R122, PT ;  /* 0x0000007a2300720c */ /* 0x000fca0003fc6270 */
[----:B------:R-:W-:Y:S01]  /*78a0*/  MUFU.TANH R23, R23 ;  /* 0x0000001700177308 */ /* 0x000fe20000002400 */
[CC--:B--2---:R-:W-:Y:S02]  /*78b0*/  FFMA.FTZ R25, R0.reuse, R12.reuse, R25 ;  /* 0x0000000c00197223 */ /* 0x0c4fe40000010019 */
[----:B------:R-:W-:-:S05]  /*78c0*/  FFMA.FTZ R123, R0, R12, R123 ;  /* 0x0000000c007b7223 */ /* 0x000fca000001007b */
[----:B------:R-:W1:Y:S01]  /*78d0*/  I2F R10, R35 ;  /* 0x00000023000a7306 */ /* 0x000e620000201400 */
[----:B------:R-:W-:Y:S02]  /*78e0*/  FSEL R174, R123, -INF , !P5 ;  /* 0xff8000007bae7808 */ /* 0x000fe40006800000 */
[----:B------:R-:W-:-:S05]  /*78f0*/  ISETP.GE.AND P5, PT, R111, R104, PT ;  /* 0x000000686f00720c */ /* 0x000fca0003fa6270 */
[----:B------:R-:W2:Y:S08]  /*7900*/  MUFU.TANH R165, R165 ;  /* 0x000000a500a57308 */ /* 0x000eb00000002400 */
[----:B------:R-:W-:Y:S01]  /*7910*/  MUFU.TANH R21, R21 ;  /* 0x0000001500157308 */ /* 0x000fe20000002400 */
[CC--:B-1----:R-:W-:Y:S02]  /*7920*/  FFMA.FTZ R27, R0.reuse, R10.reuse, R27 ;  /* 0x0000000a001b7223 */ /* 0x0c2fe4000001001b */
[----:B------:R-:W-:Y:S01]  /*7930*/  FFMA.FTZ R164, R0, R10, R23 ;  /* 0x0000000a00a47223 */ /* 0x000fe20000010017 */
[----:B------:R-:W-:-:S02]  /*7940*/  IADD3 R23, R109, 0x38, RZ ;  /* 0x000000386d177810 */ /* 0x000fc40007ffe0ff */
[----:B------:R-:W-:Y:S02]  /*7950*/  FSEL R131, R27, -INF , !P6 ;  /* 0xff8000001b837808 */ /* 0x000fe40007000000 */
[----:B------:R-:W-:Y:S01]  /*7960*/  MUFU.TANH R19, R19 ;  /* 0x0000001300137308 */ /* 0x000fe20000002400 */
[----:B--2---:R-:W-:Y:S01]  /*7970*/  FFMA.FTZ R165, R0, R16, R165 ;  /* 0x0000001000a57223 */ /* 0x004fe200000100a5 */
[----:B------:R-:W-:-:S04]  /*7980*/  ISETP.GE.AND P6, PT, R31, R122, PT ;  /* 0x0000007a1f00720c */ /* 0x000fc80003fc6270 */
[----:B------:R-:W-:Y:S02]  /*7990*/  FSEL R176, R165, -INF , !P4 ;  /* 0xff800000a5b07808 */ /* 0x000fe40006000000 */
[----:B------:R-:W1:Y:S01]  /*79a0*/  I2F R14, R111 ;  /* 0x0000006f000e7306 */ /* 0x000e620000201400 */
[----:B------:R-:W-:Y:S02]  /*79b0*/  FSEL R165, R25, -INF , !P3 ;  /* 0xff80000019a57808 */ /* 0x000fe40005800000 */
[----:B------:R-:W-:Y:S02]  /*79c0*/  ISETP.GE.AND P3, PT, R111, R122, PT ;  /* 0x0000007a6f00720c */ /* 0x000fe40003f66270 */
[----:B------:R-:W-:-:S03]  /*79d0*/  ISETP.GE.AND P4, PT, R35, R104, PT ;  /* 0x000000682300720c */ /* 0x000fc60003f86270 */
[----:B------:R-:W2:Y:S01]  /*79e0*/  I2F R12, R31 ;  /* 0x0000001f000c7306 */ /* 0x000ea20000201400 */
[----:B------:R-:W-:Y:S02]  /*79f0*/  FSEL R164, R164, -INF , !P4 ;  /* 0xff800000a4a47808 */ /* 0x000fe40006000000 */
[----:B------:R-:W-:-:S05]  /*7a00*/  ISETP.GE.AND P4, PT, R31, R104, PT ;  /* 0x000000681f00720c */ /* 0x000fca0003f86270 */
[----:B------:R-:W3:Y:S01]  /*7a10*/  MUFU.TANH R17, R17 ;  /* 0x0000001100117308 */ /* 0x000ee20000002400 */
[----:B-1----:R-:W-:-:S05]  /*7a20*/  FFMA.FTZ R21, R0, R14, R21 ;  /* 0x0000000e00157223 */ /* 0x002fca0000010015 */
[----:B------:R-:W-:Y:S02]  /*7a30*/  FSEL R118, R21, -INF , !P3 ;  /* 0xff80000015767808 */ /* 0x000fe40005800000 */
[----:B------:R-:W-:Y:S01]  /*7a40*/  MUFU.TANH R101, R101 ;  /* 0x0000006500657308 */ /* 0x000fe20000002400 */
[----:B--2---:R-:W-:Y:S01]  /*7a50*/  FFMA.FTZ R116, R0, R12, R19 ;  /* 0x0000000c00747223 */ /* 0x004fe20000010013 */
[C---:B------:R-:W-:Y:S02]  /*7a60*/  IADD3 R19, R109.reuse, 0x39, RZ ;  /* 0x000000396d137810 */ /* 0x040fe40007ffe0ff */
[----:B------:R-:W-:Y:S02]  /*7a70*/  ISETP.GE.AND P3, PT, R109, R122, PT ;  /* 0x0000007a6d00720c */ /* 0x000fe40003f66270 */
[----:B------:R-:W-:Y:S02]  /*7a80*/  FSEL R116, R116, -INF , !P4 ;  /* 0xff80000074747808 */ /* 0x000fe40006000000 */
[----:B------:R-:W1:Y:S01]  /*7a90*/  I2F R10, R109 ;  /* 0x0000006d000a7306 */ /* 0x000e620000201400 */
[----:B---3--:R-:W-:Y:S01]  /*7aa0*/  FFMA.FTZ R123, R0, R12, R17 ;  /* 0x0000000c007b7223 */ /* 0x008fe20000010011 */
[----:B------:R-:W-:-:S04]  /*7ab0*/  ISETP.GE.AND P4, PT, R23, R104, PT ;  /* 0x000000681700720c */ /* 0x000fc80003f86270 */
[----:B------:R-:W-:Y:S02]  /*7ac0*/  FSEL R123, R123, -INF , !P6 ;  /* 0xff8000007b7b7808 */ /* 0x000fe40007000000 */
[----:B------:R-:W2:Y:S01]  /*7ad0*/  MUFU.TANH R9, R9 ;  /* 0x0000000900097308 */ /* 0x000ea20000002400 */
[----:B------:R-:W-:-:S07]  /*7ae0*/  ISETP.GE.AND P6, PT, R23, R122, PT ;  /* 0x0000007a1700720c */ /* 0x000fce0003fc6270 */
[----:B------:R-:W3:Y:S01]  /*7af0*/  MUFU.TANH R103, R103 ;  /* 0x0000006700677308 */ /* 0x000ee20000002400 */
[----:B-1----:R-:W-:-:S07]  /*7b00*/  FFMA.FTZ R101, R0, R10, R101 ;  /* 0x0000000a00657223 */ /* 0x002fce0000010065 */
[----:B------:R-:W-:Y:S01]  /*7b10*/  MUFU.TANH R33, R33 ;  /* 0x0000002100217308 */ /* 0x000fe20000002400 */
[----:B--2---:R-:W-:Y:S01]  /*7b20*/  FFMA.FTZ R9, R0, R10, R9 ;  /* 0x0000000a00097223 */ /* 0x004fe20000010009 */
[----:B------:R-:W-:Y:S01]  /*7b30*/  FSEL R10, R101, -INF , !P3 ;  /* 0xff800000650a7808 */ /* 0x000fe20005800000 */
[----:B------:R-:W-:Y:S01]  /*7b40*/  BAR.SYNC.DEFER_BLOCKING 0x0 ;  /* 0x0000000000007b1d */ /* 0x000fe20000010000 */
[----:B------:R-:W-:Y:S01]  /*7b50*/  ISETP.GT.AND P3, PT, R156, R149, PT ;  /* 0x000000959c00720c */ /* 0x000fe20003f64270 */
[----:B---3--:R-:W-:-:S04]  /*7b60*/  FFMA.FTZ R103, R0, R14, R103 ;  /* 0x0000000e00677223 */ /* 0x008fc80000010067 */
[----:B------:R-:W-:Y:S01]  /*7b70*/  MUFU.TANH R29, R29 ;  /* 0x0000001d001d7308 */ /* 0x000fe20000002400 */
[----:B------:R-:W-:Y:S02]  /*7b80*/  FSEL R103, R103, -INF , !P5 ;  /* 0xff80000067677808 */ /* 0x000fe40006800000 */
[----:B------:R-:W-:-:S05]  /*7b90*/  ISETP.GE.AND P5, PT, R109, R104, PT ;  /* 0x000000686d00720c */ /* 0x000fca0003fa6270 */
[----:B------:R-:W1:Y:S01]  /*7ba0*/  I2F R16, R23 ;  /* 0x0000001700107306 */ /* 0x000e620000201400 */
[----:B------:R-:W-:-:S07]  /*7bb0*/  FSEL R9, R9, -INF , !P5 ;  /* 0xff80000009097808 */ /* 0x000fce0006800000 */
[----:B------:R-:W-:Y:S08]  /*7bc0*/  MUFU.TANH R13, R13 ;  /* 0x0000000d000d7308 */ /* 0x000ff00000002400 */
[----:B------:R-:W2:Y:S01]  /*7bd0*/  I2F R17, R19 ;  /* 0x0000001300117306 */ /* 0x000ea20000201400 */
[CC--:B-1----:R-:W-:Y:S02]  /*7be0*/  FFMA.FTZ R33, R0.reuse, R16.reuse, R33 ;  /* 0x0000001000217223 */ /* 0x0c2fe40000010021 */
[----:B------:R-:W-:-:S03]  /*7bf0*/  FFMA.FTZ R29, R0, R16, R29 ;  /* 0x00000010001d7223 */ /* 0x000fc6000001001d */
[----:B------:R-:W-:Y:S02]  /*7c00*/  FSEL R119, R33, -INF , !P6 ;  /* 0xff80000021777808 */ /* 0x000fe40007000000 */
[----:B------:R-:W1:Y:S01]  /*7c10*/  MUFU.TANH R15, R15 ;  /* 0x0000000f000f7308 */ /* 0x000e620000002400 */
[----:B------:R-:W-:Y:S02]  /*7c20*/  FSEL R102, R29, -INF , !P4 ;  /* 0xff8000001d667808 */ /* 0x000fe40006000000 */
[C---:B------:R-:W-:Y:S02]  /*7c30*/  ISETP.GE.AND P6, PT, R19.reuse, R122, PT ;  /* 0x0000007a1300720c */ /* 0x040fe40003fc6270 */
[----:B------:R-:W-:Y:S01]  /*7c40*/  ISETP.GE.AND P4, PT, R19, R104, PT ;  /* 0x000000681300720c */ /* 0x000fe20003f86270 */
[----:B--2---:R-:W-:-:S05]  /*7c50*/  FFMA.FTZ R13, R0, R17, R13 ;  /* 0x00000011000d7223 */ /* 0x004fca000001000d */
[----:B------:R-:W-:Y:S01]  /*7c60*/  FSEL R122, R13, -INF , !P6 ;  /* 0xff8000000d7a7808 */ /* 0x000fe20007000000 */
[----:B-1----:R-:W-:-:S05]  /*7c70*/  FFMA.FTZ R15, R0, R17, R15 ;  /* 0x00000011000f7223 */ /* 0x002fca000001000f */
[----:B------:R-:W-:Y:S01]  /*7c80*/  FSEL R115, R15, -INF , !P4 ;  /* 0xff8000000f737808 */ /* 0x000fe20006000000 */
[----:B------:R-:W-:Y:S05]  /*7c90*/  @!P3 BRA `(.L_x_7597) ;  /* 0x000008b00000b947 */ /* 0x000fea0003800000 */
[----:B------:R-:W-:Y:S05]  /*7ca0*/  @!P0 BRA `(.L_x_7598) ;  /* 0x000003b000008947 */ /* 0x000fea0003800000 */
[----:B------:R-:W-:Y:S01]  /*7cb0*/  IABS R12, c[0x0][0x2d0] ;  /* 0x0000b400000c7a13 */ /* 0x000fe20000000000 */
[----:B------:R-:W-:Y:S02]  /*7cc0*/  IMAD.SHL.U32 R14, R156, 0x40, RZ ;  /* 0x000000409c0e7824 */ /* 0x000fe400078e00ff */
[----:B------:R-:W-:Y:S01]  /*7cd0*/  IMAD.MOV.U32 R18, RZ, RZ, RZ ;  /* 0x000000ffff127224 */ /* 0x000fe200078e00ff */
[----:B------:R-:W1:Y:S02]  /*7ce0*/  I2F.RP R15, R12 ;  /* 0x0000000c000f7306 */ /* 0x000e640000209400 */
[----:B------:R-:W-:-:S06]  /*7cf0*/  IABS R16, R14 ;  /* 0x0000000e00107213 */ /* 0x000fcc0000000000 */
[----:B-1----:R-:W1:Y:S02]  /*7d00*/  MUFU.RCP R19, R15 ;  /* 0x0000000f00137308 */ /* 0x002e640000001000 */
[----:B-1----:R-:W-:-:S06]  /*7d10*/  IADD3 R19, R19, 0xffffffe, RZ ;  /* 0x0ffffffe13137810 */ /* 0x002fcc0007ffe0ff */
[----:B------:R-:W1:Y:S02]  /*7d20*/  F2I.FTZ.U32.TRUNC.NTZ R19, R19 ;  /* 0x0000001300137305 */ /* 0x000e64000021f000 */
[----:B-1----:R-:W-:-:S04]  /*7d30*/  IMAD.MOV R13, RZ, RZ, -R19 ;  /* 0x000000ffff0d7224 */ /* 0x002fc800078e0a13 */
[----:B------:R-:W-:-:S04]  /*7d40*/  IMAD R13, R13, R12, RZ ;  /* 0x0000000c0d0d7224 */ /* 0x000fc800078e02ff */
[----:B------:R-:W-:Y:S01]  /*7d50*/  IMAD.HI.U32 R13, R19, R13, R18 ;  /* 0x0000000d130d7227 */ /* 0x000fe200078e0012 */
[C---:B------:R-:W-:Y:S02]  /*7d60*/  IADD3 R18, R14.reuse, -0x40, RZ ;  /* 0xffffffc00e127810 */ /* 0x040fe40007ffe0ff */
[----:B------:R-:W-:Y:S02]  /*7d70*/  LOP3.LUT R14, R14, c[0x0][0x2d0], RZ, 0x3c, !PT ;  /* 0x0000b4000e0e7a12 */ /* 0x000fe400078e3cff */
[----:B------:R-:W-:Y:S01]  /*7d80*/  IABS R15, R18 ;  /* 0x00000012000f7213 */ /* 0x000fe20000000000 */
[----:B------:R-:W-:Y:S01]  /*7d90*/  IMAD.HI.U32 R19, R13, R16, RZ ;  /* 0x000000100d137227 */ /* 0x000fe200078e00ff */
[----:B------:R-:W-:-:S03]  /*7da0*/  LOP3.LUT R18, R18, c[0x0][0x2d0], RZ, 0x3c, !PT ;  /* 0x0000b40012127a12 */ /* 0x000fc600078e3cff */
        /* <DEDUP_REMOVED lines=43> */
.L_x_7598:
[----:B------:R-:W-:-:S05]  /*8060*/  IMAD.MOV.U32 R12, RZ, RZ, c[0x0][0x198] ;  /* 0x00006600ff0c7624 */ /* 0x000fca00078e00ff */
[----:B------:R-:W-:-:S04]  /*8070*/  LEA R12, -R12, RZ, 0x6 ;  /* 0x000000ff0c0c7211 */ /* 0x000fc800078e31ff */
[----:B------:R-:W-:Y:S02]  /*8080*/  SHF.R.S32.HI R13, RZ, 0x1f, R12 ;  /* 0x0000001fff0d7819 */ /* 0x000fe4000001140c */
.L_x_7599:
[----:B------:R-:W-:Y:S01]  /*8090*/  @!P1 IADD3 R15, P4, R120, R12, RZ ;  /* 0x0000000c780f9210 */ /* 0x000fe20007f9e0ff */
[----:B------:R1:W-:Y:S01]  /*80a0*/  @P2 STS.128 [R157+0x4000], RZ ;  /* 0x004000ff9d002388 */ /* 0x0003e20000000c00 */
[C---:B------:R-:W-:Y:S01]  /*80b0*/  @!P2 LEA R24, P5, R12.reuse, R168, 0x1 ;  /* 0x000000a80c18a211 */ /* 0x040fe200078a08ff */
[----:B------:R-:W-:Y:S01]  /*80c0*/  BSSY B0, `(.L_x_7600) ;  /* 0x0000045000007945 */ /* 0x000fe20003800000 */
[----:B------:R-:W-:Y:S01]  /*80d0*/  @!P2 IADD3 R17, P6, R151, R12, RZ ;  /* 0x0000000c9711a210 */ /* 0x000fe20007fde0ff */
[--C-:B------:R-:W-:Y:S01]  /*80e0*/  @!P1 IMAD.X R14, R121, 0x1, R13.reuse, P4 ;  /* 0x00000001790e9824 */ /* 0x100fe200020e060d */
[C---:B------:R-:W-:Y:S02]  /*80f0*/  @!P1 LEA R22, P4, R15.reuse, c[0x0][0x168], 0x1 ;  /* 0x00005a000f169a11 */ /* 0x040fe400078808ff */
[--C-:B------:R-:W-:Y:S02]  /*8100*/  @!P2 LEA.HI.X R25, R12, R166, R13.reuse, 0x1, P5 ;  /* 0x000000a60c19a211 */ /* 0x100fe400028f0c0d */
[----:B------:R-:W-:Y:S01]  /*8110*/  @!P1 LEA.HI.X R23, R15, c[0x0][0x16c], R14, 0x1, P4 ;  /* 0x00005b000f179a11 */ /* 0x000fe200020f0c0e */
[----:B------:R-:W-:Y:S01]  /*8120*/  @!P2 IMAD.X R15, R150, 0x1, R13, P6 ;  /* 0x00000001960fa824 */ /* 0x000fe200030e060d */
[----:B------:R-:W-:Y:S01]  /*8130*/  @!P1 IADD3 R19, P5, P4, R120, R12, R151 ;  /* 0x0000000c78139210 */ /* 0x000fe20007cbe097 */
[----:B------:R-:W-:Y:S01]  /*8140*/  @!PT LDS RZ, [RZ] ;  /* 0x00000000fffff984 */ /* 0x000fe20000000800 */
[----:B------:R-:W-:Y:S01]  /*8150*/  @!PT LDS RZ, [RZ] ;  /* 0x00000000fffff984 */ /* 0x000fe20000000800 */
[----:B------:R-:W-:Y:S01]  /*8160*/  @!PT LDS RZ, [RZ] ;  /* 0x00000000fffff984 */ /* 0x000fe20000000800 */
[----:B------:R2:W-:Y:S01]  /*8170*/  @!P2 LDGSTS.E.BYPASS.LTC128B.128 [R157+0x4000], [R24.64] ;  /* 0x04000000189dafae */ /* 0x0005e2000b901d48 */
[----:B------:R-:W-:-:S02]  /*8180*/  @!P2 LEA R20, P6, R17, R168, 0x1 ;  /* 0x000000a81114a211 */ /* 0x000fc400078c08ff */
[-C--:B------:R-:W-:Y:S01]  /*8190*/  @!P1 IADD3.X R14, R121, R13.reuse, R150, P5, P4 ;  /* 0x0000000d790e9210 */ /* 0x080fe20002fe8496 */
[----:B------:R1:W-:Y:S01]  /*81a0*/  @P1 STS.128 [R157+0x6000], RZ ;  /* 0x006000ff9d001388 */ /* 0x0003e20000000c00 */
[----:B------:R-:W-:Y:S02]  /*81b0*/  @!P1 LEA R16, P4, R19, c[0x0][0x168], 0x1 ;  /* 0x00005a0013109a11 */ /* 0x000fe400078808ff */
[----:B------:R-:W-:Y:S01]  /*81c0*/  @!P2 LEA.HI.X R21, R17, R166, R15, 0x1, P6 ;  /* 0x000000a61115a211 */ /* 0x000fe200030f0c0f */
[----:B------:R-:W-:Y:S01]  /*81d0*/  @!PT LDS RZ, [RZ] ;  /* 0x00000000fffff984 */ /* 0x000fe20000000800 */
[----:B------:R-:W-:Y:S01]  /*81e0*/  @!PT LDS RZ, [RZ] ;  /* 0x00000000fffff984 */ /* 0x000fe20000000800 */
[----:B------:R-:W-:Y:S01]  /*81f0*/  @!PT LDS RZ, [RZ] ;  /* 0x00000000fffff984 */ /* 0x000fe20000000800 */
[----:B------:R3:W-:Y:S01]  /*8200*/  @!P1 LDGSTS.E.BYPASS.LTC128B.128 [R157+0x6000], [R22.64+0x80] ;  /* 0x06000080169d9fae */ /* 0x0007e2000b901d48 */
[----:B------:R-:W-:Y:S02]  /*8210*/  @!P1 LEA.HI.X R17, R19, c[0x0][0x16c], R14, 0x1, P4 ;  /* 0x00005b0013119a11 */ /* 0x000fe400020f0c0e */
[----:B------:R-:W-:Y:S01]  /*8220*/  IADD3 R15, P5, P4, R151, R12, R151 ;  /* 0x0000000c970f7210 */ /* 0x000fe20007cbe097 */
[----:B------:R1:W-:Y:S03]  /*8230*/  @P2 STS.128 [R157+0x4800], RZ ;  /* 0x004800ff9d002388 */ /* 0x0003e60000000c00 */
[----:B------:R-:W-:Y:S01]  /*8240*/  IADD3.X R14, R150, R13, R150, P5, P4 ;  /* 0x0000000d960e7210 */ /* 0x000fe20002fe8496 */
[----:B------:R-:W-:Y:S01]  /*8250*/  @!PT LDS RZ, [RZ] ;  /* 0x00000000fffff984 */ /* 0x000fe20000000800 */
[----:B------:R-:W-:Y:S01]  /*8260*/  @!PT LDS RZ, [RZ] ;  /* 0x00000000fffff984 */ /* 0x000fe20000000800 */
[----:B------:R-:W-:Y:S01]  /*8270*/  @!PT LDS RZ, [RZ] ;  /* 0x00000000fffff984 */ /* 0x000fe20000000800 */
[----:B------:R4:W-:Y:S01]  /*8280*/  @!P2 LDGSTS.E.BYPASS.LTC128B.128 [R157+0x4800], [R20.64] ;  /* 0x04800000149dafae */ /* 0x0009e2000b901d48 */
[----:B------:R-:W-:-:S03]  /*8290*/  @!P1 IADD3 R18, P5, R120, R15, RZ ;  /* 0x0000000f78129210 */ /* 0x000fc60007fbe0ff */
[----:B------:R1:W-:Y:S02]  /*82a0*/  @P1 STS.128 [R157+0x6800], RZ ;  /* 0x006800ff9d001388 */ /* 0x0003e40000000c00 */
[----:B------:R-:W-:Y:S02]  /*82b0*/  @!P1 IMAD.X R19, R121, 0x1, R14, P5 ;  /* 0x0000000179139824 */ /* 0x000fe400028e060e */
        /* <DEDUP_REMOVED lines=11> */
[----:B------:R1:W-:Y:S02]  /*8370*/  @!P2 LDGSTS.E.BYPASS.LTC128B.128 [R157+0x5000], [R24.64] ;  /* 0x05000000189dafae */ /* 0x0003e4000b901d48 */
[----:B------:R-:W-:Y:S01]  /*8380*/  IMAD.X R14, R150, 0x1, R14, P4 ;  /* 0x00000001960e7824 */ /* 0x000fe200020e060e */
[C---:B---3--:R-:W-:Y:S01]  /*8390*/  @!P2 LEA R22, P4, R15.reuse, R168, 0x1 ;  /* 0x000000a80f16a211 */ /* 0x048fe200078808ff */
[----:B------:R1:W-:Y:S01]  /*83a0*/  @P1 STS.128 [R157+0x7000], RZ ;  /* 0x007000ff9d001388 */ /* 0x0003e20000000c00 */
[C---:B----4-:R-:W-:Y:S02]  /*83b0*/  @!P1 LEA R20, P5, R18.reuse, c[0x0][0x168], 0x1 ;  /* 0x00005a0012149a11 */ /* 0x050fe400078a08ff */
[----:B------:R-:W-:Y:S02]  /*83c0*/  @!P2 LEA.HI.X R23, R15, R166, R14, 0x1, P4 ;  /* 0x000000a60f17a211 */ /* 0x000fe400020f0c0e */
        /* <DEDUP_REMOVED lines=20> */
.L_x_7601:
[----:B------:R-:W-:Y:S05]  /*8510*/  BSYNC B0 ;  /* 0x0000000000007941 */ /* 0x000fea0003800000 */
.L_x_7600:
[----:B------:R-:W0:Y:S01]  /*8520*/  LDGDEPBAR ;  /* 0x00000000000079af */ /* 0x000e220000000000 */
[----:B------:R-:W-:-:S04]  /*8530*/  LEA R168, P1, R12, R168, 0x1 ;  /* 0x000000a80ca87211 */ /* 0x000fc800078208ff */
[----:B------:R-:W-:Y:S02]  /*8540*/  LEA.HI.X R166, R12, R166, R13, 0x1, P1 ;  /* 0x000000a60ca67211 */ /* 0x000fe400008f0c0d */
.L_x_7597:
        /* <DEDUP_REMOVED lines=43> */
[----:B------:R-:W-:-:S05]  /*8800*/  FMUL.FTZ R120, R110, c[0x0][0x23c] ;  /* 0x00008f006e787a20 */ /* 0x000fca0000410000 */
[----:B------:R-:W-:Y:S02]  /*8810*/  FSEL R120, R120, RZ, P2 ;  /* 0x000000ff78787208 */ /* 0x000fe40001000000 */
[----:B--2---:R-:W-:-:S03]  /*8820*/  FMNMX.FTZ R108, R13, R108, !PT ;  /* 0x0000006c0d6c7209 */ /* 0x004fc60007810000 */
[--C-:B------:R-:W-:Y:S02]  /*8830*/  FFMA.FTZ R104, R5, c[0x0][0x23c], -R120.reuse ;  /* 0x00008f0005687a23 */ /* 0x100fe40000010878 */
[--C-:B------:R-:W-:Y:S01]  /*8840*/  FFMA.FTZ R100, R10, c[0x0][0x23c], -R120.reuse ;  /* 0x00008f000a647a23 */ /* 0x100fe20000010878 */
[C---:B------:R-:W-:Y:S01]  /*8850*/  FSETP.NEU.FTZ.AND P1, PT, R108.reuse, -INF , PT ;  /* 0xff8000006c00780b */ /* 0x040fe20003f3d000 */
[C---:B------:R-:W-:Y:S02]  /*8860*/  FMUL.FTZ R117, R108.reuse, c[0x0][0x23c] ;  /* 0x00008f006c757a20 */ /* 0x040fe40000410000 */
[--C-:B------:R-:W-:Y:S01]  /*8870*/  FFMA.FTZ R113, R11, c[0x0][0x23c], -R120.reuse ;  /* 0x00008f000b717a23 */ /* 0x100fe20000010878 */
[----:B------:R-:W-:Y:S01]  /*8880*/  FSEL R5, R108, RZ, P1 ;  /* 0x000000ff6c057208 */ /* 0x000fe20000800000 */
[--C-:B------:R-:W-:Y:S01]  /*8890*/  FFMA.FTZ R109, R7, c[0x0][0x23c], -R120.reuse ;  /* 0x00008f00076d7a23 */ /* 0x100fe20000010878 */
[----:B------:R-:W-:Y:S01]  /*88a0*/  FSEL R117, R117, RZ, P1 ;  /* 0x000000ff75757208 */ /* 0x000fe20000800000 */
[----:B------:R-:W-:Y:S01]  /*88b0*/  MUFU.EX2 R100, R100 ;  /* 0x0000006400647308 */ /* 0x000fe20000000800 */
[----:B------:R-:W-:-:S02]  /*88c0*/  FFMA.FTZ R125, R127, c[0x0][0x23c], -R120 ;  /* 0x00008f007f7d7a23 */ /* 0x000fc40000010878 */
[----:B------:R-:W-:Y:S02]  /*88d0*/  FADD.FTZ R2, R2, -R5 ;  /* 0x8000000502027221 */ /* 0x000fe40000010000 */
[--C-:B------:R-:W-:Y:S01]  /*88e0*/  FFMA.FTZ R111, R8, c[0x0][0x23c], -R117.reuse ;  /* 0x00008f00086f7a23 */ /* 0x100fe20000010875 */
[----:B------:R-:W-:Y:S01]  /*88f0*/  FSEL R8, R110, RZ, P2 ;  /* 0x000000ff6e087208 */ /* 0x000fe20001000000 */
[----:B------:R-:W-:Y:S01]  /*8900*/  FMUL.FTZ R114, R2, c[0x0][0x23c] ;  /* 0x00008f0002727a20 */ /* 0x000fe20000410000 */
[----:B------:R-:W-:Y:S01]  /*8910*/  MUFU.EX2 R113, R113 ;  /* 0x0000007100717308 */ /* 0x000fe20000000800 */
[--C-:B------:R-:W-:Y:S02]  /*8920*/  FFMA.FTZ R112, R9, c[0x0][0x23c], -R117.reuse ;  /* 0x00008f0009707a23 */ /* 0x100fe40000010875 */
[----:B------:R-:W-:Y:S02]  /*8930*/  FADD.FTZ R101, R3, -R8 ;  /* 0x8000000803657221 */ /* 0x000fe40000010000 */
[--C-:B------:R-:W-:Y:S01]  /*8940*/  FFMA.FTZ R2, R4, c[0x0][0x23c], -R117.reuse ;  /* 0x00008f0004027a23 */ /* 0x100fe20000010875 */
[----:B------:R-:W-:Y:S01]  /*8950*/  LDSM.16.MT88.4 R8, [R141+0x8000] ;  /* 0x008000008d08783b */ /* 0x000fe20000004200 */
[----:B------:R-:W-:Y:S01]  /*8960*/  FMUL.FTZ R101, R101, c[0x0][0x23c] ;  /* 0x00008f0065657a20 */ /* 0x000fe20000410000 */
[----:B------:R-:W1:Y:S01]  /*8970*/  MUFU.EX2 R114, R114 ;  /* 0x0000007200727308 */ /* 0x000e620000000800 */
[----:B------:R-:W-:-:S02]  /*8980*/  FFMA.FTZ R6, R6, c[0x0][0x23c], -R117 ;  /* 0x00008f0006067a23 */ /* 0x000fc40000010875 */
[--C-:B------:R-:W-:Y:S02]  /*8990*/  FFMA.FTZ R130, R177, c[0x0][0x23c], -R120.reuse ;  /* 0x00008f00b1827a23 */ /* 0x100fe40000010878 */
[--C-:B------:R-:W-:Y:S02]  /*89a0*/  FFMA.FTZ R129, R129, c[0x0][0x23c], -R120.reuse ;  /* 0x00008f0081817a23 */ /* 0x100fe40000010878 */
[----:B------:R-:W-:Y:S01]  /*89b0*/  FFMA.FTZ R126, R175, c[0x0][0x23c], -R120 ;  /* 0x00008f00af7e7a23 */ /* 0x000fe20000010878 */
[----:B------:R-:W2:Y:S01]  /*89c0*/  MUFU.EX2 R101, R101 ;  /* 0x0000006500657308 */ /* 0x000ea20000000800 */
[--C-:B------:R-:W-:Y:S02]  /*89d0*/  FFMA.FTZ R128, R128, c[0x0][0x23c], -R117.reuse ;  /* 0x00008f0080807a23 */ /* 0x100fe40000010875 */
[--C-:B------:R-:W-:Y:S02]  /*89e0*/  FFMA.FTZ R127, R184, c[0x0][0x23c], -R117.reuse ;  /* 0x00008f00b87f7a23 */ /* 0x100fe40000010875 */
[----:B------:R-:W-:-:S02]  /*89f0*/  FFMA.FTZ R124, R182, c[0x0][0x23c], -R117 ;  /* 0x00008f00b67c7a23 */ /* 0x000fc40000010875 */
[----:B------:R-:W-:Y:S01]  /*8a00*/  FFMA.FTZ R121, R180, c[0x0][0x23c], -R117 ;  /* 0x00008f00b4797a23 */ /* 0x000fe20000010875 */
[----:B------:R-:W-:Y:S01]  /*8a10*/  MUFU.EX2 R109, R109 ;  /* 0x0000006d006d7308 */ /* 0x000fe20000000800 */
[-C--:B-1----:R-:W-:Y:S02]  /*8a20*/  FMUL.FTZ R30, R74, R114.reuse ;  /* 0x000000724a1e7220 */ /* 0x082fe40000410000 */
[-C--:B------:R-:W-:Y:S02]  /*8a30*/  FMUL.FTZ R31, R75, R114.reuse ;  /* 0x000000724b1f7220 */ /* 0x080fe40000410000 */
[-C--:B------:R-:W-:Y:S02]  /*8a40*/  FMUL.FTZ R7, R99, R114.reuse ;  /* 0x0000007263077220 */ /* 0x080fe40000410000 */
[----:B------:R-:W-:Y:S01]  /*8a50*/  FMUL.FTZ R70, R70, R114 ;  /* 0x0000007246467220 */ /* 0x000fe20000410000 */
[----:B------:R-:W-:Y:S01]  /*8a60*/  MUFU.EX2 R104, R104 ;  /* 0x0000006800687308 */ /* 0x000fe20000000800 */
[----:B--2---:R-:W-:-:S02]  /*8a70*/  FMUL.FTZ R28, R72, R101 ;  /* 0x00000065481c7220 */ /* 0x004fc40000410000 */
[-C--:B------:R-:W-:Y:S02]  /*8a80*/  FMUL.FTZ R29, R73, R101.reuse ;  /* 0x00000065491d7220 */ /* 0x080fe40000410000 */
[----:B------:R-:W1:Y:S01]  /*8a90*/  LDSM.16.MT88.4 R72, [R141+0xa000] ;  /* 0x00a000008d48783b */ /* 0x000e620000004200 */
[-C--:B------:R-:W-:Y:S01]  /*8aa0*/  FMUL.FTZ R4, R96, R101.reuse ;  /* 0x0000006560047220 */ /* 0x080fe20000410000 */
[----:B------:R-:W-:Y:S01]  /*8ab0*/  F2FP.BF16.PACK_AB R96, R113, R100 ;  /* 0x000000647160723e */ /* 0x000fe200000010ff */
[----:B------:R-:W-:Y:S01]  /*8ac0*/  MUFU.EX2 R112, R112 ;  /* 0x0000007000707308 */ /* 0x000fe20000000800 */
[-C--:B------:R-:W-:Y:S02]  /*8ad0*/  FMUL.FTZ R5, R97, R101.reuse ;  /* 0x0000006561057220 */ /* 0x080fe40000410000 */
[-C--:B------:R-:W-:Y:S02]  /*8ae0*/  FMUL.FTZ R68, R68, R101.reuse ;  /* 0x0000006544447220 */ /* 0x080fe40000410000 */
[----:B------:R-:W-:-:S02]  /*8af0*/  FMUL.FTZ R69, R69, R101 ;  /* 0x0000006545457220 */ /* 0x000fc40000410000 */
[-C--:B------:R-:W-:Y:S01]  /*8b00*/  FMUL.FTZ R71, R71, R114.reuse ;  /* 0x0000007247477220 */ /* 0x080fe20000410000 */
[----:B------:R-:W2:Y:S01]  /*8b10*/  MUFU.EX2 R111, R111 ;  /* 0x0000006f006f7308 */ /* 0x000ea20000000800 */
[-C--:B------:R-:W-:Y:S02]  /*8b20*/  FMUL.FTZ R36, R36, R101.reuse ;  /* 0x0000006524247220 */ /* 0x080fe40000410000 */
[-C--:B------:R-:W-:Y:S02]  /*8b30*/  FMUL.FTZ R37, R37, R101.reuse ;  /* 0x0000006525257220 */ /* 0x080fe40000410000 */
[-C--:B------:R-:W-:Y:S02]  /*8b40*/  FMUL.FTZ R38, R38, R114.reuse ;  /* 0x0000007226267220 */ /* 0x080fe40000410000 */
[----:B------:R-:W-:Y:S01]  /*8b50*/  FMUL.FTZ R39, R39, R114 ;  /* 0x0000007227277220 */ /* 0x000fe20000410000 */
[----:B------:R3:W-:Y:S01]  /*8b60*/  MUFU.EX2 R3, R6 ;  /* 0x0000000600037308 */ /* 0x0007e20000000800 */
[----:B------:R-:W-:-:S02]  /*8b70*/  FMUL.FTZ R40, R40, R101 ;  /* 0x0000006528287220 */ /* 0x000fc40000410000 */
[-C--:B------:R-:W-:Y:S02]  /*8b80*/  FMUL.FTZ R41, R41, R101.reuse ;  /* 0x0000006529297220 */ /* 0x080fe40000410000 */
[-C--:B------:R-:W-:Y:S02]  /*8b90*/  FMUL.FTZ R42, R42, R114.reuse ;  /* 0x000000722a2a7220 */ /* 0x080fe40000410000 */
[----:B------:R-:W-:Y:S01]  /*8ba0*/  FMUL.FTZ R43, R43, R114 ;  /* 0x000000722b2b7220 */ /* 0x000fe20000410000 */
[----:B------:R-:W4:Y:S01]  /*8bb0*/  MUFU.EX2 R2, R2 ;  /* 0x0000000200027308 */ /* 0x000f220000000800 */
[----:B--2---:R-:W-:Y:S01]  /*8bc0*/  F2FP.BF16.PACK_AB R97, R111, R112 ;  /* 0x000000706f61723e */ /* 0x004fe200000010ff */
[-C--:B------:R-:W-:Y:S02]  /*8bd0*/  FMUL.FTZ R44, R44, R101.reuse ;  /* 0x000000652c2c7220 */ /* 0x080fe40000410000 */
[----:B------:R-:W-:Y:S02]  /*8be0*/  FMUL.FTZ R45, R45, R101 ;  /* 0x000000652d2d7220 */ /* 0x000fe40000410000 */
[----:B------:R-:W-:-:S02]  /*8bf0*/  FMUL.FTZ R46, R46, R114 ;  /* 0x000000722e2e7220 */ /* 0x000fc40000410000 */
[-C--:B---3--:R-:W-:Y:S01]  /*8c00*/  FMUL.FTZ R6, R98, R114.reuse ;  /* 0x0000007262067220 */ /* 0x088fe20000410000 */
[----:B------:R-:W-:Y:S01]  /*8c10*/  F2FP.BF16.PACK_AB R98, R104, R109 ;  /* 0x0000006d6862723e */ /* 0x000fe200000010ff */
[-C--:B------:R-:W-:Y:S01]  /*8c20*/  FMUL.FTZ R47, R47, R114.reuse ;  /* 0x000000722f2f7220 */ /* 0x080fe20000410000 */
[----:B------:R-:W-:Y:S01]  /*8c30*/  MUFU.EX2 R130, R130 ;  /* 0x0000008200827308 */ /* 0x000fe20000000800 */
[-C--:B------:R-:W-:Y:S02]  /*8c40*/  FMUL.FTZ R48, R48, R101.reuse ;  /* 0x0000006530307220 */ /* 0x080fe40000410000 */
[----:B------:R-:W-:Y:S01]  /*8c50*/  FMUL.FTZ R49, R49, R101 ;  /* 0x0000006531317220 */ /* 0x000fe20000410000 */
[----:B----4-:R-:W-:Y:S01]  /*8c60*/  F2FP.BF16.PACK_AB R99, R2, R3 ;  /* 0x000000030263723e */ /* 0x010fe200000010ff */
[-C--:B------:R-:W-:Y:S02]  /*8c70*/  FMUL.FTZ R50, R50, R114.reuse ;  /* 0x0000007232327220 */ /* 0x080fe40000410000 */
[----:B------:R-:W-:Y:S01]  /*8c80*/  FMUL.FTZ R51, R51, R114 ;  /* 0x0000007233337220 */ /* 0x000fe20000410000 */
[----:B------:R-:W2:Y:S01]  /*8c90*/  MUFU.EX2 R129, R129 ;  /* 0x0000008100817308 */ /* 0x000ea20000000800 */
[----:B------:R-:W-:-:S02]  /*8ca0*/  FMUL.FTZ R20, R80, R101 ;  /* 0x0000006550147220 */ /* 0x000fc40000410000 */
[C---:B------:R-:W-:Y:S01]  /*8cb0*/  HMMA.16816.F32.BF16 R28, R96.reuse, R32, R28 ;  /* 0x00000020601c723c */ /* 0x040fe2000004181c */
[-C--:B------:R-:W-:Y:S02]  /*8cc0*/  FMUL.FTZ R21, R81, R101.reuse ;  /* 0x0000006551157220 */ /* 0x080fe40000410000 */
[-C--:B------:R-:W-:Y:S02]  /*8cd0*/  FMUL.FTZ R22, R82, R114.reuse ;  /* 0x0000007252167220 */ /* 0x080fe40000410000 */
[----:B------:R-:W-:Y:S01]  /*8ce0*/  FMUL.FTZ R23, R83, R114 ;  /* 0x0000007253177220 */ /* 0x000fe20000410000 */
[----:B------:R-:W-:Y:S01]  /*8cf0*/  MUFU.EX2 R126, R126 ;  /* 0x0000007e007e7308 */ /* 0x000fe20000000800 */
[-C--:B------:R-:W-:Y:S01]  /*8d00*/  FMUL.FTZ R52, R52, R101.reuse ;  /* 0x0000006534347220 */ /* 0x080fe20000410000 */
[----:B------:R-:W-:Y:S01]  /*8d10*/  HMMA.16816.F32.BF16 R32, R96, R34, R68 ;  /* 0x000000226020723c */ /* 0x000fe20000041844 */
[----:B------:R-:W3:Y:S01]  /*8d20*/  LDSM.16.MT88.4 R68, [R139+0xa000] ;  /* 0x00a000008b44783b */ /* 0x000ee20000004200 */
[----:B------:R-:W-:-:S02]  /*8d30*/  FMUL.FTZ R53, R53, R101 ;  /* 0x0000006535357220 */ /* 0x000fc40000410000 */
[-C--:B------:R-:W-:Y:S01]  /*8d40*/  FMUL.FTZ R54, R54, R114.reuse ;  /* 0x0000007236367220 */ /* 0x080fe20000410000 */
[----:B------:R-:W-:Y:S01]  /*8d50*/  LDSM.16.MT88.4 R80, [R139+0x8800] ;  /* 0x008800008b50783b */ /* 0x000fe20000004200 */
[-C--:B------:R-:W-:Y:S01]  /*8d60*/  FMUL.FTZ R55, R55, R114.reuse ;  /* 0x0000007237377220 */ /* 0x080fe20000410000 */
[----:B------:R-:W-:Y:S01]  /*8d70*/  MUFU.EX2 R125, R125 ;  /* 0x0000007d007d7308 */ /* 0x000fe20000000800 */
[C---:B-1----:R-:W-:Y:S01]  /*8d80*/  HMMA.16816.F32.BF16 R36, R96.reuse, R72, R36 ;  /* 0x000000486024723c */ /* 0x042fe20000041824 */
[-C--:B------:R-:W-:Y:S02]  /*8d90*/  FMUL.FTZ R56, R56, R101.reuse ;  /* 0x0000006538387220 */ /* 0x080fe40000410000 */
[-C--:B------:R-:W-:Y:S02]  /*8da0*/  FMUL.FTZ R57, R57, R101.reuse ;  /* 0x0000006539397220 */ /* 0x080fe40000410000 */
[-C--:B------:R-:W-:Y:S02]  /*8db0*/  FMUL.FTZ R58, R58, R114.reuse ;  /* 0x000000723a3a7220 */ /* 0x080fe40000410000 */
[----:B------:R-:W-:Y:S01]  /*8dc0*/  FMUL.FTZ R59, R59, R114 ;  /* 0x000000723b3b7220 */ /* 0x000fe20000410000 */
[----:B------:R-:W-:Y:S01]  /*8dd0*/  HMMA.16816.F32.BF16 R40, R96, R74, R40 ;  /* 0x0000004a6028723c */ /* 0x000fe20000041828 */
[----:B------:R-:W1:Y:S01]  /*8de0*/  LDSM.16.MT88.4 R72, [R138+0xa000] ;  /* 0x00a000008a48783b */ /* 0x000e620000004200 */
[-C--:B------:R-:W-:Y:S01]  /*8df0*/  FMUL.FTZ R76, R76, R101.reuse ;  /* 0x000000654c4c7220 */ /* 0x080fe20000410000 */
[----:B------:R-:W-:Y:S01]  /*8e00*/  MUFU.EX2 R128, R128 ;  /* 0x0000008000807308 */ /* 0x000fe20000000800 */
        /* <DEDUP_REMOVED lines=8> */
[----:B------:R-:W-:Y:S01]  /*8e90*/  FMUL.FTZ R95, R95, R114 ;  /* 0x000000725f5f7220 */ /* 0x000fe20000410000 */
[----:B------:R-:W-:Y:S01]  /*8ea0*/  HMMA.16816.F32.BF16 R24, R96, R26, R76 ;  /* 0x0000001a6018723c */ /* 0x000fe2000004184c */
[----:B------:R-:W-:Y:S01]  /*8eb0*/  LDSM.16.MT88.4 R76, [R138+0x8800] ;  /* 0x008800008a4c783b */ /* 0x000fe20000004200 */
[----:B------:R-:W-:Y:S01]  /*8ec0*/  MUFU.EX2 R124, R124 ;  /* 0x0000007c007c7308 */ /* 0x000fe20000000800 */
[----:B------:R-:W-:-:S02]  /*8ed0*/  FMUL.FTZ R60, R60, R101 ;  /* 0x000000653c3c7220 */ /* 0x000fc40000410000 */
[-C--:B------:R-:W-:Y:S02]  /*8ee0*/  FMUL.FTZ R61, R61, R101.reuse ;  /* 0x000000653d3d7220 */ /* 0x080fe40000410000 */
[-C--:B------:R-:W-:Y:S01]  /*8ef0*/  FMUL.FTZ R62, R62, R114.reuse ;  /* 0x000000723e3e7220 */ /* 0x080fe20000410000 */
[C---:B---3--:R-:W-:Y:S01]  /*8f00*/  HMMA.16816.F32.BF16 R44, R96.reuse, R68, R44 ;  /* 0x00000044602c723c */ /* 0x048fe2000004182c */
[-C--:B------:R-:W-:Y:S01]  /*8f10*/  FMUL.FTZ R63, R63, R114.reuse ;  /* 0x000000723f3f7220 */ /* 0x080fe20000410000 */
[----:B------:R-:W3:Y:S01]  /*8f20*/  MUFU.EX2 R121, R121 ;  /* 0x0000007900797308 */ /* 0x000ee20000000800 */
[-C--:B------:R-:W-:Y:S02]  /*8f30*/  FMUL.FTZ R64, R64, R101.reuse ;  /* 0x0000006540407220 */ /* 0x080fe40000410000 */
[----:B------:R-:W-:Y:S02]  /*8f40*/  FMUL.FTZ R65, R65, R101 ;  /* 0x0000006541417220 */ /* 0x000fe40000410000 */
[-C--:B------:R-:W-:Y:S01]  /*8f50*/  FMUL.FTZ R66, R66, R114.reuse ;  /* 0x0000007242427220 */ /* 0x080fe20000410000 */
[----:B------:R-:W-:Y:S01]  /*8f60*/  HMMA.16816.F32.BF16 R48, R96, R70, R48 ;  /* 0x000000466030723c */ /* 0x000fe20000041830 */
[----:B------:R-:W5:Y:S01]  /*8f70*/  LDSM.16.MT88.4 R68, [R137+0xa000] ;  /* 0x00a000008944783b */ /* 0x000f620000004200 */
[----:B------:R-:W-:-:S02]  /*8f80*/  FMUL.FTZ R67, R67, R114 ;  /* 0x0000007243437220 */ /* 0x000fc40000410000 */
[-C--:B------:R-:W-:Y:S02]  /*8f90*/  FMUL.FTZ R12, R88, R101.reuse ;  /* 0x00000065580c7220 */ /* 0x080fe40000410000 */
[-C--:B------:R-:W-:Y:S02]  /*8fa0*/  FMUL.FTZ R13, R89, R101.reuse ;  /* 0x00000065590d7220 */ /* 0x080fe40000410000 */
[C---:B-1----:R-:W-:Y:S01]  /*8fb0*/  HMMA.16816.F32.BF16 R52, R96.reuse, R72, R52 ;  /* 0x000000486034723c */ /* 0x042fe20000041834 */
[-C--:B------:R-:W-:Y:S02]  /*8fc0*/  FMUL.FTZ R14, R90, R114.reuse ;  /* 0x000000725a0e7220 */ /* 0x080fe40000410000 */
[-C--:B------:R-:W-:Y:S02]  /*8fd0*/  FMUL.FTZ R15, R91, R114.reuse ;  /* 0x000000725b0f7220 */ /* 0x080fe40000410000 */
[-C--:B------:R-:W-:Y:S02]  /*8fe0*/  FMUL.FTZ R84, R84, R101.reuse ;  /* 0x0000006554547220 */ /* 0x080fe40000410000 */
[----:B------:R-:W-:Y:S01]  /*8ff0*/  FMUL.FTZ R85, R85, R101 ;  /* 0x0000006555557220 */ /* 0x000fe20000410000 */
[----:B------:R-:W-:Y:S01]  /*9000*/  HMMA.16816.F32.BF16 R56, R96, R74, R56 ;  /* 0x0000004a6038723c */ /* 0x000fe20000041838 */
[----:B------:R-:W1:Y:S01]  /*9010*/  LDSM.16.MT88.4 R72, [R141+0x8800] ;  /* 0x008800008d48783b */ /* 0x000e620000004200 */
[----:B------:R-:W-:-:S02]  /*9020*/  FMUL.FTZ R86, R86, R114 ;  /* 0x0000007256567220 */ /* 0x000fc40000410000 */
[----:B------:R-:W-:Y:S02]  /*9030*/  FMUL.FTZ R87, R87, R114 ;  /* 0x0000007257577220 */ /* 0x000fe40000410000 */
[--C-:B------:R-:W-:Y:S02]  /*9040*/  FFMA.FTZ R182, R171, c[0x0][0x23c], -R120.reuse ;  /* 0x00008f00abb67a23 */ /* 0x100fe40000010878 */
[C---:B------:R-:W-:Y:S01]  /*9050*/  HMMA.16816.F32.BF16 R4, R96.reuse, R8, R4 ;  /* 0x000000086004723c */ /* 0x040fe20000041804 */
[--C-:B------:R-:W-:Y:S02]  /*9060*/  FFMA.FTZ R180, R131, c[0x0][0x23c], -R120.reuse ;  /* 0x00008f0083b47a23 */ /* 0x100fe40000010878 */
[--C-:B------:R-:W-:Y:S01]  /*9070*/  FFMA.FTZ R173, R173, c[0x0][0x23c], -R120.reuse ;  /* 0x00008f00adad7a23 */ /* 0x100fe20000010878 */
[----:B------:R-:W-:Y:S01]  /*9080*/  MUFU.EX2 R182, R182 ;  /* 0x000000b600b67308 */ /* 0x000fe20000000800 */
[----:B------:R-:W-:Y:S02]  /*9090*/  FFMA.FTZ R165, R165, c[0x0][0x23c], -R120 ;  /* 0x00008f00a5a57a23 */ /* 0x000fe40000010878 */
[--C-:B------:R-:W-:Y:S01]  /*90a0*/  FFMA.FTZ R171, R178, c[0x0][0x23c], -R117.reuse ;  /* 0x00008f00b2ab7a23 */ /* 0x100fe20000010875 */
[----:B------:R-:W-:Y:S01]  /*90b0*/  HMMA.16816.F32.BF16 R8, R96, R10, R92 ;  /* 0x0000000a6008723c */ /* 0x000fe2000004185c */
[--C-:B------:R-:W-:Y:S01]  /*90c0*/  FFMA.FTZ R176, R176, c[0x0][0x23c], -R117.reuse ;  /* 0x00008f00b0b07a23 */ /* 0x100fe20000010875 */
[----:B------:R-:W-:Y:S01]  /*90d0*/  LDSM.16.MT88.4 R92, [R141+0x9800] ;  /* 0x009800008d5c783b */ /* 0x000fe20000004200 */
[--C-:B------:R-:W-:Y:S01]  /*90e0*/  FFMA.FTZ R131, R174, c[0x0][0x23c], -R117.reuse ;  /* 0x00008f00ae837a23 */ /* 0x100fe20000010875 */
[----:B------:R-:W-:Y:S01]  /*90f0*/  MUFU.EX2 R173, R173 ;  /* 0x000000ad00ad7308 */ /* 0x000fe20000000800 */
[----:B------:R-:W-:-:S02]  /*9100*/  FFMA.FTZ R164, R164, c[0x0][0x23c], -R117 ;  /* 0x00008f00a4a47a23 */ /* 0x000fc40000010875 */
[--C-:B------:R-:W-:Y:S01]  /*9110*/  FFMA.FTZ R118, R118, c[0x0][0x23c], -R120.reuse ;  /* 0x00008f0076767a23 */ /* 0x100fe20000010878 */
[C---:B------:R-:W-:Y:S01]  /*9120*/  HMMA.16816.F32.BF16 R12, R96.reuse, R16, R12 ;  /* 0x00000010600c723c */ /* 0x040fe2000004180c */
[--C-:B------:R-:W-:Y:S02]  /*9130*/  FFMA.FTZ R123, R123, c[0x0][0x23c], -R120.reuse ;  /* 0x00008f007b7b7a23 */ /* 0x100fe40000010878 */
[--C-:B------:R-:W-:Y:S01]  /*9140*/  FFMA.FTZ R119, R119, c[0x0][0x23c], -R120.reuse ;  /* 0x00008f0077777a23 */ /* 0x100fe20000010878 */
[----:B------:R-:W-:Y:S01]  /*9150*/  MUFU.EX2 R165, R165 ;  /* 0x000000a500a57308 */ /* 0x000fe20000000800 */
[----:B------:R-:W-:Y:S02]  /*9160*/  FFMA.FTZ R120, R122, c[0x0][0x23c], -R120 ;  /* 0x00008f007a787a23 */ /* 0x000fe40000010878 */
[--C-:B------:R-:W-:Y:S01]  /*9170*/  FFMA.FTZ R175, R116, c[0x0][0x23c], -R117.reuse ;  /* 0x00008f0074af7a23 */ /* 0x100fe20000010875 */
[----:B-----5:R-:W-:Y:S01]  /*9180*/  HMMA.16816.F32.BF16 R60, R96, R68, R60 ;  /* 0x00000044603c723c */ /* 0x020fe2000004183c */
[----:B------:R-:W-:-:S02]  /*9190*/  FFMA.FTZ R122, R103, c[0x0][0x23c], -R117 ;  /* 0x00008f00677a7a23 */ /* 0x000fc40000010875 */
[--C-:B------:R-:W-:Y:S01]  /*91a0*/  FFMA.FTZ R116, R102, c[0x0][0x23c], -R117.reuse ;  /* 0x00008f0066747a23 */ /* 0x100fe20000010875 */
[----:B------:R-:W-:Y:S01]  /*91b0*/  MUFU.EX2 R180, R180 ;  /* 0x000000b400b47308 */ /* 0x000fe20000000800 */
[----:B------:R-:W-:Y:S02]  /*91c0*/  FFMA.FTZ R115, R115, c[0x0][0x23c], -R117 ;  /* 0x00008f0073737a23 */ /* 0x000fe40000010875 */
[----:B--2---:R-:W-:Y:S01]  /*91d0*/  F2FP.BF16.PACK_AB R68, R129, R130 ;  /* 0x000000828144723e */ /* 0x004fe200000010ff */
[----:B------:R-:W-:Y:S01]  /*91e0*/  HMMA.16816.F32.BF16 R64, R96, R70, R64 ;  /* 0x000000466040723c */ /* 0x000fe20000041840 */
[----:B----4-:R-:W-:Y:S01]  /*91f0*/  F2FP.BF16.PACK_AB R69, R127, R128 ;  /* 0x000000807f45723e */ /* 0x010fe200000010ff */
[----:B------:R-:W-:Y:S02]  /*9200*/  FFMA.FTZ R170, R170, R101, R100 ;  /* 0x00000065aaaa7223 */ /* 0x000fe40000010064 */
[----:B------:R-:W-:Y:S01]  /*9210*/  MUFU.EX2 R171, R171 ;  /* 0x000000ab00ab7308 */ /* 0x000fe20000000800 */
[----:B------:R-:W-:-:S02]  /*9220*/  FFMA.FTZ R112, R167, R114, R112 ;  /* 0x00000072a7707223 */ /* 0x000fc40000010070 */
[----:B------:R-:W-:Y:S01]  /*9230*/  F2FP.BF16.PACK_AB R70, R125, R126 ;  /* 0x0000007e7d46723e */ /* 0x000fe200000010ff */
[----:B------:R-:W-:Y:S01]  /*9240*/  HMMA.16816.F32.BF16 R16, R96, R18, R84 ;  /* 0x000000126010723c */ /* 0x000fe20000041854 */
[----:B---3--:R-:W-:Y:S01]  /*9250*/  F2FP.BF16.PACK_AB R71, R121, R124 ;  /* 0x0000007c7947723e */ /* 0x008fe200000010ff */
[----:B------:R-:W-:Y:S01]  /*9260*/  LDSM.16.MT88.4 R84, [R139+0x9800] ;  /* 0x009800008b54783b */ /* 0x000fe20000004200 */
[----:B------:R-:W-:Y:S01]  /*9270*/  FADD.FTZ R170, R113, R170 ;  /* 0x000000aa71aa7221 */ /* 0x000fe20000010000 */
[----:B------:R-:W-:Y:S01]  /*9280*/  MUFU.EX2 R176, R176 ;  /* 0x000000b000b07308 */ /* 0x000fe20000000800 */
[----:B------:R-:W-:Y:S02]  /*9290*/  FADD.FTZ R112, R111, R112 ;  /* 0x000000706f707221 */ /* 0x000fe40000010000 */
[----:B------:R-:W-:Y:S01]  /*92a0*/  FADD.FTZ R109, R109, R170 ;  /* 0x000000aa6d6d7221 */ /* 0x000fe20000010000 */
[C---:B-1----:R-:W-:Y:S04]  /*92b0*/  HMMA.16816.F32.BF16 R4, R68.reuse, R72, R4 ;  /* 0x000000484404723c */ /* 0x042fe80000041804 */
[----:B------:R-:W-:Y:S04]  /*92c0*/  MUFU.EX2 R131, R131 ;  /* 0x0000008300837308 */ /* 0x000fe80000000800 */
[C---:B------:R-:W-:Y:S01]  /*92d0*/  HMMA.16816.F32.BF16 R8, R68.reuse, R74, R8 ;  /* 0x0000004a4408723c */ /* 0x040fe20000041808 */
[----:B------:R-:W1:Y:S03]  /*92e0*/  LDSM.16.MT88.4 R72, [R137+0x8800] ;  /* 0x008800008948783b */ /* 0x000e660000004200 */
[----:B------:R-:W-:Y:S04]  /*92f0*/  MUFU.EX2 R164, R164 ;  /* 0x000000a400a47308 */ /* 0x000fe80000000800 */
[C---:B------:R-:W-:Y:S04]  /*9300*/  HMMA.16816.F32.BF16 R20, R68.reuse, R76, R20 ;  /* 0x0000004c4414723c */ /* 0x040fe80000041814 */
[----:B------:R-:W-:Y:S04]  /*9310*/  MUFU.EX2 R118, R118 ;  /* 0x0000007600767308 */ /* 0x000fe80000000800 */
[C---:B------:R-:W-:Y:S01]  /*9320*/  HMMA.16816.F32.BF16 R24, R68.reuse, R78, R24 ;  /* 0x0000004e4418723c */ /* 0x040fe20000041818 */
[----:B------:R-:W2:Y:S03]  /*9330*/  LDSM.16.MT88.4 R76, [R139+0xa800] ;  /* 0x00a800008b4c783b */ /* 0x000ea60000004200 */
[----:B------:R-:W3:Y:S04]  /*9340*/  MUFU.EX2 R123, R123 ;  /* 0x0000007b007b7308 */ /* 0x000ee80000000800 */
[C---:B------:R-:W-:Y:S04]  /*9350*/  HMMA.16816.F32.BF16 R12, R68.reuse, R80, R12 ;  /* 0x00000050440c723c */ /* 0x040fe8000004180c */
[----:B------:R-:W-:Y:S04]  /*9360*/  MUFU.EX2 R119, R119 ;  /* 0x0000007700777308 */ /* 0x000fe80000000800 */
[----:B------:R-:W-:Y:S01]  /*9370*/  HMMA.16816.F32.BF16 R16, R68, R82, R16 ;  /* 0x000000524410723c */ /* 0x000fe20000041810 */
[----:B------:R-:W4:Y:S03]  /*9380*/  LDSM.16.MT88.4 R80, [R141+0xa800] ;  /* 0x00a800008d50783b */ /* 0x000f260000004200 */
[----:B------:R-:W5:Y:S01]  /*9390*/  MUFU.EX2 R120, R120 ;  /* 0x0000007800787308 */ /* 0x000f620000000800 */
[----:B---3--:R-:W-:-:S03]  /*93a0*/  F2FP.BF16.PACK_AB R100, R123, R118 ;  /* 0x000000767b64723e */ /* 0x008fc600000010ff */
[C---:B-1----:R-:W-:Y:S04]  /*93b0*/  HMMA.16816.F32.BF16 R28, R68.reuse, R72, R28 ;  /* 0x00000048441c723c */ /* 0x042fe8000004181c */
[----:B------:R-:W-:Y:S04]  /*93c0*/  MUFU.EX2 R122, R122 ;  /* 0x0000007a007a7308 */ /* 0x000fe80000000800 */
[----:B------:R-:W-:Y:S01]  /*93d0*/  HMMA.16816.F32.BF16 R32, R68, R74, R32 ;  /* 0x0000004a4420723c */ /* 0x000fe20000041820 */
[----:B------:R-:W1:Y:S03]  /*93e0*/  LDSM.16.MT88.4 R72, [R138+0xa800] ;  /* 0x00a800008a48783b */ /* 0x000e660000004200 */
[----:B------:R-:W3:Y:S01]  /*93f0*/  MUFU.EX2 R175, R175 ;  /* 0x000000af00af7308 */ /* 0x000ee20000000800 */
[----:B-----5:R-:W-:-:S03]  /*9400*/  F2FP.BF16.PACK_AB R102, R120, R119 ;  /* 0x000000777866723e */ /* 0x020fc600000010ff */
[C---:B--2---:R-:W-:Y:S04]  /*9410*/  HMMA.16816.F32.BF16 R44, R68.reuse, R76, R44 ;  /* 0x0000004c442c723c */ /* 0x044fe8000004182c */
[----:B------:R-:W-:Y:S04]  /*9420*/  MUFU.EX2 R116, R116 ;  /* 0x0000007400747308 */ /* 0x000fe80000000800 */
[----:B------:R-:W-:Y:S01]  /*9430*/  HMMA.16816.F32.BF16 R48, R68, R78, R48 ;  /* 0x0000004e4430723c */ /* 0x000fe20000041830 */
[----:B------:R-:W2:Y:S03]  /*9440*/  LDSM.16.MT88.4 R76, [R137+0xa800] ;  /* 0x00a80000894c783b */ /* 0x000ea60000004200 */
[----:B------:R-:W5:Y:S01]  /*9450*/  MUFU.EX2 R115, R115 ;  /* 0x0000007300737308 */ /* 0x000f620000000800 */
[----:B---3--:R-:W-:-:S03]  /*9460*/  F2FP.BF16.PACK_AB R101, R175, R122 ;  /* 0x0000007aaf65723e */ /* 0x008fc600000010ff */
[C---:B----4-:R-:W-:Y:S08]  /*9470*/  HMMA.16816.F32.BF16 R36, R68.reuse, R80, R36 ;  /* 0x000000504424723c */ /* 0x050ff00000041824 */
[----:B------:R-:W-:Y:S01]  /*9480*/  HMMA.16816.F32.BF16 R40, R68, R82, R40 ;  /* 0x000000524428723c */ /* 0x000fe20000041828 */
[----:B------:R-:W3:Y:S01]  /*9490*/  LDSM.16.MT88.4 R80, [R139+0x9000] ;  /* 0x009000008b50783b */ /* 0x000ee20000004200 */
[----:B-----5:R-:W-:-:S06]  /*94a0*/  F2FP.BF16.PACK_AB R103, R115, R116 ;  /* 0x000000747367723e */ /* 0x020fcc00000010ff */
        /* <DEDUP_REMOVED lines=11> */
[C---:B-1----:R-:W-:Y:S08]  /*9560*/  HMMA.16816.F32.BF16 R4, R68.reuse, R72, R4 ;  /* 0x000000484404723c */ /* 0x042ff00000041804 */
[C---:B------:R-:W-:Y:S01]  /*9570*/  HMMA.16816.F32.BF16 R8, R68.reuse, R74, R8 ;  /* 0x0000004a4408723c */ /* 0x040fe20000041808 */
[----:B------:R-:W1:Y:S07]  /*9580*/  LDSM.16.MT88.4 R72, [R137+0x9000] ;  /* 0x009000008948783b */ /* 0x000e6e0000004200 */
[C---:B--2---:R-:W-:Y:S08]  /*9590*/  HMMA.16816.F32.BF16 R20, R68.reuse, R76, R20 ;  /* 0x0000004c4414723c */ /* 0x044ff00000041814 */
[C---:B------:R-:W-:Y:S01]  /*95a0*/  HMMA.16816.F32.BF16 R24, R68.reuse, R78, R24 ;  /* 0x0000004e4418723c */ /* 0x040fe20000041818 */
[----:B------:R-:W2:Y:S07]  /*95b0*/  LDSM.16.MT88.4 R76, [R139+0xb000] ;  /* 0x00b000008b4c783b */ /* 0x000eae0000004200 */
[----:B------:R-:W-:Y:S01]  /*95c0*/  HMMA.16816.F32.BF16 R16, R68, R82, R16 ;  /* 0x000000524410723c */ /* 0x000fe20000041810 */
[----:B------:R-:W3:Y:S07]  /*95d0*/  LDSM.16.MT88.4 R80, [R141+0xb000] ;  /* 0x00b000008d50783b */ /* 0x000eee0000004200 */
[C---:B------:R-:W-:Y:S01]  /*95e0*/  HMMA.16816.F32.BF16 R96, R100.reuse, R92, R4 ;  /* 0x0000005c6460723c */ /* 0x040fe20000041804 */
[----:B------:R-:W4:Y:S07]  /*95f0*/  LDSM.16.MT88.4 R4, [R141+0xb800] ;  /* 0x00b800008d04783b */ /* 0x000f2e0000004200 */
        /* <DEDUP_REMOVED lines=9> */
[----:B------:R-:W-:Y:S08]  /*9690*/  HMMA.16816.F32.BF16 R40, R68, R82, R40 ;  /* 0x000000524428723c */ /* 0x000ff00000041828 */
[C---:B------:R-:W-:Y:S01]  /*96a0*/  HMMA.16816.F32.BF16 R92, R100.reuse, R94, R8 ;  /* 0x0000005e645c723c */ /* 0x040fe20000041808 */
[----:B------:R-:W3:Y:S07]  /*96b0*/  LDSM.16.MT88.4 R8, [R138+0xb800] ;  /* 0x00b800008a08783b */ /* 0x000eee0000004200 */
[C---:B----4-:R-:W-:Y:S08]  /*96c0*/  HMMA.16816.F32.BF16 R36, R100.reuse, R4, R36 ;  /* 0x000000046424723c */ /* 0x050ff00000041824 */
[----:B------:R-:W-:Y:S01]  /*96d0*/  HMMA.16816.F32.BF16 R40, R100, R6, R40 ;  /* 0x000000066428723c */ /* 0x000fe20000041828 */
[----:B------:R-:W4:Y:S07]  /*96e0*/  LDSM.16.MT88.4 R4, [R137+0xb800] ;  /* 0x00b800008904783b */ /* 0x000f2e0000004200 */
[C---:B-1----:R-:W-:Y:S08]  /*96f0*/  HMMA.16816.F32.BF16 R52, R68.reuse, R72, R52 ;  /* 0x000000484434723c */ /* 0x042ff00000041834 */
[C---:B------:R-:W-:Y:S08]  /*9700*/  HMMA.16816.F32.BF16 R56, R68.reuse, R74, R56 ;  /* 0x0000004a4438723c */ /* 0x040ff00000041838 */
[C---:B--2---:R-:W-:Y:S08]  /*9710*/  HMMA.16816.F32.BF16 R60, R68.reuse, R76, R60 ;  /* 0x0000004c443c723c */ /* 0x044ff0000004183c */
[----:B------:R-:W-:Y:S01]  /*9720*/  HMMA.16816.F32.BF16 R64, R68, R78, R64 ;  /* 0x0000004e4440723c */ /* 0x000fe20000041840 */
[----:B------:R-:W1:Y:S04]  /*9730*/  LDSM.16.MT88.4 R76, [R138+0x9800] ;  /* 0x009800008a4c783b */ /* 0x000e680000004200 */
[----:B------:R-:W2:Y:S03]  /*9740*/  LDSM.16.MT88.4 R68, [R137+0x9800] ;  /* 0x009800008944783b */ /* 0x000ea60000004200 */
[C---:B------:R-:W-:Y:S07]  /*9750*/  HMMA.16816.F32.BF16 R44, R100.reuse, R12, R44 ;  /* 0x0000000c642c723c */ /* 0x040fee000004182c */
[----:B------:R-:W-:Y:S01]  /*9760*/  FADD.FTZ R13, R3, R112 ;  /* 0x00000070030d7221 */ /* 0x000fe20000010000 */
[----:B---3--:R-:W-:Y:S01]  /*9770*/  HMMA.16816.F32.BF16 R52, R100, R8, R52 ;  /* 0x000000086434723c */ /* 0x008fe20000041834 */
[----:B------:R-:W-:-:S02]  /*9780*/  FADD.FTZ R3, R104, R109 ;  /* 0x0000006d68037221 */ /* 0x000fc40000010000 */
[----:B------:R-:W-:Y:S02]  /*9790*/  FADD.FTZ R13, R2, R13 ;  /* 0x0000000d020d7221 */ /* 0x000fe40000010000 */
[----:B------:R-:W-:Y:S02]  /*97a0*/  FADD.FTZ R130, R130, R3 ;  /* 0x0000000382827221 */ /* 0x000fe40000010000 */
[----:B------:R-:W-:Y:S01]  /*97b0*/  FADD.FTZ R128, R128, R13 ;  /* 0x0000000d80807221 */ /* 0x000fe20000010000 */
[----:B----4-:R-:W-:Y:S01]  /*97c0*/  HMMA.16816.F32.BF16 R60, R100, R4, R60 ;  /* 0x00000004643c723c */ /* 0x010fe2000004183c */
[----:B------:R-:W-:Y:S02]  /*97d0*/  FADD.FTZ R129, R129, R130 ;  /* 0x0000008281817221 */ /* 0x000fe40000010000 */
[----:B------:R-:W-:Y:S02]  /*97e0*/  FADD.FTZ R127, R127, R128 ;  /* 0x000000807f7f7221 */ /* 0x000fe40000010000 */
[----:B------:R-:W-:-:S02]  /*97f0*/  FADD.FTZ R2, R126, R129 ;  /* 0x000000817e027221 */ /* 0x000fc40000010000 */
[----:B------:R-:W-:Y:S01]  /*9800*/  FADD.FTZ R8, R124, R127 ;  /* 0x0000007f7c087221 */ /* 0x000fe20000010000 */
[C---:B------:R-:W-:Y:S01]  /*9810*/  HMMA.16816.F32.BF16 R84, R100.reuse, R86, R16 ;  /* 0x000000566454723c */ /* 0x040fe20000041810 */
[----:B------:R-:W-:Y:S02]  /*9820*/  FADD.FTZ R2, R125, R2 ;  /* 0x000000027d027221 */ /* 0x000fe40000010000 */
[----:B------:R-:W-:Y:S02]  /*9830*/  FADD.FTZ R8, R121, R8 ;  /* 0x0000000879087221 */ /* 0x000fe40000010000 */
[----:B------:R-:W-:Y:S01]  /*9840*/  FADD.FTZ R173, R173, R2 ;  /* 0x00000002adad7221 */ /* 0x000fe20000010000 */
[----:B------:R-:W-:Y:S01]  /*9850*/  MOV R2, R108 ;  /* 0x0000006c00027202 */ /* 0x000fe20000000f00 */
[----:B------:R-:W-:Y:S01]  /*9860*/  FADD.FTZ R171, R171, R8 ;  /* 0x00000008abab7221 */ /* 0x000fe20000010000 */
[----:B------:R-:W-:Y:S01]  /*9870*/  HMMA.16816.F32.BF16 R48, R100, R14, R48 ;  /* 0x0000000e6430723c */ /* 0x000fe20000041830 */
[----:B------:R-:W-:-:S02]  /*9880*/  FADD.FTZ R182, R182, R173 ;  /* 0x000000adb6b67221 */ /* 0x000fc40000010000 */
[----:B------:R-:W-:Y:S02]  /*9890*/  FADD.FTZ R176, R176, R171 ;  /* 0x000000abb0b07221 */ /* 0x000fe40000010000 */
[----:B------:R-:W-:Y:S02]  /*98a0*/  FADD.FTZ R3, R165, R182 ;  /* 0x000000b6a5037221 */ /* 0x000fe40000010000 */
[----:B------:R-:W-:Y:S01]  /*98b0*/  FADD.FTZ R5, R131, R176 ;  /* 0x000000b083057221 */ /* 0x000fe20000010000 */
[C---:B-1----:R-:W-:Y:S01]  /*98c0*/  HMMA.16816.F32.BF16 R80, R100.reuse, R76, R20 ;  /* 0x0000004c6450723c */ /* 0x042fe20000041814 */
[----:B------:R-:W-:Y:S02]  /*98d0*/  FADD.FTZ R3, R180, R3 ;  /* 0x00000003b4037221 */ /* 0x000fe40000010000 */
[----:B------:R-:W-:Y:S02]  /*98e0*/  FADD.FTZ R5, R164, R5 ;  /* 0x00000005a4057221 */ /* 0x000fe40000010000 */
[----:B------:R-:W-:Y:S01]  /*98f0*/  FADD.FTZ R118, R118, R3 ;  /* 0x0000000376767221 */ /* 0x000fe20000010000 */
[----:B------:R-:W-:Y:S01]  /*9900*/  MOV R3, R110 ;  /* 0x0000006e00037202 */ /* 0x000fe20000000f00 */
        /* <DEDUP_REMOVED lines=8> */
[----:B------:R-:W-:-:S05]  /*9990*/  FADD.FTZ R167, R115, R116 ;  /* 0x0000007473a77221 */ /* 0x000fca0000010000 */
[C---:B------:R-:W-:Y:S08]  /*99a0*/  HMMA.16816.F32.BF16 R68, R100.reuse, R70, R32 ;  /* 0x000000466444723c */ /* 0x040ff00000041820 */
[C---:B------:R-:W-:Y:S08]  /*99b0*/  HMMA.16816.F32.BF16 R56, R100.reuse, R10, R56 ;  /* 0x0000000a6438723c */ /* 0x040ff00000041838 */
[----:B------:R-:W-:Y:S11]  /*99c0*/  HMMA.16816.F32.BF16 R64, R100, R6, R64 ;  /* 0x000000066440723c */ /* 0x000ff60000041840 */
[----:B------:R-:W-:Y:S08]  /*99d0*/  @!UPT UIADD3 URZ, URZ, URZ, URZ ;  /* 0x0000003f3f3ff290 */ /* 0x000ff0000fffe03f */
.L_x_7594:
        /* <DEDUP_REMOVED lines=11> */
.L_x_7606:
        /* <DEDUP_REMOVED lines=65> */
.L_x_7603:
        /* <DEDUP_REMOVED lines=172> */
[----:B-----5:R-:W-:Y:S02]  /*a960*/  FMUL.FTZ R175, R6, c[0x0][0x2ec] ;  /* 0x0000bb0006af7a20 */ /* 0x020fe40000410000 */
[----:B------:R3:W2:Y:S01]  /*a970*/  MUFU.TANH R126, R100 ;  /* 0x00000064007e7308 */ /* 0x0006a20000002400 */
[----:B------:R-:W-:Y:S02]  /*a980*/  FMUL.FTZ R177, R7, c[0x0][0x2ec] ;  /* 0x0000bb0007b17a20 */ /* 0x000fe40000410000 */
[----:B------:R-:W-:Y:S04]  /*a990*/  FMUL.FTZ R102, R16, c[0x0][0x2ec] ;  /* 0x0000bb0010667a20 */ /* 0x000fe80000410000 */
[----:B------:R-:W-:Y:S02]  /*a9a0*/  FMUL.FTZ R179, R8, c[0x0][0x2ec] ;  /* 0x0000bb0008b37a20 */ /* 0x000fe40000410000 */
[----:B----4-:R-:W-:Y:S01]  /*a9b0*/  FMUL.FTZ R181, R9, c[0x0][0x2ec] ;  /* 0x0000bb0009b57a20 */ /* 0x010fe20000410000 */
[----:B------:R4:W2:Y:S01]  /*a9c0*/  MUFU.TANH R128, R102 ;  /* 0x0000006600807308 */ /* 0x0008a20000002400 */
[----:B------:R-:W-:Y:S02]  /*a9d0*/  FMUL.FTZ R183, R10, c[0x0][0x2ec] ;  /* 0x0000bb000ab77a20 */ /* 0x000fe40000410000 */
[----:B------:R-:W-:Y:S02]  /*a9e0*/  FMUL.FTZ R185, R11, c[0x0][0x2ec] ;  /* 0x0000bb000bb97a20 */ /* 0x000fe40000410000 */
        /* <DEDUP_REMOVED lines=8> */
[----:B------:R3:W1:Y:S01]  /*aa70*/  MUFU.TANH R124, R100 ;  /* 0x00000064007c7308 */ /* 0x0006620000002400 */
[----:B------:R-:W-:Y:S02]  /*aa80*/  FMUL.FTZ R192, R19, c[0x0][0x2ec] ;  /* 0x0000bb0013c07a20 */ /* 0x000fe40000410000 */
[----:B------:R-:W-:Y:S02]  /*aa90*/  FMUL.FTZ R178, R20, c[0x0][0x2ec] ;  /* 0x0000bb0014b27a20 */ /* 0x000fe40000410000 */
[----:B----4-:R-:W-:Y:S03]  /*aaa0*/  FMUL.FTZ R102, R25, c[0x0][0x2ec] ;  /* 0x0000bb0019667a20 */ /* 0x010fe60000410000 */
[----:B------:R-:W-:Y:S02]  /*aab0*/  FMUL.FTZ R176, R21, c[0x0][0x2ec] ;  /* 0x0000bb0015b07a20 */ /* 0x000fe40000410000 */
[----:B------:R4:W1:Y:S01]  /*aac0*/  MUFU.TANH R130, R102 ;  /* 0x0000006600827308 */ /* 0x0008620000002400 */
[----:B------:R-:W-:Y:S02]  /*aad0*/  FMUL.FTZ R186, R22, c[0x0][0x2ec] ;  /* 0x0000bb0016ba7a20 */ /* 0x000fe40000410000 */
[----:B------:R-:W-:Y:S02]  /*aae0*/  FMUL.FTZ R172, R31, c[0x0][0x2ec] ;  /* 0x0000bb001fac7a20 */ /* 0x000fe40000410000 */
        /* <DEDUP_REMOVED lines=11> */
[----:B----4-:R-:W-:Y:S07]  /*aba0*/  FMUL.FTZ R102, R35, c[0x0][0x2ec] ;  /* 0x0000bb0023667a20 */ /* 0x010fee0000410000 */
[----:B------:R4:W1:Y:S01]  /*abb0*/  MUFU.TANH R116, R169 ;  /* 0x000000a900747308 */ /* 0x0008620000002400 */
[----:B-----5:R-:W-:Y:S09]  /*abc0*/  MOV R172, R2 ;  /* 0x0000000200ac7202 */ /* 0x020ff20000000f00 */
[----:B------:R-:W1:Y:S01]  /*abd0*/  MUFU.TANH R175, R175 ;  /* 0x000000af00af7308 */ /* 0x000e620000002400 */
[----:B---3--:R-:W-:Y:S09]  /*abe0*/  FMUL.FTZ R100, R33, c[0x0][0x2ec] ;  /* 0x0000bb0021647a20 */ /* 0x008ff20000410000 */
[----:B------:R-:W3:Y:S01]  /*abf0*/  MUFU.TANH R177, R177 ;  /* 0x000000b100b17308 */ /* 0x000ee20000002400 */
[----:B----4-:R-:W-:Y:S09]  /*ac00*/  MOV R169, R3 ;  /* 0x0000000300a97202 */ /* 0x010ff20000000f00 */
[----:B------:R-:W4:Y:S10]  /*ac10*/  MUFU.TANH R179, R179 ;  /* 0x000000b300b37308 */ /* 0x000f340000002400 */
        /* <DEDUP_REMOVED lines=30> */
[----:B------:R-:W-:Y:S02]  /*ae00*/  IABS R6, R3 ;  /* 0x0000000300067213 */ /* 0x000fe40000000000 */
[C---:B------:R-:W-:Y:S02]  /*ae10*/  IADD3 R9, R3.reuse, -0x40, RZ ;  /* 0xffffffc003097810 */ /* 0x040fe40007ffe0ff */
[----:B------:R-:W-:Y:S02]  /*ae20*/  LOP3.LUT R3, R3, c[0x0][0x2d0], RZ, 0x3c, !PT ;  /* 0x0000b40003037a12 */ /* 0x000fe400078e3cff */
[----:B------:R-:W-:Y:S02]  /*ae30*/  IABS R4, R9 ;  /* 0x0000000900047213 */ /* 0x000fe40000000000 */
        /* <DEDUP_REMOVED lines=49> */
.L_x_7605:
        /* <DEDUP_REMOVED lines=63> */
.L_x_7604:
[----:B--234-:R-:W-:Y:S01]  /*b540*/  LEA R2, R156, R155, 0x6 ;  /* 0x0000009b9c027211 */ /* 0x01cfe200078e30ff */
[----:B------:R-:W-:Y:S03]  /*b550*/  LDSM.16.MT88.4 R28, [R138+0x8000] ;  /* 0x008000008a1c783b */ /* 0x000fe60000004200 */
        /* <DEDUP_REMOVED lines=93> */
[----:B------:R-:W-:Y:S01]  /*bb30*/  FMNMX.FTZ R11, R116, R11, !PT ;  /* 0x0000000b740b7209 */ /* 0x000fe20007810000 */
[----:B------:R-:W-:Y:S01]  /*bb40*/  LDSM.16.MT88.4 R20, [R139+0x8000] ;  /* 0x008000008b14783b */ /* 0x000fe20000004200 */
[----:B------:R-:W-:Y:S02]  /*bb50*/  FMNMX.FTZ R6, R102, R7, !PT ;  /* 0x0000000766067209 */ /* 0x000fe40007810000 */
[----:B------:R-:W-:Y:S05]  /*bb60*/  FMNMX.FTZ R9, R114, R11, !PT ;  /* 0x0000000b72097209 */ /* 0x000fea0007810000 */
        /* <DEDUP_REMOVED lines=21> */
[----:B------:R-:W-:Y:S01]  /*bcc0*/  ISETP.GT.AND P1, PT, R156, R149, PT ;  /* 0x000000959c00720c */ /* 0x000fe20003f24270 */
[--C-:B------:R-:W-:Y:S02]  /*bcd0*/  FFMA.FTZ R109, R183, c[0x0][0x23c], -R125.reuse ;  /* 0x00008f00b76d7a23 */ /* 0x100fe4000001087d */
        /* <DEDUP_REMOVED lines=41> */
[----:B------:R-:W-:Y:S01]  /*bf70*/  FMUL.FTZ R39, R100, R39 ;  /* 0x0000002764277220 */ /* 0x000fe20000410000 */
[----:B------:R-:W-:Y:S01]  /*bf80*/  LDSM.16.MT88.4 R68, [R138+0xa000] ;  /* 0x00a000008a44783b */ /* 0x000fe20000004200 */
[----:B------:R-:W1:Y:S01]  /*bf90*/  MUFU.EX2 R112, R112 ;  /* 0x0000007000707308 */ /* 0x000e620000000800 */
        /* <DEDUP_REMOVED lines=47> */
[C---:B------:R-:W-:Y:S02]  /*c290*/  FMUL.FTZ R57, R101.reuse, R57 ;  /* 0x0000003965397220 */ /* 0x040fe40000410000 */
        /* <DEDUP_REMOVED lines=11> */
[----:B------:R-:W-:Y:S02]  /*c350*/  FFMA.FTZ R130, R103, c[0x0][0x23c], -R125 ;  /* 0x00008f0067827a23 */ /* 0x000fe4000001087d */
[C---:B------:R-:W-:Y:S03]  /*c360*/  HMMA.16816.F32.BF16 R20, R96.reuse, R28, R20 ;  /* 0x0000001c6014723c */ /* 0x040fe60000041814 */
[C---:B------:R-:W-:Y:S01]  /*c370*/  FFMA.FTZ R115, R100.reuse, R167, R115 ;  /* 0x000000a764737223 */ /* 0x040fe20000010073 */
[----:B------:R-:W-:Y:S01]  /*c380*/  MUFU.EX2 R177, R177 ;  /* 0x000000b100b17308 */ /* 0x000fe20000000800 */
[C---:B------:R-:W-:Y:S02]  /*c390*/  FFMA.FTZ R113, R101.reuse, R170, R113 ;  /* 0x000000aa65717223 */ /* 0x040fe40000010071 */
        /* <DEDUP_REMOVED lines=9> */
[C---:B-1----:R-:W-:Y:S02]  /*c430*/  HMMA.16816.F32.BF16 R28, R96.reuse, R88, R28 ;  /* 0x00000058601c723c */ /* 0x042fe4000004181c */
[----:B------:R-:W-:Y:S01]  /*c440*/  MUFU.EX2 R122, R122 ;  /* 0x0000007a007a7308 */ /* 0x000fe20000000800 */
[--C-:B------:R-:W-:Y:S02]  /*c450*/  FFMA.FTZ R124, R124, c[0x0][0x23c], -R125.reuse ;  /* 0x00008f007c7c7a23 */ /* 0x100fe4000001087d */
[----:B------:R-:W-:Y:S02]  /*c460*/  FFMA.FTZ R127, R192, c[0x0][0x23c], -R125 ;  /* 0x00008f00c07f7a23 */ /* 0x000fe4000001087d */
[--C-:B------:R-:W-:Y:S01]  /*c470*/  FFMA.FTZ R126, R126, c[0x0][0x23c], -R119.reuse ;  /* 0x00008f007e7e7a23 */ /* 0x100fe20000010877 */
[C---:B------:R-:W-:Y:S04]  /*c480*/  HMMA.16816.F32.BF16 R32, R96.reuse, R90, R32 ;  /* 0x0000005a6020723c */ /* 0x040fe80000041820 */
[----:B------:R-:W1:Y:S01]  /*c490*/  MUFU.EX2 R121, R121 ;  /* 0x0000007900797308 */ /* 0x000e620000000800 */
[--C-:B------:R-:W-:Y:S02]  /*c4a0*/  FFMA.FTZ R129, R190, c[0x0][0x23c], -R119.reuse ;  /* 0x00008f00be817a23 */ /* 0x100fe40000010877 */
[--C-:B------:R-:W-:Y:S01]  /*c4b0*/  FFMA.FTZ R128, R128, c[0x0][0x23c], -R119.reuse ;  /* 0x00008f0080807a23 */ /* 0x100fe20000010877 */
[C---:B------:R-:W-:Y:S04]  /*c4c0*/  HMMA.16816.F32.BF16 R36, R96.reuse, R76, R36 ;  /* 0x0000004c6024723c */ /* 0x040fe80000041824 */
[----:B------:R-:W-:Y:S02]  /*c4d0*/  FFMA.FTZ R131, R188, c[0x0][0x23c], -R119 ;  /* 0x00008f00bc837a23 */ /* 0x000fe40000010877 */
[----:B------:R-:W-:Y:S01]  /*c4e0*/  MUFU.EX2 R124, R124 ;  /* 0x0000007c007c7308 */ /* 0x000fe20000000800 */
[--C-:B------:R-:W-:Y:S01]  /*c4f0*/  FFMA.FTZ R123, R123, c[0x0][0x23c], -R125.reuse ;  /* 0x00008f007b7b7a23 */ /* 0x100fe2000001087d */
[C---:B------:R-:W-:Y:S01]  /*c500*/  HMMA.16816.F32.BF16 R40, R96.reuse, R78, R40 ;  /* 0x0000004e6028723c */ /* 0x040fe20000041828 */
[----:B------:R-:W3:Y:S03]  /*c510*/  LDSM.16.MT88.4 R76, [R137+0xa000] ;  /* 0x00a00000894c783b */ /* 0x000ee60000004200 */
[--C-:B------:R-:W-:Y:S02]  /*c520*/  FFMA.FTZ R120, R120, c[0x0][0x23c], -R125.reuse ;  /* 0x00008f0078787a23 */ /* 0x100fe4000001087d */
[----:B------:R-:W-:Y:S02]  /*c530*/  FFMA.FTZ R125, R102, c[0x0][0x23c], -R125 ;  /* 0x00008f00667d7a23 */ /* 0x000fe4000001087d */
[----:B------:R-:W4:Y:S01]  /*c540*/  MUFU.EX2 R127, R127 ;  /* 0x0000007f007f7308 */ /* 0x000f220000000800 */
[--C-:B------:R-:W-:Y:S01]  /*c550*/  FFMA.FTZ R118, R118, c[0x0][0x23c], -R119.reuse ;  /* 0x00008f0076767a23 */ /* 0x100fe20000010877 */
[C---:B--2---:R-:W-:Y:S03]  /*c560*/  HMMA.16816.F32.BF16 R44, R96.reuse, R72, R44 ;  /* 0x00000048602c723c */ /* 0x044fe6000004182c */
[--C-:B------:R-:W-:Y:S02]  /*c570*/  FFMA.FTZ R117, R117, c[0x0][0x23c], -R119.reuse ;  /* 0x00008f0075757a23 */ /* 0x100fe40000010877 */
[--C-:B------:R-:W-:Y:S03]  /*c580*/  FFMA.FTZ R116, R116, c[0x0][0x23c], -R119.reuse ;  /* 0x00008f0074747a23 */ /* 0x100fe60000010877 */
[----:B------:R-:W-:Y:S01]  /*c590*/  MUFU.EX2 R126, R126 ;  /* 0x0000007e007e7308 */ /* 0x000fe20000000800 */
[C---:B------:R-:W-:Y:S01]  /*c5a0*/  HMMA.16816.F32.BF16 R48, R96.reuse, R74, R48 ;  /* 0x0000004a6030723c */ /* 0x040fe20000041830 */
[----:B------:R-:W2:Y:S02]  /*c5b0*/  LDSM.16.MT88.4 R72, [R141+0x8800] ;  /* 0x008800008d48783b */ /* 0x000ea40000004200 */
[----:B------:R-:W-:Y:S02]  /*c5c0*/  FFMA.FTZ R119, R114, c[0x0][0x23c], -R119 ;  /* 0x00008f0072777a23 */ /* 0x000fe40000010877 */
[----:B------:R-:W-:Y:S03]  /*c5d0*/  FADD.FTZ R108, R108, R115 ;  /* 0x000000736c6c7221 */ /* 0x000fe60000010000 */
[C---:B------:R-:W-:Y:S01]  /*c5e0*/  HMMA.16816.F32.BF16 R52, R96.reuse, R68, R52 ;  /* 0x000000446034723c */ /* 0x040fe20000041834 */
[----:B------:R-:W5:Y:S03]  /*c5f0*/  MUFU.EX2 R129, R129 ;  /* 0x0000008100817308 */ /* 0x000f660000000800 */
[----:B------:R-:W-:Y:S03]  /*c600*/  FADD.FTZ R112, R112, R113 ;  /* 0x0000007170707221 */ /* 0x000fe60000010000 */
[----:B-1----:R-:W-:Y:S01]  /*c610*/  F2FP.BF16.PACK_AB R69, R121, R122 ;  /* 0x0000007a7945723e */ /* 0x002fe200000010ff */
[C---:B------:R-:W-:Y:S03]  /*c620*/  HMMA.16816.F32.BF16 R56, R96.reuse, R70, R56 ;  /* 0x000000466038723c */ /* 0x040fe60000041838 */
[----:B------:R-:W-:Y:S04]  /*c630*/  MUFU.EX2 R128, R128 ;  /* 0x0000008000807308 */ /* 0x000fe80000000800 */
[----:B----4-:R-:W-:Y:S01]  /*c640*/  F2FP.BF16.PACK_AB R71, R127, R124 ;  /* 0x0000007c7f47723e */ /* 0x010fe200000010ff */
[C---:B---3--:R-:W-:Y:S05]  /*c650*/  HMMA.16816.F32.BF16 R60, R96.reuse, R76, R60 ;  /* 0x0000004c603c723c */ /* 0x048fea000004183c */
[----:B------:R-:W1:Y:S03]  /*c660*/  MUFU.EX2 R131, R131 ;  /* 0x0000008300837308 */ /* 0x000e660000000800 */
[----:B------:R-:W-:Y:S01]  /*c670*/  HMMA.16816.F32.BF16 R64, R96, R78, R64 ;  /* 0x0000004e6040723c */ /* 0x000fe20000041840 */
[----:B------:R-:W3:Y:S03]  /*c680*/  LDSM.16.MT88.4 R76, [R138+0x8800] ;  /* 0x008800008a4c783b */ /* 0x000ee60000004200 */
[----:B-----5:R-:W-:Y:S03]  /*c690*/  F2FP.BF16.PACK_AB R68, R129, R126 ;  /* 0x0000007e8144723e */ /* 0x020fe600000010ff */
[----:B------:R-:W-:Y:S10]  /*c6a0*/  MUFU.EX2 R123, R123 ;  /* 0x0000007b007b7308 */ /* 0x000ff40000000800 */
        /* <DEDUP_REMOVED lines=72> */
[C---:B------:R-:W-:Y:S04]  /*cb30*/  HMMA.16816.F32.BF16 R76, R100.reuse, R74, R24 ;  /* 0x0000004a644c723c */ /* 0x040fe80000041818 */
[----:B------:R-:W-:Y:S04]  /*cb40*/  FADD.FTZ R126, R126, R17 ;  /* 0x000000117e7e7221 */ /* 0x000fe80000010000 */
[C---:B--2---:R-:W-:Y:S04]  /*cb50*/  HMMA.16816.F32.BF16 R72, R100.reuse, R68, R28 ;  /* 0x000000446448723c */ /* 0x044fe8000004181c */
[----:B------:R-:W-:Y:S04]  /*cb60*/  FADD.FTZ R129, R129, R126 ;  /* 0x0000007e81817221 */ /* 0x000fe80000010000 */
[C---:B------:R-:W-:Y:S08]  /*cb70*/  HMMA.16816.F32.BF16 R68, R100.reuse, R70, R32 ;  /* 0x000000466444723c */ /* 0x040ff00000041820 */
[C---:B---3--:R-:W-:Y:S08]  /*cb80*/  HMMA.16816.F32.BF16 R36, R100.reuse, R4, R36 ;  /* 0x000000046424723c */ /* 0x048ff00000041824 */
[C---:B------:R-:W-:Y:S01]  /*cb90*/  HMMA.16816.F32.BF16 R40, R100.reuse, R6, R40 ;  /* 0x000000066428723c */ /* 0x040fe20000041828 */
[----:B------:R-:W1:Y:S07]  /*cba0*/  LDSM.16.MT88.4 R4, [R137+0xb800] ;  /* 0x00b800008904783b */ /* 0x000e6e0000004200 */
[C---:B----4-:R-:W-:Y:S07]  /*cbb0*/  HMMA.16816.F32.BF16 R44, R100.reuse, R8, R44 ;  /* 0x00000008642c723c */ /* 0x050fee000004182c */
[----:B------:R-:W-:Y:S01]  /*cbc0*/  FADD.FTZ R9, R109, R108 ;  /* 0x0000006c6d097221 */ /* 0x000fe20000010000 */
[C---:B------:R-:W-:Y:S04]  /*cbd0*/  HMMA.16816.F32.BF16 R48, R100.reuse, R10, R48 ;  /* 0x0000000a6430723c */ /* 0x040fe80000041830 */
[----:B------:R-:W-:Y:S01]  /*cbe0*/  FADD.FTZ R9, R104, R9 ;  /* 0x0000000968097221 */ /* 0x000fe20000010000 */
[----:B------:R-:W-:Y:S02]  /*cbf0*/  MOV R104, R3 ;  /* 0x0000000300687202 */ /* 0x000fe40000000f00 */
[----:B------:R-:W-:Y:S01]  /*cc00*/  FADD.FTZ R10, R128, R129 ;  /* 0x00000081800a7221 */ /* 0x000fe20000010000 */
[C---:B-----5:R-:W-:Y:S04]  /*cc10*/  HMMA.16816.F32.BF16 R52, R100.reuse, R12, R52 ;  /* 0x0000000c6434723c */ /* 0x060fe80000041834 */
        /* <DEDUP_REMOVED lines=14> */
[----:B------:R-:W-:Y:S01]  /*cd00*/  FADD.FTZ R180, R180, R171 ;  /* 0x000000abb4b47221 */ /* 0x000fe20000010000 */
[----:B------:R-:W-:Y:S01]  /*cd10*/  MOV R101, R2 ;  /* 0x0000000200657202 */ /* 0x000fe20000000f00 */
        /* <DEDUP_REMOVED lines=10> */
.L_x_7602:
        /* <DEDUP_REMOVED lines=158> */
[----:B------:R-:W-:Y:S04]  /*d7a0*/  STS.64 [R12+0x4800], R50 ;  /* 0x004800320c007388 */ /* 0x000fe80000000a00 */
[----:B------:R-:W-:Y:S04]  /*d7b0*/  STS.64 [R16+0x4000], R52 ;  /* 0x0040003410007388 */ /* 0x000fe80000000a00 */
[----:B------:R-:W-:Y:S01]  /*d7c0*/  STS.64 [R16+0x4800], R54 ;  /* 0x0048003610007388 */ /* 0x000fe20000000a00 */
[----:B-1----:R-:W-:-:S03]  /*d7d0*/  SHF.L.U32 R14, R10, 0x2, RZ ;  /* 0x000000020a0e7819 */ /* 0x002fc600000006ff */
[----:B------:R-:W-:Y:S04]  /*d7e0*/  STS.64 [R18+0x4000], R56 ;  /* 0x0040003812007388 */ /* 0x000fe80000000a00 */
[----:B------:R-:W-:Y:S01]  /*d7f0*/  STS.64 [R18+0x4800], R58 ;  /* 0x0048003a12007388 */ /* 0x000fe20000000a00 */
[----:B--2---:R-:W-:-:S03]  /*d800*/  IADD3 R15, -R160, RZ, RZ ;  /* 0x000000ffa00f7210 */ /* 0x004fc60007ffe1ff */
[----:B------:R-:W-:Y:S04]  /*d810*/  STS.64 [R19+0x4000], R60 ;  /* 0x0040003c13007388 */ /* 0x000fe80000000a00 */
[----:B------:R-:W-:Y:S04]  /*d820*/  STS.64 [R19+0x4800], R62 ;  /* 0x0048003e13007388 */ /* 0x000fe80000000a00 */
[----:B------:R1:W-:Y:S04]  /*d830*/  STS.64 [R17+0x4000], R64 ;  /* 0x0040004011007388 */ /* 0x0003e80000000a00 */
[----:B------:R2:W-:Y:S04]  /*d840*/  STS.64 [R17+0x4800], R66 ;  /* 0x0048004211007388 */ /* 0x0005e80000000a00 */
[----:B------:R-:W-:Y:S06]  /*d850*/  BAR.SYNC.DEFER_BLOCKING 0x0 ;  /* 0x0000000000007b1d */ /* 0x000fec0000010000 */
[----:B------:R-:W3:Y:S04]  /*d860*/  S2R R8, SR_CTAID.Z ;  /* 0x0000000000087919 */ /* 0x000ee80000002700 */
[----:B------:R-:W4:Y:S04]  /*d870*/  S2R R9, SR_CTAID.Y ;  /* 0x0000000000097919 */ /* 0x000f280000002600 */
[----:B------:R-:W5:Y:S01]  /*d880*/  S2R R11, SR_CTAID.X ;  /* 0x00000000000b7919 */ /* 0x000f620000002500 */
[----:B-1----:R-:W-:-:S02]  /*d890*/  LOP3.LUT R65, R0, 0xffffffe0, RZ, 0xc0, !PT ;  /* 0xffffffe000417812 */ /* 0x002fc400078ec0ff */
[----:B------:R-:W-:Y:S01]  /*d8a0*/  MOV R0, 0xff800000 ;  /* 0xff80000000007802 */ /* 0x000fe20000000f00 */
[----:B------:R-:W-:Y:S01]  /*d8b0*/  @P4 FFMA.FTZ R0, R3, c[0x0][0x238], R6 ;  /* 0x00008e0003004a23 */ /* 0x000fe20000010006 */
[----:B------:R-:W-:Y:S01]  /*d8c0*/  IADD3 R65, -R65, R4, RZ ;  /* 0x0000000441417210 */ /* 0x000fe20007ffe1ff */
[----:B------:R2:W1:Y:S01]  /*d8d0*/  LDS.128 R80, [R7.X4] ;  /* 0x0000000007507984 */ /* 0x0004620000004c00 */
[----:B------:R-:W-:Y:S01]  /*d8e0*/  MOV R4, 0xff800000 ;  /* 0xff80000000047802 */ /* 0x000fe20000000f00 */
[----:B------:R-:W-:Y:S01]  /*d8f0*/  @P3 FFMA.FTZ R4, R2, c[0x0][0x238], R5 ;  /* 0x00008e0002043a23 */ /* 0x000fe20000010005 */
[----:B------:R-:W-:Y:S01]  /*d900*/  LOP3.LUT P0, RZ, R65, 0x3, RZ, 0xc0, !PT ;  /* 0x0000000341ff7812 */ /* 0x000fe2000780c0ff */
[----:B------:R2:W1:Y:S01]  /*d910*/  LDS.128 R76, [R7.X4+0x800] ;  /* 0x00080000074c7984 */ /* 0x0004620000004c00 */
[----:B---3--:R-:W-:Y:S01]  /*d920*/  IMAD R8, R15, c[0x0][0x1c0], R8 ;  /* 0x000070000f087a24 */ /* 0x008fe200078e0208 */
[----:B------:R-:W-:Y:S02]  /*d930*/  SHF.R.S32.HI R15, RZ, 0x1f, R14 ;  /* 0x0000001fff0f7819 */ /* 0x000fe4000001140e */
[----:B------:R2:W3:Y:S01]  /*d940*/  LDS.128 R72, [R7.X4+0x1000] ;  /* 0x0010000007487984 */ /* 0x0004e20000004c00 */
[----:B----4-:R-:W-:-:S03]  /*d950*/  IMAD R9, R9, c[0x0][0x210], R160 ;  /* 0x0000840009097a24 */ /* 0x010fc600078e02a0 */
[----:B------:R2:W4:Y:S01]  /*d960*/  LDS.128 R68, [R7.X4+0x1800] ;  /* 0x0018000007447984 */ /* 0x0005220000004c00 */
[----:B-----5:R-:W-:Y:S01]  /*d970*/  SHF.L.U32 R11, R11, 0x6, RZ ;  /* 0x000000060b0b7819 */ /* 0x020fe200000006ff */
[----:B------:R-:W-:Y:S02]  /*d980*/  IMAD R8, R9, c[0x0][0x1c0], R8 ;  /* 0x0000700009087a24 */ /* 0x000fe400078e0208 */
[----:B------:R2:W1:Y:S02]  /*d990*/  LDS.128 R56, [R7.X4+0x2000] ;  /* 0x0020000007387984 */ /* 0x0004640000004c00 */
        /* <DEDUP_REMOVED lines=20> */
[----:B--2---:R-:W-:-:S05]  /*dae0*/  LEA.HI.X R7, R2, c[0x0][0x20c], R3, 0x2, P0 ;  /* 0x0000830002077a11 */ /* 0x004fca00000f1403 */
[----:B------:R2:W-:Y:S04]  /*daf0*/  @!P2 STG.E [R6.64], R0 ;  /* 0x000000000600a986 */ /* 0x0005e8000c101908 */
[----:B------:R2:W-:Y:S02]  /*db00*/  @!P1 STG.E [R6.64+0x20], R4 ;  /* 0x0000200406009986 */ /* 0x0005e4000c101908 */
.L_x_7608:
[----:B---34-:R-:W-:Y:S05]  /*db10*/  BSYNC B0 ;  /* 0x0000000000007941 */ /* 0x018fea0003800000 */
.L_x_7607:
[C---:B--2---:R-:W-:Y:S01]  /*db20*/  IMAD.WIDE R4, R13.reuse, 0x80, R14 ;  /* 0x000000800d047825 */ /* 0x044fe200078e020e */
        /* <DEDUP_REMOVED lines=14> */
.L_x_7610:
[----:B------:R-:W-:Y:S05]  /*dc10*/  BSYNC B0 ;  /* 0x0000000000007941 */ /* 0x000fea0003800000 */
.L_x_7609:
        /* <DEDUP_REMOVED lines=8> */
.L_x_7612:
[----:B------:R-:W-:Y:S05]  /*dca0*/  BSYNC B0 ;  /* 0x0000000000007941 */ /* 0x000fea0003800000 */
.L_x_7611:
        /* <DEDUP_REMOVED lines=8> */
.L_x_7614:
[----:B------:R-:W-:Y:S05]  /*dd30*/  BSYNC B0 ;  /* 0x0000000000007941 */ /* 0x000fea0003800000 */
.L_x_7613:
        /* <DEDUP_REMOVED lines=8> */
.L_x_7616:
[----:B------:R-:W-:Y:S05]  /*ddc0*/  BSYNC B0 ;  /* 0x0000000000007941 */ /* 0x000fea0003800000 */
.L_x_7615:
        /* <DEDUP_REMOVED lines=8> */
.L_x_7618:
[----:B------:R-:W-:Y:S05]  /*de50*/  BSYNC B0 ;  /* 0x0000000000007941 */ /* 0x000fea0003800000 */
.L_x_7617:
        /* <DEDUP_REMOVED lines=8> */
.L_x_7620:
[----:B------:R-:W-:Y:S05]  /*dee0*/  BSYNC B0 ;  /* 0x0000000000007941 */ /* 0x000fea0003800000 */
.L_x_7619:
        /* <DEDUP_REMOVED lines=8> */
.L_x_7622:
[----:B------:R-:W-:Y:S05]  /*df70*/  BSYNC B0 ;  /* 0x0000000000007941 */ /* 0x000fea0003800000 */
.L_x_7621:
        /* <DEDUP_REMOVED lines=9> */
.L_x_7623:
        /* <DEDUP_REMOVED lines=15> */
.L_x_8393:


//--------------------- .text._ZN5flash24flash_fwd_splitkv_kernelI23Flash_fwd_kernel_traitsILi128ELi64ELi64ELi4ELb0ELb0EN7cutlass10bfloat16_tE19Flash_kernel_traitsILi128ELi64ELi64ELi4ES3_EELb1ELb0ELb0ELb0ELb1ELb0ELb1ELb1EEEvNS_16Flash_fwd_paramsE --------------------------
	.section	.text._ZN5flash24flash_fwd_splitkv_kernelI23Flash_fwd_kernel_traitsILi128ELi64ELi64ELi4ELb0ELb0EN7cutlass10bfloat16_tE19Flash_kernel_traitsILi128ELi64ELi64ELi4ES3_EELb1ELb0ELb0ELb0ELb1ELb0ELb1ELb1EEEvNS_16Flash_fwd_paramsE,"ax",@progbits
	.sectioninfo	@"SHI_REGISTERS=176"
	.align	128
        .global         _ZN5flash24flash_fwd_splitkv_kernelI23Flash_fwd_kernel_traitsILi128ELi64ELi64ELi4ELb0ELb0EN7cutlass10bfloat16_tE19Flash_kernel_traitsILi128ELi64ELi64ELi4ES3_EELb1ELb0ELb0ELb0ELb1ELb0ELb1ELb1EEEvNS_16Flash_fwd_paramsE
        .type           _ZN5flash24flash_fwd_splitkv_kernelI23Flash_fwd_kernel_traitsILi128ELi64ELi64ELi4ELb0ELb0EN7cutlass10bfloat16_tE19Flash_kernel_traitsILi128ELi64ELi64ELi4ES3_EELb1ELb0ELb0ELb0ELb1ELb0ELb1ELb1EEEvNS_16Flash_fwd_paramsE,@function
        .size           _ZN5flash24flash_fwd_splitkv_kernelI23Flash_fwd_kernel_traitsILi128ELi64ELi64ELi4ELb0ELb0EN7cutlass10bfloat16_tE19Flash_kernel_traitsILi128ELi64ELi64ELi4ES3_EELb1ELb0ELb0ELb0ELb1ELb0ELb1ELb1EEEvNS_16Flash_fwd_paramsE,(.L_x_8394 - _ZN5flash24flash_fwd_splitkv_kernelI23Flash_fwd_kernel_traitsILi128ELi64ELi64ELi4ELb0ELb0EN7cutlass10bfloat16_tE19Flash_kernel_traitsILi128ELi64ELi64ELi4ES3_EELb1ELb0ELb0ELb0ELb1ELb0ELb1ELb1EEEvNS_16Flash_fwd_paramsE)
        .other          _ZN5flash24flash_fwd_splitkv_kernelI23Flash_fwd_kernel_traitsILi128ELi64ELi64ELi4ELb0ELb0EN7cutlass10bfloat16_tE19Flash_kernel_traitsILi128ELi64ELi64ELi4ES3_EELb1ELb0ELb0ELb0ELb1ELb0ELb1ELb1EEEvNS_16Flash_fwd_paramsE,@"STO_CUDA_ENTRY STV_DEFAULT"
_ZN5flash24flash_fwd_splitkv_kernelI23Flash_fwd_kernel_traitsILi128ELi64ELi64ELi4ELb0ELb0EN7cutlass10bfloat16_tE19Flash_kernel_traitsILi128ELi64ELi64ELi4ES3_EELb1ELb0ELb0ELb0ELb1ELb0ELb1ELb1EEEvNS_16Flash_fwd_paramsE:
.text._ZN5flash24flash_fwd_splitkv_kernelI23Flash_fwd_kernel_traitsILi128ELi64ELi64ELi4ELb0ELb0EN7cutlass10bfloat16_tE19Flash_kernel_traitsILi128ELi64ELi64ELi4ES3_EELb1ELb0ELb0ELb0ELb1ELb0ELb1ELb1EEEvNS_16Flash_fwd_paramsE:
[----:B------:R-:W-:Y:S02]  /*0000*/  MOV R1, c[0x0][0x28] ;  /* 0x00000a0000017a02 */ /* 0x000fe40000000f00 */
[----:B------:R-:W1:Y:S01]  /*0010*/  I2F.U32.RP R4, c[0x0][0x1c0] ;  /* 0x0000700000047b06 */ /* 0x000e620000209000 */
[----:B------:R-:W2:Y:S01]  /*0020*/  S2R R5, SR_CTAID.Z ;  /* 0x0000000000057919 */ /* 0x000ea20000002700 */
[----:B------:R-:W-:Y:S01]  /*0030*/  IMAD.MOV.U32 R2, RZ, RZ, RZ ;  /* 0x000000ffff027224 */ /* 0x000fe200078e00ff */
[----:B------:R-:W-:Y:S01]  /*0040*/  ISETP.NE.U32.AND P0, PT, RZ, c[0x0][0x1c0], PT ;  /* 0x00007000ff007a0c */ /* 0x000fe20003f05070 */
[----:B------:R-:W-:Y:S01]  /*0050*/  IMAD.MOV.U32 R96, RZ, RZ, 0x4 ;  /* 0x00000004ff607424 */ /* 0x000fe200078e00ff */
[----:B------:R-:W-:Y:S01]  /*0060*/  ISETP.NE.U32.AND P5, PT, RZ, c[0x0][0x250], PT ;  /* 0x00009400ff007a0c */ /* 0x000fe20003fa5070 */
[----:B------:R-:W-:-:S03]  /*0070*/  ULDC.64 UR6, c[0x0][0x118] ;  /* 0x0000460000067ab9 */ /* 0x000fc60000000a00 */
        /* <DEDUP_REMOVED lines=8> */
[----:B------:R-:W-:-:S04]  /*0100*/  IMAD.HI.U32 R2, R3, R7, R2 ;  /* 0x0000000703027227 */ /* 0x000fc800078e0002 */
[----:B------:R-:W-:Y:S02]  /*0110*/  IMAD.MOV.U32 R3, RZ, RZ, -0x1 ;  /* 0xffffffffff037424 */ /* 0x000fe400078e00ff */
        /* <DEDUP_REMOVED lines=35> */
.L_x_7624:
[----:B-1-34-:R-:W-:Y:S02]  /*0350*/  MOV R5, c[0x0][0x218] ;  /* 0x0000860000057a02 */ /* 0x01afe40000000f00 */
.L_x_7625:
        /* <DEDUP_REMOVED lines=47> */
[----:B------:R-:W-:-:S03]  /*0650*/  IADD3 R7, -R156, 0x7f, R65 ;  /* 0x0000007f9c077810 */ /* 0x000fc60007ffe141 */
[----:B------:R-:W-:Y:S01]  /*0660*/  @!P0 IMAD.MOV R2, RZ, RZ, -R2 ;  /* 0x000000ffff028224 */ /* 0x000fe200078e0a02 */
[----:B------:R-:W-:Y:S02]  /*0670*/  @!P1 LOP3.LUT R2, RZ, c[0x0][0x10], RZ, 0x33, !PT ;  /* 0x00000400ff029a12 */ /* 0x000fe400078e33ff */
[----:B------:R-:W-:-:S03]  /*0680*/  IADD3 R7, R7, c[0x0][0x2e8], R62 ;  /* 0x0000ba0007077a10 */ /* 0x000fc60007ffe03e */
[----:B------:R-:W-:Y:S01]  /*0690*/  IMAD R155, R2, R0, RZ ;  /* 0x00000000029b7224 */ /* 0x000fe200078e02ff */
[----:B------:R-:W-:-:S03]  /*06a0*/  SHF.R.S32.HI R102, RZ, 0x1f, R7 ;  /* 0x0000001fff667819 */ /* 0x000fc60000011407 */
[----:B------:R-:W-:Y:S01]  /*06b0*/  IMAD.IADD R2, R2, 0x1, R155 ;  /* 0x0000000102027824 */ /* 0x000fe200078e029b */
[----:B------:R-:W-:-:S04]  /*06c0*/  LEA.HI R102, R102, R7, RZ, 0x6 ;  /* 0x0000000766667211 */ /* 0x000fc800078f30ff */
[----:B------:R-:W-:Y:S02]  /*06d0*/  SHF.R.S32.HI R102, RZ, 0x6, R102 ;  /* 0x00000006ff667819 */ /* 0x000fe40000011466 */
        /* <DEDUP_REMOVED lines=10> */
[--C-:B------:R-:W-:Y:S01]  /*0780*/  IMAD R3, R138, c[0x0][0x214], R65.reuse ;  /* 0x000085008a037a24 */ /* 0x100fe200078e0241 */
[----:B------:R-:W-:Y:S01]  /*0790*/  SHF.R.S32.HI R0, RZ, 0x4, R2 ;  /* 0x00000004ff007819 */ /* 0x000fe20000011402 */
[----:B------:R-:W-:Y:S02]  /*07a0*/  IMAD.IADD R65, R156, 0x1, -R65 ;  /* 0x000000019c417824 */ /* 0x000fe400078e0a41 */
[----:B------:R-:W-:Y:S01]  /*07b0*/  IMAD.IADD R4, R61, 0x1, -R4 ;  /* 0x000000013d047824 */ /* 0x000fe200078e0a04 */
[C---:B------:R-:W-:Y:S01]  /*07c0*/  IADD3 R12, R0.reuse, 0x10, RZ ;  /* 0x00000010000c7810 */ /* 0x040fe20007ffe0ff */
[----:B------:R-:W-:Y:S01]  /*07d0*/  IMAD R5, R3, c[0x0][0x22c], RZ ;  /* 0x00008b0003057a24 */ /* 0x000fe200078e02ff */
[----:B------:R-:W-:Y:S01]  /*07e0*/  IADD3 R10, R0, 0x18, RZ ;  /* 0x00000018000a7810 */ /* 0x000fe20007ffe0ff */
[----:B------:R-:W-:Y:S01]  /*07f0*/  IMAD.SHL.U32 R6, R4, 0x4, RZ ;  /* 0x0000000404067824 */ /* 0x000fe200078e00ff */
[----:B------:R-:W-:-:S02]  /*0800*/  IADD3 R4, R0, 0x8, RZ ;  /* 0x0000000800047810 */ /* 0x000fc40007ffe0ff */
[----:B------:R-:W-:Y:S02]  /*0810*/  IADD3 R8, R0, 0x20, RZ ;  /* 0x0000002000087810 */ /* 0x000fe40007ffe0ff */
[--C-:B------:R-:W-:Y:S02]  /*0820*/  SHF.R.S32.HI R7, RZ, 0x1f, R6.reuse ;  /* 0x0000001fff077819 */ /* 0x100fe40000011406 */
[-C--:B------:R-:W-:Y:S02]  /*0830*/  ISETP.GE.AND P2, PT, R4, R65.reuse, PT ;  /* 0x000000410400720c */ /* 0x080fe40003f46270 */
[CC--:B------:R-:W-:Y:S01]  /*0840*/  ISETP.GE.AND P3, PT, R0.reuse, R65.reuse, PT ;  /* 0x000000410000720c */ /* 0x0c0fe20003f66270 */
[----:B------:R-:W-:Y:S01]  /*0850*/  IMAD.WIDE R6, R0, 0x80, R6 ;  /* 0x0000008000067825 */ /* 0x000fe200078e0206 */
[-C--:B------:R-:W-:Y:S02]  /*0860*/  ISETP.GE.AND P1, PT, R10, R65.reuse, PT ;  /* 0x000000410a00720c */ /* 0x080fe40003f26270 */
[----:B------:R-:W-:-:S02]  /*0870*/  ISETP.GE.AND P4, PT, R8, R65, PT ;  /* 0x000000410800720c */ /* 0x000fc40003f86270 */
[C---:B------:R-:W-:Y:S02]  /*0880*/  IADD3 R2, P0, R5.reuse, R6, RZ ;  /* 0x0000000605027210 */ /* 0x040fe40007f1e0ff */
[----:B------:R-:W-:Y:S02]  /*0890*/  ISETP.GE.OR P5, PT, R4, R65, P6 ;  /* 0x000000410400720c */ /* 0x000fe400037a6670 */
[----:B------:R-:W-:Y:S02]  /*08a0*/  LEA.HI.X.SX32 R5, R5, R7, 0x1, P0 ;  /* 0x0000000705057211 */ /* 0x000fe400000f0eff */
[----:B------:R-:W-:Y:S02]  /*08b0*/  LEA R14, P0, R2, c[0x0][0x1d8], 0x2 ;  /* 0x00007600020e7a11 */ /* 0x000fe400078010ff */
[----:B------:R-:W-:Y:S02]  /*08c0*/  IADD3 R6, R0, 0x28, RZ ;  /* 0x0000002800067810 */ /* 0x000fe40007ffe0ff */
[----:B------:R-:W-:-:S02]  /*08d0*/  LEA.HI.X R15, R2, c[0x0][0x1dc], R5, 0x2, P0 ;  /* 0x00007700020f7a11 */ /* 0x000fc400000f1405 */
[-C--:B------:R-:W-:Y:S02]  /*08e0*/  ISETP.GE.AND P0, PT, R12, R65.reuse, PT ;  /* 0x000000410c00720c */ /* 0x080fe40003f06270 */
[C---:B------:R-:W-:Y:S01]  /*08f0*/  IADD3 R4, R0.reuse, 0x30, RZ ;  /* 0x0000003000047810 */ /* 0x040fe20007ffe0ff */
[----:B------:R1:W-:Y:S01]  /*0900*/  @!P3 STG.E.128 [R14.64], RZ ;  /* 0x000000ff0e00b986 */ /* 0x0003e2000c101d06 */
[----:B------:R-:W-:Y:S02]  /*0910*/  IADD3 R2, R0, 0x38, RZ ;  /* 0x0000003800027810 */ /* 0x000fe40007ffe0ff */
        /* <DEDUP_REMOVED lines=48> */
.L_x_7626:
        /* <DEDUP_REMOVED lines=95> */
.L_x_7627:
        /* <DEDUP_REMOVED lines=16> */
.L_x_7629:
        /* <DEDUP_REMOVED lines=15> */
[----:B------:R-:W-:Y:S02]  /*1400*/  IMAD.MOV R5, RZ, RZ, -R2 ;  /* 0x000000ffff057224 */ /* 0x000fe400078e0a02 */
[----:B------:R-:W-:-:S04]  /*1410*/  @P4 IMAD.WIDE.U32 R12, R15, c[0x0][0x1a0], RZ ;  /* 0x000068000f0c4a25 */ /* 0x000fc800078e00ff */
[----:B------:R-:W-:Y:S01]  /*1420*/  IMAD R5, R4, R5, R0 ;  /* 0x0000000504057224 */ /* 0x000fe200078e0200 */
[----:B------:R-:W-:Y:S01]  /*1430*/  LOP3.LUT R0, R138, c[0x0][0x1c8], RZ, 0x3c, !PT ;  /* 0x000072008a007a12 */ /* 0x000fe200078e3cff */
[----:B------:R-:W-:Y:S02]  /*1440*/  @P4 IMAD R15, R15, c[0x0][0x1a4], R13 ;  /* 0x000069000f0f4a24 */ /* 0x000fe400078e020d */
[----:B------:R-:W-:Y:S01]  /*1450*/  IMAD.MOV.U32 R13, RZ, RZ, R7 ;  /* 0x000000ffff0d7224 */ /* 0x000fe200078e0007 */
        /* <DEDUP_REMOVED lines=12> */
[----:B------:R-:W-:Y:S02]  /*1520*/  IMAD.IADD R145, R11, 0x1, R4 ;  /* 0x000000010b917824 */ /* 0x000fe400078e0204 */
[----:B------:R-:W-:Y:S01]  /*1530*/  @P4 IMAD.MOV.U32 R4, RZ, RZ, R12 ;  /* 0x000000ffff044224 */ /* 0x000fe200078e000c */
        /* <DEDUP_REMOVED lines=17> */
.L_x_7628:
[----:B------:R1:W5:Y:S01]  /*1650*/  @P5 LDG.E R118, [R140.64] ;  /* 0x000000068c765981 */ /* 0x000362000c1e1900 */
[----:B------:R-:W-:Y:S01]  /*1660*/  ISETP.NE.AND P0, PT, R3, -0x1, PT ;  /* 0xffffffff0300780c */ /* 0x000fe20003f05270 */
[----:B------:R-:W-:Y:S01]  /*1670*/  IMAD.MOV.U32 R17, RZ, RZ, 0x2 ;  /* 0x00000002ff117424 */ /* 0x000fe200078e00ff */
[----:B------:R-:W-:Y:S01]  /*1680*/  SHF.R.S32.HI R70, RZ, 0x1f, R61 ;  /* 0x0000001fff467819 */ /* 0x000fe2000001143d */
[----:B------:R-:W-:Y:S01]  /*1690*/  IMAD.MOV.U32 R80, RZ, RZ, c[0x0][0x230] ;  /* 0x00008c00ff507624 */ /* 0x000fe200078e00ff */
[----:B------:R-:W-:Y:S01]  /*16a0*/  MOV R18, RZ ;  /* 0x000000ff00127202 */ /* 0x000fe20000000f00 */
[----:B------:R-:W-:Y:S01]  /*16b0*/  IMAD.MOV.U32 R19, RZ, RZ, c[0x0][0x230] ;  /* 0x00008c00ff137624 */ /* 0x000fe200078e00ff */
[CC--:B------:R-:W-:Y:S01]  /*16c0*/  LEA.HI R136, R70.reuse, R61.reuse, RZ, 0x3 ;  /* 0x0000003d46887211 */ /* 0x0c0fe200078f18ff */
[----:B------:R-:W-:Y:S01]  /*16d0*/  IMAD.MOV.U32 R147, RZ, RZ, c[0x0][0x198] ;  /* 0x00006600ff937624 */ /* 0x000fe200078e00ff */
[----:B------:R-:W-:Y:S01]  /*16e0*/  LEA.HI R63, R70, R61, RZ, 0x5 ;  /* 0x0000003d463f7211 */ /* 0x000fe200078f28ff */
[----:B------:R-:W-:Y:S01]  /*16f0*/  IMAD.HI.U32 R80, R17, R80, R18 ;  /* 0x0000005011507227 */ /* 0x000fe200078e0012 */
[----:B------:R-:W-:-:S02]  /*1700*/  LOP3.LUT R66, R136, 0xfffffff8, RZ, 0xc0, !PT ;  /* 0xfffffff888427812 */ /* 0x000fc400078ec0ff */
[----:B------:R-:W-:Y:S01]  /*1710*/  SHF.R.S32.HI R136, RZ, 0x3, R136 ;  /* 0x00000003ff887819 */ /* 0x000fe20000011488 */
[----:B------:R-:W-:Y:S01]  /*1720*/  @P0 IMAD.WIDE.U32 R18, R3, c[0x0][0x190], RZ ;  /* 0x0000640003120a25 */ /* 0x000fe200078e00ff */
[----:B------:R-:W-:Y:S02]  /*1730*/  SHF.R.S32.HI R79, RZ, 0x1, R80 ;  /* 0x00000001ff4f7819 */ /* 0x000fe40000011450 */
[----:B------:R-:W-:Y:S01]  /*1740*/  SHF.L.U32 R17, R136, 0x6, RZ ;  /* 0x0000000688117819 */ /* 0x000fe200000006ff */
[----:B-----5:R-:W-:Y:S01]  /*1750*/  @!P0 IMAD R6, R9, c[0x0][0x178], RZ ;  /* 0x00005e0009068a24 */ /* 0x020fe200078e02ff */
[----:B------:R-:W-:Y:S01]  /*1760*/  SHF.R.S32.HI R137, RZ, 0x1f, R136 ;  /* 0x0000001fff897819 */ /* 0x000fe20000011488 */
[----:B------:R-:W-:Y:S01]  /*1770*/  IMAD.IADD R66, R61, 0x1, -R66 ;  /* 0x000000013d427824 */ /* 0x000fe200078e0a42 */
[----:B------:R-:W-:Y:S01]  /*1780*/  LOP3.LUT R17, R17, 0x1c0, RZ, 0xc0, !PT ;  /* 0x000001c011117812 */ /* 0x000fe200078ec0ff */
[----:B------:R-:W-:Y:S01]  /*1790*/  @P0 IMAD R19, R3, c[0x0][0x194], R19 ;  /* 0x0000650003130a24 */ /* 0x000fe200078e0213 */
[----:B------:R-:W-:Y:S01]  /*17a0*/  LOP3.LUT R64, R63, 0xffffffe0, RZ, 0xc0, !PT ;  /* 0xffffffe03f407812 */ /* 0x000fe200078ec0ff */
[----:B------:R-:W-:Y:S01]  /*17b0*/  @!P0 IMAD.WIDE.U32 R20, R157, c[0x0][0x178], RZ ;  /* 0x00005e009d148a25 */ /* 0x000fe200078e00ff */
[----:B------:R-:W-:-:S02]  /*17c0*/  SHF.L.U32 R16, R66, 0x3, RZ ;  /* 0x0000000342107819 */ /* 0x000fc400000006ff */
[----:B------:R-:W-:Y:S01]  /*17d0*/  SHF.L.U32 R76, R66, 0x2, RZ ;  /* 0x00000002424c7819 */ /* 0x000fe200000006ff */
[----:B------:R-:W-:Y:S01]  /*17e0*/  @!P0 IMAD R3, R157, c[0x0][0x17c], R6 ;  /* 0x00005f009d038a24 */ /* 0x000fe200078e0206 */
[----:B------:R-:W-:Y:S01]  /*17f0*/  SHF.R.U32.HI R6, RZ, 0x3, R17 ;  /* 0x00000003ff067819 */ /* 0x000fe20000011611 */
[----:B------:R-:W-:Y:S01]  /*1800*/  @!P0 IMAD.MOV.U32 R18, RZ, RZ, R20 ;  /* 0x000000ffff128224 */ /* 0x000fe200078e0014 */
[----:B------:R-:W-:Y:S01]  /*1810*/  SHF.L.U64.HI R72, R147, R96, c[0x0][0x19c] ;  /* 0x0000670093487619 */ /* 0x000fe20000010260 */
[----:B------:R-:W-:Y:S01]  /*1820*/  @!P0 IMAD.IADD R19, R21, 0x1, R3 ;  /* 0x0000000115138824 */ /* 0x000fe200078e0203 */
[----:B------:R-:W-:Y:S01]  /*1830*/  LOP3.LUT R21, R17, 0x38, R16, 0xf8, !PT ;  /* 0x0000003811157812 */ /* 0x000fe200078ef810 */
[----:B------:R-:W-:Y:S01]  /*1840*/  IMAD.WIDE R22, R23, 0x40, R136 ;  /* 0x0000004017167825 */ /* 0x000fe200078e0288 */
[----:B------:R-:W-:Y:S02]  /*1850*/  SHF.R.S32.HI R17, RZ, 0x1f, R16 ;  /* 0x0000001fff117819 */ /* 0x000fe40000011410 */
[----:B------:R-:W-:Y:S01]  /*1860*/  IADD3 R14, P0, R16, R4, RZ ;  /* 0x00000004100e7210 */ /* 0x000fe20007f1e0ff */
[----:B------:R-:W-:Y:S01]  /*1870*/  IMAD R3, R0, c[0x0][0x1b8], RZ ;  /* 0x00006e0000037a24 */ /* 0x000fe200078e02ff */
[----:B------:R-:W-:Y:S01]  /*1880*/  IADD3 R18, P1, R16, R18, RZ ;  /* 0x0000001210127210 */ /* 0x000fe20007f3e0ff */
[----:B------:R-:W-:Y:S01]  /*1890*/  IMAD R77, R136, R79, R76 ;  /* 0x0000004f884d7224 */ /* 0x000fe200078e024c */
[----:B------:R-:W-:Y:S01]  /*18a0*/  LEA.HI R4, R70, R61, RZ, 0x6 ;  /* 0x0000003d46047211 */ /* 0x000fe200078f30ff */
[----:B------:R-:W-:Y:S01]  /*18b0*/  IMAD.X R15, R17, 0x1, R15, P0 ;  /* 0x00000001110f7824 */ /* 0x000fe200000e060f */
[----:B------:R-:W-:Y:S01]  /*18c0*/  IADD3 R104, P0, R136, R13, RZ ;  /* 0x0000000d88687210 */ /* 0x000fe20007f1e0ff */
[----:B------:R-:W-:Y:S01]  /*18d0*/  IMAD R13, R23, c[0x0][0x190], RZ ;  /* 0x00006400170d7a24 */ /* 0x000fe200078e02ff */
[----:B------:R-:W-:Y:S01]  /*18e0*/  LOP3.LUT R6, R21, R6, RZ, 0x3c, !PT ;  /* 0x0000000615067212 */ /* 0x000fe200078e3cff */
[----:B------:R-:W-:Y:S01]  /*18f0*/  IMAD.X R19, R17, 0x1, R19, P1 ;  /* 0x0000000111137824 */ /* 0x000fe200008e0613 */
[----:B------:R-:W-:Y:S01]  /*1900*/  LEA.HI R70, R70, R61, RZ, 0x4 ;  /* 0x0000003d46467211 */ /* 0x000fe200078f20ff */
[----:B------:R-:W-:Y:S01]  /*1910*/  IMAD.X R5, R137, 0x1, R5, P0 ;  /* 0x0000000189057824 */ /* 0x000fe200000e0605 */
[----:B------:R-:W-:Y:S01]  /*1920*/  IADD3 R144, P0, R16, R144, RZ ;  /* 0x0000009010907210 */ /* 0x000fe20007f1e0ff */
[C---:B------:R-:W-:Y:S01]  /*1930*/  IMAD R13, R22.reuse, c[0x0][0x194], R13 ;  /* 0x00006500160d7a24 */ /* 0x040fe200078e020d */
[----:B------:R-:W-:Y:S01]  /*1940*/  SHF.L.U32 R71, R147, 0x4, RZ ;  /* 0x0000000493477819 */ /* 0x000fe200000006ff */
[----:B------:R-:W-:Y:S01]  /*1950*/  IMAD R5, R5, c[0x0][0x1a0], RZ ;  /* 0x0000680005057a24 */ /* 0x000fe200078e02ff */
[----:B------:R-:W-:Y:S01]  /*1960*/  SHF.R.S32.HI R63, RZ, 0x5, R63 ;  /* 0x00000005ff3f7819 */ /* 0x000fe2000001143f */
[----:B------:R-:W-:Y:S01]  /*1970*/  IMAD.WIDE.U32 R22, R22, c[0x0][0x190], R18 ;  /* 0x0000640016167a25 */ /* 0x000fe200078e0012 */
[----:B------:R-:W-:-:S02]  /*1980*/  SHF.L.U32 R19, R4, 0x3, RZ ;  /* 0x0000000304137819 */ /* 0x000fc400000006ff */
[----:B------:R-:W-:Y:S01]  /*1990*/  SHF.R.S32.HI R75, RZ, 0x1f, R77 ;  /* 0x0000001fff4b7819 */ /* 0x000fe2000001144d */
[----:B------:R-:W-:Y:S01]  /*19a0*/  IMAD R101, R104, c[0x0][0x1a4], R5 ;  /* 0x0000690068657a24 */ /* 0x000fe200078e0205 */
[----:B------:R-:W-:Y:S01]  /*19b0*/  SHF.R.S32.HI R5, RZ, 0x1f, R74 ;  /* 0x0000001fff057819 */ /* 0x000fe2000001144a */
[C---:B------:R-:W-:Y:S01]  /*19c0*/  IMAD R3, R2.reuse, c[0x0][0x1bc], R3 ;  /* 0x00006f0002037a24 */ /* 0x040fe200078e0203 */
[----:B------:R-:W-:Y:S01]  /*19d0*/  IADD3 R23, R23, R13, RZ ;  /* 0x0000000d17177210 */ /* 0x000fe20007ffe0ff */
[----:B------:R-:W-:Y:S01]  /*19e0*/  IMAD.WIDE.U32 R14, R2, c[0x0][0x1b8], R14 ;  /* 0x00006e00020e7a25 */ /* 0x000fe200078e000e */
[----:B------:R-:W-:Y:S02]  /*19f0*/  LEA.HI R4, R5, R74, RZ, 0x6 ;  /* 0x0000004a05047211 */ /* 0x000fe400078f30ff */
[----:B------:R-:W-:Y:S01]  /*1a00*/  LOP3.LUT R134, R6, 0xfffffe00, R19, 0xf8, !PT ;  /* 0xfffffe0006867812 */ /* 0x000fe200078ef813 */
[----:B------:R-:W-:Y:S01]  /*1a10*/  IMAD.IADD R15, R15, 0x1, R3 ;  /* 0x000000010f0f7824 */ /* 0x000fe200078e0203 */
[----:B------:R-:W-:Y:S01]  /*1a20*/  SHF.R.S32.HI R4, RZ, 0x6, R4 ;  /* 0x00000006ff047819 */ /* 0x000fe20000011404 */
[----:B------:R-:W-:Y:S01]  /*1a30*/  IMAD.X R145, R17, 0x1, R11, P0 ;  /* 0x0000000111917824 */ /* 0x000fe200000e060b */
[----:B------:R-:W-:Y:S01]  /*1a40*/  SHF.R.S32.HI R3, RZ, 0x1f, R138 ;  /* 0x0000001fff037819 */ /* 0x000fe2000001148a */
[----:B------:R-:W-:Y:S01]  /*1a50*/  IMAD R5, R137, c[0x0][0x198], RZ ;  /* 0x0000660089057a24 */ /* 0x000fe200078e02ff */
[----:B------:R-:W-:Y:S01]  /*1a60*/  IMNMX R81, R155, R4, !PT ;  /* 0x000000049b517217 */ /* 0x000fe20007800200 */
[----:B------:R-:W-:Y:S01]  /*1a70*/  IMAD.IADD R76, R76, 0x1, R77 ;  /* 0x000000014c4c7824 */ /* 0x000fe200078e024d */
[----:B------:R-:W-:Y:S01]  /*1a80*/  LOP3.LUT R6, R70, 0xfffffff0, RZ, 0xc0, !PT ;  /* 0xfffffff046067812 */ /* 0x000fe200078ec0ff */
[----:B------:R-:W-:Y:S01]  /*1a90*/  IMAD R3, R3, c[0x0][0x1a8], RZ ;  /* 0x00006a0003037a24 */ /* 0x000fe200078e02ff */
[----:B------:R-:W-:Y:S01]  /*1aa0*/  ISETP.GT.AND P0, PT, R102, R81, PT ;  /* 0x000000516600720c */ /* 0x000fe20003f04270 */
[----:B------:R-:W-:Y:S01]  /*1ab0*/  IMAD R5, R136, c[0x0][0x19c], R5 ;  /* 0x0000670088057a24 */ /* 0x000fe200078e0205 */
[----:B------:R-:W-:Y:S01]  /*1ac0*/  SHF.R.S32.HI R70, RZ, 0x4, R70 ;  /* 0x00000004ff467819 */ /* 0x000fe20000011446 */
[----:B------:R-:W-:Y:S01]  /*1ad0*/  IMAD R135, R138, c[0x0][0x1ac], R3 ;  /* 0x00006b008a877a24 */ /* 0x000fe200078e0203 */
[----:B------:R-:W-:Y:S01]  /*1ae0*/  IADD3 R69, -R6, R61, RZ ;  /* 0x0000003d06457210 */ /* 0x000fe20007ffe1ff */
[----:B------:R-:W-:Y:S01]  /*1af0*/  IMAD.WIDE.U32 R138, R138, c[0x0][0x1a8], R22 ;  /* 0x00006a008a8a7a25 */ /* 0x000fe200078e0016 */
[----:B------:R-:W-:-:S03]  /*1b00*/  SHF.R.S32.HI R73, RZ, 0x1f, R76 ;  /* 0x0000001fff497819 */ /* 0x000fc6000001144c */
[----:B------:R-:W-:Y:S01]  /*1b10*/  IMAD.MOV.U32 R3, RZ, RZ, c[0x0][0x1a0] ;  /* 0x00006800ff037624 */ /* 0x000fe200078e00ff */
[----:B------:R-:W-:Y:S01]  /*1b20*/  IADD3 R135, R139, R135, RZ ;  /* 0x000000878b877210 */ /* 0x000fe20007ffe0ff */
[----:B------:R-:W-:-:S03]  /*1b30*/  IMAD.WIDE.U32 R144, R136, c[0x0][0x198], R144 ;  /* 0x0000660088907a25 */ /* 0x000fc600078e0090 */
[----:B------:R-:W-:Y:S01]  /*1b40*/  SHF.L.U64.HI R68, R3, R96, c[0x0][0x1a4] ;  /* 0x0000690003447619 */ /* 0x000fe20000010260 */
[----:B------:R-:W-:Y:S01]  /*1b50*/  IMAD.WIDE.U32 R104, R104, c[0x0][0x1a0], R14 ;  /* 0x0000680068687a25 */ /* 0x000fe200078e000e */
[----:B------:R-:W-:-:S03]  /*1b60*/  IADD3 R60, R145, R5, RZ ;  /* 0x00000005913c7210 */ /* 0x000fc60007ffe0ff */
[----:B------:R-:W-:Y:S02]  /*1b70*/  IMAD.SHL.U32 R67, R3, 0x10, RZ ;  /* 0x0000001003437824 */ /* 0x000fe400078e00ff */
[----:B------:R-:W-:Y:S02]  /*1b80*/  IMAD.IADD R64, R61, 0x1, -R64 ;  /* 0x000000013d407824 */ /* 0x000fe400078e0a40 */
[----:B------:R-:W-:Y:S02]  /*1b90*/  IMAD.SHL.U32 R78, R79, 0x10, RZ ;  /* 0x000000104f4e7824 */ /* 0x000fe400078e00ff */
[----:B------:R-:W-:Y:S02]  /*1ba0*/  IMAD.IADD R101, R105, 0x1, R101 ;  /* 0x0000000169657824 */ /* 0x000fe400078e0265 */
[----:B------:R-:W-:Y:S01]  /*1bb0*/  @!P5 IMAD.MOV.U32 R118, RZ, RZ, RZ ;  /* 0x000000ffff76d224 */ /* 0x000fe200078e00ff */
[----:B------:R-:W-:Y:S05]  /*1bc0*/  @!P0 BRA `(.L_x_7630) ;  /* 0x00005b9000008947 */ /* 0x000fea0003800000 */
[----:B-1----:R-:W-:Y:S01]  /*1bd0*/  SHF.R.S32.HI R5, RZ, 0x1f, R7 ;  /* 0x0000001fff057819 */ /* 0x002fe20000011407 */
[----:B------:R-:W-:Y:S01]  /*1be0*/  IMAD R4, R9, c[0x0][0x280], RZ ;  /* 0x0000a00009047a24 */ /* 0x000fe200078e02ff */
[----:B------:R-:W-:Y:S01]  /*1bf0*/  SHF.R.S32.HI R8, RZ, 0x1f, R74 ;  /* 0x0000001fff087819 */ /* 0x000fe2000001144a */
[----:B------:R-:W-:Y:S01]  /*1c00*/  IMAD.WIDE.U32 R10, R157, c[0x0][0x280], R16 ;  /* 0x0000a0009d0a7a25 */ /* 0x000fe200078e0010 */
[----:B------:R-:W-:Y:S01]  /*1c10*/  IADD3 R6, P1, P0, R7, R136, -R74 ;  /* 0x0000008807067210 */ /* 0x000fe2000783e84a */
[----:B------:R-:W-:Y:S01]  /*1c20*/  UMOV UR9, 0x20 ;  /* 0x0000002000097882 */ /* 0x000fe20000000000 */
[----:B------:R-:W-:Y:S01]  /*1c30*/  LEA R108, P2, R144, c[0x0][0x168], 0x1 ;  /* 0x00005a00906c7a11 */ /* 0x000fe200078408ff */
[----:B------:R-:W-:Y:S01]  /*1c40*/  IMAD R4, R157, c[0x0][0x284], R4 ;  /* 0x0000a1009d047a24 */ /* 0x000fe200078e0204 */
[----:B------:R-:W-:Y:S01]  /*1c50*/  IADD3.X R5, R5, R137, ~R8, P1, P0 ;  /* 0x0000008905057210 */ /* 0x000fe20000fe0c08 */
[----:B------:R-:W-:Y:S01]  /*1c60*/  IMAD R8, R9, c[0x0][0x278], RZ ;  /* 0x00009e0009087a24 */ /* 0x000fe200078e02ff */
[----:B------:R-:W-:Y:S01]  /*1c70*/  ULDC.64 UR4, c[0x0][0x1a0] ;  /* 0x0000680000047ab9 */ /* 0x000fe20000000a00 */
[C---:B------:R-:W-:Y:S01]  /*1c80*/  IMAD.WIDE.U32 R12, R157.reuse, c[0x0][0x278], R16 ;  /* 0x00009e009d0c7a25 */ /* 0x040fe200078e0010 */
[----:B------:R-:W-:Y:S01]  /*1c90*/  UIMAD UR10, UR9, UR5, URZ ;  /* 0x00000005090a72a4 */ /* 0x000fe2000f8e023f */
[----:B------:R-:W-:Y:S01]  /*1ca0*/  IADD3 R131, R78, 0x40, RZ ;  /* 0x000000404e837810 */ /* 0x000fe20007ffe0ff */
[----:B------:R-:W-:Y:S01]  /*1cb0*/  UMOV UR8, 0x60 ;  /* 0x0000006000087882 */ /* 0x000fe20000000000 */
[----:B------:R-:W-:Y:S01]  /*1cc0*/  IMAD R8, R157, c[0x0][0x27c], R8 ;  /* 0x00009f009d087a24 */ /* 0x000fe200078e0208 */
[----:B------:R-:W-:Y:S01]  /*1cd0*/  LEA.HI.X R107, R144, c[0x0][0x16c], R60, 0x1, P2 ;  /* 0x00005b00906b7a11 */ /* 0x000fe200010f0c3c */
[----:B------:R-:W-:Y:S01]  /*1ce0*/  IMAD R9, R5, c[0x0][0x290], RZ ;  /* 0x0000a40005097a24 */ /* 0x000fe200078e02ff */
[----:B------:R-:W-:Y:S01]  /*1cf0*/  UIMAD UR11, UR8, UR5, URZ ;  /* 0x00000005080b72a4 */ /* 0x000fe2000f8e023f */
[----:B------:R-:W-:Y:S01]  /*1d00*/  IMAD.IADD R11, R11, 0x1, R4 ;  /* 0x000000010b0b7824 */ /* 0x000fe200078e0204 */
[----:B------:R-:W-:Y:S01]  /*1d10*/  UIMAD.WIDE.U32 UR12, UR8, UR4, URZ ;  /* 0x00000004080c72a5 */ /* 0x000fe2000f8e003f */
[----:B------:R-:W-:Y:S01]  /*1d20*/  IMAD.IADD R13, R13, 0x1, R8 ;  /* 0x000000010d0d7824 */ /* 0x000fe200078e0208 */
[----:B------:R-:W-:Y:S01]  /*1d30*/  ULDC UR5, c[0x0][0x294] ;  /* 0x0000a50000057ab9 */ /* 0x000fe20000000800 */
[----:B------:R-:W-:Y:S01]  /*1d40*/  IMAD R5, R5, c[0x0][0x288], RZ ;  /* 0x0000a20005057a24 */ /* 0x000fe200078e02ff */
[----:B------:R-:W-:Y:S01]  /*1d50*/  UIMAD UR5, UR8, UR5, URZ ;  /* 0x00000005080572a4 */ /* 0x000fe2000f8e023f */
        /* <DEDUP_REMOVED lines=9> */
[----:B------:R-:W-:Y:S01]  /*1df0*/  SHF.R.S32.HI R123, RZ, 0x1f, R131 ;  /* 0x0000001fff7b7819 */ /* 0x000fe20000011483 */
[----:B------:R-:W-:-:S02]  /*1e00*/  UIADD3 UR11, UR13, UR11, URZ ;  /* 0x0000000b0d0b7290 */ /* 0x000fc4000fffe03f */
[----:B------:R-:W-:Y:S01]  /*1e10*/  IMAD.IADD R9, R11, 0x1, R9 ;  /* 0x000000010b097824 */ /* 0x000fe200078e0209 */
[----:B------:R-:W-:Y:S01]  /*1e20*/  ULDC.U8 UR8, c[0x0][0x313] ;  /* 0x0000c4c000087ab9 */ /* 0x000fe20000000000 */
[----:B------:R-:W-:Y:S02]  /*1e30*/  IMAD.MOV.U32 R8, RZ, RZ, R10 ;  /* 0x000000ffff087224 */ /* 0x000fe400078e000a */
[C---:B------:R-:W-:Y:S02]  /*1e40*/  IMAD R113, R0.reuse, c[0x0][0x2a0], RZ ;  /* 0x0000a80000717a24 */ /* 0x040fe400078e02ff */
[----:B------:R-:W-:Y:S02]  /*1e50*/  IMAD.IADD R5, R13, 0x1, R4 ;  /* 0x000000010d057824 */ /* 0x000fe400078e0204 */
[----:B------:R-:W-:Y:S02]  /*1e60*/  IMAD R115, R0, c[0x0][0x298], RZ ;  /* 0x0000a60000737a24 */ /* 0x000fe400078e02ff */
[----:B------:R-:W-:Y:S01]  /*1e70*/  IMAD.MOV.U32 R4, RZ, RZ, R12 ;  /* 0x000000ffff047224 */ /* 0x000fe200078e000c */
[----:B------:R-:W-:Y:S01]  /*1e80*/  IADD3 R12, R16, 0x40, RZ ;  /* 0x00000040100c7810 */ /* 0x000fe20007ffe0ff */
[----:B------:R-:W-:-:S02]  /*1e90*/  IMAD.IADD R118, R118, 0x1, R7 ;  /* 0x0000000176767824 */ /* 0x000fc400078e0207 */
[----:B------:R-:W-:-:S04]  /*1ea0*/  IMAD.WIDE.U32 R6, R3, 0x20, RZ ;  /* 0x0000002003067825 */ /* 0x000fc800078e00ff */
[C---:B------:R-:W-:Y:S01]  /*1eb0*/  IMAD R113, R2.reuse, c[0x0][0x2a4], R113 ;  /* 0x0000a90002717a24 */ /* 0x040fe200078e0271 */
[----:B------:R-:W-:Y:S01]  /*1ec0*/  IADD3 R100, R7, UR10, RZ ;  /* 0x0000000a07647c10 */ /* 0x000fe2000fffe0ff */
[C---:B------:R-:W-:Y:S01]  /*1ed0*/  IMAD R115, R2.reuse, c[0x0][0x29c], R115 ;  /* 0x0000a70002737a24 */ /* 0x040fe200078e0273 */
[----:B------:R-:W-:Y:S01]  /*1ee0*/  ULDC UR10, c[0x0][0x19c] ;  /* 0x00006700000a7ab9 */ /* 0x000fe20000000800 */
[----:B------:R-:W-:Y:S01]  /*1ef0*/  IMAD.WIDE.U32 R8, R2, c[0x0][0x2a0], R8 ;  /* 0x0000a80002087a25 */ /* 0x000fe200078e0008 */
[----:B------:R-:W-:Y:S01]  /*1f00*/  UIMAD UR10, UR9, UR10, URZ ;  /* 0x0000000a090a72a4 */ /* 0x000fe2000f8e023f */
[----:B------:R-:W-:Y:S02]  /*1f10*/  SHF.L.U64.HI R100, R6, 0x1, R100 ;  /* 0x0000000106647819 */ /* 0x000fe40000010264 */
        /* <DEDUP_REMOVED lines=9> */
[----:B------:R-:W-:Y:S01]  /*1fb0*/  IMAD.MOV.U32 R142, RZ, RZ, c[0x0][0x290] ;  /* 0x0000a400ff8e7624 */ /* 0x000fe200078e00ff */
[----:B------:R-:W-:Y:S01]  /*1fc0*/  SHF.R.S32.HI R0, RZ, 0x1f, R118 ;  /* 0x0000001fff007819 */ /* 0x000fe20000011476 */
[----:B------:R-:W-:Y:S01]  /*1fd0*/  IMAD.MOV.U32 R85, RZ, RZ, 0x5 ;  /* 0x00000005ff557424 */ /* 0x000fe200078e00ff */
[----:B------:R-:W-:Y:S01]  /*1fe0*/  IADD3.X R91, R72, RZ, R72, P4, P0 ;  /* 0x000000ff485b7210 */ /* 0x000fe200027e0448 */
[----:B------:R-:W-:Y:S01]  /*1ff0*/  IMAD.IADD R127, R78, 0x1, R131 ;  /* 0x000000014e7f7824 */ /* 0x000fe200078e0283 */
[-C--:B------:R-:W-:Y:S01]  /*2000*/  IADD3 R50, P5, R77, R118.reuse, RZ ;  /* 0x000000764d327210 */ /* 0x080fe20007fbe0ff */
[----:B------:R-:W-:Y:S01]  /*2010*/  IMAD.SHL.U32 R99, R142, 0x20, RZ ;  /* 0x000000208e637824 */ /* 0x000fe200078e00ff */
[----:B------:R-:W-:Y:S01]  /*2020*/  IADD3 R118, P4, R76, R118, RZ ;  /* 0x000000764c767210 */ /* 0x000fe20007f9e0ff */
[----:B------:R-:W-:Y:S01]  /*2030*/  IMAD.SHL.U32 R97, R142, 0x10, RZ ;  /* 0x000000108e617824 */ /* 0x000fe200078e00ff */
[----:B------:R-:W-:Y:S01]  /*2040*/  LEA.HI.X R113, R8, c[0x0][0x274], R113, 0x1, P1 ;  /* 0x00009d0008717a11 */ /* 0x000fe200008f0c71 */
[--C-:B------:R-:W-:Y:S01]  /*2050*/  IMAD.X R51, R75, 0x1, R0.reuse, P5 ;  /* 0x000000014b337824 */ /* 0x100fe200028e0600 */
[----:B------:R-:W-:Y:S01]  /*2060*/  LEA R110, P1, R104, c[0x0][0x170], 0x1 ;  /* 0x00005c00686e7a11 */ /* 0x000fe200078208ff */
[----:B------:R-:W-:Y:S01]  /*2070*/  IMAD.X R119, R73, 0x1, R0, P4 ;  /* 0x0000000149777824 */ /* 0x000fe200020e0600 */
[----:B------:R-:W-:Y:S01]  /*2080*/  SHF.L.U32 R84, R86, 0x4, RZ ;  /* 0x0000000456547819 */ /* 0x000fe200000006ff */
[----:B------:R-:W-:Y:S01]  /*2090*/  IMAD.WIDE.U32 R146, R147, 0x20, RZ ;  /* 0x0000002093927825 */ /* 0x000fe200078e00ff */
[----:B------:R-:W-:-:S02]  /*20a0*/  LEA.HI.X R111, R104, c[0x0][0x174], R101, 0x1, P1 ;  /* 0x00005d00686f7a11 */ /* 0x000fc400008f0c65 */
[C---:B------:R-:W-:Y:S01]  /*20b0*/  SHF.L.U64.HI R119, R118.reuse, 0x1, R119 ;  /* 0x0000000176777819 */ /* 0x040fe20000010277 */
[----:B------:R-:W-:Y:S01]  /*20c0*/  IMAD.SHL.U32 R118, R118, 0x2, RZ ;  /* 0x0000000276767824 */ /* 0x000fe200078e00ff */
[C---:B------:R-:W-:Y:S01]  /*20d0*/  SHF.L.U64.HI R51, R50.reuse, 0x1, R51 ;  /* 0x0000000132337819 */ /* 0x040fe20000010233 */
[----:B------:R-:W-:Y:S01]  /*20e0*/  IMAD.SHL.U32 R50, R50, 0x2, RZ ;  /* 0x0000000232327824 */ /* 0x000fe200078e00ff */
[----:B------:R-:W-:Y:S01]  /*20f0*/  SHF.L.U64.HI R83, R86, R96, c[0x0][0x28c] ;  /* 0x0000a30056537619 */ /* 0x000fe20000010260 */
[----:B------:R-:W-:Y:S01]  /*2100*/  IMAD.SHL.U32 R133, R79, 0x20, RZ ;  /* 0x000000204f857824 */ /* 0x000fe200078e00ff */
[----:B------:R-:W-:Y:S01]  /*2110*/  IADD3 R95, P0, R71, R90, RZ ;  /* 0x0000005a475f7210 */ /* 0x000fe20007f1e0ff */
[----:B------:R-:W-:Y:S01]  /*2120*/  IMAD R129, R79, 0x30, RZ ;  /* 0x000000304f817824 */ /* 0x000fe200078e02ff */
[----:B------:R-:W-:Y:S01]  /*2130*/  IADD3 R89, P2, P1, R84, 0x40, R84 ;  /* 0x0000004054597810 */ /* 0x000fe2000795e054 */
[----:B------:R-:W-:Y:S01]  /*2140*/  IMAD.MOV.U32 R82, RZ, RZ, c[0x0][0x290] ;  /* 0x0000a400ff527624 */ /* 0x000fe200078e00ff */
[----:B------:R-:W-:Y:S01]  /*2150*/  SHF.L.U64.HI R96, R142, R96, c[0x0][0x294] ;  /* 0x0000a5008e607619 */ /* 0x000fe20000010260 */
[----:B------:R-:W-:Y:S01]  /*2160*/  IMAD.X R94, R72, 0x1, R91, P0 ;  /* 0x00000001485e7824 */ /* 0x000fe200000e065b */
[C---:B------:R-:W-:Y:S01]  /*2170*/  SHF.L.U64.HI R98, R142.reuse, R85, c[0x0][0x294] ;  /* 0x0000a5008e627619 */ /* 0x040fe20000010255 */
[----:B------:R-:W-:Y:S01]  /*2180*/  IMAD.WIDE.U32 R142, R142, 0x60, RZ ;  /* 0x000000608e8e7825 */ /* 0x000fe200078e00ff */
[----:B------:R-:W-:-:S02]  /*2190*/  IADD3.X R88, R83, RZ, R83, P2, P1 ;  /* 0x000000ff53587210 */ /* 0x000fc400017e2453 */
[----:B------:R-:W-:Y:S01]  /*21a0*/  IADD3 R93, P5, R89, R84, RZ ;  /* 0x00000054595d7210 */ /* 0x000fe20007fbe0ff */
[----:B------:R-:W-:Y:S01]  /*21b0*/  IMAD.SHL.U32 R103, R6, 0x2, RZ ;  /* 0x0000000206677824 */ /* 0x000fe200078e00ff */
[----:B------:R-:W-:Y:S01]  /*21c0*/  IADD3 R116, P4, R118, c[0x0][0x2b0], RZ ;  /* 0x0000ac0076747a10 */ /* 0x000fe20007f9e0ff */
[----:B------:R-:W-:Y:S01]  /*21d0*/  IMAD.MOV.U32 R11, RZ, RZ, R102 ;  /* 0x000000ffff0b7224 */ /* 0x000fe200078e0066 */
[----:B------:R-:W-:Y:S01]  /*21e0*/  IADD3 R10, P1, R50, c[0x0][0x2b0], RZ ;  /* 0x0000ac00320a7a10 */ /* 0x000fe20007f3e0ff */
[----:B------:R-:W-:Y:S01]  /*21f0*/  IMAD.X R92, R88, 0x1, R83, P5 ;  /* 0x00000001585c7824 */ /* 0x000fe200028e0653 */
[----:B------:R-:W-:Y:S01]  /*2200*/  IADD3 R126, R78, R127, RZ ;  /* 0x0000007f4e7e7210 */ /* 0x000fe20007ffe0ff */
[----:B------:R-:W-:Y:S01]  /*2210*/  IMAD.U32 R82, R82, -0x40, RZ ;  /* 0xffffffc052527824 */ /* 0x000fe200078e00ff */
[----:B------:R-:W-:Y:S02]  /*2220*/  IADD3 R118, P2, R118, c[0x0][0x2a8], RZ ;  /* 0x0000aa0076767a10 */ /* 0x000fe40007f5e0ff */
        /* <DEDUP_REMOVED lines=9> */
[----:B------:R-:W-:-:S02]  /*22c0*/  SHF.R.S32.HI R124, RZ, 0x1f, R133 ;  /* 0x0000001fff7c7819 */ /* 0x000fc40000011485 */
[----:B------:R-:W-:Y:S02]  /*22d0*/  SHF.R.S32.HI R122, RZ, 0x1f, R129 ;  /* 0x0000001fff7a7819 */ /* 0x000fe40000011481 */
[----:B------:R-:W-:Y:S02]  /*22e0*/  IADD3 R87, R147, UR10, RZ ;  /* 0x0000000a93577c10 */ /* 0x000fe4000fffe0ff */
[----:B------:R-:W-:Y:S02]  /*22f0*/  SHF.R.S32.HI R121, RZ, 0x1f, R127 ;  /* 0x0000001fff797819 */ /* 0x000fe4000001147f */
[----:B------:R-:W-:Y:S02]  /*2300*/  IADD3 R106, R143, UR5, RZ ;  /* 0x000000058f6a7c10 */ /* 0x000fe4000fffe0ff */
[----:B------:R-:W-:Y:S02]  /*2310*/  SHF.R.S32.HI R120, RZ, 0x1f, R126 ;  /* 0x0000001fff787819 */ /* 0x000fe4000001147e */
[----:B------:R-:W-:-:S02]  /*2320*/  IADD3.X R119, R119, c[0x0][0x2ac], RZ, P2, !PT ;  /* 0x0000ab0077777a10 */ /* 0x000fc400017fe4ff */
[----:B------:R-:W-:Y:S02]  /*2330*/  IADD3.X R51, R51, c[0x0][0x2ac], RZ, P0, !PT ;  /* 0x0000ab0033337a10 */ /* 0x000fe400007fe4ff */
.L_x_7668:
        /* <DEDUP_REMOVED lines=9> */
[-C--:B------:R-:W-:Y:S02]  /*23d0*/  ISETP.GE.AND P4, PT, R130, R15.reuse, PT ;  /* 0x0000000f8200720c */ /* 0x080fe40003f86270 */
[----:B------:R-:W-:Y:S02]  /*23e0*/  ISETP.GE.AND P2, PT, R128, R15, PT ;  /* 0x0000000f8000720c */ /* 0x000fe40003f46270 */
        /* <DEDUP_REMOVED lines=131> */
.L_x_7634:
[----:B------:R-:W-:Y:S05]  /*2c20*/  BSYNC B0 ;  /* 0x0000000000007941 */ /* 0x000fea0003800000 */
.L_x_7633:
        /* <DEDUP_REMOVED lines=102> */
.L_x_7636:
[----:B------:R-:W-:Y:S05]  /*3290*/  BSYNC B0 ;  /* 0x0000000000007941 */ /* 0x000fea0003800000 */
.L_x_7635:
        /* <DEDUP_REMOVED lines=106> */
.L_x_7638:
[----:B------:R-:W-:Y:S05]  /*3940*/  BSYNC B0 ;  /* 0x0000000000007941 */ /* 0x000fea0003800000 */
.L_x_7637:
        /* <DEDUP_REMOVED lines=110> */
.L_x_7640:
[----:B------:R-:W-:Y:S05]  /*4030*/  BSYNC B0 ;  /* 0x0000000000007941 */ /* 0x000fea0003800000 */
.L_x_7639:
        /* <DEDUP_REMOVED lines=9> */
.L_x_7632:
        /* <DEDUP_REMOVED lines=85> */
.L_x_7645:
[----:B------:R-:W-:Y:S05]  /*4620*/  BSYNC B0 ;  /* 0x0000000000007941 */ /* 0x000fea0003800000 */
.L_x_7644:
        /* <DEDUP_REMOVED lines=86> */
.L_x_7647:
[----:B------:R-:W-:Y:S05]  /*4b90*/  BSYNC B0 ;  /* 0x0000000000007941 */ /* 0x000fea0003800000 */
.L_x_7646:
[----:B-----5:R4:W-:Y:S02]  /*4ba0*/  STG.E.128 [R108.64+0x80], R44 ;  /* 0x0000802c6c007986 */ /* 0x0209e4000c101d06 */
.L_x_7643:
[----:B------:R-:W-:Y:S05]  /*4bb0*/  BSYNC B1 ;  /* 0x0000000000017941 */ /* 0x000fea0003800000 */
.L_x_7642:
        /* <DEDUP_REMOVED lines=15> */
[----:B------:R-:W-:Y:S01]  /*4cb0*/  IMAD.MOV.U32 R154, RZ, RZ, RZ ;  /* 0x000000ffff9a7224 */ /* 0x000fe200078e00ff */
[----:B------:R-:W-:Y:S01]  /*4cc0*/  LOP3.LUT R49, R59, 0xffff0000, RZ, 0xc0, !PT ;  /* 0xffff00003b317812 */ /* 0x000fe200078ec0ff */
[----:B------:R-:W-:Y:S02]  /*4cd0*/  IMAD.U32 R35, R56, 0x10000, RZ ;  /* 0x0001000038237824 */ /* 0x000fe400078e00ff */
[----:B------:R-:W-:Y:S01]  /*4ce0*/  ISETP.GE.AND P1, PT, R16, UR5, PT ;  /* 0x0000000510007c0c */ /* 0x000fe2000bf26270 */
[----:B------:R-:W-:Y:S01]  /*4cf0*/  IMAD.U32 R38, R57, 0x10000, RZ ;  /* 0x0001000039267824 */ /* 0x000fe200078e00ff */
[----:B------:R-:W-:Y:S01]  /*4d00*/  MOV R109, UR5 ;  /* 0x00000005006d7c02 */ /* 0x000fe20008000f00 */
[----:B------:R-:W-:Y:S10]  /*4d10*/  IMAD.U32 R46, R59, 0x10000, RZ ;  /* 0x000100003b2e7824 */ /* 0x000ff400078e00ff */
        /* <DEDUP_REMOVED lines=68> */
.L_x_7651:
[----:B------:R-:W-:Y:S05]  /*5160*/  BSYNC B0 ;  /* 0x0000000000007941 */ /* 0x000fea0003800000 */
.L_x_7650:
        /* <DEDUP_REMOVED lines=91> */
.L_x_7653:
[----:B------:R-:W-:Y:S05]  /*5720*/  BSYNC B0 ;  /* 0x0000000000007941 */ /* 0x000fea0003800000 */
.L_x_7652:
[----:B-----5:R4:W-:Y:S02]  /*5730*/  STG.E.128 [R148.64+0x80], R44 ;  /* 0x0000802c94007986 */ /* 0x0209e4000c101d06 */
.L_x_7649:
[----:B------:R-:W-:Y:S05]  /*5740*/  BSYNC B1 ;  /* 0x0000000000017941 */ /* 0x000fea0003800000 */
.L_x_7648:
        /* <DEDUP_REMOVED lines=28> */
[----:B-1----:R-:W-:Y:S01]  /*5910*/  IMAD.MOV.U32 R152, RZ, RZ, RZ ;  /* 0x000000ffff987224 */ /* 0x002fe200078e00ff */
[----:B------:R-:W-:Y:S02]  /*5920*/  @P1 IADD3 R152, RZ, -UR5, RZ ;  /* 0x80000005ff981c10 */ /* 0x000fe4000fffe0ff */
[----:B------:R-:W-:Y:S01]  /*5930*/  LEA.HI.X.SX32 R19, R109, R153, 0x1, P0 ;  /* 0x000000996d137211 */ /* 0x000fe200000f0eff */
[----:B------:R-:W2:Y:S01]  /*5940*/  LDG.E.128 R148, [R150.64] ;  /* 0x0000000696947981 */ /* 0x000ea2000c1e1d00 */
[----:B------:R-:W-:Y:S04]  /*5950*/  IADD3 R109, P0, R133, R152, RZ ;  /* 0x00000098856d7210 */ /* 0x000fe80007f1e0ff */
[----:B------:R-:W-:Y:S02]  /*5960*/  LEA.HI.X.SX32 R152, R152, R124, 0x1, P0 ;  /* 0x0000007c98987211 */ /* 0x000fe400000f0eff */
[C---:B------:R-:W-:Y:S01]  /*5970*/  LEA R52, P0, R109.reuse, R118, 0x1 ;  /* 0x000000766d347211 */ /* 0x040fe200078008ff */
[----:B------:R1:W3:Y:S03]  /*5980*/  LDG.E.128 R20, [R18.64] ;  /* 0x0000000612147981 */ /* 0x0002e6000c1e1d00 */
        /* <DEDUP_REMOVED lines=9> */
[----:B-1----:R-:W-:Y:S01]  /*5a20*/  LOP3.LUT R19, R150, 0xffff0000, RZ, 0xc0, !PT ;  /* 0xffff000096137812 */ /* 0x002fe200078ec0ff */
[C---:B---3--:R-:W-:Y:S01]  /*5a30*/  IMAD.U32 R33, R20.reuse, 0x10000, RZ ;  /* 0x0001000014217824 */ /* 0x048fe200078e00ff */
        /* <DEDUP_REMOVED lines=43> */
.L_x_7657:
[----:B------:R-:W-:Y:S05]  /*5cf0*/  BSYNC B0 ;  /* 0x0000000000007941 */ /* 0x000fea0003800000 */
.L_x_7656:
        /* <DEDUP_REMOVED lines=91> */
.L_x_7659:
[----:B------:R-:W-:Y:S05]  /*62b0*/  BSYNC B0 ;  /* 0x0000000000007941 */ /* 0x000fea0003800000 */
.L_x_7658:
[C---:B--2---:R-:W-:Y:S04]  /*62c0*/  LEA R2, P0, R90.reuse, R108, 0x1 ;  /* 0x0000006c5a027211 */ /* 0x044fe800078008ff */
[----:B------:R-:W-:Y:S05]  /*62d0*/  LEA.HI.X R3, R90, R107, R91, 0x1, P0 ;  /* 0x0000006b5a037211 */ /* 0x000fea00000f0c5b */
[----:B-----5:R2:W-:Y:S04]  /*62e0*/  STG.E.128 [R2.64], R44 ;  /* 0x0000002c02007986 */ /* 0x0205e8000c101d06 */
.L_x_7655:
[----:B------:R-:W-:Y:S05]  /*62f0*/  BSYNC B1 ;  /* 0x0000000000017941 */ /* 0x000fea0003800000 */
.L_x_7654:
[----:B------:R-:W-:Y:S01]  /*6300*/  BSSY B1, `(.L_x_7660) ;  /* 0x00000be000017945 */ /* 0x000fe20003800000 */
[----:B------:R-:W-:-:S05]  /*6310*/  @!P2 BRA `(.L_x_7661) ;  /* 0x00000bc00000a947 */ /* 0x000fca0003800000 */
[----:B-12---:R-:W-:Y:S01]  /*6320*/  MOV R153, 0x60 ;  /* 0x0000006000997802 */ /* 0x006fe20000000f00 */
[----:B------:R-:W-:Y:S01]  /*6330*/  BSSY B0, `(.L_x_7662) ;  /* 0x0000059000007945 */ /* 0x000fe20003800000 */
[----:B------:R-:W-:Y:S03]  /*6340*/  ISETP.GE.AND P0, PT, R16, UR4, PT ;  /* 0x0000000410007c0c */ /* 0x000fe6000bf06270 */
[C---:B------:R-:W-:Y:S04]  /*6350*/  IMAD.WIDE.U32 R160, R153.reuse, c[0x0][0x288], R114 ;  /* 0x0000a20099a07a25 */ /* 0x040fe800078e0072 */
[----:B------:R-:W-:Y:S05]  /*6360*/  IMAD R0, R153, c[0x0][0x28c], RZ ;  /* 0x0000a30099007a24 */ /* 0x000fea00078e02ff */
[----:B------:R-:W-:Y:S05]  /*6370*/  IADD3 R161, R161, R0, RZ ;  /* 0x00000000a1a17210 */ /* 0x000fea0007ffe0ff */
[----:B------:R1:W5:Y:S01]  /*6380*/  LDG.E.128 R56, [R160.64] ;  /* 0x00000006a0387981 */ /* 0x000362000c1e1d00 */
        /* <DEDUP_REMOVED lines=83> */
.L_x_7663:
[----:B------:R-:W-:Y:S05]  /*68c0*/  BSYNC B0 ;  /* 0x0000000000007941 */ /* 0x000fea0003800000 */
.L_x_7662:
        /* <DEDUP_REMOVED lines=26> */
[C---:B------:R-:W-:Y:S04]  /*6a70*/  IADD3 R57, P0, R126.reuse, R59, RZ ;  /* 0x0000003b7e397210 */ /* 0x040fe80007f1e0ff */
[----:B------:R-:W-:Y:S02]  /*6a80*/  LEA.HI.X.SX32 R56, R59, R120, 0x1, P0 ;  /* 0x000000783b387211 */ /* 0x000fe400000f0eff */
[C---:B------:R-:W-:Y:S04]  /*6a90*/  LEA R150, P0, R57.reuse, R116, 0x1 ;  /* 0x0000007439967211 */ /* 0x040fe800078008ff */
[----:B------:R-:W-:Y:S02]  /*6aa0*/  LEA.HI.X R151, R57, R117, R56, 0x1, P0 ;  /* 0x0000007539977211 */ /* 0x000fe400000f0c38 */
[C---:B---3--:R-:W-:Y:S03]  /*6ab0*/  LEA R18, P0, R109.reuse, R148, 0x1 ;  /* 0x000000946d127211 */ /* 0x048fe600078008ff */
[----:B------:R-:W2:Y:S01]  /*6ac0*/  LDG.E.128 R56, [R150.64] ;  /* 0x0000000696387981 */ /* 0x000ea2000c1e1d00 */
[----:B------:R-:W-:Y:S01]  /*6ad0*/  LEA.HI.X.SX32 R19, R109, R149, 0x1, P0 ;  /* 0x000000956d137211 */ /* 0x000fe200000f0eff */
[----:B------:R-:W-:Y:S01]  /*6ae0*/  IMAD.MOV.U32 R149, RZ, RZ, RZ ;  /* 0x000000ffff957224 */ /* 0x000fe200078e00ff */
[----:B------:R-:W-:Y:S04]  /*6af0*/  @P1 IADD3 R149, RZ, -UR5, RZ ;  /* 0x80000005ff951c10 */ /* 0x000fe8000fffe0ff */
[----:B------:R-:W-:Y:S01]  /*6b00*/  IADD3 R109, P0, R126, R149, RZ ;  /* 0x000000957e6d7210 */ /* 0x000fe20007f1e0ff */
[----:B------:R3:W4:Y:S03]  /*6b10*/  LDG.E.128 R20, [R18.64] ;  /* 0x0000000612147981 */ /* 0x000726000c1e1d00 */
[----:B------:R-:W-:Y:S02]  /*6b20*/  LEA.HI.X.SX32 R148, R149, R120, 0x1, P0 ;  /* 0x0000007895947211 */ /* 0x000fe400000f0eff */
[C---:B------:R-:W-:Y:S04]  /*6b30*/  LEA R52, P0, R109.reuse, R118, 0x1 ;  /* 0x000000766d347211 */ /* 0x040fe800078008ff */
        /* <DEDUP_REMOVED lines=19> */
[----:B------:R-:W-:Y:S01]  /*6c70*/  LOP3.LUT R15, R59, 0xffff0000, RZ, 0xc0, !PT ;  /* 0xffff00003b0f7812 */ /* 0x000fe200078ec0ff */
[C---:B------:R-:W-:Y:S01]  /*6c80*/  IMAD.U32 R27, R22.reuse, 0x10000, RZ ;  /* 0x00010000161b7824 */ /* 0x040fe200078e00ff */
[----:B------:R-:W-:Y:S01]  /*6c90*/  LOP3.LUT R20, R22, 0xffff0000, RZ, 0xc0, !PT ;  /* 0xffff000016147812 */ /* 0x000fe200078ec0ff */
[----:B------:R-:W-:Y:S01]  /*6ca0*/  FMUL.FTZ R3, R29, R26 ;  /* 0x0000001a1d037220 */ /* 0x000fe20000410000 */
[----:B------:R-:W-:Y:S01]  /*6cb0*/  SHF.L.U32 R21, R23, 0x10, RZ ;  /* 0x0000001017157819 */ /* 0x000fe200000006ff */
[----:B------:R-:W-:Y:S01]  /*6cc0*/  @!P1 FADD.FTZ R24, -R24, -RZ ;  /* 0x800000ff18189221 */ /* 0x000fe20000010100 */
[C---:B------:R-:W-:Y:S01]  /*6cd0*/  LOP3.LUT R36, R52.reuse, 0xffff0000, RZ, 0xc0, !PT ;  /* 0xffff000034247812 */ /* 0x040fe200078ec0ff */
[----:B------:R-:W-:Y:S01]  /*6ce0*/  IMAD.U32 R34, R52, 0x10000, RZ ;  /* 0x0001000034227824 */ /* 0x000fe200078e00ff */
[C---:B------:R-:W-:Y:S01]  /*6cf0*/  SHF.L.U32 R39, R53.reuse, 0x10, RZ ;  /* 0x0000001035277819 */ /* 0x040fe200000006ff */
[----:B------:R-:W-:Y:S01]  /*6d00*/  FMUL.FTZ R4, R30, R25 ;  /* 0x000000191e047220 */ /* 0x000fe20000410000 */
[----:B------:R-:W-:Y:S01]  /*6d10*/  LOP3.LUT R40, R53, 0xffff0000, RZ, 0xc0, !PT ;  /* 0xffff000035287812 */ /* 0x000fe200078ec0ff */
[----:B------:R-:W-:Y:S01]  /*6d20*/  FFMA.FTZ R0, R35, R34, R0 ;  /* 0x0000002223007223 */ /* 0x000fe20000010000 */
        /* <DEDUP_REMOVED lines=23> */
.L_x_7665:
[----:B------:R-:W-:Y:S05]  /*6ea0*/  BSYNC B0 ;  /* 0x0000000000007941 */ /* 0x000fea0003800000 */
.L_x_7664:
[C---:B--2---:R-:W-:Y:S04]  /*6eb0*/  LEA R2, P0, R95.reuse, R108, 0x1 ;  /* 0x0000006c5f027211 */ /* 0x044fe800078008ff */
[----:B------:R-:W-:Y:S05]  /*6ec0*/  LEA.HI.X R3, R95, R107, R94, 0x1, P0 ;  /* 0x0000006b5f037211 */ /* 0x000fea00000f0c5e */
[----:B-----5:R2:W-:Y:S04]  /*6ed0*/  STG.E.128 [R2.64], R44 ;  /* 0x0000002c02007986 */ /* 0x0205e8000c101d06 */
.L_x_7661:
[----:B------:R-:W-:Y:S05]  /*6ee0*/  BSYNC B1 ;  /* 0x0000000000017941 */ /* 0x000fea0003800000 */
.L_x_7660:
        /* <DEDUP_REMOVED lines=8> */
.L_x_7631:
        /* <DEDUP_REMOVED lines=34> */
.L_x_7641:
        /* <DEDUP_REMOVED lines=80> */
.L_x_7666:
        /* <DEDUP_REMOVED lines=9> */
.L_x_7667:
[----:B------:R-:W-:Y:S04]  /*7720*/  IADD3 R11, R11, -0x1, RZ ;  /* 0xffffffff0b0b7810 */ /* 0x000fe80007ffe0ff */
[----:B------:R-:W-:Y:S11]  /*7730*/  ISETP.GT.AND P0, PT, R11, R81, PT ;  /* 0x000000510b00720c */ /* 0x000ff60003f04270 */
[----:B------:R-:W-:Y:S02]  /*7740*/  @!UPT UIADD3 URZ, URZ, URZ, URZ ;  /* 0x0000003f3f3ff290 */ /* 0x000fe4000fffe03f */
[----:B------:R-:W-:-:S05]  /*7750*/  @P0 BRA `(.L_x_7668) ;  /* 0xffffabe000000947 */ /* 0x000fca000383ffff */
.L_x_7630:
[----:B-1----:R-:W-:Y:S01]  /*7760*/  BAR.SYNC.DEFER_BLOCKING 0x0 ;  /* 0x0000000000007b1d */ /* 0x002fe20000010000 */
[----:B------:R-:W-:Y:S01]  /*7770*/  ISETP.NE.AND P0, PT, RZ, c[0x0][0x230], PT ;  /* 0x00008c00ff007a0c */ /* 0x000fe20003f05270 */
[----:B------:R-:W-:Y:S01]  /*7780*/  IMAD.MOV.U32 R3, RZ, RZ, c[0x0][0x190] ;  /* 0x00006400ff037624 */ /* 0x000fe200078e00ff */
[----:B------:R-:W-:Y:S01]  /*7790*/  SHF.L.U32 R160, R134, 0x1, RZ ;  /* 0x0000000186a07819 */ /* 0x000fe200000006ff */
[----:B------:R-:W-:Y:S02]  /*77a0*/  IMAD.MOV.U32 R0, RZ, RZ, 0x4 ;  /* 0x00000004ff007424 */ /* 0x000fe400078e00ff */
[----:B------:R-:W-:Y:S01]  /*77b0*/  BSSY B2, `(.L_x_7669) ;  /* 0x00004c9000027945 */ /* 0x000fe20003800000 */
[C---:B---3--:R-:W-:Y:S02]  /*77c0*/  IMAD.SHL.U32 R7, R3.reuse, 0x10, RZ ;  /* 0x0000001003077824 */ /* 0x048fe400078e00ff */
[----:B------:R-:W-:-:S05]  /*77d0*/  SHF.L.U64.HI R5, R3, R0, c[0x0][0x194] ;  /* 0x0000650003057619 */ /* 0x000fca0000010200 */
        /* <DEDUP_REMOVED lines=18> */
[----:B------:R-:W-:Y:S01]  /*7900*/  IMAD R7, R4, 0x30, RZ ;  /* 0x0000003004077824 */ /* 0x000fe200078e02ff */
[----:B------:R-:W-:Y:S01]  /*7910*/  LEA R28, P4, R0, c[0x0][0x160], 0x1 ;  /* 0x00005800001c7a11 */ /* 0x000fe200078808ff */
[----:B------:R-:W-:Y:S01]  /*7920*/  IMAD.IADD R3, R156, 0x1, -R65 ;  /* 0x000000019c037824 */ /* 0x000fe200078e0a41 */
[----:B------:R-:W-:Y:S02]  /*7930*/  LEA R26, P2, R134, c[0x0][0x160], 0x1 ;  /* 0x00005800861a7a11 */ /* 0x000fe400078408ff */
[----:B------:R-:W-:Y:S02]  /*7940*/  LEA.HI.X R29, R0, c[0x0][0x164], R5, 0x1, P4 ;  /* 0x00005900001d7a11 */ /* 0x000fe400020f0c05 */
[----:B------:R-:W-:-:S04]  /*7950*/  ISETP.GE.AND P1, PT, R136, R3, PT ;  /* 0x000000038800720c */ /* 0x000fc80003f26270 */
[----:B------:R-:W-:Y:S02]  /*7960*/  ISETP.GT.AND P1, PT, R61, -0x8, !P1 ;  /* 0xfffffff83d00780c */ /* 0x000fe40004f24270 */
[----:B--2---:R-:W-:-:S05]  /*7970*/  IADD3 R2, R2, R74, R65 ;  /* 0x0000004a02027210 */ /* 0x004fca0007ffe041 */
        /* <DEDUP_REMOVED lines=59> */
.L_x_7675:
[----:B------:R-:W-:Y:S05]  /*7d30*/  BSYNC B0 ;  /* 0x0000000000007941 */ /* 0x000fea0003800000 */
.L_x_7674:
        /* <DEDUP_REMOVED lines=25> */
[----:B------:R-:W-:-:S02]  /*7ed0*/  FMUL.FTZ R25, R13, R14 ;  /* 0x0000000e0d197220 */ /* 0x000fc40000410000 */
        /* <DEDUP_REMOVED lines=19> */
.L_x_7677:
[----:B------:R-:W-:Y:S05]  /*8010*/  BSYNC B0 ;  /* 0x0000000000007941 */ /* 0x000fea0003800000 */
.L_x_7676:
[----:B------:R3:W-:Y:S02]  /*8020*/  STS.128 [R160+0x2000], R12 ;  /* 0x0020000ca0007388 */ /* 0x0007e40000000c00 */
.L_x_7673:
[----:B------:R-:W-:Y:S05]  /*8030*/  BSYNC B1 ;  /* 0x0000000000017941 */ /* 0x000fea0003800000 */
.L_x_7672:
        /* <DEDUP_REMOVED lines=29> */
[----:B-1-3--:R-:W-:Y:S01]  /*8210*/  LOP3.LUT R33, R6, 0xffff0000, RZ, 0xc0, !PT ;  /* 0xffff000006217812 */ /* 0x00afe200078ec0ff */
        /* <DEDUP_REMOVED lines=26> */
.L_x_7681:
[----:B------:R-:W-:Y:S05]  /*83c0*/  BSYNC B0 ;  /* 0x0000000000007941 */ /* 0x000fea0003800000 */
.L_x_7680:
        /* <DEDUP_REMOVED lines=45> */
.L_x_7683:
[----:B------:R-:W-:Y:S05]  /*86a0*/  BSYNC B0 ;  /* 0x0000000000007941 */ /* 0x000fea0003800000 */
.L_x_7682:
[----:B------:R1:W-:Y:S02]  /*86b0*/  STS.128 [R160+0x2800], R20 ;  /* 0x00280014a0007388 */ /* 0x0003e40000000c00 */
.L_x_7679:
[----:B------:R-:W-:Y:S05]  /*86c0*/  BSYNC B1 ;  /* 0x0000000000017941 */ /* 0x000fea0003800000 */
.L_x_7678:
[----:B------:R-:W-:Y:S01]  /*86d0*/  IADD3 R0, R136, 0x20, RZ ;  /* 0x0000002088007810 */ /* 0x000fe20007ffe0ff */
[----:B------:R-:W-:Y:S03]  /*86e0*/  BSSY B1, `(.L_x_7684) ;  /* 0x0000066000017945 */ /* 0x000fe60003800000 */
[----:B------:R-:W-:-:S04]  /*86f0*/  ISETP.GE.AND P0, PT, R0, R3, PT ;  /* 0x000000030000720c */ /* 0x000fc80003f06270 */
[----:B------:R-:W-:-:S13]  /*8700*/  ISETP.LT.OR P0, PT, R61, -0x107, P0 ;  /* 0xfffffef93d00780c */ /* 0x000fda0000701670 */
[----:B------:R-:W-:Y:S05]  /*8710*/  @P0 BRA `(.L_x_7685) ;  /* 0x0000062000000947 */ /* 0x000fea0003800000 */
[----:B--23--:R2:W5:Y:S01]  /*8720*/  LDG.E.128 R12, [R28.64] ;  /* 0x000000061c0c7981 */ /* 0x00c562000c1e1d00 */
[----:B------:R-:W-:Y:S01]  /*8730*/  IMAD.SHL.U32 R4, R79, 0x20, RZ ;  /* 0x000000204f047824 */ /* 0x000fe200078e00ff */
[----:B------:R-:W-:Y:S04]  /*8740*/  BSSY B0, `(.L_x_7686) ;  /* 0x0000031000007945 */ /* 0x000fe80003800000 */
[----:B------:R-:W-:-:S04]  /*8750*/  IADD3 R5, P0, R4, R9, RZ ;  /* 0x0000000904057210 */ /* 0x000fc80007f1e0ff */
[----:B------:R-:W-:Y:S01]  /*8760*/  LEA.HI.X.SX32 R4, R4, R8, 0x1, P0 ;  /* 0x0000000804047211 */ /* 0x000fe200000f0eff */
[C---:B------:R-:W-:Y:S01]  /*8770*/  IMAD.SHL.U32 R34, R5.reuse, 0x2, RZ ;  /* 0x0000000205227824 */ /* 0x040fe200078e00ff */
[----:B------:R-:W-:Y:S02]  /*8780*/  ISETP.GE.AND P0, PT, R16, c[0x0][0x230], PT ;  /* 0x00008c0010007a0c */ /* 0x000fe40003f06270 */
[----:B------:R-:W-:Y:S02]  /*8790*/  SHF.L.U64.HI R4, R5, 0x1, R4 ;  /* 0x0000000105047819 */ /* 0x000fe40000010204 */
[C---:B-1----:R-:W-:Y:S02]  /*87a0*/  IADD3 R32, P2, R34.reuse, c[0x0][0x2a8], RZ ;  /* 0x0000aa0022207a10 */ /* 0x042fe40007f5e0ff */
[----:B------:R-:W-:Y:S02]  /*87b0*/  IADD3 R34, P1, R34, c[0x0][0x2b0], RZ ;  /* 0x0000ac0022227a10 */ /* 0x000fe40007f3e0ff */
[----:B------:R-:W-:-:S02]  /*87c0*/  IADD3.X R33, R4, c[0x0][0x2ac], RZ, P2, !PT ;  /* 0x0000ab0004217a10 */ /* 0x000fc400017fe4ff */
[----:B------:R-:W-:-:S03]  /*87d0*/  IADD3.X R35, R4, c[0x0][0x2b4], RZ, P1, !PT ;  /* 0x0000ad0004237a10 */ /* 0x000fc60000ffe4ff */
[----:B------:R-:W-:Y:S05]  /*87e0*/  @P0 BRA `(.L_x_7687) ;  /* 0x0000026000000947 */ /* 0x000fea0003800000 */
[----:B--2---:R-:W2:Y:S04]  /*87f0*/  LDG.E.64 R4, [R34.64] ;  /* 0x0000000622047981 */ /* 0x004ea8000c1e1b00 */
[----:B------:R-:W3:Y:S01]  /*8800*/  LDG.E.64 R6, [R32.64] ;  /* 0x0000000620067981 */ /* 0x000ee2000c1e1b00 */
        /* <DEDUP_REMOVED lines=36> */
.L_x_7687:
[----:B--2---:R-:W-:Y:S05]  /*8a50*/  BSYNC B0 ;  /* 0x0000000000007941 */ /* 0x004fea0003800000 */
.L_x_7686:
[----:B------:R-:W5:Y:S01]  /*8a60*/  LDG.E.128 R28, [R28.64+0x80] ;  /* 0x000080061c1c7981 */ /* 0x000f62000c1e1d00 */
[----:B------:R-:W-:Y:S01]  /*8a70*/  IADD3 R4, R16, 0x40, RZ ;  /* 0x0000004010047810 */ /* 0x000fe20007ffe0ff */
[----:B------:R-:W-:Y:S02]  /*8a80*/  BSSY B0, `(.L_x_7688) ;  /* 0x000002a000007945 */ /* 0x000fe40003800000 */
[----:B-----5:R1:W-:Y:S01]  /*8a90*/  STS.128 [R160+0x1000], R12 ;  /* 0x0010000ca0007388 */ /* 0x0203e20000000c00 */
[----:B------:R-:W-:-:S13]  /*8aa0*/  ISETP.GE.AND P0, PT, R4, c[0x0][0x230], PT ;  /* 0x00008c0004007a0c */ /* 0x000fda0003f06270 */
[----:B------:R-:W-:Y:S05]  /*8ab0*/  @P0 BRA `(.L_x_7689) ;  /* 0x0000026000000947 */ /* 0x000fea0003800000 */
[----:B------:R-:W2:Y:S04]  /*8ac0*/  LDG.E.64 R4, [R34.64+0x40] ;  /* 0x0000400622047981 */ /* 0x000ea8000c1e1b00 */
[----:B------:R-:W3:Y:S01]  /*8ad0*/  LDG.E.64 R6, [R32.64+0x40] ;  /* 0x0000400620067981 */ /* 0x000ee2000c1e1b00 */
[C---:B------:R-:W-:Y:S01]  /*8ae0*/  LOP3.LUT R10, R29.reuse, 0xffff0000, RZ, 0xc0, !PT ;  /* 0xffff00001d0a7812 */ /* 0x040fe200078ec0ff */
[----:B------:R-:W-:Y:S01]  /*8af0*/  IMAD.U32 R18, R30, 0x10000, RZ ;  /* 0x000100001e127824 */ /* 0x000fe200078e00ff */
[----:B------:R-:W-:Y:S02]  /*8b00*/  SHF.L.U32 R11, R29, 0x10, RZ ;  /* 0x000000101d0b7819 */ /* 0x000fe400000006ff */
[C---:B-1----:R-:W-:Y:S02]  /*8b10*/  LOP3.LUT R14, R31.reuse, 0xffff0000, RZ, 0xc0, !PT ;  /* 0xffff00001f0e7812 */ /* 0x042fe400078ec0ff */
        /* <DEDUP_REMOVED lines=32> */
.L_x_7689:
[----:B------:R-:W-:Y:S05]  /*8d20*/  BSYNC B0 ;  /* 0x0000000000007941 */ /* 0x000fea0003800000 */
.L_x_7688:
[----:B------:R2:W-:Y:S02]  /*8d30*/  STS.128 [R160+0x3000], R28 ;  /* 0x0030001ca0007388 */ /* 0x0005e40000000c00 */
.L_x_7685:
[----:B------:R-:W-:Y:S05]  /*8d40*/  BSYNC B1 ;  /* 0x0000000000017941 */ /* 0x000fea0003800000 */
.L_x_7684:
[----:B------:R-:W-:-:S04]  /*8d50*/  IADD3 R18, R136, 0x30, RZ ;  /* 0x0000003088127810 */ /* 0x000fc80007ffe0ff */
[----:B------:R-:W-:-:S04]  /*8d60*/  ISETP.GE.AND P0, PT, R18, R3, PT ;  /* 0x000000031200720c */ /* 0x000fc80003f06270 */
[----:B------:R-:W-:-:S13]  /*8d70*/  ISETP.LT.OR P0, PT, R61, -0x187, P0 ;  /* 0xfffffe793d00780c */ /* 0x000fda0000701670 */
[----:B------:R-:W-:Y:S05]  /*8d80*/  @P0 BRA `(.L_x_7690) ;  /* 0x000036b000000947 */ /* 0x000fea0003800000 */
[----:B-123--:R1:W5:Y:S01]  /*8d90*/  LDG.E.128 R12, [R26.64] ;  /* 0x000000061a0c7981 */ /* 0x00e362000c1e1d00 */
[----:B------:R-:W-:Y:S01]  /*8da0*/  IMAD R79, R79, 0x30, RZ ;  /* 0x000000304f4f7824 */ /* 0x000fe200078e02ff */
        /* <DEDUP_REMOVED lines=14> */
[----:B------:R-:W-:Y:S01]  /*8e90*/  SHF.L.U32 R8, R13, 0x10, RZ ;  /* 0x000000100d087819 */ /* 0x000fe200000006ff */
[----:B------:R-:W-:Y:S01]  /*8ea0*/  IMAD.U32 R13, R14, 0x10000, RZ ;  /* 0x000100000e0d7824 */ /* 0x000fe200078e00ff */
[C---:B------:R-:W-:Y:S02]  /*8eb0*/  SHF.L.U32 R9, R12.reuse, 0x10, RZ ;  /* 0x000000100c097819 */ /* 0x040fe400000006ff */
[----:B------:R-:W-:-:S02]  /*8ec0*/  LOP3.LUT R19, R12, 0xffff0000, RZ, 0xc0, !PT ;  /* 0xffff00000c137812 */ /* 0x000fc400078ec0ff */
[----:B------:R-:W-:Y:S02]  /*8ed0*/  LOP3.LUT R21, R14, 0xffff0000, RZ, 0xc0, !PT ;  /* 0xffff00000e157812 */ /* 0x000fe400078ec0ff */
[C---:B------:R-:W-:Y:S02]  /*8ee0*/  SHF.L.U32 R12, R15.reuse, 0x10, RZ ;  /* 0x000000100f0c7819 */ /* 0x040fe400000006ff */
        /* <DEDUP_REMOVED lines=8> */
[----:B------:R-:W-:Y:S01]  /*8f70*/  FMUL.FTZ R23, R11, R14 ;  /* 0x0000000e0b177220 */ /* 0x000fe20000410000 */
[----:B------:R-:W-:Y:S01]  /*8f80*/  SHF.L.U32 R6, R6, 0x10, RZ ;  /* 0x0000001006067819 */ /* 0x000fe200000006ff */
[----:B------:R-:W-:-:S02]  /*8f90*/  FFMA.FTZ R15, R8, R22, -R15 ;  /* 0x00000016080f7223 */ /* 0x000fc4000001080f */
[----:B------:R-:W-:Y:S02]  /*8fa0*/  IMAD.U32 R8, R5, 0x10000, RZ ;  /* 0x0001000005087824 */ /* 0x000fe400078e00ff */
[----:B------:R-:W-:Y:S02]  /*8fb0*/  FFMA.FTZ R10, R3, R22, R10 ;  /* 0x00000016030a7223 */ /* 0x000fe4000001000a */
[C---:B------:R-:W-:Y:S02]  /*8fc0*/  FMUL.FTZ R14, R12.reuse, R14 ;  /* 0x0000000e0c0e7220 */ /* 0x040fe40000410000 */
[----:B------:R-:W-:Y:S01]  /*8fd0*/  FFMA.FTZ R23, R12, R20, -R23 ;  /* 0x000000140c177223 */ /* 0x000fe20000010817 */
[----:B------:R-:W-:Y:S01]  /*8fe0*/  SHF.L.U32 R12, R7, 0x10, RZ ;  /* 0x00000010070c7819 */ /* 0x000fe200000006ff */
[-C--:B------:R-:W-:Y:S02]  /*8ff0*/  FMUL.FTZ R3, R19, R4.reuse ;  /* 0x0000000413037220 */ /* 0x080fe40000410000 */
[----:B------:R-:W-:-:S02]  /*9000*/  FMUL.FTZ R5, R9, R4 ;  /* 0x0000000409057220 */ /* 0x000fc40000410000 */
[-C--:B------:R-:W-:Y:S02]  /*9010*/  FMUL.FTZ R4, R21, R8.reuse ;  /* 0x0000000815047220 */ /* 0x080fe40000410000 */
[----:B------:R-:W-:Y:S02]  /*9020*/  FMUL.FTZ R8, R13, R8 ;  /* 0x000000080d087220 */ /* 0x000fe40000410000 */
[----:B------:R-:W-:Y:S02]  /*9030*/  FFMA.FTZ R14, R11, R20, R14 ;  /* 0x000000140b0e7223 */ /* 0x000fe4000001000e */
[-C--:B------:R-:W-:Y:S02]  /*9040*/  FFMA.FTZ R3, R9, R6.reuse, -R3 ;  /* 0x0000000609037223 */ /* 0x080fe40000010803 */
[----:B------:R-:W-:Y:S02]  /*9050*/  FFMA.FTZ R6, R19, R6, R5 ;  /* 0x0000000613067223 */ /* 0x000fe40000010005 */
[-C--:B------:R-:W-:Y:S01]  /*9060*/  FFMA.FTZ R4, R13, R12.reuse, -R4 ;  /* 0x0000000c0d047223 */ /* 0x080fe20000010804 */
[----:B------:R-:W-:Y:S01]  /*9070*/  F2FP.BF16.PACK_AB R13, R10, R15 ;  /* 0x0000000f0a0d723e */ /* 0x000fe200000010ff */
[----:B------:R-:W-:Y:S01]  /*9080*/  FFMA.FTZ R21, R21, R12, R8 ;  /* 0x0000000c15157223 */ /* 0x000fe20000010008 */
[----:B------:R-:W-:-:S02]  /*9090*/  F2FP.BF16.PACK_AB R15, R14, R23 ;  /* 0x000000170e0f723e */ /* 0x000fc400000010ff */
[----:B------:R-:W-:Y:S02]  /*90a0*/  F2FP.BF16.PACK_AB R12, R6, R3 ;  /* 0x00000003060c723e */ /* 0x000fe400000010ff */
[----:B------:R-:W-:Y:S02]  /*90b0*/  F2FP.BF16.PACK_AB R14, R21, R4 ;  /* 0x00000004150e723e */ /* 0x000fe400000010ff */
.L_x_7692:
[----:B-1----:R-:W-:Y:S05]  /*90c0*/  BSYNC B0 ;  /* 0x0000000000007941 */ /* 0x002fea0003800000 */
.L_x_7691:
        /* <DEDUP_REMOVED lines=8> */
[----:B------:R-:W-:Y:S01]  /*9150*/  LOP3.LUT R3, R25, 0xffff0000, RZ, 0xc0, !PT ;  /* 0xffff000019037812 */ /* 0x000fe200078ec0ff */
[----:B-1----:R-:W-:Y:S01]  /*9160*/  IMAD.U32 R13, R26, 0x10000, RZ ;  /* 0x000100001a0d7824 */ /* 0x002fe200078e00ff */
[----:B------:R-:W-:Y:S02]  /*9170*/  LOP3.LUT R11, R27, 0xffff0000, RZ, 0xc0, !PT ;  /* 0xffff00001b0b7812 */ /* 0x000fe400078ec0ff */
[----:B------:R-:W-:Y:S02]  /*9180*/  SHF.L.U32 R8, R25, 0x10, RZ ;  /* 0x0000001019087819 */ /* 0x000fe400000006ff */
        /* <DEDUP_REMOVED lines=24> */
[----:B------:R-:W-:Y:S02]  /*9310*/  FFMA.FTZ R17, R12, R16, -R17 ;  /* 0x000000100c117223 */ /* 0x000fe40000010811 */
[----:B------:R-:W-:Y:S01]  /*9320*/  FFMA.FTZ R6, R24, R6, R11 ;  /* 0x0000000618067223 */ /* 0x000fe2000001000b */
[----:B------:R-:W-:Y:S01]  /*9330*/  F2FP.BF16.PACK_AB R25, R10, R15 ;  /* 0x0000000f0a19723e */ /* 0x000fe200000010ff */
[----:B------:R-:W-:Y:S01]  /*9340*/  FFMA.FTZ R4, R13, R7, -R4 ;  /* 0x000000070d047223 */ /* 0x000fe20000010804 */
[----:B------:R-:W-:Y:S01]  /*9350*/  F2FP.BF16.PACK_AB R27, R14, R17 ;  /* 0x000000110e1b723e */ /* 0x000fe200000010ff */
[----:B------:R-:W-:Y:S01]  /*9360*/  FFMA.FTZ R5, R26, R7, R5 ;  /* 0x000000071a057223 */ /* 0x000fe20000010005 */
[----:B------:R-:W-:-:S04]  /*9370*/  F2FP.BF16.PACK_AB R24, R6, R3 ;  /* 0x000000030618723e */ /* 0x000fc800000010ff */
[----:B------:R-:W-:Y:S02]  /*9380*/  F2FP.BF16.PACK_AB R26, R5, R4 ;  /* 0x00000004051a723e */ /* 0x000fe400000010ff */
.L_x_7694:
[----:B------:R-:W-:Y:S05]  /*9390*/  BSYNC B0 ;  /* 0x0000000000007941 */ /* 0x000fea0003800000 */
.L_x_7693:
[----:B------:R2:W-:Y:S01]  /*93a0*/  STS.128 [R160+0x3800], R24 ;  /* 0x00380018a0007388 */ /* 0x0005e20000000c00 */
[----:B------:R-:W-:Y:S05]  /*93b0*/  BRA `(.L_x_7690) ;  /* 0x0000308000007947 */ /* 0x000fea0003800000 */
.L_x_7671:
        /* <DEDUP_REMOVED lines=83> */
[----:B------:R-:W-:Y:S02]  /*98f0*/  F2FP.BF16.PACK_AB R5, R41, R6 ;  /* 0x000000062905723e */ /* 0x000fe400000010ff */
[----:B------:R-:W-:Y:S02]  /*9900*/  F2FP.BF16.PACK_AB R7, R39, R10 ;  /* 0x0000000a2707723e */ /* 0x000fe400000010ff */
[----:B------:R-:W-:Y:S02]  /*9910*/  F2FP.BF16.PACK_AB R6, R12, R15 ;  /* 0x0000000f0c06723e */ /* 0x000fe400000010ff */
.L_x_7698:
[----:B------:R-:W-:Y:S05]  /*9920*/  BSYNC B0 ;  /* 0x0000000000007941 */ /* 0x000fea0003800000 */
.L_x_7697:
        /* <DEDUP_REMOVED lines=26> */
[C---:B------:R-:W-:Y:S01]  /*9ad0*/  IMAD.U32 R18, R20.reuse, 0x10000, RZ ;  /* 0x0001000014127824 */ /* 0x040fe200078e00ff */
[----:B------:R-:W-:Y:S01]  /*9ae0*/  LOP3.LUT R2, R20, 0xffff0000, RZ, 0xc0, !PT ;  /* 0xffff000014027812 */ /* 0x000fe200078ec0ff */
[C---:B------:R-:W-:Y:S01]  /*9af0*/  IMAD.U32 R24, R22.reuse, 0x10000, RZ ;  /* 0x0001000016187824 */ /* 0x040fe200078e00ff */
[C---:B------:R-:W-:Y:S02]  /*9b00*/  LOP3.LUT R0, R21.reuse, 0xffff0000, RZ, 0xc0, !PT ;  /* 0xffff000015007812 */ /* 0x040fe400078ec0ff */
[----:B-1----:R-:W-:Y:S02]  /*9b10*/  SHF.L.U32 R32, R21, 0x10, RZ ;  /* 0x0000001015207819 */ /* 0x002fe400000006ff */
        /* <DEDUP_REMOVED lines=55> */
.L_x_7700:
[----:B------:R-:W-:Y:S05]  /*9e90*/  BSYNC B0 ;  /* 0x0000000000007941 */ /* 0x000fea0003800000 */
.L_x_7699:
[----:B------:R3:W-:Y:S02]  /*9ea0*/  STS.128 [R160+0x2000], R20 ;  /* 0x00200014a0007388 */ /* 0x0007e40000000c00 */
.L_x_7696:
[----:B------:R-:W-:Y:S05]  /*9eb0*/  BSYNC B1 ;  /* 0x0000000000017941 */ /* 0x000fea0003800000 */
.L_x_7695:
        /* <DEDUP_REMOVED lines=91> */
.L_x_7704:
[----:B------:R-:W-:Y:S05]  /*a470*/  BSYNC B0 ;  /* 0x0000000000007941 */ /* 0x000fea0003800000 */
.L_x_7703:
        /* <DEDUP_REMOVED lines=29> */
[C---:B------:R-:W-:Y:S01]  /*a650*/  LOP3.LUT R0, R5.reuse, 0xffff0000, RZ, 0xc0, !PT ;  /* 0xffff000005007812 */ /* 0x040fe200078ec0ff */
[----:B------:R-:W-:Y:S01]  /*a660*/  IMAD.U32 R30, R5, 0x10000, RZ ;  /* 0x00010000051e7824 */ /* 0x000fe200078e00ff */
[C---:B------:R-:W-:Y:S01]  /*a670*/  LOP3.LUT R5, R7.reuse, 0xffff0000, RZ, 0xc0, !PT ;  /* 0xffff000007057812 */ /* 0x040fe200078ec0ff */
[----:B-1----:R-:W-:Y:S01]  /*a680*/  IMAD.U32 R32, R7, 0x10000, RZ ;  /* 0x0001000007207824 */ /* 0x002fe200078e00ff */
[----:B------:R-:W-:Y:S01]  /*a690*/  SHF.L.U32 R24, R6, 0x10, RZ ;  /* 0x0000001006187819 */ /* 0x000fe200000006ff */
[C---:B------:R-:W-:Y:S01]  /*a6a0*/  IMAD.U32 R18, R4.reuse, 0x10000, RZ ;  /* 0x0001000004127824 */ /* 0x040fe200078e00ff */
[----:B------:R-:W-:Y:S02]  /*a6b0*/  LOP3.LUT R4, R4, 0xffff0000, RZ, 0xc0, !PT ;  /* 0xffff000004047812 */ /* 0x000fe400078ec0ff */
[----:B------:R-:W-:Y:S02]  /*a6c0*/  LOP3.LUT R6, R6, 0xffff0000, RZ, 0xc0, !PT ;  /* 0xffff000006067812 */ /* 0x000fe400078ec0ff */
        /* <DEDUP_REMOVED lines=52> */
.L_x_7706:
[----:B------:R-:W-:Y:S05]  /*aa10*/  BSYNC B0 ;  /* 0x0000000000007941 */ /* 0x000fea0003800000 */
.L_x_7705:
[----:B------:R1:W-:Y:S02]  /*aa20*/  STS.128 [R160+0x2800], R4 ;  /* 0x00280004a0007388 */ /* 0x0003e40000000c00 */
.L_x_7702:
[----:B------:R-:W-:Y:S05]  /*aa30*/  BSYNC B1 ;  /* 0x0000000000017941 */ /* 0x000fea0003800000 */
.L_x_7701:
[----:B------:R-:W-:Y:S01]  /*aa40*/  IADD3 R0, R136, 0x20, RZ ;  /* 0x0000002088007810 */ /* 0x000fe20007ffe0ff */
[----:B------:R-:W-:Y:S03]  /*aa50*/  BSSY B1, `(.L_x_7707) ;  /* 0x00000ba000017945 */ /* 0x000fe60003800000 */
[----:B------:R-:W-:-:S04]  /*aa60*/  ISETP.GE.AND P0, PT, R0, R3, PT ;  /* 0x000000030000720c */ /* 0x000fc80003f06270 */
[----:B------:R-:W-:-:S13]  /*aa70*/  ISETP.LT.OR P0, PT, R61, -0x107, P0 ;  /* 0xfffffef93d00780c */ /* 0x000fda0000701670 */
[----:B------:R-:W-:Y:S05]  /*aa80*/  @P0 BRA `(.L_x_7708) ;  /* 0x00000b6000000947 */ /* 0x000fea0003800000 */
[----:B-12---:R1:W5:Y:S01]  /*aa90*/  LDG.E.128 R4, [R28.64] ;  /* 0x000000061c047981 */ /* 0x006362000c1e1d00 */
[----:B------:R-:W-:Y:S01]  /*aaa0*/  ISETP.GE.AND P0, PT, R16, c[0x0][0x230], PT ;  /* 0x00008c0010007a0c */ /* 0x000fe20003f06270 */
[----:B------:R-:W-:-:S12]  /*aab0*/  BSSY B0, `(.L_x_7709) ;  /* 0x0000057000007945 */ /* 0x000fd80003800000 */
[----:B------:R-:W-:Y:S05]  /*aac0*/  @P0 BRA `(.L_x_7710) ;  /* 0x0000055000000947 */ /* 0x000fea0003800000 */
[----:B------:R-:W-:Y:S01]  /*aad0*/  ISETP.GE.AND P0, PT, R16, R79, PT ;  /* 0x0000004f1000720c */ /* 0x000fe20003f06270 */
[----:B------:R-:W-:Y:S01]  /*aae0*/  IMAD.MOV.U32 R11, RZ, RZ, R79 ;  /* 0x000000ffff0b7224 */ /* 0x000fe200078e004f */
[----:B------:R-:W-:Y:S01]  /*aaf0*/  MOV R9, RZ ;  /* 0x000000ff00097202 */ /* 0x000fe20000000f00 */
[----:B---3--:R-:W-:-:S10]  /*ab00*/  IMAD.MOV.U32 R21, RZ, RZ, RZ ;  /* 0x000000ffff157224 */ /* 0x008fd400078e00ff */
        /* <DEDUP_REMOVED lines=11> */
[----:B------:R-:W2:Y:S03]  /*abc0*/  LDG.E.128 R8, [R10.64] ;  /* 0x000000060a087981 */ /* 0x000ea6000c1e1d00 */
        /* <DEDUP_REMOVED lines=10> */
[C---:B------:R-:W-:Y:S01]  /*ac70*/  LOP3.LUT R4, R5.reuse, 0xffff0000, RZ, 0xc0, !PT ;  /* 0xffff000005047812 */ /* 0x040fe200078ec0ff */
[C---:B------:R-:W-:Y:S01]  /*ac80*/  IMAD.U32 R30, R6.reuse, 0x10000, RZ ;  /* 0x00010000061e7824 */ /* 0x040fe200078e00ff */
        /* <DEDUP_REMOVED lines=8> */
[----:B------:R-:W-:Y:S01]  /*ad10*/  SHF.L.U32 R32, R8, 0x10, RZ ;  /* 0x0000001008207819 */ /* 0x000fe200000006ff */
        /* <DEDUP_REMOVED lines=17> */
[----:B------:R-:W-:Y:S01]  /*ae30*/  FMUL.FTZ R12, R7, R12 ;  /* 0x0000000c070c7220 */ /* 0x000fe20000410000 */
[----:B----4-:R-:W-:Y:S01]  /*ae40*/  SHF.L.U32 R7, R21, 0x10, RZ ;  /* 0x0000001015077819 */ /* 0x010fe200000006ff */
[----:B------:R-:W-:Y:S01]  /*ae50*/  FMUL.FTZ R11, R8, R11 ;  /* 0x0000000b080b7220 */ /* 0x000fe20000410000 */
[----:B------:R-:W-:Y:S01]  /*ae60*/  LOP3.LUT R8, R20, 0xffff0000, RZ, 0xc0, !PT ;  /* 0xffff000014087812 */ /* 0x000fe200078ec0ff */
[----:B------:R-:W-:Y:S01]  /*ae70*/  FMUL.FTZ R14, R9, R14 ;  /* 0x0000000e090e7220 */ /* 0x000fe20000410000 */
[----:B------:R-:W-:Y:S01]  /*ae80*/  LOP3.LUT R21, R21, 0xffff0000, RZ, 0xc0, !PT ;  /* 0xffff000015157812 */ /* 0x000fe200078ec0ff */
[----:B------:R-:W-:Y:S01]  /*ae90*/  FMUL.FTZ R36, R36, R15 ;  /* 0x0000000f24247220 */ /* 0x000fe20000410000 */
[----:B------:R-:W-:Y:S01]  /*aea0*/  LOP3.LUT R15, R22, 0xffff0000, RZ, 0xc0, !PT ;  /* 0xffff0000160f7812 */ /* 0x000fe200078ec0ff */
[----:B------:R-:W-:Y:S02]  /*aeb0*/  IMAD.U32 R9, R20, 0x10000, RZ ;  /* 0x0001000014097824 */ /* 0x000fe400078e00ff */
[----:B------:R-:W-:-:S02]  /*aec0*/  FMUL.FTZ R35, R35, R38 ;  /* 0x0000002623237220 */ /* 0x000fc40000410000 */
[----:B------:R-:W-:Y:S01]  /*aed0*/  FMUL.FTZ R13, R10, R13 ;  /* 0x0000000d0a0d7220 */ /* 0x000fe20000410000 */
[C---:B------:R-:W-:Y:S01]  /*aee0*/  SHF.L.U32 R10, R23.reuse, 0x10, RZ ;  /* 0x00000010170a7819 */ /* 0x040fe200000006ff */
[----:B------:R-:W-:Y:S01]  /*aef0*/  IMAD.U32 R20, R22, 0x10000, RZ ;  /* 0x0001000016147824 */ /* 0x000fe200078e00ff */
[----:B------:R-:W-:Y:S01]  /*af00*/  LOP3.LUT R22, R23, 0xffff0000, RZ, 0xc0, !PT ;  /* 0xffff000017167812 */ /* 0x000fe200078ec0ff */
[----:B------:R-:W-:Y:S02]  /*af10*/  @!P0 FADD.FTZ R39, -R39, -RZ ;  /* 0x800000ff27278221 */ /* 0x000fe40000010100 */
[----:B------:R-:W-:Y:S02]  /*af20*/  FFMA.FTZ R7, R31, R7, R12 ;  /* 0x000000071f077223 */ /* 0x000fe4000001000c */
[----:B------:R-:W-:Y:S02]  /*af30*/  FFMA.FTZ R4, R4, R21, R35 ;  /* 0x0000001504047223 */ /* 0x000fe40000010023 */
[----:B------:R-:W-:-:S02]  /*af40*/  FMUL.FTZ R37, R32, R37 ;  /* 0x0000002520257220 */ /* 0x000fc40000410000 */
[----:B------:R-:W-:Y:S01]  /*af50*/  FMUL.FTZ R39, R34, R39 ;  /* 0x0000002722277220 */ /* 0x000fe20000410000 */
[----:B------:R-:W-:Y:S01]  /*af60*/  F2FP.BF16.PACK_AB R7, R4, R7 ;  /* 0x000000070407723e */ /* 0x000fe200000010ff */
        /* <DEDUP_REMOVED lines=11> */
.L_x_7710:
[----:B------:R-:W-:Y:S05]  /*b020*/  BSYNC B0 ;  /* 0x0000000000007941 */ /* 0x000fea0003800000 */
.L_x_7709:
[----:B---3--:R2:W5:Y:S01]  /*b030*/  LDG.E.128 R20, [R28.64+0x80] ;  /* 0x000080061c147981 */ /* 0x008562000c1e1d00 */
        /* <DEDUP_REMOVED lines=89> */
.L_x_7712:
[----:B------:R-:W-:Y:S05]  /*b5d0*/  BSYNC B0 ;  /* 0x0000000000007941 */ /* 0x000fea0003800000 */
.L_x_7711:
[----:B------:R3:W-:Y:S02]  /*b5e0*/  STS.128 [R160+0x3000], R20 ;  /* 0x00300014a0007388 */ /* 0x0007e40000000c00 */
.L_x_7708:
[----:B------:R-:W-:Y:S05]  /*b5f0*/  BSYNC B1 ;  /* 0x0000000000017941 */ /* 0x000fea0003800000 */
.L_x_7707:
[----:B------:R-:W-:-:S04]  /*b600*/  IADD3 R18, R136, 0x30, RZ ;  /* 0x0000003088127810 */ /* 0x000fc80007ffe0ff */
[----:B------:R-:W-:-:S04]  /*b610*/  ISETP.GE.AND P0, PT, R18, R3, PT ;  /* 0x000000031200720c */ /* 0x000fc80003f06270 */
[----:B------:R-:W-:-:S13]  /*b620*/  ISETP.LT.OR P0, PT, R61, -0x187, P0 ;  /* 0xfffffe793d00780c */ /* 0x000fda0000701670 */
[----:B------:R-:W-:Y:S05]  /*b630*/  @P0 BRA `(.L_x_7690) ;  /* 0x00000e0000000947 */ /* 0x000fea0003800000 */
[----:B--23--:R2:W5:Y:S01]  /*b640*/  LDG.E.128 R20, [R26.64] ;  /* 0x000000061a147981 */ /* 0x00c562000c1e1d00 */
[----:B------:R-:W-:Y:S01]  /*b650*/  ISETP.GE.AND P0, PT, R16, c[0x0][0x230], PT ;  /* 0x00008c0010007a0c */ /* 0x000fe20003f06270 */
[----:B------:R-:W-:-:S12]  /*b660*/  BSSY B0, `(.L_x_7713) ;  /* 0x0000056000007945 */ /* 0x000fd80003800000 */
[----:B------:R-:W-:Y:S05]  /*b670*/  @P0 BRA `(.L_x_7714) ;  /* 0x0000054000000947 */ /* 0x000fea0003800000 */
[----:B------:R-:W-:Y:S01]  /*b680*/  ISETP.GE.AND P0, PT, R16, R79, PT ;  /* 0x0000004f1000720c */ /* 0x000fe20003f06270 */
[----:B-1----:R-:W-:Y:S02]  /*b690*/  IMAD.MOV.U32 R5, RZ, RZ, R79 ;  /* 0x000000ffff057224 */ /* 0x002fe400078e004f */
[----:B------:R-:W-:Y:S02]  /*b6a0*/  IMAD.MOV.U32 R8, RZ, RZ, RZ ;  /* 0x000000ffff087224 */ /* 0x000fe400078e00ff */
[----:B------:R-:W-:-:S08]  /*b6b0*/  IMAD.MOV.U32 R13, RZ, RZ, RZ ;  /* 0x000000ffff0d7224 */ /* 0x000fd000078e00ff */
[----:B------:R-:W-:-:S04]  /*b6c0*/  @P0 SHF.R.S32.HI R79, RZ, 0x1, R80 ;  /* 0x00000001ff4f0819 */ /* 0x000fc80000011450 */
[C---:B------:R-:W-:Y:S01]  /*b6d0*/  @P0 IADD3 R8, -R79.reuse, RZ, RZ ;  /* 0x000000ff4f080210 */ /* 0x040fe20007ffe1ff */
[C---:B------:R-:W-:Y:S01]  /*b6e0*/  IMAD R4, R79.reuse, 0x30, RZ ;  /* 0x000000304f047824 */ /* 0x040fe200078e02ff */
[----:B------:R-:W-:Y:S01]  /*b6f0*/  @P0 IADD3 R5, -R79, RZ, RZ ;  /* 0x000000ff4f050210 */ /* 0x000fe20007ffe1ff */
[----:B------:R-:W-:-:S03]  /*b700*/  @P0 IMAD.MOV R13, RZ, RZ, -R79 ;  /* 0x000000ffff0d0224 */ /* 0x000fc600078e0a4f */
[----:B------:R-:W-:-:S04]  /*b710*/  IADD3 R12, P1, R4, R19, RZ ;  /* 0x00000013040c7210 */ /* 0x000fc80007f3e0ff */
[----:B------:R-:W-:Y:S01]  /*b720*/  LEA.HI.X.SX32 R3, R4, R25, 0x1, P1 ;  /* 0x0000001904037211 */ /* 0x000fe200008f0eff */
[----:B------:R-:W-:Y:S01]  /*b730*/  IMAD.WIDE R4, R5, 0x2, R26 ;  /* 0x0000000205047825 */ /* 0x000fe200078e021a */
[----:B------:R-:W-:-:S04]  /*b740*/  IADD3 R9, P1, R8, R12, RZ ;  /* 0x0000000c08097210 */ /* 0x000fc80007f3e0ff */
[----:B------:R-:W-:Y:S01]  /*b750*/  LEA.HI.X.SX32 R8, R8, R3, 0x1, P1 ;  /* 0x0000000308087211 */ /* 0x000fe200008f0eff */
[----:B------:R-:W3:Y:S01]  /*b760*/  LDG.E.128 R4, [R4.64] ;  /* 0x0000000604047981 */ /* 0x000ee2000c1e1d00 */
        /* <DEDUP_REMOVED lines=16> */
[----:B---3--:R-:W-:-:S02]  /*b870*/  SHF.L.U32 R30, R4, 0x10, RZ ;  /* 0x00000010041e7819 */ /* 0x008fc400000006ff */
[----:B------:R-:W-:Y:S01]  /*b880*/  LOP3.LUT R23, R4, 0xffff0000, RZ, 0xc0, !PT ;  /* 0xffff000004177812 */ /* 0x000fe200078ec0ff */
[C---:B------:R-:W-:Y:S01]  /*b890*/  IMAD.U32 R4, R5.reuse, 0x10000, RZ ;  /* 0x0001000005047824 */ /* 0x040fe200078e00ff */
[----:B------:R-:W-:Y:S01]  /*b8a0*/  LOP3.LUT R33, R5, 0xffff0000, RZ, 0xc0, !PT ;  /* 0xffff000005217812 */ /* 0x000fe200078ec0ff */
[C---:B------:R-:W-:Y:S01]  /*b8b0*/  IMAD.U32 R5, R7.reuse, 0x10000, RZ ;  /* 0x0001000007057824 */ /* 0x040fe200078e00ff */
[----:B------:R-:W-:Y:S01]  /*b8c0*/  LOP3.LUT R34, R7, 0xffff0000, RZ, 0xc0, !PT ;  /* 0xffff000007227812 */ /* 0x000fe200078ec0ff */
[C---:B--2---:R-:W-:Y:S01]  /*b8d0*/  IMAD.U32 R7, R9.reuse, 0x10000, RZ ;  /* 0x0001000009077824 */ /* 0x044fe200078e00ff */
[----:B------:R-:W-:Y:S02]  /*b8e0*/  LOP3.LUT R36, R9, 0xffff0000, RZ, 0xc0, !PT ;  /* 0xffff000009247812 */ /* 0x000fe400078ec0ff */
[C---:B------:R-:W-:Y:S02]  /*b8f0*/  SHF.L.U32 R37, R10.reuse, 0x10, RZ ;  /* 0x000000100a257819 */ /* 0x040fe400000006ff */
[----:B------:R-:W-:Y:S01]  /*b900*/  LOP3.LUT R9, R10, 0xffff0000, RZ, 0xc0, !PT ;  /* 0xffff00000a097812 */ /* 0x000fe200078ec0ff */
[C---:B------:R-:W-:Y:S01]  /*b910*/  IMAD.U32 R10, R11.reuse, 0x10000, RZ ;  /* 0x000100000b0a7824 */ /* 0x040fe200078e00ff */
[----:B------:R-:W-:-:S02]  /*b920*/  LOP3.LUT R11, R11, 0xffff0000, RZ, 0xc0, !PT ;  /* 0xffff00000b0b7812 */ /* 0x000fc400078ec0ff */
[----:B------:R-:W-:Y:S01]  /*b930*/  SHF.L.U32 R35, R8, 0x10, RZ ;  /* 0x0000001008237819 */ /* 0x000fe200000006ff */
[----:B------:R-:W-:Y:S01]  /*b940*/  @!P0 FADD.FTZ R10, -R10, -RZ ;  /* 0x800000ff0a0a8221 */ /* 0x000fe20000010100 */
[----:B------:R-:W-:Y:S02]  /*b950*/  SHF.L.U32 R32, R6, 0x10, RZ ;  /* 0x0000001006207819 */ /* 0x000fe400000006ff */
[----:B------:R-:W-:Y:S01]  /*b960*/  LOP3.LUT R8, R8, 0xffff0000, RZ, 0xc0, !PT ;  /* 0xffff000008087812 */ /* 0x000fe200078ec0ff */
[----:B------:R-:W-:Y:S01]  /*b970*/  @!P0 FADD.FTZ R7, -R7, -RZ ;  /* 0x800000ff07078221 */ /* 0x000fe20000010100 */
[----:B------:R-:W-:Y:S01]  /*b980*/  LOP3.LUT R6, R6, 0xffff0000, RZ, 0xc0, !PT ;  /* 0xffff000006067812 */ /* 0x000fe200078ec0ff */
[----:B------:R-:W-:Y:S02]  /*b990*/  @!P0 FADD.FTZ R9, -R9, -RZ ;  /* 0x800000ff09098221 */ /* 0x000fe40000010100 */
[----:B------:R-:W-:Y:S02]  /*b9a0*/  @!P0 FADD.FTZ R36, -R36, -RZ ;  /* 0x800000ff24248221 */ /* 0x000fe40000010100 */
        /* <DEDUP_REMOVED lines=33> */
.L_x_7714:
[----:B------:R-:W-:Y:S05]  /*bbc0*/  BSYNC B0 ;  /* 0x0000000000007941 */ /* 0x000fea0003800000 */
.L_x_7713:
[----:B-1----:R1:W5:Y:S01]  /*bbd0*/  LDG.E.128 R4, [R26.64+0x80] ;  /* 0x000080061a047981 */ /* 0x002362000c1e1d00 */
        /* <DEDUP_REMOVED lines=14> */
[----:B------:R-:W-:-:S04]  /*bcc0*/  IADD3 R19, P1, R10, R19, RZ ;  /* 0x000000130a137210 */ /* 0x000fc80007f3e0ff */
[----:B------:R-:W-:Y:S01]  /*bcd0*/  LEA.HI.X.SX32 R25, R10, R25, 0x1, P1 ;  /* 0x000000190a197211 */ /* 0x000fe200008f0eff */
[----:B------:R-:W-:Y:S01]  /*bce0*/  IMAD.WIDE R10, R9, 0x2, R26 ;  /* 0x00000002090a7825 */ /* 0x000fe200078e021a */
[C---:B------:R-:W-:Y:S02]  /*bcf0*/  IADD3 R3, P1, R8.reuse, R19, RZ ;  /* 0x0000001308037210 */ /* 0x040fe40007f3e0ff */
[----:B------:R-:W-:Y:S02]  /*bd00*/  @P0 SHF.R.S32.HI R80, RZ, 0x1, R80 ;  /* 0x00000001ff500819 */ /* 0x000fe40000011450 */
[----:B------:R-:W-:Y:S02]  /*bd10*/  LEA.HI.X.SX32 R12, R8, R25, 0x1, P1 ;  /* 0x00000019080c7211 */ /* 0x000fe400008f0eff */
[C---:B------:R-:W-:Y:S01]  /*bd20*/  LEA R14, P1, R3.reuse, c[0x0][0x2b0], 0x1 ;  /* 0x0000ac00030e7a11 */ /* 0x040fe200078208ff */
[----:B------:R-:W3:Y:S01]  /*bd30*/  LDG.E.128 R8, [R10.64+0x80] ;  /* 0x000080060a087981 */ /* 0x000ee2000c1e1d00 */
[----:B------:R-:W-:Y:S01]  /*bd40*/  MOV R16, RZ ;  /* 0x000000ff00107202 */ /* 0x000fe20000000f00 */
[----:B------:R-:W-:Y:S01]  /*bd50*/  @P0 IMAD.MOV R16, RZ, RZ, -R80 ;  /* 0x000000ffff100224 */ /* 0x000fe200078e0a50 */
[----:B------:R-:W-:-:S04]  /*bd60*/  LEA.HI.X R15, R3, c[0x0][0x2b4], R12, 0x1, P1 ;  /* 0x0000ad00030f7a11 */ /* 0x000fc800008f0c0c */
[C---:B------:R-:W-:Y:S02]  /*bd70*/  IADD3 R19, P1, R16.reuse, R19, RZ ;  /* 0x0000001310137210 */ /* 0x040fe40007f3e0ff */
[----:B------:R-:W5:Y:S02]  /*bd80*/  LDG.E.128 R12, [R14.64] ;  /* 0x000000060e0c7981 */ /* 0x000f64000c1e1d00 */
[----:B------:R-:W-:Y:S02]  /*bd90*/  LEA.HI.X.SX32 R16, R16, R25, 0x1, P1 ;  /* 0x0000001910107211 */ /* 0x000fe400008f0eff */
[----:B-1----:R-:W-:-:S04]  /*bda0*/  LEA R20, P1, R19, c[0x0][0x2a8], 0x1 ;  /* 0x0000aa0013147a11 */ /* 0x002fc800078208ff */
[----:B------:R-:W-:-:S06]  /*bdb0*/  LEA.HI.X R21, R19, c[0x0][0x2ac], R16, 0x1, P1 ;  /* 0x0000ab0013157a11 */ /* 0x000fcc00008f0c10 */
[----:B--2---:R-:W2:Y:S01]  /*bdc0*/  LDG.E.128 R20, [R20.64] ;  /* 0x0000000614147981 */ /* 0x004ea2000c1e1d00 */
[----:B------:R-:W-:Y:S01]  /*bdd0*/  LOP3.LUT R3, R5, 0xffff0000, RZ, 0xc0, !PT ;  /* 0xffff000005037812 */ /* 0x000fe200078ec0ff */
[----:B------:R-:W-:Y:S01]  /*bde0*/  IMAD.U32 R25, R7, 0x10000, RZ ;  /* 0x0001000007197824 */ /* 0x000fe200078e00ff */
[----:B------:R-:W-:Y:S01]  /*bdf0*/  SHF.L.U32 R19, R5, 0x10, RZ ;  /* 0x0000001005137819 */ /* 0x000fe200000006ff */
[----:B------:R-:W-:Y:S01]  /*be00*/  IMAD.U32 R16, R4, 0x10000, RZ ;  /* 0x0001000004107824 */ /* 0x000fe200078e00ff */
[----:B------:R-:W-:Y:S01]  /*be10*/  LOP3.LUT R5, R7, 0xffff0000, RZ, 0xc0, !PT ;  /* 0xffff000007057812 */ /* 0x000fe200078ec0ff */
[----:B------:R-:W-:Y:S01]  /*be20*/  IMAD.U32 R17, R6, 0x10000, RZ ;  /* 0x0001000006117824 */ /* 0x000fe200078e00ff */
[----:B------:R-:W-:Y:S02]  /*be30*/  LOP3.LUT R4, R4, 0xffff0000, RZ, 0xc0, !PT ;  /* 0xffff000004047812 */ /* 0x000fe400078ec0ff */
[----:B------:R-:W-:Y:S01]  /*be40*/  LOP3.LUT R6, R6, 0xffff0000, RZ, 0xc0, !PT ;  /* 0xffff000006067812 */ /* 0x000fe200078ec0ff */
[C---:B---3--:R-:W-:Y:S01]  /*be50*/  IMAD.U32 R7, R9.reuse, 0x10000, RZ ;  /* 0x0001000009077824 */ /* 0x048fe200078e00ff */
[----:B------:R-:W-:Y:S01]  /*be60*/  LOP3.LUT R27, R9, 0xffff0000, RZ, 0xc0, !PT ;  /* 0xffff0000091b7812 */ /* 0x000fe200078ec0ff */
[----:B------:R-:W-:Y:S01]  /*be70*/  IMAD.U32 R26, R10, 0x10000, RZ ;  /* 0x000100000a1a7824 */ /* 0x000fe200078e00ff */
[----:B------:R-:W-:-:S02]  /*be80*/  SHF.L.U32 R9, R11, 0x10, RZ ;  /* 0x000000100b097819 */ /* 0x000fc400000006ff */
[----:B------:R-:W-:Y:S02]  /*be90*/  LOP3.LUT R28, R11, 0xffff0000, RZ, 0xc0, !PT ;  /* 0xffff00000b1c7812 */ /* 0x000fe400078ec0ff */
[----:B------:R-:W-:Y:S01]  /*bea0*/  SHF.L.U32 R24, R8, 0x10, RZ ;  /* 0x0000001008187819 */ /* 0x000fe200000006ff */
[C---:B-----5:R-:W-:Y:S01]  /*beb0*/  IMAD.U32 R29, R12.reuse, 0x10000, RZ ;  /* 0x000100000c1d7824 */ /* 0x060fe200078e00ff */
        /* <DEDUP_REMOVED lines=17> */
[----:B--2---:R-:W-:Y:S01]  /*bfd0*/  SHF.L.U32 R7, R21, 0x10, RZ ;  /* 0x0000001015077819 */ /* 0x004fe200000006ff */
        /* <DEDUP_REMOVED lines=29> */
.L_x_7716:
[----:B------:R-:W-:Y:S05]  /*c1b0*/  BSYNC B0 ;  /* 0x0000000000007941 */ /* 0x000fea0003800000 */
.L_x_7715:
[----:B------:R3:W-:Y:S01]  /*c1c0*/  STS.128 [R160+0x3800], R4 ;  /* 0x00380004a0007388 */ /* 0x0007e20000000c00 */
[----:B------:R-:W-:Y:S05]  /*c1d0*/  BRA `(.L_x_7690) ;  /* 0x0000026000007947 */ /* 0x000fea0003800000 */
.L_x_7670:
[----:B------:R-:W-:Y:S01]  /*c1e0*/  IMAD.IADD R9, R156, 0x1, -R65 ;  /* 0x000000019c097824 */ /* 0x000fe200078e0a41 */
[C---:B------:R-:W-:Y:S02]  /*c1f0*/  IADD3 R2, R136.reuse, 0x10, RZ ;  /* 0x0000001088027810 */ /* 0x040fe40007ffe0ff */
[----:B------:R-:W-:Y:S02]  /*c200*/  IADD3 R18, R136, 0x30, RZ ;  /* 0x0000003088127810 */ /* 0x000fe40007ffe0ff */
[----:B------:R-:W-:-:S02]  /*c210*/  ISETP.GE.AND P5, PT, R2, R9, PT ;  /* 0x000000090200720c */ /* 0x000fc40003fa6270 */
        /* <DEDUP_REMOVED lines=34> */
.L_x_7690:
[----:B------:R-:W-:Y:S05]  /*c440*/  BSYNC B2 ;  /* 0x0000000000027941 */ /* 0x000fea0003800000 */
.L_x_7669:
[----:B------:R-:W-:Y:S01]  /*c450*/  IADD3 R166, R102, -0x1, RZ ;  /* 0xffffffff66a67810 */ /* 0x000fe20007ffe0ff */
[----:B-1----:R-:W-:Y:S01]  /*c460*/  IMAD.SHL.U32 R8, R66, 0x40, RZ ;  /* 0x0000004042087824 */ /* 0x002fe200078e00ff */
[----:B------:R-:W-:-:S02]  /*c470*/  LEA R162, P1, R144, c[0x0][0x168], 0x1 ;  /* 0x00005a0090a27a11 */ /* 0x000fc400078208ff */
[----:B--23--:R-:W-:Y:S01]  /*c480*/  LEA.HI R7, R70, R70, RZ, 0x1 ;  /* 0x0000004646077211 */ /* 0x00cfe200078f08ff */
[----:B------:R-:W-:Y:S01]  /*c490*/  IMAD.SHL.U32 R3, R166, 0x40, RZ ;  /* 0x00000040a6037824 */ /* 0x000fe200078e00ff */
[----:B------:R-:W-:Y:S02]  /*c4a0*/  LEA.HI.X R161, R144, c[0x0][0x16c], R60, 0x1, P1 ;  /* 0x00005b0090a17a11 */ /* 0x000fe400008f0c3c */
[----:B------:R-:W-:Y:S01]  /*c4b0*/  LOP3.LUT R7, R7, 0xfffffffe, RZ, 0xc0, !PT ;  /* 0xfffffffe07077812 */ /* 0x000fe200078ec0ff */
[----:B------:R-:W-:Y:S01]  /*c4c0*/  IMAD.IADD R5, R62, 0x1, -R3 ;  /* 0x000000013e057824 */ /* 0x000fe200078e0a03 */
[----:B------:R-:W-:Y:S02]  /*c4d0*/  LOP3.LUT R8, R8, 0x1c0, RZ, 0xc0, !PT ;  /* 0x000001c008087812 */ /* 0x000fe400078ec0ff */
[----:B------:R-:W-:Y:S01]  /*c4e0*/  SHF.R.S32.HI R167, RZ, 0x1f, R64 ;  /* 0x0000001fffa77819 */ /* 0x000fe20000011440 */
[----:B------:R-:W-:Y:S01]  /*c4f0*/  IMAD.IADD R70, R70, 0x1, -R7 ;  /* 0x0000000146467824 */ /* 0x000fe200078e0a07 */
[CC--:B------:R-:W-:Y:S01]  /*c500*/  ISETP.GE.AND P0, PT, R136.reuse, R5.reuse, PT ;  /* 0x000000058800720c */ /* 0x0c0fe20003f06270 */
[----:B------:R-:W-:Y:S01]  /*c510*/  IMAD.SHL.U32 R7, R136, 0x8, RZ ;  /* 0x0000000888077824 */ /* 0x000fe200078e00ff */
[----:B------:R-:W-:-:S02]  /*c520*/  ISETP.GE.AND P5, PT, R0, R5, PT ;  /* 0x000000050000720c */ /* 0x000fc40003fa6270 */
[-C--:B------:R-:W-:Y:S02]  /*c530*/  ISETP.GE.AND P6, PT, R2, R5.reuse, PT ;  /* 0x000000050200720c */ /* 0x080fe40003fc6270 */
[-C--:B------:R-:W-:Y:S02]  /*c540*/  ISETP.GE.AND P4, PT, R18, R5.reuse, PT ;  /* 0x000000051200720c */ /* 0x080fe40003f86270 */
[----:B------:R-:W-:Y:S02]  /*c550*/  ISETP.GE.AND P2, PT, R2, R5, PT ;  /* 0x000000050200720c */ /* 0x000fe40003f46270 */
[----:B------:R-:W-:Y:S02]  /*c560*/  LOP3.LUT R7, R8, 0x8, R7, 0xf8, !PT ;  /* 0x0000000808077812 */ /* 0x000fe400078ef807 */
[----:B------:R-:W-:Y:S01]  /*c570*/  SHF.R.U32.HI R8, RZ, 0x3, R8 ;  /* 0x00000003ff087819 */ /* 0x000fe20000011608 */
[----:B------:R-:W-:Y:S01]  /*c580*/  @!P0 IMAD.MOV.U32 R163, RZ, RZ, R161 ;  /* 0x000000ffffa38224 */ /* 0x000fe200078e00a1 */
[----:B------:R-:W-:Y:S01]  /*c590*/  LEA.HI R167, R167, R64, RZ, 0x2 ;  /* 0x00000040a7a77211 */ /* 0x000fe200078f10ff */
[----:B------:R-:W-:Y:S01]  /*c5a0*/  @!P5 IMAD.MOV.U32 R2, RZ, RZ, c[0x0][0x198] ;  /* 0x00006600ff02d624 */ /* 0x000fe200078e00ff */
[----:B------:R-:W-:Y:S01]  /*c5b0*/  LOP3.LUT R7, R7, R8, RZ, 0x3c, !PT ;  /* 0x0000000807077212 */ /* 0x000fe200078e3cff */
[----:B------:R-:W-:Y:S01]  /*c5c0*/  @!P5 IMAD.MOV.U32 R4, RZ, RZ, c[0x0][0x19c] ;  /* 0x00006700ff04d624 */ /* 0x000fe200078e00ff */
[CC--:B------:R-:W-:Y:S01]  /*c5d0*/  @!P6 LEA R14, P1, R71.reuse, R162.reuse, 0x1 ;  /* 0x000000a2470ee211 */ /* 0x0c0fe200078208ff */
[----:B------:R-:W-:Y:S01]  /*c5e0*/  @!PT LDS RZ, [RZ] ;  /* 0x00000000fffff984 */ /* 0x000fe20000000800 */
[----:B------:R-:W-:Y:S01]  /*c5f0*/  @!PT LDS RZ, [RZ] ;  /* 0x00000000fffff984 */ /* 0x000fe20000000800 */
[----:B------:R-:W-:Y:S01]  /*c600*/  @!PT LDS RZ, [RZ] ;  /* 0x00000000fffff984 */ /* 0x000fe20000000800 */
[----:B------:R1:W-:Y:S01]  /*c610*/  @!P0 LDGSTS.E.BYPASS.LTC128B.128 [R160+0x4000], [R162.64] ;  /* 0x04000000a2a08fae */ /* 0x0003e2000b901d46 */
[----:B------:R-:W-:Y:S01]  /*c620*/  @!P4 IMAD.MOV.U32 R12, RZ, RZ, c[0x0][0x198] ;  /* 0x00006600ff0cc624 */ /* 0x000fe200078e00ff */
[----:B------:R-:W-:Y:S01]  /*c630*/  SHF.R.S32.HI R167, RZ, 0x2, R167 ;  /* 0x00000002ffa77819 */ /* 0x000fe200000114a7 */
[----:B------:R-:W-:Y:S01]  /*c640*/  @!P4 IMAD.MOV.U32 R6, RZ, RZ, c[0x0][0x19c] ;  /* 0x00006700ff06c624 */ /* 0x000fe200078e00ff */
[----:B------:R1:W-:Y:S01]  /*c650*/  @!P0 LDGSTS.E.BYPASS.LTC128B.128 [R160+0x6000], [R162.64+0x80] ;  /* 0x06000080a2a08fae */ /* 0x0003e2000b901d46 */
[----:B------:R-:W-:Y:S01]  /*c660*/  @!P6 LEA.HI.X R15, R71, R161, R72, 0x1, P1 ;  /* 0x000000a1470fe211 */ /* 0x000fe200008f0c48 */
[----:B------:R-:W-:Y:S01]  /*c670*/  IMAD R153, R70, 0x200, R7 ;  /* 0x0000020046997824 */ /* 0x000fe200078e0207 */
[----:B------:R-:W-:Y:S01]  /*c680*/  @!P5 LEA R10, P0, R2, R162, 0x6 ;  /* 0x000000a2020ad211 */ /* 0x000fe200078030ff */
[----:B------:R-:W-:Y:S01]  /*c690*/  @!P4 IMAD R6, R6, 0x60, RZ ;  /* 0x000000600606c824 */ /* 0x000fe200078e02ff */
[----:B------:R-:W-:Y:S01]  /*c6a0*/  ISETP.GE.AND P1, PT, R18, R5, PT ;  /* 0x000000051200720c */ /* 0x000fe20003f26270 */
[----:B------:R2:W-:Y:S01]  /*c6b0*/  @!P6 LDGSTS.E.BYPASS.LTC128B.128 [R160+0x4800], [R14.64] ;  /* 0x048000000ea0efae */ /* 0x0005e2000b901d46 */
[----:B------:R-:W-:Y:S01]  /*c6c0*/  @!P5 LEA.HI.X R11, R2, R161, R4, 0x6, P0 ;  /* 0x000000a1020bd211 */ /* 0x000fe200000f3404 */
[----:B------:R-:W-:Y:S01]  /*c6d0*/  IMAD.SHL.U32 R153, R153, 0x2, RZ ;  /* 0x0000000299997824 */ /* 0x000fe200078e00ff */
[----:B------:R-:W-:Y:S01]  /*c6e0*/  SHF.R.S32.HI R2, RZ, 0x1f, R69 ;  /* 0x0000001fff027819 */ /* 0x000fe20000011445 */
[----:B------:R2:W-:Y:S01]  /*c6f0*/  @!P6 LDGSTS.E.BYPASS.LTC128B.128 [R160+0x6800], [R14.64+0x80] ;  /* 0x068000800ea0efae */ /* 0x0005e2000b901d46 */
[----:B------:R-:W-:Y:S01]  /*c700*/  LEA R164, P0, R104, c[0x0][0x170], 0x1 ;  /* 0x00005c0068a47a11 */ /* 0x000fe200078008ff */
[----:B------:R-:W-:Y:S01]  /*c710*/  IMAD.MOV.U32 R7, RZ, RZ, 0x10 ;  /* 0x00000010ff077424 */ /* 0x000fe200078e00ff */
[----:B------:R-:W-:Y:S01]  /*c720*/  LEA.HI R2, R2, R69, RZ, 0x3 ;  /* 0x0000004502027211 */ /* 0x000fe200078f18ff */
[----:B------:R3:W-:Y:S01]  /*c730*/  @!P5 LDGSTS.E.BYPASS.LTC128B.128 [R160+0x5000], [R10.64] ;  /* 0x050000000aa0dfae */ /* 0x0007e2000b901d46 */
[----:B------:R-:W-:-:S02]  /*c740*/  ISETP.GE.AND P6, PT, R136, R5, PT ;  /* 0x000000058800720c */ /* 0x000fc40003fc6270 */
[----:B------:R-:W-:Y:S01]  /*c750*/  LOP3.LUT R4, R2, 0xfffffff8, RZ, 0xc0, !PT ;  /* 0xfffffff802047812 */ /* 0x000fe200078ec0ff */
[----:B------:R3:W-:Y:S01]  /*c760*/  @!P5 LDGSTS.E.BYPASS.LTC128B.128 [R160+0x7000], [R10.64+0x80] ;  /* 0x070000800aa0dfae */ /* 0x0007e2000b901d46 */
[----:B------:R-:W-:Y:S01]  /*c770*/  ISETP.GE.AND P5, PT, R0, R5, PT ;  /* 0x000000050000720c */ /* 0x000fe20003fa6270 */
[----:B------:R-:W-:Y:S01]  /*c780*/  IMAD.SHL.U32 R5, R70, 0x8, RZ ;  /* 0x0000000846057824 */ /* 0x000fe200078e00ff */
[----:B------:R-:W-:Y:S01]  /*c790*/  LEA.HI.X R165, R104, c[0x0][0x174], R101, 0x1, P0 ;  /* 0x00005d0068a57a11 */ /* 0x000fe200000f0c65 */
[----:B------:R-:W-:Y:S01]  /*c7a0*/  IMAD.IADD R69, R69, 0x1, -R4 ;  /* 0x0000000145457824 */ /* 0x000fe200078e0a04 */
[----:B------:R-:W-:Y:S01]  /*c7b0*/  IADD3 R151, R153, 0x4020, RZ ;  /* 0x0000402099977810 */ /* 0x000fe20007ffe0ff */
[----:B------:R-:W-:Y:S02]  /*c7c0*/  IMAD.SHL.U32 R2, R2, 0x40, RZ ;  /* 0x0000004002027824 */ /* 0x000fe400078e00ff */
[----:B------:R-:W-:Y:S02]  /*c7d0*/  @!P1 IMAD.MOV.U32 R8, RZ, RZ, c[0x0][0x1a0] ;  /* 0x00006800ff089624 */ /* 0x000fe400078e00ff */
[----:B-1----:R-:W-:-:S02]  /*c7e0*/  @!P4 IMAD.MOV.U32 R163, RZ, RZ, R161 ;  /* 0x000000ffffa3c224 */ /* 0x002fc400078e00a1 */
[----:B------:R-:W-:-:S04]  /*c7f0*/  @!P1 IMAD.WIDE.U32 R8, R8, 0x60, R164 ;  /* 0x0000006008089825 */ /* 0x000fc800078e00a4 */
[----:B------:R-:W-:-:S04]  /*c800*/  @!P4 IMAD.WIDE.U32 R12, R12, 0x60, R162 ;  /* 0x000000600c0cc825 */ /* 0x000fc800078e00a2 */
[----:B--2---:R-:W-:Y:S02]  /*c810*/  @!P4 IMAD.IADD R15, R13, 0x1, R6 ;  /* 0x000000010d0fc824 */ /* 0x004fe400078e0206 */
[----:B------:R-:W-:Y:S02]  /*c820*/  @!P4 IMAD.MOV.U32 R14, RZ, RZ, R12 ;  /* 0x000000ffff0ec224 */ /* 0x000fe400078e000c */
[----:B------:R-:W-:Y:S02]  /*c830*/  IMAD.SHL.U32 R6, R69, 0x40, RZ ;  /* 0x0000004045067824 */ /* 0x000fe400078e00ff */
[----:B------:R-:W-:Y:S01]  /*c840*/  @!P5 IMAD.MOV.U32 R0, RZ, RZ, c[0x0][0x1a0] ;  /* 0x00006800ff00d624 */ /* 0x000fe200078e00ff */
[----:B------:R1:W-:Y:S01]  /*c850*/  @!P4 LDGSTS.E.BYPASS.LTC128B.128 [R160+0x5800], [R14.64] ;  /* 0x058000000ea0cfae */ /* 0x0003e2000b901d46 */
[C---:B---3--:R-:W-:Y:S01]  /*c860*/  @!P2 LEA R10, P0, R67.reuse, R164, 0x1 ;  /* 0x000000a4430aa211 */ /* 0x048fe200078008ff */
[----:B------:R-:W-:Y:S01]  /*c870*/  @!P5 IMAD.MOV.U32 R4, RZ, RZ, c[0x0][0x1a4] ;  /* 0x00006900ff04d624 */ /* 0x000fe200078e00ff */
[----:B------:R-:W-:Y:S01]  /*c880*/  LOP3.LUT R6, R6, 0x1c0, RZ, 0xc0, !PT ;  /* 0x000001c006067812 */ /* 0x000fe200078ec0ff */
[----:B------:R1:W-:Y:S01]  /*c890*/  @!P4 LDGSTS.E.BYPASS.LTC128B.128 [R160+0x7800], [R14.64+0x80] ;  /* 0x078000800ea0cfae */ /* 0x0003e2000b901d46 */
[----:B------:R-:W-:Y:S01]  /*c8a0*/  @!P2 LEA.HI.X R11, R67, R165, R68, 0x1, P0 ;  /* 0x000000a5430ba211 */ /* 0x000fe200000f0c44 */
[----:B------:R-:W-:Y:S01]  /*c8b0*/  @!P1 IMAD.MOV.U32 R12, RZ, RZ, c[0x0][0x1a4] ;  /* 0x00006900ff0c9624 */ /* 0x000fe200078e00ff */
[----:B------:R-:W-:Y:S01]  /*c8c0*/  LOP3.LUT R5, R6, 0x8, R5, 0xf8, !PT ;  /* 0x0000000806057812 */ /* 0x000fe200078ef805 */
[----:B------:R-:W0:Y:S01]  /*c8d0*/  LDGDEPBAR ;  /* 0x00000000000079af */ /* 0x000e220000000000 */
[----:B------:R-:W-:Y:S01]  /*c8e0*/  SHF.R.U32.HI R6, RZ, 0x3, R6 ;  /* 0x00000003ff067819 */ /* 0x000fe20000011606 */
[----:B------:R-:W-:-:S04]  /*c8f0*/  @!P1 IMAD R12, R12, 0x60, RZ ;  /* 0x000000600c0c9824 */ /* 0x000fc800078e02ff */
[----:B------:R-:W-:Y:S02]  /*c900*/  @!P1 IMAD.IADD R13, R9, 0x1, R12 ;  /* 0x00000001090d9824 */ /* 0x000fe400078e020c */
[----:B------:R-:W-:Y:S01]  /*c910*/  @!P1 IMAD.MOV.U32 R12, RZ, RZ, R8 ;  /* 0x000000ffff0c9224 */ /* 0x000fe200078e0008 */
[----:B-1----:R-:W-:Y:S01]  /*c920*/  @!P5 LEA R14, P0, R0, R164, 0x6 ;  /* 0x000000a4000ed211 */ /* 0x002fe200078030ff */
[----:B------:R-:W-:-:S04]  /*c930*/  DEPBAR.LE SB0, 0x0 ;  /* 0x000080000000791a */ /* 0x000fc80000000000 */
[----:B------:R-:W-:Y:S01]  /*c940*/  BAR.SYNC.DEFER_BLOCKING 0x0 ;  /* 0x0000000000007b1d */ /* 0x000fe20000010000 */
[----:B------:R-:W-:Y:S02]  /*c950*/  @!P5 LEA.HI.X R15, R0, R165, R4, 0x6, P0 ;  /* 0x000000a5000fd211 */ /* 0x000fe400000f3404 */
[----:B------:R-:W-:Y:S02]  /*c960*/  LOP3.LUT R4, R5, R6, RZ, 0x3c, !PT ;  /* 0x0000000605047212 */ /* 0x000fe400078e3cff */
[----:B------:R-:W-:Y:S02]  /*c970*/  LOP3.LUT R6, R2, 0xfffffe00, RZ, 0xc0, !PT ;  /* 0xfffffe0002067812 */ /* 0x000fe400078ec0ff */
[----:B------:R-:W-:-:S03]  /*c980*/  IADD3 R0, R153, 0x4000, RZ ;  /* 0x0000400099007810 */ /* 0x000fc60007ffe0ff */
[----:B------:R-:W-:-:S04]  /*c990*/  IMAD R5, R63, 0x400, R6 ;  /* 0x000004003f057824 */ /* 0x000fc800078e0206 */
[----:B------:R-:W-:Y:S02]  /*c9a0*/  IMAD.IADD R154, R4, 0x1, R5 ;  /* 0x00000001049a7824 */ /* 0x000fe400078e0205 */
[----:B------:R-:W-:Y:S02]  /*c9b0*/  IMAD.MOV.U32 R5, RZ, RZ, 0x20 ;  /* 0x00000020ff057424 */ /* 0x000fe400078e00ff */
[----:B------:R-:W-:Y:S01]  /*c9c0*/  IMAD.SHL.U32 R154, R154, 0x2, RZ ;  /* 0x000000029a9a7824 */ /* 0x000fe200078e00ff */
        /* <DEDUP_REMOVED lines=31> */
[----:B--2---:R-:W3:Y:S01]  /*cbc0*/  LDSM.16.M88.4 R8, [R153+0x4000] ;  /* 0x004000009908783b */ /* 0x004ee20000000200 */
[----:B------:R-:W-:Y:S02]  /*cbd0*/  SEL R5, R5, 0xffffffe0, !P2 ;  /* 0xffffffe005057807 */ /* 0x000fe40005000000 */
[----:B------:R-:W-:Y:S01]  /*cbe0*/  R2P PR, R66, 0x6 ;  /* 0x0000000642007804 */ /* 0x000fe20000000000 */
[----:B----4-:R-:W2:Y:S01]  /*cbf0*/  LDSM.16.M88.4 R44, [R153+0x4800] ;  /* 0x00480000992c783b */ /* 0x010ea20000000200 */
[--C-:B------:R-:W-:Y:S02]  /*cc00*/  IMAD R152, R7, 0x2, R154.reuse ;  /* 0x0000000207987824 */ /* 0x100fe400078e029a */
[C---:B------:R-:W-:Y:S01]  /*cc10*/  IMAD R150, R5.reuse, 0x2, R154 ;  /* 0x0000000205967824 */ /* 0x040fe200078e029a */
[----:B------:R-:W4:Y:S01]  /*cc20*/  LDSM.16.M88.4 R36, [R153+0x5000] ;  /* 0x005000009924783b */ /* 0x000f220000000200 */
[----:B------:R-:W-:-:S03]  /*cc30*/  IMAD R149, R5, 0x2, R152 ;  /* 0x0000000205957824 */ /* 0x000fc600078e0298 */
[----:B------:R-:W5:Y:S04]  /*cc40*/  LDSM.16.M88.4 R16, [R153+0x5800] ;  /* 0x005800009910783b */ /* 0x000f680000000200 */
[----:B------:R-:W-:Y:S01]  /*cc50*/  @P1 IADD3 R151, R0, -0x20, RZ ;  /* 0xffffffe000971810 */ /* 0x000fe20007ffe0ff */
[----:B------:R-:W-:Y:S01]  /*cc60*/  LDSM.16.M88.4 R72, [R152] ;  /* 0x000000009848783b */ /* 0x000fe20000000200 */
[----:B------:R-:W-:Y:S02]  /*cc70*/  IMAD.MOV.U32 R0, RZ, RZ, 0x40 ;  /* 0x00000040ff007424 */ /* 0x000fe400078e00ff */
[C---:B------:R-:W-:Y:S01]  /*cc80*/  IADD3 R143, R151.reuse, 0x800, RZ ;  /* 0x00000800978f7810 */ /* 0x040fe20007ffe0ff */
[----:B------:R-:W1:Y:S01]  /*cc90*/  LDSM.16.M88.4 R76, [R151] ;  /* 0x00000000974c783b */ /* 0x000e620000000200 */
[----:B------:R-:W-:-:S02]  /*cca0*/  IADD3 R142, R151, 0x1000, RZ ;  /* 0x00001000978e7810 */ /* 0x000fc40007ffe0ff */
[----:B------:R-:W-:Y:S01]  /*ccb0*/  SEL R0, R0, 0xffffffc0, !P2 ;  /* 0xffffffc000007807 */ /* 0x000fe20005000000 */
[----:B------:R-:W1:Y:S01]  /*ccc0*/  LDSM.16.M88.4 R68, [R151+0x800] ;  /* 0x000800009744783b */ /* 0x000e620000000200 */
[C---:B------:R-:W-:Y:S02]  /*ccd0*/  IADD3 R141, R151.reuse, 0x1800, RZ ;  /* 0x00001800978d7810 */ /* 0x040fe40007ffe0ff */
[----:B------:R-:W-:Y:S01]  /*cce0*/  IADD3 R139, R151, 0x2000, RZ ;  /* 0x00002000978b7810 */ /* 0x000fe20007ffe0ff */
[----:B------:R-:W1:Y:S01]  /*ccf0*/  LDSM.16.M88.4 R56, [R151+0x1000] ;  /* 0x001000009738783b */ /* 0x000e620000000200 */
[----:B------:R-:W-:Y:S01]  /*cd00*/  IMAD.IADD R147, R153, 0x1, R0 ;  /* 0x0000000199937824 */ /* 0x000fe200078e0200 */
[----:B------:R-:W-:Y:S01]  /*cd10*/  IADD3 R138, R151, 0x2800, RZ ;  /* 0x00002800978a7810 */ /* 0x000fe20007ffe0ff */
[----:B------:R-:W-:Y:S01]  /*cd20*/  IMAD.IADD R140, R0, 0x1, R151 ;  /* 0x00000001008c7824 */ /* 0x000fe200078e0297 */
[----:B------:R-:W1:Y:S01]  /*cd30*/  LDSM.16.M88.4 R52, [R151+0x1800] ;  /* 0x001800009734783b */ /* 0x000e620000000200 */
[----:B------:R-:W-:Y:S01]  /*cd40*/  IMAD R0, R63, 0x10, R65 ;  /* 0x000000103f007824 */ /* 0x000fe200078e0241 */
[----:B------:R-:W-:-:S02]  /*cd50*/  IADD3 R137, R151, 0x3000, RZ ;  /* 0x0000300097897810 */ /* 0x000fc40007ffe0ff */
[----:B------:R-:W-:Y:S01]  /*cd60*/  LDSM.16.M88.4 R24, [R150] ;  /* 0x000000009618783b */ /* 0x000fe20000000200 */
[----:B------:R-:W-:Y:S01]  /*cd70*/  IADD3 R136, R151, 0x3800, RZ ;  /* 0x0000380097887810 */ /* 0x000fe20007ffe0ff */
[C---:B---3--:R-:W-:Y:S02]  /*cd80*/  HMMA.16816.F32.BF16 R12, R28.reuse, R8, RZ ;  /* 0x000000081c0c723c */ /* 0x048fe400000418ff */
[----:B------:R-:W3:Y:S04]  /*cd90*/  LDSM.16.M88.4 R20, [R147+0x4000] ;  /* 0x004000009314783b */ /* 0x000ee80000000200 */
[----:B------:R-:W-:Y:S02]  /*cda0*/  LDSM.16.M88.4 R88, [R147+0x5000] ;  /* 0x005000009358783b */ /* 0x000fe40000000200 */
[C---:B------:R-:W-:Y:S02]  /*cdb0*/  HMMA.16816.F32.BF16 R8, R28.reuse, R10, RZ ;  /* 0x0000000a1c08723c */ /* 0x040fe400000418ff */
[----:B------:R-:W-:Y:S04]  /*cdc0*/  LDSM.16.M88.4 R84, [R147+0x5800] ;  /* 0x005800009354783b */ /* 0x000fe80000000200 */
[----:B------:R-:W-:Y:S02]  /*cdd0*/  LDSM.16.M88.4 R80, [R149] ;  /* 0x000000009550783b */ /* 0x000fe40000000200 */
[C---:B--2---:R-:W-:Y:S02]  /*cde0*/  HMMA.16816.F32.BF16 R48, R28.reuse, R44, RZ ;  /* 0x0000002c1c30723c */ /* 0x044fe400000418ff */
[----:B------:R-:W0:Y:S06]  /*cdf0*/  LDGDEPBAR ;  /* 0x00000000000079af */ /* 0x000e2c0000000000 */
[C---:B----4-:R-:W-:Y:S08]  /*ce00*/  HMMA.16816.F32.BF16 R40, R28.reuse, R36, RZ ;  /* 0x000000241c28723c */ /* 0x050ff000000418ff */
[C---:B------:R-:W-:Y:S08]  /*ce10*/  HMMA.16816.F32.BF16 R44, R28.reuse, R46, RZ ;  /* 0x0000002e1c2c723c */ /* 0x040ff000000418ff */
[C---:B------:R-:W-:Y:S08]  /*ce20*/  HMMA.16816.F32.BF16 R36, R28.reuse, R38, RZ ;  /* 0x000000261c24723c */ /* 0x040ff000000418ff */
[C---:B-----5:R-:W-:Y:S08]  /*ce30*/  HMMA.16816.F32.BF16 R32, R28.reuse, R16, RZ ;  /* 0x000000101c20723c */ /* 0x060ff000000418ff */
[----:B------:R-:W-:Y:S01]  /*ce40*/  HMMA.16816.F32.BF16 R28, R28, R18, RZ ;  /* 0x000000121c1c723c */ /* 0x000fe200000418ff */
[----:B------:R-:W2:Y:S07]  /*ce50*/  LDSM.16.M88.4 R16, [R147+0x4800] ;  /* 0x004800009310783b */ /* 0x000eae0000000200 */
        /* <DEDUP_REMOVED lines=12> */
[C---:B---3--:R-:W-:Y:S08]  /*cf20*/  HMMA.16816.F32.BF16 R12, R24.reuse, R20, R12 ;  /* 0x00000014180c723c */ /* 0x048ff0000004180c */
[C---:B------:R-:W-:Y:S01]  /*cf30*/  HMMA.16816.F32.BF16 R8, R24.reuse, R22, R8 ;  /* 0x000000161808723c */ /* 0x040fe20000041808 */
[----:B------:R-:W3:Y:S07]  /*cf40*/  LDSM.16.M88.4 R20, [R140+0x1800] ;  /* 0x001800008c14783b */ /* 0x000eee0000000200 */
[C---:B--2---:R-:W-:Y:S01]  /*cf50*/  HMMA.16816.F32.BF16 R72, R24.reuse, R16, R48 ;  /* 0x000000101848723c */ /* 0x044fe20000041830 */
[----:B------:R-:W2:Y:S07]  /*cf60*/  LDSM.16.M88.4 R48, [R153+0x6000] ;  /* 0x006000009930783b */ /* 0x000eae0000000200 */
[C---:B------:R-:W-:Y:S01]  /*cf70*/  HMMA.16816.F32.BF16 R44, R24.reuse, R18, R44 ;  /* 0x00000012182c723c */ /* 0x040fe2000004182c */
        /* <DEDUP_REMOVED lines=8> */
[C---:B------:R-:W-:Y:S01]  /*d000*/  HMMA.16816.F32.BF16 R84, R80.reuse, R78, R8 ;  /* 0x0000004e5054723c */ /* 0x040fe20000041808 */
[----:B------:R-:W-:Y:S04]  /*d010*/  LDSM.16.M88.4 R76, [R152+0x2000] ;  /* 0x00200000984c783b */ /* 0x000fe80000000200 */
[----:B------:R-:W1:Y:S03]  /*d020*/  LDSM.16.M88.4 R8, [R151+0x2000] ;  /* 0x002000009708783b */ /* 0x000e660000000200 */
[C---:B----4-:R-:W-:Y:S08]  /*d030*/  HMMA.16816.F32.BF16 R72, R80.reuse, R56, R72 ;  /* 0x000000385048723c */ /* 0x050ff00000041848 */
[C---:B------:R-:W-:Y:S01]  /*d040*/  HMMA.16816.F32.BF16 R44, R80.reuse, R58, R44 ;  /* 0x0000003a502c723c */ /* 0x040fe2000004182c */
[----:B------:R-:W-:Y:S07]  /*d050*/  LDSM.16.M88.4 R56, [R147+0x7000] ;  /* 0x007000009338783b */ /* 0x000fee0000000200 */
[C---:B-----5:R-:W-:Y:S08]  /*d060*/  HMMA.16816.F32.BF16 R40, R80.reuse, R52, R40 ;  /* 0x000000345028723c */ /* 0x060ff00000041828 */
[C---:B------:R-:W-:Y:S01]  /*d070*/  HMMA.16816.F32.BF16 R36, R80.reuse, R54, R36 ;  /* 0x000000365024723c */ /* 0x040fe20000041824 */
[----:B------:R-:W-:Y:S07]  /*d080*/  LDSM.16.M88.4 R52, [R147+0x6000] ;  /* 0x006000009334783b */ /* 0x000fee0000000200 */
[C---:B---3--:R-:W-:Y:S08]  /*d090*/  HMMA.16816.F32.BF16 R32, R80.reuse, R20, R32 ;  /* 0x000000145020723c */ /* 0x048ff00000041820 */
[----:B------:R-:W-:Y:S01]  /*d0a0*/  HMMA.16816.F32.BF16 R28, R80, R22, R28 ;  /* 0x00000016501c723c */ /* 0x000fe2000004181c */
[----:B------:R-:W3:Y:S07]  /*d0b0*/  LDSM.16.M88.4 R20, [R151+0x2800] ;  /* 0x002800009714783b */ /* 0x000eee0000000200 */
        /* <DEDUP_REMOVED lines=8> */
[----:B------:R-:W4:Y:S07]  /*d140*/  LDSM.16.M88.4 R16, [R151+0x3800] ;  /* 0x003800009710783b */ /* 0x000f2e0000000200 */
[C---:B-1----:R-:W-:Y:S08]  /*d150*/  HMMA.16816.F32.BF16 R12, R76.reuse, R8, R12 ;  /* 0x000000084c0c723c */ /* 0x042ff0000004180c */
[----:B------:R-:W-:Y:S01]  /*d160*/  HMMA.16816.F32.BF16 R84, R76, R10, R84 ;  /* 0x0000000a4c54723c */ /* 0x000fe20000041854 */
[----:B------:R-:W1:Y:S07]  /*d170*/  LDSM.16.M88.4 R8, [R150+0x2000] ;  /* 0x002000009608783b */ /* 0x000e6e0000000200 */
[C---:B------:R-:W-:Y:S08]  /*d180*/  HMMA.16816.F32.BF16 R32, R68.reuse, R88, R32 ;  /* 0x000000584420723c */ /* 0x040ff00000041820 */
[----:B------:R-:W-:Y:S08]  /*d190*/  HMMA.16816.F32.BF16 R28, R68, R90, R28 ;  /* 0x0000005a441c723c */ /* 0x000ff0000004181c */
[C---:B---3--:R-:W-:Y:S08]  /*d1a0*/  HMMA.16816.F32.BF16 R72, R76.reuse, R20, R72 ;  /* 0x000000144c48723c */ /* 0x048ff00000041848 */
[C---:B------:R-:W-:Y:S01]  /*d1b0*/  HMMA.16816.F32.BF16 R44, R76.reuse, R22, R44 ;  /* 0x000000164c2c723c */ /* 0x040fe2000004182c */
[----:B------:R-:W3:Y:S07]  /*d1c0*/  LDSM.16.M88.4 R20, [R147+0x7800] ;  /* 0x007800009314783b */ /* 0x000eee0000000200 */
[C---:B--2---:R-:W-:Y:S08]  /*d1d0*/  HMMA.16816.F32.BF16 R40, R76.reuse, R48, R40 ;  /* 0x000000304c28723c */ /* 0x044ff00000041828 */
[C---:B------:R-:W-:Y:S01]  /*d1e0*/  HMMA.16816.F32.BF16 R68, R76.reuse, R50, R36 ;  /* 0x000000324c44723c */ /* 0x040fe20000041824 */
[----:B------:R-:W-:Y:S04]  /*d1f0*/  LDSM.16.M88.4 R36, [R149+0x2000] ;  /* 0x002000009524783b */ /* 0x000fe80000000200 */
[----:B------:R-:W2:Y:S03]  /*d200*/  LDSM.16.M88.4 R48, [R140+0x2000] ;  /* 0x002000008c30783b */ /* 0x000ea60000000200 */
[C---:B----4-:R-:W-:Y:S08]  /*d210*/  HMMA.16816.F32.BF16 R32, R76.reuse, R16, R32 ;  /* 0x000000104c20723c */ /* 0x050ff00000041820 */
[----:B------:R-:W-:Y:S01]  /*d220*/  HMMA.16816.F32.BF16 R28, R76, R18, R28 ;  /* 0x000000124c1c723c */ /* 0x000fe2000004181c */
[----:B------:R-:W4:Y:S07]  /*d230*/  LDSM.16.M88.4 R16, [R140+0x2800] ;  /* 0x002800008c10783b */ /* 0x000f2e0000000200 */
[C---:B-1----:R-:W-:Y:S08]  /*d240*/  HMMA.16816.F32.BF16 R12, R8.reuse, R52, R12 ;  /* 0x00000034080c723c */ /* 0x042ff0000004180c */
[C---:B------:R-:W-:Y:S08]  /*d250*/  HMMA.16816.F32.BF16 R84, R8.reuse, R54, R84 ;  /* 0x000000360854723c */ /* 0x040ff00000041854 */
[C---:B------:R-:W-:Y:S08]  /*d260*/  HMMA.16816.F32.BF16 R72, R8.reuse, R24, R72 ;  /* 0x000000180848723c */ /* 0x040ff00000041848 */
[C---:B------:R-:W-:Y:S01]  /*d270*/  HMMA.16816.F32.BF16 R44, R8.reuse, R26, R44 ;  /* 0x0000001a082c723c */ /* 0x040fe2000004182c */
[----:B------:R-:W1:Y:S07]  /*d280*/  LDSM.16.M88.4 R24, [R140+0x3000] ;  /* 0x003000008c18783b */ /* 0x000e6e0000000200 */
[C---:B------:R-:W-:Y:S08]  /*d290*/  HMMA.16816.F32.BF16 R40, R8.reuse, R56, R40 ;  /* 0x000000380828723c */ /* 0x040ff00000041828 */
[C---:B------:R-:W-:Y:S08]  /*d2a0*/  HMMA.16816.F32.BF16 R68, R8.reuse, R58, R68 ;  /* 0x0000003a0844723c */ /* 0x040ff00000041844 */
[C---:B---3--:R-:W-:Y:S07]  /*d2b0*/  HMMA.16816.F32.BF16 R32, R8.reuse, R20, R32 ;  /* 0x000000140820723c */ /* 0x048fee0000041820 */
[----:B------:R-:W-:Y:S01]  /*d2c0*/  IADD3 R21, R0, 0x1, R167 ;  /* 0x0000000100157810 */ /* 0x000fe20007ffe0a7 */
[----:B------:R-:W-:Y:S01]  /*d2d0*/  HMMA.16816.F32.BF16 R28, R8, R22, R28 ;  /* 0x00000016081c723c */ /* 0x000fe2000004181c */
[----:B------:R-:W3:Y:S01]  /*d2e0*/  LDSM.16.M88.4 R8, [R140+0x3800] ;  /* 0x003800008c08783b */ /* 0x000ee20000000200 */
[----:B------:R-:W-:Y:S01]  /*d2f0*/  IMAD.SHL.U32 R0, R61, 0x2, RZ ;  /* 0x000000023d007824 */ /* 0x000fe200078e00ff */
[----:B------:R-:W-:Y:S01]  /*d300*/  IADD3 R21, R62, R21, -R156 ;  /* 0x000000153e157210 */ /* 0x000fe20007ffe89c */
[----:B------:R-:W-:-:S04]  /*d310*/  DEPBAR.LE SB0, 0x0 ;  /* 0x000080000000791a */ /* 0x000fc80000000000 */
[----:B--2---:R-:W-:Y:S01]  /*d320*/  HMMA.16816.F32.BF16 R12, R36, R48, R12 ;  /* 0x00000030240c723c */ /* 0x004fe2000004180c */
[----:B------:R-:W-:-:S06]  /*d330*/  LOP3.LUT R0, R0, 0x6, RZ, 0xc0, !PT ;  /* 0x0000000600007812 */ /* 0x000fcc00078ec0ff */
[----:B------:R-:W-:Y:S01]  /*d340*/  IADD3 R49, R21, c[0x0][0x2e8], RZ ;  /* 0x0000ba0015317a10 */ /* 0x000fe20007ffe0ff */
[C---:B------:R-:W-:Y:S01]  /*d350*/  HMMA.16816.F32.BF16 R84, R36.reuse, R50, R84 ;  /* 0x000000322454723c */ /* 0x040fe20000041854 */
[----:B------:R-:W-:Y:S01]  /*d360*/  IMAD.IADD R21, R3, 0x1, R0 ;  /* 0x0000000103157824 */ /* 0x000fe200078e0200 */
[----:B------:R-:W-:Y:S02]  /*d370*/  LOP3.LUT R0, R4, R6, RZ, 0xfc, !PT ;  /* 0x0000000604007212 */ /* 0x000fe400078efcff */
[C---:B------:R-:W-:Y:S02]  /*d380*/  IADD3 R103, R49.reuse, 0x8, RZ ;  /* 0x0000000831677810 */ /* 0x040fe40007ffe0ff */
[-C--:B------:R-:W-:Y:S02]  /*d390*/  IMNMX R2, R49, R62.reuse, PT ;  /* 0x0000003e31027217 */ /* 0x080fe40003800200 */
[----:B----4-:R-:W-:Y:S01]  /*d3a0*/  HMMA.16816.F32.BF16 R72, R36, R16, R72 ;  /* 0x000000102448723c */ /* 0x010fe20000041848 */
[----:B------:R-:W-:-:S02]  /*d3b0*/  IMNMX R103, R103, R62, PT ;  /* 0x0000003e67677217 */ /* 0x000fc40003800200 */
[C---:B------:R-:W-:Y:S02]  /*d3c0*/  IADD3 R4, R21.reuse, 0x1, RZ ;  /* 0x0000000115047810 */ /* 0x040fe40007ffe0ff */
[C---:B------:R-:W-:Y:S02]  /*d3d0*/  IADD3 R6, R21.reuse, 0x9, RZ ;  /* 0x0000000915067810 */ /* 0x040fe40007ffe0ff */
[----:B------:R-:W-:Y:S01]  /*d3e0*/  IADD3 R16, R21, 0x8, RZ ;  /* 0x0000000815107810 */ /* 0x000fe20007ffe0ff */
[----:B------:R-:W-:Y:S01]  /*d3f0*/  HMMA.16816.F32.BF16 R44, R36, R18, R44 ;  /* 0x00000012242c723c */ /* 0x000fe2000004182c */
[CC--:B------:R-:W-:Y:S02]  /*d400*/  ISETP.GE.AND P1, PT, R4.reuse, R2.reuse, PT ;  /* 0x000000020400720c */ /* 0x0c0fe40003f26270 */
[----:B------:R-:W-:Y:S02]  /*d410*/  ISETP.GE.AND P6, PT, R4, R103, PT ;  /* 0x000000670400720c */ /* 0x000fe40003fc6270 */
[----:B------:R-:W-:-:S02]  /*d420*/  ISETP.GE.AND P0, PT, R16, R2, PT ;  /* 0x000000021000720c */ /* 0x000fc40003f06270 */
[C---:B------:R-:W-:Y:S01]  /*d430*/  IADD3 R4, R21.reuse, 0x10, RZ ;  /* 0x0000001015047810 */ /* 0x040fe20007ffe0ff */
[C---:B-1----:R-:W-:Y:S01]  /*d440*/  HMMA.16816.F32.BF16 R40, R36.reuse, R24, R40 ;  /* 0x000000182428723c */ /* 0x042fe20000041828 */
[-C--:B------:R-:W-:Y:S02]  /*d450*/  ISETP.GE.AND P4, PT, R16, R103.reuse, PT ;  /* 0x000000671000720c */ /* 0x080fe40003f86270 */
        /* <DEDUP_REMOVED lines=8> */
[----:B---3--:R-:W-:Y:S01]  /*d4e0*/  HMMA.16816.F32.BF16 R32, R36, R8, R32 ;  /* 0x000000082420723c */ /* 0x008fe20000041820 */
[----:B------:R-:W-:Y:S02]  /*d4f0*/  IADD3 R4, R21, 0x18, RZ ;  /* 0x0000001815047810 */ /* 0x000fe40007ffe0ff */
[----:B------:R-:W-:Y:S02]  /*d500*/  FSEL R86, R86, -INF , !P4 ;  /* 0xff80000056567808 */ /* 0x000fe40006000000 */
[----:B------:R-:W-:-:S02]  /*d510*/  FSEL R48, R85, -INF , !P5 ;  /* 0xff80000055307808 */ /* 0x000fc40006800000 */
[CC--:B------:R-:W-:Y:S01]  /*d520*/  ISETP.GE.AND P4, PT, R6.reuse, R2.reuse, PT ;  /* 0x000000020600720c */ /* 0x0c0fe20003f86270 */
[----:B------:R-:W-:Y:S01]  /*d530*/  HMMA.16816.F32.BF16 R28, R36, R10, R28 ;  /* 0x0000000a241c723c */ /* 0x000fe2000004181c */
[----:B------:R-:W-:Y:S02]  /*d540*/  ISETP.GE.AND P5, PT, R6, R103, PT ;  /* 0x000000670600720c */ /* 0x000fe40003fa6270 */
[----:B------:R-:W-:Y:S02]  /*d550*/  FSEL R18, R87, -INF , !P2 ;  /* 0xff80000057127808 */ /* 0x000fe40005000000 */
[----:B------:R-:W-:Y:S02]  /*d560*/  IADD3 R6, R21, 0x19, RZ ;  /* 0x0000001915067810 */ /* 0x000fe40007ffe0ff */
[----:B------:R-:W-:Y:S02]  /*d570*/  ISETP.GE.AND P2, PT, R4, R2, PT ;  /* 0x000000020400720c */ /* 0x000fe40003f46270 */
[----:B------:R-:W-:-:S02]  /*d580*/  FSEL R72, R72, -INF , !P1 ;  /* 0xff80000048487808 */ /* 0x000fc40004800000 */
[-C--:B------:R-:W-:Y:S02]  /*d590*/  ISETP.GE.AND P1, PT, R4, R103.reuse, PT ;  /* 0x000000670400720c */ /* 0x080fe40003f26270 */
[----:B------:R-:W-:Y:S02]  /*d5a0*/  IADD3 R13, R21, 0x20, RZ ;  /* 0x00000020150d7810 */ /* 0x000fe40007ffe0ff */
[----:B------:R-:W-:Y:S02]  /*d5b0*/  FSEL R74, R74, -INF , !P0 ;  /* 0xff8000004a4a7808 */ /* 0x000fe40004000000 */
[----:B------:R-:W-:Y:S02]  /*d5c0*/  FSEL R4, R73, -INF , !P4 ;  /* 0xff80000049047808 */ /* 0x000fe40006000000 */
[C---:B------:R-:W-:Y:S02]  /*d5d0*/  ISETP.GE.AND P0, PT, R6.reuse, R2, PT ;  /* 0x000000020600720c */ /* 0x040fe40003f06270 */
[----:B------:R-:W-:-:S02]  /*d5e0*/  ISETP.GE.AND P4, PT, R6, R103, PT ;  /* 0x000000670600720c */ /* 0x000fc40003f86270 */
[----:B------:R-:W-:Y:S02]  /*d5f0*/  FSEL R22, R75, -INF , !P5 ;  /* 0xff8000004b167808 */ /* 0x000fe40006800000 */
[----:B------:R-:W-:Y:S02]  /*d600*/  FSEL R6, R44, -INF , !P2 ;  /* 0xff8000002c067808 */ /* 0x000fe40005000000 */
[C---:B------:R-:W-:Y:S02]  /*d610*/  ISETP.GE.AND P5, PT, R13.reuse, R2, PT ;  /* 0x000000020d00720c */ /* 0x040fe40003fa6270 */
[----:B------:R-:W-:Y:S02]  /*d620*/  ISETP.GE.AND P2, PT, R13, R103, PT ;  /* 0x000000670d00720c */ /* 0x000fe40003f46270 */
[C---:B------:R-:W-:Y:S02]  /*d630*/  IADD3 R17, R21.reuse, 0x21, RZ ;  /* 0x0000002115117810 */ /* 0x040fe40007ffe0ff */
[----:B------:R-:W-:-:S02]  /*d640*/  IADD3 R13, R21, 0x28, RZ ;  /* 0x00000028150d7810 */ /* 0x000fc40007ffe0ff */
[----:B------:R-:W-:Y:S02]  /*d650*/  FSEL R16, R45, -INF , !P0 ;  /* 0xff8000002d107808 */ /* 0x000fe40004000000 */
[----:B------:R-:W-:Y:S02]  /*d660*/  FSEL R8, R47, -INF , !P4 ;  /* 0xff8000002f087808 */ /* 0x000fe40006000000 */
[----:B------:R-:W-:Y:S02]  /*d670*/  ISETP.GE.AND P0, PT, R17, R103, PT ;  /* 0x000000671100720c */ /* 0x000fe40003f06270 */
[----:B------:R-:W-:Y:S02]  /*d680*/  ISETP.GE.AND P4, PT, R13, R2, PT ;  /* 0x000000020d00720c */ /* 0x000fe40003f86270 */
[----:B------:R-:W-:Y:S02]  /*d690*/  IADD3 R9, R21, 0x30, RZ ;  /* 0x0000003015097810 */ /* 0x000fe40007ffe0ff */
[----:B------:R-:W-:-:S02]  /*d6a0*/  FSEL R24, R43, -INF , !P0 ;  /* 0xff8000002b187808 */ /* 0x000fc40004000000 */
[----:B------:R-:W-:Y:S01]  /*d6b0*/  FSEL R118, R68, -INF , !P4 ;  /* 0xff80000044767808 */ /* 0x000fe20006000000 */
[----:B------:R-:W-:Y:S01]  /*d6c0*/  BAR.SYNC.DEFER_BLOCKING 0x0 ;  /* 0x0000000000007b1d */ /* 0x000fe20000010000 */
[CC--:B------:R-:W-:Y:S02]  /*d6d0*/  ISETP.GE.AND P0, PT, R9.reuse, R2.reuse, PT ;  /* 0x000000020900720c */ /* 0x0c0fe40003f06270 */
[----:B------:R-:W-:Y:S02]  /*d6e0*/  ISETP.GE.AND P4, PT, R9, R103, PT ;  /* 0x000000670900720c */ /* 0x000fe40003f86270 */
[----:B------:R-:W-:Y:S02]  /*d6f0*/  FSEL R20, R46, -INF , !P1 ;  /* 0xff8000002e147808 */ /* 0x000fe40004800000 */
[----:B------:R-:W-:Y:S02]  /*d700*/  ISETP.GE.AND P1, PT, R17, R2, PT ;  /* 0x000000021100720c */ /* 0x000fe40003f26270 */
[----:B------:R-:W-:-:S02]  /*d710*/  FSEL R126, R32, -INF , !P0 ;  /* 0xff800000207e7808 */ /* 0x000fc40004000000 */
[----:B------:R-:W-:Y:S02]  /*d720*/  FSEL R120, R34, -INF , !P4 ;  /* 0xff80000022787808 */ /* 0x000fe40006000000 */
[C---:B------:R-:W-:Y:S02]  /*d730*/  IADD3 R17, R21.reuse, 0x29, RZ ;  /* 0x0000002915117810 */ /* 0x040fe40007ffe0ff */
[C---:B------:R-:W-:Y:S02]  /*d740*/  IADD3 R9, R21.reuse, 0x31, RZ ;  /* 0x0000003115097810 */ /* 0x040fe40007ffe0ff */
[C---:B------:R-:W-:Y:S02]  /*d750*/  IADD3 R11, R21.reuse, 0x38, RZ ;  /* 0x00000038150b7810 */ /* 0x040fe40007ffe0ff */
[C---:B------:R-:W-:Y:S02]  /*d760*/  ISETP.GE.AND P0, PT, R21.reuse, R2, PT ;  /* 0x000000021500720c */ /* 0x040fe40003f06270 */
[----:B------:R-:W-:-:S02]  /*d770*/  ISETP.GE.AND P4, PT, R21, R103, PT ;  /* 0x000000671500720c */ /* 0x000fc40003f86270 */
[----:B------:R-:W-:Y:S02]  /*d780*/  IADD3 R21, R21, 0x39, RZ ;  /* 0x0000003915157810 */ /* 0x000fe40007ffe0ff */
[----:B------:R-:W-:Y:S02]  /*d790*/  FSEL R12, R12, -INF , !P0 ;  /* 0xff8000000c0c7808 */ /* 0x000fe40004000000 */
[----:B------:R-:W-:Y:S02]  /*d7a0*/  ISETP.GE.AND P0, PT, R21, R103, PT ;  /* 0x000000671500720c */ /* 0x000fe40003f06270 */
[----:B------:R-:W-:Y:S02]  /*d7b0*/  FSEL R116, R40, -INF , !P5 ;  /* 0xff80000028747808 */ /* 0x000fe40006800000 */
[----:B------:R-:W-:Y:S02]  /*d7c0*/  FSEL R112, R31, -INF , !P0 ;  /* 0xff8000001f707808 */ /* 0x000fe40004000000 */
[----:B------:R-:W-:-:S02]  /*d7d0*/  ISETP.GT.AND P0, PT, R166, R155, PT ;  /* 0x0000009ba600720c */ /* 0x000fc40003f04270 */
[-C--:B------:R-:W-:Y:S02]  /*d7e0*/  ISETP.GE.AND P5, PT, R13, R103.reuse, PT ;  /* 0x000000670d00720c */ /* 0x080fe40003fa6270 */
[----:B------:R-:W-:Y:S02]  /*d7f0*/  FSEL R26, R42, -INF , !P2 ;  /* 0xff8000002a1a7808 */ /* 0x000fe40005000000 */
[----:B------:R-:W-:Y:S02]  /*d800*/  FSEL R130, R41, -INF , !P1 ;  /* 0xff80000029827808 */ /* 0x000fe40004800000 */
[----:B------:R-:W-:Y:S02]  /*d810*/  FSEL R128, R70, -INF , !P5 ;  /* 0xff80000046807808 */ /* 0x000fe40006800000 */
[C---:B------:R-:W-:Y:S02]  /*d820*/  ISETP.GE.AND P2, PT, R17.reuse, R2, PT ;  /* 0x000000021100720c */ /* 0x040fe40003f46270 */
[----:B------:R-:W-:-:S02]  /*d830*/  ISETP.GE.AND P1, PT, R17, R103, PT ;  /* 0x000000671100720c */ /* 0x000fc40003f26270 */
[----:B------:R-:W-:Y:S02]  /*d840*/  ISETP.GE.AND P5, PT, R9, R2, PT ;  /* 0x000000020900720c */ /* 0x000fe40003fa6270 */
[----:B------:R-:W-:Y:S02]  /*d850*/  FSEL R134, R69, -INF , !P2 ;  /* 0xff80000045867808 */ /* 0x000fe40005000000 */
[----:B------:R-:W-:Y:S02]  /*d860*/  FSEL R132, R71, -INF , !P1 ;  /* 0xff80000047847808 */ /* 0x000fe40004800000 */
[----:B------:R-:W-:Y:S02]  /*d870*/  FSEL R10, R15, -INF , !P6 ;  /* 0xff8000000f0a7808 */ /* 0x000fe40007000000 */
[----:B------:R-:W-:Y:S02]  /*d880*/  FSEL R122, R33, -INF , !P5 ;  /* 0xff800000217a7808 */ /* 0x000fe40006800000 */
[----:B------:R-:W-:-:S02]  /*d890*/  ISETP.GE.AND P2, PT, R9, R103, PT ;  /* 0x000000670900720c */ /* 0x000fc40003f46270 */
[CC--:B------:R-:W-:Y:S02]  /*d8a0*/  ISETP.GE.AND P6, PT, R11.reuse, R2.reuse, PT ;  /* 0x000000020b00720c */ /* 0x0c0fe40003fc6270 */
[----:B------:R-:W-:Y:S02]  /*d8b0*/  ISETP.GE.AND P1, PT, R11, R103, PT ;  /* 0x000000670b00720c */ /* 0x000fe40003f26270 */
        /* <DEDUP_REMOVED lines=66> */
.L_x_7718:
[----:B------:R-:W-:-:S05]  /*dce0*/  IMAD.MOV.U32 R3, RZ, RZ, c[0x0][0x198] ;  /* 0x00006600ff037624 */ /* 0x000fca00078e00ff */
[----:B------:R-:W-:-:S04]  /*dcf0*/  LEA R3, -R3, RZ, 0x6 ;  /* 0x000000ff03037211 */ /* 0x000fc800078e31ff */
[----:B------:R-:W-:Y:S02]  /*dd00*/  SHF.R.S32.HI R28, RZ, 0x1f, R3 ;  /* 0x0000001fff1c7819 */ /* 0x000fe40000011403 */
.L_x_7719:
        /* <DEDUP_REMOVED lines=10> */
[----:B------:R-:W-:Y:S01]  /*ddb0*/  IMAD.MOV.U32 R163, RZ, RZ, R161 ;  /* 0x000000ffffa37224 */ /* 0x000fe200078e00a1 */
[----:B------:R-:W-:-:S02]  /*ddc0*/  IADD3.X R31, R161, UR5, RZ, P1, !PT ;  /* 0x00000005a11f7c10 */ /* 0x000fc40008ffe4ff */
[----:B------:R-:W-:Y:S02]  /*ddd0*/  IADD3 R28, P1, R30, UR9, RZ ;  /* 0x000000091e1c7c10 */ /* 0x000fe4000ff3e0ff */
        /* <DEDUP_REMOVED lines=16> */
.L_x_7717:
        /* <DEDUP_REMOVED lines=33> */
[C---:B------:R-:W-:Y:S02]  /*e0f0*/  LEA R145, R5.reuse, R148, 0x1 ;  /* 0x0000009405917211 */ /* 0x040fe400078e08ff */
[----:B------:R-:W-:Y:S01]  /*e100*/  FMNMX.FTZ R11, R114, R11, !PT ;  /* 0x0000000b720b7209 */ /* 0x000fe20007810000 */
[----:B------:R-:W1:Y:S01]  /*e110*/  SHFL.BFLY PT, R9, R30, 0x2, 0x1f ;  /* 0x0c401f001e097f89 */ /* 0x000e6200000e0000 */
[----:B------:R-:W-:-:S02]  /*e120*/  LEA R144, R5, R146, 0x1 ;  /* 0x0000009205907211 */ /* 0x000fc400078e08ff */
[----:B------:R-:W-:Y:S01]  /*e130*/  FMNMX.FTZ R11, R112, R11, !PT ;  /* 0x0000000b700b7209 */ /* 0x000fe20007810000 */
[----:B------:R-:W-:Y:S04]  /*e140*/  LDSM.16.MT88.4 R52, [R145+0x8000] ;  /* 0x008000009134783b */ /* 0x000fe80000004200 */
[----:B------:R-:W2:Y:S04]  /*e150*/  SHFL.BFLY PT, R28, R11, 0x2, 0x1f ;  /* 0x0c401f000b1c7f89 */ /* 0x000ea800000e0000 */
[----:B------:R-:W-:Y:S04]  /*e160*/  LDSM.16.MT88.4 R60, [R144+0x8000] ;  /* 0x00800000903c783b */ /* 0x000fe80000004200 */
        /* <DEDUP_REMOVED lines=24> */
[----:B------:R-:W1:Y:S01]  /*e2f0*/  MUFU.EX2 R106, R106 ;  /* 0x0000006a006a7308 */ /* 0x000e620000000800 */
[--C-:B------:R-:W-:Y:S02]  /*e300*/  FFMA.FTZ R28, R4, c[0x0][0x23c], -R127.reuse ;  /* 0x00008f00041c7a23 */ /* 0x100fe4000001087f */
[----:B------:R-:W-:Y:S02]  /*e310*/  FFMA.FTZ R29, R6, c[0x0][0x23c], -R127 ;  /* 0x00008f00061d7a23 */ /* 0x000fe4000001087f */
[----:B------:R-:W2:Y:S01]  /*e320*/  LDSM.16.MT88.4 R4, [R144+0xa000] ;  /* 0x00a000009004783b */ /* 0x000ea20000004200 */
[----:B------:R-:W-:-:S02]  /*e330*/  FFMA.FTZ R31, R8, c[0x0][0x23c], -R117 ;  /* 0x00008f00081f7a23 */ /* 0x000fc40000010875 */
[----:B------:R-:W-:Y:S01]  /*e340*/  MUFU.EX2 R109, R109 ;  /* 0x0000006d006d7308 */ /* 0x000fe20000000800 */
[----:B------:R-:W3:Y:S01]  /*e350*/  LDSM.16.MT88.4 R8, [R145+0x8800] ;  /* 0x008800009108783b */ /* 0x000ee20000004200 */
[--C-:B------:R-:W-:Y:S02]  /*e360*/  FFMA.FTZ R107, R72, c[0x0][0x23c], -R127.reuse ;  /* 0x00008f00486b7a23 */ /* 0x100fe4000001087f */
[----:B------:R-:W-:Y:S02]  /*e370*/  FFMA.FTZ R0, R16, c[0x0][0x23c], -R127 ;  /* 0x00008f0010007a23 */ /* 0x000fe4000001087f */
[--C-:B------:R-:W-:Y:S01]  /*e380*/  FFMA.FTZ R33, R74, c[0x0][0x23c], -R117.reuse ;  /* 0x00008f004a217a23 */ /* 0x100fe20000010875 */
[----:B------:R-:W4:Y:S01]  /*e390*/  LDSM.16.MT88.4 R16, [R148+0x8800] ;  /* 0x008800009410783b */ /* 0x000f220000004200 */
[----:B------:R-:W5:Y:S01]  /*e3a0*/  MUFU.EX2 R30, R30 ;  /* 0x0000001e001e7308 */ /* 0x000f620000000800 */
[----:B-1----:R-:W-:Y:S01]  /*e3b0*/  F2FP.BF16.PACK_AB R84, R106, R111 ;  /* 0x0000006f6a54723e */ /* 0x002fe200000010ff */
[----:B------:R-:W-:-:S02]  /*e3c0*/  FFMA.FTZ R32, R22, c[0x0][0x23c], -R117 ;  /* 0x00008f0016207a23 */ /* 0x000fc40000010875 */
[----:B------:R-:W-:Y:S02]  /*e3d0*/  FFMA.FTZ R34, R20, c[0x0][0x23c], -R117 ;  /* 0x00008f0014227a23 */ /* 0x000fe40000010875 */
[----:B------:R-:W1:Y:S01]  /*e3e0*/  LDSM.16.MT88.4 R20, [R144+0x8800] ;  /* 0x008800009014783b */ /* 0x000e620000004200 */
[--C-:B------:R-:W-:Y:S01]  /*e3f0*/  FFMA.FTZ R119, R130, c[0x0][0x23c], -R127.reuse ;  /* 0x00008f0082777a23 */ /* 0x100fe2000001087f */
[----:B------:R-:W-:Y:S01]  /*e400*/  MUFU.EX2 R113, R113 ;  /* 0x0000007100717308 */ /* 0x000fe20000000800 */
[--C-:B------:R-:W-:Y:S02]  /*e410*/  FFMA.FTZ R116, R116, c[0x0][0x23c], -R127.reuse ;  /* 0x00008f0074747a23 */ /* 0x100fe4000001087f */
[--C-:B------:R-:W-:Y:S02]  /*e420*/  FFMA.FTZ R118, R118, c[0x0][0x23c], -R127.reuse ;  /* 0x00008f0076767a23 */ /* 0x100fe4000001087f */
[----:B------:R-:W-:Y:S02]  /*e430*/  FFMA.FTZ R121, R134, c[0x0][0x23c], -R127 ;  /* 0x00008f0086797a23 */ /* 0x000fe4000001087f */
[--C-:B------:R-:W-:Y:S01]  /*e440*/  FFMA.FTZ R130, R26, c[0x0][0x23c], -R117.reuse ;  /* 0x00008f001a827a23 */ /* 0x100fe20000010875 */
[----:B------:R-:W2:Y:S01]  /*e450*/  MUFU.EX2 R110, R110 ;  /* 0x0000006e006e7308 */ /* 0x000ea20000000800 */
[----:B-----5:R-:W-:Y:S01]  /*e460*/  F2FP.BF16.PACK_AB R86, R30, R109 ;  /* 0x0000006d1e56723e */ /* 0x020fe200000010ff */
[----:B------:R-:W-:-:S02]  /*e470*/  FFMA.FTZ R129, R24, c[0x0][0x23c], -R117 ;  /* 0x00008f0018817a23 */ /* 0x000fc40000010875 */
[--C-:B------:R-:W-:Y:S01]  /*e480*/  FFMA.FTZ R128, R128, c[0x0][0x23c], -R117.reuse ;  /* 0x00008f0080807a23 */ /* 0x100fe20000010875 */
[----:B------:R-:W-:Y:S01]  /*e490*/  LDSM.16.MT88.4 R24, [R146+0x9000] ;  /* 0x009000009218783b */ /* 0x000fe20000004200 */
[----:B------:R-:W-:Y:S02]  /*e4a0*/  FFMA.FTZ R123, R132, c[0x0][0x23c], -R117 ;  /* 0x00008f00847b7a23 */ /* 0x000fe40000010875 */
[----:B------:R-:W-:Y:S01]  /*e4b0*/  MUFU.EX2 R108, R108 ;  /* 0x0000006c006c7308 */ /* 0x000fe20000000800 */
[----:B------:R-:W-:Y:S02]  /*e4c0*/  FFMA.FTZ R173, R124, c[0x0][0x23c], -R127 ;  /* 0x00008f007cad7a23 */ /* 0x000fe4000001087f */
[--C-:B------:R-:W-:Y:S02]  /*e4d0*/  FFMA.FTZ R114, R114, c[0x0][0x23c], -R117.reuse ;  /* 0x00008f0072727a23 */ /* 0x100fe40000010875 */
[----:B------:R-:W-:Y:S02]  /*e4e0*/  FFMA.FTZ R171, R112, c[0x0][0x23c], -R117 ;  /* 0x00008f0070ab7a23 */ /* 0x000fe40000010875 */
[----:B------:R-:W-:Y:S01]  /*e4f0*/  FADD.FTZ R106, R111, R106 ;  /* 0x0000006a6f6a7221 */ /* 0x000fe20000010000 */
[----:B------:R-:W5:Y:S01]  /*e500*/  MUFU.EX2 R35, R35 ;  /* 0x0000002300237308 */ /* 0x000f620000000800 */
[----:B--2---:R-:W-:Y:S01]  /*e510*/  F2FP.BF16.PACK_AB R85, R110, R113 ;  /* 0x000000716e55723e */ /* 0x004fe200000010ff */
[----:B------:R-:W-:-:S02]  /*e520*/  FADD.FTZ R113, R113, R110 ;  /* 0x0000006e71717221 */ /* 0x000fc40000010000 */
[----:B------:R-:W-:-:S04]  /*e530*/  FADD.FTZ R109, R109, R106 ;  /* 0x0000006a6d6d7221 */ /* 0x000fc80000010000 */
[----:B------:R-:W-:Y:S01]  /*e540*/  MUFU.EX2 R107, R107 ;  /* 0x0000006b006b7308 */ /* 0x000fe20000000800 */
[----:B------:R-:W-:Y:S01]  /*e550*/  FADD.FTZ R30, R30, R109 ;  /* 0x0000006d1e1e7221 */ /* 0x000fe20000010000 */
[----:B-----5:R-:W-:-:S06]  /*e560*/  F2FP.BF16.PACK_AB R87, R35, R108 ;  /* 0x0000006c2357723e */ /* 0x020fcc00000010ff */
        /* <DEDUP_REMOVED lines=47> */
[----:B------:R-:W-:-:S02]  /*e860*/  FADD.FTZ R29, R0, R29 ;  /* 0x0000001d001d7221 */ /* 0x000fc40000010000 */
        /* <DEDUP_REMOVED lines=46> */
[----:B------:R-:W-:Y:S01]  /*eb50*/  FFMA.FTZ R27, R120, c[0x0][0x23c], -R117 ;  /* 0x00008f00781b7a23 */ /* 0x000fe20000010875 */
[----:B--2---:R-:W-:Y:S01]  /*eb60*/  HMMA.16816.F32.BF16 R56, R4, R8, R56 ;  /* 0x000000080438723c */ /* 0x004fe20000041838 */
[----:B------:R-:W-:-:S02]  /*eb70*/  FFMA.FTZ R26, R125, c[0x0][0x23c], -R127 ;  /* 0x00008f007d1a7a23 */ /* 0x000fc4000001087f */
[----:B------:R-:W-:Y:S02]  /*eb80*/  FFMA.FTZ R120, R115, c[0x0][0x23c], -R117 ;  /* 0x00008f0073787a23 */ /* 0x000fe40000010875 */
        /* <DEDUP_REMOVED lines=8> */
[----:B------:R-:W-:-:S04]  /*ec10*/  FFMA.FTZ R25, R122, c[0x0][0x23c], -R127 ;  /* 0x00008f007a197a23 */ /* 0x000fc8000001087f */
[----:B------:R-:W-:Y:S03]  /*ec20*/  MUFU.EX2 R24, R24 ;  /* 0x0000001800187308 */ /* 0x000fe60000000800 */
[C---:B------:R-:W-:Y:S01]  /*ec30*/  HMMA.16816.F32.BF16 R68, R4.reuse, R18, R68 ;  /* 0x000000120444723c */ /* 0x040fe20000041844 */
[----:B------:R-:W2:Y:S04]  /*ec40*/  LDSM.16.MT88.4 R16, [R145+0x9800] ;  /* 0x009800009110783b */ /* 0x000ea80000004200 */
[----:B------:R-:W4:Y:S03]  /*ec50*/  MUFU.EX2 R25, R25 ;  /* 0x0000001900197308 */ /* 0x000f260000000800 */
[C---:B---3--:R-:W-:Y:S08]  /*ec60*/  HMMA.16816.F32.BF16 R88, R4.reuse, R20, R88 ;  /* 0x000000140458723c */ /* 0x048ff00000041858 */
[C---:B------:R-:W-:Y:S08]  /*ec70*/  HMMA.16816.F32.BF16 R84, R4.reuse, R22, R84 ;  /* 0x000000160454723c */ /* 0x040ff00000041854 */
[C---:B-1----:R-:W-:Y:S08]  /*ec80*/  HMMA.16816.F32.BF16 R76, R4.reuse, R8, R76 ;  /* 0x00000008044c723c */ /* 0x042ff0000004184c */
[----:B------:R-:W-:Y:S01]  /*ec90*/  HMMA.16816.F32.BF16 R80, R4, R10, R80 ;  /* 0x0000000a0450723c */ /* 0x000fe20000041850 */
[----:B------:R-:W1:Y:S06]  /*eca0*/  LDSM.16.MT88.4 R8, [R146+0x9800] ;  /* 0x009800009208783b */ /* 0x000e6c0000004200 */
[----:B----4-:R-:W-:Y:S01]  /*ecb0*/  F2FP.BF16.PACK_AB R4, R25, R24 ;  /* 0x000000181904723e */ /* 0x010fe200000010ff */
        /* <DEDUP_REMOVED lines=15> */
[C---:B-1----:R-:W-:Y:S08]  /*edb0*/  HMMA.16816.F32.BF16 R40, R4.reuse, R8, R40 ;  /* 0x000000080428723c */ /* 0x042ff00000041828 */
[C---:B------:R-:W-:Y:S01]  /*edc0*/  HMMA.16816.F32.BF16 R44, R4.reuse, R10, R44 ;  /* 0x0000000a042c723c */ /* 0x040fe2000004182c */
[----:B------:R-:W1:Y:S07]  /*edd0*/  LDSM.16.MT88.4 R8, [R148+0xb800] ;  /* 0x00b800009408783b */ /* 0x000e6e0000004200 */
        /* <DEDUP_REMOVED lines=79> */
.L_x_7721:
[----:B------:R-:W-:-:S05]  /*f2d0*/  IMAD.MOV.U32 R5, RZ, RZ, c[0x0][0x1a0] ;  /* 0x00006800ff057624 */ /* 0x000fca00078e00ff */
[----:B------:R-:W-:-:S04]  /*f2e0*/  LEA R5, -R5, RZ, 0x6 ;  /* 0x000000ff05057211 */ /* 0x000fc800078e31ff */
[----:B------:R-:W-:Y:S02]  /*f2f0*/  SHF.R.S32.HI R0, RZ, 0x1f, R5 ;  /* 0x0000001fff007819 */ /* 0x000fe40000011405 */
.L_x_7722:
        /* <DEDUP_REMOVED lines=15> */
[----:B------:R-:W-:Y:S01]  /*f3f0*/  IADD3 R10, P0, R8, UR9, RZ ;  /* 0x00000009080a7c10 */ /* 0x000fe2000ff1e0ff */
[----:B------:R-:W2:Y:S01]  /*f400*/  S2R R0, SR_TID.X ;  /* 0x0000000000007919 */ /* 0x000ea20000002100 */
        /* <DEDUP_REMOVED lines=8> */
[----:B------:R4:W-:Y:S01]  /*f490*/  LDGSTS.E.BYPASS.LTC128B.128 [R160+0xb000], [R10.64+0x80] ;  /* 0x0b0000800aa07fae */ /* 0x0009e2000b901d46 */
[----:B--2---:R-:W-:-:S03]  /*f4a0*/  IMAD.SHL.U32 R0, R0, 0x2, RZ ;  /* 0x0000000200007824 */ /* 0x004fc600078e00ff */
[----:B------:R2:W-:Y:S04]  /*f4b0*/  LDGSTS.E.BYPASS.LTC128B.128 [R160+0x9800], [R16.64] ;  /* 0x0980000010a07fae */ /* 0x0005e8000b901d46 */
[----:B------:R2:W-:Y:S04]  /*f4c0*/  LDGSTS.E.BYPASS.LTC128B.128 [R160+0xb800], [R16.64+0x80] ;  /* 0x0b80008010a07fae */ /* 0x0005e8000b901d46 */
[----:B------:R-:W-:Y:S04]  /*f4d0*/  LDSM.16.M88.4 R112, [R154] ;  /* 0x000000009a70783b */ /* 0x000fe80000000200 */
[----:B------:R-:W5:Y:S04]  /*f4e0*/  LDSM.16.M88.4 R20, [R153+0x4000] ;  /* 0x004000009914783b */ /* 0x000f680000000200 */
[----:B------:R-:W2:Y:S04]  /*f4f0*/  LDSM.16.M88.4 R12, [R153+0x4800] ;  /* 0x00480000990c783b */ /* 0x000ea80000000200 */
[----:B---3--:R-:W4:Y:S04]  /*f500*/  LDSM.16.M88.4 R4, [R153+0x5000] ;  /* 0x005000009904783b */ /* 0x008f280000000200 */
[----:B------:R-:W3:Y:S04]  /*f510*/  LDSM.16.M88.4 R104, [R153+0x5800] ;  /* 0x005800009968783b */ /* 0x000ee80000000200 */
[----:B------:R-:W-:Y:S04]  /*f520*/  LDSM.16.M88.4 R108, [R152] ;  /* 0x00000000986c783b */ /* 0x000fe80000000200 */
[----:B------:R-:W1:Y:S04]  /*f530*/  LDSM.16.M88.4 R32, [R151] ;  /* 0x000000009720783b */ /* 0x000e680000000200 */
[----:B------:R-:W1:Y:S04]  /*f540*/  LDSM.16.M88.4 R28, [R143] ;  /* 0x000000008f1c783b */ /* 0x000e680000000200 */
[----:B------:R-:W1:Y:S04]  /*f550*/  LDSM.16.M88.4 R128, [R142] ;  /* 0x000000008e80783b */ /* 0x000e680000000200 */
[----:B------:R-:W1:Y:S04]  /*f560*/  LDSM.16.M88.4 R120, [R141] ;  /* 0x000000008d78783b */ /* 0x000e680000000200 */
[----:B------:R-:W-:Y:S01]  /*f570*/  LDSM.16.M88.4 R124, [R147+0x5000] ;  /* 0x00500000937c783b */ /* 0x000fe20000000200 */
[C---:B-----5:R-:W-:Y:S03]  /*f580*/  HMMA.16816.F32.BF16 R24, R112.reuse, R20, RZ ;  /* 0x000000147018723c */ /* 0x060fe600000418ff */
[----:B------:R-:W0:Y:S05]  /*f590*/  LDGDEPBAR ;  /* 0x00000000000079af */ /* 0x000e2a0000000000 */
[C---:B--2---:R-:W-:Y:S08]  /*f5a0*/  HMMA.16816.F32.BF16 R16, R112.reuse, R12, RZ ;  /* 0x0000000c7010723c */ /* 0x044ff000000418ff */
[C---:B------:R-:W-:Y:S08]  /*f5b0*/  HMMA.16816.F32.BF16 R20, R112.reuse, R22, RZ ;  /* 0x000000167014723c */ /* 0x040ff000000418ff */
[C---:B------:R-:W-:Y:S08]  /*f5c0*/  HMMA.16816.F32.BF16 R12, R112.reuse, R14, RZ ;  /* 0x0000000e700c723c */ /* 0x040ff000000418ff */
[C---:B----4-:R-:W-:Y:S08]  /*f5d0*/  HMMA.16816.F32.BF16 R8, R112.reuse, R4, RZ ;  /* 0x000000047008723c */ /* 0x050ff000000418ff */
[C---:B------:R-:W-:Y:S08]  /*f5e0*/  HMMA.16816.F32.BF16 R4, R112.reuse, R6, RZ ;  /* 0x000000067004723c */ /* 0x040ff000000418ff */
[C---:B---3--:R-:W-:Y:S08]  /*f5f0*/  HMMA.16816.F32.BF16 R116, R112.reuse, R104, RZ ;  /* 0x000000687074723c */ /* 0x048ff000000418ff */
[----:B------:R-:W-:Y:S01]  /*f600*/  HMMA.16816.F32.BF16 R112, R112, R106, RZ ;  /* 0x0000006a7070723c */ /* 0x000fe200000418ff */
[----:B------:R-:W-:Y:S07]  /*f610*/  LDSM.16.M88.4 R104, [R150] ;  /* 0x000000009668783b */ /* 0x000fee0000000200 */
[C---:B-1----:R-:W-:Y:S08]  /*f620*/  HMMA.16816.F32.BF16 R24, R108.reuse, R32, R24 ;  /* 0x000000206c18723c */ /* 0x042ff00000041818 */
[C---:B------:R-:W-:Y:S01]  /*f630*/  HMMA.16816.F32.BF16 R20, R108.reuse, R34, R20 ;  /* 0x000000226c14723c */ /* 0x040fe20000041814 */
[----:B------:R-:W1:Y:S07]  /*f640*/  LDSM.16.M88.4 R32, [R147+0x4000] ;  /* 0x004000009320783b */ /* 0x000e6e0000000200 */
[C---:B------:R-:W-:Y:S08]  /*f650*/  HMMA.16816.F32.BF16 R16, R108.reuse, R28, R16 ;  /* 0x0000001c6c10723c */ /* 0x040ff00000041810 */
[C---:B------:R-:W-:Y:S01]  /*f660*/  HMMA.16816.F32.BF16 R12, R108.reuse, R30, R12 ;  /* 0x0000001e6c0c723c */ /* 0x040fe2000004180c */
[----:B------:R-:W2:Y:S07]  /*f670*/  LDSM.16.M88.4 R28, [R147+0x4800] ;  /* 0x00480000931c783b */ /* 0x000eae0000000200 */
[C---:B------:R-:W-:Y:S08]  /*f680*/  HMMA.16816.F32.BF16 R8, R108.reuse, R128, R8 ;  /* 0x000000806c08723c */ /* 0x040ff00000041808 */
[C---:B------:R-:W-:Y:S01]  /*f690*/  HMMA.16816.F32.BF16 R4, R108.reuse, R130, R4 ;  /* 0x000000826c04723c */ /* 0x040fe20000041804 */
[----:B------:R-:W-:Y:S07]  /*f6a0*/  LDSM.16.M88.4 R128, [R140+0x1000] ;  /* 0x001000008c80783b */ /* 0x000fee0000000200 */
[C---:B------:R-:W-:Y:S08]  /*f6b0*/  HMMA.16816.F32.BF16 R116, R108.reuse, R120, R116 ;  /* 0x000000786c74723c */ /* 0x040ff00000041874 */
[----:B------:R-:W-:Y:S01]  /*f6c0*/  HMMA.16816.F32.BF16 R112, R108, R122, R112 ;  /* 0x0000007a6c70723c */ /* 0x000fe20000041870 */
[----:B------:R-:W3:Y:S04]  /*f6d0*/  LDSM.16.M88.4 R120, [R147+0x5800] ;  /* 0x005800009378783b */ /* 0x000ee80000000200 */
[----:B------:R-:W-:Y:S03]  /*f6e0*/  LDSM.16.M88.4 R108, [R149] ;  /* 0x00000000956c783b */ /* 0x000fe60000000200 */
        /* <DEDUP_REMOVED lines=11> */
[----:B------:R-:W3:Y:S04]  /*f7a0*/  LDSM.16.M88.4 R120, [R140+0x1800] ;  /* 0x001800008c78783b */ /* 0x000ee80000000200 */
        /* <DEDUP_REMOVED lines=11> */
[----:B------:R-:W-:Y:S04]  /*f860*/  LDSM.16.M88.4 R108, [R152+0x2000] ;  /* 0x00200000986c783b */ /* 0x000fe80000000200 */
[----:B------:R-:W3:Y:S03]  /*f870*/  LDSM.16.M88.4 R120, [R153+0x7800] ;  /* 0x007800009978783b */ /* 0x000ee60000000200 */
        /* <DEDUP_REMOVED lines=9> */
[----:B---3--:R-:W-:Y:S08]  /*f910*/  HMMA.16816.F32.BF16 R116, R124, R120, R116 ;  /* 0x000000787c74723c */ /* 0x008ff00000041874 */
[C---:B----4-:R-:W-:Y:S08]  /*f920*/  HMMA.16816.F32.BF16 R24, R108.reuse, R104, R24 ;  /* 0x000000686c18723c */ /* 0x050ff00000041818 */
[C---:B------:R-:W-:Y:S01]  /*f930*/  HMMA.16816.F32.BF16 R20, R108.reuse, R106, R20 ;  /* 0x0000006a6c14723c */ /* 0x040fe20000041814 */
[----:B------:R-:W-:Y:S07]  /*f940*/  LDSM.16.M88.4 R104, [R150+0x2000] ;  /* 0x002000009668783b */ /* 0x000fee0000000200 */
[C---:B-1----:R-:W-:Y:S08]  /*f950*/  HMMA.16816.F32.BF16 R16, R108.reuse, R32, R16 ;  /* 0x000000206c10723c */ /* 0x042ff00000041810 */
[C---:B------:R-:W-:Y:S01]  /*f960*/  HMMA.16816.F32.BF16 R12, R108.reuse, R34, R12 ;  /* 0x000000226c0c723c */ /* 0x040fe2000004180c */
[----:B------:R-:W1:Y:S07]  /*f970*/  LDSM.16.M88.4 R32, [R147+0x6000] ;  /* 0x006000009320783b */ /* 0x000e6e0000000200 */
[C---:B--2---:R-:W-:Y:S08]  /*f980*/  HMMA.16816.F32.BF16 R8, R108.reuse, R28, R8 ;  /* 0x0000001c6c08723c */ /* 0x044ff00000041808 */
[----:B------:R-:W-:Y:S01]  /*f990*/  HMMA.16816.F32.BF16 R4, R108, R30, R4 ;  /* 0x0000001e6c04723c */ /* 0x000fe20000041804 */
[----:B------:R-:W2:Y:S07]  /*f9a0*/  LDSM.16.M88.4 R28, [R147+0x6800] ;  /* 0x00680000931c783b */ /* 0x000eae0000000200 */
[----:B------:R-:W-:Y:S01]  /*f9b0*/  HMMA.16816.F32.BF16 R112, R124, R122, R112 ;  /* 0x0000007a7c70723c */ /* 0x000fe20000041870 */
[----:B------:R-:W3:Y:S07]  /*f9c0*/  LDSM.16.M88.4 R120, [R136] ;  /* 0x000000008878783b */ /* 0x000eee0000000200 */
[C---:B-1----:R-:W-:Y:S08]  /*f9d0*/  HMMA.16816.F32.BF16 R24, R104.reuse, R32, R24 ;  /* 0x000000206818723c */ /* 0x042ff00000041818 */
[C---:B------:R-:W-:Y:S01]  /*f9e0*/  HMMA.16816.F32.BF16 R20, R104.reuse, R34, R20 ;  /* 0x000000226814723c */ /* 0x040fe20000041814 */
[----:B------:R-:W-:Y:S07]  /*f9f0*/  LDSM.16.M88.4 R32, [R149+0x2000] ;  /* 0x002000009520783b */ /* 0x000fee0000000200 */
[C---:B--2---:R-:W-:Y:S08]  /*fa00*/  HMMA.16816.F32.BF16 R16, R104.reuse, R28, R16 ;  /* 0x0000001c6810723c */ /* 0x044ff00000041810 */
[----:B------:R-:W-:Y:S01]  /*fa10*/  HMMA.16816.F32.BF16 R12, R104, R30, R12 ;  /* 0x0000001e680c723c */ /* 0x000fe2000004180c */
[----:B------:R-:W1:Y:S07]  /*fa20*/  LDSM.16.M88.4 R28, [R140+0x2000] ;  /* 0x002000008c1c783b */ /* 0x000e6e0000000200 */
[C---:B---3--:R-:W-:Y:S08]  /*fa30*/  HMMA.16816.F32.BF16 R116, R108.reuse, R120, R116 ;  /* 0x000000786c74723c */ /* 0x048ff00000041874 */
[----:B------:R-:W-:Y:S01]  /*fa40*/  HMMA.16816.F32.BF16 R112, R108, R122, R112 ;  /* 0x0000007a6c70723c */ /* 0x000fe20000041870 */
[----:B------:R-:W2:Y:S04]  /*fa50*/  LDSM.16.M88.4 R108, [R147+0x7000] ;  /* 0x00700000936c783b */ /* 0x000ea80000000200 */
[----:B------:R-:W3:Y:S03]  /*fa60*/  LDSM.16.M88.4 R120, [R147+0x7800] ;  /* 0x007800009378783b */ /* 0x000ee60000000200 */
[C---:B-1----:R-:W-:Y:S07]  /*fa70*/  HMMA.16816.F32.BF16 R24, R32.reuse, R28, R24 ;  /* 0x0000001c2018723c */ /* 0x042fee0000041818 */
[----:B------:R-:W-:Y:S01]  /*fa80*/  LOP3.LUT R29, R0, 0x6, RZ, 0xc0, !PT ;  /* 0x00000006001d7812 */ /* 0x000fe200078ec0ff */
[----:B------:R-:W-:Y:S04]  /*fa90*/  HMMA.16816.F32.BF16 R20, R32, R30, R20 ;  /* 0x0000001e2014723c */ /* 0x000fe80000041814 */
[----:B------:R-:W-:-:S04]  /*faa0*/  IMAD R102, R166, 0x40, R29 ;  /* 0x00000040a6667824 */ /* 0x000fc800078e021d */
[C---:B--2---:R-:W-:Y:S01]  /*fab0*/  HMMA.16816.F32.BF16 R8, R104.reuse, R108, R8 ;  /* 0x0000006c6808723c */ /* 0x044fe20000041808 */
[C---:B------:R-:W-:Y:S02]  /*fac0*/  IADD3 R0, R102.reuse, 0x1, RZ ;  /* 0x0000000166007810 */ /* 0x040fe40007ffe0ff */
[-C--:B------:R-:W-:Y:S02]  /*fad0*/  ISETP.GE.AND P2, PT, R102, R2.reuse, PT ;  /* 0x000000026600720c */ /* 0x080fe40003f46270 */
[C---:B------:R-:W-:Y:S02]  /*fae0*/  ISETP.GE.AND P4, PT, R0.reuse, R2, PT ;  /* 0x000000020000720c */ /* 0x040fe40003f86270 */
[----:B------:R-:W-:Y:S01]  /*faf0*/  ISETP.GE.AND P1, PT, R0, R103, PT ;  /* 0x000000670000720c */ /* 0x000fe20003f26270 */
[----:B------:R-:W-:Y:S01]  /*fb00*/  HMMA.16816.F32.BF16 R4, R104, R110, R4 ;  /* 0x0000006e6804723c */ /* 0x000fe20000041804 */
[----:B------:R-:W1:Y:S01]  /*fb10*/  LDSM.16.M88.4 R108, [R140+0x2800] ;  /* 0x002800008c6c783b */ /* 0x000e620000000200 */
[----:B------:R-:W-:-:S02]  /*fb20*/  IADD3 R0, R102, 0x8, RZ ;  /* 0x0000000866007810 */ /* 0x000fc40007ffe0ff */
[CC--:B------:R-:W-:Y:S02]  /*fb30*/  ISETP.GE.AND P0, PT, R102.reuse, R103.reuse, PT ;  /* 0x000000676600720c */ /* 0x0c0fe40003f06270 */
[----:B------:R-:W-:Y:S02]  /*fb40*/  IADD3 R28, R102, 0x9, RZ ;  /* 0x00000009661c7810 */ /* 0x000fe40007ffe0ff */
[C---:B---3--:R-:W-:Y:S01]  /*fb50*/  HMMA.16816.F32.BF16 R116, R104.reuse, R120, R116 ;  /* 0x000000786874723c */ /* 0x048fe20000041874 */
[CC--:B------:R-:W-:Y:S02]  /*fb60*/  ISETP.GE.AND P6, PT, R0.reuse, R2.reuse, PT ;  /* 0x000000020000720c */ /* 0x0c0fe40003fc6270 */
[----:B------:R-:W-:Y:S02]  /*fb70*/  ISETP.GE.AND P5, PT, R0, R103, PT ;  /* 0x000000670000720c */ /* 0x000fe40003fa6270 */
[----:B------:R-:W-:Y:S02]  /*fb80*/  FSEL R127, R24, -INF , !P2 ;  /* 0xff800000187f7808 */ /* 0x000fe40005000000 */
[----:B------:R-:W-:Y:S01]  /*fb90*/  FSEL R0, R26, -INF , !P0 ;  /* 0xff8000001a007808 */ /* 0x000fe20004000000 */
[----:B------:R-:W-:Y:S01]  /*fba0*/  HMMA.16816.F32.BF16 R112, R104, R122, R112 ;  /* 0x0000007a6870723c */ /* 0x000fe20000041870 */
[----:B------:R-:W2:Y:S01]  /*fbb0*/  LDSM.16.M88.4 R104, [R140+0x3000] ;  /* 0x003000008c68783b */ /* 0x000ea20000000200 */
[----:B------:R-:W-:-:S02]  /*fbc0*/  ISETP.GE.AND P2, PT, R28, R2, PT ;  /* 0x000000021c00720c */ /* 0x000fc40003f46270 */
[----:B------:R-:W-:Y:S02]  /*fbd0*/  ISETP.GE.AND P0, PT, R28, R103, PT ;  /* 0x000000671c00720c */ /* 0x000fe40003f06270 */
[----:B------:R-:W3:Y:S01]  /*fbe0*/  LDSM.16.M88.4 R28, [R140+0x3800] ;  /* 0x003800008c1c783b */ /* 0x000ee20000000200 */
[----:B------:R-:W-:Y:S01]  /*fbf0*/  IADD3 R26, R102, 0x10, RZ ;  /* 0x00000010661a7810 */ /* 0x000fe20007ffe0ff */
[----:B------:R-:W-:-:S04]  /*fc00*/  DEPBAR.LE SB0, 0x0 ;  /* 0x000080000000791a */ /* 0x000fc80000000000 */
[----:B------:R-:W-:Y:S02]  /*fc10*/  FSEL R130, R27, -INF , !P1 ;  /* 0xff8000001b827808 */ /* 0x000fe40004800000 */
[----:B------:R-:W-:Y:S02]  /*fc20*/  IADD3 R24, R102, 0x11, RZ ;  /* 0x0000001166187810 */ /* 0x000fe40007ffe0ff */
[----:B------:R-:W-:Y:S02]  /*fc30*/  ISETP.GE.AND P1, PT, R26, R103, PT ;  /* 0x000000671a00720c */ /* 0x000fe40003f26270 */
[----:B------:R-:W-:Y:S02]  /*fc40*/  FSEL R25, R25, -INF , !P4 ;  /* 0xff80000019197808 */ /* 0x000fe40006000000 */
[----:B------:R-:W-:Y:S02]  /*fc50*/  FSEL R132, R22, -INF , !P5 ;  /* 0xff80000016847808 */ /* 0x000fe40006800000 */
[----:B------:R-:W-:-:S02]  /*fc60*/  ISETP.GE.AND P4, PT, R26, R2, PT ;  /* 0x000000021a00720c */ /* 0x000fc40003f86270 */
[-C--:B------:R-:W-:Y:S01]  /*fc70*/  ISETP.GE.AND P5, PT, R24, R103.reuse, PT ;  /* 0x000000671800720c */ /* 0x080fe20003fa6270 */
[C---:B-1----:R-:W-:Y:S01]  /*fc80*/  HMMA.16816.F32.BF16 R16, R32.reuse, R108, R16 ;  /* 0x0000006c2010723c */ /* 0x042fe20000041810 */
[----:B------:R-:W-:Y:S02]  /*fc90*/  IADD3 R22, R102, 0x18, RZ ;  /* 0x0000001866167810 */ /* 0x000fe40007ffe0ff */
[----:B------:R-:W-:Y:S02]  /*fca0*/  FSEL R131, R20, -INF , !P6 ;  /* 0xff80000014837808 */ /* 0x000fe40007000000 */
[----:B------:R-:W-:Y:S02]  /*fcb0*/  FSEL R129, R21, -INF , !P2 ;  /* 0xff80000015817808 */ /* 0x000fe40005000000 */
[----:B------:R-:W-:Y:S01]  /*fcc0*/  FSEL R108, R23, -INF , !P0 ;  /* 0xff800000176c7808 */ /* 0x000fe20004000000 */
[----:B------:R-:W-:Y:S01]  /*fcd0*/  HMMA.16816.F32.BF16 R12, R32, R110, R12 ;  /* 0x0000006e200c723c */ /* 0x000fe2000004180c */
[----:B------:R-:W-:-:S02]  /*fce0*/  ISETP.GE.AND P0, PT, R22, R103, PT ;  /* 0x000000671600720c */ /* 0x000fc40003f06270 */
[----:B------:R-:W-:Y:S02]  /*fcf0*/  IADD3 R20, R102, 0x19, RZ ;  /* 0x0000001966147810 */ /* 0x000fe40007ffe0ff */
[-C--:B------:R-:W-:Y:S02]  /*fd00*/  ISETP.GE.AND P2, PT, R22, R2.reuse, PT ;  /* 0x000000021600720c */ /* 0x080fe40003f46270 */
[----:B------:R-:W-:Y:S01]  /*fd10*/  ISETP.GE.AND P6, PT, R24, R2, PT ;  /* 0x000000021800720c */ /* 0x000fe20003fc6270 */
[C---:B--2---:R-:W-:Y:S08]  /*fd20*/  HMMA.16816.F32.BF16 R8, R32.reuse, R104, R8 ;  /* 0x000000682008723c */ /* 0x044ff00000041808 */
[----:B---3--:R-:W-:Y:S01]  /*fd30*/  HMMA.16816.F32.BF16 R116, R32, R28, R116 ;  /* 0x0000001c2074723c */ /* 0x008fe20000041874 */
[----:B------:R-:W-:-:S02]  /*fd40*/  FSEL R128, R18, -INF , !P1 ;  /* 0xff80000012807808 */ /* 0x000fc40004800000 */
[----:B------:R-:W-:Y:S02]  /*fd50*/  IADD3 R18, R102, 0x20, RZ ;  /* 0x0000002066127810 */ /* 0x000fe40007ffe0ff */
[----:B------:R-:W-:Y:S02]  /*fd60*/  FSEL R125, R16, -INF , !P4 ;  /* 0xff800000107d7808 */ /* 0x000fe40006000000 */
[----:B------:R-:W-:Y:S01]  /*fd70*/  FSEL R110, R19, -INF , !P5 ;  /* 0xff800000136e7808 */ /* 0x000fe20006800000 */
[----:B------:R-:W-:Y:S01]  /*fd80*/  HMMA.16816.F32.BF16 R4, R32, R106, R4 ;  /* 0x0000006a2004723c */ /* 0x000fe20000041804 */
[----:B------:R-:W-:Y:S01]  /*fd90*/  IADD3 R16, R102, 0x21, RZ ;  /* 0x0000002166107810 */ /* 0x000fe20007ffe0ff */
[----:B------:R-:W-:Y:S01]  /*fda0*/  BAR.SYNC.DEFER_BLOCKING 0x0 ;  /* 0x0000000000007b1d */ /* 0x000fe20000010000 */
[----:B------:R-:W-:Y:S02]  /*fdb0*/  ISETP.GE.AND P5, PT, R18, R103, PT ;  /* 0x000000671200720c */ /* 0x000fe40003fa6270 */
[----:B------:R-:W-:-:S02]  /*fdc0*/  FSEL R126, R14, -INF , !P0 ;  /* 0xff8000000e7e7808 */ /* 0x000fc40004000000 */
[-C--:B------:R-:W-:Y:S01]  /*fdd0*/  ISETP.GE.AND P0, PT, R16, R103.reuse, PT ;  /* 0x000000671000720c */ /* 0x080fe20003f06270 */
[----:B------:R-:W-:Y:S01]  /*fde0*/  HMMA.16816.F32.BF16 R112, R32, R30, R112 ;  /* 0x0000001e2070723c */ /* 0x000fe20000041870 */
[----:B------:R-:W-:Y:S02]  /*fdf0*/  FSEL R22, R10, -INF , !P5 ;  /* 0xff8000000a167808 */ /* 0x000fe40006800000 */
[----:B------:R-:W-:Y:S02]  /*fe00*/  IADD3 R10, R102, 0x30, RZ ;  /* 0x00000030660a7810 */ /* 0x000fe40007ffe0ff */
[C---:B------:R-:W-:Y:S02]  /*fe10*/  ISETP.GE.AND P4, PT, R20.reuse, R2, PT ;  /* 0x000000021400720c */ /* 0x040fe40003f86270 */
[----:B------:R-:W-:Y:S02]  /*fe20*/  ISETP.GE.AND P1, PT, R20, R103, PT ;  /* 0x000000671400720c */ /* 0x000fe40003f26270 */
[----:B------:R-:W-:-:S02]  /*fe30*/  FSEL R20, R11, -INF , !P0 ;  /* 0xff8000000b147808 */ /* 0x000fc40004000000 */
[----:B------:R-:W-:Y:S02]  /*fe40*/  ISETP.GE.AND P0, PT, R10, R103, PT ;  /* 0x000000670a00720c */ /* 0x000fe40003f06270 */
[----:B------:R-:W-:Y:S02]  /*fe50*/  FSEL R101, R17, -INF , !P6 ;  /* 0xff80000011657808 */ /* 0x000fe40007000000 */
[----:B------:R-:W-:Y:S02]  /*fe60*/  ISETP.GE.AND P6, PT, R18, R2, PT ;  /* 0x000000021200720c */ /* 0x000fe40003fc6270 */
[----:B------:R-:W-:Y:S02]  /*fe70*/  IADD3 R14, R102, 0x28, RZ ;  /* 0x00000028660e7810 */ /* 0x000fe40007ffe0ff */
[----:B------:R-:W-:Y:S02]  /*fe80*/  FSEL R104, R118, -INF , !P0 ;  /* 0xff80000076687808 */ /* 0x000fe40004000000 */
[----:B------:R-:W-:-:S02]  /*fe90*/  FSEL R111, R12, -INF , !P2 ;  /* 0xff8000000c6f7808 */ /* 0x000fc40005000000 */
[----:B------:R-:W-:Y:S02]  /*fea0*/  FSEL R124, R15, -INF , !P1 ;  /* 0xff8000000f7c7808 */ /* 0x000fe40004800000 */
[----:B------:R-:W-:Y:S02]  /*feb0*/  ISETP.GT.AND P0, PT, R166, R155, PT ;  /* 0x0000009ba600720c */ /* 0x000fe40003f04270 */
[-C--:B------:R-:W-:Y:S02]  /*fec0*/  ISETP.GE.AND P2, PT, R16, R2.reuse, PT ;  /* 0x000000021000720c */ /* 0x080fe40003f46270 */
[----:B------:R-:W-:Y:S02]  /*fed0*/  ISETP.GE.AND P1, PT, R14, R2, PT ;  /* 0x000000020e00720c */ /* 0x000fe40003f26270 */
[----:B------:R-:W-:Y:S02]  /*fee0*/  FSEL R21, R8, -INF , !P6 ;  /* 0xff80000008157808 */ /* 0x000fe40007000000 */
[----:B------:R-:W-:-:S02]  /*fef0*/  IADD3 R12, R102, 0x29, RZ ;  /* 0x00000029660c7810 */ /* 0x000fc40007ffe0ff */
[----:B------:R-:W-:Y:S02]  /*ff00*/  IADD3 R8, R102, 0x31, RZ ;  /* 0x0000003166087810 */ /* 0x000fe40007ffe0ff */
[----:B------:R-:W-:Y:S02]  /*ff10*/  FSEL R109, R13, -INF , !P4 ;  /* 0xff8000000d6d7808 */ /* 0x000fe40006000000 */
[----:B------:R-:W-:Y:S02]  /*ff20*/  FSEL R23, R9, -INF , !P2 ;  /* 0xff80000009177808 */ /* 0x000fe40005000000 */
[----:B------:R-:W-:Y:S02]  /*ff30*/  FSEL R123, R4, -INF , !P1 ;  /* 0xff800000047b7808 */ /* 0x000fe40004800000 */
[----:B------:R-:W-:Y:S02]  /*ff40*/  ISETP.GE.AND P4, PT, R14, R103, PT ;  /* 0x000000670e00720c */ /* 0x000fe40003f86270 */
[----:B------:R-:W-:-:S02]  /*ff50*/  ISETP.GE.AND P6, PT, R12, R2, PT ;  /* 0x000000020c00720c */ /* 0x000fc40003fc6270 */
[----:B------:R-:W-:Y:S02]  /*ff60*/  ISETP.GE.AND P5, PT, R12, R103, PT ;  /* 0x000000670c00720c */ /* 0x000fe40003fa6270 */
        /* <DEDUP_REMOVED lines=79> */
.L_x_7724:
[----:B------:R-:W-:-:S05]  /*10460*/  IMAD.MOV.U32 R6, RZ, RZ, c[0x0][0x198] ;  /* 0x00006600ff067624 */ /* 0x000fca00078e00ff */
[----:B------:R-:W-:-:S04]  /*10470*/  LEA R6, -R6, RZ, 0x6 ;  /* 0x000000ff06067211 */ /* 0x000fc800078e31ff */
[----:B------:R-:W-:Y:S02]  /*10480*/  SHF.R.S32.HI R2, RZ, 0x1f, R6 ;  /* 0x0000001fff027819 */ /* 0x000fe40000011406 */
.L_x_7725:
[----:B------:R-:W-:Y:S01]  /*10490*/  ULDC.64 UR4, c[0x0][0x198] ;  /* 0x0000660000047ab9 */ /* 0x000fe20000000a00 */
[C---:B------:R-:W-:Y:S01]  /*104a0*/  LEA R162, P1, R6.reuse, R162, 0x1 ;  /* 0x000000a206a27211 */ /* 0x040fe200078208ff */
[----:B------:R-:W-:Y:S02]  /*104b0*/  USHF.L.U32 UR9, UR4, 0x5, URZ ;  /* 0x0000000504097899 */ /* 0x000fe4000800063f */
[----:B------:R-:W-:Y:S01]  /*104c0*/  USHF.L.U64.HI UR5, UR4, UR8, UR5 ;  /* 0x0000000804057299 */ /* 0x000fe20008010205 */
[----:B------:R-:W-:-:S03]  /*104d0*/  LEA.HI.X R161, R6, R161, R2, 0x1, P1 ;  /* 0x000000a106a17211 */ /* 0x000fc600008f0c02 */
[----:B------:R-:W-:Y:S02]  /*104e0*/  IADD3 R6, P1, R162, UR9, RZ ;  /* 0x00000009a2067c10 */ /* 0x000fe4000ff3e0ff */
        /* <DEDUP_REMOVED lines=18> */
.L_x_7723:
        /* <DEDUP_REMOVED lines=61> */
[----:B------:R-:W-:Y:S01]  /*109e0*/  FFMA.FTZ R31, R108, c[0x0][0x23c], -R35 ;  /* 0x00008f006c1f7a23 */ /* 0x000fe20000010823 */
[----:B------:R-:W1:Y:S01]  /*109f0*/  MUFU.EX2 R28, R28 ;  /* 0x0000001c001c7308 */ /* 0x000e620000000800 */
[----:B------:R-:W-:Y:S02]  /*10a00*/  FMUL.FTZ R32, R4, c[0x0][0x23c] ;  /* 0x00008f0004207a20 */ /* 0x000fe40000410000 */
[----:B------:R-:W-:Y:S02]  /*10a10*/  FMUL.FTZ R3, R6, c[0x0][0x23c] ;  /* 0x00008f0006037a20 */ /* 0x000fe40000410000 */
[--C-:B------:R-:W-:Y:S02]  /*10a20*/  FFMA.FTZ R103, R111, c[0x0][0x23c], -R106.reuse ;  /* 0x00008f006f677a23 */ /* 0x100fe4000001086a */
        /* <DEDUP_REMOVED lines=25> */
[--C-:B------:R-:W-:Y:S02]  /*10bc0*/  FFMA.FTZ R105, R105, c[0x0][0x23c], -R106.reuse ;  /* 0x00008f0069697a23 */ /* 0x100fe4000001086a */
[----:B------:R-:W-:Y:S01]  /*10bd0*/  FFMA.FTZ R106, R113, c[0x0][0x23c], -R106 ;  /* 0x00008f00716a7a23 */ /* 0x000fe2000001086a */
[----:B------:R-:W2:Y:S01]  /*10be0*/  MUFU.EX2 R31, R31 ;  /* 0x0000001f001f7308 */ /* 0x000ea20000000800 */
[----:B-1----:R-:W-:Y:S01]  /*10bf0*/  F2FP.BF16.PACK_AB R5, R2, R24 ;  /* 0x000000180205723e */ /* 0x002fe200000010ff */
[----:B------:R-:W-:-:S02]  /*10c00*/  FFMA.FTZ R104, R104, c[0x0][0x23c], -R35 ;  /* 0x00008f0068687a23 */ /* 0x000fc40000010823 */
[--C-:B------:R-:W-:Y:S02]  /*10c10*/  FFMA.FTZ R113, R102, c[0x0][0x23c], -R35.reuse ;  /* 0x00008f0066717a23 */ /* 0x100fe40000010823 */
[--C-:B------:R-:W-:Y:S02]  /*10c20*/  FFMA.FTZ R34, R34, c[0x0][0x23c], -R35.reuse ;  /* 0x00008f0022227a23 */ /* 0x100fe40000010823 */
[----:B------:R-:W1:Y:S01]  /*10c30*/  MUFU.EX2 R32, R32 ;  /* 0x0000002000207308 */ /* 0x000e620000000800 */
[----:B------:R-:W-:-:S07]  /*10c40*/  FFMA.FTZ R33, R33, c[0x0][0x23c], -R35 ;  /* 0x00008f0021217a23 */ /* 0x000fce0000010823 */
        /* <DEDUP_REMOVED lines=126> */
[----:B-----5:R-:W-:Y:S01]  /*11430*/  HMMA.16816.F32.BF16 R96, R4, R16, R96 ;  /* 0x000000100460723c */ /* 0x020fe20000041860 */
[----:B------:R-:W-:Y:S01]  /*11440*/  FADD.FTZ R3, R103, R0 ;  /* 0x0000000067037221 */ /* 0x000fe20000010000 */
[----:B------:R-:W-:Y:S03]  /*11450*/  MUFU.EX2 R106, R106 ;  /* 0x0000006a006a7308 */ /* 0x000fe60000000800 */
[----:B------:R-:W-:-:S03]  /*11460*/  FADD.FTZ R3, R108, R3 ;  /* 0x000000036c037221 */ /* 0x000fc60000010000 */
        /* <DEDUP_REMOVED lines=32> */
[----:B------:R-:W-:Y:S02]  /*11670*/  F2FP.BF16.PACK_AB R7, R123, R122 ;  /* 0x0000007a7b07723e */ /* 0x000fe400000010ff */
[----:B------:R-:W-:Y:S01]  /*11680*/  MOV R3, R29 ;  /* 0x0000001d00037202 */ /* 0x000fe20000000f00 */
[----:B------:R-:W-:-:S04]  /*11690*/  FADD.FTZ R0, R116, R115 ;  /* 0x0000007374007221 */ /* 0x000fc80000010000 */
        /* <DEDUP_REMOVED lines=27> */
[----:B--2---:R-:W-:-:S02]  /*11850*/  F2FP.BF16.PACK_AB R5, R113, R104 ;  /* 0x000000687105723e */ /* 0x004fc400000010ff */
[----:B------:R-:W-:Y:S01]  /*11860*/  F2FP.BF16.PACK_AB R6, R106, R105 ;  /* 0x000000696a06723e */ /* 0x000fe200000010ff */
[----:B------:R-:W-:Y:S01]  /*11870*/  FADD.FTZ R120, R120, R107 ;  /* 0x0000006b78787221 */ /* 0x000fe20000010000 */
[----:B---3--:R-:W-:-:S03]  /*11880*/  F2FP.BF16.PACK_AB R7, R33, R34 ;  /* 0x000000222107723e */ /* 0x008fc600000010ff */
[----:B------:R-:W-:-:S04]  /*11890*/  FADD.FTZ R105, R105, R120 ;  /* 0x0000007869697221 */ /* 0x000fc80000010000 */
[----:B------:R-:W-:Y:S01]  /*118a0*/  HMMA.16816.F32.BF16 R96, R4, R20, R96 ;  /* 0x000000140460723c */ /* 0x000fe20000041860 */
[----:B------:R-:W-:-:S07]  /*118b0*/  FADD.FTZ R173, R106, R105 ;  /* 0x000000696aad7221 */ /* 0x000fce0000010000 */
        /* <DEDUP_REMOVED lines=9> */
[C---:B------:R-:W-:Y:S01]  /*11950*/  HMMA.16816.F32.BF16 R60, R4.reuse, R14, R60 ;  /* 0x0000000e043c723c */ /* 0x040fe2000004183c */
[----:B------:R-:W4:Y:S07]  /*11960*/  LDSM.16.MT88.4 R12, [R144+0xb800] ;  /* 0x00b80000900c783b */ /* 0x000f2e0000004200 */
[C---:B--2---:R-:W-:Y:S08]  /*11970*/  HMMA.16816.F32.BF16 R64, R4.reuse, R20, R64 ;  /* 0x000000140440723c */ /* 0x044ff00000041840 */
[C---:B------:R-:W-:Y:S08]  /*11980*/  HMMA.16816.F32.BF16 R68, R4.reuse, R22, R68 ;  /* 0x000000160444723c */ /* 0x040ff00000041844 */
[C---:B-1----:R-:W-:Y:S07]  /*11990*/  HMMA.16816.F32.BF16 R76, R4.reuse, R8, R76 ;  /* 0x00000008044c723c */ /* 0x042fee000004184c */
        /* <DEDUP_REMOVED lines=10> */
[----:B----4-:R-:W-:Y:S03]  /*11a40*/  HMMA.16816.F32.BF16 R88, R4, R12, R88 ;  /* 0x0000000c0458723c */ /* 0x010fe60000041858 */
[----:B------:R-:W-:-:S04]  /*11a50*/  FADD.FTZ R113, R113, R104 ;  /* 0x0000006871717221 */ /* 0x000fc80000010000 */
[----:B------:R-:W-:Y:S01]  /*11a60*/  FADD.FTZ R34, R34, R113 ;  /* 0x0000007122227221 */ /* 0x000fe20000010000 */
[----:B------:R-:W-:Y:S03]  /*11a70*/  HMMA.16816.F32.BF16 R84, R4, R14, R84 ;  /* 0x0000000e0454723c */ /* 0x000fe60000041854 */
[----:B------:R-:W-:Y:S11]  /*11a80*/  FADD.FTZ R171, R33, R34 ;  /* 0x0000002221ab7221 */ /* 0x000ff60000010000 */
[----:B------:R-:W-:Y:S05]  /*11a90*/  @!UPT UIADD3 URZ, URZ, URZ, URZ ;  /* 0x0000003f3f3ff290 */ /* 0x000fea000fffe03f */
.L_x_7720:
[----:B------:R-:W-:Y:S05]  /*11aa0*/  @!P0 BRA `(.L_x_7726) ;  /* 0x000026c000008947 */ /* 0x000fea0003800000 */
[----:B------:R-:W-:Y:S01]  /*11ab0*/  ULDC.64 UR4, c[0x0][0x1a0] ;  /* 0x0000680000047ab9 */ /* 0x000fe20000000a00 */
[----:B------:R-:W-:Y:S01]  /*11ac0*/  IMAD.MOV.U32 R0, RZ, RZ, R3 ;  /* 0x000000ffff007224 */ /* 0x000fe200078e0003 */
[----:B------:R-:W-:Y:S01]  /*11ad0*/  ULEA UR9, -UR4, URZ, 0x6 ;  /* 0x0000003f04097291 */ /* 0x000fe2000f8e313f */
[----:B------:R-:W-:Y:S01]  /*11ae0*/  IMAD.MOV.U32 R101, RZ, RZ, R100 ;  /* 0x000000ffff657224 */ /* 0x000fe200078e0064 */
[----:B------:R-:W-:Y:S02]  /*11af0*/  UMOV UR8, 0x5 ;  /* 0x0000000500087882 */ /* 0x000fe40000000000 */
[----:B------:R-:W-:-:S02]  /*11b00*/  USHF.R.S32.HI UR13, URZ, 0x1f, UR9 ;  /* 0x0000001f3f0d7899 */ /* 0x000fc40008011409 */
[----:B------:R-:W-:Y:S01]  /*11b10*/  USHF.L.U64.HI UR10, UR4, UR8, UR5 ;  /* 0x00000008040a7299 */ /* 0x000fe20008010205 */
[----:B------:R-:W-:Y:S01]  /*11b20*/  MOV R169, UR9 ;  /* 0x0000000900a97c02 */ /* 0x000fe20008000f00 */
[----:B------:R-:W-:Y:S02]  /*11b30*/  USHF.L.U32 UR11, UR4, 0x5, URZ ;  /* 0x00000005040b7899 */ /* 0x000fe4000800063f */
[----:B------:R-:W-:Y:S01]  /*11b40*/  MOV R168, UR13 ;  /* 0x0000000d00a87c02 */ /* 0x000fe20008000f00 */
[----:B------:R-:W-:Y:S02]  /*11b50*/  ULDC.64 UR4, c[0x0][0x198] ;  /* 0x0000660000047ab9 */ /* 0x000fe40000000a00 */
[----:B------:R-:W-:Y:S02]  /*11b60*/  ULEA UR12, -UR4, URZ, 0x6 ;  /* 0x0000003f040c7291 */ /* 0x000fe4000f8e313f */
[----:B------:R-:W-:Y:S02]  /*11b70*/  USHF.L.U64.HI UR5, UR4, UR8, UR5 ;  /* 0x0000000804057299 */ /* 0x000fe40008010205 */
[----:B------:R-:W-:-:S02]  /*11b80*/  USHF.L.U32 UR4, UR4, 0x5, URZ ;  /* 0x0000000504047899 */ /* 0x000fc4000800063f */
[----:B------:R-:W-:Y:S02]  /*11b90*/  USHF.R.S32.HI UR8, URZ, 0x1f, UR12 ;  /* 0x0000001f3f087899 */ /* 0x000fe4000801140c */
.L_x_7730:
        /* <DEDUP_REMOVED lines=65> */
.L_x_7727:
        /* <DEDUP_REMOVED lines=28> */
[----:B------:R-:W1:Y:S01]  /*12170*/  LDSM.16.M88.4 R132, [R143] ;  /* 0x000000008f84783b */ /* 0x000e620000000200 */
[C---:B---3--:R-:W-:Y:S08]  /*12180*/  HMMA.16816.F32.BF16 R4, R104.reuse, R108, RZ ;  /* 0x0000006c6804723c */ /* 0x048ff000000418ff */
[C---:B------:R-:W-:Y:S01]  /*12190*/  HMMA.16816.F32.BF16 R8, R104.reuse, R110, RZ ;  /* 0x0000006e6808723c */ /* 0x040fe200000418ff */
[----:B------:R-:W3:Y:S07]  /*121a0*/  LDSM.16.M88.4 R108, [R142] ;  /* 0x000000008e6c783b */ /* 0x000eee0000000200 */
[C---:B----4-:R-:W-:Y:S08]  /*121b0*/  HMMA.16816.F32.BF16 R12, R104.reuse, R112, RZ ;  /* 0x00000070680c723c */ /* 0x050ff000000418ff */
[C---:B------:R-:W-:Y:S01]  /*121c0*/  HMMA.16816.F32.BF16 R16, R104.reuse, R114, RZ ;  /* 0x000000726810723c */ /* 0x040fe200000418ff */
[----:B------:R-:W4:Y:S07]  /*121d0*/  LDSM.16.M88.4 R112, [R141] ;  /* 0x000000008d70783b */ /* 0x000f2e0000000200 */
[C---:B-----5:R-:W-:Y:S08]  /*121e0*/  HMMA.16816.F32.BF16 R20, R104.reuse, R116, RZ ;  /* 0x000000746814723c */ /* 0x060ff000000418ff */
[C---:B------:R-:W-:Y:S01]  /*121f0*/  HMMA.16816.F32.BF16 R24, R104.reuse, R118, RZ ;  /* 0x000000766818723c */ /* 0x040fe200000418ff */
[----:B------:R-:W-:Y:S07]  /*12200*/  LDSM.16.M88.4 R116, [R147+0x4000] ;  /* 0x004000009374783b */ /* 0x000fee0000000200 */
[C---:B-1----:R-:W-:Y:S08]  /*12210*/  HMMA.16816.F32.BF16 R28, R104.reuse, R120, RZ ;  /* 0x00000078681c723c */ /* 0x042ff000000418ff */
[----:B--2---:R-:W-:Y:S01]  /*12220*/  HMMA.16816.F32.BF16 R32, R104, R122, RZ ;  /* 0x0000007a6820723c */ /* 0x004fe200000418ff */
[----:B------:R-:W1:Y:S04]  /*12230*/  LDSM.16.M88.4 R104, [R150] ;  /* 0x000000009668783b */ /* 0x000e680000000200 */
[----:B------:R-:W2:Y:S03]  /*12240*/  LDSM.16.M88.4 R120, [R147+0x4800] ;  /* 0x004800009378783b */ /* 0x000ea60000000200 */
[C---:B------:R-:W-:Y:S08]  /*12250*/  HMMA.16816.F32.BF16 R4, R124.reuse, R128, R4 ;  /* 0x000000807c04723c */ /* 0x040ff00000041804 */
[C---:B------:R-:W-:Y:S01]  /*12260*/  HMMA.16816.F32.BF16 R8, R124.reuse, R130, R8 ;  /* 0x000000827c08723c */ /* 0x040fe20000041808 */
[----:B------:R-:W5:Y:S07]  /*12270*/  LDSM.16.M88.4 R128, [R147+0x5000] ;  /* 0x005000009380783b */ /* 0x000f6e0000000200 */
        /* <DEDUP_REMOVED lines=15> */
[C---:B-----5:R-:W-:Y:S08]  /*12370*/  HMMA.16816.F32.BF16 R20, R104.reuse, R128, R20 ;  /* 0x000000806814723c */ /* 0x060ff00000041814 */
[C---:B------:R-:W-:Y:S01]  /*12380*/  HMMA.16816.F32.BF16 R24, R104.reuse, R130, R24 ;  /* 0x000000826818723c */ /* 0x040fe20000041818 */
[----:B------:R-:W4:Y:S07]  /*12390*/  LDSM.16.M88.4 R128, [R140+0x1800] ;  /* 0x001800008c80783b */ /* 0x000f2e0000000200 */
        /* <DEDUP_REMOVED lines=13> */
[C---:B----4-:R-:W-:Y:S08]  /*12470*/  HMMA.16816.F32.BF16 R28, R112.reuse, R128, R28 ;  /* 0x00000080701c723c */ /* 0x050ff0000004181c */
[----:B------:R-:W-:Y:S01]  /*12480*/  HMMA.16816.F32.BF16 R32, R112, R130, R32 ;  /* 0x000000827020723c */ /* 0x000fe20000041820 */
[----:B------:R-:W-:Y:S04]  /*12490*/  LDSM.16.M88.4 R112, [R139] ;  /* 0x000000008b70783b */ /* 0x000fe80000000200 */
[----:B------:R-:W-:Y:S03]  /*124a0*/  LDSM.16.M88.4 R128, [R137] ;  /* 0x000000008980783b */ /* 0x000fe60000000200 */
[C---:B---3--:R-:W-:Y:S08]  /*124b0*/  HMMA.16816.F32.BF16 R4, R104.reuse, R108, R4 ;  /* 0x0000006c6804723c */ /* 0x048ff00000041804 */
[C---:B------:R-:W-:Y:S01]  /*124c0*/  HMMA.16816.F32.BF16 R8, R104.reuse, R110, R8 ;  /* 0x0000006e6808723c */ /* 0x040fe20000041808 */
[----:B------:R-:W3:Y:S07]  /*124d0*/  LDSM.16.M88.4 R108, [R152+0x2000] ;  /* 0x00200000986c783b */ /* 0x000eee0000000200 */
[C---:B-1----:R-:W-:Y:S08]  /*124e0*/  HMMA.16816.F32.BF16 R12, R104.reuse, R116, R12 ;  /* 0x00000074680c723c */ /* 0x042ff0000004180c */
[C---:B------:R-:W-:Y:S01]  /*124f0*/  HMMA.16816.F32.BF16 R16, R104.reuse, R118, R16 ;  /* 0x000000766810723c */ /* 0x040fe20000041810 */
[----:B------:R-:W1:Y:S07]  /*12500*/  LDSM.16.M88.4 R116, [R138] ;  /* 0x000000008a74783b */ /* 0x000e6e0000000200 */
[C---:B-----5:R-:W-:Y:S08]  /*12510*/  HMMA.16816.F32.BF16 R20, R104.reuse, R124, R20 ;  /* 0x0000007c6814723c */ /* 0x060ff00000041814 */
[C---:B------:R-:W-:Y:S01]  /*12520*/  HMMA.16816.F32.BF16 R24, R104.reuse, R126, R24 ;  /* 0x0000007e6818723c */ /* 0x040fe20000041818 */
[----:B------:R-:W4:Y:S07]  /*12530*/  LDSM.16.M88.4 R124, [R136] ;  /* 0x00000000887c783b */ /* 0x000f2e0000000200 */
        /* <DEDUP_REMOVED lines=25> */
[----:B------:R-:W4:Y:S01]  /*126d0*/  LDSM.16.M88.4 R120, [R140+0x3000] ;  /* 0x003000008c78783b */ /* 0x000f220000000200 */
[----:B------:R-:W-:Y:S04]  /*126e0*/  DEPBAR.LE SB0, 0x0 ;  /* 0x000080000000791a */ /* 0x000fe80000000000 */
[----:B------:R-:W-:Y:S02]  /*126f0*/  BAR.SYNC.DEFER_BLOCKING 0x0 ;  /* 0x0000000000007b1d */ /* 0x000fe40000010000 */
[C---:B---3--:R-:W-:Y:S08]  /*12700*/  HMMA.16816.F32.BF16 R28, R104.reuse, R128, R28 ;  /* 0x00000080681c723c */ /* 0x048ff0000004181c */
[----:B------:R-:W-:Y:S08]  /*12710*/  HMMA.16816.F32.BF16 R32, R104, R130, R32 ;  /* 0x000000826820723c */ /* 0x000ff00000041820 */
[C---:B--2---:R-:W-:Y:S08]  /*12720*/  HMMA.16816.F32.BF16 R4, R108.reuse, R112, R4 ;  /* 0x000000706c04723c */ /* 0x044ff00000041804 */
[C---:B------:R-:W-:Y:S08]  /*12730*/  HMMA.16816.F32.BF16 R8, R108.reuse, R114, R8 ;  /* 0x000000726c08723c */ /* 0x040ff00000041808 */
[C---:B-1----:R-:W-:Y:S08]  /*12740*/  HMMA.16816.F32.BF16 R12, R108.reuse, R116, R12 ;  /* 0x000000746c0c723c */ /* 0x042ff0000004180c */
[C---:B------:R-:W-:Y:S08]  /*12750*/  HMMA.16816.F32.BF16 R16, R108.reuse, R118, R16 ;  /* 0x000000766c10723c */ /* 0x040ff00000041810 */
[C---:B----4-:R-:W-:Y:S08]  /*12760*/  HMMA.16816.F32.BF16 R20, R108.reuse, R120, R20 ;  /* 0x000000786c14723c */ /* 0x050ff00000041814 */
        /* <DEDUP_REMOVED lines=67> */
.L_x_7729:
        /* <DEDUP_REMOVED lines=21> */
.L_x_7728:
        /* <DEDUP_REMOVED lines=236> */
[C---:B--2---:R-:W-:Y:S04]  /*13bb0*/  FADD.FTZ R0, R113.reuse, R0 ;  /* 0x0000000071007221 */ /* 0x044fe80000010000 */
[C---:B-1----:R-:W-:Y:S08]  /*13bc0*/  HMMA.16816.F32.BF16 R72, R88.reuse, R104, R72 ;  /* 0x000000685848723c */ /* 0x042ff00000041848 */
[C---:B------:R-:W-:Y:S01]  /*13bd0*/  HMMA.16816.F32.BF16 R12, R88.reuse, R106, R12 ;  /* 0x0000006a580c723c */ /* 0x040fe2000004180c */
[----:B------:R-:W1:Y:S07]  /*13be0*/  LDSM.16.MT88.4 R104, [R144+0x9000] ;  /* 0x009000009068783b */ /* 0x000e6e0000004200 */
[C---:B-----5:R-:W-:Y:S07]  /*13bf0*/  HMMA.16816.F32.BF16 R76, R88.reuse, R20, R76 ;  /* 0x00000014584c723c */ /* 0x060fee000004184c */
[----:B------:R-:W-:Y:S01]  /*13c00*/  F2FP.BF16.PACK_AB R20, R130, R129 ;  /* 0x000000818214723e */ /* 0x000fe200000010ff */
[C---:B------:R-:W-:Y:S04]  /*13c10*/  HMMA.16816.F32.BF16 R80, R88.reuse, R22, R80 ;  /* 0x000000165850723c */ /* 0x040fe80000041850 */
[----:B------:R-:W-:Y:S01]  /*13c20*/  F2FP.BF16.PACK_AB R21, R113, R112 ;  /* 0x000000707115723e */ /* 0x000fe200000010ff */
[----:B------:R-:W-:Y:S02]  /*13c30*/  FADD.FTZ R129, R129, R126 ;  /* 0x0000007e81817221 */ /* 0x000fe40000010000 */
[----:B----4-:R-:W-:Y:S01]  /*13c40*/  F2FP.BF16.PACK_AB R22, R115, R114 ;  /* 0x000000727316723e */ /* 0x010fe200000010ff */
[C---:B------:R-:W-:Y:S04]  /*13c50*/  HMMA.16816.F32.BF16 R16, R88.reuse, R92, R16 ;  /* 0x0000005c5810723c */ /* 0x040fe80000041810 */
[----:B------:R-:W-:Y:S01]  /*13c60*/  F2FP.BF16.PACK_AB R23, R132, R131 ;  /* 0x000000838417723e */ /* 0x000fe200000010ff */
[----:B------:R-:W-:Y:S03]  /*13c70*/  FADD.FTZ R5, R130, R129 ;  /* 0x0000008182057221 */ /* 0x000fe60000010000 */
[----:B------:R-:W-:Y:S01]  /*13c80*/  HMMA.16816.F32.BF16 R84, R88, R94, R84 ;  /* 0x0000005e5854723c */ /* 0x000fe20000041854 */
[----:B------:R-:W2:Y:S03]  /*13c90*/  LDSM.16.MT88.4 R88, [R148+0xb000] ;  /* 0x00b000009458783b */ /* 0x000ea60000004200 */
[----:B------:R-:W-:Y:S02]  /*13ca0*/  FADD.FTZ R114, R114, R5 ;  /* 0x0000000572727221 */ /* 0x000fe40000010000 */
[----:B------:R-:W-:Y:S01]  /*13cb0*/  FADD.FTZ R5, R131, R0 ;  /* 0x0000000083057221 */ /* 0x000fe20000010000 */
[----:B------:R-:W-:Y:S01]  /*13cc0*/  MOV R0, R3 ;  /* 0x0000000300007202 */ /* 0x000fe20000000f00 */
[C---:B---3--:R-:W-:Y:S01]  /*13cd0*/  HMMA.16816.F32.BF16 R8, R20.reuse, R96, R8 ;  /* 0x000000601408723c */ /* 0x048fe20000041808 */
[----:B------:R-:W3:Y:S04]  /*13ce0*/  LDSM.16.MT88.4 R92, [R146+0xb000] ;  /* 0x00b00000925c783b */ /* 0x000ee80000004200 */
[----:B------:R-:W-:Y:S02]  /*13cf0*/  FADD.FTZ R115, R115, R114 ;  /* 0x0000007273737221 */ /* 0x000fe40000010000 */
[----:B------:R-:W-:Y:S01]  /*13d00*/  FFMA.FTZ R96, R31, c[0x0][0x23c], -R119 ;  /* 0x00008f001f607a23 */ /* 0x000fe20000010877 */
[C---:B------:R-:W-:Y:S04]  /*13d10*/  HMMA.16816.F32.BF16 R36, R20.reuse, R98, R36 ;  /* 0x000000621424723c */ /* 0x040fe80000041824 */
[----:B------:R-:W-:Y:S04]  /*13d20*/  FADD.FTZ R5, R132, R5 ;  /* 0x0000000584057221 */ /* 0x000fe80000010000 */
        /* <DEDUP_REMOVED lines=68> */
.L_x_7726:
[----:B------:R-:W1:Y:S01]  /*14170*/  SHFL.BFLY PT, R0, R173, 0x2, 0x1f ;  /* 0x0c401f00ad007f89 */ /* 0x000e6200000e0000 */
[----:B------:R-:W-:Y:S01]  /*14180*/  MOV R8, 0x3f800000 ;  /* 0x3f80000000087802 */ /* 0x000fe20000000f00 */
[----:B------:R-:W-:Y:S02]  /*14190*/  BSSY B0, `(.L_x_7731) ;  /* 0x00000d5000007945 */ /* 0x000fe40003800000 */
[----:B------:R-:W2:Y:S04]  /*141a0*/  SHFL.BFLY PT, R2, R171, 0x2, 0x1f ;  /* 0x0c401f00ab027f89 */ /* 0x000ea800000e0000 */
[----:B------:R-:W3:Y:S04]  /*141b0*/  S2R R15, SR_TID.X ;  /* 0x00000000000f7919 */ /* 0x000ee80000002100 */
[----:B------:R-:W-:Y:S01]  /*141c0*/  BAR.SYNC.DEFER_BLOCKING 0x0 ;  /* 0x0000000000007b1d */ /* 0x000fe20000010000 */
[----:B-1----:R-:W-:-:S02]  /*141d0*/  FADD.FTZ R0, R0, R173 ;  /* 0x000000ad00007221 */ /* 0x002fc40000010000 */
[----:B--2---:R-:W-:-:S03]  /*141e0*/  FADD.FTZ R7, R2, R171 ;  /* 0x000000ab02077221 */ /* 0x004fc60000010000 */
[----:B------:R-:W1:Y:S04]  /*141f0*/  SHFL.BFLY PT, R5, R0, 0x1, 0x1f ;  /* 0x0c201f0000057f89 */ /* 0x000e6800000e0000 */
[----:B------:R-:W2:Y:S04]  /*14200*/  S2R R2, SR_TID.X ;  /* 0x0000000000027919 */ /* 0x000ea80000002100 */
[----:B------:R-:W4:Y:S01]  /*14210*/  SHFL.BFLY PT, R4, R7, 0x1, 0x1f ;  /* 0x0c201f0007047f89 */ /* 0x000f2200000e0000 */
[----:B-1----:R-:W-:Y:S01]  /*14220*/  FADD.FTZ R5, R0, R5 ;  /* 0x0000000500057221 */ /* 0x002fe20000010000 */
[----:B---3--:R-:W-:-:S02]  /*14230*/  SHF.R.S32.HI R0, RZ, 0x1f, R15 ;  /* 0x0000001fff007819 */ /* 0x008fc4000001140f */
[----:B--2---:R-:W-:Y:S02]  /*14240*/  SHF.R.S32.HI R11, RZ, 0x1f, R2 ;  /* 0x0000001fff0b7819 */ /* 0x004fe40000011402 */
[----:B------:R-:W-:Y:S02]  /*14250*/  LEA.HI R9, R0, R15, RZ, 0x4 ;  /* 0x0000000f00097211 */ /* 0x000fe400078f20ff */
[----:B------:R-:W-:Y:S01]  /*14260*/  LEA.HI R10, R11, R2, RZ, 0x2 ;  /* 0x000000020b0a7211 */ /* 0x000fe200078f10ff */
[----:B----4-:R-:W-:Y:S01]  /*14270*/  FADD.FTZ R4, R7, R4 ;  /* 0x0000000407047221 */ /* 0x010fe20000010000 */
[----:B------:R-:W-:Y:S02]  /*14280*/  LOP3.LUT R0, R9, 0xfffffff0, RZ, 0xc0, !PT ;  /* 0xfffffff009007812 */ /* 0x000fe400078ec0ff */
[--C-:B------:R-:W-:Y:S02]  /*14290*/  SHF.R.S32.HI R13, RZ, 0x2, R10.reuse ;  /* 0x00000002ff0d7819 */ /* 0x100fe4000001140a */
[----:B------:R-:W-:-:S02]  /*142a0*/  SHF.R.S32.HI R6, RZ, 0x1f, R10 ;  /* 0x0000001fff067819 */ /* 0x000fc4000001140a */
[----:B------:R-:W-:Y:S02]  /*142b0*/  FSETP.NE.FTZ.AND P4, PT, R5, RZ, PT ;  /* 0x000000ff0500720b */ /* 0x000fe40003f95000 */
[----:B------:R-:W-:Y:S02]  /*142c0*/  FSETP.NE.FTZ.AND P3, PT, R4, RZ, PT ;  /* 0x000000ff0400720b */ /* 0x000fe40003f75000 */
[----:B------:R-:W-:Y:S02]  /*142d0*/  LEA.HI R6, R6, R13, RZ, 0x3 ;  /* 0x0000000d06067211 */ /* 0x000fe400078f18ff */
[----:B------:R-:W-:Y:S02]  /*142e0*/  IADD3 R0, -R0, R15, RZ ;  /* 0x0000000f00007210 */ /* 0x000fe40007ffe1ff */
[----:B------:R-:W-:Y:S02]  /*142f0*/  LOP3.LUT R6, R6, 0xfffffff8, RZ, 0xc0, !PT ;  /* 0xfffffff806067812 */ /* 0x000fe400078ec0ff */
[----:B------:R-:W-:-:S02]  /*14300*/  LEA.HI R11, R11, R2, RZ, 0x5 ;  /* 0x000000020b0b7211 */ /* 0x000fc400078f28ff */
[----:B------:R-:W-:Y:S01]  /*14310*/  LOP3.LUT R15, R10, 0x1ffffffc, RZ, 0xc0, !PT ;  /* 0x1ffffffc0a0f7812 */ /* 0x000fe200078ec0ff */
[----:B------:R-:W1:Y:S01]  /*14320*/  @P4 MUFU.RCP R8, R5 ;  /* 0x0000000500084308 */ /* 0x000e620000001000 */
[----:B------:R-:W-:Y:S02]  /*14330*/  MOV R7, 0x3f800000 ;  /* 0x3f80000000077802 */ /* 0x000fe40000000f00 */
[----:B------:R-:W-:Y:S02]  /*14340*/  IADD3 R6, R13, -R6, RZ ;  /* 0x800000060d067210 */ /* 0x000fe40007ffe0ff */
[----:B------:R-:W-:Y:S02]  /*14350*/  SHF.R.S32.HI R10, RZ, 0x5, R11 ;  /* 0x00000005ff0a7819 */ /* 0x000fe4000001140b */
[----:B------:R-:W-:Y:S01]  /*14360*/  IADD3 R15, -R15, R2, RZ ;  /* 0x000000020f0f7210 */ /* 0x000fe20007ffe1ff */
[----:B------:R-:W2:Y:S01]  /*14370*/  @P3 MUFU.RCP R7, R4 ;  /* 0x0000000400073308 */ /* 0x000ea20000001000 */
[----:B------:R-:W-:-:S02]  /*14380*/  SHF.R.S32.HI R9, RZ, 0x4, R9 ;  /* 0x00000004ff097819 */ /* 0x000fc40000011409 */
[----:B------:R-:W-:Y:S02]  /*14390*/  LOP3.LUT R14, R6, 0x1, RZ, 0xc0, !PT ;  /* 0x00000001060e7812 */ /* 0x000fe400078ec0ff */
[----:B------:R-:W-:Y:S02]  /*143a0*/  LEA R12, R10, R15, 0x9 ;  /* 0x0000000f0a0c7211 */ /* 0x000fe400078e48ff */
[----:B------:R-:W-:Y:S01]  /*143b0*/  SHF.L.U32 R13, R9, 0x6, RZ ;  /* 0x00000006090d7819 */ /* 0x000fe200000006ff */
[----:B-1----:R-:W-:Y:S01]  /*143c0*/  FMUL.FTZ R96, R8, R96 ;  /* 0x0000006008607220 */ /* 0x002fe20000410000 */
[----:B------:R-:W-:Y:S01]  /*143d0*/  LEA.HI R15, R0, R0, RZ, 0x1 ;  /* 0x00000000000f7211 */ /* 0x000fe200078f08ff */
[----:B------:R-:W-:Y:S01]  /*143e0*/  FMUL.FTZ R97, R8, R97 ;  /* 0x0000006108617220 */ /* 0x000fe20000410000 */
[----:B------:R-:W-:Y:S01]  /*143f0*/  SHF.L.U32 R17, R6, 0x6, RZ ;  /* 0x0000000606117819 */ /* 0x000fe200000006ff */
[----:B------:R-:W-:Y:S01]  /*14400*/  FMUL.FTZ R36, R8, R36 ;  /* 0x0000002408247220 */ /* 0x000fe20000410000 */
[----:B------:R-:W-:Y:S01]  /*14410*/  ISETP.NE.U32.AND P0, PT, R14, 0x1, PT ;  /* 0x000000010e00780c */ /* 0x000fe20003f05070 */
[C---:B------:R-:W-:Y:S01]  /*14420*/  FMUL.FTZ R37, R8.reuse, R37 ;  /* 0x0000002508257220 */ /* 0x040fe20000410000 */
[----:B------:R-:W-:Y:S01]  /*14430*/  LOP3.LUT R13, R13, 0x1c0, RZ, 0xc0, !PT ;  /* 0x000001c00d0d7812 */ /* 0x000fe200078ec0ff */
[----:B--2---:R-:W-:Y:S01]  /*14440*/  FMUL.FTZ R99, R7, R99 ;  /* 0x0000006307637220 */ /* 0x004fe20000410000 */
[----:B------:R-:W-:Y:S01]  /*14450*/  SHF.L.U32 R14, R15, 0x2, RZ ;  /* 0x000000020f0e7819 */ /* 0x000fe200000006ff */
[----:B------:R-:W-:Y:S01]  /*14460*/  FMUL.FTZ R98, R7, R98 ;  /* 0x0000006207627220 */ /* 0x000fe20000410000 */
[----:B------:R-:W-:Y:S01]  /*14470*/  LOP3.LUT R17, R17, 0x1c0, RZ, 0xc0, !PT ;  /* 0x000001c011117812 */ /* 0x000fe200078ec0ff */
[----:B------:R-:W-:Y:S01]  /*14480*/  FMUL.FTZ R39, R7, R39 ;  /* 0x0000002707277220 */ /* 0x000fe20000410000 */
[----:B------:R-:W-:Y:S01]  /*14490*/  LOP3.LUT R14, R13, 0x38, R14, 0xf8, !PT ;  /* 0x000000380d0e7812 */ /* 0x000fe200078ef80e */
        /* <DEDUP_REMOVED lines=114> */
[----:B------:R4:W-:Y:S04]  /*14bc0*/  STS.64 [R17+0x4800], R78 ;  /* 0x0048004e11007388 */ /* 0x0009e80000000a00 */
[----:B------:R-:W-:Y:S04]  /*14bd0*/  STS.64 [R18+0x4000], R80 ;  /* 0x0040005012007388 */ /* 0x000fe80000000a00 */
[----:B------:R-:W-:Y:S01]  /*14be0*/  STS.64 [R18+0x4800], R82 ;  /* 0x0048005212007388 */ /* 0x000fe20000000a00 */
[----:B--2---:R-:W-:-:S03]  /*14bf0*/  IMAD R8, R8, c[0x0][0x210], R157 ;  /* 0x0000840008087a24 */ /* 0x004fc600078e029d */
[----:B------:R-:W2:Y:S04]  /*14c00*/  S2R R7, SR_CTAID.X ;  /* 0x0000000000077919 */ /* 0x000ea80000002500 */
[----:B------:R-:W-:Y:S04]  /*14c10*/  STS.64 [R19+0x4000], R88 ;  /* 0x0040005813007388 */ /* 0x000fe80000000a00 */
[----:B------:R-:W-:Y:S01]  /*14c20*/  STS.64 [R19+0x4800], R90 ;  /* 0x0048005a13007388 */ /* 0x000fe20000000a00 */
[----:B---3--:R-:W-:-:S03]  /*14c30*/  IADD3 R77, -R157, RZ, RZ ;  /* 0x000000ff9d4d7210 */ /* 0x008fc60007ffe1ff */
[----:B------:R-:W-:Y:S01]  /*14c40*/  STS.64 [R16+0x4000], R84 ;  /* 0x0040005410007388 */ /* 0x000fe20000000a00 */
[----:B----4-:R-:W-:-:S03]  /*14c50*/  SHF.R.S32.HI R79, RZ, 0x1f, R10 ;  /* 0x0000001fff4f7819 */ /* 0x010fc6000001140a */
[----:B------:R-:W-:Y:S01]  /*14c60*/  STS.64 [R16+0x4800], R86 ;  /* 0x0048005610007388 */ /* 0x000fe20000000a00 */
[----:B-1----:R-:W-:Y:S01]  /*14c70*/  IMAD R77, R77, c[0x0][0x1c0], R96 ;  /* 0x000070004d4d7a24 */ /* 0x002fe200078e0260 */
[----:B------:R-:W-:Y:S02]  /*14c80*/  LEA.HI R79, R79, R10, RZ, 0x2 ;  /* 0x0000000a4f4f7211 */ /* 0x000fe400078f10ff */
[----:B------:R-:W-:Y:S01]  /*14c90*/  BAR.SYNC.DEFER_BLOCKING 0x0 ;  /* 0x0000000000007b1d */ /* 0x000fe20000010000 */
[----:B------:R-:W-:Y:S01]  /*14ca0*/  IMAD R8, R8, c[0x0][0x1c0], R77 ;  /* 0x0000700008087a24 */ /* 0x000fe200078e024d */
[----:B------:R-:W-:Y:S02]  /*14cb0*/  LOP3.LUT R79, R79, 0xffffffc, RZ, 0xc0, !PT ;  /* 0x0ffffffc4f4f7812 */ /* 0x000fe400078ec0ff */
[----:B--2---:R-:W-:Y:S02]  /*14cc0*/  SHF.L.U32 R11, R7, 0x6, RZ ;  /* 0x00000006070b7819 */ /* 0x004fe400000006ff */
[----:B------:R-:W-:-:S03]  /*14cd0*/  IADD3 R10, R10, -R79, RZ ;  /* 0x8000004f0a0a7210 */ /* 0x000fc60007ffe0ff */
[----:B------:R-:W-:Y:S01]  /*14ce0*/  IMAD R8, R8, c[0x0][0x214], R11 ;  /* 0x0000850008087a24 */ /* 0x000fe200078e020b */
        /* <DEDUP_REMOVED lines=31> */
.L_x_7732:
[----:B--234-:R-:W-:Y:S05]  /*14ee0*/  BSYNC B0 ;  /* 0x0000000000007941 */ /* 0x01cfea0003800000 */
.L_x_7731:
[----:B------:R-:W-:Y:S01]  /*14ef0*/  IMAD.SHL.U32 R10, R0, 0x4, RZ ;  /* 0x00000004000a7824 */ /* 0x000fe200078e00ff */
[----:B------:R-:W-:Y:S01]  /*14f00*/  IADD3 R5, R9, 0x8, RZ ;  /* 0x0000000809057810 */ /* 0x000fe20007ffe0ff */
[----:B------:R-:W-:Y:S01]  /*14f10*/  IMAD R156, R7, -0x40, R156 ;  /* 0xffffffc0079c7824 */ /* 0x000fe200078e029c */
[----:B------:R-:W-:Y:S01]  /*14f20*/  IADD3 R3, R9, 0x10, RZ ;  /* 0x0000001009037810 */ /* 0x000fe20007ffe0ff */
[----:B------:R-:W-:Y:S01]  /*14f30*/  IMAD R8, R8, c[0x0][0x22c], RZ ;  /* 0x00008b0008087a24 */ /* 0x000fe200078e02ff */
        /* <DEDUP_REMOVED lines=38> */
.L_x_7733:
        /* <DEDUP_REMOVED lines=14> */
.L_x_8394:


//--------------------- .text._ZN5flash24flash_fwd_splitkv_kernelI23Flash_fwd_kernel_traitsILi128ELi64ELi64ELi4ELb0ELb0EN7cutlass10bfloat16_tE19Flash_kernel_traitsILi128ELi64ELi64ELi4ES3_EELb1ELb0ELb0ELb0ELb1ELb1ELb1ELb1EEEvNS_16Flash_fwd_paramsE --------------------------
	.section	.text._ZN5flash24flash_fwd_splitkv_kernelI23Flash_fwd_kernel_traitsILi128ELi64ELi64ELi4ELb0ELb0EN7cutlass10bfloat16_tE19Flash_kernel_traitsILi128ELi64ELi64ELi4ES3_EELb1ELb0ELb0ELb0ELb1ELb1ELb1ELb1EEEvNS_16Flash_fwd_paramsE,"ax",@progbits
	.sectioninfo	@"SHI_REGISTERS=204"
	.align	128
        .global         _ZN5flash24flash_fwd_splitkv_kernelI23Flash_fwd_kernel_traitsILi128ELi64ELi64ELi4ELb0ELb0EN7cutlass10bfloat16_tE19Flash_kernel_traitsILi128ELi64ELi64ELi4ES3_EELb1ELb0ELb0ELb0ELb1ELb1ELb1ELb1EEEvNS_16Flash_fwd_paramsE
        .type           _ZN5flash24flash_fwd_splitkv_kernelI23Flash_fwd_kernel_traitsILi128ELi64ELi64ELi4ELb0ELb0EN7cutlass10bfloat16_tE19Flash_kernel_traitsILi128ELi64ELi64ELi4ES3_EELb1ELb0ELb0ELb0ELb1ELb1ELb1ELb1EEEvNS_16Flash_fwd_paramsE,@function
        .size           _ZN5flash24flash_fwd_splitkv_kernelI23Flash_fwd_kernel_traitsILi128ELi64ELi64ELi4ELb0ELb0EN7cutlass10bfloat16_tE19Flash_kernel_traitsILi128ELi64ELi64ELi4ES3_EELb1ELb0ELb0ELb0ELb1ELb1ELb1ELb1EEEvNS_16Flash_fwd_paramsE,(.L_x_8395 - _ZN5flash24flash_fwd_splitkv_kernelI23Flash_fwd_kernel_traitsILi128ELi64ELi64ELi4ELb0ELb0EN7cutlass10bfloat16_tE19Flash_kernel_traitsILi128ELi64ELi64ELi4ES3_EELb1ELb0ELb0ELb0ELb1ELb1ELb1ELb1EEEvNS_16Flash_fwd_paramsE)
        .other          _ZN5flash24flash_fwd_splitkv_kernelI23Flash_fwd_kernel_traitsILi128ELi64ELi64ELi4ELb0ELb0EN7cutlass10bfloat16_tE19Flash_kernel_traitsILi128ELi64ELi64ELi4ES3_EELb1ELb0ELb0ELb0ELb1ELb1ELb1ELb1EEEvNS_16Flash_fwd_paramsE,@"STO_CUDA_ENTRY STV_DEFAULT"
_ZN5flash24flash_fwd_splitkv_kernelI23Flash_fwd_kernel_traitsILi128ELi64ELi64ELi4ELb0ELb0EN7cutlass10bfloat16_tE19Flash_kernel_traitsILi128ELi64ELi64ELi4ES3_EELb1ELb0ELb0ELb0ELb1ELb1ELb1ELb1EEEvNS_16Flash_fwd_paramsE:
.text._ZN5flash24flash_fwd_splitkv_kernelI23Flash_fwd_kernel_traitsILi128ELi64ELi64ELi4ELb0ELb0EN7cutlass10bfloat16_tE19Flash_kernel_traitsILi128ELi64ELi64ELi4ES3_EELb1ELb0ELb0ELb0ELb1ELb1ELb1ELb1EEEvNS_16Flash_fwd_paramsE:
        /* <DEDUP_REMOVED lines=53> */
.L_x_7734:
[----:B-1-34-:R-:W-:Y:S02]  /*0350*/  MOV R5, c[0x0][0x218] ;  /* 0x0000860000057a02 */ /* 0x01afe40000000f00 */
.L_x_7735:
        /* <DEDUP_REMOVED lines=140> */
.L_x_7736:
        /* <DEDUP_REMOVED lines=95> */
.L_x_7737:
        /* <DEDUP_REMOVED lines=16> */
.L_x_7739:
        /* <DEDUP_REMOVED lines=52> */
.L_x_7738:
        /* <DEDUP_REMOVED lines=207> */
.L_x_7778:
        /* <DEDUP_REMOVED lines=142> */
.L_x_7744:
[----:B------:R-:W-:Y:S05]  /*2c20*/  BSYNC B0 ;  /* 0x0000000000007941 */ /* 0x000fea0003800000 */
.L_x_7743:
        /* <DEDUP_REMOVED lines=102> */
.L_x_7746:
[----:B------:R-:W-:Y:S05]  /*3290*/  BSYNC B0 ;  /* 0x0000000000007941 */ /* 0x000fea0003800000 */
.L_x_7745:
        /* <DEDUP_REMOVED lines=106> */
.L_x_7748:
[----:B------:R-:W-:Y:S05]  /*3940*/  BSYNC B0 ;  /* 0x0000000000007941 */ /* 0x000fea0003800000 */
.L_x_7747:
        /* <DEDUP_REMOVED lines=110> */
.L_x_7750:
[----:B------:R-:W-:Y:S05]  /*4030*/  BSYNC B0 ;  /* 0x0000000000007941 */ /* 0x000fea0003800000 */
.L_x_7749:
        /* <DEDUP_REMOVED lines=9> */
.L_x_7742:
        /* <DEDUP_REMOVED lines=85> */
.L_x_7755:
[----:B------:R-:W-:Y:S05]  /*4620*/  BSYNC B0 ;  /* 0x0000000000007941 */ /* 0x000fea0003800000 */
.L_x_7754:
        /* <DEDUP_REMOVED lines=86> */
.L_x_7757:
[----:B------:R-:W-:Y:S05]  /*4b90*/  BSYNC B0 ;  /* 0x0000000000007941 */ /* 0x000fea0003800000 */
.L_x_7756:
[----:B-----5:R4:W-:Y:S02]  /*4ba0*/  STG.E.128 [R108.64+0x80], R44 ;  /* 0x0000802c6c007986 */ /* 0x0209e4000c101d06 */
.L_x_7753:
[----:B------:R-:W-:Y:S05]  /*4bb0*/  BSYNC B1 ;  /* 0x0000000000017941 */ /* 0x000fea0003800000 */
.L_x_7752:
        /* <DEDUP_REMOVED lines=90> */
.L_x_7761:
[----:B------:R-:W-:Y:S05]  /*5160*/  BSYNC B0 ;  /* 0x0000000000007941 */ /* 0x000fea0003800000 */
.L_x_7760:
        /* <DEDUP_REMOVED lines=91> */
.L_x_7763:
[----:B------:R-:W-:Y:S05]  /*5720*/  BSYNC B0 ;  /* 0x0000000000007941 */ /* 0x000fea0003800000 */
.L_x_7762:
[----:B-----5:R4:W-:Y:S02]  /*5730*/  STG.E.128 [R148.64+0x80], R44 ;  /* 0x0000802c94007986 */ /* 0x0209e4000c101d06 */
.L_x_7759:
[----:B------:R-:W-:Y:S05]  /*5740*/  BSYNC B1 ;  /* 0x0000000000017941 */ /* 0x000fea0003800000 */
.L_x_7758:
        /* <DEDUP_REMOVED lines=90> */
.L_x_7767:
[----:B------:R-:W-:Y:S05]  /*5cf0*/  BSYNC B0 ;  /* 0x0000000000007941 */ /* 0x000fea0003800000 */
.L_x_7766:
        /* <DEDUP_REMOVED lines=91> */
.L_x_7769:
[----:B------:R-:W-:Y:S05]  /*62b0*/  BSYNC B0 ;  /* 0x0000000000007941 */ /* 0x000fea0003800000 */
.L_x_7768:
[C---:B--2---:R-:W-:Y:S04]  /*62c0*/  LEA R2, P0, R90.reuse, R108, 0x1 ;  /* 0x0000006c5a027211 */ /* 0x044fe800078008ff */
[----:B------:R-:W-:Y:S05]  /*62d0*/  LEA.HI.X R3, R90, R107, R91, 0x1, P0 ;  /* 0x0000006b5a037211 */ /* 0x000fea00000f0c5b */
[----:B-----5:R2:W-:Y:S04]  /*62e0*/  STG.E.128 [R2.64], R44 ;  /* 0x0000002c02007986 */ /* 0x0205e8000c101d06 */
.L_x_7765:
[----:B------:R-:W-:Y:S05]  /*62f0*/  BSYNC B1 ;  /* 0x0000000000017941 */ /* 0x000fea0003800000 */
.L_x_7764:
        /* <DEDUP_REMOVED lines=92> */
.L_x_7773:
[----:B------:R-:W-:Y:S05]  /*68c0*/  BSYNC B0 ;  /* 0x0000000000007941 */ /* 0x000fea0003800000 */
.L_x_7772:
        /* <DEDUP_REMOVED lines=93> */
.L_x_7775:
[----:B------:R-:W-:Y:S05]  /*6ea0*/  BSYNC B0 ;  /* 0x0000000000007941 */ /* 0x000fea0003800000 */
.L_x_7774:
[C---:B--2---:R-:W-:Y:S04]  /*6eb0*/  LEA R2, P0, R95.reuse, R108, 0x1 ;  /* 0x0000006c5f027211 */ /* 0x044fe800078008ff */
[----:B------:R-:W-:Y:S05]  /*6ec0*/  LEA.HI.X R3, R95, R107, R94, 0x1, P0 ;  /* 0x0000006b5f037211 */ /* 0x000fea00000f0c5e */
[----:B-----5:R2:W-:Y:S04]  /*6ed0*/  STG.E.128 [R2.64], R44 ;  /* 0x0000002c02007986 */ /* 0x0205e8000c101d06 */
.L_x_7771:
[----:B------:R-:W-:Y:S05]  /*6ee0*/  BSYNC B1 ;  /* 0x0000000000017941 */ /* 0x000fea0003800000 */
.L_x_7770:
        /* <DEDUP_REMOVED lines=8> */
.L_x_7741:
        /* <DEDUP_REMOVED lines=34> */
.L_x_7751:
        /* <DEDUP_REMOVED lines=80> */
.L_x_7776:
        /* <DEDUP_REMOVED lines=9> */
.L_x_7777:
[----:B------:R-:W-:Y:S04]  /*7720*/  IADD3 R11, R11, -0x1, RZ ;  /* 0xffffffff0b0b7810 */ /* 0x000fe80007ffe0ff */
[----:B------:R-:W-:Y:S11]  /*7730*/  ISETP.GT.AND P0, PT, R11, R81, PT ;  /* 0x000000510b00720c */ /* 0x000ff60003f04270 */
[----:B------:R-:W-:Y:S02]  /*7740*/  @!UPT UIADD3 URZ, URZ, URZ, URZ ;  /* 0x0000003f3f3ff290 */ /* 0x000fe4000fffe03f */
[----:B------:R-:W-:-:S05]  /*7750*/  @P0 BRA `(.L_x_7778) ;  /* 0xffffabe000000947 */ /* 0x000fca000383ffff */
.L_x_7740:
        /* <DEDUP_REMOVED lines=93> */
.L_x_7785:
[----:B------:R-:W-:Y:S05]  /*7d30*/  BSYNC B0 ;  /* 0x0000000000007941 */ /* 0x000fea0003800000 */
.L_x_7784:
        /* <DEDUP_REMOVED lines=45> */
.L_x_7787:
[----:B------:R-:W-:Y:S05]  /*8010*/  BSYNC B0 ;  /* 0x0000000000007941 */ /* 0x000fea0003800000 */
.L_x_7786:
[----:B------:R3:W-:Y:S02]  /*8020*/  STS.128 [R160+0x2000], R12 ;  /* 0x0020000ca0007388 */ /* 0x0007e40000000c00 */
.L_x_7783:
[----:B------:R-:W-:Y:S05]  /*8030*/  BSYNC B1 ;  /* 0x0000000000017941 */ /* 0x000fea0003800000 */
.L_x_7782:
        /* <DEDUP_REMOVED lines=56> */
.L_x_7791:
[----:B------:R-:W-:Y:S05]  /*83c0*/  BSYNC B0 ;  /* 0x0000000000007941 */ /* 0x000fea0003800000 */
.L_x_7790:
        /* <DEDUP_REMOVED lines=45> */
.L_x_7793:
[----:B------:R-:W-:Y:S05]  /*86a0*/  BSYNC B0 ;  /* 0x0000000000007941 */ /* 0x000fea0003800000 */
.L_x_7792:
[----:B------:R1:W-:Y:S02]  /*86b0*/  STS.128 [R160+0x2800], R20 ;  /* 0x00280014a0007388 */ /* 0x0003e40000000c00 */
.L_x_7789:
[----:B------:R-:W-:Y:S05]  /*86c0*/  BSYNC B1 ;  /* 0x0000000000017941 */ /* 0x000fea0003800000 */
.L_x_7788:
        /* <DEDUP_REMOVED lines=56> */
.L_x_7797:
[----:B--2---:R-:W-:Y:S05]  /*8a50*/  BSYNC B0 ;  /* 0x0000000000007941 */ /* 0x004fea0003800000 */
.L_x_7796:
        /* <DEDUP_REMOVED lines=44> */
.L_x_7799:
[----:B------:R-:W-:Y:S05]  /*8d20*/  BSYNC B0 ;  /* 0x0000000000007941 */ /* 0x000fea0003800000 */
.L_x_7798:
[----:B------:R2:W-:Y:S02]  /*8d30*/  STS.128 [R160+0x3000], R28 ;  /* 0x0030001ca0007388 */ /* 0x0005e40000000c00 */
.L_x_7795:
[----:B------:R-:W-:Y:S05]  /*8d40*/  BSYNC B1 ;  /* 0x0000000000017941 */ /* 0x000fea0003800000 */
.L_x_7794:
        /* <DEDUP_REMOVED lines=55> */
.L_x_7802:
[----:B-1----:R-:W-:Y:S05]  /*90c0*/  BSYNC B0 ;  /* 0x0000000000007941 */ /* 0x002fea0003800000 */
.L_x_7801:
        /* <DEDUP_REMOVED lines=44> */
.L_x_7804:
[----:B------:R-:W-:Y:S05]  /*9390*/  BSYNC B0 ;  /* 0x0000000000007941 */ /* 0x000fea0003800000 */
.L_x_7803:
[----:B------:R2:W-:Y:S01]  /*93a0*/  STS.128 [R160+0x3800], R24 ;  /* 0x00380018a0007388 */ /* 0x0005e20000000c00 */
[----:B------:R-:W-:Y:S05]  /*93b0*/  BRA `(.L_x_7800) ;  /* 0x0000308000007947 */ /* 0x000fea0003800000 */
.L_x_7781:
        /* <DEDUP_REMOVED lines=86> */
.L_x_7808:
[----:B------:R-:W-:Y:S05]  /*9920*/  BSYNC B0 ;  /* 0x0000000000007941 */ /* 0x000fea0003800000 */
.L_x_7807:
        /* <DEDUP_REMOVED lines=86> */
.L_x_7810:
[----:B------:R-:W-:Y:S05]  /*9e90*/  BSYNC B0 ;  /* 0x0000000000007941 */ /* 0x000fea0003800000 */
.L_x_7809:
[----:B------:R3:W-:Y:S02]  /*9ea0*/  STS.128 [R160+0x2000], R20 ;  /* 0x00200014a0007388 */ /* 0x0007e40000000c00 */
.L_x_7806:
[----:B------:R-:W-:Y:S05]  /*9eb0*/  BSYNC B1 ;  /* 0x0000000000017941 */ /* 0x000fea0003800000 */
.L_x_7805:
        /* <DEDUP_REMOVED lines=91> */
.L_x_7814:
[----:B------:R-:W-:Y:S05]  /*a470*/  BSYNC B0 ;  /* 0x0000000000007941 */ /* 0x000fea0003800000 */
.L_x_7813:
        /* <DEDUP_REMOVED lines=89> */
.L_x_7816:
[----:B------:R-:W-:Y:S05]  /*aa10*/  BSYNC B0 ;  /* 0x0000000000007941 */ /* 0x000fea0003800000 */
.L_x_7815:
[----:B------:R1:W-:Y:S02]  /*aa20*/  STS.128 [R160+0x2800], R4 ;  /* 0x00280004a0007388 */ /* 0x0003e40000000c00 */
.L_x_7812:
[----:B------:R-:W-:Y:S05]  /*aa30*/  BSYNC B1 ;  /* 0x0000000000017941 */ /* 0x000fea0003800000 */
.L_x_7811:
        /* <DEDUP_REMOVED lines=94> */
.L_x_7820:
[----:B------:R-:W-:Y:S05]  /*b020*/  BSYNC B0 ;  /* 0x0000000000007941 */ /* 0x000fea0003800000 */
.L_x_7819:
        /* <DEDUP_REMOVED lines=90> */
.L_x_7822:
[----:B------:R-:W-:Y:S05]  /*b5d0*/  BSYNC B0 ;  /* 0x0000000000007941 */ /* 0x000fea0003800000 */
.L_x_7821:
[----:B------:R3:W-:Y:S02]  /*b5e0*/  STS.128 [R160+0x3000], R20 ;  /* 0x00300014a0007388 */ /* 0x0007e40000000c00 */
.L_x_7818:
[----:B------:R-:W-:Y:S05]  /*b5f0*/  BSYNC B1 ;  /* 0x0000000000017941 */ /* 0x000fea0003800000 */
.L_x_7817:
        /* <DEDUP_REMOVED lines=92> */
.L_x_7824:
[----:B------:R-:W-:Y:S05]  /*bbc0*/  BSYNC B0 ;  /* 0x0000000000007941 */ /* 0x000fea0003800000 */
.L_x_7823:
        /* <DEDUP_REMOVED lines=94> */
.L_x_7826:
[----:B------:R-:W-:Y:S05]  /*c1b0*/  BSYNC B0 ;  /* 0x0000000000007941 */ /* 0x000fea0003800000 */
.L_x_7825:
[----:B------:R3:W-:Y:S01]  /*c1c0*/  STS.128 [R160+0x3800], R4 ;  /* 0x00380004a0007388 */ /* 0x0007e20000000c00 */
[----:B------:R-:W-:Y:S05]  /*c1d0*/  BRA `(.L_x_7800) ;  /* 0x0000026000007947 */ /* 0x000fea0003800000 */
.L_x_7780:
        /* <DEDUP_REMOVED lines=38> */
.L_x_7800:
[----:B------:R-:W-:Y:S05]  /*c440*/  BSYNC B2 ;  /* 0x0000000000027941 */ /* 0x000fea0003800000 */
.L_x_7779:
[----:B------:R-:W-:Y:S01]  /*c450*/  IADD3 R166, R102, -0x1, RZ ;  /* 0xffffffff66a67810 */ /* 0x000fe20007ffe0ff */
[----:B------:R-:W-:Y:S01]  /*c460*/  IMAD.SHL.U32 R153, R136, 0x8, RZ ;  /* 0x0000000888997824 */ /* 0x000fe200078e00ff */
[----:B------:R-:W-:-:S02]  /*c470*/  LEA R162, P0, R144, c[0x0][0x168], 0x1 ;  /* 0x00005a0090a27a11 */ /* 0x000fc400078008ff */
[----:B-123--:R-:W-:Y:S01]  /*c480*/  LEA.HI R7, R70, R70, RZ, 0x1 ;  /* 0x0000004646077211 */ /* 0x00efe200078f08ff */
[----:B------:R-:W-:Y:S01]  /*c490*/  IMAD.SHL.U32 R3, R166, 0x40, RZ ;  /* 0x00000040a6037824 */ /* 0x000fe200078e00ff */
[----:B------:R-:W-:Y:S02]  /*c4a0*/  LEA.HI.X R161, R144, c[0x0][0x16c], R60, 0x1, P0 ;  /* 0x00005b0090a17a11 */ /* 0x000fe400000f0c3c */
[----:B------:R-:W-:Y:S01]  /*c4b0*/  LOP3.LUT R7, R7, 0xfffffffe, RZ, 0xc0, !PT ;  /* 0xfffffffe07077812 */ /* 0x000fe200078ec0ff */
[----:B------:R-:W-:Y:S01]  /*c4c0*/  IMAD.IADD R5, R62, 0x1, -R3 ;  /* 0x000000013e057824 */ /* 0x000fe200078e0a03 */
[----:B------:R-:W-:-:S03]  /*c4d0*/  SHF.R.S32.HI R167, RZ, 0x1f, R64 ;  /* 0x0000001fffa77819 */ /* 0x000fc60000011440 */
[----:B------:R-:W-:Y:S01]  /*c4e0*/  IMAD.IADD R70, R70, 0x1, -R7 ;  /* 0x0000000146467824 */ /* 0x000fe200078e0a07 */
[-C--:B------:R-:W-:Y:S02]  /*c4f0*/  ISETP.GE.AND P1, PT, R18, R5.reuse, PT ;  /* 0x000000051200720c */ /* 0x080fe40003f26270 */
[-C--:B------:R-:W-:Y:S02]  /*c500*/  ISETP.GE.AND P5, PT, R0, R5.reuse, PT ;  /* 0x000000050000720c */ /* 0x080fe40003fa6270 */
[-C--:B------:R-:W-:Y:S02]  /*c510*/  ISETP.GE.AND P2, PT, R2, R5.reuse, PT ;  /* 0x000000050200720c */ /* 0x080fe40003f46270 */
[-C--:B------:R-:W-:Y:S02]  /*c520*/  ISETP.GE.AND P4, PT, R136, R5.reuse, PT ;  /* 0x000000058800720c */ /* 0x080fe40003f86270 */
[----:B------:R-:W-:Y:S01]  /*c530*/  ISETP.GE.AND P6, PT, R0, R5, PT ;  /* 0x000000050000720c */ /* 0x000fe20003fc6270 */
[----:B------:R-:W-:Y:S01]  /*c540*/  IMAD.SHL.U32 R0, R66, 0x40, RZ ;  /* 0x0000004042007824 */ /* 0x000fe200078e00ff */
[----:B------:R-:W-:-:S03]  /*c550*/  LEA.HI R167, R167, R64, RZ, 0x2 ;  /* 0x00000040a7a77211 */ /* 0x000fc600078f10ff */
[----:B------:R-:W-:Y:S01]  /*c560*/  @!P1 IMAD.MOV.U32 R4, RZ, RZ, c[0x0][0x198] ;  /* 0x00006600ff049624 */ /* 0x000fe200078e00ff */
[----:B------:R-:W-:Y:S01]  /*c570*/  LOP3.LUT R0, R0, 0x1c0, RZ, 0xc0, !PT ;  /* 0x000001c000007812 */ /* 0x000fe200078ec0ff */
[----:B------:R-:W-:Y:S01]  /*c580*/  @!P1 IMAD.MOV.U32 R163, RZ, RZ, R161 ;  /* 0x000000ffffa39224 */ /* 0x000fe200078e00a1 */
[C---:B------:R-:W-:Y:S01]  /*c590*/  @!P5 LEA R8, P0, R71.reuse, R162, 0x1 ;  /* 0x000000a24708d211 */ /* 0x040fe200078008ff */
[----:B------:R-:W-:Y:S01]  /*c5a0*/  @!P1 IMAD.MOV.U32 R6, RZ, RZ, c[0x0][0x19c] ;  /* 0x00006700ff069624 */ /* 0x000fe200078e00ff */
[----:B------:R-:W-:Y:S01]  /*c5b0*/  LOP3.LUT R153, R0, 0x8, R153, 0xf8, !PT ;  /* 0x0000000800997812 */ /* 0x000fe200078ef899 */
[----:B------:R-:W-:Y:S01]  /*c5c0*/  @!P1 IMAD.WIDE.U32 R10, R4, 0x60, R162 ;  /* 0x00000060040a9825 */ /* 0x000fe200078e00a2 */
[----:B------:R-:W-:Y:S02]  /*c5d0*/  @!P5 LEA.HI.X R9, R71, R161, R72, 0x1, P0 ;  /* 0x000000a14709d211 */ /* 0x000fe400000f0c48 */
[----:B------:R-:W-:Y:S01]  /*c5e0*/  SHF.R.S32.HI R167, RZ, 0x2, R167 ;  /* 0x00000002ffa77819 */ /* 0x000fe200000114a7 */
[----:B------:R-:W-:-:S02]  /*c5f0*/  @!P2 IMAD.MOV.U32 R4, RZ, RZ, c[0x0][0x198] ;  /* 0x00006600ff04a624 */ /* 0x000fc400078e00ff */
[----:B------:R-:W-:Y:S02]  /*c600*/  @!P1 IMAD R7, R6, 0x60, RZ ;  /* 0x0000006006079824 */ /* 0x000fe400078e02ff */
[----:B------:R-:W-:Y:S01]  /*c610*/  @!P2 IMAD.MOV.U32 R6, RZ, RZ, c[0x0][0x19c] ;  /* 0x00006700ff06a624 */ /* 0x000fe200078e00ff */
[C---:B------:R-:W-:Y:S01]  /*c620*/  @!P2 LEA R12, P0, R4.reuse, R162, 0x6 ;  /* 0x000000a2040ca211 */ /* 0x040fe200078030ff */
[----:B------:R-:W-:Y:S02]  /*c630*/  @!P4 IMAD.MOV.U32 R163, RZ, RZ, R161 ;  /* 0x000000ffffa3c224 */ /* 0x000fe400078e00a1 */
[----:B------:R-:W-:Y:S01]  /*c640*/  @!P1 IMAD.IADD R11, R11, 0x1, R7 ;  /* 0x000000010b0b9824 */ /* 0x000fe200078e0207 */
[----:B------:R-:W-:Y:S01]  /*c650*/  @!P2 LEA.HI.X R13, R4, R161, R6, 0x6, P0 ;  /* 0x000000a1040da211 */ /* 0x000fe200000f3406 */
[----:B------:R-:W-:Y:S01]  /*c660*/  IMAD.SHL.U32 R4, R70, 0x8, RZ ;  /* 0x0000000846047824 */ /* 0x000fe200078e00ff */
[----:B------:R-:W-:Y:S01]  /*c670*/  @!PT LDS RZ, [RZ] ;  /* 0x00000000fffff984 */ /* 0x000fe20000000800 */
[----:B------:R-:W-:Y:S01]  /*c680*/  @!PT LDS RZ, [RZ] ;  /* 0x00000000fffff984 */ /* 0x000fe20000000800 */
[----:B------:R-:W-:Y:S01]  /*c690*/  @!PT LDS RZ, [RZ] ;  /* 0x00000000fffff984 */ /* 0x000fe20000000800 */
[----:B------:R1:W-:Y:S01]  /*c6a0*/  @!P4 LDGSTS.E.BYPASS.LTC128B.128 [R160+0x4000], [R162.64] ;  /* 0x04000000a2a0cfae */ /* 0x0003e2000b901d46 */
[----:B------:R-:W-:Y:S01]  /*c6b0*/  SHF.R.S32.HI R6, RZ, 0x1f, R69 ;  /* 0x0000001fff067819 */ /* 0x000fe20000011445 */
[----:B------:R-:W-:Y:S01]  /*c6c0*/  IMAD.MOV.U32 R7, RZ, RZ, 0x10 ;  /* 0x00000010ff077424 */ /* 0x000fe200078e00ff */
[----:B------:R-:W-:Y:S01]  /*c6d0*/  LEA R164, P0, R104, c[0x0][0x170], 0x1 ;  /* 0x00005c0068a47a11 */ /* 0x000fe200078008ff */
[----:B------:R1:W-:Y:S01]  /*c6e0*/  @!P4 LDGSTS.E.BYPASS.LTC128B.128 [R160+0x6000], [R162.64+0x80] ;  /* 0x06000080a2a0cfae */ /* 0x0003e2000b901d46 */
[----:B------:R-:W-:-:S02]  /*c6f0*/  LEA.HI R6, R6, R69, RZ, 0x3 ;  /* 0x0000004506067211 */ /* 0x000fc400078f18ff */
[----:B------:R-:W-:Y:S01]  /*c700*/  LEA.HI.X R165, R104, c[0x0][0x174], R101, 0x1, P0 ;  /* 0x00005d0068a57a11 */ /* 0x000fe200000f0c65 */
[----:B------:R2:W-:Y:S01]  /*c710*/  @!P5 LDGSTS.E.BYPASS.LTC128B.128 [R160+0x4800], [R8.64] ;  /* 0x0480000008a0dfae */ /* 0x0005e2000b901d46 */
[----:B------:R-:W-:-:S03]  /*c720*/  ISETP.GE.AND P4, PT, R18, R5, PT ;  /* 0x000000051200720c */ /* 0x000fc60003f86270 */
[----:B------:R2:W-:Y:S01]  /*c730*/  @!P5 LDGSTS.E.BYPASS.LTC128B.128 [R160+0x6800], [R8.64+0x80] ;  /* 0x0680008008a0dfae */ /* 0x0005e2000b901d46 */
[----:B------:R-:W-:Y:S02]  /*c740*/  ISETP.GE.AND P5, PT, R2, R5, PT ;  /* 0x000000050200720c */ /* 0x000fe40003fa6270 */
[----:B------:R-:W-:Y:S01]  /*c750*/  SHF.R.U32.HI R2, RZ, 0x3, R0 ;  /* 0x00000003ff027819 */ /* 0x000fe20000011600 */
[----:B------:R3:W-:Y:S01]  /*c760*/  @!P2 LDGSTS.E.BYPASS.LTC128B.128 [R160+0x5000], [R12.64] ;  /* 0x050000000ca0afae */ /* 0x0007e2000b901d46 */
[C---:B------:R-:W-:Y:S01]  /*c770*/  LOP3.LUT R0, R6.reuse, 0xfffffff8, RZ, 0xc0, !PT ;  /* 0xfffffff806007812 */ /* 0x040fe200078ec0ff */
[----:B------:R-:W-:Y:S01]  /*c780*/  IMAD.SHL.U32 R6, R6, 0x40, RZ ;  /* 0x0000004006067824 */ /* 0x000fe200078e00ff */
[----:B------:R-:W-:Y:S01]  /*c790*/  LOP3.LUT R153, R153, R2, RZ, 0x3c, !PT ;  /* 0x0000000299997212 */ /* 0x000fe200078e3cff */
[----:B------:R3:W-:Y:S03]  /*c7a0*/  @!P2 LDGSTS.E.BYPASS.LTC128B.128 [R160+0x7000], [R12.64+0x80] ;  /* 0x070000800ca0afae */ /* 0x0007e6000b901d46 */
[----:B------:R-:W-:Y:S01]  /*c7b0*/  LOP3.LUT R6, R6, 0xfffffe00, RZ, 0xc0, !PT ;  /* 0xfffffe0006067812 */ /* 0x000fe200078ec0ff */
[----:B------:R5:W-:Y:S01]  /*c7c0*/  @!P1 LDGSTS.E.BYPASS.LTC128B.128 [R160+0x5800], [R10.64] ;  /* 0x058000000aa09fae */ /* 0x000be2000b901d46 */
[----:B------:R-:W-:-:S02]  /*c7d0*/  IMAD R153, R70, 0x200, R153 ;  /* 0x0000020046997824 */ /* 0x000fc400078e0299 */
[----:B------:R-:W-:Y:S01]  /*c7e0*/  @!P5 IMAD.MOV.U32 R2, RZ, RZ, c[0x0][0x1a4] ;  /* 0x00006900ff02d624 */ /* 0x000fe200078e00ff */
[----:B------:R5:W-:Y:S01]  /*c7f0*/  @!P1 LDGSTS.E.BYPASS.LTC128B.128 [R160+0x7800], [R10.64+0x80] ;  /* 0x078000800aa09fae */ /* 0x000be2000b901d46 */
[----:B------:R-:W-:Y:S01]  /*c800*/  ISETP.GE.AND P1, PT, R136, R5, PT ;  /* 0x000000058800720c */ /* 0x000fe20003f26270 */
[----:B------:R-:W-:Y:S02]  /*c810*/  IMAD.IADD R5, R69, 0x1, -R0 ;  /* 0x0000000145057824 */ /* 0x000fe400078e0a00 */
[----:B------:R-:W0:Y:S01]  /*c820*/  LDGDEPBAR ;  /* 0x00000000000079af */ /* 0x000e220000000000 */
[----:B------:R-:W-:Y:S02]  /*c830*/  @!P5 IMAD.MOV.U32 R0, RZ, RZ, c[0x0][0x1a0] ;  /* 0x00006800ff00d624 */ /* 0x000fe400078e00ff */
[----:B------:R-:W-:Y:S01]  /*c840*/  IMAD.SHL.U32 R153, R153, 0x2, RZ ;  /* 0x0000000299997824 */ /* 0x000fe200078e00ff */
[----:B--2---:R-:W-:-:S04]  /*c850*/  @!P6 LEA R8, P0, R67, R164, 0x1 ;  /* 0x000000a44308e211 */ /* 0x004fc800078008ff */
[----:B------:R-:W-:Y:S02]  /*c860*/  IADD3 R151, R153, 0x4020, RZ ;  /* 0x0000402099977810 */ /* 0x000fe40007ffe0ff */
[----:B------:R-:W-:Y:S01]  /*c870*/  @!P6 LEA.HI.X R9, R67, R165, R68, 0x1, P0 ;  /* 0x000000a54309e211 */ /* 0x000fe200000f0c44 */
[----:B---3--:R-:W-:-:S04]  /*c880*/  @!P4 IMAD.MOV.U32 R12, RZ, RZ, c[0x0][0x1a0] ;  /* 0x00006800ff0cc624 */ /* 0x008fc800078e00ff */
[----:B------:R-:W-:-:S04]  /*c890*/  @!P4 IMAD.WIDE.U32 R12, R12, 0x60, R164 ;  /* 0x000000600c0cc825 */ /* 0x000fc800078e00a4 */
[----:B-----5:R-:W-:Y:S01]  /*c8a0*/  @!P4 IMAD.MOV.U32 R10, RZ, RZ, c[0x0][0x1a4] ;  /* 0x00006900ff0ac624 */ /* 0x020fe200078e00ff */
[----:B------:R-:W-:-:S04]  /*c8b0*/  DEPBAR.LE SB0, 0x0 ;  /* 0x000080000000791a */ /* 0x000fc80000000000 */
[----:B------:R-:W-:Y:S01]  /*c8c0*/  BAR.SYNC.DEFER_BLOCKING 0x0 ;  /* 0x0000000000007b1d */ /* 0x000fe20000010000 */
[----:B------:R-:W-:-:S04]  /*c8d0*/  @!P4 IMAD R10, R10, 0x60, RZ ;  /* 0x000000600a0ac824 */ /* 0x000fc800078e02ff */
        /* <DEDUP_REMOVED lines=16> */
[----:B------:R-:W-:Y:S02]  /*c9e0*/  @!P5 LEA.HI.X R17, R0, R165, R2, 0x6, P0 ;  /* 0x000000a50011d211 */ /* 0x000fe400000f3402 */
[----:B------:R-:W-:Y:S01]  /*c9f0*/  LOP3.LUT R4, R5, 0x8, R4, 0xf8, !PT ;  /* 0x0000000805047812 */ /* 0x000fe200078ef804 */
[----:B------:R-:W-:Y:S01]  /*ca00*/  @!PT LDS RZ, [RZ] ;  /* 0x00000000fffff984 */ /* 0x000fe20000000800 */
[----:B------:R-:W-:Y:S01]  /*ca10*/  @!PT LDS RZ, [RZ] ;  /* 0x00000000fffff984 */ /* 0x000fe20000000800 */
[----:B------:R-:W-:Y:S01]  /*ca20*/  @!PT LDS RZ, [RZ] ;  /* 0x00000000fffff984 */ /* 0x000fe20000000800 */
[----:B------:R2:W-:Y:S01]  /*ca30*/  @!P6 LDGSTS.E.BYPASS.LTC128B.128 [R160+0x8800], [R8.64] ;  /* 0x0880000008a0efae */ /* 0x0005e2000b901d46 */
[----:B------:R-:W-:Y:S02]  /*ca40*/  SHF.R.U32.HI R5, RZ, 0x3, R5 ;  /* 0x00000003ff057819 */ /* 0x000fe40000011605 */
[----:B------:R-:W-:Y:S01]  /*ca50*/  IADD3 R0, R153, 0x4000, RZ ;  /* 0x0000400099007810 */ /* 0x000fe20007ffe0ff */
[----:B------:R2:W-:Y:S01]  /*ca60*/  @!P6 LDGSTS.E.BYPASS.LTC128B.128 [R160+0xa800], [R8.64+0x80] ;  /* 0x0a80008008a0efae */ /* 0x0005e2000b901d46 */
[----:B------:R-:W-:Y:S01]  /*ca70*/  LOP3.LUT R4, R4, R5, RZ, 0x3c, !PT ;  /* 0x0000000504047212 */ /* 0x000fe200078e3cff */
[----:B------:R-:W-:-:S02]  /*ca80*/  IMAD R5, R63, 0x400, R6 ;  /* 0x000004003f057824 */ /* 0x000fc400078e0206 */
        /* <DEDUP_REMOVED lines=13> */
[C---:B------:R-:W-:Y:S01]  /*cb60*/  IMAD R150, R5.reuse, 0x2, R154 ;  /* 0x0000000205967824 */ /* 0x040fe200078e029a */
[----:B------:R-:W-:Y:S01]  /*cb70*/  @P4 STS.128 [R160+0x9800], RZ ;  /* 0x009800ffa0004388 */ /* 0x000fe20000000c00 */
[----:B----4-:R-:W-:-:S03]  /*cb80*/  IMAD R149, R5, 0x2, R152 ;  /* 0x0000000205957824 */ /* 0x010fc600078e0298 */
[----:B------:R-:W-:Y:S04]  /*cb90*/  @P4 STS.128 [R160+0xb800], RZ ;  /* 0x00b800ffa0004388 */ /* 0x000fe80000000c00 */
[----:B------:R-:W-:Y:S01]  /*cba0*/  @!PT LDS RZ, [RZ] ;  /* 0x00000000fffff984 */ /* 0x000fe20000000800 */
[----:B------:R-:W-:Y:S01]  /*cbb0*/  @!PT LDS RZ, [RZ] ;  /* 0x00000000fffff984 */ /* 0x000fe20000000800 */
[----:B------:R-:W-:Y:S01]  /*cbc0*/  @!PT LDS RZ, [RZ] ;  /* 0x00000000fffff984 */ /* 0x000fe20000000800 */
[----:B------:R2:W-:Y:S02]  /*cbd0*/  @!P4 LDGSTS.E.BYPASS.LTC128B.128 [R160+0x9800], [R10.64] ;  /* 0x098000000aa0cfae */ /* 0x0005e4000b901d46 */
[----:B------:R-:W-:Y:S01]  /*cbe0*/  @P1 IADD3 R151, R0, -0x20, RZ ;  /* 0xffffffe000971810 */ /* 0x000fe20007ffe0ff */
[----:B------:R-:W-:Y:S01]  /*cbf0*/  IMAD.MOV.U32 R0, RZ, RZ, 0x40 ;  /* 0x00000040ff007424 */ /* 0x000fe200078e00ff */
[----:B------:R2:W-:Y:S02]  /*cc00*/  @!P4 LDGSTS.E.BYPASS.LTC128B.128 [R160+0xb800], [R10.64+0x80] ;  /* 0x0b8000800aa0cfae */ /* 0x0005e4000b901d46 */
[----:B------:R-:W-:-:S02]  /*cc10*/  IADD3 R143, R151, 0x800, RZ ;  /* 0x00000800978f7810 */ /* 0x000fc40007ffe0ff */
        /* <DEDUP_REMOVED lines=10> */
[----:B------:R-:W-:Y:S01]  /*ccc0*/  LDSM.16.M88.4 R32, [R151] ;  /* 0x000000009720783b */ /* 0x000fe20000000200 */
[C---:B------:R-:W-:Y:S02]  /*ccd0*/  IADD3 R137, R151.reuse, 0x3000, RZ ;  /* 0x0000300097897810 */ /* 0x040fe40007ffe0ff */
[----:B------:R-:W-:Y:S01]  /*cce0*/  IADD3 R136, R151, 0x3800, RZ ;  /* 0x0000380097887810 */ /* 0x000fe20007ffe0ff */
[----:B------:R-:W4:Y:S04]  /*ccf0*/  LDSM.16.M88.4 R36, [R153+0x4800] ;  /* 0x004800009924783b */ /* 0x000f280000000200 */
[----:B------:R-:W5:Y:S04]  /*cd00*/  LDSM.16.M88.4 R48, [R153+0x5000] ;  /* 0x005000009930783b */ /* 0x000f680000000200 */
[----:B--2---:R-:W2:Y:S04]  /*cd10*/  LDSM.16.M88.4 R8, [R153+0x5800] ;  /* 0x005800009908783b */ /* 0x004ea80000000200 */
[----:B------:R-:W-:Y:S04]  /*cd20*/  LDSM.16.M88.4 R72, [R150] ;  /* 0x000000009648783b */ /* 0x000fe80000000200 */
[----:B------:R-:W1:Y:S04]  /*cd30*/  LDSM.16.M88.4 R44, [R147+0x4000] ;  /* 0x00400000932c783b */ /* 0x000e680000000200 */
[----:B------:R-:W1:Y:S04]  /*cd40*/  LDSM.16.M88.4 R80, [R151+0x800] ;  /* 0x000800009750783b */ /* 0x000e680000000200 */
[----:B------:R-:W1:Y:S01]  /*cd50*/  LDSM.16.M88.4 R24, [R151+0x1000] ;  /* 0x001000009718783b */ /* 0x000e620000000200 */
[C---:B---3--:R-:W-:Y:S03]  /*cd60*/  HMMA.16816.F32.BF16 R16, R12.reuse, R20, RZ ;  /* 0x000000140c10723c */ /* 0x048fe600000418ff */
[----:B------:R-:W3:Y:S04]  /*cd70*/  LDSM.16.M88.4 R68, [R151+0x1800] ;  /* 0x001800009744783b */ /* 0x000ee80000000200 */
[----:B------:R-:W-:Y:S01]  /*cd80*/  LDSM.16.M88.4 R84, [R149] ;  /* 0x000000009554783b */ /* 0x000fe20000000200 */
[C---:B------:R-:W-:Y:S03]  /*cd90*/  HMMA.16816.F32.BF16 R20, R12.reuse, R22, RZ ;  /* 0x000000160c14723c */ /* 0x040fe600000418ff */
[----:B------:R-:W-:Y:S04]  /*cda0*/  LDSM.16.M88.4 R40, [R147+0x5000] ;  /* 0x005000009328783b */ /* 0x000fe80000000200 */
[----:B------:R-:W-:Y:S01]  /*cdb0*/  LDSM.16.M88.4 R96, [R140+0x1000] ;  /* 0x001000008c60783b */ /* 0x000fe20000000200 */
[C---:B----4-:R-:W-:Y:S03]  /*cdc0*/  HMMA.16816.F32.BF16 R28, R12.reuse, R36, RZ ;  /* 0x000000240c1c723c */ /* 0x050fe600000418ff */
[----:B------:R-:W-:Y:S04]  /*cdd0*/  LDSM.16.M88.4 R88, [R140+0x2000] ;  /* 0x002000008c58783b */ /* 0x000fe80000000200 */
[----:B------:R-:W-:Y:S01]  /*cde0*/  LDSM.16.M88.4 R92, [R151+0x2800] ;  /* 0x00280000975c783b */ /* 0x000fe20000000200 */
[----:B-----5:R-:W-:Y:S03]  /*cdf0*/  HMMA.16816.F32.BF16 R52, R12, R48, RZ ;  /* 0x000000300c34723c */ /* 0x020fe600000418ff */
[----:B------:R-:W0:Y:S05]  /*ce00*/  LDGDEPBAR ;  /* 0x00000000000079af */ /* 0x000e2a0000000000 */
[----:B------:R-:W-:Y:S08]  /*ce10*/  HMMA.16816.F32.BF16 R20, R56, R34, R20 ;  /* 0x000000223814723c */ /* 0x000ff00000041814 */
[C---:B------:R-:W-:Y:S08]  /*ce20*/  HMMA.16816.F32.BF16 R36, R12.reuse, R38, RZ ;  /* 0x000000260c24723c */ /* 0x040ff000000418ff */
[C---:B------:R-:W-:Y:S08]  /*ce30*/  HMMA.16816.F32.BF16 R48, R12.reuse, R50, RZ ;  /* 0x000000320c30723c */ /* 0x040ff000000418ff */
[C---:B--2---:R-:W-:Y:S08]  /*ce40*/  HMMA.16816.F32.BF16 R76, R12.reuse, R8, RZ ;  /* 0x000000080c4c723c */ /* 0x044ff000000418ff */
[----:B------:R-:W-:Y:S01]  /*ce50*/  HMMA.16816.F32.BF16 R12, R12, R10, RZ ;  /* 0x0000000a0c0c723c */ /* 0x000fe200000418ff */
[----:B------:R-:W-:Y:S07]  /*ce60*/  LDSM.16.M88.4 R8, [R147+0x4800] ;  /* 0x004800009308783b */ /* 0x000fee0000000200 */
[----:B------:R-:W-:Y:S01]  /*ce70*/  HMMA.16816.F32.BF16 R16, R56, R32, R16 ;  /* 0x000000203810723c */ /* 0x000fe20000041810 */
[----:B------:R-:W2:Y:S07]  /*ce80*/  LDSM.16.M88.4 R32, [R140] ;  /* 0x000000008c20783b */ /* 0x000eae0000000200 */
[----:B-1----:R-:W-:Y:S08]  /*ce90*/  HMMA.16816.F32.BF16 R20, R72, R46, R20 ;  /* 0x0000002e4814723c */ /* 0x002ff00000041814 */
        /* <DEDUP_REMOVED lines=20> */
[----:B------:R-:W-:Y:S01]  /*cfe0*/  HMMA.16816.F32.BF16 R16, R84, R32, R16 ;  /* 0x000000205410723c */ /* 0x000fe20000041810 */
[----:B------:R-:W-:Y:S07]  /*cff0*/  LDSM.16.M88.4 R32, [R153+0x6800] ;  /* 0x006800009920783b */ /* 0x000fee0000000200 */
[C---:B------:R-:W-:Y:S08]  /*d000*/  HMMA.16816.F32.BF16 R76, R72.reuse, R24, R76 ;  /* 0x00000018484c723c */ /* 0x040ff0000004184c */
[----:B------:R-:W-:Y:S01]  /*d010*/  HMMA.16816.F32.BF16 R72, R72, R26, R12 ;  /* 0x0000001a4848723c */ /* 0x000fe2000004180c */
[----:B------:R-:W-:Y:S04]  /*d020*/  LDSM.16.M88.4 R12, [R150+0x2000] ;  /* 0x00200000960c783b */ /* 0x000fe80000000200 */
[----:B------:R-:W1:Y:S03]  /*d030*/  LDSM.16.M88.4 R24, [R147+0x6000] ;  /* 0x006000009318783b */ /* 0x000e660000000200 */
[----:B--2---:R-:W-:Y:S08]  /*d040*/  HMMA.16816.F32.BF16 R20, R44, R42, R20 ;  /* 0x0000002a2c14723c */ /* 0x004ff00000041814 */
[C---:B---3--:R-:W-:Y:S08]  /*d050*/  HMMA.16816.F32.BF16 R36, R84.reuse, R10, R36 ;  /* 0x0000000a5424723c */ /* 0x048ff00000041824 */
[----:B------:R-:W-:Y:S01]  /*d060*/  HMMA.16816.F32.BF16 R28, R84, R8, R28 ;  /* 0x00000008541c723c */ /* 0x000fe2000004181c */
[----:B------:R-:W2:Y:S07]  /*d070*/  LDSM.16.M88.4 R8, [R149+0x2000] ;  /* 0x002000009508783b */ /* 0x000eae0000000200 */
[----:B------:R-:W-:Y:S01]  /*d080*/  HMMA.16816.F32.BF16 R16, R68, R56, R16 ;  /* 0x000000384410723c */ /* 0x000fe20000041810 */
[----:B------:R-:W3:Y:S07]  /*d090*/  LDSM.16.M88.4 R56, [R153+0x7000] ;  /* 0x007000009938783b */ /* 0x000eee0000000200 */
[----:B------:R-:W-:Y:S08]  /*d0a0*/  HMMA.16816.F32.BF16 R52, R84, R96, R52 ;  /* 0x000000605434723c */ /* 0x000ff00000041834 */
[----:B-1----:R-:W-:Y:S08]  /*d0b0*/  HMMA.16816.F32.BF16 R20, R12, R26, R20 ;  /* 0x0000001a0c14723c */ /* 0x002ff00000041814 */
[C---:B------:R-:W-:Y:S08]  /*d0c0*/  HMMA.16816.F32.BF16 R36, R68.reuse, R34, R36 ;  /* 0x000000224424723c */ /* 0x040ff00000041824 */
        /* <DEDUP_REMOVED lines=49> */
[----:B----4-:R-:W-:Y:S01]  /*d3e0*/  HMMA.16816.F32.BF16 R52, R12, R88, R52 ;  /* 0x000000580c34723c */ /* 0x010fe20000041834 */
[----:B------:R-:W-:Y:S02]  /*d3f0*/  FMUL.FTZ R0, R36, c[0x0][0x2ec] ;  /* 0x0000bb0024007a20 */ /* 0x000fe40000410000 */
[----:B------:R-:W-:Y:S02]  /*d400*/  FMUL.FTZ R36, R38, c[0x0][0x2ec] ;  /* 0x0000bb0026247a20 */ /* 0x000fe40000410000 */
[----:B------:R-:W-:-:S02]  /*d410*/  FMUL.FTZ R31, R31, c[0x0][0x2ec] ;  /* 0x0000bb001f1f7a20 */ /* 0x000fc40000410000 */
[----:B------:R-:W4:Y:S01]  /*d420*/  MUFU.TANH R29, R29 ;  /* 0x0000001d001d7308 */ /* 0x000f220000002400 */
[----:B------:R-:W-:Y:S01]  /*d430*/  HMMA.16816.F32.BF16 R76, R44, R20, R76 ;  /* 0x000000142c4c723c */ /* 0x000fe2000004184c */
[----:B------:R-:W2:Y:S01]  /*d440*/  LDSM.16.M88.4 R20, [R140+0x3800] ;  /* 0x003800008c14783b */ /* 0x000ea20000000200 */
[----:B------:R-:W-:-:S05]  /*d450*/  DEPBAR.LE SB0, 0x0 ;  /* 0x000080000000791a */ /* 0x000fca0000000000 */
[----:B------:R-:W-:Y:S01]  /*d460*/  MUFU.TANH R36, R36 ;  /* 0x0000002400247308 */ /* 0x000fe20000002400 */
[C---:B------:R-:W-:Y:S07]  /*d470*/  HMMA.16816.F32.BF16 R48, R12.reuse, R90, R48 ;  /* 0x0000005a0c30723c */ /* 0x040fee0000041830 */
[----:B------:R-:W-:Y:S01]  /*d480*/  MUFU.TANH R30, R30 ;  /* 0x0000001e001e7308 */ /* 0x000fe20000002400 */
[C---:B---3--:R-:W-:Y:S07]  /*d490*/  HMMA.16816.F32.BF16 R72, R12.reuse, R26, R72 ;  /* 0x0000001a0c48723c */ /* 0x048fee0000041848 */
[----:B------:R-:W-:Y:S01]  /*d4a0*/  MUFU.TANH R31, R31 ;  /* 0x0000001f001f7308 */ /* 0x000fe20000002400 */
[----:B------:R-:W-:Y:S08]  /*d4b0*/  HMMA.16816.F32.BF16 R76, R12, R24, R76 ;  /* 0x000000180c4c723c */ /* 0x000ff0000004184c */
[C---:B-1----:R-:W-:Y:S01]  /*d4c0*/  HMMA.16816.F32.BF16 R52, R8.reuse, R16, R52 ;  /* 0x000000100834723c */ /* 0x042fe20000041834 */
[----:B------:R1:W3:Y:S06]  /*d4d0*/  MUFU.TANH R17, R0 ;  /* 0x0000000000117308 */ /* 0x0002ec0000002400 */
[----:B------:R-:W-:Y:S01]  /*d4e0*/  FMUL.FTZ R16, R37, c[0x0][0x2ec] ;  /* 0x0000bb0025107a20 */ /* 0x000fe20000410000 */
[----:B------:R-:W-:Y:S01]  /*d4f0*/  HMMA.16816.F32.BF16 R48, R8, R18, R48 ;  /* 0x000000120830723c */ /* 0x000fe20000041830 */
[----:B------:R-:W-:-:S04]  /*d500*/  FMUL.FTZ R37, R39, c[0x0][0x2ec] ;  /* 0x0000bb0027257a20 */ /* 0x000fc80000410000 */
[----:B------:R-:W3:Y:S02]  /*d510*/  MUFU.TANH R16, R16 ;  /* 0x0000001000107308 */ /* 0x000ee40000002400 */
[----:B------:R-:W-:Y:S01]  /*d520*/  IMAD.SHL.U32 R18, R61, 0x2, RZ ;  /* 0x000000023d127824 */ /* 0x000fe200078e00ff */
[----:B--2---:R-:W-:Y:S01]  /*d530*/  HMMA.16816.F32.BF16 R72, R8, R22, R72 ;  /* 0x000000160848723c */ /* 0x004fe20000041848 */
[----:B-1----:R-:W-:-:S03]  /*d540*/  IMAD R0, R63, 0x10, R65 ;  /* 0x000000103f007824 */ /* 0x002fc600078e0241 */
[----:B------:R-:W-:Y:S01]  /*d550*/  LOP3.LUT R18, R18, 0x6, RZ, 0xc0, !PT ;  /* 0x0000000612127812 */ /* 0x000fe200078ec0ff */
[----:B------:R-:W-:Y:S01]  /*d560*/  MUFU.TANH R37, R37 ;  /* 0x0000002500257308 */ /* 0x000fe20000002400 */
[----:B------:R-:W-:Y:S02]  /*d570*/  IADD3 R39, R0, 0x1, R167 ;  /* 0x0000000100277810 */ /* 0x000fe40007ffe0a7 */
[----:B------:R-:W-:Y:S01]  /*d580*/  LOP3.LUT R0, R4, R6, RZ, 0xfc, !PT ;  /* 0x0000000604007212 */ /* 0x000fe200078efcff */
[----:B------:R-:W-:Y:S01]  /*d590*/  IMAD.IADD R18, R3, 0x1, R18 ;  /* 0x0000000103127824 */ /* 0x000fe200078e0212 */
[----:B------:R-:W-:Y:S01]  /*d5a0*/  IADD3 R19, R62, R39, -R156 ;  /* 0x000000273e137210 */ /* 0x000fe20007ffe89c */
[----:B------:R-:W-:Y:S01]  /*d5b0*/  HMMA.16816.F32.BF16 R76, R8, R20, R76 ;  /* 0x00000014084c723c */ /* 0x000fe2000004184c */
[----:B------:R-:W-:Y:S02]  /*d5c0*/  FMUL.FTZ R52, R52, c[0x0][0x2ec] ;  /* 0x0000bb0034347a20 */ /* 0x000fe40000410000 */
[----:B------:R-:W-:Y:S01]  /*d5d0*/  IADD3 R19, R19, c[0x0][0x2e8], RZ ;  /* 0x0000ba0013137a10 */ /* 0x000fe20007ffe0ff */
[----:B------:R-:W-:Y:S01]  /*d5e0*/  FMUL.FTZ R53, R53, c[0x0][0x2ec] ;  /* 0x0000bb0035357a20 */ /* 0x000fe20000410000 */
[----:B------:R-:W-:Y:S01]  /*d5f0*/  IADD3 R4, R18, 0x8, RZ ;  /* 0x0000000812047810 */ /* 0x000fe20007ffe0ff */
[----:B------:R-:W-:Y:S01]  /*d600*/  FMUL.FTZ R55, R55, c[0x0][0x2ec] ;  /* 0x0000bb0037377a20 */ /* 0x000fe20000410000 */
[----:B------:R-:W-:Y:S01]  /*d610*/  IADD3 R103, R19, 0x8, RZ ;  /* 0x0000000813677810 */ /* 0x000fe20007ffe0ff */
[----:B------:R-:W-:Y:S01]  /*d620*/  FMUL.FTZ R25, R49, c[0x0][0x2ec] ;  /* 0x0000bb0031197a20 */ /* 0x000fe20000410000 */
[-C--:B------:R-:W-:Y:S01]  /*d630*/  IMNMX R2, R19, R62.reuse, PT ;  /* 0x0000003e13027217 */ /* 0x080fe20003800200 */
[----:B------:R-:W1:Y:S01]  /*d640*/  MUFU.TANH R121, R52 ;  /* 0x0000003400797308 */ /* 0x000e620000002400 */
[----:B------:R-:W-:Y:S01]  /*d650*/  IMNMX R103, R103, R62, PT ;  /* 0x0000003e67677217 */ /* 0x000fe20003800200 */
[----:B------:R-:W-:Y:S01]  /*d660*/  FMUL.FTZ R54, R54, c[0x0][0x2ec] ;  /* 0x0000bb0036367a20 */ /* 0x000fe20000410000 */
[----:B------:R-:W-:Y:S01]  /*d670*/  IADD3 R19, R18, 0x1, RZ ;  /* 0x0000000112137810 */ /* 0x000fe20007ffe0ff */
[----:B------:R-:W-:Y:S01]  /*d680*/  FMUL.FTZ R72, R72, c[0x0][0x2ec] ;  /* 0x0000bb0048487a20 */ /* 0x000fe20000410000 */
[----:B------:R-:W-:Y:S01]  /*d690*/  IADD3 R6, R18, 0x10, RZ ;  /* 0x0000001012067810 */ /* 0x000fe20007ffe0ff */
[----:B------:R-:W-:Y:S01]  /*d6a0*/  FMUL.FTZ R27, R48, c[0x0][0x2ec] ;  /* 0x0000bb00301b7a20 */ /* 0x000fe20000410000 */
[CC--:B------:R-:W-:Y:S01]  /*d6b0*/  ISETP.GE.AND P5, PT, R19.reuse, R2.reuse, PT ;  /* 0x000000021300720c */ /* 0x0c0fe20003fa6270 */
[----:B------:R-:W2:Y:S01]  /*d6c0*/  MUFU.TANH R119, R53 ;  /* 0x0000003500777308 */ /* 0x000ea20000002400 */
[-C--:B------:R-:W-:Y:S01]  /*d6d0*/  ISETP.GE.AND P1, PT, R19, R103.reuse, PT ;  /* 0x000000671300720c */ /* 0x080fe20003f26270 */
[----:B------:R-:W-:Y:S01]  /*d6e0*/  FMUL.FTZ R26, R50, c[0x0][0x2ec] ;  /* 0x0000bb00321a7a20 */ /* 0x000fe20000410000 */
[CC--:B------:R-:W-:Y:S01]  /*d6f0*/  ISETP.GE.AND P0, PT, R4.reuse, R2.reuse, PT ;  /* 0x000000020400720c */ /* 0x0c0fe20003f06270 */
[----:B------:R-:W-:Y:S01]  /*d700*/  FMUL.FTZ R24, R51, c[0x0][0x2ec] ;  /* 0x0000bb0033187a20 */ /* 0x000fe20000410000 */
[-C--:B------:R-:W-:Y:S01]  /*d710*/  ISETP.GE.AND P2, PT, R4, R103.reuse, PT ;  /* 0x000000670400720c */ /* 0x080fe20003f46270 */
[----:B------:R-:W-:Y:S01]  /*d720*/  FMUL.FTZ R76, R76, c[0x0][0x2ec] ;  /* 0x0000bb004c4c7a20 */ /* 0x000fe20000410000 */
[----:B------:R-:W-:Y:S01]  /*d730*/  IADD3 R4, R18, 0x9, RZ ;  /* 0x0000000912047810 */ /* 0x000fe20007ffe0ff */
        /* <DEDUP_REMOVED lines=11> */
[----:B------:R-:W-:Y:S01]  /*d7f0*/  ISETP.GE.AND P6, PT, R4, R2, PT ;  /* 0x000000020400720c */ /* 0x000fe20003fc6270 */
[----:B------:R-:W-:Y:S01]  /*d800*/  FMUL.FTZ R74, R74, c[0x0][0x2ec] ;  /* 0x0000bb004a4a7a20 */ /* 0x000fe20000410000 */
[----:B------:R-:W-:Y:S01]  /*d810*/  ISETP.GE.AND P4, PT, R4, R103, PT ;  /* 0x000000670400720c */ /* 0x000fe20003f86270 */
[----:B------:R-:W-:Y:S01]  /*d820*/  FMUL.FTZ R75, R75, c[0x0][0x2ec] ;  /* 0x0000bb004b4b7a20 */ /* 0x000fe20000410000 */
[----:B------:R-:W-:Y:S01]  /*d830*/  IADD3 R12, R18, 0x18, RZ ;  /* 0x00000018120c7810 */ /* 0x000fe20007ffe0ff */
[----:B------:R-:W1:Y:S01]  /*d840*/  MUFU.TANH R124, R72 ;  /* 0x00000048007c7308 */ /* 0x000e620000002400 */
[----:B------:R-:W-:-:S02]  /*d850*/  FSEL R35, R35, -INF , !P0 ;  /* 0xff80000023237808 */ /* 0x000fc40004000000 */
[----:B------:R-:W-:Y:S02]  /*d860*/  FSEL R4, R41, -INF , !P2 ;  /* 0xff80000029047808 */ /* 0x000fe40005000000 */
[CC--:B------:R-:W-:Y:S02]  /*d870*/  ISETP.GE.AND P0, PT, R6.reuse, R2.reuse, PT ;  /* 0x000000020600720c */ /* 0x0c0fe40003f06270 */
[----:B------:R-:W-:Y:S01]  /*d880*/  ISETP.GE.AND P2, PT, R6, R103, PT ;  /* 0x000000670600720c */ /* 0x000fe20003f46270 */
[----:B------:R-:W1:Y:S01]  /*d890*/  MUFU.TANH R128, R54 ;  /* 0x0000003600807308 */ /* 0x000e620000002400 */
[----:B------:R-:W-:Y:S02]  /*d8a0*/  FSEL R21, R40, -INF , !P6 ;  /* 0xff80000028157808 */ /* 0x000fe40007000000 */
[----:B------:R-:W-:Y:S02]  /*d8b0*/  FSEL R6, R57, -INF , !P4 ;  /* 0xff80000039067808 */ /* 0x000fe40006000000 */
[----:B------:R-:W-:-:S02]  /*d8c0*/  ISETP.GE.AND P6, PT, R12, R2, PT ;  /* 0x000000020c00720c */ /* 0x000fc40003fc6270 */
[----:B------:R-:W-:Y:S01]  /*d8d0*/  ISETP.GE.AND P4, PT, R12, R103, PT ;  /* 0x000000670c00720c */ /* 0x000fe20003f86270 */
[----:B------:R-:W1:Y:S01]  /*d8e0*/  MUFU.TANH R27, R27 ;  /* 0x0000001b001b7308 */ /* 0x000e620000002400 */
[----:B------:R-:W-:Y:S02]  /*d8f0*/  IADD3 R12, R18, 0x19, RZ ;  /* 0x00000019120c7810 */ /* 0x000fe40007ffe0ff */
[----:B-----5:R-:W-:Y:S02]  /*d900*/  FSEL R15, R28, -INF , !P5 ;  /* 0xff8000001c0f7808 */ /* 0x020fe40006800000 */
[----:B------:R-:W-:Y:S02]  /*d910*/  IADD3 R20, R18, 0x20, RZ ;  /* 0x0000002012147810 */ /* 0x000fe40007ffe0ff */
[----:B------:R-:W-:Y:S01]  /*d920*/  ISETP.GE.AND P5, PT, R12, R2, PT ;  /* 0x000000020c00720c */ /* 0x000fe20003fa6270 */
[----:B------:R-:W5:Y:S01]  /*d930*/  MUFU.TANH R26, R26 ;  /* 0x0000001a001a7308 */ /* 0x000f620000002400 */
[----:B------:R-:W-:-:S02]  /*d940*/  IADD3 R8, R18, 0x21, RZ ;  /* 0x0000002112087810 */ /* 0x000fc40007ffe0ff */
[----:B----4-:R-:W-:Y:S02]  /*d950*/  FSEL R13, R29, -INF , !P0 ;  /* 0xff8000001d0d7808 */ /* 0x010fe40004000000 */
[----:B---3--:R-:W-:Y:S02]  /*d960*/  FSEL R11, R17, -INF , !P6 ;  /* 0xff800000110b7808 */ /* 0x008fe40007000000 */
[----:B------:R-:W-:Y:S01]  /*d970*/  FSEL R10, R36, -INF , !P4 ;  /* 0xff800000240a7808 */ /* 0x000fe20006000000 */
[----:B------:R-:W3:Y:S01]  /*d980*/  MUFU.TANH R129, R76 ;  /* 0x0000004c00817308 */ /* 0x000ee20000002400 */
[-C--:B------:R-:W-:Y:S02]  /*d990*/  ISETP.GE.AND P0, PT, R20, R2.reuse, PT ;  /* 0x000000021400720c */ /* 0x080fe40003f06270 */
[C---:B------:R-:W-:Y:S02]  /*d9a0*/  ISETP.GE.AND P6, PT, R8.reuse, R2, PT ;  /* 0x000000020800720c */ /* 0x040fe40003fc6270 */
[----:B------:R-:W-:-:S02]  /*d9b0*/  ISETP.GE.AND P4, PT, R8, R103, PT ;  /* 0x000000670800720c */ /* 0x000fc40003f86270 */
[----:B------:R-:W-:Y:S01]  /*d9c0*/  FSEL R9, R16, -INF , !P5 ;  /* 0xff80000010097808 */ /* 0x000fe20006800000 */
[----:B------:R-:W4:Y:S01]  /*d9d0*/  MUFU.TANH R120, R78 ;  /* 0x0000004e00787308 */ /* 0x000f220000002400 */
[C---:B------:R-:W-:Y:S02]  /*d9e0*/  IADD3 R17, R18.reuse, 0x29, RZ ;  /* 0x0000002912117810 */ /* 0x040fe40007ffe0ff */
[----:B------:R-:W-:Y:S02]  /*d9f0*/  IADD3 R16, R18, 0x30, RZ ;  /* 0x0000003012107810 */ /* 0x000fe40007ffe0ff */
[----:B-1----:R-:W-:Y:S02]  /*da00*/  FSEL R121, R121, -INF , !P0 ;  /* 0xff80000079797808 */ /* 0x002fe40004000000 */
[----:B--2---:R-:W-:Y:S01]  /*da10*/  FSEL R119, R119, -INF , !P6 ;  /* 0xff80000077777808 */ /* 0x004fe20007000000 */
[----:B------:R-:W1:Y:S01]  /*da20*/  MUFU.TANH R24, R24 ;  /* 0x0000001800187308 */ /* 0x000e620000002400 */
[----:B------:R-:W-:-:S02]  /*da30*/  FSEL R122, R122, -INF , !P4 ;  /* 0xff8000007a7a7808 */ /* 0x000fc40006000000 */
[-C--:B------:R-:W-:Y:S02]  /*da40*/  ISETP.GE.AND P0, PT, R17, R2.reuse, PT ;  /* 0x000000021100720c */ /* 0x080fe40003f06270 */
[C---:B------:R-:W-:Y:S02]  /*da50*/  ISETP.GE.AND P6, PT, R16.reuse, R2, PT ;  /* 0x000000021000720c */ /* 0x040fe40003fc6270 */
[-C--:B------:R-:W-:Y:S01]  /*da60*/  ISETP.GE.AND P4, PT, R16, R103.reuse, PT ;  /* 0x000000671000720c */ /* 0x080fe20003f86270 */
[----:B------:R-:W2:Y:S01]  /*da70*/  MUFU.TANH R125, R77 ;  /* 0x0000004d007d7308 */ /* 0x000ea20000002400 */
[----:B------:R-:W-:Y:S02]  /*da80*/  IADD3 R16, R18, 0x38, RZ ;  /* 0x0000003812107810 */ /* 0x000fe40007ffe0ff */
[----:B------:R-:W-:Y:S02]  /*da90*/  FSEL R14, R30, -INF , !P1 ;  /* 0xff8000001e0e7808 */ /* 0x000fe40004800000 */
[----:B------:R-:W-:-:S02]  /*daa0*/  ISETP.GE.AND P1, PT, R12, R103, PT ;  /* 0x000000670c00720c */ /* 0x000fc40003f26270 */
[----:B------:R-:W-:Y:S01]  /*dab0*/  FSEL R25, R25, -INF , !P0 ;  /* 0xff80000019197808 */ /* 0x000fe20004000000 */
[----:B------:R-:W1:Y:S01]  /*dac0*/  MUFU.TANH R115, R79 ;  /* 0x0000004f00737308 */ /* 0x000e620000002400 */
[----:B------:R-:W-:Y:S02]  /*dad0*/  FSEL R12, R31, -INF , !P2 ;  /* 0xff8000001f0c7808 */ /* 0x000fe40005000000 */
[----:B------:R-:W-:Y:S02]  /*dae0*/  ISETP.GE.AND P0, PT, R16, R2, PT ;  /* 0x000000021000720c */ /* 0x000fe40003f06270 */
[----:B------:R-:W-:Y:S02]  /*daf0*/  ISETP.GE.AND P2, PT, R20, R103, PT ;  /* 0x000000671400720c */ /* 0x000fe40003f46270 */
[----:B------:R-:W-:Y:S01]  /*db00*/  IADD3 R20, R18, 0x28, RZ ;  /* 0x0000002812147810 */ /* 0x000fe20007ffe0ff */
[----:B------:R-:W-:Y:S01]  /*db10*/  MUFU.TANH R123, R73 ;  /* 0x00000049007b7308 */ /* 0x000fe20000002400 */
[----:B------:R-:W-:-:S02]  /*db20*/  FSEL R124, R124, -INF , !P0 ;  /* 0xff8000007c7c7808 */ /* 0x000fc40004000000 */
[----:B------:R-:W-:Y:S02]  /*db30*/  FSEL R8, R37, -INF , !P1 ;  /* 0xff80000025087808 */ /* 0x000fe40004800000 */
[----:B------:R-:W-:Y:S02]  /*db40*/  FSEL R128, R128, -INF , !P2 ;  /* 0xff80000080807808 */ /* 0x000fe40005000000 */
[----:B------:R-:W-:Y:S01]  /*db50*/  ISETP.GT.AND P0, PT, R166, R155, PT ;  /* 0x0000009ba600720c */ /* 0x000fe20003f04270 */
[----:B------:R-:W1:Y:S01]  /*db60*/  MUFU.TANH R114, R74 ;  /* 0x0000004a00727308 */ /* 0x000e620000002400 */
[----:B------:R-:W-:Y:S01]  /*db70*/  BAR.SYNC.DEFER_BLOCKING 0x0 ;  /* 0x0000000000007b1d */ /* 0x000fe20000010000 */
[C---:B------:R-:W-:Y:S02]  /*db80*/  ISETP.GE.AND P5, PT, R20.reuse, R2, PT ;  /* 0x000000021400720c */ /* 0x040fe40003fa6270 */
[-C--:B------:R-:W-:Y:S02]  /*db90*/  ISETP.GE.AND P1, PT, R20, R103.reuse, PT ;  /* 0x000000671400720c */ /* 0x080fe40003f26270 */
[----:B------:R-:W-:-:S02]  /*dba0*/  ISETP.GE.AND P2, PT, R17, R103, PT ;  /* 0x000000671100720c */ /* 0x000fc40003f46270 */
[----:B------:R-:W1:Y:S01]  /*dbb0*/  MUFU.TANH R112, R75 ;  /* 0x0000004b00707308 */ /* 0x000e620000002400 */
[----:B------:R-:W-:Y:S02]  /*dbc0*/  IADD3 R17, R18, 0x31, RZ ;  /* 0x0000003112117810 */ /* 0x000fe40007ffe0ff */
[----:B------:R-:W-:Y:S02]  /*dbd0*/  FSEL R27, R27, -INF , !P5 ;  /* 0xff8000001b1b7808 */ /* 0x000fe40006800000 */
[----:B-----5:R-:W-:Y:S02]  /*dbe0*/  FSEL R26, R26, -INF , !P1 ;  /* 0xff8000001a1a7808 */ /* 0x020fe40004800000 */
[----:B---3--:R-:W-:Y:S02]  /*dbf0*/  FSEL R129, R129, -INF , !P6 ;  /* 0xff80000081817808 */ /* 0x008fe40007000000 */
[----:B----4-:R-:W-:Y:S02]  /*dc00*/  FSEL R120, R120, -INF , !P4 ;  /* 0xff80000078787808 */ /* 0x010fe40006000000 */
[----:B------:R-:W-:-:S02]  /*dc10*/  ISETP.GE.AND P5, PT, R17, R2, PT ;  /* 0x000000021100720c */ /* 0x000fc40003fa6270 */
[-C--:B------:R-:W-:Y:S02]  /*dc20*/  ISETP.GE.AND P1, PT, R17, R103.reuse, PT ;  /* 0x000000671100720c */ /* 0x080fe40003f26270 */
[C---:B------:R-:W-:Y:S02]  /*dc30*/  ISETP.GE.AND P6, PT, R18.reuse, R2, PT ;  /* 0x000000021200720c */ /* 0x040fe40003fc6270 */
[C---:B------:R-:W-:Y:S02]  /*dc40*/  ISETP.GE.AND P4, PT, R18.reuse, R103, PT ;  /* 0x000000671200720c */ /* 0x040fe40003f86270 */
[----:B------:R-:W-:Y:S02]  /*dc50*/  IADD3 R18, R18, 0x39, RZ ;  /* 0x0000003912127810 */ /* 0x000fe40007ffe0ff */
[----:B-1----:R-:W-:Y:S02]  /*dc60*/  FSEL R24, R24, -INF , !P2 ;  /* 0xff80000018187808 */ /* 0x002fe40005000000 */
[----:B--2---:R-:W-:-:S02]  /*dc70*/  FSEL R125, R125, -INF , !P5 ;  /* 0xff8000007d7d7808 */ /* 0x004fc40006800000 */
[----:B------:R-:W-:Y:S02]  /*dc80*/  FSEL R115, R115, -INF , !P1 ;  /* 0xff80000073737808 */ /* 0x000fe40004800000 */
[-C--:B------:R-:W-:Y:S02]  /*dc90*/  ISETP.GE.AND P2, PT, R16, R103.reuse, PT ;  /* 0x000000671000720c */ /* 0x080fe40003f46270 */
[C---:B------:R-:W-:Y:S02]  /*dca0*/  ISETP.GE.AND P5, PT, R18.reuse, R2, PT ;  /* 0x000000021200720c */ /* 0x040fe40003fa6270 */
[----:B------:R-:W-:Y:S02]  /*dcb0*/  ISETP.GE.AND P1, PT, R18, R103, PT ;  /* 0x000000671200720c */ /* 0x000fe40003f26270 */
        /* <DEDUP_REMOVED lines=65> */
.L_x_7828:
[----:B------:R-:W-:-:S05]  /*e0d0*/  IMAD.MOV.U32 R3, RZ, RZ, c[0x0][0x198] ;  /* 0x00006600ff037624 */ /* 0x000fca00078e00ff */
[----:B------:R-:W-:-:S04]  /*e0e0*/  LEA R3, -R3, RZ, 0x6 ;  /* 0x000000ff03037211 */ /* 0x000fc800078e31ff */
[----:B------:R-:W-:Y:S02]  /*e0f0*/  SHF.R.S32.HI R16, RZ, 0x1f, R3 ;  /* 0x0000001fff107819 */ /* 0x000fe40000011403 */
.L_x_7829:
        /* <DEDUP_REMOVED lines=29> */
.L_x_7827:
        /* <DEDUP_REMOVED lines=66> */
[----:B------:R-:W-:Y:S01]  /*e6f0*/  MUFU.EX2 R111, R111 ;  /* 0x0000006f006f7308 */ /* 0x000fe20000000800 */
[--C-:B------:R-:W-:Y:S01]  /*e700*/  FFMA.FTZ R107, R15, c[0x0][0x23c], -R126.reuse ;  /* 0x00008f000f6b7a23 */ /* 0x100fe2000001087e */
[----:B------:R-:W1:Y:S01]  /*e710*/  LDSM.16.MT88.4 R4, [R144+0xa000] ;  /* 0x00a000009004783b */ /* 0x000e620000004200 */
[--C-:B------:R-:W-:Y:S02]  /*e720*/  FFMA.FTZ R28, R13, c[0x0][0x23c], -R126.reuse ;  /* 0x00008f000d1c7a23 */ /* 0x100fe4000001087e */
[--C-:B------:R-:W-:Y:S02]  /*e730*/  FFMA.FTZ R33, R14, c[0x0][0x23c], -R117.reuse ;  /* 0x00008f000e217a23 */ /* 0x100fe40000010875 */
[----:B------:R-:W-:Y:S01]  /*e740*/  FFMA.FTZ R32, R12, c[0x0][0x23c], -R117 ;  /* 0x00008f000c207a23 */ /* 0x000fe20000010875 */
[----:B------:R-:W2:Y:S01]  /*e750*/  MUFU.EX2 R106, R106 ;  /* 0x0000006a006a7308 */ /* 0x000ea20000000800 */
[----:B------:R-:W3:Y:S01]  /*e760*/  LDSM.16.MT88.4 R12, [R146+0x8800] ;  /* 0x00880000920c783b */ /* 0x000ee20000004200 */
[----:B------:R-:W-:-:S02]  /*e770*/  FFMA.FTZ R29, R11, c[0x0][0x23c], -R126 ;  /* 0x00008f000b1d7a23 */ /* 0x000fc4000001087e */
[--C-:B------:R-:W-:Y:S02]  /*e780*/  FFMA.FTZ R0, R9, c[0x0][0x23c], -R126.reuse ;  /* 0x00008f0009007a23 */ /* 0x100fe4000001087e */
[--C-:B------:R-:W-:Y:S02]  /*e790*/  FFMA.FTZ R34, R10, c[0x0][0x23c], -R117.reuse ;  /* 0x00008f000a227a23 */ /* 0x100fe40000010875 */
[----:B------:R-:W4:Y:S01]  /*e7a0*/  MUFU.EX2 R30, R30 ;  /* 0x0000001e001e7308 */ /* 0x000f220000000800 */
[--C-:B------:R-:W-:Y:S02]  /*e7b0*/  FFMA.FTZ R31, R8, c[0x0][0x23c], -R117.reuse ;  /* 0x00008f00081f7a23 */ /* 0x100fe40000010875 */
[----:B------:R-:W5:Y:S01]  /*e7c0*/  LDSM.16.MT88.4 R8, [R145+0x8800] ;  /* 0x008800009108783b */ /* 0x000f620000004200 */
[----:B------:R-:W-:Y:S02]  /*e7d0*/  FFMA.FTZ R131, R128, c[0x0][0x23c], -R117 ;  /* 0x00008f0080837a23 */ /* 0x000fe40000010875 */
[----:B------:R-:W-:-:S02]  /*e7e0*/  FFMA.FTZ R116, R121, c[0x0][0x23c], -R126 ;  /* 0x00008f0079747a23 */ /* 0x000fc4000001087e */
[----:B------:R-:W-:Y:S01]  /*e7f0*/  MUFU.EX2 R113, R113 ;  /* 0x0000007100717308 */ /* 0x000fe20000000800 */
[----:B--2---:R-:W-:Y:S01]  /*e800*/  F2FP.BF16.PACK_AB R64, R106, R111 ;  /* 0x0000006f6a40723e */ /* 0x004fe200000010ff */
[----:B------:R-:W-:Y:S02]  /*e810*/  FFMA.FTZ R128, R122, c[0x0][0x23c], -R117 ;  /* 0x00008f007a807a23 */ /* 0x000fe40000010875 */
[--C-:B------:R-:W-:Y:S02]  /*e820*/  FFMA.FTZ R119, R119, c[0x0][0x23c], -R126.reuse ;  /* 0x00008f0077777a23 */ /* 0x100fe4000001087e */
[--C-:B------:R-:W-:Y:S02]  /*e830*/  FFMA.FTZ R118, R27, c[0x0][0x23c], -R126.reuse ;  /* 0x00008f001b767a23 */ /* 0x100fe4000001087e */
[----:B------:R-:W2:Y:S01]  /*e840*/  MUFU.EX2 R110, R110 ;  /* 0x0000006e006e7308 */ /* 0x000ea20000000800 */
[----:B----4-:R-:W-:Y:S01]  /*e850*/  F2FP.BF16.PACK_AB R66, R30, R109 ;  /* 0x0000006d1e42723e */ /* 0x010fe200000010ff */
[----:B------:R-:W-:-:S02]  /*e860*/  FFMA.FTZ R121, R25, c[0x0][0x23c], -R126 ;  /* 0x00008f0019797a23 */ /* 0x000fc4000001087e */
[--C-:B------:R-:W-:Y:S02]  /*e870*/  FFMA.FTZ R127, R26, c[0x0][0x23c], -R117.reuse ;  /* 0x00008f001a7f7a23 */ /* 0x100fe40000010875 */
[--C-:B------:R-:W-:Y:S02]  /*e880*/  FFMA.FTZ R122, R24, c[0x0][0x23c], -R117.reuse ;  /* 0x00008f00187a7a23 */ /* 0x100fe40000010875 */
[----:B------:R-:W-:Y:S01]  /*e890*/  MUFU.EX2 R108, R108 ;  /* 0x0000006c006c7308 */ /* 0x000fe20000000800 */
[----:B------:R-:W-:Y:S01]  /*e8a0*/  LDSM.16.MT88.4 R24, [R146+0x9000] ;  /* 0x009000009218783b */ /* 0x000fe20000004200 */
[----:B------:R-:W-:Y:S02]  /*e8b0*/  FFMA.FTZ R173, R123, c[0x0][0x23c], -R126 ;  /* 0x00008f007bad7a23 */ /* 0x000fe4000001087e */
[--C-:B------:R-:W-:Y:S02]  /*e8c0*/  FFMA.FTZ R114, R114, c[0x0][0x23c], -R117.reuse ;  /* 0x00008f0072727a23 */ /* 0x100fe40000010875 */
[----:B------:R-:W-:-:S02]  /*e8d0*/  FFMA.FTZ R171, R112, c[0x0][0x23c], -R117 ;  /* 0x00008f0070ab7a23 */ /* 0x000fc40000010875 */
[----:B------:R-:W4:Y:S01]  /*e8e0*/  MUFU.EX2 R35, R35 ;  /* 0x0000002300237308 */ /* 0x000f220000000800 */
[----:B--2---:R-:W-:Y:S01]  /*e8f0*/  F2FP.BF16.PACK_AB R65, R110, R113 ;  /* 0x000000716e41723e */ /* 0x004fe200000010ff */
[----:B------:R-:W-:Y:S02]  /*e900*/  FADD.FTZ R106, R111, R106 ;  /* 0x0000006a6f6a7221 */ /* 0x000fe40000010000 */
[----:B------:R-:W-:Y:S02]  /*e910*/  FADD.FTZ R113, R113, R110 ;  /* 0x0000006e71717221 */ /* 0x000fe40000010000 */
[----:B------:R-:W-:Y:S02]  /*e920*/  FADD.FTZ R109, R109, R106 ;  /* 0x0000006a6d6d7221 */ /* 0x000fe40000010000 */
[----:B------:R-:W-:Y:S02]  /*e930*/  MUFU.EX2 R107, R107 ;  /* 0x0000006b006b7308 */ /* 0x000fe40000000800 */
[----:B------:R-:W-:Y:S01]  /*e940*/  FADD.FTZ R30, R30, R109 ;  /* 0x0000006d1e1e7221 */ /* 0x000fe20000010000 */
[----:B----4-:R-:W-:-:S05]  /*e950*/  F2FP.BF16.PACK_AB R67, R35, R108 ;  /* 0x0000006c2343723e */ /* 0x010fca00000010ff */
        /* <DEDUP_REMOVED lines=31> */
[C---:B-1----:R-:W-:Y:S02]  /*eb50*/  HMMA.16816.F32.BF16 R60, R64.reuse, R4, RZ ;  /* 0x00000004403c723c */ /* 0x042fe400000418ff */
[----:B------:R-:W-:Y:S05]  /*eb60*/  MUFU.EX2 R173, R173 ;  /* 0x000000ad00ad7308 */ /* 0x000fea0000000800 */
[----:B--2---:R-:W-:Y:S01]  /*eb70*/  F2FP.BF16.PACK_AB R4, R28, R107 ;  /* 0x0000006b1c04723e */ /* 0x004fe200000010ff */
[----:B------:R-:W-:Y:S01]  /*eb80*/  HMMA.16816.F32.BF16 R64, R64, R6, RZ ;  /* 0x000000064040723c */ /* 0x000fe200000418ff */
[----:B----4-:R-:W-:Y:S01]  /*eb90*/  F2FP.BF16.PACK_AB R5, R32, R33 ;  /* 0x000000212005723e */ /* 0x010fe200000010ff */
[----:B------:R-:W-:Y:S01]  /*eba0*/  MUFU.EX2 R114, R114 ;  /* 0x0000007200727308 */ /* 0x000fe20000000800 */
        /* <DEDUP_REMOVED lines=9> */
[----:B---3--:R-:W-:Y:S01]  /*ec40*/  HMMA.16816.F32.BF16 R88, R4, R12, R88 ;  /* 0x0000000c0458723c */ /* 0x008fe20000041858 */
[----:B------:R-:W-:-:S02]  /*ec50*/  FADD.FTZ R29, R0, R29 ;  /* 0x0000001d001d7221 */ /* 0x000fc40000010000 */
        /* <DEDUP_REMOVED lines=166> */
.L_x_7831:
[----:B------:R-:W-:-:S05]  /*f6c0*/  IMAD.MOV.U32 R5, RZ, RZ, c[0x0][0x1a0] ;  /* 0x00006800ff057624 */ /* 0x000fca00078e00ff */
[----:B------:R-:W-:-:S04]  /*f6d0*/  LEA R5, -R5, RZ, 0x6 ;  /* 0x000000ff05057211 */ /* 0x000fc800078e31ff */
[----:B------:R-:W-:Y:S02]  /*f6e0*/  SHF.R.S32.HI R0, RZ, 0x1f, R5 ;  /* 0x0000001fff007819 */ /* 0x000fe40000011405 */
.L_x_7832:
        /* <DEDUP_REMOVED lines=128> */
[----:B------:R-:W4:Y:S01]  /*fef0*/  MUFU.TANH R0, R0 ;  /* 0x0000000000007308 */ /* 0x000f220000002400 */
[----:B------:R-:W-:-:S03]  /*ff00*/  FMUL.FTZ R6, R6, c[0x0][0x2ec] ;  /* 0x0000bb0006067a20 */ /* 0x000fc60000410000 */
[----:B------:R-:W-:Y:S02]  /*ff10*/  FMUL.FTZ R15, R108, c[0x0][0x2ec] ;  /* 0x0000bb006c0f7a20 */ /* 0x000fe40000410000 */
[----:B------:R-:W-:Y:S01]  /*ff20*/  FMUL.FTZ R110, R110, c[0x0][0x2ec] ;  /* 0x0000bb006e6e7a20 */ /* 0x000fe20000410000 */
[----:B-1----:R-:W1:Y:S01]  /*ff30*/  LDSM.16.M88.4 R8, [R140+0x3000] ;  /* 0x003000008c08783b */ /* 0x002e620000000200 */
[----:B------:R-:W-:Y:S01]  /*ff40*/  MUFU.TANH R12, R4 ;  /* 0x00000004000c7308 */ /* 0x000fe20000002400 */
[----:B------:R-:W-:Y:S02]  /*ff50*/  FMUL.FTZ R14, R109, c[0x0][0x2ec] ;  /* 0x0000bb006d0e7a20 */ /* 0x000fe40000410000 */
[----:B------:R-:W-:Y:S01]  /*ff60*/  FMUL.FTZ R111, R111, c[0x0][0x2ec] ;  /* 0x0000bb006f6f7a20 */ /* 0x000fe20000410000 */
[----:B--2---:R-:W-:Y:S01]  /*ff70*/  HMMA.16816.F32.BF16 R32, R16, R20, R32 ;  /* 0x000000141020723c */ /* 0x004fe20000041820 */
[----:B------:R-:W-:-:S03]  /*ff80*/  FMUL.FTZ R107, R107, c[0x0][0x2ec] ;  /* 0x0000bb006b6b7a20 */ /* 0x000fc60000410000 */
[----:B------:R-:W-:Y:S03]  /*ff90*/  MUFU.TANH R13, R5 ;  /* 0x00000005000d7308 */ /* 0x000fe60000002400 */
[----:B------:R-:W-:Y:S01]  /*ffa0*/  FMUL.FTZ R21, R7, c[0x0][0x2ec] ;  /* 0x0000bb0007157a20 */ /* 0x000fe20000410000 */
[----:B------:R-:W-:Y:S04]  /*ffb0*/  HMMA.16816.F32.BF16 R28, R16, R22, R28 ;  /* 0x00000016101c723c */ /* 0x000fe8000004181c */
[----:B------:R2:W-:Y:S03]  /*ffc0*/  MUFU.TANH R20, R6 ;  /* 0x0000000600147308 */ /* 0x0005e60000002400 */
[----:B------:R-:W-:-:S02]  /*ffd0*/  FMUL.FTZ R22, R105, c[0x0][0x2ec] ;  /* 0x0000bb0069167a20 */ /* 0x000fc40000410000 */
[----:B------:R-:W5:Y:S01]  /*ffe0*/  S2R R105, SR_TID.X ;  /* 0x0000000000697919 */ /* 0x000f620000002100 */
[----:B------:R-:W-:Y:S02]  /*fff0*/  FMUL.FTZ R23, R104, c[0x0][0x2ec] ;  /* 0x0000bb0068177a20 */ /* 0x000fe40000410000 */
[----:B------:R-:W3:Y:S01]  /*10000*/  MUFU.TANH R116, R116 ;  /* 0x0000007400747308 */ /* 0x000ee20000002400 */
[----:B------:R-:W-:Y:S01]  /*10010*/  FMUL.FTZ R104, R106, c[0x0][0x2ec] ;  /* 0x0000bb006a687a20 */ /* 0x000fe20000410000 */
[----:B--2---:R-:W2:Y:S06]  /*10020*/  LDSM.16.M88.4 R4, [R147+0x7800] ;  /* 0x007800009304783b */ /* 0x004eac0000000200 */
        /* <DEDUP_REMOVED lines=8> */
[----:B------:R-:W-:Y:S02]  /*100b0*/  FMUL.FTZ R119, R33, c[0x0][0x2ec] ;  /* 0x0000bb0021777a20 */ /* 0x000fe40000410000 */
[----:B-----5:R-:W-:-:S05]  /*100c0*/  IMAD.SHL.U32 R33, R105, 0x2, RZ ;  /* 0x0000000269217824 */ /* 0x020fca00078e00ff */
[----:B------:R-:W5:Y:S01]  /*100d0*/  MUFU.TANH R14, R14 ;  /* 0x0000000e000e7308 */ /* 0x000f620000002400 */
[----:B------:R-:W-:Y:S01]  /*100e0*/  FMUL.FTZ R32, R32, c[0x0][0x2ec] ;  /* 0x0000bb0020207a20 */ /* 0x000fe20000410000 */
[----:B------:R-:W-:Y:S01]  /*100f0*/  LOP3.LUT R33, R33, 0x6, RZ, 0xc0, !PT ;  /* 0x0000000621217812 */ /* 0x000fe200078ec0ff */
[----:B------:R-:W-:Y:S01]  /*10100*/  FMUL.FTZ R30, R30, c[0x0][0x2ec] ;  /* 0x0000bb001e1e7a20 */ /* 0x000fe20000410000 */
[----:B--2---:R-:W-:Y:S01]  /*10110*/  HMMA.16816.F32.BF16 R124, R16, R6, R124 ;  /* 0x00000006107c723c */ /* 0x004fe2000004187c */
[----:B------:R-:W-:-:S03]  /*10120*/  FMUL.FTZ R31, R31, c[0x0][0x2ec] ;  /* 0x0000bb001f1f7a20 */ /* 0x000fc60000410000 */
[----:B------:R-:W2:Y:S03]  /*10130*/  MUFU.TANH R120, R111 ;  /* 0x0000006f00787308 */ /* 0x000ea60000002400 */
[----:B------:R-:W-:Y:S01]  /*10140*/  IMAD R6, R166, 0x40, R33 ;  /* 0x00000040a6067824 */ /* 0x000fe200078e0221 */
[----:B------:R-:W-:Y:S04]  /*10150*/  HMMA.16816.F32.BF16 R24, R16, R4, R24 ;  /* 0x000000041018723c */ /* 0x000fe80000041818 */
[----:B------:R-:W2:Y:S01]  /*10160*/  MUFU.TANH R23, R23 ;  /* 0x0000001700177308 */ /* 0x000ea20000002400 */
[C---:B------:R-:W-:Y:S02]  /*10170*/  IADD3 R7, R6.reuse, 0x1, RZ ;  /* 0x0000000106077810 */ /* 0x040fe40007ffe0ff */
[-C--:B------:R-:W-:Y:S01]  /*10180*/  ISETP.GE.AND P2, PT, R6, R2.reuse, PT ;  /* 0x000000020600720c */ /* 0x080fe20003f46270 */
[----:B------:R-:W-:Y:S01]  /*10190*/  FMUL.FTZ R5, R34, c[0x0][0x2ec] ;  /* 0x0000bb0022057a20 */ /* 0x000fe20000410000 */
[----:B------:R-:W-:Y:S01]  /*101a0*/  IADD3 R4, R6, 0x8, RZ ;  /* 0x0000000806047810 */ /* 0x000fe20007ffe0ff */
[----:B------:R-:W-:Y:S01]  /*101b0*/  FMUL.FTZ R16, R28, c[0x0][0x2ec] ;  /* 0x0000bb001c107a20 */ /* 0x000fe20000410000 */
[CC--:B------:R-:W-:Y:S01]  /*101c0*/  ISETP.GE.AND P1, PT, R7.reuse, R2.reuse, PT ;  /* 0x000000020700720c */ /* 0x0c0fe20003f26270 */
[----:B------:R-:W-:Y:S01]  /*101d0*/  MUFU.TANH R22, R22 ;  /* 0x0000001600167308 */ /* 0x000fe20000002400 */
[-C--:B------:R-:W-:Y:S01]  /*101e0*/  ISETP.GE.AND P4, PT, R7, R103.reuse, PT ;  /* 0x000000670700720c */ /* 0x080fe20003f86270 */
[----:B------:R-:W-:Y:S01]  /*101f0*/  FMUL.FTZ R17, R35, c[0x0][0x2ec] ;  /* 0x0000bb0023117a20 */ /* 0x000fe20000410000 */
[----:B------:R-:W-:Y:S01]  /*10200*/  ISETP.GE.AND P5, PT, R6, R103, PT ;  /* 0x000000670600720c */ /* 0x000fe20003fa6270 */
[----:B-1----:R-:W-:Y:S01]  /*10210*/  HMMA.16816.F32.BF16 R124, R112, R10, R124 ;  /* 0x0000000a707c723c */ /* 0x002fe2000004187c */
[----:B------:R-:W-:-:S03]  /*10220*/  ISETP.GE.AND P0, PT, R4, R2, PT ;  /* 0x000000020400720c */ /* 0x000fc60003f06270 */
[----:B------:R-:W1:Y:S01]  /*10230*/  MUFU.TANH R104, R104 ;  /* 0x0000006800687308 */ /* 0x000e620000002400 */
[----:B------:R-:W-:Y:S02]  /*10240*/  ISETP.GE.AND P6, PT, R4, R103, PT ;  /* 0x000000670400720c */ /* 0x000fe40003fc6270 */
[----:B---3--:R-:W-:Y:S01]  /*10250*/  FSEL R7, R102, -INF , !P2 ;  /* 0xff80000066077808 */ /* 0x008fe20005000000 */
[----:B------:R-:W-:Y:S01]  /*10260*/  HMMA.16816.F32.BF16 R24, R112, R8, R24 ;  /* 0x000000087018723c */ /* 0x000fe20000041818 */
[----:B------:R-:W-:-:S03]  /*10270*/  IADD3 R10, R6, 0x10, RZ ;  /* 0x00000010060a7810 */ /* 0x000fc60007ffe0ff */
[----:B------:R-:W3:Y:S01]  /*10280*/  MUFU.TANH R118, R107 ;  /* 0x0000006b00767308 */ /* 0x000ee20000002400 */
[----:B----4-:R-:W-:Y:S02]  /*10290*/  FSEL R11, R0, -INF , !P1 ;  /* 0xff800000000b7808 */ /* 0x010fe40004800000 */
[----:B------:R-:W-:Y:S01]  /*102a0*/  FSEL R4, R116, -INF , !P5 ;  /* 0xff80000074047808 */ /* 0x000fe20006800000 */
[----:B------:R-:W-:Y:S01]  /*102b0*/  FMUL.FTZ R9, R29, c[0x0][0x2ec] ;  /* 0x0000bb001d097a20 */ /* 0x000fe20000410000 */
[----:B------:R-:W-:Y:S02]  /*102c0*/  IADD3 R8, R6, 0x9, RZ ;  /* 0x0000000906087810 */ /* 0x000fe40007ffe0ff */
[----:B------:R-:W-:Y:S01]  /*102d0*/  FSEL R0, R101, -INF , !P4 ;  /* 0xff80000065007808 */ /* 0x000fe20006000000 */
[----:B------:R-:W4:Y:S01]  /*102e0*/  MUFU.TANH R5, R5 ;  /* 0x0000000500057308 */ /* 0x000f220000002400 */
[C---:B------:R-:W-:Y:S02]  /*102f0*/  ISETP.GE.AND P2, PT, R8.reuse, R2, PT ;  /* 0x000000020800720c */ /* 0x040fe40003f46270 */
[----:B------:R-:W-:-:S02]  /*10300*/  ISETP.GE.AND P5, PT, R8, R103, PT ;  /* 0x000000670800720c */ /* 0x000fc40003fa6270 */
[-C--:B------:R-:W-:Y:S01]  /*10310*/  ISETP.GE.AND P1, PT, R10, R2.reuse, PT ;  /* 0x000000020a00720c */ /* 0x080fe20003f26270 */
[----:B------:R-:W-:Y:S01]  /*10320*/  FMUL.FTZ R109, R124, c[0x0][0x2ec] ;  /* 0x0000bb007c6d7a20 */ /* 0x000fe20000410000 */
[-C--:B------:R-:W-:Y:S01]  /*10330*/  ISETP.GE.AND P4, PT, R10, R103.reuse, PT ;  /* 0x000000670a00720c */ /* 0x080fe20003f86270 */
[----:B------:R-:W1:Y:S01]  /*10340*/  MUFU.TANH R117, R32 ;  /* 0x0000002000757308 */ /* 0x000e620000002400 */
[----:B------:R-:W-:Y:S01]  /*10350*/  IADD3 R8, R6, 0x11, RZ ;  /* 0x0000001106087810 */ /* 0x000fe20007ffe0ff */
[----:B------:R-:W-:Y:S01]  /*10360*/  FMUL.FTZ R34, R126, c[0x0][0x2ec] ;  /* 0x0000bb007e227a20 */ /* 0x000fe20000410000 */
[----:B------:R-:W-:Y:S01]  /*10370*/  IADD3 R18, R6, 0x19, RZ ;  /* 0x0000001906127810 */ /* 0x000fe20007ffe0ff */
[----:B------:R-:W-:Y:S01]  /*10380*/  FMUL.FTZ R33, R127, c[0x0][0x2ec] ;  /* 0x0000bb007f217a20 */ /* 0x000fe20000410000 */
[----:B------:R-:W-:Y:S01]  /*10390*/  FSEL R19, R12, -INF , !P0 ;  /* 0xff8000000c137808 */ /* 0x000fe20004000000 */
[----:B------:R-:W-:Y:S01]  /*103a0*/  FMUL.FTZ R24, R24, c[0x0][0x2ec] ;  /* 0x0000bb0018187a20 */ /* 0x000fe20000410000 */
[----:B------:R-:W-:Y:S01]  /*103b0*/  FSEL R10, R20, -INF , !P6 ;  /* 0xff800000140a7808 */ /* 0x000fe20007000000 */
[----:B------:R-:W1:Y:S01]  /*103c0*/  MUFU.TANH R16, R16 ;  /* 0x0000001000107308 */ /* 0x000e620000002400 */
[----:B------:R-:W-:Y:S01]  /*103d0*/  FSEL R115, R15, -INF , !P1 ;  /* 0xff8000000f737808 */ /* 0x000fe20004800000 */
[----:B------:R-:W-:Y:S01]  /*103e0*/  FMUL.FTZ R25, R25, c[0x0][0x2ec] ;  /* 0x0000bb0019197a20 */ /* 0x000fe20000410000 */
[----:B------:R-:W-:Y:S01]  /*103f0*/  FSEL R110, R110, -INF , !P4 ;  /* 0xff8000006e6e7808 */ /* 0x000fe20006000000 */
[----:B------:R-:W-:Y:S01]  /*10400*/  FMUL.FTZ R26, R26, c[0x0][0x2ec] ;  /* 0x0000bb001a1a7a20 */ /* 0x000fe20000410000 */
[CC--:B------:R-:W-:Y:S01]  /*10410*/  ISETP.GE.AND P0, PT, R8.reuse, R2.reuse, PT ;  /* 0x000000020800720c */ /* 0x0c0fe20003f06270 */
[----:B------:R-:W-:Y:S01]  /*10420*/  FMUL.FTZ R27, R27, c[0x0][0x2ec] ;  /* 0x0000bb001b1b7a20 */ /* 0x000fe20000410000 */
[----:B------:R-:W-:Y:S01]  /*10430*/  ISETP.GE.AND P6, PT, R8, R103, PT ;  /* 0x000000670800720c */ /* 0x000fe20003fc6270 */
[----:B------:R-:W1:Y:S01]  /*10440*/  MUFU.TANH R114, R30 ;  /* 0x0000001e00727308 */ /* 0x000e620000002400 */
[----:B------:R-:W-:-:S02]  /*10450*/  ISETP.GE.AND P1, PT, R18, R2, PT ;  /* 0x000000021200720c */ /* 0x000fc40003f26270 */
[----:B------:R-:W-:Y:S02]  /*10460*/  ISETP.GE.AND P4, PT, R18, R103, PT ;  /* 0x000000671200720c */ /* 0x000fe40003f86270 */
[C---:B------:R-:W-:Y:S02]  /*10470*/  IADD3 R20, R6.reuse, 0x18, RZ ;  /* 0x0000001806147810 */ /* 0x040fe40007ffe0ff */
[----:B------:R-:W-:Y:S01]  /*10480*/  IADD3 R18, R6, 0x20, RZ ;  /* 0x0000002006127810 */ /* 0x000fe20007ffe0ff */
[----:B------:R-:W1:Y:S01]  /*10490*/  MUFU.TANH R9, R9 ;  /* 0x0000000900097308 */ /* 0x000e620000002400 */
[----:B------:R-:W-:Y:S02]  /*104a0*/  FSEL R13, R13, -INF , !P2 ;  /* 0xff8000000d0d7808 */ /* 0x000fe40005000000 */
[----:B------:R-:W-:Y:S02]  /*104b0*/  FSEL R8, R21, -INF , !P5 ;  /* 0xff80000015087808 */ /* 0x000fe40006800000 */
[----:B-----5:R-:W-:Y:S01]  /*104c0*/  FSEL R101, R14, -INF , !P0 ;  /* 0xff8000000e657808 */ /* 0x020fe20004000000 */
[----:B------:R-:W-:Y:S01]  /*104d0*/  FMUL.FTZ R14, R125, c[0x0][0x2ec] ;  /* 0x0000bb007d0e7a20 */ /* 0x000fe20000410000 */
[----:B--2---:R-:W-:Y:S01]  /*104e0*/  FSEL R120, R120, -INF , !P6 ;  /* 0xff80000078787808 */ /* 0x004fe20007000000 */
[----:B------:R-:W2:Y:S01]  /*104f0*/  MUFU.TANH R109, R109 ;  /* 0x0000006d006d7308 */ /* 0x000ea20000002400 */
[----:B------:R-:W-:-:S02]  /*10500*/  ISETP.GE.AND P2, PT, R20, R2, PT ;  /* 0x000000021400720c */ /* 0x000fc40003f46270 */
[-C--:B------:R-:W-:Y:S02]  /*10510*/  ISETP.GE.AND P5, PT, R20, R103.reuse, PT ;  /* 0x000000671400720c */ /* 0x080fe40003fa6270 */
[C---:B------:R-:W-:Y:S02]  /*10520*/  ISETP.GE.AND P0, PT, R18.reuse, R2, PT ;  /* 0x000000021200720c */ /* 0x040fe40003f06270 */
[----:B------:R-:W-:Y:S01]  /*10530*/  ISETP.GE.AND P6, PT, R18, R103, PT ;  /* 0x000000671200720c */ /* 0x000fe20003fc6270 */
[----:B------:R-:W5:Y:S01]  /*10540*/  MUFU.TANH R119, R119 ;  /* 0x0000007700777308 */ /* 0x000f620000002400 */
[C---:B------:R-:W-:Y:S02]  /*10550*/  IADD3 R15, R6.reuse, 0x21, RZ ;  /* 0x00000021060f7810 */ /* 0x040fe40007ffe0ff */
[----:B------:R-:W-:Y:S02]  /*10560*/  IADD3 R18, R6, 0x28, RZ ;  /* 0x0000002806127810 */ /* 0x000fe40007ffe0ff */
[----:B------:R-:W-:-:S02]  /*10570*/  FSEL R105, R23, -INF , !P2 ;  /* 0xff80000017697808 */ /* 0x000fc40005000000 */
[----:B-1----:R-:W-:Y:S01]  /*10580*/  FSEL R112, R104, -INF , !P5 ;  /* 0xff80000068707808 */ /* 0x002fe20006800000 */
[----:B------:R-:W1:Y:S01]  /*10590*/  MUFU.TANH R17, R17 ;  /* 0x0000001100117308 */ /* 0x000e620000002400 */
[----:B------:R-:W-:Y:S02]  /*105a0*/  FSEL R113, R22, -INF , !P1 ;  /* 0xff80000016717808 */ /* 0x000fe40004800000 */
[----:B---3--:R-:W-:Y:S02]  /*105b0*/  FSEL R118, R118, -INF , !P4 ;  /* 0xff80000076767808 */ /* 0x008fe40006000000 */
[CC--:B------:R-:W-:Y:S02]  /*105c0*/  ISETP.GE.AND P2, PT, R15.reuse, R2.reuse, PT ;  /* 0x000000020f00720c */ /* 0x0c0fe40003f46270 */
[----:B------:R-:W-:Y:S01]  /*105d0*/  ISETP.GE.AND P5, PT, R15, R103, PT ;  /* 0x000000670f00720c */ /* 0x000fe20003fa6270 */
[----:B------:R-:W3:Y:S01]  /*105e0*/  MUFU.TANH R12, R31 ;  /* 0x0000001f000c7308 */ /* 0x000ee20000002400 */
[----:B------:R-:W-:-:S02]  /*105f0*/  ISETP.GE.AND P1, PT, R18, R2, PT ;  /* 0x000000021200720c */ /* 0x000fc40003f26270 */
[----:B------:R-:W-:Y:S02]  /*10600*/  ISETP.GE.AND P4, PT, R18, R103, PT ;  /* 0x000000671200720c */ /* 0x000fe40003f86270 */
[----:B----4-:R-:W-:Y:S02]  /*10610*/  FSEL R116, R5, -INF , !P6 ;  /* 0xff80000005747808 */ /* 0x010fe40007000000 */
[C---:B------:R-:W-:Y:S01]  /*10620*/  IADD3 R15, R6.reuse, 0x29, RZ ;  /* 0x00000029060f7810 */ /* 0x040fe20007ffe0ff */
[----:B------:R-:W4:Y:S01]  /*10630*/  MUFU.TANH R111, R24 ;  /* 0x00000018006f7308 */ /* 0x000f220000002400 */
[----:B------:R-:W-:Y:S02]  /*10640*/  IADD3 R5, R6, 0x31, RZ ;  /* 0x0000003106057810 */ /* 0x000fe40007ffe0ff */
[----:B------:R-:W-:Y:S02]  /*10650*/  FSEL R117, R117, -INF , !P0 ;  /* 0xff80000075757808 */ /* 0x000fe40004000000 */
[----:B------:R-:W-:-:S02]  /*10660*/  FSEL R23, R16, -INF , !P1 ;  /* 0xff80000010177808 */ /* 0x000fc40004800000 */
[----:B------:R-:W-:Y:S01]  /*10670*/  FSEL R114, R114, -INF , !P4 ;  /* 0xff80000072727808 */ /* 0x000fe20006000000 */
[----:B------:R-:W1:Y:S01]  /*10680*/  MUFU.TANH R107, R25 ;  /* 0x00000019006b7308 */ /* 0x000e620000002400 */
[-C--:B------:R-:W-:Y:S02]  /*10690*/  ISETP.GE.AND P0, PT, R15, R2.reuse, PT ;  /* 0x000000020f00720c */ /* 0x080fe40003f06270 */
[C---:B------:R-:W-:Y:S02]  /*106a0*/  ISETP.GE.AND P1, PT, R5.reuse, R2, PT ;  /* 0x000000020500720c */ /* 0x040fe40003f26270 */
[----:B------:R-:W-:Y:S02]  /*106b0*/  ISETP.GE.AND P4, PT, R5, R103, PT ;  /* 0x000000670500720c */ /* 0x000fe40003f86270 */
[----:B------:R-:W-:Y:S01]  /*106c0*/  IADD3 R5, R6, 0x38, RZ ;  /* 0x0000003806057810 */ /* 0x000fe20007ffe0ff */
[----:B------:R-:W1:Y:S01]  /*106d0*/  MUFU.TANH R14, R14 ;  /* 0x0000000e000e7308 */ /* 0x000e620000002400 */
[----:B------:R-:W-:-:S02]  /*106e0*/  FSEL R21, R9, -INF , !P0 ;  /* 0xff80000009157808 */ /* 0x000fc40004000000 */
[----:B------:R-:W-:Y:S02]  /*106f0*/  ISETP.GE.AND P0, PT, R5, R2, PT ;  /* 0x000000020500720c */ /* 0x000fe40003f06270 */
[----:B------:R-:W-:Y:S02]  /*10700*/  ISETP.GE.AND P6, PT, R15, R103, PT ;  /* 0x000000670f00720c */ /* 0x000fe40003fc6270 */
[----:B--2---:R-:W-:Y:S01]  /*10710*/  FSEL R109, R109, -INF , !P0 ;  /* 0xff8000006d6d7808 */ /* 0x004fe20004000000 */
[----:B------:R-:W2:Y:S01]  /*10720*/  MUFU.TANH R104, R26 ;  /* 0x0000001a00687308 */ /* 0x000ea20000002400 */
[----:B------:R-:W-:Y:S02]  /*10730*/  ISETP.GT.AND P0, PT, R166, R155, PT ;  /* 0x0000009ba600720c */ /* 0x000fe40003f04270 */
[----:B------:R-:W-:Y:S02]  /*10740*/  IADD3 R15, R6, 0x30, RZ ;  /* 0x00000030060f7810 */ /* 0x000fe40007ffe0ff */
[----:B-----5:R-:W-:-:S02]  /*10750*/  FSEL R119, R119, -INF , !P2 ;  /* 0xff80000077777808 */ /* 0x020fc40005000000 */
[----:B------:R-:W-:Y:S01]  /*10760*/  ISETP.GE.AND P2, PT, R15, R2, PT ;  /* 0x000000020f00720c */ /* 0x000fe20003f46270 */
[----:B------:R-:W5:Y:S01]  /*10770*/  MUFU.TANH R102, R27 ;  /* 0x0000001b00667308 */ /* 0x000f620000002400 */
[----:B------:R-:W-:Y:S02]  /*10780*/  IADD3 R6, R6, 0x39, RZ ;  /* 0x0000003906067810 */ /* 0x000fe40007ffe0ff */
[----:B-1----:R-:W-:Y:S02]  /*10790*/  FSEL R22, R17, -INF , !P5 ;  /* 0xff80000011167808 */ /* 0x002fe40006800000 */
[----:B---3--:R-:W-:Y:S02]  /*107a0*/  FSEL R20, R12, -INF , !P6 ;  /* 0xff8000000c147808 */ /* 0x008fe40007000000 */
[----:B----4-:R-:W-:Y:S01]  /*107b0*/  FSEL R111, R111, -INF , !P2 ;  /* 0xff8000006f6f7808 */ /* 0x010fe20005000000 */
[----:B------:R-:W1:Y:S01]  /*107c0*/  MUFU.TANH R34, R34 ;  /* 0x0000002200227308 */ /* 0x000e620000002400 */
[----:B------:R-:W-:Y:S01]  /*107d0*/  FSEL R107, R107, -INF , !P1 ;  /* 0xff8000006b6b7808 */ /* 0x000fe20004800000 */
[----:B------:R-:W-:Y:S01]  /*107e0*/  BAR.SYNC.DEFER_BLOCKING 0x0 ;  /* 0x0000000000007b1d */ /* 0x000fe20000010000 */
[----:B------:R-:W-:-:S02]  /*107f0*/  ISETP.GE.AND P5, PT, R15, R103, PT ;  /* 0x000000670f00720c */ /* 0x000fc40003fa6270 */
[C---:B------:R-:W-:Y:S02]  /*10800*/  ISETP.GE.AND P6, PT, R6.reuse, R2, PT ;  /* 0x000000020600720c */ /* 0x040fe40003fc6270 */
[-C--:B------:R-:W-:Y:S01]  /*10810*/  ISETP.GE.AND P2, PT, R5, R103.reuse, PT ;  /* 0x000000670500720c */ /* 0x080fe20003f46270 */
[----:B------:R-:W3:Y:S01]  /*10820*/  MUFU.TANH R33, R33 ;  /* 0x0000002100217308 */ /* 0x000ee20000002400 */
[----:B------:R-:W-:Y:S02]  /*10830*/  ISETP.GE.AND P1, PT, R6, R103, PT ;  /* 0x000000670600720c */ /* 0x000fe40003f26270 */
[----:B------:R-:W-:Y:S02]  /*10840*/  FSEL R103, R14, -INF , !P6 ;  /* 0xff8000000e677808 */ /* 0x000fe40007000000 */
[----:B--2---:R-:W-:Y:S02]  /*10850*/  FSEL R104, R104, -INF , !P5 ;  /* 0xff80000068687808 */ /* 0x004fe40006800000 */
[----:B-----5:R-:W-:-:S02]  /*10860*/  FSEL R102, R102, -INF , !P4 ;  /* 0xff80000066667808 */ /* 0x020fc40006000000 */
        /* <DEDUP_REMOVED lines=61> */
[----:B------:R-:W-:Y:S05]  /*10c40*/  BRA `(.L_x_7835) ;  /* 0x0000003000007947 */ /* 0x000fea0003800000 */
.L_x_7834:
[----:B------:R-:W-:-:S05]  /*10c50*/  IMAD.MOV.U32 R14, RZ, RZ, c[0x0][0x198] ;  /* 0x00006600ff0e7624 */ /* 0x000fca00078e00ff */
[----:B------:R-:W-:-:S04]  /*10c60*/  LEA R14, -R14, RZ, 0x6 ;  /* 0x000000ff0e0e7211 */ /* 0x000fc800078e31ff */
[----:B------:R-:W-:Y:S02]  /*10c70*/  SHF.R.S32.HI R2, RZ, 0x1f, R14 ;  /* 0x0000001fff027819 */ /* 0x000fe4000001140e */
.L_x_7835:
        /* <DEDUP_REMOVED lines=24> */
.L_x_7833:
        /* <DEDUP_REMOVED lines=32> */
[----:B------:R-:W2:Y:S04]  /*11000*/  SHFL.BFLY PT, R5, R6, 0x2, 0x1f ;  /* 0x0c401f0006057f89 */ /* 0x000ea800000e0000 */
[----:B------:R-:W3:Y:S01]  /*11010*/  SHFL.BFLY PT, R2, R9, 0x2, 0x1f ;  /* 0x0c401f0009027f89 */ /* 0x000ee200000e0000 */
[----:B--2---:R-:W-:Y:S02]  /*11020*/  FMNMX.FTZ R5, R6, R5, !PT ;  /* 0x0000000506057209 */ /* 0x004fe40007810000 */
[----:B---3--:R-:W-:-:S03]  /*11030*/  FMNMX.FTZ R2, R9, R2, !PT ;  /* 0x0000000209027209 */ /* 0x008fc60007810000 */
[----:B------:R-:W2:Y:S04]  /*11040*/  SHFL.BFLY PT, R30, R5, 0x1, 0x1f ;  /* 0x0c201f00051e7f89 */ /* 0x000ea800000e0000 */
[----:B------:R-:W3:Y:S01]  /*11050*/  SHFL.BFLY PT, R29, R2, 0x1, 0x1f ;  /* 0x0c201f00021d7f89 */ /* 0x000ee200000e0000 */
[----:B--2---:R-:W-:-:S04]  /*11060*/  FMNMX.FTZ R30, R5, R30, !PT ;  /* 0x0000001e051e7209 */ /* 0x004fc80007810000 */
[C---:B------:R-:W-:Y:S01]  /*11070*/  FSETP.NEU.FTZ.AND P2, PT, R30.reuse, -INF , PT ;  /* 0xff8000001e00780b */ /* 0x040fe20003f5d000 */
[----:B------:R-:W-:Y:S01]  /*11080*/  FMUL.FTZ R106, R30, c[0x0][0x23c] ;  /* 0x00008f001e6a7a20 */ /* 0x000fe20000410000 */
[----:B---3--:R-:W-:Y:S02]  /*11090*/  FMNMX.FTZ R29, R2, R29, !PT ;  /* 0x0000001d021d7209 */ /* 0x008fe40007810000 */
[----:B------:R-:W-:Y:S02]  /*110a0*/  FSEL R5, R30, RZ, P2 ;  /* 0x000000ff1e057208 */ /* 0x000fe40001000000 */
[----:B------:R-:W-:Y:S01]  /*110b0*/  FSEL R106, R106, RZ, P2 ;  /* 0x000000ff6a6a7208 */ /* 0x000fe20001000000 */
[C---:B------:R-:W-:Y:S01]  /*110c0*/  FMUL.FTZ R35, R29.reuse, c[0x0][0x23c] ;  /* 0x00008f001d237a20 */ /* 0x040fe20000410000 */
[----:B------:R-:W-:-:S03]  /*110d0*/  FSETP.NEU.FTZ.AND P1, PT, R29, -INF , PT ;  /* 0xff8000001d00780b */ /* 0x000fc60003f3d000 */
[--C-:B-1----:R-:W-:Y:S01]  /*110e0*/  FFMA.FTZ R25, R13, c[0x0][0x23c], -R106.reuse ;  /* 0x00008f000d197a23 */ /* 0x102fe2000001086a */
[----:B------:R-:W-:Y:S01]  /*110f0*/  FSEL R35, R35, RZ, P1 ;  /* 0x000000ff23237208 */ /* 0x000fe20000800000 */
[----:B------:R-:W1:Y:S01]  /*11100*/  LDSM.16.MT88.4 R12, [R148+0x8000] ;  /* 0x00800000940c783b */ /* 0x000e620000004200 */
[----:B------:R-:W-:Y:S01]  /*11110*/  FSEL R6, R29, RZ, P1 ;  /* 0x000000ff1d067208 */ /* 0x000fe20000800000 */
[----:B------:R-:W-:Y:S02]  /*11120*/  FFMA.FTZ R27, R11, c[0x0][0x23c], -R106 ;  /* 0x00008f000b1b7a23 */ /* 0x000fe4000001086a */
[--C-:B------:R-:W-:Y:S01]  /*11130*/  FFMA.FTZ R24, R4, c[0x0][0x23c], -R35.reuse ;  /* 0x00008f0004187a23 */ /* 0x100fe20000010823 */
[----:B------:R-:W-:Y:S01]  /*11140*/  MUFU.EX2 R25, R25 ;  /* 0x0000001900197308 */ /* 0x000fe20000000800 */
[--C-:B------:R-:W-:Y:S02]  /*11150*/  FFMA.FTZ R2, R0, c[0x0][0x23c], -R35.reuse ;  /* 0x00008f0000027a23 */ /* 0x100fe40000010823 */
[----:B------:R-:W-:-:S02]  /*11160*/  FFMA.FTZ R0, R10, c[0x0][0x23c], -R35 ;  /* 0x00008f000a007a23 */ /* 0x000fc40000010823 */
[----:B------:R-:W-:Y:S02]  /*11170*/  FADD.FTZ R4, R100, -R5 ;  /* 0x8000000564047221 */ /* 0x000fe40000010000 */
[----:B------:R-:W-:Y:S01]  /*11180*/  FFMA.FTZ R31, R8, c[0x0][0x23c], -R35 ;  /* 0x00008f00081f7a23 */ /* 0x000fe20000010823 */
[----:B------:R-:W-:Y:S01]  /*11190*/  MUFU.EX2 R27, R27 ;  /* 0x0000001b001b7308 */ /* 0x000fe20000000800 */
[----:B------:R-:W-:Y:S01]  /*111a0*/  FADD.FTZ R6, R3, -R6 ;  /* 0x8000000603067221 */ /* 0x000fe20000010000 */
[----:B------:R-:W2:Y:S01]  /*111b0*/  LDSM.16.MT88.4 R8, [R146+0x8000] ;  /* 0x008000009208783b */ /* 0x000ea20000004200 */
[--C-:B------:R-:W-:Y:S02]  /*111c0*/  FFMA.FTZ R28, R7, c[0x0][0x23c], -R106.reuse ;  /* 0x00008f00071c7a23 */ /* 0x100fe4000001086a */
[--C-:B------:R-:W-:Y:S02]  /*111d0*/  FFMA.FTZ R26, R19, c[0x0][0x23c], -R106.reuse ;  /* 0x00008f00131a7a23 */ /* 0x100fe4000001086a */
[----:B------:R-:W-:Y:S01]  /*111e0*/  FMUL.FTZ R32, R4, c[0x0][0x23c] ;  /* 0x00008f0004207a20 */ /* 0x000fe20000410000 */
[----:B------:R-:W-:Y:S01]  /*111f0*/  MUFU.EX2 R24, R24 ;  /* 0x0000001800187308 */ /* 0x000fe20000000800 */
[----:B------:R-:W-:Y:S01]  /*11200*/  FMUL.FTZ R3, R6, c[0x0][0x23c] ;  /* 0x00008f0006037a20 */ /* 0x000fe20000410000 */
[----:B------:R-:W3:Y:S01]  /*11210*/  LDSM.16.MT88.4 R16, [R145+0x8000] ;  /* 0x008000009110783b */ /* 0x000ee20000004200 */
[----:B------:R-:W-:-:S02]  /*11220*/  FFMA.FTZ R100, R115, c[0x0][0x23c], -R106 ;  /* 0x00008f0073647a23 */ /* 0x000fc4000001086a */
[--C-:B------:R-:W-:Y:S02]  /*11230*/  FFMA.FTZ R108, R113, c[0x0][0x23c], -R106.reuse ;  /* 0x00008f00716c7a23 */ /* 0x100fe4000001086a */
[--C-:B------:R-:W-:Y:S01]  /*11240*/  FFMA.FTZ R101, R101, c[0x0][0x23c], -R106.reuse ;  /* 0x00008f0065657a23 */ /* 0x100fe2000001086a */
[----:B------:R-:W4:Y:S01]  /*11250*/  MUFU.EX2 R28, R28 ;  /* 0x0000001c001c7308 */ /* 0x000f220000000800 */
[----:B------:R-:W-:Y:S02]  /*11260*/  FFMA.FTZ R105, R105, c[0x0][0x23c], -R106 ;  /* 0x00008f0069697a23 */ /* 0x000fe4000001086a */
[--C-:B------:R-:W-:Y:S02]  /*11270*/  FFMA.FTZ R110, R110, c[0x0][0x23c], -R35.reuse ;  /* 0x00008f006e6e7a23 */ /* 0x100fe40000010823 */
[--C-:B------:R-:W-:Y:S02]  /*11280*/  FFMA.FTZ R113, R120, c[0x0][0x23c], -R35.reuse ;  /* 0x00008f0078717a23 */ /* 0x100fe40000010823 */
[--C-:B------:R-:W-:Y:S01]  /*11290*/  FFMA.FTZ R112, R112, c[0x0][0x23c], -R35.reuse ;  /* 0x00008f0070707a23 */ /* 0x100fe20000010823 */
[----:B------:R-:W5:Y:S01]  /*112a0*/  MUFU.EX2 R26, R26 ;  /* 0x0000001a001a7308 */ /* 0x000f620000000800 */
[----:B------:R-:W-:-:S02]  /*112b0*/  FFMA.FTZ R115, R118, c[0x0][0x23c], -R35 ;  /* 0x00008f0076737a23 */ /* 0x000fc40000010823 */
[--C-:B------:R-:W-:Y:S02]  /*112c0*/  FFMA.FTZ R118, R119, c[0x0][0x23c], -R106.reuse ;  /* 0x00008f0077767a23 */ /* 0x100fe4000001086a */
[--C-:B------:R-:W-:Y:S02]  /*112d0*/  FFMA.FTZ R117, R117, c[0x0][0x23c], -R106.reuse ;  /* 0x00008f0075757a23 */ /* 0x100fe4000001086a */
[--C-:B------:R-:W-:Y:S01]  /*112e0*/  FFMA.FTZ R119, R23, c[0x0][0x23c], -R106.reuse ;  /* 0x00008f0017777a23 */ /* 0x100fe2000001086a */
[----:B------:R-:W1:Y:S01]  /*112f0*/  MUFU.EX2 R2, R2 ;  /* 0x0000000200027308 */ /* 0x000e620000000800 */
[----:B----4-:R-:W-:Y:S01]  /*11300*/  F2FP.BF16.PACK_AB R4, R27, R28 ;  /* 0x0000001c1b04723e */ /* 0x010fe200000010ff */
[----:B------:R-:W-:Y:S02]  /*11310*/  FFMA.FTZ R120, R21, c[0x0][0x23c], -R106 ;  /* 0x00008f0015787a23 */ /* 0x000fe4000001086a */
[--C-:B------:R-:W-:Y:S02]  /*11320*/  FFMA.FTZ R116, R116, c[0x0][0x23c], -R35.reuse ;  /* 0x00008f0074747a23 */ /* 0x100fe40000010823 */
[----:B------:R-:W-:-:S02]  /*11330*/  FFMA.FTZ R121, R22, c[0x0][0x23c], -R35 ;  /* 0x00008f0016797a23 */ /* 0x000fc40000010823 */
[----:B------:R-:W-:Y:S01]  /*11340*/  MUFU.EX2 R0, R0 ;  /* 0x0000000000007308 */ /* 0x000fe20000000800 */
[----:B-----5:R-:W-:Y:S01]  /*11350*/  F2FP.BF16.PACK_AB R6, R25, R26 ;  /* 0x0000001a1906723e */ /* 0x020fe200000010ff */
[--C-:B------:R-:W-:Y:S02]  /*11360*/  FFMA.FTZ R114, R114, c[0x0][0x23c], -R35.reuse ;  /* 0x00008f0072727a23 */ /* 0x100fe40000010823 */
[----:B------:R-:W-:Y:S02]  /*11370*/  FFMA.FTZ R123, R20, c[0x0][0x23c], -R35 ;  /* 0x00008f00147b7a23 */ /* 0x000fe40000010823 */
[----:B------:R-:W-:Y:S01]  /*11380*/  LDSM.16.MT88.4 R20, [R145+0x9000] ;  /* 0x009000009114783b */ /* 0x000fe20000004200 */
[--C-:B------:R-:W-:Y:S01]  /*11390*/  FFMA.FTZ R122, R107, c[0x0][0x23c], -R106.reuse ;  /* 0x00008f006b7a7a23 */ /* 0x100fe2000001086a */
[----:B------:R-:W4:Y:S01]  /*113a0*/  MUFU.EX2 R31, R31 ;  /* 0x0000001f001f7308 */ /* 0x000f220000000800 */
[----:B-1----:R-:W-:Y:S01]  /*113b0*/  F2FP.BF16.PACK_AB R5, R2, R24 ;  /* 0x000000180205723e */ /* 0x002fe200000010ff */
[----:B------:R-:W-:-:S02]  /*113c0*/  FFMA.FTZ R111, R111, c[0x0][0x23c], -R106 ;  /* 0x00008f006f6f7a23 */ /* 0x000fc4000001086a */
[--C-:B------:R-:W-:Y:S02]  /*113d0*/  FFMA.FTZ R107, R109, c[0x0][0x23c], -R106.reuse ;  /* 0x00008f006d6b7a23 */ /* 0x100fe4000001086a */
[----:B------:R-:W-:Y:S02]  /*113e0*/  FFMA.FTZ R106, R103, c[0x0][0x23c], -R106 ;  /* 0x00008f00676a7a23 */ /* 0x000fe4000001086a */
[----:B------:R-:W1:Y:S01]  /*113f0*/  MUFU.EX2 R32, R32 ;  /* 0x0000002000207308 */ /* 0x000e620000000800 */
[--C-:B------:R-:W-:Y:S02]  /*11400*/  FFMA.FTZ R103, R104, c[0x0][0x23c], -R35.reuse ;  /* 0x00008f0068677a23 */ /* 0x100fe40000010823 */
[--C-:B------:R-:W-:Y:S02]  /*11410*/  FFMA.FTZ R102, R102, c[0x0][0x23c], -R35.reuse ;  /* 0x00008f0066667a23 */ /* 0x100fe40000010823 */
[--C-:B------:R-:W-:Y:S02]  /*11420*/  FFMA.FTZ R34, R34, c[0x0][0x23c], -R35.reuse ;  /* 0x00008f0022227a23 */ /* 0x100fe40000010823 */
[----:B------:R-:W-:Y:S01]  /*11430*/  FFMA.FTZ R33, R33, c[0x0][0x23c], -R35 ;  /* 0x00008f0021217a23 */ /* 0x000fe20000010823 */
[----:B------:R-:W5:Y:S01]  /*11440*/  MUFU.EX2 R3, R3 ;  /* 0x0000000300037308 */ /* 0x000f620000000800 */
[----:B----4-:R-:W-:Y:S01]  /*11450*/  F2FP.BF16.PACK_AB R7, R31, R0 ;  /* 0x000000001f07723e */ /* 0x010fe200000010ff */
[----:B-1----:R-:W-:-:S06]  /*11460*/  FMUL.FTZ R96, R96, R32 ;  /* 0x0000002060607220 */ /* 0x002fcc0000410000 */
[----:B------:R-:W-:Y:S01]  /*11470*/  MUFU.EX2 R100, R100 ;  /* 0x0000006400647308 */ /* 0x000fe20000000800 */
[-C--:B------:R-:W-:Y:S02]  /*11480*/  FMUL.FTZ R97, R97, R32.reuse ;  /* 0x0000002061617220 */ /* 0x080fe40000410000 */
[-C--:B------:R-:W-:Y:S02]  /*11490*/  FMUL.FTZ R92, R92, R32.reuse ;  /* 0x000000205c5c7220 */ /* 0x080fe40000410000 */
[----:B------:R-:W-:Y:S02]  /*114a0*/  FMUL.FTZ R93, R93, R32 ;  /* 0x000000205d5d7220 */ /* 0x000fe40000410000 */
[-C--:B-----5:R-:W-:Y:S01]  /*114b0*/  FMUL.FTZ R98, R98, R3.reuse ;  /* 0x0000000362627220 */ /* 0x0a0fe20000410000 */
        /* <DEDUP_REMOVED lines=12> */
[----:B------:R-:W4:Y:S01]  /*11580*/  LDSM.16.MT88.4 R12, [R144+0x8000] ;  /* 0x00800000900c783b */ /* 0x000f220000004200 */
        /* <DEDUP_REMOVED lines=16> */
[-C--:B------:R-:W-:Y:S01]  /*11690*/  FMUL.FTZ R79, R79, R3.reuse ;  /* 0x000000034f4f7220 */ /* 0x080fe20000410000 */
[----:B---3--:R-:W-:Y:S01]  /*116a0*/  HMMA.16816.F32.BF16 R80, R4, R16, R80 ;  /* 0x000000100450723c */ /* 0x008fe20000041850 */
[-C--:B------:R-:W-:Y:S02]  /*116b0*/  FMUL.FTZ R72, R72, R32.reuse ;  /* 0x0000002048487220 */ /* 0x080fe40000410000 */
[----:B------:R-:W-:Y:S01]  /*116c0*/  FMUL.FTZ R73, R73, R32 ;  /* 0x0000002049497220 */ /* 0x000fe20000410000 */
[----:B------:R-:W-:Y:S01]  /*116d0*/  MUFU.EX2 R112, R112 ;  /* 0x0000007000707308 */ /* 0x000fe20000000800 */
[----:B------:R-:W-:-:S02]  /*116e0*/  FMUL.FTZ R74, R74, R3 ;  /* 0x000000034a4a7220 */ /* 0x000fc40000410000 */
[-C--:B------:R-:W-:Y:S01]  /*116f0*/  FMUL.FTZ R75, R75, R3.reuse ;  /* 0x000000034b4b7220 */ /* 0x080fe20000410000 */
[C---:B------:R-:W-:Y:S01]  /*11700*/  HMMA.16816.F32.BF16 R76, R4.reuse, R18, R76 ;  /* 0x00000012044c723c */ /* 0x040fe2000004184c */
[-C--:B------:R-:W-:Y:S01]  /*11710*/  FMUL.FTZ R68, R68, R32.reuse ;  /* 0x0000002044447220 */ /* 0x080fe20000410000 */
[----:B------:R-:W3:Y:S01]  /*11720*/  LDSM.16.MT88.4 R16, [R146+0xa000] ;  /* 0x00a000009210783b */ /* 0x000ee20000004200 */
[-C--:B------:R-:W-:Y:S01]  /*11730*/  FMUL.FTZ R69, R69, R32.reuse ;  /* 0x0000002045457220 */ /* 0x080fe20000410000 */
[----:B------:R-:W1:Y:S01]  /*11740*/  MUFU.EX2 R115, R115 ;  /* 0x0000007300737308 */ /* 0x000e620000000800 */
[-C--:B------:R-:W-:Y:S02]  /*11750*/  FMUL.FTZ R70, R70, R3.reuse ;  /* 0x0000000346467220 */ /* 0x080fe40000410000 */
[----:B------:R-:W-:Y:S01]  /*11760*/  FMUL.FTZ R71, R71, R3 ;  /* 0x0000000347477220 */ /* 0x000fe20000410000 */
[----:B----4-:R-:W-:Y:S01]  /*11770*/  HMMA.16816.F32.BF16 R72, R4, R12, R72 ;  /* 0x0000000c0448723c */ /* 0x010fe20000041848 */
[----:B------:R-:W-:-:S02]  /*11780*/  FMUL.FTZ R36, R36, R32 ;  /* 0x0000002024247220 */ /* 0x000fc40000410000 */
[-C--:B------:R-:W-:Y:S01]  /*11790*/  FMUL.FTZ R37, R37, R32.reuse ;  /* 0x0000002025257220 */ /* 0x080fe20000410000 */
[----:B------:R-:W-:Y:S01]  /*117a0*/  MUFU.EX2 R117, R117 ;  /* 0x0000007500757308 */ /* 0x000fe20000000800 */
[-C--:B------:R-:W-:Y:S02]  /*117b0*/  FMUL.FTZ R38, R38, R3.reuse ;  /* 0x0000000326267220 */ /* 0x080fe40000410000 */
[-C--:B------:R-:W-:Y:S01]  /*117c0*/  FMUL.FTZ R39, R39, R3.reuse ;  /* 0x0000000327277220 */ /* 0x080fe20000410000 */
[----:B------:R-:W-:Y:S01]  /*117d0*/  HMMA.16816.F32.BF16 R68, R4, R14, R68 ;  /* 0x0000000e0444723c */ /* 0x000fe20000041844 */
[-C--:B------:R-:W-:Y:S01]  /*117e0*/  FMUL.FTZ R40, R40, R32.reuse ;  /* 0x0000002028287220 */ /* 0x080fe20000410000 */
[----:B------:R-:W4:Y:S01]  /*117f0*/  LDSM.16.MT88.4 R12, [R145+0xa000] ;  /* 0x00a00000910c783b */ /* 0x000f220000004200 */
        /* <DEDUP_REMOVED lines=18> */
[----:B---3--:R-:W-:Y:S01]  /*11920*/  HMMA.16816.F32.BF16 R44, R4, R16, R44 ;  /* 0x00000010042c723c */ /* 0x008fe2000004182c */
        /* <DEDUP_REMOVED lines=9> */
[----:B------:R-:W1:Y:S01]  /*119c0*/  MUFU.EX2 R121, R121 ;  /* 0x0000007900797308 */ /* 0x000e620000000800 */
[----:B------:R-:W-:Y:S02]  /*119d0*/  FMUL.FTZ R59, R59, R3 ;  /* 0x000000033b3b7220 */ /* 0x000fe40000410000 */
[-C--:B------:R-:W-:Y:S01]  /*119e0*/  FMUL.FTZ R60, R60, R32.reuse ;  /* 0x000000203c3c7220 */ /* 0x080fe20000410000 */
[----:B----4-:R-:W-:Y:S01]  /*119f0*/  HMMA.16816.F32.BF16 R52, R4, R12, R52 ;  /* 0x0000000c0434723c */ /* 0x010fe20000041834 */
        /* <DEDUP_REMOVED lines=20> */
[----:B------:R-:W2:Y:S01]  /*11b40*/  MUFU.EX2 R122, R122 ;  /* 0x0000007a007a7308 */ /* 0x000ea20000000800 */
[----:B------:R-:W-:Y:S01]  /*11b50*/  FADD.FTZ R0, R0, R3 ;  /* 0x0000000300007221 */ /* 0x000fe20000010000 */
[----:B-1----:R-:W-:Y:S01]  /*11b60*/  F2FP.BF16.PACK_AB R4, R101, R100 ;  /* 0x000000646504723e */ /* 0x002fe200000010ff */
[----:B------:R-:W-:Y:S01]  /*11b70*/  FADD.FTZ R25, R25, R26 ;  /* 0x0000001a19197221 */ /* 0x000fe20000010000 */
[----:B-----5:R-:W-:Y:S01]  /*11b80*/  F2FP.BF16.PACK_AB R5, R113, R110 ;  /* 0x0000006e7105723e */ /* 0x020fe200000010ff */
[----:B------:R-:W-:Y:S01]  /*11b90*/  FADD.FTZ R31, R31, R0 ;  /* 0x000000001f1f7221 */ /* 0x000fe20000010000 */
[----:B------:R-:W-:Y:S01]  /*11ba0*/  F2FP.BF16.PACK_AB R6, R108, R105 ;  /* 0x000000696c06723e */ /* 0x000fe200000010ff */
[----:B------:R-:W-:Y:S01]  /*11bb0*/  FADD.FTZ R0, R100, R25 ;  /* 0x0000001964007221 */ /* 0x000fe20000010000 */
[----:B------:R-:W-:Y:S01]  /*11bc0*/  F2FP.BF16.PACK_AB R7, R115, R112 ;  /* 0x000000707307723e */ /* 0x000fe200000010ff */
[----:B------:R-:W-:Y:S01]  /*11bd0*/  MUFU.EX2 R107, R107 ;  /* 0x0000006b006b7308 */ /* 0x000fe20000000800 */
[----:B------:R-:W-:Y:S01]  /*11be0*/  FADD.FTZ R110, R110, R31 ;  /* 0x0000001f6e6e7221 */ /* 0x000fe20000010000 */
[----:B------:R-:W-:Y:S01]  /*11bf0*/  MOV R3, R29 ;  /* 0x0000001d00037202 */ /* 0x000fe20000000f00 */
[----:B------:R-:W-:Y:S01]  /*11c00*/  FADD.FTZ R0, R101, R0 ;  /* 0x0000000065007221 */ /* 0x000fe20000010000 */
[----:B------:R-:W-:Y:S01]  /*11c10*/  MOV R100, R30 ;  /* 0x0000001e00647202 */ /* 0x000fe20000000f00 */
[----:B------:R-:W-:Y:S01]  /*11c20*/  FADD.FTZ R113, R113, R110 ;  /* 0x0000006e71717221 */ /* 0x000fe20000010000 */
[----:B---3--:R-:W-:Y:S01]  /*11c30*/  HMMA.16816.F32.BF16 R96, R4, R16, R96 ;  /* 0x000000100460723c */ /* 0x008fe20000041860 */
[----:B------:R-:W-:Y:S01]  /*11c40*/  FADD.FTZ R105, R105, R0 ;  /* 0x0000000069697221 */ /* 0x000fe20000010000 */
[----:B------:R-:W-:Y:S01]  /*11c50*/  MUFU.EX2 R106, R106 ;  /* 0x0000006a006a7308 */ /* 0x000fe20000000800 */
[----:B------:R-:W-:-:S02]  /*11c60*/  FADD.FTZ R112, R112, R113 ;  /* 0x0000007170707221 */ /* 0x000fc40000010000 */
[----:B------:R-:W-:Y:S02]  /*11c70*/  FADD.FTZ R108, R108, R105 ;  /* 0x000000696c6c7221 */ /* 0x000fe40000010000 */
[----:B------:R-:W-:Y:S01]  /*11c80*/  FADD.FTZ R115, R115, R112 ;  /* 0x0000007073737221 */ /* 0x000fe20000010000 */
[C---:B------:R-:W-:Y:S01]  /*11c90*/  HMMA.16816.F32.BF16 R92, R4.reuse, R18, R92 ;  /* 0x00000012045c723c */ /* 0x040fe2000004185c */
[----:B------:R-:W1:Y:S01]  /*11ca0*/  LDSM.16.MT88.4 R16, [R144+0x8800] ;  /* 0x008800009010783b */ /* 0x000e620000004200 */
[----:B------:R-:W-:Y:S06]  /*11cb0*/  MUFU.EX2 R103, R103 ;  /* 0x0000006700677308 */ /* 0x000fec0000000800 */
[C---:B----4-:R-:W-:Y:S02]  /*11cc0*/  HMMA.16816.F32.BF16 R88, R4.reuse, R12, R88 ;  /* 0x0000000c0458723c */ /* 0x050fe40000041858 */
[----:B------:R-:W3:Y:S06]  /*11cd0*/  MUFU.EX2 R102, R102 ;  /* 0x0000006600667308 */ /* 0x000eec0000000800 */
[C---:B------:R-:W-:Y:S01]  /*11ce0*/  HMMA.16816.F32.BF16 R84, R4.reuse, R14, R84 ;  /* 0x0000000e0454723c */ /* 0x040fe20000041854 */
[----:B------:R-:W4:Y:S01]  /*11cf0*/  LDSM.16.MT88.4 R12, [R148+0xa800] ;  /* 0x00a80000940c783b */ /* 0x000f220000004200 */
[----:B------:R-:W-:Y:S06]  /*11d00*/  MUFU.EX2 R34, R34 ;  /* 0x0000002200227308 */ /* 0x000fec0000000800 */
[C---:B--2---:R-:W-:Y:S02]  /*11d10*/  HMMA.16816.F32.BF16 R80, R4.reuse, R8, R80 ;  /* 0x000000080450723c */ /* 0x044fe40000041850 */
[----:B------:R-:W2:Y:S06]  /*11d20*/  MUFU.EX2 R33, R33 ;  /* 0x0000002100217308 */ /* 0x000eac0000000800 */
        /* <DEDUP_REMOVED lines=59> */
[----:B--2---:R-:W-:Y:S01]  /*120e0*/  F2FP.BF16.PACK_AB R7, R33, R34 ;  /* 0x000000222107723e */ /* 0x004fe200000010ff */
        /* <DEDUP_REMOVED lines=24> */
[----:B------:R-:W-:Y:S11]  /*12270*/  HMMA.16816.F32.BF16 R64, R4, R14, R64 ;  /* 0x0000000e0440723c */ /* 0x000ff60000041840 */
[----:B------:R-:W-:Y:S08]  /*12280*/  @!UPT UIADD3 URZ, URZ, URZ, URZ ;  /* 0x0000003f3f3ff290 */ /* 0x000ff0000fffe03f */
.L_x_7830:
[----:B------:R-:W-:Y:S05]  /*12290*/  @!P0 BRA `(.L_x_7836) ;  /* 0x00002ac000008947 */ /* 0x000fea0003800000 */
[----:B------:R-:W-:Y:S01]  /*122a0*/  ULDC.64 UR4, c[0x0][0x1a0] ;  /* 0x0000680000047ab9 */ /* 0x000fe20000000a00 */
[----:B------:R-:W-:Y:S01]  /*122b0*/  IMAD.MOV.U32 R0, RZ, RZ, R3 ;  /* 0x000000ffff007224 */ /* 0x000fe200078e0003 */
[----:B------:R-:W-:Y:S01]  /*122c0*/  ULEA UR9, -UR4, URZ, 0x6 ;  /* 0x0000003f04097291 */ /* 0x000fe2000f8e313f */
[----:B------:R-:W-:Y:S01]  /*122d0*/  IMAD.MOV.U32 R103, RZ, RZ, R100 ;  /* 0x000000ffff677224 */ /* 0x000fe200078e0064 */
[----:B------:R-:W-:-:S02]  /*122e0*/  UMOV UR8, 0x5 ;  /* 0x0000000500087882 */ /* 0x000fc40000000000 */
[----:B------:R-:W-:Y:S02]  /*122f0*/  USHF.R.S32.HI UR13, URZ, 0x1f, UR9 ;  /* 0x0000001f3f0d7899 */ /* 0x000fe40008011409 */
[----:B------:R-:W-:Y:S01]  /*12300*/  USHF.L.U64.HI UR10, UR4, UR8, UR5 ;  /* 0x00000008040a7299 */ /* 0x000fe20008010205 */
[----:B------:R-:W-:Y:S01]  /*12310*/  MOV R169, UR9 ;  /* 0x0000000900a97c02 */ /* 0x000fe20008000f00 */
[----:B------:R-:W-:Y:S02]  /*12320*/  USHF.L.U32 UR11, UR4, 0x5, URZ ;  /* 0x00000005040b7899 */ /* 0x000fe4000800063f */
[----:B------:R-:W-:Y:S01]  /*12330*/  MOV R168, UR13 ;  /* 0x0000000d00a87c02 */ /* 0x000fe20008000f00 */
[----:B------:R-:W-:Y:S02]  /*12340*/  ULDC.64 UR4, c[0x0][0x198] ;  /* 0x0000660000047ab9 */ /* 0x000fe40000000a00 */
[----:B------:R-:W-:Y:S02]  /*12350*/  ULEA UR12, -UR4, URZ, 0x6 ;  /* 0x0000003f040c7291 */ /* 0x000fe4000f8e313f */
[----:B------:R-:W-:-:S02]  /*12360*/  USHF.L.U64.HI UR5, UR4, UR8, UR5 ;  /* 0x0000000804057299 */ /* 0x000fc40008010205 */
[----:B------:R-:W-:Y:S02]  /*12370*/  USHF.L.U32 UR4, UR4, 0x5, URZ ;  /* 0x0000000504047899 */ /* 0x000fe4000800063f */
[----:B------:R-:W-:Y:S02]  /*12380*/  USHF.R.S32.HI UR8, URZ, 0x1f, UR12 ;  /* 0x0000001f3f087899 */ /* 0x000fe4000801140c */
.L_x_7840:
        /* <DEDUP_REMOVED lines=65> */
.L_x_7837:
        /* <DEDUP_REMOVED lines=21> */
[----:B------:R-:W3:Y:S07]  /*128f0*/  LDSM.16.M88.4 R108, [R153+0x4000] ;  /* 0x00400000996c783b */ /* 0x000eee0000000200 */
[----:B------:R-:W4:Y:S07]  /*12900*/  LDSM.16.M88.4 R112, [R153+0x4800] ;  /* 0x004800009970783b */ /* 0x000f2e0000000200 */
[----:B------:R-:W5:Y:S07]  /*12910*/  LDSM.16.M88.4 R116, [R153+0x5000] ;  /* 0x005000009974783b */ /* 0x000f6e0000000200 */
[----:B------:R-:W0:Y:S07]  /*12920*/  LDGDEPBAR ;  /* 0x00000000000079af */ /* 0x000e2e0000000000 */
[----:B------:R-:W1:Y:S07]  /*12930*/  LDSM.16.M88.4 R120, [R153+0x5800] ;  /* 0x005800009978783b */ /* 0x000e6e0000000200 */
[----:B------:R-:W-:Y:S01]  /*12940*/  LDSM.16.M88.4 R124, [R152] ;  /* 0x00000000987c783b */ /* 0x000fe20000000200 */
[C---:B---3--:R-:W-:Y:S06]  /*12950*/  HMMA.16816.F32.BF16 R4, R104.reuse, R108, RZ ;  /* 0x0000006c6804723c */ /* 0x048fec00000418ff */
[----:B------:R-:W3:Y:S02]  /*12960*/  LDSM.16.M88.4 R128, [R151] ;  /* 0x000000009780783b */ /* 0x000ee40000000200 */
[C---:B------:R-:W-:Y:S05]  /*12970*/  HMMA.16816.F32.BF16 R8, R104.reuse, R110, RZ ;  /* 0x0000006e6808723c */ /* 0x040fea00000418ff */
[----:B------:R-:W3:Y:S03]  /*12980*/  LDSM.16.M88.4 R132, [R143] ;  /* 0x000000008f84783b */ /* 0x000ee60000000200 */
[C---:B----4-:R-:W-:Y:S04]  /*12990*/  HMMA.16816.F32.BF16 R12, R104.reuse, R112, RZ ;  /* 0x00000070680c723c */ /* 0x050fe800000418ff */
[----:B------:R-:W4:Y:S04]  /*129a0*/  LDSM.16.M88.4 R108, [R142] ;  /* 0x000000008e6c783b */ /* 0x000f280000000200 */
[C---:B--2---:R-:W-:Y:S03]  /*129b0*/  HMMA.16816.F32.BF16 R16, R104.reuse, R114, RZ ;  /* 0x000000726810723c */ /* 0x044fe600000418ff */
[----:B------:R-:W2:Y:S05]  /*129c0*/  LDSM.16.M88.4 R112, [R141] ;  /* 0x000000008d70783b */ /* 0x000eaa0000000200 */
[C---:B-----5:R-:W-:Y:S08]  /*129d0*/  HMMA.16816.F32.BF16 R20, R104.reuse, R116, RZ ;  /* 0x000000746814723c */ /* 0x060ff000000418ff */
[C---:B------:R-:W-:Y:S01]  /*129e0*/  HMMA.16816.F32.BF16 R24, R104.reuse, R118, RZ ;  /* 0x000000766818723c */ /* 0x040fe200000418ff */
[----:B------:R-:W-:Y:S07]  /*129f0*/  LDSM.16.M88.4 R116, [R147+0x4000] ;  /* 0x004000009374783b */ /* 0x000fee0000000200 */
[C---:B-1----:R-:W-:Y:S08]  /*12a00*/  HMMA.16816.F32.BF16 R28, R104.reuse, R120, RZ ;  /* 0x00000078681c723c */ /* 0x042ff000000418ff */
[----:B------:R-:W-:Y:S01]  /*12a10*/  HMMA.16816.F32.BF16 R32, R104, R122, RZ ;  /* 0x0000007a6820723c */ /* 0x000fe200000418ff */
[----:B------:R-:W1:Y:S07]  /*12a20*/  LDSM.16.M88.4 R104, [R150] ;  /* 0x000000009668783b */ /* 0x000e6e0000000200 */
[C---:B---3--:R-:W-:Y:S01]  /*12a30*/  HMMA.16816.F32.BF16 R4, R124.reuse, R128, R4 ;  /* 0x000000807c04723c */ /* 0x048fe20000041804 */
[----:B------:R-:W3:Y:S07]  /*12a40*/  LDSM.16.M88.4 R120, [R147+0x4800] ;  /* 0x004800009378783b */ /* 0x000eee0000000200 */
[C---:B------:R-:W-:Y:S01]  /*12a50*/  HMMA.16816.F32.BF16 R8, R124.reuse, R130, R8 ;  /* 0x000000827c08723c */ /* 0x040fe20000041808 */
[----:B------:R-:W5:Y:S07]  /*12a60*/  LDSM.16.M88.4 R128, [R147+0x5000] ;  /* 0x005000009380783b */ /* 0x000f6e0000000200 */
[C---:B------:R-:W-:Y:S08]  /*12a70*/  HMMA.16816.F32.BF16 R12, R124.reuse, R132, R12 ;  /* 0x000000847c0c723c */ /* 0x040ff0000004180c */
[C---:B------:R-:W-:Y:S08]  /*12a80*/  HMMA.16816.F32.BF16 R16, R124.reuse, R134, R16 ;  /* 0x000000867c10723c */ /* 0x040ff00000041810 */
[C---:B----4-:R-:W-:Y:S08]  /*12a90*/  HMMA.16816.F32.BF16 R20, R124.reuse, R108, R20 ;  /* 0x0000006c7c14723c */ /* 0x050ff00000041814 */
[C---:B------:R-:W-:Y:S01]  /*12aa0*/  HMMA.16816.F32.BF16 R24, R124.reuse, R110, R24 ;  /* 0x0000006e7c18723c */ /* 0x040fe20000041818 */
[----:B------:R-:W4:Y:S07]  /*12ab0*/  LDSM.16.M88.4 R108, [R147+0x5800] ;  /* 0x00580000936c783b */ /* 0x000f2e0000000200 */
[C---:B--2---:R-:W-:Y:S08]  /*12ac0*/  HMMA.16816.F32.BF16 R28, R124.reuse, R112, R28 ;  /* 0x000000707c1c723c */ /* 0x044ff0000004181c */
[----:B------:R-:W-:Y:S01]  /*12ad0*/  HMMA.16816.F32.BF16 R32, R124, R114, R32 ;  /* 0x000000727c20723c */ /* 0x000fe20000041820 */
[----:B------:R-:W-:Y:S07]  /*12ae0*/  LDSM.16.M88.4 R112, [R149] ;  /* 0x000000009570783b */ /* 0x000fee0000000200 */
[C---:B-1----:R-:W-:Y:S01]  /*12af0*/  HMMA.16816.F32.BF16 R4, R104.reuse, R116, R4 ;  /* 0x000000746804723c */ /* 0x042fe20000041804 */
[----:B------:R-:W-:Y:S07]  /*12b00*/  LDSM.16.M88.4 R124, [R140+0x1000] ;  /* 0x001000008c7c783b */ /* 0x000fee0000000200 */
[C---:B------:R-:W-:Y:S01]  /*12b10*/  HMMA.16816.F32.BF16 R8, R104.reuse, R118, R8 ;  /* 0x000000766808723c */ /* 0x040fe20000041808 */
[----:B------:R-:W1:Y:S07]  /*12b20*/  LDSM.16.M88.4 R116, [R140] ;  /* 0x000000008c74783b */ /* 0x000e6e0000000200 */
[C---:B---3--:R-:W-:Y:S08]  /*12b30*/  HMMA.16816.F32.BF16 R12, R104.reuse, R120, R12 ;  /* 0x00000078680c723c */ /* 0x048ff0000004180c */
[C---:B------:R-:W-:Y:S01]  /*12b40*/  HMMA.16816.F32.BF16 R16, R104.reuse, R122, R16 ;  /* 0x0000007a6810723c */ /* 0x040fe20000041810 */
[----:B------:R-:W2:Y:S07]  /*12b50*/  LDSM.16.M88.4 R120, [R140+0x800] ;  /* 0x000800008c78783b */ /* 0x000eae0000000200 */
[C---:B-----5:R-:W-:Y:S08]  /*12b60*/  HMMA.16816.F32.BF16 R20, R104.reuse, R128, R20 ;  /* 0x000000806814723c */ /* 0x060ff00000041814 */
[C---:B------:R-:W-:Y:S01]  /*12b70*/  HMMA.16816.F32.BF16 R24, R104.reuse, R130, R24 ;  /* 0x000000826818723c */ /* 0x040fe20000041818 */
[----:B------:R-:W3:Y:S07]  /*12b80*/  LDSM.16.M88.4 R128, [R140+0x1800] ;  /* 0x001800008c80783b */ /* 0x000eee0000000200 */
[C---:B----4-:R-:W-:Y:S08]  /*12b90*/  HMMA.16816.F32.BF16 R28, R104.reuse, R108, R28 ;  /* 0x0000006c681c723c */ /* 0x050ff0000004181c */
[----:B------:R-:W-:Y:S01]  /*12ba0*/  HMMA.16816.F32.BF16 R32, R104, R110, R32 ;  /* 0x0000006e6820723c */ /* 0x000fe20000041820 */
[----:B------:R-:W-:Y:S07]  /*12bb0*/  LDSM.16.M88.4 R104, [R154+0x2000] ;  /* 0x002000009a68783b */ /* 0x000fee0000000200 */
[C---:B-1----:R-:W-:Y:S01]  /*12bc0*/  HMMA.16816.F32.BF16 R4, R112.reuse, R116, R4 ;  /* 0x000000747004723c */ /* 0x042fe20000041804 */
[----:B------:R-:W1:Y:S07]  /*12bd0*/  LDSM.16.M88.4 R108, [R153+0x6000] ;  /* 0x00600000996c783b */ /* 0x000e6e0000000200 */
        /* <DEDUP_REMOVED lines=8> */
[C---:B---3--:R-:W-:Y:S08]  /*12c60*/  HMMA.16816.F32.BF16 R28, R112.reuse, R128, R28 ;  /* 0x00000080701c723c */ /* 0x048ff0000004181c */
[----:B------:R-:W-:Y:S01]  /*12c70*/  HMMA.16816.F32.BF16 R32, R112, R130, R32 ;  /* 0x000000827020723c */ /* 0x000fe20000041820 */
[----:B------:R-:W-:Y:S07]  /*12c80*/  LDSM.16.M88.4 R112, [R139] ;  /* 0x000000008b70783b */ /* 0x000fee0000000200 */
[C---:B-1----:R-:W-:Y:S01]  /*12c90*/  HMMA.16816.F32.BF16 R4, R104.reuse, R108, R4 ;  /* 0x0000006c6804723c */ /* 0x042fe20000041804 */
[----:B------:R-:W-:Y:S07]  /*12ca0*/  LDSM.16.M88.4 R128, [R136] ;  /* 0x000000008880783b */ /* 0x000fee0000000200 */
[C---:B------:R-:W-:Y:S01]  /*12cb0*/  HMMA.16816.F32.BF16 R8, R104.reuse, R110, R8 ;  /* 0x0000006e6808723c */ /* 0x040fe20000041808 */
[----:B------:R-:W1:Y:S07]  /*12cc0*/  LDSM.16.M88.4 R108, [R152+0x2000] ;  /* 0x00200000986c783b */ /* 0x000e6e0000000200 */
[C---:B----4-:R-:W-:Y:S08]  /*12cd0*/  HMMA.16816.F32.BF16 R12, R104.reuse, R116, R12 ;  /* 0x00000074680c723c */ /* 0x050ff0000004180c */
[C---:B------:R-:W-:Y:S01]  /*12ce0*/  HMMA.16816.F32.BF16 R16, R104.reuse, R118, R16 ;  /* 0x000000766810723c */ /* 0x040fe20000041810 */
[----:B------:R-:W3:Y:S07]  /*12cf0*/  LDSM.16.M88.4 R116, [R138] ;  /* 0x000000008a74783b */ /* 0x000eee0000000200 */
[C---:B--2---:R-:W-:Y:S08]  /*12d00*/  HMMA.16816.F32.BF16 R20, R104.reuse, R120, R20 ;  /* 0x000000786814723c */ /* 0x044ff00000041814 */
[C---:B------:R-:W-:Y:S01]  /*12d10*/  HMMA.16816.F32.BF16 R24, R104.reuse, R122, R24 ;  /* 0x0000007a6818723c */ /* 0x040fe20000041818 */
[----:B------:R-:W2:Y:S07]  /*12d20*/  LDSM.16.M88.4 R120, [R137] ;  /* 0x000000008978783b */ /* 0x000eae0000000200 */
[C---:B-----5:R-:W-:Y:S08]  /*12d30*/  HMMA.16816.F32.BF16 R28, R104.reuse, R124, R28 ;  /* 0x0000007c681c723c */ /* 0x060ff0000004181c */
        /* <DEDUP_REMOVED lines=15> */
[----:B------:R-:W5:Y:S01]  /*12e30*/  LDSM.16.M88.4 R128, [R140+0x2000] ;  /* 0x002000008c80783b */ /* 0x000f620000000200 */
        /* <DEDUP_REMOVED lines=149> */
.L_x_7839:
        /* <DEDUP_REMOVED lines=21> */
.L_x_7838:
        /* <DEDUP_REMOVED lines=208> */
[----:B------:R-:W-:Y:S03]  /*145e0*/  LDSM.16.MT88.4 R76, [R146+0xa800] ;  /* 0x00a80000924c783b */ /* 0x000fe60000004200 */
        /* <DEDUP_REMOVED lines=86> */
[C---:B------:R-:W-:Y:S04]  /*14b50*/  HMMA.16816.F32.BF16 R36, R104.reuse, R108, R36 ;  /* 0x0000006c6824723c */ /* 0x040fe80000041824 */
[----:B------:R-:W-:Y:S04]  /*14b60*/  FADD.FTZ R127, R127, R126 ;  /* 0x0000007e7f7f7221 */ /* 0x000fe80000010000 */
[C---:B------:R-:W-:Y:S04]  /*14b70*/  HMMA.16816.F32.BF16 R40, R104.reuse, R110, R40 ;  /* 0x0000006e6828723c */ /* 0x040fe80000041828 */
[----:B------:R-:W-:Y:S04]  /*14b80*/  FADD.FTZ R130, R130, R127 ;  /* 0x0000007f82827221 */ /* 0x000fe80000010000 */
[C---:B----4-:R-:W-:Y:S04]  /*14b90*/  HMMA.16816.F32.BF16 R44, R104.reuse, R4, R44 ;  /* 0x00000004682c723c */ /* 0x050fe8000004182c */
[----:B------:R-:W-:Y:S03]  /*14ba0*/  FADD.FTZ R131, R131, R130 ;  /* 0x0000008283837221 */ /* 0x000fe60000010000 */
        /* <DEDUP_REMOVED lines=20> */
[----:B------:R-:W-:Y:S01]  /*14cf0*/  FADD.FTZ R163, R163, R0 ;  /* 0x00000000a3a37221 */ /* 0x000fe20000010000 */
[----:B------:R-:W-:Y:S03]  /*14d00*/  MOV R0, R3 ;  /* 0x0000000300007202 */ /* 0x000fe60000000f00 */
[----:B------:R-:W-:Y:S02]  /*14d10*/  FADD.FTZ R163, R174, R163 ;  /* 0x000000a3aea37221 */ /* 0x000fe40000010000 */
[----:B------:R-:W-:Y:S02]  /*14d20*/  FADD.FTZ R171, R101, R102 ;  /* 0x0000006665ab7221 */ /* 0x000fe40000010000 */
[----:B------:R-:W-:Y:S04]  /*14d30*/  FADD.FTZ R172, R172, R163 ;  /* 0x000000a3acac7221 */ /* 0x000fe80000010000 */
[----:B------:R-:W-:Y:S01]  /*14d40*/  FADD.FTZ R173, R177, R172 ;  /* 0x000000acb1ad7221 */ /* 0x000fe20000010000 */
[----:B------:R-:W-:-:S05]  /*14d50*/  @P0 BRA `(.L_x_7840) ;  /* 0xffffd63000000947 */ /* 0x000fca000383ffff */
.L_x_7836:
        /* <DEDUP_REMOVED lines=167> */
[----:B------:R-:W-:Y:S01]  /*157d0*/  STS.64 [R18+0x4800], R58 ;  /* 0x0048003a12007388 */ /* 0x000fe20000000a00 */
[----:B--2---:R-:W-:-:S03]  /*157e0*/  IMAD R8, R8, c[0x0][0x210], R157 ;  /* 0x0000840008087a24 */ /* 0x004fc600078e029d */
[----:B------:R-:W2:Y:S04]  /*157f0*/  S2R R7, SR_CTAID.X ;  /* 0x0000000000077919 */ /* 0x000ea80000002500 */
[----:B------:R-:W-:Y:S04]  /*15800*/  STS.64 [R19+0x4000], R60 ;  /* 0x0040003c13007388 */ /* 0x000fe80000000a00 */
[----:B------:R-:W-:Y:S04]  /*15810*/  STS.64 [R19+0x4800], R62 ;  /* 0x0048003e13007388 */ /* 0x000fe80000000a00 */
[----:B------:R3:W-:Y:S04]  /*15820*/  STS.64 [R16+0x4000], R64 ;  /* 0x0040004010007388 */ /* 0x0007e80000000a00 */
[----:B------:R4:W-:Y:S04]  /*15830*/  STS.64 [R16+0x4800], R66 ;  /* 0x0048004210007388 */ /* 0x0009e80000000a00 */
[----:B------:R-:W-:Y:S01]  /*15840*/  BAR.SYNC.DEFER_BLOCKING 0x0 ;  /* 0x0000000000007b1d */ /* 0x000fe20000010000 */
[----:B--2---:R-:W-:-:S02]  /*15850*/  SHF.L.U32 R11, R7, 0x6, RZ ;  /* 0x00000006070b7819 */ /* 0x004fc400000006ff */
[----:B---3--:R-:W-:Y:S02]  /*15860*/  IADD3 R65, -R157, RZ, RZ ;  /* 0x000000ff9d417210 */ /* 0x008fe40007ffe1ff */
[----:B----4-:R-:W-:-:S03]  /*15870*/  SHF.R.S32.HI R67, RZ, 0x1f, R10 ;  /* 0x0000001fff437819 */ /* 0x010fc6000001140a */
[----:B-1----:R-:W-:Y:S01]  /*15880*/  IMAD R65, R65, c[0x0][0x1c0], R80 ;  /* 0x0000700041417a24 */ /* 0x002fe200078e0250 */
[----:B------:R-:W1:Y:S01]  /*15890*/  LDS.128 R76, [R6.X4] ;  /* 0x00000000064c7984 */ /* 0x000e620000004c00 */
[----:B------:R-:W-:Y:S02]  /*158a0*/  LEA.HI R67, R67, R10, RZ, 0x2 ;  /* 0x0000000a43437211 */ /* 0x000fe400078f10ff */
[----:B------:R-:W-:Y:S01]  /*158b0*/  IMAD R8, R8, c[0x0][0x1c0], R65 ;  /* 0x0000700008087a24 */ /* 0x000fe200078e0241 */
[----:B------:R-:W2:Y:S01]  /*158c0*/  LDS.128 R72, [R6.X4+0x800] ;  /* 0x0008000006487984 */ /* 0x000ea20000004c00 */
[----:B------:R-:W-:Y:S02]  /*158d0*/  LOP3.LUT R67, R67, 0xffffffc, RZ, 0xc0, !PT ;  /* 0x0ffffffc43437812 */ /* 0x000fe400078ec0ff */
[----:B------:R-:W-:Y:S01]  /*158e0*/  IMAD R8, R8, c[0x0][0x214], R11 ;  /* 0x0000850008087a24 */ /* 0x000fe200078e020b */
[----:B------:R-:W3:Y:S01]  /*158f0*/  LDS.128 R68, [R6.X4+0x1000] ;  /* 0x0010000006447984 */ /* 0x000ee20000004c00 */
[----:B------:R-:W-:-:S03]  /*15900*/  IADD3 R10, R10, -R67, RZ ;  /* 0x800000430a0a7210 */ /* 0x000fc60007ffe0ff */
[----:B------:R-:W4:Y:S01]  /*15910*/  LDS.128 R56, [R6.X4+0x1800] ;  /* 0x0018000006387984 */ /* 0x000f220000004c00 */
        /* <DEDUP_REMOVED lines=27> */
.L_x_7842:
[----:B--234-:R-:W-:Y:S05]  /*15ad0*/  BSYNC B0 ;  /* 0x0000000000007941 */ /* 0x01cfea0003800000 */
.L_x_7841:
        /* <DEDUP_REMOVED lines=43> */
.L_x_7843:
        /* <DEDUP_REMOVED lines=15> */
.L_x_8395:


//--------------------- .text._ZN5flash24flash_fwd_splitkv_kernelI23Flash_fwd_kernel_traitsILi128ELi64ELi64ELi4ELb0ELb0EN7cutlass10bfloat16_tE19Flash_kernel_traitsILi128ELi64ELi64ELi4ES3_EELb1ELb0ELb1ELb0ELb0ELb0ELb1ELb1EEEvNS_16Flash_fwd_paramsE --------------------------
	.section	.text._ZN5flash24flash_fwd_splitkv_kernelI23Flash_fwd_kernel_traitsILi128ELi64ELi64ELi4ELb0ELb0EN7cutlass10bfloat16_tE19Flash_kernel_traitsILi128ELi64ELi64ELi4ES3_EELb1ELb0ELb1ELb0ELb0ELb0ELb1ELb1EEEvNS_16Flash_fwd_paramsE,"ax",@progbits
	.sectioninfo	@"SHI_REGISTERS=188"
	.align	128
        .global         _ZN5flash24flash_fwd_splitkv_kernelI23Flash_fwd_kernel_traitsILi128ELi64ELi64ELi4ELb0ELb0EN7cutlass10bfloat16_tE19Flash_kernel_traitsILi128ELi64ELi64ELi4ES3_EELb1ELb0ELb1ELb0ELb0ELb0ELb1ELb1EEEvNS_16Flash_fwd_paramsE
        .type           _ZN5flash24flash_fwd_splitkv_kernelI23Flash_fwd_kernel_traitsILi128ELi64ELi64ELi4ELb0ELb0EN7cutlass10bfloat16_tE19Flash_kernel_traitsILi128ELi64ELi64ELi4ES3_EELb1ELb0ELb1ELb0ELb0ELb0ELb1ELb1EEEvNS_16Flash_fwd_paramsE,@function
        .size           _ZN5flash24flash_fwd_splitkv_kernelI23Flash_fwd_kernel_traitsILi128ELi64ELi64ELi4ELb0ELb0EN7cutlass10bfloat16_tE19Flash_kernel_traitsILi128ELi64ELi64ELi4ES3_EELb1ELb0ELb1ELb0ELb0ELb0ELb1ELb1EEEvNS_16Flash_fwd_paramsE,(.L_x_8396 - _ZN5flash24flash_fwd_splitkv_kernelI23Flash_fwd_kernel_traitsILi128ELi64ELi64ELi4ELb0ELb0EN7cutlass10bfloat16_tE19Flash_kernel_traitsILi128ELi64ELi64ELi4ES3_EELb1ELb0ELb1ELb0ELb0ELb0ELb1ELb1EEEvNS_16Flash_fwd_paramsE)
        .other          _ZN5flash24flash_fwd_splitkv_kernelI23Flash_fwd_kernel_traitsILi128ELi64ELi64ELi4ELb0ELb0EN7cutlass10bfloat16_tE19Flash_kernel_traitsILi128ELi64ELi64ELi4ES3_EELb1ELb0ELb1ELb0ELb0ELb0ELb1ELb1EEEvNS_16Flash_fwd_paramsE,@"STO_CUDA_ENTRY STV_DEFAULT"
_ZN5flash24flash_fwd_splitkv_kernelI23Flash_fwd_kernel_traitsILi128ELi64ELi64ELi4ELb0ELb0EN7cutlass10bfloat16_tE19Flash_kernel_traitsILi128ELi64ELi64ELi4ES3_EELb1ELb0ELb1ELb0ELb0ELb0ELb1ELb1EEEvNS_16Flash_fwd_paramsE:
.text._ZN5flash24flash_fwd_splitkv_kernelI23Flash_fwd_kernel_traitsILi128ELi64ELi64ELi4ELb0ELb0EN7cutlass10bfloat16_tE19Flash_kernel_traitsILi128ELi64ELi64ELi4ES3_EELb1ELb0ELb1ELb0ELb0ELb0ELb1ELb1EEEvNS_16Flash_fwd_paramsE:
[----:B------:R-:W-:Y:S02]  /*0000*/  MOV R1, c[0x0][0x28] ;  /* 0x00000a0000017a02 */ /* 0x000fe40000000f00 */
[----:B------:R-:W1:Y:S01]  /*0010*/  I2F.U32.RP R4, c[0x0][0x1c0] ;  /* 0x0000700000047b06 */ /* 0x000e620000209000 */
[----:B------:R-:W2:Y:S01]  /*0020*/  S2R R141, SR_CTAID.Z ;  /* 0x00000000008d7919 */ /* 0x000ea20000002700 */
[----:B------:R-:W-:Y:S01]  /*0030*/  IMAD.MOV.U32 R2, RZ, RZ, RZ ;  /* 0x000000ffff027224 */ /* 0x000fe200078e00ff */
[----:B------:R-:W-:Y:S01]  /*0040*/  ISETP.NE.U32.AND P0, PT, RZ, c[0x0][0x1c0], PT ;  /* 0x00007000ff007a0c */ /* 0x000fe20003f05070 */
[----:B------:R-:W-:Y:S01]  /*0050*/  IMAD.MOV.U32 R15, RZ, RZ, -0x1 ;  /* 0xffffffffff0f7424 */ /* 0x000fe200078e00ff */
[----:B------:R-:W-:Y:S01]  /*0060*/  ISETP.NE.U32.AND P5, PT, RZ, c[0x0][0x250], PT ;  /* 0x00009400ff007a0c */ /* 0x000fe20003fa5070 */
[----:B------:R-:W-:-:S03]  /*0070*/  ULDC.64 UR6, c[0x0][0x118] ;  /* 0x0000460000067ab9 */ /* 0x000fc60000000a00 */
[----:B------:R-:W-:Y:S01]  /*0080*/  ISETP.NE.AND.EX P5, PT, RZ, c[0x0][0x254], PT, P5 ;  /* 0x00009500ff007a0c */ /* 0x000fe20003fa5350 */
[----:B-1----:R-:W1:Y:S02]  /*0090*/  MUFU.RCP R3, R4 ;  /* 0x0000000400037308 */ /* 0x002e640000001000 */
[----:B-1----:R-:W-:-:S06]  /*00a0*/  IADD3 R3, R3, 0xffffffe, RZ ;  /* 0x0ffffffe03037810 */ /* 0x002fcc0007ffe0ff */
[----:B------:R-:W1:Y:S02]  /*00b0*/  F2I.FTZ.U32.TRUNC.NTZ R3, R3 ;  /* 0x0000000300037305 */ /* 0x000e64000021f000 */
[----:B-1----:R-:W-:-:S04]  /*00c0*/  IMAD.MOV R0, RZ, RZ, -R3 ;  /* 0x000000ffff007224 */ /* 0x002fc800078e0a03 */
        /* <DEDUP_REMOVED lines=9> */
[----:B------:R-:W-:Y:S01]  /*0160*/  ISETP.GE.U32.AND P2, PT, R0, c[0x0][0x1c0], PT ;  /* 0x0000700000007a0c */ /* 0x000fe20003f46070 */
[----:B------:R-:W-:Y:S01]  /*0170*/  IMAD.MOV.U32 R0, RZ, RZ, 0x4 ;  /* 0x00000004ff007424 */ /* 0x000fe200078e00ff */
[----:B------:R-:W-:-:S04]  /*0180*/  ISETP.NE.U32.AND P1, PT, RZ, c[0x0][0x240], PT ;  /* 0x00009000ff007a0c */ /* 0x000fc80003f25070 */
[----:B------:R-:W-:-:S07]  /*0190*/  ISETP.NE.AND.EX P1, PT, RZ, c[0x0][0x244], PT, P1 ;  /* 0x00009100ff007a0c */ /* 0x000fce0003f25310 */
[----:B------:R-:W-:Y:S02]  /*01a0*/  @P2 IADD3 R153, R153, 0x1, RZ ;  /* 0x0000000199992810 */ /* 0x000fe40007ffe0ff */
[----:B------:R-:W-:Y:S01]  /*01b0*/  @!P0 LOP3.LUT R153, RZ, c[0x0][0x1c0], RZ, 0x33, !PT ;  /* 0x00007000ff998a12 */ /* 0x000fe200078e33ff */
[----:B------:R-:W-:Y:S01]  /*01c0*/  IMAD.MOV.U32 R12, RZ, RZ, RZ ;  /* 0x000000ffff0c7224 */ /* 0x000fe200078e00ff */
        /* <DEDUP_REMOVED lines=24> */
.L_x_7844:
[----:B-1-34-:R-:W-:Y:S02]  /*0350*/  MOV R3, c[0x0][0x218] ;  /* 0x0000860000037a02 */ /* 0x01afe40000000f00 */
.L_x_7845:
        /* <DEDUP_REMOVED lines=23> */
[----:B--2---:R-:W-:-:S04]  /*04d0*/  IADD3 R8, R8, 0xffffffe, RZ ;  /* 0x0ffffffe08087810 */ /* 0x004fc80007ffe0ff */
[----:B------:R-:W2:Y:S02]  /*04e0*/  F2I.FTZ.U32.TRUNC.NTZ R9, R8 ;  /* 0x0000000800097305 */ /* 0x000ea4000021f000 */
[--C-:B--2---:R-:W-:Y:S02]  /*04f0*/  IMAD.MOV R3, RZ, RZ, -R9.reuse ;  /* 0x000000ffff037224 */ /* 0x104fe400078e0a09 */
[----:B------:R-:W-:Y:S02]  /*0500*/  IMAD.MOV.U32 R8, RZ, RZ, RZ ;  /* 0x000000ffff087224 */ /* 0x000fe400078e00ff */
[----:B------:R-:W-:Y:S01]  /*0510*/  IMAD R4, R3, R6, RZ ;  /* 0x0000000603047224 */ /* 0x000fe200078e02ff */
[----:B------:R-:W-:Y:S02]  /*0520*/  IABS R3, R7 ;  /* 0x0000000700037213 */ /* 0x000fe40000000000 */
[----:B------:R-:W-:Y:S01]  /*0530*/  LOP3.LUT R7, R7, c[0x0][0x10], RZ, 0x3c, !PT ;  /* 0x0000040007077a12 */ /* 0x000fe200078e3cff */
[----:B------:R-:W-:-:S03]  /*0540*/  IMAD.HI.U32 R9, R9, R4, R8 ;  /* 0x0000000409097227 */ /* 0x000fc600078e0008 */
[----:B------:R-:W-:Y:S01]  /*0550*/  ISETP.GE.AND P0, PT, R7, RZ, PT ;  /* 0x000000ff0700720c */ /* 0x000fe20003f06270 */
[----:B------:R-:W-:Y:S01]  /*0560*/  IMAD.MOV.U32 R4, RZ, RZ, R3 ;  /* 0x000000ffff047224 */ /* 0x000fe200078e0003 */
[----:B------:R-:W-:-:S03]  /*0570*/  IADD3 R7, -R152, 0x7f, R61 ;  /* 0x0000007f98077810 */ /* 0x000fc60007ffe13d */
[----:B------:R-:W-:Y:S01]  /*0580*/  IMAD.HI.U32 R8, R9, R4, RZ ;  /* 0x0000000409087227 */ /* 0x000fe200078e00ff */
[----:B------:R-:W-:Y:S02]  /*0590*/  IADD3 R9, R52, 0x3f, RZ ;  /* 0x0000003f34097810 */ /* 0x000fe40007ffe0ff */
[----:B------:R-:W-:Y:S01]  /*05a0*/  IADD3 R7, R7, c[0x0][0x2e8], R52 ;  /* 0x0000ba0007077a10 */ /* 0x000fe20007ffe034 */
[----:B------:R-:W-:-:S03]  /*05b0*/  IMAD.MOV R3, RZ, RZ, -R8 ;  /* 0x000000ffff037224 */ /* 0x000fc600078e0a08 */
[----:B------:R-:W-:Y:S01]  /*05c0*/  SHF.R.S32.HI R102, RZ, 0x1f, R7 ;  /* 0x0000001fff667819 */ /* 0x000fe20000011407 */
[----:B------:R-:W-:Y:S01]  /*05d0*/  IMAD R3, R6, R3, R4 ;  /* 0x0000000306037224 */ /* 0x000fe200078e0204 */
[----:B------:R-:W-:Y:S02]  /*05e0*/  SHF.R.S32.HI R4, RZ, 0x1f, R9 ;  /* 0x0000001fff047819 */ /* 0x000fe40000011409 */
[----:B------:R-:W-:Y:S02]  /*05f0*/  LEA.HI R102, R102, R7, RZ, 0x6 ;  /* 0x0000000766667211 */ /* 0x000fe400078f30ff */
[----:B------:R-:W-:Y:S02]  /*0600*/  ISETP.GT.U32.AND P1, PT, R6, R3, PT ;  /* 0x000000030600720c */ /* 0x000fe40003f24070 */
[----:B------:R-:W-:Y:S02]  /*0610*/  LEA.HI R4, R4, R9, RZ, 0x6 ;  /* 0x0000000904047211 */ /* 0x000fe400078f30ff */
[----:B------:R-:W-:-:S02]  /*0620*/  SHF.R.S32.HI R102, RZ, 0x6, R102 ;  /* 0x00000006ff667819 */ /* 0x000fc40000011466 */
[----:B------:R-:W-:-:S07]  /*0630*/  SHF.R.S32.HI R4, RZ, 0x6, R4 ;  /* 0x00000006ff047819 */ /* 0x000fce0000011404 */
[----:B------:R-:W-:Y:S01]  /*0640*/  @!P1 IMAD.IADD R3, R3, 0x1, -R6 ;  /* 0x0000000103039824 */ /* 0x000fe200078e0a06 */
[----:B------:R-:W-:Y:S02]  /*0650*/  @!P1 IADD3 R8, R8, 0x1, RZ ;  /* 0x0000000108089810 */ /* 0x000fe40007ffe0ff */
[----:B------:R-:W-:Y:S02]  /*0660*/  ISETP.NE.AND P1, PT, RZ, c[0x0][0x10], PT ;  /* 0x00000400ff007a0c */ /* 0x000fe40003f25270 */
[----:B------:R-:W-:-:S13]  /*0670*/  ISETP.GE.U32.AND P2, PT, R3, R6, PT ;  /* 0x000000060300720c */ /* 0x000fda0003f46070 */
        /* <DEDUP_REMOVED lines=15> */
[----:B------:R-:W-:Y:S02]  /*0770*/  LOP3.LUT R3, R0, 0xfffffff0, RZ, 0xc0, !PT ;  /* 0xfffffff000037812 */ /* 0x000fe400078ec0ff */
[----:B------:R-:W-:-:S03]  /*0780*/  SHF.R.S32.HI R0, RZ, 0x4, R0 ;  /* 0x00000004ff007819 */ /* 0x000fc60000011400 */
[----:B------:R-:W-:Y:S02]  /*0790*/  IMAD.IADD R66, R66, 0x1, -R3 ;  /* 0x0000000142427824 */ /* 0x000fe400078e0a03 */
[--C-:B------:R-:W-:Y:S02]  /*07a0*/  IMAD R3, R140, c[0x0][0x214], R61.reuse ;  /* 0x000085008c037a24 */ /* 0x100fe400078e023d */
[----:B------:R-:W-:Y:S02]  /*07b0*/  IMAD.SHL.U32 R4, R66, 0x4, RZ ;  /* 0x0000000442047824 */ /* 0x000fe400078e00ff */
[----:B------:R-:W-:Y:S02]  /*07c0*/  IMAD.IADD R61, R152, 0x1, -R61 ;  /* 0x00000001983d7824 */ /* 0x000fe400078e0a3d */
[----:B------:R-:W-:Y:S01]  /*07d0*/  IMAD R7, R3, c[0x0][0x22c], RZ ;  /* 0x00008b0003077a24 */ /* 0x000fe200078e02ff */
[----:B------:R-:W-:Y:S02]  /*07e0*/  SHF.R.S32.HI R5, RZ, 0x1f, R4 ;  /* 0x0000001fff057819 */ /* 0x000fe40000011404 */
[----:B------:R-:W-:-:S03]  /*07f0*/  ISETP.GE.AND P1, PT, R0, R61, PT ;  /* 0x0000003d0000720c */ /* 0x000fc60003f26270 */
        /* <DEDUP_REMOVED lines=11> */
.L_x_7848:
[----:B------:R-:W-:Y:S05]  /*08b0*/  BSYNC B0 ;  /* 0x0000000000007941 */ /* 0x000fea0003800000 */
.L_x_7847:
        /* <DEDUP_REMOVED lines=8> */
.L_x_7850:
[----:B------:R-:W-:Y:S05]  /*0940*/  BSYNC B0 ;  /* 0x0000000000007941 */ /* 0x000fea0003800000 */
.L_x_7849:
        /* <DEDUP_REMOVED lines=8> */
.L_x_7852:
[----:B------:R-:W-:Y:S05]  /*09d0*/  BSYNC B0 ;  /* 0x0000000000007941 */ /* 0x000fea0003800000 */
.L_x_7851:
        /* <DEDUP_REMOVED lines=8> */
.L_x_7854:
[----:B------:R-:W-:Y:S05]  /*0a60*/  BSYNC B0 ;  /* 0x0000000000007941 */ /* 0x000fea0003800000 */
.L_x_7853:
        /* <DEDUP_REMOVED lines=8> */
.L_x_7856:
[----:B------:R-:W-:Y:S05]  /*0af0*/  BSYNC B0 ;  /* 0x0000000000007941 */ /* 0x000fea0003800000 */
.L_x_7855:
        /* <DEDUP_REMOVED lines=8> */
.L_x_7858:
[----:B------:R-:W-:Y:S05]  /*0b80*/  BSYNC B0 ;  /* 0x0000000000007941 */ /* 0x000fea0003800000 */
.L_x_7857:
        /* <DEDUP_REMOVED lines=8> */
.L_x_7860:
[----:B------:R-:W-:Y:S05]  /*0c10*/  BSYNC B0 ;  /* 0x0000000000007941 */ /* 0x000fea0003800000 */
.L_x_7859:
        /* <DEDUP_REMOVED lines=8> */
.L_x_7862:
[----:B------:R-:W-:Y:S05]  /*0ca0*/  BSYNC B0 ;  /* 0x0000000000007941 */ /* 0x000fea0003800000 */
.L_x_7861:
        /* <DEDUP_REMOVED lines=32> */
.L_x_7846:
        /* <DEDUP_REMOVED lines=47> */
[----:B------:R-:W-:Y:S02]  /*11a0*/  IABS R3, R140 ;  /* 0x0000008c00037213 */ /* 0x000fe40000000000 */
[----:B-----5:R-:W1:Y:S08]  /*11b0*/  I2F.RP R8, R5 ;  /* 0x0000000500087306 */ /* 0x020e700000209400 */
[----:B-1----:R-:W1:Y:S02]  /*11c0*/  MUFU.RCP R10, R8 ;  /* 0x00000008000a7308 */ /* 0x002e640000001000 */
[----:B-1----:R-:W-:-:S06]  /*11d0*/  IADD3 R10, R10, 0xffffffe, RZ ;  /* 0x0ffffffe0a0a7810 */ /* 0x002fcc0007ffe0ff */
[----:B------:R-:W1:Y:S02]  /*11e0*/  F2I.FTZ.U32.TRUNC.NTZ R11, R10 ;  /* 0x0000000a000b7305 */ /* 0x000e64000021f000 */
[----:B-1----:R-:W-:Y:S01]  /*11f0*/  IMAD.MOV R2, RZ, RZ, -R11 ;  /* 0x000000ffff027224 */ /* 0x002fe200078e0a0b */
[----:B------:R-:W-:-:S03]  /*1200*/  MOV R10, RZ ;  /* 0x000000ff000a7202 */ /* 0x000fc60000000f00 */
[----:B------:R-:W-:-:S04]  /*1210*/  IMAD R4, R2, R5, RZ ;  /* 0x0000000502047224 */ /* 0x000fc800078e02ff */
        /* <DEDUP_REMOVED lines=30> */
[----:B------:R-:W-:Y:S01]  /*1400*/  IMAD R7, R2, c[0x0][0x1b0], RZ ;  /* 0x00006c0002077a24 */ /* 0x000fe200078e02ff */
[----:B------:R-:W-:Y:S01]  /*1410*/  IADD3 R5, R17, R5, RZ ;  /* 0x0000000511057210 */ /* 0x000fe20007ffe0ff */
[----:B------:R-:W-:-:S04]  /*1420*/  IMAD.WIDE.U32 R12, R4, c[0x0][0x1b0], R12 ;  /* 0x00006c00040c7a25 */ /* 0x000fc800078e000c */
[----:B------:R-:W-:Y:S01]  /*1430*/  IMAD R7, R4, c[0x0][0x1b4], R7 ;  /* 0x00006d0004077a24 */ /* 0x000fe200078e0207 */
[----:B------:R-:W-:Y:S01]  /*1440*/  MOV R6, R12 ;  /* 0x0000000c00067202 */ /* 0x000fe20000000f00 */
[----:B------:R-:W-:Y:S02]  /*1450*/  IMAD.MOV.U32 R10, RZ, RZ, R16 ;  /* 0x000000ffff0a7224 */ /* 0x000fe400078e0010 */
[----:B------:R-:W-:Y:S01]  /*1460*/  IMAD.IADD R7, R13, 0x1, R7 ;  /* 0x000000010d077824 */ /* 0x000fe200078e0207 */
[----:B------:R-:W-:Y:S05]  /*1470*/  BRA `(.L_x_7864) ;  /* 0x0000045000007947 */ /* 0x000fea0003800000 */
.L_x_7863:
        /* <DEDUP_REMOVED lines=16> */
.L_x_7865:
[----:B------:R-:W-:Y:S01]  /*1580*/  IABS R9, c[0x0][0x1c8] ;  /* 0x0000720000097a13 */ /* 0x000fe20000000000 */
[----:B------:R-:W-:Y:S01]  /*1590*/  IMAD.MOV.U32 R16, RZ, RZ, R2 ;  /* 0x000000ffff107224 */ /* 0x000fe200078e0002 */
[----:B------:R-:W-:Y:S01]  /*15a0*/  IABS R6, R140 ;  /* 0x0000008c00067213 */ /* 0x000fe20000000000 */
[----:B------:R-:W-:Y:S01]  /*15b0*/  @P4 IMAD.IADD R5, R12, 0x1, R5 ;  /* 0x000000010c054824 */ /* 0x000fe200078e0205 */
[----:B------:R-:W1:Y:S01]  /*15c0*/  I2F.RP R13, R9 ;  /* 0x00000009000d7306 */ /* 0x000e620000209400 */
[----:B------:R-:W-:-:S07]  /*15d0*/  MOV R17, R7 ;  /* 0x0000000700117202 */ /* 0x000fce0000000f00 */
[----:B-1----:R-:W1:Y:S02]  /*15e0*/  MUFU.RCP R10, R13 ;  /* 0x0000000d000a7308 */ /* 0x002e640000001000 */
[----:B-1----:R-:W-:-:S06]  /*15f0*/  IADD3 R10, R10, 0xffffffe, RZ ;  /* 0x0ffffffe0a0a7810 */ /* 0x002fcc0007ffe0ff */
[----:B------:R-:W1:Y:S02]  /*1600*/  F2I.FTZ.U32.TRUNC.NTZ R11, R10 ;  /* 0x0000000a000b7305 */ /* 0x000e64000021f000 */
[----:B-1----:R-:W-:Y:S02]  /*1610*/  IMAD.MOV R3, RZ, RZ, -R11 ;  /* 0x000000ffff037224 */ /* 0x002fe400078e0a0b */
[----:B------:R-:W-:Y:S02]  /*1620*/  IMAD.MOV.U32 R10, RZ, RZ, RZ ;  /* 0x000000ffff0a7224 */ /* 0x000fe400078e00ff */
[----:B------:R-:W-:-:S04]  /*1630*/  IMAD R3, R3, R9, RZ ;  /* 0x0000000903037224 */ /* 0x000fc800078e02ff */
[----:B------:R-:W-:-:S04]  /*1640*/  IMAD.HI.U32 R3, R11, R3, R10 ;  /* 0x000000030b037227 */ /* 0x000fc800078e000a */
[----:B------:R-:W-:-:S04]  /*1650*/  @P4 IMAD.WIDE.U32 R10, R5, c[0x0][0x1a0], RZ ;  /* 0x00006800050a4a25 */ /* 0x000fc800078e00ff */
[----:B------:R-:W-:-:S04]  /*1660*/  IMAD.HI.U32 R4, R3, R6, RZ ;  /* 0x0000000603047227 */ /* 0x000fc800078e00ff */
[----:B------:R-:W-:Y:S01]  /*1670*/  @P4 IMAD R5, R5, c[0x0][0x1a4], R11 ;  /* 0x0000690005054a24 */ /* 0x000fe200078e020b */
        /* <DEDUP_REMOVED lines=13> */
[----:B------:R-:W-:Y:S01]  /*1750*/  @P2 IADD3 R4, R4, 0x1, RZ ;  /* 0x0000000104042810 */ /* 0x000fe20007ffe0ff */
[----:B------:R-:W-:Y:S02]  /*1760*/  IMAD.MOV.U32 R11, RZ, RZ, R9 ;  /* 0x000000ffff0b7224 */ /* 0x000fe400078e0009 */
[----:B------:R-:W-:Y:S01]  /*1770*/  IMAD R6, R9, c[0x0][0x19c], R6 ;  /* 0x0000670009067a24 */ /* 0x000fe200078e0206 */
[----:B------:R-:W-:Y:S02]  /*1780*/  @!P1 IADD3 R4, -R4, RZ, RZ ;  /* 0x000000ff04049210 */ /* 0x000fe40007ffe1ff */
[----:B------:R-:W-:Y:S02]  /*1790*/  @!P0 LOP3.LUT R4, RZ, c[0x0][0x1c8], RZ, 0x33, !PT ;  /* 0x00007200ff048a12 */ /* 0x000fe400078e33ff */
[----:B------:R-:W-:-:S02]  /*17a0*/  IADD3 R17, R17, R6, RZ ;  /* 0x0000000611117210 */ /* 0x000fc40007ffe0ff */
[----:B------:R-:W-:-:S03]  /*17b0*/  SHF.R.S32.HI R2, RZ, 0x1f, R4 ;  /* 0x0000001fff027819 */ /* 0x000fc60000011404 */
        /* <DEDUP_REMOVED lines=17> */
.L_x_7864:
[----:B------:R1:W5:Y:S01]  /*18d0*/  @P5 LDG.E R116, [R144.64] ;  /* 0x0000000690745981 */ /* 0x000362000c1e1900 */
[----:B------:R-:W-:Y:S01]  /*18e0*/  SHF.R.S32.HI R13, RZ, 0x1f, R66 ;  /* 0x0000001fff0d7819 */ /* 0x000fe20000011442 */
[----:B------:R-:W-:Y:S01]  /*18f0*/  IMAD.MOV.U32 R17, RZ, RZ, 0x2 ;  /* 0x00000002ff117424 */ /* 0x000fe200078e00ff */
[----:B------:R-:W-:Y:S01]  /*1900*/  ISETP.NE.AND P0, PT, R15, -0x1, PT ;  /* 0xffffffff0f00780c */ /* 0x000fe20003f05270 */
[----:B------:R-:W-:Y:S01]  /*1910*/  IMAD.MOV.U32 R76, RZ, RZ, c[0x0][0x230] ;  /* 0x00008c00ff4c7624 */ /* 0x000fe200078e00ff */
[CC--:B------:R-:W-:Y:S01]  /*1920*/  LEA.HI R27, R13.reuse, R66.reuse, RZ, 0x3 ;  /* 0x000000420d1b7211 */ /* 0x0c0fe200078f18ff */
[----:B------:R-:W-:Y:S01]  /*1930*/  IMAD.MOV.U32 R28, RZ, RZ, RZ ;  /* 0x000000ffff1c7224 */ /* 0x000fe200078e00ff */
[----:B------:R-:W-:Y:S01]  /*1940*/  LEA.HI R14, R13, R66, RZ, 0x6 ;  /* 0x000000420d0e7211 */ /* 0x000fe200078f30ff */
[----:B------:R-:W-:Y:S01]  /*1950*/  IMAD.MOV.U32 R29, RZ, RZ, c[0x0][0x230] ;  /* 0x00008c00ff1d7624 */ /* 0x000fe200078e00ff */
[----:B------:R-:W-:Y:S01]  /*1960*/  SHF.R.S32.HI R138, RZ, 0x3, R27 ;  /* 0x00000003ff8a7819 */ /* 0x000fe2000001141b */
[----:B------:R-:W-:Y:S01]  /*1970*/  IMAD.MOV.U32 R159, RZ, RZ, c[0x0][0x198] ;  /* 0x00006600ff9f7624 */ /* 0x000fe200078e00ff */
[----:B------:R-:W-:Y:S01]  /*1980*/  LOP3.LUT R27, R27, 0xfffffff8, RZ, 0xc0, !PT ;  /* 0xfffffff81b1b7812 */ /* 0x000fe200078ec0ff */
[----:B------:R-:W-:Y:S01]  /*1990*/  IMAD.HI.U32 R76, R17, R76, R28 ;  /* 0x0000004c114c7227 */ /* 0x000fe200078e001c */
[----:B------:R-:W-:-:S02]  /*19a0*/  SHF.R.S32.HI R139, RZ, 0x1f, R138 ;  /* 0x0000001fff8b7819 */ /* 0x000fc4000001148a */
[-C--:B------:R-:W-:Y:S01]  /*19b0*/  IADD3 R60, -R27, R66.reuse, RZ ;  /* 0x000000421b3c7210 */ /* 0x080fe20007ffe1ff */
[----:B------:R-:W-:Y:S01]  /*19c0*/  @!P0 IMAD R12, R65, c[0x0][0x178], RZ ;  /* 0x00005e00410c8a24 */ /* 0x000fe200078e02ff */
[----:B------:R-:W-:Y:S01]  /*19d0*/  LEA.HI R62, R13, R66, RZ, 0x4 ;  /* 0x000000420d3e7211 */ /* 0x000fe200078f20ff */
[C---:B------:R-:W-:Y:S01]  /*19e0*/  IMAD.SHL.U32 R21, R138.reuse, 0x40, RZ ;  /* 0x000000408a157824 */ /* 0x040fe200078e00ff */
[----:B------:R-:W-:Y:S01]  /*19f0*/  IADD3 R104, P1, R138, R11, RZ ;  /* 0x0000000b8a687210 */ /* 0x000fe20007f3e0ff */
[----:B------:R-:W-:Y:S01]  /*1a00*/  @P0 IMAD.WIDE.U32 R24, R15, c[0x0][0x190], RZ ;  /* 0x000064000f180a25 */ /* 0x000fe200078e00ff */
[----:B------:R-:W-:Y:S02]  /*1a10*/  LOP3.LUT R63, R62, 0xfffffff0, RZ, 0xc0, !PT ;  /* 0xfffffff03e3f7812 */ /* 0x000fe400078ec0ff */
[----:B------:R-:W-:Y:S01]  /*1a20*/  LOP3.LUT R21, R21, 0x1c0, RZ, 0xc0, !PT ;  /* 0x000001c015157812 */ /* 0x000fe200078ec0ff */
[----:B------:R-:W-:Y:S01]  /*1a30*/  @!P0 IMAD.WIDE.U32 R22, R153, c[0x0][0x178], RZ ;  /* 0x00005e0099168a25 */ /* 0x000fe200078e00ff */
[----:B------:R-:W-:-:S02]  /*1a40*/  SHF.R.S32.HI R11, RZ, 0x1f, R70 ;  /* 0x0000001fff0b7819 */ /* 0x000fc40000011446 */
[----:B------:R-:W-:Y:S01]  /*1a50*/  SHF.R.S32.HI R75, RZ, 0x1, R76 ;  /* 0x00000001ff4b7819 */ /* 0x000fe2000001144c */
[----:B------:R-:W-:Y:S01]  /*1a60*/  @!P0 IMAD R12, R153, c[0x0][0x17c], R12 ;  /* 0x00005f00990c8a24 */ /* 0x000fe200078e020c */
[----:B------:R-:W-:Y:S01]  /*1a70*/  SHF.R.S32.HI R141, RZ, 0x1f, R140 ;  /* 0x0000001fff8d7819 */ /* 0x000fe2000001148c */
[----:B------:R-:W-:Y:S01]  /*1a80*/  IMAD.SHL.U32 R16, R60, 0x8, RZ ;  /* 0x000000083c107824 */ /* 0x000fe200078e00ff */
[----:B------:R-:W-:Y:S01]  /*1a90*/  LEA.HI R50, R13, R66, RZ, 0x5 ;  /* 0x000000420d327211 */ /* 0x000fe200078f28ff */
[----:B------:R-:W-:Y:S01]  /*1aa0*/  @P0 IMAD R15, R15, c[0x0][0x194], R25 ;  /* 0x000065000f0f0a24 */ /* 0x000fe200078e0219 */
[----:B------:R-:W-:Y:S01]  /*1ab0*/  MOV R53, 0x10 ;  /* 0x0000001000357802 */ /* 0x000fe20000000f00 */
[----:B-----5:R-:W-:Y:S01]  /*1ac0*/  @P0 IMAD.MOV.U32 R8, RZ, RZ, R24 ;  /* 0x000000ffff080224 */ /* 0x020fe200078e0018 */
[----:B------:R-:W-:Y:S01]  /*1ad0*/  LOP3.LUT R17, R21, 0x38, R16, 0xf8, !PT ;  /* 0x0000003815117812 */ /* 0x000fe200078ef810 */
[----:B------:R-:W-:Y:S01]  /*1ae0*/  @!P0 IMAD.IADD R15, R23, 0x1, R12 ;  /* 0x00000001170f8824 */ /* 0x000fe200078e020c */
[----:B------:R-:W-:Y:S01]  /*1af0*/  SHF.R.U32.HI R12, RZ, 0x3, R21 ;  /* 0x00000003ff0c7819 */ /* 0x000fe20000011615 */
[----:B------:R-:W-:Y:S01]  /*1b00*/  @!P0 IMAD.MOV.U32 R8, RZ, RZ, R22 ;  /* 0x000000ffff088224 */ /* 0x000fe200078e0016 */
[----:B------:R-:W-:Y:S01]  /*1b10*/  SHF.L.U32 R21, R14, 0x3, RZ ;  /* 0x000000030e157819 */ /* 0x000fe200000006ff */
[----:B------:R-:W-:Y:S01]  /*1b20*/  IMAD.WIDE R22, R19, 0x40, R138 ;  /* 0x0000004013167825 */ /* 0x000fe200078e028a */
[----:B------:R-:W-:-:S02]  /*1b30*/  LOP3.LUT R12, R17, R12, RZ, 0x3c, !PT ;  /* 0x0000000c110c7212 */ /* 0x000fc400078e3cff */
[----:B------:R-:W-:Y:S01]  /*1b40*/  IADD3 R18, P0, R16, R8, RZ ;  /* 0x0000000810127210 */ /* 0x000fe20007f1e0ff */
[----:B------:R-:W-:Y:S01]  /*1b50*/  IMAD.IADD R63, R66, 0x1, -R63 ;  /* 0x00000001423f7824 */ /* 0x000fe200078e0a3f */
[----:B------:R-:W-:Y:S01]  /*1b60*/  SHF.R.S32.HI R17, RZ, 0x1f, R16 ;  /* 0x0000001fff117819 */ /* 0x000fe20000011410 */
[----:B------:R-:W-:Y:S01]  /*1b70*/  IMAD R142, R23, c[0x0][0x190], RZ ;  /* 0x00006400178e7a24 */ /* 0x000fe200078e02ff */
[----:B------:R-:W-:Y:S01]  /*1b80*/  LOP3.LUT R134, R12, 0xfffffe00, R21, 0xf8, !PT ;  /* 0xfffffe000c867812 */ /* 0x000fe200078ef815 */
[----:B------:R-:W-:Y:S01]  /*1b90*/  IMAD.X R3, R139, 0x1, R3, P1 ;  /* 0x000000018b037824 */ /* 0x000fe200008e0603 */
[C---:B------:R-:W-:Y:S01]  /*1ba0*/  IADD3 R12, R16.reuse, 0x40, RZ ;  /* 0x00000040100c7810 */ /* 0x040fe20007ffe0ff */
[C---:B------:R-:W-:Y:S01]  /*1bb0*/  IMAD.X R19, R17.reuse, 0x1, R15, P0 ;  /* 0x0000000111137824 */ /* 0x040fe200000e060f */
[----:B------:R-:W-:Y:S01]  /*1bc0*/  IADD3 R14, P0, R16, R10, RZ ;  /* 0x0000000a100e7210 */ /* 0x000fe20007f1e0ff */
[----:B------:R-:W-:Y:S01]  /*1bd0*/  IMAD R15, R2, c[0x0][0x1b8], RZ ;  /* 0x00006e00020f7a24 */ /* 0x000fe200078e02ff */
[----:B------:R-:W-:Y:S01]  /*1be0*/  SHF.R.S32.HI R64, RZ, 0x1f, R63 ;  /* 0x0000001fff407819 */ /* 0x000fe2000001143f */
[----:B------:R-:W-:Y:S01]  /*1bf0*/  IMAD R142, R22, c[0x0][0x194], R142 ;  /* 0x00006500168e7a24 */ /* 0x000fe200078e028e */
[----:B------:R-:W-:Y:S01]  /*1c00*/  ISETP.GE.AND P1, PT, R16, c[0x0][0x220], PT ;  /* 0x0000880010007a0c */ /* 0x000fe20003f26270 */
[----:B------:R-:W-:Y:S01]  /*1c10*/  IMAD R8, R4, c[0x0][0x1bc], R15 ;  /* 0x00006f0004087a24 */ /* 0x000fe200078e020f */
[----:B------:R-:W-:Y:S01]  /*1c20*/  LEA.HI R64, R64, R63, RZ, 0x3 ;  /* 0x0000003f40407211 */ /* 0x000fe200078f18ff */
[----:B------:R-:W-:Y:S01]  /*1c30*/  IMAD.X R15, R17, 0x1, R5, P0 ;  /* 0x00000001110f7824 */ /* 0x000fe200000e0605 */
[----:B------:R-:W-:Y:S01]  /*1c40*/  ISETP.GE.AND P0, PT, R12, c[0x0][0x220], PT ;  /* 0x000088000c007a0c */ /* 0x000fe20003f06270 */
[----:B------:R-:W-:Y:S01]  /*1c50*/  IMAD.WIDE.U32 R18, R22, c[0x0][0x190], R18 ;  /* 0x0000640016127a25 */ /* 0x000fe200078e0012 */
[----:B------:R-:W-:-:S02]  /*1c60*/  LOP3.LUT R10, R64, 0xfffffff8, RZ, 0xc0, !PT ;  /* 0xfffffff8400a7812 */ /* 0x000fc400078ec0ff */
[----:B------:R-:W-:Y:S01]  /*1c70*/  SEL R68, RZ, 0xffffffff, P0 ;  /* 0xffffffffff447807 */ /* 0x000fe20000000000 */
[----:B------:R-:W-:Y:S01]  /*1c80*/  IMAD.WIDE.U32 R14, R4, c[0x0][0x1b8], R14 ;  /* 0x00006e00040e7a25 */ /* 0x000fe200078e000e */
[----:B------:R-:W-:Y:S02]  /*1c90*/  IADD3 R136, P0, R16, R6, RZ ;  /* 0x0000000610887210 */ /* 0x000fe40007f1e0ff */
[----:B------:R-:W-:Y:S01]  /*1ca0*/  SEL R5, RZ, 0x1, P1 ;  /* 0x00000001ff057807 */ /* 0x000fe20000800000 */
[----:B------:R-:W-:Y:S01]  /*1cb0*/  IMAD.IADD R15, R15, 0x1, R8 ;  /* 0x000000010f0f7824 */ /* 0x000fe200078e0208 */
[----:B------:R-:W-:Y:S01]  /*1cc0*/  LEA.HI R8, R11, R70, RZ, 0x6 ;  /* 0x000000460b087211 */ /* 0x000fe200078f30ff */
[----:B------:R-:W-:Y:S01]  /*1cd0*/  IMAD.X R137, R17, 0x1, R7, P0 ;  /* 0x0000000111897824 */ /* 0x000fe200000e0607 */
[----:B------:R-:W-:Y:S01]  /*1ce0*/  SHF.L.U32 R68, R68, 0x1, RZ ;  /* 0x0000000144447819 */ /* 0x000fe200000006ff */
[----:B------:R-:W-:Y:S01]  /*1cf0*/  IMAD.SHL.U32 R72, R60, 0x4, RZ ;  /* 0x000000043c487824 */ /* 0x000fe200078e00ff */
[----:B------:R-:W-:Y:S01]  /*1d00*/  SHF.R.S32.HI R8, RZ, 0x6, R8 ;  /* 0x00000006ff087819 */ /* 0x000fe20000011408 */
[----:B------:R-:W-:Y:S01]  /*1d10*/  IMAD.IADD R63, R63, 0x1, -R10 ;  /* 0x000000013f3f7824 */ /* 0x000fe200078e0a0a */
[----:B------:R-:W-:Y:S01]  /*1d20*/  LOP3.LUT R68, R68, 0x2, R5, 0xe2, !PT ;  /* 0x0000000244447812 */ /* 0x000fe200078ee205 */
[----:B------:R-:W-:Y:S01]  /*1d30*/  IMAD R3, R3, c[0x0][0x1a0], RZ ;  /* 0x0000680003037a24 */ /* 0x000fe200078e02ff */
[----:B------:R-:W-:Y:S01]  /*1d40*/  IMNMX R77, R147, R8, !PT ;  /* 0x00000008934d7217 */ /* 0x000fe20007800200 */
[----:B------:R-:W-:Y:S01]  /*1d50*/  IMAD.IADD R143, R19, 0x1, R142 ;  /* 0x00000001138f7824 */ /* 0x000fe200078e028e */
[----:B------:R-:W-:Y:S01]  /*1d60*/  LOP3.LUT R67, R50, 0xffffffe0, RZ, 0xc0, !PT ;  /* 0xffffffe032437812 */ /* 0x000fe200078ec0ff */
[----:B------:R-:W-:Y:S01]  /*1d70*/  IMAD R165, R139, c[0x0][0x198], RZ ;  /* 0x000066008ba57a24 */ /* 0x000fe200078e02ff */
[----:B------:R-:W-:Y:S01]  /*1d80*/  ISETP.GT.AND P0, PT, R102, R77, PT ;  /* 0x0000004d6600720c */ /* 0x000fe20003f04270 */
[----:B------:R-:W-:Y:S01]  /*1d90*/  IMAD R73, R138, R75, R72 ;  /* 0x0000004b8a497224 */ /* 0x000fe200078e0248 */
[----:B------:R-:W-:Y:S01]  /*1da0*/  SHF.L.U64.HI R148, R159, R0, c[0x0][0x19c] ;  /* 0x000067009f947619 */ /* 0x000fe20000010200 */
[----:B------:R-:W-:Y:S01]  /*1db0*/  IMAD.MOV.U32 R142, RZ, RZ, R18 ;  /* 0x000000ffff8e7224 */ /* 0x000fe200078e0012 */
[----:B------:R-:W-:Y:S01]  /*1dc0*/  R2P PR, R63, 0x6 ;  /* 0x000000063f007804 */ /* 0x000fe20000000000 */
[----:B------:R-:W-:Y:S01]  /*1dd0*/  IMAD R135, R141, c[0x0][0x1a8], RZ ;  /* 0x00006a008d877a24 */ /* 0x000fe200078e02ff */
[----:B------:R-:W-:Y:S01]  /*1de0*/  SHF.L.U32 R149, R159, 0x4, RZ ;  /* 0x000000049f957819 */ /* 0x000fe200000006ff */
[----:B------:R-:W-:Y:S01]  /*1df0*/  IMAD R101, R104, c[0x0][0x1a4], R3 ;  /* 0x0000690068657a24 */ /* 0x000fe200078e0203 */
[----:B------:R-:W-:Y:S01]  /*1e00*/  SHF.R.S32.HI R62, RZ, 0x4, R62 ;  /* 0x00000004ff3e7819 */ /* 0x000fe2000001143e */
[----:B------:R-:W-:Y:S01]  /*1e10*/  IMAD.MOV.U32 R3, RZ, RZ, 0x20 ;  /* 0x00000020ff037424 */ /* 0x000fe200078e00ff */
[----:B------:R-:W-:Y:S01]  /*1e20*/  SHF.R.S32.HI R50, RZ, 0x5, R50 ;  /* 0x00000005ff327819 */ /* 0x000fe20000011432 */
[----:B------:R-:W-:Y:S01]  /*1e30*/  IMAD.MOV.U32 R5, RZ, RZ, c[0x0][0x1a0] ;  /* 0x00006800ff057624 */ /* 0x000fe200078e00ff */
[----:B------:R-:W-:Y:S01]  /*1e40*/  IADD3 R67, -R67, R66, RZ ;  /* 0x0000004243437210 */ /* 0x000fe20007ffe1ff */
[----:B------:R-:W-:Y:S01]  /*1e50*/  IMAD R165, R138, c[0x0][0x19c], R165 ;  /* 0x000067008aa57a24 */ /* 0x000fe200078e02a5 */
[--C-:B------:R-:W-:Y:S01]  /*1e60*/  SHF.R.S32.HI R71, RZ, 0x1f, R73.reuse ;  /* 0x0000001fff477819 */ /* 0x100fe20000011449 */
[----:B------:R-:W-:Y:S01]  /*1e70*/  IMAD.IADD R72, R72, 0x1, R73 ;  /* 0x0000000148487824 */ /* 0x000fe200078e0249 */
[----:B------:R-:W-:Y:S01]  /*1e80*/  SHF.L.U64.HI R150, R5, R0, c[0x0][0x1a4] ;  /* 0x0000690005967619 */ /* 0x000fe20000010200 */
[----:B------:R-:W-:Y:S01]  /*1e90*/  IMAD.WIDE.U32 R136, R138, c[0x0][0x198], R136 ;  /* 0x000066008a887a25 */ /* 0x000fe200078e0088 */
[----:B------:R-:W-:-:S02]  /*1ea0*/  SEL R53, R53, 0xfffffff0, !P1 ;  /* 0xfffffff035357807 */ /* 0x000fc40004800000 */
[----:B------:R-:W-:Y:S01]  /*1eb0*/  SHF.R.S32.HI R69, RZ, 0x1f, R72 ;  /* 0x0000001fff457819 */ /* 0x000fe20000011448 */
[----:B------:R-:W-:Y:S01]  /*1ec0*/  IMAD.WIDE.U32 R104, R104, c[0x0][0x1a0], R14 ;  /* 0x0000680068687a25 */ /* 0x000fe200078e000e */
[----:B------:R-:W-:Y:S02]  /*1ed0*/  IADD3 R165, R137, R165, RZ ;  /* 0x000000a589a57210 */ /* 0x000fe40007ffe0ff */
[----:B------:R-:W-:Y:S01]  /*1ee0*/  SEL R51, R3, 0xffffffe0, !P2 ;  /* 0xffffffe003337807 */ /* 0x000fe20005000000 */
[C---:B------:R-:W-:Y:S02]  /*1ef0*/  IMAD R135, R140.reuse, c[0x0][0x1ac], R135 ;  /* 0x00006b008c877a24 */ /* 0x040fe400078e0287 */
        /* <DEDUP_REMOVED lines=26> */
[----:B------:R-:W-:Y:S01]  /*20a0*/  IMAD R11, R7, c[0x0][0x290], RZ ;  /* 0x0000a400070b7a24 */ /* 0x000fe200078e02ff */
[----:B------:R-:W-:Y:S01]  /*20b0*/  ULDC UR5, c[0x0][0x294] ;  /* 0x0000a50000057ab9 */ /* 0x000fe20000000800 */
[----:B------:R-:W-:Y:S01]  /*20c0*/  IMAD.IADD R15, R15, 0x1, R6 ;  /* 0x000000010f0f7824 */ /* 0x000fe200078e0206 */
[----:B------:R-:W-:Y:S01]  /*20d0*/  UIMAD UR5, UR8, UR5, URZ ;  /* 0x00000005080572a4 */ /* 0x000fe2000f8e023f */
[----:B------:R-:W-:Y:S01]  /*20e0*/  IMAD R7, R7, c[0x0][0x288], RZ ;  /* 0x0000a20007077a24 */ /* 0x000fe200078e02ff */
        /* <DEDUP_REMOVED lines=17> */
[----:B------:R-:W-:-:S02]  /*2200*/  IMAD.MOV.U32 R10, RZ, RZ, R20 ;  /* 0x000000ffff0a7224 */ /* 0x000fc400078e0014 */
[C---:B------:R-:W-:Y:S02]  /*2210*/  IMAD R7, R2.reuse, c[0x0][0x2a0], RZ ;  /* 0x0000a80002077a24 */ /* 0x040fe400078e02ff */
[----:B------:R-:W-:Y:S02]  /*2220*/  IMAD R113, R2, c[0x0][0x298], RZ ;  /* 0x0000a60002717a24 */ /* 0x000fe400078e02ff */
[----:B------:R-:W-:Y:S02]  /*2230*/  IMAD.IADD R9, R19, 0x1, R6 ;  /* 0x0000000113097824 */ /* 0x000fe400078e0206 */
[----:B------:R-:W-:Y:S02]  /*2240*/  IMAD.MOV.U32 R8, RZ, RZ, R18 ;  /* 0x000000ffff087224 */ /* 0x000fe400078e0012 */
[----:B------:R-:W-:-:S04]  /*2250*/  IMAD.WIDE.U32 R14, R5, 0x20, RZ ;  /* 0x00000020050e7825 */ /* 0x000fc800078e00ff */
[C---:B------:R-:W-:Y:S02]  /*2260*/  IMAD R110, R4.reuse, c[0x0][0x2a4], R7 ;  /* 0x0000a900046e7a24 */ /* 0x040fe400078e0207 */
[C---:B------:R-:W-:Y:S02]  /*2270*/  IMAD R113, R4.reuse, c[0x0][0x29c], R113 ;  /* 0x0000a70004717a24 */ /* 0x040fe400078e0271 */
[----:B------:R-:W-:-:S04]  /*2280*/  IMAD.WIDE.U32 R10, R4, c[0x0][0x2a0], R10 ;  /* 0x0000a800040a7a25 */ /* 0x000fc800078e000a */
[----:B------:R-:W-:Y:S01]  /*2290*/  IMAD.WIDE.U32 R4, R4, c[0x0][0x298], R8 ;  /* 0x0000a60004047a25 */ /* 0x000fe200078e0008 */
[----:B------:R-:W-:-:S03]  /*22a0*/  LEA R111, P1, R10, c[0x0][0x270], 0x1 ;  /* 0x00009c000a6f7a11 */ /* 0x000fc600078208ff */
[----:B------:R-:W-:Y:S01]  /*22b0*/  IMAD.MOV.U32 R81, RZ, RZ, c[0x0][0x288] ;  /* 0x0000a200ff517624 */ /* 0x000fe200078e00ff */
[----:B------:R-:W-:Y:S01]  /*22c0*/  LEA R112, P0, R4, c[0x0][0x268], 0x1 ;  /* 0x00009a0004707a11 */ /* 0x000fe200078008ff */
[----:B------:R-:W-:Y:S02]  /*22d0*/  IMAD.MOV.U32 R156, RZ, RZ, c[0x0][0x290] ;  /* 0x0000a400ff9c7624 */ /* 0x000fe400078e00ff */
[----:B------:R-:W-:Y:S01]  /*22e0*/  IMAD.IADD R113, R5, 0x1, R113 ;  /* 0x0000000105717824 */ /* 0x000fe200078e0271 */
[----:B------:R-:W-:Y:S01]  /*22f0*/  SHF.L.U64.HI R78, R81, R0, c[0x0][0x28c] ;  /* 0x0000a300514e7619 */ /* 0x000fe20000010200 */
[----:B------:R-:W-:Y:S01]  /*2300*/  IMAD R116, R75, R116, RZ ;  /* 0x000000744b747224 */ /* 0x000fe200078e02ff */
[----:B------:R-:W-:Y:S01]  /*2310*/  SHF.L.U64.HI R95, R156, R0, c[0x0][0x294] ;  /* 0x0000a5009c5f7619 */ /* 0x000fe20000010200 */
[----:B------:R-:W-:Y:S01]  /*2320*/  IMAD.IADD R110, R11, 0x1, R110 ;  /* 0x000000010b6e7824 */ /* 0x000fe200078e026e */
[----:B------:R-:W-:Y:S01]  /*2330*/  LEA.HI.X R113, R4, c[0x0][0x26c], R113, 0x1, P0 ;  /* 0x00009b0004717a11 */ /* 0x000fe200000f0c71 */
[----:B------:R-:W-:Y:S01]  /*2340*/  IMAD.SHL.U32 R79, R81, 0x10, RZ ;  /* 0x00000010514f7824 */ /* 0x000fe200078e00ff */
[----:B------:R-:W-:Y:S01]  /*2350*/  SHF.R.S32.HI R0, RZ, 0x1f, R116 ;  /* 0x0000001fff007819 */ /* 0x000fe20000011474 */
[----:B------:R-:W-:Y:S01]  /*2360*/  IMAD R2, R3, c[0x0][0x1a4], RZ ;  /* 0x0000690003027a24 */ /* 0x000fe200078e02ff */
[-C--:B------:R-:W-:Y:S01]  /*2370*/  IADD3 R54, P4, R73, R116.reuse, RZ ;  /* 0x0000007449367210 */ /* 0x080fe20007f9e0ff */
[----:B------:R-:W-:Y:S01]  /*2380*/  IMAD.IADD R125, R74, 0x1, R129 ;  /* 0x000000014a7d7824 */ /* 0x000fe200078e0281 */
[----:B------:R-:W-:Y:S01]  /*2390*/  LEA.HI.X R110, R10, c[0x0][0x274], R110, 0x1, P1 ;  /* 0x00009d000a6e7a11 */ /* 0x000fe200008f0c6e */
[----:B------:R-:W-:Y:S01]  /*23a0*/  IMAD.SHL.U32 R96, R156, 0x10, RZ ;  /* 0x000000109c607824 */ /* 0x000fe200078e00ff */
[----:B------:R-:W-:Y:S01]  /*23b0*/  IADD3 R88, P0, R149, 0x40, RZ ;  /* 0x0000004095587810 */ /* 0x000fe20007f1e0ff */
[----:B------:R-:W-:Y:S01]  /*23c0*/  IMAD.X R55, R71, 0x1, R0, P4 ;  /* 0x0000000147377824 */ /* 0x000fe200020e0600 */
[----:B------:R-:W-:Y:S01]  /*23d0*/  IADD3 R116, P2, R72, R116, RZ ;  /* 0x0000007448747210 */ /* 0x000fe20007f5e0ff */
[----:B------:R-:W-:Y:S01]  /*23e0*/  IMAD.SHL.U32 R131, R75, 0x20, RZ ;  /* 0x000000204b837824 */ /* 0x000fe200078e00ff */
[C---:B------:R-:W-:Y:S01]  /*23f0*/  LEA R108, P1, R104.reuse, c[0x0][0x170], 0x1 ;  /* 0x00005c00686c7a11 */ /* 0x040fe200078208ff */
[----:B------:R-:W-:Y:S01]  /*2400*/  IMAD.X R87, RZ, RZ, R148, P0 ;  /* 0x000000ffff577224 */ /* 0x000fe200000e0694 */
[----:B------:R-:W-:Y:S01]  /*2410*/  IADD3 R90, P0, R149, R88, RZ ;  /* 0x00000058955a7210 */ /* 0x000fe20007f1e0ff */
[----:B------:R-:W-:Y:S01]  /*2420*/  IMAD.X R117, R69, 0x1, R0, P2 ;  /* 0x0000000145757824 */ /* 0x000fe200010e0600 */
[----:B------:R-:W-:Y:S01]  /*2430*/  LEA.HI.X R109, R104, c[0x0][0x174], R101, 0x1, P1 ;  /* 0x00005d00686d7a11 */ /* 0x000fe200008f0c65 */
[----:B------:R-:W-:Y:S01]  /*2440*/  IMAD R127, R75, 0x30, RZ ;  /* 0x000000304b7f7824 */ /* 0x000fe200078e02ff */
[----:B------:R-:W-:Y:S01]  /*2450*/  IADD3 R84, P1, R79, 0x40, RZ ;  /* 0x000000404f547810 */ /* 0x000fe20007f3e0ff */
[----:B------:R-:W-:Y:S01]  /*2460*/  IMAD.IADD R124, R74, 0x1, R125 ;  /* 0x000000014a7c7824 */ /* 0x000fe200078e027d */
[----:B------:R-:W-:Y:S01]  /*2470*/  IADD3.X R89, R148, R87, RZ, P0, !PT ;  /* 0x0000005794597210 */ /* 0x000fe200007fe4ff */
[----:B------:R-:W-:Y:S01]  /*2480*/  IMAD R3, R3, c[0x0][0x19c], RZ ;  /* 0x0000670003037a24 */ /* 0x000fe200078e02ff */
[C---:B------:R-:W-:Y:S01]  /*2490*/  SHF.L.U64.HI R55, R54.reuse, 0x1, R55 ;  /* 0x0000000136377819 */ /* 0x040fe20000010237 */
[----:B------:R-:W-:Y:S01]  /*24a0*/  IMAD.SHL.U32 R54, R54, 0x2, RZ ;  /* 0x0000000236367824 */ /* 0x000fe200078e00ff */
[C---:B------:R-:W-:Y:S01]  /*24b0*/  SHF.L.U64.HI R117, R116.reuse, 0x1, R117 ;  /* 0x0000000174757819 */ /* 0x040fe20000010275 */
[----:B------:R-:W-:Y:S01]  /*24c0*/  IMAD.SHL.U32 R116, R116, 0x2, RZ ;  /* 0x0000000274747824 */ /* 0x000fe200078e00ff */
[----:B------:R-:W-:Y:S01]  /*24d0*/  IADD3.X R83, RZ, R78, RZ, P1, !PT ;  /* 0x0000004eff537210 */ /* 0x000fe20000ffe4ff */
[----:B------:R-:W-:Y:S01]  /*24e0*/  IMAD.WIDE.U32 R158, R159, 0x20, RZ ;  /* 0x000000209f9e7825 */ /* 0x000fe200078e00ff */
[----:B------:R-:W-:-:S02]  /*24f0*/  IADD3 R86, P5, R84, R79, RZ ;  /* 0x0000004f54567210 */ /* 0x000fc40007fbe0ff */
[----:B------:R-:W-:Y:S01]  /*2500*/  IADD3 R94, P0, R149, R90, RZ ;  /* 0x0000005a955e7210 */ /* 0x000fe20007f1e0ff */
[----:B------:R-:W-:Y:S01]  /*2510*/  IMAD.SHL.U32 R100, R14, 0x2, RZ ;  /* 0x000000020e647824 */ /* 0x000fe200078e00ff */
[C---:B------:R-:W-:Y:S01]  /*2520*/  SHF.L.U64.HI R97, R156.reuse, R80, c[0x0][0x294] ;  /* 0x0000a5009c617619 */ /* 0x040fe20000010250 */
[----:B------:R-:W-:Y:S01]  /*2530*/  IMAD.X R85, R83, 0x1, R78, P5 ;  /* 0x0000000153557824 */ /* 0x000fe200028e064e */
[C---:B------:R-:W-:Y:S01]  /*2540*/  SHF.L.U32 R98, R156.reuse, 0x5, RZ ;  /* 0x000000059c627819 */ /* 0x040fe200000006ff */
[----:B------:R-:W-:Y:S01]  /*2550*/  IMAD.WIDE.U32 R156, R156, 0x60, RZ ;  /* 0x000000609c9c7825 */ /* 0x000fe200078e00ff */
[----:B------:R-:W-:Y:S02]  /*2560*/  IADD3 R114, P4, R116, c[0x0][0x2b0], RZ ;  /* 0x0000ac0074727a10 */ /* 0x000fe40007f9e0ff */
[----:B------:R-:W-:Y:S01]  /*2570*/  IADD3 R10, P1, R54, c[0x0][0x2b0], RZ ;  /* 0x0000ac00360a7a10 */ /* 0x000fe20007f3e0ff */
[----:B------:R-:W-:Y:S01]  /*2580*/  IMAD.X R93, R148, 0x1, R89, P0 ;  /* 0x00000001945d7824 */ /* 0x000fe200000e0659 */
[----:B------:R-:W-:Y:S01]  /*2590*/  IADD3 R92, P5, R86, R79, RZ ;  /* 0x0000004f565c7210 */ /* 0x000fe20007fbe0ff */
[----:B------:R-:W-:Y:S01]  /*25a0*/  IMAD.MOV.U32 R11, RZ, RZ, R102 ;  /* 0x000000ffff0b7224 */ /* 0x000fe200078e0066 */
[----:B------:R-:W-:Y:S01]  /*25b0*/  IADD3 R2, R15, R2, RZ ;  /* 0x000000020f027210 */ /* 0x000fe20007ffe0ff */
[----:B------:R-:W-:Y:S01]  /*25c0*/  IMAD.IADD R82, R159, 0x1, R3 ;  /* 0x000000019f527824 */ /* 0x000fe200078e0203 */
        /* <DEDUP_REMOVED lines=19> */
.L_x_7935:
        /* <DEDUP_REMOVED lines=11> */
[----:B------:R-:W-:Y:S02]  /*27b0*/  @P1 IMAD.MOV.U32 R18, RZ, RZ, R111 ;  /* 0x000000ffff121224 */ /* 0x000fe400078e006f */
[--C-:B------:R-:W-:Y:S01]  /*27c0*/  @P1 IMAD.MOV.U32 R19, RZ, RZ, R110.reuse ;  /* 0x000000ffff131224 */ /* 0x100fe200078e006e */
[----:B------:R-:W-:Y:S01]  /*27d0*/  @P0 MOV R4, R111 ;  /* 0x0000006f00040202 */ /* 0x000fe20000000f00 */
[----:B------:R-:W-:Y:S03]  /*27e0*/  @P0 IMAD.MOV.U32 R5, RZ, RZ, R110 ;  /* 0x000000ffff050224 */ /* 0x000fe600078e006e */
[----:B------:R-:W2:Y:S04]  /*27f0*/  @P1 LDG.E.128 R20, [R18.64] ;  /* 0x0000000612141981 */ /* 0x000ea8000c1e1d00 */
[----:B--2---:R1:W-:Y:S04]  /*2800*/  @P1 STG.E.128 [R108.64], R20 ;  /* 0x000000146c001986 */ /* 0x0043e8000c101d06 */
[----:B------:R-:W2:Y:S04]  /*2810*/  @P0 LDG.E.128 R4, [R4.64+0x80] ;  /* 0x0000800604040981 */ /* 0x000ea8000c1e1d00 */
[----:B--2---:R1:W-:Y:S02]  /*2820*/  @P0 STG.E.128 [R108.64+0x80], R4 ;  /* 0x000080046c000986 */ /* 0x0043e4000c101d06 */
.L_x_7868:
[----:B------:R-:W-:Y:S05]  /*2830*/  BSYNC B0 ;  /* 0x0000000000007941 */ /* 0x000fea0003800000 */
.L_x_7867:
[C---:B------:R-:W-:Y:S01]  /*2840*/  ISETP.GE.AND P4, PT, R132.reuse, R15, PT ;  /* 0x0000000f8400720c */ /* 0x040fe20003f86270 */
[----:B------:R-:W-:Y:S03]  /*2850*/  BSSY B0, `(.L_x_7869) ;  /* 0x000000e000007945 */ /* 0x000fe60003800000 */
[----:B------:R-:W-:Y:S11]  /*2860*/  ISETP.GE.AND P4, PT, R132, R3, !P4 ;  /* 0x000000038400720c */ /* 0x000ff60006786270 */
[----:B------:R-:W-:Y:S02]  /*2870*/  @!UPT UIADD3 URZ, URZ, URZ, URZ ;  /* 0x0000003f3f3ff290 */ /* 0x000fe4000fffe03f */
[----:B------:R-:W-:-:S05]  /*2880*/  @!P4 BRA `(.L_x_7870) ;  /* 0x000000a00000c947 */ /* 0x000fca0003800000 */
[----:B------:R-:W-:Y:S02]  /*2890*/  ISETP.NE.AND P1, PT, R133, RZ, PT ;  /* 0x000000ff8500720c */ /* 0x000fe40003f25270 */
[----:B------:R-:W-:Y:S02]  /*28a0*/  IADD3 R24, P0, R111, R96, RZ ;  /* 0x000000606f187210 */ /* 0x000fe40007f1e0ff */
[C---:B------:R-:W-:Y:S03]  /*28b0*/  LEA R18, P2, R151.reuse, R108, 0x1 ;  /* 0x0000006c97127211 */ /* 0x040fe600078408ff */
[----:B------:R-:W-:Y:S01]  /*28c0*/  IMAD.X R25, R110, 0x1, R95, P0 ;  /* 0x000000016e197824 */ /* 0x000fe200000e065f */
[----:B------:R-:W-:Y:S02]  /*28d0*/  ISETP.NE.AND P0, PT, R130, RZ, PT ;  /* 0x000000ff8200720c */ /* 0x000fe40003f05270 */
[----:B------:R-:W-:Y:S03]  /*28e0*/  LEA.HI.X R19, R151, R109, R150, 0x1, P2 ;  /* 0x0000006d97137211 */ /* 0x000fe600010f0c96 */
[----:B-1----:R-:W2:Y:S04]  /*28f0*/  @P1 LDG.E.128 R20, [R24.64] ;  /* 0x0000000618141981 */ /* 0x002ea8000c1e1d00 */
[----:B--2---:R1:W-:Y:S04]  /*2900*/  @P1 STG.E.128 [R18.64], R20 ;  /* 0x0000001412001986 */ /* 0x0043e8000c101d06 */
[----:B------:R-:W2:Y:S04]  /*2910*/  @P0 LDG.E.128 R4, [R24.64+0x80] ;  /* 0x0000800618040981 */ /* 0x000ea8000c1e1d00 */
[----:B--2---:R1:W-:Y:S02]  /*2920*/  @P0 STG.E.128 [R18.64+0x80], R4 ;  /* 0x0000800412000986 */ /* 0x0043e4000c101d06 */
.L_x_7870:
[----:B------:R-:W-:Y:S05]  /*2930*/  BSYNC B0 ;  /* 0x0000000000007941 */ /* 0x000fea0003800000 */
.L_x_7869:
        /* <DEDUP_REMOVED lines=15> */
.L_x_7872:
[----:B------:R-:W-:Y:S05]  /*2a30*/  BSYNC B0 ;  /* 0x0000000000007941 */ /* 0x000fea0003800000 */
.L_x_7871:
        /* <DEDUP_REMOVED lines=15> */
.L_x_7874:
[----:B------:R-:W-:Y:S05]  /*2b30*/  BSYNC B0 ;  /* 0x0000000000007941 */ /* 0x000fea0003800000 */
.L_x_7873:
[----:B------:R-:W-:Y:S01]  /*2b40*/  ISETP.NE.AND P5, PT, RZ, UR4, PT ;  /* 0x00000004ff007c0c */ /* 0x000fe2000bfa5270 */
[----:B------:R-:W-:Y:S01]  /*2b50*/  IMAD.MOV.U32 R0, RZ, RZ, c[0x0][0x290] ;  /* 0x0000a400ff007624 */ /* 0x000fe200078e00ff */
[----:B-1----:R-:W-:Y:S01]  /*2b60*/  MOV R2, R111 ;  /* 0x0000006f00027202 */ /* 0x002fe20000000f00 */
[----:B------:R-:W-:Y:S02]  /*2b70*/  IMAD.MOV.U32 R3, RZ, RZ, R110 ;  /* 0x000000ffff037224 */ /* 0x000fe400078e006e */
[----:B------:R-:W-:Y:S05]  /*2b80*/  IMAD.U32 R0, R0, -0x40, RZ ;  /* 0xffffffc000007824 */ /* 0x000fea00078e00ff */
        /* <DEDUP_REMOVED lines=20> */
[C---:B-1----:R-:W-:Y:S01]  /*2cd0*/  @!P0 IMAD.U32 R8, R22.reuse, 0x10000, RZ ;  /* 0x0001000016088824 */ /* 0x042fe200078e00ff */
[----:B------:R-:W-:Y:S02]  /*2ce0*/  @!P0 LOP3.LUT R24, R22, 0xffff0000, RZ, 0xc0, !PT ;  /* 0xffff000016188812 */ /* 0x000fe400078ec0ff */
[C---:B---3--:R-:W-:Y:S02]  /*2cf0*/  @!P0 SHF.L.U32 R25, R30.reuse, 0x10, RZ ;  /* 0x000000101e198819 */ /* 0x048fe400000006ff */
[----:B------:R-:W-:Y:S02]  /*2d00*/  @!P0 LOP3.LUT R27, R30, 0xffff0000, RZ, 0xc0, !PT ;  /* 0xffff00001e1b8812 */ /* 0x000fe400078ec0ff */
[----:B------:R-:W-:Y:S01]  /*2d10*/  @!P0 SHF.L.U32 R29, R31, 0x10, RZ ;  /* 0x000000101f1d8819 */ /* 0x000fe200000006ff */
[C---:B----4-:R-:W-:Y:S01]  /*2d20*/  @!P0 IMAD.U32 R5, R6.reuse, 0x10000, RZ ;  /* 0x0001000006058824 */ /* 0x050fe200078e00ff */
[----:B------:R-:W-:Y:S02]  /*2d30*/  @!P0 LOP3.LUT R15, R6, 0xffff0000, RZ, 0xc0, !PT ;  /* 0xffff0000060f8812 */ /* 0x000fe400078ec0ff */
[----:B------:R-:W-:Y:S01]  /*2d40*/  @!P0 SHF.L.U32 R6, R23, 0x10, RZ ;  /* 0x0000001017068819 */ /* 0x000fe200000006ff */
[-C--:B------:R-:W-:Y:S01]  /*2d50*/  @!P0 FMUL.FTZ R33, R19, R5.reuse ;  /* 0x0000000513218220 */ /* 0x080fe20000410000 */
[----:B------:R-:W-:Y:S01]  /*2d60*/  @!P0 LOP3.LUT R31, R31, 0xffff0000, RZ, 0xc0, !PT ;  /* 0xffff00001f1f8812 */ /* 0x000fe200078ec0ff */
        /* <DEDUP_REMOVED lines=29> */
.L_x_7880:
[----:B------:R-:W-:Y:S05]  /*2f40*/  BSYNC B0 ;  /* 0x0000000000007941 */ /* 0x000fea0003800000 */
.L_x_7879:
        /* <DEDUP_REMOVED lines=50> */
.L_x_7878:
[----:B------:R-:W-:Y:S05]  /*3270*/  BSYNC B1 ;  /* 0x0000000000017941 */ /* 0x000fea0003800000 */
.L_x_7877:
        /* <DEDUP_REMOVED lines=60> */
.L_x_7884:
[----:B------:R-:W-:Y:S05]  /*3640*/  BSYNC B0 ;  /* 0x0000000000007941 */ /* 0x000fea0003800000 */
.L_x_7883:
        /* <DEDUP_REMOVED lines=52> */
.L_x_7882:
[----:B------:R-:W-:Y:S05]  /*3990*/  BSYNC B1 ;  /* 0x0000000000017941 */ /* 0x000fea0003800000 */
.L_x_7881:
        /* <DEDUP_REMOVED lines=60> */
.L_x_7888:
[----:B------:R-:W-:Y:S05]  /*3d60*/  BSYNC B0 ;  /* 0x0000000000007941 */ /* 0x000fea0003800000 */
.L_x_7887:
        /* <DEDUP_REMOVED lines=52> */
.L_x_7886:
[----:B------:R-:W-:Y:S05]  /*40b0*/  BSYNC B1 ;  /* 0x0000000000017941 */ /* 0x000fea0003800000 */
.L_x_7885:
        /* <DEDUP_REMOVED lines=15> */
[----:B------:R-:W-:Y:S03]  /*41b0*/  IMAD.WIDE.U32 R40, R35, c[0x0][0x198], R106 ;  /* 0x0000660023287a25 */ /* 0x000fe600078e006a */
[----:B------:R-:W-:Y:S01]  /*41c0*/  IADD3 R37, R37, R30, RZ ;  /* 0x0000001e25257210 */ /* 0x000fe20007ffe0ff */
[----:B------:R-:W2:Y:S01]  /*41d0*/  @!P0 LDG.E.64 R6, [R18.64] ;  /* 0x0000000612068981 */ /* 0x000ea2000c1e1b00 */
[----:B------:R-:W-:Y:S05]  /*41e0*/  IMAD R35, R35, c[0x0][0x19c], RZ ;  /* 0x0000670023237a24 */ /* 0x000fea00078e02ff */
[----:B------:R-:W-:Y:S01]  /*41f0*/  IADD3 R41, R41, R35, RZ ;  /* 0x0000002329297210 */ /* 0x000fe20007ffe0ff */
[----:B-1----:R-:W3:Y:S08]  /*4200*/  LDG.E.128 R20, [R36.64] ;  /* 0x0000000624147981 */ /* 0x002ef0000c1e1d00 */
[----:B------:R-:W4:Y:S01]  /*4210*/  @!P0 LDG.E.64 R28, [R32.64] ;  /* 0x00000006201c8981 */ /* 0x000f22000c1e1b00 */
[C---:B--2---:R-:W-:Y:S02]  /*4220*/  @!P0 SHF.L.U32 R24, R6.reuse, 0x10, RZ ;  /* 0x0000001006188819 */ /* 0x044fe400000006ff */
[----:B------:R-:W-:Y:S02]  /*4230*/  @!P0 LOP3.LUT R8, R6, 0xffff0000, RZ, 0xc0, !PT ;  /* 0xffff000006088812 */ /* 0x000fe400078ec0ff */
[C---:B------:R-:W-:Y:S02]  /*4240*/  @!P0 SHF.L.U32 R5, R7.reuse, 0x10, RZ ;  /* 0x0000001007058819 */ /* 0x040fe400000006ff */
[----:B------:R-:W-:Y:S02]  /*4250*/  @!P0 LOP3.LUT R7, R7, 0xffff0000, RZ, 0xc0, !PT ;  /* 0xffff000007078812 */ /* 0x000fe400078ec0ff */
[C---:B---3--:R-:W-:Y:S02]  /*4260*/  @!P0 LOP3.LUT R25, R20.reuse, 0xffff0000, RZ, 0xc0, !PT ;  /* 0xffff000014198812 */ /* 0x048fe400078ec0ff */
[----:B------:R-:W-:Y:S02]  /*4270*/  @!P0 SHF.L.U32 R15, R20, 0x10, RZ ;  /* 0x00000010140f8819 */ /* 0x000fe400000006ff */
[----:B------:R-:W-:Y:S01]  /*4280*/  @!P0 SHF.L.U32 R6, R23, 0x10, RZ ;  /* 0x0000001017068819 */ /* 0x000fe200000006ff */
[-C--:B------:R-:W-:Y:S02]  /*4290*/  @!P0 FMUL.FTZ R37, R25, R24.reuse ;  /* 0x0000001819258220 */ /* 0x080fe40000410000 */
[C---:B----4-:R-:W-:Y:S01]  /*42a0*/  @!P0 IMAD.U32 R26, R28.reuse, 0x10000, RZ ;  /* 0x000100001c1a8824 */ /* 0x050fe200078e00ff */
[----:B------:R-:W-:Y:S01]  /*42b0*/  @!P0 LOP3.LUT R31, R29, 0xffff0000, RZ, 0xc0, !PT ;  /* 0xffff00001d1f8812 */ /* 0x000fe200078ec0ff */
[C---:B------:R-:W-:Y:S01]  /*42c0*/  @!P0 FMUL.FTZ R0, R15.reuse, R24 ;  /* 0x000000180f008220 */ /* 0x040fe20000410000 */
[----:B------:R-:W-:Y:S01]  /*42d0*/  @!P0 LOP3.LUT R28, R28, 0xffff0000, RZ, 0xc0, !PT ;  /* 0xffff00001c1c8812 */ /* 0x000fe200078ec0ff */
[-C--:B------:R-:W-:Y:S01]  /*42e0*/  @!P0 FFMA.FTZ R37, R15, R26.reuse, -R37 ;  /* 0x0000001a0f258223 */ /* 0x080fe20000010825 */
[----:B------:R-:W-:Y:S01]  /*42f0*/  @!P0 SHF.L.U32 R15, R21, 0x10, RZ ;  /* 0x00000010150f8819 */ /* 0x000fe200000006ff */
[C---:B------:R-:W-:Y:S02]  /*4300*/  @!P0 IMAD.U32 R24, R22.reuse, 0x10000, RZ ;  /* 0x0001000016188824 */ /* 0x040fe400078e00ff */
[----:B------:R-:W-:Y:S01]  /*4310*/  @!P0 IMAD.U32 R27, R29, 0x10000, RZ ;  /* 0x000100001d1b8824 */ /* 0x000fe200078e00ff */
        /* <DEDUP_REMOVED lines=25> */
.L_x_7892:
[----:B------:R-:W-:Y:S05]  /*44b0*/  BSYNC B0 ;  /* 0x0000000000007941 */ /* 0x000fea0003800000 */
.L_x_7891:
        /* <DEDUP_REMOVED lines=52> */
.L_x_7890:
[----:B------:R-:W-:Y:S05]  /*4800*/  BSYNC B1 ;  /* 0x0000000000017941 */ /* 0x000fea0003800000 */
.L_x_7889:
        /* <DEDUP_REMOVED lines=9> */
.L_x_7876:
        /* <DEDUP_REMOVED lines=89> */
.L_x_7899:
[----:B------:R-:W-:Y:S05]  /*4e30*/  BSYNC B0 ;  /* 0x0000000000007941 */ /* 0x000fea0003800000 */
.L_x_7898:
[----:B-----5:R2:W-:Y:S02]  /*4e40*/  STG.E.128 [R106.64], R44 ;  /* 0x0000002c6a007986 */ /* 0x0205e4000c101d06 */
.L_x_7897:
[----:B------:R-:W-:Y:S05]  /*4e50*/  BSYNC B1 ;  /* 0x0000000000017941 */ /* 0x000fea0003800000 */
.L_x_7896:
        /* <DEDUP_REMOVED lines=87> */
.L_x_7901:
[----:B------:R-:W-:Y:S05]  /*53d0*/  BSYNC B0 ;  /* 0x0000000000007941 */ /* 0x000fea0003800000 */
.L_x_7900:
[----:B-----5:R3:W-:Y:S02]  /*53e0*/  STG.E.128 [R106.64+0x80], R44 ;  /* 0x0000802c6a007986 */ /* 0x0207e4000c101d06 */
.L_x_7895:
[----:B------:R-:W-:Y:S05]  /*53f0*/  BSYNC B2 ;  /* 0x0000000000027941 */ /* 0x000fea0003800000 */
.L_x_7894:
        /* <DEDUP_REMOVED lines=36> */
[----:B--2---:R-:W-:Y:S04]  /*5640*/  IADD3 R167, P0, R74, R146, RZ ;  /* 0x000000924aa77210 */ /* 0x004fe80007f1e0ff */
[----:B------:R-:W-:Y:S01]  /*5650*/  LEA.HI.X.SX32 R146, R146, R123, 0x1, P0 ;  /* 0x0000007b92927211 */ /* 0x000fe200000f0eff */
[----:B------:R2:W4:Y:S01]  /*5660*/  LDG.E.128 R20, [R18.64] ;  /* 0x0000000612147981 */ /* 0x000522000c1e1d00 */
[C---:B------:R-:W-:Y:S04]  /*5670*/  LEA R56, P0, R167.reuse, R116, 0x1 ;  /* 0x00000074a7387211 */ /* 0x040fe800078008ff */
[----:B------:R-:W-:Y:S06]  /*5680*/  LEA.HI.X R57, R167, R117, R146, 0x1, P0 ;  /* 0x00000075a7397211 */ /* 0x000fec00000f0c92 */
[----:B------:R-:W4:Y:S01]  /*5690*/  LDG.E.128 R56, [R56.64] ;  /* 0x0000000638387981 */ /* 0x000f22000c1e1d00 */
[C---:B---3--:R-:W-:Y:S01]  /*56a0*/  IMAD.U32 R32, R160.reuse, 0x10000, RZ ;  /* 0x00010000a0207824 */ /* 0x048fe200078e00ff */
[----:B------:R-:W-:Y:S01]  /*56b0*/  LOP3.LUT R28, R160, 0xffff0000, RZ, 0xc0, !PT ;  /* 0xffff0000a01c7812 */ /* 0x000fe200078ec0ff */
[----:B------:R-:W-:Y:S01]  /*56c0*/  IMAD.U32 R24, R162, 0x10000, RZ ;  /* 0x00010000a2187824 */ /* 0x000fe200078e00ff */
[C---:B------:R-:W-:Y:S01]  /*56d0*/  SHF.L.U32 R26, R161.reuse, 0x10, RZ ;  /* 0x00000010a11a7819 */ /* 0x040fe200000006ff */
[----:B------:R-:W-:Y:S01]  /*56e0*/  @!P4 FADD.FTZ R32, -R32, -RZ ;  /* 0x800000ff2020c221 */ /* 0x000fe20000010100 */
[----:B------:R-:W-:Y:S01]  /*56f0*/  LOP3.LUT R25, R161, 0xffff0000, RZ, 0xc0, !PT ;  /* 0xffff0000a1197812 */ /* 0x000fe200078ec0ff */
[----:B------:R-:W-:Y:S01]  /*5700*/  @!P4 FADD.FTZ R28, -R28, -RZ ;  /* 0x800000ff1c1cc221 */ /* 0x000fe20000010100 */
[----:B--2---:R-:W-:Y:S01]  /*5710*/  LOP3.LUT R19, R162, 0xffff0000, RZ, 0xc0, !PT ;  /* 0xffff0000a2137812 */ /* 0x004fe200078ec0ff */
        /* <DEDUP_REMOVED lines=10> */
[----:B------:R-:W-:Y:S01]  /*57c0*/  IMAD.U32 R27, R22, 0x10000, RZ ;  /* 0x00010000161b7824 */ /* 0x000fe200078e00ff */
[C---:B------:R-:W-:Y:S01]  /*57d0*/  LOP3.LUT R36, R56.reuse, 0xffff0000, RZ, 0xc0, !PT ;  /* 0xffff000038247812 */ /* 0x040fe200078ec0ff */
[----:B------:R-:W-:Y:S01]  /*57e0*/  IMAD.U32 R34, R56, 0x10000, RZ ;  /* 0x0001000038227824 */ /* 0x000fe200078e00ff */
        /* <DEDUP_REMOVED lines=31> */
.L_x_7907:
[----:B------:R-:W-:Y:S05]  /*59e0*/  BSYNC B0 ;  /* 0x0000000000007941 */ /* 0x000fea0003800000 */
.L_x_7906:
[C---:B------:R-:W-:Y:S04]  /*59f0*/  LEA R2, P0, R149.reuse, R106, 0x1 ;  /* 0x0000006a95027211 */ /* 0x040fe800078008ff */
[----:B------:R-:W-:Y:S05]  /*5a00*/  LEA.HI.X R3, R149, R107, R148, 0x1, P0 ;  /* 0x0000006b95037211 */ /* 0x000fea00000f0c94 */
[----:B-----5:R3:W-:Y:S04]  /*5a10*/  STG.E.128 [R2.64], R44 ;  /* 0x0000002c02007986 */ /* 0x0207e8000c101d06 */
.L_x_7905:
[----:B------:R-:W-:Y:S05]  /*5a20*/  BSYNC B1 ;  /* 0x0000000000017941 */ /* 0x000fea0003800000 */
.L_x_7904:
        /* <DEDUP_REMOVED lines=91> */
.L_x_7909:
[----:B------:R-:W-:Y:S05]  /*5fe0*/  BSYNC B0 ;  /* 0x0000000000007941 */ /* 0x000fea0003800000 */
.L_x_7908:
[C---:B------:R-:W-:Y:S04]  /*5ff0*/  LEA R2, P0, R88.reuse, R106, 0x1 ;  /* 0x0000006a58027211 */ /* 0x040fe800078008ff */
[----:B------:R-:W-:Y:S05]  /*6000*/  LEA.HI.X R3, R88, R107, R87, 0x1, P0 ;  /* 0x0000006b58037211 */ /* 0x000fea00000f0c57 */
[----:B-----5:R3:W-:Y:S04]  /*6010*/  STG.E.128 [R2.64], R44 ;  /* 0x0000002c02007986 */ /* 0x0207e8000c101d06 */
.L_x_7903:
[----:B------:R-:W-:Y:S05]  /*6020*/  BSYNC B2 ;  /* 0x0000000000027941 */ /* 0x000fea0003800000 */
.L_x_7902:
        /* <DEDUP_REMOVED lines=94> */
.L_x_7915:
[----:B------:R-:W-:Y:S05]  /*6610*/  BSYNC B0 ;  /* 0x0000000000007941 */ /* 0x000fea0003800000 */
.L_x_7914:
[C---:B------:R-:W-:Y:S04]  /*6620*/  LEA R2, P0, R158.reuse, R106, 0x1 ;  /* 0x0000006a9e027211 */ /* 0x040fe800078008ff */
[----:B------:R-:W-:Y:S05]  /*6630*/  LEA.HI.X R3, R158, R107, R82, 0x1, P0 ;  /* 0x0000006b9e037211 */ /* 0x000fea00000f0c52 */
[----:B-----5:R3:W-:Y:S04]  /*6640*/  STG.E.128 [R2.64], R44 ;  /* 0x0000002c02007986 */ /* 0x0207e8000c101d06 */
.L_x_7913:
[----:B------:R-:W-:Y:S05]  /*6650*/  BSYNC B1 ;  /* 0x0000000000017941 */ /* 0x000fea0003800000 */
.L_x_7912:
        /* <DEDUP_REMOVED lines=91> */
.L_x_7917:
[----:B------:R-:W-:Y:S05]  /*6c10*/  BSYNC B0 ;  /* 0x0000000000007941 */ /* 0x000fea0003800000 */
.L_x_7916:
[C---:B------:R-:W-:Y:S04]  /*6c20*/  LEA R2, P0, R90.reuse, R106, 0x1 ;  /* 0x0000006a5a027211 */ /* 0x040fe800078008ff */
[----:B------:R-:W-:Y:S05]  /*6c30*/  LEA.HI.X R3, R90, R107, R89, 0x1, P0 ;  /* 0x0000006b5a037211 */ /* 0x000fea00000f0c59 */
[----:B-----5:R3:W-:Y:S04]  /*6c40*/  STG.E.128 [R2.64], R44 ;  /* 0x0000002c02007986 */ /* 0x0207e8000c101d06 */
.L_x_7911:
[----:B------:R-:W-:Y:S05]  /*6c50*/  BSYNC B2 ;  /* 0x0000000000027941 */ /* 0x000fea0003800000 */
.L_x_7910:
[----:B------:R-:W-:Y:S01]  /*6c60*/  BSSY B2, `(.L_x_7918) ;  /* 0x00000c5000027945 */ /* 0x000fe20003800000 */
[----:B------:R-:W-:-:S05]  /*6c70*/  @!P1 BRA `(.L_x_7919) ;  /* 0x00000c3000009947 */ /* 0x000fca0003800000 */
[----:B------:R-:W-:Y:S01]  /*6c80*/  ISETP.GE.AND P0, PT, R16, c[0x0][0x220], PT ;  /* 0x0000880010007a0c */ /* 0x000fe20003f06270 */
[----:B------:R-:W-:Y:S01]  /*6c90*/  @!UPT UIADD3 URZ, URZ, URZ, URZ ;  /* 0x0000003f3f3ff290 */ /* 0x000fe2000fffe03f */
[----:B------:R-:W-:Y:S11]  /*6ca0*/  BSSY B1, `(.L_x_7920) ;  /* 0x0000061000017945 */ /* 0x000ff60003800000 */
[----:B------:R-:W-:-:S05]  /*6cb0*/  @P0 BRA `(.L_x_7921) ;  /* 0x000005f000000947 */ /* 0x000fca0003800000 */
[----:B--2---:R-:W-:Y:S01]  /*6cc0*/  MOV R167, 0x60 ;  /* 0x0000006000a77802 */ /* 0x004fe20000000f00 */
[----:B------:R-:W-:Y:S01]  /*6cd0*/  BSSY B0, `(.L_x_7922) ;  /* 0x0000059000007945 */ /* 0x000fe20003800000 */
[----:B------:R-:W-:Y:S03]  /*6ce0*/  ISETP.GE.AND P0, PT, R16, UR4, PT ;  /* 0x0000000410007c0c */ /* 0x000fe6000bf06270 */
[C---:B------:R-:W-:Y:S04]  /*6cf0*/  IMAD.WIDE.U32 R168, R167.reuse, c[0x0][0x288], R112 ;  /* 0x0000a200a7a87a25 */ /* 0x040fe800078e0070 */
        /* <DEDUP_REMOVED lines=86> */
.L_x_7923:
[----:B------:R-:W-:Y:S05]  /*7260*/  BSYNC B0 ;  /* 0x0000000000007941 */ /* 0x000fea0003800000 */
.L_x_7922:
[C---:B------:R-:W-:Y:S02]  /*7270*/  IMAD R0, R167.reuse, c[0x0][0x19c], RZ ;  /* 0x00006700a7007a24 */ /* 0x040fe400078e02ff */
[----:B------:R-:W-:Y:S05]  /*7280*/  IMAD.WIDE.U32 R2, R167, c[0x0][0x198], R106 ;  /* 0x00006600a7027a25 */ /* 0x000fea00078e006a */
[----:B------:R-:W-:Y:S05]  /*7290*/  IADD3 R3, R3, R0, RZ ;  /* 0x0000000003037210 */ /* 0x000fea0007ffe0ff */
[----:B-----5:R3:W-:Y:S02]  /*72a0*/  STG.E.128 [R2.64], R44 ;  /* 0x0000002c02007986 */ /* 0x0207e4000c101d06 */
.L_x_7921:
[----:B------:R-:W-:Y:S05]  /*72b0*/  BSYNC B1 ;  /* 0x0000000000017941 */ /* 0x000fea0003800000 */
.L_x_7920:
        /* <DEDUP_REMOVED lines=30> */
[C---:B------:R-:W-:Y:S03]  /*74a0*/  LEA R18, P0, R146.reuse, R166, 0x1 ;  /* 0x000000a692127211 */ /* 0x040fe600078008ff */
[----:B------:R-:W3:Y:S01]  /*74b0*/  LDG.E.128 R160, [R170.64] ;  /* 0x00000006aaa07981 */ /* 0x000ee2000c1e1d00 */
[----:B------:R-:W-:Y:S02]  /*74c0*/  LEA.HI.X.SX32 R19, R146, R167, 0x1, P0 ;  /* 0x000000a792137211 */ /* 0x000fe400000f0eff */
        /* <DEDUP_REMOVED lines=58> */
.L_x_7925:
[----:B------:R-:W-:Y:S05]  /*7870*/  BSYNC B0 ;  /* 0x0000000000007941 */ /* 0x000fea0003800000 */
.L_x_7924:
[C---:B------:R-:W-:Y:S04]  /*7880*/  LEA R2, P0, R94.reuse, R106, 0x1 ;  /* 0x0000006a5e027211 */ /* 0x040fe800078008ff */
[----:B------:R-:W-:Y:S05]  /*7890*/  LEA.HI.X R3, R94, R107, R93, 0x1, P0 ;  /* 0x0000006b5e037211 */ /* 0x000fea00000f0c5d */
[----:B-----5:R3:W-:Y:S04]  /*78a0*/  STG.E.128 [R2.64], R44 ;  /* 0x0000002c02007986 */ /* 0x0207e8000c101d06 */
.L_x_7919:
[----:B------:R-:W-:Y:S05]  /*78b0*/  BSYNC B2 ;  /* 0x0000000000027941 */ /* 0x000fea0003800000 */
.L_x_7918:
        /* <DEDUP_REMOVED lines=8> */
.L_x_7875:
        /* <DEDUP_REMOVED lines=8> */
.L_x_7927:
[----:B------:R-:W-:Y:S05]  /*79c0*/  BSYNC B0 ;  /* 0x0000000000007941 */ /* 0x000fea0003800000 */
.L_x_7926:
        /* <DEDUP_REMOVED lines=16> */
.L_x_7929:
[----:B------:R-:W-:Y:S05]  /*7ad0*/  BSYNC B0 ;  /* 0x0000000000007941 */ /* 0x000fea0003800000 */
.L_x_7928:
[----:B------:R-:W-:Y:S01]  /*7ae0*/  BSSY B0, `(.L_x_7930) ;  /* 0x0000010000007945 */ /* 0x000fe20003800000 */
        /* <DEDUP_REMOVED lines=15> */
.L_x_7931:
[----:B------:R-:W-:Y:S05]  /*7be0*/  BSYNC B0 ;  /* 0x0000000000007941 */ /* 0x000fea0003800000 */
.L_x_7930:
[----:B------:R-:W-:Y:S01]  /*7bf0*/  UMOV UR4, URZ ;  /* 0x0000003f00047c82 */ /* 0x000fe20008000000 */
[----:B------:R-:W-:Y:S01]  /*7c00*/  BSSY B0, `(.L_x_7893) ;  /* 0x0000013000007945 */ /* 0x000fe20003800000 */
[----:B------:R-:W-:-:S05]  /*7c10*/  @!P1 BRA `(.L_x_7932) ;  /* 0x0000011000009947 */ /* 0x000fca0003800000 */
[----:B------:R-:W-:Y:S02]  /*7c20*/  ISETP.NE.AND P2, PT, R133, RZ, PT ;  /* 0x000000ff8500720c */ /* 0x000fe40003f45270 */
[----:B------:R-:W-:Y:S11]  /*7c30*/  ISETP.NE.AND P1, PT, R130, RZ, PT ;  /* 0x000000ff8200720c */ /* 0x000ff60003f25270 */
[----:B------:R-:W-:Y:S02]  /*7c40*/  @P2 IMAD.MOV.U32 R3, RZ, RZ, 0x60 ;  /* 0x00000060ff032424 */ /* 0x000fe400078e00ff */
[C---:B------:R-:W-:Y:S02]  /*7c50*/  @P1 LEA R2, P0, R92.reuse, R112, 0x1 ;  /* 0x000000705c021211 */ /* 0x040fe400078008ff */
[C---:B-1----:R-:W-:Y:S04]  /*7c60*/  @P2 IMAD.WIDE.U32 R4, R3.reuse, c[0x0][0x288], R112 ;  /* 0x0000a20003042a25 */ /* 0x042fe800078e0070 */
[C---:B------:R-:W-:Y:S02]  /*7c70*/  @P2 IMAD R0, R3.reuse, c[0x0][0x28c], RZ ;  /* 0x0000a30003002a24 */ /* 0x040fe400078e02ff */
[----:B------:R-:W-:Y:S03]  /*7c80*/  @P2 IMAD.WIDE.U32 R18, R3, c[0x0][0x198], R106 ;  /* 0x0000660003122a25 */ /* 0x000fe600078e006a */
[----:B------:R-:W-:Y:S01]  /*7c90*/  @P2 IADD3 R5, R5, R0, RZ ;  /* 0x0000000005052210 */ /* 0x000fe20007ffe0ff */
[----:B------:R-:W-:Y:S01]  /*7ca0*/  @P2 IMAD R0, R3, c[0x0][0x19c], RZ ;  /* 0x0000670003002a24 */ /* 0x000fe200078e02ff */
[----:B------:R-:W-:Y:S02]  /*7cb0*/  @P1 LEA.HI.X R3, R92, R113, R91, 0x1, P0 ;  /* 0x000000715c031211 */ /* 0x000fe400000f0c5b */
[C---:B------:R-:W-:Y:S01]  /*7cc0*/  @P1 LEA R24, P0, R94.reuse, R106, 0x1 ;  /* 0x0000006a5e181211 */ /* 0x040fe200078008ff */
[----:B------:R-:W2:Y:S01]  /*7cd0*/  @P2 LDG.E.128 R20, [R4.64] ;  /* 0x0000000604142981 */ /* 0x000ea2000c1e1d00 */
[----:B------:R-:W-:Y:S02]  /*7ce0*/  @P2 IMAD.IADD R19, R19, 0x1, R0 ;  /* 0x0000000113132824 */ /* 0x000fe400078e0200 */
[----:B------:R-:W-:Y:S03]  /*7cf0*/  @P1 LEA.HI.X R25, R94, R107, R93, 0x1, P0 ;  /* 0x0000006b5e191211 */ /* 0x000fe600000f0c5d */
[----:B--2---:R1:W-:Y:S04]  /*7d00*/  @P2 STG.E.128 [R18.64], R20 ;  /* 0x0000001412002986 */ /* 0x0043e8000c101d06 */
[----:B------:R-:W2:Y:S04]  /*7d10*/  @P1 LDG.E.128 R4, [R2.64] ;  /* 0x0000000602041981 */ /* 0x000ea8000c1e1d00 */
[----:B--2---:R1:W-:Y:S02]  /*7d20*/  @P1 STG.E.128 [R24.64], R4 ;  /* 0x0000000418001986 */ /* 0x0043e4000c101d06 */
.L_x_7932:
[----:B------:R-:W-:Y:S05]  /*7d30*/  BSYNC B0 ;  /* 0x0000000000007941 */ /* 0x000fea0003800000 */
.L_x_7893:
        /* <DEDUP_REMOVED lines=80> */
.L_x_7933:
        /* <DEDUP_REMOVED lines=8> */
.L_x_7934:
[----:B------:R-:W-:Y:S04]  /*82c0*/  IADD3 R11, R11, -0x1, RZ ;  /* 0xffffffff0b0b7810 */ /* 0x000fe80007ffe0ff */
[----:B------:R-:W-:Y:S11]  /*82d0*/  ISETP.GT.AND P0, PT, R11, R77, PT ;  /* 0x0000004d0b00720c */ /* 0x000ff60003f04270 */
[----:B------:R-:W-:Y:S02]  /*82e0*/  @!UPT UIADD3 URZ, URZ, URZ, URZ ;  /* 0x0000003f3f3ff290 */ /* 0x000fe4000fffe03f */
[----:B------:R-:W-:-:S05]  /*82f0*/  @P0 BRA `(.L_x_7935) ;  /* 0xffffa40000000947 */ /* 0x000fca000383ffff */
.L_x_7866:
        /* <DEDUP_REMOVED lines=77> */
[----:B------:R-:W-:Y:S01]  /*87d0*/  LOP3.LUT R23, R7, 0xffff0000, RZ, 0xc0, !PT ;  /* 0xffff000007177812 */ /* 0x000fe200078ec0ff */
[-C--:B------:R-:W-:Y:S01]  /*87e0*/  FFMA.FTZ R10, R13, R25.reuse, -R10 ;  /* 0x000000190d0a7223 */ /* 0x080fe2000001080a */
[----:B------:R-:W-:Y:S01]  /*87f0*/  SHF.L.U32 R6, R6, 0x10, RZ ;  /* 0x0000001006067819 */ /* 0x000fe200000006ff */
[----:B------:R-:W-:Y:S01]  /*8800*/  FFMA.FTZ R25, R2, R25, R26 ;  /* 0x0000001902197223 */ /* 0x000fe2000001001a */
[----:B------:R-:W-:Y:S01]  /*8810*/  SHF.L.U32 R7, R7, 0x10, RZ ;  /* 0x0000001007077819 */ /* 0x000fe200000006ff */
[----:B------:R-:W-:-:S02]  /*8820*/  FMUL.FTZ R8, R11, R22 ;  /* 0x000000160b087220 */ /* 0x000fc40000410000 */
[-C--:B------:R-:W-:Y:S02]  /*8830*/  FMUL.FTZ R2, R20, R4.reuse ;  /* 0x0000000414027220 */ /* 0x080fe40000410000 */
[----:B------:R-:W-:Y:S02]  /*8840*/  FMUL.FTZ R13, R9, R4 ;  /* 0x00000004090d7220 */ /* 0x000fe40000410000 */
[----:B------:R-:W-:Y:S02]  /*8850*/  FMUL.FTZ R22, R14, R22 ;  /* 0x000000160e167220 */ /* 0x000fe40000410000 */
[-C--:B------:R-:W-:Y:S02]  /*8860*/  FMUL.FTZ R4, R24, R5.reuse ;  /* 0x0000000518047220 */ /* 0x080fe40000410000 */
[----:B------:R-:W-:Y:S02]  /*8870*/  FMUL.FTZ R5, R15, R5 ;  /* 0x000000050f057220 */ /* 0x000fe40000410000 */
[----:B------:R-:W-:-:S02]  /*8880*/  FFMA.FTZ R8, R14, R23, -R8 ;  /* 0x000000170e087223 */ /* 0x000fc40000010808 */
        /* <DEDUP_REMOVED lines=9> */
.L_x_7944:
[----:B------:R-:W-:Y:S05]  /*8920*/  BSYNC B0 ;  /* 0x0000000000007941 */ /* 0x000fea0003800000 */
.L_x_7943:
[----:B-----5:R3:W-:Y:S02]  /*8930*/  STS.128 [R156], R8 ;  /* 0x000000089c007388 */ /* 0x0207e40000000c00 */
.L_x_7942:
[----:B------:R-:W-:Y:S05]  /*8940*/  BSYNC B1 ;  /* 0x0000000000017941 */ /* 0x000fea0003800000 */
.L_x_7941:
        /* <DEDUP_REMOVED lines=44> */
.L_x_7946:
[----:B------:R-:W-:Y:S05]  /*8c10*/  BSYNC B0 ;  /* 0x0000000000007941 */ /* 0x000fea0003800000 */
.L_x_7945:
[----:B-----5:R1:W-:Y:S02]  /*8c20*/  STS.128 [R156+0x2000], R8 ;  /* 0x002000089c007388 */ /* 0x0203e40000000c00 */
.L_x_7940:
[----:B------:R-:W-:Y:S05]  /*8c30*/  BSYNC B2 ;  /* 0x0000000000027941 */ /* 0x000fea0003800000 */
.L_x_7939:
        /* <DEDUP_REMOVED lines=38> */
[----:B------:R-:W-:-:S02]  /*8ea0*/  FMUL.FTZ R8, R11, R24 ;  /* 0x000000180b087220 */ /* 0x000fc40000410000 */
[----:B------:R-:W-:Y:S02]  /*8eb0*/  FMUL.FTZ R24, R15, R24 ;  /* 0x000000180f187220 */ /* 0x000fe40000410000 */
[-C--:B------:R-:W-:Y:S02]  /*8ec0*/  FFMA.FTZ R25, R9, R32.reuse, R25 ;  /* 0x0000002009197223 */ /* 0x080fe40000010019 */
[----:B------:R-:W-:Y:S01]  /*8ed0*/  FFMA.FTZ R10, R13, R32, -R10 ;  /* 0x000000200d0a7223 */ /* 0x000fe2000001080a */
[----:B------:R-:W-:Y:S01]  /*8ee0*/  SHF.L.U32 R13, R6, 0x10, RZ ;  /* 0x00000010060d7819 */ /* 0x000fe200000006ff */
[----:B------:R-:W-:Y:S02]  /*8ef0*/  IMAD.U32 R9, R4, 0x10000, RZ ;  /* 0x0001000004097824 */ /* 0x000fe400078e00ff */
[----:B------:R-:W-:Y:S01]  /*8f00*/  FFMA.FTZ R11, R11, R26, R24 ;  /* 0x0000001a0b0b7223 */ /* 0x000fe20000010018 */
[----:B------:R-:W-:Y:S01]  /*8f10*/  F2FP.BF16.PACK_AB R10, R25, R10 ;  /* 0x0000000a190a723e */ /* 0x000fe200000010ff */
[----:B------:R-:W-:-:S02]  /*8f20*/  IMAD.U32 R7, R7, 0x10000, RZ ;  /* 0x0001000007077824 */ /* 0x000fc400078e00ff */
[CC--:B------:R-:W-:Y:S02]  /*8f30*/  FMUL.FTZ R6, R23.reuse, R5.reuse ;  /* 0x0000000517067220 */ /* 0x0c0fe40000410000 */
        /* <DEDUP_REMOVED lines=9> */
[----:B------:R-:W-:-:S04]  /*8fd0*/  F2FP.BF16.PACK_AB R11, R11, R8 ;  /* 0x000000080b0b723e */ /* 0x000fc800000010ff */
[----:B------:R-:W-:Y:S02]  /*8fe0*/  F2FP.BF16.PACK_AB R8, R9, R4 ;  /* 0x000000040908723e */ /* 0x000fe400000010ff */
[----:B------:R-:W-:Y:S02]  /*8ff0*/  MOV R9, R10 ;  /* 0x0000000a00097202 */ /* 0x000fe40000000f00 */
[----:B------:R-:W-:Y:S02]  /*9000*/  MOV R10, R6 ;  /* 0x00000006000a7202 */ /* 0x000fe40000000f00 */
.L_x_7952:
[----:B------:R-:W-:Y:S05]  /*9010*/  BSYNC B0 ;  /* 0x0000000000007941 */ /* 0x000fea0003800000 */
.L_x_7951:
[----:B-----5:R3:W-:Y:S02]  /*9020*/  STS.128 [R156+0x800], R8 ;  /* 0x000800089c007388 */ /* 0x0207e40000000c00 */
.L_x_7950:
[----:B------:R-:W-:Y:S05]  /*9030*/  BSYNC B1 ;  /* 0x0000000000017941 */ /* 0x000fea0003800000 */
.L_x_7949:
        /* <DEDUP_REMOVED lines=18> */
[----:B-12---:R-:W-:Y:S01]  /*9160*/  LOP3.LUT R30, R6, 0xffff0000, RZ, 0xc0, !PT ;  /* 0xffff0000061e7812 */ /* 0x006fe200078ec0ff */
        /* <DEDUP_REMOVED lines=27> */
.L_x_7954:
[----:B------:R-:W-:Y:S05]  /*9320*/  BSYNC B0 ;  /* 0x0000000000007941 */ /* 0x000fea0003800000 */
.L_x_7953:
[----:B-----5:R3:W-:Y:S02]  /*9330*/  STS.128 [R156+0x2800], R8 ;  /* 0x002800089c007388 */ /* 0x0207e40000000c00 */
.L_x_7948:
[----:B------:R-:W-:Y:S05]  /*9340*/  BSYNC B2 ;  /* 0x0000000000027941 */ /* 0x000fea0003800000 */
.L_x_7947:
        /* <DEDUP_REMOVED lines=22> */
[----:B------:R-:W2:Y:S04]  /*94b0*/  LDG.E.64 R4, [R34.64] ;  /* 0x0000000622047981 */ /* 0x000ea8000c1e1b00 */
[----:B------:R-:W3:Y:S01]  /*94c0*/  LDG.E.64 R6, [R32.64] ;  /* 0x0000000620067981 */ /* 0x000ee2000c1e1b00 */
        /* <DEDUP_REMOVED lines=22> */
[-C--:B------:R-:W-:Y:S02]  /*9630*/  FMUL.FTZ R7, R23, R4.reuse ;  /* 0x0000000417077220 */ /* 0x080fe40000410000 */
[----:B------:R-:W-:Y:S02]  /*9640*/  FMUL.FTZ R20, R15, R4 ;  /* 0x000000040f147220 */ /* 0x000fe40000410000 */
[----:B------:R-:W-:Y:S02]  /*9650*/  FFMA.FTZ R11, R11, R25, R24 ;  /* 0x000000190b0b7223 */ /* 0x000fe40000010018 */
[----:B------:R-:W-:-:S02]  /*9660*/  FMUL.FTZ R4, R27, R5 ;  /* 0x000000051b047220 */ /* 0x000fc40000410000 */
[C---:B------:R-:W-:Y:S01]  /*9670*/  FMUL.FTZ R24, R22.reuse, R5 ;  /* 0x0000000516187220 */ /* 0x040fe20000410000 */
[----:B------:R-:W-:Y:S01]  /*9680*/  F2FP.BF16.PACK_AB R11, R11, R8 ;  /* 0x000000080b0b723e */ /* 0x000fe200000010ff */
[----:B------:R-:W-:Y:S02]  /*9690*/  FFMA.FTZ R9, R9, R26, R30 ;  /* 0x0000001a09097223 */ /* 0x000fe4000001001e */
[-C--:B------:R-:W-:Y:S02]  /*96a0*/  FFMA.FTZ R4, R22, R13.reuse, -R4 ;  /* 0x0000000d16047223 */ /* 0x080fe40000010804 */
[----:B------:R-:W-:Y:S01]  /*96b0*/  FFMA.FTZ R7, R15, R6, -R7 ;  /* 0x000000060f077223 */ /* 0x000fe20000010807 */
[----:B------:R-:W-:Y:S01]  /*96c0*/  F2FP.BF16.PACK_AB R9, R9, R10 ;  /* 0x0000000a0909723e */ /* 0x000fe200000010ff */
[----:B------:R-:W-:Y:S02]  /*96d0*/  FFMA.FTZ R20, R23, R6, R20 ;  /* 0x0000000617147223 */ /* 0x000fe40000010014 */
[----:B------:R-:W-:-:S03]  /*96e0*/  FFMA.FTZ R13, R27, R13, R24 ;  /* 0x0000000d1b0d7223 */ /* 0x000fc60000010018 */
[----:B------:R-:W-:Y:S02]  /*96f0*/  F2FP.BF16.PACK_AB R8, R20, R7 ;  /* 0x000000071408723e */ /* 0x000fe400000010ff */
[----:B------:R-:W-:Y:S02]  /*9700*/  F2FP.BF16.PACK_AB R10, R13, R4 ;  /* 0x000000040d0a723e */ /* 0x000fe400000010ff */
.L_x_7960:
[----:B------:R-:W-:Y:S05]  /*9710*/  BSYNC B0 ;  /* 0x0000000000007941 */ /* 0x000fea0003800000 */
.L_x_7959:
[----:B-----5:R2:W-:Y:S02]  /*9720*/  STS.128 [R156+0x1000], R8 ;  /* 0x001000089c007388 */ /* 0x0205e40000000c00 */
.L_x_7958:
[----:B------:R-:W-:Y:S05]  /*9730*/  BSYNC B1 ;  /* 0x0000000000017941 */ /* 0x000fea0003800000 */
.L_x_7957:
[----:B------:R3:W-:Y:S01]  /*9740*/  @P0 STS.128 [R156+0x3000], RZ ;  /* 0x003000ff9c000388 */ /* 0x0007e20000000c00 */
[----:B------:R-:W-:Y:S05]  /*9750*/  @P0 BRA `(.L_x_7956) ;  /* 0x000002c000000947 */ /* 0x000fea0003800000 */
[----:B-1----:R-:W5:Y:S01]  /*9760*/  LDG.E.128 R28, [R28.64+0x80] ;  /* 0x000080061c1c7981 */ /* 0x002f62000c1e1d00 */
[----:B------:R-:W-:Y:S01]  /*9770*/  ISETP.GE.AND P1, PT, R12, c[0x0][0x230], PT ;  /* 0x00008c000c007a0c */ /* 0x000fe20003f26270 */
[----:B------:R-:W-:-:S12]  /*9780*/  BSSY B0, `(.L_x_7961) ;  /* 0x0000028000007945 */ /* 0x000fd80003800000 */
[----:B------:R-:W-:Y:S05]  /*9790*/  @P1 BRA `(.L_x_7962) ;  /* 0x0000026000001947 */ /* 0x000fea0003800000 */
[----:B--2---:R-:W2:Y:S04]  /*97a0*/  LDG.E.64 R4, [R34.64+0x40] ;  /* 0x0000400622047981 */ /* 0x004ea8000c1e1b00 */
        /* <DEDUP_REMOVED lines=18> */
[-C--:B------:R-:W-:Y:S01]  /*98d0*/  FFMA.FTZ R22, R9, R23.reuse, -R22 ;  /* 0x0000001709167223 */ /* 0x080fe20000010816 */
        /* <DEDUP_REMOVED lines=18> */
.L_x_7962:
[----:B------:R-:W-:Y:S05]  /*9a00*/  BSYNC B0 ;  /* 0x0000000000007941 */ /* 0x000fea0003800000 */
.L_x_7961:
[----:B-----5:R1:W-:Y:S02]  /*9a10*/  STS.128 [R156+0x3000], R28 ;  /* 0x0030001c9c007388 */ /* 0x0203e40000000c00 */
.L_x_7956:
[----:B------:R-:W-:Y:S05]  /*9a20*/  BSYNC B2 ;  /* 0x0000000000027941 */ /* 0x000fea0003800000 */
.L_x_7955:
[----:B-1----:R-:W-:-:S04]  /*9a30*/  IADD3 R28, R138, 0x30, RZ ;  /* 0x000000308a1c7810 */ /* 0x002fc80007ffe0ff */
        /* <DEDUP_REMOVED lines=16> */
[----:B--23--:R2:W5:Y:S01]  /*9b40*/  LDG.E.128 R8, [R18.64] ;  /* 0x0000000612087981 */ /* 0x00c562000c1e1d00 */
        /* <DEDUP_REMOVED lines=23> */
[-C--:B------:R-:W-:Y:S02]  /*9cc0*/  FFMA.FTZ R23, R0, R17.reuse, R23 ;  /* 0x0000001100177223 */ /* 0x080fe40000010017 */
[----:B------:R-:W-:Y:S02]  /*9cd0*/  IMAD.U32 R0, R5, 0x10000, RZ ;  /* 0x0001000005007824 */ /* 0x000fe400078e00ff */
[----:B------:R-:W-:Y:S02]  /*9ce0*/  FFMA.FTZ R10, R3, R17, -R10 ;  /* 0x00000011030a7223 */ /* 0x000fe4000001080a */
[----:B------:R-:W-:Y:S01]  /*9cf0*/  FFMA.FTZ R11, R11, R22, R20 ;  /* 0x000000160b0b7223 */ /* 0x000fe20000010014 */
[----:B------:R-:W-:Y:S01]  /*9d00*/  SHF.L.U32 R20, R7, 0x10, RZ ;  /* 0x0000001007147819 */ /* 0x000fe200000006ff */
[-C--:B------:R-:W-:Y:S02]  /*9d10*/  FMUL.FTZ R3, R16, R4.reuse ;  /* 0x0000000410037220 */ /* 0x080fe40000410000 */
[----:B------:R-:W-:-:S02]  /*9d20*/  FMUL.FTZ R5, R9, R4 ;  /* 0x0000000409057220 */ /* 0x000fc40000410000 */
[-C--:B------:R-:W-:Y:S02]  /*9d30*/  FMUL.FTZ R4, R21, R0.reuse ;  /* 0x0000000015047220 */ /* 0x080fe40000410000 */
[----:B------:R-:W-:Y:S02]  /*9d40*/  FMUL.FTZ R0, R15, R0 ;  /* 0x000000000f007220 */ /* 0x000fe40000410000 */
[----:B------:R-:W-:Y:S02]  /*9d50*/  FFMA.FTZ R8, R13, R22, -R8 ;  /* 0x000000160d087223 */ /* 0x000fe40000010808 */
        /* <DEDUP_REMOVED lines=8> */
.L_x_7967:
[----:B------:R-:W-:Y:S05]  /*9de0*/  BSYNC B0 ;  /* 0x0000000000007941 */ /* 0x000fea0003800000 */
.L_x_7966:
[----:B-----5:R3:W-:Y:S02]  /*9df0*/  STS.128 [R156+0x1800], R8 ;  /* 0x001800089c007388 */ /* 0x0207e40000000c00 */
.L_x_7965:
[----:B------:R-:W-:Y:S05]  /*9e00*/  BSYNC B1 ;  /* 0x0000000000017941 */ /* 0x000fea0003800000 */
.L_x_7964:
        /* <DEDUP_REMOVED lines=30> */
[----:B------:R-:W-:Y:S02]  /*9ff0*/  FFMA.FTZ R9, R0, R17, R9 ;  /* 0x0000001100097223 */ /* 0x000fe40000010009 */
[-C--:B------:R-:W-:Y:S02]  /*a000*/  FMUL.FTZ R0, R16, R3.reuse ;  /* 0x0000000310007220 */ /* 0x080fe40000410000 */
[----:B------:R-:W-:Y:S01]  /*a010*/  FMUL.FTZ R4, R8, R3 ;  /* 0x0000000308047220 */ /* 0x000fe20000410000 */
[----:B------:R-:W-:Y:S01]  /*a020*/  F2FP.BF16.PACK_AB R17, R9, R18 ;  /* 0x000000120911723e */ /* 0x000fe200000010ff */
[----:B------:R-:W-:-:S02]  /*a030*/  FMUL.FTZ R3, R19, R5 ;  /* 0x0000000513037220 */ /* 0x000fc40000410000 */
[----:B------:R-:W-:Y:S02]  /*a040*/  FMUL.FTZ R6, R12, R5 ;  /* 0x000000050c067220 */ /* 0x000fe40000410000 */
[----:B------:R-:W-:Y:S02]  /*a050*/  FFMA.FTZ R0, R8, R11, -R0 ;  /* 0x0000000b08007223 */ /* 0x000fe40000010800 */
[----:B------:R-:W-:Y:S02]  /*a060*/  FFMA.FTZ R13, R10, R15, R13 ;  /* 0x0000000f0a0d7223 */ /* 0x000fe4000001000d */
[----:B------:R-:W-:Y:S02]  /*a070*/  FFMA.FTZ R11, R16, R11, R4 ;  /* 0x0000000b100b7223 */ /* 0x000fe40000010004 */
[-C--:B------:R-:W-:Y:S02]  /*a080*/  FFMA.FTZ R3, R12, R7.reuse, -R3 ;  /* 0x000000070c037223 */ /* 0x080fe40000010803 */
[----:B------:R-:W-:Y:S01]  /*a090*/  FFMA.FTZ R6, R19, R7, R6 ;  /* 0x0000000713067223 */ /* 0x000fe20000010006 */
[----:B------:R-:W-:-:S02]  /*a0a0*/  F2FP.BF16.PACK_AB R19, R13, R20 ;  /* 0x000000140d13723e */ /* 0x000fc400000010ff */
[----:B------:R-:W-:Y:S02]  /*a0b0*/  F2FP.BF16.PACK_AB R16, R11, R0 ;  /* 0x000000000b10723e */ /* 0x000fe400000010ff */
[----:B------:R-:W-:Y:S02]  /*a0c0*/  F2FP.BF16.PACK_AB R18, R6, R3 ;  /* 0x000000030612723e */ /* 0x000fe400000010ff */
.L_x_7969:
[----:B------:R-:W-:Y:S05]  /*a0d0*/  BSYNC B0 ;  /* 0x0000000000007941 */ /* 0x000fea0003800000 */
.L_x_7968:
[----:B-----5:R2:W-:Y:S01]  /*a0e0*/  STS.128 [R156+0x3800], R16 ;  /* 0x003800109c007388 */ /* 0x0205e20000000c00 */
[----:B------:R-:W-:Y:S05]  /*a0f0*/  BRA `(.L_x_7963) ;  /* 0x0000353000007947 */ /* 0x000fea0003800000 */
.L_x_7938:
        /* <DEDUP_REMOVED lines=90> */
.L_x_7975:
[----:B------:R-:W-:Y:S05]  /*a6a0*/  BSYNC B0 ;  /* 0x0000000000007941 */ /* 0x000fea0003800000 */
.L_x_7974:
[----:B-----5:R3:W-:Y:S02]  /*a6b0*/  STS.128 [R156], R24 ;  /* 0x000000189c007388 */ /* 0x0207e40000000c00 */
.L_x_7973:
[----:B------:R-:W-:Y:S05]  /*a6c0*/  BSYNC B1 ;  /* 0x0000000000017941 */ /* 0x000fea0003800000 */
.L_x_7972:
        /* <DEDUP_REMOVED lines=86> */
.L_x_7977:
[----:B------:R-:W-:Y:S05]  /*ac30*/  BSYNC B0 ;  /* 0x0000000000007941 */ /* 0x000fea0003800000 */
.L_x_7976:
[----:B-----5:R1:W-:Y:S02]  /*ac40*/  STS.128 [R156+0x2000], R24 ;  /* 0x002000189c007388 */ /* 0x0203e40000000c00 */
.L_x_7971:
[----:B------:R-:W-:Y:S05]  /*ac50*/  BSYNC B2 ;  /* 0x0000000000027941 */ /* 0x000fea0003800000 */
.L_x_7970:
        /* <DEDUP_REMOVED lines=95> */
.L_x_7983:
[----:B------:R-:W-:Y:S05]  /*b250*/  BSYNC B0 ;  /* 0x0000000000007941 */ /* 0x000fea0003800000 */
.L_x_7982:
[----:B-----5:R3:W-:Y:S02]  /*b260*/  STS.128 [R156+0x800], R24 ;  /* 0x000800189c007388 */ /* 0x0207e40000000c00 */
.L_x_7981:
[----:B------:R-:W-:Y:S05]  /*b270*/  BSYNC B1 ;  /* 0x0000000000017941 */ /* 0x000fea0003800000 */
.L_x_7980:
        /* <DEDUP_REMOVED lines=43> */
[----:B------:R-:W-:-:S02]  /*b530*/  LOP3.LUT R8, R8, 0xffff0000, RZ, 0xc0, !PT ;  /* 0xffff000008087812 */ /* 0x000fc400078ec0ff */
[C---:B--2---:R-:W-:Y:S02]  /*b540*/  SHF.L.U32 R37, R20.reuse, 0x10, RZ ;  /* 0x0000001014257819 */ /* 0x044fe400000006ff */
        /* <DEDUP_REMOVED lines=11> */
[----:B------:R-:W-:-:S02]  /*b600*/  @!P1 FADD.FTZ R22, -R22, -RZ ;  /* 0x800000ff16169221 */ /* 0x000fc40000010100 */
[----:B------:R-:W-:Y:S02]  /*b610*/  @!P1 FADD.FTZ R38, -R38, -RZ ;  /* 0x800000ff26269221 */ /* 0x000fe40000010100 */
[----:B------:R-:W-:Y:S02]  /*b620*/  @!P1 FADD.FTZ R23, -R23, -RZ ;  /* 0x800000ff17179221 */ /* 0x000fe40000010100 */
        /* <DEDUP_REMOVED lines=31> */
.L_x_7985:
[----:B------:R-:W-:Y:S05]  /*b820*/  BSYNC B0 ;  /* 0x0000000000007941 */ /* 0x000fea0003800000 */
.L_x_7984:
[----:B-----5:R1:W-:Y:S02]  /*b830*/  STS.128 [R156+0x2800], R4 ;  /* 0x002800049c007388 */ /* 0x0203e40000000c00 */
.L_x_7979:
[----:B------:R-:W-:Y:S05]  /*b840*/  BSYNC B2 ;  /* 0x0000000000027941 */ /* 0x000fea0003800000 */
.L_x_7978:
        /* <DEDUP_REMOVED lines=44> */
[----:B---3--:R-:W-:Y:S01]  /*bb10*/  SHF.L.U32 R33, R4, 0x10, RZ ;  /* 0x0000001004217819 */ /* 0x008fe200000006ff */
[----:B------:R-:W-:Y:S01]  /*bb20*/  IMAD.U32 R35, R6, 0x10000, RZ ;  /* 0x0001000006237824 */ /* 0x000fe200078e00ff */
[----:B------:R-:W-:Y:S01]  /*bb30*/  LOP3.LUT R27, R4, 0xffff0000, RZ, 0xc0, !PT ;  /* 0xffff0000041b7812 */ /* 0x000fe200078ec0ff */
[C---:B------:R-:W-:Y:S01]  /*bb40*/  IMAD.U32 R4, R5.reuse, 0x10000, RZ ;  /* 0x0001000005047824 */ /* 0x040fe200078e00ff */
[----:B------:R-:W-:-:S02]  /*bb50*/  LOP3.LUT R36, R5, 0xffff0000, RZ, 0xc0, !PT ;  /* 0xffff000005247812 */ /* 0x000fc400078ec0ff */
        /* <DEDUP_REMOVED lines=47> */
.L_x_7991:
[----:B------:R-:W-:Y:S05]  /*be50*/  BSYNC B0 ;  /* 0x0000000000007941 */ /* 0x000fea0003800000 */
.L_x_7990:
[----:B-----5:R3:W-:Y:S02]  /*be60*/  STS.128 [R156+0x1000], R24 ;  /* 0x001000189c007388 */ /* 0x0207e40000000c00 */
.L_x_7989:
[----:B------:R-:W-:Y:S05]  /*be70*/  BSYNC B1 ;  /* 0x0000000000017941 */ /* 0x000fea0003800000 */
.L_x_7988:
        /* <DEDUP_REMOVED lines=44> */
[----:B--2---:R-:W-:Y:S01]  /*c140*/  SHF.L.U32 R36, R8, 0x10, RZ ;  /* 0x0000001008247819 */ /* 0x004fe200000006ff */
        /* <DEDUP_REMOVED lines=44> */
.L_x_7993:
[----:B------:R-:W-:Y:S05]  /*c410*/  BSYNC B0 ;  /* 0x0000000000007941 */ /* 0x000fea0003800000 */
.L_x_7992:
[----:B-----5:R3:W-:Y:S02]  /*c420*/  STS.128 [R156+0x3000], R24 ;  /* 0x003000189c007388 */ /* 0x0207e40000000c00 */
.L_x_7987:
[----:B------:R-:W-:Y:S05]  /*c430*/  BSYNC B2 ;  /* 0x0000000000027941 */ /* 0x000fea0003800000 */
.L_x_7986:
[----:B-1----:R-:W-:-:S04]  /*c440*/  IADD3 R28, R138, 0x30, RZ ;  /* 0x000000308a1c7810 */ /* 0x002fc80007ffe0ff */
        /* <DEDUP_REMOVED lines=12> */
[----:B------:R-:W-:Y:S01]  /*c510*/  IMAD.MOV.U32 R9, RZ, RZ, R75 ;  /* 0x000000ffff097224 */ /* 0x000fe200078e004b */
[----:B------:R-:W-:-:S11]  /*c520*/  CS2R R16, SRZ ;  /* 0x0000000000107805 */ /* 0x000fd6000001ff00 */
[----:B------:R-:W-:-:S04]  /*c530*/  @P1 SHF.R.S32.HI R75, RZ, 0x1, R76 ;  /* 0x00000001ff4b1819 */ /* 0x000fc8000001144c */
[C---:B------:R-:W-:Y:S01]  /*c540*/  @P1 IADD3 R16, -R75.reuse, RZ, RZ ;  /* 0x000000ff4b101210 */ /* 0x040fe20007ffe1ff */
[----:B------:R-:W-:Y:S02]  /*c550*/  IMAD R0, R75, 0x30, RZ ;  /* 0x000000304b007824 */ /* 0x000fe400078e02ff */
[--C-:B------:R-:W-:Y:S02]  /*c560*/  @P1 IMAD.MOV R17, RZ, RZ, -R75.reuse ;  /* 0x000000ffff111224 */ /* 0x100fe400078e0a4b */
[----:B------:R-:W-:Y:S01]  /*c570*/  @P1 IMAD.MOV R9, RZ, RZ, -R75 ;  /* 0x000000ffff091224 */ /* 0x000fe200078e0a4b */
[----:B------:R-:W-:-:S03]  /*c580*/  IADD3 R3, P2, R0, R13, RZ ;  /* 0x0000000d00037210 */ /* 0x000fc60007f5e0ff */
[----:B------:R-:W-:Y:S01]  /*c590*/  IMAD.WIDE R8, R9, 0x2, R18 ;  /* 0x0000000209087825 */ /* 0x000fe200078e0212 */
[----:B------:R-:W-:Y:S02]  /*c5a0*/  LEA.HI.X.SX32 R0, R0, R15, 0x1, P2 ;  /* 0x0000000f00007211 */ /* 0x000fe400010f0eff */
[----:B------:R-:W-:-:S03]  /*c5b0*/  IADD3 R20, P2, R17, R3, RZ ;  /* 0x0000000311147210 */ /* 0x000fc60007f5e0ff */
[----:B--2---:R-:W2:Y:S01]  /*c5c0*/  LDG.E.128 R8, [R8.64] ;  /* 0x0000000608087981 */ /* 0x004ea2000c1e1d00 */
        /* <DEDUP_REMOVED lines=23> */
[C---:B------:R-:W-:Y:S02]  /*c740*/  SHF.L.U32 R8, R11.reuse, 0x10, RZ ;  /* 0x000000100b087819 */ /* 0x040fe400000006ff */
[----:B------:R-:W-:Y:S01]  /*c750*/  LOP3.LUT R34, R11, 0xffff0000, RZ, 0xc0, !PT ;  /* 0xffff00000b227812 */ /* 0x000fe200078ec0ff */
[C---:B---3--:R-:W-:Y:S01]  /*c760*/  IMAD.U32 R35, R20.reuse, 0x10000, RZ ;  /* 0x0001000014237824 */ /* 0x048fe200078e00ff */
[----:B------:R-:W-:Y:S02]  /*c770*/  LOP3.LUT R10, R20, 0xffff0000, RZ, 0xc0, !PT ;  /* 0xffff0000140a7812 */ /* 0x000fe400078ec0ff */
[----:B------:R-:W-:-:S02]  /*c780*/  SHF.L.U32 R11, R21, 0x10, RZ ;  /* 0x00000010150b7819 */ /* 0x000fc400000006ff */
[C---:B------:R-:W-:Y:S02]  /*c790*/  LOP3.LUT R20, R22.reuse, 0xffff0000, RZ, 0xc0, !PT ;  /* 0xffff000016147812 */ /* 0x040fe400078ec0ff */
[----:B------:R-:W-:Y:S02]  /*c7a0*/  LOP3.LUT R36, R21, 0xffff0000, RZ, 0xc0, !PT ;  /* 0xffff000015247812 */ /* 0x000fe400078ec0ff */
[C---:B------:R-:W-:Y:S01]  /*c7b0*/  SHF.L.U32 R21, R23.reuse, 0x10, RZ ;  /* 0x0000001017157819 */ /* 0x040fe200000006ff */
[----:B------:R-:W-:Y:S01]  /*c7c0*/  IMAD.U32 R37, R22, 0x10000, RZ ;  /* 0x0001000016257824 */ /* 0x000fe200078e00ff */
[----:B------:R-:W-:Y:S01]  /*c7d0*/  LOP3.LUT R23, R23, 0xffff0000, RZ, 0xc0, !PT ;  /* 0xffff000017177812 */ /* 0x000fe200078ec0ff */
[----:B------:R-:W-:Y:S02]  /*c7e0*/  @!P1 FADD.FTZ R10, -R10, -RZ ;  /* 0x800000ff0a0a9221 */ /* 0x000fe40000010100 */
[----:B------:R-:W-:Y:S02]  /*c7f0*/  @!P1 FADD.FTZ R11, -R11, -RZ ;  /* 0x800000ff0b0b9221 */ /* 0x000fe40000010100 */
[----:B------:R-:W-:-:S02]  /*c800*/  @!P1 FADD.FTZ R20, -R20, -RZ ;  /* 0x800000ff14149221 */ /* 0x000fc40000010100 */
[----:B------:R-:W-:Y:S02]  /*c810*/  @!P1 FADD.FTZ R21, -R21, -RZ ;  /* 0x800000ff15159221 */ /* 0x000fe40000010100 */
[----:B------:R-:W-:Y:S02]  /*c820*/  @!P1 FADD.FTZ R36, -R36, -RZ ;  /* 0x800000ff24249221 */ /* 0x000fe40000010100 */
[----:B------:R-:W-:Y:S02]  /*c830*/  @!P1 FADD.FTZ R35, -R35, -RZ ;  /* 0x800000ff23239221 */ /* 0x000fe40000010100 */
[----:B------:R-:W-:Y:S01]  /*c840*/  FMUL.FTZ R10, R7, R10 ;  /* 0x0000000a070a7220 */ /* 0x000fe20000410000 */
[----:B----4-:R-:W-:Y:S01]  /*c850*/  SHF.L.U32 R7, R25, 0x10, RZ ;  /* 0x0000001019077819 */ /* 0x010fe200000006ff */
[----:B------:R-:W-:Y:S02]  /*c860*/  FMUL.FTZ R6, R6, R11 ;  /* 0x0000000b06067220 */ /* 0x000fe40000410000 */
[----:B------:R-:W-:-:S02]  /*c870*/  @!P1 FADD.FTZ R37, -R37, -RZ ;  /* 0x800000ff25259221 */ /* 0x000fc40000010100 */
[----:B------:R-:W-:Y:S02]  /*c880*/  @!P1 FADD.FTZ R23, -R23, -RZ ;  /* 0x800000ff17179221 */ /* 0x000fe40000010100 */
[----:B------:R-:W-:Y:S01]  /*c890*/  FMUL.FTZ R20, R9, R20 ;  /* 0x0000001409147220 */ /* 0x000fe20000410000 */
[C---:B------:R-:W-:Y:S01]  /*c8a0*/  LOP3.LUT R9, R24.reuse, 0xffff0000, RZ, 0xc0, !PT ;  /* 0xffff000018097812 */ /* 0x040fe200078ec0ff */
[----:B------:R-:W-:Y:S01]  /*c8b0*/  IMAD.U32 R11, R24, 0x10000, RZ ;  /* 0x00010000180b7824 */ /* 0x000fe200078e00ff */
[----:B------:R-:W-:Y:S01]  /*c8c0*/  LOP3.LUT R25, R25, 0xffff0000, RZ, 0xc0, !PT ;  /* 0xffff000019197812 */ /* 0x000fe200078ec0ff */
[----:B------:R-:W-:Y:S01]  /*c8d0*/  FMUL.FTZ R8, R8, R21 ;  /* 0x0000001508087220 */ /* 0x000fe20000410000 */
[C---:B------:R-:W-:Y:S01]  /*c8e0*/  LOP3.LUT R22, R26.reuse, 0xffff0000, RZ, 0xc0, !PT ;  /* 0xffff00001a167812 */ /* 0x040fe200078ec0ff */
        /* <DEDUP_REMOVED lines=19> */
.L_x_7997:
[----:B------:R-:W-:Y:S05]  /*ca20*/  BSYNC B0 ;  /* 0x0000000000007941 */ /* 0x000fea0003800000 */
.L_x_7996:
[----:B-----5:R1:W-:Y:S02]  /*ca30*/  STS.128 [R156+0x1800], R4 ;  /* 0x001800049c007388 */ /* 0x0203e40000000c00 */
.L_x_7995:
[----:B------:R-:W-:Y:S05]  /*ca40*/  BSYNC B1 ;  /* 0x0000000000017941 */ /* 0x000fea0003800000 */
.L_x_7994:
        /* <DEDUP_REMOVED lines=17> */
[----:B------:R-:W-:-:S03]  /*cb60*/  IADD3 R13, P1, R10, R13, RZ ;  /* 0x0000000d0a0d7210 */ /* 0x000fc60007f3e0ff */
[----:B------:R-:W-:Y:S01]  /*cb70*/  IMAD.WIDE R8, R8, 0x2, R16 ;  /* 0x0000000208087825 */ /* 0x000fe200078e0210 */
[----:B------:R-:W-:Y:S02]  /*cb80*/  LEA.HI.X.SX32 R15, R10, R15, 0x1, P1 ;  /* 0x0000000f0a0f7211 */ /* 0x000fe400008f0eff */
[C---:B------:R-:W-:Y:S02]  /*cb90*/  IADD3 R3, P1, R0.reuse, R13, RZ ;  /* 0x0000000d00037210 */ /* 0x040fe40007f3e0ff */
[----:B------:R-:W-:Y:S01]  /*cba0*/  @P0 SHF.R.S32.HI R76, RZ, 0x1, R76 ;  /* 0x00000001ff4c0819 */ /* 0x000fe2000001144c */
[----:B--2---:R-:W2:Y:S01]  /*cbb0*/  LDG.E.128 R8, [R8.64] ;  /* 0x0000000608087981 */ /* 0x004ea2000c1e1d00 */
[----:B------:R-:W-:Y:S02]  /*cbc0*/  LEA.HI.X.SX32 R0, R0, R15, 0x1, P1 ;  /* 0x0000000f00007211 */ /* 0x000fe400008f0eff */
[----:B------:R-:W-:-:S04]  /*cbd0*/  LEA R16, P1, R3, c[0x0][0x2b0], 0x1 ;  /* 0x0000ac0003107a11 */ /* 0x000fc800078208ff */
[----:B------:R-:W-:Y:S02]  /*cbe0*/  LEA.HI.X R17, R3, c[0x0][0x2b4], R0, 0x1, P1 ;  /* 0x0000ad0003117a11 */ /* 0x000fe400008f0c00 */
[----:B------:R-:W-:Y:S01]  /*cbf0*/  MOV R0, RZ ;  /* 0x000000ff00007202 */ /* 0x000fe20000000f00 */
[----:B------:R-:W-:-:S03]  /*cc00*/  @P0 IMAD.MOV R0, RZ, RZ, -R76 ;  /* 0x000000ffff000224 */ /* 0x000fc600078e0a4c */
[----:B-1-3--:R-:W3:Y:S02]  /*cc10*/  LDG.E.128 R16, [R16.64] ;  /* 0x0000000610107981 */ /* 0x00aee4000c1e1d00 */
[----:B------:R-:W-:-:S04]  /*cc20*/  IADD3 R13, P1, R0, R13, RZ ;  /* 0x0000000d000d7210 */ /* 0x000fc80007f3e0ff */
        /* <DEDUP_REMOVED lines=64> */
.L_x_7999:
[----:B------:R-:W-:Y:S05]  /*d030*/  BSYNC B0 ;  /* 0x0000000000007941 */ /* 0x000fea0003800000 */
.L_x_7998:
[----:B-----5:R1:W-:Y:S01]  /*d040*/  STS.128 [R156+0x3800], R4 ;  /* 0x003800049c007388 */ /* 0x0203e20000000c00 */
[----:B------:R-:W-:Y:S05]  /*d050*/  BRA `(.L_x_7963) ;  /* 0x000005d000007947 */ /* 0x000fea0003800000 */
.L_x_7937:
        /* <DEDUP_REMOVED lines=20> */
.L_x_8001:
[----:B------:R-:W-:Y:S05]  /*d1a0*/  BSYNC B0 ;  /* 0x0000000000007941 */ /* 0x000fea0003800000 */
.L_x_8000:
        /* <DEDUP_REMOVED lines=22> */
.L_x_8003:
[----:B------:R-:W-:Y:S05]  /*d310*/  BSYNC B0 ;  /* 0x0000000000007941 */ /* 0x000fea0003800000 */
.L_x_8002:
        /* <DEDUP_REMOVED lines=23> */
.L_x_8005:
[----:B------:R-:W-:Y:S05]  /*d490*/  BSYNC B0 ;  /* 0x0000000000007941 */ /* 0x000fea0003800000 */
.L_x_8004:
        /* <DEDUP_REMOVED lines=25> */
.L_x_7963:
[----:B------:R-:W-:Y:S05]  /*d630*/  BSYNC B3 ;  /* 0x0000000000037941 */ /* 0x000fea0003800000 */
.L_x_7936:
        /* <DEDUP_REMOVED lines=25> */
.L_x_8007:
[----:B------:R-:W-:Y:S05]  /*d7d0*/  BSYNC B0 ;  /* 0x0000000000007941 */ /* 0x000fea0003800000 */
.L_x_8006:
        /* <DEDUP_REMOVED lines=22> */
.L_x_8009:
[----:B------:R-:W-:Y:S05]  /*d940*/  BSYNC B0 ;  /* 0x0000000000007941 */ /* 0x000fea0003800000 */
.L_x_8008:
        /* <DEDUP_REMOVED lines=26> */
.L_x_8011:
[----:B------:R-:W-:Y:S05]  /*daf0*/  BSYNC B0 ;  /* 0x0000000000007941 */ /* 0x000fea0003800000 */
.L_x_8010:
        /* <DEDUP_REMOVED lines=30> */
.L_x_8013:
[----:B------:R-:W-:Y:S05]  /*dce0*/  BSYNC B0 ;  /* 0x0000000000007941 */ /* 0x000fea0003800000 */
.L_x_8012:
        /* <DEDUP_REMOVED lines=39> */
.L_x_8015:
[----:B-1----:R-:W-:Y:S05]  /*df60*/  BSYNC B0 ;  /* 0x0000000000007941 */ /* 0x002fea0003800000 */
.L_x_8014:
        /* <DEDUP_REMOVED lines=22> */
.L_x_8017:
[----:B------:R-:W-:Y:S05]  /*e0d0*/  BSYNC B0 ;  /* 0x0000000000007941 */ /* 0x000fea0003800000 */
.L_x_8016:
        /* <DEDUP_REMOVED lines=26> */
.L_x_8019:
[----:B------:R-:W-:Y:S05]  /*e280*/  BSYNC B0 ;  /* 0x0000000000007941 */ /* 0x000fea0003800000 */
.L_x_8018:
        /* <DEDUP_REMOVED lines=28> */
.L_x_8021:
[----:B------:R-:W-:Y:S05]  /*e450*/  BSYNC B0 ;  /* 0x0000000000007941 */ /* 0x000fea0003800000 */
.L_x_8020:
        /* <DEDUP_REMOVED lines=38> */
[----:B------:R-:W-:Y:S01]  /*e6c0*/  LDSM.16.M88.4 R56, [R144] ;  /* 0x000000009038783b */ /* 0x000fe20000000200 */
[----:B------:R-:W-:Y:S01]  /*e6d0*/  IADD3 R133, R143, 0x1800, RZ ;  /* 0x000018008f857810 */ /* 0x000fe20007ffe0ff */
[----:B------:R-:W-:Y:S01]  /*e6e0*/  IMAD.IADD R139, R145, 0x1, R2 ;  /* 0x00000001918b7824 */ /* 0x000fe200078e0202 */
[C---:B------:R-:W-:Y:S01]  /*e6f0*/  IADD3 R131, R143.reuse, 0x2000, RZ ;  /* 0x000020008f837810 */ /* 0x040fe20007ffe0ff */
[----:B------:R-:W3:Y:S01]  /*e700*/  LDSM.16.M88.4 R4, [R143+0x800] ;  /* 0x000800008f04783b */ /* 0x000ee20000000200 */
[----:B------:R-:W-:Y:S01]  /*e710*/  IMAD.IADD R132, R2, 0x1, R143 ;  /* 0x0000000102847824 */ /* 0x000fe200078e028f */
[----:B------:R-:W-:Y:S01]  /*e720*/  IADD3 R130, R143, 0x2800, RZ ;  /* 0x000028008f827810 */ /* 0x000fe20007ffe0ff */
[----:B------:R-:W-:Y:S01]  /*e730*/  IMAD R2, R50, 0x10, R61 ;  /* 0x0000001032027824 */ /* 0x000fe200078e023d */
[----:B------:R-:W4:Y:S01]  /*e740*/  LDSM.16.M88.4 R76, [R143] ;  /* 0x000000008f4c783b */ /* 0x000f220000000200 */
[----:B------:R-:W-:Y:S01]  /*e750*/  IMAD.IADD R50, R3, 0x1, R160 ;  /* 0x0000000103327824 */ /* 0x000fe200078e02a0 */
[----:B------:R-:W-:-:S02]  /*e760*/  IADD3 R129, R143, 0x3000, RZ ;  /* 0x000030008f817810 */ /* 0x000fc40007ffe0ff */
[----:B------:R-:W1:Y:S01]  /*e770*/  LDSM.16.M88.4 R80, [R145+0x5800] ;  /* 0x005800009150783b */ /* 0x000e620000000200 */
[----:B------:R-:W-:Y:S01]  /*e780*/  IADD3 R103, R2, 0x1, R159 ;  /* 0x0000000102677810 */ /* 0x000fe20007ffe09f */
[----:B------:R-:W-:Y:S01]  /*e790*/  I2F R55, R50 ;  /* 0x0000003200377306 */ /* 0x000fe20000201400 */
[----:B------:R-:W-:Y:S01]  /*e7a0*/  LOP3.LUT R2, R48, R49, RZ, 0xfc, !PT ;  /* 0x0000003130027212 */ /* 0x000fe200078efcff */
[----:B------:R-:W1:Y:S01]  /*e7b0*/  LDSM.16.M88.4 R44, [R143+0x1000] ;  /* 0x001000008f2c783b */ /* 0x000e620000000200 */
[----:B------:R-:W-:Y:S02]  /*e7c0*/  IADD3 R103, R52, R103, -R152 ;  /* 0x0000006734677210 */ /* 0x000fe40007ffe898 */
[C---:B------:R-:W-:Y:S01]  /*e7d0*/  IADD3 R48, R50.reuse, 0x10, RZ ;  /* 0x0000001032307810 */ /* 0x040fe20007ffe0ff */
[----:B------:R-:W-:Y:S01]  /*e7e0*/  LDSM.16.M88.4 R36, [R139+0x4000] ;  /* 0x004000008b24783b */ /* 0x000fe20000000200 */
[----:B------:R-:W-:Y:S02]  /*e7f0*/  IADD3 R103, R103, c[0x0][0x2e8], RZ ;  /* 0x0000ba0067677a10 */ /* 0x000fe40007ffe0ff */
[----:B------:R-:W-:Y:S01]  /*e800*/  IADD3 R128, R143, 0x3800, RZ ;  /* 0x000038008f807810 */ /* 0x000fe20007ffe0ff */
[----:B------:R-:W3:Y:S01]  /*e810*/  LDSM.16.M88.4 R40, [R142] ;  /* 0x000000008e28783b */ /* 0x000ee20000000200 */
[C---:B--2---:R-:W-:Y:S03]  /*e820*/  HMMA.16816.F32.BF16 R24, R68.reuse, R20, RZ ;  /* 0x000000144418723c */ /* 0x044fe600000418ff */
[----:B------:R-:W2:Y:S04]  /*e830*/  LDSM.16.M88.4 R64, [R143+0x1800] ;  /* 0x001800008f40783b */ /* 0x000ea80000000200 */
[----:B------:R-:W2:Y:S01]  /*e840*/  LDSM.16.M88.4 R8, [R139+0x4800] ;  /* 0x004800008b08783b */ /* 0x000ea20000000200 */
[C---:B------:R-:W-:Y:S08]  /*e850*/  HMMA.16816.F32.BF16 R20, R68.reuse, R22, RZ ;  /* 0x000000164414723c */ /* 0x040ff000000418ff */
[C---:B-----5:R-:W-:Y:S08]  /*e860*/  HMMA.16816.F32.BF16 R32, R68.reuse, R28, RZ ;  /* 0x0000001c4420723c */ /* 0x060ff000000418ff */
[C---:B------:R-:W-:Y:S08]  /*e870*/  HMMA.16816.F32.BF16 R28, R68.reuse, R30, RZ ;  /* 0x0000001e441c723c */ /* 0x040ff000000418ff */
[C---:B-1----:R-:W-:Y:S08]  /*e880*/  HMMA.16816.F32.BF16 R16, R68.reuse, R12, RZ ;  /* 0x0000000c4410723c */ /* 0x042ff000000418ff */
[----:B------:R-:W-:Y:S08]  /*e890*/  HMMA.16816.F32.BF16 R12, R68, R14, RZ ;  /* 0x0000000e440c723c */ /* 0x000ff000000418ff */
[C---:B---3--:R-:W-:Y:S08]  /*e8a0*/  HMMA.16816.F32.BF16 R24, R56.reuse, R4, R24 ;  /* 0x000000043818723c */ /* 0x048ff00000041818 */
[C---:B------:R-:W-:Y:S01]  /*e8b0*/  HMMA.16816.F32.BF16 R20, R56.reuse, R6, R20 ;  /* 0x000000063814723c */ /* 0x040fe20000041814 */
[----:B------:R-:W1:Y:S07]  /*e8c0*/  LDSM.16.M88.4 R4, [R139+0x5000] ;  /* 0x005000008b04783b */ /* 0x000e6e0000000200 */
[C---:B----4-:R-:W-:Y:S08]  /*e8d0*/  HMMA.16816.F32.BF16 R32, R56.reuse, R76, R32 ;  /* 0x0000004c3820723c */ /* 0x050ff00000041820 */
[----:B------:R-:W-:Y:S01]  /*e8e0*/  HMMA.16816.F32.BF16 R28, R56, R78, R28 ;  /* 0x0000004e381c723c */ /* 0x000fe2000004181c */
[----:B------:R-:W-:Y:S07]  /*e8f0*/  LDSM.16.M88.4 R76, [R132+0x1800] ;  /* 0x00180000844c783b */ /* 0x000fee0000000200 */
[C---:B------:R-:W-:Y:S08]  /*e900*/  HMMA.16816.F32.BF16 R72, R68.reuse, R80, RZ ;  /* 0x000000504448723c */ /* 0x040ff000000418ff */
[----:B------:R-:W-:Y:S01]  /*e910*/  HMMA.16816.F32.BF16 R68, R68, R82, RZ ;  /* 0x000000524444723c */ /* 0x000fe200000418ff */
[----:B------:R-:W-:Y:S07]  /*e920*/  LDSM.16.M88.4 R80, [R141] ;  /* 0x000000008d50783b */ /* 0x000fee0000000200 */
[C---:B------:R-:W-:Y:S08]  /*e930*/  HMMA.16816.F32.BF16 R16, R56.reuse, R44, R16 ;  /* 0x0000002c3810723c */ /* 0x040ff00000041810 */
[----:B------:R-:W-:Y:S01]  /*e940*/  HMMA.16816.F32.BF16 R12, R56, R46, R12 ;  /* 0x0000002e380c723c */ /* 0x000fe2000004180c */
[----:B------:R-:W3:Y:S07]  /*e950*/  LDSM.16.M88.4 R44, [R139+0x5800] ;  /* 0x005800008b2c783b */ /* 0x000eee0000000200 */
[C---:B------:R-:W-:Y:S08]  /*e960*/  HMMA.16816.F32.BF16 R32, R40.reuse, R36, R32 ;  /* 0x000000242820723c */ /* 0x040ff00000041820 */
[----:B------:R-:W-:Y:S01]  /*e970*/  HMMA.16816.F32.BF16 R28, R40, R38, R28 ;  /* 0x00000026281c723c */ /* 0x000fe2000004181c */
[----:B------:R-:W4:Y:S07]  /*e980*/  LDSM.16.M88.4 R36, [R132] ;  /* 0x000000008424783b */ /* 0x000f2e0000000200 */
[C---:B--2---:R-:W-:Y:S08]  /*e990*/  HMMA.16816.F32.BF16 R72, R56.reuse, R64, R72 ;  /* 0x000000403848723c */ /* 0x044ff00000041848 */
[----:B------:R-:W-:Y:S01]  /*e9a0*/  HMMA.16816.F32.BF16 R68, R56, R66, R68 ;  /* 0x000000423844723c */ /* 0x000fe20000041844 */
[----:B------:R-:W-:Y:S04]  /*e9b0*/  LDSM.16.M88.4 R56, [R145+0x6000] ;  /* 0x006000009138783b */ /* 0x000fe80000000200 */
[----:B------:R-:W-:Y:S03]  /*e9c0*/  LDSM.16.M88.4 R64, [R146+0x2000] ;  /* 0x002000009240783b */ /* 0x000fe60000000200 */
[C---:B------:R-:W-:Y:S08]  /*e9d0*/  HMMA.16816.F32.BF16 R24, R40.reuse, R8, R24 ;  /* 0x000000082818723c */ /* 0x040ff00000041818 */
[C---:B------:R-:W-:Y:S01]  /*e9e0*/  HMMA.16816.F32.BF16 R20, R40.reuse, R10, R20 ;  /* 0x0000000a2814723c */ /* 0x040fe20000041814 */
[----:B------:R-:W2:Y:S07]  /*e9f0*/  LDSM.16.M88.4 R8, [R132+0x800] ;  /* 0x000800008408783b */ /* 0x000eae0000000200 */
[C---:B-1----:R-:W-:Y:S08]  /*ea00*/  HMMA.16816.F32.BF16 R16, R40.reuse, R4, R16 ;  /* 0x000000042810723c */ /* 0x042ff00000041810 */
[C---:B------:R-:W-:Y:S01]  /*ea10*/  HMMA.16816.F32.BF16 R12, R40.reuse, R6, R12 ;  /* 0x00000006280c723c */ /* 0x040fe2000004180c */
[----:B------:R-:W1:Y:S07]  /*ea20*/  LDSM.16.M88.4 R4, [R132+0x1000] ;  /* 0x001000008404783b */ /* 0x000e6e0000000200 */
[C---:B---3--:R-:W-:Y:S08]  /*ea30*/  HMMA.16816.F32.BF16 R72, R40.reuse, R44, R72 ;  /* 0x0000002c2848723c */ /* 0x048ff00000041848 */
[----:B------:R-:W-:Y:S01]  /*ea40*/  HMMA.16816.F32.BF16 R68, R40, R46, R68 ;  /* 0x0000002e2844723c */ /* 0x000fe20000041844 */
[----:B------:R-:W3:Y:S04]  /*ea50*/  LDSM.16.M88.4 R44, [R145+0x6800] ;  /* 0x00680000912c783b */ /* 0x000ee80000000200 */
[----:B------:R-:W5:Y:S03]  /*ea60*/  LDSM.16.M88.4 R40, [R145+0x7000] ;  /* 0x007000009128783b */ /* 0x000f660000000200 */
[C---:B----4-:R-:W-:Y:S08]  /*ea70*/  HMMA.16816.F32.BF16 R32, R80.reuse, R36, R32 ;  /* 0x000000245020723c */ /* 0x050ff00000041820 */
[C---:B------:R-:W-:Y:S01]  /*ea80*/  HMMA.16816.F32.BF16 R28, R80.reuse, R38, R28 ;  /* 0x00000026501c723c */ /* 0x040fe2000004181c */
[----:B------:R-:W-:Y:S07]  /*ea90*/  LDSM.16.M88.4 R36, [R145+0x7800] ;  /* 0x007800009124783b */ /* 0x000fee0000000200 */
[C---:B--2---:R-:W-:Y:S08]  /*eaa0*/  HMMA.16816.F32.BF16 R24, R80.reuse, R8, R24 ;  /* 0x000000085018723c */ /* 0x044ff00000041818 */
[C---:B------:R-:W-:Y:S01]  /*eab0*/  HMMA.16816.F32.BF16 R20, R80.reuse, R10, R20 ;  /* 0x0000000a5014723c */ /* 0x040fe20000041814 */
[----:B------:R-:W-:Y:S07]  /*eac0*/  LDSM.16.M88.4 R8, [R144+0x2000] ;  /* 0x002000009008783b */ /* 0x000fee0000000200 */
[C---:B-1----:R-:W-:Y:S08]  /*ead0*/  HMMA.16816.F32.BF16 R16, R80.reuse, R4, R16 ;  /* 0x000000045010723c */ /* 0x042ff00000041810 */
[C---:B------:R-:W-:Y:S01]  /*eae0*/  HMMA.16816.F32.BF16 R12, R80.reuse, R6, R12 ;  /* 0x00000006500c723c */ /* 0x040fe2000004180c */
[----:B------:R-:W1:Y:S07]  /*eaf0*/  LDSM.16.M88.4 R4, [R143+0x2000] ;  /* 0x002000008f04783b */ /* 0x000e6e0000000200 */
[C---:B------:R-:W-:Y:S08]  /*eb00*/  HMMA.16816.F32.BF16 R72, R80.reuse, R76, R72 ;  /* 0x0000004c5048723c */ /* 0x040ff00000041848 */
        /* <DEDUP_REMOVED lines=9> */
[C---:B-----5:R-:W-:Y:S08]  /*eba0*/  HMMA.16816.F32.BF16 R16, R64.reuse, R40, R16 ;  /* 0x000000284010723c */ /* 0x060ff00000041810 */
[----:B------:R-:W-:Y:S01]  /*ebb0*/  HMMA.16816.F32.BF16 R12, R64, R42, R12 ;  /* 0x0000002a400c723c */ /* 0x000fe2000004180c */
[----:B------:R-:W4:Y:S07]  /*ebc0*/  LDSM.16.M88.4 R40, [R143+0x3000] ;  /* 0x003000008f28783b */ /* 0x000f2e0000000200 */
[----:B-1----:R-:W-:Y:S08]  /*ebd0*/  HMMA.16816.F32.BF16 R32, R8, R4, R32 ;  /* 0x000000040820723c */ /* 0x002ff00000041820 */
[C---:B------:R-:W-:Y:S08]  /*ebe0*/  HMMA.16816.F32.BF16 R72, R64.reuse, R36, R72 ;  /* 0x000000244048723c */ /* 0x040ff00000041848 */
[----:B------:R-:W-:Y:S01]  /*ebf0*/  HMMA.16816.F32.BF16 R68, R64, R38, R68 ;  /* 0x000000264044723c */ /* 0x000fe20000041844 */
[----:B------:R-:W1:Y:S07]  /*ec00*/  LDSM.16.M88.4 R36, [R139+0x6800] ;  /* 0x006800008b24783b */ /* 0x000e6e0000000200 */
[C---:B------:R-:W-:Y:S01]  /*ec10*/  HMMA.16816.F32.BF16 R28, R8.reuse, R6, R28 ;  /* 0x00000006081c723c */ /* 0x040fe2000004181c */
[----:B------:R-:W-:Y:S07]  /*ec20*/  LDSM.16.M88.4 R4, [R141+0x2000] ;  /* 0x002000008d04783b */ /* 0x000fee0000000200 */
[----:B--2---:R-:W-:Y:S01]  /*ec30*/  HMMA.16816.F32.BF16 R64, R8, R76, R24 ;  /* 0x0000004c0840723c */ /* 0x004fe20000041818 */
[----:B------:R-:W2:Y:S07]  /*ec40*/  LDSM.16.M88.4 R24, [R132+0x2000] ;  /* 0x002000008418783b */ /* 0x000eae0000000200 */
[C---:B---3--:R-:W-:Y:S08]  /*ec50*/  HMMA.16816.F32.BF16 R32, R44.reuse, R56, R32 ;  /* 0x000000382c20723c */ /* 0x048ff00000041820 */
[----:B------:R-:W-:Y:S08]  /*ec60*/  HMMA.16816.F32.BF16 R28, R44, R58, R28 ;  /* 0x0000003a2c1c723c */ /* 0x000ff0000004181c */
[C---:B----4-:R-:W-:Y:S08]  /*ec70*/  HMMA.16816.F32.BF16 R16, R8.reuse, R40, R16 ;  /* 0x000000280810723c */ /* 0x050ff00000041810 */
[C---:B------:R-:W-:Y:S01]  /*ec80*/  HMMA.16816.F32.BF16 R12, R8.reuse, R42, R12 ;  /* 0x0000002a080c723c */ /* 0x040fe2000004180c */
[----:B------:R-:W3:Y:S07]  /*ec90*/  LDSM.16.M88.4 R40, [R132+0x2800] ;  /* 0x002800008428783b */ /* 0x000eee0000000200 */
[C---:B------:R-:W-:Y:S08]  /*eca0*/  HMMA.16816.F32.BF16 R20, R8.reuse, R78, R20 ;  /* 0x0000004e0814723c */ /* 0x040ff00000041814 */
[C---:B------:R-:W-:Y:S08]  /*ecb0*/  HMMA.16816.F32.BF16 R72, R8.reuse, R80, R72 ;  /* 0x000000500848723c */ /* 0x040ff00000041848 */
[----:B------:R-:W-:Y:S01]  /*ecc0*/  HMMA.16816.F32.BF16 R68, R8, R82, R68 ;  /* 0x000000520844723c */ /* 0x000fe20000041844 */
[----:B------:R-:W4:Y:S07]  /*ecd0*/  LDSM.16.M88.4 R8, [R139+0x7000] ;  /* 0x007000008b08783b */ /* 0x000f2e0000000200 */
[----:B-1----:R-:W-:Y:S07]  /*ece0*/  HMMA.16816.F32.BF16 R64, R44, R36, R64 ;  /* 0x000000242c40723c */ /* 0x002fee0000041840 */
[C---:B------:R-:W-:Y:S01]  /*ecf0*/  IADD3 R36, R50.reuse, 0x1, RZ ;  /* 0x0000000132247810 */ /* 0x040fe20007ffe0ff */
[----:B--2---:R-:W-:Y:S01]  /*ed00*/  HMMA.16816.F32.BF16 R32, R4, R24, R32 ;  /* 0x000000180420723c */ /* 0x004fe20000041820 */
[----:B------:R-:W-:-:S02]  /*ed10*/  IADD3 R37, R50, 0x8, RZ ;  /* 0x0000000832257810 */ /* 0x000fc40007ffe0ff */
[----:B------:R-:W1:Y:S04]  /*ed20*/  I2F R54, R36 ;  /* 0x0000002400367306 */ /* 0x000e680000201400 */
[C---:B------:R-:W-:Y:S01]  /*ed30*/  IADD3 R25, R103.reuse, 0x8, RZ ;  /* 0x0000000867197810 */ /* 0x040fe20007ffe0ff */
[----:B------:R-:W-:Y:S01]  /*ed40*/  HMMA.16816.F32.BF16 R28, R4, R26, R28 ;  /* 0x0000001a041c723c */ /* 0x000fe2000004181c */
[-C--:B------:R-:W-:Y:S02]  /*ed50*/  IMNMX R103, R103, R52.reuse, PT ;  /* 0x0000003467677217 */ /* 0x080fe40003800200 */
[----:B------:R-:W-:Y:S01]  /*ed60*/  IMNMX R124, R25, R52, PT ;  /* 0x00000034197c7217 */ /* 0x000fe20003800200 */
[----:B------:R2:W5:Y:S01]  /*ed70*/  I2F R49, R37 ;  /* 0x0000002500317306 */ /* 0x0005620000201400 */
[----:B------:R-:W5:Y:S01]  /*ed80*/  LDSM.16.M88.4 R24, [R139+0x7800] ;  /* 0x007800008b18783b */ /* 0x000f620000000200 */
[----:B------:R-:W-:-:S02]  /*ed90*/  IADD3 R52, R50, 0x9, RZ ;  /* 0x0000000932347810 */ /* 0x000fc40007ffe0ff */
[----:B------:R-:W-:Y:S01]  /*eda0*/  HMMA.16816.F32.BF16 R20, R44, R38, R20 ;  /* 0x000000262c14723c */ /* 0x000fe20000041814 */
[CC--:B------:R-:W-:Y:S02]  /*edb0*/  ISETP.GE.AND P5, PT, R36.reuse, R103.reuse, PT ;  /* 0x000000672400720c */ /* 0x0c0fe40003fa6270 */
[-C--:B------:R-:W-:Y:S02]  /*edc0*/  ISETP.GE.AND P0, PT, R36, R124.reuse, PT ;  /* 0x0000007c2400720c */ /* 0x080fe40003f06270 */
[CC--:B------:R-:W-:Y:S02]  /*edd0*/  ISETP.GE.AND P4, PT, R37.reuse, R103.reuse, PT ;  /* 0x000000672500720c */ /* 0x0c0fe40003f86270 */
[----:B------:R-:W-:Y:S01]  /*ede0*/  ISETP.GE.AND P1, PT, R37, R124, PT ;  /* 0x0000007c2500720c */ /* 0x000fe20003f26270 */
[----:B---3--:R-:W-:Y:S01]  /*edf0*/  HMMA.16816.F32.BF16 R64, R4, R40, R64 ;  /* 0x000000280440723c */ /* 0x008fe20000041840 */
[----:B------:R-:W-:Y:S01]  /*ee00*/  ISETP.GE.AND P6, PT, R52, R103, PT ;  /* 0x000000673400720c */ /* 0x000fe20003fc6270 */
[----:B-1----:R-:W-:Y:S01]  /*ee10*/  FFMA.FTZ R33, R0, R54, R33 ;  /* 0x0000003600217223 */ /* 0x002fe20000010021 */
[----:B------:R-:W-:Y:S01]  /*ee20*/  ISETP.GE.AND P2, PT, R52, R124, PT ;  /* 0x0000007c3400720c */ /* 0x000fe20003f46270 */
[----:B--2---:R-:W1:Y:S01]  /*ee30*/  LDSM.16.M88.4 R36, [R132+0x3000] ;  /* 0x003000008424783b */ /* 0x004e620000000200 */
[----:B------:R-:W-:-:S02]  /*ee40*/  FFMA.FTZ R54, R0, R54, R35 ;  /* 0x0000003600367223 */ /* 0x000fc40000010023 */
[----:B------:R-:W-:Y:S01]  /*ee50*/  IADD3 R41, R50, 0x11, RZ ;  /* 0x0000001132297810 */ /* 0x000fe20007ffe0ff */
[C---:B----4-:R-:W-:Y:S01]  /*ee60*/  HMMA.16816.F32.BF16 R16, R44.reuse, R8, R16 ;  /* 0x000000082c10723c */ /* 0x050fe20000041810 */
[----:B------:R-:W2:Y:S01]  /*ee70*/  I2F R8, R52 ;  /* 0x0000003400087306 */ /* 0x000ea20000201400 */
[CC--:B-----5:R-:W-:Y:S01]  /*ee80*/  FFMA.FTZ R35, R0.reuse, R49.reuse, R28 ;  /* 0x0000003100237223 */ /* 0x0e0fe2000001001c */
[----:B------:R-:W-:Y:S01]  /*ee90*/  FSEL R33, R33, -INF , !P5 ;  /* 0xff80000021217808 */ /* 0x000fe20006800000 */
[----:B------:R-:W-:Y:S01]  /*eea0*/  FFMA.FTZ R40, R0, R49, R30 ;  /* 0x0000003100287223 */ /* 0x000fe2000001001e */
[----:B------:R-:W-:Y:S02]  /*eeb0*/  FSEL R28, R54, -INF , !P0 ;  /* 0xff800000361c7808 */ /* 0x000fe40004000000 */
[C---:B------:R-:W-:Y:S01]  /*eec0*/  ISETP.GE.AND P5, PT, R48.reuse, R103, PT ;  /* 0x000000673000720c */ /* 0x040fe20003fa6270 */
[----:B------:R-:W-:Y:S01]  /*eed0*/  HMMA.16816.F32.BF16 R12, R44, R10, R12 ;  /* 0x0000000a2c0c723c */ /* 0x000fe2000004180c */
[----:B------:R-:W3:Y:S01]  /*eee0*/  I2F R9, R48 ;  /* 0x0000003000097306 */ /* 0x000ee20000201400 */
[----:B------:R-:W-:-:S02]  /*eef0*/  ISETP.GE.AND P0, PT, R48, R124, PT ;  /* 0x0000007c3000720c */ /* 0x000fc40003f06270 */
[----:B------:R-:W-:Y:S02]  /*ef00*/  FSEL R35, R35, -INF , !P4 ;  /* 0xff80000023237808 */ /* 0x000fe40006000000 */
[----:B------:R-:W-:Y:S02]  /*ef10*/  FSEL R40, R40, -INF , !P1 ;  /* 0xff80000028287808 */ /* 0x000fe40004800000 */
[----:B------:R-:W-:Y:S01]  /*ef20*/  HMMA.16816.F32.BF16 R20, R4, R42, R20 ;  /* 0x0000002a0414723c */ /* 0x000fe20000041814 */
[-C--:B--2---:R-:W-:Y:S01]  /*ef30*/  FFMA.FTZ R11, R0, R8.reuse, R29 ;  /* 0x00000008000b7223 */ /* 0x084fe2000001001d */
[C---:B------:R-:W-:Y:S01]  /*ef40*/  IADD3 R10, R50.reuse, 0x18, RZ ;  /* 0x00000018320a7810 */ /* 0x040fe20007ffe0ff */
[----:B------:R-:W2:Y:S01]  /*ef50*/  I2F R30, R41 ;  /* 0x00000029001e7306 */ /* 0x000ea20000201400 */
[----:B------:R-:W-:Y:S02]  /*ef60*/  IADD3 R29, R50, 0x19, RZ ;  /* 0x00000019321d7810 */ /* 0x000fe40007ffe0ff */
[-C--:B------:R-:W-:Y:S01]  /*ef70*/  ISETP.GE.AND P4, PT, R41, R103.reuse, PT ;  /* 0x000000672900720c */ /* 0x080fe20003f86270 */
[----:B------:R-:W-:Y:S01]  /*ef80*/  FFMA.FTZ R42, R0, R8, R31 ;  /* 0x00000008002a7223 */ /* 0x000fe2000001001f */
[----:B------:R-:W-:Y:S01]  /*ef90*/  FSEL R31, R11, -INF , !P6 ;  /* 0xff8000000b1f7808 */ /* 0x000fe20007000000 */
[----:B------:R-:W-:Y:S01]  /*efa0*/  HMMA.16816.F32.BF16 R72, R44, R24, R72 ;  /* 0x000000182c48723c */ /* 0x000fe20000041848 */
[----:B------:R-:W-:Y:S01]  /*efb0*/  ISETP.GE.AND P6, PT, R10, R103, PT ;  /* 0x000000670a00720c */ /* 0x000fe20003fc6270 */
[----:B------:R4:W5:Y:S01]  /*efc0*/  I2F R43, R10 ;  /* 0x0000000a002b7306 */ /* 0x0009620000201400 */
[----:B------:R-:W-:Y:S01]  /*efd0*/  FSEL R42, R42, -INF , !P2 ;  /* 0xff8000002a2a7808 */ /* 0x000fe20005000000 */
[----:B---3--:R-:W-:Y:S01]  /*efe0*/  FFMA.FTZ R64, R0, R9, R64 ;  /* 0x0000000900407223 */ /* 0x008fe20000010040 */
[----:B------:R-:W-:-:S02]  /*eff0*/  ISETP.GE.AND P2, PT, R10, R124, PT ;  /* 0x0000007c0a00720c */ /* 0x000fc40003f46270 */
[----:B------:R-:W-:Y:S01]  /*f000*/  FFMA.FTZ R24, R0, R9, R66 ;  /* 0x0000000900187223 */ /* 0x000fe20000010042 */
[----:B------:R-:W-:Y:S01]  /*f010*/  HMMA.16816.F32.BF16 R68, R44, R26, R68 ;  /* 0x0000001a2c44723c */ /* 0x000fe20000041844 */
[----:B------:R-:W-:Y:S01]  /*f020*/  IADD3 R48, R50, 0x20, RZ ;  /* 0x0000002032307810 */ /* 0x000fe20007ffe0ff */
[C---:B--2---:R-:W-:Y:S01]  /*f030*/  FFMA.FTZ R65, R0.reuse, R30, R65 ;  /* 0x0000001e00417223 */ /* 0x044fe20000010041 */
[----:B------:R-:W-:Y:S01]  /*f040*/  ISETP.GE.AND P1, PT, R41, R124, PT ;  /* 0x0000007c2900720c */ /* 0x000fe20003f26270 */
[----:B------:R-:W-:Y:S01]  /*f050*/  FFMA.FTZ R30, R0, R30, R67 ;  /* 0x0000001e001e7223 */ /* 0x000fe20000010043 */
[----:B------:R-:W2:Y:S01]  /*f060*/  I2F R41, R29 ;  /* 0x0000001d00297306 */ /* 0x000ea20000201400 */
[----:B------:R-:W-:Y:S02]  /*f070*/  FSEL R25, R64, -INF , !P5 ;  /* 0xff80000040197808 */ /* 0x000fe40006800000 */
[C---:B-1----:R-:W-:Y:S01]  /*f080*/  HMMA.16816.F32.BF16 R16, R4.reuse, R36, R16 ;  /* 0x000000240410723c */ /* 0x042fe20000041810 */
[----:B------:R-:W-:Y:S01]  /*f090*/  FSEL R24, R24, -INF , !P0 ;  /* 0xff80000018187808 */ /* 0x000fe20004000000 */
[----:B----4-:R-:W1:Y:S01]  /*f0a0*/  LDSM.16.M88.4 R8, [R132+0x3800] ;  /* 0x003800008408783b */ /* 0x010e620000000200 */
[C---:B-----5:R-:W-:Y:S01]  /*f0b0*/  FFMA.FTZ R20, R0.reuse, R43, R20 ;  /* 0x0000002b00147223 */ /* 0x060fe20000010014 */
[----:B------:R-:W-:Y:S01]  /*f0c0*/  ISETP.GE.AND P5, PT, R29, R103, PT ;  /* 0x000000671d00720c */ /* 0x000fe20003fa6270 */
[----:B------:R-:W3:Y:S01]  /*f0d0*/  I2F R37, R48 ;  /* 0x0000003000257306 */ /* 0x000ee20000201400 */
[----:B------:R-:W-:Y:S01]  /*f0e0*/  FFMA.FTZ R22, R0, R43, R22 ;  /* 0x0000002b00167223 */ /* 0x000fe20000010016 */
[----:B------:R-:W-:Y:S01]  /*f0f0*/  IADD3 R43, R50, 0x28, RZ ;  /* 0x00000028322b7810 */ /* 0x000fe20007ffe0ff */
[----:B------:R-:W-:Y:S01]  /*f100*/  HMMA.16816.F32.BF16 R12, R4, R38, R12 ;  /* 0x00000026040c723c */ /* 0x000fe2000004180c */
[----:B------:R-:W-:Y:S01]  /*f110*/  FSEL R27, R20, -INF , !P6 ;  /* 0xff800000141b7808 */ /* 0x000fe20007000000 */
[----:B------:R-:W-:-:S04]  /*f120*/  DEPBAR.LE SB0, 0x0 ;  /* 0x000080000000791a */ /* 0x000fc80000000000 */
[-C--:B--2---:R-:W-:Y:S01]  /*f130*/  FFMA.FTZ R20, R0, R41.reuse, R23 ;  /* 0x0000002900147223 */ /* 0x084fe20000010017 */
[C---:B------:R-:W-:Y:S01]  /*f140*/  IADD3 R38, R50.reuse, 0x29, RZ ;  /* 0x0000002932267810 */ /* 0x040fe20007ffe0ff */
[----:B------:R-:W2:Y:S01]  /*f150*/  I2F R23, R43 ;  /* 0x0000002b00177306 */ /* 0x000ea20000201400 */
[----:B------:R-:W-:Y:S01]  /*f160*/  IADD3 R36, R50, 0x21, RZ ;  /* 0x0000002132247810 */ /* 0x000fe20007ffe0ff */
[----:B------:R-:W-:Y:S01]  /*f170*/  FFMA.FTZ R21, R0, R41, R21 ;  /* 0x0000002900157223 */ /* 0x000fe20000010015 */
[----:B------:R-:W-:Y:S02]  /*f180*/  ISETP.GE.AND P0, PT, R29, R124, PT ;  /* 0x0000007c1d00720c */ /* 0x000fe40003f06270 */
[----:B------:R-:W-:Y:S02]  /*f190*/  FSEL R29, R65, -INF , !P4 ;  /* 0xff800000411d7808 */ /* 0x000fe40006000000 */
[----:B------:R-:W-:Y:S01]  /*f1a0*/  ISETP.GE.AND P4, PT, R48, R103, PT ;  /* 0x000000673000720c */ /* 0x000fe20003f86270 */
[CC--:B---3--:R-:W-:Y:S01]  /*f1b0*/  FFMA.FTZ R123, R0.reuse, R37.reuse, R16 ;  /* 0x00000025007b7223 */ /* 0x0c8fe20000010010 */
[----:B------:R-:W3:Y:S01]  /*f1c0*/  I2F R26, R36 ;  /* 0x00000024001a7306 */ /* 0x000ee20000201400 */
[----:B------:R-:W-:Y:S01]  /*f1d0*/  FFMA.FTZ R166, R0, R37, R18 ;  /* 0x0000002500a67223 */ /* 0x000fe20000010012 */
[----:B------:R-:W-:-:S02]  /*f1e0*/  IADD3 R18, R50, 0x30, RZ ;  /* 0x0000003032127810 */ /* 0x000fc40007ffe0ff */
[----:B------:R-:W-:Y:S02]  /*f1f0*/  FSEL R21, R21, -INF , !P5 ;  /* 0xff80000015157808 */ /* 0x000fe40006800000 */
[----:B------:R-:W-:Y:S01]  /*f200*/  FSEL R20, R20, -INF , !P0 ;  /* 0xff80000014147808 */ /* 0x000fe20004000000 */
[CC--:B--2---:R-:W-:Y:S01]  /*f210*/  FFMA.FTZ R12, R0.reuse, R23.reuse, R12 ;  /* 0x00000017000c7223 */ /* 0x0c4fe2000001000c */
[----:B------:R-:W2:Y:S01]  /*f220*/  I2F R16, R38 ;  /* 0x0000002600107306 */ /* 0x000ea20000201400 */
[----:B------:R-:W-:Y:S01]  /*f230*/  FFMA.FTZ R14, R0, R23, R14 ;  /* 0x00000017000e7223 */ /* 0x000fe2000001000e */
[C---:B------:R-:W-:Y:S02]  /*f240*/  ISETP.GE.AND P5, PT, R43.reuse, R103, PT ;  /* 0x000000672b00720c */ /* 0x040fe40003fa6270 */
[----:B------:R-:W-:Y:S02]  /*f250*/  ISETP.GE.AND P0, PT, R43, R124, PT ;  /* 0x0000007c2b00720c */ /* 0x000fe40003f06270 */
[----:B------:R-:W-:-:S02]  /*f260*/  FSEL R123, R123, -INF , !P4 ;  /* 0xff8000007b7b7808 */ /* 0x000fc40006000000 */
[----:B------:R-:W-:Y:S01]  /*f270*/  ISETP.GE.AND P4, PT, R38, R103, PT ;  /* 0x000000672600720c */ /* 0x000fe20003f86270 */
[C---:B-1----:R-:W-:Y:S01]  /*f280*/  HMMA.16816.F32.BF16 R68, R4.reuse, R10, R68 ;  /* 0x0000000a0444723c */ /* 0x042fe20000041844 */
[----:B------:R-:W-:Y:S01]  /*f290*/  FSEL R127, R12, -INF , !P5 ;  /* 0xff8000000c7f7808 */ /* 0x000fe20006800000 */
[-C--:B---3--:R-:W-:Y:S01]  /*f2a0*/  FFMA.FTZ R17, R0, R26.reuse, R17 ;  /* 0x0000001a00117223 */ /* 0x088fe20000010011 */
[----:B------:R-:W-:Y:S01]  /*f2b0*/  FSEL R172, R14, -INF , !P0 ;  /* 0xff8000000eac7808 */ /* 0x000fe20004000000 */
[----:B------:R-:W-:Y:S01]  /*f2c0*/  FFMA.FTZ R19, R0, R26, R19 ;  /* 0x0000001a00137223 */ /* 0x000fe20000010013 */
[----:B------:R-:W-:Y:S01]  /*f2d0*/  FSEL R30, R30, -INF , !P1 ;  /* 0xff8000001e1e7808 */ /* 0x000fe20004800000 */
[----:B--2---:R-:W-:Y:S02]  /*f2e0*/  FFMA.FTZ R13, R0, R16, R13 ;  /* 0x00000010000d7223 */ /* 0x004fe4000001000d */
[----:B------:R-:W-:Y:S01]  /*f2f0*/  HMMA.16816.F32.BF16 R72, R4, R8, R72 ;  /* 0x000000080448723c */ /* 0x000fe20000041848 */
[----:B------:R-:W1:Y:S01]  /*f300*/  I2F R9, R18 ;  /* 0x0000001200097306 */ /* 0x000e620000201400 */
[----:B------:R-:W-:Y:S01]  /*f310*/  ISETP.GE.AND P1, PT, R48, R124, PT ;  /* 0x0000007c3000720c */ /* 0x000fe20003f26270 */
[----:B------:R-:W-:Y:S01]  /*f320*/  FFMA.FTZ R15, R0, R16, R15 ;  /* 0x00000010000f7223 */ /* 0x000fe2000001000f */
[----:B------:R-:W-:-:S02]  /*f330*/  FSEL R163, R13, -INF , !P4 ;  /* 0xff8000000da37808 */ /* 0x000fc40006000000 */
[----:B------:R-:W-:Y:S02]  /*f340*/  FSEL R22, R22, -INF , !P2 ;  /* 0xff80000016167808 */ /* 0x000fe40005000000 */
[C---:B------:R-:W-:Y:S02]  /*f350*/  IADD3 R4, R50.reuse, 0x38, RZ ;  /* 0x0000003832047810 */ /* 0x040fe40007ffe0ff */
[C---:B------:R-:W-:Y:S02]  /*f360*/  IADD3 R8, R50.reuse, 0x31, RZ ;  /* 0x0000003132087810 */ /* 0x040fe40007ffe0ff */
[----:B------:R-:W2:Y:S01]  /*f370*/  I2F R7, R4 ;  /* 0x0000000400077306 */ /* 0x000ea20000201400 */
[----:B------:R-:W-:Y:S02]  /*f380*/  IADD3 R6, R50, 0x39, RZ ;  /* 0x0000003932067810 */ /* 0x000fe40007ffe0ff */
[C---:B------:R-:W-:Y:S02]  /*f390*/  ISETP.GE.AND P5, PT, R8.reuse, R103, PT ;  /* 0x000000670800720c */ /* 0x040fe40003fa6270 */
[----:B------:R-:W-:-:S02]  /*f3a0*/  ISETP.GE.AND P0, PT, R8, R124, PT ;  /* 0x0000007c0800720c */ /* 0x000fc40003f06270 */
[-C--:B------:R-:W-:Y:S01]  /*f3b0*/  ISETP.GE.AND P4, PT, R4, R103.reuse, PT ;  /* 0x000000670400720c */ /* 0x080fe20003f86270 */
[----:B------:R-:W3:Y:S01]  /*f3c0*/  I2F R5, R8 ;  /* 0x0000000800057306 */ /* 0x000ee20000201400 */
[C---:B------:R-:W-:Y:S02]  /*f3d0*/  ISETP.GE.AND P6, PT, R36.reuse, R103, PT ;  /* 0x000000672400720c */ /* 0x040fe40003fc6270 */
[-C--:B------:R-:W-:Y:S01]  /*f3e0*/  ISETP.GE.AND P2, PT, R36, R124.reuse, PT ;  /* 0x0000007c2400720c */ /* 0x080fe20003f46270 */
[-C--:B-1----:R-:W-:Y:S01]  /*f3f0*/  FFMA.FTZ R72, R0, R9.reuse, R72 ;  /* 0x0000000900487223 */ /* 0x082fe20000010048 */
[----:B------:R-:W-:Y:S01]  /*f400*/  FSEL R166, R166, -INF , !P1 ;  /* 0xff800000a6a67808 */ /* 0x000fe20004800000 */
[----:B------:R-:W-:Y:S01]  /*f410*/  FFMA.FTZ R74, R0, R9, R74 ;  /* 0x00000009004a7223 */ /* 0x000fe2000001004a */
[----:B------:R-:W-:Y:S01]  /*f420*/  ISETP.GE.AND P1, PT, R38, R124, PT ;  /* 0x0000007c2600720c */ /* 0x000fe20003f26270 */
[----:B------:R-:W1:Y:S01]  /*f430*/  I2F R8, R6 ;  /* 0x0000000600087306 */ /* 0x000e620000201400 */
[CC--:B--2---:R-:W-:Y:S01]  /*f440*/  FFMA.FTZ R68, R0.reuse, R7.reuse, R68 ;  /* 0x0000000700447223 */ /* 0x0c4fe20000010044 */
[----:B------:R-:W-:Y:S01]  /*f450*/  FSEL R125, R17, -INF , !P6 ;  /* 0xff800000117d7808 */ /* 0x000fe20007000000 */
[----:B------:R-:W-:Y:S01]  /*f460*/  FFMA.FTZ R70, R0, R7, R70 ;  /* 0x0000000700467223 */ /* 0x000fe20000010046 */
[----:B------:R-:W-:-:S02]  /*f470*/  FSEL R126, R19, -INF , !P2 ;  /* 0xff800000137e7808 */ /* 0x000fc40005000000 */
[----:B------:R-:W-:Y:S02]  /*f480*/  FSEL R121, R68, -INF , !P4 ;  /* 0xff80000044797808 */ /* 0x000fe40006000000 */
[----:B------:R-:W-:Y:S01]  /*f490*/  ISETP.GT.AND P4, PT, R162, R147, PT ;  /* 0x00000093a200720c */ /* 0x000fe20003f84270 */
[CC--:B---3--:R-:W-:Y:S01]  /*f4a0*/  FFMA.FTZ R73, R0.reuse, R5.reuse, R73 ;  /* 0x0000000500497223 */ /* 0x0c8fe20000010049 */
[----:B------:R-:W-:Y:S01]  /*f4b0*/  BAR.SYNC.DEFER_BLOCKING 0x0 ;  /* 0x0000000000007b1d */ /* 0x000fe20000010000 */
[----:B------:R-:W-:Y:S01]  /*f4c0*/  FFMA.FTZ R75, R0, R5, R75 ;  /* 0x00000005004b7223 */ /* 0x000fe2000001004b */
[----:B------:R-:W-:Y:S01]  /*f4d0*/  ISETP.GE.AND P6, PT, R18, R103, PT ;  /* 0x000000671200720c */ /* 0x000fe20003fc6270 */
[-C--:B------:R-:W-:Y:S01]  /*f4e0*/  FFMA.FTZ R5, R0, R55.reuse, R32 ;  /* 0x0000003700057223 */ /* 0x080fe20000010020 */
[----:B------:R-:W-:Y:S02]  /*f4f0*/  ISETP.GE.AND P2, PT, R18, R124, PT ;  /* 0x0000007c1200720c */ /* 0x000fe40003f46270 */
[----:B------:R-:W-:Y:S01]  /*f500*/  FSEL R170, R15, -INF , !P1 ;  /* 0xff8000000faa7808 */ /* 0x000fe20004800000 */
[----:B-1----:R-:W-:Y:S01]  /*f510*/  FFMA.FTZ R69, R0, R8, R69 ;  /* 0x0000000800457223 */ /* 0x002fe20000010045 */
[----:B------:R-:W-:Y:S01]  /*f520*/  ISETP.GE.AND P1, PT, R4, R124, PT ;  /* 0x0000007c0400720c */ /* 0x000fe20003f26270 */
[----:B------:R-:W-:Y:S01]  /*f530*/  FFMA.FTZ R4, R0, R55, R34 ;  /* 0x0000003700047223 */ /* 0x000fe20000010022 */
[----:B------:R-:W-:Y:S01]  /*f540*/  FSEL R119, R72, -INF , !P6 ;  /* 0xff80000048777808 */ /* 0x000fe20007000000 */
[----:B------:R-:W-:Y:S01]  /*f550*/  FFMA.FTZ R71, R0, R8, R71 ;  /* 0x0000000800477223 */ /* 0x000fe20000010047 */
[----:B------:R-:W-:-:S02]  /*f560*/  FSEL R118, R74, -INF , !P2 ;  /* 0xff8000004a767808 */ /* 0x000fc40005000000 */
[----:B------:R-:W-:Y:S02]  /*f570*/  FSEL R117, R73, -INF , !P5 ;  /* 0xff80000049757808 */ /* 0x000fe40006800000 */
[----:B------:R-:W-:Y:S02]  /*f580*/  FSEL R116, R75, -INF , !P0 ;  /* 0xff8000004b747808 */ /* 0x000fe40004000000 */
[CC--:B------:R-:W-:Y:S02]  /*f590*/  ISETP.GE.AND P6, PT, R50.reuse, R103.reuse, PT ;  /* 0x000000673200720c */ /* 0x0c0fe40003fc6270 */
[-C--:B------:R-:W-:Y:S02]  /*f5a0*/  ISETP.GE.AND P2, PT, R50, R124.reuse, PT ;  /* 0x0000007c3200720c */ /* 0x080fe40003f46270 */
[C---:B------:R-:W-:Y:S02]  /*f5b0*/  ISETP.GE.AND P5, PT, R6.reuse, R103, PT ;  /* 0x000000670600720c */ /* 0x040fe40003fa6270 */
        /* <DEDUP_REMOVED lines=8> */
[----:B------:R-:W-:Y:S02]  /*f640*/  IABS R6, c[0x0][0x2d0] ;  /* 0x0000b40000067a13 */ /* 0x000fe40000000000 */
[----:B------:R-:W-:-:S02]  /*f650*/  IADD3 R12, R3, -0x40, RZ ;  /* 0xffffffc0030c7810 */ /* 0x000fc40007ffe0ff */
[----:B------:R-:W1:Y:S01]  /*f660*/  I2F.RP R7, R6 ;  /* 0x0000000600077306 */ /* 0x000e620000209400 */
        /* <DEDUP_REMOVED lines=55> */
.L_x_8023:
[----:B------:R-:W-:-:S05]  /*f9e0*/  IMAD.MOV.U32 R6, RZ, RZ, c[0x0][0x198] ;  /* 0x00006600ff067624 */ /* 0x000fca00078e00ff */
[----:B------:R-:W-:-:S04]  /*f9f0*/  LEA R6, -R6, RZ, 0x6 ;  /* 0x000000ff06067211 */ /* 0x000fc800078e31ff */
[----:B------:R-:W-:Y:S02]  /*fa00*/  SHF.R.S32.HI R3, RZ, 0x1f, R6 ;  /* 0x0000001fff037819 */ /* 0x000fe40000011406 */
.L_x_8024:
        /* <DEDUP_REMOVED lines=75> */
.L_x_8022:
        /* <DEDUP_REMOVED lines=61> */
[----:B------:R-:W-:Y:S02]  /*10290*/  FFMA.FTZ R34, R42, c[0x0][0x23c], -R115 ;  /* 0x00008f002a227a23 */ /* 0x000fe40000010873 */
[----:B------:R-:W1:Y:S01]  /*102a0*/  LDSM.16.MT88.4 R40, [R138+0x8000] ;  /* 0x008000008a28783b */ /* 0x000e620000004200 */
[----:B------:R-:W-:-:S02]  /*102b0*/  FFMA.FTZ R32, R31, c[0x0][0x23c], -R122 ;  /* 0x00008f001f207a23 */ /* 0x000fc4000001087a */
[--C-:B------:R-:W-:Y:S02]  /*102c0*/  FFMA.FTZ R113, R4, c[0x0][0x23c], -R115.reuse ;  /* 0x00008f0004717a23 */ /* 0x100fe40000010873 */
[----:B------:R-:W-:Y:S01]  /*102d0*/  FFMA.FTZ R110, R28, c[0x0][0x23c], -R115 ;  /* 0x00008f001c6e7a23 */ /* 0x000fe20000010873 */
[----:B------:R-:W2:Y:S01]  /*102e0*/  MUFU.EX2 R108, R108 ;  /* 0x0000006c006c7308 */ /* 0x000ea20000000800 */
[----:B------:R-:W3:Y:S01]  /*102f0*/  LDSM.16.MT88.4 R4, [R137+0x8000] ;  /* 0x008000008904783b */ /* 0x000ee20000004200 */
[--C-:B------:R-:W-:Y:S02]  /*10300*/  FFMA.FTZ R106, R25, c[0x0][0x23c], -R122.reuse ;  /* 0x00008f00196a7a23 */ /* 0x100fe4000001087a */
        /* <DEDUP_REMOVED lines=8> */
[----:B------:R-:W4:Y:S01]  /*10390*/  MUFU.EX2 R32, R32 ;  /* 0x0000002000207308 */ /* 0x000f220000000800 */
[----:B--2---:R-:W-:Y:S01]  /*103a0*/  F2FP.BF16.PACK_AB R80, R108, R111 ;  /* 0x0000006f6c50723e */ /* 0x004fe200000010ff */
        /* <DEDUP_REMOVED lines=9> */
[----:B------:R-:W2:Y:S01]  /*10440*/  MUFU.EX2 R110, R110 ;  /* 0x0000006e006e7308 */ /* 0x000ea20000000800 */
[----:B----4-:R-:W-:Y:S01]  /*10450*/  F2FP.BF16.PACK_AB R82, R32, R107 ;  /* 0x0000006b2052723e */ /* 0x010fe200000010ff */
[----:B------:R-:W-:-:S02]  /*10460*/  FFMA.FTZ R114, R114, c[0x0][0x23c], -R115 ;  /* 0x00008f0072727a23 */ /* 0x000fc40000010873 */
[--C-:B------:R-:W-:Y:S02]  /*10470*/  FFMA.FTZ R119, R119, c[0x0][0x23c], -R122.reuse ;  /* 0x00008f0077777a23 */ /* 0x100fe4000001087a */
[----:B------:R-:W-:Y:S02]  /*10480*/  FFMA.FTZ R120, R120, c[0x0][0x23c], -R122 ;  /* 0x00008f0078787a23 */ /* 0x000fe4000001087a */
[----:B------:R-:W-:Y:S01]  /*10490*/  MUFU.EX2 R109, R109 ;  /* 0x0000006d006d7308 */ /* 0x000fe20000000800 */
[----:B------:R-:W-:-:S04]  /*104a0*/  FADD.FTZ R108, R111, R108 ;  /* 0x0000006c6f6c7221 */ /* 0x000fc80000010000 */
[----:B------:R-:W-:-:S03]  /*104b0*/  FADD.FTZ R107, R107, R108 ;  /* 0x0000006c6b6b7221 */ /* 0x000fc60000010000 */
[----:B------:R-:W4:Y:S01]  /*104c0*/  MUFU.EX2 R34, R34 ;  /* 0x0000002200227308 */ /* 0x000f220000000800 */
[----:B--2---:R-:W-:Y:S01]  /*104d0*/  F2FP.BF16.PACK_AB R81, R110, R113 ;  /* 0x000000716e51723e */ /* 0x004fe200000010ff */
[----:B------:R-:W-:Y:S02]  /*104e0*/  FADD.FTZ R110, R113, R110 ;  /* 0x0000006e716e7221 */ /* 0x000fe40000010000 */
[----:B------:R-:W-:-:S04]  /*104f0*/  FADD.FTZ R107, R32, R107 ;  /* 0x0000006b206b7221 */ /* 0x000fc80000010000 */
[----:B------:R-:W-:Y:S01]  /*10500*/  MUFU.EX2 R106, R106 ;  /* 0x0000006a006a7308 */ /* 0x000fe20000000800 */
[----:B----4-:R-:W-:-:S07]  /*10510*/  F2FP.BF16.PACK_AB R83, R34, R109 ;  /* 0x0000006d2253723e */ /* 0x010fce00000010ff */
[----:B------:R-:W2:Y:S01]  /*10520*/  MUFU.EX2 R29, R29 ;  /* 0x0000001d001d7308 */ /* 0x000ea20000000800 */
[----:B------:R-:W-:-:S04]  /*10530*/  FADD.FTZ R109, R109, R110 ;  /* 0x0000006e6d6d7221 */ /* 0x000fc80000010000 */
[----:B------:R-:W-:Y:S01]  /*10540*/  FADD.FTZ R34, R34, R109 ;  /* 0x0000006d22227221 */ /* 0x000fe20000010000 */
[C---:B-1----:R-:W-:Y:S02]  /*10550*/  HMMA.16816.F32.BF16 R36, R80.reuse, R40, RZ ;  /* 0x000000285024723c */ /* 0x042fe400000418ff */
[----:B------:R-:W-:Y:S06]  /*10560*/  MUFU.EX2 R33, R33 ;  /* 0x0000002100217308 */ /* 0x000fec0000000800 */
[C---:B------:R-:W-:Y:S02]  /*10570*/  HMMA.16816.F32.BF16 R40, R80.reuse, R42, RZ ;  /* 0x0000002a5028723c */ /* 0x040fe400000418ff */
[----:B------:R-:W1:Y:S06]  /*10580*/  MUFU.EX2 R28, R28 ;  /* 0x0000001c001c7308 */ /* 0x000e6c0000000800 */
[C---:B---3--:R-:W-:Y:S02]  /*10590*/  HMMA.16816.F32.BF16 R44, R80.reuse, R4, RZ ;  /* 0x00000004502c723c */ /* 0x048fe400000418ff */
[----:B------:R-:W-:Y:S05]  /*105a0*/  MUFU.EX2 R35, R35 ;  /* 0x0000002300237308 */ /* 0x000fea0000000800 */
[C---:B--2---:R-:W-:Y:S01]  /*105b0*/  F2FP.BF16.PACK_AB R4, R29.reuse, R106 ;  /* 0x0000006a1d04723e */ /* 0x044fe200000010ff */
[----:B------:R-:W-:Y:S01]  /*105c0*/  HMMA.16816.F32.BF16 R48, R80, R6, RZ ;  /* 0x000000065030723c */ /* 0x000fe200000418ff */
[----:B------:R-:W-:Y:S01]  /*105d0*/  FADD.FTZ R106, R106, R107 ;  /* 0x0000006b6a6a7221 */ /* 0x000fe20000010000 */
[----:B------:R-:W2:Y:S03]  /*105e0*/  MUFU.EX2 R30, R30 ;  /* 0x0000001e001e7308 */ /* 0x000ea60000000800 */
[----:B------:R-:W-:-:S02]  /*105f0*/  FADD.FTZ R106, R29, R106 ;  /* 0x0000006a1d6a7221 */ /* 0x000fc40000010000 */
[C---:B-1----:R-:W-:Y:S01]  /*10600*/  F2FP.BF16.PACK_AB R6, R28.reuse, R33 ;  /* 0x000000211c06723e */ /* 0x042fe200000010ff */
[----:B------:R-:W-:Y:S01]  /*10610*/  HMMA.16816.F32.BF16 R68, R80, R72, RZ ;  /* 0x000000485044723c */ /* 0x000fe200000418ff */
[----:B------:R-:W-:Y:S01]  /*10620*/  FADD.FTZ R33, R33, R106 ;  /* 0x0000006a21217221 */ /* 0x000fe20000010000 */
[----:B------:R-:W-:Y:S03]  /*10630*/  MUFU.EX2 R31, R31 ;  /* 0x0000001f001f7308 */ /* 0x000fe60000000800 */
[----:B------:R-:W-:-:S03]  /*10640*/  FADD.FTZ R28, R28, R33 ;  /* 0x000000211c1c7221 */ /* 0x000fc60000010000 */
[----:B------:R-:W-:Y:S02]  /*10650*/  HMMA.16816.F32.BF16 R72, R80, R74, RZ ;  /* 0x0000004a5048723c */ /* 0x000fe400000418ff */
[----:B------:R-:W1:Y:S01]  /*10660*/  MUFU.EX2 R2, R2 ;  /* 0x0000000200027308 */ /* 0x000e620000000800 */
[----:B--2---:R-:W-:Y:S01]  /*10670*/  F2FP.BF16.PACK_AB R5, R30, R35 ;  /* 0x000000231e05723e */ /* 0x004fe200000010ff */
        /* <DEDUP_REMOVED lines=20> */
[----:B------:R-:W-:Y:S06]  /*107c0*/  MUFU.EX2 R118, R118 ;  /* 0x0000007600767308 */ /* 0x000fec0000000800 */
[C---:B------:R-:W-:Y:S02]  /*107d0*/  HMMA.16816.F32.BF16 R60, R80.reuse, R64, RZ ;  /* 0x00000040503c723c */ /* 0x040fe400000418ff */
[----:B------:R-:W-:Y:S06]  /*107e0*/  MUFU.EX2 R121, R121 ;  /* 0x0000007900797308 */ /* 0x000fec0000000800 */
[C---:B------:R-:W-:Y:S02]  /*107f0*/  HMMA.16816.F32.BF16 R76, R80.reuse, R88, RZ ;  /* 0x00000058504c723c */ /* 0x040fe400000418ff */
[----:B------:R-:W-:Y:S06]  /*10800*/  MUFU.EX2 R114, R114 ;  /* 0x0000007200727308 */ /* 0x000fec0000000800 */
        /* <DEDUP_REMOVED lines=23> */
[--C-:B------:R-:W-:Y:S01]  /*10980*/  FFMA.FTZ R27, R170, c[0x0][0x23c], -R115.reuse ;  /* 0x00008f00aa1b7a23 */ /* 0x100fe20000010873 */
[----:B------:R-:W4:Y:S01]  /*10990*/  MUFU.EX2 R26, R26 ;  /* 0x0000001a001a7308 */ /* 0x000f220000000800 */
[--C-:B------:R-:W-:Y:S01]  /*109a0*/  FFMA.FTZ R25, R127, c[0x0][0x23c], -R122.reuse ;  /* 0x00008f007f197a23 */ /* 0x100fe2000001087a */
[----:B---3--:R-:W-:Y:S01]  /*109b0*/  HMMA.16816.F32.BF16 R60, R4, R16, R60 ;  /* 0x00000010043c723c */ /* 0x008fe2000004183c */
[----:B------:R-:W-:Y:S02]  /*109c0*/  FFMA.FTZ R24, R163, c[0x0][0x23c], -R122 ;  /* 0x00008f00a3187a23 */ /* 0x000fe4000001087a */
[----:B------:R-:W-:-:S03]  /*109d0*/  FFMA.FTZ R115, R112, c[0x0][0x23c], -R115 ;  /* 0x00008f0070737a23 */ /* 0x000fc60000010873 */
[----:B------:R-:W-:Y:S02]  /*109e0*/  MUFU.EX2 R25, R25 ;  /* 0x0000001900197308 */ /* 0x000fe40000000800 */
[----:B------:R-:W-:Y:S01]  /*109f0*/  HMMA.16816.F32.BF16 R64, R4, R18, R64 ;  /* 0x000000120440723c */ /* 0x000fe20000041840 */
[----:B------:R-:W3:Y:S05]  /*10a00*/  LDSM.16.MT88.4 R16, [R138+0x9000] ;  /* 0x009000008a10783b */ /* 0x000eea0000004200 */
[----:B------:R-:W5:Y:S01]  /*10a10*/  MUFU.EX2 R24, R24 ;  /* 0x0000001800187308 */ /* 0x000f620000000800 */
[----:B----4-:R-:W-:Y:S01]  /*10a20*/  F2FP.BF16.PACK_AB R4, R26, R123 ;  /* 0x0000007b1a04723e */ /* 0x010fe200000010ff */
[----:B------:R-:W-:-:S04]  /*10a30*/  FADD.FTZ R123, R123, R28 ;  /* 0x0000001c7b7b7221 */ /* 0x000fc80000010000 */
[----:B------:R-:W-:Y:S02]  /*10a40*/  FADD.FTZ R26, R26, R123 ;  /* 0x0000007b1a1a7221 */ /* 0x000fe40000010000 */
[----:B------:R-:W4:Y:S08]  /*10a50*/  MUFU.EX2 R125, R125 ;  /* 0x0000007d007d7308 */ /* 0x000f300000000800 */
[----:B------:R-:W-:Y:S01]  /*10a60*/  MUFU.EX2 R126, R126 ;  /* 0x0000007e007e7308 */ /* 0x000fe20000000800 */
[----:B-----5:R-:W-:Y:S01]  /*10a70*/  F2FP.BF16.PACK_AB R6, R24, R25 ;  /* 0x000000191806723e */ /* 0x020fe200000010ff */
[----:B------:R-:W-:-:S04]  /*10a80*/  FADD.FTZ R25, R25, R26 ;  /* 0x0000001a19197221 */ /* 0x000fc80000010000 */
[----:B------:R-:W-:Y:S02]  /*10a90*/  FADD.FTZ R24, R24, R25 ;  /* 0x0000001918187221 */ /* 0x000fe40000010000 */
[----:B------:R-:W5:Y:S01]  /*10aa0*/  MUFU.EX2 R27, R27 ;  /* 0x0000001b001b7308 */ /* 0x000f620000000800 */
[----:B----4-:R-:W-:Y:S01]  /*10ab0*/  F2FP.BF16.PACK_AB R5, R125, R164 ;  /* 0x000000a47d05723e */ /* 0x010fe200000010ff */
[----:B------:R-:W-:-:S04]  /*10ac0*/  FADD.FTZ R164, R164, R31 ;  /* 0x0000001fa4a47221 */ /* 0x000fc80000010000 */
[----:B------:R-:W-:Y:S02]  /*10ad0*/  FADD.FTZ R125, R125, R164 ;  /* 0x000000a47d7d7221 */ /* 0x000fe40000010000 */
[----:B------:R-:W4:Y:S01]  /*10ae0*/  MUFU.EX2 R115, R115 ;  /* 0x0000007300737308 */ /* 0x000f220000000800 */
[----:B-----5:R-:W-:Y:S01]  /*10af0*/  F2FP.BF16.PACK_AB R7, R27, R126 ;  /* 0x0000007e1b07723e */ /* 0x020fe200000010ff */
[----:B------:R-:W-:-:S04]  /*10b00*/  FADD.FTZ R126, R126, R125 ;  /* 0x0000007d7e7e7221 */ /* 0x000fc80000010000 */
[----:B------:R-:W-:Y:S02]  /*10b10*/  FADD.FTZ R27, R27, R126 ;  /* 0x0000007e1b1b7221 */ /* 0x000fe40000010000 */
        /* <DEDUP_REMOVED lines=120> */
.L_x_8026:
[----:B------:R-:W-:-:S05]  /*112a0*/  IMAD.MOV.U32 R6, RZ, RZ, c[0x0][0x1a0] ;  /* 0x00006800ff067624 */ /* 0x000fca00078e00ff */
[----:B------:R-:W-:-:S04]  /*112b0*/  LEA R6, -R6, RZ, 0x6 ;  /* 0x000000ff06067211 */ /* 0x000fc800078e31ff */
[----:B------:R-:W-:Y:S02]  /*112c0*/  SHF.R.S32.HI R2, RZ, 0x1f, R6 ;  /* 0x0000001fff027819 */ /* 0x000fe40000011406 */
.L_x_8027:
        /* <DEDUP_REMOVED lines=48> */
[----:B------:R-:W-:Y:S01]  /*115d0*/  @P2 LEA R108, P1, R104, c[0x0][0x170], 0x1 ;  /* 0x00005c00686c2a11 */ /* 0x000fe200078208ff */
[----:B------:R-:W-:Y:S01]  /*115e0*/  IMAD R2, R162, 0x40, R160 ;  /* 0x00000040a2027824 */ /* 0x000fe200078e02a0 */
[----:B------:R-:W-:Y:S01]  /*115f0*/  @P0 LEA.HI.X R19, R5, R169, R4, 0x1, P4 ;  /* 0x000000a905130211 */ /* 0x000fe200020f0c04 */
[----:B------:R-:W-:Y:S01]  /*11600*/  @!P2 STS.128 [R156+0xa800], RZ ;  /* 0x00a800ff9c00a388 */ /* 0x000fe20000000c00 */
[----:B------:R-:W-:Y:S01]  /*11610*/  @P2 LEA.HI.X R109, R104, c[0x0][0x174], R101, 0x1, P1 ;  /* 0x00005d00686d2a11 */ /* 0x000fe200008f0c65 */
[----:B------:R-:W-:Y:S01]  /*11620*/  IMAD.MOV.U32 R168, RZ, RZ, R126 ;  /* 0x000000ffffa87224 */ /* 0x000fe200078e007e */
[----:B------:R-:W-:Y:S01]  /*11630*/  IADD3 R101, R2, 0x8, RZ ;  /* 0x0000000802657810 */ /* 0x000fe20007ffe0ff */
[----:B------:R-:W-:Y:S01]  /*11640*/  @!PT LDS RZ, [RZ] ;  /* 0x00000000fffff984 */ /* 0x000fe20000000800 */
[----:B------:R-:W-:Y:S01]  /*11650*/  @!PT LDS RZ, [RZ] ;  /* 0x00000000fffff984 */ /* 0x000fe20000000800 */
[----:B------:R-:W-:Y:S01]  /*11660*/  @!PT LDS RZ, [RZ] ;  /* 0x00000000fffff984 */ /* 0x000fe20000000800 */
[----:B------:R2:W-:Y:S01]  /*11670*/  @P0 LDGSTS.E.BYPASS.LTC128B.128 [R156+0x9000], [R14.64] ;  /* 0x090000000e9c0fae */ /* 0x0005e2000b901d46 */
[----:B------:R-:W-:-:S02]  /*11680*/  IMAD.MOV.U32 R169, RZ, RZ, R127 ;  /* 0x000000ffffa97224 */ /* 0x000fc400078e007f */
[C---:B------:R-:W-:Y:S01]  /*11690*/  ISETP.GE.AND P5, PT, R101.reuse, R103, PT ;  /* 0x000000676500720c */ /* 0x040fe20003fa6270 */
        /* <DEDUP_REMOVED lines=11> */
[----:B------:R-:W-:-:S03]  /*11750*/  ISETP.GE.AND P0, PT, R101, R124, PT ;  /* 0x0000007c6500720c */ /* 0x000fc60003f06270 */
        /* <DEDUP_REMOVED lines=107> */
[C---:B--2---:R-:W-:Y:S07]  /*11e10*/  HMMA.16816.F32.BF16 R8, R120.reuse, R104, R8 ;  /* 0x000000687808723c */ /* 0x044fee0000041808 */
[----:B------:R-:W-:Y:S01]  /*11e20*/  IADD3 R104, R2, 0x1, RZ ;  /* 0x0000000102687810 */ /* 0x000fe20007ffe0ff */
[----:B----4-:R-:W-:Y:S01]  /*11e30*/  HMMA.16816.F32.BF16 R16, R120, R108, R16 ;  /* 0x0000006c7810723c */ /* 0x010fe20000041810 */
[----:B------:R-:W1:Y:S02]  /*11e40*/  I2F R109, R101 ;  /* 0x00000065006d7306 */ /* 0x000e640000201400 */
[C---:B------:R-:W-:Y:S01]  /*11e50*/  ISETP.GE.AND P1, PT, R104.reuse, R103, PT ;  /* 0x000000676800720c */ /* 0x040fe20003f26270 */
[----:B------:R-:W-:Y:S01]  /*11e60*/  BAR.SYNC.DEFER_BLOCKING 0x0 ;  /* 0x0000000000007b1d */ /* 0x000fe20000010000 */
[----:B------:R-:W-:-:S02]  /*11e70*/  ISETP.GE.AND P4, PT, R104, R124, PT ;  /* 0x0000007c6800720c */ /* 0x000fc40003f86270 */
[C---:B------:R-:W-:Y:S01]  /*11e80*/  IADD3 R108, R2.reuse, 0x10, RZ ;  /* 0x00000010026c7810 */ /* 0x040fe20007ffe0ff */
[C---:B------:R-:W-:Y:S02]  /*11e90*/  HMMA.16816.F32.BF16 R12, R120.reuse, R110, R12 ;  /* 0x0000006e780c723c */ /* 0x040fe4000004180c */
[----:B------:R-:W2:Y:S05]  /*11ea0*/  I2F R102, R104 ;  /* 0x0000006800667306 */ /* 0x000eaa0000201400 */
[----:B------:R-:W-:Y:S01]  /*11eb0*/  IADD3 R110, R2, 0x9, RZ ;  /* 0x00000009026e7810 */ /* 0x000fe20007ffe0ff */
[----:B------:R-:W-:Y:S01]  /*11ec0*/  HMMA.16816.F32.BF16 R4, R120, R106, R4 ;  /* 0x0000006a7804723c */ /* 0x000fe20000041804 */
[CC--:B-1----:R-:W-:Y:S01]  /*11ed0*/  FFMA.FTZ R28, R0.reuse, R109.reuse, R28 ;  /* 0x0000006d001c7223 */ /* 0x0c2fe2000001001c */
[----:B------:R-:W1:Y:S01]  /*11ee0*/  I2F R105, R108 ;  /* 0x0000006c00697306 */ /* 0x000e620000201400 */
[----:B------:R-:W-:Y:S01]  /*11ef0*/  FFMA.FTZ R181, R0, R109, R30 ;  /* 0x0000006d00b57223 */ /* 0x000fe2000001001e */
[----:B------:R-:W-:-:S02]  /*11f00*/  IADD3 R30, R2, 0x19, RZ ;  /* 0x00000019021e7810 */ /* 0x000fc40007ffe0ff */
[----:B------:R-:W-:Y:S02]  /*11f10*/  FSEL R185, R28, -INF , !P5 ;  /* 0xff8000001cb97808 */ /* 0x000fe40006800000 */
[----:B------:R-:W-:Y:S02]  /*11f20*/  IADD3 R106, R2, 0x11, RZ ;  /* 0x00000011026a7810 */ /* 0x000fe40007ffe0ff */
[----:B------:R-:W3:Y:S01]  /*11f30*/  I2F R107, R110 ;  /* 0x0000006e006b7306 */ /* 0x000ee20000201400 */
[CC--:B--2---:R-:W-:Y:S01]  /*11f40*/  FFMA.FTZ R33, R0.reuse, R102.reuse, R33 ;  /* 0x0000006600217223 */ /* 0x0c4fe20000010021 */
[----:B------:R-:W-:Y:S01]  /*11f50*/  FSEL R181, R181, -INF , !P0 ;  /* 0xff800000b5b57808 */ /* 0x000fe20004000000 */
[----:B------:R-:W-:Y:S01]  /*11f60*/  FFMA.FTZ R179, R0, R102, R35 ;  /* 0x0000006600b37223 */ /* 0x000fe20000010023 */
[----:B------:R-:W-:Y:S02]  /*11f70*/  IADD3 R35, R2, 0x18, RZ ;  /* 0x0000001802237810 */ /* 0x000fe40007ffe0ff */
[----:B------:R-:W-:-:S02]  /*11f80*/  FSEL R183, R33, -INF , !P1 ;  /* 0xff80000021b77808 */ /* 0x000fc40004800000 */
[----:B------:R-:W2:Y:S01]  /*11f90*/  I2F R101, R106 ;  /* 0x0000006a00657306 */ /* 0x000ea20000201400 */
[----:B------:R-:W-:Y:S01]  /*11fa0*/  FSEL R179, R179, -INF , !P4 ;  /* 0xff800000b3b37808 */ /* 0x000fe20006000000 */
[----:B-1----:R-:W-:Y:S01]  /*11fb0*/  FFMA.FTZ R24, R0, R105, R24 ;  /* 0x0000006900187223 */ /* 0x002fe20000010018 */
[----:B------:R-:W-:Y:S01]  /*11fc0*/  ISETP.GE.AND P4, PT, R108, R103, PT ;  /* 0x000000676c00720c */ /* 0x000fe20003f86270 */
[----:B------:R-:W-:Y:S01]  /*11fd0*/  FFMA.FTZ R26, R0, R105, R26 ;  /* 0x00000069001a7223 */ /* 0x000fe2000001001a */
[-C--:B------:R-:W-:Y:S02]  /*11fe0*/  ISETP.GE.AND P1, PT, R110, R124.reuse, PT ;  /* 0x0000007c6e00720c */ /* 0x080fe40003f26270 */
[----:B------:R-:W-:Y:S01]  /*11ff0*/  ISETP.GE.AND P5, PT, R108, R124, PT ;  /* 0x0000007c6c00720c */ /* 0x000fe20003fa6270 */
[----:B------:R-:W1:Y:S01]  /*12000*/  I2F R33, R35 ;  /* 0x0000002300217306 */ /* 0x000e620000201400 */
[----:B---3--:R-:W-:Y:S01]  /*12010*/  FFMA.FTZ R31, R0, R107, R31 ;  /* 0x0000006b001f7223 */ /* 0x008fe2000001001f */
[----:B------:R-:W-:Y:S01]  /*12020*/  ISETP.GE.AND P0, PT, R106, R103, PT ;  /* 0x000000676a00720c */ /* 0x000fe20003f06270 */
[----:B------:R-:W-:Y:S01]  /*12030*/  FFMA.FTZ R29, R0, R107, R29 ;  /* 0x0000006b001d7223 */ /* 0x000fe2000001001d */
[----:B------:R-:W-:-:S02]  /*12040*/  IADD3 R102, R2, 0x20, RZ ;  /* 0x0000002002667810 */ /* 0x000fc40007ffe0ff */
[----:B------:R-:W-:Y:S02]  /*12050*/  FSEL R109, R24, -INF , !P4 ;  /* 0xff800000186d7808 */ /* 0x000fe40006000000 */
[----:B------:R-:W3:Y:S01]  /*12060*/  I2F R28, R30 ;  /* 0x0000001e001c7306 */ /* 0x000ee20000201400 */
[-C--:B--2---:R-:W-:Y:S01]  /*12070*/  FFMA.FTZ R25, R0, R101.reuse, R25 ;  /* 0x0000006500197223 */ /* 0x084fe20000010019 */
[----:B------:R-:W-:Y:S01]  /*12080*/  IADD3 R24, R2, 0x21, RZ ;  /* 0x0000002102187810 */ /* 0x000fe20007ffe0ff */
[----:B------:R-:W-:Y:S01]  /*12090*/  FFMA.FTZ R113, R0, R101, R27 ;  /* 0x0000006500717223 */ /* 0x000fe2000001001b */
[----:B------:R-:W-:Y:S02]  /*120a0*/  IADD3 R27, R2, 0x28, RZ ;  /* 0x00000028021b7810 */ /* 0x000fe40007ffe0ff */
[----:B------:R-:W-:Y:S02]  /*120b0*/  FSEL R177, R31, -INF , !P1 ;  /* 0xff8000001fb17808 */ /* 0x000fe40004800000 */
[----:B------:R-:W2:Y:S01]  /*120c0*/  I2F R31, R102 ;  /* 0x00000066001f7306 */ /* 0x000ea20000201400 */
[----:B------:R-:W-:Y:S01]  /*120d0*/  FSEL R117, R26, -INF , !P5 ;  /* 0xff8000001a757808 */ /* 0x000fe20006800000 */
[CC--:B-1----:R-:W-:Y:S01]  /*120e0*/  FFMA.FTZ R20, R0.reuse, R33.reuse, R20 ;  /* 0x0000002100147223 */ /* 0x0c2fe20000010014 */
[----:B------:R-:W-:Y:S01]  /*120f0*/  FSEL R173, R25, -INF , !P0 ;  /* 0xff80000019ad7808 */ /* 0x000fe20004000000 */
[----:B------:R-:W-:Y:S01]  /*12100*/  FFMA.FTZ R22, R0, R33, R22 ;  /* 0x0000002100167223 */ /* 0x000fe20000010016 */
[----:B------:R-:W-:-:S02]  /*12110*/  ISETP.GE.AND P1, PT, R35, R103, PT ;  /* 0x000000672300720c */ /* 0x000fc40003f26270 */
[----:B------:R-:W-:Y:S01]  /*12120*/  ISETP.GE.AND P4, PT, R35, R124, PT ;  /* 0x0000007c2300720c */ /* 0x000fe20003f86270 */
[----:B------:R-:W1:Y:S01]  /*12130*/  I2F R26, R24 ;  /* 0x00000018001a7306 */ /* 0x000e620000201400 */
[----:B------:R-:W-:Y:S01]  /*12140*/  FSEL R175, R20, -INF , !P1 ;  /* 0xff80000014af7808 */ /* 0x000fe20004800000 */
[-C--:B---3--:R-:W-:Y:S01]  /*12150*/  FFMA.FTZ R111, R0, R28.reuse, R21 ;  /* 0x0000001c006f7223 */ /* 0x088fe20000010015 */
[----:B------:R-:W-:Y:S01]  /*12160*/  ISETP.GE.AND P6, PT, R110, R103, PT ;  /* 0x000000676e00720c */ /* 0x000fe20003fc6270 */
[----:B------:R-:W-:Y:S01]  /*12170*/  FFMA.FTZ R21, R0, R28, R23 ;  /* 0x0000001c00157223 */ /* 0x000fe20000010017 */
[----:B------:R-:W-:Y:S02]  /*12180*/  IADD3 R20, R2, 0x29, RZ ;  /* 0x0000002902147810 */ /* 0x000fe40007ffe0ff */
[----:B------:R-:W-:Y:S01]  /*12190*/  FSEL R23, R22, -INF , !P4 ;  /* 0xff80000016177808 */ /* 0x000fe20006000000 */
[----:B------:R-:W3:Y:S01]  /*121a0*/  I2F R25, R27 ;  /* 0x0000001b00197306 */ /* 0x000ee20000201400 */
[----:B------:R-:W-:Y:S01]  /*121b0*/  FSEL R29, R29, -INF , !P6 ;  /* 0xff8000001d1d7808 */ /* 0x000fe20007000000 */
[-C--:B--2---:R-:W-:Y:S01]  /*121c0*/  FFMA.FTZ R125, R0, R31.reuse, R16 ;  /* 0x0000001f007d7223 */ /* 0x084fe20000010010 */
[----:B------:R-:W-:Y:S01]  /*121d0*/  ISETP.GE.AND P6, PT, R106, R124, PT ;  /* 0x0000007c6a00720c */ /* 0x000fe20003fc6270 */
[----:B------:R-:W-:Y:S01]  /*121e0*/  FFMA.FTZ R18, R0, R31, R18 ;  /* 0x0000001f00127223 */ /* 0x000fe20000010012 */
[----:B------:R-:W-:-:S02]  /*121f0*/  ISETP.GE.AND P5, PT, R30, R103, PT ;  /* 0x000000671e00720c */ /* 0x000fc40003fa6270 */
[----:B------:R-:W-:Y:S01]  /*12200*/  ISETP.GE.AND P0, PT, R30, R124, PT ;  /* 0x0000007c1e00720c */ /* 0x000fe20003f06270 */
[----:B------:R-:W2:Y:S01]  /*12210*/  I2F R22, R20 ;  /* 0x0000001400167306 */ /* 0x000ea20000201400 */
[----:B------:R-:W-:Y:S01]  /*12220*/  FSEL R113, R113, -INF , !P6 ;  /* 0xff80000071717808 */ /* 0x000fe20007000000 */
[-C--:B-1----:R-:W-:Y:S01]  /*12230*/  FFMA.FTZ R19, R0, R26.reuse, R19 ;  /* 0x0000001a00137223 */ /* 0x082fe20000010013 */
[----:B------:R-:W-:Y:S01]  /*12240*/  ISETP.GE.AND P6, PT, R102, R103, PT ;  /* 0x000000676600720c */ /* 0x000fe20003fc6270 */
[C---:B------:R-:W-:Y:S01]  /*12250*/  FFMA.FTZ R167, R0.reuse, R26, R17 ;  /* 0x0000001a00a77223 */ /* 0x040fe20000010011 */
[----:B------:R-:W-:Y:S02]  /*12260*/  FSEL R111, R111, -INF , !P5 ;  /* 0xff8000006f6f7808 */ /* 0x000fe40006800000 */
[----:B------:R-:W-:Y:S01]  /*12270*/  FSEL R21, R21, -INF , !P0 ;  /* 0xff80000015157808 */ /* 0x000fe20004000000 */
[-C--:B---3--:R-:W-:Y:S01]  /*12280*/  FFMA.FTZ R163, R0, R25.reuse, R12 ;  /* 0x0000001900a37223 */ /* 0x088fe2000001000c */
[----:B------:R-:W-:Y:S01]  /*12290*/  ISETP.GE.AND P5, PT, R24, R124, PT ;  /* 0x0000007c1800720c */ /* 0x000fe20003fa6270 */
[----:B------:R-:W-:Y:S01]  /*122a0*/  FFMA.FTZ R14, R0, R25, R14 ;  /* 0x00000019000e7223 */ /* 0x000fe2000001000e */
[----:B------:R-:W-:-:S02]  /*122b0*/  ISETP.GE.AND P0, PT, R27, R103, PT ;  /* 0x000000671b00720c */ /* 0x000fc40003f06270 */
[C---:B------:R-:W-:Y:S02]  /*122c0*/  IADD3 R16, R2.reuse, 0x30, RZ ;  /* 0x0000003002107810 */ /* 0x040fe40007ffe0ff */
[----:B------:R-:W-:Y:S01]  /*122d0*/  IADD3 R17, R2, 0x31, RZ ;  /* 0x0000003102117810 */ /* 0x000fe20007ffe0ff */
[CC--:B--2---:R-:W-:Y:S01]  /*122e0*/  FFMA.FTZ R171, R0.reuse, R22.reuse, R13 ;  /* 0x0000001600ab7223 */ /* 0x0c4fe2000001000d */
[----:B------:R-:W-:Y:S01]  /*122f0*/  FSEL R125, R125, -INF , !P6 ;  /* 0xff8000007d7d7808 */ /* 0x000fe20007000000 */
[----:B------:R-:W-:Y:S01]  /*12300*/  FFMA.FTZ R119, R0, R22, R15 ;  /* 0x0000001600777223 */ /* 0x000fe2000001000f */
[----:B------:R-:W-:Y:S01]  /*12310*/  ISETP.GE.AND P6, PT, R27, R124, PT ;  /* 0x0000007c1b00720c */ /* 0x000fe20003fc6270 */
[----:B------:R-:W1:Y:S01]  /*12320*/  I2F R12, R17 ;  /* 0x00000011000c7306 */ /* 0x000e620000201400 */
[----:B------:R-:W-:Y:S02]  /*12330*/  FSEL R115, R19, -INF , !P5 ;  /* 0xff80000013737808 */ /* 0x000fe40006800000 */
[----:B------:R-:W-:-:S02]  /*12340*/  FSEL R163, R163, -INF , !P0 ;  /* 0xff800000a3a37808 */ /* 0x000fc40004000000 */
[CC--:B------:R-:W-:Y:S02]  /*12350*/  ISETP.GE.AND P5, PT, R16.reuse, R103.reuse, PT ;  /* 0x000000671000720c */ /* 0x0c0fe40003fa6270 */
[-C--:B------:R-:W-:Y:S01]  /*12360*/  ISETP.GE.AND P0, PT, R16, R124.reuse, PT ;  /* 0x0000007c1000720c */ /* 0x080fe20003f06270 */
[----:B------:R2:W3:Y:S01]  /*12370*/  I2F R27, R16 ;  /* 0x00000010001b7306 */ /* 0x0004e20000201400 */
[----:B------:R-:W-:Y:S02]  /*12380*/  ISETP.GE.AND P4, PT, R24, R103, PT ;  /* 0x000000671800720c */ /* 0x000fe40003f86270 */
[-C--:B------:R-:W-:Y:S02]  /*12390*/  ISETP.GE.AND P1, PT, R102, R124.reuse, PT ;  /* 0x0000007c6600720c */ /* 0x080fe40003f26270 */
[----:B------:R-:W-:Y:S02]  /*123a0*/  FSEL R167, R167, -INF , !P4 ;  /* 0xff800000a7a77808 */ /* 0x000fe40006000000 */
[----:B------:R-:W-:Y:S01]  /*123b0*/  ISETP.GE.AND P4, PT, R20, R124, PT ;  /* 0x0000007c1400720c */ /* 0x000fe20003f86270 */
[-C--:B-1----:R-:W-:Y:S01]  /*123c0*/  FFMA.FTZ R105, R0, R12.reuse, R9 ;  /* 0x0000000c00697223 */ /* 0x082fe20000010009 */
[----:B------:R-:W1:Y:S01]  /*123d0*/  I2F R15, R2 ;  /* 0x00000002000f7306 */ /* 0x000e620000201400 */
[----:B------:R-:W-:Y:S01]  /*123e0*/  FSEL R123, R18, -INF , !P1 ;  /* 0xff800000127b7808 */ /* 0x000fe20004800000 */
[----:B------:R-:W-:Y:S01]  /*123f0*/  FFMA.FTZ R11, R0, R12, R11 ;  /* 0x0000000c000b7223 */ /* 0x000fe2000001000b */
[----:B------:R-:W-:-:S02]  /*12400*/  FSEL R119, R119, -INF , !P4 ;  /* 0xff80000077777808 */ /* 0x000fc40006000000 */
[----:B------:R-:W-:Y:S02]  /*12410*/  ISETP.GE.AND P4, PT, R17, R103, PT ;  /* 0x000000671100720c */ /* 0x000fe40003f86270 */
[----:B--2---:R-:W-:Y:S01]  /*12420*/  IADD3 R16, R2, 0x38, RZ ;  /* 0x0000003802107810 */ /* 0x004fe20007ffe0ff */
[-C--:B---3--:R-:W-:Y:S01]  /*12430*/  FFMA.FTZ R106, R0, R27.reuse, R8 ;  /* 0x0000001b006a7223 */ /* 0x088fe20000010008 */
[----:B------:R-:W-:Y:S01]  /*12440*/  IADD3 R8, R2, 0x39, RZ ;  /* 0x0000003902087810 */ /* 0x000fe20007ffe0ff */
[----:B------:R-:W-:Y:S01]  /*12450*/  FFMA.FTZ R10, R0, R27, R10 ;  /* 0x0000001b000a7223 */ /* 0x000fe2000001000a */
[----:B------:R-:W2:Y:S01]  /*12460*/  I2F R13, R16 ;  /* 0x00000010000d7306 */ /* 0x000ea20000201400 */
[----:B------:R-:W-:Y:S02]  /*12470*/  FSEL R105, R105, -INF , !P4 ;  /* 0xff80000069697808 */ /* 0x000fe40006000000 */
[-C--:B------:R-:W-:Y:S02]  /*12480*/  ISETP.GE.AND P4, PT, R16, R124.reuse, PT ;  /* 0x0000007c1000720c */ /* 0x080fe40003f86270 */
[----:B------:R-:W-:Y:S01]  /*12490*/  FSEL R106, R106, -INF , !P5 ;  /* 0xff8000006a6a7808 */ /* 0x000fe20006800000 */
[----:B-1----:R-:W-:Y:S01]  /*124a0*/  FFMA.FTZ R32, R0, R15, R32 ;  /* 0x0000000f00207223 */ /* 0x002fe20000010020 */
[----:B------:R-:W-:Y:S01]  /*124b0*/  ISETP.GE.AND P1, PT, R20, R103, PT ;  /* 0x000000671400720c */ /* 0x000fe20003f26270 */
[----:B------:R-:W1:Y:S01]  /*124c0*/  I2F R9, R8 ;  /* 0x0000000800097306 */ /* 0x000e620000201400 */
[----:B------:R-:W-:-:S02]  /*124d0*/  ISETP.GE.AND P5, PT, R17, R124, PT ;  /* 0x0000007c1100720c */ /* 0x000fc40003fa6270 */
[----:B------:R-:W-:Y:S02]  /*124e0*/  FSEL R35, R10, -INF , !P0 ;  /* 0xff8000000a237808 */ /* 0x000fe40004000000 */
[----:B------:R-:W-:Y:S02]  /*124f0*/  ISETP.GE.AND P0, PT, R16, R103, PT ;  /* 0x000000671000720c */ /* 0x000fe40003f06270 */
[----:B------:R-:W-:Y:S01]  /*12500*/  FSEL R121, R14, -INF , !P6 ;  /* 0xff8000000e797808 */ /* 0x000fe20007000000 */
[CC--:B--2---:R-:W-:Y:S01]  /*12510*/  FFMA.FTZ R6, R0.reuse, R13.reuse, R6 ;  /* 0x0000000d00067223 */ /* 0x0c4fe20000010006 */
[----:B------:R-:W-:Y:S01]  /*12520*/  FSEL R171, R171, -INF , !P1 ;  /* 0xff800000abab7808 */ /* 0x000fe20004800000 */
[----:B------:R-:W-:Y:S01]  /*12530*/  FFMA.FTZ R4, R0, R13, R4 ;  /* 0x0000000d00047223 */ /* 0x000fe20000010004 */
[----:B------:R-:W-:Y:S02]  /*12540*/  FSEL R33, R11, -INF , !P5 ;  /* 0xff8000000b217808 */ /* 0x000fe40006800000 */
[----:B------:R-:W-:-:S02]  /*12550*/  FSEL R101, R6, -INF , !P4 ;  /* 0xff80000006657808 */ /* 0x000fc40006000000 */
[----:B------:R-:W-:Y:S01]  /*12560*/  ISETP.GT.AND P4, PT, R162, R147, PT ;  /* 0x00000093a200720c */ /* 0x000fe20003f84270 */
[----:B-1----:R-:W-:Y:S01]  /*12570*/  FFMA.FTZ R107, R0, R9, R5 ;  /* 0x00000009006b7223 */ /* 0x002fe20000010005 */
[----:B------:R-:W-:Y:S01]  /*12580*/  ISETP.GE.AND P6, PT, R2, R103, PT ;  /* 0x000000670200720c */ /* 0x000fe20003fc6270 */
[----:B------:R-:W-:Y:S01]  /*12590*/  FFMA.FTZ R7, R0, R9, R7 ;  /* 0x0000000900077223 */ /* 0x000fe20000010007 */
[-C--:B------:R-:W-:Y:S01]  /*125a0*/  ISETP.GE.AND P1, PT, R2, R124.reuse, PT ;  /* 0x0000007c0200720c */ /* 0x080fe20003f26270 */
[----:B------:R-:W-:Y:S01]  /*125b0*/  FFMA.FTZ R2, R0, R15, R34 ;  /* 0x0000000f00027223 */ /* 0x000fe20000010022 */
[----:B------:R-:W-:Y:S02]  /*125c0*/  ISETP.GE.AND P5, PT, R8, R103, PT ;  /* 0x000000670800720c */ /* 0x000fe40003fa6270 */
[----:B------:R-:W-:Y:S02]  /*125d0*/  FSEL R103, R4, -INF , !P0 ;  /* 0xff80000004677808 */ /* 0x000fe40004000000 */
[----:B------:R-:W-:-:S02]  /*125e0*/  ISETP.GE.AND P0, PT, R8, R124, PT ;  /* 0x0000007c0800720c */ /* 0x000fc40003f06270 */
        /* <DEDUP_REMOVED lines=65> */
.L_x_8029:
[----:B------:R-:W-:-:S05]  /*12a00*/  IMAD.MOV.U32 R8, RZ, RZ, c[0x0][0x198] ;  /* 0x00006600ff087624 */ /* 0x000fca00078e00ff */
[----:B------:R-:W-:-:S04]  /*12a10*/  LEA R8, -R8, RZ, 0x6 ;  /* 0x000000ff08087211 */ /* 0x000fc800078e31ff */
[----:B------:R-:W-:Y:S02]  /*12a20*/  SHF.R.S32.HI R9, RZ, 0x1f, R8 ;  /* 0x0000001fff097819 */ /* 0x000fe40000011408 */
.L_x_8030:
        /* <DEDUP_REMOVED lines=21> */
[-C--:B------:R-:W-:Y:S01]  /*12b80*/  @P2 LEA R18, P0, R4, R158.reuse, 0x1 ;  /* 0x0000009e04122211 */ /* 0x080fe200078008ff */
[----:B------:R-:W-:Y:S01]  /*12b90*/  @!P1 IMAD.X R9, R148, 0x1, R9, P5 ;  /* 0x0000000194099824 */ /* 0x000fe200028e0609 */
[-C--:B------:R-:W-:Y:S01]  /*12ba0*/  @!P1 LEA R24, P5, R4, R158.reuse, 0x1 ;  /* 0x0000009e04189211 */ /* 0x080fe200078a08ff */
        /* <DEDUP_REMOVED lines=45> */
.L_x_8028:
        /* <DEDUP_REMOVED lines=62> */
[----:B------:R-:W-:Y:S02]  /*13260*/  FMUL.FTZ R34, R34, c[0x0][0x23c] ;  /* 0x00008f0022227a20 */ /* 0x000fe40000410000 */
[----:B------:R-:W-:Y:S02]  /*13270*/  FMUL.FTZ R32, R32, c[0x0][0x23c] ;  /* 0x00008f0020207a20 */ /* 0x000fe40000410000 */
[----:B------:R-:W-:Y:S01]  /*13280*/  FFMA.FTZ R3, R177, c[0x0][0x23c], -R104 ;  /* 0x00008f00b1037a23 */ /* 0x000fe20000010868 */
        /* <DEDUP_REMOVED lines=8> */
[--C-:B------:R-:W-:Y:S02]  /*13310*/  FFMA.FTZ R117, R117, c[0x0][0x23c], -R104.reuse ;  /* 0x00008f0075757a23 */ /* 0x100fe40000010868 */
[----:B------:R-:W-:-:S02]  /*13320*/  FFMA.FTZ R113, R23, c[0x0][0x23c], -R104 ;  /* 0x00008f0017717a23 */ /* 0x000fc40000010868 */
[----:B------:R-:W-:Y:S01]  /*13330*/  MUFU.EX2 R29, R29 ;  /* 0x0000001d001d7308 */ /* 0x000fe20000000800 */
[--C-:B------:R-:W-:Y:S02]  /*13340*/  FFMA.FTZ R112, R21, c[0x0][0x23c], -R104.reuse ;  /* 0x00008f0015707a23 */ /* 0x100fe40000010868 */
[----:B------:R-:W-:Y:S01]  /*13350*/  LDSM.16.MT88.4 R20, [R140+0xa800] ;  /* 0x00a800008c14783b */ /* 0x000fe20000004200 */
[----:B------:R-:W-:Y:S02]  /*13360*/  FFMA.FTZ R122, R123, c[0x0][0x23c], -R104 ;  /* 0x00008f007b7a7a23 */ /* 0x000fe40000010868 */
[----:B------:R-:W-:Y:S02]  /*13370*/  FFMA.FTZ R118, R125, c[0x0][0x23c], -R108 ;  /* 0x00008f007d767a23 */ /* 0x000fe4000001086c */
        /* <DEDUP_REMOVED lines=13> */
[----:B------:R-:W-:Y:S02]  /*13450*/  FFMA.FTZ R103, R103, c[0x0][0x23c], -R108 ;  /* 0x00008f0067677a23 */ /* 0x000fe4000001086c */
[----:B------:R-:W-:Y:S02]  /*13460*/  FFMA.FTZ R124, R33, c[0x0][0x23c], -R104 ;  /* 0x00008f00217c7a23 */ /* 0x000fe40000010868 */
[----:B------:R-:W1:Y:S01]  /*13470*/  MUFU.EX2 R32, R32 ;  /* 0x0000002000207308 */ /* 0x000e620000000800 */
[----:B------:R-:W-:Y:S02]  /*13480*/  FFMA.FTZ R108, R107, c[0x0][0x23c], -R108 ;  /* 0x00008f006b6c7a23 */ /* 0x000fe4000001086c */
[--C-:B------:R-:W-:Y:S02]  /*13490*/  FFMA.FTZ R35, R35, c[0x0][0x23c], -R104.reuse ;  /* 0x00008f0023237a23 */ /* 0x100fe40000010868 */
[--C-:B------:R-:W-:Y:S02]  /*134a0*/  FFMA.FTZ R33, R101, c[0x0][0x23c], -R104.reuse ;  /* 0x00008f0065217a23 */ /* 0x100fe40000010868 */
[----:B------:R-:W-:Y:S01]  /*134b0*/  FFMA.FTZ R102, R102, c[0x0][0x23c], -R104 ;  /* 0x00008f0066667a23 */ /* 0x000fe20000010868 */
[----:B------:R-:W3:Y:S01]  /*134c0*/  MUFU.EX2 R3, R3 ;  /* 0x0000000300037308 */ /* 0x000ee20000000800 */
[----:B--2---:R-:W-:-:S02]  /*134d0*/  FMUL.FTZ R36, R36, R34 ;  /* 0x0000002224247220 */ /* 0x004fc40000410000 */
[-C--:B------:R-:W-:Y:S02]  /*134e0*/  FMUL.FTZ R37, R37, R34.reuse ;  /* 0x0000002225257220 */ /* 0x080fe40000410000 */
[-C--:B------:R-:W-:Y:S02]  /*134f0*/  FMUL.FTZ R40, R40, R34.reuse ;  /* 0x0000002228287220 */ /* 0x080fe40000410000 */
[----:B------:R-:W-:Y:S01]  /*13500*/  FMUL.FTZ R41, R41, R34 ;  /* 0x0000002229297220 */ /* 0x000fe20000410000 */
[----:B------:R-:W-:Y:S01]  /*13510*/  MUFU.EX2 R110, R110 ;  /* 0x0000006e006e7308 */ /* 0x000fe20000000800 */
[-C--:B-1----:R-:W-:Y:S02]  /*13520*/  FMUL.FTZ R38, R38, R32.reuse ;  /* 0x0000002026267220 */ /* 0x082fe40000410000 */
[-C--:B------:R-:W-:Y:S02]  /*13530*/  FMUL.FTZ R39, R39, R32.reuse ;  /* 0x0000002027277220 */ /* 0x080fe40000410000 */
[----:B------:R-:W-:-:S02]  /*13540*/  FMUL.FTZ R42, R42, R32 ;  /* 0x000000202a2a7220 */ /* 0x000fc40000410000 */
[----:B------:R-:W-:Y:S01]  /*13550*/  FMUL.FTZ R43, R43, R32 ;  /* 0x000000202b2b7220 */ /* 0x000fe20000410000 */
[----:B---3--:R-:W-:Y:S01]  /*13560*/  F2FP.BF16.PACK_AB R7, R3, R28 ;  /* 0x0000001c0307723e */ /* 0x008fe200000010ff */
[-C--:B------:R-:W-:Y:S01]  /*13570*/  FMUL.FTZ R96, R96, R34.reuse ;  /* 0x0000002260607220 */ /* 0x080fe20000410000 */
[----:B------:R-:W1:Y:S01]  /*13580*/  MUFU.EX2 R109, R109 ;  /* 0x0000006d006d7308 */ /* 0x000e620000000800 */
[----:B------:R-:W-:Y:S02]  /*13590*/  FMUL.FTZ R97, R97, R34 ;  /* 0x0000002261617220 */ /* 0x000fe40000410000 */
[-C--:B------:R-:W-:Y:S02]  /*135a0*/  FMUL.FTZ R98, R98, R32.reuse ;  /* 0x0000002062627220 */ /* 0x080fe40000410000 */
[----:B------:R-:W-:Y:S01]  /*135b0*/  HMMA.16816.F32.BF16 R36, R4, R12, R36 ;  /* 0x0000000c0424723c */ /* 0x000fe20000041824 */
        /* <DEDUP_REMOVED lines=22> */
[----:B------:R-:W4:Y:S01]  /*13720*/  MUFU.EX2 R114, R114 ;  /* 0x0000007200727308 */ /* 0x000f220000000800 */
[----:B------:R-:W-:-:S02]  /*13730*/  FMUL.FTZ R45, R45, R34 ;  /* 0x000000222d2d7220 */ /* 0x000fc40000410000 */
[-C--:B------:R-:W-:Y:S02]  /*13740*/  FMUL.FTZ R46, R46, R32.reuse ;  /* 0x000000202e2e7220 */ /* 0x080fe40000410000 */
[----:B------:R-:W-:Y:S02]  /*13750*/  FMUL.FTZ R47, R47, R32 ;  /* 0x000000202f2f7220 */ /* 0x000fe40000410000 */
[-C--:B------:R-:W-:Y:S01]  /*13760*/  FMUL.FTZ R48, R48, R34.reuse ;  /* 0x0000002230307220 */ /* 0x080fe20000410000 */
[----:B------:R-:W-:Y:S01]  /*13770*/  MUFU.EX2 R113, R113 ;  /* 0x0000007100717308 */ /* 0x000fe20000000800 */
[----:B------:R-:W-:Y:S02]  /*13780*/  FMUL.FTZ R49, R49, R34 ;  /* 0x0000002231317220 */ /* 0x000fe40000410000 */
[-C--:B------:R-:W-:Y:S02]  /*13790*/  FMUL.FTZ R50, R50, R32.reuse ;  /* 0x0000002032327220 */ /* 0x080fe40000410000 */
[----:B------:R-:W-:-:S02]  /*137a0*/  FMUL.FTZ R51, R51, R32 ;  /* 0x0000002033337220 */ /* 0x000fc40000410000 */
[-C--:B------:R-:W-:Y:S01]  /*137b0*/  FMUL.FTZ R68, R68, R34.reuse ;  /* 0x0000002244447220 */ /* 0x080fe20000410000 */
[----:B------:R-:W5:Y:S01]  /*137c0*/  MUFU.EX2 R112, R112 ;  /* 0x0000007000707308 */ /* 0x000f620000000800 */
[----:B------:R-:W-:Y:S02]  /*137d0*/  FMUL.FTZ R69, R69, R34 ;  /* 0x0000002245457220 */ /* 0x000fe40000410000 */
        /* <DEDUP_REMOVED lines=8> */
[----:B------:R-:W2:Y:S01]  /*13860*/  LDSM.16.MT88.4 R12, [R138+0xa000] ;  /* 0x00a000008a0c783b */ /* 0x000ea20000004200 */
[----:B------:R-:W-:Y:S02]  /*13870*/  FMUL.FTZ R75, R75, R32 ;  /* 0x000000204b4b7220 */ /* 0x000fe40000410000 */
[-C--:B------:R-:W-:Y:S01]  /*13880*/  FMUL.FTZ R60, R60, R34.reuse ;  /* 0x000000223c3c7220 */ /* 0x080fe20000410000 */
[----:B------:R-:W-:Y:S01]  /*13890*/  MUFU.EX2 R125, R125 ;  /* 0x0000007d007d7308 */ /* 0x000fe20000000800 */
[----:B------:R-:W-:Y:S02]  /*138a0*/  FMUL.FTZ R61, R61, R34 ;  /* 0x000000223d3d7220 */ /* 0x000fe40000410000 */
[----:B---3--:R-:W-:Y:S01]  /*138b0*/  HMMA.16816.F32.BF16 R44, R4, R8, R44 ;  /* 0x00000008042c723c */ /* 0x008fe2000004182c */
[----:B------:R-:W-:-:S02]  /*138c0*/  FMUL.FTZ R62, R62, R32 ;  /* 0x000000203e3e7220 */ /* 0x000fc40000410000 */
[----:B------:R-:W-:Y:S02]  /*138d0*/  FMUL.FTZ R63, R63, R32 ;  /* 0x000000203f3f7220 */ /* 0x000fe40000410000 */
[-C--:B------:R-:W-:Y:S01]  /*138e0*/  FMUL.FTZ R64, R64, R34.reuse ;  /* 0x0000002240407220 */ /* 0x080fe20000410000 */
[----:B------:R-:W-:Y:S01]  /*138f0*/  MUFU.EX2 R116, R116 ;  /* 0x0000007400747308 */ /* 0x000fe20000000800 */
[----:B------:R-:W-:Y:S01]  /*13900*/  FMUL.FTZ R65, R65, R34 ;  /* 0x0000002241417220 */ /* 0x000fe20000410000 */
[----:B------:R-:W-:Y:S01]  /*13910*/  HMMA.16816.F32.BF16 R48, R4, R10, R48 ;  /* 0x0000000a0430723c */ /* 0x000fe20000041830 */
[----:B------:R-:W3:Y:S01]  /*13920*/  LDSM.16.MT88.4 R8, [R140+0xa000] ;  /* 0x00a000008c08783b */ /* 0x000ee20000004200 */
        /* <DEDUP_REMOVED lines=9> */
[----:B------:R-:W-:Y:S02]  /*139c0*/  FMUL.FTZ R81, R81, R34 ;  /* 0x0000002251517220 */ /* 0x000fe40000410000 */
[-C--:B------:R-:W-:Y:S02]  /*139d0*/  FMUL.FTZ R82, R82, R32.reuse ;  /* 0x0000002052527220 */ /* 0x080fe40000410000 */
[----:B------:R-:W-:-:S02]  /*139e0*/  FMUL.FTZ R83, R83, R32 ;  /* 0x0000002053537220 */ /* 0x000fc40000410000 */
[-C--:B------:R-:W-:Y:S01]  /*139f0*/  FMUL.FTZ R76, R76, R34.reuse ;  /* 0x000000224c4c7220 */ /* 0x080fe20000410000 */
[----:B------:R-:W1:Y:S01]  /*13a00*/  MUFU.EX2 R123, R123 ;  /* 0x0000007b007b7308 */ /* 0x000e620000000800 */
[----:B------:R-:W-:Y:S01]  /*13a10*/  FMUL.FTZ R77, R77, R34 ;  /* 0x000000224d4d7220 */ /* 0x000fe20000410000 */
[C---:B--2---:R-:W-:Y:S01]  /*13a20*/  HMMA.16816.F32.BF16 R68, R4.reuse, R12, R68 ;  /* 0x0000000c0444723c */ /* 0x044fe20000041844 */
[-C--:B------:R-:W-:Y:S02]  /*13a30*/  FMUL.FTZ R78, R78, R32.reuse ;  /* 0x000000204e4e7220 */ /* 0x080fe40000410000 */
[----:B------:R-:W-:Y:S02]  /*13a40*/  FMUL.FTZ R79, R79, R32 ;  /* 0x000000204f4f7220 */ /* 0x000fe40000410000 */
[-C--:B------:R-:W-:Y:S01]  /*13a50*/  FMUL.FTZ R88, R88, R34.reuse ;  /* 0x0000002258587220 */ /* 0x080fe20000410000 */
[----:B------:R-:W-:Y:S01]  /*13a60*/  MUFU.EX2 R115, R115 ;  /* 0x0000007300737308 */ /* 0x000fe20000000800 */
[----:B------:R-:W-:Y:S01]  /*13a70*/  FMUL.FTZ R89, R89, R34 ;  /* 0x0000002259597220 */ /* 0x000fe20000410000 */
[----:B------:R-:W-:Y:S01]  /*13a80*/  HMMA.16816.F32.BF16 R72, R4, R14, R72 ;  /* 0x0000000e0448723c */ /* 0x000fe20000041848 */
[----:B------:R-:W2:Y:S01]  /*13a90*/  LDSM.16.MT88.4 R12, [R136+0xa000] ;  /* 0x00a00000880c783b */ /* 0x000ea20000004200 */
[----:B------:R-:W-:-:S02]  /*13aa0*/  FMUL.FTZ R90, R90, R32 ;  /* 0x000000205a5a7220 */ /* 0x000fc40000410000 */
[----:B------:R-:W-:Y:S02]  /*13ab0*/  FMUL.FTZ R91, R91, R32 ;  /* 0x000000205b5b7220 */ /* 0x000fe40000410000 */
[----:B------:R-:W1:Y:S01]  /*13ac0*/  MUFU.EX2 R120, R120 ;  /* 0x0000007800787308 */ /* 0x000e620000000800 */
[----:B------:R-:W-:Y:S01]  /*13ad0*/  FFMA.FTZ R31, R165, R34, R31 ;  /* 0x00000022a51f7223 */ /* 0x000fe2000001001f */
[C---:B---3--:R-:W-:Y:S01]  /*13ae0*/  HMMA.16816.F32.BF16 R60, R4.reuse, R8, R60 ;  /* 0x00000008043c723c */ /* 0x048fe2000004183c */
[----:B------:R-:W-:Y:S02]  /*13af0*/  FFMA.FTZ R29, R166, R32, R29 ;  /* 0x00000020a61d7223 */ /* 0x000fe4000001001d */
[----:B------:R-:W-:Y:S02]  /*13b00*/  FADD.FTZ R30, R30, R31 ;  /* 0x0000001f1e1e7221 */ /* 0x000fe40000010000 */
[----:B------:R-:W-:Y:S01]  /*13b10*/  FADD.FTZ R29, R2, R29 ;  /* 0x0000001d021d7221 */ /* 0x000fe20000010000 */
[----:B------:R-:W-:Y:S02]  /*13b20*/  MUFU.EX2 R106, R106 ;  /* 0x0000006a006a7308 */ /* 0x000fe40000000800 */
[----:B------:R-:W-:Y:S01]  /*13b30*/  HMMA.16816.F32.BF16 R64, R4, R10, R64 ;  /* 0x0000000a0440723c */ /* 0x000fe20000041840 */
[----:B------:R-:W3:Y:S01]  /*13b40*/  LDSM.16.MT88.4 R8, [R137+0xa000] ;  /* 0x00a000008908783b */ /* 0x000ee20000004200 */
[----:B------:R-:W-:-:S04]  /*13b50*/  FADD.FTZ R2, R28, R29 ;  /* 0x0000001d1c027221 */ /* 0x000fc80000010000 */
[----:B------:R-:W1:Y:S01]  /*13b60*/  MUFU.EX2 R105, R105 ;  /* 0x0000006900697308 */ /* 0x000e620000000800 */
[----:B------:R-:W-:-:S07]  /*13b70*/  FADD.FTZ R2, R3, R2 ;  /* 0x0000000203027221 */ /* 0x000fce0000010000 */
[----:B------:R-:W-:Y:S08]  /*13b80*/  MUFU.EX2 R103, R103 ;  /* 0x0000006700677308 */ /* 0x000ff00000000800 */
[----:B------:R-:W-:Y:S01]  /*13b90*/  MUFU.EX2 R108, R108 ;  /* 0x0000006c006c7308 */ /* 0x000fe20000000800 */
[C---:B--2---:R-:W-:Y:S07]  /*13ba0*/  HMMA.16816.F32.BF16 R84, R4.reuse, R12, R84 ;  /* 0x0000000c0454723c */ /* 0x044fee0000041854 */
[----:B------:R-:W-:Y:S01]  /*13bb0*/  MUFU.EX2 R35, R35 ;  /* 0x0000002300237308 */ /* 0x000fe20000000800 */
[C---:B------:R-:W-:Y:S01]  /*13bc0*/  HMMA.16816.F32.BF16 R80, R4.reuse, R14, R80 ;  /* 0x0000000e0450723c */ /* 0x040fe20000041850 */
[----:B------:R-:W2:Y:S06]  /*13bd0*/  LDSM.16.MT88.4 R12, [R140+0x8800] ;  /* 0x008800008c0c783b */ /* 0x000eac0000004200 */
[----:B------:R-:W1:Y:S01]  /*13be0*/  MUFU.EX2 R124, R124 ;  /* 0x0000007c007c7308 */ /* 0x000e620000000800 */
[C---:B---3--:R-:W-:Y:S07]  /*13bf0*/  HMMA.16816.F32.BF16 R76, R4.reuse, R8, R76 ;  /* 0x00000008044c723c */ /* 0x048fee000004184c */
[----:B------:R-:W-:Y:S01]  /*13c00*/  MUFU.EX2 R33, R33 ;  /* 0x0000002100217308 */ /* 0x000fe20000000800 */
[----:B------:R-:W-:Y:S01]  /*13c10*/  HMMA.16816.F32.BF16 R88, R4, R10, R88 ;  /* 0x0000000a0458723c */ /* 0x000fe20000041858 */
[----:B------:R-:W3:Y:S06]  /*13c20*/  LDSM.16.MT88.4 R8, [R138+0x8800] ;  /* 0x008800008a08783b */ /* 0x000eec0000004200 */
[----:B------:R-:W2:Y:S01]  /*13c30*/  MUFU.EX2 R102, R102 ;  /* 0x0000006600667308 */ /* 0x000ea20000000800 */
[----:B-1----:R-:W-:-:S02]  /*13c40*/  F2FP.BF16.PACK_AB R4, R109, R110 ;  /* 0x0000006e6d04723e */ /* 0x002fc400000010ff */
[----:B----4-:R-:W-:Y:S01]  /*13c50*/  F2FP.BF16.PACK_AB R5, R114, R117 ;  /* 0x000000757205723e */ /* 0x010fe200000010ff */
[----:B------:R-:W-:Y:S01]  /*13c60*/  FADD.FTZ R117, R117, R2 ;  /* 0x0000000275757221 */ /* 0x000fe20000010000 */
[----:B------:R-:W-:Y:S02]  /*13c70*/  F2FP.BF16.PACK_AB R6, R111, R100 ;  /* 0x000000646f06723e */ /* 0x000fe400000010ff */
[----:B-----5:R-:W-:Y:S01]  /*13c80*/  F2FP.BF16.PACK_AB R7, R112, R113 ;  /* 0x000000717007723e */ /* 0x020fe200000010ff */
[----:B------:R-:W-:-:S04]  /*13c90*/  FADD.FTZ R114, R114, R117 ;  /* 0x0000007572727221 */ /* 0x000fc80000010000 */
[----:B------:R-:W-:Y:S02]  /*13ca0*/  FADD.FTZ R3, R113, R114 ;  /* 0x0000007271037221 */ /* 0x000fe40000010000 */
[----:B------:R-:W-:Y:S02]  /*13cb0*/  HMMA.16816.F32.BF16 R60, R4, R20, R60 ;  /* 0x00000014043c723c */ /* 0x000fe4000004183c */
[----:B------:R-:W-:-:S04]  /*13cc0*/  FADD.FTZ R3, R112, R3 ;  /* 0x0000000370037221 */ /* 0x000fc80000010000 */
[----:B------:R-:W-:Y:S01]  /*13cd0*/  FADD.FTZ R2, R122, R3 ;  /* 0x000000037a027221 */ /* 0x000fe20000010000 */
[----:B------:R-:W-:Y:S01]  /*13ce0*/  MOV R3, R26 ;  /* 0x0000001a00037202 */ /* 0x000fe20000000f00 */
[----:B--2---:R-:W-:Y:S02]  /*13cf0*/  HMMA.16816.F32.BF16 R96, R4, R12, R96 ;  /* 0x0000000c0460723c */ /* 0x004fe40000041860 */
[----:B------:R-:W-:-:S06]  /*13d00*/  FADD.FTZ R2, R123, R2 ;  /* 0x000000027b027221 */ /* 0x000fcc0000010000 */
        /* <DEDUP_REMOVED lines=25> */
[----:B------:R-:W-:Y:S01]  /*13ea0*/  F2FP.BF16.PACK_AB R7, R120, R115 ;  /* 0x000000737807723e */ /* 0x000fe200000010ff */
[----:B------:R-:W-:-:S04]  /*13eb0*/  FADD.FTZ R115, R115, R2 ;  /* 0x0000000273737221 */ /* 0x000fc80000010000 */
[----:B------:R-:W-:Y:S02]  /*13ec0*/  FADD.FTZ R120, R120, R115 ;  /* 0x0000007378787221 */ /* 0x000fe40000010000 */
        /* <DEDUP_REMOVED lines=55> */
[----:B------:R-:W-:-:S03]  /*14240*/  MOV R100, R27 ;  /* 0x0000001b00647202 */ /* 0x000fc60000000f00 */
        /* <DEDUP_REMOVED lines=10> */
[----:B------:R-:W-:-:S08]  /*142f0*/  FADD.FTZ R165, R108, R103 ;  /* 0x000000676ca57221 */ /* 0x000fd00000010000 */
.L_x_8025:
        /* <DEDUP_REMOVED lines=11> */
.L_x_8035:
        /* <DEDUP_REMOVED lines=16> */
[----:B------:R-:W-:Y:S01]  /*144b0*/  ISETP.GE.AND P0, PT, R4, RZ, PT ;  /* 0x000000ff0400720c */ /* 0x000fe20003f06270 */
[----:B------:R-:W-:Y:S01]  /*144c0*/  IMAD.MOV.U32 R4, RZ, RZ, 0x40 ;  /* 0x00000040ff047424 */ /* 0x000fe200078e00ff */
        /* <DEDUP_REMOVED lines=47> */
.L_x_8032:
        /* <DEDUP_REMOVED lines=16> */
[CC--:B------:R-:W-:Y:S01]  /*148c0*/  @P2 LEA R174, P0, R3.reuse, R168.reuse, 0x1 ;  /* 0x000000a803ae2211 */ /* 0x0c0fe200078008ff */
[----:B------:R-:W-:Y:S01]  /*148d0*/  @!PT LDS RZ, [RZ] ;  /* 0x00000000fffff984 */ /* 0x000fe20000000800 */
[----:B------:R-:W-:Y:S01]  /*148e0*/  @!PT LDS RZ, [RZ] ;  /* 0x00000000fffff984 */ /* 0x000fe20000000800 */
[----:B------:R-:W-:Y:S01]  /*148f0*/  @!PT LDS RZ, [RZ] ;  /* 0x00000000fffff984 */ /* 0x000fe20000000800 */
[----:B------:R1:W-:Y:S01]  /*14900*/  @P2 LDGSTS.E.BYPASS.LTC128B.128 [R156+0xa000], [R100.64+0x80] ;  /* 0x0a000080649c2fae */ /* 0x0003e2000b901d46 */
[CCC-:B------:R-:W-:Y:S02]  /*14910*/  @P4 LEA.HI.X R181, R102.reuse, R169.reuse, R167.reuse, 0x1, P6 ;  /* 0x000000a966b54211 */ /* 0x1c0fe400030f0ca7 */
[-C--:B------:R-:W-:Y:S01]  /*14920*/  @P2 LEA.HI.X R175, R3, R169.reuse, R170, 0x1, P0 ;  /* 0x000000a903af2211 */ /* 0x080fe200000f0caa */
[----:B------:R-:W-:Y:S01]  /*14930*/  @!P2 STS.128 [R156+0xa000], RZ ;  /* 0x00a000ff9c00a388 */ /* 0x000fe20000000c00 */
[C---:B------:R-:W-:Y:S02]  /*14940*/  @P2 LEA R172, P1, R102.reuse, R168, 0x1 ;  /* 0x000000a866ac2211 */ /* 0x040fe400078208ff */
[----:B------:R-:W-:Y:S01]  /*14950*/  IADD3 R3, P0, R151, R102, RZ ;  /* 0x0000006697037210 */ /* 0x000fe20007f1e0ff */
[----:B------:R-:W-:Y:S01]  /*14960*/  @!PT LDS RZ, [RZ] ;  /* 0x00000000fffff984 */ /* 0x000fe20000000800 */
[----:B------:R-:W-:Y:S01]  /*14970*/  @!PT LDS RZ, [RZ] ;  /* 0x00000000fffff984 */ /* 0x000fe20000000800 */
[----:B------:R-:W-:Y:S01]  /*14980*/  @!PT LDS RZ, [RZ] ;  /* 0x00000000fffff984 */ /* 0x000fe20000000800 */
[----:B------:R1:W-:Y:S01]  /*14990*/  @P4 LDGSTS.E.BYPASS.LTC128B.128 [R156+0x8800], [R176.64] ;  /* 0x08800000b09c4fae */ /* 0x0003e2000b901d46 */
[-CC-:B------:R-:W-:Y:S02]  /*149a0*/  @P2 LEA.HI.X R173, R102, R169.reuse, R167.reuse, 0x1, P1 ;  /* 0x000000a966ad2211 */ /* 0x180fe400008f0ca7 */
[CC--:B------:R-:W-:Y:S01]  /*149b0*/  @P4 LEA R178, P5, R3.reuse, R168.reuse, 0x1 ;  /* 0x000000a803b24211 */ /* 0x0c0fe200078a08ff */
        /* <DEDUP_REMOVED lines=10> */
[----:B------:R-:W-:Y:S01]  /*14a60*/  ISETP.GT.AND P0, PT, R162, R147, PT ;  /* 0x00000093a200720c */ /* 0x000fe20003f04270 */
        /* <DEDUP_REMOVED lines=164> */
[----:B------:R-:W-:Y:S01]  /*154b0*/  ISETP.GE.AND P1, PT, R100, RZ, PT ;  /* 0x000000ff6400720c */ /* 0x000fe20003f26270 */
[----:B------:R-:W-:Y:S01]  /*154c0*/  IMAD.MOV.U32 R100, RZ, RZ, 0x40 ;  /* 0x00000040ff647424 */ /* 0x000fe200078e00ff */
        /* <DEDUP_REMOVED lines=27> */
.L_x_8034:
        /* <DEDUP_REMOVED lines=63> */
.L_x_8033:
        /* <DEDUP_REMOVED lines=37> */
[C---:B------:R-:W-:Y:S01]  /*15cc0*/  FFMA.FTZ R13, R0.reuse, R108, R13 ;  /* 0x0000006c000d7223 */ /* 0x040fe2000001000d */
[----:B------:R-:W-:Y:S01]  /*15cd0*/  IADD3 R108, R3, 0x38, RZ ;  /* 0x00000038036c7810 */ /* 0x000fe20007ffe0ff */
[----:B------:R-:W-:Y:S01]  /*15ce0*/  FFMA.FTZ R18, R0, R107, R18 ;  /* 0x0000006b00127223 */ /* 0x000fe20000010012 */
[----:B------:R-:W-:Y:S01]  /*15cf0*/  FMNMX.FTZ R112, R10, R113, !PT ;  /* 0x000000710a707209 */ /* 0x000fe20007810000 */
[C---:B------:R-:W-:Y:S01]  /*15d00*/  FFMA.FTZ R16, R0.reuse, R107, R16 ;  /* 0x0000006b00107223 */ /* 0x040fe20000010010 */
[----:B------:R-:W-:Y:S01]  /*15d10*/  FMNMX.FTZ R113, R5, R110, !PT ;  /* 0x0000006e05717209 */ /* 0x000fe20007810000 */
[CC--:B------:R-:W-:Y:S01]  /*15d20*/  FFMA.FTZ R11, R0.reuse, R104.reuse, R11 ;  /* 0x00000068000b7223 */ /* 0x0c0fe2000001000b */
[----:B------:R1:W2:Y:S01]  /*15d30*/  I2F R107, R108 ;  /* 0x0000006c006b7306 */ /* 0x0002a20000201400 */
[C---:B------:R-:W-:Y:S01]  /*15d40*/  FFMA.FTZ R9, R0.reuse, R104, R9 ;  /* 0x0000006800097223 */ /* 0x040fe20000010009 */
[C---:B------:R-:W-:Y:S01]  /*15d50*/  IADD3 R104, R3.reuse, 0x31, RZ ;  /* 0x0000003103687810 */ /* 0x040fe20007ffe0ff */
[CC--:B------:R-:W-:Y:S01]  /*15d60*/  FFMA.FTZ R14, R0.reuse, R111.reuse, R14 ;  /* 0x0000006f000e7223 */ /* 0x0c0fe2000001000e */
        /* <DEDUP_REMOVED lines=36> */
[----:B------:R-:W-:Y:S01]  /*15fb0*/  FMNMX.FTZ R100, R24, R105, !PT ;  /* 0x0000006918647209 */ /* 0x000fe20007810000 */
[----:B------:R-:W-:Y:S01]  /*15fc0*/  LDSM.16.MT88.4 R112, [R137+0x8000] ;  /* 0x008000008970783b */ /* 0x000fe20000004200 */
        /* <DEDUP_REMOVED lines=33> */
[--C-:B------:R-:W-:Y:S01]  /*161e0*/  FFMA.FTZ R103, R10, c[0x0][0x23c], -R123.reuse ;  /* 0x00008f000a677a23 */ /* 0x100fe2000001087b */
[----:B------:R-:W-:Y:S01]  /*161f0*/  ISETP.GT.AND P0, PT, R162, R147, PT ;  /* 0x00000093a200720c */ /* 0x000fe20003f04270 */
[--C-:B------:R-:W-:Y:S02]  /*16200*/  FFMA.FTZ R120, R4, c[0x0][0x23c], -R122.reuse ;  /* 0x00008f0004787a23 */ /* 0x100fe4000001087a */
[--C-:B------:R-:W-:Y:S02]  /*16210*/  FFMA.FTZ R119, R5, c[0x0][0x23c], -R122.reuse ;  /* 0x00008f0005777a23 */ /* 0x100fe4000001087a */
[--C-:B------:R-:W-:Y:S02]  /*16220*/  FFMA.FTZ R118, R8, c[0x0][0x23c], -R122.reuse ;  /* 0x00008f0008767a23 */ /* 0x100fe4000001087a */
[--C-:B------:R-:W-:Y:S01]  /*16230*/  FFMA.FTZ R117, R9, c[0x0][0x23c], -R122.reuse ;  /* 0x00008f0009757a23 */ /* 0x100fe2000001087a */
[----:B------:R-:W-:Y:S01]  /*16240*/  MUFU.EX2 R121, R121 ;  /* 0x0000007900797308 */ /* 0x000fe20000000800 */
[----:B------:R-:W-:Y:S02]  /*16250*/  FMUL.FTZ R102, R2, c[0x0][0x23c] ;  /* 0x00008f0002667a20 */ /* 0x000fe40000410000 */
[--C-:B------:R-:W-:Y:S02]  /*16260*/  FFMA.FTZ R11, R11, c[0x0][0x23c], -R123.reuse ;  /* 0x00008f000b0b7a23 */ /* 0x100fe4000001087b */
        /* <DEDUP_REMOVED lines=16> */
[----:B------:R-:W-:Y:S02]  /*16370*/  FMUL.FTZ R47, R101, R47 ;  /* 0x0000002f652f7220 */ /* 0x000fe40000410000 */
[--C-:B------:R-:W-:Y:S02]  /*16380*/  FFMA.FTZ R173, R28, c[0x0][0x23c], -R122.reuse ;  /* 0x00008f001cad7a23 */ /* 0x100fe4000001087a */
[C---:B---3--:R-:W-:Y:S02]  /*16390*/  FMUL.FTZ R4, R2.reuse, R96 ;  /* 0x0000006002047220 */ /* 0x048fe40000410000 */
        /* <DEDUP_REMOVED lines=12> */
[--C-:B------:R-:W-:Y:S02]  /*16460*/  FFMA.FTZ R174, R29, c[0x0][0x23c], -R122.reuse ;  /* 0x00008f001dae7a23 */ /* 0x100fe4000001087a */
[----:B------:R-:W-:Y:S01]  /*16470*/  LDSM.16.MT88.4 R28, [R138+0x9800] ;  /* 0x009800008a1c783b */ /* 0x000fe20000004200 */
[C---:B------:R-:W-:Y:S02]  /*16480*/  FMUL.FTZ R50, R101.reuse, R50 ;  /* 0x0000003265327220 */ /* 0x040fe40000410000 */
[----:B------:R-:W2:Y:S01]  /*16490*/  MUFU.EX2 R119, R119 ;  /* 0x0000007700777308 */ /* 0x000ea20000000800 */
[C---:B------:R-:W-:Y:S02]  /*164a0*/  FMUL.FTZ R51, R101.reuse, R51 ;  /* 0x0000003365337220 */ /* 0x040fe40000410000 */
[----:B------:R-:W-:Y:S01]  /*164b0*/  FMUL.FTZ R48, R2, R48 ;  /* 0x0000003002307220 */ /* 0x000fe20000410000 */
[----:B---3--:R-:W-:Y:S01]  /*164c0*/  F2FP.BF16.PACK_AB R99, R102, R103 ;  /* 0x000000676663723e */ /* 0x008fe200000010ff */
[C---:B------:R-:W-:Y:S02]  /*164d0*/  FMUL.FTZ R11, R101.reuse, R95 ;  /* 0x0000005f650b7220 */ /* 0x040fe40000410000 */
[----:B------:R-:W3:Y:S01]  /*164e0*/  LDSM.16.MT88.4 R92, [R136+0x8000] ;  /* 0x00800000885c783b */ /* 0x000ee20000004200 */
[C---:B------:R-:W-:Y:S02]  /*164f0*/  FMUL.FTZ R49, R2.reuse, R49 ;  /* 0x0000003102317220 */ /* 0x040fe40000410000 */
[----:B------:R-:W-:Y:S01]  /*16500*/  MUFU.EX2 R118, R118 ;  /* 0x0000007600767308 */ /* 0x000fe20000000800 */
[C---:B------:R-:W-:Y:S02]  /*16510*/  FMUL.FTZ R54, R101.reuse, R54 ;  /* 0x0000003665367220 */ /* 0x040fe40000410000 */
[C---:B------:R-:W-:Y:S02]  /*16520*/  FMUL.FTZ R55, R101.reuse, R55 ;  /* 0x0000003765377220 */ /* 0x040fe40000410000 */
[C---:B------:R-:W-:Y:S02]  /*16530*/  FMUL.FTZ R52, R2.reuse, R52 ;  /* 0x0000003402347220 */ /* 0x040fe40000410000 */
[C---:B------:R-:W-:Y:S02]  /*16540*/  FMUL.FTZ R53, R2.reuse, R53 ;  /* 0x0000003502357220 */ /* 0x040fe40000410000 */
[C---:B------:R-:W-:Y:S01]  /*16550*/  FMUL.FTZ R58, R101.reuse, R58 ;  /* 0x0000003a653a7220 */ /* 0x040fe20000410000 */
[----:B------:R-:W4:Y:S01]  /*16560*/  MUFU.EX2 R117, R117 ;  /* 0x0000007500757308 */ /* 0x000f220000000800 */
[----:B------:R-:W-:Y:S02]  /*16570*/  FMUL.FTZ R59, R101, R59 ;  /* 0x0000003b653b7220 */ /* 0x000fe40000410000 */
        /* <DEDUP_REMOVED lines=14> */
[----:B----4-:R-:W-:Y:S01]  /*16660*/  F2FP.BF16.PACK_AB R98, R117, R118 ;  /* 0x000000767562723e */ /* 0x010fe200000010ff */
        /* <DEDUP_REMOVED lines=10> */
[C---:B------:R-:W-:Y:S02]  /*16710*/  FMUL.FTZ R72, R2.reuse, R72 ;  /* 0x0000004802487220 */ /* 0x040fe40000410000 */
        /* <DEDUP_REMOVED lines=11> */
[----:B------:R-:W-:Y:S02]  /*167d0*/  FMUL.FTZ R77, R2, R77 ;  /* 0x0000004d024d7220 */ /* 0x000fe40000410000 */
[C---:B------:R-:W-:Y:S02]  /*167e0*/  FMUL.FTZ R82, R101.reuse, R82 ;  /* 0x0000005265527220 */ /* 0x040fe40000410000 */
[C---:B------:R-:W-:Y:S01]  /*167f0*/  HMMA.16816.F32.BF16 R48, R96.reuse, R114, R48 ;  /* 0x000000726030723c */ /* 0x040fe20000041830 */
[----:B------:R-:W-:Y:S03]  /*16800*/  MUFU.EX2 R174, R174 ;  /* 0x000000ae00ae7308 */ /* 0x000fe60000000800 */
[--C-:B------:R-:W-:Y:S02]  /*16810*/  FFMA.FTZ R112, R14, c[0x0][0x23c], -R123.reuse ;  /* 0x00008f000e707a23 */ /* 0x100fe4000001087b */
[----:B------:R-:W-:Y:S02]  /*16820*/  FMUL.FTZ R14, R101, R90 ;  /* 0x0000005a650e7220 */ /* 0x000fe40000410000 */
[C---:B---3--:R-:W-:Y:S03]  /*16830*/  HMMA.16816.F32.BF16 R52, R96.reuse, R92, R52 ;  /* 0x0000005c6034723c */ /* 0x048fe60000041834 */
[----:B------:R-:W-:Y:S01]  /*16840*/  MUFU.EX2 R112, R112 ;  /* 0x0000007000707308 */ /* 0x000fe20000000800 */
[--C-:B------:R-:W-:Y:S02]  /*16850*/  FFMA.FTZ R113, R15, c[0x0][0x23c], -R123.reuse ;  /* 0x00008f000f717a23 */ /* 0x100fe4000001087b */
[----:B------:R-:W-:Y:S02]  /*16860*/  FMUL.FTZ R15, R101, R91 ;  /* 0x0000005b650f7220 */ /* 0x000fe40000410000 */
[C---:B------:R-:W-:Y:S01]  /*16870*/  HMMA.16816.F32.BF16 R56, R96.reuse, R94, R56 ;  /* 0x0000005e6038723c */ /* 0x040fe20000041838 */
[----:B------:R-:W3:Y:S03]  /*16880*/  LDSM.16.MT88.4 R92, [R137+0xa000] ;  /* 0x00a00000895c783b */ /* 0x000ee60000004200 */
[----:B------:R-:W-:Y:S01]  /*16890*/  FFMA.FTZ R114, R18, c[0x0][0x23c], -R123 ;  /* 0x00008f0012727a23 */ /* 0x000fe2000001087b */
[----:B------:R-:W4:Y:S01]  /*168a0*/  MUFU.EX2 R113, R113 ;  /* 0x0000007100717308 */ /* 0x000f220000000800 */
[--C-:B------:R-:W-:Y:S02]  /*168b0*/  FFMA.FTZ R115, R17, c[0x0][0x23c], -R122.reuse ;  /* 0x00008f0011737a23 */ /* 0x100fe4000001087a */
[C---:B-1----:R-:W-:Y:S04]  /*168c0*/  HMMA.16816.F32.BF16 R60, R96.reuse, R104, R60 ;  /* 0x00000068603c723c */ /* 0x042fe8000004183c */
[C---:B------:R-:W-:Y:S02]  /*168d0*/  FMUL.FTZ R18, R101.reuse, R86 ;  /* 0x0000005665127220 */ /* 0x040fe40000410000 */
[C---:B------:R-:W-:Y:S01]  /*168e0*/  FMUL.FTZ R17, R2.reuse, R85 ;  /* 0x0000005502117220 */ /* 0x040fe20000410000 */
[----:B------:R-:W-:Y:S01]  /*168f0*/  MUFU.EX2 R114, R114 ;  /* 0x0000007200727308 */ /* 0x000fe20000000800 */
[C---:B------:R-:W-:Y:S01]  /*16900*/  HMMA.16816.F32.BF16 R64, R96.reuse, R106, R64 ;  /* 0x0000006a6040723c */ /* 0x040fe20000041840 */
[----:B------:R-:W1:Y:S03]  /*16910*/  LDSM.16.MT88.4 R104, [R136+0xa000] ;  /* 0x00a000008868783b */ /* 0x000e660000004200 */
[----:B------:R-:W-:Y:S02]  /*16920*/  FMUL.FTZ R83, R101, R83 ;  /* 0x0000005365537220 */ /* 0x000fe40000410000 */
[C---:B------:R-:W-:Y:S02]  /*16930*/  FMUL.FTZ R80, R2.reuse, R80 ;  /* 0x0000005002507220 */ /* 0x040fe40000410000 */
[C---:B--2---:R-:W-:Y:S01]  /*16940*/  HMMA.16816.F32.BF16 R68, R96.reuse, R108, R68 ;  /* 0x0000006c6044723c */ /* 0x044fe20000041844 */
[----:B------:R2:W5:Y:S03]  /*16950*/  MUFU.EX2 R109, R19 ;  /* 0x00000013006d7308 */ /* 0x0005660000000800 */
[----:B------:R-:W-:Y:S01]  /*16960*/  FMUL.FTZ R81, R2, R81 ;  /* 0x0000005102517220 */ /* 0x000fe20000410000 */
[----:B----4-:R-:W-:Y:S01]  /*16970*/  F2FP.BF16.PACK_AB R85, R113, R112 ;  /* 0x000000707155723e */ /* 0x010fe200000010ff */
[--C-:B------:R-:W-:Y:S02]  /*16980*/  FFMA.FTZ R124, R20, c[0x0][0x23c], -R122.reuse ;  /* 0x00008f00147c7a23 */ /* 0x100fe4000001087a */
[C---:B------:R-:W-:Y:S03]  /*16990*/  HMMA.16816.F32.BF16 R72, R96.reuse, R110, R72 ;  /* 0x0000006e6048723c */ /* 0x040fe60000041848 */
[----:B------:R-:W-:Y:S01]  /*169a0*/  MUFU.EX2 R115, R115 ;  /* 0x0000007300737308 */ /* 0x000fe20000000800 */
[--C-:B------:R-:W-:Y:S02]  /*169b0*/  FFMA.FTZ R108, R12, c[0x0][0x23c], -R122.reuse ;  /* 0x00008f000c6c7a23 */ /* 0x100fe4000001087a */
[C---:B------:R-:W-:Y:S02]  /*169c0*/  FMUL.FTZ R12, R2.reuse, R88 ;  /* 0x00000058020c7220 */ /* 0x040fe40000410000 */
[--C-:B------:R-:W-:Y:S01]  /*169d0*/  FFMA.FTZ R111, R13, c[0x0][0x23c], -R122.reuse ;  /* 0x00008f000d6f7a23 */ /* 0x100fe2000001087a */
[C---:B---3--:R-:W-:Y:S03]  /*169e0*/  HMMA.16816.F32.BF16 R76, R96.reuse, R92, R76 ;  /* 0x0000005c604c723c */ /* 0x048fe6000004184c */
[----:B------:R-:W-:Y:S01]  /*169f0*/  FMUL.FTZ R13, R2, R89 ;  /* 0x00000059020d7220 */ /* 0x000fe20000410000 */
[----:B------:R-:W-:Y:S01]  /*16a00*/  MUFU.EX2 R108, R108 ;  /* 0x0000006c006c7308 */ /* 0x000fe20000000800 */
[----:B------:R-:W3:Y:S01]  /*16a10*/  LDSM.16.MT88.4 R88, [R140+0x8800] ;  /* 0x008800008c58783b */ /* 0x000ee20000004200 */
[--C-:B------:R-:W-:Y:S02]  /*16a20*/  FFMA.FTZ R110, R16, c[0x0][0x23c], -R122.reuse ;  /* 0x00008f00106e7a23 */ /* 0x100fe4000001087a */
[----:B--2---:R-:W-:Y:S01]  /*16a30*/  FMUL.FTZ R19, R101, R87 ;  /* 0x0000005765137220 */ /* 0x004fe20000410000 */
[----:B-----5:R-:W-:Y:S01]  /*16a40*/  F2FP.BF16.PACK_AB R87, R109, R114 ;  /* 0x000000726d57723e */ /* 0x020fe200000010ff */
[C---:B------:R-:W-:Y:S03]  /*16a50*/  HMMA.16816.F32.BF16 R12, R96.reuse, R94, R12 ;  /* 0x0000005e600c723c */ /* 0x040fe6000004180c */
[----:B------:R-:W2:Y:S01]  /*16a60*/  LDSM.16.MT88.4 R92, [R138+0x8800] ;  /* 0x008800008a5c783b */ /* 0x000ea20000004200 */
[----:B------:R-:W4:Y:S01]  /*16a70*/  MUFU.EX2 R111, R111 ;  /* 0x0000006f006f7308 */ /* 0x000f220000000800 */
[C---:B------:R-:W-:Y:S02]  /*16a80*/  FMUL.FTZ R16, R2.reuse, R84 ;  /* 0x0000005402107220 */ /* 0x040fe40000410000 */
[----:B------:R-:W-:Y:S02]  /*16a90*/  FFMA.FTZ R125, R21, c[0x0][0x23c], -R122 ;  /* 0x00008f00157d7a23 */ /* 0x000fe4000001087a */
[----:B------:R-:W-:Y:S03]  /*16aa0*/  FFMA.FTZ R121, R101, R166, R121 ;  /* 0x000000a665797223 */ /* 0x000fe60000010079 */
[C---:B-1----:R-:W-:Y:S02]  /*16ab0*/  HMMA.16816.F32.BF16 R16, R96.reuse, R104, R16 ;  /* 0x000000686010723c */ /* 0x042fe40000041810 */
[----:B------:R-:W1:Y:S01]  /*16ac0*/  MUFU.EX2 R110, R110 ;  /* 0x0000006e006e7308 */ /* 0x000e620000000800 */
[----:B------:R-:W-:Y:S02]  /*16ad0*/  FFMA.FTZ R120, R2, R165, R120 ;  /* 0x000000a502787223 */ /* 0x000fe40000010078 */
[----:B------:R-:W-:Y:S02]  /*16ae0*/  FADD.FTZ R116, R116, R121 ;  /* 0x0000007974747221 */ /* 0x000fe40000010000 */
[--C-:B------:R-:W-:Y:S01]  /*16af0*/  FFMA.FTZ R104, R22, c[0x0][0x23c], -R123.reuse ;  /* 0x00008f0016687a23 */ /* 0x100fe2000001087b */
[----:B------:R-:W-:Y:S01]  /*16b00*/  HMMA.16816.F32.BF16 R80, R96, R106, R80 ;  /* 0x0000006a6050723c */ /* 0x000fe20000041850 */
[----:B------:R-:W5:Y:S03]  /*16b10*/  LDSM.16.MT88.4 R96, [R137+0x8800] ;  /* 0x008800008960783b */ /* 0x000f660000004200 */
[--C-:B------:R-:W-:Y:S01]  /*16b20*/  FFMA.FTZ R105, R23, c[0x0][0x23c], -R123.reuse ;  /* 0x00008f0017697a23 */ /* 0x100fe2000001087b */
[----:B------:R-:W-:Y:S01]  /*16b30*/  F2FP.BF16.PACK_AB R22, R127, R126 ;  /* 0x0000007e7f16723e */ /* 0x000fe200000010ff */
[----:B------:R-:W-:Y:S01]  /*16b40*/  MUFU.EX2 R104, R104 ;  /* 0x0000006800687308 */ /* 0x000fe20000000800 */
[--C-:B------:R-:W-:Y:S01]  /*16b50*/  FFMA.FTZ R106, R26, c[0x0][0x23c], -R123.reuse ;  /* 0x00008f001a6a7a23 */ /* 0x100fe2000001087b */
[----:B----4-:R-:W-:Y:S01]  /*16b60*/  F2FP.BF16.PACK_AB R84, R111, R108 ;  /* 0x0000006c6f54723e */ /* 0x010fe200000010ff */
[--C-:B------:R-:W-:Y:S02]  /*16b70*/  FFMA.FTZ R107, R27, c[0x0][0x23c], -R123.reuse ;  /* 0x00008f001b6b7a23 */ /* 0x100fe4000001087b */
[----:B------:R-:W-:Y:S01]  /*16b80*/  LDSM.16.MT88.4 R24, [R138+0x9000] ;  /* 0x009000008a18783b */ /* 0x000fe20000004200 */
[----:B------:R-:W-:Y:S02]  /*16b90*/  FFMA.FTZ R123, R35, c[0x0][0x23c], -R123 ;  /* 0x00008f00237b7a23 */ /* 0x000fe4000001087b */
[----:B------:R-:W-:Y:S02]  /*16ba0*/  FADD.FTZ R119, R119, R120 ;  /* 0x0000007877777221 */ /* 0x000fe40000010000 */
[----:B------:R-:W4:Y:S01]  /*16bb0*/  MUFU.EX2 R105, R105 ;  /* 0x0000006900697308 */ /* 0x000f220000000800 */
[----:B-1----:R-:W-:Y:S01]  /*16bc0*/  F2FP.BF16.PACK_AB R86, R115, R110 ;  /* 0x0000006e7356723e */ /* 0x002fe200000010ff */
[----:B------:R-:W-:Y:S04]  /*16bd0*/  FADD.FTZ R118, R118, R119 ;  /* 0x0000007776767221 */ /* 0x000fe80000010000 */
[----:B------:R-:W-:Y:S02]  /*16be0*/  FADD.FTZ R117, R117, R118 ;  /* 0x0000007675757221 */ /* 0x000fe40000010000 */
[C---:B---3--:R-:W-:Y:S02]  /*16bf0*/  HMMA.16816.F32.BF16 R4, R84.reuse, R88, R4 ;  /* 0x000000585404723c */ /* 0x048fe40000041804 */
[----:B------:R-:W-:Y:S03]  /*16c00*/  MUFU.EX2 R106, R106 ;  /* 0x0000006a006a7308 */ /* 0x000fe60000000800 */
[----:B------:R-:W-:Y:S03]  /*16c10*/  FADD.FTZ R108, R108, R117 ;  /* 0x000000756c6c7221 */ /* 0x000fe60000010000 */
[C---:B------:R-:W-:Y:S01]  /*16c20*/  HMMA.16816.F32.BF16 R8, R84.reuse, R90, R8 ;  /* 0x0000005a5408723c */ /* 0x040fe20000041808 */
[----:B------:R-:W1:Y:S03]  /*16c30*/  LDSM.16.MT88.4 R88, [R136+0x8800] ;  /* 0x008800008858783b */ /* 0x000e660000004200 */
[----:B------:R-:W3:Y:S01]  /*16c40*/  MUFU.EX2 R107, R107 ;  /* 0x0000006b006b7308 */ /* 0x000ee20000000800 */
[----:B------:R-:W-:Y:S01]  /*16c50*/  FADD.FTZ R111, R111, R108 ;  /* 0x0000006c6f6f7221 */ /* 0x000fe20000010000 */
[----:B----4-:R-:W-:Y:S02]  /*16c60*/  F2FP.BF16.PACK_AB R21, R105, R104 ;  /* 0x000000686915723e */ /* 0x010fe400000010ff */
[C---:B--2---:R-:W-:Y:S04]  /*16c70*/  HMMA.16816.F32.BF16 R36, R84.reuse, R92, R36 ;  /* 0x0000005c5424723c */ /* 0x044fe80000041824 */
[----:B------:R-:W-:Y:S02]  /*16c80*/  FADD.FTZ R110, R110, R111 ;  /* 0x0000006f6e6e7221 */ /* 0x000fe40000010000 */
[----:B------:R-:W-:Y:S02]  /*16c90*/  MUFU.EX2 R124, R124 ;  /* 0x0000007c007c7308 */ /* 0x000fe40000000800 */
[C---:B------:R-:W-:Y:S01]  /*16ca0*/  HMMA.16816.F32.BF16 R40, R84.reuse, R94, R40 ;  /* 0x0000005e5428723c */ /* 0x040fe20000041828 */
[----:B------:R-:W2:Y:S03]  /*16cb0*/  LDSM.16.MT88.4 R92, [R140+0xa800] ;  /* 0x00a800008c5c783b */ /* 0x000ea60000004200 */
[----:B------:R-:W-:Y:S04]  /*16cc0*/  FADD.FTZ R115, R115, R110 ;  /* 0x0000006e73737221 */ /* 0x000fe80000010000 */
[----:B------:R-:W4:Y:S01]  /*16cd0*/  MUFU.EX2 R125, R125 ;  /* 0x0000007d007d7308 */ /* 0x000f220000000800 */
[C---:B-----5:R-:W-:Y:S03]  /*16ce0*/  HMMA.16816.F32.BF16 R44, R84.reuse, R96, R44 ;  /* 0x00000060542c723c */ /* 0x060fe6000004182c */
[----:B---3--:R-:W-:Y:S05]  /*16cf0*/  F2FP.BF16.PACK_AB R23, R107, R106 ;  /* 0x0000006a6b17723e */ /* 0x008fea00000010ff */
[C---:B------:R-:W-:Y:S01]  /*16d00*/  HMMA.16816.F32.BF16 R48, R84.reuse, R98, R48 ;  /* 0x000000625430723c */ /* 0x040fe20000041830 */
[----:B------:R-:W3:Y:S01]  /*16d10*/  LDSM.16.MT88.4 R96, [R138+0xa800] ;  /* 0x00a800008a60783b */ /* 0x000ee20000004200 */
[----:B------:R-:W5:Y:S06]  /*16d20*/  MUFU.EX2 R172, R123 ;  /* 0x0000007b00ac7308 */ /* 0x000f6c0000000800 */
[C---:B-1----:R-:W-:Y:S04]  /*16d30*/  HMMA.16816.F32.BF16 R52, R84.reuse, R88, R52 ;  /* 0x000000585434723c */ /* 0x042fe80000041834 */
[C---:B----4-:R-:W-:Y:S01]  /*16d40*/  F2FP.BF16.PACK_AB R20, R125.reuse, R124 ;  /* 0x0000007c7d14723e */ /* 0x050fe200000010ff */
[----:B------:R-:W-:Y:S03]  /*16d50*/  FADD.FTZ R124, R124, R115 ;  /* 0x000000737c7c7221 */ /* 0x000fe60000010000 */
        /* <DEDUP_REMOVED lines=12> */
[C---:B--2---:R-:W-:Y:S08]  /*16e20*/  HMMA.16816.F32.BF16 R16, R84.reuse, R92, R16 ;  /* 0x0000005c5410723c */ /* 0x044ff00000041810 */
[----:B------:R-:W-:Y:S01]  /*16e30*/  HMMA.16816.F32.BF16 R80, R84, R94, R80 ;  /* 0x0000005e5450723c */ /* 0x000fe20000041850 */
[----:B------:R-:W1:Y:S07]  /*16e40*/  LDSM.16.MT88.4 R84, [R137+0x9000] ;  /* 0x009000008954783b */ /* 0x000e6e0000004200 */
[C---:B---3--:R-:W-:Y:S01]  /*16e50*/  HMMA.16816.F32.BF16 R4, R20.reuse, R96, R4 ;  /* 0x000000601404723c */ /* 0x048fe20000041804 */
[----:B------:R-:W-:Y:S07]  /*16e60*/  LDSM.16.MT88.4 R92, [R140+0x9800] ;  /* 0x009800008c5c783b */ /* 0x000fee0000004200 */
[C---:B------:R-:W-:Y:S08]  /*16e70*/  HMMA.16816.F32.BF16 R8, R20.reuse, R98, R8 ;  /* 0x000000621408723c */ /* 0x040ff00000041808 */
        /* <DEDUP_REMOVED lines=12> */
[C---:B-1----:R-:W-:Y:S07]  /*16f40*/  HMMA.16816.F32.BF16 R68, R20.reuse, R84, R68 ;  /* 0x000000541444723c */ /* 0x042fee0000041844 */
[--C-:B------:R-:W-:Y:S01]  /*16f50*/  FFMA.FTZ R84, R32, c[0x0][0x23c], -R122.reuse ;  /* 0x00008f0020547a23 */ /* 0x100fe2000001087a */
[C---:B------:R-:W-:Y:S03]  /*16f60*/  HMMA.16816.F32.BF16 R72, R20.reuse, R86, R72 ;  /* 0x000000561448723c */ /* 0x040fe60000041848 */
[----:B------:R-:W-:Y:S01]  /*16f70*/  MUFU.EX2 R123, R84 ;  /* 0x00000054007b7308 */ /* 0x000fe20000000800 */
[----:B------:R-:W-:Y:S02]  /*16f80*/  FFMA.FTZ R122, R33, c[0x0][0x23c], -R122 ;  /* 0x00008f00217a7a23 */ /* 0x000fe4000001087a */
[----:B------:R-:W1:Y:S02]  /*16f90*/  LDSM.16.MT88.4 R32, [R137+0x9800] ;  /* 0x009800008920783b */ /* 0x000e640000004200 */
[C---:B---3--:R-:W-:Y:S05]  /*16fa0*/  HMMA.16816.F32.BF16 R76, R20.reuse, R88, R76 ;  /* 0x00000058144c723c */ /* 0x048fea000004184c */
[----:B------:R-:W3:Y:S03]  /*16fb0*/  MUFU.EX2 R122, R122 ;  /* 0x0000007a007a7308 */ /* 0x000ee60000000800 */
[C---:B------:R-:W-:Y:S01]  /*16fc0*/  HMMA.16816.F32.BF16 R12, R20.reuse, R90, R12 ;  /* 0x0000005a140c723c */ /* 0x040fe2000004180c */
[----:B------:R-:W-:Y:S07]  /*16fd0*/  LDSM.16.MT88.4 R88, [R137+0xb800] ;  /* 0x00b800008958783b */ /* 0x000fee0000004200 */
[C---:B--2---:R-:W-:Y:S08]  /*16fe0*/  HMMA.16816.F32.BF16 R16, R20.reuse, R24, R16 ;  /* 0x000000181410723c */ /* 0x044ff00000041810 */
[----:B------:R-:W-:Y:S01]  /*16ff0*/  HMMA.16816.F32.BF16 R80, R20, R26, R80 ;  /* 0x0000001a1450723c */ /* 0x000fe20000041850 */
[----:B------:R-:W-:Y:S06]  /*17000*/  LDSM.16.MT88.4 R24, [R138+0xb800] ;  /* 0x00b800008a18783b */ /* 0x000fec0000004200 */
[----:B------:R-:W-:Y:S02]  /*17010*/  F2FP.BF16.PACK_AB R21, R170, R167 ;  /* 0x000000a7aa15723e */ /* 0x000fe400000010ff */
[----:B-----5:R-:W-:Y:S03]  /*17020*/  F2FP.BF16.PACK_AB R23, R172, R171 ;  /* 0x000000abac17723e */ /* 0x020fe600000010ff */
[----:B------:R-:W-:Y:S02]  /*17030*/  F2FP.BF16.PACK_AB R20, R174, R173 ;  /* 0x000000adae14723e */ /* 0x000fe400000010ff */
[----:B---3--:R-:W-:Y:S07]  /*17040*/  F2FP.BF16.PACK_AB R22, R122, R123 ;  /* 0x0000007b7a16723e */ /* 0x008fee00000010ff */
        /* <DEDUP_REMOVED lines=11> */
[C---:B---3--:R-:W-:Y:S07]  /*17100*/  HMMA.16816.F32.BF16 R60, R20.reuse, R8, R60 ;  /* 0x00000008143c723c */ /* 0x048fee000004183c */
[----:B------:R-:W-:Y:S01]  /*17110*/  FADD.FTZ R9, R103, R116 ;  /* 0x0000007467097221 */ /* 0x000fe20000010000 */
[C---:B------:R-:W-:Y:S04]  /*17120*/  HMMA.16816.F32.BF16 R64, R20.reuse, R10, R64 ;  /* 0x0000000a1440723c */ /* 0x040fe80000041840 */
[----:B------:R-:W-:Y:S01]  /*17130*/  MOV R103, R100 ;  /* 0x0000006400677202 */ /* 0x000fe20000000f00 */
[----:B------:R-:W-:Y:S03]  /*17140*/  FADD.FTZ R9, R102, R9 ;  /* 0x0000000966097221 */ /* 0x000fe60000010000 */
        /* <DEDUP_REMOVED lines=11> */
[----:B------:R-:W-:Y:S03]  /*17200*/  FADD.FTZ R2, R106, R105 ;  /* 0x000000696a027221 */ /* 0x000fe60000010000 */
        /* <DEDUP_REMOVED lines=14> */
.L_x_8031:
        /* <DEDUP_REMOVED lines=39> */
[C---:B-1----:R-:W-:Y:S01]  /*17560*/  FMUL.FTZ R99, R6.reuse, R99 ;  /* 0x0000006306637220 */ /* 0x042fe20000410000 */
[----:B------:R-:W-:Y:S01]  /*17570*/  LEA.HI R15, R11, R11, RZ, 0x1 ;  /* 0x0000000b0b0f7211 */ /* 0x000fe200078f08ff */
[----:B------:R-:W-:Y:S01]  /*17580*/  FMUL.FTZ R98, R6, R98 ;  /* 0x0000006206627220 */ /* 0x000fe20000410000 */
[----:B------:R-:W-:Y:S01]  /*17590*/  ISETP.NE.U32.AND P0, PT, R14, 0x1, PT ;  /* 0x000000010e00780c */ /* 0x000fe20003f05070 */
[C---:B------:R-:W-:Y:S01]  /*175a0*/  FMUL.FTZ R95, R6.reuse, R95 ;  /* 0x0000005f065f7220 */ /* 0x040fe20000410000 */
[----:B------:R-:W-:Y:S01]  /*175b0*/  LOP3.LUT R17, R17, 0x1c0, RZ, 0xc0, !PT ;  /* 0x000001c011117812 */ /* 0x000fe200078ec0ff */
[C---:B------:R-:W-:Y:S01]  /*175c0*/  FMUL.FTZ R94, R6.reuse, R94 ;  /* 0x0000005e065e7220 */ /* 0x040fe20000410000 */
[----:B------:R-:W-:Y:S01]  /*175d0*/  LOP3.LUT R13, R13, 0x1c0, RZ, 0xc0, !PT ;  /* 0x000001c00d0d7812 */ /* 0x000fe200078ec0ff */
[C---:B------:R-:W-:Y:S01]  /*175e0*/  FMUL.FTZ R39, R6.reuse, R39 ;  /* 0x0000002706277220 */ /* 0x040fe20000410000 */
[----:B------:R-:W-:Y:S01]  /*175f0*/  SHF.L.U32 R14, R15, 0x2, RZ ;  /* 0x000000020f0e7819 */ /* 0x000fe200000006ff */
[C---:B------:R-:W-:Y:S01]  /*17600*/  FMUL.FTZ R38, R6.reuse, R38 ;  /* 0x0000002606267220 */ /* 0x040fe20000410000 */
[----:B------:R-:W-:Y:S01]  /*17610*/  LEA.HI R17, R17, R17, RZ, 0x1d ;  /* 0x0000001111117211 */ /* 0x000fe200078fe8ff */
[C---:B------:R-:W-:Y:S01]  /*17620*/  FMUL.FTZ R43, R6.reuse, R43 ;  /* 0x0000002b062b7220 */ /* 0x040fe20000410000 */
[----:B------:R-:W-:Y:S01]  /*17630*/  LOP3.LUT R14, R13, 0x38, R14, 0xf8, !PT ;  /* 0x000000380d0e7812 */ /* 0x000fe200078ef80e */
[C---:B------:R-:W-:Y:S01]  /*17640*/  FMUL.FTZ R42, R6.reuse, R42 ;  /* 0x0000002a062a7220 */ /* 0x040fe20000410000 */
[----:B------:R-:W-:Y:S01]  /*17650*/  SHF.R.U32.HI R13, RZ, 0x3, R13 ;  /* 0x00000003ff0d7819 */ /* 0x000fe2000001160d */
[C---:B------:R-:W-:Y:S01]  /*17660*/  FMUL.FTZ R47, R6.reuse, R47 ;  /* 0x0000002f062f7220 */ /* 0x040fe20000410000 */
[----:B------:R-:W-:Y:S01]  /*17670*/  LOP3.LUT R16, R15, 0xffffffe, RZ, 0xc0, !PT ;  /* 0x0ffffffe0f107812 */ /* 0x000fe200078ec0ff */
[----:B------:R-:W-:Y:S01]  /*17680*/  FMUL.FTZ R46, R6, R46 ;  /* 0x0000002e062e7220 */ /* 0x000fe20000410000 */
[----:B------:R-:W-:Y:S01]  /*17690*/  LEA R12, R12, R17, 0x1 ;  /* 0x000000110c0c7211 */ /* 0x000fe200078e08ff */
[----:B------:R-:W-:Y:S01]  /*176a0*/  FMUL.FTZ R51, R6, R51 ;  /* 0x0000003306337220 */ /* 0x000fe20000410000 */
[----:B------:R-:W-:Y:S01]  /*176b0*/  LOP3.LUT R13, R14, R13, RZ, 0x3c, !PT ;  /* 0x0000000d0e0d7212 */ /* 0x000fe200078e3cff */
[C---:B------:R-:W-:Y:S01]  /*176c0*/  FMUL.FTZ R50, R6.reuse, R50 ;  /* 0x0000003206327220 */ /* 0x040fe20000410000 */
[----:B------:R-:W-:Y:S01]  /*176d0*/  IADD3 R16, R11, -R16, RZ ;  /* 0x800000100b107210 */ /* 0x000fe20007ffe0ff */
[C---:B------:R-:W-:Y:S01]  /*176e0*/  FMUL.FTZ R55, R6.reuse, R55 ;  /* 0x0000003706377220 */ /* 0x040fe20000410000 */
[----:B------:R-:W-:Y:S01]  /*176f0*/  R2P PR, R5, 0x6 ;  /* 0x0000000605007804 */ /* 0x000fe20000000000 */
[----:B------:R-:W-:Y:S01]  /*17700*/  FMUL.FTZ R54, R6, R54 ;  /* 0x0000003606367220 */ /* 0x000fe20000410000 */
[----:B------:R-:W-:Y:S01]  /*17710*/  LEA R5, R16, R13, 0x2 ;  /* 0x0000000d10057211 */ /* 0x000fe200078e10ff */
[C---:B------:R-:W-:Y:S01]  /*17720*/  FMUL.FTZ R59, R6.reuse, R59 ;  /* 0x0000003b063b7220 */ /* 0x040fe20000410000 */
[----:B------:R-:W-:Y:S01]  /*17730*/  MOV R13, 0x80 ;  /* 0x00000080000d7802 */ /* 0x000fe20000000f00 */
[C---:B------:R-:W-:Y:S01]  /*17740*/  FMUL.FTZ R58, R6.reuse, R58 ;  /* 0x0000003a063a7220 */ /* 0x040fe20000410000 */
[----:B------:R-:W-:Y:S01]  /*17750*/  STS.64 [R12.X4+0x800], R98 ;  /* 0x000800620c007388 */ /* 0x000fe20000004a00 */
[C---:B------:R-:W-:Y:S01]  /*17760*/  FMUL.FTZ R63, R6.reuse, R63 ;  /* 0x0000003f063f7220 */ /* 0x040fe20000410000 */
[----:B------:R-:W-:Y:S01]  /*17770*/  SEL R13, R13, 0xffffff80, !P2 ;  /* 0xffffff800d0d7807 */ /* 0x000fe20005000000 */
[C---:B------:R-:W-:Y:S01]  /*17780*/  FMUL.FTZ R62, R6.reuse, R62 ;  /* 0x0000003e063e7220 */ /* 0x040fe20000410000 */
[----:B------:R-:W-:Y:S01]  /*17790*/  @P4 MUFU.LG2 R4, R4 ;  /* 0x0000000400044308 */ /* 0x000fe20000000c00 */
[----:B------:R-:W-:-:S02]  /*177a0*/  FMUL.FTZ R67, R6, R67 ;  /* 0x0000004306437220 */ /* 0x000fc40000410000 */
[C---:B------:R-:W-:Y:S02]  /*177b0*/  FMUL.FTZ R66, R6.reuse, R66 ;  /* 0x0000004206427220 */ /* 0x040fe40000410000 */
[C---:B------:R-:W-:Y:S02]  /*177c0*/  FMUL.FTZ R71, R6.reuse, R71 ;  /* 0x0000004706477220 */ /* 0x040fe40000410000 */
[C---:B------:R-:W-:Y:S01]  /*177d0*/  FMUL.FTZ R70, R6.reuse, R70 ;  /* 0x0000004606467220 */ /* 0x040fe20000410000 */
[----:B------:R-:W1:Y:S01]  /*177e0*/  @P3 MUFU.LG2 R2, R2 ;  /* 0x0000000200023308 */ /* 0x000e620000000c00 */
        /* <DEDUP_REMOVED lines=11> */
[C---:B--2---:R-:W-:Y:S02]  /*178a0*/  FMUL.FTZ R96, R7.reuse, R96 ;  /* 0x0000006007607220 */ /* 0x044fe40000410000 */
[C---:B------:R-:W-:Y:S01]  /*178b0*/  FMUL.FTZ R97, R7.reuse, R97 ;  /* 0x0000006107617220 */ /* 0x040fe20000410000 */
[C---:B------:R-:W-:Y:S01]  /*178c0*/  IADD3 R14, R6.reuse, -0x20, RZ ;  /* 0xffffffe0060e7810 */ /* 0x040fe20007ffe0ff */
[C---:B------:R-:W-:Y:S01]  /*178d0*/  FMUL.FTZ R92, R7.reuse, R92 ;  /* 0x0000005c075c7220 */ /* 0x040fe20000410000 */
[C---:B------:R-:W-:Y:S01]  /*178e0*/  @P0 IADD3 R14, R6.reuse, 0x20, RZ ;  /* 0x00000020060e0810 */ /* 0x040fe20007ffe0ff */
[C---:B------:R-:W-:Y:S01]  /*178f0*/  FMUL.FTZ R93, R7.reuse, R93 ;  /* 0x0000005d075d7220 */ /* 0x040fe20000410000 */
[----:B------:R-:W-:Y:S01]  /*17900*/  STS.64 [R12.X4], R96 ;  /* 0x000000600c007388 */ /* 0x000fe20000004a00 */
[C---:B------:R-:W-:Y:S01]  /*17910*/  FMUL.FTZ R36, R7.reuse, R36 ;  /* 0x0000002407247220 */ /* 0x040fe20000410000 */
[----:B------:R-:W-:Y:S01]  /*17920*/  IADD3 R17, R6, R13, RZ ;  /* 0x0000000d06117210 */ /* 0x000fe20007ffe0ff */
[C---:B------:R-:W-:Y:S01]  /*17930*/  FMUL.FTZ R37, R7.reuse, R37 ;  /* 0x0000002507257220 */ /* 0x040fe20000410000 */
[----:B------:R2:W-:Y:S01]  /*17940*/  STS.64 [R14], R92 ;  /* 0x0000005c0e007388 */ /* 0x0005e20000000a00 */
[----:B------:R-:W-:Y:S01]  /*17950*/  FMUL.FTZ R40, R7, R40 ;  /* 0x0000002807287220 */ /* 0x000fe20000410000 */
[----:B------:R-:W-:Y:S01]  /*17960*/  IADD3 R18, R13, R14, RZ ;  /* 0x0000000e0d127210 */ /* 0x000fe20007ffe0ff */
        /* <DEDUP_REMOVED lines=14> */
[----:B--2---:R-:W2:Y:S01]  /*17a50*/  S2R R92, SR_CTAID.Z ;  /* 0x00000000005c7919 */ /* 0x004ea20000002700 */
        /* <DEDUP_REMOVED lines=13> */
[----:B-1----:R-:W-:-:S03]  /*17b30*/  @P3 FMUL.FTZ R2, R2, 0.69314718246459960938 ;  /* 0x3f31721802023820 */ /* 0x002fc60000410000 */
[----:B------:R-:W-:-:S04]  /*17b40*/  SEL R7, R7, 0xffffffc0, !P1 ;  /* 0xffffffc007077807 */ /* 0x000fc80004800000 */
[----:B------:R-:W-:Y:S02]  /*17b50*/  IADD3 R15, R6, R7, RZ ;  /* 0x00000007060f7210 */ /* 0x000fe40007ffe0ff */
[----:B------:R-:W1:Y:S01]  /*17b60*/  S2R R6, SR_CTAID.Y ;  /* 0x0000000000067919 */ /* 0x000e620000002600 */
        /* <DEDUP_REMOVED lines=8> */
[----:B------:R-:W-:Y:S01]  /*17bf0*/  STS.64 [R17+0x800], R46 ;  /* 0x0008002e11007388 */ /* 0x000fe20000000a00 */
[----:B-1----:R-:W-:-:S03]  /*17c00*/  IMAD R6, R6, c[0x0][0x210], R153 ;  /* 0x0000840006067a24 */ /* 0x002fc600078e0299 */
        /* <DEDUP_REMOVED lines=8> */
[----:B------:R-:W1:Y:S04]  /*17c90*/  S2R R7, SR_CTAID.X ;  /* 0x0000000000077919 */ /* 0x000e680000002500 */
        /* <DEDUP_REMOVED lines=18> */
[----:B--2---:R-:W-:Y:S01]  /*17dc0*/  IMAD R77, R77, c[0x0][0x1c0], R92 ;  /* 0x000070004d4d7a24 */ /* 0x004fe200078e025c */
[----:B-1----:R-:W-:Y:S02]  /*17dd0*/  SHF.L.U32 R9, R7, 0x6, RZ ;  /* 0x0000000607097819 */ /* 0x002fe400000006ff */
        /* <DEDUP_REMOVED lines=43> */
.L_x_8037:
[----:B--234-:R-:W-:Y:S05]  /*18090*/  BSYNC B0 ;  /* 0x0000000000007941 */ /* 0x01cfea0003800000 */
.L_x_8036:
        /* <DEDUP_REMOVED lines=16> */
.L_x_8039:
[----:B------:R-:W-:Y:S05]  /*181a0*/  BSYNC B0 ;  /* 0x0000000000007941 */ /* 0x000fea0003800000 */
.L_x_8038:
        /* <DEDUP_REMOVED lines=8> */
.L_x_8041:
[----:B------:R-:W-:Y:S05]  /*18230*/  BSYNC B0 ;  /* 0x0000000000007941 */ /* 0x000fea0003800000 */
.L_x_8040:
        /* <DEDUP_REMOVED lines=8> */
.L_x_8043:
[----:B------:R-:W-:Y:S05]  /*182c0*/  BSYNC B0 ;  /* 0x0000000000007941 */ /* 0x000fea0003800000 */
.L_x_8042:
        /* <DEDUP_REMOVED lines=8> */
.L_x_8045:
[----:B------:R-:W-:Y:S05]  /*18350*/  BSYNC B0 ;  /* 0x0000000000007941 */ /* 0x000fea0003800000 */
.L_x_8044:
        /* <DEDUP_REMOVED lines=8> */
.L_x_8047:
[----:B------:R-:W-:Y:S05]  /*183e0*/  BSYNC B0 ;  /* 0x0000000000007941 */ /* 0x000fea0003800000 */
.L_x_8046:
        /* <DEDUP_REMOVED lines=8> */
.L_x_8049:
[----:B------:R-:W-:Y:S05]  /*18470*/  BSYNC B0 ;  /* 0x0000000000007941 */ /* 0x000fea0003800000 */
.L_x_8048:
        /* <DEDUP_REMOVED lines=8> */
.L_x_8051:
[----:B------:R-:W-:Y:S05]  /*18500*/  BSYNC B0 ;  /* 0x0000000000007941 */ /* 0x000fea0003800000 */
.L_x_8050:
        /* <DEDUP_REMOVED lines=9> */
.L_x_8052:
        /* <DEDUP_REMOVED lines=14> */
.L_x_8396:


//--------------------- .text._ZN5flash24flash_fwd_splitkv_kernelI23Flash_fwd_kernel_traitsILi128ELi64ELi64ELi4ELb0ELb0EN7cutlass10bfloat16_tE19Flash_kernel_traitsILi128ELi64ELi64ELi4ES3_EELb1ELb0ELb1ELb0ELb0ELb1ELb1ELb1EEEvNS_16Flash_fwd_paramsE --------------------------
	.section	.text._ZN5flash24flash_fwd_splitkv_kernelI23Flash_fwd_kernel_traitsILi128ELi64ELi64ELi4ELb0ELb0EN7cutlass10bfloat16_tE19Flash_kernel_traitsILi128ELi64ELi64ELi4ES3_EELb1ELb0ELb1ELb0ELb0ELb1ELb1ELb1EEEvNS_16Flash_fwd_paramsE,"ax",@progbits
	.sectioninfo	@"SHI_REGISTERS=196"
	.align	128
        .global         _ZN5flash24flash_fwd_splitkv_kernelI23Flash_fwd_kernel_traitsILi128ELi64ELi64ELi4ELb0ELb0EN7cutlass10bfloat16_tE19Flash_kernel_traitsILi128ELi64ELi64ELi4ES3_EELb1ELb0ELb1ELb0ELb0ELb1ELb1ELb1EEEvNS_16Flash_fwd_paramsE
        .type           _ZN5flash24flash_fwd_splitkv_kernelI23Flash_fwd_kernel_traitsILi128ELi64ELi64ELi4ELb0ELb0EN7cutlass10bfloat16_tE19Flash_kernel_traitsILi128ELi64ELi64ELi4ES3_EELb1ELb0ELb1ELb0ELb0ELb1ELb1ELb1EEEvNS_16Flash_fwd_paramsE,@function
        .size           _ZN5flash24flash_fwd_splitkv_kernelI23Flash_fwd_kernel_traitsILi128ELi64ELi64ELi4ELb0ELb0EN7cutlass10bfloat16_tE19Flash_kernel_traitsILi128ELi64ELi64ELi4ES3_EELb1ELb0ELb1ELb0ELb0ELb1ELb1ELb1EEEvNS_16Flash_fwd_paramsE,(.L_x_8397 - _ZN5flash24flash_fwd_splitkv_kernelI23Flash_fwd_kernel_traitsILi128ELi64ELi64ELi4ELb0ELb0EN7cutlass10bfloat16_tE19Flash_kernel_traitsILi128ELi64ELi64ELi4ES3_EELb1ELb0ELb1ELb0ELb0ELb1ELb1ELb1EEEvNS_16Flash_fwd_paramsE)
        .other          _ZN5flash24flash_fwd_splitkv_kernelI23Flash_fwd_kernel_traitsILi128ELi64ELi64ELi4ELb0ELb0EN7cutlass10bfloat16_tE19Flash_kernel_traitsILi128ELi64ELi64ELi4ES3_EELb1ELb0ELb1ELb0ELb0ELb1ELb1ELb1EEEvNS_16Flash_fwd_paramsE,@"STO_CUDA_ENTRY STV_DEFAULT"
_ZN5flash24flash_fwd_splitkv_kernelI23Flash_fwd_kernel_traitsILi128ELi64ELi64ELi4ELb0ELb0EN7cutlass10bfloat16_tE19Flash_kernel_traitsILi128ELi64ELi64ELi4ES3_EELb1ELb0ELb1ELb0ELb0ELb1ELb1ELb1EEEvNS_16Flash_fwd_paramsE:
.text._ZN5flash24flash_fwd_splitkv_kernelI23Flash_fwd_kernel_traitsILi128ELi64ELi64ELi4ELb0ELb0EN7cutlass10bfloat16_tE19Flash_kernel_traitsILi128ELi64ELi64ELi4ES3_EELb1ELb0ELb1ELb0ELb0ELb1ELb1ELb1EEEvNS_16Flash_fwd_paramsE:
        /* <DEDUP_REMOVED lines=53> */
.L_x_8053:
[----:B-1-34-:R-:W-:Y:S02]  /*0350*/  MOV R3, c[0x0][0x218] ;  /* 0x0000860000037a02 */ /* 0x01afe40000000f00 */
.L_x_8054:
        /* <DEDUP_REMOVED lines=85> */
.L_x_8057:
[----:B------:R-:W-:Y:S05]  /*08b0*/  BSYNC B0 ;  /* 0x0000000000007941 */ /* 0x000fea0003800000 */
.L_x_8056:
        /* <DEDUP_REMOVED lines=8> */
.L_x_8059:
[----:B------:R-:W-:Y:S05]  /*0940*/  BSYNC B0 ;  /* 0x0000000000007941 */ /* 0x000fea0003800000 */
.L_x_8058:
        /* <DEDUP_REMOVED lines=8> */
.L_x_8061:
[----:B------:R-:W-:Y:S05]  /*09d0*/  BSYNC B0 ;  /* 0x0000000000007941 */ /* 0x000fea0003800000 */
.L_x_8060:
        /* <DEDUP_REMOVED lines=8> */
.L_x_8063:
[----:B------:R-:W-:Y:S05]  /*0a60*/  BSYNC B0 ;  /* 0x0000000000007941 */ /* 0x000fea0003800000 */
.L_x_8062:
        /* <DEDUP_REMOVED lines=8> */
.L_x_8065:
[----:B------:R-:W-:Y:S05]  /*0af0*/  BSYNC B0 ;  /* 0x0000000000007941 */ /* 0x000fea0003800000 */
.L_x_8064:
        /* <DEDUP_REMOVED lines=8> */
.L_x_8067:
[----:B------:R-:W-:Y:S05]  /*0b80*/  BSYNC B0 ;  /* 0x0000000000007941 */ /* 0x000fea0003800000 */
.L_x_8066:
        /* <DEDUP_REMOVED lines=8> */
.L_x_8069:
[----:B------:R-:W-:Y:S05]  /*0c10*/  BSYNC B0 ;  /* 0x0000000000007941 */ /* 0x000fea0003800000 */
.L_x_8068:
        /* <DEDUP_REMOVED lines=8> */
.L_x_8071:
[----:B------:R-:W-:Y:S05]  /*0ca0*/  BSYNC B0 ;  /* 0x0000000000007941 */ /* 0x000fea0003800000 */
.L_x_8070:
        /* <DEDUP_REMOVED lines=32> */
.L_x_8055:
        /* <DEDUP_REMOVED lines=93> */
.L_x_8072:
        /* <DEDUP_REMOVED lines=16> */
.L_x_8074:
        /* <DEDUP_REMOVED lines=53> */
.L_x_8073:
        /* <DEDUP_REMOVED lines=227> */
.L_x_8144:
        /* <DEDUP_REMOVED lines=19> */
.L_x_8077:
[----:B------:R-:W-:Y:S05]  /*2830*/  BSYNC B0 ;  /* 0x0000000000007941 */ /* 0x000fea0003800000 */
.L_x_8076:
        /* <DEDUP_REMOVED lines=15> */
.L_x_8079:
[----:B------:R-:W-:Y:S05]  /*2930*/  BSYNC B0 ;  /* 0x0000000000007941 */ /* 0x000fea0003800000 */
.L_x_8078:
        /* <DEDUP_REMOVED lines=15> */
.L_x_8081:
[----:B------:R-:W-:Y:S05]  /*2a30*/  BSYNC B0 ;  /* 0x0000000000007941 */ /* 0x000fea0003800000 */
.L_x_8080:
        /* <DEDUP_REMOVED lines=15> */
.L_x_8083:
[----:B------:R-:W-:Y:S05]  /*2b30*/  BSYNC B0 ;  /* 0x0000000000007941 */ /* 0x000fea0003800000 */
.L_x_8082:
        /* <DEDUP_REMOVED lines=64> */
.L_x_8089:
[----:B------:R-:W-:Y:S05]  /*2f40*/  BSYNC B0 ;  /* 0x0000000000007941 */ /* 0x000fea0003800000 */
.L_x_8088:
        /* <DEDUP_REMOVED lines=50> */
.L_x_8087:
[----:B------:R-:W-:Y:S05]  /*3270*/  BSYNC B1 ;  /* 0x0000000000017941 */ /* 0x000fea0003800000 */
.L_x_8086:
        /* <DEDUP_REMOVED lines=60> */
.L_x_8093:
[----:B------:R-:W-:Y:S05]  /*3640*/  BSYNC B0 ;  /* 0x0000000000007941 */ /* 0x000fea0003800000 */
.L_x_8092:
        /* <DEDUP_REMOVED lines=52> */
.L_x_8091:
[----:B------:R-:W-:Y:S05]  /*3990*/  BSYNC B1 ;  /* 0x0000000000017941 */ /* 0x000fea0003800000 */
.L_x_8090:
        /* <DEDUP_REMOVED lines=60> */
.L_x_8097:
[----:B------:R-:W-:Y:S05]  /*3d60*/  BSYNC B0 ;  /* 0x0000000000007941 */ /* 0x000fea0003800000 */
.L_x_8096:
        /* <DEDUP_REMOVED lines=52> */
.L_x_8095:
[----:B------:R-:W-:Y:S05]  /*40b0*/  BSYNC B1 ;  /* 0x0000000000017941 */ /* 0x000fea0003800000 */
.L_x_8094:
        /* <DEDUP_REMOVED lines=63> */
.L_x_8101:
[----:B------:R-:W-:Y:S05]  /*44b0*/  BSYNC B0 ;  /* 0x0000000000007941 */ /* 0x000fea0003800000 */
.L_x_8100:
        /* <DEDUP_REMOVED lines=52> */
.L_x_8099:
[----:B------:R-:W-:Y:S05]  /*4800*/  BSYNC B1 ;  /* 0x0000000000017941 */ /* 0x000fea0003800000 */
.L_x_8098:
        /* <DEDUP_REMOVED lines=9> */
.L_x_8085:
        /* <DEDUP_REMOVED lines=89> */
.L_x_8108:
[----:B------:R-:W-:Y:S05]  /*4e30*/  BSYNC B0 ;  /* 0x0000000000007941 */ /* 0x000fea0003800000 */
.L_x_8107:
[----:B-----5:R2:W-:Y:S02]  /*4e40*/  STG.E.128 [R106.64], R44 ;  /* 0x0000002c6a007986 */ /* 0x0205e4000c101d06 */
.L_x_8106:
[----:B------:R-:W-:Y:S05]  /*4e50*/  BSYNC B1 ;  /* 0x0000000000017941 */ /* 0x000fea0003800000 */
.L_x_8105:
        /* <DEDUP_REMOVED lines=87> */
.L_x_8110:
[----:B------:R-:W-:Y:S05]  /*53d0*/  BSYNC B0 ;  /* 0x0000000000007941 */ /* 0x000fea0003800000 */
.L_x_8109:
[----:B-----5:R3:W-:Y:S02]  /*53e0*/  STG.E.128 [R106.64+0x80], R44 ;  /* 0x0000802c6a007986 */ /* 0x0207e4000c101d06 */
.L_x_8104:
[----:B------:R-:W-:Y:S05]  /*53f0*/  BSYNC B2 ;  /* 0x0000000000027941 */ /* 0x000fea0003800000 */
.L_x_8103:
        /* <DEDUP_REMOVED lines=94> */
.L_x_8116:
[----:B------:R-:W-:Y:S05]  /*59e0*/  BSYNC B0 ;  /* 0x0000000000007941 */ /* 0x000fea0003800000 */
.L_x_8115:
[C---:B------:R-:W-:Y:S04]  /*59f0*/  LEA R2, P0, R153.reuse, R106, 0x1 ;  /* 0x0000006a99027211 */ /* 0x040fe800078008ff */
[----:B------:R-:W-:Y:S05]  /*5a00*/  LEA.HI.X R3, R153, R107, R152, 0x1, P0 ;  /* 0x0000006b99037211 */ /* 0x000fea00000f0c98 */
[----:B-----5:R3:W-:Y:S04]  /*5a10*/  STG.E.128 [R2.64], R44 ;  /* 0x0000002c02007986 */ /* 0x0207e8000c101d06 */
.L_x_8114:
[----:B------:R-:W-:Y:S05]  /*5a20*/  BSYNC B1 ;  /* 0x0000000000017941 */ /* 0x000fea0003800000 */
.L_x_8113:
        /* <DEDUP_REMOVED lines=91> */
.L_x_8118:
[----:B------:R-:W-:Y:S05]  /*5fe0*/  BSYNC B0 ;  /* 0x0000000000007941 */ /* 0x000fea0003800000 */
.L_x_8117:
[C---:B------:R-:W-:Y:S04]  /*5ff0*/  LEA R2, P0, R88.reuse, R106, 0x1 ;  /* 0x0000006a58027211 */ /* 0x040fe800078008ff */
[----:B------:R-:W-:Y:S05]  /*6000*/  LEA.HI.X R3, R88, R107, R87, 0x1, P0 ;  /* 0x0000006b58037211 */ /* 0x000fea00000f0c57 */
[----:B-----5:R3:W-:Y:S04]  /*6010*/  STG.E.128 [R2.64], R44 ;  /* 0x0000002c02007986 */ /* 0x0207e8000c101d06 */
.L_x_8112:
[----:B------:R-:W-:Y:S05]  /*6020*/  BSYNC B2 ;  /* 0x0000000000027941 */ /* 0x000fea0003800000 */
.L_x_8111:
        /* <DEDUP_REMOVED lines=94> */
.L_x_8124:
[----:B------:R-:W-:Y:S05]  /*6610*/  BSYNC B0 ;  /* 0x0000000000007941 */ /* 0x000fea0003800000 */
.L_x_8123:
[C---:B------:R-:W-:Y:S04]  /*6620*/  LEA R2, P0, R148.reuse, R106, 0x1 ;  /* 0x0000006a94027211 */ /* 0x040fe800078008ff */
[----:B------:R-:W-:Y:S05]  /*6630*/  LEA.HI.X R3, R148, R107, R82, 0x1, P0 ;  /* 0x0000006b94037211 */ /* 0x000fea00000f0c52 */
[----:B-----5:R3:W-:Y:S04]  /*6640*/  STG.E.128 [R2.64], R44 ;  /* 0x0000002c02007986 */ /* 0x0207e8000c101d06 */
.L_x_8122:
[----:B------:R-:W-:Y:S05]  /*6650*/  BSYNC B1 ;  /* 0x0000000000017941 */ /* 0x000fea0003800000 */
.L_x_8121:
        /* <DEDUP_REMOVED lines=91> */
.L_x_8126:
[----:B------:R-:W-:Y:S05]  /*6c10*/  BSYNC B0 ;  /* 0x0000000000007941 */ /* 0x000fea0003800000 */
.L_x_8125:
[C---:B------:R-:W-:Y:S04]  /*6c20*/  LEA R2, P0, R90.reuse, R106, 0x1 ;  /* 0x0000006a5a027211 */ /* 0x040fe800078008ff */
[----:B------:R-:W-:Y:S05]  /*6c30*/  LEA.HI.X R3, R90, R107, R89, 0x1, P0 ;  /* 0x0000006b5a037211 */ /* 0x000fea00000f0c59 */
[----:B-----5:R3:W-:Y:S04]  /*6c40*/  STG.E.128 [R2.64], R44 ;  /* 0x0000002c02007986 */ /* 0x0207e8000c101d06 */
.L_x_8120:
[----:B------:R-:W-:Y:S05]  /*6c50*/  BSYNC B2 ;  /* 0x0000000000027941 */ /* 0x000fea0003800000 */
.L_x_8119:
        /* <DEDUP_REMOVED lines=96> */
.L_x_8132:
[----:B------:R-:W-:Y:S05]  /*7260*/  BSYNC B0 ;  /* 0x0000000000007941 */ /* 0x000fea0003800000 */
.L_x_8131:
[C---:B------:R-:W-:Y:S02]  /*7270*/  IMAD R0, R165.reuse, c[0x0][0x19c], RZ ;  /* 0x00006700a5007a24 */ /* 0x040fe400078e02ff */
[----:B------:R-:W-:Y:S05]  /*7280*/  IMAD.WIDE.U32 R2, R165, c[0x0][0x198], R106 ;  /* 0x00006600a5027a25 */ /* 0x000fea00078e006a */
[----:B------:R-:W-:Y:S05]  /*7290*/  IADD3 R3, R3, R0, RZ ;  /* 0x0000000003037210 */ /* 0x000fea0007ffe0ff */
[----:B-----5:R3:W-:Y:S02]  /*72a0*/  STG.E.128 [R2.64], R44 ;  /* 0x0000002c02007986 */ /* 0x0207e4000c101d06 */
.L_x_8130:
[----:B------:R-:W-:Y:S05]  /*72b0*/  BSYNC B1 ;  /* 0x0000000000017941 */ /* 0x000fea0003800000 */
.L_x_8129:
        /* <DEDUP_REMOVED lines=91> */
.L_x_8134:
[----:B------:R-:W-:Y:S05]  /*7870*/  BSYNC B0 ;  /* 0x0000000000007941 */ /* 0x000fea0003800000 */
.L_x_8133:
[C---:B------:R-:W-:Y:S04]  /*7880*/  LEA R2, P0, R94.reuse, R106, 0x1 ;  /* 0x0000006a5e027211 */ /* 0x040fe800078008ff */
[----:B------:R-:W-:Y:S05]  /*7890*/  LEA.HI.X R3, R94, R107, R93, 0x1, P0 ;  /* 0x0000006b5e037211 */ /* 0x000fea00000f0c5d */
[----:B-----5:R3:W-:Y:S04]  /*78a0*/  STG.E.128 [R2.64], R44 ;  /* 0x0000002c02007986 */ /* 0x0207e8000c101d06 */
.L_x_8128:
[----:B------:R-:W-:Y:S05]  /*78b0*/  BSYNC B2 ;  /* 0x0000000000027941 */ /* 0x000fea0003800000 */
.L_x_8127:
        /* <DEDUP_REMOVED lines=8> */
.L_x_8084:
        /* <DEDUP_REMOVED lines=8> */
.L_x_8136:
[----:B------:R-:W-:Y:S05]  /*79c0*/  BSYNC B0 ;  /* 0x0000000000007941 */ /* 0x000fea0003800000 */
.L_x_8135:
        /* <DEDUP_REMOVED lines=16> */
.L_x_8138:
[----:B------:R-:W-:Y:S05]  /*7ad0*/  BSYNC B0 ;  /* 0x0000000000007941 */ /* 0x000fea0003800000 */
.L_x_8137:
        /* <DEDUP_REMOVED lines=16> */
.L_x_8140:
[----:B------:R-:W-:Y:S05]  /*7be0*/  BSYNC B0 ;  /* 0x0000000000007941 */ /* 0x000fea0003800000 */
.L_x_8139:
        /* <DEDUP_REMOVED lines=20> */
.L_x_8141:
[----:B------:R-:W-:Y:S05]  /*7d30*/  BSYNC B0 ;  /* 0x0000000000007941 */ /* 0x000fea0003800000 */
.L_x_8102:
        /* <DEDUP_REMOVED lines=80> */
.L_x_8142:
        /* <DEDUP_REMOVED lines=8> */
.L_x_8143:
[----:B------:R-:W-:Y:S04]  /*82c0*/  IADD3 R11, R11, -0x1, RZ ;  /* 0xffffffff0b0b7810 */ /* 0x000fe80007ffe0ff */
[----:B------:R-:W-:Y:S11]  /*82d0*/  ISETP.GT.AND P0, PT, R11, R77, PT ;  /* 0x0000004d0b00720c */ /* 0x000ff60003f04270 */
[----:B------:R-:W-:Y:S02]  /*82e0*/  @!UPT UIADD3 URZ, URZ, URZ, URZ ;  /* 0x0000003f3f3ff290 */ /* 0x000fe4000fffe03f */
[----:B------:R-:W-:-:S05]  /*82f0*/  @P0 BRA `(.L_x_8144) ;  /* 0xffffa40000000947 */ /* 0x000fca000383ffff */
.L_x_8075:
        /* <DEDUP_REMOVED lines=98> */
.L_x_8153:
[----:B------:R-:W-:Y:S05]  /*8920*/  BSYNC B0 ;  /* 0x0000000000007941 */ /* 0x000fea0003800000 */
.L_x_8152:
[----:B-----5:R3:W-:Y:S02]  /*8930*/  STS.128 [R160], R8 ;  /* 0x00000008a0007388 */ /* 0x0207e40000000c00 */
.L_x_8151:
[----:B------:R-:W-:Y:S05]  /*8940*/  BSYNC B1 ;  /* 0x0000000000017941 */ /* 0x000fea0003800000 */
.L_x_8150:
        /* <DEDUP_REMOVED lines=44> */
.L_x_8155:
[----:B------:R-:W-:Y:S05]  /*8c10*/  BSYNC B0 ;  /* 0x0000000000007941 */ /* 0x000fea0003800000 */
.L_x_8154:
[----:B-----5:R1:W-:Y:S02]  /*8c20*/  STS.128 [R160+0x2000], R8 ;  /* 0x00200008a0007388 */ /* 0x0203e40000000c00 */
.L_x_8149:
[----:B------:R-:W-:Y:S05]  /*8c30*/  BSYNC B2 ;  /* 0x0000000000027941 */ /* 0x000fea0003800000 */
.L_x_8148:
        /* <DEDUP_REMOVED lines=61> */
.L_x_8161:
[----:B------:R-:W-:Y:S05]  /*9010*/  BSYNC B0 ;  /* 0x0000000000007941 */ /* 0x000fea0003800000 */
.L_x_8160:
[----:B-----5:R3:W-:Y:S02]  /*9020*/  STS.128 [R160+0x800], R8 ;  /* 0x00080008a0007388 */ /* 0x0207e40000000c00 */
.L_x_8159:
[----:B------:R-:W-:Y:S05]  /*9030*/  BSYNC B1 ;  /* 0x0000000000017941 */ /* 0x000fea0003800000 */
.L_x_8158:
        /* <DEDUP_REMOVED lines=46> */
.L_x_8163:
[----:B------:R-:W-:Y:S05]  /*9320*/  BSYNC B0 ;  /* 0x0000000000007941 */ /* 0x000fea0003800000 */
.L_x_8162:
[----:B-----5:R3:W-:Y:S02]  /*9330*/  STS.128 [R160+0x2800], R8 ;  /* 0x00280008a0007388 */ /* 0x0207e40000000c00 */
.L_x_8157:
[----:B------:R-:W-:Y:S05]  /*9340*/  BSYNC B2 ;  /* 0x0000000000027941 */ /* 0x000fea0003800000 */
.L_x_8156:
        /* <DEDUP_REMOVED lines=60> */
.L_x_8169:
[----:B------:R-:W-:Y:S05]  /*9710*/  BSYNC B0 ;  /* 0x0000000000007941 */ /* 0x000fea0003800000 */
.L_x_8168:
[----:B-----5:R2:W-:Y:S02]  /*9720*/  STS.128 [R160+0x1000], R8 ;  /* 0x00100008a0007388 */ /* 0x0205e40000000c00 */
.L_x_8167:
[----:B------:R-:W-:Y:S05]  /*9730*/  BSYNC B1 ;  /* 0x0000000000017941 */ /* 0x000fea0003800000 */
.L_x_8166:
        /* <DEDUP_REMOVED lines=44> */
.L_x_8171:
[----:B------:R-:W-:Y:S05]  /*9a00*/  BSYNC B0 ;  /* 0x0000000000007941 */ /* 0x000fea0003800000 */
.L_x_8170:
[----:B-----5:R1:W-:Y:S02]  /*9a10*/  STS.128 [R160+0x3000], R28 ;  /* 0x0030001ca0007388 */ /* 0x0203e40000000c00 */
.L_x_8165:
[----:B------:R-:W-:Y:S05]  /*9a20*/  BSYNC B2 ;  /* 0x0000000000027941 */ /* 0x000fea0003800000 */
.L_x_8164:
        /* <DEDUP_REMOVED lines=59> */
.L_x_8176:
[----:B------:R-:W-:Y:S05]  /*9de0*/  BSYNC B0 ;  /* 0x0000000000007941 */ /* 0x000fea0003800000 */
.L_x_8175:
[----:B-----5:R3:W-:Y:S02]  /*9df0*/  STS.128 [R160+0x1800], R8 ;  /* 0x00180008a0007388 */ /* 0x0207e40000000c00 */
.L_x_8174:
[----:B------:R-:W-:Y:S05]  /*9e00*/  BSYNC B1 ;  /* 0x0000000000017941 */ /* 0x000fea0003800000 */
.L_x_8173:
        /* <DEDUP_REMOVED lines=44> */
.L_x_8178:
[----:B------:R-:W-:Y:S05]  /*a0d0*/  BSYNC B0 ;  /* 0x0000000000007941 */ /* 0x000fea0003800000 */
.L_x_8177:
[----:B-----5:R2:W-:Y:S01]  /*a0e0*/  STS.128 [R160+0x3800], R16 ;  /* 0x00380010a0007388 */ /* 0x0205e20000000c00 */
[----:B------:R-:W-:Y:S05]  /*a0f0*/  BRA `(.L_x_8172) ;  /* 0x0000353000007947 */ /* 0x000fea0003800000 */
.L_x_8147:
        /* <DEDUP_REMOVED lines=90> */
.L_x_8184:
[----:B------:R-:W-:Y:S05]  /*a6a0*/  BSYNC B0 ;  /* 0x0000000000007941 */ /* 0x000fea0003800000 */
.L_x_8183:
[----:B-----5:R3:W-:Y:S02]  /*a6b0*/  STS.128 [R160], R24 ;  /* 0x00000018a0007388 */ /* 0x0207e40000000c00 */
.L_x_8182:
[----:B------:R-:W-:Y:S05]  /*a6c0*/  BSYNC B1 ;  /* 0x0000000000017941 */ /* 0x000fea0003800000 */
.L_x_8181:
        /* <DEDUP_REMOVED lines=86> */
.L_x_8186:
[----:B------:R-:W-:Y:S05]  /*ac30*/  BSYNC B0 ;  /* 0x0000000000007941 */ /* 0x000fea0003800000 */
.L_x_8185:
[----:B-----5:R1:W-:Y:S02]  /*ac40*/  STS.128 [R160+0x2000], R24 ;  /* 0x00200018a0007388 */ /* 0x0203e40000000c00 */
.L_x_8180:
[----:B------:R-:W-:Y:S05]  /*ac50*/  BSYNC B2 ;  /* 0x0000000000027941 */ /* 0x000fea0003800000 */
.L_x_8179:
        /* <DEDUP_REMOVED lines=95> */
.L_x_8192:
[----:B------:R-:W-:Y:S05]  /*b250*/  BSYNC B0 ;  /* 0x0000000000007941 */ /* 0x000fea0003800000 */
.L_x_8191:
[----:B-----5:R3:W-:Y:S02]  /*b260*/  STS.128 [R160+0x800], R24 ;  /* 0x00080018a0007388 */ /* 0x0207e40000000c00 */
.L_x_8190:
[----:B------:R-:W-:Y:S05]  /*b270*/  BSYNC B1 ;  /* 0x0000000000017941 */ /* 0x000fea0003800000 */
.L_x_8189:
        /* <DEDUP_REMOVED lines=90> */
.L_x_8194:
[----:B------:R-:W-:Y:S05]  /*b820*/  BSYNC B0 ;  /* 0x0000000000007941 */ /* 0x000fea0003800000 */
.L_x_8193:
[----:B-----5:R1:W-:Y:S02]  /*b830*/  STS.128 [R160+0x2800], R4 ;  /* 0x00280004a0007388 */ /* 0x0203e40000000c00 */
.L_x_8188:
[----:B------:R-:W-:Y:S05]  /*b840*/  BSYNC B2 ;  /* 0x0000000000027941 */ /* 0x000fea0003800000 */
.L_x_8187:
        /* <DEDUP_REMOVED lines=96> */
.L_x_8200:
[----:B------:R-:W-:Y:S05]  /*be50*/  BSYNC B0 ;  /* 0x0000000000007941 */ /* 0x000fea0003800000 */
.L_x_8199:
[----:B-----5:R3:W-:Y:S02]  /*be60*/  STS.128 [R160+0x1000], R24 ;  /* 0x00100018a0007388 */ /* 0x0207e40000000c00 */
.L_x_8198:
[----:B------:R-:W-:Y:S05]  /*be70*/  BSYNC B1 ;  /* 0x0000000000017941 */ /* 0x000fea0003800000 */
.L_x_8197:
        /* <DEDUP_REMOVED lines=89> */
.L_x_8202:
[----:B------:R-:W-:Y:S05]  /*c410*/  BSYNC B0 ;  /* 0x0000000000007941 */ /* 0x000fea0003800000 */
.L_x_8201:
[----:B-----5:R3:W-:Y:S02]  /*c420*/  STS.128 [R160+0x3000], R24 ;  /* 0x00300018a0007388 */ /* 0x0207e40000000c00 */
.L_x_8196:
[----:B------:R-:W-:Y:S05]  /*c430*/  BSYNC B2 ;  /* 0x0000000000027941 */ /* 0x000fea0003800000 */
.L_x_8195:
        /* <DEDUP_REMOVED lines=94> */
.L_x_8206:
[----:B------:R-:W-:Y:S05]  /*ca20*/  BSYNC B0 ;  /* 0x0000000000007941 */ /* 0x000fea0003800000 */
.L_x_8205:
[----:B-----5:R1:W-:Y:S02]  /*ca30*/  STS.128 [R160+0x1800], R4 ;  /* 0x00180004a0007388 */ /* 0x0203e40000000c00 */
.L_x_8204:
[----:B------:R-:W-:Y:S05]  /*ca40*/  BSYNC B1 ;  /* 0x0000000000017941 */ /* 0x000fea0003800000 */
.L_x_8203:
        /* <DEDUP_REMOVED lines=94> */
.L_x_8208:
[----:B------:R-:W-:Y:S05]  /*d030*/  BSYNC B0 ;  /* 0x0000000000007941 */ /* 0x000fea0003800000 */
.L_x_8207:
[----:B-----5:R1:W-:Y:S01]  /*d040*/  STS.128 [R160+0x3800], R4 ;  /* 0x00380004a0007388 */ /* 0x0203e20000000c00 */
[----:B------:R-:W-:Y:S05]  /*d050*/  BRA `(.L_x_8172) ;  /* 0x000005d000007947 */ /* 0x000fea0003800000 */
.L_x_8146:
        /* <DEDUP_REMOVED lines=20> */
.L_x_8210:
[----:B------:R-:W-:Y:S05]  /*d1a0*/  BSYNC B0 ;  /* 0x0000000000007941 */ /* 0x000fea0003800000 */
.L_x_8209:
        /* <DEDUP_REMOVED lines=22> */
.L_x_8212:
[----:B------:R-:W-:Y:S05]  /*d310*/  BSYNC B0 ;  /* 0x0000000000007941 */ /* 0x000fea0003800000 */
.L_x_8211:
        /* <DEDUP_REMOVED lines=23> */
.L_x_8214:
[----:B------:R-:W-:Y:S05]  /*d490*/  BSYNC B0 ;  /* 0x0000000000007941 */ /* 0x000fea0003800000 */
.L_x_8213:
        /* <DEDUP_REMOVED lines=25> */
.L_x_8172:
[----:B------:R-:W-:Y:S05]  /*d630*/  BSYNC B3 ;  /* 0x0000000000037941 */ /* 0x000fea0003800000 */
.L_x_8145:
        /* <DEDUP_REMOVED lines=25> */
.L_x_8216:
[----:B------:R-:W-:Y:S05]  /*d7d0*/  BSYNC B0 ;  /* 0x0000000000007941 */ /* 0x000fea0003800000 */
.L_x_8215:
        /* <DEDUP_REMOVED lines=22> */
.L_x_8218:
[----:B------:R-:W-:Y:S05]  /*d940*/  BSYNC B0 ;  /* 0x0000000000007941 */ /* 0x000fea0003800000 */
.L_x_8217:
        /* <DEDUP_REMOVED lines=26> */
.L_x_8220:
[----:B------:R-:W-:Y:S05]  /*daf0*/  BSYNC B0 ;  /* 0x0000000000007941 */ /* 0x000fea0003800000 */
.L_x_8219:
        /* <DEDUP_REMOVED lines=30> */
.L_x_8222:
[----:B------:R-:W-:Y:S05]  /*dce0*/  BSYNC B0 ;  /* 0x0000000000007941 */ /* 0x000fea0003800000 */
.L_x_8221:
        /* <DEDUP_REMOVED lines=39> */
.L_x_8224:
[----:B-1----:R-:W-:Y:S05]  /*df60*/  BSYNC B0 ;  /* 0x0000000000007941 */ /* 0x002fea0003800000 */
.L_x_8223:
        /* <DEDUP_REMOVED lines=22> */
.L_x_8226:
[----:B------:R-:W-:Y:S05]  /*e0d0*/  BSYNC B0 ;  /* 0x0000000000007941 */ /* 0x000fea0003800000 */
.L_x_8225:
        /* <DEDUP_REMOVED lines=26> */
.L_x_8228:
[----:B------:R-:W-:Y:S05]  /*e280*/  BSYNC B0 ;  /* 0x0000000000007941 */ /* 0x000fea0003800000 */
.L_x_8227:
        /* <DEDUP_REMOVED lines=28> */
.L_x_8230:
[----:B------:R-:W-:Y:S05]  /*e450*/  BSYNC B0 ;  /* 0x0000000000007941 */ /* 0x000fea0003800000 */
.L_x_8229:
        /* <DEDUP_REMOVED lines=15> */
[----:B------:R-:W-:Y:S01]  /*e550*/  I2F R55, R54 ;  /* 0x0000003600377306 */ /* 0x000fe20000201400 */
[----:B------:R-:W-:-:S02]  /*e560*/  SHF.R.U32.HI R5, RZ, 0x3, R5 ;  /* 0x00000003ff057819 */ /* 0x000fc40000011605 */
[----:B------:R-:W-:Y:S02]  /*e570*/  LOP3.LUT R2, R63, 0x8, R2, 0xf8, !PT ;  /* 0x000000083f027812 */ /* 0x000fe400078ef802 */
[----:B------:R-:W-:Y:S02]  /*e580*/  SHF.R.U32.HI R63, RZ, 0x3, R63 ;  /* 0x00000003ff3f7819 */ /* 0x000fe4000001163f */
[----:B------:R-:W-:Y:S01]  /*e590*/  LOP3.LUT R149, R136, R5, RZ, 0x3c, !PT ;  /* 0x0000000588957212 */ /* 0x000fe200078e3cff */
[----:B------:R-:W-:Y:S01]  /*e5a0*/  IMAD R5, R50, 0x400, R49 ;  /* 0x0000040032057824 */ /* 0x000fe200078e0231 */
[----:B------:R-:W-:Y:S01]  /*e5b0*/  LOP3.LUT R48, R2, R63, RZ, 0x3c, !PT ;  /* 0x0000003f02307212 */ /* 0x000fe200078e3cff */
[----:B------:R-:W-:Y:S01]  /*e5c0*/  IMAD R50, R50, 0x10, R61 ;  /* 0x0000001032327824 */ /* 0x000fe200078e023d */
[----:B------:R-:W-:Y:S01]  /*e5d0*/  IADD3 R96, R54, 0x9, RZ ;  /* 0x0000000936607810 */ /* 0x000fe20007ffe0ff */
[----:B------:R-:W-:Y:S01]  /*e5e0*/  IMAD R149, R62, 0x200, R149 ;  /* 0x000002003e957824 */ /* 0x000fe200078e0295 */
[----:B------:R-:W-:Y:S01]  /*e5f0*/  IADD3 R106, R54, 0x18, RZ ;  /* 0x00000018366a7810 */ /* 0x000fe20007ffe0ff */
[----:B------:R-:W-:Y:S01]  /*e600*/  IMAD.IADD R150, R48, 0x1, R5 ;  /* 0x0000000130967824 */ /* 0x000fe200078e0205 */
[----:B------:R-:W-:Y:S01]  /*e610*/  I2F R99, R96 ;  /* 0x0000006000637306 */ /* 0x000fe20000201400 */
[----:B------:R-:W-:Y:S01]  /*e620*/  IMAD.SHL.U32 R149, R149, 0x2, RZ ;  /* 0x0000000295957824 */ /* 0x000fe200078e00ff */
[----:B------:R-:W-:Y:S01]  /*e630*/  IADD3 R108, R54, 0x19, RZ ;  /* 0x00000019366c7810 */ /* 0x000fe20007ffe0ff */
[----:B------:R-:W-:Y:S01]  /*e640*/  IMAD.SHL.U32 R150, R150, 0x2, RZ ;  /* 0x0000000296967824 */ /* 0x000fe200078e00ff */
[----:B------:R-:W-:-:S02]  /*e650*/  IADD3 R62, R54, 0x8, RZ ;  /* 0x00000008363e7810 */ /* 0x000fc40007ffe0ff */
        /* <DEDUP_REMOVED lines=8> */
[----:B------:R-:W-:Y:S01]  /*e6e0*/  LDSM.16.M88.4 R68, [R148] ;  /* 0x000000009444783b */ /* 0x000fe20000000200 */
[C---:B------:R-:W-:Y:S01]  /*e6f0*/  IMAD R146, R51.reuse, 0x2, R150 ;  /* 0x0000000233927824 */ /* 0x040fe200078e0296 */
[----:B------:R-:W-:Y:S01]  /*e700*/  IADD3 R60, R54, 0x1, RZ ;  /* 0x00000001363c7810 */ /* 0x000fe20007ffe0ff */
[----:B------:R-:W-:Y:S01]  /*e710*/  IMAD R145, R51, 0x2, R148 ;  /* 0x0000000233917824 */ /* 0x000fe200078e0294 */
[----:B------:R-:W-:Y:S01]  /*e720*/  LDSM.16.M88.4 R92, [R147] ;  /* 0x00000000935c783b */ /* 0x000fe20000000200 */
[----:B------:R-:W-:-:S02]  /*e730*/  SEL R2, R2, 0xffffffc0, !P2 ;  /* 0xffffffc002027807 */ /* 0x000fc40005000000 */
[----:B------:R-:W-:Y:S01]  /*e740*/  I2F R113, R108 ;  /* 0x0000006c00717306 */ /* 0x000fe20000201400 */
[----:B------:R-:W5:Y:S01]  /*e750*/  LDSM.16.M88.4 R32, [R149+0x4800] ;  /* 0x004800009520783b */ /* 0x000f620000000200 */
[C---:B------:R-:W-:Y:S01]  /*e760*/  IADD3 R100, R54.reuse, 0x11, RZ ;  /* 0x0000001136647810 */ /* 0x040fe20007ffe0ff */
[----:B------:R-:W-:Y:S01]  /*e770*/  IMAD.IADD R143, R149, 0x1, R2 ;  /* 0x00000001958f7824 */ /* 0x000fe200078e0202 */
[----:B------:R-:W-:Y:S01]  /*e780*/  IADD3 R98, R54, 0x10, RZ ;  /* 0x0000001036627810 */ /* 0x000fe20007ffe0ff */
[----:B------:R-:W1:Y:S01]  /*e790*/  LDSM.16.M88.4 R24, [R149+0x5000] ;  /* 0x005000009518783b */ /* 0x000e620000000200 */
[----:B------:R-:W-:Y:S01]  /*e7a0*/  IMAD.IADD R136, R2, 0x1, R147 ;  /* 0x0000000102887824 */ /* 0x000fe200078e0293 */
[C---:B------:R-:W-:Y:S01]  /*e7b0*/  IADD3 R110, R54.reuse, 0x20, RZ ;  /* 0x00000020366e7810 */ /* 0x040fe20007ffe0ff */
[----:B------:R-:W-:Y:S01]  /*e7c0*/  I2F R97, R62 ;  /* 0x0000003e00617306 */ /* 0x000fe20000201400 */
[----:B------:R-:W3:Y:S01]  /*e7d0*/  LDSM.16.M88.4 R72, [R149+0x5800] ;  /* 0x005800009548783b */ /* 0x000ee20000000200 */
[----:B------:R-:W-:-:S02]  /*e7e0*/  IADD3 R116, R54, 0x29, RZ ;  /* 0x0000002936747810 */ /* 0x000fc40007ffe0ff */
[C---:B------:R-:W-:Y:S01]  /*e7f0*/  IADD3 R120, R54.reuse, 0x38, RZ ;  /* 0x0000003836787810 */ /* 0x040fe20007ffe0ff */
[----:B------:R-:W-:Y:S01]  /*e800*/  LDSM.16.M88.4 R12, [R143+0x4000] ;  /* 0x004000008f0c783b */ /* 0x000fe20000000200 */
[C---:B------:R-:W-:Y:S02]  /*e810*/  IADD3 R114, R54.reuse, 0x28, RZ ;  /* 0x0000002836727810 */ /* 0x040fe40007ffe0ff */
[----:B------:R-:W-:Y:S01]  /*e820*/  I2F R63, R60 ;  /* 0x0000003c003f7306 */ /* 0x000fe20000201400 */
[----:B------:R-:W4:Y:S01]  /*e830*/  LDSM.16.M88.4 R16, [R146] ;  /* 0x000000009210783b */ /* 0x000f220000000200 */
[C---:B------:R-:W-:Y:S02]  /*e840*/  IADD3 R112, R54.reuse, 0x21, RZ ;  /* 0x0000002136707810 */ /* 0x040fe40007ffe0ff */
[C---:B------:R-:W-:Y:S01]  /*e850*/  IADD3 R118, R54.reuse, 0x30, RZ ;  /* 0x0000003036767810 */ /* 0x040fe20007ffe0ff */
[----:B------:R-:W1:Y:S01]  /*e860*/  LDSM.16.M88.4 R64, [R147+0x800] ;  /* 0x000800009340783b */ /* 0x000e620000000200 */
[----:B------:R-:W-:-:S02]  /*e870*/  IADD3 R122, R54, 0x39, RZ ;  /* 0x00000039367a7810 */ /* 0x000fc40007ffe0ff */
[----:B------:R-:W-:Y:S01]  /*e880*/  I2F R109, R100 ;  /* 0x00000064006d7306 */ /* 0x000fe20000201400 */
[----:B------:R-:W3:Y:S01]  /*e890*/  LDSM.16.M88.4 R44, [R147+0x1800] ;  /* 0x00180000932c783b */ /* 0x000ee20000000200 */
[C---:B------:R-:W-:Y:S02]  /*e8a0*/  IADD3 R139, R147.reuse, 0x800, RZ ;  /* 0x00000800938b7810 */ /* 0x040fe40007ffe0ff */
[C---:B------:R-:W-:Y:S01]  /*e8b0*/  IADD3 R138, R147.reuse, 0x1000, RZ ;  /* 0x00001000938a7810 */ /* 0x040fe20007ffe0ff */
[C---:B--2---:R-:W-:Y:S01]  /*e8c0*/  HMMA.16816.F32.BF16 R4, R88.reuse, R40, RZ ;  /* 0x000000285804723c */ /* 0x044fe200000418ff */
[----:B------:R-:W2:Y:S01]  /*e8d0*/  LDSM.16.M88.4 R56, [R147+0x1000] ;  /* 0x001000009338783b */ /* 0x000ea20000000200 */
[C---:B------:R-:W-:Y:S01]  /*e8e0*/  IADD3 R137, R147.reuse, 0x1800, RZ ;  /* 0x0000180093897810 */ /* 0x040fe20007ffe0ff */
[----:B------:R-:W-:Y:S01]  /*e8f0*/  I2F R107, R98 ;  /* 0x00000062006b7306 */ /* 0x000fe20000201400 */
[----:B------:R-:W-:Y:S01]  /*e900*/  IADD3 R134, R147, 0x2800, RZ ;  /* 0x0000280093867810 */ /* 0x000fe20007ffe0ff */
[----:B------:R-:W-:Y:S03]  /*e910*/  LDSM.16.M88.4 R76, [R145] ;  /* 0x00000000914c783b */ /* 0x000fe60000000200 */
[C---:B------:R-:W-:Y:S01]  /*e920*/  HMMA.16816.F32.BF16 R40, R88.reuse, R42, RZ ;  /* 0x0000002a5828723c */ /* 0x040fe200000418ff */
[----:B------:R-:W-:Y:S02]  /*e930*/  LDSM.16.M88.4 R8, [R143+0x4800] ;  /* 0x004800008f08783b */ /* 0x000fe40000000200 */
[----:B------:R-:W-:Y:S02]  /*e940*/  I2F R115, R110 ;  /* 0x0000006e00737306 */ /* 0x000fe40000201400 */
[----:B------:R-:W-:Y:S03]  /*e950*/  LDSM.16.M88.4 R84, [R143+0x5000] ;  /* 0x005000008f54783b */ /* 0x000fe60000000200 */
[----:B-----5:R-:W-:Y:S01]  /*e960*/  HMMA.16816.F32.BF16 R36, R88, R32, RZ ;  /* 0x000000205824723c */ /* 0x020fe200000418ff */
[----:B------:R-:W-:Y:S02]  /*e970*/  LDSM.16.M88.4 R80, [R143+0x5800] ;  /* 0x005800008f50783b */ /* 0x000fe40000000200 */
[----:B------:R-:W-:Y:S05]  /*e980*/  I2F R121, R116 ;  /* 0x0000007400797306 */ /* 0x000fea0000201400 */
[----:B------:R-:W-:Y:S03]  /*e990*/  HMMA.16816.F32.BF16 R4, R68, R92, R4 ;  /* 0x0000005c4404723c */ /* 0x000fe60000041804 */
[----:B------:R-:W-:Y:S05]  /*e9a0*/  I2F R133, R120 ;  /* 0x0000007800857306 */ /* 0x000fea0000201400 */
[C---:B-1----:R-:W-:Y:S03]  /*e9b0*/  HMMA.16816.F32.BF16 R28, R88.reuse, R24, RZ ;  /* 0x00000018581c723c */ /* 0x042fe600000418ff */
[----:B------:R-:W-:Y:S05]  /*e9c0*/  I2F R119, R114 ;  /* 0x0000007200777306 */ /* 0x000fea0000201400 */
[C---:B------:R-:W-:Y:S03]  /*e9d0*/  HMMA.16816.F32.BF16 R32, R88.reuse, R34, RZ ;  /* 0x000000225820723c */ /* 0x040fe600000418ff */
[----:B------:R-:W-:Y:S05]  /*e9e0*/  I2F R117, R112 ;  /* 0x0000007000757306 */ /* 0x000fea0000201400 */
[C---:B------:R-:W-:Y:S03]  /*e9f0*/  HMMA.16816.F32.BF16 R24, R88.reuse, R26, RZ ;  /* 0x0000001a5818723c */ /* 0x040fe600000418ff */
[----:B------:R-:W-:Y:S05]  /*ea00*/  I2F R131, R118 ;  /* 0x0000007600837306 */ /* 0x000fea0000201400 */
[----:B---3--:R-:W-:Y:S03]  /*ea10*/  HMMA.16816.F32.BF16 R20, R88, R72, RZ ;  /* 0x000000485814723c */ /* 0x008fe600000418ff */
[----:B------:R-:W-:Y:S05]  /*ea20*/  I2F R135, R122 ;  /* 0x0000007a00877306 */ /* 0x000fea0000201400 */
[----:B------:R-:W-:Y:S01]  /*ea30*/  HMMA.16816.F32.BF16 R40, R68, R94, R40 ;  /* 0x0000005e4428723c */ /* 0x000fe20000041828 */
[----:B------:R-:W-:Y:S07]  /*ea40*/  LDSM.16.M88.4 R92, [R149+0x7000] ;  /* 0x00700000955c783b */ /* 0x000fee0000000200 */
[----:B------:R-:W-:Y:S01]  /*ea50*/  HMMA.16816.F32.BF16 R88, R88, R74, RZ ;  /* 0x0000004a5858723c */ /* 0x000fe200000418ff */
[----:B------:R-:W1:Y:S07]  /*ea60*/  LDSM.16.M88.4 R72, [R136] ;  /* 0x000000008848783b */ /* 0x000e6e0000000200 */
[C---:B----4-:R-:W-:Y:S08]  /*ea70*/  HMMA.16816.F32.BF16 R4, R16.reuse, R12, R4 ;  /* 0x0000000c1004723c */ /* 0x050ff00000041804 */
[----:B------:R-:W-:Y:S01]  /*ea80*/  HMMA.16816.F32.BF16 R40, R16, R14, R40 ;  /* 0x0000000e1028723c */ /* 0x000fe20000041828 */
[----:B------:R-:W-:Y:S07]  /*ea90*/  LDSM.16.M88.4 R12, [R147+0x2000] ;  /* 0x00200000930c783b */ /* 0x000fee0000000200 */
[C---:B------:R-:W-:Y:S08]  /*eaa0*/  HMMA.16816.F32.BF16 R36, R68.reuse, R64, R36 ;  /* 0x000000404424723c */ /* 0x040ff00000041824 */
[C---:B------:R-:W-:Y:S01]  /*eab0*/  HMMA.16816.F32.BF16 R32, R68.reuse, R66, R32 ;  /* 0x000000424420723c */ /* 0x040fe20000041820 */
[----:B------:R-:W-:Y:S07]  /*eac0*/  LDSM.16.M88.4 R64, [R150+0x2000] ;  /* 0x002000009640783b */ /* 0x000fee0000000200 */
[C---:B------:R-:W-:Y:S08]  /*ead0*/  HMMA.16816.F32.BF16 R20, R68.reuse, R44, R20 ;  /* 0x0000002c4414723c */ /* 0x040ff00000041814 */
[C---:B------:R-:W-:Y:S01]  /*eae0*/  HMMA.16816.F32.BF16 R88, R68.reuse, R46, R88 ;  /* 0x0000002e4458723c */ /* 0x040fe20000041858 */
[----:B------:R-:W3:Y:S07]  /*eaf0*/  LDSM.16.M88.4 R44, [R149+0x6000] ;  /* 0x00600000952c783b */ /* 0x000eee0000000200 */
[C---:B--2---:R-:W-:Y:S08]  /*eb00*/  HMMA.16816.F32.BF16 R28, R68.reuse, R56, R28 ;  /* 0x00000038441c723c */ /* 0x044ff0000004181c */
[----:B------:R-:W-:Y:S01]  /*eb10*/  HMMA.16816.F32.BF16 R24, R68, R58, R24 ;  /* 0x0000003a4418723c */ /* 0x000fe20000041818 */
[----:B------:R-:W2:Y:S04]  /*eb20*/  LDSM.16.M88.4 R56, [R136+0x800] ;  /* 0x000800008838783b */ /* 0x000ea80000000200 */
        /* <DEDUP_REMOVED lines=12> */
[C---:B---3--:R-:W-:Y:S08]  /*ebf0*/  HMMA.16816.F32.BF16 R4, R64.reuse, R44, R4 ;  /* 0x0000002c4004723c */ /* 0x048ff00000041804 */
[----:B------:R-:W-:Y:S01]  /*ec00*/  HMMA.16816.F32.BF16 R40, R64, R46, R40 ;  /* 0x0000002e4028723c */ /* 0x000fe20000041828 */
[----:B------:R-:W-:Y:S07]  /*ec10*/  LDSM.16.M88.4 R44, [R147+0x2800] ;  /* 0x00280000932c783b */ /* 0x000fee0000000200 */
[C---:B--2---:R-:W-:Y:S08]  /*ec20*/  HMMA.16816.F32.BF16 R36, R76.reuse, R56, R36 ;  /* 0x000000384c24723c */ /* 0x044ff00000041824 */
        /* <DEDUP_REMOVED lines=31> */
[----:B------:R-:W-:Y:S02]  /*ee20*/  HMMA.16816.F32.BF16 R24, R64, R94, R24 ;  /* 0x0000005e4018723c */ /* 0x000fe40000041818 */
[----:B------:R-:W-:Y:S06]  /*ee30*/  MUFU.TANH R57, R57 ;  /* 0x0000003900397308 */ /* 0x000fec0000002400 */
[----:B------:R-:W-:Y:S01]  /*ee40*/  HMMA.16816.F32.BF16 R40, R28, R82, R40 ;  /* 0x000000521c28723c */ /* 0x000fe20000041828 */
[----:B------:R-:W3:Y:S01]  /*ee50*/  LDSM.16.M88.4 R80, [R143+0x7000] ;  /* 0x007000008f50783b */ /* 0x000ee20000000200 */
[----:B------:R-:W-:Y:S06]  /*ee60*/  MUFU.TANH R132, R132 ;  /* 0x0000008400847308 */ /* 0x000fec0000002400 */
[C---:B-1----:R-:W-:Y:S02]  /*ee70*/  HMMA.16816.F32.BF16 R20, R76.reuse, R44, R20 ;  /* 0x0000002c4c14723c */ /* 0x042fe40000041814 */
[----:B------:R-:W-:Y:S06]  /*ee80*/  MUFU.TANH R56, R56 ;  /* 0x0000003800387308 */ /* 0x000fec0000002400 */
[----:B------:R-:W-:Y:S07]  /*ee90*/  HMMA.16816.F32.BF16 R88, R76, R46, R88 ;  /* 0x0000002e4c58723c */ /* 0x000fee0000041858 */
[----:B------:R-:W-:Y:S01]  /*eea0*/  IADD3 R47, R50, 0x1, R163 ;  /* 0x00000001322f7810 */ /* 0x000fe20007ffe0a3 */
[----:B------:R-:W-:Y:S01]  /*eeb0*/  HMMA.16816.F32.BF16 R36, R28, R68, R36 ;  /* 0x000000441c24723c */ /* 0x000fe20000041824 */
[----:B------:R-:W-:-:S02]  /*eec0*/  FMUL.FTZ R41, R41, c[0x0][0x2ec] ;  /* 0x0000bb0029297a20 */ /* 0x000fc40000410000 */
[----:B------:R-:W-:Y:S01]  /*eed0*/  IADD3 R2, R52, R47, -R156 ;  /* 0x0000002f34027210 */ /* 0x000fe20007ffe89c */
[----:B------:R-:W-:Y:S02]  /*eee0*/  FMUL.FTZ R40, R40, c[0x0][0x2ec] ;  /* 0x0000bb0028287a20 */ /* 0x000fe40000410000 */
[----:B------:R-:W-:Y:S01]  /*eef0*/  FMUL.FTZ R43, R43, c[0x0][0x2ec] ;  /* 0x0000bb002b2b7a20 */ /* 0x000fe20000410000 */
[----:B------:R-:W-:Y:S01]  /*ef00*/  MUFU.TANH R41, R41 ;  /* 0x0000002900297308 */ /* 0x000fe20000002400 */
[----:B--2---:R-:W-:Y:S01]  /*ef10*/  HMMA.16816.F32.BF16 R20, R64, R4, R20 ;  /* 0x000000044014723c */ /* 0x004fe20000041814 */
[----:B------:R-:W-:Y:S01]  /*ef20*/  IADD3 R103, R2, c[0x0][0x2e8], RZ ;  /* 0x0000ba0002677a10 */ /* 0x000fe20007ffe0ff */
[----:B------:R-:W-:Y:S01]  /*ef30*/  FMUL.FTZ R42, R42, c[0x0][0x2ec] ;  /* 0x0000bb002a2a7a20 */ /* 0x000fe20000410000 */
[----:B------:R-:W-:Y:S02]  /*ef40*/  LOP3.LUT R2, R48, R49, RZ, 0xfc, !PT ;  /* 0x0000003130027212 */ /* 0x000fe400078efcff */
[----:B------:R-:W-:-:S02]  /*ef50*/  IADD3 R47, R103, 0x8, RZ ;  /* 0x00000008672f7810 */ /* 0x000fc40007ffe0ff */
[----:B------:R-:W-:Y:S01]  /*ef60*/  MUFU.TANH R40, R40 ;  /* 0x0000002800287308 */ /* 0x000fe20000002400 */
[----:B------:R-:W-:Y:S01]  /*ef70*/  HMMA.16816.F32.BF16 R88, R64, R6, R88 ;  /* 0x000000064058723c */ /* 0x000fe20000041858 */
[----:B------:R-:W-:Y:S01]  /*ef80*/  LDSM.16.M88.4 R4, [R136+0x3800] ;  /* 0x003800008804783b */ /* 0x000fe20000000200 */
[-C--:B------:R-:W-:Y:S02]  /*ef90*/  IMNMX R103, R103, R52.reuse, PT ;  /* 0x0000003467677217 */ /* 0x080fe40003800200 */
[----:B------:R-:W-:Y:S02]  /*efa0*/  IMNMX R124, R47, R52, PT ;  /* 0x000000342f7c7217 */ /* 0x000fe40003800200 */
[-C--:B------:R-:W-:Y:S01]  /*efb0*/  ISETP.GE.AND P6, PT, R96, R103.reuse, PT ;  /* 0x000000676000720c */ /* 0x080fe20003fc6270 */
[----:B------:R-:W1:Y:S01]  /*efc0*/  MUFU.TANH R43, R43 ;  /* 0x0000002b002b7308 */ /* 0x000e620000002400 */
[----:B------:R-:W-:Y:S01]  /*efd0*/  HMMA.16816.F32.BF16 R24, R8, R58, R24 ;  /* 0x0000003a0818723c */ /* 0x000fe20000041818 */
[----:B------:R-:W-:Y:S01]  /*efe0*/  FMUL.FTZ R44, R36, c[0x0][0x2ec] ;  /* 0x0000bb00242c7a20 */ /* 0x000fe20000410000 */
[-C--:B------:R-:W-:Y:S01]  /*eff0*/  ISETP.GE.AND P4, PT, R62, R103.reuse, PT ;  /* 0x000000673e00720c */ /* 0x080fe20003f86270 */
[----:B------:R-:W-:Y:S01]  /*f000*/  FMUL.FTZ R45, R37, c[0x0][0x2ec] ;  /* 0x0000bb00252d7a20 */ /* 0x000fe20000410000 */
[C---:B------:R-:W-:Y:S01]  /*f010*/  ISETP.GE.AND P5, PT, R60.reuse, R103, PT ;  /* 0x000000673c00720c */ /* 0x040fe20003fa6270 */
[----:B------:R-:W-:Y:S01]  /*f020*/  FMUL.FTZ R46, R39, c[0x0][0x2ec] ;  /* 0x0000bb00272e7a20 */ /* 0x000fe20000410000 */
[-C--:B------:R-:W-:Y:S01]  /*f030*/  ISETP.GE.AND P0, PT, R60, R124.reuse, PT ;  /* 0x0000007c3c00720c */ /* 0x080fe20003f06270 */
[----:B------:R-:W-:Y:S01]  /*f040*/  FMUL.FTZ R58, R38, c[0x0][0x2ec] ;  /* 0x0000bb00263a7a20 */ /* 0x000fe20000410000 */
[----:B------:R-:W-:Y:S01]  /*f050*/  HMMA.16816.F32.BF16 R72, R32, R14, R72 ;  /* 0x0000000e2048723c */ /* 0x000fe20000041848 */
[----:B------:R-:W2:Y:S01]  /*f060*/  LDSM.16.M88.4 R36, [R143+0x7800] ;  /* 0x007800008f24783b */ /* 0x000ea20000000200 */
[----:B------:R-:W4:Y:S01]  /*f070*/  MUFU.TANH R45, R45 ;  /* 0x0000002d002d7308 */ /* 0x000f220000002400 */
[----:B------:R-:W-:-:S02]  /*f080*/  ISETP.GE.AND P2, PT, R96, R124, PT ;  /* 0x0000007c6000720c */ /* 0x000fc40003f46270 */
[----:B------:R-:W5:Y:S01]  /*f090*/  LDSM.16.M88.4 R12, [R136+0x3000] ;  /* 0x00300000880c783b */ /* 0x000f620000000200 */
[----:B------:R-:W-:Y:S01]  /*f0a0*/  ISETP.GE.AND P1, PT, R62, R124, PT ;  /* 0x0000007c3e00720c */ /* 0x000fe20003f26270 */
[----:B-1----:R-:W-:Y:S01]  /*f0b0*/  FFMA.FTZ R43, R0, R99, R43 ;  /* 0x00000063002b7223 */ /* 0x002fe2000001002b */
[----:B------:R-:W-:Y:S01]  /*f0c0*/  HMMA.16816.F32.BF16 R20, R8, R16, R20 ;  /* 0x000000100814723c */ /* 0x000fe20000041814 */
[----:B------:R-:W-:-:S04]  /*f0d0*/  DEPBAR.LE SB0, 0x0 ;  /* 0x000080000000791a */ /* 0x000fc80000000000 */
[----:B------:R-:W1:Y:S03]  /*f0e0*/  MUFU.TANH R44, R44 ;  /* 0x0000002c002c7308 */ /* 0x000e660000002400 */
[----:B------:R-:W-:Y:S05]  /*f0f0*/  HMMA.16816.F32.BF16 R88, R8, R18, R88 ;  /* 0x000000120858723c */ /* 0x000fea0000041858 */
[----:B------:R-:W-:Y:S02]  /*f100*/  MUFU.TANH R58, R58 ;  /* 0x0000003a003a7308 */ /* 0x000fe40000002400 */
[C---:B------:R-:W-:Y:S01]  /*f110*/  FFMA.FTZ R8, R0.reuse, R97, R40 ;  /* 0x0000006100087223 */ /* 0x040fe20000010028 */
[----:B---3--:R-:W-:Y:S01]  /*f120*/  HMMA.16816.F32.BF16 R24, R32, R82, R24 ;  /* 0x000000522018723c */ /* 0x008fe20000041818 */
[----:B------:R-:W-:-:S02]  /*f130*/  FFMA.FTZ R9, R0, R63, R123 ;  /* 0x0000003f00097223 */ /* 0x000fc4000001007b */
[C---:B----4-:R-:W-:Y:S02]  /*f140*/  FFMA.FTZ R11, R0.reuse, R109, R45 ;  /* 0x0000006d000b7223 */ /* 0x050fe4000001002d */
[----:B------:R-:W3:Y:S01]  /*f150*/  MUFU.TANH R42, R42 ;  /* 0x0000002a002a7308 */ /* 0x000ee20000002400 */
[----:B------:R-:W-:Y:S01]  /*f160*/  FSEL R9, R9, -INF , !P5 ;  /* 0xff80000009097808 */ /* 0x000fe20006800000 */
[----:B-1----:R-:W-:Y:S01]  /*f170*/  FFMA.FTZ R19, R0, R107, R44 ;  /* 0x0000006b00137223 */ /* 0x002fe2000001002c */
[----:B------:R-:W-:Y:S01]  /*f180*/  HMMA.16816.F32.BF16 R84, R32, R80, R84 ;  /* 0x000000502054723c */ /* 0x000fe20000041854 */
[----:B------:R-:W-:-:S04]  /*f190*/  ISETP.GE.AND P5, PT, R98, R103, PT ;  /* 0x000000676200720c */ /* 0x000fc80003fa6270 */
[----:B------:R-:W1:Y:S01]  /*f1a0*/  MUFU.TANH R46, R46 ;  /* 0x0000002e002e7308 */ /* 0x000e620000002400 */
[----:B------:R-:W-:Y:S02]  /*f1b0*/  FSEL R19, R19, -INF , !P5 ;  /* 0xff80000013137808 */ /* 0x000fe40006800000 */
[----:B------:R-:W-:Y:S01]  /*f1c0*/  HMMA.16816.F32.BF16 R72, R28, R70, R72 ;  /* 0x000000461c48723c */ /* 0x000fe20000041848 */
[----:B------:R-:W-:Y:S01]  /*f1d0*/  ISETP.GE.AND P5, PT, R108, R103, PT ;  /* 0x000000676c00720c */ /* 0x000fe20003fa6270 */
[----:B---3--:R-:W-:-:S06]  /*f1e0*/  FFMA.FTZ R18, R0, R97, R42 ;  /* 0x0000006100127223 */ /* 0x008fcc000001002a */
[----:B--2---:R-:W-:Y:S01]  /*f1f0*/  HMMA.16816.F32.BF16 R20, R32, R36, R20 ;  /* 0x000000242014723c */ /* 0x004fe20000041814 */
[----:B------:R-:W-:Y:S02]  /*f200*/  FSEL R18, R18, -INF , !P1 ;  /* 0xff80000012127808 */ /* 0x000fe40004800000 */
[----:B------:R-:W-:Y:S01]  /*f210*/  ISETP.GE.AND P1, PT, R100, R124, PT ;  /* 0x0000007c6400720c */ /* 0x000fe20003f26270 */
[----:B-1----:R-:W-:-:S04]  /*f220*/  FFMA.FTZ R10, R0, R109, R46 ;  /* 0x0000006d000a7223 */ /* 0x002fc8000001002e */
[----:B------:R-:W-:Y:S01]  /*f230*/  HMMA.16816.F32.BF16 R88, R32, R38, R88 ;  /* 0x000000262058723c */ /* 0x000fe20000041858 */
[----:B------:R-:W-:Y:S01]  /*f240*/  FSEL R10, R10, -INF , !P1 ;  /* 0xff8000000a0a7808 */ /* 0x000fe20004800000 */
[----:B------:R-:W-:Y:S01]  /*f250*/  BAR.SYNC.DEFER_BLOCKING 0x0 ;  /* 0x0000000000007b1d */ /* 0x000fe20000010000 */
[----:B------:R-:W-:-:S05]  /*f260*/  ISETP.GE.AND P1, PT, R110, R124, PT ;  /* 0x0000007c6e00720c */ /* 0x000fca0003f26270 */
[----:B-----5:R-:W-:Y:S01]  /*f270*/  HMMA.16816.F32.BF16 R24, R28, R14, R24 ;  /* 0x0000000e1c18723c */ /* 0x020fe20000041818 */
[----:B------:R-:W-:Y:S02]  /*f280*/  FMUL.FTZ R17, R75, c[0x0][0x2ec] ;  /* 0x0000bb004b117a20 */ /* 0x000fe40000410000 */
[----:B------:R-:W-:-:S04]  /*f290*/  FMUL.FTZ R16, R74, c[0x0][0x2ec] ;  /* 0x0000bb004a107a20 */ /* 0x000fc80000410000 */
[----:B------:R-:W-:Y:S01]  /*f2a0*/  MUFU.TANH R17, R17 ;  /* 0x0000001100117308 */ /* 0x000fe20000002400 */
[----:B------:R-:W-:Y:S01]  /*f2b0*/  HMMA.16816.F32.BF16 R84, R28, R12, R84 ;  /* 0x0000000c1c54723c */ /* 0x000fe20000041854 */
[----:B------:R-:W-:-:S05]  /*f2c0*/  FFMA.FTZ R14, R0, R63, R57 ;  /* 0x0000003f000e7223 */ /* 0x000fca0000010039 */
[----:B------:R-:W-:Y:S01]  /*f2d0*/  FSEL R14, R14, -INF , !P0 ;  /* 0xff8000000e0e7808 */ /* 0x000fe20004000000 */
[----:B------:R-:W-:Y:S01]  /*f2e0*/  FMUL.FTZ R12, R72, c[0x0][0x2ec] ;  /* 0x0000bb00480c7a20 */ /* 0x000fe20000410000 */
[----:B------:R-:W-:Y:S01]  /*f2f0*/  HMMA.16816.F32.BF16 R20, R28, R4, R20 ;  /* 0x000000041c14723c */ /* 0x000fe20000041814 */
[----:B------:R-:W-:Y:S01]  /*f300*/  FMUL.FTZ R13, R73, c[0x0][0x2ec] ;  /* 0x0000bb00490d7a20 */ /* 0x000fe20000410000 */
[----:B------:R-:W-:Y:S01]  /*f310*/  MUFU.TANH R16, R16 ;  /* 0x0000001000107308 */ /* 0x000fe20000002400 */
[----:B------:R-:W-:-:S04]  /*f320*/  ISETP.GE.AND P0, PT, R98, R124, PT ;  /* 0x0000007c6200720c */ /* 0x000fc80003f06270 */
[----:B------:R-:W-:Y:S01]  /*f330*/  FSEL R5, R8, -INF , !P4 ;  /* 0xff80000008057808 */ /* 0x000fe20006000000 */
[----:B------:R-:W-:Y:S01]  /*f340*/  HMMA.16816.F32.BF16 R88, R28, R6, R88 ;  /* 0x000000061c58723c */ /* 0x000fe20000041858 */
[----:B------:R-:W-:Y:S01]  /*f350*/  FMUL.FTZ R4, R25, c[0x0][0x2ec] ;  /* 0x0000bb0019047a20 */ /* 0x000fe20000410000 */
[----:B------:R-:W1:Y:S01]  /*f360*/  MUFU.TANH R12, R12 ;  /* 0x0000000c000c7308 */ /* 0x000e620000002400 */
[----:B------:R-:W-:Y:S01]  /*f370*/  FFMA.FTZ R25, R0, R99, R41 ;  /* 0x0000006300197223 */ /* 0x000fe20000010029 */
[-C--:B------:R-:W-:Y:S01]  /*f380*/  ISETP.GE.AND P4, PT, R100, R103.reuse, PT ;  /* 0x000000676400720c */ /* 0x080fe20003f86270 */
[----:B------:R-:W-:Y:S02]  /*f390*/  FMUL.FTZ R26, R26, c[0x0][0x2ec] ;  /* 0x0000bb001a1a7a20 */ /* 0x000fe40000410000 */
[----:B------:R-:W-:Y:S01]  /*f3a0*/  FMUL.FTZ R24, R24, c[0x0][0x2ec] ;  /* 0x0000bb0018187a20 */ /* 0x000fe20000410000 */
[----:B------:R-:W-:Y:S01]  /*f3b0*/  FSEL R25, R25, -INF , !P6 ;  /* 0xff80000019197808 */ /* 0x000fe20007000000 */
[----:B------:R-:W-:Y:S01]  /*f3c0*/  FMUL.FTZ R84, R84, c[0x0][0x2ec] ;  /* 0x0000bb0054547a20 */ /* 0x000fe20000410000 */
[----:B------:R1:W-:Y:S01]  /*f3d0*/  MUFU.TANH R41, R4 ;  /* 0x0000000400297308 */ /* 0x0003e20000002400 */
[-C--:B------:R-:W-:Y:S01]  /*f3e0*/  ISETP.GE.AND P6, PT, R106, R103.reuse, PT ;  /* 0x000000676a00720c */ /* 0x080fe20003fc6270 */
[----:B------:R-:W-:Y:S01]  /*f3f0*/  FMUL.FTZ R37, R86, c[0x0][0x2ec] ;  /* 0x0000bb0056257a20 */ /* 0x000fe20000410000 */
[----:B------:R-:W-:Y:S01]  /*f400*/  FSEL R11, R11, -INF , !P4 ;  /* 0xff8000000b0b7808 */ /* 0x000fe20006000000 */
[----:B------:R-:W-:Y:S01]  /*f410*/  FMUL.FTZ R47, R87, c[0x0][0x2ec] ;  /* 0x0000bb00572f7a20 */ /* 0x000fe20000410000 */
[----:B------:R-:W-:Y:S01]  /*f420*/  ISETP.GE.AND P4, PT, R110, R103, PT ;  /* 0x000000676e00720c */ /* 0x000fe20003f86270 */
[----:B------:R-:W-:-:S02]  /*f430*/  FMUL.FTZ R28, R21, c[0x0][0x2ec] ;  /* 0x0000bb00151c7a20 */ /* 0x000fc40000410000 */
[----:B------:R-:W2:Y:S01]  /*f440*/  MUFU.TANH R13, R13 ;  /* 0x0000000d000d7308 */ /* 0x000ea20000002400 */
[----:B------:R-:W-:Y:S02]  /*f450*/  FMUL.FTZ R85, R85, c[0x0][0x2ec] ;  /* 0x0000bb0055557a20 */ /* 0x000fe40000410000 */
[----:B------:R-:W-:Y:S02]  /*f460*/  FMUL.FTZ R27, R27, c[0x0][0x2ec] ;  /* 0x0000bb001b1b7a20 */ /* 0x000fe40000410000 */
[----:B------:R-:W-:Y:S02]  /*f470*/  FFMA.FTZ R8, R0, R107, R58 ;  /* 0x0000006b00087223 */ /* 0x000fe4000001003a */
[----:B------:R-:W-:Y:S01]  /*f480*/  FMUL.FTZ R20, R20, c[0x0][0x2ec] ;  /* 0x0000bb0014147a20 */ /* 0x000fe20000410000 */
[----:B------:R-:W3:Y:S01]  /*f490*/  MUFU.TANH R15, R84 ;  /* 0x00000054000f7308 */ /* 0x000ee20000002400 */
[-C--:B-1----:R-:W-:Y:S01]  /*f4a0*/  FFMA.FTZ R4, R0, R111.reuse, R12 ;  /* 0x0000006f00047223 */ /* 0x082fe2000001000c */
[----:B------:R-:W-:Y:S01]  /*f4b0*/  FSEL R8, R8, -INF , !P0 ;  /* 0xff80000008087808 */ /* 0x000fe20004000000 */
[----:B------:R-:W-:Y:S01]  /*f4c0*/  FFMA.FTZ R16, R0, R111, R16 ;  /* 0x0000006f00107223 */ /* 0x000fe20000010010 */
[-C--:B------:R-:W-:Y:S01]  /*f4d0*/  ISETP.GE.AND P0, PT, R108, R124.reuse, PT ;  /* 0x0000007c6c00720c */ /* 0x080fe20003f06270 */
[----:B------:R-:W-:Y:S01]  /*f4e0*/  FMUL.FTZ R23, R23, c[0x0][0x2ec] ;  /* 0x0000bb0017177a20 */ /* 0x000fe20000410000 */
[----:B------:R-:W-:Y:S01]  /*f4f0*/  FSEL R21, R4, -INF , !P6 ;  /* 0xff80000004157808 */ /* 0x000fe20007000000 */
[----:B------:R-:W-:Y:S01]  /*f500*/  FFMA.FTZ R4, R0, R113, R17 ;  /* 0x0000007100047223 */ /* 0x000fe20000010011 */
[----:B------:R-:W1:Y:S01]  /*f510*/  MUFU.TANH R37, R37 ;  /* 0x0000002500257308 */ /* 0x000e620000002400 */
[----:B------:R-:W-:Y:S01]  /*f520*/  FMUL.FTZ R17, R88, c[0x0][0x2ec] ;  /* 0x0000bb0058117a20 */ /* 0x000fe20000410000 */
[----:B------:R-:W-:Y:S01]  /*f530*/  ISETP.GE.AND P6, PT, R112, R103, PT ;  /* 0x000000677000720c */ /* 0x000fe20003fc6270 */
[----:B--2---:R-:W-:Y:S01]  /*f540*/  FFMA.FTZ R7, R0, R113, R13 ;  /* 0x0000007100077223 */ /* 0x004fe2000001000d */
[----:B------:R-:W-:Y:S01]  /*f550*/  FSEL R4, R4, -INF , !P0 ;  /* 0xff80000004047808 */ /* 0x000fe20004000000 */
[----:B------:R-:W-:Y:S01]  /*f560*/  FMUL.FTZ R13, R22, c[0x0][0x2ec] ;  /* 0x0000bb00160d7a20 */ /* 0x000fe20000410000 */
[----:B------:R-:W-:Y:S01]  /*f570*/  ISETP.GE.AND P0, PT, R114, R124, PT ;  /* 0x0000007c7200720c */ /* 0x000fe20003f06270 */
[C---:B------:R-:W-:Y:S01]  /*f580*/  FFMA.FTZ R41, R0.reuse, R121, R41 ;  /* 0x0000007900297223 */ /* 0x040fe20000010029 */
[----:B------:R-:W2:Y:S01]  /*f590*/  MUFU.TANH R17, R17 ;  /* 0x0000001100117308 */ /* 0x000ea20000002400 */
[----:B---3--:R-:W-:Y:S01]  /*f5a0*/  FFMA.FTZ R15, R0, R115, R15 ;  /* 0x00000073000f7223 */ /* 0x008fe2000001000f */
[----:B------:R-:W-:Y:S01]  /*f5b0*/  FSEL R7, R7, -INF , !P5 ;  /* 0xff80000007077808 */ /* 0x000fe20006800000 */
[----:B------:R-:W-:Y:S01]  /*f5c0*/  FMUL.FTZ R90, R90, c[0x0][0x2ec] ;  /* 0x0000bb005a5a7a20 */ /* 0x000fe20000410000 */
[----:B------:R-:W-:Y:S01]  /*f5d0*/  ISETP.GE.AND P5, PT, R114, R103, PT ;  /* 0x000000677200720c */ /* 0x000fe20003fa6270 */
[----:B------:R-:W-:Y:S01]  /*f5e0*/  FMUL.FTZ R91, R91, c[0x0][0x2ec] ;  /* 0x0000bb005b5b7a20 */ /* 0x000fe20000410000 */
[----:B------:R-:W-:-:S02]  /*f5f0*/  FSEL R123, R15, -INF , !P4 ;  /* 0xff8000000f7b7808 */ /* 0x000fc40006000000 */
[----:B------:R3:W4:Y:S01]  /*f600*/  MUFU.TANH R40, R24 ;  /* 0x0000001800287308 */ /* 0x0007220000002400 */
[----:B------:R-:W-:Y:S01]  /*f610*/  ISETP.GE.AND P4, PT, R116, R103, PT ;  /* 0x000000677400720c */ /* 0x000fe20003f86270 */
[----:B-1----:R-:W-:-:S03]  /*f620*/  FFMA.FTZ R37, R0, R115, R37 ;  /* 0x0000007300257223 */ /* 0x002fc60000010025 */
[----:B------:R-:W-:Y:S02]  /*f630*/  FSEL R125, R41, -INF , !P4 ;  /* 0xff800000297d7808 */ /* 0x000fe40006000000 */
[----:B------:R-:W-:Y:S01]  /*f640*/  ISETP.GE.AND P4, PT, R120, R103, PT ;  /* 0x000000677800720c */ /* 0x000fe20003f86270 */
[----:B------:R-:W1:Y:S01]  /*f650*/  MUFU.TANH R26, R26 ;  /* 0x0000001a001a7308 */ /* 0x000e620000002400 */
[----:B--2---:R-:W-:Y:S01]  /*f660*/  FFMA.FTZ R17, R0, R133, R17 ;  /* 0x0000008500117223 */ /* 0x004fe20000010011 */
[----:B------:R-:W-:Y:S02]  /*f670*/  FSEL R128, R37, -INF , !P1 ;  /* 0xff80000025807808 */ /* 0x000fe40004800000 */
[----:B------:R-:W-:-:S04]  /*f680*/  ISETP.GE.AND P1, PT, R116, R124, PT ;  /* 0x0000007c7400720c */ /* 0x000fc80003f26270 */
[----:B------:R-:W2:Y:S01]  /*f690*/  MUFU.TANH R36, R85 ;  /* 0x0000005500247308 */ /* 0x000ea20000002400 */
[----:B---3--:R-:W-:Y:S01]  /*f6a0*/  FSEL R24, R43, -INF , !P2 ;  /* 0xff8000002b187808 */ /* 0x008fe20005000000 */
[----:B----4-:R-:W-:Y:S01]  /*f6b0*/  FFMA.FTZ R40, R0, R119, R40 ;  /* 0x0000007700287223 */ /* 0x010fe20000010028 */
[----:B------:R-:W-:-:S04]  /*f6c0*/  ISETP.GE.AND P2, PT, R106, R124, PT ;  /* 0x0000007c6a00720c */ /* 0x000fc80003f46270 */
[----:B------:R-:W-:Y:S01]  /*f6d0*/  FSEL R6, R16, -INF , !P2 ;  /* 0xff80000010067808 */ /* 0x000fe20005000000 */
[----:B------:R-:W3:Y:S01]  /*f6e0*/  MUFU.TANH R47, R47 ;  /* 0x0000002f002f7308 */ /* 0x000ee20000002400 */
[----:B------:R-:W-:Y:S01]  /*f6f0*/  ISETP.GE.AND P2, PT, R112, R124, PT ;  /* 0x0000007c7000720c */ /* 0x000fe20003f46270 */
[----:B-1----:R-:W-:Y:S01]  /*f700*/  FFMA.FTZ R26, R0, R119, R26 ;  /* 0x00000077001a7223 */ /* 0x002fe2000001001a */
[----:B------:R-:W-:Y:S02]  /*f710*/  FSEL R119, R17, -INF , !P4 ;  /* 0xff80000011777808 */ /* 0x000fe40006000000 */
[----:B------:R-:W-:Y:S02]  /*f720*/  ISETP.GT.AND P4, PT, R165, R151, PT ;  /* 0x00000097a500720c */ /* 0x000fe40003f84270 */
[----:B------:R-:W-:Y:S01]  /*f730*/  FSEL R127, R40, -INF , !P5 ;  /* 0xff800000287f7808 */ /* 0x000fe20006800000 */
[----:B------:R-:W1:Y:S01]  /*f740*/  MUFU.TANH R27, R27 ;  /* 0x0000001b001b7308 */ /* 0x000e620000002400 */
[----:B--2---:R-:W-:Y:S01]  /*f750*/  FFMA.FTZ R36, R0, R117, R36 ;  /* 0x0000007500247223 */ /* 0x004fe20000010024 */
[----:B------:R-:W-:-:S02]  /*f760*/  FSEL R126, R26, -INF , !P0 ;  /* 0xff8000001a7e7808 */ /* 0x000fc40004000000 */
[----:B------:R-:W-:Y:S02]  /*f770*/  ISETP.GE.AND P5, PT, R92, R103, PT ;  /* 0x000000675c00720c */ /* 0x000fe40003fa6270 */
[----:B------:R-:W-:Y:S02]  /*f780*/  FSEL R129, R36, -INF , !P6 ;  /* 0xff80000024817808 */ /* 0x000fe40007000000 */
[----:B------:R2:W4:Y:S01]  /*f790*/  MUFU.TANH R12, R20 ;  /* 0x00000014000c7308 */ /* 0x0005220000002400 */
[----:B---3--:R-:W-:Y:S01]  /*f7a0*/  FFMA.FTZ R47, R0, R117, R47 ;  /* 0x00000075002f7223 */ /* 0x008fe2000001002f */
[----:B------:R-:W-:Y:S02]  /*f7b0*/  ISETP.GE.AND P6, PT, R118, R103, PT ;  /* 0x000000677600720c */ /* 0x000fe40003fc6270 */
[----:B------:R-:W-:Y:S02]  /*f7c0*/  ISETP.GE.AND P0, PT, R92, R124, PT ;  /* 0x0000007c5c00720c */ /* 0x000fe40003f06270 */
[----:B------:R-:W-:-:S02]  /*f7d0*/  FSEL R170, R47, -INF , !P2 ;  /* 0xff8000002faa7808 */ /* 0x000fc40005000000 */
[----:B------:R-:W3:Y:S01]  /*f7e0*/  MUFU.TANH R13, R13 ;  /* 0x0000000d000d7308 */ /* 0x000ee20000002400 */
[----:B-1----:R-:W-:Y:S01]  /*f7f0*/  FFMA.FTZ R27, R0, R121, R27 ;  /* 0x00000079001b7223 */ /* 0x002fe2000001001b */
[----:B------:R-:W-:-:S04]  /*f800*/  ISETP.GE.AND P2, PT, R118, R124, PT ;  /* 0x0000007c7600720c */ /* 0x000fc80003f46270 */
[----:B------:R-:W-:Y:S01]  /*f810*/  FSEL R130, R27, -INF , !P1 ;  /* 0xff8000001b827808 */ /* 0x000fe20004800000 */
[----:B--2---:R-:W-:Y:S01]  /*f820*/  FMUL.FTZ R20, R89, c[0x0][0x2ec] ;  /* 0x0000bb0059147a20 */ /* 0x004fe20000410000 */
[----:B------:R-:W1:Y:S01]  /*f830*/  MUFU.TANH R16, R28 ;  /* 0x0000001c00107308 */ /* 0x000e620000002400 */
[----:B----4-:R-:W-:Y:S01]  /*f840*/  FFMA.FTZ R12, R0, R131, R12 ;  /* 0x00000083000c7223 */ /* 0x010fe2000001000c */
[----:B------:R-:W-:-:S04]  /*f850*/  ISETP.GE.AND P1, PT, R120, R124, PT ;  /* 0x0000007c7800720c */ /* 0x000fc80003f26270 */
[----:B------:R-:W-:Y:S01]  /*f860*/  FSEL R121, R12, -INF , !P6 ;  /* 0xff8000000c797808 */ /* 0x000fe20007000000 */
[C---:B---3--:R-:W-:Y:S01]  /*f870*/  FFMA.FTZ R13, R0.reuse, R131, R13 ;  /* 0x00000083000d7223 */ /* 0x048fe2000001000d */
[----:B------:R-:W2:Y:S01]  /*f880*/  MUFU.TANH R15, R23 ;  /* 0x00000017000f7308 */ /* 0x000ea20000002400 */
[----:B------:R-:W-:Y:S01]  /*f890*/  FFMA.FTZ R12, R0, R55, R56 ;  /* 0x00000037000c7223 */ /* 0x000fe20000010038 */
[----:B------:R-:W-:Y:S02]  /*f8a0*/  ISETP.GE.AND P6, PT, R54, R103, PT ;  /* 0x000000673600720c */ /* 0x000fe40003fc6270 */
[----:B------:R-:W-:Y:S01]  /*f8b0*/  FSEL R118, R13, -INF , !P2 ;  /* 0xff8000000d767808 */ /* 0x000fe20005000000 */
[----:B------:R-:W-:Y:S01]  /*f8c0*/  FFMA.FTZ R13, R0, R55, R132 ;  /* 0x00000037000d7223 */ /* 0x000fe20000010084 */
[----:B------:R-:W-:Y:S02]  /*f8d0*/  ISETP.GE.AND P2, PT, R54, R124, PT ;  /* 0x0000007c3600720c */ /* 0x000fe40003f46270 */
[----:B------:R-:W3:Y:S01]  /*f8e0*/  MUFU.TANH R20, R20 ;  /* 0x0000001400147308 */ /* 0x000ee20000002400 */
[----:B-1----:R-:W-:Y:S01]  /*f8f0*/  FFMA.FTZ R16, R0, R93, R16 ;  /* 0x0000005d00107223 */ /* 0x002fe20000010010 */
[----:B------:R-:W-:-:S02]  /*f900*/  IADD3 R132, R147, 0x3800, RZ ;  /* 0x0000380093847810 */ /* 0x000fc40007ffe0ff */
[----:B------:R-:W-:Y:S02]  /*f910*/  FSEL R13, R13, -INF , !P6 ;  /* 0xff8000000d0d7808 */ /* 0x000fe40007000000 */
[----:B------:R-:W-:Y:S02]  /*f920*/  FSEL R120, R16, -INF , !P5 ;  /* 0xff80000010787808 */ /* 0x000fe40006800000 */
[----:B------:R-:W1:Y:S01]  /*f930*/  MUFU.TANH R114, R90 ;  /* 0x0000005a00727308 */ /* 0x000e620000002400 */
[----:B--2---:R-:W-:Y:S01]  /*f940*/  FFMA.FTZ R15, R0, R93, R15 ;  /* 0x0000005d000f7223 */ /* 0x004fe2000001000f */
[----:B------:R-:W-:Y:S02]  /*f950*/  ISETP.GE.AND P5, PT, R122, R103, PT ;  /* 0x000000677a00720c */ /* 0x000fe40003fa6270 */
[----:B------:R-:W-:Y:S02]  /*f960*/  FSEL R12, R12, -INF , !P2 ;  /* 0xff8000000c0c7808 */ /* 0x000fe40005000000 */
[----:B------:R-:W-:-:S02]  /*f970*/  FSEL R116, R15, -INF , !P0 ;  /* 0xff8000000f747808 */ /* 0x000fc40004000000 */
[----:B------:R-:W2:Y:S01]  /*f980*/  MUFU.TANH R112, R91 ;  /* 0x0000005b00707308 */ /* 0x000ea20000002400 */
[----:B---3--:R-:W-:Y:S01]  /*f990*/  FFMA.FTZ R20, R0, R135, R20 ;  /* 0x0000008700147223 */ /* 0x008fe20000010014 */
[----:B------:R-:W-:-:S04]  /*f9a0*/  ISETP.GE.AND P0, PT, R122, R124, PT ;  /* 0x0000007c7a00720c */ /* 0x000fc80003f06270 */
[----:B------:R-:W-:Y:S01]  /*f9b0*/  FSEL R117, R20, -INF , !P5 ;  /* 0xff80000014757808 */ /* 0x000fe20006800000 */
[----:B-1----:R-:W-:Y:S01]  /*f9c0*/  FFMA.FTZ R114, R0, R133, R114 ;  /* 0x0000008500727223 */ /* 0x002fe20000010072 */
[----:B------:R-:W-:-:S04]  /*f9d0*/  IADD3 R133, R147, 0x3000, RZ ;  /* 0x0000300093857810 */ /* 0x000fc80007ffe0ff */
        /* <DEDUP_REMOVED lines=64> */
.L_x_8232:
[----:B------:R-:W-:-:S05]  /*fde0*/  IMAD.MOV.U32 R16, RZ, RZ, c[0x0][0x198] ;  /* 0x00006600ff107624 */ /* 0x000fca00078e00ff */
[----:B------:R-:W-:-:S04]  /*fdf0*/  LEA R16, -R16, RZ, 0x6 ;  /* 0x000000ff10107211 */ /* 0x000fc800078e31ff */
[----:B------:R-:W-:Y:S02]  /*fe00*/  SHF.R.S32.HI R3, RZ, 0x1f, R16 ;  /* 0x0000001fff037819 */ /* 0x000fe40000011410 */
.L_x_8233:
        /* <DEDUP_REMOVED lines=75> */
.L_x_8231:
        /* <DEDUP_REMOVED lines=67> */
[----:B------:R-:W-:Y:S01]  /*106f0*/  LDSM.16.MT88.4 R24, [R140+0x8800] ;  /* 0x008800008c18783b */ /* 0x000fe20000004200 */
[--C-:B------:R-:W-:Y:S02]  /*10700*/  FFMA.FTZ R29, R11, c[0x0][0x23c], -R122.reuse ;  /* 0x00008f000b1d7a23 */ /* 0x100fe4000001087a */
[--C-:B------:R-:W-:Y:S01]  /*10710*/  FFMA.FTZ R33, R21, c[0x0][0x23c], -R122.reuse ;  /* 0x00008f0015217a23 */ /* 0x100fe2000001087a */
[----:B------:R-:W-:Y:S01]  /*10720*/  LDSM.16.MT88.4 R16, [R144+0x8800] ;  /* 0x008800009010783b */ /* 0x000fe20000004200 */
[----:B------:R-:W-:Y:S01]  /*10730*/  FFMA.FTZ R28, R7, c[0x0][0x23c], -R122 ;  /* 0x00008f00071c7a23 */ /* 0x000fe2000001087a */
        /* <DEDUP_REMOVED lines=16> */
[--C-:B------:R-:W-:Y:S01]  /*10840*/  FFMA.FTZ R116, R116, c[0x0][0x23c], -R115.reuse ;  /* 0x00008f0074747a23 */ /* 0x100fe20000010873 */
[----:B------:R-:W2:Y:S01]  /*10850*/  MUFU.EX2 R110, R110 ;  /* 0x0000006e006e7308 */ /* 0x000ea20000000800 */
[----:B----4-:R-:W-:Y:S01]  /*10860*/  F2FP.BF16.PACK_AB R66, R32, R107 ;  /* 0x0000006b2042723e */ /* 0x010fe200000010ff */
[----:B------:R-:W-:Y:S02]  /*10870*/  FFMA.FTZ R114, R114, c[0x0][0x23c], -R115 ;  /* 0x00008f0072727a23 */ /* 0x000fe40000010873 */
[----:B------:R-:W-:-:S04]  /*10880*/  FADD.FTZ R108, R111, R108 ;  /* 0x0000006c6f6c7221 */ /* 0x000fc80000010000 */
[----:B------:R-:W-:Y:S01]  /*10890*/  MUFU.EX2 R109, R109 ;  /* 0x0000006d006d7308 */ /* 0x000fe20000000800 */
[----:B------:R-:W-:-:S04]  /*108a0*/  FADD.FTZ R107, R107, R108 ;  /* 0x0000006c6b6b7221 */ /* 0x000fc80000010000 */
[----:B------:R-:W-:-:S03]  /*108b0*/  FADD.FTZ R107, R32, R107 ;  /* 0x0000006b206b7221 */ /* 0x000fc60000010000 */
        /* <DEDUP_REMOVED lines=40> */
[C---:B------:R-:W-:Y:S01]  /*10b40*/  HMMA.16816.F32.BF16 R84, R4.reuse, R14, R84 ;  /* 0x0000000e0454723c */ /* 0x040fe20000041854 */
[----:B------:R-:W1:Y:S01]  /*10b50*/  LDSM.16.MT88.4 R12, [R142+0xa800] ;  /* 0x00a800008e0c783b */ /* 0x000e620000004200 */
[----:B------:R-:W-:Y:S06]  /*10b60*/  MUFU.EX2 R120, R120 ;  /* 0x0000007800787308 */ /* 0x000fec0000000800 */
[C---:B---3--:R-:W-:Y:S02]  /*10b70*/  HMMA.16816.F32.BF16 R80, R4.reuse, R8, R80 ;  /* 0x000000080450723c */ /* 0x048fe40000041850 */
[----:B------:R-:W-:Y:S06]  /*10b80*/  MUFU.EX2 R119, R119 ;  /* 0x0000007700777308 */ /* 0x000fec0000000800 */
[----:B------:R-:W-:Y:S01]  /*10b90*/  HMMA.16816.F32.BF16 R76, R4, R10, R76 ;  /* 0x0000000a044c723c */ /* 0x000fe2000004184c */
[----:B------:R-:W2:Y:S01]  /*10ba0*/  LDSM.16.MT88.4 R8, [R141+0xa800] ;  /* 0x00a800008d08783b */ /* 0x000ea20000004200 */
[----:B------:R-:W-:Y:S06]  /*10bb0*/  MUFU.EX2 R116, R116 ;  /* 0x0000007400747308 */ /* 0x000fec0000000800 */
[C---:B------:R-:W-:Y:S02]  /*10bc0*/  HMMA.16816.F32.BF16 R36, R64.reuse, R40, RZ ;  /* 0x000000284024723c */ /* 0x040fe400000418ff */
[----:B------:R-:W-:Y:S06]  /*10bd0*/  MUFU.EX2 R114, R114 ;  /* 0x0000007200727308 */ /* 0x000fec0000000800 */
        /* <DEDUP_REMOVED lines=24> */
[----:B------:R-:W-:Y:S02]  /*10d60*/  MUFU.EX2 R24, R24 ;  /* 0x0000001800187308 */ /* 0x000fe40000000800 */
[--C-:B------:R-:W-:Y:S01]  /*10d70*/  FFMA.FTZ R26, R129, c[0x0][0x23c], -R122.reuse ;  /* 0x00008f00811a7a23 */ /* 0x100fe2000001087a */
[----:B---3--:R-:W-:Y:S01]  /*10d80*/  HMMA.16816.F32.BF16 R36, R4, R16, R36 ;  /* 0x000000100424723c */ /* 0x008fe20000041824 */
[--C-:B------:R-:W-:Y:S02]  /*10d90*/  FFMA.FTZ R27, R130, c[0x0][0x23c], -R115.reuse ;  /* 0x00008f00821b7a23 */ /* 0x100fe40000010873 */
[----:B------:R-:W-:Y:S02]  /*10da0*/  FFMA.FTZ R122, R117, c[0x0][0x23c], -R122 ;  /* 0x00008f00757a7a23 */ /* 0x000fe4000001087a */
[----:B------:R-:W3:Y:S01]  /*10db0*/  MUFU.EX2 R26, R26 ;  /* 0x0000001a001a7308 */ /* 0x000ee20000000800 */
[----:B------:R-:W-:-:S02]  /*10dc0*/  FFMA.FTZ R117, R118, c[0x0][0x23c], -R115 ;  /* 0x00008f0076757a23 */ /* 0x000fc40000010873 */
[----:B------:R-:W-:Y:S01]  /*10dd0*/  HMMA.16816.F32.BF16 R40, R4, R18, R40 ;  /* 0x000000120428723c */ /* 0x000fe20000041828 */
[----:B------:R-:W4:Y:S01]  /*10de0*/  LDSM.16.MT88.4 R16, [R142+0x9000] ;  /* 0x009000008e10783b */ /* 0x000f220000004200 */
[----:B------:R-:W-:-:S03]  /*10df0*/  FFMA.FTZ R115, R112, c[0x0][0x23c], -R115 ;  /* 0x00008f0070737a23 */ /* 0x000fc60000010873 */
[----:B------:R-:W5:Y:S08]  /*10e00*/  MUFU.EX2 R25, R25 ;  /* 0x0000001900197308 */ /* 0x000f700000000800 */
[----:B------:R-:W1:Y:S01]  /*10e10*/  MUFU.EX2 R125, R125 ;  /* 0x0000007d007d7308 */ /* 0x000e620000000800 */
[----:B---3--:R-:W-:Y:S01]  /*10e20*/  F2FP.BF16.PACK_AB R4, R26, R123 ;  /* 0x0000007b1a04723e */ /* 0x008fe200000010ff */
[----:B------:R-:W-:-:S04]  /*10e30*/  FADD.FTZ R123, R123, R28 ;  /* 0x0000001c7b7b7221 */ /* 0x000fc80000010000 */
[----:B------:R-:W-:Y:S02]  /*10e40*/  FADD.FTZ R26, R26, R123 ;  /* 0x0000007b1a1a7221 */ /* 0x000fe40000010000 */
[----:B------:R-:W3:Y:S01]  /*10e50*/  MUFU.EX2 R27, R27 ;  /* 0x0000001b001b7308 */ /* 0x000ee20000000800 */
[----:B-----5:R-:W-:Y:S01]  /*10e60*/  F2FP.BF16.PACK_AB R6, R24, R25 ;  /* 0x000000191806723e */ /* 0x020fe200000010ff */
[----:B------:R-:W-:-:S04]  /*10e70*/  FADD.FTZ R25, R25, R26 ;  /* 0x0000001a19197221 */ /* 0x000fc80000010000 */
[----:B------:R-:W-:Y:S01]  /*10e80*/  FADD.FTZ R24, R24, R25 ;  /* 0x0000001918187221 */ /* 0x000fe20000010000 */
[----:B-1----:R-:W-:Y:S01]  /*10e90*/  F2FP.BF16.PACK_AB R5, R125, R128 ;  /* 0x000000807d05723e */ /* 0x002fe200000010ff */
[----:B------:R-:W-:Y:S01]  /*10ea0*/  MUFU.EX2 R122, R122 ;  /* 0x0000007a007a7308 */ /* 0x000fe20000000800 */
[----:B------:R-:W-:-:S04]  /*10eb0*/  FADD.FTZ R128, R128, R31 ;  /* 0x0000001f80807221 */ /* 0x000fc80000010000 */
[----:B------:R-:W-:Y:S01]  /*10ec0*/  FADD.FTZ R125, R125, R128 ;  /* 0x000000807d7d7221 */ /* 0x000fe20000010000 */
[----:B---3--:R-:W-:Y:S02]  /*10ed0*/  F2FP.BF16.PACK_AB R7, R27, R126 ;  /* 0x0000007e1b07723e */ /* 0x008fe400000010ff */
[----:B------:R-:W1:Y:S01]  /*10ee0*/  MUFU.EX2 R117, R117 ;  /* 0x0000007500757308 */ /* 0x000e620000000800 */
[----:B------:R-:W-:-:S04]  /*10ef0*/  FADD.FTZ R126, R126, R125 ;  /* 0x0000007d7e7e7221 */ /* 0x000fc80000010000 */
[----:B------:R-:W-:Y:S01]  /*10f00*/  FADD.FTZ R126, R27, R126 ;  /* 0x0000007e1b7e7221 */ /* 0x000fe20000010000 */
[C---:B--2---:R-:W-:Y:S02]  /*10f10*/  HMMA.16816.F32.BF16 R96, R4.reuse, R8, R96 ;  /* 0x000000080460723c */ /* 0x044fe40000041860 */
[----:B------:R-:W2:Y:S06]  /*10f20*/  MUFU.EX2 R115, R115 ;  /* 0x0000007300737308 */ /* 0x000eac0000000800 */
[C---:B------:R-:W-:Y:S01]  /*10f30*/  HMMA.16816.F32.BF16 R92, R4.reuse, R10, R92 ;  /* 0x0000000a045c723c */ /* 0x040fe2000004185c */
[----:B------:R-:W3:Y:S07]  /*10f40*/  LDSM.16.MT88.4 R8, [R140+0x9000] ;  /* 0x009000008c08783b */ /* 0x000eee0000004200 */
[C---:B------:R-:W-:Y:S08]  /*10f50*/  HMMA.16816.F32.BF16 R80, R4.reuse, R12, R80 ;  /* 0x0000000c0450723c */ /* 0x040ff00000041850 */
[C---:B------:R-:W-:Y:S01]  /*10f60*/  HMMA.16816.F32.BF16 R76, R4.reuse, R14, R76 ;  /* 0x0000000e044c723c */ /* 0x040fe2000004184c */
[----:B------:R-:W5:Y:S07]  /*10f70*/  LDSM.16.MT88.4 R12, [R142+0xb000] ;  /* 0x00b000008e0c783b */ /* 0x000f6e0000004200 */
[C---:B----4-:R-:W-:Y:S08]  /*10f80*/  HMMA.16816.F32.BF16 R88, R4.reuse, R16, R88 ;  /* 0x000000100458723c */ /* 0x050ff00000041858 */
[C---:B------:R-:W-:Y:S01]  /*10f90*/  HMMA.16816.F32.BF16 R84, R4.reuse, R18, R84 ;  /* 0x000000120454723c */ /* 0x040fe20000041854 */
[----:B------:R-:W4:Y:S07]  /*10fa0*/  LDSM.16.MT88.4 R16, [R144+0xb000] ;  /* 0x00b000009010783b */ /* 0x000f2e0000004200 */
[C---:B---3--:R-:W-:Y:S08]  /*10fb0*/  HMMA.16816.F32.BF16 R72, R4.reuse, R8, R72 ;  /* 0x000000080448723c */ /* 0x048ff00000041848 */
[C---:B------:R-:W-:Y:S01]  /*10fc0*/  HMMA.16816.F32.BF16 R68, R4.reuse, R10, R68 ;  /* 0x0000000a0444723c */ /* 0x040fe20000041844 */
[----:B------:R-:W3:Y:S07]  /*10fd0*/  LDSM.16.MT88.4 R8, [R141+0xb000] ;  /* 0x00b000008d08783b */ /* 0x000eee0000004200 */
[C---:B-----5:R-:W-:Y:S08]  /*10fe0*/  HMMA.16816.F32.BF16 R44, R4.reuse, R12, R44 ;  /* 0x0000000c042c723c */ /* 0x060ff0000004182c */
[C---:B------:R-:W-:Y:S01]  /*10ff0*/  HMMA.16816.F32.BF16 R48, R4.reuse, R14, R48 ;  /* 0x0000000e0430723c */ /* 0x040fe20000041830 */
[----:B------:R-:W5:Y:S07]  /*11000*/  LDSM.16.MT88.4 R12, [R140+0xb000] ;  /* 0x00b000008c0c783b */ /* 0x000f6e0000004200 */
[C---:B----4-:R-:W-:Y:S08]  /*11010*/  HMMA.16816.F32.BF16 R36, R4.reuse, R16, R36 ;  /* 0x000000100424723c */ /* 0x050ff00000041824 */
[C---:B------:R-:W-:Y:S01]  /*11020*/  HMMA.16816.F32.BF16 R40, R4.reuse, R18, R40 ;  /* 0x000000120428723c */ /* 0x040fe20000041828 */
[----:B------:R-:W-:Y:S07]  /*11030*/  LDSM.16.MT88.4 R16, [R142+0xb800] ;  /* 0x00b800008e10783b */ /* 0x000fee0000004200 */
[C---:B---3--:R-:W-:Y:S08]  /*11040*/  HMMA.16816.F32.BF16 R52, R4.reuse, R8, R52 ;  /* 0x000000080434723c */ /* 0x048ff00000041834 */
[C---:B------:R-:W-:Y:S01]  /*11050*/  HMMA.16816.F32.BF16 R56, R4.reuse, R10, R56 ;  /* 0x0000000a0438723c */ /* 0x040fe20000041838 */
[----:B------:R-:W3:Y:S07]  /*11060*/  LDSM.16.MT88.4 R8, [R142+0x9800] ;  /* 0x009800008e08783b */ /* 0x000eee0000004200 */
        /* <DEDUP_REMOVED lines=16> */
[C---:B---3--:R-:W-:Y:S08]  /*11170*/  HMMA.16816.F32.BF16 R88, R4.reuse, R8, R88 ;  /* 0x000000080458723c */ /* 0x048ff00000041858 */
        /* <DEDUP_REMOVED lines=82> */
.L_x_8235:
[----:B------:R-:W-:-:S05]  /*116a0*/  IMAD.MOV.U32 R6, RZ, RZ, c[0x0][0x1a0] ;  /* 0x00006800ff067624 */ /* 0x000fca00078e00ff */
[----:B------:R-:W-:-:S04]  /*116b0*/  LEA R6, -R6, RZ, 0x6 ;  /* 0x000000ff06067211 */ /* 0x000fc800078e31ff */
[----:B------:R-:W-:Y:S02]  /*116c0*/  SHF.R.S32.HI R2, RZ, 0x1f, R6 ;  /* 0x0000001fff027819 */ /* 0x000fe40000011406 */
.L_x_8236:
        /* <DEDUP_REMOVED lines=41> */
[----:B------:R-:W-:Y:S01]  /*11960*/  @P0 LEA R18, P4, R5, R172, 0x1 ;  /* 0x000000ac05120211 */ /* 0x000fe200078808ff */
[----:B------:R-:W-:Y:S01]  /*11970*/  @P2 IMAD.X R101, R4, 0x1, R101, P1 ;  /* 0x0000000104652824 */ /* 0x000fe200008e0665 */
[----:B------:R-:W-:Y:S01]  /*11980*/  @P2 LEA.HI.X R17, R6, c[0x0][0x174], R7, 0x1, P5 ;  /* 0x00005d0006112a11 */ /* 0x000fe200028f0c07 */
[----:B------:R-:W-:Y:S01]  /*11990*/  @!PT LDS RZ, [RZ] ;  /* 0x00000000fffff984 */ /* 0x000fe20000000800 */
[----:B------:R-:W-:Y:S01]  /*119a0*/  @!PT LDS RZ, [RZ] ;  /* 0x00000000fffff984 */ /* 0x000fe20000000800 */
[----:B------:R-:W-:Y:S01]  /*119b0*/  @!PT LDS RZ, [RZ] ;  /* 0x00000000fffff984 */ /* 0x000fe20000000800 */
[----:B------:R3:W-:Y:S01]  /*119c0*/  @P2 LDGSTS.E.BYPASS.LTC128B.128 [R160+0xa800], [R8.64+0x80] ;  /* 0x0a80008008a02fae */ /* 0x0007e2000b901d46 */
[C---:B------:R-:W-:Y:S01]  /*119d0*/  @P2 LEA R108, P1, R104.reuse, c[0x0][0x170], 0x1 ;  /* 0x00005c00686c2a11 */ /* 0x040fe200078208ff */
[----:B------:R-:W-:Y:S01]  /*119e0*/  IMAD R2, R165, 0x40, R164 ;  /* 0x00000040a5027824 */ /* 0x000fe200078e02a4 */
[----:B------:R-:W-:Y:S01]  /*119f0*/  @P0 LEA.HI.X R19, R5, R173, R4, 0x1, P4 ;  /* 0x000000ad05130211 */ /* 0x000fe200020f0c04 */
[----:B------:R-:W-:Y:S01]  /*11a00*/  @!P2 STS.128 [R160+0xa800], RZ ;  /* 0x00a800ffa000a388 */ /* 0x000fe20000000c00 */
[----:B------:R-:W-:Y:S01]  /*11a10*/  @P2 LEA.HI.X R109, R104, c[0x0][0x174], R101, 0x1, P1 ;  /* 0x00005d00686d2a11 */ /* 0x000fe200008f0c65 */
[----:B------:R-:W-:Y:S01]  /*11a20*/  I2F R171, R2 ;  /* 0x0000000200ab7306 */ /* 0x000fe20000201400 */
[----:B------:R-:W-:Y:S01]  /*11a30*/  IADD3 R102, R2, 0x1, RZ ;  /* 0x0000000102667810 */ /* 0x000fe20007ffe0ff */
[----:B------:R-:W-:Y:S01]  /*11a40*/  @!PT LDS RZ, [RZ] ;  /* 0x00000000fffff984 */ /* 0x000fe20000000800 */
[----:B------:R-:W-:Y:S01]  /*11a50*/  @!PT LDS RZ, [RZ] ;  /* 0x00000000fffff984 */ /* 0x000fe20000000800 */
[----:B------:R-:W-:Y:S01]  /*11a60*/  @!PT LDS RZ, [RZ] ;  /* 0x00000000fffff984 */ /* 0x000fe20000000800 */
[----:B------:R2:W-:Y:S01]  /*11a70*/  @P0 LDGSTS.E.BYPASS.LTC128B.128 [R160+0x9000], [R14.64] ;  /* 0x090000000ea00fae */ /* 0x0005e2000b901d46 */
[----:B------:R-:W-:-:S02]  /*11a80*/  IMAD.MOV.U32 R172, RZ, RZ, R126 ;  /* 0x000000ffffac7224 */ /* 0x000fc400078e007e */
[C---:B------:R-:W-:Y:S01]  /*11a90*/  ISETP.GE.AND P4, PT, R102.reuse, R124, PT ;  /* 0x0000007c6600720c */ /* 0x040fe20003f86270 */
[----:B------:R-:W-:Y:S02]  /*11aa0*/  @!P0 STS.128 [R160+0x9000], RZ ;  /* 0x009000ffa0008388 */ /* 0x000fe40000000c00 */
[----:B------:R-:W-:Y:S02]  /*11ab0*/  I2F R101, R102 ;  /* 0x0000006600657306 */ /* 0x000fe40000201400 */
        /* <DEDUP_REMOVED lines=109> */
[C---:B------:R-:W-:Y:S08]  /*12190*/  HMMA.16816.F32.BF16 R16, R104.reuse, R112, R16 ;  /* 0x000000706810723c */ /* 0x040ff00000041810 */
[----:B------:R-:W-:Y:S01]  /*121a0*/  HMMA.16816.F32.BF16 R12, R104, R114, R12 ;  /* 0x00000072680c723c */ /* 0x000fe2000004180c */
[----:B------:R-:W3:Y:S04]  /*121b0*/  LDSM.16.M88.4 R112, [R136+0x2800] ;  /* 0x002800008870783b */ /* 0x000ee80000000200 */
[----:B------:R-:W4:Y:S01]  /*121c0*/  LDSM.16.M88.4 R104, [R136+0x3800] ;  /* 0x003800008868783b */ /* 0x000f220000000200 */
[----:B------:R-:W-:-:S04]  /*121d0*/  DEPBAR.LE SB0, 0x0 ;  /* 0x000080000000791a */ /* 0x000fc80000000000 */
[C---:B-1----:R-:W-:Y:S08]  /*121e0*/  HMMA.16816.F32.BF16 R32, R120.reuse, R116, R32 ;  /* 0x000000747820723c */ /* 0x042ff00000041820 */
[C---:B------:R-:W-:Y:S08]  /*121f0*/  HMMA.16816.F32.BF16 R28, R120.reuse, R118, R28 ;  /* 0x00000076781c723c */ /* 0x040ff0000004181c */
[C---:B--2---:R-:W-:Y:S08]  /*12200*/  HMMA.16816.F32.BF16 R16, R120.reuse, R108, R16 ;  /* 0x0000006c7810723c */ /* 0x044ff00000041810 */
[----:B------:R-:W-:Y:S01]  /*12210*/  HMMA.16816.F32.BF16 R12, R120, R110, R12 ;  /* 0x0000006e780c723c */ /* 0x000fe2000004180c */
[----:B------:R-:W-:-:S02]  /*12220*/  FMUL.FTZ R108, R33, c[0x0][0x2ec] ;  /* 0x0000bb00216c7a20 */ /* 0x000fc40000410000 */
[----:B------:R-:W-:Y:S02]  /*12230*/  FMUL.FTZ R33, R34, c[0x0][0x2ec] ;  /* 0x0000bb0022217a20 */ /* 0x000fe40000410000 */
[----:B------:R-:W-:Y:S02]  /*12240*/  FMUL.FTZ R34, R35, c[0x0][0x2ec] ;  /* 0x0000bb0023227a20 */ /* 0x000fe40000410000 */
[----:B------:R-:W-:Y:S01]  /*12250*/  MUFU.TANH R108, R108 ;  /* 0x0000006c006c7308 */ /* 0x000fe20000002400 */
[----:B---3--:R-:W-:Y:S01]  /*12260*/  HMMA.16816.F32.BF16 R24, R120, R112, R24 ;  /* 0x000000707818723c */ /* 0x008fe20000041818 */
[----:B------:R-:W-:Y:S02]  /*12270*/  FMUL.FTZ R29, R29, c[0x0][0x2ec] ;  /* 0x0000bb001d1d7a20 */ /* 0x000fe40000410000 */
[----:B------:R-:W-:Y:S02]  /*12280*/  FMUL.FTZ R30, R30, c[0x0][0x2ec] ;  /* 0x0000bb001e1e7a20 */ /* 0x000fe40000410000 */
[----:B------:R-:W-:-:S02]  /*12290*/  FMUL.FTZ R110, R28, c[0x0][0x2ec] ;  /* 0x0000bb001c6e7a20 */ /* 0x000fc40000410000 */
[----:B------:R-:W-:Y:S01]  /*122a0*/  MUFU.TANH R34, R34 ;  /* 0x0000002200227308 */ /* 0x000fe20000002400 */
[C---:B----4-:R-:W-:Y:S01]  /*122b0*/  HMMA.16816.F32.BF16 R8, R120.reuse, R104, R8 ;  /* 0x000000687808723c */ /* 0x050fe20000041808 */
[----:B------:R-:W-:Y:S02]  /*122c0*/  FMUL.FTZ R28, R31, c[0x0][0x2ec] ;  /* 0x0000bb001f1c7a20 */ /* 0x000fe40000410000 */
[----:B------:R-:W-:Y:S02]  /*122d0*/  FMUL.FTZ R31, R17, c[0x0][0x2ec] ;  /* 0x0000bb00111f7a20 */ /* 0x000fe40000410000 */
[----:B------:R-:W-:Y:S01]  /*122e0*/  FMUL.FTZ R17, R18, c[0x0][0x2ec] ;  /* 0x0000bb0012117a20 */ /* 0x000fe20000410000 */
[C---:B------:R-:W-:Y:S01]  /*122f0*/  IADD3 R18, R2.reuse, 0x10, RZ ;  /* 0x0000001002127810 */ /* 0x040fe20007ffe0ff */
[----:B------:R-:W-:Y:S01]  /*12300*/  MUFU.TANH R29, R29 ;  /* 0x0000001d001d7308 */ /* 0x000fe20000002400 */
[----:B------:R-:W-:Y:S01]  /*12310*/  HMMA.16816.F32.BF16 R4, R120, R106, R4 ;  /* 0x0000006a7804723c */ /* 0x000fe20000041804 */
[----:B------:R-:W-:Y:S01]  /*12320*/  IADD3 R104, R2, 0x9, RZ ;  /* 0x0000000902687810 */ /* 0x000fe20007ffe0ff */
[----:B------:R-:W-:-:S02]  /*12330*/  FMUL.FTZ R117, R12, c[0x0][0x2ec] ;  /* 0x0000bb000c757a20 */ /* 0x000fc40000410000 */
[----:B------:R-:W-:Y:S01]  /*12340*/  FMUL.FTZ R13, R13, c[0x0][0x2ec] ;  /* 0x0000bb000d0d7a20 */ /* 0x000fe20000410000 */
[-C--:B------:R-:W-:Y:S01]  /*12350*/  ISETP.GE.AND P5, PT, R104, R103.reuse, PT ;  /* 0x000000676800720c */ /* 0x080fe20003fa6270 */
[----:B------:R-:W-:Y:S01]  /*12360*/  FMUL.FTZ R15, R15, c[0x0][0x2ec] ;  /* 0x0000bb000f0f7a20 */ /* 0x000fe20000410000 */
[----:B------:R-:W-:Y:S01]  /*12370*/  IADD3 R106, R2, 0x8, RZ ;  /* 0x00000008026a7810 */ /* 0x000fe20007ffe0ff */
[----:B------:R-:W-:Y:S01]  /*12380*/  HMMA.16816.F32.BF16 R20, R120, R114, R20 ;  /* 0x000000727814723c */ /* 0x000fe20000041814 */
[----:B------:R-:W1:Y:S01]  /*12390*/  I2F R105, R104 ;  /* 0x0000006800697306 */ /* 0x000e620000201400 */
[----:B------:R-:W-:Y:S01]  /*123a0*/  FMUL.FTZ R24, R24, c[0x0][0x2ec] ;  /* 0x0000bb0018187a20 */ /* 0x000fe20000410000 */
[C---:B------:R-:W-:Y:S01]  /*123b0*/  ISETP.GE.AND P1, PT, R106.reuse, R124, PT ;  /* 0x0000007c6a00720c */ /* 0x040fe20003f26270 */
[----:B------:R-:W-:Y:S01]  /*123c0*/  FMUL.FTZ R25, R25, c[0x0][0x2ec] ;  /* 0x0000bb0019197a20 */ /* 0x000fe20000410000 */
[----:B------:R-:W-:Y:S01]  /*123d0*/  ISETP.GE.AND P6, PT, R106, R103, PT ;  /* 0x000000676a00720c */ /* 0x000fe20003fc6270 */
[----:B------:R-:W-:-:S02]  /*123e0*/  FMUL.FTZ R26, R26, c[0x0][0x2ec] ;  /* 0x0000bb001a1a7a20 */ /* 0x000fc40000410000 */
[----:B------:R-:W-:Y:S01]  /*123f0*/  FMUL.FTZ R27, R27, c[0x0][0x2ec] ;  /* 0x0000bb001b1b7a20 */ /* 0x000fe20000410000 */
[----:B------:R-:W-:Y:S01]  /*12400*/  I2F R107, R106 ;  /* 0x0000006a006b7306 */ /* 0x000fe20000201400 */
[----:B------:R-:W-:Y:S02]  /*12410*/  FMUL.FTZ R121, R8, c[0x0][0x2ec] ;  /* 0x0000bb0008797a20 */ /* 0x000fe40000410000 */
[----:B------:R-:W-:Y:S02]  /*12420*/  FMUL.FTZ R16, R16, c[0x0][0x2ec] ;  /* 0x0000bb0010107a20 */ /* 0x000fe40000410000 */
[----:B------:R-:W-:Y:S02]  /*12430*/  FMUL.FTZ R14, R14, c[0x0][0x2ec] ;  /* 0x0000bb000e0e7a20 */ /* 0x000fe40000410000 */
[----:B------:R-:W-:Y:S01]  /*12440*/  FMUL.FTZ R19, R19, c[0x0][0x2ec] ;  /* 0x0000bb0013137a20 */ /* 0x000fe20000410000 */
[----:B------:R-:W-:Y:S01]  /*12450*/  MUFU.TANH R30, R30 ;  /* 0x0000001e001e7308 */ /* 0x000fe20000002400 */
[----:B-1----:R-:W-:-:S02]  /*12460*/  FFMA.FTZ R29, R0, R105, R29 ;  /* 0x00000069001d7223 */ /* 0x002fc4000001001d */
[----:B------:R-:W-:Y:S02]  /*12470*/  FMUL.FTZ R32, R32, c[0x0][0x2ec] ;  /* 0x0000bb0020207a20 */ /* 0x000fe40000410000 */
[----:B------:R-:W-:Y:S01]  /*12480*/  FMUL.FTZ R11, R11, c[0x0][0x2ec] ;  /* 0x0000bb000b0b7a20 */ /* 0x000fe20000410000 */
[----:B------:R-:W-:Y:S01]  /*12490*/  FSEL R29, R29, -INF , !P5 ;  /* 0xff8000001d1d7808 */ /* 0x000fe20006800000 */
[----:B------:R-:W-:Y:S01]  /*124a0*/  FMUL.FTZ R20, R20, c[0x0][0x2ec] ;  /* 0x0000bb0014147a20 */ /* 0x000fe20000410000 */
[----:B------:R-:W1:Y:S01]  /*124b0*/  MUFU.TANH R110, R110 ;  /* 0x0000006e006e7308 */ /* 0x000e620000002400 */
[----:B------:R-:W-:Y:S02]  /*124c0*/  FMUL.FTZ R111, R21, c[0x0][0x2ec] ;  /* 0x0000bb00156f7a20 */ /* 0x000fe40000410000 */
[----:B------:R-:W-:Y:S01]  /*124d0*/  FMUL.FTZ R21, R22, c[0x0][0x2ec] ;  /* 0x0000bb0016157a20 */ /* 0x000fe20000410000 */
[----:B------:R-:W-:Y:S01]  /*124e0*/  IADD3 R22, R2, 0x19, RZ ;  /* 0x0000001902167810 */ /* 0x000fe20007ffe0ff */
[----:B------:R-:W-:-:S02]  /*124f0*/  FMUL.FTZ R23, R23, c[0x0][0x2ec] ;  /* 0x0000bb0017177a20 */ /* 0x000fc40000410000 */
[----:B------:R-:W-:Y:S01]  /*12500*/  FMUL.FTZ R7, R7, c[0x0][0x2ec] ;  /* 0x0000bb0007077a20 */ /* 0x000fe20000410000 */
[----:B------:R-:W-:Y:S08]  /*12510*/  MUFU.TANH R28, R28 ;  /* 0x0000001c001c7308 */ /* 0x000ff00000002400 */
[----:B------:R-:W-:Y:S01]  /*12520*/  MUFU.TANH R115, R24 ;  /* 0x0000001800737308 */ /* 0x000fe20000002400 */
[----:B-1----:R-:W-:-:S05]  /*12530*/  FFMA.FTZ R110, R0, R107, R110 ;  /* 0x0000006b006e7223 */ /* 0x002fca000001006e */
[----:B------:R-:W-:Y:S02]  /*12540*/  FSEL R175, R110, -INF , !P6 ;  /* 0xff8000006eaf7808 */ /* 0x000fe40007000000 */
[----:B------:R-:W1:Y:S01]  /*12550*/  I2F R12, R18 ;  /* 0x00000012000c7306 */ /* 0x000e620000201400 */
[----:B------:R-:W-:-:S07]  /*12560*/  ISETP.GE.AND P6, PT, R18, R124, PT ;  /* 0x0000007c1200720c */ /* 0x000fce0003fc6270 */
[----:B------:R2:W-:Y:S08]  /*12570*/  MUFU.TANH R109, R25 ;  /* 0x00000019006d7308 */ /* 0x0005f00000002400 */
[----:B------:R3:W-:Y:S01]  /*12580*/  MUFU.TANH R125, R13 ;  /* 0x0000000d007d7308 */ /* 0x0007e20000002400 */
[----:B-1----:R-:W-:-:S07]  /*12590*/  FFMA.FTZ R115, R0, R12, R115 ;  /* 0x0000000c00737223 */ /* 0x002fce0000010073 */
[----:B------:R1:W-:Y:S01]  /*125a0*/  MUFU.TANH R173, R15 ;  /* 0x0000000f00ad7308 */ /* 0x0003e20000002400 */
[----:B--2---:R-:W-:-:S05]  /*125b0*/  FFMA.FTZ R25, R0, R101, R108 ;  /* 0x0000006500197223 */ /* 0x004fca000001006c */
[----:B------:R-:W-:Y:S02]  /*125c0*/  FSEL R25, R25, -INF , !P0 ;  /* 0xff80000019197808 */ /* 0x000fe40004000000 */
[----:B------:R-:W-:Y:S01]  /*125d0*/  MUFU.TANH R131, R26 ;  /* 0x0000001a00837308 */ /* 0x000fe20000002400 */
[----:B---3--:R-:W-:Y:S02]  /*125e0*/  IADD3 R13, R2, 0x11, RZ ;  /* 0x00000011020d7810 */ /* 0x008fe40007ffe0ff */
[-C--:B------:R-:W-:Y:S02]  /*125f0*/  ISETP.GE.AND P0, PT, R104, R124.reuse, PT ;  /* 0x0000007c6800720c */ /* 0x080fe40003f06270 */
[----:B------:R-:W-:Y:S01]  /*12600*/  ISETP.GE.AND P5, PT, R13, R124, PT ;  /* 0x0000007c0d00720c */ /* 0x000fe20003fa6270 */
[----:B-1----:R-:W-:Y:S02]  /*12610*/  FFMA.FTZ R15, R0, R101, R34 ;  /* 0x00000065000f7223 */ /* 0x002fe40000010022 */
[----:B------:R-:W-:Y:S01]  /*12620*/  MUFU.TANH R113, R27 ;  /* 0x0000001b00717308 */ /* 0x000fe20000002400 */
[----:B------:R-:W-:-:S02]  /*12630*/  FMUL.FTZ R101, R9, c[0x0][0x2ec] ;  /* 0x0000bb0009657a20 */ /* 0x000fc40000410000 */
[----:B------:R-:W-:Y:S01]  /*12640*/  FFMA.FTZ R9, R0, R107, R30 ;  /* 0x0000006b00097223 */ /* 0x000fe2000001001e */
[----:B------:R-:W-:Y:S02]  /*12650*/  FSEL R15, R15, -INF , !P4 ;  /* 0xff8000000f0f7808 */ /* 0x000fe40006000000 */
[-C--:B------:R-:W-:Y:S02]  /*12660*/  ISETP.GE.AND P4, PT, R18, R103.reuse, PT ;  /* 0x000000671200720c */ /* 0x080fe40003f86270 */
[----:B------:R1:W2:Y:S01]  /*12670*/  I2F R8, R13 ;  /* 0x0000000d00087306 */ /* 0x0002a20000201400 */
[----:B------:R-:W-:Y:S02]  /*12680*/  FSEL R9, R9, -INF , !P1 ;  /* 0xff80000009097808 */ /* 0x000fe40004800000 */
[----:B------:R-:W-:Y:S02]  /*12690*/  ISETP.GE.AND P1, PT, R13, R103, PT ;  /* 0x000000670d00720c */ /* 0x000fe40003f26270 */
[----:B------:R-:W-:-:S03]  /*126a0*/  FSEL R115, R115, -INF , !P4 ;  /* 0xff80000073737808 */ /* 0x000fc60006000000 */
[----:B------:R3:W-:Y:S01]  /*126b0*/  MUFU.TANH R119, R16 ;  /* 0x0000001000777308 */ /* 0x0007e20000002400 */
[----:B-1----:R-:W-:-:S07]  /*126c0*/  FFMA.FTZ R13, R0, R105, R28 ;  /* 0x00000069000d7223 */ /* 0x002fce000001001c */
[----:B------:R-:W-:Y:S01]  /*126d0*/  MUFU.TANH R129, R14 ;  /* 0x0000000e00817308 */ /* 0x000fe20000002400 */
[----:B------:R-:W-:Y:S02]  /*126e0*/  FMUL.FTZ R105, R10, c[0x0][0x2ec] ;  /* 0x0000bb000a697a20 */ /* 0x000fe40000410000 */
[CC--:B--2---:R-:W-:Y:S01]  /*126f0*/  FFMA.FTZ R109, R0.reuse, R8.reuse, R109 ;  /* 0x00000008006d7223 */ /* 0x0c4fe2000001006d */
[----:B------:R-:W-:Y:S01]  /*12700*/  FSEL R13, R13, -INF , !P0 ;  /* 0xff8000000d0d7808 */ /* 0x000fe20004000000 */
[----:B------:R-:W-:Y:S01]  /*12710*/  FFMA.FTZ R113, R0, R8, R113 ;  /* 0x0000000800717223 */ /* 0x000fe20000010071 */
[----:B---3--:R-:W-:Y:S02]  /*12720*/  IADD3 R16, R2, 0x18, RZ ;  /* 0x0000001802107810 */ /* 0x008fe40007ffe0ff */
[----:B------:R-:W-:Y:S01]  /*12730*/  MUFU.TANH R123, R20 ;  /* 0x00000014007b7308 */ /* 0x000fe20000002400 */
[----:B------:R-:W-:Y:S02]  /*12740*/  FSEL R109, R109, -INF , !P1 ;  /* 0xff8000006d6d7808 */ /* 0x000fe40004800000 */
[----:B------:R-:W-:-:S02]  /*12750*/  ISETP.GE.AND P0, PT, R16, R103, PT ;  /* 0x000000671000720c */ /* 0x000fc40003f06270 */
[-C--:B------:R-:W-:Y:S02]  /*12760*/  ISETP.GE.AND P4, PT, R16, R124.reuse, PT ;  /* 0x0000007c1000720c */ /* 0x080fe40003f86270 */
[----:B------:R-:W-:Y:S01]  /*12770*/  ISETP.GE.AND P1, PT, R22, R124, PT ;  /* 0x0000007c1600720c */ /* 0x000fe20003f26270 */
[----:B------:R1:W2:Y:S08]  /*12780*/  I2F R14, R16 ;  /* 0x00000010000e7306 */ /* 0x0002b00000201400 */
[----:B------:R3:W-:Y:S08]  /*12790*/  MUFU.TANH R27, R19 ;  /* 0x00000013001b7308 */ /* 0x0007f00000002400 */
[----:B------:R-:W-:Y:S01]  /*127a0*/  MUFU.TANH R111, R111 ;  /* 0x0000006f006f7308 */ /* 0x000fe20000002400 */
[----:B-1----:R-:W-:Y:S01]  /*127b0*/  IADD3 R16, R2, 0x21, RZ ;  /* 0x0000002102107810 */ /* 0x002fe20007ffe0ff */
[----:B--2---:R-:W-:-:S06]  /*127c0*/  FFMA.FTZ R123, R0, R14, R123 ;  /* 0x0000000e007b7223 */ /* 0x004fcc000001007b */
[----:B------:R1:W-:Y:S01]  /*127d0*/  MUFU.TANH R35, R23 ;  /* 0x0000001700237308 */ /* 0x0003e20000002400 */
[----:B---3--:R-:W-:-:S07]  /*127e0*/  IADD3 R19, R2, 0x20, RZ ;  /* 0x0000002002137810 */ /* 0x008fce0007ffe0ff */
[----:B------:R-:W2:Y:S08]  /*127f0*/  I2F R18, R22 ;  /* 0x0000001600127306 */ /* 0x000eb00000201400 */
[----:B------:R-:W3:Y:S01]  /*12800*/  MUFU.TANH R21, R21 ;  /* 0x0000001500157308 */ /* 0x000ee20000002400 */
[----:B-1----:R-:W-:Y:S01]  /*12810*/  FFMA.FTZ R23, R0, R12, R131 ;  /* 0x0000000c00177223 */ /* 0x002fe20000010083 */
[----:B------:R-:W-:-:S04]  /*12820*/  IADD3 R12, R2, 0x28, RZ ;  /* 0x00000028020c7810 */ /* 0x000fc80007ffe0ff */
[----:B------:R-:W-:Y:S02]  /*12830*/  FSEL R23, R23, -INF , !P6 ;  /* 0xff80000017177808 */ /* 0x000fe40007000000 */
[----:B------:R-:W-:Y:S01]  /*12840*/  MUFU.TANH R17, R17 ;  /* 0x0000001100117308 */ /* 0x000fe20000002400 */
[-C--:B--2---:R-:W-:Y:S01]  /*12850*/  FFMA.FTZ R111, R0, R18.reuse, R111 ;  /* 0x00000012006f7223 */ /* 0x084fe2000001006f */
[----:B------:R-:W-:Y:S01]  /*12860*/  ISETP.GE.AND P6, PT, R22, R103, PT ;  /* 0x000000671600720c */ /* 0x000fe20003fc6270 */
[----:B------:R-:W-:Y:S01]  /*12870*/  FFMA.FTZ R18, R0, R18, R35 ;  /* 0x0000001200127223 */ /* 0x000fe20000010023 */
[----:B------:R-:W-:Y:S01]  /*12880*/  IADD3 R22, R2, 0x29, RZ ;  /* 0x0000002902167810 */ /* 0x000fe20007ffe0ff */
[----:B------:R-:W-:Y:S01]  /*12890*/  FMUL.FTZ R35, R4, c[0x0][0x2ec] ;  /* 0x0000bb0004237a20 */ /* 0x000fe20000410000 */
[----:B------:R-:W-:Y:S02]  /*128a0*/  FSEL R111, R111, -INF , !P6 ;  /* 0xff8000006f6f7808 */ /* 0x000fe40007000000 */
[----:B------:R-:W1:Y:S01]  /*128b0*/  I2F R20, R19 ;  /* 0x0000001300147306 */ /* 0x000e620000201400 */
[----:B---3--:R-:W-:Y:S01]  /*128c0*/  FFMA.FTZ R14, R0, R14, R21 ;  /* 0x0000000e000e7223 */ /* 0x008fe20000010015 */
[----:B------:R-:W-:-:S02]  /*128d0*/  FSEL R21, R113, -INF , !P5 ;  /* 0xff80000071157808 */ /* 0x000fc40006800000 */
[----:B------:R-:W-:Y:S02]  /*128e0*/  FSEL R113, R123, -INF , !P0 ;  /* 0xff8000007b717808 */ /* 0x000fe40004000000 */
[C---:B------:R-:W-:Y:S02]  /*128f0*/  ISETP.GE.AND P5, PT, R19.reuse, R103, PT ;  /* 0x000000671300720c */ /* 0x040fe40003fa6270 */
[----:B------:R-:W-:Y:S01]  /*12900*/  MUFU.TANH R31, R31 ;  /* 0x0000001f001f7308 */ /* 0x000fe20000002400 */
[-C--:B------:R-:W-:Y:S02]  /*12910*/  ISETP.GE.AND P6, PT, R16, R124.reuse, PT ;  /* 0x0000007c1000720c */ /* 0x080fe40003fc6270 */
[----:B------:R-:W-:-:S05]  /*12920*/  ISETP.GE.AND P0, PT, R19, R124, PT ;  /* 0x0000007c1300720c */ /* 0x000fca0003f06270 */
[----:B------:R-:W2:Y:S01]  /*12930*/  I2F R10, R16 ;  /* 0x00000010000a7306 */ /* 0x000ea20000201400 */
[-C--:B-1----:R-:W-:Y:S01]  /*12940*/  FFMA.FTZ R119, R0, R20.reuse, R119 ;  /* 0x0000001400777223 */ /* 0x082fe20000010077 */
[----:B------:R-:W-:Y:S01]  /*12950*/  FSEL R19, R14, -INF , !P4 ;  /* 0xff8000000e137808 */ /* 0x000fe20006000000 */
[----:B------:R-:W-:Y:S01]  /*12960*/  FFMA.FTZ R123, R0, R20, R17 ;  /* 0x00000014007b7223 */ /* 0x000fe20000010011 */
[----:B------:R-:W-:Y:S02]  /*12970*/  FSEL R17, R18, -INF , !P1 ;  /* 0xff80000012117808 */ /* 0x000fe40004800000 */
[----:B------:R-:W-:Y:S02]  /*12980*/  ISETP.GE.AND P1, PT, R12, R103, PT ;  /* 0x000000670c00720c */ /* 0x000fe40003f26270 */
[----:B------:R-:W-:Y:S01]  /*12990*/  MUFU.TANH R117, R117 ;  /* 0x0000007500757308 */ /* 0x000fe20000002400 */
[----:B------:R-:W-:Y:S02]  /*129a0*/  FSEL R167, R119, -INF , !P5 ;  /* 0xff80000077a77808 */ /* 0x000fe40006800000 */
[----:B------:R-:W-:-:S02]  /*129b0*/  IADD3 R14, R2, 0x30, RZ ;  /* 0x00000030020e7810 */ /* 0x000fc40007ffe0ff */
[----:B------:R-:W-:Y:S02]  /*129c0*/  ISETP.GE.AND P5, PT, R12, R124, PT ;  /* 0x0000007c0c00720c */ /* 0x000fe40003fa6270 */
[----:B------:R-:W-:Y:S01]  /*129d0*/  IADD3 R18, R2, 0x31, RZ ;  /* 0x0000003102127810 */ /* 0x000fe20007ffe0ff */
[----:B------:R-:W1:Y:S01]  /*129e0*/  I2F R8, R12 ;  /* 0x0000000c00087306 */ /* 0x000e620000201400 */
[-C--:B--2---:R-:W-:Y:S01]  /*129f0*/  FFMA.FTZ R31, R0, R10.reuse, R31 ;  /* 0x0000000a001f7223 */ /* 0x084fe2000001001f */
[----:B------:R-:W-:Y:S01]  /*12a00*/  ISETP.GE.AND P4, PT, R16, R103, PT ;  /* 0x000000671000720c */ /* 0x000fe20003f86270 */
[----:B------:R-:W-:Y:S01]  /*12a10*/  FFMA.FTZ R20, R0, R10, R27 ;  /* 0x0000000a00147223 */ /* 0x000fe2000001001b */
[----:B------:R-:W-:Y:S02]  /*12a20*/  FSEL R123, R123, -INF , !P0 ;  /* 0xff8000007b7b7808 */ /* 0x000fe40004000000 */
[----:B------:R-:W-:Y:S02]  /*12a30*/  FSEL R131, R31, -INF , !P4 ;  /* 0xff8000001f837808 */ /* 0x000fe40006000000 */
[----:B------:R-:W2:Y:S01]  /*12a40*/  I2F R24, R22 ;  /* 0x0000001600187306 */ /* 0x000ea20000201400 */
[----:B------:R-:W-:-:S02]  /*12a50*/  ISETP.GE.AND P4, PT, R22, R124, PT ;  /* 0x0000007c1600720c */ /* 0x000fc40003f86270 */
[-C--:B------:R-:W-:Y:S01]  /*12a60*/  ISETP.GE.AND P0, PT, R22, R103.reuse, PT ;  /* 0x000000671600720c */ /* 0x080fe20003f06270 */
[-C--:B-1----:R-:W-:Y:S01]  /*12a70*/  FFMA.FTZ R10, R0, R8.reuse, R117 ;  /* 0x00000008000a7223 */ /* 0x082fe20000010075 */
[----:B------:R-:W-:Y:S01]  /*12a80*/  FSEL R117, R20, -INF , !P6 ;  /* 0xff80000014757808 */ /* 0x000fe20007000000 */
[----:B------:R-:W-:Y:S01]  /*12a90*/  FFMA.FTZ R119, R0, R8, R129 ;  /* 0x0000000800777223 */ /* 0x000fe20000010081 */
[----:B------:R-:W-:Y:S01]  /*12aa0*/  IADD3 R12, R2, 0x38, RZ ;  /* 0x00000038020c7810 */ /* 0x000fe20007ffe0ff */
[----:B------:R-:W-:Y:S01]  /*12ab0*/  MUFU.TANH R121, R121 ;  /* 0x0000007900797308 */ /* 0x000fe20000002400 */
[----:B------:R-:W-:Y:S02]  /*12ac0*/  FSEL R129, R10, -INF , !P1 ;  /* 0xff8000000a817808 */ /* 0x000fe40004800000 */
[----:B------:R-:W-:Y:S01]  /*12ad0*/  IADD3 R8, R2, 0x39, RZ ;  /* 0x0000003902087810 */ /* 0x000fe20007ffe0ff */
[-C--:B--2---:R-:W-:Y:S01]  /*12ae0*/  FFMA.FTZ R173, R0, R24.reuse, R173 ;  /* 0x0000001800ad7223 */ /* 0x084fe200000100ad */
[----:B------:R-:W-:Y:S01]  /*12af0*/  ISETP.GE.AND P6, PT, R2, R103, PT ;  /* 0x000000670200720c */ /* 0x000fe20003fc6270 */
[----:B------:R-:W-:Y:S01]  /*12b00*/  FFMA.FTZ R125, R0, R24, R125 ;  /* 0x00000018007d7223 */ /* 0x000fe2000001007d */
[----:B------:R-:W-:Y:S01]  /*12b10*/  ISETP.GE.AND P1, PT, R2, R124, PT ;  /* 0x0000007c0200720c */ /* 0x000fe20003f26270 */
[----:B------:R-:W-:Y:S01]  /*12b20*/  FMUL.FTZ R2, R5, c[0x0][0x2ec] ;  /* 0x0000bb0005027a20 */ /* 0x000fe20000410000 */
[----:B------:R-:W1:Y:S01]  /*12b30*/  I2F R16, R14 ;  /* 0x0000000e00107306 */ /* 0x000e620000201400 */
[----:B------:R-:W-:Y:S01]  /*12b40*/  FMUL.FTZ R5, R6, c[0x0][0x2ec] ;  /* 0x0000bb0006057a20 */ /* 0x000fe20000410000 */
[----:B------:R-:W-:-:S02]  /*12b50*/  FSEL R119, R119, -INF , !P5 ;  /* 0xff80000077777808 */ /* 0x000fc40006800000 */
[C---:B------:R-:W-:Y:S02]  /*12b60*/  ISETP.GE.AND P5, PT, R14.reuse, R103, PT ;  /* 0x000000670e00720c */ /* 0x040fe40003fa6270 */
[----:B------:R-:W-:Y:S02]  /*12b70*/  FSEL R125, R125, -INF , !P0 ;  /* 0xff8000007d7d7808 */ /* 0x000fe40004000000 */
[----:B------:R-:W-:Y:S01]  /*12b80*/  MUFU.TANH R101, R101 ;  /* 0x0000006500657308 */ /* 0x000fe20000002400 */
[----:B------:R-:W-:-:S07]  /*12b90*/  ISETP.GE.AND P0, PT, R14, R124, PT ;  /* 0x0000007c0e00720c */ /* 0x000fce0003f06270 */
[----:B------:R-:W2:Y:S01]  /*12ba0*/  I2F R4, R18 ;  /* 0x0000001200047306 */ /* 0x000ea20000201400 */
[----:B-1----:R-:W-:Y:S01]  /*12bb0*/  FFMA.FTZ R104, R0, R16, R121 ;  /* 0x0000001000687223 */ /* 0x002fe20000010079 */
[----:B------:R-:W-:Y:S01]  /*12bc0*/  FSEL R121, R173, -INF , !P4 ;  /* 0xff800000ad797808 */ /* 0x000fe20006000000 */
[----:B------:R-:W-:Y:S01]  /*12bd0*/  IMAD.MOV.U32 R173, RZ, RZ, R127 ;  /* 0x000000ffffad7224 */ /* 0x000fe200078e007f */
[----:B------:R-:W-:Y:S02]  /*12be0*/  ISETP.GE.AND P4, PT, R18, R103, PT ;  /* 0x000000671200720c */ /* 0x000fe40003f86270 */
[----:B------:R-:W-:Y:S02]  /*12bf0*/  FSEL R104, R104, -INF , !P5 ;  /* 0xff80000068687808 */ /* 0x000fe40006800000 */
[----:B------:R-:W-:Y:S01]  /*12c00*/  MUFU.TANH R35, R35 ;  /* 0x0000002300237308 */ /* 0x000fe20000002400 */
[----:B------:R-:W-:-:S07]  /*12c10*/  ISETP.GE.AND P5, PT, R18, R124, PT ;  /* 0x0000007c1200720c */ /* 0x000fce0003fa6270 */
[----:B------:R-:W1:Y:S01]  /*12c20*/  I2F R27, R12 ;  /* 0x0000000c001b7306 */ /* 0x000e620000201400 */
[----:B--2---:R-:W-:-:S05]  /*12c30*/  FFMA.FTZ R101, R0, R4, R101 ;  /* 0x0000000400657223 */ /* 0x004fca0000010065 */
[----:B------:R-:W-:Y:S02]  /*12c40*/  FSEL R106, R101, -INF , !P4 ;  /* 0xff800000656a7808 */ /* 0x000fe40006000000 */
[----:B------:R-:W2:Y:S01]  /*12c50*/  MUFU.TANH R5, R5 ;  /* 0x0000000500057308 */ /* 0x000ea20000002400 */
[----:B------:R-:W-:-:S07]  /*12c60*/  ISETP.GE.AND P4, PT, R12, R124, PT ;  /* 0x0000007c0c00720c */ /* 0x000fce0003f86270 */
[----:B------:R-:W3:Y:S01]  /*12c70*/  MUFU.TANH R32, R32 ;  /* 0x0000002000207308 */ /* 0x000ee20000002400 */
[----:B-1----:R-:W-:-:S07]  /*12c80*/  FFMA.FTZ R35, R0, R27, R35 ;  /* 0x0000001b00237223 */ /* 0x002fce0000010023 */
[----:B------:R-:W1:Y:S01]  /*12c90*/  MUFU.TANH R33, R33 ;  /* 0x0000002100217308 */ /* 0x000e620000002400 */
[----:B--2---:R-:W-:-:S07]  /*12ca0*/  FFMA.FTZ R27, R0, R27, R5 ;  /* 0x0000001b001b7223 */ /* 0x004fce0000010005 */
[----:B------:R-:W2:Y:S01]  /*12cb0*/  MUFU.TANH R105, R105 ;  /* 0x0000006900697308 */ /* 0x000ea20000002400 */
[----:B---3--:R-:W-:-:S05]  /*12cc0*/  FFMA.FTZ R5, R0, R171, R32 ;  /* 0x000000ab00057223 */ /* 0x008fca0000010020 */
[----:B------:R-:W-:Y:S02]  /*12cd0*/  FSEL R5, R5, -INF , !P6 ;  /* 0xff80000005057808 */ /* 0x000fe40007000000 */
[----:B------:R-:W3:Y:S01]  /*12ce0*/  MUFU.TANH R11, R11 ;  /* 0x0000000b000b7308 */ /* 0x000ee20000002400 */
[C---:B-1----:R-:W-:Y:S01]  /*12cf0*/  FFMA.FTZ R171, R0.reuse, R171, R33 ;  /* 0x000000ab00ab7223 */ /* 0x042fe20000010021 */
[----:B------:R-:W-:Y:S01]  /*12d00*/  FSEL R33, R27, -INF , !P4 ;  /* 0xff8000001b217808 */ /* 0x000fe20006000000 */
[----:B------:R-:W-:Y:S01]  /*12d10*/  BAR.SYNC.DEFER_BLOCKING 0x0 ;  /* 0x0000000000007b1d */ /* 0x000fe20000010000 */
[----:B------:R-:W-:Y:S01]  /*12d20*/  ISETP.GT.AND P4, PT, R165, R151, PT ;  /* 0x00000097a500720c */ /* 0x000fe20003f84270 */
[----:B--2---:R-:W-:-:S04]  /*12d30*/  FFMA.FTZ R105, R0, R16, R105 ;  /* 0x0000001000697223 */ /* 0x004fc80000010069 */
[----:B------:R-:W-:Y:S01]  /*12d40*/  I2F R31, R8 ;  /* 0x00000008001f7306 */ /* 0x000fe20000201400 */
[----:B------:R-:W-:Y:S02]  /*12d50*/  FSEL R105, R105, -INF , !P0 ;  /* 0xff80000069697808 */ /* 0x000fe40004000000 */
[----:B------:R-:W-:Y:S01]  /*12d60*/  ISETP.GE.AND P0, PT, R12, R103, PT ;  /* 0x000000670c00720c */ /* 0x000fe20003f06270 */
[----:B---3--:R-:W-:-:S04]  /*12d70*/  FFMA.FTZ R11, R0, R4, R11 ;  /* 0x00000004000b7223 */ /* 0x008fc8000001000b */
[----:B------:R-:W1:Y:S01]  /*12d80*/  MUFU.TANH R2, R2 ;  /* 0x0000000200027308 */ /* 0x000e620000002400 */
[----:B------:R-:W-:Y:S02]  /*12d90*/  FSEL R101, R11, -INF , !P5 ;  /* 0xff8000000b657808 */ /* 0x000fe40006800000 */
[----:B------:R-:W-:-:S05]  /*12da0*/  ISETP.GE.AND P5, PT, R8, R103, PT ;  /* 0x000000670800720c */ /* 0x000fca0003fa6270 */
[----:B------:R-:W2:Y:S01]  /*12db0*/  MUFU.TANH R7, R7 ;  /* 0x0000000700077308 */ /* 0x000ea20000002400 */
[----:B------:R-:W-:Y:S02]  /*12dc0*/  FSEL R103, R35, -INF , !P0 ;  /* 0xff80000023677808 */ /* 0x000fe40004000000 */
[----:B------:R-:W-:Y:S01]  /*12dd0*/  ISETP.GE.AND P0, PT, R8, R124, PT ;  /* 0x0000007c0800720c */ /* 0x000fe20003f06270 */
[----:B-1----:R-:W-:Y:S01]  /*12de0*/  FFMA.FTZ R107, R0, R31, R2 ;  /* 0x0000001f006b7223 */ /* 0x002fe20000010002 */
[----:B------:R-:W-:-:S04]  /*12df0*/  FSEL R2, R171, -INF , !P1 ;  /* 0xff800000ab027808 */ /* 0x000fc80004800000 */
        /* <DEDUP_REMOVED lines=14> */
[----:B-1----:R-:W-:Y:S02]  /*12ee0*/  IMAD.MOV R27, RZ, RZ, -R11 ;  /* 0x000000ffff1b7224 */ /* 0x002fe400078e0a0b */
[----:B------:R-:W-:Y:S02]  /*12ef0*/  IMAD.MOV.U32 R10, RZ, RZ, RZ ;  /* 0x000000ffff0a7224 */ /* 0x000fe400078e00ff */
[----:B------:R-:W-:-:S04]  /*12f00*/  IMAD R4, R27, R6, RZ ;  /* 0x000000061b047224 */ /* 0x000fc800078e02ff */
[----:B------:R-:W-:Y:S01]  /*12f10*/  IMAD.HI.U32 R4, R11, R4, R10 ;  /* 0x000000040b047227 */ /* 0x000fe200078e000a */
[----:B------:R-:W-:Y:S02]  /*12f20*/  IABS R11, R8 ;  /* 0x00000008000b7213 */ /* 0x000fe40000000000 */
[----:B------:R-:W-:-:S03]  /*12f30*/  LOP3.LUT R8, R8, c[0x0][0x2d0], RZ, 0x3c, !PT ;  /* 0x0000b40008087a12 */ /* 0x000fc600078e3cff */
        /* <DEDUP_REMOVED lines=17> */
[----:B------:R-:W-:Y:S02]  /*13050*/  ISETP.GE.AND P0, PT, R8, RZ, PT ;  /* 0x000000ff0800720c */ /* 0x000fe40003f06270 */
[----:B------:R-:W-:Y:S01]  /*13060*/  @P6 IADD3 R4, R4, 0x1, RZ ;  /* 0x0000000104046810 */ /* 0x000fe20007ffe0ff */
[----:B------:R-:W-:-:S04]  /*13070*/  @!P5 IMAD.MOV R10, RZ, RZ, -R10 ;  /* 0x000000ffff0ad224 */ /* 0x000fc800078e0a0a */
[----:B------:R-:W-:Y:S01]  /*13080*/  IMAD.MOV.U32 R11, RZ, RZ, R4 ;  /* 0x000000ffff0b7224 */ /* 0x000fe200078e0004 */
[----:B------:R-:W-:-:S04]  /*13090*/  LOP3.LUT R4, RZ, c[0x0][0x2d0], RZ, 0x33, !PT ;  /* 0x0000b400ff047a12 */ /* 0x000fc800078e33ff */
[----:B------:R-:W-:Y:S02]  /*130a0*/  SEL R7, R4, R10, !P1 ;  /* 0x0000000a04077207 */ /* 0x000fe40004800000 */
[----:B------:R-:W-:-:S03]  /*130b0*/  @!P0 IADD3 R11, -R11, RZ, RZ ;  /* 0x000000ff0b0b8210 */ /* 0x000fc60007ffe1ff */
[----:B------:R-:W-:Y:S01]  /*130c0*/  IMAD.WIDE R30, R7, 0x4, R158 ;  /* 0x00000004071e7825 */ /* 0x000fe200078e029e */
[----:B------:R-:W-:-:S04]  /*130d0*/  SEL R4, R4, R11, !P1 ;  /* 0x0000000b04047207 */ /* 0x000fc80004800000 */
[----:B------:R-:W2:Y:S01]  /*130e0*/  LDG.E R11, [R30.64] ;  /* 0x000000061e0b7981 */ /* 0x000ea2000c1e1900 */
[----:B------:R-:W-:-:S05]  /*130f0*/  IMAD.WIDE R26, R4, 0x4, R158 ;  /* 0x00000004041a7825 */ /* 0x000fca00078e029e */
        /* <DEDUP_REMOVED lines=17> */
.L_x_8238:
[----:B------:R-:W-:-:S05]  /*13210*/  IMAD.MOV.U32 R8, RZ, RZ, c[0x0][0x198] ;  /* 0x00006600ff087624 */ /* 0x000fca00078e00ff */
[----:B------:R-:W-:-:S04]  /*13220*/  LEA R8, -R8, RZ, 0x6 ;  /* 0x000000ff08087211 */ /* 0x000fc800078e31ff */
[----:B------:R-:W-:Y:S02]  /*13230*/  SHF.R.S32.HI R11, RZ, 0x1f, R8 ;  /* 0x0000001fff0b7819 */ /* 0x000fe40000011408 */
.L_x_8239:
        /* <DEDUP_REMOVED lines=69> */
.L_x_8237:
        /* <DEDUP_REMOVED lines=48> */
[----:B------:R-:W-:Y:S02]  /*13990*/  FADD.FTZ R32, R3, -R32 ;  /* 0x8000002003207221 */ /* 0x000fe40000010000 */
[--C-:B------:R-:W-:Y:S02]  /*139a0*/  FFMA.FTZ R29, R2, c[0x0][0x23c], -R102.reuse ;  /* 0x00008f00021d7a23 */ /* 0x100fe40000010866 */
[--C-:B------:R-:W-:Y:S01]  /*139b0*/  FFMA.FTZ R2, R15, c[0x0][0x23c], -R102.reuse ;  /* 0x00008f000f027a23 */ /* 0x100fe20000010866 */
[----:B------:R-:W-:Y:S01]  /*139c0*/  MUFU.EX2 R24, R24 ;  /* 0x0000001800187308 */ /* 0x000fe20000000800 */
[----:B------:R-:W-:Y:S02]  /*139d0*/  FFMA.FTZ R3, R13, c[0x0][0x23c], -R102 ;  /* 0x00008f000d037a23 */ /* 0x000fe40000010866 */
[----:B------:R-:W1:Y:S01]  /*139e0*/  LDSM.16.MT88.4 R12, [R142+0x8000] ;  /* 0x008000008e0c783b */ /* 0x000e620000004200 */
[----:B------:R-:W-:Y:S01]  /*139f0*/  FFMA.FTZ R31, R5, c[0x0][0x23c], -R108 ;  /* 0x00008f00051f7a23 */ /* 0x000fe2000001086c */
[----:B------:R-:W-:Y:S01]  /*13a00*/  FSEL R5, R27, RZ, P1 ;  /* 0x000000ff1b057208 */ /* 0x000fe20000800000 */
[----:B------:R-:W-:-:S02]  /*13a10*/  FFMA.FTZ R28, R9, c[0x0][0x23c], -R102 ;  /* 0x00008f00091c7a23 */ /* 0x000fc40000010866 */
[----:B------:R-:W2:Y:S01]  /*13a20*/  LDSM.16.MT88.4 R8, [R144+0x8000] ;  /* 0x008000009008783b */ /* 0x000ea20000004200 */
[--C-:B------:R-:W-:Y:S01]  /*13a30*/  FFMA.FTZ R30, R25, c[0x0][0x23c], -R108.reuse ;  /* 0x00008f00191e7a23 */ /* 0x100fe2000001086c */
[----:B------:R-:W-:Y:S01]  /*13a40*/  MUFU.EX2 R31, R31 ;  /* 0x0000001f001f7308 */ /* 0x000fe20000000800 */
[----:B------:R-:W-:Y:S02]  /*13a50*/  FADD.FTZ R34, R100, -R5 ;  /* 0x8000000564227221 */ /* 0x000fe40000010000 */
[--C-:B------:R-:W-:Y:S02]  /*13a60*/  FFMA.FTZ R25, R175, c[0x0][0x23c], -R108.reuse ;  /* 0x00008f00af197a23 */ /* 0x100fe4000001086c */
        /* <DEDUP_REMOVED lines=9> */
[--C-:B------:R-:W-:Y:S02]  /*13b00*/  FFMA.FTZ R114, R21, c[0x0][0x23c], -R102.reuse ;  /* 0x00008f0015727a23 */ /* 0x100fe40000010866 */
[--C-:B------:R-:W-:Y:S01]  /*13b10*/  FFMA.FTZ R113, R19, c[0x0][0x23c], -R102.reuse ;  /* 0x00008f0013717a23 */ /* 0x100fe20000010866 */
[----:B------:R-:W-:Y:S01]  /*13b20*/  LDSM.16.MT88.4 R20, [R144+0xa800] ;  /* 0x00a800009014783b */ /* 0x000fe20000004200 */
[--C-:B------:R-:W-:Y:S01]  /*13b30*/  FFMA.FTZ R112, R17, c[0x0][0x23c], -R102.reuse ;  /* 0x00008f0011707a23 */ /* 0x100fe20000010866 */
[----:B------:R-:W-:Y:S01]  /*13b40*/  MUFU.EX2 R29, R29 ;  /* 0x0000001d001d7308 */ /* 0x000fe20000000800 */
[----:B---3--:R-:W-:Y:S01]  /*13b50*/  F2FP.BF16.PACK_AB R4, R30, R31 ;  /* 0x0000001f1e04723e */ /* 0x008fe200000010ff */
[----:B------:R-:W-:Y:S01]  /*13b60*/  LDSM.16.MT88.4 R16, [R142+0xa800] ;  /* 0x00a800008e10783b */ /* 0x000fe20000004200 */
[----:B------:R-:W-:-:S02]  /*13b70*/  FFMA.FTZ R122, R123, c[0x0][0x23c], -R102 ;  /* 0x00008f007b7a7a23 */ /* 0x000fc40000010866 */
[----:B------:R-:W-:Y:S02]  /*13b80*/  FFMA.FTZ R123, R117, c[0x0][0x23c], -R102 ;  /* 0x00008f00757b7a23 */ /* 0x000fe40000010866 */
[--C-:B------:R-:W-:Y:S01]  /*13b90*/  FFMA.FTZ R118, R167, c[0x0][0x23c], -R108.reuse ;  /* 0x00008f00a7767a23 */ /* 0x100fe2000001086c */
[----:B------:R-:W3:Y:S01]  /*13ba0*/  MUFU.EX2 R2, R2 ;  /* 0x0000000200027308 */ /* 0x000ee20000000800 */
[----:B----4-:R-:W-:Y:S01]  /*13bb0*/  F2FP.BF16.PACK_AB R6, R24, R25 ;  /* 0x000000191806723e */ /* 0x010fe200000010ff */
[--C-:B------:R-:W-:Y:S02]  /*13bc0*/  FFMA.FTZ R127, R131, c[0x0][0x23c], -R108.reuse ;  /* 0x00008f00837f7a23 */ /* 0x100fe4000001086c */
[--C-:B------:R-:W-:Y:S02]  /*13bd0*/  FFMA.FTZ R116, R129, c[0x0][0x23c], -R108.reuse ;  /* 0x00008f0081747a23 */ /* 0x100fe4000001086c */
[----:B------:R-:W-:Y:S02]  /*13be0*/  FFMA.FTZ R125, R125, c[0x0][0x23c], -R108 ;  /* 0x00008f007d7d7a23 */ /* 0x000fe4000001086c */
[----:B------:R-:W-:Y:S01]  /*13bf0*/  MUFU.EX2 R28, R28 ;  /* 0x0000001c001c7308 */ /* 0x000fe20000000800 */
[----:B------:R-:W-:-:S02]  /*13c00*/  FFMA.FTZ R117, R119, c[0x0][0x23c], -R102 ;  /* 0x00008f0077757a23 */ /* 0x000fc40000010866 */
[----:B------:R-:W-:Y:S02]  /*13c10*/  FFMA.FTZ R120, R121, c[0x0][0x23c], -R102 ;  /* 0x00008f0079787a23 */ /* 0x000fe40000010866 */
        /* <DEDUP_REMOVED lines=10> */
[----:B------:R-:W-:-:S03]  /*13cc0*/  FFMA.FTZ R102, R35, c[0x0][0x23c], -R102 ;  /* 0x00008f0023667a23 */ /* 0x000fc60000010866 */
[----:B------:R-:W5:Y:S01]  /*13cd0*/  MUFU.EX2 R3, R3 ;  /* 0x0000000300037308 */ /* 0x000f620000000800 */
[-C--:B----4-:R-:W-:Y:S02]  /*13ce0*/  FMUL.FTZ R88, R88, R34.reuse ;  /* 0x0000002258587220 */ /* 0x090fe40000410000 */
[-C--:B------:R-:W-:Y:S02]  /*13cf0*/  FMUL.FTZ R89, R89, R34.reuse ;  /* 0x0000002259597220 */ /* 0x080fe40000410000 */
[-C--:B------:R-:W-:Y:S02]  /*13d00*/  FMUL.FTZ R84, R84, R34.reuse ;  /* 0x0000002254547220 */ /* 0x080fe40000410000 */
[----:B------:R-:W-:Y:S01]  /*13d10*/  FMUL.FTZ R85, R85, R34 ;  /* 0x0000002255557220 */ /* 0x000fe20000410000 */
[----:B------:R-:W-:Y:S01]  /*13d20*/  MUFU.EX2 R110, R110 ;  /* 0x0000006e006e7308 */ /* 0x000fe20000000800 */
[-C--:B---3--:R-:W-:Y:S02]  /*13d30*/  FMUL.FTZ R90, R90, R32.reuse ;  /* 0x000000205a5a7220 */ /* 0x088fe40000410000 */
[----:B------:R-:W-:-:S02]  /*13d40*/  FMUL.FTZ R91, R91, R32 ;  /* 0x000000205b5b7220 */ /* 0x000fc40000410000 */
[-C--:B------:R-:W-:Y:S02]  /*13d50*/  FMUL.FTZ R86, R86, R32.reuse ;  /* 0x0000002056567220 */ /* 0x080fe40000410000 */
[----:B------:R-:W-:Y:S01]  /*13d60*/  FMUL.FTZ R87, R87, R32 ;  /* 0x0000002057577220 */ /* 0x000fe20000410000 */
[----:B-----5:R-:W-:Y:S01]  /*13d70*/  F2FP.BF16.PACK_AB R7, R3, R28 ;  /* 0x0000001c0307723e */ /* 0x020fe200000010ff */
[-C--:B------:R-:W-:Y:S01]  /*13d80*/  FMUL.FTZ R96, R96, R34.reuse ;  /* 0x0000002260607220 */ /* 0x080fe20000410000 */
[----:B------:R-:W3:Y:S01]  /*13d90*/  MUFU.EX2 R109, R109 ;  /* 0x0000006d006d7308 */ /* 0x000ee20000000800 */
[----:B------:R-:W-:Y:S02]  /*13da0*/  FMUL.FTZ R97, R97, R34 ;  /* 0x0000002261617220 */ /* 0x000fe40000410000 */
[-C--:B------:R-:W-:Y:S02]  /*13db0*/  FMUL.FTZ R98, R98, R32.reuse ;  /* 0x0000002062627220 */ /* 0x080fe40000410000 */
[----:B-1----:R-:W-:Y:S01]  /*13dc0*/  HMMA.16816.F32.BF16 R88, R4, R12, R88 ;  /* 0x0000000c0458723c */ /* 0x002fe20000041858 */
[----:B------:R-:W-:-:S02]  /*13dd0*/  FMUL.FTZ R99, R99, R32 ;  /* 0x0000002063637220 */ /* 0x000fc40000410000 */
        /* <DEDUP_REMOVED lines=38> */
[----:B------:R-:W-:Y:S02]  /*14040*/  FMUL.FTZ R49, R49, R34 ;  /* 0x0000002231317220 */ /* 0x000fe40000410000 */
        /* <DEDUP_REMOVED lines=23> */
[----:B------:R-:W2:Y:S01]  /*141c0*/  MUFU.EX2 R122, R122 ;  /* 0x0000007a007a7308 */ /* 0x000ea20000000800 */
[----:B------:R-:W-:-:S02]  /*141d0*/  FMUL.FTZ R65, R65, R34 ;  /* 0x0000002241417220 */ /* 0x000fc40000410000 */
[-C--:B------:R-:W-:Y:S02]  /*141e0*/  FMUL.FTZ R66, R66, R32.reuse ;  /* 0x0000002042427220 */ /* 0x080fe40000410000 */
[----:B------:R-:W-:Y:S02]  /*141f0*/  FMUL.FTZ R67, R67, R32 ;  /* 0x0000002043437220 */ /* 0x000fe40000410000 */
        /* <DEDUP_REMOVED lines=8> */
[----:B------:R-:W-:Y:S01]  /*14280*/  FMUL.FTZ R57, R57, R34 ;  /* 0x0000002239397220 */ /* 0x000fe20000410000 */
[C---:B------:R-:W-:Y:S01]  /*14290*/  HMMA.16816.F32.BF16 R48, R4.reuse, R14, R48 ;  /* 0x0000000e0430723c */ /* 0x040fe20000041830 */
[----:B------:R-:W1:Y:S01]  /*142a0*/  LDSM.16.MT88.4 R12, [R140+0xa000] ;  /* 0x00a000008c0c783b */ /* 0x000e620000004200 */
[-C--:B------:R-:W-:Y:S02]  /*142b0*/  FMUL.FTZ R58, R58, R32.reuse ;  /* 0x000000203a3a7220 */ /* 0x080fe40000410000 */
[----:B------:R-:W-:Y:S02]  /*142c0*/  FMUL.FTZ R59, R59, R32 ;  /* 0x000000203b3b7220 */ /* 0x000fe40000410000 */
[----:B------:R-:W1:Y:S01]  /*142d0*/  MUFU.EX2 R120, R120 ;  /* 0x0000007800787308 */ /* 0x000e620000000800 */
[----:B------:R-:W-:Y:S01]  /*142e0*/  FFMA.FTZ R31, R169, R34, R31 ;  /* 0x00000022a91f7223 */ /* 0x000fe2000001001f */
[----:B--2---:R-:W-:Y:S01]  /*142f0*/  HMMA.16816.F32.BF16 R36, R4, R8, R36 ;  /* 0x000000080424723c */ /* 0x004fe20000041824 */
[----:B------:R-:W-:-:S02]  /*14300*/  FFMA.FTZ R29, R170, R32, R29 ;  /* 0x00000020aa1d7223 */ /* 0x000fc4000001001d */
[----:B------:R-:W-:Y:S02]  /*14310*/  FADD.FTZ R30, R30, R31 ;  /* 0x0000001f1e1e7221 */ /* 0x000fe40000010000 */
[----:B------:R-:W-:Y:S01]  /*14320*/  FADD.FTZ R29, R2, R29 ;  /* 0x0000001d021d7221 */ /* 0x000fe20000010000 */
[----:B------:R-:W-:Y:S02]  /*14330*/  MUFU.EX2 R104, R104 ;  /* 0x0000006800687308 */ /* 0x000fe40000000800 */
[----:B------:R-:W-:Y:S01]  /*14340*/  HMMA.16816.F32.BF16 R40, R4, R10, R40 ;  /* 0x0000000a0428723c */ /* 0x000fe20000041828 */
[----:B------:R-:W2:Y:S01]  /*14350*/  LDSM.16.MT88.4 R8, [R141+0xa000] ;  /* 0x00a000008d08783b */ /* 0x000ea20000004200 */
[----:B------:R-:W-:-:S04]  /*14360*/  FADD.FTZ R2, R28, R29 ;  /* 0x0000001d1c027221 */ /* 0x000fc80000010000 */
[----:B------:R-:W1:Y:S01]  /*14370*/  MUFU.EX2 R119, R119 ;  /* 0x0000007700777308 */ /* 0x000e620000000800 */
[----:B------:R-:W-:-:S07]  /*14380*/  FADD.FTZ R2, R3, R2 ;  /* 0x0000000203027221 */ /* 0x000fce0000010000 */
[----:B------:R-:W-:Y:S08]  /*14390*/  MUFU.EX2 R103, R103 ;  /* 0x0000006700677308 */ /* 0x000ff00000000800 */
        /* <DEDUP_REMOVED lines=11> */
[----:B---3--:R-:W-:-:S02]  /*14450*/  F2FP.BF16.PACK_AB R4, R109, R110 ;  /* 0x0000006e6d04723e */ /* 0x008fc400000010ff */
        /* <DEDUP_REMOVED lines=10> */
[----:B-1----:R-:W-:Y:S02]  /*14500*/  HMMA.16816.F32.BF16 R96, R4, R12, R96 ;  /* 0x0000000c0460723c */ /* 0x002fe40000041860 */
[----:B------:R-:W-:-:S06]  /*14510*/  FADD.FTZ R2, R123, R2 ;  /* 0x000000027b027221 */ /* 0x000fcc0000010000 */
        /* <DEDUP_REMOVED lines=95> */
.L_x_8234:
        /* <DEDUP_REMOVED lines=11> */
.L_x_8244:
        /* <DEDUP_REMOVED lines=65> */
.L_x_8241:
[----:B------:R-:W-:Y:S02]  /*14fd0*/  LOP3.LUT P4, RZ, R166, 0x1, RZ, 0xc0, !PT ;  /* 0x00000001a6ff7812 */ /* 0x000fe4000788c0ff */
[----:B------:R-:W-:Y:S02]  /*14fe0*/  LEA R100, P6, R106, R172, 0x1 ;  /* 0x000000ac6a647211 */ /* 0x000fe400078c08ff */
[C---:B------:R-:W-:Y:S02]  /*14ff0*/  IADD3 R3, P0, R155.reuse, R106, RZ ;  /* 0x0000006a9b037210 */ /* 0x040fe40007f1e0ff */
[----:B------:R-:W-:Y:S02]  /*15000*/  LOP3.LUT P2, RZ, R166, 0x2, RZ, 0xc0, !PT ;  /* 0x00000002a6ff7812 */ /* 0x000fe4000784c0ff */
[----:B------:R-:W-:Y:S02]  /*15010*/  IADD3.X R104, R154, R101, RZ, P0, !PT ;  /* 0x000000659a687210 */ /* 0x000fe400007fe4ff */
[----:B------:R-:W-:Y:S02]  /*15020*/  LEA.HI.X R101, R106, R173, R101, 0x1, P6 ;  /* 0x000000ad6a657211 */ /* 0x000fe400030f0c65 */
[----:B------:R-:W-:Y:S02]  /*15030*/  IADD3 R102, P1, R155, R3, RZ ;  /* 0x000000039b667210 */ /* 0x000fe40007f3e0ff */
[C---:B------:R-:W-:Y:S01]  /*15040*/  @P4 LEA R176, P5, R3.reuse, R172, 0x1 ;  /* 0x000000ac03b04211 */ /* 0x040fe200078a08ff */
[----:B------:R-:W-:Y:S01]  /*15050*/  @!PT LDS RZ, [RZ] ;  /* 0x00000000fffff984 */ /* 0x000fe20000000800 */
[----:B------:R-:W-:Y:S01]  /*15060*/  @!PT LDS RZ, [RZ] ;  /* 0x00000000fffff984 */ /* 0x000fe20000000800 */
[----:B------:R-:W-:Y:S01]  /*15070*/  @!PT LDS RZ, [RZ] ;  /* 0x00000000fffff984 */ /* 0x000fe20000000800 */
[----:B------:R1:W-:Y:S01]  /*15080*/  @P4 LDGSTS.E.BYPASS.LTC128B.128 [R160+0x8000], [R100.64] ;  /* 0x0800000064a04fae */ /* 0x0003e2000b901d46 */
[----:B------:R-:W-:Y:S02]  /*15090*/  IADD3.X R105, R154, R104, RZ, P1, !PT ;  /* 0x000000689a697210 */ /* 0x000fe40000ffe4ff */
[CCC-:B------:R-:W-:Y:S02]  /*150a0*/  @P4 LEA.HI.X R177, R3.reuse, R173.reuse, R104.reuse, 0x1, P5 ;  /* 0x000000ad03b14211 */ /* 0x1c0fe400028f0c68 */
[CC--:B------:R-:W-:Y:S02]  /*150b0*/  @P2 LEA R174, P0, R3.reuse, R172.reuse, 0x1 ;  /* 0x000000ac03ae2211 */ /* 0x0c0fe400078008ff */
[----:B------:R-:W-:Y:S01]  /*150c0*/  @!P4 STS.128 [R160+0x8000], RZ ;  /* 0x008000ffa000c388 */ /* 0x000fe20000000c00 */
[CC--:B------:R-:W-:Y:S02]  /*150d0*/  @P4 LEA R180, P6, R102.reuse, R172.reuse, 0x1 ;  /* 0x000000ac66b44211 */ /* 0x0c0fe400078c08ff */
[-C--:B------:R-:W-:Y:S02]  /*150e0*/  @P2 LEA.HI.X R175, R3, R173.reuse, R104, 0x1, P0 ;  /* 0x000000ad03af2211 */ /* 0x080fe400000f0c68 */
[CCC-:B------:R-:W-:Y:S02]  /*150f0*/  @P4 LEA.HI.X R181, R102.reuse, R173.reuse, R105.reuse, 0x1, P6 ;  /* 0x000000ad66b54211 */ /* 0x1c0fe400030f0c69 */
[----:B------:R-:W-:Y:S01]  /*15100*/  @!PT LDS RZ, [RZ] ;  /* 0x00000000fffff984 */ /* 0x000fe20000000800 */
[----:B------:R-:W-:Y:S01]  /*15110*/  @!PT LDS RZ, [RZ] ;  /* 0x00000000fffff984 */ /* 0x000fe20000000800 */
[----:B------:R-:W-:Y:S01]  /*15120*/  @!PT LDS RZ, [RZ] ;  /* 0x00000000fffff984 */ /* 0x000fe20000000800 */
[----:B------:R1:W-:Y:S01]  /*15130*/  @P2 LDGSTS.E.BYPASS.LTC128B.128 [R160+0xa000], [R100.64+0x80] ;  /* 0x0a00008064a02fae */ /* 0x0003e2000b901d46 */
[C---:B------:R-:W-:Y:S02]  /*15140*/  @P2 LEA R106, P1, R102.reuse, R172, 0x1 ;  /* 0x000000ac666a2211 */ /* 0x040fe400078208ff */
[----:B------:R-:W-:Y:S02]  /*15150*/  IADD3 R3, P0, R155, R102, RZ ;  /* 0x000000669b037210 */ /* 0x000fe40007f1e0ff */
[----:B------:R-:W-:Y:S02]  /*15160*/  @P2 LEA.HI.X R107, R102, R173, R105, 0x1, P1 ;  /* 0x000000ad666b2211 */ /* 0x000fe400008f0c69 */
[----:B------:R-:W-:Y:S01]  /*15170*/  @!P2 STS.128 [R160+0xa000], RZ ;  /* 0x00a000ffa000a388 */ /* 0x000fe20000000c00 */
[----:B------:R-:W-:Y:S02]  /*15180*/  IADD3.X R104, R154, R105, RZ, P0, !PT ;  /* 0x000000699a687210 */ /* 0x000fe400007fe4ff */
[CC--:B------:R-:W-:Y:S02]  /*15190*/  @P4 LEA R178, P5, R3.reuse, R172.reuse, 0x1 ;  /* 0x000000ac03b24211 */ /* 0x0c0fe400078a08ff */
[C---:B------:R-:W-:Y:S02]  /*151a0*/  @P2 LEA R172, P0, R3.reuse, R172, 0x1 ;  /* 0x000000ac03ac2211 */ /* 0x040fe400078008ff */
[----:B------:R-:W-:Y:S01]  /*151b0*/  @!PT LDS RZ, [RZ] ;  /* 0x00000000fffff984 */ /* 0x000fe20000000800 */
[----:B------:R-:W-:Y:S01]  /*151c0*/  @!PT LDS RZ, [RZ] ;  /* 0x00000000fffff984 */ /* 0x000fe20000000800 */
[----:B------:R-:W-:Y:S01]  /*151d0*/  @!PT LDS RZ, [RZ] ;  /* 0x00000000fffff984 */ /* 0x000fe20000000800 */
[----:B------:R2:W-:Y:S01]  /*151e0*/  @P4 LDGSTS.E.BYPASS.LTC128B.128 [R160+0x8800], [R176.64] ;  /* 0x08800000b0a04fae */ /* 0x0005e2000b901d46 */
[CCC-:B------:R-:W-:Y:S02]  /*151f0*/  @P4 LEA.HI.X R179, R3.reuse, R173.reuse, R104.reuse, 0x1, P5 ;  /* 0x000000ad03b34211 */ /* 0x1c0fe400028f0c68 */
[----:B------:R-:W-:Y:S02]  /*15200*/  @P2 LEA.HI.X R173, R3, R173, R104, 0x1, P0 ;  /* 0x000000ad03ad2211 */ /* 0x000fe400000f0c68 */
[----:B------:R-:W-:Y:S02]  /*15210*/  ISETP.GT.AND P0, PT, R165, R151, PT ;  /* 0x00000097a500720c */ /* 0x000fe40003f04270 */
        /* <DEDUP_REMOVED lines=34> */
[----:B-----5:R-:W-:Y:S02]  /*15440*/  LDSM.16.M88.4 R104, [R146] ;  /* 0x000000009268783b */ /* 0x020fe40000000200 */
[C---:B------:R-:W-:Y:S05]  /*15450*/  HMMA.16816.F32.BF16 R8, R108.reuse, R114, RZ ;  /* 0x000000726c08723c */ /* 0x040fea00000418ff */
[----:B------:R-:W-:Y:S03]  /*15460*/  LDSM.16.M88.4 R112, [R148] ;  /* 0x000000009470783b */ /* 0x000fe60000000200 */
        /* <DEDUP_REMOVED lines=19> */
[----:B------:R-:W3:Y:S07]  /*155a0*/  LDSM.16.M88.4 R108, [R143+0x5000] ;  /* 0x005000008f6c783b */ /* 0x000eee0000000200 */
[C---:B-1----:R-:W-:Y:S01]  /*155b0*/  HMMA.16816.F32.BF16 R4, R104.reuse, R116, R4 ;  /* 0x000000746804723c */ /* 0x042fe20000041804 */
[----:B------:R-:W1:Y:S07]  /*155c0*/  LDSM.16.M88.4 R112, [R143+0x5800] ;  /* 0x005800008f70783b */ /* 0x000e6e0000000200 */
[C---:B------:R-:W-:Y:S01]  /*155d0*/  HMMA.16816.F32.BF16 R8, R104.reuse, R118, R8 ;  /* 0x000000766808723c */ /* 0x040fe20000041808 */
[----:B------:R-:W-:Y:S07]  /*155e0*/  LDSM.16.M88.4 R116, [R136] ;  /* 0x000000008874783b */ /* 0x000fee0000000200 */
[C---:B--2---:R-:W-:Y:S08]  /*155f0*/  HMMA.16816.F32.BF16 R12, R104.reuse, R120, R12 ;  /* 0x00000078680c723c */ /* 0x044ff0000004180c */
[C---:B------:R-:W-:Y:S01]  /*15600*/  HMMA.16816.F32.BF16 R16, R104.reuse, R122, R16 ;  /* 0x0000007a6810723c */ /* 0x040fe20000041810 */
[----:B------:R-:W-:Y:S07]  /*15610*/  LDSM.16.M88.4 R120, [R136+0x800] ;  /* 0x000800008878783b */ /* 0x000fee0000000200 */
[C---:B---3--:R-:W-:Y:S08]  /*15620*/  HMMA.16816.F32.BF16 R20, R104.reuse, R108, R20 ;  /* 0x0000006c6814723c */ /* 0x048ff00000041814 */
[C---:B------:R-:W-:Y:S01]  /*15630*/  HMMA.16816.F32.BF16 R24, R104.reuse, R110, R24 ;  /* 0x0000006e6818723c */ /* 0x040fe20000041818 */
[----:B------:R-:W2:Y:S07]  /*15640*/  LDSM.16.M88.4 R108, [R145] ;  /* 0x00000000916c783b */ /* 0x000eae0000000200 */
[C---:B-1----:R-:W-:Y:S08]  /*15650*/  HMMA.16816.F32.BF16 R28, R104.reuse, R112, R28 ;  /* 0x00000070681c723c */ /* 0x042ff0000004181c */
[----:B------:R-:W-:Y:S01]  /*15660*/  HMMA.16816.F32.BF16 R32, R104, R114, R32 ;  /* 0x000000726820723c */ /* 0x000fe20000041820 */
[----:B------:R-:W1:Y:S07]  /*15670*/  LDSM.16.M88.4 R104, [R136+0x1000] ;  /* 0x001000008868783b */ /* 0x000e6e0000000200 */
[----:B------:R-:W3:Y:S01]  /*15680*/  LDSM.16.M88.4 R112, [R136+0x1800] ;  /* 0x001800008870783b */ /* 0x000ee20000000200 */
[C---:B--2---:R-:W-:Y:S08]  /*15690*/  HMMA.16816.F32.BF16 R4, R108.reuse, R116, R4 ;  /* 0x000000746c04723c */ /* 0x044ff00000041804 */
        /* <DEDUP_REMOVED lines=37> */
[----:B------:R-:W5:Y:S01]  /*158f0*/  LDSM.16.M88.4 R112, [R143+0x7800] ;  /* 0x007800008f70783b */ /* 0x000f620000000200 */
        /* <DEDUP_REMOVED lines=9> */
[C---:B-----5:R-:W-:Y:S08]  /*15990*/  HMMA.16816.F32.BF16 R28, R116.reuse, R112, R28 ;  /* 0x00000070741c723c */ /* 0x060ff0000004181c */
        /* <DEDUP_REMOVED lines=12> */
[----:B----4-:R-:W-:Y:S02]  /*15a60*/  FMUL.FTZ R181, R5, c[0x0][0x2ec] ;  /* 0x0000bb0005b57a20 */ /* 0x010fe40000410000 */
        /* <DEDUP_REMOVED lines=33> */
[----:B---3--:R-:W-:Y:S02]  /*15c80*/  FMUL.FTZ R102, R28, c[0x0][0x2ec] ;  /* 0x0000bb001c667a20 */ /* 0x008fe40000410000 */
[----:B------:R-:W-:Y:S03]  /*15c90*/  FMUL.FTZ R104, R34, c[0x0][0x2ec] ;  /* 0x0000bb0022687a20 */ /* 0x000fe60000410000 */
        /* <DEDUP_REMOVED lines=8> */
[----:B------:R-:W2:Y:S01]  /*15d20*/  MUFU.TANH R181, R181 ;  /* 0x000000b500b57308 */ /* 0x000ea20000002400 */
[----:B-1----:R-:W-:Y:S09]  /*15d30*/  MOV R172, R100 ;  /* 0x0000006400ac7202 */ /* 0x002ff20000000f00 */
[----:B------:R-:W1:Y:S01]  /*15d40*/  MUFU.TANH R183, R183 ;  /* 0x000000b700b77308 */ /* 0x000e620000002400 */
[----:B---3--:R-:W-:Y:S09]  /*15d50*/  MOV R173, R101 ;  /* 0x0000006500ad7202 */ /* 0x008ff20000000f00 */
[----:B------:R-:W3:Y:S10]  /*15d60*/  MUFU.TANH R185, R185 ;  /* 0x000000b900b97308 */ /* 0x000ef40000002400 */
        /* <DEDUP_REMOVED lines=12> */
[----:B------:R1:W1:Y:S10]  /*15e30*/  MUFU.TANH R114, R182 ;  /* 0x000000b600727308 */ /* 0x0002740000002400 */
[----:B------:R1:W1:Y:S10]  /*15e40*/  MUFU.TANH R121, R106 ;  /* 0x0000006a00797308 */ /* 0x0002740000002400 */
[----:B------:R-:W1:Y:S10]  /*15e50*/  MUFU.TANH R107, R107 ;  /* 0x0000006b006b7308 */ /* 0x000e740000002400 */
[----:B------:R-:W1:Y:S10]  /*15e60*/  MUFU.TANH R105, R105 ;  /* 0x0000006900697308 */ /* 0x000e740000002400 */
        /* <DEDUP_REMOVED lines=65> */
.L_x_8243:
        /* <DEDUP_REMOVED lines=63> */
.L_x_8242:
        /* <DEDUP_REMOVED lines=27> */
[C---:B--2---:R-:W-:Y:S02]  /*16820*/  FFMA.FTZ R124, R0.reuse, R9, R124 ;  /* 0x00000009007c7223 */ /* 0x044fe4000001007c */
[CC--:B-1----:R-:W-:Y:S02]  /*16830*/  FFMA.FTZ R183, R0.reuse, R7.reuse, R183 ;  /* 0x0000000700b77223 */ /* 0x0c2fe400000100b7 */
[----:B------:R-:W-:Y:S01]  /*16840*/  FFMA.FTZ R7, R0, R7, R3 ;  /* 0x0000000700077223 */ /* 0x000fe20000010003 */
[----:B------:R-:W-:Y:S01]  /*16850*/  IADD3 R3, R4, 0x31, RZ ;  /* 0x0000003104037810 */ /* 0x000fe20007ffe0ff */
[CC--:B------:R-:W-:Y:S02]  /*16860*/  FFMA.FTZ R126, R0.reuse, R15.reuse, R126 ;  /* 0x0000000f007e7223 */ /* 0x0c0fe4000001007e */
[C---:B------:R-:W-:Y:S02]  /*16870*/  FFMA.FTZ R177, R0.reuse, R15, R177 ;  /* 0x0000000f00b17223 */ /* 0x040fe400000100b1 */
[C---:B------:R-:W-:Y:S01]  /*16880*/  FFMA.FTZ R185, R0.reuse, R10, R185 ;  /* 0x0000000a00b97223 */ /* 0x040fe200000100b9 */
[----:B------:R1:W2:Y:S01]  /*16890*/  I2F R15, R3 ;  /* 0x00000003000f7306 */ /* 0x0002a20000201400 */
[CC--:B------:R-:W-:Y:S02]  /*168a0*/  FFMA.FTZ R187, R0.reuse, R8.reuse, R187 ;  /* 0x0000000800bb7223 */ /* 0x0c0fe400000100bb */
[C---:B------:R-:W-:Y:S01]  /*168b0*/  FFMA.FTZ R191, R0.reuse, R8, R191 ;  /* 0x0000000800bf7223 */ /* 0x040fe200000100bf */
[----:B------:R-:W-:Y:S01]  /*168c0*/  FMNMX.FTZ R8, R183, R2, !PT ;  /* 0x00000002b7087209 */ /* 0x000fe20007810000 */
[C---:B------:R-:W-:Y:S02]  /*168d0*/  FFMA.FTZ R181, R0.reuse, R10, R181 ;  /* 0x0000000a00b57223 */ /* 0x040fe400000100b5 */
[C---:B------:R-:W-:Y:S01]  /*168e0*/  FFMA.FTZ R193, R0.reuse, R6, R193 ;  /* 0x0000000600c17223 */ /* 0x040fe200000100c1 */
[----:B------:R-:W-:Y:S01]  /*168f0*/  FMNMX.FTZ R8, R185, R8, !PT ;  /* 0x00000008b9087209 */ /* 0x000fe20007810000 */
[C---:B------:R-:W-:Y:S01]  /*16900*/  FFMA.FTZ R189, R0.reuse, R6, R189 ;  /* 0x0000000600bd7223 */ /* 0x040fe200000100bd */
[----:B------:R-:W-:Y:S01]  /*16910*/  FMNMX.FTZ R6, R7, R103, !PT ;  /* 0x0000006707067209 */ /* 0x000fe20007810000 */
[CC--:B------:R-:W-:Y:S01]  /*16920*/  FFMA.FTZ R118, R0.reuse, R23.reuse, R118 ;  /* 0x0000001700767223 */ /* 0x0c0fe20000010076 */
[----:B------:R-:W-:Y:S01]  /*16930*/  FMNMX.FTZ R8, R191, R8, !PT ;  /* 0x00000008bf087209 */ /* 0x000fe20007810000 */
[C---:B------:R-:W-:Y:S01]  /*16940*/  FFMA.FTZ R125, R0.reuse, R23, R125 ;  /* 0x00000017007d7223 */ /* 0x040fe2000001007d */
[----:B------:R-:W-:Y:S01]  /*16950*/  FMNMX.FTZ R10, R181, R6, !PT ;  /* 0x00000006b50a7209 */ /* 0x000fe20007810000 */
[C---:B------:R-:W-:Y:S01]  /*16960*/  FFMA.FTZ R122, R0.reuse, R17, R122 ;  /* 0x00000011007a7223 */ /* 0x040fe2000001007a */
        /* <DEDUP_REMOVED lines=12> */
[----:B------:R-:W-:Y:S01]  /*16a30*/  IADD3 R6, R4, 0x38, RZ ;  /* 0x0000003804067810 */ /* 0x000fe20007ffe0ff */
[----:B------:R-:W-:Y:S01]  /*16a40*/  FFMA.FTZ R175, R0, R13, R175 ;  /* 0x0000000d00af7223 */ /* 0x000fe200000100af */
[----:B------:R-:W-:Y:S01]  /*16a50*/  FMNMX.FTZ R23, R122, R23, !PT ;  /* 0x000000177a177209 */ /* 0x000fe20007810000 */
[----:B------:R-:W-:Y:S01]  /*16a60*/  FFMA.FTZ R174, R0, R11, R174 ;  /* 0x0000000b00ae7223 */ /* 0x000fe200000100ae */
[----:B------:R-:W-:Y:S01]  /*16a70*/  FMNMX.FTZ R8, R125, R8, !PT ;  /* 0x000000087d087209 */ /* 0x000fe20007810000 */
[----:B------:R-:W3:Y:S01]  /*16a80*/  I2F R17, R6 ;  /* 0x0000000600117306 */ /* 0x000ee20000201400 */
[----:B-1----:R-:W-:Y:S01]  /*16a90*/  IADD3 R3, R4, 0x39, RZ ;  /* 0x0000003904037810 */ /* 0x002fe20007ffe0ff */
[C---:B------:R-:W-:Y:S01]  /*16aa0*/  FFMA.FTZ R130, R0.reuse, R5, R130 ;  /* 0x0000000500827223 */ /* 0x040fe20000010082 */
[----:B------:R-:W-:Y:S01]  /*16ab0*/  FMNMX.FTZ R8, R171, R8, !PT ;  /* 0x00000008ab087209 */ /* 0x000fe20007810000 */
[----:B------:R-:W-:Y:S01]  /*16ac0*/  FFMA.FTZ R131, R0, R11, R131 ;  /* 0x0000000b00837223 */ /* 0x000fe20000010083 */
[----:B------:R-:W-:Y:S01]  /*16ad0*/  FMNMX.FTZ R23, R120, R23, !PT ;  /* 0x0000001778177209 */ /* 0x000fe20007810000 */
[C---:B------:R-:W-:Y:S01]  /*16ae0*/  FFMA.FTZ R129, R0.reuse, R5, R129 ;  /* 0x0000000500817223 */ /* 0x040fe20000010081 */
[----:B------:R-:W-:Y:S01]  /*16af0*/  FMNMX.FTZ R8, R127, R8, !PT ;  /* 0x000000087f087209 */ /* 0x000fe20007810000 */
[----:B--2---:R-:W-:Y:S01]  /*16b00*/  FFMA.FTZ R121, R0, R15, R121 ;  /* 0x0000000f00797223 */ /* 0x004fe20000010079 */
[----:B------:R-:W-:Y:S01]  /*16b10*/  FMNMX.FTZ R23, R128, R23, !PT ;  /* 0x0000001780177209 */ /* 0x000fe20007810000 */
[----:B------:R-:W1:Y:S01]  /*16b20*/  I2F R3, R3 ;  /* 0x0000000300037306 */ /* 0x000e620000201400 */
        /* <DEDUP_REMOVED lines=8> */
[----:B------:R-:W-:Y:S02]  /*16bb0*/  FMNMX.FTZ R23, R130, R23, !PT ;  /* 0x0000001782177209 */ /* 0x000fe40007810000 */
[----:B------:R-:W-:Y:S01]  /*16bc0*/  FMNMX.FTZ R8, R129, R8, !PT ;  /* 0x0000000881087209 */ /* 0x000fe20007810000 */
[----:B---3--:R-:W-:Y:S01]  /*16bd0*/  FFMA.FTZ R104, R0, R17, R104 ;  /* 0x0000001100687223 */ /* 0x008fe20000010068 */
[----:B------:R-:W-:Y:S01]  /*16be0*/  FMNMX.FTZ R4, R124, R23, !PT ;  /* 0x000000177c047209 */ /* 0x000fe20007810000 */
[----:B------:R-:W-:Y:S01]  /*16bf0*/  FFMA.FTZ R107, R0, R17, R107 ;  /* 0x00000011006b7223 */ /* 0x000fe2000001006b */
[----:B------:R-:W-:Y:S01]  /*16c00*/  FMNMX.FTZ R11, R117, R8, !PT ;  /* 0x00000008750b7209 */ /* 0x000fe20007810000 */
[----:B------:R-:W-:Y:S01]  /*16c10*/  LDSM.16.MT88.4 R20, [R142+0x8000] ;  /* 0x008000008e14783b */ /* 0x000fe20000004200 */
[----:B------:R-:W-:Y:S02]  /*16c20*/  FMNMX.FTZ R5, R121, R4, !PT ;  /* 0x0000000479057209 */ /* 0x000fe40007810000 */
[----:B------:R-:W-:Y:S02]  /*16c30*/  FMNMX.FTZ R8, R114, R11, !PT ;  /* 0x0000000b72087209 */ /* 0x000fe40007810000 */
[----:B------:R-:W-:Y:S01]  /*16c40*/  FMNMX.FTZ R5, R104, R5, !PT ;  /* 0x0000000568057209 */ /* 0x000fe20007810000 */
[CC--:B-1----:R-:W-:Y:S01]  /*16c50*/  FFMA.FTZ R102, R0.reuse, R3.reuse, R102 ;  /* 0x0000000300667223 */ /* 0x0c2fe20000010066 */
[----:B------:R-:W-:Y:S01]  /*16c60*/  FMNMX.FTZ R8, R107, R8, !PT ;  /* 0x000000086b087209 */ /* 0x000fe20007810000 */
        /* <DEDUP_REMOVED lines=110> */
[C---:B------:R-:W-:Y:S04]  /*17350*/  FMUL.FTZ R14, R101.reuse, R90 ;  /* 0x0000005a650e7220 */ /* 0x040fe80000410000 */
[C---:B------:R-:W-:Y:S02]  /*17360*/  FMUL.FTZ R15, R101.reuse, R91 ;  /* 0x0000005b650f7220 */ /* 0x040fe40000410000 */
[----:B------:R-:W1:Y:S01]  /*17370*/  LDSM.16.MT88.4 R88, [R140+0x8000] ;  /* 0x008000008c58783b */ /* 0x000e620000004200 */
[C---:B------:R-:W-:Y:S02]  /*17380*/  FMUL.FTZ R59, R101.reuse, R59 ;  /* 0x0000003b653b7220 */ /* 0x040fe40000410000 */
[C---:B------:R-:W-:Y:S02]  /*17390*/  FMUL.FTZ R56, R2.reuse, R56 ;  /* 0x0000003802387220 */ /* 0x040fe40000410000 */
[C---:B------:R-:W-:Y:S03]  /*173a0*/  HMMA.16816.F32.BF16 R12, R96.reuse, R20, R12 ;  /* 0x00000014600c723c */ /* 0x040fe6000004180c */
[C---:B------:R-:W-:Y:S02]  /*173b0*/  FMUL.FTZ R57, R2.reuse, R57 ;  /* 0x0000003902397220 */ /* 0x040fe40000410000 */
[C---:B------:R-:W-:Y:S02]  /*173c0*/  FFMA.FTZ R170, R101.reuse, R170, R106 ;  /* 0x000000aa65aa7223 */ /* 0x040fe4000001006a */
        /* <DEDUP_REMOVED lines=20> */
[----:B------:R-:W4:Y:S01]  /*17510*/  LDSM.16.MT88.4 R72, [R142+0xa000] ;  /* 0x00a000008e48783b */ /* 0x000f220000004200 */
        /* <DEDUP_REMOVED lines=18> */
[----:B------:R-:W-:Y:S01]  /*17640*/  FFMA.FTZ R123, R102, c[0x0][0x23c], -R123 ;  /* 0x00008f00667b7a23 */ /* 0x000fe2000001087b */
[----:B------:R-:W-:Y:S01]  /*17650*/  MUFU.EX2 R174, R174 ;  /* 0x000000ae00ae7308 */ /* 0x000fe20000000800 */
[--C-:B------:R-:W-:Y:S01]  /*17660*/  FFMA.FTZ R117, R117, c[0x0][0x23c], -R116.reuse ;  /* 0x00008f0075757a23 */ /* 0x100fe20000010874 */
[C---:B----4-:R-:W-:Y:S03]  /*17670*/  HMMA.16816.F32.BF16 R44, R96.reuse, R72, R44 ;  /* 0x00000048602c723c */ /* 0x050fe6000004182c */
[--C-:B------:R-:W-:Y:S02]  /*17680*/  FFMA.FTZ R114, R114, c[0x0][0x23c], -R116.reuse ;  /* 0x00008f0072727a23 */ /* 0x100fe40000010874 */
[----:B------:R-:W-:Y:S03]  /*17690*/  FFMA.FTZ R116, R105, c[0x0][0x23c], -R116 ;  /* 0x00008f0069747a23 */ /* 0x000fe60000010874 */
[----:B------:R-:W-:Y:S01]  /*176a0*/  MUFU.EX2 R176, R176 ;  /* 0x000000b000b07308 */ /* 0x000fe20000000800 */
[----:B------:R-:W-:Y:S01]  /*176b0*/  FFMA.FTZ R113, R2, R169, R113 ;  /* 0x000000a902717223 */ /* 0x000fe20000010071 */
[C---:B------:R-:W-:Y:S01]  /*176c0*/  HMMA.16816.F32.BF16 R48, R96.reuse, R74, R48 ;  /* 0x0000004a6030723c */ /* 0x040fe20000041830 */
[----:B------:R-:W2:Y:S02]  /*176d0*/  LDSM.16.MT88.4 R72, [R144+0x8800] ;  /* 0x008800009048783b */ /* 0x000ea40000004200 */
[----:B------:R-:W-:Y:S02]  /*176e0*/  FADD.FTZ R109, R109, R170 ;  /* 0x000000aa6d6d7221 */ /* 0x000fe40000010000 */
[----:B------:R-:W-:Y:S03]  /*176f0*/  FADD.FTZ R112, R112, R113 ;  /* 0x0000007170707221 */ /* 0x000fe60000010000 */
[C---:B------:R-:W-:Y:S01]  /*17700*/  HMMA.16816.F32.BF16 R52, R96.reuse, R68, R52 ;  /* 0x000000446034723c */ /* 0x040fe20000041834 */
[----:B------:R-:W-:Y:S03]  /*17710*/  MUFU.EX2 R122, R122 ;  /* 0x0000007a007a7308 */ /* 0x000fe60000000800 */
[----:B------:R-:W-:Y:S03]  /*17720*/  FADD.FTZ R2, R108, R109 ;  /* 0x0000006d6c027221 */ /* 0x000fe60000010000 */
[----:B---3--:R-:W-:Y:S01]  /*17730*/  F2FP.BF16.PACK_AB R69, R118, R115 ;  /* 0x000000737645723e */ /* 0x008fe200000010ff */
[C---:B------:R-:W-:Y:S03]  /*17740*/  HMMA.16816.F32.BF16 R56, R96.reuse, R70, R56 ;  /* 0x000000466038723c */ /* 0x040fe60000041838 */
[----:B------:R-:W3:Y:S01]  /*17750*/  MUFU.EX2 R125, R125 ;  /* 0x0000007d007d7308 */ /* 0x000ee20000000800 */
[----:B------:R-:W-:Y:S01]  /*17760*/  FADD.FTZ R2, R103, R2 ;  /* 0x0000000267027221 */ /* 0x000fe20000010000 */
[----:B------:R-:W-:Y:S02]  /*17770*/  MOV R103, R100 ;  /* 0x0000006400677202 */ /* 0x000fe40000000f00 */
[----:B-1----:R-:W-:Y:S01]  /*17780*/  F2FP.BF16.PACK_AB R71, R120, R119 ;  /* 0x000000777847723e */ /* 0x002fe200000010ff */
[C---:B------:R-:W-:Y:S04]  /*17790*/  HMMA.16816.F32.BF16 R60, R96.reuse, R76, R60 ;  /* 0x0000004c603c723c */ /* 0x040fe8000004183c */
[----:B------:R-:W-:Y:S01]  /*177a0*/  FADD.FTZ R115, R115, R2 ;  /* 0x0000000273737221 */ /* 0x000fe20000010000 */
[----:B------:R-:W-:Y:S03]  /*177b0*/  MUFU.EX2 R126, R126 ;  /* 0x0000007e007e7308 */ /* 0x000fe60000000800 */
[----:B------:R-:W-:Y:S01]  /*177c0*/  HMMA.16816.F32.BF16 R64, R96, R78, R64 ;  /* 0x0000004e6040723c */ /* 0x000fe20000041840 */
[----:B------:R-:W1:Y:S03]  /*177d0*/  LDSM.16.MT88.4 R76, [R141+0x8800] ;  /* 0x008800008d4c783b */ /* 0x000e660000004200 */
[----:B------:R-:W-:Y:S03]  /*177e0*/  FADD.FTZ R118, R118, R115 ;  /* 0x0000007376767221 */ /* 0x000fe60000010000 */
[----:B------:R-:W4:Y:S01]  /*177f0*/  MUFU.EX2 R127, R127 ;  /* 0x0000007f007f7308 */ /* 0x000f220000000800 */
[----:B---3--:R-:W-:Y:S09]  /*17800*/  F2FP.BF16.PACK_AB R68, R125, R122 ;  /* 0x0000007a7d44723e */ /* 0x008ff200000010ff */
[----:B------:R-:W-:Y:S10]  /*17810*/  MUFU.EX2 R124, R124 ;  /* 0x0000007c007c7308 */ /* 0x000ff40000000800 */
[----:B------:R-:W3:Y:S01]  /*17820*/  MUFU.EX2 R121, R121 ;  /* 0x0000007900797308 */ /* 0x000ee20000000800 */
[----:B----4-:R-:W-:Y:S09]  /*17830*/  F2FP.BF16.PACK_AB R70, R127, R126 ;  /* 0x0000007e7f46723e */ /* 0x010ff200000010ff */
[----:B------:R-:W-:Y:S01]  /*17840*/  MUFU.EX2 R129, R129 ;  /* 0x0000008100817308 */ /* 0x000fe20000000800 */
[C---:B--2---:R-:W-:Y:S08]  /*17850*/  HMMA.16816.F32.BF16 R4, R68.reuse, R72, R4 ;  /* 0x000000484404723c */ /* 0x044ff00000041804 */
[C---:B------:R-:W-:Y:S01]  /*17860*/  HMMA.16816.F32.BF16 R8, R68.reuse, R74, R8 ;  /* 0x0000004a4408723c */ /* 0x040fe20000041808 */
[----:B------:R-:W2:Y:S01]  /*17870*/  LDSM.16.MT88.4 R72, [R140+0x8800] ;  /* 0x008800008c48783b */ /* 0x000ea20000004200 */
[----:B------:R-:W-:Y:S02]  /*17880*/  MUFU.EX2 R102, R123 ;  /* 0x0000007b00667308 */ /* 0x000fe40000000800 */
[----:B---3--:R-:W-:Y:S04]  /*17890*/  F2FP.BF16.PACK_AB R105, R121, R124 ;  /* 0x0000007c7969723e */ /* 0x008fe800000010ff */
[C---:B------:R-:W-:Y:S04]  /*178a0*/  HMMA.16816.F32.BF16 R12, R68.reuse, R80, R12 ;  /* 0x00000050440c723c */ /* 0x040fe8000004180c */
[----:B------:R-:W-:Y:S04]  /*178b0*/  MUFU.EX2 R117, R117 ;  /* 0x0000007500757308 */ /* 0x000fe80000000800 */
[C---:B------:R-:W-:Y:S01]  /*178c0*/  HMMA.16816.F32.BF16 R16, R68.reuse, R82, R16 ;  /* 0x000000524410723c */ /* 0x040fe20000041810 */
[----:B------:R-:W3:Y:S05]  /*178d0*/  LDSM.16.MT88.4 R80, [R144+0xa800] ;  /* 0x00a800009050783b */ /* 0x000eea0000004200 */
[----:B------:R-:W4:Y:S02]  /*178e0*/  MUFU.EX2 R114, R114 ;  /* 0x0000007200727308 */ /* 0x000f240000000800 */
[C---:B-1----:R-:W-:Y:S08]  /*178f0*/  HMMA.16816.F32.BF16 R20, R68.reuse, R76, R20 ;  /* 0x0000004c4414723c */ /* 0x042ff00000041814 */
[C---:B------:R-:W-:Y:S01]  /*17900*/  HMMA.16816.F32.BF16 R24, R68.reuse, R78, R24 ;  /* 0x0000004e4418723c */ /* 0x040fe20000041818 */
[----:B------:R-:W1:Y:S01]  /*17910*/  LDSM.16.MT88.4 R76, [R142+0xa800] ;  /* 0x00a800008e4c783b */ /* 0x000e620000004200 */
[----:B------:R5:W-:Y:S06]  /*17920*/  MUFU.EX2 R123, R107 ;  /* 0x0000006b007b7308 */ /* 0x000bec0000000800 */
[C---:B--2---:R-:W-:Y:S04]  /*17930*/  HMMA.16816.F32.BF16 R28, R68.reuse, R72, R28 ;  /* 0x00000048441c723c */ /* 0x044fe8000004181c */
[----:B------:R-:W2:Y:S01]  /*17940*/  MUFU.EX2 R116, R116 ;  /* 0x0000007400747308 */ /* 0x000ea20000000800 */
[----:B----4-:R-:W-:Y:S03]  /*17950*/  F2FP.BF16.PACK_AB R104, R114, R117 ;  /* 0x000000757268723e */ /* 0x010fe600000010ff */
[C---:B------:R-:W-:Y:S01]  /*17960*/  HMMA.16816.F32.BF16 R32, R68.reuse, R74, R32 ;  /* 0x0000004a4420723c */ /* 0x040fe20000041820 */
[----:B------:R-:W4:Y:S07]  /*17970*/  LDSM.16.MT88.4 R72, [R141+0xa800] ;  /* 0x00a800008d48783b */ /* 0x000f2e0000004200 */
[C---:B---3--:R-:W-:Y:S04]  /*17980*/  HMMA.16816.F32.BF16 R36, R68.reuse, R80, R36 ;  /* 0x000000504424723c */ /* 0x048fe80000041824 */
[----:B-----5:R-:W-:Y:S04]  /*17990*/  F2FP.BF16.PACK_AB R107, R102, R129 ;  /* 0x00000081666b723e */ /* 0x020fe800000010ff */
[C---:B------:R-:W-:Y:S01]  /*179a0*/  HMMA.16816.F32.BF16 R40, R68.reuse, R82, R40 ;  /* 0x000000524428723c */ /* 0x040fe20000041828 */
[----:B------:R-:W3:Y:S03]  /*179b0*/  LDSM.16.MT88.4 R80, [R140+0xa800] ;  /* 0x00a800008c50783b */ /* 0x000ee60000004200 */
[----:B--2---:R-:W-:Y:S04]  /*179c0*/  F2FP.BF16.PACK_AB R106, R116, R123 ;  /* 0x0000007b746a723e */ /* 0x004fe800000010ff */
[C---:B-1----:R-:W-:Y:S08]  /*179d0*/  HMMA.16816.F32.BF16 R44, R68.reuse, R76, R44 ;  /* 0x0000004c442c723c */ /* 0x042ff0000004182c */
        /* <DEDUP_REMOVED lines=67> */
[----:B------:R-:W-:Y:S01]  /*17e10*/  FADD.FTZ R5, R177, R2 ;  /* 0x00000002b1057221 */ /* 0x000fe20000010000 */
[----:B------:R-:W-:Y:S01]  /*17e20*/  MOV R2, R3 ;  /* 0x0000000300027202 */ /* 0x000fe20000000f00 */
        /* <DEDUP_REMOVED lines=12> */
.L_x_8240:
        /* <DEDUP_REMOVED lines=218> */
.L_x_8246:
[----:B--234-:R-:W-:Y:S05]  /*18c90*/  BSYNC B0 ;  /* 0x0000000000007941 */ /* 0x01cfea0003800000 */
.L_x_8245:
        /* <DEDUP_REMOVED lines=16> */
.L_x_8248:
[----:B------:R-:W-:Y:S05]  /*18da0*/  BSYNC B0 ;  /* 0x0000000000007941 */ /* 0x000fea0003800000 */
.L_x_8247:
        /* <DEDUP_REMOVED lines=8> */
.L_x_8250:
[----:B------:R-:W-:Y:S05]  /*18e30*/  BSYNC B0 ;  /* 0x0000000000007941 */ /* 0x000fea0003800000 */
.L_x_8249:
        /* <DEDUP_REMOVED lines=8> */
.L_x_8252:
[----:B------:R-:W-:Y:S05]  /*18ec0*/  BSYNC B0 ;  /* 0x0000000000007941 */ /* 0x000fea0003800000 */
.L_x_8251:
        /* <DEDUP_REMOVED lines=8> */
.L_x_8254:
[----:B------:R-:W-:Y:S05]  /*18f50*/  BSYNC B0 ;  /* 0x0000000000007941 */ /* 0x000fea0003800000 */
.L_x_8253:
        /* <DEDUP_REMOVED lines=8> */
.L_x_8256:
[----:B------:R-:W-:Y:S05]  /*18fe0*/  BSYNC B0 ;  /* 0x0000000000007941 */ /* 0x000fea0003800000 */
.L_x_8255:
        /* <DEDUP_REMOVED lines=8> */
.L_x_8258:
[----:B------:R-:W-:Y:S05]  /*19070*/  BSYNC B0 ;  /* 0x0000000000007941 */ /* 0x000fea0003800000 */
.L_x_8257:
        /* <DEDUP_REMOVED lines=8> */
.L_x_8260:
[----:B------:R-:W-:Y:S05]  /*19100*/  BSYNC B0 ;  /* 0x0000000000007941 */ /* 0x000fea0003800000 */
.L_x_8259:
        /* <DEDUP_REMOVED lines=9> */
.L_x_8261:
        /* <DEDUP_REMOVED lines=14> */
.L_x_8397:


//--------------------- .nv.shared._ZN5flash32flash_fwd_splitkv_combine_kernelI23Flash_fwd_kernel_traitsILi128ELi64ELi128ELi4ELb0ELb0EN7cutlass10bfloat16_tE19Flash_kernel_traitsILi128ELi64ELi128ELi4ES3_EELi4ELi7ELb0EEEvNS_16Flash_fwd_paramsE --------------------------
	.section	.nv.shared._ZN5flash32flash_fwd_splitkv_combine_kernelI23Flash_fwd_kernel_traitsILi128ELi64ELi128ELi4ELb0ELb0EN7cutlass10bfloat16_tE19Flash_kernel_traitsILi128ELi64ELi128ELi4ES3_EELi4ELi7ELb0EEEvNS_16Flash_fwd_paramsE,"aw",@nobits
	.sectionflags	@""
	.align	16
.nv.shared._ZN5flash32flash_fwd_splitkv_combine_kernelI23Flash_fwd_kernel_traitsILi128ELi64ELi128ELi4ELb0ELb0EN7cutlass10bfloat16_tE19Flash_kernel_traitsILi128ELi64ELi128ELi4ES3_EELi4ELi7ELb0EEEvNS_16Flash_fwd_paramsE:
	.zero		2560


//--------------------- .nv.global                --------------------------
	.section	.nv.global,"aw",@nobits
.nv.global:
	.type		_ZN79_INTERNAL_73c12ef7_43_flash_fwd_split_hdim128_bf16_causal_sm80_cu_8761d306_27494cute1_E,@object
	.size		_ZN79_INTERNAL_73c12ef7_43_flash_fwd_split_hdim128_bf16_causal_sm80_cu_8761d306_27494cute1_E,(_ZN79_INTERNAL_73c12ef7_43_flash_fwd_split_hdim128_bf16_causal_sm80_cu_8761d306_27494cuda3std3__45__cpo6cbeginE - _ZN79_INTERNAL_73c12ef7_43_flash_fwd_split_hdim128_bf16_causal_sm80_cu_8761d306_27494cute1_E)
_ZN79_INTERNAL_73c12ef7_43_flash_fwd_split_hdim128_bf16_causal_sm80_cu_8761d306_27494cute1_E:
	.zero		1
	.type		_ZN79_INTERNAL_73c12ef7_43_flash_fwd_split_hdim128_bf16_causal_sm80_cu_8761d306_27494cuda3std3__45__cpo6cbeginE,@object
	.size		_ZN79_INTERNAL_73c12ef7_43_flash_fwd_split_hdim128_bf16_causal_sm80_cu_8761d306_27494cuda3std3__45__cpo6cbeginE,(_ZN79_INTERNAL_73c12ef7_43_flash_fwd_split_hdim128_bf16_causal_sm80_cu_8761d306_27494cuda3std3__48in_placeE - _ZN79_INTERNAL_73c12ef7_43_flash_fwd_split_hdim128_bf16_causal_sm80_cu_8761d306_27494cuda3std3__45__cpo6cbeginE)
_ZN79_INTERNAL_73c12ef7_43_flash_fwd_split_hdim128_bf16_causal_sm80_cu_8761d306_27494cuda3std3__45__cpo6cbeginE:
	.zero		1
	.type		_ZN79_INTERNAL_73c12ef7_43_flash_fwd_split_hdim128_bf16_causal_sm80_cu_8761d306_27494cuda3std3__48in_placeE,@object
	.size		_ZN79_INTERNAL_73c12ef7_43_flash_fwd_split_hdim128_bf16_causal_sm80_cu_8761d306_27494cuda3std3__48in_placeE,(_ZN79_INTERNAL_73c12ef7_43_flash_fwd_split_hdim128_bf16_causal_sm80_cu_8761d306_27494cuda3std6ranges3__45__cpo9iter_moveE - _ZN79_INTERNAL_73c12ef7_43_flash_fwd_split_hdim128_bf16_causal_sm80_cu_8761d306_27494cuda3std3__48in_placeE)
_ZN79_INTERNAL_73c12ef7_43_flash_fwd_split_hdim128_bf16_causal_sm80_cu_8761d306_27494cuda3std3__48in_placeE:
	.zero		1
	.type		_ZN79_INTERNAL_73c12ef7_43_flash_fwd_split_hdim128_bf16_causal_sm80_cu_8761d306_27494cuda3std6ranges3__45__cpo9iter_moveE,@object
	.size		_ZN79_INTERNAL_73c12ef7_43_flash_fwd_split_hdim128_bf16_causal_sm80_cu_8761d306_27494cuda3std6ranges3__45__cpo9iter_moveE,(_ZN79_INTERNAL_73c12ef7_43_flash_fwd_split_hdim128_bf16_causal_sm80_cu_8761d306_27494cuda3std3__45__cpo5beginE - _ZN79_INTERNAL_73c12ef7_43_flash_fwd_split_hdim128_bf16_causal_sm80_cu_8761d306_27494cuda3std6ranges3__45__cpo9iter_moveE)
_ZN79_INTERNAL_73c12ef7_43_flash_fwd_split_hdim128_bf16_causal_sm80_cu_8761d306_27494cuda3std6ranges3__45__cpo9iter_moveE:
	.zero		1
	.type		_ZN79_INTERNAL_73c12ef7_43_flash_fwd_split_hdim128_bf16_causal_sm80_cu_8761d306_27494cuda3std3__45__cpo5beginE,@object
	.size		_ZN79_INTERNAL_73c12ef7_43_flash_fwd_split_hdim128_bf16_causal_sm80_cu_8761d306_27494cuda3std3__45__cpo5beginE,(_ZN79_INTERNAL_73c12ef7_43_flash_fwd_split_hdim128_bf16_causal_sm80_cu_8761d306_27494cuda3std3__481_GLOBAL__N__73c12ef7_43_flash_fwd_split_hdim128_bf16_causal_sm80_cu_8761d306_27496ignoreE - _ZN79_INTERNAL_73c12ef7_43_flash_fwd_split_hdim128_bf16_causal_sm80_cu_8761d306_27494cuda3std3__45__cpo5beginE)
_ZN79_INTERNAL_73c12ef7_43_flash_fwd_split_hdim128_bf16_causal_sm80_cu_8761d306_27494cuda3std3__45__cpo5beginE:
	.zero		1
	.type		_ZN79_INTERNAL_73c12ef7_43_flash_fwd_split_hdim128_bf16_causal_sm80_cu_8761d306_27494cuda3std3__481_GLOBAL__N__73c12ef7_43_flash_fwd_split_hdim128_bf16_causal_sm80_cu_8761d306_27496ignoreE,@object
	.size		_ZN79_INTERNAL_73c12ef7_43_flash_fwd_split_hdim128_bf16_causal_sm80_cu_8761d306_27494cuda3std3__481_GLOBAL__N__73c12ef7_43_flash_fwd_split_hdim128_bf16_causal_sm80_cu_8761d306_27496ignoreE,(_ZN79_INTERNAL_73c12ef7_43_flash_fwd_split_hdim128_bf16_causal_sm80_cu_8761d306_27494cute7productE - _ZN79_INTERNAL_73c12ef7_43_flash_fwd_split_hdim128_bf16_causal_sm80_cu_8761d306_27494cuda3std3__481_GLOBAL__N__73c12ef7_43_flash_fwd_split_hdim128_bf16_causal_sm80_cu_8761d306_27496ignoreE)
_ZN79_INTERNAL_73c12ef7_43_flash_fwd_split_hdim128_bf16_causal_sm80_cu_8761d306_27494cuda3std3__481_GLOBAL__N__73c12ef7_43_flash_fwd_split_hdim128_bf16_causal_sm80_cu_8761d306_27496ignoreE:
	.zero		1
	.type		_ZN79_INTERNAL_73c12ef7_43_flash_fwd_split_hdim128_bf16_causal_sm80_cu_8761d306_27494cute7productE,@object
	.size		_ZN79_INTERNAL_73c12ef7_43_flash_fwd_split_hdim128_bf16_causal_sm80_cu_8761d306_27494cute7productE,(_ZN79_INTERNAL_73c12ef7_43_flash_fwd_split_hdim128_bf16_causal_sm80_cu_8761d306_27494cuda3std3__45__cpo3endE - _ZN79_INTERNAL_73c12ef7_43_flash_fwd_split_hdim128_bf16_causal_sm80_cu_8761d306_27494cute7productE)
_ZN79_INTERNAL_73c12ef7_43_flash_fwd_split_hdim128_bf16_causal_sm80_cu_8761d306_27494cute7productE:
	.zero		1
	.type		_ZN79_INTERNAL_73c12ef7_43_flash_fwd_split_hdim128_bf16_causal_sm80_cu_8761d306_27494cuda3std3__45__cpo3endE,@object
	.size		_ZN79_INTERNAL_73c12ef7_43_flash_fwd_split_hdim128_bf16_causal_sm80_cu_8761d306_27494cuda3std3__45__cpo3endE,(_ZN79_INTERNAL_73c12ef7_43_flash_fwd_split_hdim128_bf16_causal_sm80_cu_8761d306_27494cuda3std3__419piecewise_constructE - _ZN79_INTERNAL_73c12ef7_43_flash_fwd_split_hdim128_bf16_causal_sm80_cu_8761d306_27494cuda3std3__45__cpo3endE)
_ZN79_INTERNAL_73c12ef7_43_flash_fwd_split_hdim128_bf16_causal_sm80_cu_8761d306_27494cuda3std3__45__cpo3endE:
	.zero		1
	.type		_ZN79_INTERNAL_73c12ef7_43_flash_fwd_split_hdim128_bf16_causal_sm80_cu_8761d306_27494cuda3std3__419piecewise_constructE,@object
	.size		_ZN79_INTERNAL_73c12ef7_43_flash_fwd_split_hdim128_bf16_causal_sm80_cu_8761d306_27494cuda3std3__419piecewise_constructE,(_ZN79_INTERNAL_73c12ef7_43_flash_fwd_split_hdim128_bf16_causal_sm80_cu_8761d306_27494cuda3std3__45__cpo4cendE - _ZN79_INTERNAL_73c12ef7_43_flash_fwd_split_hdim128_bf16_causal_sm80_cu_8761d306_27494cuda3std3__419piecewise_constructE)
_ZN79_INTERNAL_73c12ef7_43_flash_fwd_split_hdim128_bf16_causal_sm80_cu_8761d306_27494cuda3std3__419piecewise_constructE:
	.zero		1
	.type		_ZN79_INTERNAL_73c12ef7_43_flash_fwd_split_hdim128_bf16_causal_sm80_cu_8761d306_27494cuda3std3__45__cpo4cendE,@object
	.size		_ZN79_INTERNAL_73c12ef7_43_flash_fwd_split_hdim128_bf16_causal_sm80_cu_8761d306_27494cuda3std3__45__cpo4cendE,(_ZN79_INTERNAL_73c12ef7_43_flash_fwd_split_hdim128_bf16_causal_sm80_cu_8761d306_27494cuda3std6ranges3__45__cpo4swapE - _ZN79_INTERNAL_73c12ef7_43_flash_fwd_split_hdim128_bf16_causal_sm80_cu_8761d306_27494cuda3std3__45__cpo4cendE)
_ZN79_INTERNAL_73c12ef7_43_flash_fwd_split_hdim128_bf16_causal_sm80_cu_8761d306_27494cuda3std3__45__cpo4cendE:
	.zero		1
	.type		_ZN79_INTERNAL_73c12ef7_43_flash_fwd_split_hdim128_bf16_causal_sm80_cu_8761d306_27494cuda3std6ranges3__45__cpo4swapE,@object
	.size		_ZN79_INTERNAL_73c12ef7_43_flash_fwd_split_hdim128_bf16_causal_sm80_cu_8761d306_27494cuda3std6ranges3__45__cpo4swapE,(.L_7 - _ZN79_INTERNAL_73c12ef7_43_flash_fwd_split_hdim128_bf16_causal_sm80_cu_8761d306_27494cuda3std6ranges3__45__cpo4swapE)
_ZN79_INTERNAL_73c12ef7_43_flash_fwd_split_hdim128_bf16_causal_sm80_cu_8761d306_27494cuda3std6ranges3__45__cpo4swapE:
	.zero		1
.L_7:


//--------------------- .nv.shared._ZN5flash32flash_fwd_splitkv_combine_kernelI23Flash_fwd_kernel_traitsILi128ELi64ELi128ELi4ELb0ELb0EN7cutlass10bfloat16_tE19Flash_kernel_traitsILi128ELi64ELi128ELi4ES3_EELi4ELi6ELb0EEEvNS_16Flash_fwd_paramsE --------------------------
	.section	.nv.shared._ZN5flash32flash_fwd_splitkv_combine_kernelI23Flash_fwd_kernel_traitsILi128ELi64ELi128ELi4ELb0ELb0EN7cutlass10bfloat16_tE19Flash_kernel_traitsILi128ELi64ELi128ELi4ES3_EELi4ELi6ELb0EEEvNS_16Flash_fwd_paramsE,"aw",@nobits
	.sectionflags	@""
	.align	16
.nv.shared._ZN5flash32flash_fwd_splitkv_combine_kernelI23Flash_fwd_kernel_traitsILi128ELi64ELi128ELi4ELb0ELb0EN7cutlass10bfloat16_tE19Flash_kernel_traitsILi128ELi64ELi128ELi4ES3_EELi4ELi6ELb0EEEvNS_16Flash_fwd_paramsE:
	.zero		1280


//--------------------- .nv.shared._ZN5flash32flash_fwd_splitkv_combine_kernelI23Flash_fwd_kernel_traitsILi128ELi64ELi128ELi4ELb0ELb0EN7cutlass10bfloat16_tE19Flash_kernel_traitsILi128ELi64ELi128ELi4ES3_EELi4ELi5ELb0EEEvNS_16Flash_fwd_paramsE --------------------------
	.section	.nv.shared._ZN5flash32flash_fwd_splitkv_combine_kernelI23Flash_fwd_kernel_traitsILi128ELi64ELi128ELi4ELb0ELb0EN7cutlass10bfloat16_tE19Flash_kernel_traitsILi128ELi64ELi128ELi4ES3_EELi4ELi5ELb0EEEvNS_16Flash_fwd_paramsE,"aw",@nobits
	.sectionflags	@""
	.align	16
.nv.shared._ZN5flash32flash_fwd_splitkv_combine_kernelI23Flash_fwd_kernel_traitsILi128ELi64ELi128ELi4ELb0ELb0EN7cutlass10bfloat16_tE19Flash_kernel_traitsILi128ELi64ELi128ELi4ES3_EELi4ELi5ELb0EEEvNS_16Flash_fwd_paramsE:
	.zero		640


//--------------------- .nv.shared._ZN5flash32flash_fwd_splitkv_combine_kernelI23Flash_fwd_kernel_traitsILi128ELi64ELi128ELi4ELb0ELb0EN7cutlass10bfloat16_tE19Flash_kernel_traitsILi128ELi64ELi128ELi4ES3_EELi4ELi4ELb0EEEvNS_16Flash_fwd_paramsE --------------------------
	.section	.nv.shared._ZN5flash32flash_fwd_splitkv_combine_kernelI23Flash_fwd_kernel_traitsILi128ELi64ELi128ELi4ELb0ELb0EN7cutlass10bfloat16_tE19Flash_kernel_traitsILi128ELi64ELi128ELi4ES3_EELi4ELi4ELb0EEEvNS_16Flash_fwd_paramsE,"aw",@nobits
	.sectionflags	@""
	.align	16
.nv.shared._ZN5flash32flash_fwd_splitkv_combine_kernelI23Flash_fwd_kernel_traitsILi128ELi64ELi128ELi4ELb0ELb0EN7cutlass10bfloat16_tE19Flash_kernel_traitsILi128ELi64ELi128ELi4ES3_EELi4ELi4ELb0EEEvNS_16Flash_fwd_paramsE:
	.zero		320


//--------------------- .nv.shared._ZN5flash32flash_fwd_splitkv_combine_kernelI23Flash_fwd_kernel_traitsILi128ELi64ELi128ELi4ELb0ELb0EN7cutlass10bfloat16_tE19Flash_kernel_traitsILi128ELi64ELi128ELi4ES3_EELi4ELi3ELb0EEEvNS_16Flash_fwd_paramsE --------------------------
	.section	.nv.shared._ZN5flash32flash_fwd_splitkv_combine_kernelI23Flash_fwd_kernel_traitsILi128ELi64ELi128ELi4ELb0ELb0EN7cutlass10bfloat16_tE19Flash_kernel_traitsILi128ELi64ELi128ELi4ES3_EELi4ELi3ELb0EEEvNS_16Flash_fwd_paramsE,"aw",@nobits
	.sectionflags	@""
	.align	16
.nv.shared._ZN5flash32flash_fwd_splitkv_combine_kernelI23Flash_fwd_kernel_traitsILi128ELi64ELi128ELi4ELb0ELb0EN7cutlass10bfloat16_tE19Flash_kernel_traitsILi128ELi64ELi128ELi4ES3_EELi4ELi3ELb0EEEvNS_16Flash_fwd_paramsE:
	.zero		160


//--------------------- .nv.shared._ZN5flash32flash_fwd_splitkv_combine_kernelI23Flash_fwd_kernel_traitsILi128ELi64ELi128ELi4ELb0ELb0EN7cutlass10bfloat16_tE19Flash_kernel_traitsILi128ELi64ELi128ELi4ES3_EELi4ELi2ELb0EEEvNS_16Flash_fwd_paramsE --------------------------
	.section	.nv.shared._ZN5flash32flash_fwd_splitkv_combine_kernelI23Flash_fwd_kernel_traitsILi128ELi64ELi128ELi4ELb0ELb0EN7cutlass10bfloat16_tE19Flash_kernel_traitsILi128ELi64ELi128ELi4ES3_EELi4ELi2ELb0EEEvNS_16Flash_fwd_paramsE,"aw",@nobits
	.sectionflags	@""
	.align	16
.nv.shared._ZN5flash32flash_fwd_splitkv_combine_kernelI23Flash_fwd_kernel_traitsILi128ELi64ELi128ELi4ELb0ELb0EN7cutlass10bfloat16_tE19Flash_kernel_traitsILi128ELi64ELi128ELi4ES3_EELi4ELi2ELb0EEEvNS_16Flash_fwd_paramsE:
	.zero		80


//--------------------- .nv.shared._ZN5flash32flash_fwd_splitkv_combine_kernelI23Flash_fwd_kernel_traitsILi128ELi64ELi128ELi4ELb0ELb0EN7cutlass10bfloat16_tE19Flash_kernel_traitsILi128ELi64ELi128ELi4ES3_EELi4ELi1ELb0EEEvNS_16Flash_fwd_paramsE --------------------------
	.section	.nv.shared._ZN5flash32flash_fwd_splitkv_combine_kernelI23Flash_fwd_kernel_traitsILi128ELi64ELi128ELi4ELb0ELb0EN7cutlass10bfloat16_tE19Flash_kernel_traitsILi128ELi64ELi128ELi4ES3_EELi4ELi1ELb0EEEvNS_16Flash_fwd_paramsE,"aw",@nobits
	.sectionflags	@""
	.align	16
.nv.shared._ZN5flash32flash_fwd_splitkv_combine_kernelI23Flash_fwd_kernel_traitsILi128ELi64ELi128ELi4ELb0ELb0EN7cutlass10bfloat16_tE19Flash_kernel_traitsILi128ELi64ELi128ELi4ES3_EELi4ELi1ELb0EEEvNS_16Flash_fwd_paramsE:
	.zero		48


//--------------------- .nv.shared._ZN5flash32flash_fwd_splitkv_combine_kernelI23Flash_fwd_kernel_traitsILi128ELi64ELi128ELi4ELb0ELb0EN7cutlass10bfloat16_tE19Flash_kernel_traitsILi128ELi64ELi128ELi4ES3_EELi4ELi7ELb1EEEvNS_16Flash_fwd_paramsE --------------------------
	.section	.nv.shared._ZN5flash32flash_fwd_splitkv_combine_kernelI23Flash_fwd_kernel_traitsILi128ELi64ELi128ELi4ELb0ELb0EN7cutlass10bfloat16_tE19Flash_kernel_traitsILi128ELi64ELi128ELi4ES3_EELi4ELi7ELb1EEEvNS_16Flash_fwd_paramsE,"aw",@nobits
	.sectionflags	@""
	.align	16
.nv.shared._ZN5flash32flash_fwd_splitkv_combine_kernelI23Flash_fwd_kernel_traitsILi128ELi64ELi128ELi4ELb0ELb0EN7cutlass10bfloat16_tE19Flash_kernel_traitsILi128ELi64ELi128ELi4ES3_EELi4ELi7ELb1EEEvNS_16Flash_fwd_paramsE:
	.zero		2560


//--------------------- .nv.shared._ZN5flash32flash_fwd_splitkv_combine_kernelI23Flash_fwd_kernel_traitsILi128ELi64ELi128ELi4ELb0ELb0EN7cutlass10bfloat16_tE19Flash_kernel_traitsILi128ELi64ELi128ELi4ES3_EELi4ELi6ELb1EEEvNS_16Flash_fwd_paramsE --------------------------
	.section	.nv.shared._ZN5flash32flash_fwd_splitkv_combine_kernelI23Flash_fwd_kernel_traitsILi128ELi64ELi128ELi4ELb0ELb0EN7cutlass10bfloat16_tE19Flash_kernel_traitsILi128ELi64ELi128ELi4ES3_EELi4ELi6ELb1EEEvNS_16Flash_fwd_paramsE,"aw",@nobits
	.sectionflags	@""
	.align	16
.nv.shared._ZN5flash32flash_fwd_splitkv_combine_kernelI23Flash_fwd_kernel_traitsILi128ELi64ELi128ELi4ELb0ELb0EN7cutlass10bfloat16_tE19Flash_kernel_traitsILi128ELi64ELi128ELi4ES3_EELi4ELi6ELb1EEEvNS_16Flash_fwd_paramsE:
	.zero		1280


//--------------------- .nv.shared._ZN5flash32flash_fwd_splitkv_combine_kernelI23Flash_fwd_kernel_traitsILi128ELi64ELi128ELi4ELb0ELb0EN7cutlass10bfloat16_tE19Flash_kernel_traitsILi128ELi64ELi128ELi4ES3_EELi4ELi5ELb1EEEvNS_16Flash_fwd_paramsE --------------------------
	.section	.nv.shared._ZN5flash32flash_fwd_splitkv_combine_kernelI23Flash_fwd_kernel_traitsILi128ELi64ELi128ELi4ELb0ELb0EN7cutlass10bfloat16_tE19Flash_kernel_traitsILi128ELi64ELi128ELi4ES3_EELi4ELi5ELb1EEEvNS_16Flash_fwd_paramsE,"aw",@nobits
	.sectionflags	@""
	.align	16
.nv.shared._ZN5flash32flash_fwd_splitkv_combine_kernelI23Flash_fwd_kernel_traitsILi128ELi64ELi128ELi4ELb0ELb0EN7cutlass10bfloat16_tE19Flash_kernel_traitsILi128ELi64ELi128ELi4ES3_EELi4ELi5ELb1EEEvNS_16Flash_fwd_paramsE:
	.zero		640


//--------------------- .nv.shared._ZN5flash32flash_fwd_splitkv_combine_kernelI23Flash_fwd_kernel_traitsILi128ELi64ELi128ELi4ELb0ELb0EN7cutlass10bfloat16_tE19Flash_kernel_traitsILi128ELi64ELi128ELi4ES3_EELi4ELi4ELb1EEEvNS_16Flash_fwd_paramsE --------------------------
	.section	.nv.shared._ZN5flash32flash_fwd_splitkv_combine_kernelI23Flash_fwd_kernel_traitsILi128ELi64ELi128ELi4ELb0ELb0EN7cutlass10bfloat16_tE19Flash_kernel_traitsILi128ELi64ELi128ELi4ES3_EELi4ELi4ELb1EEEvNS_16Flash_fwd_paramsE,"aw",@nobits
	.sectionflags	@""
	.align	16
.nv.shared._ZN5flash32flash_fwd_splitkv_combine_kernelI23Flash_fwd_kernel_traitsILi128ELi64ELi128ELi4ELb0ELb0EN7cutlass10bfloat16_tE19Flash_kernel_traitsILi128ELi64ELi128ELi4ES3_EELi4ELi4ELb1EEEvNS_16Flash_fwd_paramsE:
	.zero		320


//--------------------- .nv.shared._ZN5flash32flash_fwd_splitkv_combine_kernelI23Flash_fwd_kernel_traitsILi128ELi64ELi128ELi4ELb0ELb0EN7cutlass10bfloat16_tE19Flash_kernel_traitsILi128ELi64ELi128ELi4ES3_EELi4ELi3ELb1EEEvNS_16Flash_fwd_paramsE --------------------------
	.section	.nv.shared._ZN5flash32flash_fwd_splitkv_combine_kernelI23Flash_fwd_kernel_traitsILi128ELi64ELi128ELi4ELb0ELb0EN7cutlass10bfloat16_tE19Flash_kernel_traitsILi128ELi64ELi128ELi4ES3_EELi4ELi3ELb1EEEvNS_16Flash_fwd_paramsE,"aw",@nobits
	.sectionflags	@""
	.align	16
.nv.shared._ZN5flash32flash_fwd_splitkv_combine_kernelI23Flash_fwd_kernel_traitsILi128ELi64ELi128ELi4ELb0ELb0EN7cutlass10bfloat16_tE19Flash_kernel_traitsILi128ELi64ELi128ELi4ES3_EELi4ELi3ELb1EEEvNS_16Flash_fwd_paramsE:
	.zero		160


//--------------------- .nv.shared._ZN5flash32flash_fwd_splitkv_combine_kernelI23Flash_fwd_kernel_traitsILi128ELi64ELi128ELi4ELb0ELb0EN7cutlass10bfloat16_tE19Flash_kernel_traitsILi128ELi64ELi128ELi4ES3_EELi4ELi2ELb1EEEvNS_16Flash_fwd_paramsE --------------------------
	.section	.nv.shared._ZN5flash32flash_fwd_splitkv_combine_kernelI23Flash_fwd_kernel_traitsILi128ELi64ELi128ELi4ELb0ELb0EN7cutlass10bfloat16_tE19Flash_kernel_traitsILi128ELi64ELi128ELi4ES3_EELi4ELi2ELb1EEEvNS_16Flash_fwd_paramsE,"aw",@nobits
	.sectionflags	@""
	.align	16
.nv.shared._ZN5flash32flash_fwd_splitkv_combine_kernelI23Flash_fwd_kernel_traitsILi128ELi64ELi128ELi4ELb0ELb0EN7cutlass10bfloat16_tE19Flash_kernel_traitsILi128ELi64ELi128ELi4ES3_EELi4ELi2ELb1EEEvNS_16Flash_fwd_paramsE:
	.zero		80


//--------------------- .nv.shared._ZN5flash32flash_fwd_splitkv_combine_kernelI23Flash_fwd_kernel_traitsILi128ELi64ELi128ELi4ELb0ELb0EN7cutlass10bfloat16_tE19Flash_kernel_traitsILi128ELi64ELi128ELi4ES3_EELi4ELi1ELb1EEEvNS_16Flash_fwd_paramsE --------------------------
	.section	.nv.shared._ZN5flash32flash_fwd_splitkv_combine_kernelI23Flash_fwd_kernel_traitsILi128ELi64ELi128ELi4ELb0ELb0EN7cutlass10bfloat16_tE19Flash_kernel_traitsILi128ELi64ELi128ELi4ES3_EELi4ELi1ELb1EEEvNS_16Flash_fwd_paramsE,"aw",@nobits
	.sectionflags	@""
	.align	16
.nv.shared._ZN5flash32flash_fwd_splitkv_combine_kernelI23Flash_fwd_kernel_traitsILi128ELi64ELi128ELi4ELb0ELb0EN7cutlass10bfloat16_tE19Flash_kernel_traitsILi128ELi64ELi128ELi4ES3_EELi4ELi1ELb1EEEvNS_16Flash_fwd_paramsE:
	.zero		48


//--------------------- .nv.shared._ZN5flash24flash_fwd_splitkv_kernelI23Flash_fwd_kernel_traitsILi128ELi64ELi128ELi4ELb0ELb0EN7cutlass10bfloat16_tE19Flash_kernel_traitsILi128ELi64ELi128ELi4ES3_EELb1ELb0ELb0ELb0ELb0ELb0ELb0ELb0EEEvNS_16Flash_fwd_paramsE --------------------------
	.section	.nv.shared._ZN5flash24flash_fwd_splitkv_kernelI23Flash_fwd_kernel_traitsILi128ELi64ELi128ELi4ELb0ELb0EN7cutlass10bfloat16_tE19Flash_kernel_traitsILi128ELi64ELi128ELi4ES3_EELb1ELb0ELb0ELb0ELb0ELb0ELb0ELb0EEEvNS_16Flash_fwd_paramsE,"aw",@nobits
	.sectionflags	@""
	.align	16


//--------------------- .nv.shared._ZN5flash24flash_fwd_splitkv_kernelI23Flash_fwd_kernel_traitsILi128ELi64ELi128ELi4ELb0ELb0EN7cutlass10bfloat16_tE19Flash_kernel_traitsILi128ELi64ELi128ELi4ES3_EELb1ELb0ELb0ELb0ELb0ELb1ELb0ELb0EEEvNS_16Flash_fwd_paramsE --------------------------
	.section	.nv.shared._ZN5flash24flash_fwd_splitkv_kernelI23Flash_fwd_kernel_traitsILi128ELi64ELi128ELi4ELb0ELb0EN7cutlass10bfloat16_tE19Flash_kernel_traitsILi128ELi64ELi128ELi4ES3_EELb1ELb0ELb0ELb0ELb0ELb1ELb0ELb0EEEvNS_16Flash_fwd_paramsE,"aw",@nobits
	.sectionflags	@""
	.align	16


//--------------------- .nv.shared._ZN5flash24flash_fwd_splitkv_kernelI23Flash_fwd_kernel_traitsILi128ELi64ELi128ELi4ELb0ELb0EN7cutlass10bfloat16_tE19Flash_kernel_traitsILi128ELi64ELi128ELi4ES3_EELb1ELb0ELb0ELb0ELb0ELb0ELb0ELb1EEEvNS_16Flash_fwd_paramsE --------------------------
	.section	.nv.shared._ZN5flash24flash_fwd_splitkv_kernelI23Flash_fwd_kernel_traitsILi128ELi64ELi128ELi4ELb0ELb0EN7cutlass10bfloat16_tE19Flash_kernel_traitsILi128ELi64ELi128ELi4ES3_EELb1ELb0ELb0ELb0ELb0ELb0ELb0ELb1EEEvNS_16Flash_fwd_paramsE,"aw",@nobits
	.sectionflags	@""
	.align	16


//--------------------- .nv.shared._ZN5flash24flash_fwd_splitkv_kernelI23Flash_fwd_kernel_traitsILi128ELi64ELi128ELi4ELb0ELb0EN7cutlass10bfloat16_tE19Flash_kernel_traitsILi128ELi64ELi128ELi4ES3_EELb1ELb0ELb0ELb0ELb0ELb1ELb0ELb1EEEvNS_16Flash_fwd_paramsE --------------------------
	.section	.nv.shared._ZN5flash24flash_fwd_splitkv_kernelI23Flash_fwd_kernel_traitsILi128ELi64ELi128ELi4ELb0ELb0EN7cutlass10bfloat16_tE19Flash_kernel_traitsILi128ELi64ELi128ELi4ES3_EELb1ELb0ELb0ELb0ELb0ELb1ELb0ELb1EEEvNS_16Flash_fwd_paramsE,"aw",@nobits
	.sectionflags	@""
	.align	16


//--------------------- .nv.shared._ZN5flash24flash_fwd_splitkv_kernelI23Flash_fwd_kernel_traitsILi128ELi64ELi128ELi4ELb0ELb0EN7cutlass10bfloat16_tE19Flash_kernel_traitsILi128ELi64ELi128ELi4ES3_EELb1ELb0ELb0ELb0ELb0ELb0ELb1ELb0EEEvNS_16Flash_fwd_paramsE --------------------------
	.section	.nv.shared._ZN5flash24flash_fwd_splitkv_kernelI23Flash_fwd_kernel_traitsILi128ELi64ELi128ELi4ELb0ELb0EN7cutlass10bfloat16_tE19Flash_kernel_traitsILi128ELi64ELi128ELi4ES3_EELb1ELb0ELb0ELb0ELb0ELb0ELb1ELb0EEEvNS_16Flash_fwd_paramsE,"aw",@nobits
	.sectionflags	@""
	.align	16


//--------------------- .nv.shared._ZN5flash24flash_fwd_splitkv_kernelI23Flash_fwd_kernel_traitsILi128ELi64ELi128ELi4ELb0ELb0EN7cutlass10bfloat16_tE19Flash_kernel_traitsILi128ELi64ELi128ELi4ES3_EELb1ELb0ELb0ELb0ELb0ELb1ELb1ELb0EEEvNS_16Flash_fwd_paramsE --------------------------
	.section	.nv.shared._ZN5flash24flash_fwd_splitkv_kernelI23Flash_fwd_kernel_traitsILi128ELi64ELi128ELi4ELb0ELb0EN7cutlass10bfloat16_tE19Flash_kernel_traitsILi128ELi64ELi128ELi4ES3_EELb1ELb0ELb0ELb0ELb0ELb1ELb1ELb0EEEvNS_16Flash_fwd_paramsE,"aw",@nobits
	.sectionflags	@""
	.align	16


//--------------------- .nv.shared._ZN5flash24flash_fwd_splitkv_kernelI23Flash_fwd_kernel_traitsILi128ELi64ELi128ELi4ELb0ELb0EN7cutlass10bfloat16_tE19Flash_kernel_traitsILi128ELi64ELi128ELi4ES3_EELb1ELb0ELb0ELb0ELb0ELb0ELb1ELb1EEEvNS_16Flash_fwd_paramsE --------------------------
	.section	.nv.shared._ZN5flash24flash_fwd_splitkv_kernelI23Flash_fwd_kernel_traitsILi128ELi64ELi128ELi4ELb0ELb0EN7cutlass10bfloat16_tE19Flash_kernel_traitsILi128ELi64ELi128ELi4ES3_EELb1ELb0ELb0ELb0ELb0ELb0ELb1ELb1EEEvNS_16Flash_fwd_paramsE,"aw",@nobits
	.sectionflags	@""
	.align	16


//--------------------- .nv.shared._ZN5flash24flash_fwd_splitkv_kernelI23Flash_fwd_kernel_traitsILi128ELi64ELi128ELi4ELb0ELb0EN7cutlass10bfloat16_tE19Flash_kernel_traitsILi128ELi64ELi128ELi4ES3_EELb1ELb0ELb0ELb0ELb0ELb1ELb1ELb1EEEvNS_16Flash_fwd_paramsE --------------------------
	.section	.nv.shared._ZN5flash24flash_fwd_splitkv_kernelI23Flash_fwd_kernel_traitsILi128ELi64ELi128ELi4ELb0ELb0EN7cutlass10bfloat16_tE19Flash_kernel_traitsILi128ELi64ELi128ELi4ES3_EELb1ELb0ELb0ELb0ELb0ELb1ELb1ELb1EEEvNS_16Flash_fwd_paramsE,"aw",@nobits
	.sectionflags	@""
	.align	16


//--------------------- .nv.shared._ZN5flash24flash_fwd_splitkv_kernelI23Flash_fwd_kernel_traitsILi128ELi64ELi128ELi4ELb0ELb0EN7cutlass10bfloat16_tE19Flash_kernel_traitsILi128ELi64ELi128ELi4ES3_EELb1ELb0ELb0ELb1ELb1ELb0ELb0ELb0EEEvNS_16Flash_fwd_paramsE --------------------------
	.section	.nv.shared._ZN5flash24flash_fwd_splitkv_kernelI23Flash_fwd_kernel_traitsILi128ELi64ELi128ELi4ELb0ELb0EN7cutlass10bfloat16_tE19Flash_kernel_traitsILi128ELi64ELi128ELi4ES3_EELb1ELb0ELb0ELb1ELb1ELb0ELb0ELb0EEEvNS_16Flash_fwd_paramsE,"aw",@nobits
	.sectionflags	@""
	.align	16


//--------------------- .nv.shared._ZN5flash24flash_fwd_splitkv_kernelI23Flash_fwd_kernel_traitsILi128ELi64ELi128ELi4ELb0ELb0EN7cutlass10bfloat16_tE19Flash_kernel_traitsILi128ELi64ELi128ELi4ES3_EELb1ELb0ELb0ELb1ELb1ELb1ELb0ELb0EEEvNS_16Flash_fwd_paramsE --------------------------
	.section	.nv.shared._ZN5flash24flash_fwd_splitkv_kernelI23Flash_fwd_kernel_traitsILi128ELi64ELi128ELi4ELb0ELb0EN7cutlass10bfloat16_tE19Flash_kernel_traitsILi128ELi64ELi128ELi4ES3_EELb1ELb0ELb0ELb1ELb1ELb1ELb0ELb0EEEvNS_16Flash_fwd_paramsE,"aw",@nobits
	.sectionflags	@""
	.align	16


//--------------------- .nv.shared._ZN5flash24flash_fwd_splitkv_kernelI23Flash_fwd_kernel_traitsILi128ELi64ELi128ELi4ELb0ELb0EN7cutlass10bfloat16_tE19Flash_kernel_traitsILi128ELi64ELi128ELi4ES3_EELb1ELb0ELb0ELb1ELb1ELb0ELb1ELb0EEEvNS_16Flash_fwd_paramsE --------------------------
	.section	.nv.shared._ZN5flash24flash_fwd_splitkv_kernelI23Flash_fwd_kernel_traitsILi128ELi64ELi128ELi4ELb0ELb0EN7cutlass10bfloat16_tE19Flash_kernel_traitsILi128ELi64ELi128ELi4ES3_EELb1ELb0ELb0ELb1ELb1ELb0ELb1ELb0EEEvNS_16Flash_fwd_paramsE,"aw",@nobits
	.sectionflags	@""
	.align	16


//--------------------- .nv.shared._ZN5flash24flash_fwd_splitkv_kernelI23Flash_fwd_kernel_traitsILi128ELi64ELi128ELi4ELb0ELb0EN7cutlass10bfloat16_tE19Flash_kernel_traitsILi128ELi64ELi128ELi4ES3_EELb1ELb0ELb0ELb1ELb1ELb1ELb1ELb0EEEvNS_16Flash_fwd_paramsE --------------------------
	.section	.nv.shared._ZN5flash24flash_fwd_splitkv_kernelI23Flash_fwd_kernel_traitsILi128ELi64ELi128ELi4ELb0ELb0EN7cutlass10bfloat16_tE19Flash_kernel_traitsILi128ELi64ELi128ELi4ES3_EELb1ELb0ELb0ELb1ELb1ELb1ELb1ELb0EEEvNS_16Flash_fwd_paramsE,"aw",@nobits
	.sectionflags	@""
	.align	16


//--------------------- .nv.shared._ZN5flash24flash_fwd_splitkv_kernelI23Flash_fwd_kernel_traitsILi128ELi64ELi128ELi4ELb0ELb0EN7cutlass10bfloat16_tE19Flash_kernel_traitsILi128ELi64ELi128ELi4ES3_EELb1ELb0ELb0ELb0ELb1ELb0ELb0ELb0EEEvNS_16Flash_fwd_paramsE --------------------------
	.section	.nv.shared._ZN5flash24flash_fwd_splitkv_kernelI23Flash_fwd_kernel_traitsILi128ELi64ELi128ELi4ELb0ELb0EN7cutlass10bfloat16_tE19Flash_kernel_traitsILi128ELi64ELi128ELi4ES3_EELb1ELb0ELb0ELb0ELb1ELb0ELb0ELb0EEEvNS_16Flash_fwd_paramsE,"aw",@nobits
	.sectionflags	@""
	.align	16


//--------------------- .nv.shared._ZN5flash24flash_fwd_splitkv_kernelI23Flash_fwd_kernel_traitsILi128ELi64ELi128ELi4ELb0ELb0EN7cutlass10bfloat16_tE19Flash_kernel_traitsILi128ELi64ELi128ELi4ES3_EELb1ELb0ELb0ELb0ELb1ELb1ELb0ELb0EEEvNS_16Flash_fwd_paramsE --------------------------
	.section	.nv.shared._ZN5flash24flash_fwd_splitkv_kernelI23Flash_fwd_kernel_traitsILi128ELi64ELi128ELi4ELb0ELb0EN7cutlass10bfloat16_tE19Flash_kernel_traitsILi128ELi64ELi128ELi4ES3_EELb1ELb0ELb0ELb0ELb1ELb1ELb0ELb0EEEvNS_16Flash_fwd_paramsE,"aw",@nobits
	.sectionflags	@""
	.align	16


//--------------------- .nv.shared._ZN5flash24flash_fwd_splitkv_kernelI23Flash_fwd_kernel_traitsILi128ELi64ELi128ELi4ELb0ELb0EN7cutlass10bfloat16_tE19Flash_kernel_traitsILi128ELi64ELi128ELi4ES3_EELb1ELb0ELb1ELb0ELb0ELb0ELb0ELb0EEEvNS_16Flash_fwd_paramsE --------------------------
	.section	.nv.shared._ZN5flash24flash_fwd_splitkv_kernelI23Flash_fwd_kernel_traitsILi128ELi64ELi128ELi4ELb0ELb0EN7cutlass10bfloat16_tE19Flash_kernel_traitsILi128ELi64ELi128ELi4ES3_EELb1ELb0ELb1ELb0ELb0ELb0ELb0ELb0EEEvNS_16Flash_fwd_paramsE,"aw",@nobits
	.sectionflags	@""
	.align	16


//--------------------- .nv.shared._ZN5flash24flash_fwd_splitkv_kernelI23Flash_fwd_kernel_traitsILi128ELi64ELi128ELi4ELb0ELb0EN7cutlass10bfloat16_tE19Flash_kernel_traitsILi128ELi64ELi128ELi4ES3_EELb1ELb0ELb1ELb0ELb0ELb1ELb0ELb0EEEvNS_16Flash_fwd_paramsE --------------------------
	.section	.nv.shared._ZN5flash24flash_fwd_splitkv_kernelI23Flash_fwd_kernel_traitsILi128ELi64ELi128ELi4ELb0ELb0EN7cutlass10bfloat16_tE19Flash_kernel_traitsILi128ELi64ELi128ELi4ES3_EELb1ELb0ELb1ELb0ELb0ELb1ELb0ELb0EEEvNS_16Flash_fwd_paramsE,"aw",@nobits
	.sectionflags	@""
	.align	16


//--------------------- .nv.shared._ZN5flash24flash_fwd_splitkv_kernelI23Flash_fwd_kernel_traitsILi128ELi64ELi128ELi4ELb0ELb0EN7cutlass10bfloat16_tE19Flash_kernel_traitsILi128ELi64ELi128ELi4ES3_EELb1ELb0ELb0ELb0ELb1ELb0ELb0ELb1EEEvNS_16Flash_fwd_paramsE --------------------------
	.section	.nv.shared._ZN5flash24flash_fwd_splitkv_kernelI23Flash_fwd_kernel_traitsILi128ELi64ELi128ELi4ELb0ELb0EN7cutlass10bfloat16_tE19Flash_kernel_traitsILi128ELi64ELi128ELi4ES3_EELb1ELb0ELb0ELb0ELb1ELb0ELb0ELb1EEEvNS_16Flash_fwd_paramsE,"aw",@nobits
	.sectionflags	@""
	.align	16


//--------------------- .nv.shared._ZN5flash24flash_fwd_splitkv_kernelI23Flash_fwd_kernel_traitsILi128ELi64ELi128ELi4ELb0ELb0EN7cutlass10bfloat16_tE19Flash_kernel_traitsILi128ELi64ELi128ELi4ES3_EELb1ELb0ELb0ELb0ELb1ELb1ELb0ELb1EEEvNS_16Flash_fwd_paramsE --------------------------
	.section	.nv.shared._ZN5flash24flash_fwd_splitkv_kernelI23Flash_fwd_kernel_traitsILi128ELi64ELi128ELi4ELb0ELb0EN7cutlass10bfloat16_tE19Flash_kernel_traitsILi128ELi64ELi128ELi4ES3_EELb1ELb0ELb0ELb0ELb1ELb1ELb0ELb1EEEvNS_16Flash_fwd_paramsE,"aw",@nobits
	.sectionflags	@""
	.align	16


//--------------------- .nv.shared._ZN5flash24flash_fwd_splitkv_kernelI23Flash_fwd_kernel_traitsILi128ELi64ELi128ELi4ELb0ELb0EN7cutlass10bfloat16_tE19Flash_kernel_traitsILi128ELi64ELi128ELi4ES3_EELb1ELb0ELb1ELb0ELb0ELb0ELb0ELb1EEEvNS_16Flash_fwd_paramsE --------------------------
	.section	.nv.shared._ZN5flash24flash_fwd_splitkv_kernelI23Flash_fwd_kernel_traitsILi128ELi64ELi128ELi4ELb0ELb0EN7cutlass10bfloat16_tE19Flash_kernel_traitsILi128ELi64ELi128ELi4ES3_EELb1ELb0ELb1ELb0ELb0ELb0ELb0ELb1EEEvNS_16Flash_fwd_paramsE,"aw",@nobits
	.sectionflags	@""
	.align	16


//--------------------- .nv.shared._ZN5flash24flash_fwd_splitkv_kernelI23Flash_fwd_kernel_traitsILi128ELi64ELi128ELi4ELb0ELb0EN7cutlass10bfloat16_tE19Flash_kernel_traitsILi128ELi64ELi128ELi4ES3_EELb1ELb0ELb1ELb0ELb0ELb1ELb0ELb1EEEvNS_16Flash_fwd_paramsE --------------------------
	.section	.nv.shared._ZN5flash24flash_fwd_splitkv_kernelI23Flash_fwd_kernel_traitsILi128ELi64ELi128ELi4ELb0ELb0EN7cutlass10bfloat16_tE19Flash_kernel_traitsILi128ELi64ELi128ELi4ES3_EELb1ELb0ELb1ELb0ELb0ELb1ELb0ELb1EEEvNS_16Flash_fwd_paramsE,"aw",@nobits
	.sectionflags	@""
	.align	16


//--------------------- .nv.shared._ZN5flash24flash_fwd_splitkv_kernelI23Flash_fwd_kernel_traitsILi128ELi64ELi128ELi4ELb0ELb0EN7cutlass10bfloat16_tE19Flash_kernel_traitsILi128ELi64ELi128ELi4ES3_EELb1ELb0ELb0ELb0ELb1ELb0ELb1ELb0EEEvNS_16Flash_fwd_paramsE --------------------------
	.section	.nv.shared._ZN5flash24flash_fwd_splitkv_kernelI23Flash_fwd_kernel_traitsILi128ELi64ELi128ELi4ELb0ELb0EN7cutlass10bfloat16_tE19Flash_kernel_traitsILi128ELi64ELi128ELi4ES3_EELb1ELb0ELb0ELb0ELb1ELb0ELb1ELb0EEEvNS_16Flash_fwd_paramsE,"aw",@nobits
	.sectionflags	@""
	.align	16


//--------------------- .nv.shared._ZN5flash24flash_fwd_splitkv_kernelI23Flash_fwd_kernel_traitsILi128ELi64ELi128ELi4ELb0ELb0EN7cutlass10bfloat16_tE19Flash_kernel_traitsILi128ELi64ELi128ELi4ES3_EELb1ELb0ELb0ELb0ELb1ELb1ELb1ELb0EEEvNS_16Flash_fwd_paramsE --------------------------
	.section	.nv.shared._ZN5flash24flash_fwd_splitkv_kernelI23Flash_fwd_kernel_traitsILi128ELi64ELi128ELi4ELb0ELb0EN7cutlass10bfloat16_tE19Flash_kernel_traitsILi128ELi64ELi128ELi4ES3_EELb1ELb0ELb0ELb0ELb1ELb1ELb1ELb0EEEvNS_16Flash_fwd_paramsE,"aw",@nobits
	.sectionflags	@""
	.align	16


//--------------------- .nv.shared._ZN5flash24flash_fwd_splitkv_kernelI23Flash_fwd_kernel_traitsILi128ELi64ELi128ELi4ELb0ELb0EN7cutlass10bfloat16_tE19Flash_kernel_traitsILi128ELi64ELi128ELi4ES3_EELb1ELb0ELb1ELb0ELb0ELb0ELb1ELb0EEEvNS_16Flash_fwd_paramsE --------------------------
	.section	.nv.shared._ZN5flash24flash_fwd_splitkv_kernelI23Flash_fwd_kernel_traitsILi128ELi64ELi128ELi4ELb0ELb0EN7cutlass10bfloat16_tE19Flash_kernel_traitsILi128ELi64ELi128ELi4ES3_EELb1ELb0ELb1ELb0ELb0ELb0ELb1ELb0EEEvNS_16Flash_fwd_paramsE,"aw",@nobits
	.sectionflags	@""
	.align	16


//--------------------- .nv.shared._ZN5flash24flash_fwd_splitkv_kernelI23Flash_fwd_kernel_traitsILi128ELi64ELi128ELi4ELb0ELb0EN7cutlass10bfloat16_tE19Flash_kernel_traitsILi128ELi64ELi128ELi4ES3_EELb1ELb0ELb1ELb0ELb0ELb1ELb1ELb0EEEvNS_16Flash_fwd_paramsE --------------------------
	.section	.nv.shared._ZN5flash24flash_fwd_splitkv_kernelI23Flash_fwd_kernel_traitsILi128ELi64ELi128ELi4ELb0ELb0EN7cutlass10bfloat16_tE19Flash_kernel_traitsILi128ELi64ELi128ELi4ES3_EELb1ELb0ELb1ELb0ELb0ELb1ELb1ELb0EEEvNS_16Flash_fwd_paramsE,"aw",@nobits
	.sectionflags	@""
	.align	16


//--------------------- .nv.shared._ZN5flash24flash_fwd_splitkv_kernelI23Flash_fwd_kernel_traitsILi128ELi64ELi128ELi4ELb0ELb0EN7cutlass10bfloat16_tE19Flash_kernel_traitsILi128ELi64ELi128ELi4ES3_EELb1ELb0ELb0ELb0ELb1ELb0ELb1ELb1EEEvNS_16Flash_fwd_paramsE --------------------------
	.section	.nv.shared._ZN5flash24flash_fwd_splitkv_kernelI23Flash_fwd_kernel_traitsILi128ELi64ELi128ELi4ELb0ELb0EN7cutlass10bfloat16_tE19Flash_kernel_traitsILi128ELi64ELi128ELi4ES3_EELb1ELb0ELb0ELb0ELb1ELb0ELb1ELb1EEEvNS_16Flash_fwd_paramsE,"aw",@nobits
	.sectionflags	@""
	.align	16


//--------------------- .nv.shared._ZN5flash24flash_fwd_splitkv_kernelI23Flash_fwd_kernel_traitsILi128ELi64ELi128ELi4ELb0ELb0EN7cutlass10bfloat16_tE19Flash_kernel_traitsILi128ELi64ELi128ELi4ES3_EELb1ELb0ELb0ELb0ELb1ELb1ELb1ELb1EEEvNS_16Flash_fwd_paramsE --------------------------
	.section	.nv.shared._ZN5flash24flash_fwd_splitkv_kernelI23Flash_fwd_kernel_traitsILi128ELi64ELi128ELi4ELb0ELb0EN7cutlass10bfloat16_tE19Flash_kernel_traitsILi128ELi64ELi128ELi4ES3_EELb1ELb0ELb0ELb0ELb1ELb1ELb1ELb1EEEvNS_16Flash_fwd_paramsE,"aw",@nobits
	.sectionflags	@""
	.align	16


//--------------------- .nv.shared._ZN5flash24flash_fwd_splitkv_kernelI23Flash_fwd_kernel_traitsILi128ELi64ELi128ELi4ELb0ELb0EN7cutlass10bfloat16_tE19Flash_kernel_traitsILi128ELi64ELi128ELi4ES3_EELb1ELb0ELb1ELb0ELb0ELb0ELb1ELb1EEEvNS_16Flash_fwd_paramsE --------------------------
	.section	.nv.shared._ZN5flash24flash_fwd_splitkv_kernelI23Flash_fwd_kernel_traitsILi128ELi64ELi128ELi4ELb0ELb0EN7cutlass10bfloat16_tE19Flash_kernel_traitsILi128ELi64ELi128ELi4ES3_EELb1ELb0ELb1ELb0ELb0ELb0ELb1ELb1EEEvNS_16Flash_fwd_paramsE,"aw",@nobits
	.sectionflags	@""
	.align	16


//--------------------- .nv.shared._ZN5flash24flash_fwd_splitkv_kernelI23Flash_fwd_kernel_traitsILi128ELi64ELi128ELi4ELb0ELb0EN7cutlass10bfloat16_tE19Flash_kernel_traitsILi128ELi64ELi128ELi4ES3_EELb1ELb0ELb1ELb0ELb0ELb1ELb1ELb1EEEvNS_16Flash_fwd_paramsE --------------------------
	.section	.nv.shared._ZN5flash24flash_fwd_splitkv_kernelI23Flash_fwd_kernel_traitsILi128ELi64ELi128ELi4ELb0ELb0EN7cutlass10bfloat16_tE19Flash_kernel_traitsILi128ELi64ELi128ELi4ES3_EELb1ELb0ELb1ELb0ELb0ELb1ELb1ELb1EEEvNS_16Flash_fwd_paramsE,"aw",@nobits
	.sectionflags	@""
	.align	16


//--------------------- .nv.shared._ZN5flash32flash_fwd_splitkv_combine_kernelI23Flash_fwd_kernel_traitsILi128ELi64ELi64ELi4ELb0ELb0EN7cutlass10bfloat16_tE19Flash_kernel_traitsILi128ELi64ELi64ELi4ES3_EELi4ELi7ELb0EEEvNS_16Flash_fwd_paramsE --------------------------
	.section	.nv.shared._ZN5flash32flash_fwd_splitkv_combine_kernelI23Flash_fwd_kernel_traitsILi128ELi64ELi64ELi4ELb0ELb0EN7cutlass10bfloat16_tE19Flash_kernel_traitsILi128ELi64ELi64ELi4ES3_EELi4ELi7ELb0EEEvNS_16Flash_fwd_paramsE,"aw",@nobits
	.sectionflags	@""
	.align	16
.nv.shared._ZN5flash32flash_fwd_splitkv_combine_kernelI23Flash_fwd_kernel_traitsILi128ELi64ELi64ELi4ELb0ELb0EN7cutlass10bfloat16_tE19Flash_kernel_traitsILi128ELi64ELi64ELi4ES3_EELi4ELi7ELb0EEEvNS_16Flash_fwd_paramsE:
	.zero		2560


//--------------------- .nv.shared._ZN5flash32flash_fwd_splitkv_combine_kernelI23Flash_fwd_kernel_traitsILi128ELi64ELi64ELi4ELb0ELb0EN7cutlass10bfloat16_tE19Flash_kernel_traitsILi128ELi64ELi64ELi4ES3_EELi4ELi6ELb0EEEvNS_16Flash_fwd_paramsE --------------------------
	.section	.nv.shared._ZN5flash32flash_fwd_splitkv_combine_kernelI23Flash_fwd_kernel_traitsILi128ELi64ELi64ELi4ELb0ELb0EN7cutlass10bfloat16_tE19Flash_kernel_traitsILi128ELi64ELi64ELi4ES3_EELi4ELi6ELb0EEEvNS_16Flash_fwd_paramsE,"aw",@nobits
	.sectionflags	@""
	.align	16
.nv.shared._ZN5flash32flash_fwd_splitkv_combine_kernelI23Flash_fwd_kernel_traitsILi128ELi64ELi64ELi4ELb0ELb0EN7cutlass10bfloat16_tE19Flash_kernel_traitsILi128ELi64ELi64ELi4ES3_EELi4ELi6ELb0EEEvNS_16Flash_fwd_paramsE:
	.zero		1280


//--------------------- .nv.shared._ZN5flash32flash_fwd_splitkv_combine_kernelI23Flash_fwd_kernel_traitsILi128ELi64ELi64ELi4ELb0ELb0EN7cutlass10bfloat16_tE19Flash_kernel_traitsILi128ELi64ELi64ELi4ES3_EELi4ELi5ELb0EEEvNS_16Flash_fwd_paramsE --------------------------
	.section	.nv.shared._ZN5flash32flash_fwd_splitkv_combine_kernelI23Flash_fwd_kernel_traitsILi128ELi64ELi64ELi4ELb0ELb0EN7cutlass10bfloat16_tE19Flash_kernel_traitsILi128ELi64ELi64ELi4ES3_EELi4ELi5ELb0EEEvNS_16Flash_fwd_paramsE,"aw",@nobits
	.sectionflags	@""
	.align	16
.nv.shared._ZN5flash32flash_fwd_splitkv_combine_kernelI23Flash_fwd_kernel_traitsILi128ELi64ELi64ELi4ELb0ELb0EN7cutlass10bfloat16_tE19Flash_kernel_traitsILi128ELi64ELi64ELi4ES3_EELi4ELi5ELb0EEEvNS_16Flash_fwd_paramsE:
	.zero		640


//--------------------- .nv.shared._ZN5flash32flash_fwd_splitkv_combine_kernelI23Flash_fwd_kernel_traitsILi128ELi64ELi64ELi4ELb0ELb0EN7cutlass10bfloat16_tE19Flash_kernel_traitsILi128ELi64ELi64ELi4ES3_EELi4ELi4ELb0EEEvNS_16Flash_fwd_paramsE --------------------------
	.section	.nv.shared._ZN5flash32flash_fwd_splitkv_combine_kernelI23Flash_fwd_kernel_traitsILi128ELi64ELi64ELi4ELb0ELb0EN7cutlass10bfloat16_tE19Flash_kernel_traitsILi128ELi64ELi64ELi4ES3_EELi4ELi4ELb0EEEvNS_16Flash_fwd_paramsE,"aw",@nobits
	.sectionflags	@""
	.align	16
.nv.shared._ZN5flash32flash_fwd_splitkv_combine_kernelI23Flash_fwd_kernel_traitsILi128ELi64ELi64ELi4ELb0ELb0EN7cutlass10bfloat16_tE19Flash_kernel_traitsILi128ELi64ELi64ELi4ES3_EELi4ELi4ELb0EEEvNS_16Flash_fwd_paramsE:
	.zero		320


//--------------------- .nv.shared._ZN5flash32flash_fwd_splitkv_combine_kernelI23Flash_fwd_kernel_traitsILi128ELi64ELi64ELi4ELb0ELb0EN7cutlass10bfloat16_tE19Flash_kernel_traitsILi128ELi64ELi64ELi4ES3_EELi4ELi3ELb0EEEvNS_16Flash_fwd_paramsE --------------------------
	.section	.nv.shared._ZN5flash32flash_fwd_splitkv_combine_kernelI23Flash_fwd_kernel_traitsILi128ELi64ELi64ELi4ELb0ELb0EN7cutlass10bfloat16_tE19Flash_kernel_traitsILi128ELi64ELi64ELi4ES3_EELi4ELi3ELb0EEEvNS_16Flash_fwd_paramsE,"aw",@nobits
	.sectionflags	@""
	.align	16
.nv.shared._ZN5flash32flash_fwd_splitkv_combine_kernelI23Flash_fwd_kernel_traitsILi128ELi64ELi64ELi4ELb0ELb0EN7cutlass10bfloat16_tE19Flash_kernel_traitsILi128ELi64ELi64ELi4ES3_EELi4ELi3ELb0EEEvNS_16Flash_fwd_paramsE:
	.zero		160


//--------------------- .nv.shared._ZN5flash32flash_fwd_splitkv_combine_kernelI23Flash_fwd_kernel_traitsILi128ELi64ELi64ELi4ELb0ELb0EN7cutlass10bfloat16_tE19Flash_kernel_traitsILi128ELi64ELi64ELi4ES3_EELi4ELi2ELb0EEEvNS_16Flash_fwd_paramsE --------------------------
	.section	.nv.shared._ZN5flash32flash_fwd_splitkv_combine_kernelI23Flash_fwd_kernel_traitsILi128ELi64ELi64ELi4ELb0ELb0EN7cutlass10bfloat16_tE19Flash_kernel_traitsILi128ELi64ELi64ELi4ES3_EELi4ELi2ELb0EEEvNS_16Flash_fwd_paramsE,"aw",@nobits
	.sectionflags	@""
	.align	16
.nv.shared._ZN5flash32flash_fwd_splitkv_combine_kernelI23Flash_fwd_kernel_traitsILi128ELi64ELi64ELi4ELb0ELb0EN7cutlass10bfloat16_tE19Flash_kernel_traitsILi128ELi64ELi64ELi4ES3_EELi4ELi2ELb0EEEvNS_16Flash_fwd_paramsE:
	.zero		80


//--------------------- .nv.shared._ZN5flash32flash_fwd_splitkv_combine_kernelI23Flash_fwd_kernel_traitsILi128ELi64ELi64ELi4ELb0ELb0EN7cutlass10bfloat16_tE19Flash_kernel_traitsILi128ELi64ELi64ELi4ES3_EELi4ELi1ELb0EEEvNS_16Flash_fwd_paramsE --------------------------
	.section	.nv.shared._ZN5flash32flash_fwd_splitkv_combine_kernelI23Flash_fwd_kernel_traitsILi128ELi64ELi64ELi4ELb0ELb0EN7cutlass10bfloat16_tE19Flash_kernel_traitsILi128ELi64ELi64ELi4ES3_EELi4ELi1ELb0EEEvNS_16Flash_fwd_paramsE,"aw",@nobits
	.sectionflags	@""
	.align	16
.nv.shared._ZN5flash32flash_fwd_splitkv_combine_kernelI23Flash_fwd_kernel_traitsILi128ELi64ELi64ELi4ELb0ELb0EN7cutlass10bfloat16_tE19Flash_kernel_traitsILi128ELi64ELi64ELi4ES3_EELi4ELi1ELb0EEEvNS_16Flash_fwd_paramsE:
	.zero		48


//--------------------- .nv.shared._ZN5flash32flash_fwd_splitkv_combine_kernelI23Flash_fwd_kernel_traitsILi128ELi64ELi64ELi4ELb0ELb0EN7cutlass10bfloat16_tE19Flash_kernel_traitsILi128ELi64ELi64ELi4ES3_EELi4ELi7ELb1EEEvNS_16Flash_fwd_paramsE --------------------------
	.section	.nv.shared._ZN5flash32flash_fwd_splitkv_combine_kernelI23Flash_fwd_kernel_traitsILi128ELi64ELi64ELi4ELb0ELb0EN7cutlass10bfloat16_tE19Flash_kernel_traitsILi128ELi64ELi64ELi4ES3_EELi4ELi7ELb1EEEvNS_16Flash_fwd_paramsE,"aw",@nobits
	.sectionflags	@""
	.align	16
.nv.shared._ZN5flash32flash_fwd_splitkv_combine_kernelI23Flash_fwd_kernel_traitsILi128ELi64ELi64ELi4ELb0ELb0EN7cutlass10bfloat16_tE19Flash_kernel_traitsILi128ELi64ELi64ELi4ES3_EELi4ELi7ELb1EEEvNS_16Flash_fwd_paramsE:
	.zero		2560


//--------------------- .nv.shared._ZN5flash32flash_fwd_splitkv_combine_kernelI23Flash_fwd_kernel_traitsILi128ELi64ELi64ELi4ELb0ELb0EN7cutlass10bfloat16_tE19Flash_kernel_traitsILi128ELi64ELi64ELi4ES3_EELi4ELi6ELb1EEEvNS_16Flash_fwd_paramsE --------------------------
	.section	.nv.shared._ZN5flash32flash_fwd_splitkv_combine_kernelI23Flash_fwd_kernel_traitsILi128ELi64ELi64ELi4ELb0ELb0EN7cutlass10bfloat16_tE19Flash_kernel_traitsILi128ELi64ELi64ELi4ES3_EELi4ELi6ELb1EEEvNS_16Flash_fwd_paramsE,"aw",@nobits
	.sectionflags	@""
	.align	16
.nv.shared._ZN5flash32flash_fwd_splitkv_combine_kernelI23Flash_fwd_kernel_traitsILi128ELi64ELi64ELi4ELb0ELb0EN7cutlass10bfloat16_tE19Flash_kernel_traitsILi128ELi64ELi64ELi4ES3_EELi4ELi6ELb1EEEvNS_16Flash_fwd_paramsE:
	.zero		1280


//--------------------- .nv.shared._ZN5flash32flash_fwd_splitkv_combine_kernelI23Flash_fwd_kernel_traitsILi128ELi64ELi64ELi4ELb0ELb0EN7cutlass10bfloat16_tE19Flash_kernel_traitsILi128ELi64ELi64ELi4ES3_EELi4ELi5ELb1EEEvNS_16Flash_fwd_paramsE --------------------------
	.section	.nv.shared._ZN5flash32flash_fwd_splitkv_combine_kernelI23Flash_fwd_kernel_traitsILi128ELi64ELi64ELi4ELb0ELb0EN7cutlass10bfloat16_tE19Flash_kernel_traitsILi128ELi64ELi64ELi4ES3_EELi4ELi5ELb1EEEvNS_16Flash_fwd_paramsE,"aw",@nobits
	.sectionflags	@""
	.align	16
.nv.shared._ZN5flash32flash_fwd_splitkv_combine_kernelI23Flash_fwd_kernel_traitsILi128ELi64ELi64ELi4ELb0ELb0EN7cutlass10bfloat16_tE19Flash_kernel_traitsILi128ELi64ELi64ELi4ES3_EELi4ELi5ELb1EEEvNS_16Flash_fwd_paramsE:
	.zero		640


//--------------------- .nv.shared._ZN5flash32flash_fwd_splitkv_combine_kernelI23Flash_fwd_kernel_traitsILi128ELi64ELi64ELi4ELb0ELb0EN7cutlass10bfloat16_tE19Flash_kernel_traitsILi128ELi64ELi64ELi4ES3_EELi4ELi4ELb1EEEvNS_16Flash_fwd_paramsE --------------------------
	.section	.nv.shared._ZN5flash32flash_fwd_splitkv_combine_kernelI23Flash_fwd_kernel_traitsILi128ELi64ELi64ELi4ELb0ELb0EN7cutlass10bfloat16_tE19Flash_kernel_traitsILi128ELi64ELi64ELi4ES3_EELi4ELi4ELb1EEEvNS_16Flash_fwd_paramsE,"aw",@nobits
	.sectionflags	@""
	.align	16
.nv.shared._ZN5flash32flash_fwd_splitkv_combine_kernelI23Flash_fwd_kernel_traitsILi128ELi64ELi64ELi4ELb0ELb0EN7cutlass10bfloat16_tE19Flash_kernel_traitsILi128ELi64ELi64ELi4ES3_EELi4ELi4ELb1EEEvNS_16Flash_fwd_paramsE:
	.zero		320


//--------------------- .nv.shared._ZN5flash32flash_fwd_splitkv_combine_kernelI23Flash_fwd_kernel_traitsILi128ELi64ELi64ELi4ELb0ELb0EN7cutlass10bfloat16_tE19Flash_kernel_traitsILi128ELi64ELi64ELi4ES3_EELi4ELi3ELb1EEEvNS_16Flash_fwd_paramsE --------------------------
	.section	.nv.shared._ZN5flash32flash_fwd_splitkv_combine_kernelI23Flash_fwd_kernel_traitsILi128ELi64ELi64ELi4ELb0ELb0EN7cutlass10bfloat16_tE19Flash_kernel_traitsILi128ELi64ELi64ELi4ES3_EELi4ELi3ELb1EEEvNS_16Flash_fwd_paramsE,"aw",@nobits
	.sectionflags	@""
	.align	16
.nv.shared._ZN5flash32flash_fwd_splitkv_combine_kernelI23Flash_fwd_kernel_traitsILi128ELi64ELi64ELi4ELb0ELb0EN7cutlass10bfloat16_tE19Flash_kernel_traitsILi128ELi64ELi64ELi4ES3_EELi4ELi3ELb1EEEvNS_16Flash_fwd_paramsE:
	.zero		160


//--------------------- .nv.shared._ZN5flash32flash_fwd_splitkv_combine_kernelI23Flash_fwd_kernel_traitsILi128ELi64ELi64ELi4ELb0ELb0EN7cutlass10bfloat16_tE19Flash_kernel_traitsILi128ELi64ELi64ELi4ES3_EELi4ELi2ELb1EEEvNS_16Flash_fwd_paramsE --------------------------
	.section	.nv.shared._ZN5flash32flash_fwd_splitkv_combine_kernelI23Flash_fwd_kernel_traitsILi128ELi64ELi64ELi4ELb0ELb0EN7cutlass10bfloat16_tE19Flash_kernel_traitsILi128ELi64ELi64ELi4ES3_EELi4ELi2ELb1EEEvNS_16Flash_fwd_paramsE,"aw",@nobits
	.sectionflags	@""
	.align	16
.nv.shared._ZN5flash32flash_fwd_splitkv_combine_kernelI23Flash_fwd_kernel_traitsILi128ELi64ELi64ELi4ELb0ELb0EN7cutlass10bfloat16_tE19Flash_kernel_traitsILi128ELi64ELi64ELi4ES3_EELi4ELi2ELb1EEEvNS_16Flash_fwd_paramsE:
	.zero		80


//--------------------- .nv.shared._ZN5flash32flash_fwd_splitkv_combine_kernelI23Flash_fwd_kernel_traitsILi128ELi64ELi64ELi4ELb0ELb0EN7cutlass10bfloat16_tE19Flash_kernel_traitsILi128ELi64ELi64ELi4ES3_EELi4ELi1ELb1EEEvNS_16Flash_fwd_paramsE --------------------------
	.section	.nv.shared._ZN5flash32flash_fwd_splitkv_combine_kernelI23Flash_fwd_kernel_traitsILi128ELi64ELi64ELi4ELb0ELb0EN7cutlass10bfloat16_tE19Flash_kernel_traitsILi128ELi64ELi64ELi4ES3_EELi4ELi1ELb1EEEvNS_16Flash_fwd_paramsE,"aw",@nobits
	.sectionflags	@""
	.align	16
.nv.shared._ZN5flash32flash_fwd_splitkv_combine_kernelI23Flash_fwd_kernel_traitsILi128ELi64ELi64ELi4ELb0ELb0EN7cutlass10bfloat16_tE19Flash_kernel_traitsILi128ELi64ELi64ELi4ES3_EELi4ELi1ELb1EEEvNS_16Flash_fwd_paramsE:
	.zero		48


//--------------------- .nv.shared._ZN5flash24flash_fwd_splitkv_kernelI23Flash_fwd_kernel_traitsILi128ELi64ELi64ELi4ELb0ELb0EN7cutlass10bfloat16_tE19Flash_kernel_traitsILi128ELi64ELi64ELi4ES3_EELb1ELb0ELb0ELb0ELb0ELb0ELb0ELb0EEEvNS_16Flash_fwd_paramsE --------------------------
	.section	.nv.shared._ZN5flash24flash_fwd_splitkv_kernelI23Flash_fwd_kernel_traitsILi128ELi64ELi64ELi4ELb0ELb0EN7cutlass10bfloat16_tE19Flash_kernel_traitsILi128ELi64ELi64ELi4ES3_EELb1ELb0ELb0ELb0ELb0ELb0ELb0ELb0EEEvNS_16Flash_fwd_paramsE,"aw",@nobits
	.sectionflags	@""
	.align	16


//--------------------- .nv.shared._ZN5flash24flash_fwd_splitkv_kernelI23Flash_fwd_kernel_traitsILi128ELi64ELi64ELi4ELb0ELb0EN7cutlass10bfloat16_tE19Flash_kernel_traitsILi128ELi64ELi64ELi4ES3_EELb1ELb0ELb0ELb0ELb0ELb1ELb0ELb0EEEvNS_16Flash_fwd_paramsE --------------------------
	.section	.nv.shared._ZN5flash24flash_fwd_splitkv_kernelI23Flash_fwd_kernel_traitsILi128ELi64ELi64ELi4ELb0ELb0EN7cutlass10bfloat16_tE19Flash_kernel_traitsILi128ELi64ELi64ELi4ES3_EELb1ELb0ELb0ELb0ELb0ELb1ELb0ELb0EEEvNS_16Flash_fwd_paramsE,"aw",@nobits
	.sectionflags	@""
	.align	16


//--------------------- .nv.shared._ZN5flash24flash_fwd_splitkv_kernelI23Flash_fwd_kernel_traitsILi128ELi64ELi64ELi4ELb0ELb0EN7cutlass10bfloat16_tE19Flash_kernel_traitsILi128ELi64ELi64ELi4ES3_EELb1ELb0ELb0ELb0ELb0ELb0ELb0ELb1EEEvNS_16Flash_fwd_paramsE --------------------------
	.section	.nv.shared._ZN5flash24flash_fwd_splitkv_kernelI23Flash_fwd_kernel_traitsILi128ELi64ELi64ELi4ELb0ELb0EN7cutlass10bfloat16_tE19Flash_kernel_traitsILi128ELi64ELi64ELi4ES3_EELb1ELb0ELb0ELb0ELb0ELb0ELb0ELb1EEEvNS_16Flash_fwd_paramsE,"aw",@nobits
	.sectionflags	@""
	.align	16


//--------------------- .nv.shared._ZN5flash24flash_fwd_splitkv_kernelI23Flash_fwd_kernel_traitsILi128ELi64ELi64ELi4ELb0ELb0EN7cutlass10bfloat16_tE19Flash_kernel_traitsILi128ELi64ELi64ELi4ES3_EELb1ELb0ELb0ELb0ELb0ELb1ELb0ELb1EEEvNS_16Flash_fwd_paramsE --------------------------
	.section	.nv.shared._ZN5flash24flash_fwd_splitkv_kernelI23Flash_fwd_kernel_traitsILi128ELi64ELi64ELi4ELb0ELb0EN7cutlass10bfloat16_tE19Flash_kernel_traitsILi128ELi64ELi64ELi4ES3_EELb1ELb0ELb0ELb0ELb0ELb1ELb0ELb1EEEvNS_16Flash_fwd_paramsE,"aw",@nobits
	.sectionflags	@""
	.align	16


//--------------------- .nv.shared._ZN5flash24flash_fwd_splitkv_kernelI23Flash_fwd_kernel_traitsILi128ELi64ELi64ELi4ELb0ELb0EN7cutlass10bfloat16_tE19Flash_kernel_traitsILi128ELi64ELi64ELi4ES3_EELb1ELb0ELb0ELb0ELb0ELb0ELb1ELb0EEEvNS_16Flash_fwd_paramsE --------------------------
	.section	.nv.shared._ZN5flash24flash_fwd_splitkv_kernelI23Flash_fwd_kernel_traitsILi128ELi64ELi64ELi4ELb0ELb0EN7cutlass10bfloat16_tE19Flash_kernel_traitsILi128ELi64ELi64ELi4ES3_EELb1ELb0ELb0ELb0ELb0ELb0ELb1ELb0EEEvNS_16Flash_fwd_paramsE,"aw",@nobits
	.sectionflags	@""
	.align	16


//--------------------- .nv.shared._ZN5flash24flash_fwd_splitkv_kernelI23Flash_fwd_kernel_traitsILi128ELi64ELi64ELi4ELb0ELb0EN7cutlass10bfloat16_tE19Flash_kernel_traitsILi128ELi64ELi64ELi4ES3_EELb1ELb0ELb0ELb0ELb0ELb1ELb1ELb0EEEvNS_16Flash_fwd_paramsE --------------------------
	.section	.nv.shared._ZN5flash24flash_fwd_splitkv_kernelI23Flash_fwd_kernel_traitsILi128ELi64ELi64ELi4ELb0ELb0EN7cutlass10bfloat16_tE19Flash_kernel_traitsILi128ELi64ELi64ELi4ES3_EELb1ELb0ELb0ELb0ELb0ELb1ELb1ELb0EEEvNS_16Flash_fwd_paramsE,"aw",@nobits
	.sectionflags	@""
	.align	16


//--------------------- .nv.shared._ZN5flash24flash_fwd_splitkv_kernelI23Flash_fwd_kernel_traitsILi128ELi64ELi64ELi4ELb0ELb0EN7cutlass10bfloat16_tE19Flash_kernel_traitsILi128ELi64ELi64ELi4ES3_EELb1ELb0ELb0ELb0ELb0ELb0ELb1ELb1EEEvNS_16Flash_fwd_paramsE --------------------------
	.section	.nv.shared._ZN5flash24flash_fwd_splitkv_kernelI23Flash_fwd_kernel_traitsILi128ELi64ELi64ELi4ELb0ELb0EN7cutlass10bfloat16_tE19Flash_kernel_traitsILi128ELi64ELi64ELi4ES3_EELb1ELb0ELb0ELb0ELb0ELb0ELb1ELb1EEEvNS_16Flash_fwd_paramsE,"aw",@nobits
	.sectionflags	@""
	.align	16


//--------------------- .nv.shared._ZN5flash24flash_fwd_splitkv_kernelI23Flash_fwd_kernel_traitsILi128ELi64ELi64ELi4ELb0ELb0EN7cutlass10bfloat16_tE19Flash_kernel_traitsILi128ELi64ELi64ELi4ES3_EELb1ELb0ELb0ELb0ELb0ELb1ELb1ELb1EEEvNS_16Flash_fwd_paramsE --------------------------
	.section	.nv.shared._ZN5flash24flash_fwd_splitkv_kernelI23Flash_fwd_kernel_traitsILi128ELi64ELi64ELi4ELb0ELb0EN7cutlass10bfloat16_tE19Flash_kernel_traitsILi128ELi64ELi64ELi4ES3_EELb1ELb0ELb0ELb0ELb0ELb1ELb1ELb1EEEvNS_16Flash_fwd_paramsE,"aw",@nobits
	.sectionflags	@""
	.align	16


//--------------------- .nv.shared._ZN5flash24flash_fwd_splitkv_kernelI23Flash_fwd_kernel_traitsILi128ELi64ELi64ELi4ELb0ELb0EN7cutlass10bfloat16_tE19Flash_kernel_traitsILi128ELi64ELi64ELi4ES3_EELb1ELb0ELb0ELb1ELb1ELb0ELb0ELb0EEEvNS_16Flash_fwd_paramsE --------------------------
	.section	.nv.shared._ZN5flash24flash_fwd_splitkv_kernelI23Flash_fwd_kernel_traitsILi128ELi64ELi64ELi4ELb0ELb0EN7cutlass10bfloat16_tE19Flash_kernel_traitsILi128ELi64ELi64ELi4ES3_EELb1ELb0ELb0ELb1ELb1ELb0ELb0ELb0EEEvNS_16Flash_fwd_paramsE,"aw",@nobits
	.sectionflags	@""
	.align	16


//--------------------- .nv.shared._ZN5flash24flash_fwd_splitkv_kernelI23Flash_fwd_kernel_traitsILi128ELi64ELi64ELi4ELb0ELb0EN7cutlass10bfloat16_tE19Flash_kernel_traitsILi128ELi64ELi64ELi4ES3_EELb1ELb0ELb0ELb1ELb1ELb1ELb0ELb0EEEvNS_16Flash_fwd_paramsE --------------------------
	.section	.nv.shared._ZN5flash24flash_fwd_splitkv_kernelI23Flash_fwd_kernel_traitsILi128ELi64ELi64ELi4ELb0ELb0EN7cutlass10bfloat16_tE19Flash_kernel_traitsILi128ELi64ELi64ELi4ES3_EELb1ELb0ELb0ELb1ELb1ELb1ELb0ELb0EEEvNS_16Flash_fwd_paramsE,"aw",@nobits
	.sectionflags	@""
	.align	16


//--------------------- .nv.shared._ZN5flash24flash_fwd_splitkv_kernelI23Flash_fwd_kernel_traitsILi128ELi64ELi64ELi4ELb0ELb0EN7cutlass10bfloat16_tE19Flash_kernel_traitsILi128ELi64ELi64ELi4ES3_EELb1ELb0ELb0ELb1ELb1ELb0ELb1ELb0EEEvNS_16Flash_fwd_paramsE --------------------------
	.section	.nv.shared._ZN5flash24flash_fwd_splitkv_kernelI23Flash_fwd_kernel_traitsILi128ELi64ELi64ELi4ELb0ELb0EN7cutlass10bfloat16_tE19Flash_kernel_traitsILi128ELi64ELi64ELi4ES3_EELb1ELb0ELb0ELb1ELb1ELb0ELb1ELb0EEEvNS_16Flash_fwd_paramsE,"aw",@nobits
	.sectionflags	@""
	.align	16


//--------------------- .nv.shared._ZN5flash24flash_fwd_splitkv_kernelI23Flash_fwd_kernel_traitsILi128ELi64ELi64ELi4ELb0ELb0EN7cutlass10bfloat16_tE19Flash_kernel_traitsILi128ELi64ELi64ELi4ES3_EELb1ELb0ELb0ELb1ELb1ELb1ELb1ELb0EEEvNS_16Flash_fwd_paramsE --------------------------
	.section	.nv.shared._ZN5flash24flash_fwd_splitkv_kernelI23Flash_fwd_kernel_traitsILi128ELi64ELi64ELi4ELb0ELb0EN7cutlass10bfloat16_tE19Flash_kernel_traitsILi128ELi64ELi64ELi4ES3_EELb1ELb0ELb0ELb1ELb1ELb1ELb1ELb0EEEvNS_16Flash_fwd_paramsE,"aw",@nobits
	.sectionflags	@""
	.align	16


//--------------------- .nv.shared._ZN5flash24flash_fwd_splitkv_kernelI23Flash_fwd_kernel_traitsILi128ELi64ELi64ELi4ELb0ELb0EN7cutlass10bfloat16_tE19Flash_kernel_traitsILi128ELi64ELi64ELi4ES3_EELb1ELb0ELb0ELb0ELb1ELb0ELb0ELb0EEEvNS_16Flash_fwd_paramsE --------------------------
	.section	.nv.shared._ZN5flash24flash_fwd_splitkv_kernelI23Flash_fwd_kernel_traitsILi128ELi64ELi64ELi4ELb0ELb0EN7cutlass10bfloat16_tE19Flash_kernel_traitsILi128ELi64ELi64ELi4ES3_EELb1ELb0ELb0ELb0ELb1ELb0ELb0ELb0EEEvNS_16Flash_fwd_paramsE,"aw",@nobits
	.sectionflags	@""
	.align	16


//--------------------- .nv.shared._ZN5flash24flash_fwd_splitkv_kernelI23Flash_fwd_kernel_traitsILi128ELi64ELi64ELi4ELb0ELb0EN7cutlass10bfloat16_tE19Flash_kernel_traitsILi128ELi64ELi64ELi4ES3_EELb1ELb0ELb0ELb0ELb1ELb1ELb0ELb0EEEvNS_16Flash_fwd_paramsE --------------------------
	.section	.nv.shared._ZN5flash24flash_fwd_splitkv_kernelI23Flash_fwd_kernel_traitsILi128ELi64ELi64ELi4ELb0ELb0EN7cutlass10bfloat16_tE19Flash_kernel_traitsILi128ELi64ELi64ELi4ES3_EELb1ELb0ELb0ELb0ELb1ELb1ELb0ELb0EEEvNS_16Flash_fwd_paramsE,"aw",@nobits
	.sectionflags	@""
	.align	16


//--------------------- .nv.shared._ZN5flash24flash_fwd_splitkv_kernelI23Flash_fwd_kernel_traitsILi128ELi64ELi64ELi4ELb0ELb0EN7cutlass10bfloat16_tE19Flash_kernel_traitsILi128ELi64ELi64ELi4ES3_EELb1ELb0ELb1ELb0ELb0ELb0ELb0ELb0EEEvNS_16Flash_fwd_paramsE --------------------------
	.section	.nv.shared._ZN5flash24flash_fwd_splitkv_kernelI23Flash_fwd_kernel_traitsILi128ELi64ELi64ELi4ELb0ELb0EN7cutlass10bfloat16_tE19Flash_kernel_traitsILi128ELi64ELi64ELi4ES3_EELb1ELb0ELb1ELb0ELb0ELb0ELb0ELb0EEEvNS_16Flash_fwd_paramsE,"aw",@nobits
	.sectionflags	@""
	.align	16


//--------------------- .nv.shared._ZN5flash24flash_fwd_splitkv_kernelI23Flash_fwd_kernel_traitsILi128ELi64ELi64ELi4ELb0ELb0EN7cutlass10bfloat16_tE19Flash_kernel_traitsILi128ELi64ELi64ELi4ES3_EELb1ELb0ELb1ELb0ELb0ELb1ELb0ELb0EEEvNS_16Flash_fwd_paramsE --------------------------
	.section	.nv.shared._ZN5flash24flash_fwd_splitkv_kernelI23Flash_fwd_kernel_traitsILi128ELi64ELi64ELi4ELb0ELb0EN7cutlass10bfloat16_tE19Flash_kernel_traitsILi128ELi64ELi64ELi4ES3_EELb1ELb0ELb1ELb0ELb0ELb1ELb0ELb0EEEvNS_16Flash_fwd_paramsE,"aw",@nobits
	.sectionflags	@""
	.align	16


//--------------------- .nv.shared._ZN5flash24flash_fwd_splitkv_kernelI23Flash_fwd_kernel_traitsILi128ELi64ELi64ELi4ELb0ELb0EN7cutlass10bfloat16_tE19Flash_kernel_traitsILi128ELi64ELi64ELi4ES3_EELb1ELb0ELb0ELb0ELb1ELb0ELb0ELb1EEEvNS_16Flash_fwd_paramsE --------------------------
	.section	.nv.shared._ZN5flash24flash_fwd_splitkv_kernelI23Flash_fwd_kernel_traitsILi128ELi64ELi64ELi4ELb0ELb0EN7cutlass10bfloat16_tE19Flash_kernel_traitsILi128ELi64ELi64ELi4ES3_EELb1ELb0ELb0ELb0ELb1ELb0ELb0ELb1EEEvNS_16Flash_fwd_paramsE,"aw",@nobits
	.sectionflags	@""
	.align	16


//--------------------- .nv.shared._ZN5flash24flash_fwd_splitkv_kernelI23Flash_fwd_kernel_traitsILi128ELi64ELi64ELi4ELb0ELb0EN7cutlass10bfloat16_tE19Flash_kernel_traitsILi128ELi64ELi64ELi4ES3_EELb1ELb0ELb0ELb0ELb1ELb1ELb0ELb1EEEvNS_16Flash_fwd_paramsE --------------------------
	.section	.nv.shared._ZN5flash24flash_fwd_splitkv_kernelI23Flash_fwd_kernel_traitsILi128ELi64ELi64ELi4ELb0ELb0EN7cutlass10bfloat16_tE19Flash_kernel_traitsILi128ELi64ELi64ELi4ES3_EELb1ELb0ELb0ELb0ELb1ELb1ELb0ELb1EEEvNS_16Flash_fwd_paramsE,"aw",@nobits
	.sectionflags	@""
	.align	16


//--------------------- .nv.shared._ZN5flash24flash_fwd_splitkv_kernelI23Flash_fwd_kernel_traitsILi128ELi64ELi64ELi4ELb0ELb0EN7cutlass10bfloat16_tE19Flash_kernel_traitsILi128ELi64ELi64ELi4ES3_EELb1ELb0ELb1ELb0ELb0ELb0ELb0ELb1EEEvNS_16Flash_fwd_paramsE --------------------------
	.section	.nv.shared._ZN5flash24flash_fwd_splitkv_kernelI23Flash_fwd_kernel_traitsILi128ELi64ELi64ELi4ELb0ELb0EN7cutlass10bfloat16_tE19Flash_kernel_traitsILi128ELi64ELi64ELi4ES3_EELb1ELb0ELb1ELb0ELb0ELb0ELb0ELb1EEEvNS_16Flash_fwd_paramsE,"aw",@nobits
	.sectionflags	@""
	.align	16


//--------------------- .nv.shared._ZN5flash24flash_fwd_splitkv_kernelI23Flash_fwd_kernel_traitsILi128ELi64ELi64ELi4ELb0ELb0EN7cutlass10bfloat16_tE19Flash_kernel_traitsILi128ELi64ELi64ELi4ES3_EELb1ELb0ELb1ELb0ELb0ELb1ELb0ELb1EEEvNS_16Flash_fwd_paramsE --------------------------
	.section	.nv.shared._ZN5flash24flash_fwd_splitkv_kernelI23Flash_fwd_kernel_traitsILi128ELi64ELi64ELi4ELb0ELb0EN7cutlass10bfloat16_tE19Flash_kernel_traitsILi128ELi64ELi64ELi4ES3_EELb1ELb0ELb1ELb0ELb0ELb1ELb0ELb1EEEvNS_16Flash_fwd_paramsE,"aw",@nobits
	.sectionflags	@""
	.align	16


//--------------------- .nv.shared._ZN5flash24flash_fwd_splitkv_kernelI23Flash_fwd_kernel_traitsILi128ELi64ELi64ELi4ELb0ELb0EN7cutlass10bfloat16_tE19Flash_kernel_traitsILi128ELi64ELi64ELi4ES3_EELb1ELb0ELb0ELb0ELb1ELb0ELb1ELb0EEEvNS_16Flash_fwd_paramsE --------------------------
	.section	.nv.shared._ZN5flash24flash_fwd_splitkv_kernelI23Flash_fwd_kernel_traitsILi128ELi64ELi64ELi4ELb0ELb0EN7cutlass10bfloat16_tE19Flash_kernel_traitsILi128ELi64ELi64ELi4ES3_EELb1ELb0ELb0ELb0ELb1ELb0ELb1ELb0EEEvNS_16Flash_fwd_paramsE,"aw",@nobits
	.sectionflags	@""
	.align	16


//--------------------- .nv.shared._ZN5flash24flash_fwd_splitkv_kernelI23Flash_fwd_kernel_traitsILi128ELi64ELi64ELi4ELb0ELb0EN7cutlass10bfloat16_tE19Flash_kernel_traitsILi128ELi64ELi64ELi4ES3_EELb1ELb0ELb0ELb0ELb1ELb1ELb1ELb0EEEvNS_16Flash_fwd_paramsE --------------------------
	.section	.nv.shared._ZN5flash24flash_fwd_splitkv_kernelI23Flash_fwd_kernel_traitsILi128ELi64ELi64ELi4ELb0ELb0EN7cutlass10bfloat16_tE19Flash_kernel_traitsILi128ELi64ELi64ELi4ES3_EELb1ELb0ELb0ELb0ELb1ELb1ELb1ELb0EEEvNS_16Flash_fwd_paramsE,"aw",@nobits
	.sectionflags	@""
	.align	16


//--------------------- .nv.shared._ZN5flash24flash_fwd_splitkv_kernelI23Flash_fwd_kernel_traitsILi128ELi64ELi64ELi4ELb0ELb0EN7cutlass10bfloat16_tE19Flash_kernel_traitsILi128ELi64ELi64ELi4ES3_EELb1ELb0ELb1ELb0ELb0ELb0ELb1ELb0EEEvNS_16Flash_fwd_paramsE --------------------------
	.section	.nv.shared._ZN5flash24flash_fwd_splitkv_kernelI23Flash_fwd_kernel_traitsILi128ELi64ELi64ELi4ELb0ELb0EN7cutlass10bfloat16_tE19Flash_kernel_traitsILi128ELi64ELi64ELi4ES3_EELb1ELb0ELb1ELb0ELb0ELb0ELb1ELb0EEEvNS_16Flash_fwd_paramsE,"aw",@nobits
	.sectionflags	@""
	.align	16


//--------------------- .nv.shared._ZN5flash24flash_fwd_splitkv_kernelI23Flash_fwd_kernel_traitsILi128ELi64ELi64ELi4ELb0ELb0EN7cutlass10bfloat16_tE19Flash_kernel_traitsILi128ELi64ELi64ELi4ES3_EELb1ELb0ELb1ELb0ELb0ELb1ELb1ELb0EEEvNS_16Flash_fwd_paramsE --------------------------
	.section	.nv.shared._ZN5flash24flash_fwd_splitkv_kernelI23Flash_fwd_kernel_traitsILi128ELi64ELi64ELi4ELb0ELb0EN7cutlass10bfloat16_tE19Flash_kernel_traitsILi128ELi64ELi64ELi4ES3_EELb1ELb0ELb1ELb0ELb0ELb1ELb1ELb0EEEvNS_16Flash_fwd_paramsE,"aw",@nobits
	.sectionflags	@""
	.align	16


//--------------------- .nv.shared._ZN5flash24flash_fwd_splitkv_kernelI23Flash_fwd_kernel_traitsILi128ELi64ELi64ELi4ELb0ELb0EN7cutlass10bfloat16_tE19Flash_kernel_traitsILi128ELi64ELi64ELi4ES3_EELb1ELb0ELb0ELb0ELb1ELb0ELb1ELb1EEEvNS_16Flash_fwd_paramsE --------------------------
	.section	.nv.shared._ZN5flash24flash_fwd_splitkv_kernelI23Flash_fwd_kernel_traitsILi128ELi64ELi64ELi4ELb0ELb0EN7cutlass10bfloat16_tE19Flash_kernel_traitsILi128ELi64ELi64ELi4ES3_EELb1ELb0ELb0ELb0ELb1ELb0ELb1ELb1EEEvNS_16Flash_fwd_paramsE,"aw",@nobits
	.sectionflags	@""
	.align	16


//--------------------- .nv.shared._ZN5flash24flash_fwd_splitkv_kernelI23Flash_fwd_kernel_traitsILi128ELi64ELi64ELi4ELb0ELb0EN7cutlass10bfloat16_tE19Flash_kernel_traitsILi128ELi64ELi64ELi4ES3_EELb1ELb0ELb0ELb0ELb1ELb1ELb1ELb1EEEvNS_16Flash_fwd_paramsE --------------------------
	.section	.nv.shared._ZN5flash24flash_fwd_splitkv_kernelI23Flash_fwd_kernel_traitsILi128ELi64ELi64ELi4ELb0ELb0EN7cutlass10bfloat16_tE19Flash_kernel_traitsILi128ELi64ELi64ELi4ES3_EELb1ELb0ELb0ELb0ELb1ELb1ELb1ELb1EEEvNS_16Flash_fwd_paramsE,"aw",@nobits
	.sectionflags	@""
	.align	16


//--------------------- .nv.shared._ZN5flash24flash_fwd_splitkv_kernelI23Flash_fwd_kernel_traitsILi128ELi64ELi64ELi4ELb0ELb0EN7cutlass10bfloat16_tE19Flash_kernel_traitsILi128ELi64ELi64ELi4ES3_EELb1ELb0ELb1ELb0ELb0ELb0ELb1ELb1EEEvNS_16Flash_fwd_paramsE --------------------------
	.section	.nv.shared._ZN5flash24flash_fwd_splitkv_kernelI23Flash_fwd_kernel_traitsILi128ELi64ELi64ELi4ELb0ELb0EN7cutlass10bfloat16_tE19Flash_kernel_traitsILi128ELi64ELi64ELi4ES3_EELb1ELb0ELb1ELb0ELb0ELb0ELb1ELb1EEEvNS_16Flash_fwd_paramsE,"aw",@nobits
	.sectionflags	@""
	.align	16


//--------------------- .nv.shared._ZN5flash24flash_fwd_splitkv_kernelI23Flash_fwd_kernel_traitsILi128ELi64ELi64ELi4ELb0ELb0EN7cutlass10bfloat16_tE19Flash_kernel_traitsILi128ELi64ELi64ELi4ES3_EELb1ELb0ELb1ELb0ELb0ELb1ELb1ELb1EEEvNS_16Flash_fwd_paramsE --------------------------
	.section	.nv.shared._ZN5flash24flash_fwd_splitkv_kernelI23Flash_fwd_kernel_traitsILi128ELi64ELi64ELi4ELb0ELb0EN7cutlass10bfloat16_tE19Flash_kernel_traitsILi128ELi64ELi64ELi4ES3_EELb1ELb0ELb1ELb0ELb0ELb1ELb1ELb1EEEvNS_16Flash_fwd_paramsE,"aw",@nobits
	.sectionflags	@""
	.align	16
